	.target	sm_90a

	.elftype	@"ET_EXEC"


//--------------------- .note.nv.tkinfo           --------------------------
	.section	.note.nv.tkinfo,"",@"SHT_NOTE"
	.sectionflags	@"SHF_NOTE_NV_TKINFO"
	.tkinfo
        /*0018*/ 	.word	0x00000002
        /*0030*/ 	.string	""
        /*0030*/ 	.string	"ptxas"
        /*0030*/ 	.string	"Cuda compilation tools, release 13.0, V13.0.88"
        /*0030*/ 	.string	"Build cuda_13.0.r13.0/compiler.36424714_0"
        /*0030*/ 	.string	"-arch sm_90a -m 64 "



//--------------------- .note.nv.cuinfo           --------------------------
	.section	.note.nv.cuinfo,"",@"SHT_NOTE"
	.sectionflags	@"SHF_NOTE_NV_CUINFO"
        /*0018*/ 	.short	0x0002
        /*001a*/ 	.short	0x005a
        /*001c*/ 	.short	0x0082
	.zero		2


//--------------------- .nv.info                  --------------------------
	.section	.nv.info,"",@"SHT_CUDA_INFO"
	.align	4


	//----- nvinfo : EIATTR_REGCOUNT
	.align		4
        /*0000*/ 	.byte	0x04, 0x2f
        /*0002*/ 	.short	(.L_12 - .L_11)
	.align		4
.L_11:
        /*0004*/ 	.word	index@(_ZN5flash24flash_fwd_splitkv_kernelI23Flash_fwd_kernel_traitsILi128ELi64ELi64ELi4ELb0ELb0EN7cutlass10bfloat16_tE19Flash_kernel_traitsILi128ELi64ELi64ELi4ES3_EELb1ELb0ELb1ELb0ELb0ELb1ELb1ELb1EEEvNS_16Flash_fwd_paramsE)
        /*0008*/ 	.word	0x000000d2


	//----- nvinfo : EIATTR_FRAME_SIZE
	.align		4
.L_12:
        /*000c*/ 	.byte	0x04, 0x11
        /*000e*/ 	.short	(.L_14 - .L_13)
	.align		4
.L_13:
        /*0010*/ 	.word	index@(_ZN5flash24flash_fwd_splitkv_kernelI23Flash_fwd_kernel_traitsILi128ELi64ELi64ELi4ELb0ELb0EN7cutlass10bfloat16_tE19Flash_kernel_traitsILi128ELi64ELi64ELi4ES3_EELb1ELb0ELb1ELb0ELb0ELb1ELb1ELb1EEEvNS_16Flash_fwd_paramsE)
        /*0014*/ 	.word	0x00000000


	//----- nvinfo : EIATTR_REGCOUNT
	.align		4
.L_14:
        /*0018*/ 	.byte	0x04, 0x2f
        /*001a*/ 	.short	(.L_16 - .L_15)
	.align		4
.L_15:
        /*001c*/ 	.word	index@(_ZN5flash24flash_fwd_splitkv_kernelI23Flash_fwd_kernel_traitsILi128ELi64ELi64ELi4ELb0ELb0EN7cutlass10bfloat16_tE19Flash_kernel_traitsILi128ELi64ELi64ELi4ES3_EELb1ELb0ELb1ELb0ELb0ELb0ELb1ELb1EEEvNS_16Flash_fwd_paramsE)
        /*0020*/ 	.word	0x000000b8


	//----- nvinfo : EIATTR_FRAME_SIZE
	.align		4
.L_16:
        /*0024*/ 	.byte	0x04, 0x11
        /*0026*/ 	.short	(.L_18 - .L_17)
	.align		4
.L_17:
        /*0028*/ 	.word	index@(_ZN5flash24flash_fwd_splitkv_kernelI23Flash_fwd_kernel_traitsILi128ELi64ELi64ELi4ELb0ELb0EN7cutlass10bfloat16_tE19Flash_kernel_traitsILi128ELi64ELi64ELi4ES3_EELb1ELb0ELb1ELb0ELb0ELb0ELb1ELb1EEEvNS_16Flash_fwd_paramsE)
        /*002c*/ 	.word	0x00000000


	//----- nvinfo : EIATTR_REGCOUNT
	.align		4
.L_18:
        /*0030*/ 	.byte	0x04, 0x2f
        /*0032*/ 	.short	(.L_20 - .L_19)
	.align		4
.L_19:
        /*0034*/ 	.word	index@(_ZN5flash24flash_fwd_splitkv_kernelI23Flash_fwd_kernel_traitsILi128ELi64ELi64ELi4ELb0ELb0EN7cutlass10bfloat16_tE19Flash_kernel_traitsILi128ELi64ELi64ELi4ES3_EELb1ELb0ELb0ELb0ELb1ELb1ELb1ELb1EEEvNS_16Flash_fwd_paramsE)
        /*0038*/ 	.word	0x000000d0


	//----- nvinfo : EIATTR_FRAME_SIZE
	.align		4
.L_20:
        /*003c*/ 	.byte	0x04, 0x11
        /*003e*/ 	.short	(.L_22 - .L_21)
	.align		4
.L_21:
        /*0040*/ 	.word	index@(_ZN5flash24flash_fwd_splitkv_kernelI23Flash_fwd_kernel_traitsILi128ELi64ELi64ELi4ELb0ELb0EN7cutlass10bfloat16_tE19Flash_kernel_traitsILi128ELi64ELi64ELi4ES3_EELb1ELb0ELb0ELb0ELb1ELb1ELb1ELb1EEEvNS_16Flash_fwd_paramsE)
        /*0044*/ 	.word	0x00000000


	//----- nvinfo : EIATTR_REGCOUNT
	.align		4
.L_22:
        /*0048*/ 	.byte	0x04, 0x2f
        /*004a*/ 	.short	(.L_24 - .L_23)
	.align		4
.L_23:
        /*004c*/ 	.word	index@(_ZN5flash24flash_fwd_splitkv_kernelI23Flash_fwd_kernel_traitsILi128ELi64ELi64ELi4ELb0ELb0EN7cutlass10bfloat16_tE19Flash_kernel_traitsILi128ELi64ELi64ELi4ES3_EELb1ELb0ELb0ELb0ELb1ELb0ELb1ELb1EEEvNS_16Flash_fwd_paramsE)
        /*0050*/ 	.word	0x000000b4


	//----- nvinfo : EIATTR_FRAME_SIZE
	.align		4
.L_24:
        /*0054*/ 	.byte	0x04, 0x11
        /*0056*/ 	.short	(.L_26 - .L_25)
	.align		4
.L_25:
        /*0058*/ 	.word	index@(_ZN5flash24flash_fwd_splitkv_kernelI23Flash_fwd_kernel_traitsILi128ELi64ELi64ELi4ELb0ELb0EN7cutlass10bfloat16_tE19Flash_kernel_traitsILi128ELi64ELi64ELi4ES3_EELb1ELb0ELb0ELb0ELb1ELb0ELb1ELb1EEEvNS_16Flash_fwd_paramsE)
        /*005c*/ 	.word	0x00000000


	//----- nvinfo : EIATTR_REGCOUNT
	.align		4
.L_26:
        /*0060*/ 	.byte	0x04, 0x2f
        /*0062*/ 	.short	(.L_28 - .L_27)
	.align		4
.L_27:
        /*0064*/ 	.word	index@(_ZN5flash24flash_fwd_splitkv_kernelI23Flash_fwd_kernel_traitsILi128ELi64ELi64ELi4ELb0ELb0EN7cutlass10bfloat16_tE19Flash_kernel_traitsILi128ELi64ELi64ELi4ES3_EELb1ELb0ELb1ELb0ELb0ELb1ELb1ELb0EEEvNS_16Flash_fwd_paramsE)
        /*0068*/ 	.word	0x000000c8


	//----- nvinfo : EIATTR_FRAME_SIZE
	.align		4
.L_28:
        /*006c*/ 	.byte	0x04, 0x11
        /*006e*/ 	.short	(.L_30 - .L_29)
	.align		4
.L_29:
        /*0070*/ 	.word	index@(_ZN5flash24flash_fwd_splitkv_kernelI23Flash_fwd_kernel_traitsILi128ELi64ELi64ELi4ELb0ELb0EN7cutlass10bfloat16_tE19Flash_kernel_traitsILi128ELi64ELi64ELi4ES3_EELb1ELb0ELb1ELb0ELb0ELb1ELb1ELb0EEEvNS_16Flash_fwd_paramsE)
        /*0074*/ 	.word	0x00000000


	//----- nvinfo : EIATTR_REGCOUNT
	.align		4
.L_30:
        /*0078*/ 	.byte	0x04, 0x2f
        /*007a*/ 	.short	(.L_32 - .L_31)
	.align		4
.L_31:
        /*007c*/ 	.word	index@(_ZN5flash24flash_fwd_splitkv_kernelI23Flash_fwd_kernel_traitsILi128ELi64ELi64ELi4ELb0ELb0EN7cutlass10bfloat16_tE19Flash_kernel_traitsILi128ELi64ELi64ELi4ES3_EELb1ELb0ELb1ELb0ELb0ELb0ELb1ELb0EEEvNS_16Flash_fwd_paramsE)
        /*0080*/ 	.word	0x000000c7


	//----- nvinfo : EIATTR_FRAME_SIZE
	.align		4
.L_32:
        /*0084*/ 	.byte	0x04, 0x11
        /*0086*/ 	.short	(.L_34 - .L_33)
	.align		4
.L_33:
        /*0088*/ 	.word	index@(_ZN5flash24flash_fwd_splitkv_kernelI23Flash_fwd_kernel_traitsILi128ELi64ELi64ELi4ELb0ELb0EN7cutlass10bfloat16_tE19Flash_kernel_traitsILi128ELi64ELi64ELi4ES3_EELb1ELb0ELb1ELb0ELb0ELb0ELb1ELb0EEEvNS_16Flash_fwd_paramsE)
        /*008c*/ 	.word	0x00000000


	//----- nvinfo : EIATTR_REGCOUNT
	.align		4
.L_34:
        /*0090*/ 	.byte	0x04, 0x2f
        /*0092*/ 	.short	(.L_36 - .L_35)
	.align		4
.L_35:
        /*0094*/ 	.word	index@(_ZN5flash24flash_fwd_splitkv_kernelI23Flash_fwd_kernel_traitsILi128ELi64ELi64ELi4ELb0ELb0EN7cutlass10bfloat16_tE19Flash_kernel_traitsILi128ELi64ELi64ELi4ES3_EELb1ELb0ELb0ELb0ELb1ELb1ELb1ELb0EEEvNS_16Flash_fwd_paramsE)
        /*0098*/ 	.word	0x000000ca


	//----- nvinfo : EIATTR_FRAME_SIZE
	.align		4
.L_36:
        /*009c*/ 	.byte	0x04, 0x11
        /*009e*/ 	.short	(.L_38 - .L_37)
	.align		4
.L_37:
        /*00a0*/ 	.word	index@(_ZN5flash24flash_fwd_splitkv_kernelI23Flash_fwd_kernel_traitsILi128ELi64ELi64ELi4ELb0ELb0EN7cutlass10bfloat16_tE19Flash_kernel_traitsILi128ELi64ELi64ELi4ES3_EELb1ELb0ELb0ELb0ELb1ELb1ELb1ELb0EEEvNS_16Flash_fwd_paramsE)
        /*00a4*/ 	.word	0x00000000


	//----- nvinfo : EIATTR_REGCOUNT
	.align		4
.L_38:
        /*00a8*/ 	.byte	0x04, 0x2f
        /*00aa*/ 	.short	(.L_40 - .L_39)
	.align		4
.L_39:
        /*00ac*/ 	.word	index@(_ZN5flash24flash_fwd_splitkv_kernelI23Flash_fwd_kernel_traitsILi128ELi64ELi64ELi4ELb0ELb0EN7cutlass10bfloat16_tE19Flash_kernel_traitsILi128ELi64ELi64ELi4ES3_EELb1ELb0ELb0ELb0ELb1ELb0ELb1ELb0EEEvNS_16Flash_fwd_paramsE)
        /*00b0*/ 	.word	0x000000b7


	//----- nvinfo : EIATTR_FRAME_SIZE
	.align		4
.L_40:
        /*00b4*/ 	.byte	0x04, 0x11
        /*00b6*/ 	.short	(.L_42 - .L_41)
	.align		4
.L_41:
        /*00b8*/ 	.word	index@(_ZN5flash24flash_fwd_splitkv_kernelI23Flash_fwd_kernel_traitsILi128ELi64ELi64ELi4ELb0ELb0EN7cutlass10bfloat16_tE19Flash_kernel_traitsILi128ELi64ELi64ELi4ES3_EELb1ELb0ELb0ELb0ELb1ELb0ELb1ELb0EEEvNS_16Flash_fwd_paramsE)
        /*00bc*/ 	.word	0x00000000


	//----- nvinfo : EIATTR_REGCOUNT
	.align		4
.L_42:
        /*00c0*/ 	.byte	0x04, 0x2f
        /*00c2*/ 	.short	(.L_44 - .L_43)
	.align		4
.L_43:
        /*00c4*/ 	.word	index@(_ZN5flash24flash_fwd_splitkv_kernelI23Flash_fwd_kernel_traitsILi128ELi64ELi64ELi4ELb0ELb0EN7cutlass10bfloat16_tE19Flash_kernel_traitsILi128ELi64ELi64ELi4ES3_EELb1ELb0ELb1ELb0ELb0ELb1ELb0ELb1EEEvNS_16Flash_fwd_paramsE)
        /*00c8*/ 	.word	0x000000c4


	//----- nvinfo : EIATTR_FRAME_SIZE
	.align		4
.L_44:
        /*00cc*/ 	.byte	0x04, 0x11
        /*00ce*/ 	.short	(.L_46 - .L_45)
	.align		4
.L_45:
        /*00d0*/ 	.word	index@(_ZN5flash24flash_fwd_splitkv_kernelI23Flash_fwd_kernel_traitsILi128ELi64ELi64ELi4ELb0ELb0EN7cutlass10bfloat16_tE19Flash_kernel_traitsILi128ELi64ELi64ELi4ES3_EELb1ELb0ELb1ELb0ELb0ELb1ELb0ELb1EEEvNS_16Flash_fwd_paramsE)
        /*00d4*/ 	.word	0x00000000


	//----- nvinfo : EIATTR_REGCOUNT
	.align		4
.L_46:
        /*00d8*/ 	.byte	0x04, 0x2f
        /*00da*/ 	.short	(.L_48 - .L_47)
	.align		4
.L_47:
        /*00dc*/ 	.word	index@(_ZN5flash24flash_fwd_splitkv_kernelI23Flash_fwd_kernel_traitsILi128ELi64ELi64ELi4ELb0ELb0EN7cutlass10bfloat16_tE19Flash_kernel_traitsILi128ELi64ELi64ELi4ES3_EELb1ELb0ELb1ELb0ELb0ELb0ELb0ELb1EEEvNS_16Flash_fwd_paramsE)
        /*00e0*/ 	.word	0x000000bb


	//----- nvinfo : EIATTR_FRAME_SIZE
	.align		4
.L_48:
        /*00e4*/ 	.byte	0x04, 0x11
        /*00e6*/ 	.short	(.L_50 - .L_49)
	.align		4
.L_49:
        /*00e8*/ 	.word	index@(_ZN5flash24flash_fwd_splitkv_kernelI23Flash_fwd_kernel_traitsILi128ELi64ELi64ELi4ELb0ELb0EN7cutlass10bfloat16_tE19Flash_kernel_traitsILi128ELi64ELi64ELi4ES3_EELb1ELb0ELb1ELb0ELb0ELb0ELb0ELb1EEEvNS_16Flash_fwd_paramsE)
        /*00ec*/ 	.word	0x00000000


	//----- nvinfo : EIATTR_REGCOUNT
	.align		4
.L_50:
        /*00f0*/ 	.byte	0x04, 0x2f
        /*00f2*/ 	.short	(.L_52 - .L_51)
	.align		4
.L_51:
        /*00f4*/ 	.word	index@(_ZN5flash24flash_fwd_splitkv_kernelI23Flash_fwd_kernel_traitsILi128ELi64ELi64ELi4ELb0ELb0EN7cutlass10bfloat16_tE19Flash_kernel_traitsILi128ELi64ELi64ELi4ES3_EELb1ELb0ELb0ELb0ELb1ELb1ELb0ELb1EEEvNS_16Flash_fwd_paramsE)
        /*00f8*/ 	.word	0x000000c0


	//----- nvinfo : EIATTR_FRAME_SIZE
	.align		4
.L_52:
        /*00fc*/ 	.byte	0x04, 0x11
        /*00fe*/ 	.short	(.L_54 - .L_53)
	.align		4
.L_53:
        /*0100*/ 	.word	index@(_ZN5flash24flash_fwd_splitkv_kernelI23Flash_fwd_kernel_traitsILi128ELi64ELi64ELi4ELb0ELb0EN7cutlass10bfloat16_tE19Flash_kernel_traitsILi128ELi64ELi64ELi4ES3_EELb1ELb0ELb0ELb0ELb1ELb1ELb0ELb1EEEvNS_16Flash_fwd_paramsE)
        /*0104*/ 	.word	0x00000000


	//----- nvinfo : EIATTR_REGCOUNT
	.align		4
.L_54:
        /*0108*/ 	.byte	0x04, 0x2f
        /*010a*/ 	.short	(.L_56 - .L_55)
	.align		4
.L_55:
        /*010c*/ 	.word	index@(_ZN5flash24flash_fwd_splitkv_kernelI23Flash_fwd_kernel_traitsILi128ELi64ELi64ELi4ELb0ELb0EN7cutlass10bfloat16_tE19Flash_kernel_traitsILi128ELi64ELi64ELi4ES3_EELb1ELb0ELb0ELb0ELb1ELb0ELb0ELb1EEEvNS_16Flash_fwd_paramsE)
        /*0110*/ 	.word	0x000000b2


	//----- nvinfo : EIATTR_FRAME_SIZE
	.align		4
.L_56:
        /*0114*/ 	.byte	0x04, 0x11
        /*0116*/ 	.short	(.L_58 - .L_57)
	.align		4
.L_57:
        /*0118*/ 	.word	index@(_ZN5flash24flash_fwd_splitkv_kernelI23Flash_fwd_kernel_traitsILi128ELi64ELi64ELi4ELb0ELb0EN7cutlass10bfloat16_tE19Flash_kernel_traitsILi128ELi64ELi64ELi4ES3_EELb1ELb0ELb0ELb0ELb1ELb0ELb0ELb1EEEvNS_16Flash_fwd_paramsE)
        /*011c*/ 	.word	0x00000000


	//----- nvinfo : EIATTR_REGCOUNT
	.align		4
.L_58:
        /*0120*/ 	.byte	0x04, 0x2f
        /*0122*/ 	.short	(.L_60 - .L_59)
	.align		4
.L_59:
        /*0124*/ 	.word	index@(_ZN5flash24flash_fwd_splitkv_kernelI23Flash_fwd_kernel_traitsILi128ELi64ELi64ELi4ELb0ELb0EN7cutlass10bfloat16_tE19Flash_kernel_traitsILi128ELi64ELi64ELi4ES3_EELb1ELb0ELb1ELb0ELb0ELb1ELb0ELb0EEEvNS_16Flash_fwd_paramsE)
        /*0128*/ 	.word	0x000000cc


	//----- nvinfo : EIATTR_FRAME_SIZE
	.align		4
.L_60:
        /*012c*/ 	.byte	0x04, 0x11
        /*012e*/ 	.short	(.L_62 - .L_61)
	.align		4
.L_61:
        /*0130*/ 	.word	index@(_ZN5flash24flash_fwd_splitkv_kernelI23Flash_fwd_kernel_traitsILi128ELi64ELi64ELi4ELb0ELb0EN7cutlass10bfloat16_tE19Flash_kernel_traitsILi128ELi64ELi64ELi4ES3_EELb1ELb0ELb1ELb0ELb0ELb1ELb0ELb0EEEvNS_16Flash_fwd_paramsE)
        /*0134*/ 	.word	0x00000000


	//----- nvinfo : EIATTR_REGCOUNT
	.align		4
.L_62:
        /*0138*/ 	.byte	0x04, 0x2f
        /*013a*/ 	.short	(.L_64 - .L_63)
	.align		4
.L_63:
        /*013c*/ 	.word	index@(_ZN5flash24flash_fwd_splitkv_kernelI23Flash_fwd_kernel_traitsILi128ELi64ELi64ELi4ELb0ELb0EN7cutlass10bfloat16_tE19Flash_kernel_traitsILi128ELi64ELi64ELi4ES3_EELb1ELb0ELb1ELb0ELb0ELb0ELb0ELb0EEEvNS_16Flash_fwd_paramsE)
        /*0140*/ 	.word	0x000000c6


	//----- nvinfo : EIATTR_FRAME_SIZE
	.align		4
.L_64:
        /*0144*/ 	.byte	0x04, 0x11
        /*0146*/ 	.short	(.L_66 - .L_65)
	.align		4
.L_65:
        /*0148*/ 	.word	index@(_ZN5flash24flash_fwd_splitkv_kernelI23Flash_fwd_kernel_traitsILi128ELi64ELi64ELi4ELb0ELb0EN7cutlass10bfloat16_tE19Flash_kernel_traitsILi128ELi64ELi64ELi4ES3_EELb1ELb0ELb1ELb0ELb0ELb0ELb0ELb0EEEvNS_16Flash_fwd_paramsE)
        /*014c*/ 	.word	0x00000000


	//----- nvinfo : EIATTR_REGCOUNT
	.align		4
.L_66:
        /*0150*/ 	.byte	0x04, 0x2f
        /*0152*/ 	.short	(.L_68 - .L_67)
	.align		4
.L_67:
        /*0154*/ 	.word	index@(_ZN5flash24flash_fwd_splitkv_kernelI23Flash_fwd_kernel_traitsILi128ELi64ELi64ELi4ELb0ELb0EN7cutlass10bfloat16_tE19Flash_kernel_traitsILi128ELi64ELi64ELi4ES3_EELb1ELb0ELb0ELb0ELb1ELb1ELb0ELb0EEEvNS_16Flash_fwd_paramsE)
        /*0158*/ 	.word	0x000000e5


	//----- nvinfo : EIATTR_FRAME_SIZE
	.align		4
.L_68:
        /*015c*/ 	.byte	0x04, 0x11
        /*015e*/ 	.short	(.L_70 - .L_69)
	.align		4
.L_69:
        /*0160*/ 	.word	index@(_ZN5flash24flash_fwd_splitkv_kernelI23Flash_fwd_kernel_traitsILi128ELi64ELi64ELi4ELb0ELb0EN7cutlass10bfloat16_tE19Flash_kernel_traitsILi128ELi64ELi64ELi4ES3_EELb1ELb0ELb0ELb0ELb1ELb1ELb0ELb0EEEvNS_16Flash_fwd_paramsE)
        /*0164*/ 	.word	0x00000000


	//----- nvinfo : EIATTR_REGCOUNT
	.align		4
.L_70:
        /*0168*/ 	.byte	0x04, 0x2f
        /*016a*/ 	.short	(.L_72 - .L_71)
	.align		4
.L_71:
        /*016c*/ 	.word	index@(_ZN5flash24flash_fwd_splitkv_kernelI23Flash_fwd_kernel_traitsILi128ELi64ELi64ELi4ELb0ELb0EN7cutlass10bfloat16_tE19Flash_kernel_traitsILi128ELi64ELi64ELi4ES3_EELb1ELb0ELb0ELb0ELb1ELb0ELb0ELb0EEEvNS_16Flash_fwd_paramsE)
        /*0170*/ 	.word	0x000000b2


	//----- nvinfo : EIATTR_FRAME_SIZE
	.align		4
.L_72:
        /*0174*/ 	.byte	0x04, 0x11
        /*0176*/ 	.short	(.L_74 - .L_73)
	.align		4
.L_73:
        /*0178*/ 	.word	index@(_ZN5flash24flash_fwd_splitkv_kernelI23Flash_fwd_kernel_traitsILi128ELi64ELi64ELi4ELb0ELb0EN7cutlass10bfloat16_tE19Flash_kernel_traitsILi128ELi64ELi64ELi4ES3_EELb1ELb0ELb0ELb0ELb1ELb0ELb0ELb0EEEvNS_16Flash_fwd_paramsE)
        /*017c*/ 	.word	0x00000000


	//----- nvinfo : EIATTR_REGCOUNT
	.align		4
.L_74:
        /*0180*/ 	.byte	0x04, 0x2f
        /*0182*/ 	.short	(.L_76 - .L_75)
	.align		4
.L_75:
        /*0184*/ 	.word	index@(_ZN5flash24flash_fwd_splitkv_kernelI23Flash_fwd_kernel_traitsILi128ELi64ELi64ELi4ELb0ELb0EN7cutlass10bfloat16_tE19Flash_kernel_traitsILi128ELi64ELi64ELi4ES3_EELb1ELb0ELb0ELb1ELb1ELb1ELb1ELb0EEEvNS_16Flash_fwd_paramsE)
        /*0188*/ 	.word	0x000000cf


	//----- nvinfo : EIATTR_FRAME_SIZE
	.align		4
.L_76:
        /*018c*/ 	.byte	0x04, 0x11
        /*018e*/ 	.short	(.L_78 - .L_77)
	.align		4
.L_77:
        /*0190*/ 	.word	index@(_ZN5flash24flash_fwd_splitkv_kernelI23Flash_fwd_kernel_traitsILi128ELi64ELi64ELi4ELb0ELb0EN7cutlass10bfloat16_tE19Flash_kernel_traitsILi128ELi64ELi64ELi4ES3_EELb1ELb0ELb0ELb1ELb1ELb1ELb1ELb0EEEvNS_16Flash_fwd_paramsE)
        /*0194*/ 	.word	0x00000000


	//----- nvinfo : EIATTR_REGCOUNT
	.align		4
.L_78:
        /*0198*/ 	.byte	0x04, 0x2f
        /*019a*/ 	.short	(.L_80 - .L_79)
	.align		4
.L_79:
        /*019c*/ 	.word	index@(_ZN5flash24flash_fwd_splitkv_kernelI23Flash_fwd_kernel_traitsILi128ELi64ELi64ELi4ELb0ELb0EN7cutlass10bfloat16_tE19Flash_kernel_traitsILi128ELi64ELi64ELi4ES3_EELb1ELb0ELb0ELb1ELb1ELb0ELb1ELb0EEEvNS_16Flash_fwd_paramsE)
        /*01a0*/ 	.word	0x000000b4


	//----- nvinfo : EIATTR_FRAME_SIZE
	.align		4
.L_80:
        /*01a4*/ 	.byte	0x04, 0x11
        /*01a6*/ 	.short	(.L_82 - .L_81)
	.align		4
.L_81:
        /*01a8*/ 	.word	index@(_ZN5flash24flash_fwd_splitkv_kernelI23Flash_fwd_kernel_traitsILi128ELi64ELi64ELi4ELb0ELb0EN7cutlass10bfloat16_tE19Flash_kernel_traitsILi128ELi64ELi64ELi4ES3_EELb1ELb0ELb0ELb1ELb1ELb0ELb1ELb0EEEvNS_16Flash_fwd_paramsE)
        /*01ac*/ 	.word	0x00000000


	//----- nvinfo : EIATTR_REGCOUNT
	.align		4
.L_82:
        /*01b0*/ 	.byte	0x04, 0x2f
        /*01b2*/ 	.short	(.L_84 - .L_83)
	.align		4
.L_83:
        /*01b4*/ 	.word	index@(_ZN5flash24flash_fwd_splitkv_kernelI23Flash_fwd_kernel_traitsILi128ELi64ELi64ELi4ELb0ELb0EN7cutlass10bfloat16_tE19Flash_kernel_traitsILi128ELi64ELi64ELi4ES3_EELb1ELb0ELb0ELb1ELb1ELb1ELb0ELb0EEEvNS_16Flash_fwd_paramsE)
        /*01b8*/ 	.word	0x000000c7


	//----- nvinfo : EIATTR_FRAME_SIZE
	.align		4
.L_84:
        /*01bc*/ 	.byte	0x04, 0x11
        /*01be*/ 	.short	(.L_86 - .L_85)
	.align		4
.L_85:
        /*01c0*/ 	.word	index@(_ZN5flash24flash_fwd_splitkv_kernelI23Flash_fwd_kernel_traitsILi128ELi64ELi64ELi4ELb0ELb0EN7cutlass10bfloat16_tE19Flash_kernel_traitsILi128ELi64ELi64ELi4ES3_EELb1ELb0ELb0ELb1ELb1ELb1ELb0ELb0EEEvNS_16Flash_fwd_paramsE)
        /*01c4*/ 	.word	0x00000000


	//----- nvinfo : EIATTR_REGCOUNT
	.align		4
.L_86:
        /*01c8*/ 	.byte	0x04, 0x2f
        /*01ca*/ 	.short	(.L_88 - .L_87)
	.align		4
.L_87:
        /*01cc*/ 	.word	index@(_ZN5flash24flash_fwd_splitkv_kernelI23Flash_fwd_kernel_traitsILi128ELi64ELi64ELi4ELb0ELb0EN7cutlass10bfloat16_tE19Flash_kernel_traitsILi128ELi64ELi64ELi4ES3_EELb1ELb0ELb0ELb1ELb1ELb0ELb0ELb0EEEvNS_16Flash_fwd_paramsE)
        /*01d0*/ 	.word	0x000000b6


	//----- nvinfo : EIATTR_FRAME_SIZE
	.align		4
.L_88:
        /*01d4*/ 	.byte	0x04, 0x11
        /*01d6*/ 	.short	(.L_90 - .L_89)
	.align		4
.L_89:
        /*01d8*/ 	.word	index@(_ZN5flash24flash_fwd_splitkv_kernelI23Flash_fwd_kernel_traitsILi128ELi64ELi64ELi4ELb0ELb0EN7cutlass10bfloat16_tE19Flash_kernel_traitsILi128ELi64ELi64ELi4ES3_EELb1ELb0ELb0ELb1ELb1ELb0ELb0ELb0EEEvNS_16Flash_fwd_paramsE)
        /*01dc*/ 	.word	0x00000000


	//----- nvinfo : EIATTR_REGCOUNT
	.align		4
.L_90:
        /*01e0*/ 	.byte	0x04, 0x2f
        /*01e2*/ 	.short	(.L_92 - .L_91)
	.align		4
.L_91:
        /*01e4*/ 	.word	index@(_ZN5flash24flash_fwd_splitkv_kernelI23Flash_fwd_kernel_traitsILi128ELi64ELi64ELi4ELb0ELb0EN7cutlass10bfloat16_tE19Flash_kernel_traitsILi128ELi64ELi64ELi4ES3_EELb1ELb0ELb0ELb0ELb0ELb1ELb1ELb1EEEvNS_16Flash_fwd_paramsE)
        /*01e8*/ 	.word	0x000000d8


	//----- nvinfo : EIATTR_FRAME_SIZE
	.align		4
.L_92:
        /*01ec*/ 	.byte	0x04, 0x11
        /*01ee*/ 	.short	(.L_94 - .L_93)
	.align		4
.L_93:
        /*01f0*/ 	.word	index@(_ZN5flash24flash_fwd_splitkv_kernelI23Flash_fwd_kernel_traitsILi128ELi64ELi64ELi4ELb0ELb0EN7cutlass10bfloat16_tE19Flash_kernel_traitsILi128ELi64ELi64ELi4ES3_EELb1ELb0ELb0ELb0ELb0ELb1ELb1ELb1EEEvNS_16Flash_fwd_paramsE)
        /*01f4*/ 	.word	0x00000000


	//----- nvinfo : EIATTR_REGCOUNT
	.align		4
.L_94:
        /*01f8*/ 	.byte	0x04, 0x2f
        /*01fa*/ 	.short	(.L_96 - .L_95)
	.align		4
.L_95:
        /*01fc*/ 	.word	index@(_ZN5flash24flash_fwd_splitkv_kernelI23Flash_fwd_kernel_traitsILi128ELi64ELi64ELi4ELb0ELb0EN7cutlass10bfloat16_tE19Flash_kernel_traitsILi128ELi64ELi64ELi4ES3_EELb1ELb0ELb0ELb0ELb0ELb0ELb1ELb1EEEvNS_16Flash_fwd_paramsE)
        /*0200*/ 	.word	0x000000c6


	//----- nvinfo : EIATTR_FRAME_SIZE
	.align		4
.L_96:
        /*0204*/ 	.byte	0x04, 0x11
        /*0206*/ 	.short	(.L_98 - .L_97)
	.align		4
.L_97:
        /*0208*/ 	.word	index@(_ZN5flash24flash_fwd_splitkv_kernelI23Flash_fwd_kernel_traitsILi128ELi64ELi64ELi4ELb0ELb0EN7cutlass10bfloat16_tE19Flash_kernel_traitsILi128ELi64ELi64ELi4ES3_EELb1ELb0ELb0ELb0ELb0ELb0ELb1ELb1EEEvNS_16Flash_fwd_paramsE)
        /*020c*/ 	.word	0x00000000


	//----- nvinfo : EIATTR_REGCOUNT
	.align		4
.L_98:
        /*0210*/ 	.byte	0x04, 0x2f
        /*0212*/ 	.short	(.L_100 - .L_99)
	.align		4
.L_99:
        /*0214*/ 	.word	index@(_ZN5flash24flash_fwd_splitkv_kernelI23Flash_fwd_kernel_traitsILi128ELi64ELi64ELi4ELb0ELb0EN7cutlass10bfloat16_tE19Flash_kernel_traitsILi128ELi64ELi64ELi4ES3_EELb1ELb0ELb0ELb0ELb0ELb1ELb1ELb0EEEvNS_16Flash_fwd_paramsE)
        /*0218*/ 	.word	0x000000ce


	//----- nvinfo : EIATTR_FRAME_SIZE
	.align		4
.L_100:
        /*021c*/ 	.byte	0x04, 0x11
        /*021e*/ 	.short	(.L_102 - .L_101)
	.align		4
.L_101:
        /*0220*/ 	.word	index@(_ZN5flash24flash_fwd_splitkv_kernelI23Flash_fwd_kernel_traitsILi128ELi64ELi64ELi4ELb0ELb0EN7cutlass10bfloat16_tE19Flash_kernel_traitsILi128ELi64ELi64ELi4ES3_EELb1ELb0ELb0ELb0ELb0ELb1ELb1ELb0EEEvNS_16Flash_fwd_paramsE)
        /*0224*/ 	.word	0x00000000


	//----- nvinfo : EIATTR_REGCOUNT
	.align		4
.L_102:
        /*0228*/ 	.byte	0x04, 0x2f
        /*022a*/ 	.short	(.L_104 - .L_103)
	.align		4
.L_103:
        /*022c*/ 	.word	index@(_ZN5flash24flash_fwd_splitkv_kernelI23Flash_fwd_kernel_traitsILi128ELi64ELi64ELi4ELb0ELb0EN7cutlass10bfloat16_tE19Flash_kernel_traitsILi128ELi64ELi64ELi4ES3_EELb1ELb0ELb0ELb0ELb0ELb0ELb1ELb0EEEvNS_16Flash_fwd_paramsE)
        /*0230*/ 	.word	0x000000bb


	//----- nvinfo : EIATTR_FRAME_SIZE
	.align		4
.L_104:
        /*0234*/ 	.byte	0x04, 0x11
        /*0236*/ 	.short	(.L_106 - .L_105)
	.align		4
.L_105:
        /*0238*/ 	.word	index@(_ZN5flash24flash_fwd_splitkv_kernelI23Flash_fwd_kernel_traitsILi128ELi64ELi64ELi4ELb0ELb0EN7cutlass10bfloat16_tE19Flash_kernel_traitsILi128ELi64ELi64ELi4ES3_EELb1ELb0ELb0ELb0ELb0ELb0ELb1ELb0EEEvNS_16Flash_fwd_paramsE)
        /*023c*/ 	.word	0x00000000


	//----- nvinfo : EIATTR_REGCOUNT
	.align		4
.L_106:
        /*0240*/ 	.byte	0x04, 0x2f
        /*0242*/ 	.short	(.L_108 - .L_107)
	.align		4
.L_107:
        /*0244*/ 	.word	index@(_ZN5flash24flash_fwd_splitkv_kernelI23Flash_fwd_kernel_traitsILi128ELi64ELi64ELi4ELb0ELb0EN7cutlass10bfloat16_tE19Flash_kernel_traitsILi128ELi64ELi64ELi4ES3_EELb1ELb0ELb0ELb0ELb0ELb1ELb0ELb1EEEvNS_16Flash_fwd_paramsE)
        /*0248*/ 	.word	0x000000cb


	//----- nvinfo : EIATTR_FRAME_SIZE
	.align		4
.L_108:
        /*024c*/ 	.byte	0x04, 0x11
        /*024e*/ 	.short	(.L_110 - .L_109)
	.align		4
.L_109:
        /*0250*/ 	.word	index@(_ZN5flash24flash_fwd_splitkv_kernelI23Flash_fwd_kernel_traitsILi128ELi64ELi64ELi4ELb0ELb0EN7cutlass10bfloat16_tE19Flash_kernel_traitsILi128ELi64ELi64ELi4ES3_EELb1ELb0ELb0ELb0ELb0ELb1ELb0ELb1EEEvNS_16Flash_fwd_paramsE)
        /*0254*/ 	.word	0x00000000


	//----- nvinfo : EIATTR_REGCOUNT
	.align		4
.L_110:
        /*0258*/ 	.byte	0x04, 0x2f
        /*025a*/ 	.short	(.L_112 - .L_111)
	.align		4
.L_111:
        /*025c*/ 	.word	index@(_ZN5flash24flash_fwd_splitkv_kernelI23Flash_fwd_kernel_traitsILi128ELi64ELi64ELi4ELb0ELb0EN7cutlass10bfloat16_tE19Flash_kernel_traitsILi128ELi64ELi64ELi4ES3_EELb1ELb0ELb0ELb0ELb0ELb0ELb0ELb1EEEvNS_16Flash_fwd_paramsE)
        /*0260*/ 	.word	0x000000b8


	//----- nvinfo : EIATTR_FRAME_SIZE
	.align		4
.L_112:
        /*0264*/ 	.byte	0x04, 0x11
        /*0266*/ 	.short	(.L_114 - .L_113)
	.align		4
.L_113:
        /*0268*/ 	.word	index@(_ZN5flash24flash_fwd_splitkv_kernelI23Flash_fwd_kernel_traitsILi128ELi64ELi64ELi4ELb0ELb0EN7cutlass10bfloat16_tE19Flash_kernel_traitsILi128ELi64ELi64ELi4ES3_EELb1ELb0ELb0ELb0ELb0ELb0ELb0ELb1EEEvNS_16Flash_fwd_paramsE)
        /*026c*/ 	.word	0x00000000


	//----- nvinfo : EIATTR_REGCOUNT
	.align		4
.L_114:
        /*0270*/ 	.byte	0x04, 0x2f
        /*0272*/ 	.short	(.L_116 - .L_115)
	.align		4
.L_115:
        /*0274*/ 	.word	index@(_ZN5flash24flash_fwd_splitkv_kernelI23Flash_fwd_kernel_traitsILi128ELi64ELi64ELi4ELb0ELb0EN7cutlass10bfloat16_tE19Flash_kernel_traitsILi128ELi64ELi64ELi4ES3_EELb1ELb0ELb0ELb0ELb0ELb1ELb0ELb0EEEvNS_16Flash_fwd_paramsE)
        /*0278*/ 	.word	0x000000ca


	//----- nvinfo : EIATTR_FRAME_SIZE
	.align		4
.L_116:
        /*027c*/ 	.byte	0x04, 0x11
        /*027e*/ 	.short	(.L_118 - .L_117)
	.align		4
.L_117:
        /*0280*/ 	.word	index@(_ZN5flash24flash_fwd_splitkv_kernelI23Flash_fwd_kernel_traitsILi128ELi64ELi64ELi4ELb0ELb0EN7cutlass10bfloat16_tE19Flash_kernel_traitsILi128ELi64ELi64ELi4ES3_EELb1ELb0ELb0ELb0ELb0ELb1ELb0ELb0EEEvNS_16Flash_fwd_paramsE)
        /*0284*/ 	.word	0x00000000


	//----- nvinfo : EIATTR_REGCOUNT
	.align		4
.L_118:
        /*0288*/ 	.byte	0x04, 0x2f
        /*028a*/ 	.short	(.L_120 - .L_119)
	.align		4
.L_119:
        /*028c*/ 	.word	index@(_ZN5flash24flash_fwd_splitkv_kernelI23Flash_fwd_kernel_traitsILi128ELi64ELi64ELi4ELb0ELb0EN7cutlass10bfloat16_tE19Flash_kernel_traitsILi128ELi64ELi64ELi4ES3_EELb1ELb0ELb0ELb0ELb0ELb0ELb0ELb0EEEvNS_16Flash_fwd_paramsE)
        /*0290*/ 	.word	0x000000c4


	//----- nvinfo : EIATTR_FRAME_SIZE
	.align		4
.L_120:
        /*0294*/ 	.byte	0x04, 0x11
        /*0296*/ 	.short	(.L_122 - .L_121)
	.align		4
.L_121:
        /*0298*/ 	.word	index@(_ZN5flash24flash_fwd_splitkv_kernelI23Flash_fwd_kernel_traitsILi128ELi64ELi64ELi4ELb0ELb0EN7cutlass10bfloat16_tE19Flash_kernel_traitsILi128ELi64ELi64ELi4ES3_EELb1ELb0ELb0ELb0ELb0ELb0ELb0ELb0EEEvNS_16Flash_fwd_paramsE)
        /*029c*/ 	.word	0x00000000


	//----- nvinfo : EIATTR_REGCOUNT
	.align		4
.L_122:
        /*02a0*/ 	.byte	0x04, 0x2f
        /*02a2*/ 	.short	(.L_124 - .L_123)
	.align		4
.L_123:
        /*02a4*/ 	.word	index@(_ZN5flash32flash_fwd_splitkv_combine_kernelI23Flash_fwd_kernel_traitsILi128ELi64ELi64ELi4ELb0ELb0EN7cutlass10bfloat16_tE19Flash_kernel_traitsILi128ELi64ELi64ELi4ES3_EELi4ELi1ELb1EEEvNS_16Flash_fwd_paramsE)
        /*02a8*/ 	.word	0x00000036


	//----- nvinfo : EIATTR_FRAME_SIZE
	.align		4
.L_124:
        /*02ac*/ 	.byte	0x04, 0x11
        /*02ae*/ 	.short	(.L_126 - .L_125)
	.align		4
.L_125:
        /*02b0*/ 	.word	index@($__internal_27_$__cuda_sm20_div_s64)
        /*02b4*/ 	.word	0x00000000


	//----- nvinfo : EIATTR_FRAME_SIZE
	.align		4
.L_126:
        /*02b8*/ 	.byte	0x04, 0x11
        /*02ba*/ 	.short	(.L_128 - .L_127)
	.align		4
.L_127:
        /*02bc*/ 	.word	index@(_ZN5flash32flash_fwd_splitkv_combine_kernelI23Flash_fwd_kernel_traitsILi128ELi64ELi64ELi4ELb0ELb0EN7cutlass10bfloat16_tE19Flash_kernel_traitsILi128ELi64ELi64ELi4ES3_EELi4ELi1ELb1EEEvNS_16Flash_fwd_paramsE)
        /*02c0*/ 	.word	0x00000000


	//----- nvinfo : EIATTR_REGCOUNT
	.align		4
.L_128:
        /*02c4*/ 	.byte	0x04, 0x2f
        /*02c6*/ 	.short	(.L_130 - .L_129)
	.align		4
.L_129:
        /*02c8*/ 	.word	index@(_ZN5flash32flash_fwd_splitkv_combine_kernelI23Flash_fwd_kernel_traitsILi128ELi64ELi64ELi4ELb0ELb0EN7cutlass10bfloat16_tE19Flash_kernel_traitsILi128ELi64ELi64ELi4ES3_EELi4ELi2ELb1EEEvNS_16Flash_fwd_paramsE)
        /*02cc*/ 	.word	0x00000038


	//----- nvinfo : EIATTR_FRAME_SIZE
	.align		4
.L_130:
        /*02d0*/ 	.byte	0x04, 0x11
        /*02d2*/ 	.short	(.L_132 - .L_131)
	.align		4
.L_131:
        /*02d4*/ 	.word	index@($__internal_26_$__cuda_sm20_div_s64)
        /*02d8*/ 	.word	0x00000000


	//----- nvinfo : EIATTR_FRAME_SIZE
	.align		4
.L_132:
        /*02dc*/ 	.byte	0x04, 0x11
        /*02de*/ 	.short	(.L_134 - .L_133)
	.align		4
.L_133:
        /*02e0*/ 	.word	index@(_ZN5flash32flash_fwd_splitkv_combine_kernelI23Flash_fwd_kernel_traitsILi128ELi64ELi64ELi4ELb0ELb0EN7cutlass10bfloat16_tE19Flash_kernel_traitsILi128ELi64ELi64ELi4ES3_EELi4ELi2ELb1EEEvNS_16Flash_fwd_paramsE)
        /*02e4*/ 	.word	0x00000000


	//----- nvinfo : EIATTR_REGCOUNT
	.align		4
.L_134:
        /*02e8*/ 	.byte	0x04, 0x2f
        /*02ea*/ 	.short	(.L_136 - .L_135)
	.align		4
.L_135:
        /*02ec*/ 	.word	index@(_ZN5flash32flash_fwd_splitkv_combine_kernelI23Flash_fwd_kernel_traitsILi128ELi64ELi64ELi4ELb0ELb0EN7cutlass10bfloat16_tE19Flash_kernel_traitsILi128ELi64ELi64ELi4ES3_EELi4ELi3ELb1EEEvNS_16Flash_fwd_paramsE)
        /*02f0*/ 	.word	0x00000034


	//----- nvinfo : EIATTR_FRAME_SIZE
	.align		4
.L_136:
        /*02f4*/ 	.byte	0x04, 0x11
        /*02f6*/ 	.short	(.L_138 - .L_137)
	.align		4
.L_137:
        /*02f8*/ 	.word	index@($__internal_25_$__cuda_sm20_div_s64)
        /*02fc*/ 	.word	0x00000000


	//----- nvinfo : EIATTR_FRAME_SIZE
	.align		4
.L_138:
        /*0300*/ 	.byte	0x04, 0x11
        /*0302*/ 	.short	(.L_140 - .L_139)
	.align		4
.L_139:
        /*0304*/ 	.word	index@(_ZN5flash32flash_fwd_splitkv_combine_kernelI23Flash_fwd_kernel_traitsILi128ELi64ELi64ELi4ELb0ELb0EN7cutlass10bfloat16_tE19Flash_kernel_traitsILi128ELi64ELi64ELi4ES3_EELi4ELi3ELb1EEEvNS_16Flash_fwd_paramsE)
        /*0308*/ 	.word	0x00000000


	//----- nvinfo : EIATTR_REGCOUNT
	.align		4
.L_140:
        /*030c*/ 	.byte	0x04, 0x2f
        /*030e*/ 	.short	(.L_142 - .L_141)
	.align		4
.L_141:
        /*0310*/ 	.word	index@(_ZN5flash32flash_fwd_splitkv_combine_kernelI23Flash_fwd_kernel_traitsILi128ELi64ELi64ELi4ELb0ELb0EN7cutlass10bfloat16_tE19Flash_kernel_traitsILi128ELi64ELi64ELi4ES3_EELi4ELi4ELb1EEEvNS_16Flash_fwd_paramsE)
        /*0314*/ 	.word	0x00000034


	//----- nvinfo : EIATTR_FRAME_SIZE
	.align		4
.L_142:
        /*0318*/ 	.byte	0x04, 0x11
        /*031a*/ 	.short	(.L_144 - .L_143)
	.align		4
.L_143:
        /*031c*/ 	.word	index@($__internal_24_$__cuda_sm20_div_s64)
        /*0320*/ 	.word	0x00000000


	//----- nvinfo : EIATTR_FRAME_SIZE
	.align		4
.L_144:
        /*0324*/ 	.byte	0x04, 0x11
        /*0326*/ 	.short	(.L_146 - .L_145)
	.align		4
.L_145:
        /*0328*/ 	.word	index@(_ZN5flash32flash_fwd_splitkv_combine_kernelI23Flash_fwd_kernel_traitsILi128ELi64ELi64ELi4ELb0ELb0EN7cutlass10bfloat16_tE19Flash_kernel_traitsILi128ELi64ELi64ELi4ES3_EELi4ELi4ELb1EEEvNS_16Flash_fwd_paramsE)
        /*032c*/ 	.word	0x00000000


	//----- nvinfo : EIATTR_REGCOUNT
	.align		4
.L_146:
        /*0330*/ 	.byte	0x04, 0x2f
        /*0332*/ 	.short	(.L_148 - .L_147)
	.align		4
.L_147:
        /*0334*/ 	.word	index@(_ZN5flash32flash_fwd_splitkv_combine_kernelI23Flash_fwd_kernel_traitsILi128ELi64ELi64ELi4ELb0ELb0EN7cutlass10bfloat16_tE19Flash_kernel_traitsILi128ELi64ELi64ELi4ES3_EELi4ELi5ELb1EEEvNS_16Flash_fwd_paramsE)
        /*0338*/ 	.word	0x00000034


	//----- nvinfo : EIATTR_FRAME_SIZE
	.align		4
.L_148:
        /*033c*/ 	.byte	0x04, 0x11
        /*033e*/ 	.short	(.L_150 - .L_149)
	.align		4
.L_149:
        /*0340*/ 	.word	index@($__internal_23_$__cuda_sm20_div_s64)
        /*0344*/ 	.word	0x00000000


	//----- nvinfo : EIATTR_FRAME_SIZE
	.align		4
.L_150:
        /*0348*/ 	.byte	0x04, 0x11
        /*034a*/ 	.short	(.L_152 - .L_151)
	.align		4
.L_151:
        /*034c*/ 	.word	index@(_ZN5flash32flash_fwd_splitkv_combine_kernelI23Flash_fwd_kernel_traitsILi128ELi64ELi64ELi4ELb0ELb0EN7cutlass10bfloat16_tE19Flash_kernel_traitsILi128ELi64ELi64ELi4ES3_EELi4ELi5ELb1EEEvNS_16Flash_fwd_paramsE)
        /*0350*/ 	.word	0x00000000


	//----- nvinfo : EIATTR_REGCOUNT
	.align		4
.L_152:
        /*0354*/ 	.byte	0x04, 0x2f
        /*0356*/ 	.short	(.L_154 - .L_153)
	.align		4
.L_153:
        /*0358*/ 	.word	index@(_ZN5flash32flash_fwd_splitkv_combine_kernelI23Flash_fwd_kernel_traitsILi128ELi64ELi64ELi4ELb0ELb0EN7cutlass10bfloat16_tE19Flash_kernel_traitsILi128ELi64ELi64ELi4ES3_EELi4ELi6ELb1EEEvNS_16Flash_fwd_paramsE)
        /*035c*/ 	.word	0x0000003a


	//----- nvinfo : EIATTR_FRAME_SIZE
	.align		4
.L_154:
        /*0360*/ 	.byte	0x04, 0x11
        /*0362*/ 	.short	(.L_156 - .L_155)
	.align		4
.L_155:
        /*0364*/ 	.word	index@($__internal_22_$__cuda_sm20_div_s64)
        /*0368*/ 	.word	0x00000000


	//----- nvinfo : EIATTR_FRAME_SIZE
	.align		4
.L_156:
        /*036c*/ 	.byte	0x04, 0x11
        /*036e*/ 	.short	(.L_158 - .L_157)
	.align		4
.L_157:
        /*0370*/ 	.word	index@(_ZN5flash32flash_fwd_splitkv_combine_kernelI23Flash_fwd_kernel_traitsILi128ELi64ELi64ELi4ELb0ELb0EN7cutlass10bfloat16_tE19Flash_kernel_traitsILi128ELi64ELi64ELi4ES3_EELi4ELi6ELb1EEEvNS_16Flash_fwd_paramsE)
        /*0374*/ 	.word	0x00000000


	//----- nvinfo : EIATTR_REGCOUNT
	.align		4
.L_158:
        /*0378*/ 	.byte	0x04, 0x2f
        /*037a*/ 	.short	(.L_160 - .L_159)
	.align		4
.L_159:
        /*037c*/ 	.word	index@(_ZN5flash32flash_fwd_splitkv_combine_kernelI23Flash_fwd_kernel_traitsILi128ELi64ELi64ELi4ELb0ELb0EN7cutlass10bfloat16_tE19Flash_kernel_traitsILi128ELi64ELi64ELi4ES3_EELi4ELi7ELb1EEEvNS_16Flash_fwd_paramsE)
        /*0380*/ 	.word	0x0000003c


	//----- nvinfo : EIATTR_FRAME_SIZE
	.align		4
.L_160:
        /*0384*/ 	.byte	0x04, 0x11
        /*0386*/ 	.short	(.L_162 - .L_161)
	.align		4
.L_161:
        /*0388*/ 	.word	index@($__internal_21_$__cuda_sm20_div_s64)
        /*038c*/ 	.word	0x00000000


	//----- nvinfo : EIATTR_FRAME_SIZE
	.align		4
.L_162:
        /*0390*/ 	.byte	0x04, 0x11
        /*0392*/ 	.short	(.L_164 - .L_163)
	.align		4
.L_163:
        /*0394*/ 	.word	index@(_ZN5flash32flash_fwd_splitkv_combine_kernelI23Flash_fwd_kernel_traitsILi128ELi64ELi64ELi4ELb0ELb0EN7cutlass10bfloat16_tE19Flash_kernel_traitsILi128ELi64ELi64ELi4ES3_EELi4ELi7ELb1EEEvNS_16Flash_fwd_paramsE)
        /*0398*/ 	.word	0x00000000


	//----- nvinfo : EIATTR_REGCOUNT
	.align		4
.L_164:
        /*039c*/ 	.byte	0x04, 0x2f
        /*039e*/ 	.short	(.L_166 - .L_165)
	.align		4
.L_165:
        /*03a0*/ 	.word	index@(_ZN5flash32flash_fwd_splitkv_combine_kernelI23Flash_fwd_kernel_traitsILi128ELi64ELi64ELi4ELb0ELb0EN7cutlass10bfloat16_tE19Flash_kernel_traitsILi128ELi64ELi64ELi4ES3_EELi4ELi1ELb0EEEvNS_16Flash_fwd_paramsE)
        /*03a4*/ 	.word	0x00000036


	//----- nvinfo : EIATTR_FRAME_SIZE
	.align		4
.L_166:
        /*03a8*/ 	.byte	0x04, 0x11
        /*03aa*/ 	.short	(.L_168 - .L_167)
	.align		4
.L_167:
        /*03ac*/ 	.word	index@($__internal_20_$__cuda_sm20_div_s64)
        /*03b0*/ 	.word	0x00000000


	//----- nvinfo : EIATTR_FRAME_SIZE
	.align		4
.L_168:
        /*03b4*/ 	.byte	0x04, 0x11
        /*03b6*/ 	.short	(.L_170 - .L_169)
	.align		4
.L_169:
        /*03b8*/ 	.word	index@(_ZN5flash32flash_fwd_splitkv_combine_kernelI23Flash_fwd_kernel_traitsILi128ELi64ELi64ELi4ELb0ELb0EN7cutlass10bfloat16_tE19Flash_kernel_traitsILi128ELi64ELi64ELi4ES3_EELi4ELi1ELb0EEEvNS_16Flash_fwd_paramsE)
        /*03bc*/ 	.word	0x00000000


	//----- nvinfo : EIATTR_REGCOUNT
	.align		4
.L_170:
        /*03c0*/ 	.byte	0x04, 0x2f
        /*03c2*/ 	.short	(.L_172 - .L_171)
	.align		4
.L_171:
        /*03c4*/ 	.word	index@(_ZN5flash32flash_fwd_splitkv_combine_kernelI23Flash_fwd_kernel_traitsILi128ELi64ELi64ELi4ELb0ELb0EN7cutlass10bfloat16_tE19Flash_kernel_traitsILi128ELi64ELi64ELi4ES3_EELi4ELi2ELb0EEEvNS_16Flash_fwd_paramsE)
        /*03c8*/ 	.word	0x00000038


	//----- nvinfo : EIATTR_FRAME_SIZE
	.align		4
.L_172:
        /*03cc*/ 	.byte	0x04, 0x11
        /*03ce*/ 	.short	(.L_174 - .L_173)
	.align		4
.L_173:
        /*03d0*/ 	.word	index@($__internal_19_$__cuda_sm20_div_s64)
        /*03d4*/ 	.word	0x00000000


	//----- nvinfo : EIATTR_FRAME_SIZE
	.align		4
.L_174:
        /*03d8*/ 	.byte	0x04, 0x11
        /*03da*/ 	.short	(.L_176 - .L_175)
	.align		4
.L_175:
        /*03dc*/ 	.word	index@(_ZN5flash32flash_fwd_splitkv_combine_kernelI23Flash_fwd_kernel_traitsILi128ELi64ELi64ELi4ELb0ELb0EN7cutlass10bfloat16_tE19Flash_kernel_traitsILi128ELi64ELi64ELi4ES3_EELi4ELi2ELb0EEEvNS_16Flash_fwd_paramsE)
        /*03e0*/ 	.word	0x00000000


	//----- nvinfo : EIATTR_REGCOUNT
	.align		4
.L_176:
        /*03e4*/ 	.byte	0x04, 0x2f
        /*03e6*/ 	.short	(.L_178 - .L_177)
	.align		4
.L_177:
        /*03e8*/ 	.word	index@(_ZN5flash32flash_fwd_splitkv_combine_kernelI23Flash_fwd_kernel_traitsILi128ELi64ELi64ELi4ELb0ELb0EN7cutlass10bfloat16_tE19Flash_kernel_traitsILi128ELi64ELi64ELi4ES3_EELi4ELi3ELb0EEEvNS_16Flash_fwd_paramsE)
        /*03ec*/ 	.word	0x00000034


	//----- nvinfo : EIATTR_FRAME_SIZE
	.align		4
.L_178:
        /*03f0*/ 	.byte	0x04, 0x11
        /*03f2*/ 	.short	(.L_180 - .L_179)
	.align		4
.L_179:
        /*03f4*/ 	.word	index@($__internal_18_$__cuda_sm20_div_s64)
        /*03f8*/ 	.word	0x00000000


	//----- nvinfo : EIATTR_FRAME_SIZE
	.align		4
.L_180:
        /*03fc*/ 	.byte	0x04, 0x11
        /*03fe*/ 	.short	(.L_182 - .L_181)
	.align		4
.L_181:
        /*0400*/ 	.word	index@(_ZN5flash32flash_fwd_splitkv_combine_kernelI23Flash_fwd_kernel_traitsILi128ELi64ELi64ELi4ELb0ELb0EN7cutlass10bfloat16_tE19Flash_kernel_traitsILi128ELi64ELi64ELi4ES3_EELi4ELi3ELb0EEEvNS_16Flash_fwd_paramsE)
        /*0404*/ 	.word	0x00000000


	//----- nvinfo : EIATTR_REGCOUNT
	.align		4
.L_182:
        /*0408*/ 	.byte	0x04, 0x2f
        /*040a*/ 	.short	(.L_184 - .L_183)
	.align		4
.L_183:
        /*040c*/ 	.word	index@(_ZN5flash32flash_fwd_splitkv_combine_kernelI23Flash_fwd_kernel_traitsILi128ELi64ELi64ELi4ELb0ELb0EN7cutlass10bfloat16_tE19Flash_kernel_traitsILi128ELi64ELi64ELi4ES3_EELi4ELi4ELb0EEEvNS_16Flash_fwd_paramsE)
        /*0410*/ 	.word	0x00000034


	//----- nvinfo : EIATTR_FRAME_SIZE
	.align		4
.L_184:
        /*0414*/ 	.byte	0x04, 0x11
        /*0416*/ 	.short	(.L_186 - .L_185)
	.align		4
.L_185:
        /*0418*/ 	.word	index@($__internal_17_$__cuda_sm20_div_s64)
        /*041c*/ 	.word	0x00000000


	//----- nvinfo : EIATTR_FRAME_SIZE
	.align		4
.L_186:
        /*0420*/ 	.byte	0x04, 0x11
        /*0422*/ 	.short	(.L_188 - .L_187)
	.align		4
.L_187:
        /*0424*/ 	.word	index@(_ZN5flash32flash_fwd_splitkv_combine_kernelI23Flash_fwd_kernel_traitsILi128ELi64ELi64ELi4ELb0ELb0EN7cutlass10bfloat16_tE19Flash_kernel_traitsILi128ELi64ELi64ELi4ES3_EELi4ELi4ELb0EEEvNS_16Flash_fwd_paramsE)
        /*0428*/ 	.word	0x00000000


	//----- nvinfo : EIATTR_REGCOUNT
	.align		4
.L_188:
        /*042c*/ 	.byte	0x04, 0x2f
        /*042e*/ 	.short	(.L_190 - .L_189)
	.align		4
.L_189:
        /*0430*/ 	.word	index@(_ZN5flash32flash_fwd_splitkv_combine_kernelI23Flash_fwd_kernel_traitsILi128ELi64ELi64ELi4ELb0ELb0EN7cutlass10bfloat16_tE19Flash_kernel_traitsILi128ELi64ELi64ELi4ES3_EELi4ELi5ELb0EEEvNS_16Flash_fwd_paramsE)
        /*0434*/ 	.word	0x00000034


	//----- nvinfo : EIATTR_FRAME_SIZE
	.align		4
.L_190:
        /*0438*/ 	.byte	0x04, 0x11
        /*043a*/ 	.short	(.L_192 - .L_191)
	.align		4
.L_191:
        /*043c*/ 	.word	index@($__internal_16_$__cuda_sm20_div_s64)
        /*0440*/ 	.word	0x00000000


	//----- nvinfo : EIATTR_FRAME_SIZE
	.align		4
.L_192:
        /*0444*/ 	.byte	0x04, 0x11
        /*0446*/ 	.short	(.L_194 - .L_193)
	.align		4
.L_193:
        /*0448*/ 	.word	index@(_ZN5flash32flash_fwd_splitkv_combine_kernelI23Flash_fwd_kernel_traitsILi128ELi64ELi64ELi4ELb0ELb0EN7cutlass10bfloat16_tE19Flash_kernel_traitsILi128ELi64ELi64ELi4ES3_EELi4ELi5ELb0EEEvNS_16Flash_fwd_paramsE)
        /*044c*/ 	.word	0x00000000


	//----- nvinfo : EIATTR_REGCOUNT
	.align		4
.L_194:
        /*0450*/ 	.byte	0x04, 0x2f
        /*0452*/ 	.short	(.L_196 - .L_195)
	.align		4
.L_195:
        /*0454*/ 	.word	index@(_ZN5flash32flash_fwd_splitkv_combine_kernelI23Flash_fwd_kernel_traitsILi128ELi64ELi64ELi4ELb0ELb0EN7cutlass10bfloat16_tE19Flash_kernel_traitsILi128ELi64ELi64ELi4ES3_EELi4ELi6ELb0EEEvNS_16Flash_fwd_paramsE)
        /*0458*/ 	.word	0x0000003a


	//----- nvinfo : EIATTR_FRAME_SIZE
	.align		4
.L_196:
        /*045c*/ 	.byte	0x04, 0x11
        /*045e*/ 	.short	(.L_198 - .L_197)
	.align		4
.L_197:
        /*0460*/ 	.word	index@($__internal_15_$__cuda_sm20_div_s64)
        /*0464*/ 	.word	0x00000000


	//----- nvinfo : EIATTR_FRAME_SIZE
	.align		4
.L_198:
        /*0468*/ 	.byte	0x04, 0x11
        /*046a*/ 	.short	(.L_200 - .L_199)
	.align		4
.L_199:
        /*046c*/ 	.word	index@(_ZN5flash32flash_fwd_splitkv_combine_kernelI23Flash_fwd_kernel_traitsILi128ELi64ELi64ELi4ELb0ELb0EN7cutlass10bfloat16_tE19Flash_kernel_traitsILi128ELi64ELi64ELi4ES3_EELi4ELi6ELb0EEEvNS_16Flash_fwd_paramsE)
        /*0470*/ 	.word	0x00000000


	//----- nvinfo : EIATTR_REGCOUNT
	.align		4
.L_200:
        /*0474*/ 	.byte	0x04, 0x2f
        /*0476*/ 	.short	(.L_202 - .L_201)
	.align		4
.L_201:
        /*0478*/ 	.word	index@(_ZN5flash32flash_fwd_splitkv_combine_kernelI23Flash_fwd_kernel_traitsILi128ELi64ELi64ELi4ELb0ELb0EN7cutlass10bfloat16_tE19Flash_kernel_traitsILi128ELi64ELi64ELi4ES3_EELi4ELi7ELb0EEEvNS_16Flash_fwd_paramsE)
        /*047c*/ 	.word	0x0000003c


	//----- nvinfo : EIATTR_FRAME_SIZE
	.align		4
.L_202:
        /*0480*/ 	.byte	0x04, 0x11
        /*0482*/ 	.short	(.L_204 - .L_203)
	.align		4
.L_203:
        /*0484*/ 	.word	index@($__internal_14_$__cuda_sm20_div_s64)
        /*0488*/ 	.word	0x00000000


	//----- nvinfo : EIATTR_FRAME_SIZE
	.align		4
.L_204:
        /*048c*/ 	.byte	0x04, 0x11
        /*048e*/ 	.short	(.L_206 - .L_205)
	.align		4
.L_205:
        /*0490*/ 	.word	index@(_ZN5flash32flash_fwd_splitkv_combine_kernelI23Flash_fwd_kernel_traitsILi128ELi64ELi64ELi4ELb0ELb0EN7cutlass10bfloat16_tE19Flash_kernel_traitsILi128ELi64ELi64ELi4ES3_EELi4ELi7ELb0EEEvNS_16Flash_fwd_paramsE)
        /*0494*/ 	.word	0x00000000


	//----- nvinfo : EIATTR_REGCOUNT
	.align		4
.L_206:
        /*0498*/ 	.byte	0x04, 0x2f
        /*049a*/ 	.short	(.L_208 - .L_207)
	.align		4
.L_207:
        /*049c*/ 	.word	index@(_ZN5flash24flash_fwd_splitkv_kernelI23Flash_fwd_kernel_traitsILi128ELi64ELi128ELi4ELb0ELb0EN7cutlass10bfloat16_tE19Flash_kernel_traitsILi128ELi64ELi128ELi4ES3_EELb1ELb0ELb1ELb0ELb0ELb1ELb1ELb1EEEvNS_16Flash_fwd_paramsE)
        /*04a0*/ 	.word	0x000000ff


	//----- nvinfo : EIATTR_FRAME_SIZE
	.align		4
.L_208:
        /*04a4*/ 	.byte	0x04, 0x11
        /*04a6*/ 	.short	(.L_210 - .L_209)
	.align		4
.L_209:
        /*04a8*/ 	.word	index@($_ZN5flash24flash_fwd_splitkv_kernelI23Flash_fwd_kernel_traitsILi128ELi64ELi128ELi4ELb0ELb0EN7cutlass10bfloat16_tE19Flash_kernel_traitsILi128ELi64ELi128ELi4ES3_EELb1ELb0ELb1ELb0ELb0ELb1ELb1ELb1EEEvNS_16Flash_fwd_paramsE$_ZN5flash30compute_attn_1rowblock_splitkvI23Flash_fwd_kernel_traitsILi128ELi64ELi128ELi4ELb0ELb0EN7cutlass10bfloat16_tE19Flash_kernel_traitsILi128ELi64ELi128ELi4ES3_EELb1ELb0ELb1ELb0ELb0ELb1ELb1ELb1ENS_16Flash_fwd_paramsEEEvRKT8_iiiii)
        /*04ac*/ 	.word	0x00000000


	//----- nvinfo : EIATTR_FRAME_SIZE
	.align		4
.L_210:
        /*04b0*/ 	.byte	0x04, 0x11
        /*04b2*/ 	.short	(.L_212 - .L_211)
	.align		4
.L_211:
        /*04b4*/ 	.word	index@(_ZN5flash24flash_fwd_splitkv_kernelI23Flash_fwd_kernel_traitsILi128ELi64ELi128ELi4ELb0ELb0EN7cutlass10bfloat16_tE19Flash_kernel_traitsILi128ELi64ELi128ELi4ES3_EELb1ELb0ELb1ELb0ELb0ELb1ELb1ELb1EEEvNS_16Flash_fwd_paramsE)
        /*04b8*/ 	.word	0x00000000


	//----- nvinfo : EIATTR_REGCOUNT
	.align		4
.L_212:
        /*04bc*/ 	.byte	0x04, 0x2f
        /*04be*/ 	.short	(.L_214 - .L_213)
	.align		4
.L_213:
        /*04c0*/ 	.word	index@(_ZN5flash24flash_fwd_splitkv_kernelI23Flash_fwd_kernel_traitsILi128ELi64ELi128ELi4ELb0ELb0EN7cutlass10bfloat16_tE19Flash_kernel_traitsILi128ELi64ELi128ELi4ES3_EELb1ELb0ELb1ELb0ELb0ELb0ELb1ELb1EEEvNS_16Flash_fwd_paramsE)
        /*04c4*/ 	.word	0x000000ff


	//----- nvinfo : EIATTR_FRAME_SIZE
	.align		4
.L_214:
        /*04c8*/ 	.byte	0x04, 0x11
        /*04ca*/ 	.short	(.L_216 - .L_215)
	.align		4
.L_215:
        /*04cc*/ 	.word	index@($_ZN5flash24flash_fwd_splitkv_kernelI23Flash_fwd_kernel_traitsILi128ELi64ELi128ELi4ELb0ELb0EN7cutlass10bfloat16_tE19Flash_kernel_traitsILi128ELi64ELi128ELi4ES3_EELb1ELb0ELb1ELb0ELb0ELb0ELb1ELb1EEEvNS_16Flash_fwd_paramsE$_ZN5flash30compute_attn_1rowblock_splitkvI23Flash_fwd_kernel_traitsILi128ELi64ELi128ELi4ELb0ELb0EN7cutlass10bfloat16_tE19Flash_kernel_traitsILi128ELi64ELi128ELi4ES3_EELb1ELb0ELb1ELb0ELb0ELb0ELb1ELb1ENS_16Flash_fwd_paramsEEEvRKT8_iiiii)
        /*04d0*/ 	.word	0x00000000


	//----- nvinfo : EIATTR_FRAME_SIZE
	.align		4
.L_216:
        /*04d4*/ 	.byte	0x04, 0x11
        /*04d6*/ 	.short	(.L_218 - .L_217)
	.align		4
.L_217:
        /*04d8*/ 	.word	index@(_ZN5flash24flash_fwd_splitkv_kernelI23Flash_fwd_kernel_traitsILi128ELi64ELi128ELi4ELb0ELb0EN7cutlass10bfloat16_tE19Flash_kernel_traitsILi128ELi64ELi128ELi4ES3_EELb1ELb0ELb1ELb0ELb0ELb0ELb1ELb1EEEvNS_16Flash_fwd_paramsE)
        /*04dc*/ 	.word	0x00000000


	//----- nvinfo : EIATTR_REGCOUNT
	.align		4
.L_218:
        /*04e0*/ 	.byte	0x04, 0x2f
        /*04e2*/ 	.short	(.L_220 - .L_219)
	.align		4
.L_219:
        /*04e4*/ 	.word	index@(_ZN5flash24flash_fwd_splitkv_kernelI23Flash_fwd_kernel_traitsILi128ELi64ELi128ELi4ELb0ELb0EN7cutlass10bfloat16_tE19Flash_kernel_traitsILi128ELi64ELi128ELi4ES3_EELb1ELb0ELb0ELb0ELb1ELb1ELb1ELb1EEEvNS_16Flash_fwd_paramsE)
        /*04e8*/ 	.word	0x000000ff


	//----- nvinfo : EIATTR_FRAME_SIZE
	.align		4
.L_220:
        /*04ec*/ 	.byte	0x04, 0x11
        /*04ee*/ 	.short	(.L_222 - .L_221)
	.align		4
.L_221:
        /*04f0*/ 	.word	index@($_ZN5flash24flash_fwd_splitkv_kernelI23Flash_fwd_kernel_traitsILi128ELi64ELi128ELi4ELb0ELb0EN7cutlass10bfloat16_tE19Flash_kernel_traitsILi128ELi64ELi128ELi4ES3_EELb1ELb0ELb0ELb0ELb1ELb1ELb1ELb1EEEvNS_16Flash_fwd_paramsE$_ZN5flash30compute_attn_1rowblock_splitkvI23Flash_fwd_kernel_traitsILi128ELi64ELi128ELi4ELb0ELb0EN7cutlass10bfloat16_tE19Flash_kernel_traitsILi128ELi64ELi128ELi4ES3_EELb1ELb0ELb0ELb0ELb1ELb1ELb1ELb1ENS_16Flash_fwd_paramsEEEvRKT8_iiiii)
        /*04f4*/ 	.word	0x00000008


	//----- nvinfo : EIATTR_FRAME_SIZE
	.align		4
.L_222:
        /*04f8*/ 	.byte	0x04, 0x11
        /*04fa*/ 	.short	(.L_224 - .L_223)
	.align		4
.L_223:
        /*04fc*/ 	.word	index@(_ZN5flash24flash_fwd_splitkv_kernelI23Flash_fwd_kernel_traitsILi128ELi64ELi128ELi4ELb0ELb0EN7cutlass10bfloat16_tE19Flash_kernel_traitsILi128ELi64ELi128ELi4ES3_EELb1ELb0ELb0ELb0ELb1ELb1ELb1ELb1EEEvNS_16Flash_fwd_paramsE)
        /*0500*/ 	.word	0x00000008


	//----- nvinfo : EIATTR_REGCOUNT
	.align		4
.L_224:
        /*0504*/ 	.byte	0x04, 0x2f
        /*0506*/ 	.short	(.L_226 - .L_225)
	.align		4
.L_225:
        /*0508*/ 	.word	index@(_ZN5flash24flash_fwd_splitkv_kernelI23Flash_fwd_kernel_traitsILi128ELi64ELi128ELi4ELb0ELb0EN7cutlass10bfloat16_tE19Flash_kernel_traitsILi128ELi64ELi128ELi4ES3_EELb1ELb0ELb0ELb0ELb1ELb0ELb1ELb1EEEvNS_16Flash_fwd_paramsE)
        /*050c*/ 	.word	0x000000ff


	//----- nvinfo : EIATTR_FRAME_SIZE
	.align		4
.L_226:
        /*0510*/ 	.byte	0x04, 0x11
        /*0512*/ 	.short	(.L_228 - .L_227)
	.align		4
.L_227:
        /*0514*/ 	.word	index@($_ZN5flash24flash_fwd_splitkv_kernelI23Flash_fwd_kernel_traitsILi128ELi64ELi128ELi4ELb0ELb0EN7cutlass10bfloat16_tE19Flash_kernel_traitsILi128ELi64ELi128ELi4ES3_EELb1ELb0ELb0ELb0ELb1ELb0ELb1ELb1EEEvNS_16Flash_fwd_paramsE$_ZN5flash30compute_attn_1rowblock_splitkvI23Flash_fwd_kernel_traitsILi128ELi64ELi128ELi4ELb0ELb0EN7cutlass10bfloat16_tE19Flash_kernel_traitsILi128ELi64ELi128ELi4ES3_EELb1ELb0ELb0ELb0ELb1ELb0ELb1ELb1ENS_16Flash_fwd_paramsEEEvRKT8_iiiii)
        /*0518*/ 	.word	0x00000000


	//----- nvinfo : EIATTR_FRAME_SIZE
	.align		4
.L_228:
        /*051c*/ 	.byte	0x04, 0x11
        /*051e*/ 	.short	(.L_230 - .L_229)
	.align		4
.L_229:
        /*0520*/ 	.word	index@(_ZN5flash24flash_fwd_splitkv_kernelI23Flash_fwd_kernel_traitsILi128ELi64ELi128ELi4ELb0ELb0EN7cutlass10bfloat16_tE19Flash_kernel_traitsILi128ELi64ELi128ELi4ES3_EELb1ELb0ELb0ELb0ELb1ELb0ELb1ELb1EEEvNS_16Flash_fwd_paramsE)
        /*0524*/ 	.word	0x00000000


	//----- nvinfo : EIATTR_REGCOUNT
	.align		4
.L_230:
        /*0528*/ 	.byte	0x04, 0x2f
        /*052a*/ 	.short	(.L_232 - .L_231)
	.align		4
.L_231:
        /*052c*/ 	.word	index@(_ZN5flash24flash_fwd_splitkv_kernelI23Flash_fwd_kernel_traitsILi128ELi64ELi128ELi4ELb0ELb0EN7cutlass10bfloat16_tE19Flash_kernel_traitsILi128ELi64ELi128ELi4ES3_EELb1ELb0ELb1ELb0ELb0ELb1ELb1ELb0EEEvNS_16Flash_fwd_paramsE)
        /*0530*/ 	.word	0x000000ff


	//----- nvinfo : EIATTR_FRAME_SIZE
	.align		4
.L_232:
        /*0534*/ 	.byte	0x04, 0x11
        /*0536*/ 	.short	(.L_234 - .L_233)
	.align		4
.L_233:
        /*0538*/ 	.word	index@(_ZN5flash24flash_fwd_splitkv_kernelI23Flash_fwd_kernel_traitsILi128ELi64ELi128ELi4ELb0ELb0EN7cutlass10bfloat16_tE19Flash_kernel_traitsILi128ELi64ELi128ELi4ES3_EELb1ELb0ELb1ELb0ELb0ELb1ELb1ELb0EEEvNS_16Flash_fwd_paramsE)
        /*053c*/ 	.word	0x00000000


	//----- nvinfo : EIATTR_REGCOUNT
	.align		4
.L_234:
        /*0540*/ 	.byte	0x04, 0x2f
        /*0542*/ 	.short	(.L_236 - .L_235)
	.align		4
.L_235:
        /*0544*/ 	.word	index@(_ZN5flash24flash_fwd_splitkv_kernelI23Flash_fwd_kernel_traitsILi128ELi64ELi128ELi4ELb0ELb0EN7cutlass10bfloat16_tE19Flash_kernel_traitsILi128ELi64ELi128ELi4ES3_EELb1ELb0ELb1ELb0ELb0ELb0ELb1ELb0EEEvNS_16Flash_fwd_paramsE)
        /*0548*/ 	.word	0x000000fc


	//----- nvinfo : EIATTR_FRAME_SIZE
	.align		4
.L_236:
        /*054c*/ 	.byte	0x04, 0x11
        /*054e*/ 	.short	(.L_238 - .L_237)
	.align		4
.L_237:
        /*0550*/ 	.word	index@(_ZN5flash24flash_fwd_splitkv_kernelI23Flash_fwd_kernel_traitsILi128ELi64ELi128ELi4ELb0ELb0EN7cutlass10bfloat16_tE19Flash_kernel_traitsILi128ELi64ELi128ELi4ES3_EELb1ELb0ELb1ELb0ELb0ELb0ELb1ELb0EEEvNS_16Flash_fwd_paramsE)
        /*0554*/ 	.word	0x00000000


	//----- nvinfo : EIATTR_REGCOUNT
	.align		4
.L_238:
        /*0558*/ 	.byte	0x04, 0x2f
        /*055a*/ 	.short	(.L_240 - .L_239)
	.align		4
.L_239:
        /*055c*/ 	.word	index@(_ZN5flash24flash_fwd_splitkv_kernelI23Flash_fwd_kernel_traitsILi128ELi64ELi128ELi4ELb0ELb0EN7cutlass10bfloat16_tE19Flash_kernel_traitsILi128ELi64ELi128ELi4ES3_EELb1ELb0ELb0ELb0ELb1ELb1ELb1ELb0EEEvNS_16Flash_fwd_paramsE)
        /*0560*/ 	.word	0x000000ff


	//----- nvinfo : EIATTR_FRAME_SIZE
	.align		4
.L_240:
        /*0564*/ 	.byte	0x04, 0x11
        /*0566*/ 	.short	(.L_242 - .L_241)
	.align		4
.L_241:
        /*0568*/ 	.word	index@(_ZN5flash24flash_fwd_splitkv_kernelI23Flash_fwd_kernel_traitsILi128ELi64ELi128ELi4ELb0ELb0EN7cutlass10bfloat16_tE19Flash_kernel_traitsILi128ELi64ELi128ELi4ES3_EELb1ELb0ELb0ELb0ELb1ELb1ELb1ELb0EEEvNS_16Flash_fwd_paramsE)
        /*056c*/ 	.word	0x00000000


	//----- nvinfo : EIATTR_REGCOUNT
	.align		4
.L_242:
        /*0570*/ 	.byte	0x04, 0x2f
        /*0572*/ 	.short	(.L_244 - .L_243)
	.align		4
.L_243:
        /*0574*/ 	.word	index@(_ZN5flash24flash_fwd_splitkv_kernelI23Flash_fwd_kernel_traitsILi128ELi64ELi128ELi4ELb0ELb0EN7cutlass10bfloat16_tE19Flash_kernel_traitsILi128ELi64ELi128ELi4ES3_EELb1ELb0ELb0ELb0ELb1ELb0ELb1ELb0EEEvNS_16Flash_fwd_paramsE)
        /*0578*/ 	.word	0x000000ff


	//----- nvinfo : EIATTR_FRAME_SIZE
	.align		4
.L_244:
        /*057c*/ 	.byte	0x04, 0x11
        /*057e*/ 	.short	(.L_246 - .L_245)
	.align		4
.L_245:
        /*0580*/ 	.word	index@(_ZN5flash24flash_fwd_splitkv_kernelI23Flash_fwd_kernel_traitsILi128ELi64ELi128ELi4ELb0ELb0EN7cutlass10bfloat16_tE19Flash_kernel_traitsILi128ELi64ELi128ELi4ES3_EELb1ELb0ELb0ELb0ELb1ELb0ELb1ELb0EEEvNS_16Flash_fwd_paramsE)
        /*0584*/ 	.word	0x00000000


	//----- nvinfo : EIATTR_REGCOUNT
	.align		4
.L_246:
        /*0588*/ 	.byte	0x04, 0x2f
        /*058a*/ 	.short	(.L_248 - .L_247)
	.align		4
.L_247:
        /*058c*/ 	.word	index@(_ZN5flash24flash_fwd_splitkv_kernelI23Flash_fwd_kernel_traitsILi128ELi64ELi128ELi4ELb0ELb0EN7cutlass10bfloat16_tE19Flash_kernel_traitsILi128ELi64ELi128ELi4ES3_EELb1ELb0ELb1ELb0ELb0ELb1ELb0ELb1EEEvNS_16Flash_fwd_paramsE)
        /*0590*/ 	.word	0x000000ff


	//----- nvinfo : EIATTR_FRAME_SIZE
	.align		4
.L_248:
        /*0594*/ 	.byte	0x04, 0x11
        /*0596*/ 	.short	(.L_250 - .L_249)
	.align		4
.L_249:
        /*0598*/ 	.word	index@($_ZN5flash24flash_fwd_splitkv_kernelI23Flash_fwd_kernel_traitsILi128ELi64ELi128ELi4ELb0ELb0EN7cutlass10bfloat16_tE19Flash_kernel_traitsILi128ELi64ELi128ELi4ES3_EELb1ELb0ELb1ELb0ELb0ELb1ELb0ELb1EEEvNS_16Flash_fwd_paramsE$_ZN5flash30compute_attn_1rowblock_splitkvI23Flash_fwd_kernel_traitsILi128ELi64ELi128ELi4ELb0ELb0EN7cutlass10bfloat16_tE19Flash_kernel_traitsILi128ELi64ELi128ELi4ES3_EELb1ELb0ELb1ELb0ELb0ELb1ELb0ELb1ENS_16Flash_fwd_paramsEEEvRKT8_iiiii)
        /*059c*/ 	.word	0x00000008


	//----- nvinfo : EIATTR_FRAME_SIZE
	.align		4
.L_250:
        /*05a0*/ 	.byte	0x04, 0x11
        /*05a2*/ 	.short	(.L_252 - .L_251)
	.align		4
.L_251:
        /*05a4*/ 	.word	index@(_ZN5flash24flash_fwd_splitkv_kernelI23Flash_fwd_kernel_traitsILi128ELi64ELi128ELi4ELb0ELb0EN7cutlass10bfloat16_tE19Flash_kernel_traitsILi128ELi64ELi128ELi4ES3_EELb1ELb0ELb1ELb0ELb0ELb1ELb0ELb1EEEvNS_16Flash_fwd_paramsE)
        /*05a8*/ 	.word	0x00000008


	//----- nvinfo : EIATTR_REGCOUNT
	.align		4
.L_252:
        /*05ac*/ 	.byte	0x04, 0x2f
        /*05ae*/ 	.short	(.L_254 - .L_253)
	.align		4
.L_253:
        /*05b0*/ 	.word	index@(_ZN5flash24flash_fwd_splitkv_kernelI23Flash_fwd_kernel_traitsILi128ELi64ELi128ELi4ELb0ELb0EN7cutlass10bfloat16_tE19Flash_kernel_traitsILi128ELi64ELi128ELi4ES3_EELb1ELb0ELb1ELb0ELb0ELb0ELb0ELb1EEEvNS_16Flash_fwd_paramsE)
        /*05b4*/ 	.word	0x000000fa


	//----- nvinfo : EIATTR_FRAME_SIZE
	.align		4
.L_254:
        /*05b8*/ 	.byte	0x04, 0x11
        /*05ba*/ 	.short	(.L_256 - .L_255)
	.align		4
.L_255:
        /*05bc*/ 	.word	index@($_ZN5flash24flash_fwd_splitkv_kernelI23Flash_fwd_kernel_traitsILi128ELi64ELi128ELi4ELb0ELb0EN7cutlass10bfloat16_tE19Flash_kernel_traitsILi128ELi64ELi128ELi4ES3_EELb1ELb0ELb1ELb0ELb0ELb0ELb0ELb1EEEvNS_16Flash_fwd_paramsE$_ZN5flash30compute_attn_1rowblock_splitkvI23Flash_fwd_kernel_traitsILi128ELi64ELi128ELi4ELb0ELb0EN7cutlass10bfloat16_tE19Flash_kernel_traitsILi128ELi64ELi128ELi4ES3_EELb1ELb0ELb1ELb0ELb0ELb0ELb0ELb1ENS_16Flash_fwd_paramsEEEvRKT8_iiiii)
        /*05c0*/ 	.word	0x00000000


	//----- nvinfo : EIATTR_FRAME_SIZE
	.align		4
.L_256:
        /*05c4*/ 	.byte	0x04, 0x11
        /*05c6*/ 	.short	(.L_258 - .L_257)
	.align		4
.L_257:
        /*05c8*/ 	.word	index@(_ZN5flash24flash_fwd_splitkv_kernelI23Flash_fwd_kernel_traitsILi128ELi64ELi128ELi4ELb0ELb0EN7cutlass10bfloat16_tE19Flash_kernel_traitsILi128ELi64ELi128ELi4ES3_EELb1ELb0ELb1ELb0ELb0ELb0ELb0ELb1EEEvNS_16Flash_fwd_paramsE)
        /*05cc*/ 	.word	0x00000000


	//----- nvinfo : EIATTR_REGCOUNT
	.align		4
.L_258:
        /*05d0*/ 	.byte	0x04, 0x2f
        /*05d2*/ 	.short	(.L_260 - .L_259)
	.align		4
.L_259:
        /*05d4*/ 	.word	index@(_ZN5flash24flash_fwd_splitkv_kernelI23Flash_fwd_kernel_traitsILi128ELi64ELi128ELi4ELb0ELb0EN7cutlass10bfloat16_tE19Flash_kernel_traitsILi128ELi64ELi128ELi4ES3_EELb1ELb0ELb0ELb0ELb1ELb1ELb0ELb1EEEvNS_16Flash_fwd_paramsE)
        /*05d8*/ 	.word	0x000000ff


	//----- nvinfo : EIATTR_FRAME_SIZE
	.align		4
.L_260:
        /*05dc*/ 	.byte	0x04, 0x11
        /*05de*/ 	.short	(.L_262 - .L_261)
	.align		4
.L_261:
        /*05e0*/ 	.word	index@($_ZN5flash24flash_fwd_splitkv_kernelI23Flash_fwd_kernel_traitsILi128ELi64ELi128ELi4ELb0ELb0EN7cutlass10bfloat16_tE19Flash_kernel_traitsILi128ELi64ELi128ELi4ES3_EELb1ELb0ELb0ELb0ELb1ELb1ELb0ELb1EEEvNS_16Flash_fwd_paramsE$_ZN5flash30compute_attn_1rowblock_splitkvI23Flash_fwd_kernel_traitsILi128ELi64ELi128ELi4ELb0ELb0EN7cutlass10bfloat16_tE19Flash_kernel_traitsILi128ELi64ELi128ELi4ES3_EELb1ELb0ELb0ELb0ELb1ELb1ELb0ELb1ENS_16Flash_fwd_paramsEEEvRKT8_iiiii)
        /*05e4*/ 	.word	0x00000010


	//----- nvinfo : EIATTR_FRAME_SIZE
	.align		4
.L_262:
        /*05e8*/ 	.byte	0x04, 0x11
        /*05ea*/ 	.short	(.L_264 - .L_263)
	.align		4
.L_263:
        /*05ec*/ 	.word	index@(_ZN5flash24flash_fwd_splitkv_kernelI23Flash_fwd_kernel_traitsILi128ELi64ELi128ELi4ELb0ELb0EN7cutlass10bfloat16_tE19Flash_kernel_traitsILi128ELi64ELi128ELi4ES3_EELb1ELb0ELb0ELb0ELb1ELb1ELb0ELb1EEEvNS_16Flash_fwd_paramsE)
        /*05f0*/ 	.word	0x00000010


	//----- nvinfo : EIATTR_REGCOUNT
	.align		4
.L_264:
        /*05f4*/ 	.byte	0x04, 0x2f
        /*05f6*/ 	.short	(.L_266 - .L_265)
	.align		4
.L_265:
        /*05f8*/ 	.word	index@(_ZN5flash24flash_fwd_splitkv_kernelI23Flash_fwd_kernel_traitsILi128ELi64ELi128ELi4ELb0ELb0EN7cutlass10bfloat16_tE19Flash_kernel_traitsILi128ELi64ELi128ELi4ES3_EELb1ELb0ELb0ELb0ELb1ELb0ELb0ELb1EEEvNS_16Flash_fwd_paramsE)
        /*05fc*/ 	.word	0x000000ff


	//----- nvinfo : EIATTR_FRAME_SIZE
	.align		4
.L_266:
        /*0600*/ 	.byte	0x04, 0x11
        /*0602*/ 	.short	(.L_268 - .L_267)
	.align		4
.L_267:
        /*0604*/ 	.word	index@($_ZN5flash24flash_fwd_splitkv_kernelI23Flash_fwd_kernel_traitsILi128ELi64ELi128ELi4ELb0ELb0EN7cutlass10bfloat16_tE19Flash_kernel_traitsILi128ELi64ELi128ELi4ES3_EELb1ELb0ELb0ELb0ELb1ELb0ELb0ELb1EEEvNS_16Flash_fwd_paramsE$_ZN5flash30compute_attn_1rowblock_splitkvI23Flash_fwd_kernel_traitsILi128ELi64ELi128ELi4ELb0ELb0EN7cutlass10bfloat16_tE19Flash_kernel_traitsILi128ELi64ELi128ELi4ES3_EELb1ELb0ELb0ELb0ELb1ELb0ELb0ELb1ENS_16Flash_fwd_paramsEEEvRKT8_iiiii)
        /*0608*/ 	.word	0x00000000


	//----- nvinfo : EIATTR_FRAME_SIZE
	.align		4
.L_268:
        /*060c*/ 	.byte	0x04, 0x11
        /*060e*/ 	.short	(.L_270 - .L_269)
	.align		4
.L_269:
        /*0610*/ 	.word	index@(_ZN5flash24flash_fwd_splitkv_kernelI23Flash_fwd_kernel_traitsILi128ELi64ELi128ELi4ELb0ELb0EN7cutlass10bfloat16_tE19Flash_kernel_traitsILi128ELi64ELi128ELi4ES3_EELb1ELb0ELb0ELb0ELb1ELb0ELb0ELb1EEEvNS_16Flash_fwd_paramsE)
        /*0614*/ 	.word	0x00000000


	//----- nvinfo : EIATTR_REGCOUNT
	.align		4
.L_270:
        /*0618*/ 	.byte	0x04, 0x2f
        /*061a*/ 	.short	(.L_272 - .L_271)
	.align		4
.L_271:
        /*061c*/ 	.word	index@(_ZN5flash24flash_fwd_splitkv_kernelI23Flash_fwd_kernel_traitsILi128ELi64ELi128ELi4ELb0ELb0EN7cutlass10bfloat16_tE19Flash_kernel_traitsILi128ELi64ELi128ELi4ES3_EELb1ELb0ELb1ELb0ELb0ELb1ELb0ELb0EEEvNS_16Flash_fwd_paramsE)
        /*0620*/ 	.word	0x000000ff


	//----- nvinfo : EIATTR_FRAME_SIZE
	.align		4
.L_272:
        /*0624*/ 	.byte	0x04, 0x11
        /*0626*/ 	.short	(.L_274 - .L_273)
	.align		4
.L_273:
        /*0628*/ 	.word	index@(_ZN5flash24flash_fwd_splitkv_kernelI23Flash_fwd_kernel_traitsILi128ELi64ELi128ELi4ELb0ELb0EN7cutlass10bfloat16_tE19Flash_kernel_traitsILi128ELi64ELi128ELi4ES3_EELb1ELb0ELb1ELb0ELb0ELb1ELb0ELb0EEEvNS_16Flash_fwd_paramsE)
        /*062c*/ 	.word	0x00000000


	//----- nvinfo : EIATTR_REGCOUNT
	.align		4
.L_274:
        /*0630*/ 	.byte	0x04, 0x2f
        /*0632*/ 	.short	(.L_276 - .L_275)
	.align		4
.L_275:
        /*0634*/ 	.word	index@(_ZN5flash24flash_fwd_splitkv_kernelI23Flash_fwd_kernel_traitsILi128ELi64ELi128ELi4ELb0ELb0EN7cutlass10bfloat16_tE19Flash_kernel_traitsILi128ELi64ELi128ELi4ES3_EELb1ELb0ELb1ELb0ELb0ELb0ELb0ELb0EEEvNS_16Flash_fwd_paramsE)
        /*0638*/ 	.word	0x000000ff


	//----- nvinfo : EIATTR_FRAME_SIZE
	.align		4
.L_276:
        /*063c*/ 	.byte	0x04, 0x11
        /*063e*/ 	.short	(.L_278 - .L_277)
	.align		4
.L_277:
        /*0640*/ 	.word	index@(_ZN5flash24flash_fwd_splitkv_kernelI23Flash_fwd_kernel_traitsILi128ELi64ELi128ELi4ELb0ELb0EN7cutlass10bfloat16_tE19Flash_kernel_traitsILi128ELi64ELi128ELi4ES3_EELb1ELb0ELb1ELb0ELb0ELb0ELb0ELb0EEEvNS_16Flash_fwd_paramsE)
        /*0644*/ 	.word	0x00000000


	//----- nvinfo : EIATTR_REGCOUNT
	.align		4
.L_278:
        /*0648*/ 	.byte	0x04, 0x2f
        /*064a*/ 	.short	(.L_280 - .L_279)
	.align		4
.L_279:
        /*064c*/ 	.word	index@(_ZN5flash24flash_fwd_splitkv_kernelI23Flash_fwd_kernel_traitsILi128ELi64ELi128ELi4ELb0ELb0EN7cutlass10bfloat16_tE19Flash_kernel_traitsILi128ELi64ELi128ELi4ES3_EELb1ELb0ELb0ELb0ELb1ELb1ELb0ELb0EEEvNS_16Flash_fwd_paramsE)
        /*0650*/ 	.word	0x000000ff


	//----- nvinfo : EIATTR_FRAME_SIZE
	.align		4
.L_280:
        /*0654*/ 	.byte	0x04, 0x11
        /*0656*/ 	.short	(.L_282 - .L_281)
	.align		4
.L_281:
        /*0658*/ 	.word	index@(_ZN5flash24flash_fwd_splitkv_kernelI23Flash_fwd_kernel_traitsILi128ELi64ELi128ELi4ELb0ELb0EN7cutlass10bfloat16_tE19Flash_kernel_traitsILi128ELi64ELi128ELi4ES3_EELb1ELb0ELb0ELb0ELb1ELb1ELb0ELb0EEEvNS_16Flash_fwd_paramsE)
        /*065c*/ 	.word	0x00000000


	//----- nvinfo : EIATTR_REGCOUNT
	.align		4
.L_282:
        /*0660*/ 	.byte	0x04, 0x2f
        /*0662*/ 	.short	(.L_284 - .L_283)
	.align		4
.L_283:
        /*0664*/ 	.word	index@(_ZN5flash24flash_fwd_splitkv_kernelI23Flash_fwd_kernel_traitsILi128ELi64ELi128ELi4ELb0ELb0EN7cutlass10bfloat16_tE19Flash_kernel_traitsILi128ELi64ELi128ELi4ES3_EELb1ELb0ELb0ELb0ELb1ELb0ELb0ELb0EEEvNS_16Flash_fwd_paramsE)
        /*0668*/ 	.word	0x000000ff


	//----- nvinfo : EIATTR_FRAME_SIZE
	.align		4
.L_284:
        /*066c*/ 	.byte	0x04, 0x11
        /*066e*/ 	.short	(.L_286 - .L_285)
	.align		4
.L_285:
        /*0670*/ 	.word	index@(_ZN5flash24flash_fwd_splitkv_kernelI23Flash_fwd_kernel_traitsILi128ELi64ELi128ELi4ELb0ELb0EN7cutlass10bfloat16_tE19Flash_kernel_traitsILi128ELi64ELi128ELi4ES3_EELb1ELb0ELb0ELb0ELb1ELb0ELb0ELb0EEEvNS_16Flash_fwd_paramsE)
        /*0674*/ 	.word	0x00000000


	//----- nvinfo : EIATTR_REGCOUNT
	.align		4
.L_286:
        /*0678*/ 	.byte	0x04, 0x2f
        /*067a*/ 	.short	(.L_288 - .L_287)
	.align		4
.L_287:
        /*067c*/ 	.word	index@(_ZN5flash24flash_fwd_splitkv_kernelI23Flash_fwd_kernel_traitsILi128ELi64ELi128ELi4ELb0ELb0EN7cutlass10bfloat16_tE19Flash_kernel_traitsILi128ELi64ELi128ELi4ES3_EELb1ELb0ELb0ELb1ELb1ELb1ELb1ELb0EEEvNS_16Flash_fwd_paramsE)
        /*0680*/ 	.word	0x000000ff


	//----- nvinfo : EIATTR_FRAME_SIZE
	.align		4
.L_288:
        /*0684*/ 	.byte	0x04, 0x11
        /*0686*/ 	.short	(.L_290 - .L_289)
	.align		4
.L_289:
        /*0688*/ 	.word	index@(_ZN5flash24flash_fwd_splitkv_kernelI23Flash_fwd_kernel_traitsILi128ELi64ELi128ELi4ELb0ELb0EN7cutlass10bfloat16_tE19Flash_kernel_traitsILi128ELi64ELi128ELi4ES3_EELb1ELb0ELb0ELb1ELb1ELb1ELb1ELb0EEEvNS_16Flash_fwd_paramsE)
        /*068c*/ 	.word	0x00000000


	//----- nvinfo : EIATTR_REGCOUNT
	.align		4
.L_290:
        /*0690*/ 	.byte	0x04, 0x2f
        /*0692*/ 	.short	(.L_292 - .L_291)
	.align		4
.L_291:
        /*0694*/ 	.word	index@(_ZN5flash24flash_fwd_splitkv_kernelI23Flash_fwd_kernel_traitsILi128ELi64ELi128ELi4ELb0ELb0EN7cutlass10bfloat16_tE19Flash_kernel_traitsILi128ELi64ELi128ELi4ES3_EELb1ELb0ELb0ELb1ELb1ELb0ELb1ELb0EEEvNS_16Flash_fwd_paramsE)
        /*0698*/ 	.word	0x000000f7


	//----- nvinfo : EIATTR_FRAME_SIZE
	.align		4
.L_292:
        /*069c*/ 	.byte	0x04, 0x11
        /*069e*/ 	.short	(.L_294 - .L_293)
	.align		4
.L_293:
        /*06a0*/ 	.word	index@(_ZN5flash24flash_fwd_splitkv_kernelI23Flash_fwd_kernel_traitsILi128ELi64ELi128ELi4ELb0ELb0EN7cutlass10bfloat16_tE19Flash_kernel_traitsILi128ELi64ELi128ELi4ES3_EELb1ELb0ELb0ELb1ELb1ELb0ELb1ELb0EEEvNS_16Flash_fwd_paramsE)
        /*06a4*/ 	.word	0x00000000


	//----- nvinfo : EIATTR_REGCOUNT
	.align		4
.L_294:
        /*06a8*/ 	.byte	0x04, 0x2f
        /*06aa*/ 	.short	(.L_296 - .L_295)
	.align		4
.L_295:
        /*06ac*/ 	.word	index@(_ZN5flash24flash_fwd_splitkv_kernelI23Flash_fwd_kernel_traitsILi128ELi64ELi128ELi4ELb0ELb0EN7cutlass10bfloat16_tE19Flash_kernel_traitsILi128ELi64ELi128ELi4ES3_EELb1ELb0ELb0ELb1ELb1ELb1ELb0ELb0EEEvNS_16Flash_fwd_paramsE)
        /*06b0*/ 	.word	0x000000ff


	//----- nvinfo : EIATTR_FRAME_SIZE
	.align		4
.L_296:
        /*06b4*/ 	.byte	0x04, 0x11
        /*06b6*/ 	.short	(.L_298 - .L_297)
	.align		4
.L_297:
        /*06b8*/ 	.word	index@(_ZN5flash24flash_fwd_splitkv_kernelI23Flash_fwd_kernel_traitsILi128ELi64ELi128ELi4ELb0ELb0EN7cutlass10bfloat16_tE19Flash_kernel_traitsILi128ELi64ELi128ELi4ES3_EELb1ELb0ELb0ELb1ELb1ELb1ELb0ELb0EEEvNS_16Flash_fwd_paramsE)
        /*06bc*/ 	.word	0x00000000


	//----- nvinfo : EIATTR_REGCOUNT
	.align		4
.L_298:
        /*06c0*/ 	.byte	0x04, 0x2f
        /*06c2*/ 	.short	(.L_300 - .L_299)
	.align		4
.L_299:
        /*06c4*/ 	.word	index@(_ZN5flash24flash_fwd_splitkv_kernelI23Flash_fwd_kernel_traitsILi128ELi64ELi128ELi4ELb0ELb0EN7cutlass10bfloat16_tE19Flash_kernel_traitsILi128ELi64ELi128ELi4ES3_EELb1ELb0ELb0ELb1ELb1ELb0ELb0ELb0EEEvNS_16Flash_fwd_paramsE)
        /*06c8*/ 	.word	0x000000f6


	//----- nvinfo : EIATTR_FRAME_SIZE
	.align		4
.L_300:
        /*06cc*/ 	.byte	0x04, 0x11
        /*06ce*/ 	.short	(.L_302 - .L_301)
	.align		4
.L_301:
        /*06d0*/ 	.word	index@(_ZN5flash24flash_fwd_splitkv_kernelI23Flash_fwd_kernel_traitsILi128ELi64ELi128ELi4ELb0ELb0EN7cutlass10bfloat16_tE19Flash_kernel_traitsILi128ELi64ELi128ELi4ES3_EELb1ELb0ELb0ELb1ELb1ELb0ELb0ELb0EEEvNS_16Flash_fwd_paramsE)
        /*06d4*/ 	.word	0x00000000


	//----- nvinfo : EIATTR_REGCOUNT
	.align		4
.L_302:
        /*06d8*/ 	.byte	0x04, 0x2f
        /*06da*/ 	.short	(.L_304 - .L_303)
	.align		4
.L_303:
        /*06dc*/ 	.word	index@(_ZN5flash24flash_fwd_splitkv_kernelI23Flash_fwd_kernel_traitsILi128ELi64ELi128ELi4ELb0ELb0EN7cutlass10bfloat16_tE19Flash_kernel_traitsILi128ELi64ELi128ELi4ES3_EELb1ELb0ELb0ELb0ELb0ELb1ELb1ELb1EEEvNS_16Flash_fwd_paramsE)
        /*06e0*/ 	.word	0x000000ff


	//----- nvinfo : EIATTR_FRAME_SIZE
	.align		4
.L_304:
        /*06e4*/ 	.byte	0x04, 0x11
        /*06e6*/ 	.short	(.L_306 - .L_305)
	.align		4
.L_305:
        /*06e8*/ 	.word	index@($_ZN5flash24flash_fwd_splitkv_kernelI23Flash_fwd_kernel_traitsILi128ELi64ELi128ELi4ELb0ELb0EN7cutlass10bfloat16_tE19Flash_kernel_traitsILi128ELi64ELi128ELi4ES3_EELb1ELb0ELb0ELb0ELb0ELb1ELb1ELb1EEEvNS_16Flash_fwd_paramsE$_ZN5flash30compute_attn_1rowblock_splitkvI23Flash_fwd_kernel_traitsILi128ELi64ELi128ELi4ELb0ELb0EN7cutlass10bfloat16_tE19Flash_kernel_traitsILi128ELi64ELi128ELi4ES3_EELb1ELb0ELb0ELb0ELb0ELb1ELb1ELb1ENS_16Flash_fwd_paramsEEEvRKT8_iiiii)
        /*06ec*/ 	.word	0x00000008


	//----- nvinfo : EIATTR_FRAME_SIZE
	.align		4
.L_306:
        /*06f0*/ 	.byte	0x04, 0x11
        /*06f2*/ 	.short	(.L_308 - .L_307)
	.align		4
.L_307:
        /*06f4*/ 	.word	index@(_ZN5flash24flash_fwd_splitkv_kernelI23Flash_fwd_kernel_traitsILi128ELi64ELi128ELi4ELb0ELb0EN7cutlass10bfloat16_tE19Flash_kernel_traitsILi128ELi64ELi128ELi4ES3_EELb1ELb0ELb0ELb0ELb0ELb1ELb1ELb1EEEvNS_16Flash_fwd_paramsE)
        /*06f8*/ 	.word	0x00000008


	//----- nvinfo : EIATTR_REGCOUNT
	.align		4
.L_308:
        /*06fc*/ 	.byte	0x04, 0x2f
        /*06fe*/ 	.short	(.L_310 - .L_309)
	.align		4
.L_309:
        /*0700*/ 	.word	index@(_ZN5flash24flash_fwd_splitkv_kernelI23Flash_fwd_kernel_traitsILi128ELi64ELi128ELi4ELb0ELb0EN7cutlass10bfloat16_tE19Flash_kernel_traitsILi128ELi64ELi128ELi4ES3_EELb1ELb0ELb0ELb0ELb0ELb0ELb1ELb1EEEvNS_16Flash_fwd_paramsE)
        /*0704*/ 	.word	0x000000ff


	//----- nvinfo : EIATTR_FRAME_SIZE
	.align		4
.L_310:
        /*0708*/ 	.byte	0x04, 0x11
        /*070a*/ 	.short	(.L_312 - .L_311)
	.align		4
.L_311:
        /*070c*/ 	.word	index@($_ZN5flash24flash_fwd_splitkv_kernelI23Flash_fwd_kernel_traitsILi128ELi64ELi128ELi4ELb0ELb0EN7cutlass10bfloat16_tE19Flash_kernel_traitsILi128ELi64ELi128ELi4ES3_EELb1ELb0ELb0ELb0ELb0ELb0ELb1ELb1EEEvNS_16Flash_fwd_paramsE$_ZN5flash30compute_attn_1rowblock_splitkvI23Flash_fwd_kernel_traitsILi128ELi64ELi128ELi4ELb0ELb0EN7cutlass10bfloat16_tE19Flash_kernel_traitsILi128ELi64ELi128ELi4ES3_EELb1ELb0ELb0ELb0ELb0ELb0ELb1ELb1ENS_16Flash_fwd_paramsEEEvRKT8_iiiii)
        /*0710*/ 	.word	0x00000000


	//----- nvinfo : EIATTR_FRAME_SIZE
	.align		4
.L_312:
        /*0714*/ 	.byte	0x04, 0x11
        /*0716*/ 	.short	(.L_314 - .L_313)
	.align		4
.L_313:
        /*0718*/ 	.word	index@(_ZN5flash24flash_fwd_splitkv_kernelI23Flash_fwd_kernel_traitsILi128ELi64ELi128ELi4ELb0ELb0EN7cutlass10bfloat16_tE19Flash_kernel_traitsILi128ELi64ELi128ELi4ES3_EELb1ELb0ELb0ELb0ELb0ELb0ELb1ELb1EEEvNS_16Flash_fwd_paramsE)
        /*071c*/ 	.word	0x00000000


	//----- nvinfo : EIATTR_REGCOUNT
	.align		4
.L_314:
        /*0720*/ 	.byte	0x04, 0x2f
        /*0722*/ 	.short	(.L_316 - .L_315)
	.align		4
.L_315:
        /*0724*/ 	.word	index@(_ZN5flash24flash_fwd_splitkv_kernelI23Flash_fwd_kernel_traitsILi128ELi64ELi128ELi4ELb0ELb0EN7cutlass10bfloat16_tE19Flash_kernel_traitsILi128ELi64ELi128ELi4ES3_EELb1ELb0ELb0ELb0ELb0ELb1ELb1ELb0EEEvNS_16Flash_fwd_paramsE)
        /*0728*/ 	.word	0x000000ff


	//----- nvinfo : EIATTR_FRAME_SIZE
	.align		4
.L_316:
        /*072c*/ 	.byte	0x04, 0x11
        /*072e*/ 	.short	(.L_318 - .L_317)
	.align		4
.L_317:
        /*0730*/ 	.word	index@(_ZN5flash24flash_fwd_splitkv_kernelI23Flash_fwd_kernel_traitsILi128ELi64ELi128ELi4ELb0ELb0EN7cutlass10bfloat16_tE19Flash_kernel_traitsILi128ELi64ELi128ELi4ES3_EELb1ELb0ELb0ELb0ELb0ELb1ELb1ELb0EEEvNS_16Flash_fwd_paramsE)
        /*0734*/ 	.word	0x00000000


	//----- nvinfo : EIATTR_REGCOUNT
	.align		4
.L_318:
        /*0738*/ 	.byte	0x04, 0x2f
        /*073a*/ 	.short	(.L_320 - .L_319)
	.align		4
.L_319:
        /*073c*/ 	.word	index@(_ZN5flash24flash_fwd_splitkv_kernelI23Flash_fwd_kernel_traitsILi128ELi64ELi128ELi4ELb0ELb0EN7cutlass10bfloat16_tE19Flash_kernel_traitsILi128ELi64ELi128ELi4ES3_EELb1ELb0ELb0ELb0ELb0ELb0ELb1ELb0EEEvNS_16Flash_fwd_paramsE)
        /*0740*/ 	.word	0x000000ff


	//----- nvinfo : EIATTR_FRAME_SIZE
	.align		4
.L_320:
        /*0744*/ 	.byte	0x04, 0x11
        /*0746*/ 	.short	(.L_322 - .L_321)
	.align		4
.L_321:
        /*0748*/ 	.word	index@(_ZN5flash24flash_fwd_splitkv_kernelI23Flash_fwd_kernel_traitsILi128ELi64ELi128ELi4ELb0ELb0EN7cutlass10bfloat16_tE19Flash_kernel_traitsILi128ELi64ELi128ELi4ES3_EELb1ELb0ELb0ELb0ELb0ELb0ELb1ELb0EEEvNS_16Flash_fwd_paramsE)
        /*074c*/ 	.word	0x00000000


	//----- nvinfo : EIATTR_REGCOUNT
	.align		4
.L_322:
        /*0750*/ 	.byte	0x04, 0x2f
        /*0752*/ 	.short	(.L_324 - .L_323)
	.align		4
.L_323:
        /*0754*/ 	.word	index@(_ZN5flash24flash_fwd_splitkv_kernelI23Flash_fwd_kernel_traitsILi128ELi64ELi128ELi4ELb0ELb0EN7cutlass10bfloat16_tE19Flash_kernel_traitsILi128ELi64ELi128ELi4ES3_EELb1ELb0ELb0ELb0ELb0ELb1ELb0ELb1EEEvNS_16Flash_fwd_paramsE)
        /*0758*/ 	.word	0x000000ff


	//----- nvinfo : EIATTR_FRAME_SIZE
	.align		4
.L_324:
        /*075c*/ 	.byte	0x04, 0x11
        /*075e*/ 	.short	(.L_326 - .L_325)
	.align		4
.L_325:
        /*0760*/ 	.word	index@($_ZN5flash24flash_fwd_splitkv_kernelI23Flash_fwd_kernel_traitsILi128ELi64ELi128ELi4ELb0ELb0EN7cutlass10bfloat16_tE19Flash_kernel_traitsILi128ELi64ELi128ELi4ES3_EELb1ELb0ELb0ELb0ELb0ELb1ELb0ELb1EEEvNS_16Flash_fwd_paramsE$_ZN5flash30compute_attn_1rowblock_splitkvI23Flash_fwd_kernel_traitsILi128ELi64ELi128ELi4ELb0ELb0EN7cutlass10bfloat16_tE19Flash_kernel_traitsILi128ELi64ELi128ELi4ES3_EELb1ELb0ELb0ELb0ELb0ELb1ELb0ELb1ENS_16Flash_fwd_paramsEEEvRKT8_iiiii)
        /*0764*/ 	.word	0x00000008


	//----- nvinfo : EIATTR_FRAME_SIZE
	.align		4
.L_326:
        /*0768*/ 	.byte	0x04, 0x11
        /*076a*/ 	.short	(.L_328 - .L_327)
	.align		4
.L_327:
        /*076c*/ 	.word	index@(_ZN5flash24flash_fwd_splitkv_kernelI23Flash_fwd_kernel_traitsILi128ELi64ELi128ELi4ELb0ELb0EN7cutlass10bfloat16_tE19Flash_kernel_traitsILi128ELi64ELi128ELi4ES3_EELb1ELb0ELb0ELb0ELb0ELb1ELb0ELb1EEEvNS_16Flash_fwd_paramsE)
        /*0770*/ 	.word	0x00000008


	//----- nvinfo : EIATTR_REGCOUNT
	.align		4
.L_328:
        /*0774*/ 	.byte	0x04, 0x2f
        /*0776*/ 	.short	(.L_330 - .L_329)
	.align		4
.L_329:
        /*0778*/ 	.word	index@(_ZN5flash24flash_fwd_splitkv_kernelI23Flash_fwd_kernel_traitsILi128ELi64ELi128ELi4ELb0ELb0EN7cutlass10bfloat16_tE19Flash_kernel_traitsILi128ELi64ELi128ELi4ES3_EELb1ELb0ELb0ELb0ELb0ELb0ELb0ELb1EEEvNS_16Flash_fwd_paramsE)
        /*077c*/ 	.word	0x000000ff


	//----- nvinfo : EIATTR_FRAME_SIZE
	.align		4
.L_330:
        /*0780*/ 	.byte	0x04, 0x11
        /*0782*/ 	.short	(.L_332 - .L_331)
	.align		4
.L_331:
        /*0784*/ 	.word	index@($_ZN5flash24flash_fwd_splitkv_kernelI23Flash_fwd_kernel_traitsILi128ELi64ELi128ELi4ELb0ELb0EN7cutlass10bfloat16_tE19Flash_kernel_traitsILi128ELi64ELi128ELi4ES3_EELb1ELb0ELb0ELb0ELb0ELb0ELb0ELb1EEEvNS_16Flash_fwd_paramsE$_ZN5flash30compute_attn_1rowblock_splitkvI23Flash_fwd_kernel_traitsILi128ELi64ELi128ELi4ELb0ELb0EN7cutlass10bfloat16_tE19Flash_kernel_traitsILi128ELi64ELi128ELi4ES3_EELb1ELb0ELb0ELb0ELb0ELb0ELb0ELb1ENS_16Flash_fwd_paramsEEEvRKT8_iiiii)
        /*0788*/ 	.word	0x00000000


	//----- nvinfo : EIATTR_FRAME_SIZE
	.align		4
.L_332:
        /*078c*/ 	.byte	0x04, 0x11
        /*078e*/ 	.short	(.L_334 - .L_333)
	.align		4
.L_333:
        /*0790*/ 	.word	index@(_ZN5flash24flash_fwd_splitkv_kernelI23Flash_fwd_kernel_traitsILi128ELi64ELi128ELi4ELb0ELb0EN7cutlass10bfloat16_tE19Flash_kernel_traitsILi128ELi64ELi128ELi4ES3_EELb1ELb0ELb0ELb0ELb0ELb0ELb0ELb1EEEvNS_16Flash_fwd_paramsE)
        /*0794*/ 	.word	0x00000000


	//----- nvinfo : EIATTR_REGCOUNT
	.align		4
.L_334:
        /*0798*/ 	.byte	0x04, 0x2f
        /*079a*/ 	.short	(.L_336 - .L_335)
	.align		4
.L_335:
        /*079c*/ 	.word	index@(_ZN5flash24flash_fwd_splitkv_kernelI23Flash_fwd_kernel_traitsILi128ELi64ELi128ELi4ELb0ELb0EN7cutlass10bfloat16_tE19Flash_kernel_traitsILi128ELi64ELi128ELi4ES3_EELb1ELb0ELb0ELb0ELb0ELb1ELb0ELb0EEEvNS_16Flash_fwd_paramsE)
        /*07a0*/ 	.word	0x000000ff


	//----- nvinfo : EIATTR_FRAME_SIZE
	.align		4
.L_336:
        /*07a4*/ 	.byte	0x04, 0x11
        /*07a6*/ 	.short	(.L_338 - .L_337)
	.align		4
.L_337:
        /*07a8*/ 	.word	index@(_ZN5flash24flash_fwd_splitkv_kernelI23Flash_fwd_kernel_traitsILi128ELi64ELi128ELi4ELb0ELb0EN7cutlass10bfloat16_tE19Flash_kernel_traitsILi128ELi64ELi128ELi4ES3_EELb1ELb0ELb0ELb0ELb0ELb1ELb0ELb0EEEvNS_16Flash_fwd_paramsE)
        /*07ac*/ 	.word	0x00000000


	//----- nvinfo : EIATTR_REGCOUNT
	.align		4
.L_338:
        /*07b0*/ 	.byte	0x04, 0x2f
        /*07b2*/ 	.short	(.L_340 - .L_339)
	.align		4
.L_339:
        /*07b4*/ 	.word	index@(_ZN5flash24flash_fwd_splitkv_kernelI23Flash_fwd_kernel_traitsILi128ELi64ELi128ELi4ELb0ELb0EN7cutlass10bfloat16_tE19Flash_kernel_traitsILi128ELi64ELi128ELi4ES3_EELb1ELb0ELb0ELb0ELb0ELb0ELb0ELb0EEEvNS_16Flash_fwd_paramsE)
        /*07b8*/ 	.word	0x000000ff


	//----- nvinfo : EIATTR_FRAME_SIZE
	.align		4
.L_340:
        /*07bc*/ 	.byte	0x04, 0x11
        /*07be*/ 	.short	(.L_342 - .L_341)
	.align		4
.L_341:
        /*07c0*/ 	.word	index@(_ZN5flash24flash_fwd_splitkv_kernelI23Flash_fwd_kernel_traitsILi128ELi64ELi128ELi4ELb0ELb0EN7cutlass10bfloat16_tE19Flash_kernel_traitsILi128ELi64ELi128ELi4ES3_EELb1ELb0ELb0ELb0ELb0ELb0ELb0ELb0EEEvNS_16Flash_fwd_paramsE)
        /*07c4*/ 	.word	0x00000000


	//----- nvinfo : EIATTR_REGCOUNT
	.align		4
.L_342:
        /*07c8*/ 	.byte	0x04, 0x2f
        /*07ca*/ 	.short	(.L_344 - .L_343)
	.align		4
.L_343:
        /*07cc*/ 	.word	index@(_ZN5flash32flash_fwd_splitkv_combine_kernelI23Flash_fwd_kernel_traitsILi128ELi64ELi128ELi4ELb0ELb0EN7cutlass10bfloat16_tE19Flash_kernel_traitsILi128ELi64ELi128ELi4ES3_EELi4ELi1ELb1EEEvNS_16Flash_fwd_paramsE)
        /*07d0*/ 	.word	0x00000036


	//----- nvinfo : EIATTR_FRAME_SIZE
	.align		4
.L_344:
        /*07d4*/ 	.byte	0x04, 0x11
        /*07d6*/ 	.short	(.L_346 - .L_345)
	.align		4
.L_345:
        /*07d8*/ 	.word	index@($__internal_13_$__cuda_sm20_div_s64)
        /*07dc*/ 	.word	0x00000000


	//----- nvinfo : EIATTR_FRAME_SIZE
	.align		4
.L_346:
        /*07e0*/ 	.byte	0x04, 0x11
        /*07e2*/ 	.short	(.L_348 - .L_347)
	.align		4
.L_347:
        /*07e4*/ 	.word	index@(_ZN5flash32flash_fwd_splitkv_combine_kernelI23Flash_fwd_kernel_traitsILi128ELi64ELi128ELi4ELb0ELb0EN7cutlass10bfloat16_tE19Flash_kernel_traitsILi128ELi64ELi128ELi4ES3_EELi4ELi1ELb1EEEvNS_16Flash_fwd_paramsE)
        /*07e8*/ 	.word	0x00000000


	//----- nvinfo : EIATTR_REGCOUNT
	.align		4
.L_348:
        /*07ec*/ 	.byte	0x04, 0x2f
        /*07ee*/ 	.short	(.L_350 - .L_349)
	.align		4
.L_349:
        /*07f0*/ 	.word	index@(_ZN5flash32flash_fwd_splitkv_combine_kernelI23Flash_fwd_kernel_traitsILi128ELi64ELi128ELi4ELb0ELb0EN7cutlass10bfloat16_tE19Flash_kernel_traitsILi128ELi64ELi128ELi4ES3_EELi4ELi2ELb1EEEvNS_16Flash_fwd_paramsE)
        /*07f4*/ 	.word	0x00000038


	//----- nvinfo : EIATTR_FRAME_SIZE
	.align		4
.L_350:
        /*07f8*/ 	.byte	0x04, 0x11
        /*07fa*/ 	.short	(.L_352 - .L_351)
	.align		4
.L_351:
        /*07fc*/ 	.word	index@($__internal_12_$__cuda_sm20_div_s64)
        /*0800*/ 	.word	0x00000000


	//----- nvinfo : EIATTR_FRAME_SIZE
	.align		4
.L_352:
        /*0804*/ 	.byte	0x04, 0x11
        /*0806*/ 	.short	(.L_354 - .L_353)
	.align		4
.L_353:
        /*0808*/ 	.word	index@(_ZN5flash32flash_fwd_splitkv_combine_kernelI23Flash_fwd_kernel_traitsILi128ELi64ELi128ELi4ELb0ELb0EN7cutlass10bfloat16_tE19Flash_kernel_traitsILi128ELi64ELi128ELi4ES3_EELi4ELi2ELb1EEEvNS_16Flash_fwd_paramsE)
        /*080c*/ 	.word	0x00000000


	//----- nvinfo : EIATTR_REGCOUNT
	.align		4
.L_354:
        /*0810*/ 	.byte	0x04, 0x2f
        /*0812*/ 	.short	(.L_356 - .L_355)
	.align		4
.L_355:
        /*0814*/ 	.word	index@(_ZN5flash32flash_fwd_splitkv_combine_kernelI23Flash_fwd_kernel_traitsILi128ELi64ELi128ELi4ELb0ELb0EN7cutlass10bfloat16_tE19Flash_kernel_traitsILi128ELi64ELi128ELi4ES3_EELi4ELi3ELb1EEEvNS_16Flash_fwd_paramsE)
        /*0818*/ 	.word	0x00000034


	//----- nvinfo : EIATTR_FRAME_SIZE
	.align		4
.L_356:
        /*081c*/ 	.byte	0x04, 0x11
        /*081e*/ 	.short	(.L_358 - .L_357)
	.align		4
.L_357:
        /*0820*/ 	.word	index@($__internal_11_$__cuda_sm20_div_s64)
        /*0824*/ 	.word	0x00000000


	//----- nvinfo : EIATTR_FRAME_SIZE
	.align		4
.L_358:
        /*0828*/ 	.byte	0x04, 0x11
        /*082a*/ 	.short	(.L_360 - .L_359)
	.align		4
.L_359:
        /*082c*/ 	.word	index@(_ZN5flash32flash_fwd_splitkv_combine_kernelI23Flash_fwd_kernel_traitsILi128ELi64ELi128ELi4ELb0ELb0EN7cutlass10bfloat16_tE19Flash_kernel_traitsILi128ELi64ELi128ELi4ES3_EELi4ELi3ELb1EEEvNS_16Flash_fwd_paramsE)
        /*0830*/ 	.word	0x00000000


	//----- nvinfo : EIATTR_REGCOUNT
	.align		4
.L_360:
        /*0834*/ 	.byte	0x04, 0x2f
        /*0836*/ 	.short	(.L_362 - .L_361)
	.align		4
.L_361:
        /*0838*/ 	.word	index@(_ZN5flash32flash_fwd_splitkv_combine_kernelI23Flash_fwd_kernel_traitsILi128ELi64ELi128ELi4ELb0ELb0EN7cutlass10bfloat16_tE19Flash_kernel_traitsILi128ELi64ELi128ELi4ES3_EELi4ELi4ELb1EEEvNS_16Flash_fwd_paramsE)
        /*083c*/ 	.word	0x00000034


	//----- nvinfo : EIATTR_FRAME_SIZE
	.align		4
.L_362:
        /*0840*/ 	.byte	0x04, 0x11
        /*0842*/ 	.short	(.L_364 - .L_363)
	.align		4
.L_363:
        /*0844*/ 	.word	index@($__internal_10_$__cuda_sm20_div_s64)
        /*0848*/ 	.word	0x00000000


	//----- nvinfo : EIATTR_FRAME_SIZE
	.align		4
.L_364:
        /*084c*/ 	.byte	0x04, 0x11
        /*084e*/ 	.short	(.L_366 - .L_365)
	.align		4
.L_365:
        /*0850*/ 	.word	index@(_ZN5flash32flash_fwd_splitkv_combine_kernelI23Flash_fwd_kernel_traitsILi128ELi64ELi128ELi4ELb0ELb0EN7cutlass10bfloat16_tE19Flash_kernel_traitsILi128ELi64ELi128ELi4ES3_EELi4ELi4ELb1EEEvNS_16Flash_fwd_paramsE)
        /*0854*/ 	.word	0x00000000


	//----- nvinfo : EIATTR_REGCOUNT
	.align		4
.L_366:
        /*0858*/ 	.byte	0x04, 0x2f
        /*085a*/ 	.short	(.L_368 - .L_367)
	.align		4
.L_367:
        /*085c*/ 	.word	index@(_ZN5flash32flash_fwd_splitkv_combine_kernelI23Flash_fwd_kernel_traitsILi128ELi64ELi128ELi4ELb0ELb0EN7cutlass10bfloat16_tE19Flash_kernel_traitsILi128ELi64ELi128ELi4ES3_EELi4ELi5ELb1EEEvNS_16Flash_fwd_paramsE)
        /*0860*/ 	.word	0x00000034


	//----- nvinfo : EIATTR_FRAME_SIZE
	.align		4
.L_368:
        /*0864*/ 	.byte	0x04, 0x11
        /*0866*/ 	.short	(.L_370 - .L_369)
	.align		4
.L_369:
        /*0868*/ 	.word	index@($__internal_9_$__cuda_sm20_div_s64)
        /*086c*/ 	.word	0x00000000


	//----- nvinfo : EIATTR_FRAME_SIZE
	.align		4
.L_370:
        /*0870*/ 	.byte	0x04, 0x11
        /*0872*/ 	.short	(.L_372 - .L_371)
	.align		4
.L_371:
        /*0874*/ 	.word	index@(_ZN5flash32flash_fwd_splitkv_combine_kernelI23Flash_fwd_kernel_traitsILi128ELi64ELi128ELi4ELb0ELb0EN7cutlass10bfloat16_tE19Flash_kernel_traitsILi128ELi64ELi128ELi4ES3_EELi4ELi5ELb1EEEvNS_16Flash_fwd_paramsE)
        /*0878*/ 	.word	0x00000000


	//----- nvinfo : EIATTR_REGCOUNT
	.align		4
.L_372:
        /*087c*/ 	.byte	0x04, 0x2f
        /*087e*/ 	.short	(.L_374 - .L_373)
	.align		4
.L_373:
        /*0880*/ 	.word	index@(_ZN5flash32flash_fwd_splitkv_combine_kernelI23Flash_fwd_kernel_traitsILi128ELi64ELi128ELi4ELb0ELb0EN7cutlass10bfloat16_tE19Flash_kernel_traitsILi128ELi64ELi128ELi4ES3_EELi4ELi6ELb1EEEvNS_16Flash_fwd_paramsE)
        /*0884*/ 	.word	0x0000003a


	//----- nvinfo : EIATTR_FRAME_SIZE
	.align		4
.L_374:
        /*0888*/ 	.byte	0x04, 0x11
        /*088a*/ 	.short	(.L_376 - .L_375)
	.align		4
.L_375:
        /*088c*/ 	.word	index@($__internal_8_$__cuda_sm20_div_s64)
        /*0890*/ 	.word	0x00000000


	//----- nvinfo : EIATTR_FRAME_SIZE
	.align		4
.L_376:
        /*0894*/ 	.byte	0x04, 0x11
        /*0896*/ 	.short	(.L_378 - .L_377)
	.align		4
.L_377:
        /*0898*/ 	.word	index@(_ZN5flash32flash_fwd_splitkv_combine_kernelI23Flash_fwd_kernel_traitsILi128ELi64ELi128ELi4ELb0ELb0EN7cutlass10bfloat16_tE19Flash_kernel_traitsILi128ELi64ELi128ELi4ES3_EELi4ELi6ELb1EEEvNS_16Flash_fwd_paramsE)
        /*089c*/ 	.word	0x00000000


	//----- nvinfo : EIATTR_REGCOUNT
	.align		4
.L_378:
        /*08a0*/ 	.byte	0x04, 0x2f
        /*08a2*/ 	.short	(.L_380 - .L_379)
	.align		4
.L_379:
        /*08a4*/ 	.word	index@(_ZN5flash32flash_fwd_splitkv_combine_kernelI23Flash_fwd_kernel_traitsILi128ELi64ELi128ELi4ELb0ELb0EN7cutlass10bfloat16_tE19Flash_kernel_traitsILi128ELi64ELi128ELi4ES3_EELi4ELi7ELb1EEEvNS_16Flash_fwd_paramsE)
        /*08a8*/ 	.word	0x0000003c


	//----- nvinfo : EIATTR_FRAME_SIZE
	.align		4
.L_380:
        /*08ac*/ 	.byte	0x04, 0x11
        /*08ae*/ 	.short	(.L_382 - .L_381)
	.align		4
.L_381:
        /*08b0*/ 	.word	index@($__internal_7_$__cuda_sm20_div_s64)
        /*08b4*/ 	.word	0x00000000


	//----- nvinfo : EIATTR_FRAME_SIZE
	.align		4
.L_382:
        /*08b8*/ 	.byte	0x04, 0x11
        /*08ba*/ 	.short	(.L_384 - .L_383)
	.align		4
.L_383:
        /*08bc*/ 	.word	index@(_ZN5flash32flash_fwd_splitkv_combine_kernelI23Flash_fwd_kernel_traitsILi128ELi64ELi128ELi4ELb0ELb0EN7cutlass10bfloat16_tE19Flash_kernel_traitsILi128ELi64ELi128ELi4ES3_EELi4ELi7ELb1EEEvNS_16Flash_fwd_paramsE)
        /*08c0*/ 	.word	0x00000000


	//----- nvinfo : EIATTR_REGCOUNT
	.align		4
.L_384:
        /*08c4*/ 	.byte	0x04, 0x2f
        /*08c6*/ 	.short	(.L_386 - .L_385)
	.align		4
.L_385:
        /*08c8*/ 	.word	index@(_ZN5flash32flash_fwd_splitkv_combine_kernelI23Flash_fwd_kernel_traitsILi128ELi64ELi128ELi4ELb0ELb0EN7cutlass10bfloat16_tE19Flash_kernel_traitsILi128ELi64ELi128ELi4ES3_EELi4ELi1ELb0EEEvNS_16Flash_fwd_paramsE)
        /*08cc*/ 	.word	0x00000036


	//----- nvinfo : EIATTR_FRAME_SIZE
	.align		4
.L_386:
        /*08d0*/ 	.byte	0x04, 0x11
        /*08d2*/ 	.short	(.L_388 - .L_387)
	.align		4
.L_387:
        /*08d4*/ 	.word	index@($__internal_6_$__cuda_sm20_div_s64)
        /*08d8*/ 	.word	0x00000000


	//----- nvinfo : EIATTR_FRAME_SIZE
	.align		4
.L_388:
        /*08dc*/ 	.byte	0x04, 0x11
        /*08de*/ 	.short	(.L_390 - .L_389)
	.align		4
.L_389:
        /*08e0*/ 	.word	index@(_ZN5flash32flash_fwd_splitkv_combine_kernelI23Flash_fwd_kernel_traitsILi128ELi64ELi128ELi4ELb0ELb0EN7cutlass10bfloat16_tE19Flash_kernel_traitsILi128ELi64ELi128ELi4ES3_EELi4ELi1ELb0EEEvNS_16Flash_fwd_paramsE)
        /*08e4*/ 	.word	0x00000000


	//----- nvinfo : EIATTR_REGCOUNT
	.align		4
.L_390:
        /*08e8*/ 	.byte	0x04, 0x2f
        /*08ea*/ 	.short	(.L_392 - .L_391)
	.align		4
.L_391:
        /*08ec*/ 	.word	index@(_ZN5flash32flash_fwd_splitkv_combine_kernelI23Flash_fwd_kernel_traitsILi128ELi64ELi128ELi4ELb0ELb0EN7cutlass10bfloat16_tE19Flash_kernel_traitsILi128ELi64ELi128ELi4ES3_EELi4ELi2ELb0EEEvNS_16Flash_fwd_paramsE)
        /*08f0*/ 	.word	0x00000038


	//----- nvinfo : EIATTR_FRAME_SIZE
	.align		4
.L_392:
        /*08f4*/ 	.byte	0x04, 0x11
        /*08f6*/ 	.short	(.L_394 - .L_393)
	.align		4
.L_393:
        /*08f8*/ 	.word	index@($__internal_5_$__cuda_sm20_div_s64)
        /*08fc*/ 	.word	0x00000000


	//----- nvinfo : EIATTR_FRAME_SIZE
	.align		4
.L_394:
        /*0900*/ 	.byte	0x04, 0x11
        /*0902*/ 	.short	(.L_396 - .L_395)
	.align		4
.L_395:
        /*0904*/ 	.word	index@(_ZN5flash32flash_fwd_splitkv_combine_kernelI23Flash_fwd_kernel_traitsILi128ELi64ELi128ELi4ELb0ELb0EN7cutlass10bfloat16_tE19Flash_kernel_traitsILi128ELi64ELi128ELi4ES3_EELi4ELi2ELb0EEEvNS_16Flash_fwd_paramsE)
        /*0908*/ 	.word	0x00000000


	//----- nvinfo : EIATTR_REGCOUNT
	.align		4
.L_396:
        /*090c*/ 	.byte	0x04, 0x2f
        /*090e*/ 	.short	(.L_398 - .L_397)
	.align		4
.L_397:
        /*0910*/ 	.word	index@(_ZN5flash32flash_fwd_splitkv_combine_kernelI23Flash_fwd_kernel_traitsILi128ELi64ELi128ELi4ELb0ELb0EN7cutlass10bfloat16_tE19Flash_kernel_traitsILi128ELi64ELi128ELi4ES3_EELi4ELi3ELb0EEEvNS_16Flash_fwd_paramsE)
        /*0914*/ 	.word	0x00000034


	//----- nvinfo : EIATTR_FRAME_SIZE
	.align		4
.L_398:
        /*0918*/ 	.byte	0x04, 0x11
        /*091a*/ 	.short	(.L_400 - .L_399)
	.align		4
.L_399:
        /*091c*/ 	.word	index@($__internal_4_$__cuda_sm20_div_s64)
        /*0920*/ 	.word	0x00000000


	//----- nvinfo : EIATTR_FRAME_SIZE
	.align		4
.L_400:
        /*0924*/ 	.byte	0x04, 0x11
        /*0926*/ 	.short	(.L_402 - .L_401)
	.align		4
.L_401:
        /*0928*/ 	.word	index@(_ZN5flash32flash_fwd_splitkv_combine_kernelI23Flash_fwd_kernel_traitsILi128ELi64ELi128ELi4ELb0ELb0EN7cutlass10bfloat16_tE19Flash_kernel_traitsILi128ELi64ELi128ELi4ES3_EELi4ELi3ELb0EEEvNS_16Flash_fwd_paramsE)
        /*092c*/ 	.word	0x00000000


	//----- nvinfo : EIATTR_REGCOUNT
	.align		4
.L_402:
        /*0930*/ 	.byte	0x04, 0x2f
        /*0932*/ 	.short	(.L_404 - .L_403)
	.align		4
.L_403:
        /*0934*/ 	.word	index@(_ZN5flash32flash_fwd_splitkv_combine_kernelI23Flash_fwd_kernel_traitsILi128ELi64ELi128ELi4ELb0ELb0EN7cutlass10bfloat16_tE19Flash_kernel_traitsILi128ELi64ELi128ELi4ES3_EELi4ELi4ELb0EEEvNS_16Flash_fwd_paramsE)
        /*0938*/ 	.word	0x00000034


	//----- nvinfo : EIATTR_FRAME_SIZE
	.align		4
.L_404:
        /*093c*/ 	.byte	0x04, 0x11
        /*093e*/ 	.short	(.L_406 - .L_405)
	.align		4
.L_405:
        /*0940*/ 	.word	index@($__internal_3_$__cuda_sm20_div_s64)
        /*0944*/ 	.word	0x00000000


	//----- nvinfo : EIATTR_FRAME_SIZE
	.align		4
.L_406:
        /*0948*/ 	.byte	0x04, 0x11
        /*094a*/ 	.short	(.L_408 - .L_407)
	.align		4
.L_407:
        /*094c*/ 	.word	index@(_ZN5flash32flash_fwd_splitkv_combine_kernelI23Flash_fwd_kernel_traitsILi128ELi64ELi128ELi4ELb0ELb0EN7cutlass10bfloat16_tE19Flash_kernel_traitsILi128ELi64ELi128ELi4ES3_EELi4ELi4ELb0EEEvNS_16Flash_fwd_paramsE)
        /*0950*/ 	.word	0x00000000


	//----- nvinfo : EIATTR_REGCOUNT
	.align		4
.L_408:
        /*0954*/ 	.byte	0x04, 0x2f
        /*0956*/ 	.short	(.L_410 - .L_409)
	.align		4
.L_409:
        /*0958*/ 	.word	index@(_ZN5flash32flash_fwd_splitkv_combine_kernelI23Flash_fwd_kernel_traitsILi128ELi64ELi128ELi4ELb0ELb0EN7cutlass10bfloat16_tE19Flash_kernel_traitsILi128ELi64ELi128ELi4ES3_EELi4ELi5ELb0EEEvNS_16Flash_fwd_paramsE)
        /*095c*/ 	.word	0x00000034


	//----- nvinfo : EIATTR_FRAME_SIZE
	.align		4
.L_410:
        /*0960*/ 	.byte	0x04, 0x11
        /*0962*/ 	.short	(.L_412 - .L_411)
	.align		4
.L_411:
        /*0964*/ 	.word	index@($__internal_2_$__cuda_sm20_div_s64)
        /*0968*/ 	.word	0x00000000


	//----- nvinfo : EIATTR_FRAME_SIZE
	.align		4
.L_412:
        /*096c*/ 	.byte	0x04, 0x11
        /*096e*/ 	.short	(.L_414 - .L_413)
	.align		4
.L_413:
        /*0970*/ 	.word	index@(_ZN5flash32flash_fwd_splitkv_combine_kernelI23Flash_fwd_kernel_traitsILi128ELi64ELi128ELi4ELb0ELb0EN7cutlass10bfloat16_tE19Flash_kernel_traitsILi128ELi64ELi128ELi4ES3_EELi4ELi5ELb0EEEvNS_16Flash_fwd_paramsE)
        /*0974*/ 	.word	0x00000000


	//----- nvinfo : EIATTR_REGCOUNT
	.align		4
.L_414:
        /*0978*/ 	.byte	0x04, 0x2f
        /*097a*/ 	.short	(.L_416 - .L_415)
	.align		4
.L_415:
        /*097c*/ 	.word	index@(_ZN5flash32flash_fwd_splitkv_combine_kernelI23Flash_fwd_kernel_traitsILi128ELi64ELi128ELi4ELb0ELb0EN7cutlass10bfloat16_tE19Flash_kernel_traitsILi128ELi64ELi128ELi4ES3_EELi4ELi6ELb0EEEvNS_16Flash_fwd_paramsE)
        /*0980*/ 	.word	0x0000003a


	//----- nvinfo : EIATTR_FRAME_SIZE
	.align		4
.L_416:
        /*0984*/ 	.byte	0x04, 0x11
        /*0986*/ 	.short	(.L_418 - .L_417)
	.align		4
.L_417:
        /*0988*/ 	.word	index@($__internal_1_$__cuda_sm20_div_s64)
        /*098c*/ 	.word	0x00000000


	//----- nvinfo : EIATTR_FRAME_SIZE
	.align		4
.L_418:
        /*0990*/ 	.byte	0x04, 0x11
        /*0992*/ 	.short	(.L_420 - .L_419)
	.align		4
.L_419:
        /*0994*/ 	.word	index@(_ZN5flash32flash_fwd_splitkv_combine_kernelI23Flash_fwd_kernel_traitsILi128ELi64ELi128ELi4ELb0ELb0EN7cutlass10bfloat16_tE19Flash_kernel_traitsILi128ELi64ELi128ELi4ES3_EELi4ELi6ELb0EEEvNS_16Flash_fwd_paramsE)
        /*0998*/ 	.word	0x00000000


	//----- nvinfo : EIATTR_REGCOUNT
	.align		4
.L_420:
        /*099c*/ 	.byte	0x04, 0x2f
        /*099e*/ 	.short	(.L_422 - .L_421)
	.align		4
.L_421:
        /*09a0*/ 	.word	index@(_ZN5flash32flash_fwd_splitkv_combine_kernelI23Flash_fwd_kernel_traitsILi128ELi64ELi128ELi4ELb0ELb0EN7cutlass10bfloat16_tE19Flash_kernel_traitsILi128ELi64ELi128ELi4ES3_EELi4ELi7ELb0EEEvNS_16Flash_fwd_paramsE)
        /*09a4*/ 	.word	0x0000003c


	//----- nvinfo : EIATTR_FRAME_SIZE
	.align		4
.L_422:
        /*09a8*/ 	.byte	0x04, 0x11
        /*09aa*/ 	.short	(.L_424 - .L_423)
	.align		4
.L_423:
        /*09ac*/ 	.word	index@($__internal_0_$__cuda_sm20_div_s64)
        /*09b0*/ 	.word	0x00000000


	//----- nvinfo : EIATTR_FRAME_SIZE
	.align		4
.L_424:
        /*09b4*/ 	.byte	0x04, 0x11
        /*09b6*/ 	.short	(.L_426 - .L_425)
	.align		4
.L_425:
        /*09b8*/ 	.word	index@(_ZN5flash32flash_fwd_splitkv_combine_kernelI23Flash_fwd_kernel_traitsILi128ELi64ELi128ELi4ELb0ELb0EN7cutlass10bfloat16_tE19Flash_kernel_traitsILi128ELi64ELi128ELi4ES3_EELi4ELi7ELb0EEEvNS_16Flash_fwd_paramsE)
        /*09bc*/ 	.word	0x00000000


	//----- nvinfo : EIATTR_MIN_STACK_SIZE
	.align		4
.L_426:
        /*09c0*/ 	.byte	0x04, 0x12
        /*09c2*/ 	.short	(.L_428 - .L_427)
	.align		4
.L_427:
        /*09c4*/ 	.word	index@(_ZN5flash32flash_fwd_splitkv_combine_kernelI23Flash_fwd_kernel_traitsILi128ELi64ELi128ELi4ELb0ELb0EN7cutlass10bfloat16_tE19Flash_kernel_traitsILi128ELi64ELi128ELi4ES3_EELi4ELi7ELb0EEEvNS_16Flash_fwd_paramsE)
        /*09c8*/ 	.word	0x00000000


	//----- nvinfo : EIATTR_MIN_STACK_SIZE
	.align		4
.L_428:
        /*09cc*/ 	.byte	0x04, 0x12
        /*09ce*/ 	.short	(.L_430 - .L_429)
	.align		4
.L_429:
        /*09d0*/ 	.word	index@(_ZN5flash32flash_fwd_splitkv_combine_kernelI23Flash_fwd_kernel_traitsILi128ELi64ELi128ELi4ELb0ELb0EN7cutlass10bfloat16_tE19Flash_kernel_traitsILi128ELi64ELi128ELi4ES3_EELi4ELi6ELb0EEEvNS_16Flash_fwd_paramsE)
        /*09d4*/ 	.word	0x00000000


	//----- nvinfo : EIATTR_MIN_STACK_SIZE
	.align		4
.L_430:
        /*09d8*/ 	.byte	0x04, 0x12
        /*09da*/ 	.short	(.L_432 - .L_431)
	.align		4
.L_431:
        /*09dc*/ 	.word	index@(_ZN5flash32flash_fwd_splitkv_combine_kernelI23Flash_fwd_kernel_traitsILi128ELi64ELi128ELi4ELb0ELb0EN7cutlass10bfloat16_tE19Flash_kernel_traitsILi128ELi64ELi128ELi4ES3_EELi4ELi5ELb0EEEvNS_16Flash_fwd_paramsE)
        /*09e0*/ 	.word	0x00000000


	//----- nvinfo : EIATTR_MIN_STACK_SIZE
	.align		4
.L_432:
        /*09e4*/ 	.byte	0x04, 0x12
        /*09e6*/ 	.short	(.L_434 - .L_433)
	.align		4
.L_433:
        /*09e8*/ 	.word	index@(_ZN5flash32flash_fwd_splitkv_combine_kernelI23Flash_fwd_kernel_traitsILi128ELi64ELi128ELi4ELb0ELb0EN7cutlass10bfloat16_tE19Flash_kernel_traitsILi128ELi64ELi128ELi4ES3_EELi4ELi4ELb0EEEvNS_16Flash_fwd_paramsE)
        /*09ec*/ 	.word	0x00000000


	//----- nvinfo : EIATTR_MIN_STACK_SIZE
	.align		4
.L_434:
        /*09f0*/ 	.byte	0x04, 0x12
        /*09f2*/ 	.short	(.L_436 - .L_435)
	.align		4
.L_435:
        /*09f4*/ 	.word	index@(_ZN5flash32flash_fwd_splitkv_combine_kernelI23Flash_fwd_kernel_traitsILi128ELi64ELi128ELi4ELb0ELb0EN7cutlass10bfloat16_tE19Flash_kernel_traitsILi128ELi64ELi128ELi4ES3_EELi4ELi3ELb0EEEvNS_16Flash_fwd_paramsE)
        /*09f8*/ 	.word	0x00000000


	//----- nvinfo : EIATTR_MIN_STACK_SIZE
	.align		4
.L_436:
        /*09fc*/ 	.byte	0x04, 0x12
        /*09fe*/ 	.short	(.L_438 - .L_437)
	.align		4
.L_437:
        /*0a00*/ 	.word	index@(_ZN5flash32flash_fwd_splitkv_combine_kernelI23Flash_fwd_kernel_traitsILi128ELi64ELi128ELi4ELb0ELb0EN7cutlass10bfloat16_tE19Flash_kernel_traitsILi128ELi64ELi128ELi4ES3_EELi4ELi2ELb0EEEvNS_16Flash_fwd_paramsE)
        /*0a04*/ 	.word	0x00000000


	//----- nvinfo : EIATTR_MIN_STACK_SIZE
	.align		4
.L_438:
        /*0a08*/ 	.byte	0x04, 0x12
        /*0a0a*/ 	.short	(.L_440 - .L_439)
	.align		4
.L_439:
        /*0a0c*/ 	.word	index@(_ZN5flash32flash_fwd_splitkv_combine_kernelI23Flash_fwd_kernel_traitsILi128ELi64ELi128ELi4ELb0ELb0EN7cutlass10bfloat16_tE19Flash_kernel_traitsILi128ELi64ELi128ELi4ES3_EELi4ELi1ELb0EEEvNS_16Flash_fwd_paramsE)
        /*0a10*/ 	.word	0x00000000


	//----- nvinfo : EIATTR_MIN_STACK_SIZE
	.align		4
.L_440:
        /*0a14*/ 	.byte	0x04, 0x12
        /*0a16*/ 	.short	(.L_442 - .L_441)
	.align		4
.L_441:
        /*0a18*/ 	.word	index@(_ZN5flash32flash_fwd_splitkv_combine_kernelI23Flash_fwd_kernel_traitsILi128ELi64ELi128ELi4ELb0ELb0EN7cutlass10bfloat16_tE19Flash_kernel_traitsILi128ELi64ELi128ELi4ES3_EELi4ELi7ELb1EEEvNS_16Flash_fwd_paramsE)
        /*0a1c*/ 	.word	0x00000000


	//----- nvinfo : EIATTR_MIN_STACK_SIZE
	.align		4
.L_442:
        /*0a20*/ 	.byte	0x04, 0x12
        /*0a22*/ 	.short	(.L_444 - .L_443)
	.align		4
.L_443:
        /*0a24*/ 	.word	index@(_ZN5flash32flash_fwd_splitkv_combine_kernelI23Flash_fwd_kernel_traitsILi128ELi64ELi128ELi4ELb0ELb0EN7cutlass10bfloat16_tE19Flash_kernel_traitsILi128ELi64ELi128ELi4ES3_EELi4ELi6ELb1EEEvNS_16Flash_fwd_paramsE)
        /*0a28*/ 	.word	0x00000000


	//----- nvinfo : EIATTR_MIN_STACK_SIZE
	.align		4
.L_444:
        /*0a2c*/ 	.byte	0x04, 0x12
        /*0a2e*/ 	.short	(.L_446 - .L_445)
	.align		4
.L_445:
        /*0a30*/ 	.word	index@(_ZN5flash32flash_fwd_splitkv_combine_kernelI23Flash_fwd_kernel_traitsILi128ELi64ELi128ELi4ELb0ELb0EN7cutlass10bfloat16_tE19Flash_kernel_traitsILi128ELi64ELi128ELi4ES3_EELi4ELi5ELb1EEEvNS_16Flash_fwd_paramsE)
        /*0a34*/ 	.word	0x00000000


	//----- nvinfo : EIATTR_MIN_STACK_SIZE
	.align		4
.L_446:
        /*0a38*/ 	.byte	0x04, 0x12
        /*0a3a*/ 	.short	(.L_448 - .L_447)
	.align		4
.L_447:
        /*0a3c*/ 	.word	index@(_ZN5flash32flash_fwd_splitkv_combine_kernelI23Flash_fwd_kernel_traitsILi128ELi64ELi128ELi4ELb0ELb0EN7cutlass10bfloat16_tE19Flash_kernel_traitsILi128ELi64ELi128ELi4ES3_EELi4ELi4ELb1EEEvNS_16Flash_fwd_paramsE)
        /*0a40*/ 	.word	0x00000000


	//----- nvinfo : EIATTR_MIN_STACK_SIZE
	.align		4
.L_448:
        /*0a44*/ 	.byte	0x04, 0x12
        /*0a46*/ 	.short	(.L_450 - .L_449)
	.align		4
.L_449:
        /*0a48*/ 	.word	index@(_ZN5flash32flash_fwd_splitkv_combine_kernelI23Flash_fwd_kernel_traitsILi128ELi64ELi128ELi4ELb0ELb0EN7cutlass10bfloat16_tE19Flash_kernel_traitsILi128ELi64ELi128ELi4ES3_EELi4ELi3ELb1EEEvNS_16Flash_fwd_paramsE)
        /*0a4c*/ 	.word	0x00000000


	//----- nvinfo : EIATTR_MIN_STACK_SIZE
	.align		4
.L_450:
        /*0a50*/ 	.byte	0x04, 0x12
        /*0a52*/ 	.short	(.L_452 - .L_451)
	.align		4
.L_451:
        /*0a54*/ 	.word	index@(_ZN5flash32flash_fwd_splitkv_combine_kernelI23Flash_fwd_kernel_traitsILi128ELi64ELi128ELi4ELb0ELb0EN7cutlass10bfloat16_tE19Flash_kernel_traitsILi128ELi64ELi128ELi4ES3_EELi4ELi2ELb1EEEvNS_16Flash_fwd_paramsE)
        /*0a58*/ 	.word	0x00000000


	//----- nvinfo : EIATTR_MIN_STACK_SIZE
	.align		4
.L_452:
        /*0a5c*/ 	.byte	0x04, 0x12
        /*0a5e*/ 	.short	(.L_454 - .L_453)
	.align		4
.L_453:
        /*0a60*/ 	.word	index@(_ZN5flash32flash_fwd_splitkv_combine_kernelI23Flash_fwd_kernel_traitsILi128ELi64ELi128ELi4ELb0ELb0EN7cutlass10bfloat16_tE19Flash_kernel_traitsILi128ELi64ELi128ELi4ES3_EELi4ELi1ELb1EEEvNS_16Flash_fwd_paramsE)
        /*0a64*/ 	.word	0x00000000


	//----- nvinfo : EIATTR_MIN_STACK_SIZE
	.align		4
.L_454:
        /*0a68*/ 	.byte	0x04, 0x12
        /*0a6a*/ 	.short	(.L_456 - .L_455)
	.align		4
.L_455:
        /*0a6c*/ 	.word	index@(_ZN5flash24flash_fwd_splitkv_kernelI23Flash_fwd_kernel_traitsILi128ELi64ELi128ELi4ELb0ELb0EN7cutlass10bfloat16_tE19Flash_kernel_traitsILi128ELi64ELi128ELi4ES3_EELb1ELb0ELb0ELb0ELb0ELb0ELb0ELb0EEEvNS_16Flash_fwd_paramsE)
        /*0a70*/ 	.word	0x00000000


	//----- nvinfo : EIATTR_MIN_STACK_SIZE
	.align		4
.L_456:
        /*0a74*/ 	.byte	0x04, 0x12
        /*0a76*/ 	.short	(.L_458 - .L_457)
	.align		4
.L_457:
        /*0a78*/ 	.word	index@(_ZN5flash24flash_fwd_splitkv_kernelI23Flash_fwd_kernel_traitsILi128ELi64ELi128ELi4ELb0ELb0EN7cutlass10bfloat16_tE19Flash_kernel_traitsILi128ELi64ELi128ELi4ES3_EELb1ELb0ELb0ELb0ELb0ELb1ELb0ELb0EEEvNS_16Flash_fwd_paramsE)
        /*0a7c*/ 	.word	0x00000000


	//----- nvinfo : EIATTR_MIN_STACK_SIZE
	.align		4
.L_458:
        /*0a80*/ 	.byte	0x04, 0x12
        /*0a82*/ 	.short	(.L_460 - .L_459)
	.align		4
.L_459:
        /*0a84*/ 	.word	index@(_ZN5flash24flash_fwd_splitkv_kernelI23Flash_fwd_kernel_traitsILi128ELi64ELi128ELi4ELb0ELb0EN7cutlass10bfloat16_tE19Flash_kernel_traitsILi128ELi64ELi128ELi4ES3_EELb1ELb0ELb0ELb0ELb0ELb0ELb0ELb1EEEvNS_16Flash_fwd_paramsE)
        /*0a88*/ 	.word	0x00000000


	//----- nvinfo : EIATTR_MIN_STACK_SIZE
	.align		4
.L_460:
        /*0a8c*/ 	.byte	0x04, 0x12
        /*0a8e*/ 	.short	(.L_462 - .L_461)
	.align		4
.L_461:
        /*0a90*/ 	.word	index@(_ZN5flash24flash_fwd_splitkv_kernelI23Flash_fwd_kernel_traitsILi128ELi64ELi128ELi4ELb0ELb0EN7cutlass10bfloat16_tE19Flash_kernel_traitsILi128ELi64ELi128ELi4ES3_EELb1ELb0ELb0ELb0ELb0ELb1ELb0ELb1EEEvNS_16Flash_fwd_paramsE)
        /*0a94*/ 	.word	0x00000008


	//----- nvinfo : EIATTR_MIN_STACK_SIZE
	.align		4
.L_462:
        /*0a98*/ 	.byte	0x04, 0x12
        /*0a9a*/ 	.short	(.L_464 - .L_463)
	.align		4
.L_463:
        /*0a9c*/ 	.word	index@(_ZN5flash24flash_fwd_splitkv_kernelI23Flash_fwd_kernel_traitsILi128ELi64ELi128ELi4ELb0ELb0EN7cutlass10bfloat16_tE19Flash_kernel_traitsILi128ELi64ELi128ELi4ES3_EELb1ELb0ELb0ELb0ELb0ELb0ELb1ELb0EEEvNS_16Flash_fwd_paramsE)
        /*0aa0*/ 	.word	0x00000000


	//----- nvinfo : EIATTR_MIN_STACK_SIZE
	.align		4
.L_464:
        /*0aa4*/ 	.byte	0x04, 0x12
        /*0aa6*/ 	.short	(.L_466 - .L_465)
	.align		4
.L_465:
        /*0aa8*/ 	.word	index@(_ZN5flash24flash_fwd_splitkv_kernelI23Flash_fwd_kernel_traitsILi128ELi64ELi128ELi4ELb0ELb0EN7cutlass10bfloat16_tE19Flash_kernel_traitsILi128ELi64ELi128ELi4ES3_EELb1ELb0ELb0ELb0ELb0ELb1ELb1ELb0EEEvNS_16Flash_fwd_paramsE)
        /*0aac*/ 	.word	0x00000000


	//----- nvinfo : EIATTR_MIN_STACK_SIZE
	.align		4
.L_466:
        /*0ab0*/ 	.byte	0x04, 0x12
        /*0ab2*/ 	.short	(.L_468 - .L_467)
	.align		4
.L_467:
        /*0ab4*/ 	.word	index@(_ZN5flash24flash_fwd_splitkv_kernelI23Flash_fwd_kernel_traitsILi128ELi64ELi128ELi4ELb0ELb0EN7cutlass10bfloat16_tE19Flash_kernel_traitsILi128ELi64ELi128ELi4ES3_EELb1ELb0ELb0ELb0ELb0ELb0ELb1ELb1EEEvNS_16Flash_fwd_paramsE)
        /*0ab8*/ 	.word	0x00000000


	//----- nvinfo : EIATTR_MIN_STACK_SIZE
	.align		4
.L_468:
        /*0abc*/ 	.byte	0x04, 0x12
        /*0abe*/ 	.short	(.L_470 - .L_469)
	.align		4
.L_469:
        /*0ac0*/ 	.word	index@(_ZN5flash24flash_fwd_splitkv_kernelI23Flash_fwd_kernel_traitsILi128ELi64ELi128ELi4ELb0ELb0EN7cutlass10bfloat16_tE19Flash_kernel_traitsILi128ELi64ELi128ELi4ES3_EELb1ELb0ELb0ELb0ELb0ELb1ELb1ELb1EEEvNS_16Flash_fwd_paramsE)
        /*0ac4*/ 	.word	0x00000008


	//----- nvinfo : EIATTR_MIN_STACK_SIZE
	.align		4
.L_470:
        /*0ac8*/ 	.byte	0x04, 0x12
        /*0aca*/ 	.short	(.L_472 - .L_471)
	.align		4
.L_471:
        /*0acc*/ 	.word	index@(_ZN5flash24flash_fwd_splitkv_kernelI23Flash_fwd_kernel_traitsILi128ELi64ELi128ELi4ELb0ELb0EN7cutlass10bfloat16_tE19Flash_kernel_traitsILi128ELi64ELi128ELi4ES3_EELb1ELb0ELb0ELb1ELb1ELb0ELb0ELb0EEEvNS_16Flash_fwd_paramsE)
        /*0ad0*/ 	.word	0x00000000


	//----- nvinfo : EIATTR_MIN_STACK_SIZE
	.align		4
.L_472:
        /*0ad4*/ 	.byte	0x04, 0x12
        /*0ad6*/ 	.short	(.L_474 - .L_473)
	.align		4
.L_473:
        /*0ad8*/ 	.word	index@(_ZN5flash24flash_fwd_splitkv_kernelI23Flash_fwd_kernel_traitsILi128ELi64ELi128ELi4ELb0ELb0EN7cutlass10bfloat16_tE19Flash_kernel_traitsILi128ELi64ELi128ELi4ES3_EELb1ELb0ELb0ELb1ELb1ELb1ELb0ELb0EEEvNS_16Flash_fwd_paramsE)
        /*0adc*/ 	.word	0x00000000


	//----- nvinfo : EIATTR_MIN_STACK_SIZE
	.align		4
.L_474:
        /*0ae0*/ 	.byte	0x04, 0x12
        /*0ae2*/ 	.short	(.L_476 - .L_475)
	.align		4
.L_475:
        /*0ae4*/ 	.word	index@(_ZN5flash24flash_fwd_splitkv_kernelI23Flash_fwd_kernel_traitsILi128ELi64ELi128ELi4ELb0ELb0EN7cutlass10bfloat16_tE19Flash_kernel_traitsILi128ELi64ELi128ELi4ES3_EELb1ELb0ELb0ELb1ELb1ELb0ELb1ELb0EEEvNS_16Flash_fwd_paramsE)
        /*0ae8*/ 	.word	0x00000000


	//----- nvinfo : EIATTR_MIN_STACK_SIZE
	.align		4
.L_476:
        /*0aec*/ 	.byte	0x04, 0x12
        /*0aee*/ 	.short	(.L_478 - .L_477)
	.align		4
.L_477:
        /*0af0*/ 	.word	index@(_ZN5flash24flash_fwd_splitkv_kernelI23Flash_fwd_kernel_traitsILi128ELi64ELi128ELi4ELb0ELb0EN7cutlass10bfloat16_tE19Flash_kernel_traitsILi128ELi64ELi128ELi4ES3_EELb1ELb0ELb0ELb1ELb1ELb1ELb1ELb0EEEvNS_16Flash_fwd_paramsE)
        /*0af4*/ 	.word	0x00000000


	//----- nvinfo : EIATTR_MIN_STACK_SIZE
	.align		4
.L_478:
        /*0af8*/ 	.byte	0x04, 0x12
        /*0afa*/ 	.short	(.L_480 - .L_479)
	.align		4
.L_479:
        /*0afc*/ 	.word	index@(_ZN5flash24flash_fwd_splitkv_kernelI23Flash_fwd_kernel_traitsILi128ELi64ELi128ELi4ELb0ELb0EN7cutlass10bfloat16_tE19Flash_kernel_traitsILi128ELi64ELi128ELi4ES3_EELb1ELb0ELb0ELb0ELb1ELb0ELb0ELb0EEEvNS_16Flash_fwd_paramsE)
        /*0b00*/ 	.word	0x00000000


	//----- nvinfo : EIATTR_MIN_STACK_SIZE
	.align		4
.L_480:
        /*0b04*/ 	.byte	0x04, 0x12
        /*0b06*/ 	.short	(.L_482 - .L_481)
	.align		4
.L_481:
        /*0b08*/ 	.word	index@(_ZN5flash24flash_fwd_splitkv_kernelI23Flash_fwd_kernel_traitsILi128ELi64ELi128ELi4ELb0ELb0EN7cutlass10bfloat16_tE19Flash_kernel_traitsILi128ELi64ELi128ELi4ES3_EELb1ELb0ELb0ELb0ELb1ELb1ELb0ELb0EEEvNS_16Flash_fwd_paramsE)
        /*0b0c*/ 	.word	0x00000000


	//----- nvinfo : EIATTR_MIN_STACK_SIZE
	.align		4
.L_482:
        /*0b10*/ 	.byte	0x04, 0x12
        /*0b12*/ 	.short	(.L_484 - .L_483)
	.align		4
.L_483:
        /*0b14*/ 	.word	index@(_ZN5flash24flash_fwd_splitkv_kernelI23Flash_fwd_kernel_traitsILi128ELi64ELi128ELi4ELb0ELb0EN7cutlass10bfloat16_tE19Flash_kernel_traitsILi128ELi64ELi128ELi4ES3_EELb1ELb0ELb1ELb0ELb0ELb0ELb0ELb0EEEvNS_16Flash_fwd_paramsE)
        /*0b18*/ 	.word	0x00000000


	//----- nvinfo : EIATTR_MIN_STACK_SIZE
	.align		4
.L_484:
        /*0b1c*/ 	.byte	0x04, 0x12
        /*0b1e*/ 	.short	(.L_486 - .L_485)
	.align		4
.L_485:
        /*0b20*/ 	.word	index@(_ZN5flash24flash_fwd_splitkv_kernelI23Flash_fwd_kernel_traitsILi128ELi64ELi128ELi4ELb0ELb0EN7cutlass10bfloat16_tE19Flash_kernel_traitsILi128ELi64ELi128ELi4ES3_EELb1ELb0ELb1ELb0ELb0ELb1ELb0ELb0EEEvNS_16Flash_fwd_paramsE)
        /*0b24*/ 	.word	0x00000000


	//----- nvinfo : EIATTR_MIN_STACK_SIZE
	.align		4
.L_486:
        /*0b28*/ 	.byte	0x04, 0x12
        /*0b2a*/ 	.short	(.L_488 - .L_487)
	.align		4
.L_487:
        /*0b2c*/ 	.word	index@(_ZN5flash24flash_fwd_splitkv_kernelI23Flash_fwd_kernel_traitsILi128ELi64ELi128ELi4ELb0ELb0EN7cutlass10bfloat16_tE19Flash_kernel_traitsILi128ELi64ELi128ELi4ES3_EELb1ELb0ELb0ELb0ELb1ELb0ELb0ELb1EEEvNS_16Flash_fwd_paramsE)
        /*0b30*/ 	.word	0x00000000


	//----- nvinfo : EIATTR_MIN_STACK_SIZE
	.align		4
.L_488:
        /*0b34*/ 	.byte	0x04, 0x12
        /*0b36*/ 	.short	(.L_490 - .L_489)
	.align		4
.L_489:
        /*0b38*/ 	.word	index@(_ZN5flash24flash_fwd_splitkv_kernelI23Flash_fwd_kernel_traitsILi128ELi64ELi128ELi4ELb0ELb0EN7cutlass10bfloat16_tE19Flash_kernel_traitsILi128ELi64ELi128ELi4ES3_EELb1ELb0ELb0ELb0ELb1ELb1ELb0ELb1EEEvNS_16Flash_fwd_paramsE)
        /*0b3c*/ 	.word	0x00000010


	//----- nvinfo : EIATTR_MIN_STACK_SIZE
	.align		4
.L_490:
        /*0b40*/ 	.byte	0x04, 0x12
        /*0b42*/ 	.short	(.L_492 - .L_491)
	.align		4
.L_491:
        /*0b44*/ 	.word	index@(_ZN5flash24flash_fwd_splitkv_kernelI23Flash_fwd_kernel_traitsILi128ELi64ELi128ELi4ELb0ELb0EN7cutlass10bfloat16_tE19Flash_kernel_traitsILi128ELi64ELi128ELi4ES3_EELb1ELb0ELb1ELb0ELb0ELb0ELb0ELb1EEEvNS_16Flash_fwd_paramsE)
        /*0b48*/ 	.word	0x00000000


	//----- nvinfo : EIATTR_MIN_STACK_SIZE
	.align		4
.L_492:
        /*0b4c*/ 	.byte	0x04, 0x12
        /*0b4e*/ 	.short	(.L_494 - .L_493)
	.align		4
.L_493:
        /*0b50*/ 	.word	index@(_ZN5flash24flash_fwd_splitkv_kernelI23Flash_fwd_kernel_traitsILi128ELi64ELi128ELi4ELb0ELb0EN7cutlass10bfloat16_tE19Flash_kernel_traitsILi128ELi64ELi128ELi4ES3_EELb1ELb0ELb1ELb0ELb0ELb1ELb0ELb1EEEvNS_16Flash_fwd_paramsE)
        /*0b54*/ 	.word	0x00000008


	//----- nvinfo : EIATTR_MIN_STACK_SIZE
	.align		4
.L_494:
        /*0b58*/ 	.byte	0x04, 0x12
        /*0b5a*/ 	.short	(.L_496 - .L_495)
	.align		4
.L_495:
        /*0b5c*/ 	.word	index@(_ZN5flash24flash_fwd_splitkv_kernelI23Flash_fwd_kernel_traitsILi128ELi64ELi128ELi4ELb0ELb0EN7cutlass10bfloat16_tE19Flash_kernel_traitsILi128ELi64ELi128ELi4ES3_EELb1ELb0ELb0ELb0ELb1ELb0ELb1ELb0EEEvNS_16Flash_fwd_paramsE)
        /*0b60*/ 	.word	0x00000000


	//----- nvinfo : EIATTR_MIN_STACK_SIZE
	.align		4
.L_496:
        /*0b64*/ 	.byte	0x04, 0x12
        /*0b66*/ 	.short	(.L_498 - .L_497)
	.align		4
.L_497:
        /*0b68*/ 	.word	index@(_ZN5flash24flash_fwd_splitkv_kernelI23Flash_fwd_kernel_traitsILi128ELi64ELi128ELi4ELb0ELb0EN7cutlass10bfloat16_tE19Flash_kernel_traitsILi128ELi64ELi128ELi4ES3_EELb1ELb0ELb0ELb0ELb1ELb1ELb1ELb0EEEvNS_16Flash_fwd_paramsE)
        /*0b6c*/ 	.word	0x00000000


	//----- nvinfo : EIATTR_MIN_STACK_SIZE
	.align		4
.L_498:
        /*0b70*/ 	.byte	0x04, 0x12
        /*0b72*/ 	.short	(.L_500 - .L_499)
	.align		4
.L_499:
        /*0b74*/ 	.word	index@(_ZN5flash24flash_fwd_splitkv_kernelI23Flash_fwd_kernel_traitsILi128ELi64ELi128ELi4ELb0ELb0EN7cutlass10bfloat16_tE19Flash_kernel_traitsILi128ELi64ELi128ELi4ES3_EELb1ELb0ELb1ELb0ELb0ELb0ELb1ELb0EEEvNS_16Flash_fwd_paramsE)
        /*0b78*/ 	.word	0x00000000


	//----- nvinfo : EIATTR_MIN_STACK_SIZE
	.align		4
.L_500:
        /*0b7c*/ 	.byte	0x04, 0x12
        /*0b7e*/ 	.short	(.L_502 - .L_501)
	.align		4
.L_501:
        /*0b80*/ 	.word	index@(_ZN5flash24flash_fwd_splitkv_kernelI23Flash_fwd_kernel_traitsILi128ELi64ELi128ELi4ELb0ELb0EN7cutlass10bfloat16_tE19Flash_kernel_traitsILi128ELi64ELi128ELi4ES3_EELb1ELb0ELb1ELb0ELb0ELb1ELb1ELb0EEEvNS_16Flash_fwd_paramsE)
        /*0b84*/ 	.word	0x00000000


	//----- nvinfo : EIATTR_MIN_STACK_SIZE
	.align		4
.L_502:
        /*0b88*/ 	.byte	0x04, 0x12
        /*0b8a*/ 	.short	(.L_504 - .L_503)
	.align		4
.L_503:
        /*0b8c*/ 	.word	index@(_ZN5flash24flash_fwd_splitkv_kernelI23Flash_fwd_kernel_traitsILi128ELi64ELi128ELi4ELb0ELb0EN7cutlass10bfloat16_tE19Flash_kernel_traitsILi128ELi64ELi128ELi4ES3_EELb1ELb0ELb0ELb0ELb1ELb0ELb1ELb1EEEvNS_16Flash_fwd_paramsE)
        /*0b90*/ 	.word	0x00000000


	//----- nvinfo : EIATTR_MIN_STACK_SIZE
	.align		4
.L_504:
        /*0b94*/ 	.byte	0x04, 0x12
        /*0b96*/ 	.short	(.L_506 - .L_505)
	.align		4
.L_505:
        /*0b98*/ 	.word	index@(_ZN5flash24flash_fwd_splitkv_kernelI23Flash_fwd_kernel_traitsILi128ELi64ELi128ELi4ELb0ELb0EN7cutlass10bfloat16_tE19Flash_kernel_traitsILi128ELi64ELi128ELi4ES3_EELb1ELb0ELb0ELb0ELb1ELb1ELb1ELb1EEEvNS_16Flash_fwd_paramsE)
        /*0b9c*/ 	.word	0x00000008


	//----- nvinfo : EIATTR_MIN_STACK_SIZE
	.align		4
.L_506:
        /*0ba0*/ 	.byte	0x04, 0x12
        /*0ba2*/ 	.short	(.L_508 - .L_507)
	.align		4
.L_507:
        /*0ba4*/ 	.word	index@(_ZN5flash24flash_fwd_splitkv_kernelI23Flash_fwd_kernel_traitsILi128ELi64ELi128ELi4ELb0ELb0EN7cutlass10bfloat16_tE19Flash_kernel_traitsILi128ELi64ELi128ELi4ES3_EELb1ELb0ELb1ELb0ELb0ELb0ELb1ELb1EEEvNS_16Flash_fwd_paramsE)
        /*0ba8*/ 	.word	0x00000000


	//----- nvinfo : EIATTR_MIN_STACK_SIZE
	.align		4
.L_508:
        /*0bac*/ 	.byte	0x04, 0x12
        /*0bae*/ 	.short	(.L_510 - .L_509)
	.align		4
.L_509:
        /*0bb0*/ 	.word	index@(_ZN5flash24flash_fwd_splitkv_kernelI23Flash_fwd_kernel_traitsILi128ELi64ELi128ELi4ELb0ELb0EN7cutlass10bfloat16_tE19Flash_kernel_traitsILi128ELi64ELi128ELi4ES3_EELb1ELb0ELb1ELb0ELb0ELb1ELb1ELb1EEEvNS_16Flash_fwd_paramsE)
        /*0bb4*/ 	.word	0x00000000


	//----- nvinfo : EIATTR_MIN_STACK_SIZE
	.align		4
.L_510:
        /*0bb8*/ 	.byte	0x04, 0x12
        /*0bba*/ 	.short	(.L_512 - .L_511)
	.align		4
.L_511:
        /*0bbc*/ 	.word	index@(_ZN5flash32flash_fwd_splitkv_combine_kernelI23Flash_fwd_kernel_traitsILi128ELi64ELi64ELi4ELb0ELb0EN7cutlass10bfloat16_tE19Flash_kernel_traitsILi128ELi64ELi64ELi4ES3_EELi4ELi7ELb0EEEvNS_16Flash_fwd_paramsE)
        /*0bc0*/ 	.word	0x00000000


	//----- nvinfo : EIATTR_MIN_STACK_SIZE
	.align		4
.L_512:
        /*0bc4*/ 	.byte	0x04, 0x12
        /*0bc6*/ 	.short	(.L_514 - .L_513)
	.align		4
.L_513:
        /*0bc8*/ 	.word	index@(_ZN5flash32flash_fwd_splitkv_combine_kernelI23Flash_fwd_kernel_traitsILi128ELi64ELi64ELi4ELb0ELb0EN7cutlass10bfloat16_tE19Flash_kernel_traitsILi128ELi64ELi64ELi4ES3_EELi4ELi6ELb0EEEvNS_16Flash_fwd_paramsE)
        /*0bcc*/ 	.word	0x00000000


	//----- nvinfo : EIATTR_MIN_STACK_SIZE
	.align		4
.L_514:
        /*0bd0*/ 	.byte	0x04, 0x12
        /*0bd2*/ 	.short	(.L_516 - .L_515)
	.align		4
.L_515:
        /*0bd4*/ 	.word	index@(_ZN5flash32flash_fwd_splitkv_combine_kernelI23Flash_fwd_kernel_traitsILi128ELi64ELi64ELi4ELb0ELb0EN7cutlass10bfloat16_tE19Flash_kernel_traitsILi128ELi64ELi64ELi4ES3_EELi4ELi5ELb0EEEvNS_16Flash_fwd_paramsE)
        /*0bd8*/ 	.word	0x00000000


	//----- nvinfo : EIATTR_MIN_STACK_SIZE
	.align		4
.L_516:
        /*0bdc*/ 	.byte	0x04, 0x12
        /*0bde*/ 	.short	(.L_518 - .L_517)
	.align		4
.L_517:
        /*0be0*/ 	.word	index@(_ZN5flash32flash_fwd_splitkv_combine_kernelI23Flash_fwd_kernel_traitsILi128ELi64ELi64ELi4ELb0ELb0EN7cutlass10bfloat16_tE19Flash_kernel_traitsILi128ELi64ELi64ELi4ES3_EELi4ELi4ELb0EEEvNS_16Flash_fwd_paramsE)
        /*0be4*/ 	.word	0x00000000


	//----- nvinfo : EIATTR_MIN_STACK_SIZE
	.align		4
.L_518:
        /*0be8*/ 	.byte	0x04, 0x12
        /*0bea*/ 	.short	(.L_520 - .L_519)
	.align		4
.L_519:
        /*0bec*/ 	.word	index@(_ZN5flash32flash_fwd_splitkv_combine_kernelI23Flash_fwd_kernel_traitsILi128ELi64ELi64ELi4ELb0ELb0EN7cutlass10bfloat16_tE19Flash_kernel_traitsILi128ELi64ELi64ELi4ES3_EELi4ELi3ELb0EEEvNS_16Flash_fwd_paramsE)
        /*0bf0*/ 	.word	0x00000000


	//----- nvinfo : EIATTR_MIN_STACK_SIZE
	.align		4
.L_520:
        /*0bf4*/ 	.byte	0x04, 0x12
        /*0bf6*/ 	.short	(.L_522 - .L_521)
	.align		4
.L_521:
        /*0bf8*/ 	.word	index@(_ZN5flash32flash_fwd_splitkv_combine_kernelI23Flash_fwd_kernel_traitsILi128ELi64ELi64ELi4ELb0ELb0EN7cutlass10bfloat16_tE19Flash_kernel_traitsILi128ELi64ELi64ELi4ES3_EELi4ELi2ELb0EEEvNS_16Flash_fwd_paramsE)
        /*0bfc*/ 	.word	0x00000000


	//----- nvinfo : EIATTR_MIN_STACK_SIZE
	.align		4
.L_522:
        /*0c00*/ 	.byte	0x04, 0x12
        /*0c02*/ 	.short	(.L_524 - .L_523)
	.align		4
.L_523:
        /*0c04*/ 	.word	index@(_ZN5flash32flash_fwd_splitkv_combine_kernelI23Flash_fwd_kernel_traitsILi128ELi64ELi64ELi4ELb0ELb0EN7cutlass10bfloat16_tE19Flash_kernel_traitsILi128ELi64ELi64ELi4ES3_EELi4ELi1ELb0EEEvNS_16Flash_fwd_paramsE)
        /*0c08*/ 	.word	0x00000000


	//----- nvinfo : EIATTR_MIN_STACK_SIZE
	.align		4
.L_524:
        /*0c0c*/ 	.byte	0x04, 0x12
        /*0c0e*/ 	.short	(.L_526 - .L_525)
	.align		4
.L_525:
        /*0c10*/ 	.word	index@(_ZN5flash32flash_fwd_splitkv_combine_kernelI23Flash_fwd_kernel_traitsILi128ELi64ELi64ELi4ELb0ELb0EN7cutlass10bfloat16_tE19Flash_kernel_traitsILi128ELi64ELi64ELi4ES3_EELi4ELi7ELb1EEEvNS_16Flash_fwd_paramsE)
        /*0c14*/ 	.word	0x00000000


	//----- nvinfo : EIATTR_MIN_STACK_SIZE
	.align		4
.L_526:
        /*0c18*/ 	.byte	0x04, 0x12
        /*0c1a*/ 	.short	(.L_528 - .L_527)
	.align		4
.L_527:
        /*0c1c*/ 	.word	index@(_ZN5flash32flash_fwd_splitkv_combine_kernelI23Flash_fwd_kernel_traitsILi128ELi64ELi64ELi4ELb0ELb0EN7cutlass10bfloat16_tE19Flash_kernel_traitsILi128ELi64ELi64ELi4ES3_EELi4ELi6ELb1EEEvNS_16Flash_fwd_paramsE)
        /*0c20*/ 	.word	0x00000000


	//----- nvinfo : EIATTR_MIN_STACK_SIZE
	.align		4
.L_528:
        /*0c24*/ 	.byte	0x04, 0x12
        /*0c26*/ 	.short	(.L_530 - .L_529)
	.align		4
.L_529:
        /*0c28*/ 	.word	index@(_ZN5flash32flash_fwd_splitkv_combine_kernelI23Flash_fwd_kernel_traitsILi128ELi64ELi64ELi4ELb0ELb0EN7cutlass10bfloat16_tE19Flash_kernel_traitsILi128ELi64ELi64ELi4ES3_EELi4ELi5ELb1EEEvNS_16Flash_fwd_paramsE)
        /*0c2c*/ 	.word	0x00000000


	//----- nvinfo : EIATTR_MIN_STACK_SIZE
	.align		4
.L_530:
        /*0c30*/ 	.byte	0x04, 0x12
        /*0c32*/ 	.short	(.L_532 - .L_531)
	.align		4
.L_531:
        /*0c34*/ 	.word	index@(_ZN5flash32flash_fwd_splitkv_combine_kernelI23Flash_fwd_kernel_traitsILi128ELi64ELi64ELi4ELb0ELb0EN7cutlass10bfloat16_tE19Flash_kernel_traitsILi128ELi64ELi64ELi4ES3_EELi4ELi4ELb1EEEvNS_16Flash_fwd_paramsE)
        /*0c38*/ 	.word	0x00000000


	//----- nvinfo : EIATTR_MIN_STACK_SIZE
	.align		4
.L_532:
        /*0c3c*/ 	.byte	0x04, 0x12
        /*0c3e*/ 	.short	(.L_534 - .L_533)
	.align		4
.L_533:
        /*0c40*/ 	.word	index@(_ZN5flash32flash_fwd_splitkv_combine_kernelI23Flash_fwd_kernel_traitsILi128ELi64ELi64ELi4ELb0ELb0EN7cutlass10bfloat16_tE19Flash_kernel_traitsILi128ELi64ELi64ELi4ES3_EELi4ELi3ELb1EEEvNS_16Flash_fwd_paramsE)
        /*0c44*/ 	.word	0x00000000


	//----- nvinfo : EIATTR_MIN_STACK_SIZE
	.align		4
.L_534:
        /*0c48*/ 	.byte	0x04, 0x12
        /*0c4a*/ 	.short	(.L_536 - .L_535)
	.align		4
.L_535:
        /*0c4c*/ 	.word	index@(_ZN5flash32flash_fwd_splitkv_combine_kernelI23Flash_fwd_kernel_traitsILi128ELi64ELi64ELi4ELb0ELb0EN7cutlass10bfloat16_tE19Flash_kernel_traitsILi128ELi64ELi64ELi4ES3_EELi4ELi2ELb1EEEvNS_16Flash_fwd_paramsE)
        /*0c50*/ 	.word	0x00000000


	//----- nvinfo : EIATTR_MIN_STACK_SIZE
	.align		4
.L_536:
        /*0c54*/ 	.byte	0x04, 0x12
        /*0c56*/ 	.short	(.L_538 - .L_537)
	.align		4
.L_537:
        /*0c58*/ 	.word	index@(_ZN5flash32flash_fwd_splitkv_combine_kernelI23Flash_fwd_kernel_traitsILi128ELi64ELi64ELi4ELb0ELb0EN7cutlass10bfloat16_tE19Flash_kernel_traitsILi128ELi64ELi64ELi4ES3_EELi4ELi1ELb1EEEvNS_16Flash_fwd_paramsE)
        /*0c5c*/ 	.word	0x00000000


	//----- nvinfo : EIATTR_MIN_STACK_SIZE
	.align		4
.L_538:
        /*0c60*/ 	.byte	0x04, 0x12
        /*0c62*/ 	.short	(.L_540 - .L_539)
	.align		4
.L_539:
        /*0c64*/ 	.word	index@(_ZN5flash24flash_fwd_splitkv_kernelI23Flash_fwd_kernel_traitsILi128ELi64ELi64ELi4ELb0ELb0EN7cutlass10bfloat16_tE19Flash_kernel_traitsILi128ELi64ELi64ELi4ES3_EELb1ELb0ELb0ELb0ELb0ELb0ELb0ELb0EEEvNS_16Flash_fwd_paramsE)
        /*0c68*/ 	.word	0x00000000


	//----- nvinfo : EIATTR_MIN_STACK_SIZE
	.align		4
.L_540:
        /*0c6c*/ 	.byte	0x04, 0x12
        /*0c6e*/ 	.short	(.L_542 - .L_541)
	.align		4
.L_541:
        /*0c70*/ 	.word	index@(_ZN5flash24flash_fwd_splitkv_kernelI23Flash_fwd_kernel_traitsILi128ELi64ELi64ELi4ELb0ELb0EN7cutlass10bfloat16_tE19Flash_kernel_traitsILi128ELi64ELi64ELi4ES3_EELb1ELb0ELb0ELb0ELb0ELb1ELb0ELb0EEEvNS_16Flash_fwd_paramsE)
        /*0c74*/ 	.word	0x00000000


	//----- nvinfo : EIATTR_MIN_STACK_SIZE
	.align		4
.L_542:
        /*0c78*/ 	.byte	0x04, 0x12
        /*0c7a*/ 	.short	(.L_544 - .L_543)
	.align		4
.L_543:
        /*0c7c*/ 	.word	index@(_ZN5flash24flash_fwd_splitkv_kernelI23Flash_fwd_kernel_traitsILi128ELi64ELi64ELi4ELb0ELb0EN7cutlass10bfloat16_tE19Flash_kernel_traitsILi128ELi64ELi64ELi4ES3_EELb1ELb0ELb0ELb0ELb0ELb0ELb0ELb1EEEvNS_16Flash_fwd_paramsE)
        /*0c80*/ 	.word	0x00000000


	//----- nvinfo : EIATTR_MIN_STACK_SIZE
	.align		4
.L_544:
        /*0c84*/ 	.byte	0x04, 0x12
        /*0c86*/ 	.short	(.L_546 - .L_545)
	.align		4
.L_545:
        /*0c88*/ 	.word	index@(_ZN5flash24flash_fwd_splitkv_kernelI23Flash_fwd_kernel_traitsILi128ELi64ELi64ELi4ELb0ELb0EN7cutlass10bfloat16_tE19Flash_kernel_traitsILi128ELi64ELi64ELi4ES3_EELb1ELb0ELb0ELb0ELb0ELb1ELb0ELb1EEEvNS_16Flash_fwd_paramsE)
        /*0c8c*/ 	.word	0x00000000


	//----- nvinfo : EIATTR_MIN_STACK_SIZE
	.align		4
.L_546:
        /*0c90*/ 	.byte	0x04, 0x12
        /*0c92*/ 	.short	(.L_548 - .L_547)
	.align		4
.L_547:
        /*0c94*/ 	.word	index@(_ZN5flash24flash_fwd_splitkv_kernelI23Flash_fwd_kernel_traitsILi128ELi64ELi64ELi4ELb0ELb0EN7cutlass10bfloat16_tE19Flash_kernel_traitsILi128ELi64ELi64ELi4ES3_EELb1ELb0ELb0ELb0ELb0ELb0ELb1ELb0EEEvNS_16Flash_fwd_paramsE)
        /*0c98*/ 	.word	0x00000000


	//----- nvinfo : EIATTR_MIN_STACK_SIZE
	.align		4
.L_548:
        /*0c9c*/ 	.byte	0x04, 0x12
        /*0c9e*/ 	.short	(.L_550 - .L_549)
	.align		4
.L_549:
        /*0ca0*/ 	.word	index@(_ZN5flash24flash_fwd_splitkv_kernelI23Flash_fwd_kernel_traitsILi128ELi64ELi64ELi4ELb0ELb0EN7cutlass10bfloat16_tE19Flash_kernel_traitsILi128ELi64ELi64ELi4ES3_EELb1ELb0ELb0ELb0ELb0ELb1ELb1ELb0EEEvNS_16Flash_fwd_paramsE)
        /*0ca4*/ 	.word	0x00000000


	//----- nvinfo : EIATTR_MIN_STACK_SIZE
	.align		4
.L_550:
        /*0ca8*/ 	.byte	0x04, 0x12
        /*0caa*/ 	.short	(.L_552 - .L_551)
	.align		4
.L_551:
        /*0cac*/ 	.word	index@(_ZN5flash24flash_fwd_splitkv_kernelI23Flash_fwd_kernel_traitsILi128ELi64ELi64ELi4ELb0ELb0EN7cutlass10bfloat16_tE19Flash_kernel_traitsILi128ELi64ELi64ELi4ES3_EELb1ELb0ELb0ELb0ELb0ELb0ELb1ELb1EEEvNS_16Flash_fwd_paramsE)
        /*0cb0*/ 	.word	0x00000000


	//----- nvinfo : EIATTR_MIN_STACK_SIZE
	.align		4
.L_552:
        /*0cb4*/ 	.byte	0x04, 0x12
        /*0cb6*/ 	.short	(.L_554 - .L_553)
	.align		4
.L_553:
        /*0cb8*/ 	.word	index@(_ZN5flash24flash_fwd_splitkv_kernelI23Flash_fwd_kernel_traitsILi128ELi64ELi64ELi4ELb0ELb0EN7cutlass10bfloat16_tE19Flash_kernel_traitsILi128ELi64ELi64ELi4ES3_EELb1ELb0ELb0ELb0ELb0ELb1ELb1ELb1EEEvNS_16Flash_fwd_paramsE)
        /*0cbc*/ 	.word	0x00000000


	//----- nvinfo : EIATTR_MIN_STACK_SIZE
	.align		4
.L_554:
        /*0cc0*/ 	.byte	0x04, 0x12
        /*0cc2*/ 	.short	(.L_556 - .L_555)
	.align		4
.L_555:
        /*0cc4*/ 	.word	index@(_ZN5flash24flash_fwd_splitkv_kernelI23Flash_fwd_kernel_traitsILi128ELi64ELi64ELi4ELb0ELb0EN7cutlass10bfloat16_tE19Flash_kernel_traitsILi128ELi64ELi64ELi4ES3_EELb1ELb0ELb0ELb1ELb1ELb0ELb0ELb0EEEvNS_16Flash_fwd_paramsE)
        /*0cc8*/ 	.word	0x00000000


	//----- nvinfo : EIATTR_MIN_STACK_SIZE
	.align		4
.L_556:
        /*0ccc*/ 	.byte	0x04, 0x12
        /*0cce*/ 	.short	(.L_558 - .L_557)
	.align		4
.L_557:
        /*0cd0*/ 	.word	index@(_ZN5flash24flash_fwd_splitkv_kernelI23Flash_fwd_kernel_traitsILi128ELi64ELi64ELi4ELb0ELb0EN7cutlass10bfloat16_tE19Flash_kernel_traitsILi128ELi64ELi64ELi4ES3_EELb1ELb0ELb0ELb1ELb1ELb1ELb0ELb0EEEvNS_16Flash_fwd_paramsE)
        /*0cd4*/ 	.word	0x00000000


	//----- nvinfo : EIATTR_MIN_STACK_SIZE
	.align		4
.L_558:
        /*0cd8*/ 	.byte	0x04, 0x12
        /*0cda*/ 	.short	(.L_560 - .L_559)
	.align		4
.L_559:
        /*0cdc*/ 	.word	index@(_ZN5flash24flash_fwd_splitkv_kernelI23Flash_fwd_kernel_traitsILi128ELi64ELi64ELi4ELb0ELb0EN7cutlass10bfloat16_tE19Flash_kernel_traitsILi128ELi64ELi64ELi4ES3_EELb1ELb0ELb0ELb1ELb1ELb0ELb1ELb0EEEvNS_16Flash_fwd_paramsE)
        /*0ce0*/ 	.word	0x00000000


	//----- nvinfo : EIATTR_MIN_STACK_SIZE
	.align		4
.L_560:
        /*0ce4*/ 	.byte	0x04, 0x12
        /*0ce6*/ 	.short	(.L_562 - .L_561)
	.align		4
.L_561:
        /*0ce8*/ 	.word	index@(_ZN5flash24flash_fwd_splitkv_kernelI23Flash_fwd_kernel_traitsILi128ELi64ELi64ELi4ELb0ELb0EN7cutlass10bfloat16_tE19Flash_kernel_traitsILi128ELi64ELi64ELi4ES3_EELb1ELb0ELb0ELb1ELb1ELb1ELb1ELb0EEEvNS_16Flash_fwd_paramsE)
        /*0cec*/ 	.word	0x00000000


	//----- nvinfo : EIATTR_MIN_STACK_SIZE
	.align		4
.L_562:
        /*0cf0*/ 	.byte	0x04, 0x12
        /*0cf2*/ 	.short	(.L_564 - .L_563)
	.align		4
.L_563:
        /*0cf4*/ 	.word	index@(_ZN5flash24flash_fwd_splitkv_kernelI23Flash_fwd_kernel_traitsILi128ELi64ELi64ELi4ELb0ELb0EN7cutlass10bfloat16_tE19Flash_kernel_traitsILi128ELi64ELi64ELi4ES3_EELb1ELb0ELb0ELb0ELb1ELb0ELb0ELb0EEEvNS_16Flash_fwd_paramsE)
        /*0cf8*/ 	.word	0x00000000


	//----- nvinfo : EIATTR_MIN_STACK_SIZE
	.align		4
.L_564:
        /*0cfc*/ 	.byte	0x04, 0x12
        /*0cfe*/ 	.short	(.L_566 - .L_565)
	.align		4
.L_565:
        /*0d00*/ 	.word	index@(_ZN5flash24flash_fwd_splitkv_kernelI23Flash_fwd_kernel_traitsILi128ELi64ELi64ELi4ELb0ELb0EN7cutlass10bfloat16_tE19Flash_kernel_traitsILi128ELi64ELi64ELi4ES3_EELb1ELb0ELb0ELb0ELb1ELb1ELb0ELb0EEEvNS_16Flash_fwd_paramsE)
        /*0d04*/ 	.word	0x00000000


	//----- nvinfo : EIATTR_MIN_STACK_SIZE
	.align		4
.L_566:
        /*0d08*/ 	.byte	0x04, 0x12
        /*0d0a*/ 	.short	(.L_568 - .L_567)
	.align		4
.L_567:
        /*0d0c*/ 	.word	index@(_ZN5flash24flash_fwd_splitkv_kernelI23Flash_fwd_kernel_traitsILi128ELi64ELi64ELi4ELb0ELb0EN7cutlass10bfloat16_tE19Flash_kernel_traitsILi128ELi64ELi64ELi4ES3_EELb1ELb0ELb1ELb0ELb0ELb0ELb0ELb0EEEvNS_16Flash_fwd_paramsE)
        /*0d10*/ 	.word	0x00000000


	//----- nvinfo : EIATTR_MIN_STACK_SIZE
	.align		4
.L_568:
        /*0d14*/ 	.byte	0x04, 0x12
        /*0d16*/ 	.short	(.L_570 - .L_569)
	.align		4
.L_569:
        /*0d18*/ 	.word	index@(_ZN5flash24flash_fwd_splitkv_kernelI23Flash_fwd_kernel_traitsILi128ELi64ELi64ELi4ELb0ELb0EN7cutlass10bfloat16_tE19Flash_kernel_traitsILi128ELi64ELi64ELi4ES3_EELb1ELb0ELb1ELb0ELb0ELb1ELb0ELb0EEEvNS_16Flash_fwd_paramsE)
        /*0d1c*/ 	.word	0x00000000


	//----- nvinfo : EIATTR_MIN_STACK_SIZE
	.align		4
.L_570:
        /*0d20*/ 	.byte	0x04, 0x12
        /*0d22*/ 	.short	(.L_572 - .L_571)
	.align		4
.L_571:
        /*0d24*/ 	.word	index@(_ZN5flash24flash_fwd_splitkv_kernelI23Flash_fwd_kernel_traitsILi128ELi64ELi64ELi4ELb0ELb0EN7cutlass10bfloat16_tE19Flash_kernel_traitsILi128ELi64ELi64ELi4ES3_EELb1ELb0ELb0ELb0ELb1ELb0ELb0ELb1EEEvNS_16Flash_fwd_paramsE)
        /*0d28*/ 	.word	0x00000000


	//----- nvinfo : EIATTR_MIN_STACK_SIZE
	.align		4
.L_572:
        /*0d2c*/ 	.byte	0x04, 0x12
        /*0d2e*/ 	.short	(.L_574 - .L_573)
	.align		4
.L_573:
        /*0d30*/ 	.word	index@(_ZN5flash24flash_fwd_splitkv_kernelI23Flash_fwd_kernel_traitsILi128ELi64ELi64ELi4ELb0ELb0EN7cutlass10bfloat16_tE19Flash_kernel_traitsILi128ELi64ELi64ELi4ES3_EELb1ELb0ELb0ELb0ELb1ELb1ELb0ELb1EEEvNS_16Flash_fwd_paramsE)
        /*0d34*/ 	.word	0x00000000


	//----- nvinfo : EIATTR_MIN_STACK_SIZE
	.align		4
.L_574:
        /*0d38*/ 	.byte	0x04, 0x12
        /*0d3a*/ 	.short	(.L_576 - .L_575)
	.align		4
.L_575:
        /*0d3c*/ 	.word	index@(_ZN5flash24flash_fwd_splitkv_kernelI23Flash_fwd_kernel_traitsILi128ELi64ELi64ELi4ELb0ELb0EN7cutlass10bfloat16_tE19Flash_kernel_traitsILi128ELi64ELi64ELi4ES3_EELb1ELb0ELb1ELb0ELb0ELb0ELb0ELb1EEEvNS_16Flash_fwd_paramsE)
        /*0d40*/ 	.word	0x00000000


	//----- nvinfo : EIATTR_MIN_STACK_SIZE
	.align		4
.L_576:
        /*0d44*/ 	.byte	0x04, 0x12
        /*0d46*/ 	.short	(.L_578 - .L_577)
	.align		4
.L_577:
        /*0d48*/ 	.word	index@(_ZN5flash24flash_fwd_splitkv_kernelI23Flash_fwd_kernel_traitsILi128ELi64ELi64ELi4ELb0ELb0EN7cutlass10bfloat16_tE19Flash_kernel_traitsILi128ELi64ELi64ELi4ES3_EELb1ELb0ELb1ELb0ELb0ELb1ELb0ELb1EEEvNS_16Flash_fwd_paramsE)
        /*0d4c*/ 	.word	0x00000000


	//----- nvinfo : EIATTR_MIN_STACK_SIZE
	.align		4
.L_578:
        /*0d50*/ 	.byte	0x04, 0x12
        /*0d52*/ 	.short	(.L_580 - .L_579)
	.align		4
.L_579:
        /*0d54*/ 	.word	index@(_ZN5flash24flash_fwd_splitkv_kernelI23Flash_fwd_kernel_traitsILi128ELi64ELi64ELi4ELb0ELb0EN7cutlass10bfloat16_tE19Flash_kernel_traitsILi128ELi64ELi64ELi4ES3_EELb1ELb0ELb0ELb0ELb1ELb0ELb1ELb0EEEvNS_16Flash_fwd_paramsE)
        /*0d58*/ 	.word	0x00000000


	//----- nvinfo : EIATTR_MIN_STACK_SIZE
	.align		4
.L_580:
        /*0d5c*/ 	.byte	0x04, 0x12
        /*0d5e*/ 	.short	(.L_582 - .L_581)
	.align		4
.L_581:
        /*0d60*/ 	.word	index@(_ZN5flash24flash_fwd_splitkv_kernelI23Flash_fwd_kernel_traitsILi128ELi64ELi64ELi4ELb0ELb0EN7cutlass10bfloat16_tE19Flash_kernel_traitsILi128ELi64ELi64ELi4ES3_EELb1ELb0ELb0ELb0ELb1ELb1ELb1ELb0EEEvNS_16Flash_fwd_paramsE)
        /*0d64*/ 	.word	0x00000000


	//----- nvinfo : EIATTR_MIN_STACK_SIZE
	.align		4
.L_582:
        /*0d68*/ 	.byte	0x04, 0x12
        /*0d6a*/ 	.short	(.L_584 - .L_583)
	.align		4
.L_583:
        /*0d6c*/ 	.word	index@(_ZN5flash24flash_fwd_splitkv_kernelI23Flash_fwd_kernel_traitsILi128ELi64ELi64ELi4ELb0ELb0EN7cutlass10bfloat16_tE19Flash_kernel_traitsILi128ELi64ELi64ELi4ES3_EELb1ELb0ELb1ELb0ELb0ELb0ELb1ELb0EEEvNS_16Flash_fwd_paramsE)
        /*0d70*/ 	.word	0x00000000


	//----- nvinfo : EIATTR_MIN_STACK_SIZE
	.align		4
.L_584:
        /*0d74*/ 	.byte	0x04, 0x12
        /*0d76*/ 	.short	(.L_586 - .L_585)
	.align		4
.L_585:
        /*0d78*/ 	.word	index@(_ZN5flash24flash_fwd_splitkv_kernelI23Flash_fwd_kernel_traitsILi128ELi64ELi64ELi4ELb0ELb0EN7cutlass10bfloat16_tE19Flash_kernel_traitsILi128ELi64ELi64ELi4ES3_EELb1ELb0ELb1ELb0ELb0ELb1ELb1ELb0EEEvNS_16Flash_fwd_paramsE)
        /*0d7c*/ 	.word	0x00000000


	//----- nvinfo : EIATTR_MIN_STACK_SIZE
	.align		4
.L_586:
        /*0d80*/ 	.byte	0x04, 0x12
        /*0d82*/ 	.short	(.L_588 - .L_587)
	.align		4
.L_587:
        /*0d84*/ 	.word	index@(_ZN5flash24flash_fwd_splitkv_kernelI23Flash_fwd_kernel_traitsILi128ELi64ELi64ELi4ELb0ELb0EN7cutlass10bfloat16_tE19Flash_kernel_traitsILi128ELi64ELi64ELi4ES3_EELb1ELb0ELb0ELb0ELb1ELb0ELb1ELb1EEEvNS_16Flash_fwd_paramsE)
        /*0d88*/ 	.word	0x00000000


	//----- nvinfo : EIATTR_MIN_STACK_SIZE
	.align		4
.L_588:
        /*0d8c*/ 	.byte	0x04, 0x12
        /*0d8e*/ 	.short	(.L_590 - .L_589)
	.align		4
.L_589:
        /*0d90*/ 	.word	index@(_ZN5flash24flash_fwd_splitkv_kernelI23Flash_fwd_kernel_traitsILi128ELi64ELi64ELi4ELb0ELb0EN7cutlass10bfloat16_tE19Flash_kernel_traitsILi128ELi64ELi64ELi4ES3_EELb1ELb0ELb0ELb0ELb1ELb1ELb1ELb1EEEvNS_16Flash_fwd_paramsE)
        /*0d94*/ 	.word	0x00000000


	//----- nvinfo : EIATTR_MIN_STACK_SIZE
	.align		4
.L_590:
        /*0d98*/ 	.byte	0x04, 0x12
        /*0d9a*/ 	.short	(.L_592 - .L_591)
	.align		4
.L_591:
        /*0d9c*/ 	.word	index@(_ZN5flash24flash_fwd_splitkv_kernelI23Flash_fwd_kernel_traitsILi128ELi64ELi64ELi4ELb0ELb0EN7cutlass10bfloat16_tE19Flash_kernel_traitsILi128ELi64ELi64ELi4ES3_EELb1ELb0ELb1ELb0ELb0ELb0ELb1ELb1EEEvNS_16Flash_fwd_paramsE)
        /*0da0*/ 	.word	0x00000000


	//----- nvinfo : EIATTR_MIN_STACK_SIZE
	.align		4
.L_592:
        /*0da4*/ 	.byte	0x04, 0x12
        /*0da6*/ 	.short	(.L_594 - .L_593)
	.align		4
.L_593:
        /*0da8*/ 	.word	index@(_ZN5flash24flash_fwd_splitkv_kernelI23Flash_fwd_kernel_traitsILi128ELi64ELi64ELi4ELb0ELb0EN7cutlass10bfloat16_tE19Flash_kernel_traitsILi128ELi64ELi64ELi4ES3_EELb1ELb0ELb1ELb0ELb0ELb1ELb1ELb1EEEvNS_16Flash_fwd_paramsE)
        /*0dac*/ 	.word	0x00000000
.L_594:


//--------------------- .nv.compat                --------------------------
	.section	.nv.compat,"",@"SHT_CUDA_COMPAT_INFO"
	.align	4
        /*0000*/ 	.byte	0x02, 0x09, 0x01, 0x00, 0x02, 0x02, 0x01, 0x00, 0x02, 0x05, 0x05, 0x00, 0x03, 0x07, 0x01, 0x01
        /*0010*/ 	.byte	0x02, 0x03, 0x00, 0x00, 0x02, 0x06, 0x01, 0x00, 0x04, 0x0b, 0x08, 0x00, 0x00, 0x00, 0x00, 0x00
        /*0020*/ 	.byte	0x00, 0x00, 0x00, 0x00


//--------------------- .nv.info._ZN5flash32flash_fwd_splitkv_combine_kernelI23Flash_fwd_kernel_traitsILi128ELi64ELi128ELi4ELb0ELb0EN7cutlass10bfloat16_tE19Flash_kernel_traitsILi128ELi64ELi128ELi4ES3_EELi4ELi7ELb0EEEvNS_16Flash_fwd_paramsE --------------------------
	.section	.nv.info._ZN5flash32flash_fwd_splitkv_combine_kernelI23Flash_fwd_kernel_traitsILi128ELi64ELi128ELi4ELb0ELb0EN7cutlass10bfloat16_tE19Flash_kernel_traitsILi128ELi64ELi128ELi4ES3_EELi4ELi7ELb0EEEvNS_16Flash_fwd_paramsE,"",@"SHT_CUDA_INFO"
	.sectionflags	@""
	.align	4


	//----- nvinfo : EIATTR_CUDA_API_VERSION
	.align		4
        /*0000*/ 	.byte	0x04, 0x37
        /*0002*/ 	.short	(.L_596 - .L_595)
.L_595:
        /*0004*/ 	.word	0x00000082


	//----- nvinfo : EIATTR_KPARAM_INFO
	.align		4
.L_596:
        /*0008*/ 	.byte	0x04, 0x17
        /*000a*/ 	.short	(.L_598 - .L_597)
.L_597:
        /*000c*/ 	.word	0x00000000
        /*0010*/ 	.short	0x0000
        /*0012*/ 	.short	0x0000
        /*0014*/ 	.byte	0x00, 0xf0, 0x41, 0x07


	//----- nvinfo : EIATTR_SPARSE_MMA_MASK
	.align		4
.L_598:
        /*0018*/ 	.byte	0x03, 0x50
        /*001a*/ 	.short	0x0000


	//----- nvinfo : EIATTR_MAXREG_COUNT
	.align		4
        /*001c*/ 	.byte	0x03, 0x1b
        /*001e*/ 	.short	0x00ff


	//----- nvinfo : EIATTR_NUM_BARRIERS
	.align		4
        /*0020*/ 	.byte	0x02, 0x4c
        /*0022*/ 	.byte	0x01
	.zero		1


	//----- nvinfo : EIATTR_MERCURY_ISA_VERSION
	.align		4
        /*0024*/ 	.byte	0x03, 0x5f
        /*0026*/ 	.short	0x0101


	//----- nvinfo : EIATTR_COOP_GROUP_MASK_REGIDS
	.align		4
        /*0028*/ 	.byte	0x04, 0x29
        /*002a*/ 	.short	(.L_600 - .L_599)


	//   ....[0]....
.L_599:
        /*002c*/ 	.word	0xffffffff


	//   ....[1]....
        /*0030*/ 	.word	0xffffffff


	//   ....[2]....
        /*0034*/ 	.word	0xffffffff


	//   ....[3]....
        /*0038*/ 	.word	0xffffffff


	//   ....[4]....
        /*003c*/ 	.word	0xffffffff


	//   ....[5]....
        /*0040*/ 	.word	0xffffffff


	//   ....[6]....
        /*0044*/ 	.word	0xffffffff


	//   ....[7]....
        /*0048*/ 	.word	0xffffffff


	//   ....[8]....
        /*004c*/ 	.word	0xffffffff


	//   ....[9]....
        /*0050*/ 	.word	0xffffffff


	//----- nvinfo : EIATTR_COOP_GROUP_INSTR_OFFSETS
	.align		4
.L_600:
        /*0054*/ 	.byte	0x04, 0x28
        /*0056*/ 	.short	(.L_602 - .L_601)


	//   ....[0]....
.L_601:
        /*0058*/ 	.word	0x00001b70


	//   ....[1]....
        /*005c*/ 	.word	0x00001b90


	//   ....[2]....
        /*0060*/ 	.word	0x00001bb0


	//   ....[3]....
        /*0064*/ 	.word	0x00001bd0


	//   ....[4]....
        /*0068*/ 	.word	0x00001bf0


	//   ....[5]....
        /*006c*/ 	.word	0x00001d60


	//   ....[6]....
        /*0070*/ 	.word	0x00001dc0


	//   ....[7]....
        /*0074*/ 	.word	0x00001e90


	//   ....[8]....
        /*0078*/ 	.word	0x00001f60


	//   ....[9]....
        /*007c*/ 	.word	0x00002080


	//----- nvinfo : EIATTR_EXIT_INSTR_OFFSETS
	.align		4
.L_602:
        /*0080*/ 	.byte	0x04, 0x1c
        /*0082*/ 	.short	(.L_604 - .L_603)


	//   ....[0]....
.L_603:
        /*0084*/ 	.word	0x000043d0


	//   ....[1]....
        /*0088*/ 	.word	0x00004400


	//   ....[2]....
        /*008c*/ 	.word	0x00004900


	//----- nvinfo : EIATTR_CRS_STACK_SIZE
	.align		4
.L_604:
        /*0090*/ 	.byte	0x04, 0x1e
        /*0092*/ 	.short	(.L_606 - .L_605)
.L_605:
        /*0094*/ 	.word	0x00000000


	//----- nvinfo : EIATTR_CBANK_PARAM_SIZE
	.align		4
.L_606:
        /*0098*/ 	.byte	0x03, 0x19
        /*009a*/ 	.short	0x01d0


	//----- nvinfo : EIATTR_PARAM_CBANK
	.align		4
        /*009c*/ 	.byte	0x04, 0x0a
        /*009e*/ 	.short	(.L_608 - .L_607)
	.align		4
.L_607:
        /*00a0*/ 	.word	index@(.nv.constant0._ZN5flash32flash_fwd_splitkv_combine_kernelI23Flash_fwd_kernel_traitsILi128ELi64ELi128ELi4ELb0ELb0EN7cutlass10bfloat16_tE19Flash_kernel_traitsILi128ELi64ELi128ELi4ES3_EELi4ELi7ELb0EEEvNS_16Flash_fwd_paramsE)
        /*00a4*/ 	.short	0x0210
        /*00a6*/ 	.short	0x01d0


	//----- nvinfo : EIATTR_SW_WAR
	.align		4
.L_608:
        /*00a8*/ 	.byte	0x04, 0x36
        /*00aa*/ 	.short	(.L_610 - .L_609)
.L_609:
        /*00ac*/ 	.word	0x00000008
.L_610:


//--------------------- .nv.info._ZN5flash32flash_fwd_splitkv_combine_kernelI23Flash_fwd_kernel_traitsILi128ELi64ELi128ELi4ELb0ELb0EN7cutlass10bfloat16_tE19Flash_kernel_traitsILi128ELi64ELi128ELi4ES3_EELi4ELi6ELb0EEEvNS_16Flash_fwd_paramsE --------------------------
	.section	.nv.info._ZN5flash32flash_fwd_splitkv_combine_kernelI23Flash_fwd_kernel_traitsILi128ELi64ELi128ELi4ELb0ELb0EN7cutlass10bfloat16_tE19Flash_kernel_traitsILi128ELi64ELi128ELi4ES3_EELi4ELi6ELb0EEEvNS_16Flash_fwd_paramsE,"",@"SHT_CUDA_INFO"
	.sectionflags	@""
	.align	4


	//----- nvinfo : EIATTR_CUDA_API_VERSION
	.align		4
        /*0000*/ 	.byte	0x04, 0x37
        /*0002*/ 	.short	(.L_612 - .L_611)
.L_611:
        /*0004*/ 	.word	0x00000082


	//----- nvinfo : EIATTR_KPARAM_INFO
	.align		4
.L_612:
        /*0008*/ 	.byte	0x04, 0x17
        /*000a*/ 	.short	(.L_614 - .L_613)
.L_613:
        /*000c*/ 	.word	0x00000000
        /*0010*/ 	.short	0x0000
        /*0012*/ 	.short	0x0000
        /*0014*/ 	.byte	0x00, 0xf0, 0x41, 0x07


	//----- nvinfo : EIATTR_SPARSE_MMA_MASK
	.align		4
.L_614:
        /*0018*/ 	.byte	0x03, 0x50
        /*001a*/ 	.short	0x0000


	//----- nvinfo : EIATTR_MAXREG_COUNT
	.align		4
        /*001c*/ 	.byte	0x03, 0x1b
        /*001e*/ 	.short	0x00ff


	//----- nvinfo : EIATTR_NUM_BARRIERS
	.align		4
        /*0020*/ 	.byte	0x02, 0x4c
        /*0022*/ 	.byte	0x01
	.zero		1


	//----- nvinfo : EIATTR_MERCURY_ISA_VERSION
	.align		4
        /*0024*/ 	.byte	0x03, 0x5f
        /*0026*/ 	.short	0x0101


	//----- nvinfo : EIATTR_COOP_GROUP_MASK_REGIDS
	.align		4
        /*0028*/ 	.byte	0x04, 0x29
        /*002a*/ 	.short	(.L_616 - .L_615)


	//   ....[0]....
.L_615:
        /*002c*/ 	.word	0xffffffff


	//   ....[1]....
        /*0030*/ 	.word	0xffffffff


	//   ....[2]....
        /*0034*/ 	.word	0xffffffff


	//   ....[3]....
        /*0038*/ 	.word	0xffffffff


	//   ....[4]....
        /*003c*/ 	.word	0xffffffff


	//   ....[5]....
        /*0040*/ 	.word	0xffffffff


	//   ....[6]....
        /*0044*/ 	.word	0xffffffff


	//   ....[7]....
        /*0048*/ 	.word	0xffffffff


	//   ....[8]....
        /*004c*/ 	.word	0xffffffff


	//   ....[9]....
        /*0050*/ 	.word	0xffffffff


	//----- nvinfo : EIATTR_COOP_GROUP_INSTR_OFFSETS
	.align		4
.L_616:
        /*0054*/ 	.byte	0x04, 0x28
        /*0056*/ 	.short	(.L_618 - .L_617)


	//   ....[0]....
.L_617:
        /*0058*/ 	.word	0x00001690


	//   ....[1]....
        /*005c*/ 	.word	0x000016b0


	//   ....[2]....
        /*0060*/ 	.word	0x000016d0


	//   ....[3]....
        /*0064*/ 	.word	0x00001700


	//   ....[4]....
        /*0068*/ 	.word	0x00001740


	//   ....[5]....
        /*006c*/ 	.word	0x00001900


	//   ....[6]....
        /*0070*/ 	.word	0x000019c0


	//   ....[7]....
        /*0074*/ 	.word	0x00001a20


	//   ....[8]....
        /*0078*/ 	.word	0x00001af0


	//   ....[9]....
        /*007c*/ 	.word	0x00001c30


	//----- nvinfo : EIATTR_EXIT_INSTR_OFFSETS
	.align		4
.L_618:
        /*0080*/ 	.byte	0x04, 0x1c
        /*0082*/ 	.short	(.L_620 - .L_619)


	//   ....[0]....
.L_619:
        /*0084*/ 	.word	0x00004040


	//   ....[1]....
        /*0088*/ 	.word	0x00004070


	//   ....[2]....
        /*008c*/ 	.word	0x00004570


	//----- nvinfo : EIATTR_CRS_STACK_SIZE
	.align		4
.L_620:
        /*0090*/ 	.byte	0x04, 0x1e
        /*0092*/ 	.short	(.L_622 - .L_621)
.L_621:
        /*0094*/ 	.word	0x00000000


	//----- nvinfo : EIATTR_CBANK_PARAM_SIZE
	.align		4
.L_622:
        /*0098*/ 	.byte	0x03, 0x19
        /*009a*/ 	.short	0x01d0


	//----- nvinfo : EIATTR_PARAM_CBANK
	.align		4
        /*009c*/ 	.byte	0x04, 0x0a
        /*009e*/ 	.short	(.L_624 - .L_623)
	.align		4
.L_623:
        /*00a0*/ 	.word	index@(.nv.constant0._ZN5flash32flash_fwd_splitkv_combine_kernelI23Flash_fwd_kernel_traitsILi128ELi64ELi128ELi4ELb0ELb0EN7cutlass10bfloat16_tE19Flash_kernel_traitsILi128ELi64ELi128ELi4ES3_EELi4ELi6ELb0EEEvNS_16Flash_fwd_paramsE)
        /*00a4*/ 	.short	0x0210
        /*00a6*/ 	.short	0x01d0


	//----- nvinfo : EIATTR_SW_WAR
	.align		4
.L_624:
        /*00a8*/ 	.byte	0x04, 0x36
        /*00aa*/ 	.short	(.L_626 - .L_625)
.L_625:
        /*00ac*/ 	.word	0x00000008
.L_626:


//--------------------- .nv.info._ZN5flash32flash_fwd_splitkv_combine_kernelI23Flash_fwd_kernel_traitsILi128ELi64ELi128ELi4ELb0ELb0EN7cutlass10bfloat16_tE19Flash_kernel_traitsILi128ELi64ELi128ELi4ES3_EELi4ELi5ELb0EEEvNS_16Flash_fwd_paramsE --------------------------
	.section	.nv.info._ZN5flash32flash_fwd_splitkv_combine_kernelI23Flash_fwd_kernel_traitsILi128ELi64ELi128ELi4ELb0ELb0EN7cutlass10bfloat16_tE19Flash_kernel_traitsILi128ELi64ELi128ELi4ES3_EELi4ELi5ELb0EEEvNS_16Flash_fwd_paramsE,"",@"SHT_CUDA_INFO"
	.sectionflags	@""
	.align	4


	//----- nvinfo : EIATTR_CUDA_API_VERSION
	.align		4
        /*0000*/ 	.byte	0x04, 0x37
        /*0002*/ 	.short	(.L_628 - .L_627)
.L_627:
        /*0004*/ 	.word	0x00000082


	//----- nvinfo : EIATTR_KPARAM_INFO
	.align		4
.L_628:
        /*0008*/ 	.byte	0x04, 0x17
        /*000a*/ 	.short	(.L_630 - .L_629)
.L_629:
        /*000c*/ 	.word	0x00000000
        /*0010*/ 	.short	0x0000
        /*0012*/ 	.short	0x0000
        /*0014*/ 	.byte	0x00, 0xf0, 0x41, 0x07


	//----- nvinfo : EIATTR_SPARSE_MMA_MASK
	.align		4
.L_630:
        /*0018*/ 	.byte	0x03, 0x50
        /*001a*/ 	.short	0x0000


	//----- nvinfo : EIATTR_MAXREG_COUNT
	.align		4
        /*001c*/ 	.byte	0x03, 0x1b
        /*001e*/ 	.short	0x00ff


	//----- nvinfo : EIATTR_NUM_BARRIERS
	.align		4
        /*0020*/ 	.byte	0x02, 0x4c
        /*0022*/ 	.byte	0x01
	.zero		1


	//----- nvinfo : EIATTR_MERCURY_ISA_VERSION
	.align		4
        /*0024*/ 	.byte	0x03, 0x5f
        /*0026*/ 	.short	0x0101


	//----- nvinfo : EIATTR_COOP_GROUP_MASK_REGIDS
	.align		4
        /*0028*/ 	.byte	0x04, 0x29
        /*002a*/ 	.short	(.L_632 - .L_631)


	//   ....[0]....
.L_631:
        /*002c*/ 	.word	0xffffffff


	//   ....[1]....
        /*0030*/ 	.word	0xffffffff


	//   ....[2]....
        /*0034*/ 	.word	0xffffffff


	//   ....[3]....
        /*0038*/ 	.word	0xffffffff


	//   ....[4]....
        /*003c*/ 	.word	0xffffffff


	//   ....[5]....
        /*0040*/ 	.word	0xffffffff


	//   ....[6]....
        /*0044*/ 	.word	0xffffffff


	//   ....[7]....
        /*0048*/ 	.word	0xffffffff


	//   ....[8]....
        /*004c*/ 	.word	0xffffffff


	//   ....[9]....
        /*0050*/ 	.word	0xffffffff


	//----- nvinfo : EIATTR_COOP_GROUP_INSTR_OFFSETS
	.align		4
.L_632:
        /*0054*/ 	.byte	0x04, 0x28
        /*0056*/ 	.short	(.L_634 - .L_633)


	//   ....[0]....
.L_633:
        /*0058*/ 	.word	0x00001830


	//   ....[1]....
        /*005c*/ 	.word	0x00001890


	//   ....[2]....
        /*0060*/ 	.word	0x000018c0


	//   ....[3]....
        /*0064*/ 	.word	0x000018e0


	//   ....[4]....
        /*0068*/ 	.word	0x00001910


	//   ....[5]....
        /*006c*/ 	.word	0x00001a40


	//   ....[6]....
        /*0070*/ 	.word	0x00001aa0


	//   ....[7]....
        /*0074*/ 	.word	0x00001b30


	//   ....[8]....
        /*0078*/ 	.word	0x00001bd0


	//   ....[9]....
        /*007c*/ 	.word	0x00001cc0


	//----- nvinfo : EIATTR_EXIT_INSTR_OFFSETS
	.align		4
.L_634:
        /*0080*/ 	.byte	0x04, 0x1c
        /*0082*/ 	.short	(.L_636 - .L_635)


	//   ....[0]....
.L_635:
        /*0084*/ 	.word	0x00004050


	//   ....[1]....
        /*0088*/ 	.word	0x00004080


	//   ....[2]....
        /*008c*/ 	.word	0x00004580


	//----- nvinfo : EIATTR_CRS_STACK_SIZE
	.align		4
.L_636:
        /*0090*/ 	.byte	0x04, 0x1e
        /*0092*/ 	.short	(.L_638 - .L_637)
.L_637:
        /*0094*/ 	.word	0x00000000


	//----- nvinfo : EIATTR_CBANK_PARAM_SIZE
	.align		4
.L_638:
        /*0098*/ 	.byte	0x03, 0x19
        /*009a*/ 	.short	0x01d0


	//----- nvinfo : EIATTR_PARAM_CBANK
	.align		4
        /*009c*/ 	.byte	0x04, 0x0a
        /*009e*/ 	.short	(.L_640 - .L_639)
	.align		4
.L_639:
        /*00a0*/ 	.word	index@(.nv.constant0._ZN5flash32flash_fwd_splitkv_combine_kernelI23Flash_fwd_kernel_traitsILi128ELi64ELi128ELi4ELb0ELb0EN7cutlass10bfloat16_tE19Flash_kernel_traitsILi128ELi64ELi128ELi4ES3_EELi4ELi5ELb0EEEvNS_16Flash_fwd_paramsE)
        /*00a4*/ 	.short	0x0210
        /*00a6*/ 	.short	0x01d0


	//----- nvinfo : EIATTR_SW_WAR
	.align		4
.L_640:
        /*00a8*/ 	.byte	0x04, 0x36
        /*00aa*/ 	.short	(.L_642 - .L_641)
.L_641:
        /*00ac*/ 	.word	0x00000008
.L_642:


//--------------------- .nv.info._ZN5flash32flash_fwd_splitkv_combine_kernelI23Flash_fwd_kernel_traitsILi128ELi64ELi128ELi4ELb0ELb0EN7cutlass10bfloat16_tE19Flash_kernel_traitsILi128ELi64ELi128ELi4ES3_EELi4ELi4ELb0EEEvNS_16Flash_fwd_paramsE --------------------------
	.section	.nv.info._ZN5flash32flash_fwd_splitkv_combine_kernelI23Flash_fwd_kernel_traitsILi128ELi64ELi128ELi4ELb0ELb0EN7cutlass10bfloat16_tE19Flash_kernel_traitsILi128ELi64ELi128ELi4ES3_EELi4ELi4ELb0EEEvNS_16Flash_fwd_paramsE,"",@"SHT_CUDA_INFO"
	.sectionflags	@""
	.align	4


	//----- nvinfo : EIATTR_CUDA_API_VERSION
	.align		4
        /*0000*/ 	.byte	0x04, 0x37
        /*0002*/ 	.short	(.L_644 - .L_643)
.L_643:
        /*0004*/ 	.word	0x00000082


	//----- nvinfo : EIATTR_KPARAM_INFO
	.align		4
.L_644:
        /*0008*/ 	.byte	0x04, 0x17
        /*000a*/ 	.short	(.L_646 - .L_645)
.L_645:
        /*000c*/ 	.word	0x00000000
        /*0010*/ 	.short	0x0000
        /*0012*/ 	.short	0x0000
        /*0014*/ 	.byte	0x00, 0xf0, 0x41, 0x07


	//----- nvinfo : EIATTR_SPARSE_MMA_MASK
	.align		4
.L_646:
        /*0018*/ 	.byte	0x03, 0x50
        /*001a*/ 	.short	0x0000


	//----- nvinfo : EIATTR_MAXREG_COUNT
	.align		4
        /*001c*/ 	.byte	0x03, 0x1b
        /*001e*/ 	.short	0x00ff


	//----- nvinfo : EIATTR_NUM_BARRIERS
	.align		4
        /*0020*/ 	.byte	0x02, 0x4c
        /*0022*/ 	.byte	0x01
	.zero		1


	//----- nvinfo : EIATTR_MERCURY_ISA_VERSION
	.align		4
        /*0024*/ 	.byte	0x03, 0x5f
        /*0026*/ 	.short	0x0101


	//----- nvinfo : EIATTR_COOP_GROUP_MASK_REGIDS
	.align		4
        /*0028*/ 	.byte	0x04, 0x29
        /*002a*/ 	.short	(.L_648 - .L_647)


	//   ....[0]....
.L_647:
        /*002c*/ 	.word	0xffffffff


	//   ....[1]....
        /*0030*/ 	.word	0xffffffff


	//   ....[2]....
        /*0034*/ 	.word	0xffffffff


	//   ....[3]....
        /*0038*/ 	.word	0xffffffff


	//   ....[4]....
        /*003c*/ 	.word	0xffffffff


	//   ....[5]....
        /*0040*/ 	.word	0xffffffff


	//   ....[6]....
        /*0044*/ 	.word	0xffffffff


	//   ....[7]....
        /*0048*/ 	.word	0xffffffff


	//----- nvinfo : EIATTR_COOP_GROUP_INSTR_OFFSETS
	.align		4
.L_648:
        /*004c*/ 	.byte	0x04, 0x28
        /*004e*/ 	.short	(.L_650 - .L_649)


	//   ....[0]....
.L_649:
        /*0050*/ 	.word	0x00001830


	//   ....[1]....
        /*0054*/ 	.word	0x000018a0


	//   ....[2]....
        /*0058*/ 	.word	0x000018e0


	//   ....[3]....
        /*005c*/ 	.word	0x00001910


	//   ....[4]....
        /*0060*/ 	.word	0x00001a40


	//   ....[5]....
        /*0064*/ 	.word	0x00001af0


	//   ....[6]....
        /*0068*/ 	.word	0x00001b90


	//   ....[7]....
        /*006c*/ 	.word	0x00001c80


	//----- nvinfo : EIATTR_EXIT_INSTR_OFFSETS
	.align		4
.L_650:
        /*0070*/ 	.byte	0x04, 0x1c
        /*0072*/ 	.short	(.L_652 - .L_651)


	//   ....[0]....
.L_651:
        /*0074*/ 	.word	0x00004050


	//   ....[1]....
        /*0078*/ 	.word	0x00004080


	//   ....[2]....
        /*007c*/ 	.word	0x00004580


	//----- nvinfo : EIATTR_CRS_STACK_SIZE
	.align		4
.L_652:
        /*0080*/ 	.byte	0x04, 0x1e
        /*0082*/ 	.short	(.L_654 - .L_653)
.L_653:
        /*0084*/ 	.word	0x00000000


	//----- nvinfo : EIATTR_CBANK_PARAM_SIZE
	.align		4
.L_654:
        /*0088*/ 	.byte	0x03, 0x19
        /*008a*/ 	.short	0x01d0


	//----- nvinfo : EIATTR_PARAM_CBANK
	.align		4
        /*008c*/ 	.byte	0x04, 0x0a
        /*008e*/ 	.short	(.L_656 - .L_655)
	.align		4
.L_655:
        /*0090*/ 	.word	index@(.nv.constant0._ZN5flash32flash_fwd_splitkv_combine_kernelI23Flash_fwd_kernel_traitsILi128ELi64ELi128ELi4ELb0ELb0EN7cutlass10bfloat16_tE19Flash_kernel_traitsILi128ELi64ELi128ELi4ES3_EELi4ELi4ELb0EEEvNS_16Flash_fwd_paramsE)
        /*0094*/ 	.short	0x0210
        /*0096*/ 	.short	0x01d0


	//----- nvinfo : EIATTR_SW_WAR
	.align		4
.L_656:
        /*0098*/ 	.byte	0x04, 0x36
        /*009a*/ 	.short	(.L_658 - .L_657)
.L_657:
        /*009c*/ 	.word	0x00000008
.L_658:


//--------------------- .nv.info._ZN5flash32flash_fwd_splitkv_combine_kernelI23Flash_fwd_kernel_traitsILi128ELi64ELi128ELi4ELb0ELb0EN7cutlass10bfloat16_tE19Flash_kernel_traitsILi128ELi64ELi128ELi4ES3_EELi4ELi3ELb0EEEvNS_16Flash_fwd_paramsE --------------------------
	.section	.nv.info._ZN5flash32flash_fwd_splitkv_combine_kernelI23Flash_fwd_kernel_traitsILi128ELi64ELi128ELi4ELb0ELb0EN7cutlass10bfloat16_tE19Flash_kernel_traitsILi128ELi64ELi128ELi4ES3_EELi4ELi3ELb0EEEvNS_16Flash_fwd_paramsE,"",@"SHT_CUDA_INFO"
	.sectionflags	@""
	.align	4


	//----- nvinfo : EIATTR_CUDA_API_VERSION
	.align		4
        /*0000*/ 	.byte	0x04, 0x37
        /*0002*/ 	.short	(.L_660 - .L_659)
.L_659:
        /*0004*/ 	.word	0x00000082


	//----- nvinfo : EIATTR_KPARAM_INFO
	.align		4
.L_660:
        /*0008*/ 	.byte	0x04, 0x17
        /*000a*/ 	.short	(.L_662 - .L_661)
.L_661:
        /*000c*/ 	.word	0x00000000
        /*0010*/ 	.short	0x0000
        /*0012*/ 	.short	0x0000
        /*0014*/ 	.byte	0x00, 0xf0, 0x41, 0x07


	//----- nvinfo : EIATTR_SPARSE_MMA_MASK
	.align		4
.L_662:
        /*0018*/ 	.byte	0x03, 0x50
        /*001a*/ 	.short	0x0000


	//----- nvinfo : EIATTR_MAXREG_COUNT
	.align		4
        /*001c*/ 	.byte	0x03, 0x1b
        /*001e*/ 	.short	0x00ff


	//----- nvinfo : EIATTR_NUM_BARRIERS
	.align		4
        /*0020*/ 	.byte	0x02, 0x4c
        /*0022*/ 	.byte	0x01
	.zero		1


	//----- nvinfo : EIATTR_MERCURY_ISA_VERSION
	.align		4
        /*0024*/ 	.byte	0x03, 0x5f
        /*0026*/ 	.short	0x0101


	//----- nvinfo : EIATTR_COOP_GROUP_MASK_REGIDS
	.align		4
        /*0028*/ 	.byte	0x04, 0x29
        /*002a*/ 	.short	(.L_664 - .L_663)


	//   ....[0]....
.L_663:
        /*002c*/ 	.word	0xffffffff


	//   ....[1]....
        /*0030*/ 	.word	0xffffffff


	//   ....[2]....
        /*0034*/ 	.word	0xffffffff


	//   ....[3]....
        /*0038*/ 	.word	0xffffffff


	//   ....[4]....
        /*003c*/ 	.word	0xffffffff


	//   ....[5]....
        /*0040*/ 	.word	0xffffffff


	//----- nvinfo : EIATTR_COOP_GROUP_INSTR_OFFSETS
	.align		4
.L_664:
        /*0044*/ 	.byte	0x04, 0x28
        /*0046*/ 	.short	(.L_666 - .L_665)


	//   ....[0]....
.L_665:
        /*0048*/ 	.word	0x00001830


	//   ....[1]....
        /*004c*/ 	.word	0x000018d0


	//   ....[2]....
        /*0050*/ 	.word	0x00001930


	//   ....[3]....
        /*0054*/ 	.word	0x00001a90


	//   ....[4]....
        /*0058*/ 	.word	0x00001b40


	//   ....[5]....
        /*005c*/ 	.word	0x00001c40


	//----- nvinfo : EIATTR_EXIT_INSTR_OFFSETS
	.align		4
.L_666:
        /*0060*/ 	.byte	0x04, 0x1c
        /*0062*/ 	.short	(.L_668 - .L_667)


	//   ....[0]....
.L_667:
        /*0064*/ 	.word	0x00004010


	//   ....[1]....
        /*0068*/ 	.word	0x00004040


	//   ....[2]....
        /*006c*/ 	.word	0x00004540


	//----- nvinfo : EIATTR_CRS_STACK_SIZE
	.align		4
.L_668:
        /*0070*/ 	.byte	0x04, 0x1e
        /*0072*/ 	.short	(.L_670 - .L_669)
.L_669:
        /*0074*/ 	.word	0x00000000


	//----- nvinfo : EIATTR_CBANK_PARAM_SIZE
	.align		4
.L_670:
        /*0078*/ 	.byte	0x03, 0x19
        /*007a*/ 	.short	0x01d0


	//----- nvinfo : EIATTR_PARAM_CBANK
	.align		4
        /*007c*/ 	.byte	0x04, 0x0a
        /*007e*/ 	.short	(.L_672 - .L_671)
	.align		4
.L_671:
        /*0080*/ 	.word	index@(.nv.constant0._ZN5flash32flash_fwd_splitkv_combine_kernelI23Flash_fwd_kernel_traitsILi128ELi64ELi128ELi4ELb0ELb0EN7cutlass10bfloat16_tE19Flash_kernel_traitsILi128ELi64ELi128ELi4ES3_EELi4ELi3ELb0EEEvNS_16Flash_fwd_paramsE)
        /*0084*/ 	.short	0x0210
        /*0086*/ 	.short	0x01d0


	//----- nvinfo : EIATTR_SW_WAR
	.align		4
.L_672:
        /*0088*/ 	.byte	0x04, 0x36
        /*008a*/ 	.short	(.L_674 - .L_673)
.L_673:
        /*008c*/ 	.word	0x00000008
.L_674:


//--------------------- .nv.info._ZN5flash32flash_fwd_splitkv_combine_kernelI23Flash_fwd_kernel_traitsILi128ELi64ELi128ELi4ELb0ELb0EN7cutlass10bfloat16_tE19Flash_kernel_traitsILi128ELi64ELi128ELi4ES3_EELi4ELi2ELb0EEEvNS_16Flash_fwd_paramsE --------------------------
	.section	.nv.info._ZN5flash32flash_fwd_splitkv_combine_kernelI23Flash_fwd_kernel_traitsILi128ELi64ELi128ELi4ELb0ELb0EN7cutlass10bfloat16_tE19Flash_kernel_traitsILi128ELi64ELi128ELi4ES3_EELi4ELi2ELb0EEEvNS_16Flash_fwd_paramsE,"",@"SHT_CUDA_INFO"
	.sectionflags	@""
	.align	4


	//----- nvinfo : EIATTR_CUDA_API_VERSION
	.align		4
        /*0000*/ 	.byte	0x04, 0x37
        /*0002*/ 	.short	(.L_676 - .L_675)
.L_675:
        /*0004*/ 	.word	0x00000082


	//----- nvinfo : EIATTR_KPARAM_INFO
	.align		4
.L_676:
        /*0008*/ 	.byte	0x04, 0x17
        /*000a*/ 	.short	(.L_678 - .L_677)
.L_677:
        /*000c*/ 	.word	0x00000000
        /*0010*/ 	.short	0x0000
        /*0012*/ 	.short	0x0000
        /*0014*/ 	.byte	0x00, 0xf0, 0x41, 0x07


	//----- nvinfo : EIATTR_SPARSE_MMA_MASK
	.align		4
.L_678:
        /*0018*/ 	.byte	0x03, 0x50
        /*001a*/ 	.short	0x0000


	//----- nvinfo : EIATTR_MAXREG_COUNT
	.align		4
        /*001c*/ 	.byte	0x03, 0x1b
        /*001e*/ 	.short	0x00ff


	//----- nvinfo : EIATTR_NUM_BARRIERS
	.align		4
        /*0020*/ 	.byte	0x02, 0x4c
        /*0022*/ 	.byte	0x01
	.zero		1


	//----- nvinfo : EIATTR_MERCURY_ISA_VERSION
	.align		4
        /*0024*/ 	.byte	0x03, 0x5f
        /*0026*/ 	.short	0x0101


	//----- nvinfo : EIATTR_COOP_GROUP_MASK_REGIDS
	.align		4
        /*0028*/ 	.byte	0x04, 0x29
        /*002a*/ 	.short	(.L_680 - .L_679)


	//   ....[0]....
.L_679:
        /*002c*/ 	.word	0xffffffff


	//   ....[1]....
        /*0030*/ 	.word	0xffffffff


	//   ....[2]....
        /*0034*/ 	.word	0xffffffff


	//   ....[3]....
        /*0038*/ 	.word	0xffffffff


	//----- nvinfo : EIATTR_COOP_GROUP_INSTR_OFFSETS
	.align		4
.L_680:
        /*003c*/ 	.byte	0x04, 0x28
        /*003e*/ 	.short	(.L_682 - .L_681)


	//   ....[0]....
.L_681:
        /*0040*/ 	.word	0x00001840


	//   ....[1]....
        /*0044*/ 	.word	0x00001910


	//   ....[2]....
        /*0048*/ 	.word	0x00001b40


	//   ....[3]....
        /*004c*/ 	.word	0x00001c90


	//----- nvinfo : EIATTR_EXIT_INSTR_OFFSETS
	.align		4
.L_682:
        /*0050*/ 	.byte	0x04, 0x1c
        /*0052*/ 	.short	(.L_684 - .L_683)


	//   ....[0]....
.L_683:
        /*0054*/ 	.word	0x00003e40


	//   ....[1]....
        /*0058*/ 	.word	0x00003e70


	//   ....[2]....
        /*005c*/ 	.word	0x00004350


	//----- nvinfo : EIATTR_CRS_STACK_SIZE
	.align		4
.L_684:
        /*0060*/ 	.byte	0x04, 0x1e
        /*0062*/ 	.short	(.L_686 - .L_685)
.L_685:
        /*0064*/ 	.word	0x00000000


	//----- nvinfo : EIATTR_CBANK_PARAM_SIZE
	.align		4
.L_686:
        /*0068*/ 	.byte	0x03, 0x19
        /*006a*/ 	.short	0x01d0


	//----- nvinfo : EIATTR_PARAM_CBANK
	.align		4
        /*006c*/ 	.byte	0x04, 0x0a
        /*006e*/ 	.short	(.L_688 - .L_687)
	.align		4
.L_687:
        /*0070*/ 	.word	index@(.nv.constant0._ZN5flash32flash_fwd_splitkv_combine_kernelI23Flash_fwd_kernel_traitsILi128ELi64ELi128ELi4ELb0ELb0EN7cutlass10bfloat16_tE19Flash_kernel_traitsILi128ELi64ELi128ELi4ES3_EELi4ELi2ELb0EEEvNS_16Flash_fwd_paramsE)
        /*0074*/ 	.short	0x0210
        /*0076*/ 	.short	0x01d0


	//----- nvinfo : EIATTR_SW_WAR
	.align		4
.L_688:
        /*0078*/ 	.byte	0x04, 0x36
        /*007a*/ 	.short	(.L_690 - .L_689)
.L_689:
        /*007c*/ 	.word	0x00000008
.L_690:


//--------------------- .nv.info._ZN5flash32flash_fwd_splitkv_combine_kernelI23Flash_fwd_kernel_traitsILi128ELi64ELi128ELi4ELb0ELb0EN7cutlass10bfloat16_tE19Flash_kernel_traitsILi128ELi64ELi128ELi4ES3_EELi4ELi1ELb0EEEvNS_16Flash_fwd_paramsE --------------------------
	.section	.nv.info._ZN5flash32flash_fwd_splitkv_combine_kernelI23Flash_fwd_kernel_traitsILi128ELi64ELi128ELi4ELb0ELb0EN7cutlass10bfloat16_tE19Flash_kernel_traitsILi128ELi64ELi128ELi4ES3_EELi4ELi1ELb0EEEvNS_16Flash_fwd_paramsE,"",@"SHT_CUDA_INFO"
	.sectionflags	@""
	.align	4


	//----- nvinfo : EIATTR_CUDA_API_VERSION
	.align		4
        /*0000*/ 	.byte	0x04, 0x37
        /*0002*/ 	.short	(.L_692 - .L_691)
.L_691:
        /*0004*/ 	.word	0x00000082


	//----- nvinfo : EIATTR_KPARAM_INFO
	.align		4
.L_692:
        /*0008*/ 	.byte	0x04, 0x17
        /*000a*/ 	.short	(.L_694 - .L_693)
.L_693:
        /*000c*/ 	.word	0x00000000
        /*0010*/ 	.short	0x0000
        /*0012*/ 	.short	0x0000
        /*0014*/ 	.byte	0x00, 0xf0, 0x41, 0x07


	//----- nvinfo : EIATTR_SPARSE_MMA_MASK
	.align		4
.L_694:
        /*0018*/ 	.byte	0x03, 0x50
        /*001a*/ 	.short	0x0000


	//----- nvinfo : EIATTR_MAXREG_COUNT
	.align		4
        /*001c*/ 	.byte	0x03, 0x1b
        /*001e*/ 	.short	0x00ff


	//----- nvinfo : EIATTR_NUM_BARRIERS
	.align		4
        /*0020*/ 	.byte	0x02, 0x4c
        /*0022*/ 	.byte	0x01
	.zero		1


	//----- nvinfo : EIATTR_MERCURY_ISA_VERSION
	.align		4
        /*0024*/ 	.byte	0x03, 0x5f
        /*0026*/ 	.short	0x0101


	//----- nvinfo : EIATTR_COOP_GROUP_MASK_REGIDS
	.align		4
        /*0028*/ 	.byte	0x04, 0x29
        /*002a*/ 	.short	(.L_696 - .L_695)


	//   ....[0]....
.L_695:
        /*002c*/ 	.word	0xffffffff


	//   ....[1]....
        /*0030*/ 	.word	0xffffffff


	//----- nvinfo : EIATTR_COOP_GROUP_INSTR_OFFSETS
	.align		4
.L_696:
        /*0034*/ 	.byte	0x04, 0x28
        /*0036*/ 	.short	(.L_698 - .L_697)


	//   ....[0]....
.L_697:
        /*0038*/ 	.word	0x00001910


	//   ....[1]....
        /*003c*/ 	.word	0x00001b60


	//----- nvinfo : EIATTR_EXIT_INSTR_OFFSETS
	.align		4
.L_698:
        /*0040*/ 	.byte	0x04, 0x1c
        /*0042*/ 	.short	(.L_700 - .L_699)


	//   ....[0]....
.L_699:
        /*0044*/ 	.word	0x00004040


	//   ....[1]....
        /*0048*/ 	.word	0x00004070


	//   ....[2]....
        /*004c*/ 	.word	0x00004550


	//----- nvinfo : EIATTR_CRS_STACK_SIZE
	.align		4
.L_700:
        /*0050*/ 	.byte	0x04, 0x1e
        /*0052*/ 	.short	(.L_702 - .L_701)
.L_701:
        /*0054*/ 	.word	0x00000000


	//----- nvinfo : EIATTR_CBANK_PARAM_SIZE
	.align		4
.L_702:
        /*0058*/ 	.byte	0x03, 0x19
        /*005a*/ 	.short	0x01d0


	//----- nvinfo : EIATTR_PARAM_CBANK
	.align		4
        /*005c*/ 	.byte	0x04, 0x0a
        /*005e*/ 	.short	(.L_704 - .L_703)
	.align		4
.L_703:
        /*0060*/ 	.word	index@(.nv.constant0._ZN5flash32flash_fwd_splitkv_combine_kernelI23Flash_fwd_kernel_traitsILi128ELi64ELi128ELi4ELb0ELb0EN7cutlass10bfloat16_tE19Flash_kernel_traitsILi128ELi64ELi128ELi4ES3_EELi4ELi1ELb0EEEvNS_16Flash_fwd_paramsE)
        /*0064*/ 	.short	0x0210
        /*0066*/ 	.short	0x01d0


	//----- nvinfo : EIATTR_SW_WAR
	.align		4
.L_704:
        /*0068*/ 	.byte	0x04, 0x36
        /*006a*/ 	.short	(.L_706 - .L_705)
.L_705:
        /*006c*/ 	.word	0x00000008
.L_706:


//--------------------- .nv.info._ZN5flash32flash_fwd_splitkv_combine_kernelI23Flash_fwd_kernel_traitsILi128ELi64ELi128ELi4ELb0ELb0EN7cutlass10bfloat16_tE19Flash_kernel_traitsILi128ELi64ELi128ELi4ES3_EELi4ELi7ELb1EEEvNS_16Flash_fwd_paramsE --------------------------
	.section	.nv.info._ZN5flash32flash_fwd_splitkv_combine_kernelI23Flash_fwd_kernel_traitsILi128ELi64ELi128ELi4ELb0ELb0EN7cutlass10bfloat16_tE19Flash_kernel_traitsILi128ELi64ELi128ELi4ES3_EELi4ELi7ELb1EEEvNS_16Flash_fwd_paramsE,"",@"SHT_CUDA_INFO"
	.sectionflags	@""
	.align	4


	//----- nvinfo : EIATTR_CUDA_API_VERSION
	.align		4
        /*0000*/ 	.byte	0x04, 0x37
        /*0002*/ 	.short	(.L_708 - .L_707)
.L_707:
        /*0004*/ 	.word	0x00000082


	//----- nvinfo : EIATTR_KPARAM_INFO
	.align		4
.L_708:
        /*0008*/ 	.byte	0x04, 0x17
        /*000a*/ 	.short	(.L_710 - .L_709)
.L_709:
        /*000c*/ 	.word	0x00000000
        /*0010*/ 	.short	0x0000
        /*0012*/ 	.short	0x0000
        /*0014*/ 	.byte	0x00, 0xf0, 0x41, 0x07


	//----- nvinfo : EIATTR_SPARSE_MMA_MASK
	.align		4
.L_710:
        /*0018*/ 	.byte	0x03, 0x50
        /*001a*/ 	.short	0x0000


	//----- nvinfo : EIATTR_MAXREG_COUNT
	.align		4
        /*001c*/ 	.byte	0x03, 0x1b
        /*001e*/ 	.short	0x00ff


	//----- nvinfo : EIATTR_NUM_BARRIERS
	.align		4
        /*0020*/ 	.byte	0x02, 0x4c
        /*0022*/ 	.byte	0x01
	.zero		1


	//----- nvinfo : EIATTR_MERCURY_ISA_VERSION
	.align		4
        /*0024*/ 	.byte	0x03, 0x5f
        /*0026*/ 	.short	0x0101


	//----- nvinfo : EIATTR_COOP_GROUP_MASK_REGIDS
	.align		4
        /*0028*/ 	.byte	0x04, 0x29
        /*002a*/ 	.short	(.L_712 - .L_711)


	//   ....[0]....
.L_711:
        /*002c*/ 	.word	0xffffffff


	//   ....[1]....
        /*0030*/ 	.word	0xffffffff


	//   ....[2]....
        /*0034*/ 	.word	0xffffffff


	//   ....[3]....
        /*0038*/ 	.word	0xffffffff


	//   ....[4]....
        /*003c*/ 	.word	0xffffffff


	//   ....[5]....
        /*0040*/ 	.word	0xffffffff


	//   ....[6]....
        /*0044*/ 	.word	0xffffffff


	//   ....[7]....
        /*0048*/ 	.word	0xffffffff


	//   ....[8]....
        /*004c*/ 	.word	0xffffffff


	//   ....[9]....
        /*0050*/ 	.word	0xffffffff


	//----- nvinfo : EIATTR_COOP_GROUP_INSTR_OFFSETS
	.align		4
.L_712:
        /*0054*/ 	.byte	0x04, 0x28
        /*0056*/ 	.short	(.L_714 - .L_713)


	//   ....[0]....
.L_713:
        /*0058*/ 	.word	0x00001b70


	//   ....[1]....
        /*005c*/ 	.word	0x00001b90


	//   ....[2]....
        /*0060*/ 	.word	0x00001bb0


	//   ....[3]....
        /*0064*/ 	.word	0x00001bd0


	//   ....[4]....
        /*0068*/ 	.word	0x00001bf0


	//   ....[5]....
        /*006c*/ 	.word	0x00001d60


	//   ....[6]....
        /*0070*/ 	.word	0x00001dc0


	//   ....[7]....
        /*0074*/ 	.word	0x00001e90


	//   ....[8]....
        /*0078*/ 	.word	0x00001f60


	//   ....[9]....
        /*007c*/ 	.word	0x00002080


	//----- nvinfo : EIATTR_EXIT_INSTR_OFFSETS
	.align		4
.L_714:
        /*0080*/ 	.byte	0x04, 0x1c
        /*0082*/ 	.short	(.L_716 - .L_715)


	//   ....[0]....
.L_715:
        /*0084*/ 	.word	0x00004790


	//   ....[1]....
        /*0088*/ 	.word	0x00004c90


	//----- nvinfo : EIATTR_CRS_STACK_SIZE
	.align		4
.L_716:
        /*008c*/ 	.byte	0x04, 0x1e
        /*008e*/ 	.short	(.L_718 - .L_717)
.L_717:
        /*0090*/ 	.word	0x00000000


	//----- nvinfo : EIATTR_CBANK_PARAM_SIZE
	.align		4
.L_718:
        /*0094*/ 	.byte	0x03, 0x19
        /*0096*/ 	.short	0x01d0


	//----- nvinfo : EIATTR_PARAM_CBANK
	.align		4
        /*0098*/ 	.byte	0x04, 0x0a
        /*009a*/ 	.short	(.L_720 - .L_719)
	.align		4
.L_719:
        /*009c*/ 	.word	index@(.nv.constant0._ZN5flash32flash_fwd_splitkv_combine_kernelI23Flash_fwd_kernel_traitsILi128ELi64ELi128ELi4ELb0ELb0EN7cutlass10bfloat16_tE19Flash_kernel_traitsILi128ELi64ELi128ELi4ES3_EELi4ELi7ELb1EEEvNS_16Flash_fwd_paramsE)
        /*00a0*/ 	.short	0x0210
        /*00a2*/ 	.short	0x01d0


	//----- nvinfo : EIATTR_SW_WAR
	.align		4
.L_720:
        /*00a4*/ 	.byte	0x04, 0x36
        /*00a6*/ 	.short	(.L_722 - .L_721)
.L_721:
        /*00a8*/ 	.word	0x00000008
.L_722:


//--------------------- .nv.info._ZN5flash32flash_fwd_splitkv_combine_kernelI23Flash_fwd_kernel_traitsILi128ELi64ELi128ELi4ELb0ELb0EN7cutlass10bfloat16_tE19Flash_kernel_traitsILi128ELi64ELi128ELi4ES3_EELi4ELi6ELb1EEEvNS_16Flash_fwd_paramsE --------------------------
	.section	.nv.info._ZN5flash32flash_fwd_splitkv_combine_kernelI23Flash_fwd_kernel_traitsILi128ELi64ELi128ELi4ELb0ELb0EN7cutlass10bfloat16_tE19Flash_kernel_traitsILi128ELi64ELi128ELi4ES3_EELi4ELi6ELb1EEEvNS_16Flash_fwd_paramsE,"",@"SHT_CUDA_INFO"
	.sectionflags	@""
	.align	4


	//----- nvinfo : EIATTR_CUDA_API_VERSION
	.align		4
        /*0000*/ 	.byte	0x04, 0x37
        /*0002*/ 	.short	(.L_724 - .L_723)
.L_723:
        /*0004*/ 	.word	0x00000082


	//----- nvinfo : EIATTR_KPARAM_INFO
	.align		4
.L_724:
        /*0008*/ 	.byte	0x04, 0x17
        /*000a*/ 	.short	(.L_726 - .L_725)
.L_725:
        /*000c*/ 	.word	0x00000000
        /*0010*/ 	.short	0x0000
        /*0012*/ 	.short	0x0000
        /*0014*/ 	.byte	0x00, 0xf0, 0x41, 0x07


	//----- nvinfo : EIATTR_SPARSE_MMA_MASK
	.align		4
.L_726:
        /*0018*/ 	.byte	0x03, 0x50
        /*001a*/ 	.short	0x0000


	//----- nvinfo : EIATTR_MAXREG_COUNT
	.align		4
        /*001c*/ 	.byte	0x03, 0x1b
        /*001e*/ 	.short	0x00ff


	//----- nvinfo : EIATTR_NUM_BARRIERS
	.align		4
        /*0020*/ 	.byte	0x02, 0x4c
        /*0022*/ 	.byte	0x01
	.zero		1


	//----- nvinfo : EIATTR_MERCURY_ISA_VERSION
	.align		4
        /*0024*/ 	.byte	0x03, 0x5f
        /*0026*/ 	.short	0x0101


	//----- nvinfo : EIATTR_COOP_GROUP_MASK_REGIDS
	.align		4
        /*0028*/ 	.byte	0x04, 0x29
        /*002a*/ 	.short	(.L_728 - .L_727)


	//   ....[0]....
.L_727:
        /*002c*/ 	.word	0xffffffff


	//   ....[1]....
        /*0030*/ 	.word	0xffffffff


	//   ....[2]....
        /*0034*/ 	.word	0xffffffff


	//   ....[3]....
        /*0038*/ 	.word	0xffffffff


	//   ....[4]....
        /*003c*/ 	.word	0xffffffff


	//   ....[5]....
        /*0040*/ 	.word	0xffffffff


	//   ....[6]....
        /*0044*/ 	.word	0xffffffff


	//   ....[7]....
        /*0048*/ 	.word	0xffffffff


	//   ....[8]....
        /*004c*/ 	.word	0xffffffff


	//   ....[9]....
        /*0050*/ 	.word	0xffffffff


	//----- nvinfo : EIATTR_COOP_GROUP_INSTR_OFFSETS
	.align		4
.L_728:
        /*0054*/ 	.byte	0x04, 0x28
        /*0056*/ 	.short	(.L_730 - .L_729)


	//   ....[0]....
.L_729:
        /*0058*/ 	.word	0x00001690


	//   ....[1]....
        /*005c*/ 	.word	0x000016b0


	//   ....[2]....
        /*0060*/ 	.word	0x000016d0


	//   ....[3]....
        /*0064*/ 	.word	0x00001700


	//   ....[4]....
        /*0068*/ 	.word	0x00001740


	//   ....[5]....
        /*006c*/ 	.word	0x00001900


	//   ....[6]....
        /*0070*/ 	.word	0x000019c0


	//   ....[7]....
        /*0074*/ 	.word	0x00001a20


	//   ....[8]....
        /*0078*/ 	.word	0x00001af0


	//   ....[9]....
        /*007c*/ 	.word	0x00001c30


	//----- nvinfo : EIATTR_EXIT_INSTR_OFFSETS
	.align		4
.L_730:
        /*0080*/ 	.byte	0x04, 0x1c
        /*0082*/ 	.short	(.L_732 - .L_731)


	//   ....[0]....
.L_731:
        /*0084*/ 	.word	0x00004400


	//   ....[1]....
        /*0088*/ 	.word	0x00004900


	//----- nvinfo : EIATTR_CRS_STACK_SIZE
	.align		4
.L_732:
        /*008c*/ 	.byte	0x04, 0x1e
        /*008e*/ 	.short	(.L_734 - .L_733)
.L_733:
        /*0090*/ 	.word	0x00000000


	//----- nvinfo : EIATTR_CBANK_PARAM_SIZE
	.align		4
.L_734:
        /*0094*/ 	.byte	0x03, 0x19
        /*0096*/ 	.short	0x01d0


	//----- nvinfo : EIATTR_PARAM_CBANK
	.align		4
        /*0098*/ 	.byte	0x04, 0x0a
        /*009a*/ 	.short	(.L_736 - .L_735)
	.align		4
.L_735:
        /*009c*/ 	.word	index@(.nv.constant0._ZN5flash32flash_fwd_splitkv_combine_kernelI23Flash_fwd_kernel_traitsILi128ELi64ELi128ELi4ELb0ELb0EN7cutlass10bfloat16_tE19Flash_kernel_traitsILi128ELi64ELi128ELi4ES3_EELi4ELi6ELb1EEEvNS_16Flash_fwd_paramsE)
        /*00a0*/ 	.short	0x0210
        /*00a2*/ 	.short	0x01d0


	//----- nvinfo : EIATTR_SW_WAR
	.align		4
.L_736:
        /*00a4*/ 	.byte	0x04, 0x36
        /*00a6*/ 	.short	(.L_738 - .L_737)
.L_737:
        /*00a8*/ 	.word	0x00000008
.L_738:


//--------------------- .nv.info._ZN5flash32flash_fwd_splitkv_combine_kernelI23Flash_fwd_kernel_traitsILi128ELi64ELi128ELi4ELb0ELb0EN7cutlass10bfloat16_tE19Flash_kernel_traitsILi128ELi64ELi128ELi4ES3_EELi4ELi5ELb1EEEvNS_16Flash_fwd_paramsE --------------------------
	.section	.nv.info._ZN5flash32flash_fwd_splitkv_combine_kernelI23Flash_fwd_kernel_traitsILi128ELi64ELi128ELi4ELb0ELb0EN7cutlass10bfloat16_tE19Flash_kernel_traitsILi128ELi64ELi128ELi4ES3_EELi4ELi5ELb1EEEvNS_16Flash_fwd_paramsE,"",@"SHT_CUDA_INFO"
	.sectionflags	@""
	.align	4


	//----- nvinfo : EIATTR_CUDA_API_VERSION
	.align		4
        /*0000*/ 	.byte	0x04, 0x37
        /*0002*/ 	.short	(.L_740 - .L_739)
.L_739:
        /*0004*/ 	.word	0x00000082


	//----- nvinfo : EIATTR_KPARAM_INFO
	.align		4
.L_740:
        /*0008*/ 	.byte	0x04, 0x17
        /*000a*/ 	.short	(.L_742 - .L_741)
.L_741:
        /*000c*/ 	.word	0x00000000
        /*0010*/ 	.short	0x0000
        /*0012*/ 	.short	0x0000
        /*0014*/ 	.byte	0x00, 0xf0, 0x41, 0x07


	//----- nvinfo : EIATTR_SPARSE_MMA_MASK
	.align		4
.L_742:
        /*0018*/ 	.byte	0x03, 0x50
        /*001a*/ 	.short	0x0000


	//----- nvinfo : EIATTR_MAXREG_COUNT
	.align		4
        /*001c*/ 	.byte	0x03, 0x1b
        /*001e*/ 	.short	0x00ff


	//----- nvinfo : EIATTR_NUM_BARRIERS
	.align		4
        /*0020*/ 	.byte	0x02, 0x4c
        /*0022*/ 	.byte	0x01
	.zero		1


	//----- nvinfo : EIATTR_MERCURY_ISA_VERSION
	.align		4
        /*0024*/ 	.byte	0x03, 0x5f
        /*0026*/ 	.short	0x0101


	//----- nvinfo : EIATTR_COOP_GROUP_MASK_REGIDS
	.align		4
        /*0028*/ 	.byte	0x04, 0x29
        /*002a*/ 	.short	(.L_744 - .L_743)


	//   ....[0]....
.L_743:
        /*002c*/ 	.word	0xffffffff


	//   ....[1]....
        /*0030*/ 	.word	0xffffffff


	//   ....[2]....
        /*0034*/ 	.word	0xffffffff


	//   ....[3]....
        /*0038*/ 	.word	0xffffffff


	//   ....[4]....
        /*003c*/ 	.word	0xffffffff


	//   ....[5]....
        /*0040*/ 	.word	0xffffffff


	//   ....[6]....
        /*0044*/ 	.word	0xffffffff


	//   ....[7]....
        /*0048*/ 	.word	0xffffffff


	//   ....[8]....
        /*004c*/ 	.word	0xffffffff


	//   ....[9]....
        /*0050*/ 	.word	0xffffffff


	//----- nvinfo : EIATTR_COOP_GROUP_INSTR_OFFSETS
	.align		4
.L_744:
        /*0054*/ 	.byte	0x04, 0x28
        /*0056*/ 	.short	(.L_746 - .L_745)


	//   ....[0]....
.L_745:
        /*0058*/ 	.word	0x00001830


	//   ....[1]....
        /*005c*/ 	.word	0x00001890


	//   ....[2]....
        /*0060*/ 	.word	0x000018c0


	//   ....[3]....
        /*0064*/ 	.word	0x000018e0


	//   ....[4]....
        /*0068*/ 	.word	0x00001910


	//   ....[5]....
        /*006c*/ 	.word	0x00001a40


	//   ....[6]....
        /*0070*/ 	.word	0x00001aa0


	//   ....[7]....
        /*0074*/ 	.word	0x00001b30


	//   ....[8]....
        /*0078*/ 	.word	0x00001bd0


	//   ....[9]....
        /*007c*/ 	.word	0x00001cc0


	//----- nvinfo : EIATTR_EXIT_INSTR_OFFSETS
	.align		4
.L_746:
        /*0080*/ 	.byte	0x04, 0x1c
        /*0082*/ 	.short	(.L_748 - .L_747)


	//   ....[0]....
.L_747:
        /*0084*/ 	.word	0x00004410


	//   ....[1]....
        /*0088*/ 	.word	0x00004910


	//----- nvinfo : EIATTR_CRS_STACK_SIZE
	.align		4
.L_748:
        /*008c*/ 	.byte	0x04, 0x1e
        /*008e*/ 	.short	(.L_750 - .L_749)
.L_749:
        /*0090*/ 	.word	0x00000000


	//----- nvinfo : EIATTR_CBANK_PARAM_SIZE
	.align		4
.L_750:
        /*0094*/ 	.byte	0x03, 0x19
        /*0096*/ 	.short	0x01d0


	//----- nvinfo : EIATTR_PARAM_CBANK
	.align		4
        /*0098*/ 	.byte	0x04, 0x0a
        /*009a*/ 	.short	(.L_752 - .L_751)
	.align		4
.L_751:
        /*009c*/ 	.word	index@(.nv.constant0._ZN5flash32flash_fwd_splitkv_combine_kernelI23Flash_fwd_kernel_traitsILi128ELi64ELi128ELi4ELb0ELb0EN7cutlass10bfloat16_tE19Flash_kernel_traitsILi128ELi64ELi128ELi4ES3_EELi4ELi5ELb1EEEvNS_16Flash_fwd_paramsE)
        /*00a0*/ 	.short	0x0210
        /*00a2*/ 	.short	0x01d0


	//----- nvinfo : EIATTR_SW_WAR
	.align		4
.L_752:
        /*00a4*/ 	.byte	0x04, 0x36
        /*00a6*/ 	.short	(.L_754 - .L_753)
.L_753:
        /*00a8*/ 	.word	0x00000008
.L_754:


//--------------------- .nv.info._ZN5flash32flash_fwd_splitkv_combine_kernelI23Flash_fwd_kernel_traitsILi128ELi64ELi128ELi4ELb0ELb0EN7cutlass10bfloat16_tE19Flash_kernel_traitsILi128ELi64ELi128ELi4ES3_EELi4ELi4ELb1EEEvNS_16Flash_fwd_paramsE --------------------------
	.section	.nv.info._ZN5flash32flash_fwd_splitkv_combine_kernelI23Flash_fwd_kernel_traitsILi128ELi64ELi128ELi4ELb0ELb0EN7cutlass10bfloat16_tE19Flash_kernel_traitsILi128ELi64ELi128ELi4ES3_EELi4ELi4ELb1EEEvNS_16Flash_fwd_paramsE,"",@"SHT_CUDA_INFO"
	.sectionflags	@""
	.align	4


	//----- nvinfo : EIATTR_CUDA_API_VERSION
	.align		4
        /*0000*/ 	.byte	0x04, 0x37
        /*0002*/ 	.short	(.L_756 - .L_755)
.L_755:
        /*0004*/ 	.word	0x00000082


	//----- nvinfo : EIATTR_KPARAM_INFO
	.align		4
.L_756:
        /*0008*/ 	.byte	0x04, 0x17
        /*000a*/ 	.short	(.L_758 - .L_757)
.L_757:
        /*000c*/ 	.word	0x00000000
        /*0010*/ 	.short	0x0000
        /*0012*/ 	.short	0x0000
        /*0014*/ 	.byte	0x00, 0xf0, 0x41, 0x07


	//----- nvinfo : EIATTR_SPARSE_MMA_MASK
	.align		4
.L_758:
        /*0018*/ 	.byte	0x03, 0x50
        /*001a*/ 	.short	0x0000


	//----- nvinfo : EIATTR_MAXREG_COUNT
	.align		4
        /*001c*/ 	.byte	0x03, 0x1b
        /*001e*/ 	.short	0x00ff


	//----- nvinfo : EIATTR_NUM_BARRIERS
	.align		4
        /*0020*/ 	.byte	0x02, 0x4c
        /*0022*/ 	.byte	0x01
	.zero		1


	//----- nvinfo : EIATTR_MERCURY_ISA_VERSION
	.align		4
        /*0024*/ 	.byte	0x03, 0x5f
        /*0026*/ 	.short	0x0101


	//----- nvinfo : EIATTR_COOP_GROUP_MASK_REGIDS
	.align		4
        /*0028*/ 	.byte	0x04, 0x29
        /*002a*/ 	.short	(.L_760 - .L_759)


	//   ....[0]....
.L_759:
        /*002c*/ 	.word	0xffffffff


	//   ....[1]....
        /*0030*/ 	.word	0xffffffff


	//   ....[2]....
        /*0034*/ 	.word	0xffffffff


	//   ....[3]....
        /*0038*/ 	.word	0xffffffff


	//   ....[4]....
        /*003c*/ 	.word	0xffffffff


	//   ....[5]....
        /*0040*/ 	.word	0xffffffff


	//   ....[6]....
        /*0044*/ 	.word	0xffffffff


	//   ....[7]....
        /*0048*/ 	.word	0xffffffff


	//----- nvinfo : EIATTR_COOP_GROUP_INSTR_OFFSETS
	.align		4
.L_760:
        /*004c*/ 	.byte	0x04, 0x28
        /*004e*/ 	.short	(.L_762 - .L_761)


	//   ....[0]....
.L_761:
        /*0050*/ 	.word	0x00001830


	//   ....[1]....
        /*0054*/ 	.word	0x000018a0


	//   ....[2]....
        /*0058*/ 	.word	0x000018e0


	//   ....[3]....
        /*005c*/ 	.word	0x00001910


	//   ....[4]....
        /*0060*/ 	.word	0x00001a40


	//   ....[5]....
        /*0064*/ 	.word	0x00001af0


	//   ....[6]....
        /*0068*/ 	.word	0x00001b90


	//   ....[7]....
        /*006c*/ 	.word	0x00001c80


	//----- nvinfo : EIATTR_EXIT_INSTR_OFFSETS
	.align		4
.L_762:
        /*0070*/ 	.byte	0x04, 0x1c
        /*0072*/ 	.short	(.L_764 - .L_763)


	//   ....[0]....
.L_763:
        /*0074*/ 	.word	0x00004400


	//   ....[1]....
        /*0078*/ 	.word	0x00004900


	//----- nvinfo : EIATTR_CRS_STACK_SIZE
	.align		4
.L_764:
        /*007c*/ 	.byte	0x04, 0x1e
        /*007e*/ 	.short	(.L_766 - .L_765)
.L_765:
        /*0080*/ 	.word	0x00000000


	//----- nvinfo : EIATTR_CBANK_PARAM_SIZE
	.align		4
.L_766:
        /*0084*/ 	.byte	0x03, 0x19
        /*0086*/ 	.short	0x01d0


	//----- nvinfo : EIATTR_PARAM_CBANK
	.align		4
        /*0088*/ 	.byte	0x04, 0x0a
        /*008a*/ 	.short	(.L_768 - .L_767)
	.align		4
.L_767:
        /*008c*/ 	.word	index@(.nv.constant0._ZN5flash32flash_fwd_splitkv_combine_kernelI23Flash_fwd_kernel_traitsILi128ELi64ELi128ELi4ELb0ELb0EN7cutlass10bfloat16_tE19Flash_kernel_traitsILi128ELi64ELi128ELi4ES3_EELi4ELi4ELb1EEEvNS_16Flash_fwd_paramsE)
        /*0090*/ 	.short	0x0210
        /*0092*/ 	.short	0x01d0


	//----- nvinfo : EIATTR_SW_WAR
	.align		4
.L_768:
        /*0094*/ 	.byte	0x04, 0x36
        /*0096*/ 	.short	(.L_770 - .L_769)
.L_769:
        /*0098*/ 	.word	0x00000008
.L_770:


//--------------------- .nv.info._ZN5flash32flash_fwd_splitkv_combine_kernelI23Flash_fwd_kernel_traitsILi128ELi64ELi128ELi4ELb0ELb0EN7cutlass10bfloat16_tE19Flash_kernel_traitsILi128ELi64ELi128ELi4ES3_EELi4ELi3ELb1EEEvNS_16Flash_fwd_paramsE --------------------------
	.section	.nv.info._ZN5flash32flash_fwd_splitkv_combine_kernelI23Flash_fwd_kernel_traitsILi128ELi64ELi128ELi4ELb0ELb0EN7cutlass10bfloat16_tE19Flash_kernel_traitsILi128ELi64ELi128ELi4ES3_EELi4ELi3ELb1EEEvNS_16Flash_fwd_paramsE,"",@"SHT_CUDA_INFO"
	.sectionflags	@""
	.align	4


	//----- nvinfo : EIATTR_CUDA_API_VERSION
	.align		4
        /*0000*/ 	.byte	0x04, 0x37
        /*0002*/ 	.short	(.L_772 - .L_771)
.L_771:
        /*0004*/ 	.word	0x00000082


	//----- nvinfo : EIATTR_KPARAM_INFO
	.align		4
.L_772:
        /*0008*/ 	.byte	0x04, 0x17
        /*000a*/ 	.short	(.L_774 - .L_773)
.L_773:
        /*000c*/ 	.word	0x00000000
        /*0010*/ 	.short	0x0000
        /*0012*/ 	.short	0x0000
        /*0014*/ 	.byte	0x00, 0xf0, 0x41, 0x07


	//----- nvinfo : EIATTR_SPARSE_MMA_MASK
	.align		4
.L_774:
        /*0018*/ 	.byte	0x03, 0x50
        /*001a*/ 	.short	0x0000


	//----- nvinfo : EIATTR_MAXREG_COUNT
	.align		4
        /*001c*/ 	.byte	0x03, 0x1b
        /*001e*/ 	.short	0x00ff


	//----- nvinfo : EIATTR_NUM_BARRIERS
	.align		4
        /*0020*/ 	.byte	0x02, 0x4c
        /*0022*/ 	.byte	0x01
	.zero		1


	//----- nvinfo : EIATTR_MERCURY_ISA_VERSION
	.align		4
        /*0024*/ 	.byte	0x03, 0x5f
        /*0026*/ 	.short	0x0101


	//----- nvinfo : EIATTR_COOP_GROUP_MASK_REGIDS
	.align		4
        /*0028*/ 	.byte	0x04, 0x29
        /*002a*/ 	.short	(.L_776 - .L_775)


	//   ....[0]....
.L_775:
        /*002c*/ 	.word	0xffffffff


	//   ....[1]....
        /*0030*/ 	.word	0xffffffff


	//   ....[2]....
        /*0034*/ 	.word	0xffffffff


	//   ....[3]....
        /*0038*/ 	.word	0xffffffff


	//   ....[4]....
        /*003c*/ 	.word	0xffffffff


	//   ....[5]....
        /*0040*/ 	.word	0xffffffff


	//----- nvinfo : EIATTR_COOP_GROUP_INSTR_OFFSETS
	.align		4
.L_776:
        /*0044*/ 	.byte	0x04, 0x28
        /*0046*/ 	.short	(.L_778 - .L_777)


	//   ....[0]....
.L_777:
        /*0048*/ 	.word	0x00001830


	//   ....[1]....
        /*004c*/ 	.word	0x000018d0


	//   ....[2]....
        /*0050*/ 	.word	0x00001930


	//   ....[3]....
        /*0054*/ 	.word	0x00001a90


	//   ....[4]....
        /*0058*/ 	.word	0x00001b40


	//   ....[5]....
        /*005c*/ 	.word	0x00001c40


	//----- nvinfo : EIATTR_EXIT_INSTR_OFFSETS
	.align		4
.L_778:
        /*0060*/ 	.byte	0x04, 0x1c
        /*0062*/ 	.short	(.L_780 - .L_779)


	//   ....[0]....
.L_779:
        /*0064*/ 	.word	0x000043c0


	//   ....[1]....
        /*0068*/ 	.word	0x000048c0


	//----- nvinfo : EIATTR_CRS_STACK_SIZE
	.align		4
.L_780:
        /*006c*/ 	.byte	0x04, 0x1e
        /*006e*/ 	.short	(.L_782 - .L_781)
.L_781:
        /*0070*/ 	.word	0x00000000


	//----- nvinfo : EIATTR_CBANK_PARAM_SIZE
	.align		4
.L_782:
        /*0074*/ 	.byte	0x03, 0x19
        /*0076*/ 	.short	0x01d0


	//----- nvinfo : EIATTR_PARAM_CBANK
	.align		4
        /*0078*/ 	.byte	0x04, 0x0a
        /*007a*/ 	.short	(.L_784 - .L_783)
	.align		4
.L_783:
        /*007c*/ 	.word	index@(.nv.constant0._ZN5flash32flash_fwd_splitkv_combine_kernelI23Flash_fwd_kernel_traitsILi128ELi64ELi128ELi4ELb0ELb0EN7cutlass10bfloat16_tE19Flash_kernel_traitsILi128ELi64ELi128ELi4ES3_EELi4ELi3ELb1EEEvNS_16Flash_fwd_paramsE)
        /*0080*/ 	.short	0x0210
        /*0082*/ 	.short	0x01d0


	//----- nvinfo : EIATTR_SW_WAR
	.align		4
.L_784:
        /*0084*/ 	.byte	0x04, 0x36
        /*0086*/ 	.short	(.L_786 - .L_785)
.L_785:
        /*0088*/ 	.word	0x00000008
.L_786:


//--------------------- .nv.info._ZN5flash32flash_fwd_splitkv_combine_kernelI23Flash_fwd_kernel_traitsILi128ELi64ELi128ELi4ELb0ELb0EN7cutlass10bfloat16_tE19Flash_kernel_traitsILi128ELi64ELi128ELi4ES3_EELi4ELi2ELb1EEEvNS_16Flash_fwd_paramsE --------------------------
	.section	.nv.info._ZN5flash32flash_fwd_splitkv_combine_kernelI23Flash_fwd_kernel_traitsILi128ELi64ELi128ELi4ELb0ELb0EN7cutlass10bfloat16_tE19Flash_kernel_traitsILi128ELi64ELi128ELi4ES3_EELi4ELi2ELb1EEEvNS_16Flash_fwd_paramsE,"",@"SHT_CUDA_INFO"
	.sectionflags	@""
	.align	4


	//----- nvinfo : EIATTR_CUDA_API_VERSION
	.align		4
        /*0000*/ 	.byte	0x04, 0x37
        /*0002*/ 	.short	(.L_788 - .L_787)
.L_787:
        /*0004*/ 	.word	0x00000082


	//----- nvinfo : EIATTR_KPARAM_INFO
	.align		4
.L_788:
        /*0008*/ 	.byte	0x04, 0x17
        /*000a*/ 	.short	(.L_790 - .L_789)
.L_789:
        /*000c*/ 	.word	0x00000000
        /*0010*/ 	.short	0x0000
        /*0012*/ 	.short	0x0000
        /*0014*/ 	.byte	0x00, 0xf0, 0x41, 0x07


	//----- nvinfo : EIATTR_SPARSE_MMA_MASK
	.align		4
.L_790:
        /*0018*/ 	.byte	0x03, 0x50
        /*001a*/ 	.short	0x0000


	//----- nvinfo : EIATTR_MAXREG_COUNT
	.align		4
        /*001c*/ 	.byte	0x03, 0x1b
        /*001e*/ 	.short	0x00ff


	//----- nvinfo : EIATTR_NUM_BARRIERS
	.align		4
        /*0020*/ 	.byte	0x02, 0x4c
        /*0022*/ 	.byte	0x01
	.zero		1


	//----- nvinfo : EIATTR_MERCURY_ISA_VERSION
	.align		4
        /*0024*/ 	.byte	0x03, 0x5f
        /*0026*/ 	.short	0x0101


	//----- nvinfo : EIATTR_COOP_GROUP_MASK_REGIDS
	.align		4
        /*0028*/ 	.byte	0x04, 0x29
        /*002a*/ 	.short	(.L_792 - .L_791)


	//   ....[0]....
.L_791:
        /*002c*/ 	.word	0xffffffff


	//   ....[1]....
        /*0030*/ 	.word	0xffffffff


	//   ....[2]....
        /*0034*/ 	.word	0xffffffff


	//   ....[3]....
        /*0038*/ 	.word	0xffffffff


	//----- nvinfo : EIATTR_COOP_GROUP_INSTR_OFFSETS
	.align		4
.L_792:
        /*003c*/ 	.byte	0x04, 0x28
        /*003e*/ 	.short	(.L_794 - .L_793)


	//   ....[0]....
.L_793:
        /*0040*/ 	.word	0x00001840


	//   ....[1]....
        /*0044*/ 	.word	0x00001910


	//   ....[2]....
        /*0048*/ 	.word	0x00001b40


	//   ....[3]....
        /*004c*/ 	.word	0x00001c90


	//----- nvinfo : EIATTR_EXIT_INSTR_OFFSETS
	.align		4
.L_794:
        /*0050*/ 	.byte	0x04, 0x1c
        /*0052*/ 	.short	(.L_796 - .L_795)


	//   ....[0]....
.L_795:
        /*0054*/ 	.word	0x00004200


	//   ....[1]....
        /*0058*/ 	.word	0x000046e0


	//----- nvinfo : EIATTR_CRS_STACK_SIZE
	.align		4
.L_796:
        /*005c*/ 	.byte	0x04, 0x1e
        /*005e*/ 	.short	(.L_798 - .L_797)
.L_797:
        /*0060*/ 	.word	0x00000000


	//----- nvinfo : EIATTR_CBANK_PARAM_SIZE
	.align		4
.L_798:
        /*0064*/ 	.byte	0x03, 0x19
        /*0066*/ 	.short	0x01d0


	//----- nvinfo : EIATTR_PARAM_CBANK
	.align		4
        /*0068*/ 	.byte	0x04, 0x0a
        /*006a*/ 	.short	(.L_800 - .L_799)
	.align		4
.L_799:
        /*006c*/ 	.word	index@(.nv.constant0._ZN5flash32flash_fwd_splitkv_combine_kernelI23Flash_fwd_kernel_traitsILi128ELi64ELi128ELi4ELb0ELb0EN7cutlass10bfloat16_tE19Flash_kernel_traitsILi128ELi64ELi128ELi4ES3_EELi4ELi2ELb1EEEvNS_16Flash_fwd_paramsE)
        /*0070*/ 	.short	0x0210
        /*0072*/ 	.short	0x01d0


	//----- nvinfo : EIATTR_SW_WAR
	.align		4
.L_800:
        /*0074*/ 	.byte	0x04, 0x36
        /*0076*/ 	.short	(.L_802 - .L_801)
.L_801:
        /*0078*/ 	.word	0x00000008
.L_802:


//--------------------- .nv.info._ZN5flash32flash_fwd_splitkv_combine_kernelI23Flash_fwd_kernel_traitsILi128ELi64ELi128ELi4ELb0ELb0EN7cutlass10bfloat16_tE19Flash_kernel_traitsILi128ELi64ELi128ELi4ES3_EELi4ELi1ELb1EEEvNS_16Flash_fwd_paramsE --------------------------
	.section	.nv.info._ZN5flash32flash_fwd_splitkv_combine_kernelI23Flash_fwd_kernel_traitsILi128ELi64ELi128ELi4ELb0ELb0EN7cutlass10bfloat16_tE19Flash_kernel_traitsILi128ELi64ELi128ELi4ES3_EELi4ELi1ELb1EEEvNS_16Flash_fwd_paramsE,"",@"SHT_CUDA_INFO"
	.sectionflags	@""
	.align	4


	//----- nvinfo : EIATTR_CUDA_API_VERSION
	.align		4
        /*0000*/ 	.byte	0x04, 0x37
        /*0002*/ 	.short	(.L_804 - .L_803)
.L_803:
        /*0004*/ 	.word	0x00000082


	//----- nvinfo : EIATTR_KPARAM_INFO
	.align		4
.L_804:
        /*0008*/ 	.byte	0x04, 0x17
        /*000a*/ 	.short	(.L_806 - .L_805)
.L_805:
        /*000c*/ 	.word	0x00000000
        /*0010*/ 	.short	0x0000
        /*0012*/ 	.short	0x0000
        /*0014*/ 	.byte	0x00, 0xf0, 0x41, 0x07


	//----- nvinfo : EIATTR_SPARSE_MMA_MASK
	.align		4
.L_806:
        /*0018*/ 	.byte	0x03, 0x50
        /*001a*/ 	.short	0x0000


	//----- nvinfo : EIATTR_MAXREG_COUNT
	.align		4
        /*001c*/ 	.byte	0x03, 0x1b
        /*001e*/ 	.short	0x00ff


	//----- nvinfo : EIATTR_NUM_BARRIERS
	.align		4
        /*0020*/ 	.byte	0x02, 0x4c
        /*0022*/ 	.byte	0x01
	.zero		1


	//----- nvinfo : EIATTR_MERCURY_ISA_VERSION
	.align		4
        /*0024*/ 	.byte	0x03, 0x5f
        /*0026*/ 	.short	0x0101


	//----- nvinfo : EIATTR_COOP_GROUP_MASK_REGIDS
	.align		4
        /*0028*/ 	.byte	0x04, 0x29
        /*002a*/ 	.short	(.L_808 - .L_807)


	//   ....[0]....
.L_807:
        /*002c*/ 	.word	0xffffffff


	//   ....[1]....
        /*0030*/ 	.word	0xffffffff


	//----- nvinfo : EIATTR_COOP_GROUP_INSTR_OFFSETS
	.align		4
.L_808:
        /*0034*/ 	.byte	0x04, 0x28
        /*0036*/ 	.short	(.L_810 - .L_809)


	//   ....[0]....
.L_809:
        /*0038*/ 	.word	0x00001910


	//   ....[1]....
        /*003c*/ 	.word	0x00001b60


	//----- nvinfo : EIATTR_EXIT_INSTR_OFFSETS
	.align		4
.L_810:
        /*0040*/ 	.byte	0x04, 0x1c
        /*0042*/ 	.short	(.L_812 - .L_811)


	//   ....[0]....
.L_811:
        /*0044*/ 	.word	0x00004440


	//   ....[1]....
        /*0048*/ 	.word	0x00004920


	//----- nvinfo : EIATTR_CRS_STACK_SIZE
	.align		4
.L_812:
        /*004c*/ 	.byte	0x04, 0x1e
        /*004e*/ 	.short	(.L_814 - .L_813)
.L_813:
        /*0050*/ 	.word	0x00000000


	//----- nvinfo : EIATTR_CBANK_PARAM_SIZE
	.align		4
.L_814:
        /*0054*/ 	.byte	0x03, 0x19
        /*0056*/ 	.short	0x01d0


	//----- nvinfo : EIATTR_PARAM_CBANK
	.align		4
        /*0058*/ 	.byte	0x04, 0x0a
        /*005a*/ 	.short	(.L_816 - .L_815)
	.align		4
.L_815:
        /*005c*/ 	.word	index@(.nv.constant0._ZN5flash32flash_fwd_splitkv_combine_kernelI23Flash_fwd_kernel_traitsILi128ELi64ELi128ELi4ELb0ELb0EN7cutlass10bfloat16_tE19Flash_kernel_traitsILi128ELi64ELi128ELi4ES3_EELi4ELi1ELb1EEEvNS_16Flash_fwd_paramsE)
        /*0060*/ 	.short	0x0210
        /*0062*/ 	.short	0x01d0


	//----- nvinfo : EIATTR_SW_WAR
	.align		4
.L_816:
        /*0064*/ 	.byte	0x04, 0x36
        /*0066*/ 	.short	(.L_818 - .L_817)
.L_817:
        /*0068*/ 	.word	0x00000008
.L_818:


//--------------------- .nv.info._ZN5flash24flash_fwd_splitkv_kernelI23Flash_fwd_kernel_traitsILi128ELi64ELi128ELi4ELb0ELb0EN7cutlass10bfloat16_tE19Flash_kernel_traitsILi128ELi64ELi128ELi4ES3_EELb1ELb0ELb0ELb0ELb0ELb0ELb0ELb0EEEvNS_16Flash_fwd_paramsE --------------------------
	.section	.nv.info._ZN5flash24flash_fwd_splitkv_kernelI23Flash_fwd_kernel_traitsILi128ELi64ELi128ELi4ELb0ELb0EN7cutlass10bfloat16_tE19Flash_kernel_traitsILi128ELi64ELi128ELi4ES3_EELb1ELb0ELb0ELb0ELb0ELb0ELb0ELb0EEEvNS_16Flash_fwd_paramsE,"",@"SHT_CUDA_INFO"
	.sectionflags	@""
	.align	4


	//----- nvinfo : EIATTR_CUDA_API_VERSION
	.align		4
        /*0000*/ 	.byte	0x04, 0x37
        /*0002*/ 	.short	(.L_820 - .L_819)
.L_819:
        /*0004*/ 	.word	0x00000082


	//----- nvinfo : EIATTR_KPARAM_INFO
	.align		4
.L_820:
        /*0008*/ 	.byte	0x04, 0x17
        /*000a*/ 	.short	(.L_822 - .L_821)
.L_821:
        /*000c*/ 	.word	0x00000000
        /*0010*/ 	.short	0x0000
        /*0012*/ 	.short	0x0000
        /*0014*/ 	.byte	0x00, 0xf0, 0x41, 0x07


	//----- nvinfo : EIATTR_SPARSE_MMA_MASK
	.align		4
.L_822:
        /*0018*/ 	.byte	0x03, 0x50
        /*001a*/ 	.short	0x0000


	//----- nvinfo : EIATTR_MAXREG_COUNT
	.align		4
        /*001c*/ 	.byte	0x03, 0x1b
        /*001e*/ 	.short	0x00ff


	//----- nvinfo : EIATTR_NUM_BARRIERS
	.align		4
        /*0020*/ 	.byte	0x02, 0x4c
        /*0022*/ 	.byte	0x01
	.zero		1


	//----- nvinfo : EIATTR_MERCURY_ISA_VERSION
	.align		4
        /*0024*/ 	.byte	0x03, 0x5f
        /*0026*/ 	.short	0x0101


	//----- nvinfo : EIATTR_COOP_GROUP_MASK_REGIDS
	.align		4
        /*0028*/ 	.byte	0x04, 0x29
        /*002a*/ 	.short	(.L_824 - .L_823)


	//   ....[0]....
.L_823:
        /*002c*/ 	.word	0xffffffff


	//   ....[1]....
        /*0030*/ 	.word	0xffffffff


	//   ....[2]....
        /*0034*/ 	.word	0xffffffff


	//   ....[3]....
        /*0038*/ 	.word	0xffffffff


	//   ....[4]....
        /*003c*/ 	.word	0xffffffff


	//   ....[5]....
        /*0040*/ 	.word	0xffffffff


	//   ....[6]....
        /*0044*/ 	.word	0xffffffff


	//   ....[7]....
        /*0048*/ 	.word	0xffffffff


	//   ....[8]....
        /*004c*/ 	.word	0xffffffff


	//   ....[9]....
        /*0050*/ 	.word	0xffffffff


	//   ....[10]....
        /*0054*/ 	.word	0xffffffff


	//   ....[11]....
        /*0058*/ 	.word	0xffffffff


	//   ....[12]....
        /*005c*/ 	.word	0xffffffff


	//   ....[13]....
        /*0060*/ 	.word	0xffffffff


	//   ....[14]....
        /*0064*/ 	.word	0xffffffff


	//   ....[15]....
        /*0068*/ 	.word	0xffffffff


	//----- nvinfo : EIATTR_COOP_GROUP_INSTR_OFFSETS
	.align		4
.L_824:
        /*006c*/ 	.byte	0x04, 0x28
        /*006e*/ 	.short	(.L_826 - .L_825)


	//   ....[0]....
.L_825:
        /*0070*/ 	.word	0x00006e90


	//   ....[1]....
        /*0074*/ 	.word	0x00006eb0


	//   ....[2]....
        /*0078*/ 	.word	0x00006ed0


	//   ....[3]....
        /*007c*/ 	.word	0x00006ef0


	//   ....[4]....
        /*0080*/ 	.word	0x0000beb0


	//   ....[5]....
        /*0084*/ 	.word	0x0000bec0


	//   ....[6]....
        /*0088*/ 	.word	0x0000bef0


	//   ....[7]....
        /*008c*/ 	.word	0x0000bf00


	//   ....[8]....
        /*0090*/ 	.word	0x00010890


	//   ....[9]....
        /*0094*/ 	.word	0x000108b0


	//   ....[10]....
        /*0098*/ 	.word	0x000108f0


	//   ....[11]....
        /*009c*/ 	.word	0x00010900


	//   ....[12]....
        /*00a0*/ 	.word	0x00012840


	//   ....[13]....
        /*00a4*/ 	.word	0x00012880


	//   ....[14]....
        /*00a8*/ 	.word	0x000128e0


	//   ....[15]....
        /*00ac*/ 	.word	0x000128f0


	//----- nvinfo : EIATTR_EXIT_INSTR_OFFSETS
	.align		4
.L_826:
        /*00b0*/ 	.byte	0x04, 0x1c
        /*00b2*/ 	.short	(.L_828 - .L_827)


	//   ....[0]....
.L_827:
        /*00b4*/ 	.word	0x00000310


	//   ....[1]....
        /*00b8*/ 	.word	0x00000ce0


	//   ....[2]....
        /*00bc*/ 	.word	0x00000d10


	//   ....[3]....
        /*00c0*/ 	.word	0x00013cb0


	//   ....[4]....
        /*00c4*/ 	.word	0x00013db0


	//   ....[5]....
        /*00c8*/ 	.word	0x00013dd0


	//----- nvinfo : EIATTR_CRS_STACK_SIZE
	.align		4
.L_828:
        /*00cc*/ 	.byte	0x04, 0x1e
        /*00ce*/ 	.short	(.L_830 - .L_829)
.L_829:
        /*00d0*/ 	.word	0x00000000


	//----- nvinfo : EIATTR_CBANK_PARAM_SIZE
	.align		4
.L_830:
        /*00d4*/ 	.byte	0x03, 0x19
        /*00d6*/ 	.short	0x01d0


	//----- nvinfo : EIATTR_PARAM_CBANK
	.align		4
        /*00d8*/ 	.byte	0x04, 0x0a
        /*00da*/ 	.short	(.L_832 - .L_831)
	.align		4
.L_831:
        /*00dc*/ 	.word	index@(.nv.constant0._ZN5flash24flash_fwd_splitkv_kernelI23Flash_fwd_kernel_traitsILi128ELi64ELi128ELi4ELb0ELb0EN7cutlass10bfloat16_tE19Flash_kernel_traitsILi128ELi64ELi128ELi4ES3_EELb1ELb0ELb0ELb0ELb0ELb0ELb0ELb0EEEvNS_16Flash_fwd_paramsE)
        /*00e0*/ 	.short	0x0210
        /*00e2*/ 	.short	0x01d0


	//----- nvinfo : EIATTR_SW_WAR
	.align		4
.L_832:
        /*00e4*/ 	.byte	0x04, 0x36
        /*00e6*/ 	.short	(.L_834 - .L_833)
.L_833:
        /*00e8*/ 	.word	0x00000008
.L_834:


//--------------------- .nv.info._ZN5flash24flash_fwd_splitkv_kernelI23Flash_fwd_kernel_traitsILi128ELi64ELi128ELi4ELb0ELb0EN7cutlass10bfloat16_tE19Flash_kernel_traitsILi128ELi64ELi128ELi4ES3_EELb1ELb0ELb0ELb0ELb0ELb1ELb0ELb0EEEvNS_16Flash_fwd_paramsE --------------------------
	.section	.nv.info._ZN5flash24flash_fwd_splitkv_kernelI23Flash_fwd_kernel_traitsILi128ELi64ELi128ELi4ELb0ELb0EN7cutlass10bfloat16_tE19Flash_kernel_traitsILi128ELi64ELi128ELi4ES3_EELb1ELb0ELb0ELb0ELb0ELb1ELb0ELb0EEEvNS_16Flash_fwd_paramsE,"",@"SHT_CUDA_INFO"
	.sectionflags	@""
	.align	4


	//----- nvinfo : EIATTR_CUDA_API_VERSION
	.align		4
        /*0000*/ 	.byte	0x04, 0x37
        /*0002*/ 	.short	(.L_836 - .L_835)
.L_835:
        /*0004*/ 	.word	0x00000082


	//----- nvinfo : EIATTR_KPARAM_INFO
	.align		4
.L_836:
        /*0008*/ 	.byte	0x04, 0x17
        /*000a*/ 	.short	(.L_838 - .L_837)
.L_837:
        /*000c*/ 	.word	0x00000000
        /*0010*/ 	.short	0x0000
        /*0012*/ 	.short	0x0000
        /*0014*/ 	.byte	0x00, 0xf0, 0x41, 0x07


	//----- nvinfo : EIATTR_SPARSE_MMA_MASK
	.align		4
.L_838:
        /*0018*/ 	.byte	0x03, 0x50
        /*001a*/ 	.short	0x0000


	//----- nvinfo : EIATTR_MAXREG_COUNT
	.align		4
        /*001c*/ 	.byte	0x03, 0x1b
        /*001e*/ 	.short	0x00ff


	//----- nvinfo : EIATTR_NUM_BARRIERS
	.align		4
        /*0020*/ 	.byte	0x02, 0x4c
        /*0022*/ 	.byte	0x01
	.zero		1


	//----- nvinfo : EIATTR_MERCURY_ISA_VERSION
	.align		4
        /*0024*/ 	.byte	0x03, 0x5f
        /*0026*/ 	.short	0x0101


	//----- nvinfo : EIATTR_COOP_GROUP_MASK_REGIDS
	.align		4
        /*0028*/ 	.byte	0x04, 0x29
        /*002a*/ 	.short	(.L_840 - .L_839)


	//   ....[0]....
.L_839:
        /*002c*/ 	.word	0xffffffff


	//   ....[1]....
        /*0030*/ 	.word	0xffffffff


	//   ....[2]....
        /*0034*/ 	.word	0xffffffff


	//   ....[3]....
        /*0038*/ 	.word	0xffffffff


	//   ....[4]....
        /*003c*/ 	.word	0xffffffff


	//   ....[5]....
        /*0040*/ 	.word	0xffffffff


	//   ....[6]....
        /*0044*/ 	.word	0xffffffff


	//   ....[7]....
        /*0048*/ 	.word	0xffffffff


	//   ....[8]....
        /*004c*/ 	.word	0xffffffff


	//   ....[9]....
        /*0050*/ 	.word	0xffffffff


	//   ....[10]....
        /*0054*/ 	.word	0xffffffff


	//   ....[11]....
        /*0058*/ 	.word	0xffffffff


	//   ....[12]....
        /*005c*/ 	.word	0xffffffff


	//   ....[13]....
        /*0060*/ 	.word	0xffffffff


	//   ....[14]....
        /*0064*/ 	.word	0xffffffff


	//   ....[15]....
        /*0068*/ 	.word	0xffffffff


	//----- nvinfo : EIATTR_COOP_GROUP_INSTR_OFFSETS
	.align		4
.L_840:
        /*006c*/ 	.byte	0x04, 0x28
        /*006e*/ 	.short	(.L_842 - .L_841)


	//   ....[0]....
.L_841:
        /*0070*/ 	.word	0x000075d0


	//   ....[1]....
        /*0074*/ 	.word	0x00007690


	//   ....[2]....
        /*0078*/ 	.word	0x000076a0


	//   ....[3]....
        /*007c*/ 	.word	0x000076d0


	//   ....[4]....
        /*0080*/ 	.word	0x0000ceb0


	//   ....[5]....
        /*0084*/ 	.word	0x0000cec0


	//   ....[6]....
        /*0088*/ 	.word	0x0000cef0


	//   ....[7]....
        /*008c*/ 	.word	0x0000cf00


	//   ....[8]....
        /*0090*/ 	.word	0x00012100


	//   ....[9]....
        /*0094*/ 	.word	0x00012110


	//   ....[10]....
        /*0098*/ 	.word	0x00012140


	//   ....[11]....
        /*009c*/ 	.word	0x00012150


	//   ....[12]....
        /*00a0*/ 	.word	0x00014040


	//   ....[13]....
        /*00a4*/ 	.word	0x00014080


	//   ....[14]....
        /*00a8*/ 	.word	0x000140e0


	//   ....[15]....
        /*00ac*/ 	.word	0x000140f0


	//----- nvinfo : EIATTR_EXIT_INSTR_OFFSETS
	.align		4
.L_842:
        /*00b0*/ 	.byte	0x04, 0x1c
        /*00b2*/ 	.short	(.L_844 - .L_843)


	//   ....[0]....
.L_843:
        /*00b4*/ 	.word	0x00000310


	//   ....[1]....
        /*00b8*/ 	.word	0x00000ce0


	//   ....[2]....
        /*00bc*/ 	.word	0x00000d10


	//   ....[3]....
        /*00c0*/ 	.word	0x000154b0


	//   ....[4]....
        /*00c4*/ 	.word	0x000155b0


	//   ....[5]....
        /*00c8*/ 	.word	0x000155d0


	//----- nvinfo : EIATTR_CRS_STACK_SIZE
	.align		4
.L_844:
        /*00cc*/ 	.byte	0x04, 0x1e
        /*00ce*/ 	.short	(.L_846 - .L_845)
.L_845:
        /*00d0*/ 	.word	0x00000000


	//----- nvinfo : EIATTR_CBANK_PARAM_SIZE
	.align		4
.L_846:
        /*00d4*/ 	.byte	0x03, 0x19
        /*00d6*/ 	.short	0x01d0


	//----- nvinfo : EIATTR_PARAM_CBANK
	.align		4
        /*00d8*/ 	.byte	0x04, 0x0a
        /*00da*/ 	.short	(.L_848 - .L_847)
	.align		4
.L_847:
        /*00dc*/ 	.word	index@(.nv.constant0._ZN5flash24flash_fwd_splitkv_kernelI23Flash_fwd_kernel_traitsILi128ELi64ELi128ELi4ELb0ELb0EN7cutlass10bfloat16_tE19Flash_kernel_traitsILi128ELi64ELi128ELi4ES3_EELb1ELb0ELb0ELb0ELb0ELb1ELb0ELb0EEEvNS_16Flash_fwd_paramsE)
        /*00e0*/ 	.short	0x0210
        /*00e2*/ 	.short	0x01d0


	//----- nvinfo : EIATTR_SW_WAR
	.align		4
.L_848:
        /*00e4*/ 	.byte	0x04, 0x36
        /*00e6*/ 	.short	(.L_850 - .L_849)
.L_849:
        /*00e8*/ 	.word	0x00000008
.L_850:


//--------------------- .nv.info._ZN5flash24flash_fwd_splitkv_kernelI23Flash_fwd_kernel_traitsILi128ELi64ELi128ELi4ELb0ELb0EN7cutlass10bfloat16_tE19Flash_kernel_traitsILi128ELi64ELi128ELi4ES3_EELb1ELb0ELb0ELb0ELb0ELb0ELb0ELb1EEEvNS_16Flash_fwd_paramsE --------------------------
	.section	.nv.info._ZN5flash24flash_fwd_splitkv_kernelI23Flash_fwd_kernel_traitsILi128ELi64ELi128ELi4ELb0ELb0EN7cutlass10bfloat16_tE19Flash_kernel_traitsILi128ELi64ELi128ELi4ES3_EELb1ELb0ELb0ELb0ELb0ELb0ELb0ELb1EEEvNS_16Flash_fwd_paramsE,"",@"SHT_CUDA_INFO"
	.sectionflags	@""
	.align	4


	//----- nvinfo : EIATTR_CUDA_API_VERSION
	.align		4
        /*0000*/ 	.byte	0x04, 0x37
        /*0002*/ 	.short	(.L_852 - .L_851)
.L_851:
        /*0004*/ 	.word	0x00000082


	//----- nvinfo : EIATTR_KPARAM_INFO
	.align		4
.L_852:
        /*0008*/ 	.byte	0x04, 0x17
        /*000a*/ 	.short	(.L_854 - .L_853)
.L_853:
        /*000c*/ 	.word	0x00000000
        /*0010*/ 	.short	0x0000
        /*0012*/ 	.short	0x0000
        /*0014*/ 	.byte	0x00, 0xf0, 0x41, 0x07


	//----- nvinfo : EIATTR_SPARSE_MMA_MASK
	.align		4
.L_854:
        /*0018*/ 	.byte	0x03, 0x50
        /*001a*/ 	.short	0x0000


	//----- nvinfo : EIATTR_MAXREG_COUNT
	.align		4
        /*001c*/ 	.byte	0x03, 0x1b
        /*001e*/ 	.short	0x00ff


	//----- nvinfo : EIATTR_NUM_BARRIERS
	.align		4
        /*0020*/ 	.byte	0x02, 0x4c
        /*0022*/ 	.byte	0x01
	.zero		1


	//----- nvinfo : EIATTR_MERCURY_ISA_VERSION
	.align		4
        /*0024*/ 	.byte	0x03, 0x5f
        /*0026*/ 	.short	0x0101


	//----- nvinfo : EIATTR_COOP_GROUP_MASK_REGIDS
	.align		4
        /*0028*/ 	.byte	0x04, 0x29
        /*002a*/ 	.short	(.L_856 - .L_855)


	//   ....[0]....
.L_855:
        /*002c*/ 	.word	0xffffffff


	//   ....[1]....
        /*0030*/ 	.word	0xffffffff


	//   ....[2]....
        /*0034*/ 	.word	0xffffffff


	//   ....[3]....
        /*0038*/ 	.word	0xffffffff


	//   ....[4]....
        /*003c*/ 	.word	0xffffffff


	//   ....[5]....
        /*0040*/ 	.word	0xffffffff


	//   ....[6]....
        /*0044*/ 	.word	0xffffffff


	//   ....[7]....
        /*0048*/ 	.word	0xffffffff


	//   ....[8]....
        /*004c*/ 	.word	0xffffffff


	//   ....[9]....
        /*0050*/ 	.word	0xffffffff


	//   ....[10]....
        /*0054*/ 	.word	0xffffffff


	//   ....[11]....
        /*0058*/ 	.word	0xffffffff


	//   ....[12]....
        /*005c*/ 	.word	0xffffffff


	//   ....[13]....
        /*0060*/ 	.word	0xffffffff


	//   ....[14]....
        /*0064*/ 	.word	0xffffffff


	//   ....[15]....
        /*0068*/ 	.word	0xffffffff


	//   ....[16]....
        /*006c*/ 	.word	0x05000005


	//   ....[17]....
        /*0070*/ 	.word	0x05000005


	//   ....[18]....
        /*0074*/ 	.word	0x05000005


	//   ....[19]....
        /*0078*/ 	.word	0x05000005


	//----- nvinfo : EIATTR_COOP_GROUP_INSTR_OFFSETS
	.align		4
.L_856:
        /*007c*/ 	.byte	0x04, 0x28
        /*007e*/ 	.short	(.L_858 - .L_857)


	//   ....[0]....
.L_857:
        /*0080*/ 	.word	0x00017cb0


	//   ....[1]....
        /*0084*/ 	.word	0x00017d00


	//   ....[2]....
        /*0088*/ 	.word	0x00017d20


	//   ....[3]....
        /*008c*/ 	.word	0x00017d40


	//   ....[4]....
        /*0090*/ 	.word	0x0001cbb0


	//   ....[5]....
        /*0094*/ 	.word	0x0001cbc0


	//   ....[6]....
        /*0098*/ 	.word	0x0001cbf0


	//   ....[7]....
        /*009c*/ 	.word	0x0001cc00


	//   ....[8]....
        /*00a0*/ 	.word	0x00021a10


	//   ....[9]....
        /*00a4*/ 	.word	0x00021a20


	//   ....[10]....
        /*00a8*/ 	.word	0x00021a50


	//   ....[11]....
        /*00ac*/ 	.word	0x00021a60


	//   ....[12]....
        /*00b0*/ 	.word	0x00023a00


	//   ....[13]....
        /*00b4*/ 	.word	0x00023a10


	//   ....[14]....
        /*00b8*/ 	.word	0x00023a40


	//   ....[15]....
        /*00bc*/ 	.word	0x00023a50


	//   ....[16]....
        /*00c0*/ 	.word	0x00025330


	//   ....[17]....
        /*00c4*/ 	.word	0x000253a0


	//   ....[18]....
        /*00c8*/ 	.word	0x00025400


	//   ....[19]....
        /*00cc*/ 	.word	0x00025470


	//----- nvinfo : EIATTR_EXIT_INSTR_OFFSETS
	.align		4
.L_858:
        /*00d0*/ 	.byte	0x04, 0x1c
        /*00d2*/ 	.short	(.L_860 - .L_859)


	//   ....[0]....
.L_859:
        /*00d4*/ 	.word	0x00000090


	//----- nvinfo : EIATTR_CRS_STACK_SIZE
	.align		4
.L_860:
        /*00d8*/ 	.byte	0x04, 0x1e
        /*00da*/ 	.short	(.L_862 - .L_861)
.L_861:
        /*00dc*/ 	.word	0x00000000


	//----- nvinfo : EIATTR_CBANK_PARAM_SIZE
	.align		4
.L_862:
        /*00e0*/ 	.byte	0x03, 0x19
        /*00e2*/ 	.short	0x01d0


	//----- nvinfo : EIATTR_PARAM_CBANK
	.align		4
        /*00e4*/ 	.byte	0x04, 0x0a
        /*00e6*/ 	.short	(.L_864 - .L_863)
	.align		4
.L_863:
        /*00e8*/ 	.word	index@(.nv.constant0._ZN5flash24flash_fwd_splitkv_kernelI23Flash_fwd_kernel_traitsILi128ELi64ELi128ELi4ELb0ELb0EN7cutlass10bfloat16_tE19Flash_kernel_traitsILi128ELi64ELi128ELi4ES3_EELb1ELb0ELb0ELb0ELb0ELb0ELb0ELb1EEEvNS_16Flash_fwd_paramsE)
        /*00ec*/ 	.short	0x0210
        /*00ee*/ 	.short	0x01d0


	//----- nvinfo : EIATTR_SW_WAR
	.align		4
.L_864:
        /*00f0*/ 	.byte	0x04, 0x36
        /*00f2*/ 	.short	(.L_866 - .L_865)
.L_865:
        /*00f4*/ 	.word	0x00000008
.L_866:


//--------------------- .nv.info._ZN5flash24flash_fwd_splitkv_kernelI23Flash_fwd_kernel_traitsILi128ELi64ELi128ELi4ELb0ELb0EN7cutlass10bfloat16_tE19Flash_kernel_traitsILi128ELi64ELi128ELi4ES3_EELb1ELb0ELb0ELb0ELb0ELb1ELb0ELb1EEEvNS_16Flash_fwd_paramsE --------------------------
	.section	.nv.info._ZN5flash24flash_fwd_splitkv_kernelI23Flash_fwd_kernel_traitsILi128ELi64ELi128ELi4ELb0ELb0EN7cutlass10bfloat16_tE19Flash_kernel_traitsILi128ELi64ELi128ELi4ES3_EELb1ELb0ELb0ELb0ELb0ELb1ELb0ELb1EEEvNS_16Flash_fwd_paramsE,"",@"SHT_CUDA_INFO"
	.sectionflags	@""
	.align	4


	//----- nvinfo : EIATTR_CUDA_API_VERSION
	.align		4
        /*0000*/ 	.byte	0x04, 0x37
        /*0002*/ 	.short	(.L_868 - .L_867)
.L_867:
        /*0004*/ 	.word	0x00000082


	//----- nvinfo : EIATTR_KPARAM_INFO
	.align		4
.L_868:
        /*0008*/ 	.byte	0x04, 0x17
        /*000a*/ 	.short	(.L_870 - .L_869)
.L_869:
        /*000c*/ 	.word	0x00000000
        /*0010*/ 	.short	0x0000
        /*0012*/ 	.short	0x0000
        /*0014*/ 	.byte	0x00, 0xf0, 0x41, 0x07


	//----- nvinfo : EIATTR_SPARSE_MMA_MASK
	.align		4
.L_870:
        /*0018*/ 	.byte	0x03, 0x50
        /*001a*/ 	.short	0x0000


	//----- nvinfo : EIATTR_MAXREG_COUNT
	.align		4
        /*001c*/ 	.byte	0x03, 0x1b
        /*001e*/ 	.short	0x00ff


	//----- nvinfo : EIATTR_NUM_BARRIERS
	.align		4
        /*0020*/ 	.byte	0x02, 0x4c
        /*0022*/ 	.byte	0x01
	.zero		1


	//----- nvinfo : EIATTR_ANNOTATIONS
	.align		4
        /*0024*/ 	.byte	0x04, 0x55
        /*0026*/ 	.short	(.L_872 - .L_871)


	//   ....[0]....
.L_871:
        /*0028*/ 	.word	0x00000001
        /*002c*/ 	.byte	0x90, 0xa9, 0x01, 0x00, 0x01, 0x00, 0x00, 0x00, 0xb0, 0x05, 0x02, 0x00, 0x01, 0x00, 0x00, 0x00
        /*003c*/ 	.byte	0x40, 0x3c, 0x02, 0x00, 0x01, 0x00, 0x00, 0x00, 0x30, 0x5d, 0x02, 0x00, 0x01, 0x00, 0x00, 0x00
        /*004c*/ 	.byte	0x50, 0x5e, 0x02, 0x00


	//----- nvinfo : EIATTR_MERCURY_ISA_VERSION
	.align		4
.L_872:
        /*0050*/ 	.byte	0x03, 0x5f
        /*0052*/ 	.short	0x0101


	//----- nvinfo : EIATTR_COOP_GROUP_MASK_REGIDS
	.align		4
        /*0054*/ 	.byte	0x04, 0x29
        /*0056*/ 	.short	(.L_874 - .L_873)


	//   ....[0]....
.L_873:
        /*0058*/ 	.word	0xffffffff


	//   ....[1]....
        /*005c*/ 	.word	0xffffffff


	//   ....[2]....
        /*0060*/ 	.word	0xffffffff


	//   ....[3]....
        /*0064*/ 	.word	0xffffffff


	//   ....[4]....
        /*0068*/ 	.word	0xffffffff


	//   ....[5]....
        /*006c*/ 	.word	0xffffffff


	//   ....[6]....
        /*0070*/ 	.word	0xffffffff


	//   ....[7]....
        /*0074*/ 	.word	0xffffffff


	//   ....[8]....
        /*0078*/ 	.word	0xffffffff


	//   ....[9]....
        /*007c*/ 	.word	0xffffffff


	//   ....[10]....
        /*0080*/ 	.word	0xffffffff


	//   ....[11]....
        /*0084*/ 	.word	0xffffffff


	//   ....[12]....
        /*0088*/ 	.word	0xffffffff


	//   ....[13]....
        /*008c*/ 	.word	0xffffffff


	//   ....[14]....
        /*0090*/ 	.word	0xffffffff


	//   ....[15]....
        /*0094*/ 	.word	0xffffffff


	//   ....[16]....
        /*0098*/ 	.word	0x05000005


	//   ....[17]....
        /*009c*/ 	.word	0x05000005


	//   ....[18]....
        /*00a0*/ 	.word	0x05000005


	//   ....[19]....
        /*00a4*/ 	.word	0x05000005


	//----- nvinfo : EIATTR_COOP_GROUP_INSTR_OFFSETS
	.align		4
.L_874:
        /*00a8*/ 	.byte	0x04, 0x28
        /*00aa*/ 	.short	(.L_876 - .L_875)


	//   ....[0]....
.L_875:
        /*00ac*/ 	.word	0x00018fc0


	//   ....[1]....
        /*00b0*/ 	.word	0x00018fe0


	//   ....[2]....
        /*00b4*/ 	.word	0x00019080


	//   ....[3]....
        /*00b8*/ 	.word	0x00019090


	//   ....[4]....
        /*00bc*/ 	.word	0x0001e7a0


	//   ....[5]....
        /*00c0*/ 	.word	0x0001e7b0


	//   ....[6]....
        /*00c4*/ 	.word	0x0001e7e0


	//   ....[7]....
        /*00c8*/ 	.word	0x0001e7f0


	//   ....[8]....
        /*00cc*/ 	.word	0x00023f00


	//   ....[9]....
        /*00d0*/ 	.word	0x00023f10


	//   ....[10]....
        /*00d4*/ 	.word	0x00023f40


	//   ....[11]....
        /*00d8*/ 	.word	0x00023f50


	//   ....[12]....
        /*00dc*/ 	.word	0x00025ed0


	//   ....[13]....
        /*00e0*/ 	.word	0x00025ee0


	//   ....[14]....
        /*00e4*/ 	.word	0x00025f10


	//   ....[15]....
        /*00e8*/ 	.word	0x00025f20


	//   ....[16]....
        /*00ec*/ 	.word	0x00027840


	//   ....[17]....
        /*00f0*/ 	.word	0x000278c0


	//   ....[18]....
        /*00f4*/ 	.word	0x00027940


	//   ....[19]....
        /*00f8*/ 	.word	0x000279b0


	//----- nvinfo : EIATTR_EXIT_INSTR_OFFSETS
	.align		4
.L_876:
        /*00fc*/ 	.byte	0x04, 0x1c
        /*00fe*/ 	.short	(.L_878 - .L_877)


	//   ....[0]....
.L_877:
        /*0100*/ 	.word	0x000000a0


	//----- nvinfo : EIATTR_CRS_STACK_SIZE
	.align		4
.L_878:
        /*0104*/ 	.byte	0x04, 0x1e
        /*0106*/ 	.short	(.L_880 - .L_879)
.L_879:
        /*0108*/ 	.word	0x00000000


	//----- nvinfo : EIATTR_CBANK_PARAM_SIZE
	.align		4
.L_880:
        /*010c*/ 	.byte	0x03, 0x19
        /*010e*/ 	.short	0x01d0


	//----- nvinfo : EIATTR_PARAM_CBANK
	.align		4
        /*0110*/ 	.byte	0x04, 0x0a
        /*0112*/ 	.short	(.L_882 - .L_881)
	.align		4
.L_881:
        /*0114*/ 	.word	index@(.nv.constant0._ZN5flash24flash_fwd_splitkv_kernelI23Flash_fwd_kernel_traitsILi128ELi64ELi128ELi4ELb0ELb0EN7cutlass10bfloat16_tE19Flash_kernel_traitsILi128ELi64ELi128ELi4ES3_EELb1ELb0ELb0ELb0ELb0ELb1ELb0ELb1EEEvNS_16Flash_fwd_paramsE)
        /*0118*/ 	.short	0x0210
        /*011a*/ 	.short	0x01d0


	//----- nvinfo : EIATTR_SW_WAR
	.align		4
.L_882:
        /*011c*/ 	.byte	0x04, 0x36
        /*011e*/ 	.short	(.L_884 - .L_883)
.L_883:
        /*0120*/ 	.word	0x00000008
.L_884:


//--------------------- .nv.info._ZN5flash24flash_fwd_splitkv_kernelI23Flash_fwd_kernel_traitsILi128ELi64ELi128ELi4ELb0ELb0EN7cutlass10bfloat16_tE19Flash_kernel_traitsILi128ELi64ELi128ELi4ES3_EELb1ELb0ELb0ELb0ELb0ELb0ELb1ELb0EEEvNS_16Flash_fwd_paramsE --------------------------
	.section	.nv.info._ZN5flash24flash_fwd_splitkv_kernelI23Flash_fwd_kernel_traitsILi128ELi64ELi128ELi4ELb0ELb0EN7cutlass10bfloat16_tE19Flash_kernel_traitsILi128ELi64ELi128ELi4ES3_EELb1ELb0ELb0ELb0ELb0ELb0ELb1ELb0EEEvNS_16Flash_fwd_paramsE,"",@"SHT_CUDA_INFO"
	.sectionflags	@""
	.align	4


	//----- nvinfo : EIATTR_CUDA_API_VERSION
	.align		4
        /*0000*/ 	.byte	0x04, 0x37
        /*0002*/ 	.short	(.L_886 - .L_885)
.L_885:
        /*0004*/ 	.word	0x00000082


	//----- nvinfo : EIATTR_KPARAM_INFO
	.align		4
.L_886:
        /*0008*/ 	.byte	0x04, 0x17
        /*000a*/ 	.short	(.L_888 - .L_887)
.L_887:
        /*000c*/ 	.word	0x00000000
        /*0010*/ 	.short	0x0000
        /*0012*/ 	.short	0x0000
        /*0014*/ 	.byte	0x00, 0xf0, 0x41, 0x07


	//----- nvinfo : EIATTR_SPARSE_MMA_MASK
	.align		4
.L_888:
        /*0018*/ 	.byte	0x03, 0x50
        /*001a*/ 	.short	0x0000


	//----- nvinfo : EIATTR_MAXREG_COUNT
	.align		4
        /*001c*/ 	.byte	0x03, 0x1b
        /*001e*/ 	.short	0x00ff


	//----- nvinfo : EIATTR_NUM_BARRIERS
	.align		4
        /*0020*/ 	.byte	0x02, 0x4c
        /*0022*/ 	.byte	0x01
	.zero		1


	//----- nvinfo : EIATTR_MERCURY_ISA_VERSION
	.align		4
        /*0024*/ 	.byte	0x03, 0x5f
        /*0026*/ 	.short	0x0101


	//----- nvinfo : EIATTR_COOP_GROUP_MASK_REGIDS
	.align		4
        /*0028*/ 	.byte	0x04, 0x29
        /*002a*/ 	.short	(.L_890 - .L_889)


	//   ....[0]....
.L_889:
        /*002c*/ 	.word	0xffffffff


	//   ....[1]....
        /*0030*/ 	.word	0xffffffff


	//   ....[2]....
        /*0034*/ 	.word	0xffffffff


	//   ....[3]....
        /*0038*/ 	.word	0xffffffff


	//   ....[4]....
        /*003c*/ 	.word	0xffffffff


	//   ....[5]....
        /*0040*/ 	.word	0xffffffff


	//   ....[6]....
        /*0044*/ 	.word	0xffffffff


	//   ....[7]....
        /*0048*/ 	.word	0xffffffff


	//   ....[8]....
        /*004c*/ 	.word	0xffffffff


	//   ....[9]....
        /*0050*/ 	.word	0xffffffff


	//   ....[10]....
        /*0054*/ 	.word	0xffffffff


	//   ....[11]....
        /*0058*/ 	.word	0xffffffff


	//   ....[12]....
        /*005c*/ 	.word	0xffffffff


	//   ....[13]....
        /*0060*/ 	.word	0xffffffff


	//   ....[14]....
        /*0064*/ 	.word	0xffffffff


	//   ....[15]....
        /*0068*/ 	.word	0xffffffff


	//----- nvinfo : EIATTR_COOP_GROUP_INSTR_OFFSETS
	.align		4
.L_890:
        /*006c*/ 	.byte	0x04, 0x28
        /*006e*/ 	.short	(.L_892 - .L_891)


	//   ....[0]....
.L_891:
        /*0070*/ 	.word	0x00007140


	//   ....[1]....
        /*0074*/ 	.word	0x00007160


	//   ....[2]....
        /*0078*/ 	.word	0x00007200


	//   ....[3]....
        /*007c*/ 	.word	0x00007210


	//   ....[4]....
        /*0080*/ 	.word	0x0000c230


	//   ....[5]....
        /*0084*/ 	.word	0x0000c270


	//   ....[6]....
        /*0088*/ 	.word	0x0000c290


	//   ....[7]....
        /*008c*/ 	.word	0x0000c2b0


	//   ....[8]....
        /*0090*/ 	.word	0x00010c20


	//   ....[9]....
        /*0094*/ 	.word	0x00010c40


	//   ....[10]....
        /*0098*/ 	.word	0x00010c80


	//   ....[11]....
        /*009c*/ 	.word	0x00010c90


	//   ....[12]....
        /*00a0*/ 	.word	0x00012b90


	//   ....[13]....
        /*00a4*/ 	.word	0x00012bd0


	//   ....[14]....
        /*00a8*/ 	.word	0x00012c60


	//   ....[15]....
        /*00ac*/ 	.word	0x00012c70


	//----- nvinfo : EIATTR_EXIT_INSTR_OFFSETS
	.align		4
.L_892:
        /*00b0*/ 	.byte	0x04, 0x1c
        /*00b2*/ 	.short	(.L_894 - .L_893)


	//   ....[0]....
.L_893:
        /*00b4*/ 	.word	0x00000440


	//   ....[1]....
        /*00b8*/ 	.word	0x00000fc0


	//   ....[2]....
        /*00bc*/ 	.word	0x00000ff0


	//   ....[3]....
        /*00c0*/ 	.word	0x00013f40


	//   ....[4]....
        /*00c4*/ 	.word	0x00013f90


	//   ....[5]....
        /*00c8*/ 	.word	0x00013fb0


	//----- nvinfo : EIATTR_CRS_STACK_SIZE
	.align		4
.L_894:
        /*00cc*/ 	.byte	0x04, 0x1e
        /*00ce*/ 	.short	(.L_896 - .L_895)
.L_895:
        /*00d0*/ 	.word	0x00000000


	//----- nvinfo : EIATTR_CBANK_PARAM_SIZE
	.align		4
.L_896:
        /*00d4*/ 	.byte	0x03, 0x19
        /*00d6*/ 	.short	0x01d0


	//----- nvinfo : EIATTR_PARAM_CBANK
	.align		4
        /*00d8*/ 	.byte	0x04, 0x0a
        /*00da*/ 	.short	(.L_898 - .L_897)
	.align		4
.L_897:
        /*00dc*/ 	.word	index@(.nv.constant0._ZN5flash24flash_fwd_splitkv_kernelI23Flash_fwd_kernel_traitsILi128ELi64ELi128ELi4ELb0ELb0EN7cutlass10bfloat16_tE19Flash_kernel_traitsILi128ELi64ELi128ELi4ES3_EELb1ELb0ELb0ELb0ELb0ELb0ELb1ELb0EEEvNS_16Flash_fwd_paramsE)
        /*00e0*/ 	.short	0x0210
        /*00e2*/ 	.short	0x01d0


	//----- nvinfo : EIATTR_SW_WAR
	.align		4
.L_898:
        /*00e4*/ 	.byte	0x04, 0x36
        /*00e6*/ 	.short	(.L_900 - .L_899)
.L_899:
        /*00e8*/ 	.word	0x00000008
.L_900:


//--------------------- .nv.info._ZN5flash24flash_fwd_splitkv_kernelI23Flash_fwd_kernel_traitsILi128ELi64ELi128ELi4ELb0ELb0EN7cutlass10bfloat16_tE19Flash_kernel_traitsILi128ELi64ELi128ELi4ES3_EELb1ELb0ELb0ELb0ELb0ELb1ELb1ELb0EEEvNS_16Flash_fwd_paramsE --------------------------
	.section	.nv.info._ZN5flash24flash_fwd_splitkv_kernelI23Flash_fwd_kernel_traitsILi128ELi64ELi128ELi4ELb0ELb0EN7cutlass10bfloat16_tE19Flash_kernel_traitsILi128ELi64ELi128ELi4ES3_EELb1ELb0ELb0ELb0ELb0ELb1ELb1ELb0EEEvNS_16Flash_fwd_paramsE,"",@"SHT_CUDA_INFO"
	.sectionflags	@""
	.align	4


	//----- nvinfo : EIATTR_CUDA_API_VERSION
	.align		4
        /*0000*/ 	.byte	0x04, 0x37
        /*0002*/ 	.short	(.L_902 - .L_901)
.L_901:
        /*0004*/ 	.word	0x00000082


	//----- nvinfo : EIATTR_KPARAM_INFO
	.align		4
.L_902:
        /*0008*/ 	.byte	0x04, 0x17
        /*000a*/ 	.short	(.L_904 - .L_903)
.L_903:
        /*000c*/ 	.word	0x00000000
        /*0010*/ 	.short	0x0000
        /*0012*/ 	.short	0x0000
        /*0014*/ 	.byte	0x00, 0xf0, 0x41, 0x07


	//----- nvinfo : EIATTR_SPARSE_MMA_MASK
	.align		4
.L_904:
        /*0018*/ 	.byte	0x03, 0x50
        /*001a*/ 	.short	0x0000


	//----- nvinfo : EIATTR_MAXREG_COUNT
	.align		4
        /*001c*/ 	.byte	0x03, 0x1b
        /*001e*/ 	.short	0x00ff


	//----- nvinfo : EIATTR_NUM_BARRIERS
	.align		4
        /*0020*/ 	.byte	0x02, 0x4c
        /*0022*/ 	.byte	0x01
	.zero		1


	//----- nvinfo : EIATTR_MERCURY_ISA_VERSION
	.align		4
        /*0024*/ 	.byte	0x03, 0x5f
        /*0026*/ 	.short	0x0101


	//----- nvinfo : EIATTR_COOP_GROUP_MASK_REGIDS
	.align		4
        /*0028*/ 	.byte	0x04, 0x29
        /*002a*/ 	.short	(.L_906 - .L_905)


	//   ....[0]....
.L_905:
        /*002c*/ 	.word	0xffffffff


	//   ....[1]....
        /*0030*/ 	.word	0xffffffff


	//   ....[2]....
        /*0034*/ 	.word	0xffffffff


	//   ....[3]....
        /*0038*/ 	.word	0xffffffff


	//   ....[4]....
        /*003c*/ 	.word	0xffffffff


	//   ....[5]....
        /*0040*/ 	.word	0xffffffff


	//   ....[6]....
        /*0044*/ 	.word	0xffffffff


	//   ....[7]....
        /*0048*/ 	.word	0xffffffff


	//   ....[8]....
        /*004c*/ 	.word	0xffffffff


	//   ....[9]....
        /*0050*/ 	.word	0xffffffff


	//   ....[10]....
        /*0054*/ 	.word	0xffffffff


	//   ....[11]....
        /*0058*/ 	.word	0xffffffff


	//   ....[12]....
        /*005c*/ 	.word	0xffffffff


	//   ....[13]....
        /*0060*/ 	.word	0xffffffff


	//   ....[14]....
        /*0064*/ 	.word	0xffffffff


	//   ....[15]....
        /*0068*/ 	.word	0xffffffff


	//----- nvinfo : EIATTR_COOP_GROUP_INSTR_OFFSETS
	.align		4
.L_906:
        /*006c*/ 	.byte	0x04, 0x28
        /*006e*/ 	.short	(.L_908 - .L_907)


	//   ....[0]....
.L_907:
        /*0070*/ 	.word	0x00007be0


	//   ....[1]....
        /*0074*/ 	.word	0x00007c00


	//   ....[2]....
        /*0078*/ 	.word	0x00007ca0


	//   ....[3]....
        /*007c*/ 	.word	0x00007cb0


	//   ....[4]....
        /*0080*/ 	.word	0x0000d4f0


	//   ....[5]....
        /*0084*/ 	.word	0x0000d500


	//   ....[6]....
        /*0088*/ 	.word	0x0000d530


	//   ....[7]....
        /*008c*/ 	.word	0x0000d540


	//   ....[8]....
        /*0090*/ 	.word	0x00012750


	//   ....[9]....
        /*0094*/ 	.word	0x00012770


	//   ....[10]....
        /*0098*/ 	.word	0x000127a0


	//   ....[11]....
        /*009c*/ 	.word	0x000127b0


	//   ....[12]....
        /*00a0*/ 	.word	0x00014690


	//   ....[13]....
        /*00a4*/ 	.word	0x000146d0


	//   ....[14]....
        /*00a8*/ 	.word	0x00014760


	//   ....[15]....
        /*00ac*/ 	.word	0x00014770


	//----- nvinfo : EIATTR_EXIT_INSTR_OFFSETS
	.align		4
.L_908:
        /*00b0*/ 	.byte	0x04, 0x1c
        /*00b2*/ 	.short	(.L_910 - .L_909)


	//   ....[0]....
.L_909:
        /*00b4*/ 	.word	0x00000440


	//   ....[1]....
        /*00b8*/ 	.word	0x00000fc0


	//   ....[2]....
        /*00bc*/ 	.word	0x00000ff0


	//   ....[3]....
        /*00c0*/ 	.word	0x00015a40


	//   ....[4]....
        /*00c4*/ 	.word	0x00015a90


	//   ....[5]....
        /*00c8*/ 	.word	0x00015ab0


	//----- nvinfo : EIATTR_CRS_STACK_SIZE
	.align		4
.L_910:
        /*00cc*/ 	.byte	0x04, 0x1e
        /*00ce*/ 	.short	(.L_912 - .L_911)
.L_911:
        /*00d0*/ 	.word	0x00000000


	//----- nvinfo : EIATTR_CBANK_PARAM_SIZE
	.align		4
.L_912:
        /*00d4*/ 	.byte	0x03, 0x19
        /*00d6*/ 	.short	0x01d0


	//----- nvinfo : EIATTR_PARAM_CBANK
	.align		4
        /*00d8*/ 	.byte	0x04, 0x0a
        /*00da*/ 	.short	(.L_914 - .L_913)
	.align		4
.L_913:
        /*00dc*/ 	.word	index@(.nv.constant0._ZN5flash24flash_fwd_splitkv_kernelI23Flash_fwd_kernel_traitsILi128ELi64ELi128ELi4ELb0ELb0EN7cutlass10bfloat16_tE19Flash_kernel_traitsILi128ELi64ELi128ELi4ES3_EELb1ELb0ELb0ELb0ELb0ELb1ELb1ELb0EEEvNS_16Flash_fwd_paramsE)
        /*00e0*/ 	.short	0x0210
        /*00e2*/ 	.short	0x01d0


	//----- nvinfo : EIATTR_SW_WAR
	.align		4
.L_914:
        /*00e4*/ 	.byte	0x04, 0x36
        /*00e6*/ 	.short	(.L_916 - .L_915)
.L_915:
        /*00e8*/ 	.word	0x00000008
.L_916:


//--------------------- .nv.info._ZN5flash24flash_fwd_splitkv_kernelI23Flash_fwd_kernel_traitsILi128ELi64ELi128ELi4ELb0ELb0EN7cutlass10bfloat16_tE19Flash_kernel_traitsILi128ELi64ELi128ELi4ES3_EELb1ELb0ELb0ELb0ELb0ELb0ELb1ELb1EEEvNS_16Flash_fwd_paramsE --------------------------
	.section	.nv.info._ZN5flash24flash_fwd_splitkv_kernelI23Flash_fwd_kernel_traitsILi128ELi64ELi128ELi4ELb0ELb0EN7cutlass10bfloat16_tE19Flash_kernel_traitsILi128ELi64ELi128ELi4ES3_EELb1ELb0ELb0ELb0ELb0ELb0ELb1ELb1EEEvNS_16Flash_fwd_paramsE,"",@"SHT_CUDA_INFO"
	.sectionflags	@""
	.align	4


	//----- nvinfo : EIATTR_CUDA_API_VERSION
	.align		4
        /*0000*/ 	.byte	0x04, 0x37
        /*0002*/ 	.short	(.L_918 - .L_917)
.L_917:
        /*0004*/ 	.word	0x00000082


	//----- nvinfo : EIATTR_KPARAM_INFO
	.align		4
.L_918:
        /*0008*/ 	.byte	0x04, 0x17
        /*000a*/ 	.short	(.L_920 - .L_919)
.L_919:
        /*000c*/ 	.word	0x00000000
        /*0010*/ 	.short	0x0000
        /*0012*/ 	.short	0x0000
        /*0014*/ 	.byte	0x00, 0xf0, 0x41, 0x07


	//----- nvinfo : EIATTR_SPARSE_MMA_MASK
	.align		4
.L_920:
        /*0018*/ 	.byte	0x03, 0x50
        /*001a*/ 	.short	0x0000


	//----- nvinfo : EIATTR_MAXREG_COUNT
	.align		4
        /*001c*/ 	.byte	0x03, 0x1b
        /*001e*/ 	.short	0x00ff


	//----- nvinfo : EIATTR_NUM_BARRIERS
	.align		4
        /*0020*/ 	.byte	0x02, 0x4c
        /*0022*/ 	.byte	0x01
	.zero		1


	//----- nvinfo : EIATTR_MERCURY_ISA_VERSION
	.align		4
        /*0024*/ 	.byte	0x03, 0x5f
        /*0026*/ 	.short	0x0101


	//----- nvinfo : EIATTR_COOP_GROUP_MASK_REGIDS
	.align		4
        /*0028*/ 	.byte	0x04, 0x29
        /*002a*/ 	.short	(.L_922 - .L_921)


	//   ....[0]....
.L_921:
        /*002c*/ 	.word	0xffffffff


	//   ....[1]....
        /*0030*/ 	.word	0xffffffff


	//   ....[2]....
        /*0034*/ 	.word	0xffffffff


	//   ....[3]....
        /*0038*/ 	.word	0xffffffff


	//   ....[4]....
        /*003c*/ 	.word	0xffffffff


	//   ....[5]....
        /*0040*/ 	.word	0xffffffff


	//   ....[6]....
        /*0044*/ 	.word	0xffffffff


	//   ....[7]....
        /*0048*/ 	.word	0xffffffff


	//   ....[8]....
        /*004c*/ 	.word	0xffffffff


	//   ....[9]....
        /*0050*/ 	.word	0xffffffff


	//   ....[10]....
        /*0054*/ 	.word	0xffffffff


	//   ....[11]....
        /*0058*/ 	.word	0xffffffff


	//   ....[12]....
        /*005c*/ 	.word	0xffffffff


	//   ....[13]....
        /*0060*/ 	.word	0xffffffff


	//   ....[14]....
        /*0064*/ 	.word	0xffffffff


	//   ....[15]....
        /*0068*/ 	.word	0xffffffff


	//   ....[16]....
        /*006c*/ 	.word	0x0500000c


	//   ....[17]....
        /*0070*/ 	.word	0x0500000c


	//   ....[18]....
        /*0074*/ 	.word	0x0500000c


	//   ....[19]....
        /*0078*/ 	.word	0x0500000c


	//----- nvinfo : EIATTR_COOP_GROUP_INSTR_OFFSETS
	.align		4
.L_922:
        /*007c*/ 	.byte	0x04, 0x28
        /*007e*/ 	.short	(.L_924 - .L_923)


	//   ....[0]....
.L_923:
        /*0080*/ 	.word	0x00017eb0


	//   ....[1]....
        /*0084*/ 	.word	0x00017f10


	//   ....[2]....
        /*0088*/ 	.word	0x00017f30


	//   ....[3]....
        /*008c*/ 	.word	0x00017f50


	//   ....[4]....
        /*0090*/ 	.word	0x0001cd80


	//   ....[5]....
        /*0094*/ 	.word	0x0001cdd0


	//   ....[6]....
        /*0098*/ 	.word	0x0001cdf0


	//   ....[7]....
        /*009c*/ 	.word	0x0001ce10


	//   ....[8]....
        /*00a0*/ 	.word	0x00021c30


	//   ....[9]....
        /*00a4*/ 	.word	0x00021c70


	//   ....[10]....
        /*00a8*/ 	.word	0x00021c90


	//   ....[11]....
        /*00ac*/ 	.word	0x00021cb0


	//   ....[12]....
        /*00b0*/ 	.word	0x00023cc0


	//   ....[13]....
        /*00b4*/ 	.word	0x00023cd0


	//   ....[14]....
        /*00b8*/ 	.word	0x00023d00


	//   ....[15]....
        /*00bc*/ 	.word	0x00023d10


	//   ....[16]....
        /*00c0*/ 	.word	0x000252b0


	//   ....[17]....
        /*00c4*/ 	.word	0x00025320


	//   ....[18]....
        /*00c8*/ 	.word	0x00025380


	//   ....[19]....
        /*00cc*/ 	.word	0x000253f0


	//----- nvinfo : EIATTR_EXIT_INSTR_OFFSETS
	.align		4
.L_924:
        /*00d0*/ 	.byte	0x04, 0x1c
        /*00d2*/ 	.short	(.L_926 - .L_925)


	//   ....[0]....
.L_925:
        /*00d4*/ 	.word	0x000001f0


	//----- nvinfo : EIATTR_CRS_STACK_SIZE
	.align		4
.L_926:
        /*00d8*/ 	.byte	0x04, 0x1e
        /*00da*/ 	.short	(.L_928 - .L_927)
.L_927:
        /*00dc*/ 	.word	0x00000000


	//----- nvinfo : EIATTR_CBANK_PARAM_SIZE
	.align		4
.L_928:
        /*00e0*/ 	.byte	0x03, 0x19
        /*00e2*/ 	.short	0x01d0


	//----- nvinfo : EIATTR_PARAM_CBANK
	.align		4
        /*00e4*/ 	.byte	0x04, 0x0a
        /*00e6*/ 	.short	(.L_930 - .L_929)
	.align		4
.L_929:
        /*00e8*/ 	.word	index@(.nv.constant0._ZN5flash24flash_fwd_splitkv_kernelI23Flash_fwd_kernel_traitsILi128ELi64ELi128ELi4ELb0ELb0EN7cutlass10bfloat16_tE19Flash_kernel_traitsILi128ELi64ELi128ELi4ES3_EELb1ELb0ELb0ELb0ELb0ELb0ELb1ELb1EEEvNS_16Flash_fwd_paramsE)
        /*00ec*/ 	.short	0x0210
        /*00ee*/ 	.short	0x01d0


	//----- nvinfo : EIATTR_SW_WAR
	.align		4
.L_930:
        /*00f0*/ 	.byte	0x04, 0x36
        /*00f2*/ 	.short	(.L_932 - .L_931)
.L_931:
        /*00f4*/ 	.word	0x00000008
.L_932:


//--------------------- .nv.info._ZN5flash24flash_fwd_splitkv_kernelI23Flash_fwd_kernel_traitsILi128ELi64ELi128ELi4ELb0ELb0EN7cutlass10bfloat16_tE19Flash_kernel_traitsILi128ELi64ELi128ELi4ES3_EELb1ELb0ELb0ELb0ELb0ELb1ELb1ELb1EEEvNS_16Flash_fwd_paramsE --------------------------
	.section	.nv.info._ZN5flash24flash_fwd_splitkv_kernelI23Flash_fwd_kernel_traitsILi128ELi64ELi128ELi4ELb0ELb0EN7cutlass10bfloat16_tE19Flash_kernel_traitsILi128ELi64ELi128ELi4ES3_EELb1ELb0ELb0ELb0ELb0ELb1ELb1ELb1EEEvNS_16Flash_fwd_paramsE,"",@"SHT_CUDA_INFO"
	.sectionflags	@""
	.align	4


	//----- nvinfo : EIATTR_CUDA_API_VERSION
	.align		4
        /*0000*/ 	.byte	0x04, 0x37
        /*0002*/ 	.short	(.L_934 - .L_933)
.L_933:
        /*0004*/ 	.word	0x00000082


	//----- nvinfo : EIATTR_KPARAM_INFO
	.align		4
.L_934:
        /*0008*/ 	.byte	0x04, 0x17
        /*000a*/ 	.short	(.L_936 - .L_935)
.L_935:
        /*000c*/ 	.word	0x00000000
        /*0010*/ 	.short	0x0000
        /*0012*/ 	.short	0x0000
        /*0014*/ 	.byte	0x00, 0xf0, 0x41, 0x07


	//----- nvinfo : EIATTR_SPARSE_MMA_MASK
	.align		4
.L_936:
        /*0018*/ 	.byte	0x03, 0x50
        /*001a*/ 	.short	0x0000


	//----- nvinfo : EIATTR_MAXREG_COUNT
	.align		4
        /*001c*/ 	.byte	0x03, 0x1b
        /*001e*/ 	.short	0x00ff


	//----- nvinfo : EIATTR_NUM_BARRIERS
	.align		4
        /*0020*/ 	.byte	0x02, 0x4c
        /*0022*/ 	.byte	0x01
	.zero		1


	//----- nvinfo : EIATTR_ANNOTATIONS
	.align		4
        /*0024*/ 	.byte	0x04, 0x55
        /*0026*/ 	.short	(.L_938 - .L_937)


	//   ....[0]....
.L_937:
        /*0028*/ 	.word	0x00000001
        /*002c*/ 	.byte	0xc0, 0xab, 0x01, 0x00, 0x01, 0x00, 0x00, 0x00, 0xf0, 0x07, 0x02, 0x00, 0x01, 0x00, 0x00, 0x00
        /*003c*/ 	.byte	0xc0, 0x3e, 0x02, 0x00, 0x01, 0x00, 0x00, 0x00, 0x60, 0x59, 0x02, 0x00, 0x01, 0x00, 0x00, 0x00
        /*004c*/ 	.byte	0x60, 0x60, 0x02, 0x00


	//----- nvinfo : EIATTR_MERCURY_ISA_VERSION
	.align		4
.L_938:
        /*0050*/ 	.byte	0x03, 0x5f
        /*0052*/ 	.short	0x0101


	//----- nvinfo : EIATTR_COOP_GROUP_MASK_REGIDS
	.align		4
        /*0054*/ 	.byte	0x04, 0x29
        /*0056*/ 	.short	(.L_940 - .L_939)


	//   ....[0]....
.L_939:
        /*0058*/ 	.word	0xffffffff


	//   ....[1]....
        /*005c*/ 	.word	0xffffffff


	//   ....[2]....
        /*0060*/ 	.word	0xffffffff


	//   ....[3]....
        /*0064*/ 	.word	0xffffffff


	//   ....[4]....
        /*0068*/ 	.word	0xffffffff


	//   ....[5]....
        /*006c*/ 	.word	0xffffffff


	//   ....[6]....
        /*0070*/ 	.word	0xffffffff


	//   ....[7]....
        /*0074*/ 	.word	0xffffffff


	//   ....[8]....
        /*0078*/ 	.word	0xffffffff


	//   ....[9]....
        /*007c*/ 	.word	0xffffffff


	//   ....[10]....
        /*0080*/ 	.word	0xffffffff


	//   ....[11]....
        /*0084*/ 	.word	0xffffffff


	//   ....[12]....
        /*0088*/ 	.word	0xffffffff


	//   ....[13]....
        /*008c*/ 	.word	0xffffffff


	//   ....[14]....
        /*0090*/ 	.word	0xffffffff


	//   ....[15]....
        /*0094*/ 	.word	0xffffffff


	//   ....[16]....
        /*0098*/ 	.word	0x0500000c


	//   ....[17]....
        /*009c*/ 	.word	0x0500000c


	//   ....[18]....
        /*00a0*/ 	.word	0x0500000c


	//   ....[19]....
        /*00a4*/ 	.word	0x0500000c


	//----- nvinfo : EIATTR_COOP_GROUP_INSTR_OFFSETS
	.align		4
.L_940:
        /*00a8*/ 	.byte	0x04, 0x28
        /*00aa*/ 	.short	(.L_942 - .L_941)


	//   ....[0]....
.L_941:
        /*00ac*/ 	.word	0x000191f0


	//   ....[1]....
        /*00b0*/ 	.word	0x00019210


	//   ....[2]....
        /*00b4*/ 	.word	0x000192b0


	//   ....[3]....
        /*00b8*/ 	.word	0x000192c0


	//   ....[4]....
        /*00bc*/ 	.word	0x0001e9c0


	//   ....[5]....
        /*00c0*/ 	.word	0x0001e9d0


	//   ....[6]....
        /*00c4*/ 	.word	0x0001ea00


	//   ....[7]....
        /*00c8*/ 	.word	0x0001ea10


	//   ....[8]....
        /*00cc*/ 	.word	0x00024120


	//   ....[9]....
        /*00d0*/ 	.word	0x00024130


	//   ....[10]....
        /*00d4*/ 	.word	0x00024160


	//   ....[11]....
        /*00d8*/ 	.word	0x00024170


	//   ....[12]....
        /*00dc*/ 	.word	0x00026180


	//   ....[13]....
        /*00e0*/ 	.word	0x00026190


	//   ....[14]....
        /*00e4*/ 	.word	0x000261c0


	//   ....[15]....
        /*00e8*/ 	.word	0x000261d0


	//   ....[16]....
        /*00ec*/ 	.word	0x000277a0


	//   ....[17]....
        /*00f0*/ 	.word	0x00027820


	//   ....[18]....
        /*00f4*/ 	.word	0x00027890


	//   ....[19]....
        /*00f8*/ 	.word	0x00027900


	//----- nvinfo : EIATTR_EXIT_INSTR_OFFSETS
	.align		4
.L_942:
        /*00fc*/ 	.byte	0x04, 0x1c
        /*00fe*/ 	.short	(.L_944 - .L_943)


	//   ....[0]....
.L_943:
        /*0100*/ 	.word	0x00000200


	//----- nvinfo : EIATTR_CRS_STACK_SIZE
	.align		4
.L_944:
        /*0104*/ 	.byte	0x04, 0x1e
        /*0106*/ 	.short	(.L_946 - .L_945)
.L_945:
        /*0108*/ 	.word	0x00000000


	//----- nvinfo : EIATTR_CBANK_PARAM_SIZE
	.align		4
.L_946:
        /*010c*/ 	.byte	0x03, 0x19
        /*010e*/ 	.short	0x01d0


	//----- nvinfo : EIATTR_PARAM_CBANK
	.align		4
        /*0110*/ 	.byte	0x04, 0x0a
        /*0112*/ 	.short	(.L_948 - .L_947)
	.align		4
.L_947:
        /*0114*/ 	.word	index@(.nv.constant0._ZN5flash24flash_fwd_splitkv_kernelI23Flash_fwd_kernel_traitsILi128ELi64ELi128ELi4ELb0ELb0EN7cutlass10bfloat16_tE19Flash_kernel_traitsILi128ELi64ELi128ELi4ES3_EELb1ELb0ELb0ELb0ELb0ELb1ELb1ELb1EEEvNS_16Flash_fwd_paramsE)
        /*0118*/ 	.short	0x0210
        /*011a*/ 	.short	0x01d0


	//----- nvinfo : EIATTR_SW_WAR
	.align		4
.L_948:
        /*011c*/ 	.byte	0x04, 0x36
        /*011e*/ 	.short	(.L_950 - .L_949)
.L_949:
        /*0120*/ 	.word	0x00000008
.L_950:


//--------------------- .nv.info._ZN5flash24flash_fwd_splitkv_kernelI23Flash_fwd_kernel_traitsILi128ELi64ELi128ELi4ELb0ELb0EN7cutlass10bfloat16_tE19Flash_kernel_traitsILi128ELi64ELi128ELi4ES3_EELb1ELb0ELb0ELb1ELb1ELb0ELb0ELb0EEEvNS_16Flash_fwd_paramsE --------------------------
	.section	.nv.info._ZN5flash24flash_fwd_splitkv_kernelI23Flash_fwd_kernel_traitsILi128ELi64ELi128ELi4ELb0ELb0EN7cutlass10bfloat16_tE19Flash_kernel_traitsILi128ELi64ELi128ELi4ES3_EELb1ELb0ELb0ELb1ELb1ELb0ELb0ELb0EEEvNS_16Flash_fwd_paramsE,"",@"SHT_CUDA_INFO"
	.sectionflags	@""
	.align	4


	//----- nvinfo : EIATTR_CUDA_API_VERSION
	.align		4
        /*0000*/ 	.byte	0x04, 0x37
        /*0002*/ 	.short	(.L_952 - .L_951)
.L_951:
        /*0004*/ 	.word	0x00000082


	//----- nvinfo : EIATTR_KPARAM_INFO
	.align		4
.L_952:
        /*0008*/ 	.byte	0x04, 0x17
        /*000a*/ 	.short	(.L_954 - .L_953)
.L_953:
        /*000c*/ 	.word	0x00000000
        /*0010*/ 	.short	0x0000
        /*0012*/ 	.short	0x0000
        /*0014*/ 	.byte	0x00, 0xf0, 0x41, 0x07


	//----- nvinfo : EIATTR_SPARSE_MMA_MASK
	.align		4
.L_954:
        /*0018*/ 	.byte	0x03, 0x50
        /*001a*/ 	.short	0x0000


	//----- nvinfo : EIATTR_MAXREG_COUNT
	.align		4
        /*001c*/ 	.byte	0x03, 0x1b
        /*001e*/ 	.short	0x00ff


	//----- nvinfo : EIATTR_NUM_BARRIERS
	.align		4
        /*0020*/ 	.byte	0x02, 0x4c
        /*0022*/ 	.byte	0x01
	.zero		1


	//----- nvinfo : EIATTR_MERCURY_ISA_VERSION
	.align		4
        /*0024*/ 	.byte	0x03, 0x5f
        /*0026*/ 	.short	0x0101


	//----- nvinfo : EIATTR_COOP_GROUP_MASK_REGIDS
	.align		4
        /*0028*/ 	.byte	0x04, 0x29
        /*002a*/ 	.short	(.L_956 - .L_955)


	//   ....[0]....
.L_955:
        /*002c*/ 	.word	0xffffffff


	//   ....[1]....
        /*0030*/ 	.word	0xffffffff


	//   ....[2]....
        /*0034*/ 	.word	0xffffffff


	//   ....[3]....
        /*0038*/ 	.word	0xffffffff


	//   ....[4]....
        /*003c*/ 	.word	0xffffffff


	//   ....[5]....
        /*0040*/ 	.word	0xffffffff


	//   ....[6]....
        /*0044*/ 	.word	0xffffffff


	//   ....[7]....
        /*0048*/ 	.word	0xffffffff


	//   ....[8]....
        /*004c*/ 	.word	0xffffffff


	//   ....[9]....
        /*0050*/ 	.word	0xffffffff


	//   ....[10]....
        /*0054*/ 	.word	0xffffffff


	//   ....[11]....
        /*0058*/ 	.word	0xffffffff


	//----- nvinfo : EIATTR_COOP_GROUP_INSTR_OFFSETS
	.align		4
.L_956:
        /*005c*/ 	.byte	0x04, 0x28
        /*005e*/ 	.short	(.L_958 - .L_957)


	//   ....[0]....
.L_957:
        /*0060*/ 	.word	0x000041f0


	//   ....[1]....
        /*0064*/ 	.word	0x00004210


	//   ....[2]....
        /*0068*/ 	.word	0x000042b0


	//   ....[3]....
        /*006c*/ 	.word	0x000042c0


	//   ....[4]....
        /*0070*/ 	.word	0x00007b50


	//   ....[5]....
        /*0074*/ 	.word	0x00007b70


	//   ....[6]....
        /*0078*/ 	.word	0x00007bb0


	//   ....[7]....
        /*007c*/ 	.word	0x00007bc0


	//   ....[8]....
        /*0080*/ 	.word	0x00009b00


	//   ....[9]....
        /*0084*/ 	.word	0x00009b40


	//   ....[10]....
        /*0088*/ 	.word	0x00009b90


	//   ....[11]....
        /*008c*/ 	.word	0x00009ba0


	//----- nvinfo : EIATTR_EXIT_INSTR_OFFSETS
	.align		4
.L_958:
        /*0090*/ 	.byte	0x04, 0x1c
        /*0092*/ 	.short	(.L_960 - .L_959)


	//   ....[0]....
.L_959:
        /*0094*/ 	.word	0x000001a0


	//   ....[1]....
        /*0098*/ 	.word	0x000007a0


	//   ....[2]....
        /*009c*/ 	.word	0x000007d0


	//   ....[3]....
        /*00a0*/ 	.word	0x0000aca0


	//----- nvinfo : EIATTR_CRS_STACK_SIZE
	.align		4
.L_960:
        /*00a4*/ 	.byte	0x04, 0x1e
        /*00a6*/ 	.short	(.L_962 - .L_961)
.L_961:
        /*00a8*/ 	.word	0x00000000


	//----- nvinfo : EIATTR_CBANK_PARAM_SIZE
	.align		4
.L_962:
        /*00ac*/ 	.byte	0x03, 0x19
        /*00ae*/ 	.short	0x01d0


	//----- nvinfo : EIATTR_PARAM_CBANK
	.align		4
        /*00b0*/ 	.byte	0x04, 0x0a
        /*00b2*/ 	.short	(.L_964 - .L_963)
	.align		4
.L_963:
        /*00b4*/ 	.word	index@(.nv.constant0._ZN5flash24flash_fwd_splitkv_kernelI23Flash_fwd_kernel_traitsILi128ELi64ELi128ELi4ELb0ELb0EN7cutlass10bfloat16_tE19Flash_kernel_traitsILi128ELi64ELi128ELi4ES3_EELb1ELb0ELb0ELb1ELb1ELb0ELb0ELb0EEEvNS_16Flash_fwd_paramsE)
        /*00b8*/ 	.short	0x0210
        /*00ba*/ 	.short	0x01d0


	//----- nvinfo : EIATTR_SW_WAR
	.align		4
.L_964:
        /*00bc*/ 	.byte	0x04, 0x36
        /*00be*/ 	.short	(.L_966 - .L_965)
.L_965:
        /*00c0*/ 	.word	0x00000008
.L_966:


//--------------------- .nv.info._ZN5flash24flash_fwd_splitkv_kernelI23Flash_fwd_kernel_traitsILi128ELi64ELi128ELi4ELb0ELb0EN7cutlass10bfloat16_tE19Flash_kernel_traitsILi128ELi64ELi128ELi4ES3_EELb1ELb0ELb0ELb1ELb1ELb1ELb0ELb0EEEvNS_16Flash_fwd_paramsE --------------------------
	.section	.nv.info._ZN5flash24flash_fwd_splitkv_kernelI23Flash_fwd_kernel_traitsILi128ELi64ELi128ELi4ELb0ELb0EN7cutlass10bfloat16_tE19Flash_kernel_traitsILi128ELi64ELi128ELi4ES3_EELb1ELb0ELb0ELb1ELb1ELb1ELb0ELb0EEEvNS_16Flash_fwd_paramsE,"",@"SHT_CUDA_INFO"
	.sectionflags	@""
	.align	4


	//----- nvinfo : EIATTR_CUDA_API_VERSION
	.align		4
        /*0000*/ 	.byte	0x04, 0x37
        /*0002*/ 	.short	(.L_968 - .L_967)
.L_967:
        /*0004*/ 	.word	0x00000082


	//----- nvinfo : EIATTR_KPARAM_INFO
	.align		4
.L_968:
        /*0008*/ 	.byte	0x04, 0x17
        /*000a*/ 	.short	(.L_970 - .L_969)
.L_969:
        /*000c*/ 	.word	0x00000000
        /*0010*/ 	.short	0x0000
        /*0012*/ 	.short	0x0000
        /*0014*/ 	.byte	0x00, 0xf0, 0x41, 0x07


	//----- nvinfo : EIATTR_SPARSE_MMA_MASK
	.align		4
.L_970:
        /*0018*/ 	.byte	0x03, 0x50
        /*001a*/ 	.short	0x0000


	//----- nvinfo : EIATTR_MAXREG_COUNT
	.align		4
        /*001c*/ 	.byte	0x03, 0x1b
        /*001e*/ 	.short	0x00ff


	//----- nvinfo : EIATTR_NUM_BARRIERS
	.align		4
        /*0020*/ 	.byte	0x02, 0x4c
        /*0022*/ 	.byte	0x01
	.zero		1


	//----- nvinfo : EIATTR_MERCURY_ISA_VERSION
	.align		4
        /*0024*/ 	.byte	0x03, 0x5f
        /*0026*/ 	.short	0x0101


	//----- nvinfo : EIATTR_COOP_GROUP_MASK_REGIDS
	.align		4
        /*0028*/ 	.byte	0x04, 0x29
        /*002a*/ 	.short	(.L_972 - .L_971)


	//   ....[0]....
.L_971:
        /*002c*/ 	.word	0xffffffff


	//   ....[1]....
        /*0030*/ 	.word	0xffffffff


	//   ....[2]....
        /*0034*/ 	.word	0xffffffff


	//   ....[3]....
        /*0038*/ 	.word	0xffffffff


	//   ....[4]....
        /*003c*/ 	.word	0xffffffff


	//   ....[5]....
        /*0040*/ 	.word	0xffffffff


	//   ....[6]....
        /*0044*/ 	.word	0xffffffff


	//   ....[7]....
        /*0048*/ 	.word	0xffffffff


	//   ....[8]....
        /*004c*/ 	.word	0xffffffff


	//   ....[9]....
        /*0050*/ 	.word	0xffffffff


	//   ....[10]....
        /*0054*/ 	.word	0xffffffff


	//   ....[11]....
        /*0058*/ 	.word	0xffffffff


	//----- nvinfo : EIATTR_COOP_GROUP_INSTR_OFFSETS
	.align		4
.L_972:
        /*005c*/ 	.byte	0x04, 0x28
        /*005e*/ 	.short	(.L_974 - .L_973)


	//   ....[0]....
.L_973:
        /*0060*/ 	.word	0x00004a10


	//   ....[1]....
        /*0064*/ 	.word	0x00004a30


	//   ....[2]....
        /*0068*/ 	.word	0x00004ad0


	//   ....[3]....
        /*006c*/ 	.word	0x00004ae0


	//   ....[4]....
        /*0070*/ 	.word	0x00008bb0


	//   ....[5]....
        /*0074*/ 	.word	0x00008bc0


	//   ....[6]....
        /*0078*/ 	.word	0x00008bf0


	//   ....[7]....
        /*007c*/ 	.word	0x00008c00


	//   ....[8]....
        /*0080*/ 	.word	0x0000aaf0


	//   ....[9]....
        /*0084*/ 	.word	0x0000ab30


	//   ....[10]....
        /*0088*/ 	.word	0x0000ab80


	//   ....[11]....
        /*008c*/ 	.word	0x0000ab90


	//----- nvinfo : EIATTR_EXIT_INSTR_OFFSETS
	.align		4
.L_974:
        /*0090*/ 	.byte	0x04, 0x1c
        /*0092*/ 	.short	(.L_976 - .L_975)


	//   ....[0]....
.L_975:
        /*0094*/ 	.word	0x000001a0


	//   ....[1]....
        /*0098*/ 	.word	0x000007a0


	//   ....[2]....
        /*009c*/ 	.word	0x000007d0


	//   ....[3]....
        /*00a0*/ 	.word	0x0000bc90


	//----- nvinfo : EIATTR_CRS_STACK_SIZE
	.align		4
.L_976:
        /*00a4*/ 	.byte	0x04, 0x1e
        /*00a6*/ 	.short	(.L_978 - .L_977)
.L_977:
        /*00a8*/ 	.word	0x00000000


	//----- nvinfo : EIATTR_CBANK_PARAM_SIZE
	.align		4
.L_978:
        /*00ac*/ 	.byte	0x03, 0x19
        /*00ae*/ 	.short	0x01d0


	//----- nvinfo : EIATTR_PARAM_CBANK
	.align		4
        /*00b0*/ 	.byte	0x04, 0x0a
        /*00b2*/ 	.short	(.L_980 - .L_979)
	.align		4
.L_979:
        /*00b4*/ 	.word	index@(.nv.constant0._ZN5flash24flash_fwd_splitkv_kernelI23Flash_fwd_kernel_traitsILi128ELi64ELi128ELi4ELb0ELb0EN7cutlass10bfloat16_tE19Flash_kernel_traitsILi128ELi64ELi128ELi4ES3_EELb1ELb0ELb0ELb1ELb1ELb1ELb0ELb0EEEvNS_16Flash_fwd_paramsE)
        /*00b8*/ 	.short	0x0210
        /*00ba*/ 	.short	0x01d0


	//----- nvinfo : EIATTR_SW_WAR
	.align		4
.L_980:
        /*00bc*/ 	.byte	0x04, 0x36
        /*00be*/ 	.short	(.L_982 - .L_981)
.L_981:
        /*00c0*/ 	.word	0x00000008
.L_982:


//--------------------- .nv.info._ZN5flash24flash_fwd_splitkv_kernelI23Flash_fwd_kernel_traitsILi128ELi64ELi128ELi4ELb0ELb0EN7cutlass10bfloat16_tE19Flash_kernel_traitsILi128ELi64ELi128ELi4ES3_EELb1ELb0ELb0ELb1ELb1ELb0ELb1ELb0EEEvNS_16Flash_fwd_paramsE --------------------------
	.section	.nv.info._ZN5flash24flash_fwd_splitkv_kernelI23Flash_fwd_kernel_traitsILi128ELi64ELi128ELi4ELb0ELb0EN7cutlass10bfloat16_tE19Flash_kernel_traitsILi128ELi64ELi128ELi4ES3_EELb1ELb0ELb0ELb1ELb1ELb0ELb1ELb0EEEvNS_16Flash_fwd_paramsE,"",@"SHT_CUDA_INFO"
	.sectionflags	@""
	.align	4


	//----- nvinfo : EIATTR_CUDA_API_VERSION
	.align		4
        /*0000*/ 	.byte	0x04, 0x37
        /*0002*/ 	.short	(.L_984 - .L_983)
.L_983:
        /*0004*/ 	.word	0x00000082


	//----- nvinfo : EIATTR_KPARAM_INFO
	.align		4
.L_984:
        /*0008*/ 	.byte	0x04, 0x17
        /*000a*/ 	.short	(.L_986 - .L_985)
.L_985:
        /*000c*/ 	.word	0x00000000
        /*0010*/ 	.short	0x0000
        /*0012*/ 	.short	0x0000
        /*0014*/ 	.byte	0x00, 0xf0, 0x41, 0x07


	//----- nvinfo : EIATTR_SPARSE_MMA_MASK
	.align		4
.L_986:
        /*0018*/ 	.byte	0x03, 0x50
        /*001a*/ 	.short	0x0000


	//----- nvinfo : EIATTR_MAXREG_COUNT
	.align		4
        /*001c*/ 	.byte	0x03, 0x1b
        /*001e*/ 	.short	0x00ff


	//----- nvinfo : EIATTR_NUM_BARRIERS
	.align		4
        /*0020*/ 	.byte	0x02, 0x4c
        /*0022*/ 	.byte	0x01
	.zero		1


	//----- nvinfo : EIATTR_MERCURY_ISA_VERSION
	.align		4
        /*0024*/ 	.byte	0x03, 0x5f
        /*0026*/ 	.short	0x0101


	//----- nvinfo : EIATTR_COOP_GROUP_MASK_REGIDS
	.align		4
        /*0028*/ 	.byte	0x04, 0x29
        /*002a*/ 	.short	(.L_988 - .L_987)


	//   ....[0]....
.L_987:
        /*002c*/ 	.word	0xffffffff


	//   ....[1]....
        /*0030*/ 	.word	0xffffffff


	//   ....[2]....
        /*0034*/ 	.word	0xffffffff


	//   ....[3]....
        /*0038*/ 	.word	0xffffffff


	//   ....[4]....
        /*003c*/ 	.word	0xffffffff


	//   ....[5]....
        /*0040*/ 	.word	0xffffffff


	//   ....[6]....
        /*0044*/ 	.word	0xffffffff


	//   ....[7]....
        /*0048*/ 	.word	0xffffffff


	//   ....[8]....
        /*004c*/ 	.word	0xffffffff


	//   ....[9]....
        /*0050*/ 	.word	0xffffffff


	//   ....[10]....
        /*0054*/ 	.word	0xffffffff


	//   ....[11]....
        /*0058*/ 	.word	0xffffffff


	//----- nvinfo : EIATTR_COOP_GROUP_INSTR_OFFSETS
	.align		4
.L_988:
        /*005c*/ 	.byte	0x04, 0x28
        /*005e*/ 	.short	(.L_990 - .L_989)


	//   ....[0]....
.L_989:
        /*0060*/ 	.word	0x000044b0


	//   ....[1]....
        /*0064*/ 	.word	0x000044d0


	//   ....[2]....
        /*0068*/ 	.word	0x00004570


	//   ....[3]....
        /*006c*/ 	.word	0x00004580


	//   ....[4]....
        /*0070*/ 	.word	0x00007e00


	//   ....[5]....
        /*0074*/ 	.word	0x00007e20


	//   ....[6]....
        /*0078*/ 	.word	0x00007e60


	//   ....[7]....
        /*007c*/ 	.word	0x00007e70


	//   ....[8]....
        /*0080*/ 	.word	0x00009db0


	//   ....[9]....
        /*0084*/ 	.word	0x00009df0


	//   ....[10]....
        /*0088*/ 	.word	0x00009e80


	//   ....[11]....
        /*008c*/ 	.word	0x00009e90


	//----- nvinfo : EIATTR_EXIT_INSTR_OFFSETS
	.align		4
.L_990:
        /*0090*/ 	.byte	0x04, 0x1c
        /*0092*/ 	.short	(.L_992 - .L_991)


	//   ....[0]....
.L_991:
        /*0094*/ 	.word	0x00000290


	//   ....[1]....
        /*0098*/ 	.word	0x00000aa0


	//   ....[2]....
        /*009c*/ 	.word	0x00000ad0


	//   ....[3]....
        /*00a0*/ 	.word	0x0000ace0


	//----- nvinfo : EIATTR_CRS_STACK_SIZE
	.align		4
.L_992:
        /*00a4*/ 	.byte	0x04, 0x1e
        /*00a6*/ 	.short	(.L_994 - .L_993)
.L_993:
        /*00a8*/ 	.word	0x00000000


	//----- nvinfo : EIATTR_CBANK_PARAM_SIZE
	.align		4
.L_994:
        /*00ac*/ 	.byte	0x03, 0x19
        /*00ae*/ 	.short	0x01d0


	//----- nvinfo : EIATTR_PARAM_CBANK
	.align		4
        /*00b0*/ 	.byte	0x04, 0x0a
        /*00b2*/ 	.short	(.L_996 - .L_995)
	.align		4
.L_995:
        /*00b4*/ 	.word	index@(.nv.constant0._ZN5flash24flash_fwd_splitkv_kernelI23Flash_fwd_kernel_traitsILi128ELi64ELi128ELi4ELb0ELb0EN7cutlass10bfloat16_tE19Flash_kernel_traitsILi128ELi64ELi128ELi4ES3_EELb1ELb0ELb0ELb1ELb1ELb0ELb1ELb0EEEvNS_16Flash_fwd_paramsE)
        /*00b8*/ 	.short	0x0210
        /*00ba*/ 	.short	0x01d0


	//----- nvinfo : EIATTR_SW_WAR
	.align		4
.L_996:
        /*00bc*/ 	.byte	0x04, 0x36
        /*00be*/ 	.short	(.L_998 - .L_997)
.L_997:
        /*00c0*/ 	.word	0x00000008
.L_998:


//--------------------- .nv.info._ZN5flash24flash_fwd_splitkv_kernelI23Flash_fwd_kernel_traitsILi128ELi64ELi128ELi4ELb0ELb0EN7cutlass10bfloat16_tE19Flash_kernel_traitsILi128ELi64ELi128ELi4ES3_EELb1ELb0ELb0ELb1ELb1ELb1ELb1ELb0EEEvNS_16Flash_fwd_paramsE --------------------------
	.section	.nv.info._ZN5flash24flash_fwd_splitkv_kernelI23Flash_fwd_kernel_traitsILi128ELi64ELi128ELi4ELb0ELb0EN7cutlass10bfloat16_tE19Flash_kernel_traitsILi128ELi64ELi128ELi4ES3_EELb1ELb0ELb0ELb1ELb1ELb1ELb1ELb0EEEvNS_16Flash_fwd_paramsE,"",@"SHT_CUDA_INFO"
	.sectionflags	@""
	.align	4


	//----- nvinfo : EIATTR_CUDA_API_VERSION
	.align		4
        /*0000*/ 	.byte	0x04, 0x37
        /*0002*/ 	.short	(.L_1000 - .L_999)
.L_999:
        /*0004*/ 	.word	0x00000082


	//----- nvinfo : EIATTR_KPARAM_INFO
	.align		4
.L_1000:
        /*0008*/ 	.byte	0x04, 0x17
        /*000a*/ 	.short	(.L_1002 - .L_1001)
.L_1001:
        /*000c*/ 	.word	0x00000000
        /*0010*/ 	.short	0x0000
        /*0012*/ 	.short	0x0000
        /*0014*/ 	.byte	0x00, 0xf0, 0x41, 0x07


	//----- nvinfo : EIATTR_SPARSE_MMA_MASK
	.align		4
.L_1002:
        /*0018*/ 	.byte	0x03, 0x50
        /*001a*/ 	.short	0x0000


	//----- nvinfo : EIATTR_MAXREG_COUNT
	.align		4
        /*001c*/ 	.byte	0x03, 0x1b
        /*001e*/ 	.short	0x00ff


	//----- nvinfo : EIATTR_NUM_BARRIERS
	.align		4
        /*0020*/ 	.byte	0x02, 0x4c
        /*0022*/ 	.byte	0x01
	.zero		1


	//----- nvinfo : EIATTR_MERCURY_ISA_VERSION
	.align		4
        /*0024*/ 	.byte	0x03, 0x5f
        /*0026*/ 	.short	0x0101


	//----- nvinfo : EIATTR_COOP_GROUP_MASK_REGIDS
	.align		4
        /*0028*/ 	.byte	0x04, 0x29
        /*002a*/ 	.short	(.L_1004 - .L_1003)


	//   ....[0]....
.L_1003:
        /*002c*/ 	.word	0xffffffff


	//   ....[1]....
        /*0030*/ 	.word	0xffffffff


	//   ....[2]....
        /*0034*/ 	.word	0xffffffff


	//   ....[3]....
        /*0038*/ 	.word	0xffffffff


	//   ....[4]....
        /*003c*/ 	.word	0xffffffff


	//   ....[5]....
        /*0040*/ 	.word	0xffffffff


	//   ....[6]....
        /*0044*/ 	.word	0xffffffff


	//   ....[7]....
        /*0048*/ 	.word	0xffffffff


	//   ....[8]....
        /*004c*/ 	.word	0xffffffff


	//   ....[9]....
        /*0050*/ 	.word	0xffffffff


	//   ....[10]....
        /*0054*/ 	.word	0xffffffff


	//   ....[11]....
        /*0058*/ 	.word	0xffffffff


	//----- nvinfo : EIATTR_COOP_GROUP_INSTR_OFFSETS
	.align		4
.L_1004:
        /*005c*/ 	.byte	0x04, 0x28
        /*005e*/ 	.short	(.L_1006 - .L_1005)


	//   ....[0]....
.L_1005:
        /*0060*/ 	.word	0x00004cc0


	//   ....[1]....
        /*0064*/ 	.word	0x00004ce0


	//   ....[2]....
        /*0068*/ 	.word	0x00004d80


	//   ....[3]....
        /*006c*/ 	.word	0x00004d90


	//   ....[4]....
        /*0070*/ 	.word	0x00008e50


	//   ....[5]....
        /*0074*/ 	.word	0x00008e60


	//   ....[6]....
        /*0078*/ 	.word	0x00008e90


	//   ....[7]....
        /*007c*/ 	.word	0x00008ea0


	//   ....[8]....
        /*0080*/ 	.word	0x0000ad90


	//   ....[9]....
        /*0084*/ 	.word	0x0000add0


	//   ....[10]....
        /*0088*/ 	.word	0x0000ae60


	//   ....[11]....
        /*008c*/ 	.word	0x0000ae70


	//----- nvinfo : EIATTR_EXIT_INSTR_OFFSETS
	.align		4
.L_1006:
        /*0090*/ 	.byte	0x04, 0x1c
        /*0092*/ 	.short	(.L_1008 - .L_1007)


	//   ....[0]....
.L_1007:
        /*0094*/ 	.word	0x00000290


	//   ....[1]....
        /*0098*/ 	.word	0x00000aa0


	//   ....[2]....
        /*009c*/ 	.word	0x00000ad0


	//   ....[3]....
        /*00a0*/ 	.word	0x0000bcc0


	//----- nvinfo : EIATTR_CRS_STACK_SIZE
	.align		4
.L_1008:
        /*00a4*/ 	.byte	0x04, 0x1e
        /*00a6*/ 	.short	(.L_1010 - .L_1009)
.L_1009:
        /*00a8*/ 	.word	0x00000000


	//----- nvinfo : EIATTR_CBANK_PARAM_SIZE
	.align		4
.L_1010:
        /*00ac*/ 	.byte	0x03, 0x19
        /*00ae*/ 	.short	0x01d0


	//----- nvinfo : EIATTR_PARAM_CBANK
	.align		4
        /*00b0*/ 	.byte	0x04, 0x0a
        /*00b2*/ 	.short	(.L_1012 - .L_1011)
	.align		4
.L_1011:
        /*00b4*/ 	.word	index@(.nv.constant0._ZN5flash24flash_fwd_splitkv_kernelI23Flash_fwd_kernel_traitsILi128ELi64ELi128ELi4ELb0ELb0EN7cutlass10bfloat16_tE19Flash_kernel_traitsILi128ELi64ELi128ELi4ES3_EELb1ELb0ELb0ELb1ELb1ELb1ELb1ELb0EEEvNS_16Flash_fwd_paramsE)
        /*00b8*/ 	.short	0x0210
        /*00ba*/ 	.short	0x01d0


	//----- nvinfo : EIATTR_SW_WAR
	.align		4
.L_1012:
        /*00bc*/ 	.byte	0x04, 0x36
        /*00be*/ 	.short	(.L_1014 - .L_1013)
.L_1013:
        /*00c0*/ 	.word	0x00000008
.L_1014:


//--------------------- .nv.info._ZN5flash24flash_fwd_splitkv_kernelI23Flash_fwd_kernel_traitsILi128ELi64ELi128ELi4ELb0ELb0EN7cutlass10bfloat16_tE19Flash_kernel_traitsILi128ELi64ELi128ELi4ES3_EELb1ELb0ELb0ELb0ELb1ELb0ELb0ELb0EEEvNS_16Flash_fwd_paramsE --------------------------
	.section	.nv.info._ZN5flash24flash_fwd_splitkv_kernelI23Flash_fwd_kernel_traitsILi128ELi64ELi128ELi4ELb0ELb0EN7cutlass10bfloat16_tE19Flash_kernel_traitsILi128ELi64ELi128ELi4ES3_EELb1ELb0ELb0ELb0ELb1ELb0ELb0ELb0EEEvNS_16Flash_fwd_paramsE,"",@"SHT_CUDA_INFO"
	.sectionflags	@""
	.align	4


	//----- nvinfo : EIATTR_CUDA_API_VERSION
	.align		4
        /*0000*/ 	.byte	0x04, 0x37
        /*0002*/ 	.short	(.L_1016 - .L_1015)
.L_1015:
        /*0004*/ 	.word	0x00000082


	//----- nvinfo : EIATTR_KPARAM_INFO
	.align		4
.L_1016:
        /*0008*/ 	.byte	0x04, 0x17
        /*000a*/ 	.short	(.L_1018 - .L_1017)
.L_1017:
        /*000c*/ 	.word	0x00000000
        /*0010*/ 	.short	0x0000
        /*0012*/ 	.short	0x0000
        /*0014*/ 	.byte	0x00, 0xf0, 0x41, 0x07


	//----- nvinfo : EIATTR_SPARSE_MMA_MASK
	.align		4
.L_1018:
        /*0018*/ 	.byte	0x03, 0x50
        /*001a*/ 	.short	0x0000


	//----- nvinfo : EIATTR_MAXREG_COUNT
	.align		4
        /*001c*/ 	.byte	0x03, 0x1b
        /*001e*/ 	.short	0x00ff


	//----- nvinfo : EIATTR_NUM_BARRIERS
	.align		4
        /*0020*/ 	.byte	0x02, 0x4c
        /*0022*/ 	.byte	0x01
	.zero		1


	//----- nvinfo : EIATTR_MERCURY_ISA_VERSION
	.align		4
        /*0024*/ 	.byte	0x03, 0x5f
        /*0026*/ 	.short	0x0101


	//----- nvinfo : EIATTR_COOP_GROUP_MASK_REGIDS
	.align		4
        /*0028*/ 	.byte	0x04, 0x29
        /*002a*/ 	.short	(.L_1020 - .L_1019)


	//   ....[0]....
.L_1019:
        /*002c*/ 	.word	0xffffffff


	//   ....[1]....
        /*0030*/ 	.word	0xffffffff


	//   ....[2]....
        /*0034*/ 	.word	0xffffffff


	//   ....[3]....
        /*0038*/ 	.word	0xffffffff


	//   ....[4]....
        /*003c*/ 	.word	0xffffffff


	//   ....[5]....
        /*0040*/ 	.word	0xffffffff


	//   ....[6]....
        /*0044*/ 	.word	0xffffffff


	//   ....[7]....
        /*0048*/ 	.word	0xffffffff


	//   ....[8]....
        /*004c*/ 	.word	0xffffffff


	//   ....[9]....
        /*0050*/ 	.word	0xffffffff


	//   ....[10]....
        /*0054*/ 	.word	0xffffffff


	//   ....[11]....
        /*0058*/ 	.word	0xffffffff


	//   ....[12]....
        /*005c*/ 	.word	0xffffffff


	//   ....[13]....
        /*0060*/ 	.word	0xffffffff


	//   ....[14]....
        /*0064*/ 	.word	0xffffffff


	//   ....[15]....
        /*0068*/ 	.word	0xffffffff


	//----- nvinfo : EIATTR_COOP_GROUP_INSTR_OFFSETS
	.align		4
.L_1020:
        /*006c*/ 	.byte	0x04, 0x28
        /*006e*/ 	.short	(.L_1022 - .L_1021)


	//   ....[0]....
.L_1021:
        /*0070*/ 	.word	0x000053b0


	//   ....[1]....
        /*0074*/ 	.word	0x000053d0


	//   ....[2]....
        /*0078*/ 	.word	0x000053f0


	//   ....[3]....
        /*007c*/ 	.word	0x00005420


	//   ....[4]....
        /*0080*/ 	.word	0x000096b0


	//   ....[5]....
        /*0084*/ 	.word	0x000096c0


	//   ....[6]....
        /*0088*/ 	.word	0x000096f0


	//   ....[7]....
        /*008c*/ 	.word	0x00009700


	//   ....[8]....
        /*0090*/ 	.word	0x0000d490


	//   ....[9]....
        /*0094*/ 	.word	0x0000d4b0


	//   ....[10]....
        /*0098*/ 	.word	0x0000d4f0


	//   ....[11]....
        /*009c*/ 	.word	0x0000d500


	//   ....[12]....
        /*00a0*/ 	.word	0x0000f440


	//   ....[13]....
        /*00a4*/ 	.word	0x0000f480


	//   ....[14]....
        /*00a8*/ 	.word	0x0000f4e0


	//   ....[15]....
        /*00ac*/ 	.word	0x0000f4f0


	//----- nvinfo : EIATTR_EXIT_INSTR_OFFSETS
	.align		4
.L_1022:
        /*00b0*/ 	.byte	0x04, 0x1c
        /*00b2*/ 	.short	(.L_1024 - .L_1023)


	//   ....[0]....
.L_1023:
        /*00b4*/ 	.word	0x00000310


	//   ....[1]....
        /*00b8*/ 	.word	0x00000c10


	//   ....[2]....
        /*00bc*/ 	.word	0x00000c40


	//   ....[3]....
        /*00c0*/ 	.word	0x000108f0


	//   ....[4]....
        /*00c4*/ 	.word	0x000109d0


	//----- nvinfo : EIATTR_CRS_STACK_SIZE
	.align		4
.L_1024:
        /*00c8*/ 	.byte	0x04, 0x1e
        /*00ca*/ 	.short	(.L_1026 - .L_1025)
.L_1025:
        /*00cc*/ 	.word	0x00000000


	//----- nvinfo : EIATTR_CBANK_PARAM_SIZE
	.align		4
.L_1026:
        /*00d0*/ 	.byte	0x03, 0x19
        /*00d2*/ 	.short	0x01d0


	//----- nvinfo : EIATTR_PARAM_CBANK
	.align		4
        /*00d4*/ 	.byte	0x04, 0x0a
        /*00d6*/ 	.short	(.L_1028 - .L_1027)
	.align		4
.L_1027:
        /*00d8*/ 	.word	index@(.nv.constant0._ZN5flash24flash_fwd_splitkv_kernelI23Flash_fwd_kernel_traitsILi128ELi64ELi128ELi4ELb0ELb0EN7cutlass10bfloat16_tE19Flash_kernel_traitsILi128ELi64ELi128ELi4ES3_EELb1ELb0ELb0ELb0ELb1ELb0ELb0ELb0EEEvNS_16Flash_fwd_paramsE)
        /*00dc*/ 	.short	0x0210
        /*00de*/ 	.short	0x01d0


	//----- nvinfo : EIATTR_SW_WAR
	.align		4
.L_1028:
        /*00e0*/ 	.byte	0x04, 0x36
        /*00e2*/ 	.short	(.L_1030 - .L_1029)
.L_1029:
        /*00e4*/ 	.word	0x00000008
.L_1030:


//--------------------- .nv.info._ZN5flash24flash_fwd_splitkv_kernelI23Flash_fwd_kernel_traitsILi128ELi64ELi128ELi4ELb0ELb0EN7cutlass10bfloat16_tE19Flash_kernel_traitsILi128ELi64ELi128ELi4ES3_EELb1ELb0ELb0ELb0ELb1ELb1ELb0ELb0EEEvNS_16Flash_fwd_paramsE --------------------------
	.section	.nv.info._ZN5flash24flash_fwd_splitkv_kernelI23Flash_fwd_kernel_traitsILi128ELi64ELi128ELi4ELb0ELb0EN7cutlass10bfloat16_tE19Flash_kernel_traitsILi128ELi64ELi128ELi4ES3_EELb1ELb0ELb0ELb0ELb1ELb1ELb0ELb0EEEvNS_16Flash_fwd_paramsE,"",@"SHT_CUDA_INFO"
	.sectionflags	@""
	.align	4


	//----- nvinfo : EIATTR_CUDA_API_VERSION
	.align		4
        /*0000*/ 	.byte	0x04, 0x37
        /*0002*/ 	.short	(.L_1032 - .L_1031)
.L_1031:
        /*0004*/ 	.word	0x00000082


	//----- nvinfo : EIATTR_KPARAM_INFO
	.align		4
.L_1032:
        /*0008*/ 	.byte	0x04, 0x17
        /*000a*/ 	.short	(.L_1034 - .L_1033)
.L_1033:
        /*000c*/ 	.word	0x00000000
        /*0010*/ 	.short	0x0000
        /*0012*/ 	.short	0x0000
        /*0014*/ 	.byte	0x00, 0xf0, 0x41, 0x07


	//----- nvinfo : EIATTR_SPARSE_MMA_MASK
	.align		4
.L_1034:
        /*0018*/ 	.byte	0x03, 0x50
        /*001a*/ 	.short	0x0000


	//----- nvinfo : EIATTR_MAXREG_COUNT
	.align		4
        /*001c*/ 	.byte	0x03, 0x1b
        /*001e*/ 	.short	0x00ff


	//----- nvinfo : EIATTR_NUM_BARRIERS
	.align		4
        /*0020*/ 	.byte	0x02, 0x4c
        /*0022*/ 	.byte	0x01
	.zero		1


	//----- nvinfo : EIATTR_MERCURY_ISA_VERSION
	.align		4
        /*0024*/ 	.byte	0x03, 0x5f
        /*0026*/ 	.short	0x0101


	//----- nvinfo : EIATTR_COOP_GROUP_MASK_REGIDS
	.align		4
        /*0028*/ 	.byte	0x04, 0x29
        /*002a*/ 	.short	(.L_1036 - .L_1035)


	//   ....[0]....
.L_1035:
        /*002c*/ 	.word	0xffffffff


	//   ....[1]....
        /*0030*/ 	.word	0xffffffff


	//   ....[2]....
        /*0034*/ 	.word	0xffffffff


	//   ....[3]....
        /*0038*/ 	.word	0xffffffff


	//   ....[4]....
        /*003c*/ 	.word	0xffffffff


	//   ....[5]....
        /*0040*/ 	.word	0xffffffff


	//   ....[6]....
        /*0044*/ 	.word	0xffffffff


	//   ....[7]....
        /*0048*/ 	.word	0xffffffff


	//   ....[8]....
        /*004c*/ 	.word	0xffffffff


	//   ....[9]....
        /*0050*/ 	.word	0xffffffff


	//   ....[10]....
        /*0054*/ 	.word	0xffffffff


	//   ....[11]....
        /*0058*/ 	.word	0xffffffff


	//   ....[12]....
        /*005c*/ 	.word	0xffffffff


	//   ....[13]....
        /*0060*/ 	.word	0xffffffff


	//   ....[14]....
        /*0064*/ 	.word	0xffffffff


	//   ....[15]....
        /*0068*/ 	.word	0xffffffff


	//----- nvinfo : EIATTR_COOP_GROUP_INSTR_OFFSETS
	.align		4
.L_1036:
        /*006c*/ 	.byte	0x04, 0x28
        /*006e*/ 	.short	(.L_1038 - .L_1037)


	//   ....[0]....
.L_1037:
        /*0070*/ 	.word	0x00005b80


	//   ....[1]....
        /*0074*/ 	.word	0x00005c40


	//   ....[2]....
        /*0078*/ 	.word	0x00005c50


	//   ....[3]....
        /*007c*/ 	.word	0x00005c80


	//   ....[4]....
        /*0080*/ 	.word	0x0000a6e0


	//   ....[5]....
        /*0084*/ 	.word	0x0000a6f0


	//   ....[6]....
        /*0088*/ 	.word	0x0000a720


	//   ....[7]....
        /*008c*/ 	.word	0x0000a730


	//   ....[8]....
        /*0090*/ 	.word	0x0000ed20


	//   ....[9]....
        /*0094*/ 	.word	0x0000ed30


	//   ....[10]....
        /*0098*/ 	.word	0x0000ed60


	//   ....[11]....
        /*009c*/ 	.word	0x0000ed70


	//   ....[12]....
        /*00a0*/ 	.word	0x00010c60


	//   ....[13]....
        /*00a4*/ 	.word	0x00010ca0


	//   ....[14]....
        /*00a8*/ 	.word	0x00010d00


	//   ....[15]....
        /*00ac*/ 	.word	0x00010d10


	//----- nvinfo : EIATTR_EXIT_INSTR_OFFSETS
	.align		4
.L_1038:
        /*00b0*/ 	.byte	0x04, 0x1c
        /*00b2*/ 	.short	(.L_1040 - .L_1039)


	//   ....[0]....
.L_1039:
        /*00b4*/ 	.word	0x00000310


	//   ....[1]....
        /*00b8*/ 	.word	0x00000c10


	//   ....[2]....
        /*00bc*/ 	.word	0x00000c40


	//   ....[3]....
        /*00c0*/ 	.word	0x00012110


	//   ....[4]....
        /*00c4*/ 	.word	0x000121f0


	//----- nvinfo : EIATTR_CRS_STACK_SIZE
	.align		4
.L_1040:
        /*00c8*/ 	.byte	0x04, 0x1e
        /*00ca*/ 	.short	(.L_1042 - .L_1041)
.L_1041:
        /*00cc*/ 	.word	0x00000000


	//----- nvinfo : EIATTR_CBANK_PARAM_SIZE
	.align		4
.L_1042:
        /*00d0*/ 	.byte	0x03, 0x19
        /*00d2*/ 	.short	0x01d0


	//----- nvinfo : EIATTR_PARAM_CBANK
	.align		4
        /*00d4*/ 	.byte	0x04, 0x0a
        /*00d6*/ 	.short	(.L_1044 - .L_1043)
	.align		4
.L_1043:
        /*00d8*/ 	.word	index@(.nv.constant0._ZN5flash24flash_fwd_splitkv_kernelI23Flash_fwd_kernel_traitsILi128ELi64ELi128ELi4ELb0ELb0EN7cutlass10bfloat16_tE19Flash_kernel_traitsILi128ELi64ELi128ELi4ES3_EELb1ELb0ELb0ELb0ELb1ELb1ELb0ELb0EEEvNS_16Flash_fwd_paramsE)
        /*00dc*/ 	.short	0x0210
        /*00de*/ 	.short	0x01d0


	//----- nvinfo : EIATTR_SW_WAR
	.align		4
.L_1044:
        /*00e0*/ 	.byte	0x04, 0x36
        /*00e2*/ 	.short	(.L_1046 - .L_1045)
.L_1045:
        /*00e4*/ 	.word	0x00000008
.L_1046:


//--------------------- .nv.info._ZN5flash24flash_fwd_splitkv_kernelI23Flash_fwd_kernel_traitsILi128ELi64ELi128ELi4ELb0ELb0EN7cutlass10bfloat16_tE19Flash_kernel_traitsILi128ELi64ELi128ELi4ES3_EELb1ELb0ELb1ELb0ELb0ELb0ELb0ELb0EEEvNS_16Flash_fwd_paramsE --------------------------
	.section	.nv.info._ZN5flash24flash_fwd_splitkv_kernelI23Flash_fwd_kernel_traitsILi128ELi64ELi128ELi4ELb0ELb0EN7cutlass10bfloat16_tE19Flash_kernel_traitsILi128ELi64ELi128ELi4ES3_EELb1ELb0ELb1ELb0ELb0ELb0ELb0ELb0EEEvNS_16Flash_fwd_paramsE,"",@"SHT_CUDA_INFO"
	.sectionflags	@""
	.align	4


	//----- nvinfo : EIATTR_CUDA_API_VERSION
	.align		4
        /*0000*/ 	.byte	0x04, 0x37
        /*0002*/ 	.short	(.L_1048 - .L_1047)
.L_1047:
        /*0004*/ 	.word	0x00000082


	//----- nvinfo : EIATTR_KPARAM_INFO
	.align		4
.L_1048:
        /*0008*/ 	.byte	0x04, 0x17
        /*000a*/ 	.short	(.L_1050 - .L_1049)
.L_1049:
        /*000c*/ 	.word	0x00000000
        /*0010*/ 	.short	0x0000
        /*0012*/ 	.short	0x0000
        /*0014*/ 	.byte	0x00, 0xf0, 0x41, 0x07


	//----- nvinfo : EIATTR_SPARSE_MMA_MASK
	.align		4
.L_1050:
        /*0018*/ 	.byte	0x03, 0x50
        /*001a*/ 	.short	0x0000


	//----- nvinfo : EIATTR_MAXREG_COUNT
	.align		4
        /*001c*/ 	.byte	0x03, 0x1b
        /*001e*/ 	.short	0x00ff


	//----- nvinfo : EIATTR_NUM_BARRIERS
	.align		4
        /*0020*/ 	.byte	0x02, 0x4c
        /*0022*/ 	.byte	0x01
	.zero		1


	//----- nvinfo : EIATTR_MERCURY_ISA_VERSION
	.align		4
        /*0024*/ 	.byte	0x03, 0x5f
        /*0026*/ 	.short	0x0101


	//----- nvinfo : EIATTR_COOP_GROUP_MASK_REGIDS
	.align		4
        /*0028*/ 	.byte	0x04, 0x29
        /*002a*/ 	.short	(.L_1052 - .L_1051)


	//   ....[0]....
.L_1051:
        /*002c*/ 	.word	0xffffffff


	//   ....[1]....
        /*0030*/ 	.word	0xffffffff


	//   ....[2]....
        /*0034*/ 	.word	0xffffffff


	//   ....[3]....
        /*0038*/ 	.word	0xffffffff


	//   ....[4]....
        /*003c*/ 	.word	0xffffffff


	//   ....[5]....
        /*0040*/ 	.word	0xffffffff


	//   ....[6]....
        /*0044*/ 	.word	0xffffffff


	//   ....[7]....
        /*0048*/ 	.word	0xffffffff


	//   ....[8]....
        /*004c*/ 	.word	0xffffffff


	//   ....[9]....
        /*0050*/ 	.word	0xffffffff


	//   ....[10]....
        /*0054*/ 	.word	0xffffffff


	//   ....[11]....
        /*0058*/ 	.word	0xffffffff


	//   ....[12]....
        /*005c*/ 	.word	0xffffffff


	//   ....[13]....
        /*0060*/ 	.word	0xffffffff


	//   ....[14]....
        /*0064*/ 	.word	0xffffffff


	//   ....[15]....
        /*0068*/ 	.word	0xffffffff


	//----- nvinfo : EIATTR_COOP_GROUP_INSTR_OFFSETS
	.align		4
.L_1052:
        /*006c*/ 	.byte	0x04, 0x28
        /*006e*/ 	.short	(.L_1054 - .L_1053)


	//   ....[0]....
.L_1053:
        /*0070*/ 	.word	0x00007490


	//   ....[1]....
        /*0074*/ 	.word	0x000074b0


	//   ....[2]....
        /*0078*/ 	.word	0x00007550


	//   ....[3]....
        /*007c*/ 	.word	0x00007560


	//   ....[4]....
        /*0080*/ 	.word	0x0000cb00


	//   ....[5]....
        /*0084*/ 	.word	0x0000cb50


	//   ....[6]....
        /*0088*/ 	.word	0x0000cb70


	//   ....[7]....
        /*008c*/ 	.word	0x0000cb90


	//   ....[8]....
        /*0090*/ 	.word	0x00011d30


	//   ....[9]....
        /*0094*/ 	.word	0x00011d40


	//   ....[10]....
        /*0098*/ 	.word	0x00011d70


	//   ....[11]....
        /*009c*/ 	.word	0x00011d80


	//   ....[12]....
        /*00a0*/ 	.word	0x00013ca0


	//   ....[13]....
        /*00a4*/ 	.word	0x00013ce0


	//   ....[14]....
        /*00a8*/ 	.word	0x00013d30


	//   ....[15]....
        /*00ac*/ 	.word	0x00013d40


	//----- nvinfo : EIATTR_EXIT_INSTR_OFFSETS
	.align		4
.L_1054:
        /*00b0*/ 	.byte	0x04, 0x1c
        /*00b2*/ 	.short	(.L_1056 - .L_1055)


	//   ....[0]....
.L_1055:
        /*00b4*/ 	.word	0x00000310


	//   ....[1]....
        /*00b8*/ 	.word	0x00000ce0


	//   ....[2]....
        /*00bc*/ 	.word	0x00000d10


	//   ....[3]....
        /*00c0*/ 	.word	0x00015140


	//   ....[4]....
        /*00c4*/ 	.word	0x00015240


	//   ....[5]....
        /*00c8*/ 	.word	0x00015260


	//----- nvinfo : EIATTR_CRS_STACK_SIZE
	.align		4
.L_1056:
        /*00cc*/ 	.byte	0x04, 0x1e
        /*00ce*/ 	.short	(.L_1058 - .L_1057)
.L_1057:
        /*00d0*/ 	.word	0x00000000


	//----- nvinfo : EIATTR_CBANK_PARAM_SIZE
	.align		4
.L_1058:
        /*00d4*/ 	.byte	0x03, 0x19
        /*00d6*/ 	.short	0x01d0


	//----- nvinfo : EIATTR_PARAM_CBANK
	.align		4
        /*00d8*/ 	.byte	0x04, 0x0a
        /*00da*/ 	.short	(.L_1060 - .L_1059)
	.align		4
.L_1059:
        /*00dc*/ 	.word	index@(.nv.constant0._ZN5flash24flash_fwd_splitkv_kernelI23Flash_fwd_kernel_traitsILi128ELi64ELi128ELi4ELb0ELb0EN7cutlass10bfloat16_tE19Flash_kernel_traitsILi128ELi64ELi128ELi4ES3_EELb1ELb0ELb1ELb0ELb0ELb0ELb0ELb0EEEvNS_16Flash_fwd_paramsE)
        /*00e0*/ 	.short	0x0210
        /*00e2*/ 	.short	0x01d0


	//----- nvinfo : EIATTR_SW_WAR
	.align		4
.L_1060:
        /*00e4*/ 	.byte	0x04, 0x36
        /*00e6*/ 	.short	(.L_1062 - .L_1061)
.L_1061:
        /*00e8*/ 	.word	0x00000008
.L_1062:


//--------------------- .nv.info._ZN5flash24flash_fwd_splitkv_kernelI23Flash_fwd_kernel_traitsILi128ELi64ELi128ELi4ELb0ELb0EN7cutlass10bfloat16_tE19Flash_kernel_traitsILi128ELi64ELi128ELi4ES3_EELb1ELb0ELb1ELb0ELb0ELb1ELb0ELb0EEEvNS_16Flash_fwd_paramsE --------------------------
	.section	.nv.info._ZN5flash24flash_fwd_splitkv_kernelI23Flash_fwd_kernel_traitsILi128ELi64ELi128ELi4ELb0ELb0EN7cutlass10bfloat16_tE19Flash_kernel_traitsILi128ELi64ELi128ELi4ES3_EELb1ELb0ELb1ELb0ELb0ELb1ELb0ELb0EEEvNS_16Flash_fwd_paramsE,"",@"SHT_CUDA_INFO"
	.sectionflags	@""
	.align	4


	//----- nvinfo : EIATTR_CUDA_API_VERSION
	.align		4
        /*0000*/ 	.byte	0x04, 0x37
        /*0002*/ 	.short	(.L_1064 - .L_1063)
.L_1063:
        /*0004*/ 	.word	0x00000082


	//----- nvinfo : EIATTR_KPARAM_INFO
	.align		4
.L_1064:
        /*0008*/ 	.byte	0x04, 0x17
        /*000a*/ 	.short	(.L_1066 - .L_1065)
.L_1065:
        /*000c*/ 	.word	0x00000000
        /*0010*/ 	.short	0x0000
        /*0012*/ 	.short	0x0000
        /*0014*/ 	.byte	0x00, 0xf0, 0x41, 0x07


	//----- nvinfo : EIATTR_SPARSE_MMA_MASK
	.align		4
.L_1066:
        /*0018*/ 	.byte	0x03, 0x50
        /*001a*/ 	.short	0x0000


	//----- nvinfo : EIATTR_MAXREG_COUNT
	.align		4
        /*001c*/ 	.byte	0x03, 0x1b
        /*001e*/ 	.short	0x00ff


	//----- nvinfo : EIATTR_NUM_BARRIERS
	.align		4
        /*0020*/ 	.byte	0x02, 0x4c
        /*0022*/ 	.byte	0x01
	.zero		1


	//----- nvinfo : EIATTR_MERCURY_ISA_VERSION
	.align		4
        /*0024*/ 	.byte	0x03, 0x5f
        /*0026*/ 	.short	0x0101


	//----- nvinfo : EIATTR_COOP_GROUP_MASK_REGIDS
	.align		4
        /*0028*/ 	.byte	0x04, 0x29
        /*002a*/ 	.short	(.L_1068 - .L_1067)


	//   ....[0]....
.L_1067:
        /*002c*/ 	.word	0xffffffff


	//   ....[1]....
        /*0030*/ 	.word	0xffffffff


	//   ....[2]....
        /*0034*/ 	.word	0xffffffff


	//   ....[3]....
        /*0038*/ 	.word	0xffffffff


	//   ....[4]....
        /*003c*/ 	.word	0xffffffff


	//   ....[5]....
        /*0040*/ 	.word	0xffffffff


	//   ....[6]....
        /*0044*/ 	.word	0xffffffff


	//   ....[7]....
        /*0048*/ 	.word	0xffffffff


	//   ....[8]....
        /*004c*/ 	.word	0xffffffff


	//   ....[9]....
        /*0050*/ 	.word	0xffffffff


	//   ....[10]....
        /*0054*/ 	.word	0xffffffff


	//   ....[11]....
        /*0058*/ 	.word	0xffffffff


	//   ....[12]....
        /*005c*/ 	.word	0xffffffff


	//   ....[13]....
        /*0060*/ 	.word	0xffffffff


	//   ....[14]....
        /*0064*/ 	.word	0xffffffff


	//   ....[15]....
        /*0068*/ 	.word	0xffffffff


	//----- nvinfo : EIATTR_COOP_GROUP_INSTR_OFFSETS
	.align		4
.L_1068:
        /*006c*/ 	.byte	0x04, 0x28
        /*006e*/ 	.short	(.L_1070 - .L_1069)


	//   ....[0]....
.L_1069:
        /*0070*/ 	.word	0x00007cd0


	//   ....[1]....
        /*0074*/ 	.word	0x00007cf0


	//   ....[2]....
        /*0078*/ 	.word	0x00007d90


	//   ....[3]....
        /*007c*/ 	.word	0x00007da0


	//   ....[4]....
        /*0080*/ 	.word	0x0000db90


	//   ....[5]....
        /*0084*/ 	.word	0x0000dba0


	//   ....[6]....
        /*0088*/ 	.word	0x0000dbd0


	//   ....[7]....
        /*008c*/ 	.word	0x0000dbe0


	//   ....[8]....
        /*0090*/ 	.word	0x000135c0


	//   ....[9]....
        /*0094*/ 	.word	0x000135e0


	//   ....[10]....
        /*0098*/ 	.word	0x00013610


	//   ....[11]....
        /*009c*/ 	.word	0x00013620


	//   ....[12]....
        /*00a0*/ 	.word	0x000154f0


	//   ....[13]....
        /*00a4*/ 	.word	0x00015530


	//   ....[14]....
        /*00a8*/ 	.word	0x00015590


	//   ....[15]....
        /*00ac*/ 	.word	0x000155a0


	//----- nvinfo : EIATTR_EXIT_INSTR_OFFSETS
	.align		4
.L_1070:
        /*00b0*/ 	.byte	0x04, 0x1c
        /*00b2*/ 	.short	(.L_1072 - .L_1071)


	//   ....[0]....
.L_1071:
        /*00b4*/ 	.word	0x00000310


	//   ....[1]....
        /*00b8*/ 	.word	0x00000ce0


	//   ....[2]....
        /*00bc*/ 	.word	0x00000d10


	//   ....[3]....
        /*00c0*/ 	.word	0x000169f0


	//   ....[4]....
        /*00c4*/ 	.word	0x00016af0


	//   ....[5]....
        /*00c8*/ 	.word	0x00016b10


	//----- nvinfo : EIATTR_CRS_STACK_SIZE
	.align		4
.L_1072:
        /*00cc*/ 	.byte	0x04, 0x1e
        /*00ce*/ 	.short	(.L_1074 - .L_1073)
.L_1073:
        /*00d0*/ 	.word	0x00000000


	//----- nvinfo : EIATTR_CBANK_PARAM_SIZE
	.align		4
.L_1074:
        /*00d4*/ 	.byte	0x03, 0x19
        /*00d6*/ 	.short	0x01d0


	//----- nvinfo : EIATTR_PARAM_CBANK
	.align		4
        /*00d8*/ 	.byte	0x04, 0x0a
        /*00da*/ 	.short	(.L_1076 - .L_1075)
	.align		4
.L_1075:
        /*00dc*/ 	.word	index@(.nv.constant0._ZN5flash24flash_fwd_splitkv_kernelI23Flash_fwd_kernel_traitsILi128ELi64ELi128ELi4ELb0ELb0EN7cutlass10bfloat16_tE19Flash_kernel_traitsILi128ELi64ELi128ELi4ES3_EELb1ELb0ELb1ELb0ELb0ELb1ELb0ELb0EEEvNS_16Flash_fwd_paramsE)
        /*00e0*/ 	.short	0x0210
        /*00e2*/ 	.short	0x01d0


	//----- nvinfo : EIATTR_SW_WAR
	.align		4
.L_1076:
        /*00e4*/ 	.byte	0x04, 0x36
        /*00e6*/ 	.short	(.L_1078 - .L_1077)
.L_1077:
        /*00e8*/ 	.word	0x00000008
.L_1078:


//--------------------- .nv.info._ZN5flash24flash_fwd_splitkv_kernelI23Flash_fwd_kernel_traitsILi128ELi64ELi128ELi4ELb0ELb0EN7cutlass10bfloat16_tE19Flash_kernel_traitsILi128ELi64ELi128ELi4ES3_EELb1ELb0ELb0ELb0ELb1ELb0ELb0ELb1EEEvNS_16Flash_fwd_paramsE --------------------------
	.section	.nv.info._ZN5flash24flash_fwd_splitkv_kernelI23Flash_fwd_kernel_traitsILi128ELi64ELi128ELi4ELb0ELb0EN7cutlass10bfloat16_tE19Flash_kernel_traitsILi128ELi64ELi128ELi4ES3_EELb1ELb0ELb0ELb0ELb1ELb0ELb0ELb1EEEvNS_16Flash_fwd_paramsE,"",@"SHT_CUDA_INFO"
	.sectionflags	@""
	.align	4


	//----- nvinfo : EIATTR_CUDA_API_VERSION
	.align		4
        /*0000*/ 	.byte	0x04, 0x37
        /*0002*/ 	.short	(.L_1080 - .L_1079)
.L_1079:
        /*0004*/ 	.word	0x00000082


	//----- nvinfo : EIATTR_KPARAM_INFO
	.align		4
.L_1080:
        /*0008*/ 	.byte	0x04, 0x17
        /*000a*/ 	.short	(.L_1082 - .L_1081)
.L_1081:
        /*000c*/ 	.word	0x00000000
        /*0010*/ 	.short	0x0000
        /*0012*/ 	.short	0x0000
        /*0014*/ 	.byte	0x00, 0xf0, 0x41, 0x07


	//----- nvinfo : EIATTR_SPARSE_MMA_MASK
	.align		4
.L_1082:
        /*0018*/ 	.byte	0x03, 0x50
        /*001a*/ 	.short	0x0000


	//----- nvinfo : EIATTR_MAXREG_COUNT
	.align		4
        /*001c*/ 	.byte	0x03, 0x1b
        /*001e*/ 	.short	0x00ff


	//----- nvinfo : EIATTR_NUM_BARRIERS
	.align		4
        /*0020*/ 	.byte	0x02, 0x4c
        /*0022*/ 	.byte	0x01
	.zero		1


	//----- nvinfo : EIATTR_MERCURY_ISA_VERSION
	.align		4
        /*0024*/ 	.byte	0x03, 0x5f
        /*0026*/ 	.short	0x0101


	//----- nvinfo : EIATTR_COOP_GROUP_MASK_REGIDS
	.align		4
        /*0028*/ 	.byte	0x04, 0x29
        /*002a*/ 	.short	(.L_1084 - .L_1083)


	//   ....[0]....
.L_1083:
        /*002c*/ 	.word	0xffffffff


	//   ....[1]....
        /*0030*/ 	.word	0xffffffff


	//   ....[2]....
        /*0034*/ 	.word	0xffffffff


	//   ....[3]....
        /*0038*/ 	.word	0xffffffff


	//   ....[4]....
        /*003c*/ 	.word	0xffffffff


	//   ....[5]....
        /*0040*/ 	.word	0xffffffff


	//   ....[6]....
        /*0044*/ 	.word	0xffffffff


	//   ....[7]....
        /*0048*/ 	.word	0xffffffff


	//   ....[8]....
        /*004c*/ 	.word	0xffffffff


	//   ....[9]....
        /*0050*/ 	.word	0xffffffff


	//   ....[10]....
        /*0054*/ 	.word	0xffffffff


	//   ....[11]....
        /*0058*/ 	.word	0xffffffff


	//   ....[12]....
        /*005c*/ 	.word	0xffffffff


	//   ....[13]....
        /*0060*/ 	.word	0xffffffff


	//   ....[14]....
        /*0064*/ 	.word	0xffffffff


	//   ....[15]....
        /*0068*/ 	.word	0xffffffff


	//   ....[16]....
        /*006c*/ 	.word	0x05000005


	//   ....[17]....
        /*0070*/ 	.word	0x05000005


	//   ....[18]....
        /*0074*/ 	.word	0x05000005


	//   ....[19]....
        /*0078*/ 	.word	0x05000005


	//----- nvinfo : EIATTR_COOP_GROUP_INSTR_OFFSETS
	.align		4
.L_1084:
        /*007c*/ 	.byte	0x04, 0x28
        /*007e*/ 	.short	(.L_1086 - .L_1085)


	//   ....[0]....
.L_1085:
        /*0080*/ 	.word	0x00015190


	//   ....[1]....
        /*0084*/ 	.word	0x000151f0


	//   ....[2]....
        /*0088*/ 	.word	0x00015210


	//   ....[3]....
        /*008c*/ 	.word	0x00015230


	//   ....[4]....
        /*0090*/ 	.word	0x000194e0


	//   ....[5]....
        /*0094*/ 	.word	0x00019510


	//   ....[6]....
        /*0098*/ 	.word	0x00019530


	//   ....[7]....
        /*009c*/ 	.word	0x00019550


	//   ....[8]....
        /*00a0*/ 	.word	0x0001d760


	//   ....[9]....
        /*00a4*/ 	.word	0x0001d770


	//   ....[10]....
        /*00a8*/ 	.word	0x0001d7a0


	//   ....[11]....
        /*00ac*/ 	.word	0x0001d7b0


	//   ....[12]....
        /*00b0*/ 	.word	0x0001f740


	//   ....[13]....
        /*00b4*/ 	.word	0x0001f750


	//   ....[14]....
        /*00b8*/ 	.word	0x0001f780


	//   ....[15]....
        /*00bc*/ 	.word	0x0001f790


	//   ....[16]....
        /*00c0*/ 	.word	0x00020f40


	//   ....[17]....
        /*00c4*/ 	.word	0x00020fb0


	//   ....[18]....
        /*00c8*/ 	.word	0x00021010


	//   ....[19]....
        /*00cc*/ 	.word	0x00021080


	//----- nvinfo : EIATTR_EXIT_INSTR_OFFSETS
	.align		4
.L_1086:
        /*00d0*/ 	.byte	0x04, 0x1c
        /*00d2*/ 	.short	(.L_1088 - .L_1087)


	//   ....[0]....
.L_1087:
        /*00d4*/ 	.word	0x00000090


	//----- nvinfo : EIATTR_CRS_STACK_SIZE
	.align		4
.L_1088:
        /*00d8*/ 	.byte	0x04, 0x1e
        /*00da*/ 	.short	(.L_1090 - .L_1089)
.L_1089:
        /*00dc*/ 	.word	0x00000000


	//----- nvinfo : EIATTR_CBANK_PARAM_SIZE
	.align		4
.L_1090:
        /*00e0*/ 	.byte	0x03, 0x19
        /*00e2*/ 	.short	0x01d0


	//----- nvinfo : EIATTR_PARAM_CBANK
	.align		4
        /*00e4*/ 	.byte	0x04, 0x0a
        /*00e6*/ 	.short	(.L_1092 - .L_1091)
	.align		4
.L_1091:
        /*00e8*/ 	.word	index@(.nv.constant0._ZN5flash24flash_fwd_splitkv_kernelI23Flash_fwd_kernel_traitsILi128ELi64ELi128ELi4ELb0ELb0EN7cutlass10bfloat16_tE19Flash_kernel_traitsILi128ELi64ELi128ELi4ES3_EELb1ELb0ELb0ELb0ELb1ELb0ELb0ELb1EEEvNS_16Flash_fwd_paramsE)
        /*00ec*/ 	.short	0x0210
        /*00ee*/ 	.short	0x01d0


	//----- nvinfo : EIATTR_SW_WAR
	.align		4
.L_1092:
        /*00f0*/ 	.byte	0x04, 0x36
        /*00f2*/ 	.short	(.L_1094 - .L_1093)
.L_1093:
        /*00f4*/ 	.word	0x00000008
.L_1094:


//--------------------- .nv.info._ZN5flash24flash_fwd_splitkv_kernelI23Flash_fwd_kernel_traitsILi128ELi64ELi128ELi4ELb0ELb0EN7cutlass10bfloat16_tE19Flash_kernel_traitsILi128ELi64ELi128ELi4ES3_EELb1ELb0ELb0ELb0ELb1ELb1ELb0ELb1EEEvNS_16Flash_fwd_paramsE --------------------------
	.section	.nv.info._ZN5flash24flash_fwd_splitkv_kernelI23Flash_fwd_kernel_traitsILi128ELi64ELi128ELi4ELb0ELb0EN7cutlass10bfloat16_tE19Flash_kernel_traitsILi128ELi64ELi128ELi4ES3_EELb1ELb0ELb0ELb0ELb1ELb1ELb0ELb1EEEvNS_16Flash_fwd_paramsE,"",@"SHT_CUDA_INFO"
	.sectionflags	@""
	.align	4


	//----- nvinfo : EIATTR_CUDA_API_VERSION
	.align		4
        /*0000*/ 	.byte	0x04, 0x37
        /*0002*/ 	.short	(.L_1096 - .L_1095)
.L_1095:
        /*0004*/ 	.word	0x00000082


	//----- nvinfo : EIATTR_KPARAM_INFO
	.align		4
.L_1096:
        /*0008*/ 	.byte	0x04, 0x17
        /*000a*/ 	.short	(.L_1098 - .L_1097)
.L_1097:
        /*000c*/ 	.word	0x00000000
        /*0010*/ 	.short	0x0000
        /*0012*/ 	.short	0x0000
        /*0014*/ 	.byte	0x00, 0xf0, 0x41, 0x07


	//----- nvinfo : EIATTR_SPARSE_MMA_MASK
	.align		4
.L_1098:
        /*0018*/ 	.byte	0x03, 0x50
        /*001a*/ 	.short	0x0000


	//----- nvinfo : EIATTR_MAXREG_COUNT
	.align		4
        /*001c*/ 	.byte	0x03, 0x1b
        /*001e*/ 	.short	0x00ff


	//----- nvinfo : EIATTR_NUM_BARRIERS
	.align		4
        /*0020*/ 	.byte	0x02, 0x4c
        /*0022*/ 	.byte	0x01
	.zero		1


	//----- nvinfo : EIATTR_ANNOTATIONS
	.align		4
        /*0024*/ 	.byte	0x04, 0x55
        /*0026*/ 	.short	(.L_1100 - .L_1099)


	//   ....[0]....
.L_1099:
        /*0028*/ 	.word	0x00000001
        /*002c*/ 	.byte	0xa0, 0x7b, 0x01, 0x00, 0x01, 0x00, 0x00, 0x00, 0xc0, 0x7b, 0x01, 0x00, 0x01, 0x00, 0x00, 0x00
        /*003c*/ 	.byte	0x60, 0xcc, 0x01, 0x00, 0x01, 0x00, 0x00, 0x00, 0x70, 0xcc, 0x01, 0x00, 0x01, 0x00, 0x00, 0x00
        /*004c*/ 	.byte	0x30, 0xce, 0x01, 0x00, 0x01, 0x00, 0x00, 0x00, 0x30, 0xf1, 0x01, 0x00, 0x01, 0x00, 0x00, 0x00
        /*005c*/ 	.byte	0xc0, 0xf6, 0x01, 0x00, 0x01, 0x00, 0x00, 0x00, 0x40, 0xf7, 0x01, 0x00, 0x01, 0x00, 0x00, 0x00
        /*006c*/ 	.byte	0xa0, 0x17, 0x02, 0x00, 0x01, 0x00, 0x00, 0x00, 0xd0, 0x17, 0x02, 0x00, 0x01, 0x00, 0x00, 0x00
        /*007c*/ 	.byte	0xe0, 0x18, 0x02, 0x00, 0x01, 0x00, 0x00, 0x00, 0xf0, 0x18, 0x02, 0x00


	//----- nvinfo : EIATTR_MERCURY_ISA_VERSION
	.align		4
.L_1100:
        /*0088*/ 	.byte	0x03, 0x5f
        /*008a*/ 	.short	0x0101


	//----- nvinfo : EIATTR_COOP_GROUP_MASK_REGIDS
	.align		4
        /*008c*/ 	.byte	0x04, 0x29
        /*008e*/ 	.short	(.L_1102 - .L_1101)


	//   ....[0]....
.L_1101:
        /*0090*/ 	.word	0xffffffff


	//   ....[1]....
        /*0094*/ 	.word	0xffffffff


	//   ....[2]....
        /*0098*/ 	.word	0xffffffff


	//   ....[3]....
        /*009c*/ 	.word	0xffffffff


	//   ....[4]....
        /*00a0*/ 	.word	0xffffffff


	//   ....[5]....
        /*00a4*/ 	.word	0xffffffff


	//   ....[6]....
        /*00a8*/ 	.word	0xffffffff


	//   ....[7]....
        /*00ac*/ 	.word	0xffffffff


	//   ....[8]....
        /*00b0*/ 	.word	0xffffffff


	//   ....[9]....
        /*00b4*/ 	.word	0xffffffff


	//   ....[10]....
        /*00b8*/ 	.word	0xffffffff


	//   ....[11]....
        /*00bc*/ 	.word	0xffffffff


	//   ....[12]....
        /*00c0*/ 	.word	0xffffffff


	//   ....[13]....
        /*00c4*/ 	.word	0xffffffff


	//   ....[14]....
        /*00c8*/ 	.word	0xffffffff


	//   ....[15]....
        /*00cc*/ 	.word	0xffffffff


	//   ....[16]....
        /*00d0*/ 	.word	0x05000005


	//   ....[17]....
        /*00d4*/ 	.word	0x05000005


	//   ....[18]....
        /*00d8*/ 	.word	0x05000005


	//   ....[19]....
        /*00dc*/ 	.word	0x05000005


	//----- nvinfo : EIATTR_COOP_GROUP_INSTR_OFFSETS
	.align		4
.L_1102:
        /*00e0*/ 	.byte	0x04, 0x28
        /*00e2*/ 	.short	(.L_1104 - .L_1103)


	//   ....[0]....
.L_1103:
        /*00e4*/ 	.word	0x000161d0


	//   ....[1]....
        /*00e8*/ 	.word	0x000161f0


	//   ....[2]....
        /*00ec*/ 	.word	0x00016290


	//   ....[3]....
        /*00f0*/ 	.word	0x000162a0


	//   ....[4]....
        /*00f4*/ 	.word	0x0001ae40


	//   ....[5]....
        /*00f8*/ 	.word	0x0001ae50


	//   ....[6]....
        /*00fc*/ 	.word	0x0001ae80


	//   ....[7]....
        /*0100*/ 	.word	0x0001ae90


	//   ....[8]....
        /*0104*/ 	.word	0x0001f980


	//   ....[9]....
        /*0108*/ 	.word	0x0001f990


	//   ....[10]....
        /*010c*/ 	.word	0x0001f9c0


	//   ....[11]....
        /*0110*/ 	.word	0x0001f9d0


	//   ....[12]....
        /*0114*/ 	.word	0x00021970


	//   ....[13]....
        /*0118*/ 	.word	0x00021980


	//   ....[14]....
        /*011c*/ 	.word	0x000219b0


	//   ....[15]....
        /*0120*/ 	.word	0x000219c0


	//   ....[16]....
        /*0124*/ 	.word	0x00023190


	//   ....[17]....
        /*0128*/ 	.word	0x00023210


	//   ....[18]....
        /*012c*/ 	.word	0x00023290


	//   ....[19]....
        /*0130*/ 	.word	0x00023300


	//----- nvinfo : EIATTR_EXIT_INSTR_OFFSETS
	.align		4
.L_1104:
        /*0134*/ 	.byte	0x04, 0x1c
        /*0136*/ 	.short	(.L_1106 - .L_1105)


	//   ....[0]....
.L_1105:
        /*0138*/ 	.word	0x000000a0


	//----- nvinfo : EIATTR_CRS_STACK_SIZE
	.align		4
.L_1106:
        /*013c*/ 	.byte	0x04, 0x1e
        /*013e*/ 	.short	(.L_1108 - .L_1107)
.L_1107:
        /*0140*/ 	.word	0x00000000


	//----- nvinfo : EIATTR_CBANK_PARAM_SIZE
	.align		4
.L_1108:
        /*0144*/ 	.byte	0x03, 0x19
        /*0146*/ 	.short	0x01d0


	//----- nvinfo : EIATTR_PARAM_CBANK
	.align		4
        /*0148*/ 	.byte	0x04, 0x0a
        /*014a*/ 	.short	(.L_1110 - .L_1109)
	.align		4
.L_1109:
        /*014c*/ 	.word	index@(.nv.constant0._ZN5flash24flash_fwd_splitkv_kernelI23Flash_fwd_kernel_traitsILi128ELi64ELi128ELi4ELb0ELb0EN7cutlass10bfloat16_tE19Flash_kernel_traitsILi128ELi64ELi128ELi4ES3_EELb1ELb0ELb0ELb0ELb1ELb1ELb0ELb1EEEvNS_16Flash_fwd_paramsE)
        /*0150*/ 	.short	0x0210
        /*0152*/ 	.short	0x01d0


	//----- nvinfo : EIATTR_SW_WAR
	.align		4
.L_1110:
        /*0154*/ 	.byte	0x04, 0x36
        /*0156*/ 	.short	(.L_1112 - .L_1111)
.L_1111:
        /*0158*/ 	.word	0x00000008
.L_1112:


//--------------------- .nv.info._ZN5flash24flash_fwd_splitkv_kernelI23Flash_fwd_kernel_traitsILi128ELi64ELi128ELi4ELb0ELb0EN7cutlass10bfloat16_tE19Flash_kernel_traitsILi128ELi64ELi128ELi4ES3_EELb1ELb0ELb1ELb0ELb0ELb0ELb0ELb1EEEvNS_16Flash_fwd_paramsE --------------------------
	.section	.nv.info._ZN5flash24flash_fwd_splitkv_kernelI23Flash_fwd_kernel_traitsILi128ELi64ELi128ELi4ELb0ELb0EN7cutlass10bfloat16_tE19Flash_kernel_traitsILi128ELi64ELi128ELi4ES3_EELb1ELb0ELb1ELb0ELb0ELb0ELb0ELb1EEEvNS_16Flash_fwd_paramsE,"",@"SHT_CUDA_INFO"
	.sectionflags	@""
	.align	4


	//----- nvinfo : EIATTR_CUDA_API_VERSION
	.align		4
        /*0000*/ 	.byte	0x04, 0x37
        /*0002*/ 	.short	(.L_1114 - .L_1113)
.L_1113:
        /*0004*/ 	.word	0x00000082


	//----- nvinfo : EIATTR_KPARAM_INFO
	.align		4
.L_1114:
        /*0008*/ 	.byte	0x04, 0x17
        /*000a*/ 	.short	(.L_1116 - .L_1115)
.L_1115:
        /*000c*/ 	.word	0x00000000
        /*0010*/ 	.short	0x0000
        /*0012*/ 	.short	0x0000
        /*0014*/ 	.byte	0x00, 0xf0, 0x41, 0x07


	//----- nvinfo : EIATTR_SPARSE_MMA_MASK
	.align		4
.L_1116:
        /*0018*/ 	.byte	0x03, 0x50
        /*001a*/ 	.short	0x0000


	//----- nvinfo : EIATTR_MAXREG_COUNT
	.align		4
        /*001c*/ 	.byte	0x03, 0x1b
        /*001e*/ 	.short	0x00ff


	//----- nvinfo : EIATTR_NUM_BARRIERS
	.align		4
        /*0020*/ 	.byte	0x02, 0x4c
        /*0022*/ 	.byte	0x01
	.zero		1


	//----- nvinfo : EIATTR_MERCURY_ISA_VERSION
	.align		4
        /*0024*/ 	.byte	0x03, 0x5f
        /*0026*/ 	.short	0x0101


	//----- nvinfo : EIATTR_COOP_GROUP_MASK_REGIDS
	.align		4
        /*0028*/ 	.byte	0x04, 0x29
        /*002a*/ 	.short	(.L_1118 - .L_1117)


	//   ....[0]....
.L_1117:
        /*002c*/ 	.word	0xffffffff


	//   ....[1]....
        /*0030*/ 	.word	0xffffffff


	//   ....[2]....
        /*0034*/ 	.word	0xffffffff


	//   ....[3]....
        /*0038*/ 	.word	0xffffffff


	//   ....[4]....
        /*003c*/ 	.word	0xffffffff


	//   ....[5]....
        /*0040*/ 	.word	0xffffffff


	//   ....[6]....
        /*0044*/ 	.word	0xffffffff


	//   ....[7]....
        /*0048*/ 	.word	0xffffffff


	//   ....[8]....
        /*004c*/ 	.word	0xffffffff


	//   ....[9]....
        /*0050*/ 	.word	0xffffffff


	//   ....[10]....
        /*0054*/ 	.word	0xffffffff


	//   ....[11]....
        /*0058*/ 	.word	0xffffffff


	//   ....[12]....
        /*005c*/ 	.word	0xffffffff


	//   ....[13]....
        /*0060*/ 	.word	0xffffffff


	//   ....[14]....
        /*0064*/ 	.word	0xffffffff


	//   ....[15]....
        /*0068*/ 	.word	0xffffffff


	//   ....[16]....
        /*006c*/ 	.word	0x05000005


	//   ....[17]....
        /*0070*/ 	.word	0x05000005


	//   ....[18]....
        /*0074*/ 	.word	0x05000005


	//   ....[19]....
        /*0078*/ 	.word	0x05000005


	//----- nvinfo : EIATTR_COOP_GROUP_INSTR_OFFSETS
	.align		4
.L_1118:
        /*007c*/ 	.byte	0x04, 0x28
        /*007e*/ 	.short	(.L_1120 - .L_1119)


	//   ....[0]....
.L_1119:
        /*0080*/ 	.word	0x00018e80


	//   ....[1]....
        /*0084*/ 	.word	0x00018ea0


	//   ....[2]....
        /*0088*/ 	.word	0x00018f40


	//   ....[3]....
        /*008c*/ 	.word	0x00018f50


	//   ....[4]....
        /*0090*/ 	.word	0x0001e460


	//   ....[5]....
        /*0094*/ 	.word	0x0001e470


	//   ....[6]....
        /*0098*/ 	.word	0x0001e4a0


	//   ....[7]....
        /*009c*/ 	.word	0x0001e4b0


	//   ....[8]....
        /*00a0*/ 	.word	0x00023ae0


	//   ....[9]....
        /*00a4*/ 	.word	0x00023b00


	//   ....[10]....
        /*00a8*/ 	.word	0x00023b20


	//   ....[11]....
        /*00ac*/ 	.word	0x00023b40


	//   ....[12]....
        /*00b0*/ 	.word	0x00025ae0


	//   ....[13]....
        /*00b4*/ 	.word	0x00025af0


	//   ....[14]....
        /*00b8*/ 	.word	0x00025b20


	//   ....[15]....
        /*00bc*/ 	.word	0x00025b30


	//   ....[16]....
        /*00c0*/ 	.word	0x00027450


	//   ....[17]....
        /*00c4*/ 	.word	0x000274d0


	//   ....[18]....
        /*00c8*/ 	.word	0x00027550


	//   ....[19]....
        /*00cc*/ 	.word	0x000275c0


	//----- nvinfo : EIATTR_EXIT_INSTR_OFFSETS
	.align		4
.L_1120:
        /*00d0*/ 	.byte	0x04, 0x1c
        /*00d2*/ 	.short	(.L_1122 - .L_1121)


	//   ....[0]....
.L_1121:
        /*00d4*/ 	.word	0x00000090


	//----- nvinfo : EIATTR_CRS_STACK_SIZE
	.align		4
.L_1122:
        /*00d8*/ 	.byte	0x04, 0x1e
        /*00da*/ 	.short	(.L_1124 - .L_1123)
.L_1123:
        /*00dc*/ 	.word	0x00000000


	//----- nvinfo : EIATTR_CBANK_PARAM_SIZE
	.align		4
.L_1124:
        /*00e0*/ 	.byte	0x03, 0x19
        /*00e2*/ 	.short	0x01d0


	//----- nvinfo : EIATTR_PARAM_CBANK
	.align		4
        /*00e4*/ 	.byte	0x04, 0x0a
        /*00e6*/ 	.short	(.L_1126 - .L_1125)
	.align		4
.L_1125:
        /*00e8*/ 	.word	index@(.nv.constant0._ZN5flash24flash_fwd_splitkv_kernelI23Flash_fwd_kernel_traitsILi128ELi64ELi128ELi4ELb0ELb0EN7cutlass10bfloat16_tE19Flash_kernel_traitsILi128ELi64ELi128ELi4ES3_EELb1ELb0ELb1ELb0ELb0ELb0ELb0ELb1EEEvNS_16Flash_fwd_paramsE)
        /*00ec*/ 	.short	0x0210
        /*00ee*/ 	.short	0x01d0


	//----- nvinfo : EIATTR_SW_WAR
	.align		4
.L_1126:
        /*00f0*/ 	.byte	0x04, 0x36
        /*00f2*/ 	.short	(.L_1128 - .L_1127)
.L_1127:
        /*00f4*/ 	.word	0x00000008
.L_1128:


//--------------------- .nv.info._ZN5flash24flash_fwd_splitkv_kernelI23Flash_fwd_kernel_traitsILi128ELi64ELi128ELi4ELb0ELb0EN7cutlass10bfloat16_tE19Flash_kernel_traitsILi128ELi64ELi128ELi4ES3_EELb1ELb0ELb1ELb0ELb0ELb1ELb0ELb1EEEvNS_16Flash_fwd_paramsE --------------------------
	.section	.nv.info._ZN5flash24flash_fwd_splitkv_kernelI23Flash_fwd_kernel_traitsILi128ELi64ELi128ELi4ELb0ELb0EN7cutlass10bfloat16_tE19Flash_kernel_traitsILi128ELi64ELi128ELi4ES3_EELb1ELb0ELb1ELb0ELb0ELb1ELb0ELb1EEEvNS_16Flash_fwd_paramsE,"",@"SHT_CUDA_INFO"
	.sectionflags	@""
	.align	4


	//----- nvinfo : EIATTR_CUDA_API_VERSION
	.align		4
        /*0000*/ 	.byte	0x04, 0x37
        /*0002*/ 	.short	(.L_1130 - .L_1129)
.L_1129:
        /*0004*/ 	.word	0x00000082


	//----- nvinfo : EIATTR_KPARAM_INFO
	.align		4
.L_1130:
        /*0008*/ 	.byte	0x04, 0x17
        /*000a*/ 	.short	(.L_1132 - .L_1131)
.L_1131:
        /*000c*/ 	.word	0x00000000
        /*0010*/ 	.short	0x0000
        /*0012*/ 	.short	0x0000
        /*0014*/ 	.byte	0x00, 0xf0, 0x41, 0x07


	//----- nvinfo : EIATTR_SPARSE_MMA_MASK
	.align		4
.L_1132:
        /*0018*/ 	.byte	0x03, 0x50
        /*001a*/ 	.short	0x0000


	//----- nvinfo : EIATTR_MAXREG_COUNT
	.align		4
        /*001c*/ 	.byte	0x03, 0x1b
        /*001e*/ 	.short	0x00ff


	//----- nvinfo : EIATTR_NUM_BARRIERS
	.align		4
        /*0020*/ 	.byte	0x02, 0x4c
        /*0022*/ 	.byte	0x01
	.zero		1


	//----- nvinfo : EIATTR_ANNOTATIONS
	.align		4
        /*0024*/ 	.byte	0x04, 0x55
        /*0026*/ 	.short	(.L_1134 - .L_1133)


	//   ....[0]....
.L_1133:
        /*0028*/ 	.word	0x00000001
        /*002c*/ 	.byte	0xe0, 0x01, 0x00, 0x00, 0x01, 0x00, 0x00, 0x00, 0xc0, 0x05, 0x00, 0x00, 0x01, 0x00, 0x00, 0x00
        /*003c*/ 	.byte	0x70, 0xec, 0x00, 0x00, 0x01, 0x00, 0x00, 0x00, 0x00, 0x40, 0x01, 0x00, 0x01, 0x00, 0x00, 0x00
        /*004c*/ 	.byte	0xb0, 0xb1, 0x01, 0x00, 0x01, 0x00, 0x00, 0x00, 0xd0, 0x83, 0x02, 0x00


	//----- nvinfo : EIATTR_MERCURY_ISA_VERSION
	.align		4
.L_1134:
        /*0058*/ 	.byte	0x03, 0x5f
        /*005a*/ 	.short	0x0101


	//----- nvinfo : EIATTR_COOP_GROUP_MASK_REGIDS
	.align		4
        /*005c*/ 	.byte	0x04, 0x29
        /*005e*/ 	.short	(.L_1136 - .L_1135)


	//   ....[0]....
.L_1135:
        /*0060*/ 	.word	0xffffffff


	//   ....[1]....
        /*0064*/ 	.word	0xffffffff


	//   ....[2]....
        /*0068*/ 	.word	0xffffffff


	//   ....[3]....
        /*006c*/ 	.word	0xffffffff


	//   ....[4]....
        /*0070*/ 	.word	0xffffffff


	//   ....[5]....
        /*0074*/ 	.word	0xffffffff


	//   ....[6]....
        /*0078*/ 	.word	0xffffffff


	//   ....[7]....
        /*007c*/ 	.word	0xffffffff


	//   ....[8]....
        /*0080*/ 	.word	0xffffffff


	//   ....[9]....
        /*0084*/ 	.word	0xffffffff


	//   ....[10]....
        /*0088*/ 	.word	0xffffffff


	//   ....[11]....
        /*008c*/ 	.word	0xffffffff


	//   ....[12]....
        /*0090*/ 	.word	0xffffffff


	//   ....[13]....
        /*0094*/ 	.word	0xffffffff


	//   ....[14]....
        /*0098*/ 	.word	0xffffffff


	//   ....[15]....
        /*009c*/ 	.word	0xffffffff


	//   ....[16]....
        /*00a0*/ 	.word	0x05000004


	//   ....[17]....
        /*00a4*/ 	.word	0x05000004


	//   ....[18]....
        /*00a8*/ 	.word	0x05000004


	//   ....[19]....
        /*00ac*/ 	.word	0x05000004


	//----- nvinfo : EIATTR_COOP_GROUP_INSTR_OFFSETS
	.align		4
.L_1136:
        /*00b0*/ 	.byte	0x04, 0x28
        /*00b2*/ 	.short	(.L_1138 - .L_1137)


	//   ....[0]....
.L_1137:
        /*00b4*/ 	.word	0x00019560


	//   ....[1]....
        /*00b8*/ 	.word	0x00019580


	//   ....[2]....
        /*00bc*/ 	.word	0x00019620


	//   ....[3]....
        /*00c0*/ 	.word	0x00019630


	//   ....[4]....
        /*00c4*/ 	.word	0x0001f510


	//   ....[5]....
        /*00c8*/ 	.word	0x0001f520


	//   ....[6]....
        /*00cc*/ 	.word	0x0001f550


	//   ....[7]....
        /*00d0*/ 	.word	0x0001f560


	//   ....[8]....
        /*00d4*/ 	.word	0x000255a0


	//   ....[9]....
        /*00d8*/ 	.word	0x000255d0


	//   ....[10]....
        /*00dc*/ 	.word	0x000255f0


	//   ....[11]....
        /*00e0*/ 	.word	0x00025610


	//   ....[12]....
        /*00e4*/ 	.word	0x00027560


	//   ....[13]....
        /*00e8*/ 	.word	0x00027570


	//   ....[14]....
        /*00ec*/ 	.word	0x000275a0


	//   ....[15]....
        /*00f0*/ 	.word	0x000275b0


	//   ....[16]....
        /*00f4*/ 	.word	0x00028f20


	//   ....[17]....
        /*00f8*/ 	.word	0x00028f90


	//   ....[18]....
        /*00fc*/ 	.word	0x00029000


	//   ....[19]....
        /*0100*/ 	.word	0x00029060


	//----- nvinfo : EIATTR_EXIT_INSTR_OFFSETS
	.align		4
.L_1138:
        /*0104*/ 	.byte	0x04, 0x1c
        /*0106*/ 	.short	(.L_1140 - .L_1139)


	//   ....[0]....
.L_1139:
        /*0108*/ 	.word	0x00000060


	//----- nvinfo : EIATTR_CRS_STACK_SIZE
	.align		4
.L_1140:
        /*010c*/ 	.byte	0x04, 0x1e
        /*010e*/ 	.short	(.L_1142 - .L_1141)
.L_1141:
        /*0110*/ 	.word	0x00000000


	//----- nvinfo : EIATTR_CBANK_PARAM_SIZE
	.align		4
.L_1142:
        /*0114*/ 	.byte	0x03, 0x19
        /*0116*/ 	.short	0x01d0


	//----- nvinfo : EIATTR_PARAM_CBANK
	.align		4
        /*0118*/ 	.byte	0x04, 0x0a
        /*011a*/ 	.short	(.L_1144 - .L_1143)
	.align		4
.L_1143:
        /*011c*/ 	.word	index@(.nv.constant0._ZN5flash24flash_fwd_splitkv_kernelI23Flash_fwd_kernel_traitsILi128ELi64ELi128ELi4ELb0ELb0EN7cutlass10bfloat16_tE19Flash_kernel_traitsILi128ELi64ELi128ELi4ES3_EELb1ELb0ELb1ELb0ELb0ELb1ELb0ELb1EEEvNS_16Flash_fwd_paramsE)
        /*0120*/ 	.short	0x0210
        /*0122*/ 	.short	0x01d0


	//----- nvinfo : EIATTR_SW_WAR
	.align		4
.L_1144:
        /*0124*/ 	.byte	0x04, 0x36
        /*0126*/ 	.short	(.L_1146 - .L_1145)
.L_1145:
        /*0128*/ 	.word	0x00000008
.L_1146:


//--------------------- .nv.info._ZN5flash24flash_fwd_splitkv_kernelI23Flash_fwd_kernel_traitsILi128ELi64ELi128ELi4ELb0ELb0EN7cutlass10bfloat16_tE19Flash_kernel_traitsILi128ELi64ELi128ELi4ES3_EELb1ELb0ELb0ELb0ELb1ELb0ELb1ELb0EEEvNS_16Flash_fwd_paramsE --------------------------
	.section	.nv.info._ZN5flash24flash_fwd_splitkv_kernelI23Flash_fwd_kernel_traitsILi128ELi64ELi128ELi4ELb0ELb0EN7cutlass10bfloat16_tE19Flash_kernel_traitsILi128ELi64ELi128ELi4ES3_EELb1ELb0ELb0ELb0ELb1ELb0ELb1ELb0EEEvNS_16Flash_fwd_paramsE,"",@"SHT_CUDA_INFO"
	.sectionflags	@""
	.align	4


	//----- nvinfo : EIATTR_CUDA_API_VERSION
	.align		4
        /*0000*/ 	.byte	0x04, 0x37
        /*0002*/ 	.short	(.L_1148 - .L_1147)
.L_1147:
        /*0004*/ 	.word	0x00000082


	//----- nvinfo : EIATTR_KPARAM_INFO
	.align		4
.L_1148:
        /*0008*/ 	.byte	0x04, 0x17
        /*000a*/ 	.short	(.L_1150 - .L_1149)
.L_1149:
        /*000c*/ 	.word	0x00000000
        /*0010*/ 	.short	0x0000
        /*0012*/ 	.short	0x0000
        /*0014*/ 	.byte	0x00, 0xf0, 0x41, 0x07


	//----- nvinfo : EIATTR_SPARSE_MMA_MASK
	.align		4
.L_1150:
        /*0018*/ 	.byte	0x03, 0x50
        /*001a*/ 	.short	0x0000


	//----- nvinfo : EIATTR_MAXREG_COUNT
	.align		4
        /*001c*/ 	.byte	0x03, 0x1b
        /*001e*/ 	.short	0x00ff


	//----- nvinfo : EIATTR_NUM_BARRIERS
	.align		4
        /*0020*/ 	.byte	0x02, 0x4c
        /*0022*/ 	.byte	0x01
	.zero		1


	//----- nvinfo : EIATTR_MERCURY_ISA_VERSION
	.align		4
        /*0024*/ 	.byte	0x03, 0x5f
        /*0026*/ 	.short	0x0101


	//----- nvinfo : EIATTR_COOP_GROUP_MASK_REGIDS
	.align		4
        /*0028*/ 	.byte	0x04, 0x29
        /*002a*/ 	.short	(.L_1152 - .L_1151)


	//   ....[0]....
.L_1151:
        /*002c*/ 	.word	0xffffffff


	//   ....[1]....
        /*0030*/ 	.word	0xffffffff


	//   ....[2]....
        /*0034*/ 	.word	0xffffffff


	//   ....[3]....
        /*0038*/ 	.word	0xffffffff


	//   ....[4]....
        /*003c*/ 	.word	0xffffffff


	//   ....[5]....
        /*0040*/ 	.word	0xffffffff


	//   ....[6]....
        /*0044*/ 	.word	0xffffffff


	//   ....[7]....
        /*0048*/ 	.word	0xffffffff


	//   ....[8]....
        /*004c*/ 	.word	0xffffffff


	//   ....[9]....
        /*0050*/ 	.word	0xffffffff


	//   ....[10]....
        /*0054*/ 	.word	0xffffffff


	//   ....[11]....
        /*0058*/ 	.word	0xffffffff


	//   ....[12]....
        /*005c*/ 	.word	0xffffffff


	//   ....[13]....
        /*0060*/ 	.word	0xffffffff


	//   ....[14]....
        /*0064*/ 	.word	0xffffffff


	//   ....[15]....
        /*0068*/ 	.word	0xffffffff


	//----- nvinfo : EIATTR_COOP_GROUP_INSTR_OFFSETS
	.align		4
.L_1152:
        /*006c*/ 	.byte	0x04, 0x28
        /*006e*/ 	.short	(.L_1154 - .L_1153)


	//   ....[0]....
.L_1153:
        /*0070*/ 	.word	0x00005460


	//   ....[1]....
        /*0074*/ 	.word	0x00005490


	//   ....[2]....
        /*0078*/ 	.word	0x000054b0


	//   ....[3]....
        /*007c*/ 	.word	0x000054e0


	//   ....[4]....
        /*0080*/ 	.word	0x00009780


	//   ....[5]....
        /*0084*/ 	.word	0x00009790


	//   ....[6]....
        /*0088*/ 	.word	0x000097c0


	//   ....[7]....
        /*008c*/ 	.word	0x000097d0


	//   ....[8]....
        /*0090*/ 	.word	0x0000d560


	//   ....[9]....
        /*0094*/ 	.word	0x0000d580


	//   ....[10]....
        /*0098*/ 	.word	0x0000d5c0


	//   ....[11]....
        /*009c*/ 	.word	0x0000d5d0


	//   ....[12]....
        /*00a0*/ 	.word	0x0000f4d0


	//   ....[13]....
        /*00a4*/ 	.word	0x0000f510


	//   ....[14]....
        /*00a8*/ 	.word	0x0000f5b0


	//   ....[15]....
        /*00ac*/ 	.word	0x0000f5c0


	//----- nvinfo : EIATTR_EXIT_INSTR_OFFSETS
	.align		4
.L_1154:
        /*00b0*/ 	.byte	0x04, 0x1c
        /*00b2*/ 	.short	(.L_1156 - .L_1155)


	//   ....[0]....
.L_1155:
        /*00b4*/ 	.word	0x00000440


	//   ....[1]....
        /*00b8*/ 	.word	0x00000cb0


	//   ....[2]....
        /*00bc*/ 	.word	0x00000ce0


	//   ....[3]....
        /*00c0*/ 	.word	0x000105b0


	//   ....[4]....
        /*00c4*/ 	.word	0x000105e0


	//----- nvinfo : EIATTR_CRS_STACK_SIZE
	.align		4
.L_1156:
        /*00c8*/ 	.byte	0x04, 0x1e
        /*00ca*/ 	.short	(.L_1158 - .L_1157)
.L_1157:
        /*00cc*/ 	.word	0x00000000


	//----- nvinfo : EIATTR_CBANK_PARAM_SIZE
	.align		4
.L_1158:
        /*00d0*/ 	.byte	0x03, 0x19
        /*00d2*/ 	.short	0x01d0


	//----- nvinfo : EIATTR_PARAM_CBANK
	.align		4
        /*00d4*/ 	.byte	0x04, 0x0a
        /*00d6*/ 	.short	(.L_1160 - .L_1159)
	.align		4
.L_1159:
        /*00d8*/ 	.word	index@(.nv.constant0._ZN5flash24flash_fwd_splitkv_kernelI23Flash_fwd_kernel_traitsILi128ELi64ELi128ELi4ELb0ELb0EN7cutlass10bfloat16_tE19Flash_kernel_traitsILi128ELi64ELi128ELi4ES3_EELb1ELb0ELb0ELb0ELb1ELb0ELb1ELb0EEEvNS_16Flash_fwd_paramsE)
        /*00dc*/ 	.short	0x0210
        /*00de*/ 	.short	0x01d0


	//----- nvinfo : EIATTR_SW_WAR
	.align		4
.L_1160:
        /*00e0*/ 	.byte	0x04, 0x36
        /*00e2*/ 	.short	(.L_1162 - .L_1161)
.L_1161:
        /*00e4*/ 	.word	0x00000008
.L_1162:


//--------------------- .nv.info._ZN5flash24flash_fwd_splitkv_kernelI23Flash_fwd_kernel_traitsILi128ELi64ELi128ELi4ELb0ELb0EN7cutlass10bfloat16_tE19Flash_kernel_traitsILi128ELi64ELi128ELi4ES3_EELb1ELb0ELb0ELb0ELb1ELb1ELb1ELb0EEEvNS_16Flash_fwd_paramsE --------------------------
	.section	.nv.info._ZN5flash24flash_fwd_splitkv_kernelI23Flash_fwd_kernel_traitsILi128ELi64ELi128ELi4ELb0ELb0EN7cutlass10bfloat16_tE19Flash_kernel_traitsILi128ELi64ELi128ELi4ES3_EELb1ELb0ELb0ELb0ELb1ELb1ELb1ELb0EEEvNS_16Flash_fwd_paramsE,"",@"SHT_CUDA_INFO"
	.sectionflags	@""
	.align	4


	//----- nvinfo : EIATTR_CUDA_API_VERSION
	.align		4
        /*0000*/ 	.byte	0x04, 0x37
        /*0002*/ 	.short	(.L_1164 - .L_1163)
.L_1163:
        /*0004*/ 	.word	0x00000082


	//----- nvinfo : EIATTR_KPARAM_INFO
	.align		4
.L_1164:
        /*0008*/ 	.byte	0x04, 0x17
        /*000a*/ 	.short	(.L_1166 - .L_1165)
.L_1165:
        /*000c*/ 	.word	0x00000000
        /*0010*/ 	.short	0x0000
        /*0012*/ 	.short	0x0000
        /*0014*/ 	.byte	0x00, 0xf0, 0x41, 0x07


	//----- nvinfo : EIATTR_SPARSE_MMA_MASK
	.align		4
.L_1166:
        /*0018*/ 	.byte	0x03, 0x50
        /*001a*/ 	.short	0x0000


	//----- nvinfo : EIATTR_MAXREG_COUNT
	.align		4
        /*001c*/ 	.byte	0x03, 0x1b
        /*001e*/ 	.short	0x00ff


	//----- nvinfo : EIATTR_NUM_BARRIERS
	.align		4
        /*0020*/ 	.byte	0x02, 0x4c
        /*0022*/ 	.byte	0x01
	.zero		1


	//----- nvinfo : EIATTR_MERCURY_ISA_VERSION
	.align		4
        /*0024*/ 	.byte	0x03, 0x5f
        /*0026*/ 	.short	0x0101


	//----- nvinfo : EIATTR_COOP_GROUP_MASK_REGIDS
	.align		4
        /*0028*/ 	.byte	0x04, 0x29
        /*002a*/ 	.short	(.L_1168 - .L_1167)


	//   ....[0]....
.L_1167:
        /*002c*/ 	.word	0xffffffff


	//   ....[1]....
        /*0030*/ 	.word	0xffffffff


	//   ....[2]....
        /*0034*/ 	.word	0xffffffff


	//   ....[3]....
        /*0038*/ 	.word	0xffffffff


	//   ....[4]....
        /*003c*/ 	.word	0xffffffff


	//   ....[5]....
        /*0040*/ 	.word	0xffffffff


	//   ....[6]....
        /*0044*/ 	.word	0xffffffff


	//   ....[7]....
        /*0048*/ 	.word	0xffffffff


	//   ....[8]....
        /*004c*/ 	.word	0xffffffff


	//   ....[9]....
        /*0050*/ 	.word	0xffffffff


	//   ....[10]....
        /*0054*/ 	.word	0xffffffff


	//   ....[11]....
        /*0058*/ 	.word	0xffffffff


	//   ....[12]....
        /*005c*/ 	.word	0xffffffff


	//   ....[13]....
        /*0060*/ 	.word	0xffffffff


	//   ....[14]....
        /*0064*/ 	.word	0xffffffff


	//   ....[15]....
        /*0068*/ 	.word	0xffffffff


	//----- nvinfo : EIATTR_COOP_GROUP_INSTR_OFFSETS
	.align		4
.L_1168:
        /*006c*/ 	.byte	0x04, 0x28
        /*006e*/ 	.short	(.L_1170 - .L_1169)


	//   ....[0]....
.L_1169:
        /*0070*/ 	.word	0x00005c20


	//   ....[1]....
        /*0074*/ 	.word	0x00005cf0


	//   ....[2]....
        /*0078*/ 	.word	0x00005d00


	//   ....[3]....
        /*007c*/ 	.word	0x00005d30


	//   ....[4]....
        /*0080*/ 	.word	0x0000a790


	//   ....[5]....
        /*0084*/ 	.word	0x0000a7a0


	//   ....[6]....
        /*0088*/ 	.word	0x0000a7d0


	//   ....[7]....
        /*008c*/ 	.word	0x0000a7e0


	//   ....[8]....
        /*0090*/ 	.word	0x0000edd0


	//   ....[9]....
        /*0094*/ 	.word	0x0000ede0


	//   ....[10]....
        /*0098*/ 	.word	0x0000ee10


	//   ....[11]....
        /*009c*/ 	.word	0x0000ee20


	//   ....[12]....
        /*00a0*/ 	.word	0x00010cf0


	//   ....[13]....
        /*00a4*/ 	.word	0x00010d30


	//   ....[14]....
        /*00a8*/ 	.word	0x00010dd0


	//   ....[15]....
        /*00ac*/ 	.word	0x00010de0


	//----- nvinfo : EIATTR_EXIT_INSTR_OFFSETS
	.align		4
.L_1170:
        /*00b0*/ 	.byte	0x04, 0x1c
        /*00b2*/ 	.short	(.L_1172 - .L_1171)


	//   ....[0]....
.L_1171:
        /*00b4*/ 	.word	0x00000440


	//   ....[1]....
        /*00b8*/ 	.word	0x00000cb0


	//   ....[2]....
        /*00bc*/ 	.word	0x00000ce0


	//   ....[3]....
        /*00c0*/ 	.word	0x00011dd0


	//   ....[4]....
        /*00c4*/ 	.word	0x00011e00


	//----- nvinfo : EIATTR_CRS_STACK_SIZE
	.align		4
.L_1172:
        /*00c8*/ 	.byte	0x04, 0x1e
        /*00ca*/ 	.short	(.L_1174 - .L_1173)
.L_1173:
        /*00cc*/ 	.word	0x00000000


	//----- nvinfo : EIATTR_CBANK_PARAM_SIZE
	.align		4
.L_1174:
        /*00d0*/ 	.byte	0x03, 0x19
        /*00d2*/ 	.short	0x01d0


	//----- nvinfo : EIATTR_PARAM_CBANK
	.align		4
        /*00d4*/ 	.byte	0x04, 0x0a
        /*00d6*/ 	.short	(.L_1176 - .L_1175)
	.align		4
.L_1175:
        /*00d8*/ 	.word	index@(.nv.constant0._ZN5flash24flash_fwd_splitkv_kernelI23Flash_fwd_kernel_traitsILi128ELi64ELi128ELi4ELb0ELb0EN7cutlass10bfloat16_tE19Flash_kernel_traitsILi128ELi64ELi128ELi4ES3_EELb1ELb0ELb0ELb0ELb1ELb1ELb1ELb0EEEvNS_16Flash_fwd_paramsE)
        /*00dc*/ 	.short	0x0210
        /*00de*/ 	.short	0x01d0


	//----- nvinfo : EIATTR_SW_WAR
	.align		4
.L_1176:
        /*00e0*/ 	.byte	0x04, 0x36
        /*00e2*/ 	.short	(.L_1178 - .L_1177)
.L_1177:
        /*00e4*/ 	.word	0x00000008
.L_1178:


//--------------------- .nv.info._ZN5flash24flash_fwd_splitkv_kernelI23Flash_fwd_kernel_traitsILi128ELi64ELi128ELi4ELb0ELb0EN7cutlass10bfloat16_tE19Flash_kernel_traitsILi128ELi64ELi128ELi4ES3_EELb1ELb0ELb1ELb0ELb0ELb0ELb1ELb0EEEvNS_16Flash_fwd_paramsE --------------------------
	.section	.nv.info._ZN5flash24flash_fwd_splitkv_kernelI23Flash_fwd_kernel_traitsILi128ELi64ELi128ELi4ELb0ELb0EN7cutlass10bfloat16_tE19Flash_kernel_traitsILi128ELi64ELi128ELi4ES3_EELb1ELb0ELb1ELb0ELb0ELb0ELb1ELb0EEEvNS_16Flash_fwd_paramsE,"",@"SHT_CUDA_INFO"
	.sectionflags	@""
	.align	4


	//----- nvinfo : EIATTR_CUDA_API_VERSION
	.align		4
        /*0000*/ 	.byte	0x04, 0x37
        /*0002*/ 	.short	(.L_1180 - .L_1179)
.L_1179:
        /*0004*/ 	.word	0x00000082


	//----- nvinfo : EIATTR_KPARAM_INFO
	.align		4
.L_1180:
        /*0008*/ 	.byte	0x04, 0x17
        /*000a*/ 	.short	(.L_1182 - .L_1181)
.L_1181:
        /*000c*/ 	.word	0x00000000
        /*0010*/ 	.short	0x0000
        /*0012*/ 	.short	0x0000
        /*0014*/ 	.byte	0x00, 0xf0, 0x41, 0x07


	//----- nvinfo : EIATTR_SPARSE_MMA_MASK
	.align		4
.L_1182:
        /*0018*/ 	.byte	0x03, 0x50
        /*001a*/ 	.short	0x0000


	//----- nvinfo : EIATTR_MAXREG_COUNT
	.align		4
        /*001c*/ 	.byte	0x03, 0x1b
        /*001e*/ 	.short	0x00ff


	//----- nvinfo : EIATTR_NUM_BARRIERS
	.align		4
        /*0020*/ 	.byte	0x02, 0x4c
        /*0022*/ 	.byte	0x01
	.zero		1


	//----- nvinfo : EIATTR_MERCURY_ISA_VERSION
	.align		4
        /*0024*/ 	.byte	0x03, 0x5f
        /*0026*/ 	.short	0x0101


	//----- nvinfo : EIATTR_COOP_GROUP_MASK_REGIDS
	.align		4
        /*0028*/ 	.byte	0x04, 0x29
        /*002a*/ 	.short	(.L_1184 - .L_1183)


	//   ....[0]....
.L_1183:
        /*002c*/ 	.word	0xffffffff


	//   ....[1]....
        /*0030*/ 	.word	0xffffffff


	//   ....[2]....
        /*0034*/ 	.word	0xffffffff


	//   ....[3]....
        /*0038*/ 	.word	0xffffffff


	//   ....[4]....
        /*003c*/ 	.word	0xffffffff


	//   ....[5]....
        /*0040*/ 	.word	0xffffffff


	//   ....[6]....
        /*0044*/ 	.word	0xffffffff


	//   ....[7]....
        /*0048*/ 	.word	0xffffffff


	//   ....[8]....
        /*004c*/ 	.word	0xffffffff


	//   ....[9]....
        /*0050*/ 	.word	0xffffffff


	//   ....[10]....
        /*0054*/ 	.word	0xffffffff


	//   ....[11]....
        /*0058*/ 	.word	0xffffffff


	//   ....[12]....
        /*005c*/ 	.word	0xffffffff


	//   ....[13]....
        /*0060*/ 	.word	0xffffffff


	//   ....[14]....
        /*0064*/ 	.word	0xffffffff


	//   ....[15]....
        /*0068*/ 	.word	0xffffffff


	//----- nvinfo : EIATTR_COOP_GROUP_INSTR_OFFSETS
	.align		4
.L_1184:
        /*006c*/ 	.byte	0x04, 0x28
        /*006e*/ 	.short	(.L_1186 - .L_1185)


	//   ....[0]....
.L_1185:
        /*0070*/ 	.word	0x000077e0


	//   ....[1]....
        /*0074*/ 	.word	0x00007800


	//   ....[2]....
        /*0078*/ 	.word	0x000078a0


	//   ....[3]....
        /*007c*/ 	.word	0x000078b0


	//   ....[4]....
        /*0080*/ 	.word	0x0000ced0


	//   ....[5]....
        /*0084*/ 	.word	0x0000cee0


	//   ....[6]....
        /*0088*/ 	.word	0x0000cf10


	//   ....[7]....
        /*008c*/ 	.word	0x0000cf20


	//   ....[8]....
        /*0090*/ 	.word	0x00012080


	//   ....[9]....
        /*0094*/ 	.word	0x00012090


	//   ....[10]....
        /*0098*/ 	.word	0x000120c0


	//   ....[11]....
        /*009c*/ 	.word	0x000120d0


	//   ....[12]....
        /*00a0*/ 	.word	0x00013ff0


	//   ....[13]....
        /*00a4*/ 	.word	0x00014030


	//   ....[14]....
        /*00a8*/ 	.word	0x000140c0


	//   ....[15]....
        /*00ac*/ 	.word	0x000140d0


	//----- nvinfo : EIATTR_EXIT_INSTR_OFFSETS
	.align		4
.L_1186:
        /*00b0*/ 	.byte	0x04, 0x1c
        /*00b2*/ 	.short	(.L_1188 - .L_1187)


	//   ....[0]....
.L_1187:
        /*00b4*/ 	.word	0x00000440


	//   ....[1]....
        /*00b8*/ 	.word	0x00000fc0


	//   ....[2]....
        /*00bc*/ 	.word	0x00000ff0


	//   ....[3]....
        /*00c0*/ 	.word	0x000153a0


	//   ....[4]....
        /*00c4*/ 	.word	0x000153f0


	//   ....[5]....
        /*00c8*/ 	.word	0x00015410


	//----- nvinfo : EIATTR_CRS_STACK_SIZE
	.align		4
.L_1188:
        /*00cc*/ 	.byte	0x04, 0x1e
        /*00ce*/ 	.short	(.L_1190 - .L_1189)
.L_1189:
        /*00d0*/ 	.word	0x00000000


	//----- nvinfo : EIATTR_CBANK_PARAM_SIZE
	.align		4
.L_1190:
        /*00d4*/ 	.byte	0x03, 0x19
        /*00d6*/ 	.short	0x01d0


	//----- nvinfo : EIATTR_PARAM_CBANK
	.align		4
        /*00d8*/ 	.byte	0x04, 0x0a
        /*00da*/ 	.short	(.L_1192 - .L_1191)
	.align		4
.L_1191:
        /*00dc*/ 	.word	index@(.nv.constant0._ZN5flash24flash_fwd_splitkv_kernelI23Flash_fwd_kernel_traitsILi128ELi64ELi128ELi4ELb0ELb0EN7cutlass10bfloat16_tE19Flash_kernel_traitsILi128ELi64ELi128ELi4ES3_EELb1ELb0ELb1ELb0ELb0ELb0ELb1ELb0EEEvNS_16Flash_fwd_paramsE)
        /*00e0*/ 	.short	0x0210
        /*00e2*/ 	.short	0x01d0


	//----- nvinfo : EIATTR_SW_WAR
	.align		4
.L_1192:
        /*00e4*/ 	.byte	0x04, 0x36
        /*00e6*/ 	.short	(.L_1194 - .L_1193)
.L_1193:
        /*00e8*/ 	.word	0x00000008
.L_1194:


//--------------------- .nv.info._ZN5flash24flash_fwd_splitkv_kernelI23Flash_fwd_kernel_traitsILi128ELi64ELi128ELi4ELb0ELb0EN7cutlass10bfloat16_tE19Flash_kernel_traitsILi128ELi64ELi128ELi4ES3_EELb1ELb0ELb1ELb0ELb0ELb1ELb1ELb0EEEvNS_16Flash_fwd_paramsE --------------------------
	.section	.nv.info._ZN5flash24flash_fwd_splitkv_kernelI23Flash_fwd_kernel_traitsILi128ELi64ELi128ELi4ELb0ELb0EN7cutlass10bfloat16_tE19Flash_kernel_traitsILi128ELi64ELi128ELi4ES3_EELb1ELb0ELb1ELb0ELb0ELb1ELb1ELb0EEEvNS_16Flash_fwd_paramsE,"",@"SHT_CUDA_INFO"
	.sectionflags	@""
	.align	4


	//----- nvinfo : EIATTR_CUDA_API_VERSION
	.align		4
        /*0000*/ 	.byte	0x04, 0x37
        /*0002*/ 	.short	(.L_1196 - .L_1195)
.L_1195:
        /*0004*/ 	.word	0x00000082


	//----- nvinfo : EIATTR_KPARAM_INFO
	.align		4
.L_1196:
        /*0008*/ 	.byte	0x04, 0x17
        /*000a*/ 	.short	(.L_1198 - .L_1197)
.L_1197:
        /*000c*/ 	.word	0x00000000
        /*0010*/ 	.short	0x0000
        /*0012*/ 	.short	0x0000
        /*0014*/ 	.byte	0x00, 0xf0, 0x41, 0x07


	//----- nvinfo : EIATTR_SPARSE_MMA_MASK
	.align		4
.L_1198:
        /*0018*/ 	.byte	0x03, 0x50
        /*001a*/ 	.short	0x0000


	//----- nvinfo : EIATTR_MAXREG_COUNT
	.align		4
        /*001c*/ 	.byte	0x03, 0x1b
        /*001e*/ 	.short	0x00ff


	//----- nvinfo : EIATTR_NUM_BARRIERS
	.align		4
        /*0020*/ 	.byte	0x02, 0x4c
        /*0022*/ 	.byte	0x01
	.zero		1


	//----- nvinfo : EIATTR_MERCURY_ISA_VERSION
	.align		4
        /*0024*/ 	.byte	0x03, 0x5f
        /*0026*/ 	.short	0x0101


	//----- nvinfo : EIATTR_COOP_GROUP_MASK_REGIDS
	.align		4
        /*0028*/ 	.byte	0x04, 0x29
        /*002a*/ 	.short	(.L_1200 - .L_1199)


	//   ....[0]....
.L_1199:
        /*002c*/ 	.word	0xffffffff


	//   ....[1]....
        /*0030*/ 	.word	0xffffffff


	//   ....[2]....
        /*0034*/ 	.word	0xffffffff


	//   ....[3]....
        /*0038*/ 	.word	0xffffffff


	//   ....[4]....
        /*003c*/ 	.word	0xffffffff


	//   ....[5]....
        /*0040*/ 	.word	0xffffffff


	//   ....[6]....
        /*0044*/ 	.word	0xffffffff


	//   ....[7]....
        /*0048*/ 	.word	0xffffffff


	//   ....[8]....
        /*004c*/ 	.word	0xffffffff


	//   ....[9]....
        /*0050*/ 	.word	0xffffffff


	//   ....[10]....
        /*0054*/ 	.word	0xffffffff


	//   ....[11]....
        /*0058*/ 	.word	0xffffffff


	//   ....[12]....
        /*005c*/ 	.word	0xffffffff


	//   ....[13]....
        /*0060*/ 	.word	0xffffffff


	//   ....[14]....
        /*0064*/ 	.word	0xffffffff


	//   ....[15]....
        /*0068*/ 	.word	0xffffffff


	//----- nvinfo : EIATTR_COOP_GROUP_INSTR_OFFSETS
	.align		4
.L_1200:
        /*006c*/ 	.byte	0x04, 0x28
        /*006e*/ 	.short	(.L_1202 - .L_1201)


	//   ....[0]....
.L_1201:
        /*0070*/ 	.word	0x00008060


	//   ....[1]....
        /*0074*/ 	.word	0x00008080


	//   ....[2]....
        /*0078*/ 	.word	0x00008120


	//   ....[3]....
        /*007c*/ 	.word	0x00008130


	//   ....[4]....
        /*0080*/ 	.word	0x0000dee0


	//   ....[5]....
        /*0084*/ 	.word	0x0000def0


	//   ....[6]....
        /*0088*/ 	.word	0x0000df20


	//   ....[7]....
        /*008c*/ 	.word	0x0000df30


	//   ....[8]....
        /*0090*/ 	.word	0x00013920


	//   ....[9]....
        /*0094*/ 	.word	0x00013940


	//   ....[10]....
        /*0098*/ 	.word	0x00013970


	//   ....[11]....
        /*009c*/ 	.word	0x00013980


	//   ....[12]....
        /*00a0*/ 	.word	0x00015850


	//   ....[13]....
        /*00a4*/ 	.word	0x000158c0


	//   ....[14]....
        /*00a8*/ 	.word	0x00015910


	//   ....[15]....
        /*00ac*/ 	.word	0x00015940


	//----- nvinfo : EIATTR_EXIT_INSTR_OFFSETS
	.align		4
.L_1202:
        /*00b0*/ 	.byte	0x04, 0x1c
        /*00b2*/ 	.short	(.L_1204 - .L_1203)


	//   ....[0]....
.L_1203:
        /*00b4*/ 	.word	0x00000440


	//   ....[1]....
        /*00b8*/ 	.word	0x00000fc0


	//   ....[2]....
        /*00bc*/ 	.word	0x00000ff0


	//   ....[3]....
        /*00c0*/ 	.word	0x00016c00


	//   ....[4]....
        /*00c4*/ 	.word	0x00016c50


	//   ....[5]....
        /*00c8*/ 	.word	0x00016c70


	//----- nvinfo : EIATTR_CRS_STACK_SIZE
	.align		4
.L_1204:
        /*00cc*/ 	.byte	0x04, 0x1e
        /*00ce*/ 	.short	(.L_1206 - .L_1205)
.L_1205:
        /*00d0*/ 	.word	0x00000000


	//----- nvinfo : EIATTR_CBANK_PARAM_SIZE
	.align		4
.L_1206:
        /*00d4*/ 	.byte	0x03, 0x19
        /*00d6*/ 	.short	0x01d0


	//----- nvinfo : EIATTR_PARAM_CBANK
	.align		4
        /*00d8*/ 	.byte	0x04, 0x0a
        /*00da*/ 	.short	(.L_1208 - .L_1207)
	.align		4
.L_1207:
        /*00dc*/ 	.word	index@(.nv.constant0._ZN5flash24flash_fwd_splitkv_kernelI23Flash_fwd_kernel_traitsILi128ELi64ELi128ELi4ELb0ELb0EN7cutlass10bfloat16_tE19Flash_kernel_traitsILi128ELi64ELi128ELi4ES3_EELb1ELb0ELb1ELb0ELb0ELb1ELb1ELb0EEEvNS_16Flash_fwd_paramsE)
        /*00e0*/ 	.short	0x0210
        /*00e2*/ 	.short	0x01d0


	//----- nvinfo : EIATTR_SW_WAR
	.align		4
.L_1208:
        /*00e4*/ 	.byte	0x04, 0x36
        /*00e6*/ 	.short	(.L_1210 - .L_1209)
.L_1209:
        /*00e8*/ 	.word	0x00000008
.L_1210:


//--------------------- .nv.info._ZN5flash24flash_fwd_splitkv_kernelI23Flash_fwd_kernel_traitsILi128ELi64ELi128ELi4ELb0ELb0EN7cutlass10bfloat16_tE19Flash_kernel_traitsILi128ELi64ELi128ELi4ES3_EELb1ELb0ELb0ELb0ELb1ELb0ELb1ELb1EEEvNS_16Flash_fwd_paramsE --------------------------
	.section	.nv.info._ZN5flash24flash_fwd_splitkv_kernelI23Flash_fwd_kernel_traitsILi128ELi64ELi128ELi4ELb0ELb0EN7cutlass10bfloat16_tE19Flash_kernel_traitsILi128ELi64ELi128ELi4ES3_EELb1ELb0ELb0ELb0ELb1ELb0ELb1ELb1EEEvNS_16Flash_fwd_paramsE,"",@"SHT_CUDA_INFO"
	.sectionflags	@""
	.align	4


	//----- nvinfo : EIATTR_CUDA_API_VERSION
	.align		4
        /*0000*/ 	.byte	0x04, 0x37
        /*0002*/ 	.short	(.L_1212 - .L_1211)
.L_1211:
        /*0004*/ 	.word	0x00000082


	//----- nvinfo : EIATTR_KPARAM_INFO
	.align		4
.L_1212:
        /*0008*/ 	.byte	0x04, 0x17
        /*000a*/ 	.short	(.L_1214 - .L_1213)
.L_1213:
        /*000c*/ 	.word	0x00000000
        /*0010*/ 	.short	0x0000
        /*0012*/ 	.short	0x0000
        /*0014*/ 	.byte	0x00, 0xf0, 0x41, 0x07


	//----- nvinfo : EIATTR_SPARSE_MMA_MASK
	.align		4
.L_1214:
        /*0018*/ 	.byte	0x03, 0x50
        /*001a*/ 	.short	0x0000


	//----- nvinfo : EIATTR_MAXREG_COUNT
	.align		4
        /*001c*/ 	.byte	0x03, 0x1b
        /*001e*/ 	.short	0x00ff


	//----- nvinfo : EIATTR_NUM_BARRIERS
	.align		4
        /*0020*/ 	.byte	0x02, 0x4c
        /*0022*/ 	.byte	0x01
	.zero		1


	//----- nvinfo : EIATTR_MERCURY_ISA_VERSION
	.align		4
        /*0024*/ 	.byte	0x03, 0x5f
        /*0026*/ 	.short	0x0101


	//----- nvinfo : EIATTR_COOP_GROUP_MASK_REGIDS
	.align		4
        /*0028*/ 	.byte	0x04, 0x29
        /*002a*/ 	.short	(.L_1216 - .L_1215)


	//   ....[0]....
.L_1215:
        /*002c*/ 	.word	0xffffffff


	//   ....[1]....
        /*0030*/ 	.word	0xffffffff


	//   ....[2]....
        /*0034*/ 	.word	0xffffffff


	//   ....[3]....
        /*0038*/ 	.word	0xffffffff


	//   ....[4]....
        /*003c*/ 	.word	0xffffffff


	//   ....[5]....
        /*0040*/ 	.word	0xffffffff


	//   ....[6]....
        /*0044*/ 	.word	0xffffffff


	//   ....[7]....
        /*0048*/ 	.word	0xffffffff


	//   ....[8]....
        /*004c*/ 	.word	0xffffffff


	//   ....[9]....
        /*0050*/ 	.word	0xffffffff


	//   ....[10]....
        /*0054*/ 	.word	0xffffffff


	//   ....[11]....
        /*0058*/ 	.word	0xffffffff


	//   ....[12]....
        /*005c*/ 	.word	0xffffffff


	//   ....[13]....
        /*0060*/ 	.word	0xffffffff


	//   ....[14]....
        /*0064*/ 	.word	0xffffffff


	//   ....[15]....
        /*0068*/ 	.word	0xffffffff


	//   ....[16]....
        /*006c*/ 	.word	0x0500000c


	//   ....[17]....
        /*0070*/ 	.word	0x0500000c


	//   ....[18]....
        /*0074*/ 	.word	0x0500000c


	//   ....[19]....
        /*0078*/ 	.word	0x0500000c


	//----- nvinfo : EIATTR_COOP_GROUP_INSTR_OFFSETS
	.align		4
.L_1216:
        /*007c*/ 	.byte	0x04, 0x28
        /*007e*/ 	.short	(.L_1218 - .L_1217)


	//   ....[0]....
.L_1217:
        /*0080*/ 	.word	0x00015230


	//   ....[1]....
        /*0084*/ 	.word	0x00015290


	//   ....[2]....
        /*0088*/ 	.word	0x000152b0


	//   ....[3]....
        /*008c*/ 	.word	0x000152d0


	//   ....[4]....
        /*0090*/ 	.word	0x000195d0


	//   ....[5]....
        /*0094*/ 	.word	0x000195e0


	//   ....[6]....
        /*0098*/ 	.word	0x00019610


	//   ....[7]....
        /*009c*/ 	.word	0x00019620


	//   ....[8]....
        /*00a0*/ 	.word	0x0001d7d0


	//   ....[9]....
        /*00a4*/ 	.word	0x0001d7f0


	//   ....[10]....
        /*00a8*/ 	.word	0x0001d810


	//   ....[11]....
        /*00ac*/ 	.word	0x0001d840


	//   ....[12]....
        /*00b0*/ 	.word	0x0001f870


	//   ....[13]....
        /*00b4*/ 	.word	0x0001f880


	//   ....[14]....
        /*00b8*/ 	.word	0x0001f8b0


	//   ....[15]....
        /*00bc*/ 	.word	0x0001f8c0


	//   ....[16]....
        /*00c0*/ 	.word	0x00020b80


	//   ....[17]....
        /*00c4*/ 	.word	0x00020bf0


	//   ....[18]....
        /*00c8*/ 	.word	0x00020c50


	//   ....[19]....
        /*00cc*/ 	.word	0x00020cc0


	//----- nvinfo : EIATTR_EXIT_INSTR_OFFSETS
	.align		4
.L_1218:
        /*00d0*/ 	.byte	0x04, 0x1c
        /*00d2*/ 	.short	(.L_1220 - .L_1219)


	//   ....[0]....
.L_1219:
        /*00d4*/ 	.word	0x000001f0


	//----- nvinfo : EIATTR_CRS_STACK_SIZE
	.align		4
.L_1220:
        /*00d8*/ 	.byte	0x04, 0x1e
        /*00da*/ 	.short	(.L_1222 - .L_1221)
.L_1221:
        /*00dc*/ 	.word	0x00000000


	//----- nvinfo : EIATTR_CBANK_PARAM_SIZE
	.align		4
.L_1222:
        /*00e0*/ 	.byte	0x03, 0x19
        /*00e2*/ 	.short	0x01d0


	//----- nvinfo : EIATTR_PARAM_CBANK
	.align		4
        /*00e4*/ 	.byte	0x04, 0x0a
        /*00e6*/ 	.short	(.L_1224 - .L_1223)
	.align		4
.L_1223:
        /*00e8*/ 	.word	index@(.nv.constant0._ZN5flash24flash_fwd_splitkv_kernelI23Flash_fwd_kernel_traitsILi128ELi64ELi128ELi4ELb0ELb0EN7cutlass10bfloat16_tE19Flash_kernel_traitsILi128ELi64ELi128ELi4ES3_EELb1ELb0ELb0ELb0ELb1ELb0ELb1ELb1EEEvNS_16Flash_fwd_paramsE)
        /*00ec*/ 	.short	0x0210
        /*00ee*/ 	.short	0x01d0


	//----- nvinfo : EIATTR_SW_WAR
	.align		4
.L_1224:
        /*00f0*/ 	.byte	0x04, 0x36
        /*00f2*/ 	.short	(.L_1226 - .L_1225)
.L_1225:
        /*00f4*/ 	.word	0x00000008
.L_1226:


//--------------------- .nv.info._ZN5flash24flash_fwd_splitkv_kernelI23Flash_fwd_kernel_traitsILi128ELi64ELi128ELi4ELb0ELb0EN7cutlass10bfloat16_tE19Flash_kernel_traitsILi128ELi64ELi128ELi4ES3_EELb1ELb0ELb0ELb0ELb1ELb1ELb1ELb1EEEvNS_16Flash_fwd_paramsE --------------------------
	.section	.nv.info._ZN5flash24flash_fwd_splitkv_kernelI23Flash_fwd_kernel_traitsILi128ELi64ELi128ELi4ELb0ELb0EN7cutlass10bfloat16_tE19Flash_kernel_traitsILi128ELi64ELi128ELi4ES3_EELb1ELb0ELb0ELb0ELb1ELb1ELb1ELb1EEEvNS_16Flash_fwd_paramsE,"",@"SHT_CUDA_INFO"
	.sectionflags	@""
	.align	4


	//----- nvinfo : EIATTR_CUDA_API_VERSION
	.align		4
        /*0000*/ 	.byte	0x04, 0x37
        /*0002*/ 	.short	(.L_1228 - .L_1227)
.L_1227:
        /*0004*/ 	.word	0x00000082


	//----- nvinfo : EIATTR_KPARAM_INFO
	.align		4
.L_1228:
        /*0008*/ 	.byte	0x04, 0x17
        /*000a*/ 	.short	(.L_1230 - .L_1229)
.L_1229:
        /*000c*/ 	.word	0x00000000
        /*0010*/ 	.short	0x0000
        /*0012*/ 	.short	0x0000
        /*0014*/ 	.byte	0x00, 0xf0, 0x41, 0x07


	//----- nvinfo : EIATTR_SPARSE_MMA_MASK
	.align		4
.L_1230:
        /*0018*/ 	.byte	0x03, 0x50
        /*001a*/ 	.short	0x0000


	//----- nvinfo : EIATTR_MAXREG_COUNT
	.align		4
        /*001c*/ 	.byte	0x03, 0x1b
        /*001e*/ 	.short	0x00ff


	//----- nvinfo : EIATTR_NUM_BARRIERS
	.align		4
        /*0020*/ 	.byte	0x02, 0x4c
        /*0022*/ 	.byte	0x01
	.zero		1


	//----- nvinfo : EIATTR_ANNOTATIONS
	.align		4
        /*0024*/ 	.byte	0x04, 0x55
        /*0026*/ 	.short	(.L_1232 - .L_1231)


	//   ....[0]....
.L_1231:
        /*0028*/ 	.word	0x00000001
        /*002c*/ 	.byte	0x50, 0x7c, 0x01, 0x00, 0x01, 0x00, 0x00, 0x00, 0x70, 0x7c, 0x01, 0x00, 0x01, 0x00, 0x00, 0x00
        /*003c*/ 	.byte	0x10, 0xcd, 0x01, 0x00, 0x01, 0x00, 0x00, 0x00, 0x20, 0xcd, 0x01, 0x00, 0x01, 0x00, 0x00, 0x00
        /*004c*/ 	.byte	0xa0, 0xf7, 0x01, 0x00, 0x01, 0x00, 0x00, 0x00, 0xd0, 0xf7, 0x01, 0x00, 0x01, 0x00, 0x00, 0x00
        /*005c*/ 	.byte	0xf0, 0x18, 0x02, 0x00, 0x01, 0x00, 0x00, 0x00, 0x00, 0x19, 0x02, 0x00, 0x01, 0x00, 0x00, 0x00
        /*006c*/ 	.byte	0x20, 0x19, 0x02, 0x00, 0x01, 0x00, 0x00, 0x00, 0x30, 0x19, 0x02, 0x00


	//----- nvinfo : EIATTR_MERCURY_ISA_VERSION
	.align		4
.L_1232:
        /*0078*/ 	.byte	0x03, 0x5f
        /*007a*/ 	.short	0x0101


	//----- nvinfo : EIATTR_COOP_GROUP_MASK_REGIDS
	.align		4
        /*007c*/ 	.byte	0x04, 0x29
        /*007e*/ 	.short	(.L_1234 - .L_1233)


	//   ....[0]....
.L_1233:
        /*0080*/ 	.word	0xffffffff


	//   ....[1]....
        /*0084*/ 	.word	0xffffffff


	//   ....[2]....
        /*0088*/ 	.word	0xffffffff


	//   ....[3]....
        /*008c*/ 	.word	0xffffffff


	//   ....[4]....
        /*0090*/ 	.word	0xffffffff


	//   ....[5]....
        /*0094*/ 	.word	0xffffffff


	//   ....[6]....
        /*0098*/ 	.word	0xffffffff


	//   ....[7]....
        /*009c*/ 	.word	0xffffffff


	//   ....[8]....
        /*00a0*/ 	.word	0xffffffff


	//   ....[9]....
        /*00a4*/ 	.word	0xffffffff


	//   ....[10]....
        /*00a8*/ 	.word	0xffffffff


	//   ....[11]....
        /*00ac*/ 	.word	0xffffffff


	//   ....[12]....
        /*00b0*/ 	.word	0xffffffff


	//   ....[13]....
        /*00b4*/ 	.word	0xffffffff


	//   ....[14]....
        /*00b8*/ 	.word	0xffffffff


	//   ....[15]....
        /*00bc*/ 	.word	0xffffffff


	//   ....[16]....
        /*00c0*/ 	.word	0x0500000d


	//   ....[17]....
        /*00c4*/ 	.word	0x0500000d


	//   ....[18]....
        /*00c8*/ 	.word	0x0500000d


	//   ....[19]....
        /*00cc*/ 	.word	0x0500000d


	//----- nvinfo : EIATTR_COOP_GROUP_INSTR_OFFSETS
	.align		4
.L_1234:
        /*00d0*/ 	.byte	0x04, 0x28
        /*00d2*/ 	.short	(.L_1236 - .L_1235)


	//   ....[0]....
.L_1235:
        /*00d4*/ 	.word	0x00016280


	//   ....[1]....
        /*00d8*/ 	.word	0x000162a0


	//   ....[2]....
        /*00dc*/ 	.word	0x00016340


	//   ....[3]....
        /*00e0*/ 	.word	0x00016350


	//   ....[4]....
        /*00e4*/ 	.word	0x0001af00


	//   ....[5]....
        /*00e8*/ 	.word	0x0001af10


	//   ....[6]....
        /*00ec*/ 	.word	0x0001af40


	//   ....[7]....
        /*00f0*/ 	.word	0x0001af50


	//   ....[8]....
        /*00f4*/ 	.word	0x0001f9f0


	//   ....[9]....
        /*00f8*/ 	.word	0x0001fa00


	//   ....[10]....
        /*00fc*/ 	.word	0x0001fa30


	//   ....[11]....
        /*0100*/ 	.word	0x0001fa40


	//   ....[12]....
        /*0104*/ 	.word	0x00021a70


	//   ....[13]....
        /*0108*/ 	.word	0x00021a80


	//   ....[14]....
        /*010c*/ 	.word	0x00021ab0


	//   ....[15]....
        /*0110*/ 	.word	0x00021ac0


	//   ....[16]....
        /*0114*/ 	.word	0x00022da0


	//   ....[17]....
        /*0118*/ 	.word	0x00022e20


	//   ....[18]....
        /*011c*/ 	.word	0x00022e90


	//   ....[19]....
        /*0120*/ 	.word	0x00022f00


	//----- nvinfo : EIATTR_EXIT_INSTR_OFFSETS
	.align		4
.L_1236:
        /*0124*/ 	.byte	0x04, 0x1c
        /*0126*/ 	.short	(.L_1238 - .L_1237)


	//   ....[0]....
.L_1237:
        /*0128*/ 	.word	0x00000200


	//----- nvinfo : EIATTR_CRS_STACK_SIZE
	.align		4
.L_1238:
        /*012c*/ 	.byte	0x04, 0x1e
        /*012e*/ 	.short	(.L_1240 - .L_1239)
.L_1239:
        /*0130*/ 	.word	0x00000000


	//----- nvinfo : EIATTR_CBANK_PARAM_SIZE
	.align		4
.L_1240:
        /*0134*/ 	.byte	0x03, 0x19
        /*0136*/ 	.short	0x01d0


	//----- nvinfo : EIATTR_PARAM_CBANK
	.align		4
        /*0138*/ 	.byte	0x04, 0x0a
        /*013a*/ 	.short	(.L_1242 - .L_1241)
	.align		4
.L_1241:
        /*013c*/ 	.word	index@(.nv.constant0._ZN5flash24flash_fwd_splitkv_kernelI23Flash_fwd_kernel_traitsILi128ELi64ELi128ELi4ELb0ELb0EN7cutlass10bfloat16_tE19Flash_kernel_traitsILi128ELi64ELi128ELi4ES3_EELb1ELb0ELb0ELb0ELb1ELb1ELb1ELb1EEEvNS_16Flash_fwd_paramsE)
        /*0140*/ 	.short	0x0210
        /*0142*/ 	.short	0x01d0


	//----- nvinfo : EIATTR_SW_WAR
	.align		4
.L_1242:
        /*0144*/ 	.byte	0x04, 0x36
        /*0146*/ 	.short	(.L_1244 - .L_1243)
.L_1243:
        /*0148*/ 	.word	0x00000008
.L_1244:


//--------------------- .nv.info._ZN5flash24flash_fwd_splitkv_kernelI23Flash_fwd_kernel_traitsILi128ELi64ELi128ELi4ELb0ELb0EN7cutlass10bfloat16_tE19Flash_kernel_traitsILi128ELi64ELi128ELi4ES3_EELb1ELb0ELb1ELb0ELb0ELb0ELb1ELb1EEEvNS_16Flash_fwd_paramsE --------------------------
	.section	.nv.info._ZN5flash24flash_fwd_splitkv_kernelI23Flash_fwd_kernel_traitsILi128ELi64ELi128ELi4ELb0ELb0EN7cutlass10bfloat16_tE19Flash_kernel_traitsILi128ELi64ELi128ELi4ES3_EELb1ELb0ELb1ELb0ELb0ELb0ELb1ELb1EEEvNS_16Flash_fwd_paramsE,"",@"SHT_CUDA_INFO"
	.sectionflags	@""
	.align	4


	//----- nvinfo : EIATTR_CUDA_API_VERSION
	.align		4
        /*0000*/ 	.byte	0x04, 0x37
        /*0002*/ 	.short	(.L_1246 - .L_1245)
.L_1245:
        /*0004*/ 	.word	0x00000082


	//----- nvinfo : EIATTR_KPARAM_INFO
	.align		4
.L_1246:
        /*0008*/ 	.byte	0x04, 0x17
        /*000a*/ 	.short	(.L_1248 - .L_1247)
.L_1247:
        /*000c*/ 	.word	0x00000000
        /*0010*/ 	.short	0x0000
        /*0012*/ 	.short	0x0000
        /*0014*/ 	.byte	0x00, 0xf0, 0x41, 0x07


	//----- nvinfo : EIATTR_SPARSE_MMA_MASK
	.align		4
.L_1248:
        /*0018*/ 	.byte	0x03, 0x50
        /*001a*/ 	.short	0x0000


	//----- nvinfo : EIATTR_MAXREG_COUNT
	.align		4
        /*001c*/ 	.byte	0x03, 0x1b
        /*001e*/ 	.short	0x00ff


	//----- nvinfo : EIATTR_NUM_BARRIERS
	.align		4
        /*0020*/ 	.byte	0x02, 0x4c
        /*0022*/ 	.byte	0x01
	.zero		1


	//----- nvinfo : EIATTR_MERCURY_ISA_VERSION
	.align		4
        /*0024*/ 	.byte	0x03, 0x5f
        /*0026*/ 	.short	0x0101


	//----- nvinfo : EIATTR_COOP_GROUP_MASK_REGIDS
	.align		4
        /*0028*/ 	.byte	0x04, 0x29
        /*002a*/ 	.short	(.L_1250 - .L_1249)


	//   ....[0]....
.L_1249:
        /*002c*/ 	.word	0xffffffff


	//   ....[1]....
        /*0030*/ 	.word	0xffffffff


	//   ....[2]....
        /*0034*/ 	.word	0xffffffff


	//   ....[3]....
        /*0038*/ 	.word	0xffffffff


	//   ....[4]....
        /*003c*/ 	.word	0xffffffff


	//   ....[5]....
        /*0040*/ 	.word	0xffffffff


	//   ....[6]....
        /*0044*/ 	.word	0xffffffff


	//   ....[7]....
        /*0048*/ 	.word	0xffffffff


	//   ....[8]....
        /*004c*/ 	.word	0xffffffff


	//   ....[9]....
        /*0050*/ 	.word	0xffffffff


	//   ....[10]....
        /*0054*/ 	.word	0xffffffff


	//   ....[11]....
        /*0058*/ 	.word	0xffffffff


	//   ....[12]....
        /*005c*/ 	.word	0xffffffff


	//   ....[13]....
        /*0060*/ 	.word	0xffffffff


	//   ....[14]....
        /*0064*/ 	.word	0xffffffff


	//   ....[15]....
        /*0068*/ 	.word	0xffffffff


	//   ....[16]....
        /*006c*/ 	.word	0x0500000c


	//   ....[17]....
        /*0070*/ 	.word	0x0500000c


	//   ....[18]....
        /*0074*/ 	.word	0x0500000c


	//   ....[19]....
        /*0078*/ 	.word	0x0500000c


	//----- nvinfo : EIATTR_COOP_GROUP_INSTR_OFFSETS
	.align		4
.L_1250:
        /*007c*/ 	.byte	0x04, 0x28
        /*007e*/ 	.short	(.L_1252 - .L_1251)


	//   ....[0]....
.L_1251:
        /*0080*/ 	.word	0x00018570


	//   ....[1]....
        /*0084*/ 	.word	0x000185c0


	//   ....[2]....
        /*0088*/ 	.word	0x00018620


	//   ....[3]....
        /*008c*/ 	.word	0x00018640


	//   ....[4]....
        /*0090*/ 	.word	0x0001da80


	//   ....[5]....
        /*0094*/ 	.word	0x0001dad0


	//   ....[6]....
        /*0098*/ 	.word	0x0001daf0


	//   ....[7]....
        /*009c*/ 	.word	0x0001db10


	//   ....[8]....
        /*00a0*/ 	.word	0x00023160


	//   ....[9]....
        /*00a4*/ 	.word	0x00023170


	//   ....[10]....
        /*00a8*/ 	.word	0x000231a0


	//   ....[11]....
        /*00ac*/ 	.word	0x000231b0


	//   ....[12]....
        /*00b0*/ 	.word	0x000251d0


	//   ....[13]....
        /*00b4*/ 	.word	0x000251e0


	//   ....[14]....
        /*00b8*/ 	.word	0x00025210


	//   ....[15]....
        /*00bc*/ 	.word	0x00025220


	//   ....[16]....
        /*00c0*/ 	.word	0x000267c0


	//   ....[17]....
        /*00c4*/ 	.word	0x00026830


	//   ....[18]....
        /*00c8*/ 	.word	0x00026890


	//   ....[19]....
        /*00cc*/ 	.word	0x00026900


	//----- nvinfo : EIATTR_EXIT_INSTR_OFFSETS
	.align		4
.L_1252:
        /*00d0*/ 	.byte	0x04, 0x1c
        /*00d2*/ 	.short	(.L_1254 - .L_1253)


	//   ....[0]....
.L_1253:
        /*00d4*/ 	.word	0x000001f0


	//----- nvinfo : EIATTR_CRS_STACK_SIZE
	.align		4
.L_1254:
        /*00d8*/ 	.byte	0x04, 0x1e
        /*00da*/ 	.short	(.L_1256 - .L_1255)
.L_1255:
        /*00dc*/ 	.word	0x00000000


	//----- nvinfo : EIATTR_CBANK_PARAM_SIZE
	.align		4
.L_1256:
        /*00e0*/ 	.byte	0x03, 0x19
        /*00e2*/ 	.short	0x01d0


	//----- nvinfo : EIATTR_PARAM_CBANK
	.align		4
        /*00e4*/ 	.byte	0x04, 0x0a
        /*00e6*/ 	.short	(.L_1258 - .L_1257)
	.align		4
.L_1257:
        /*00e8*/ 	.word	index@(.nv.constant0._ZN5flash24flash_fwd_splitkv_kernelI23Flash_fwd_kernel_traitsILi128ELi64ELi128ELi4ELb0ELb0EN7cutlass10bfloat16_tE19Flash_kernel_traitsILi128ELi64ELi128ELi4ES3_EELb1ELb0ELb1ELb0ELb0ELb0ELb1ELb1EEEvNS_16Flash_fwd_paramsE)
        /*00ec*/ 	.short	0x0210
        /*00ee*/ 	.short	0x01d0


	//----- nvinfo : EIATTR_SW_WAR
	.align		4
.L_1258:
        /*00f0*/ 	.byte	0x04, 0x36
        /*00f2*/ 	.short	(.L_1260 - .L_1259)
.L_1259:
        /*00f4*/ 	.word	0x00000008
.L_1260:


//--------------------- .nv.info._ZN5flash24flash_fwd_splitkv_kernelI23Flash_fwd_kernel_traitsILi128ELi64ELi128ELi4ELb0ELb0EN7cutlass10bfloat16_tE19Flash_kernel_traitsILi128ELi64ELi128ELi4ES3_EELb1ELb0ELb1ELb0ELb0ELb1ELb1ELb1EEEvNS_16Flash_fwd_paramsE --------------------------
	.section	.nv.info._ZN5flash24flash_fwd_splitkv_kernelI23Flash_fwd_kernel_traitsILi128ELi64ELi128ELi4ELb0ELb0EN7cutlass10bfloat16_tE19Flash_kernel_traitsILi128ELi64ELi128ELi4ES3_EELb1ELb0ELb1ELb0ELb0ELb1ELb1ELb1EEEvNS_16Flash_fwd_paramsE,"",@"SHT_CUDA_INFO"
	.sectionflags	@""
	.align	4


	//----- nvinfo : EIATTR_CUDA_API_VERSION
	.align		4
        /*0000*/ 	.byte	0x04, 0x37
        /*0002*/ 	.short	(.L_1262 - .L_1261)
.L_1261:
        /*0004*/ 	.word	0x00000082


	//----- nvinfo : EIATTR_KPARAM_INFO
	.align		4
.L_1262:
        /*0008*/ 	.byte	0x04, 0x17
        /*000a*/ 	.short	(.L_1264 - .L_1263)
.L_1263:
        /*000c*/ 	.word	0x00000000
        /*0010*/ 	.short	0x0000
        /*0012*/ 	.short	0x0000
        /*0014*/ 	.byte	0x00, 0xf0, 0x41, 0x07


	//----- nvinfo : EIATTR_SPARSE_MMA_MASK
	.align		4
.L_1264:
        /*0018*/ 	.byte	0x03, 0x50
        /*001a*/ 	.short	0x0000


	//----- nvinfo : EIATTR_MAXREG_COUNT
	.align		4
        /*001c*/ 	.byte	0x03, 0x1b
        /*001e*/ 	.short	0x00ff


	//----- nvinfo : EIATTR_NUM_BARRIERS
	.align		4
        /*0020*/ 	.byte	0x02, 0x4c
        /*0022*/ 	.byte	0x01
	.zero		1


	//----- nvinfo : EIATTR_MERCURY_ISA_VERSION
	.align		4
        /*0024*/ 	.byte	0x03, 0x5f
        /*0026*/ 	.short	0x0101


	//----- nvinfo : EIATTR_COOP_GROUP_MASK_REGIDS
	.align		4
        /*0028*/ 	.byte	0x04, 0x29
        /*002a*/ 	.short	(.L_1266 - .L_1265)


	//   ....[0]....
.L_1265:
        /*002c*/ 	.word	0xffffffff


	//   ....[1]....
        /*0030*/ 	.word	0xffffffff


	//   ....[2]....
        /*0034*/ 	.word	0xffffffff


	//   ....[3]....
        /*0038*/ 	.word	0xffffffff


	//   ....[4]....
        /*003c*/ 	.word	0xffffffff


	//   ....[5]....
        /*0040*/ 	.word	0xffffffff


	//   ....[6]....
        /*0044*/ 	.word	0xffffffff


	//   ....[7]....
        /*0048*/ 	.word	0xffffffff


	//   ....[8]....
        /*004c*/ 	.word	0xffffffff


	//   ....[9]....
        /*0050*/ 	.word	0xffffffff


	//   ....[10]....
        /*0054*/ 	.word	0xffffffff


	//   ....[11]....
        /*0058*/ 	.word	0xffffffff


	//   ....[12]....
        /*005c*/ 	.word	0xffffffff


	//   ....[13]....
        /*0060*/ 	.word	0xffffffff


	//   ....[14]....
        /*0064*/ 	.word	0xffffffff


	//   ....[15]....
        /*0068*/ 	.word	0xffffffff


	//   ....[16]....
        /*006c*/ 	.word	0x0500000c


	//   ....[17]....
        /*0070*/ 	.word	0x0500000c


	//   ....[18]....
        /*0074*/ 	.word	0x0500000c


	//   ....[19]....
        /*0078*/ 	.word	0x0500000c


	//----- nvinfo : EIATTR_COOP_GROUP_INSTR_OFFSETS
	.align		4
.L_1266:
        /*007c*/ 	.byte	0x04, 0x28
        /*007e*/ 	.short	(.L_1268 - .L_1267)


	//   ....[0]....
.L_1267:
        /*0080*/ 	.word	0x000198f0


	//   ....[1]....
        /*0084*/ 	.word	0x00019910


	//   ....[2]....
        /*0088*/ 	.word	0x000199b0


	//   ....[3]....
        /*008c*/ 	.word	0x000199c0


	//   ....[4]....
        /*0090*/ 	.word	0x0001f690


	//   ....[5]....
        /*0094*/ 	.word	0x0001f6a0


	//   ....[6]....
        /*0098*/ 	.word	0x0001f6d0


	//   ....[7]....
        /*009c*/ 	.word	0x0001f6e0


	//   ....[8]....
        /*00a0*/ 	.word	0x000255f0


	//   ....[9]....
        /*00a4*/ 	.word	0x00025610


	//   ....[10]....
        /*00a8*/ 	.word	0x00025630


	//   ....[11]....
        /*00ac*/ 	.word	0x00025650


	//   ....[12]....
        /*00b0*/ 	.word	0x00027630


	//   ....[13]....
        /*00b4*/ 	.word	0x00027640


	//   ....[14]....
        /*00b8*/ 	.word	0x00027670


	//   ....[15]....
        /*00bc*/ 	.word	0x00027680


	//   ....[16]....
        /*00c0*/ 	.word	0x00028c60


	//   ....[17]....
        /*00c4*/ 	.word	0x00028ce0


	//   ....[18]....
        /*00c8*/ 	.word	0x00028d50


	//   ....[19]....
        /*00cc*/ 	.word	0x00028dc0


	//----- nvinfo : EIATTR_EXIT_INSTR_OFFSETS
	.align		4
.L_1268:
        /*00d0*/ 	.byte	0x04, 0x1c
        /*00d2*/ 	.short	(.L_1270 - .L_1269)


	//   ....[0]....
.L_1269:
        /*00d4*/ 	.word	0x000001f0


	//----- nvinfo : EIATTR_CRS_STACK_SIZE
	.align		4
.L_1270:
        /*00d8*/ 	.byte	0x04, 0x1e
        /*00da*/ 	.short	(.L_1272 - .L_1271)
.L_1271:
        /*00dc*/ 	.word	0x00000000


	//----- nvinfo : EIATTR_CBANK_PARAM_SIZE
	.align		4
.L_1272:
        /*00e0*/ 	.byte	0x03, 0x19
        /*00e2*/ 	.short	0x01d0


	//----- nvinfo : EIATTR_PARAM_CBANK
	.align		4
        /*00e4*/ 	.byte	0x04, 0x0a
        /*00e6*/ 	.short	(.L_1274 - .L_1273)
	.align		4
.L_1273:
        /*00e8*/ 	.word	index@(.nv.constant0._ZN5flash24flash_fwd_splitkv_kernelI23Flash_fwd_kernel_traitsILi128ELi64ELi128ELi4ELb0ELb0EN7cutlass10bfloat16_tE19Flash_kernel_traitsILi128ELi64ELi128ELi4ES3_EELb1ELb0ELb1ELb0ELb0ELb1ELb1ELb1EEEvNS_16Flash_fwd_paramsE)
        /*00ec*/ 	.short	0x0210
        /*00ee*/ 	.short	0x01d0


	//----- nvinfo : EIATTR_SW_WAR
	.align		4
.L_1274:
        /*00f0*/ 	.byte	0x04, 0x36
        /*00f2*/ 	.short	(.L_1276 - .L_1275)
.L_1275:
        /*00f4*/ 	.word	0x00000008
.L_1276:


//--------------------- .nv.info._ZN5flash32flash_fwd_splitkv_combine_kernelI23Flash_fwd_kernel_traitsILi128ELi64ELi64ELi4ELb0ELb0EN7cutlass10bfloat16_tE19Flash_kernel_traitsILi128ELi64ELi64ELi4ES3_EELi4ELi7ELb0EEEvNS_16Flash_fwd_paramsE --------------------------
	.section	.nv.info._ZN5flash32flash_fwd_splitkv_combine_kernelI23Flash_fwd_kernel_traitsILi128ELi64ELi64ELi4ELb0ELb0EN7cutlass10bfloat16_tE19Flash_kernel_traitsILi128ELi64ELi64ELi4ES3_EELi4ELi7ELb0EEEvNS_16Flash_fwd_paramsE,"",@"SHT_CUDA_INFO"
	.sectionflags	@""
	.align	4


	//----- nvinfo : EIATTR_CUDA_API_VERSION
	.align		4
        /*0000*/ 	.byte	0x04, 0x37
        /*0002*/ 	.short	(.L_1278 - .L_1277)
.L_1277:
        /*0004*/ 	.word	0x00000082


	//----- nvinfo : EIATTR_KPARAM_INFO
	.align		4
.L_1278:
        /*0008*/ 	.byte	0x04, 0x17
        /*000a*/ 	.short	(.L_1280 - .L_1279)
.L_1279:
        /*000c*/ 	.word	0x00000000
        /*0010*/ 	.short	0x0000
        /*0012*/ 	.short	0x0000
        /*0014*/ 	.byte	0x00, 0xf0, 0x41, 0x07


	//----- nvinfo : EIATTR_SPARSE_MMA_MASK
	.align		4
.L_1280:
        /*0018*/ 	.byte	0x03, 0x50
        /*001a*/ 	.short	0x0000


	//----- nvinfo : EIATTR_MAXREG_COUNT
	.align		4
        /*001c*/ 	.byte	0x03, 0x1b
        /*001e*/ 	.short	0x00ff


	//----- nvinfo : EIATTR_NUM_BARRIERS
	.align		4
        /*0020*/ 	.byte	0x02, 0x4c
        /*0022*/ 	.byte	0x01
	.zero		1


	//----- nvinfo : EIATTR_MERCURY_ISA_VERSION
	.align		4
        /*0024*/ 	.byte	0x03, 0x5f
        /*0026*/ 	.short	0x0101


	//----- nvinfo : EIATTR_COOP_GROUP_MASK_REGIDS
	.align		4
        /*0028*/ 	.byte	0x04, 0x29
        /*002a*/ 	.short	(.L_1282 - .L_1281)


	//   ....[0]....
.L_1281:
        /*002c*/ 	.word	0xffffffff


	//   ....[1]....
        /*0030*/ 	.word	0xffffffff


	//   ....[2]....
        /*0034*/ 	.word	0xffffffff


	//   ....[3]....
        /*0038*/ 	.word	0xffffffff


	//   ....[4]....
        /*003c*/ 	.word	0xffffffff


	//   ....[5]....
        /*0040*/ 	.word	0xffffffff


	//   ....[6]....
        /*0044*/ 	.word	0xffffffff


	//   ....[7]....
        /*0048*/ 	.word	0xffffffff


	//   ....[8]....
        /*004c*/ 	.word	0xffffffff


	//   ....[9]....
        /*0050*/ 	.word	0xffffffff


	//----- nvinfo : EIATTR_COOP_GROUP_INSTR_OFFSETS
	.align		4
.L_1282:
        /*0054*/ 	.byte	0x04, 0x28
        /*0056*/ 	.short	(.L_1284 - .L_1283)


	//   ....[0]....
.L_1283:
        /*0058*/ 	.word	0x00001b70


	//   ....[1]....
        /*005c*/ 	.word	0x00001b90


	//   ....[2]....
        /*0060*/ 	.word	0x00001bb0


	//   ....[3]....
        /*0064*/ 	.word	0x00001bd0


	//   ....[4]....
        /*0068*/ 	.word	0x00001bf0


	//   ....[5]....
        /*006c*/ 	.word	0x00001d60


	//   ....[6]....
        /*0070*/ 	.word	0x00001dc0


	//   ....[7]....
        /*0074*/ 	.word	0x00001e90


	//   ....[8]....
        /*0078*/ 	.word	0x00001f60


	//   ....[9]....
        /*007c*/ 	.word	0x00002080


	//----- nvinfo : EIATTR_EXIT_INSTR_OFFSETS
	.align		4
.L_1284:
        /*0080*/ 	.byte	0x04, 0x1c
        /*0082*/ 	.short	(.L_1286 - .L_1285)


	//   ....[0]....
.L_1285:
        /*0084*/ 	.word	0x000043d0


	//   ....[1]....
        /*0088*/ 	.word	0x00004400


	//   ....[2]....
        /*008c*/ 	.word	0x00004900


	//----- nvinfo : EIATTR_CRS_STACK_SIZE
	.align		4
.L_1286:
        /*0090*/ 	.byte	0x04, 0x1e
        /*0092*/ 	.short	(.L_1288 - .L_1287)
.L_1287:
        /*0094*/ 	.word	0x00000000


	//----- nvinfo : EIATTR_CBANK_PARAM_SIZE
	.align		4
.L_1288:
        /*0098*/ 	.byte	0x03, 0x19
        /*009a*/ 	.short	0x01d0


	//----- nvinfo : EIATTR_PARAM_CBANK
	.align		4
        /*009c*/ 	.byte	0x04, 0x0a
        /*009e*/ 	.short	(.L_1290 - .L_1289)
	.align		4
.L_1289:
        /*00a0*/ 	.word	index@(.nv.constant0._ZN5flash32flash_fwd_splitkv_combine_kernelI23Flash_fwd_kernel_traitsILi128ELi64ELi64ELi4ELb0ELb0EN7cutlass10bfloat16_tE19Flash_kernel_traitsILi128ELi64ELi64ELi4ES3_EELi4ELi7ELb0EEEvNS_16Flash_fwd_paramsE)
        /*00a4*/ 	.short	0x0210
        /*00a6*/ 	.short	0x01d0


	//----- nvinfo : EIATTR_SW_WAR
	.align		4
.L_1290:
        /*00a8*/ 	.byte	0x04, 0x36
        /*00aa*/ 	.short	(.L_1292 - .L_1291)
.L_1291:
        /*00ac*/ 	.word	0x00000008
.L_1292:


//--------------------- .nv.info._ZN5flash32flash_fwd_splitkv_combine_kernelI23Flash_fwd_kernel_traitsILi128ELi64ELi64ELi4ELb0ELb0EN7cutlass10bfloat16_tE19Flash_kernel_traitsILi128ELi64ELi64ELi4ES3_EELi4ELi6ELb0EEEvNS_16Flash_fwd_paramsE --------------------------
	.section	.nv.info._ZN5flash32flash_fwd_splitkv_combine_kernelI23Flash_fwd_kernel_traitsILi128ELi64ELi64ELi4ELb0ELb0EN7cutlass10bfloat16_tE19Flash_kernel_traitsILi128ELi64ELi64ELi4ES3_EELi4ELi6ELb0EEEvNS_16Flash_fwd_paramsE,"",@"SHT_CUDA_INFO"
	.sectionflags	@""
	.align	4


	//----- nvinfo : EIATTR_CUDA_API_VERSION
	.align		4
        /*0000*/ 	.byte	0x04, 0x37
        /*0002*/ 	.short	(.L_1294 - .L_1293)
.L_1293:
        /*0004*/ 	.word	0x00000082


	//----- nvinfo : EIATTR_KPARAM_INFO
	.align		4
.L_1294:
        /*0008*/ 	.byte	0x04, 0x17
        /*000a*/ 	.short	(.L_1296 - .L_1295)
.L_1295:
        /*000c*/ 	.word	0x00000000
        /*0010*/ 	.short	0x0000
        /*0012*/ 	.short	0x0000
        /*0014*/ 	.byte	0x00, 0xf0, 0x41, 0x07


	//----- nvinfo : EIATTR_SPARSE_MMA_MASK
	.align		4
.L_1296:
        /*0018*/ 	.byte	0x03, 0x50
        /*001a*/ 	.short	0x0000


	//----- nvinfo : EIATTR_MAXREG_COUNT
	.align		4
        /*001c*/ 	.byte	0x03, 0x1b
        /*001e*/ 	.short	0x00ff


	//----- nvinfo : EIATTR_NUM_BARRIERS
	.align		4
        /*0020*/ 	.byte	0x02, 0x4c
        /*0022*/ 	.byte	0x01
	.zero		1


	//----- nvinfo : EIATTR_MERCURY_ISA_VERSION
	.align		4
        /*0024*/ 	.byte	0x03, 0x5f
        /*0026*/ 	.short	0x0101


	//----- nvinfo : EIATTR_COOP_GROUP_MASK_REGIDS
	.align		4
        /*0028*/ 	.byte	0x04, 0x29
        /*002a*/ 	.short	(.L_1298 - .L_1297)


	//   ....[0]....
.L_1297:
        /*002c*/ 	.word	0xffffffff


	//   ....[1]....
        /*0030*/ 	.word	0xffffffff


	//   ....[2]....
        /*0034*/ 	.word	0xffffffff


	//   ....[3]....
        /*0038*/ 	.word	0xffffffff


	//   ....[4]....
        /*003c*/ 	.word	0xffffffff


	//   ....[5]....
        /*0040*/ 	.word	0xffffffff


	//   ....[6]....
        /*0044*/ 	.word	0xffffffff


	//   ....[7]....
        /*0048*/ 	.word	0xffffffff


	//   ....[8]....
        /*004c*/ 	.word	0xffffffff


	//   ....[9]....
        /*0050*/ 	.word	0xffffffff


	//----- nvinfo : EIATTR_COOP_GROUP_INSTR_OFFSETS
	.align		4
.L_1298:
        /*0054*/ 	.byte	0x04, 0x28
        /*0056*/ 	.short	(.L_1300 - .L_1299)


	//   ....[0]....
.L_1299:
        /*0058*/ 	.word	0x00001690


	//   ....[1]....
        /*005c*/ 	.word	0x000016b0


	//   ....[2]....
        /*0060*/ 	.word	0x000016d0


	//   ....[3]....
        /*0064*/ 	.word	0x00001700


	//   ....[4]....
        /*0068*/ 	.word	0x00001740


	//   ....[5]....
        /*006c*/ 	.word	0x00001900


	//   ....[6]....
        /*0070*/ 	.word	0x000019c0


	//   ....[7]....
        /*0074*/ 	.word	0x00001a20


	//   ....[8]....
        /*0078*/ 	.word	0x00001af0


	//   ....[9]....
        /*007c*/ 	.word	0x00001c30


	//----- nvinfo : EIATTR_EXIT_INSTR_OFFSETS
	.align		4
.L_1300:
        /*0080*/ 	.byte	0x04, 0x1c
        /*0082*/ 	.short	(.L_1302 - .L_1301)


	//   ....[0]....
.L_1301:
        /*0084*/ 	.word	0x00004040


	//   ....[1]....
        /*0088*/ 	.word	0x00004070


	//   ....[2]....
        /*008c*/ 	.word	0x00004570


	//----- nvinfo : EIATTR_CRS_STACK_SIZE
	.align		4
.L_1302:
        /*0090*/ 	.byte	0x04, 0x1e
        /*0092*/ 	.short	(.L_1304 - .L_1303)
.L_1303:
        /*0094*/ 	.word	0x00000000


	//----- nvinfo : EIATTR_CBANK_PARAM_SIZE
	.align		4
.L_1304:
        /*0098*/ 	.byte	0x03, 0x19
        /*009a*/ 	.short	0x01d0


	//----- nvinfo : EIATTR_PARAM_CBANK
	.align		4
        /*009c*/ 	.byte	0x04, 0x0a
        /*009e*/ 	.short	(.L_1306 - .L_1305)
	.align		4
.L_1305:
        /*00a0*/ 	.word	index@(.nv.constant0._ZN5flash32flash_fwd_splitkv_combine_kernelI23Flash_fwd_kernel_traitsILi128ELi64ELi64ELi4ELb0ELb0EN7cutlass10bfloat16_tE19Flash_kernel_traitsILi128ELi64ELi64ELi4ES3_EELi4ELi6ELb0EEEvNS_16Flash_fwd_paramsE)
        /*00a4*/ 	.short	0x0210
        /*00a6*/ 	.short	0x01d0


	//----- nvinfo : EIATTR_SW_WAR
	.align		4
.L_1306:
        /*00a8*/ 	.byte	0x04, 0x36
        /*00aa*/ 	.short	(.L_1308 - .L_1307)
.L_1307:
        /*00ac*/ 	.word	0x00000008
.L_1308:


//--------------------- .nv.info._ZN5flash32flash_fwd_splitkv_combine_kernelI23Flash_fwd_kernel_traitsILi128ELi64ELi64ELi4ELb0ELb0EN7cutlass10bfloat16_tE19Flash_kernel_traitsILi128ELi64ELi64ELi4ES3_EELi4ELi5ELb0EEEvNS_16Flash_fwd_paramsE --------------------------
	.section	.nv.info._ZN5flash32flash_fwd_splitkv_combine_kernelI23Flash_fwd_kernel_traitsILi128ELi64ELi64ELi4ELb0ELb0EN7cutlass10bfloat16_tE19Flash_kernel_traitsILi128ELi64ELi64ELi4ES3_EELi4ELi5ELb0EEEvNS_16Flash_fwd_paramsE,"",@"SHT_CUDA_INFO"
	.sectionflags	@""
	.align	4


	//----- nvinfo : EIATTR_CUDA_API_VERSION
	.align		4
        /*0000*/ 	.byte	0x04, 0x37
        /*0002*/ 	.short	(.L_1310 - .L_1309)
.L_1309:
        /*0004*/ 	.word	0x00000082


	//----- nvinfo : EIATTR_KPARAM_INFO
	.align		4
.L_1310:
        /*0008*/ 	.byte	0x04, 0x17
        /*000a*/ 	.short	(.L_1312 - .L_1311)
.L_1311:
        /*000c*/ 	.word	0x00000000
        /*0010*/ 	.short	0x0000
        /*0012*/ 	.short	0x0000
        /*0014*/ 	.byte	0x00, 0xf0, 0x41, 0x07


	//----- nvinfo : EIATTR_SPARSE_MMA_MASK
	.align		4
.L_1312:
        /*0018*/ 	.byte	0x03, 0x50
        /*001a*/ 	.short	0x0000


	//----- nvinfo : EIATTR_MAXREG_COUNT
	.align		4
        /*001c*/ 	.byte	0x03, 0x1b
        /*001e*/ 	.short	0x00ff


	//----- nvinfo : EIATTR_NUM_BARRIERS
	.align		4
        /*0020*/ 	.byte	0x02, 0x4c
        /*0022*/ 	.byte	0x01
	.zero		1


	//----- nvinfo : EIATTR_MERCURY_ISA_VERSION
	.align		4
        /*0024*/ 	.byte	0x03, 0x5f
        /*0026*/ 	.short	0x0101


	//----- nvinfo : EIATTR_COOP_GROUP_MASK_REGIDS
	.align		4
        /*0028*/ 	.byte	0x04, 0x29
        /*002a*/ 	.short	(.L_1314 - .L_1313)


	//   ....[0]....
.L_1313:
        /*002c*/ 	.word	0xffffffff


	//   ....[1]....
        /*0030*/ 	.word	0xffffffff


	//   ....[2]....
        /*0034*/ 	.word	0xffffffff


	//   ....[3]....
        /*0038*/ 	.word	0xffffffff


	//   ....[4]....
        /*003c*/ 	.word	0xffffffff


	//   ....[5]....
        /*0040*/ 	.word	0xffffffff


	//   ....[6]....
        /*0044*/ 	.word	0xffffffff


	//   ....[7]....
        /*0048*/ 	.word	0xffffffff


	//   ....[8]....
        /*004c*/ 	.word	0xffffffff


	//   ....[9]....
        /*0050*/ 	.word	0xffffffff


	//----- nvinfo : EIATTR_COOP_GROUP_INSTR_OFFSETS
	.align		4
.L_1314:
        /*0054*/ 	.byte	0x04, 0x28
        /*0056*/ 	.short	(.L_1316 - .L_1315)


	//   ....[0]....
.L_1315:
        /*0058*/ 	.word	0x00001830


	//   ....[1]....
        /*005c*/ 	.word	0x00001890


	//   ....[2]....
        /*0060*/ 	.word	0x000018c0


	//   ....[3]....
        /*0064*/ 	.word	0x000018e0


	//   ....[4]....
        /*0068*/ 	.word	0x00001910


	//   ....[5]....
        /*006c*/ 	.word	0x00001a40


	//   ....[6]....
        /*0070*/ 	.word	0x00001aa0


	//   ....[7]....
        /*0074*/ 	.word	0x00001b30


	//   ....[8]....
        /*0078*/ 	.word	0x00001bd0


	//   ....[9]....
        /*007c*/ 	.word	0x00001cc0


	//----- nvinfo : EIATTR_EXIT_INSTR_OFFSETS
	.align		4
.L_1316:
        /*0080*/ 	.byte	0x04, 0x1c
        /*0082*/ 	.short	(.L_1318 - .L_1317)


	//   ....[0]....
.L_1317:
        /*0084*/ 	.word	0x00004050


	//   ....[1]....
        /*0088*/ 	.word	0x00004080


	//   ....[2]....
        /*008c*/ 	.word	0x00004580


	//----- nvinfo : EIATTR_CRS_STACK_SIZE
	.align		4
.L_1318:
        /*0090*/ 	.byte	0x04, 0x1e
        /*0092*/ 	.short	(.L_1320 - .L_1319)
.L_1319:
        /*0094*/ 	.word	0x00000000


	//----- nvinfo : EIATTR_CBANK_PARAM_SIZE
	.align		4
.L_1320:
        /*0098*/ 	.byte	0x03, 0x19
        /*009a*/ 	.short	0x01d0


	//----- nvinfo : EIATTR_PARAM_CBANK
	.align		4
        /*009c*/ 	.byte	0x04, 0x0a
        /*009e*/ 	.short	(.L_1322 - .L_1321)
	.align		4
.L_1321:
        /*00a0*/ 	.word	index@(.nv.constant0._ZN5flash32flash_fwd_splitkv_combine_kernelI23Flash_fwd_kernel_traitsILi128ELi64ELi64ELi4ELb0ELb0EN7cutlass10bfloat16_tE19Flash_kernel_traitsILi128ELi64ELi64ELi4ES3_EELi4ELi5ELb0EEEvNS_16Flash_fwd_paramsE)
        /*00a4*/ 	.short	0x0210
        /*00a6*/ 	.short	0x01d0


	//----- nvinfo : EIATTR_SW_WAR
	.align		4
.L_1322:
        /*00a8*/ 	.byte	0x04, 0x36
        /*00aa*/ 	.short	(.L_1324 - .L_1323)
.L_1323:
        /*00ac*/ 	.word	0x00000008
.L_1324:


//--------------------- .nv.info._ZN5flash32flash_fwd_splitkv_combine_kernelI23Flash_fwd_kernel_traitsILi128ELi64ELi64ELi4ELb0ELb0EN7cutlass10bfloat16_tE19Flash_kernel_traitsILi128ELi64ELi64ELi4ES3_EELi4ELi4ELb0EEEvNS_16Flash_fwd_paramsE --------------------------
	.section	.nv.info._ZN5flash32flash_fwd_splitkv_combine_kernelI23Flash_fwd_kernel_traitsILi128ELi64ELi64ELi4ELb0ELb0EN7cutlass10bfloat16_tE19Flash_kernel_traitsILi128ELi64ELi64ELi4ES3_EELi4ELi4ELb0EEEvNS_16Flash_fwd_paramsE,"",@"SHT_CUDA_INFO"
	.sectionflags	@""
	.align	4


	//----- nvinfo : EIATTR_CUDA_API_VERSION
	.align		4
        /*0000*/ 	.byte	0x04, 0x37
        /*0002*/ 	.short	(.L_1326 - .L_1325)
.L_1325:
        /*0004*/ 	.word	0x00000082


	//----- nvinfo : EIATTR_KPARAM_INFO
	.align		4
.L_1326:
        /*0008*/ 	.byte	0x04, 0x17
        /*000a*/ 	.short	(.L_1328 - .L_1327)
.L_1327:
        /*000c*/ 	.word	0x00000000
        /*0010*/ 	.short	0x0000
        /*0012*/ 	.short	0x0000
        /*0014*/ 	.byte	0x00, 0xf0, 0x41, 0x07


	//----- nvinfo : EIATTR_SPARSE_MMA_MASK
	.align		4
.L_1328:
        /*0018*/ 	.byte	0x03, 0x50
        /*001a*/ 	.short	0x0000


	//----- nvinfo : EIATTR_MAXREG_COUNT
	.align		4
        /*001c*/ 	.byte	0x03, 0x1b
        /*001e*/ 	.short	0x00ff


	//----- nvinfo : EIATTR_NUM_BARRIERS
	.align		4
        /*0020*/ 	.byte	0x02, 0x4c
        /*0022*/ 	.byte	0x01
	.zero		1


	//----- nvinfo : EIATTR_MERCURY_ISA_VERSION
	.align		4
        /*0024*/ 	.byte	0x03, 0x5f
        /*0026*/ 	.short	0x0101


	//----- nvinfo : EIATTR_COOP_GROUP_MASK_REGIDS
	.align		4
        /*0028*/ 	.byte	0x04, 0x29
        /*002a*/ 	.short	(.L_1330 - .L_1329)


	//   ....[0]....
.L_1329:
        /*002c*/ 	.word	0xffffffff


	//   ....[1]....
        /*0030*/ 	.word	0xffffffff


	//   ....[2]....
        /*0034*/ 	.word	0xffffffff


	//   ....[3]....
        /*0038*/ 	.word	0xffffffff


	//   ....[4]....
        /*003c*/ 	.word	0xffffffff


	//   ....[5]....
        /*0040*/ 	.word	0xffffffff


	//   ....[6]....
        /*0044*/ 	.word	0xffffffff


	//   ....[7]....
        /*0048*/ 	.word	0xffffffff


	//----- nvinfo : EIATTR_COOP_GROUP_INSTR_OFFSETS
	.align		4
.L_1330:
        /*004c*/ 	.byte	0x04, 0x28
        /*004e*/ 	.short	(.L_1332 - .L_1331)


	//   ....[0]....
.L_1331:
        /*0050*/ 	.word	0x00001830


	//   ....[1]....
        /*0054*/ 	.word	0x000018a0


	//   ....[2]....
        /*0058*/ 	.word	0x000018e0


	//   ....[3]....
        /*005c*/ 	.word	0x00001910


	//   ....[4]....
        /*0060*/ 	.word	0x00001a40


	//   ....[5]....
        /*0064*/ 	.word	0x00001af0


	//   ....[6]....
        /*0068*/ 	.word	0x00001b90


	//   ....[7]....
        /*006c*/ 	.word	0x00001c80


	//----- nvinfo : EIATTR_EXIT_INSTR_OFFSETS
	.align		4
.L_1332:
        /*0070*/ 	.byte	0x04, 0x1c
        /*0072*/ 	.short	(.L_1334 - .L_1333)


	//   ....[0]....
.L_1333:
        /*0074*/ 	.word	0x00004050


	//   ....[1]....
        /*0078*/ 	.word	0x00004080


	//   ....[2]....
        /*007c*/ 	.word	0x00004580


	//----- nvinfo : EIATTR_CRS_STACK_SIZE
	.align		4
.L_1334:
        /*0080*/ 	.byte	0x04, 0x1e
        /*0082*/ 	.short	(.L_1336 - .L_1335)
.L_1335:
        /*0084*/ 	.word	0x00000000


	//----- nvinfo : EIATTR_CBANK_PARAM_SIZE
	.align		4
.L_1336:
        /*0088*/ 	.byte	0x03, 0x19
        /*008a*/ 	.short	0x01d0


	//----- nvinfo : EIATTR_PARAM_CBANK
	.align		4
        /*008c*/ 	.byte	0x04, 0x0a
        /*008e*/ 	.short	(.L_1338 - .L_1337)
	.align		4
.L_1337:
        /*0090*/ 	.word	index@(.nv.constant0._ZN5flash32flash_fwd_splitkv_combine_kernelI23Flash_fwd_kernel_traitsILi128ELi64ELi64ELi4ELb0ELb0EN7cutlass10bfloat16_tE19Flash_kernel_traitsILi128ELi64ELi64ELi4ES3_EELi4ELi4ELb0EEEvNS_16Flash_fwd_paramsE)
        /*0094*/ 	.short	0x0210
        /*0096*/ 	.short	0x01d0


	//----- nvinfo : EIATTR_SW_WAR
	.align		4
.L_1338:
        /*0098*/ 	.byte	0x04, 0x36
        /*009a*/ 	.short	(.L_1340 - .L_1339)
.L_1339:
        /*009c*/ 	.word	0x00000008
.L_1340:


//--------------------- .nv.info._ZN5flash32flash_fwd_splitkv_combine_kernelI23Flash_fwd_kernel_traitsILi128ELi64ELi64ELi4ELb0ELb0EN7cutlass10bfloat16_tE19Flash_kernel_traitsILi128ELi64ELi64ELi4ES3_EELi4ELi3ELb0EEEvNS_16Flash_fwd_paramsE --------------------------
	.section	.nv.info._ZN5flash32flash_fwd_splitkv_combine_kernelI23Flash_fwd_kernel_traitsILi128ELi64ELi64ELi4ELb0ELb0EN7cutlass10bfloat16_tE19Flash_kernel_traitsILi128ELi64ELi64ELi4ES3_EELi4ELi3ELb0EEEvNS_16Flash_fwd_paramsE,"",@"SHT_CUDA_INFO"
	.sectionflags	@""
	.align	4


	//----- nvinfo : EIATTR_CUDA_API_VERSION
	.align		4
        /*0000*/ 	.byte	0x04, 0x37
        /*0002*/ 	.short	(.L_1342 - .L_1341)
.L_1341:
        /*0004*/ 	.word	0x00000082


	//----- nvinfo : EIATTR_KPARAM_INFO
	.align		4
.L_1342:
        /*0008*/ 	.byte	0x04, 0x17
        /*000a*/ 	.short	(.L_1344 - .L_1343)
.L_1343:
        /*000c*/ 	.word	0x00000000
        /*0010*/ 	.short	0x0000
        /*0012*/ 	.short	0x0000
        /*0014*/ 	.byte	0x00, 0xf0, 0x41, 0x07


	//----- nvinfo : EIATTR_SPARSE_MMA_MASK
	.align		4
.L_1344:
        /*0018*/ 	.byte	0x03, 0x50
        /*001a*/ 	.short	0x0000


	//----- nvinfo : EIATTR_MAXREG_COUNT
	.align		4
        /*001c*/ 	.byte	0x03, 0x1b
        /*001e*/ 	.short	0x00ff


	//----- nvinfo : EIATTR_NUM_BARRIERS
	.align		4
        /*0020*/ 	.byte	0x02, 0x4c
        /*0022*/ 	.byte	0x01
	.zero		1


	//----- nvinfo : EIATTR_MERCURY_ISA_VERSION
	.align		4
        /*0024*/ 	.byte	0x03, 0x5f
        /*0026*/ 	.short	0x0101


	//----- nvinfo : EIATTR_COOP_GROUP_MASK_REGIDS
	.align		4
        /*0028*/ 	.byte	0x04, 0x29
        /*002a*/ 	.short	(.L_1346 - .L_1345)


	//   ....[0]....
.L_1345:
        /*002c*/ 	.word	0xffffffff


	//   ....[1]....
        /*0030*/ 	.word	0xffffffff


	//   ....[2]....
        /*0034*/ 	.word	0xffffffff


	//   ....[3]....
        /*0038*/ 	.word	0xffffffff


	//   ....[4]....
        /*003c*/ 	.word	0xffffffff


	//   ....[5]....
        /*0040*/ 	.word	0xffffffff


	//----- nvinfo : EIATTR_COOP_GROUP_INSTR_OFFSETS
	.align		4
.L_1346:
        /*0044*/ 	.byte	0x04, 0x28
        /*0046*/ 	.short	(.L_1348 - .L_1347)


	//   ....[0]....
.L_1347:
        /*0048*/ 	.word	0x00001830


	//   ....[1]....
        /*004c*/ 	.word	0x000018d0


	//   ....[2]....
        /*0050*/ 	.word	0x00001930


	//   ....[3]....
        /*0054*/ 	.word	0x00001a90


	//   ....[4]....
        /*0058*/ 	.word	0x00001b40


	//   ....[5]....
        /*005c*/ 	.word	0x00001c40


	//----- nvinfo : EIATTR_EXIT_INSTR_OFFSETS
	.align		4
.L_1348:
        /*0060*/ 	.byte	0x04, 0x1c
        /*0062*/ 	.short	(.L_1350 - .L_1349)


	//   ....[0]....
.L_1349:
        /*0064*/ 	.word	0x00004010


	//   ....[1]....
        /*0068*/ 	.word	0x00004040


	//   ....[2]....
        /*006c*/ 	.word	0x00004540


	//----- nvinfo : EIATTR_CRS_STACK_SIZE
	.align		4
.L_1350:
        /*0070*/ 	.byte	0x04, 0x1e
        /*0072*/ 	.short	(.L_1352 - .L_1351)
.L_1351:
        /*0074*/ 	.word	0x00000000


	//----- nvinfo : EIATTR_CBANK_PARAM_SIZE
	.align		4
.L_1352:
        /*0078*/ 	.byte	0x03, 0x19
        /*007a*/ 	.short	0x01d0


	//----- nvinfo : EIATTR_PARAM_CBANK
	.align		4
        /*007c*/ 	.byte	0x04, 0x0a
        /*007e*/ 	.short	(.L_1354 - .L_1353)
	.align		4
.L_1353:
        /*0080*/ 	.word	index@(.nv.constant0._ZN5flash32flash_fwd_splitkv_combine_kernelI23Flash_fwd_kernel_traitsILi128ELi64ELi64ELi4ELb0ELb0EN7cutlass10bfloat16_tE19Flash_kernel_traitsILi128ELi64ELi64ELi4ES3_EELi4ELi3ELb0EEEvNS_16Flash_fwd_paramsE)
        /*0084*/ 	.short	0x0210
        /*0086*/ 	.short	0x01d0


	//----- nvinfo : EIATTR_SW_WAR
	.align		4
.L_1354:
        /*0088*/ 	.byte	0x04, 0x36
        /*008a*/ 	.short	(.L_1356 - .L_1355)
.L_1355:
        /*008c*/ 	.word	0x00000008
.L_1356:


//--------------------- .nv.info._ZN5flash32flash_fwd_splitkv_combine_kernelI23Flash_fwd_kernel_traitsILi128ELi64ELi64ELi4ELb0ELb0EN7cutlass10bfloat16_tE19Flash_kernel_traitsILi128ELi64ELi64ELi4ES3_EELi4ELi2ELb0EEEvNS_16Flash_fwd_paramsE --------------------------
	.section	.nv.info._ZN5flash32flash_fwd_splitkv_combine_kernelI23Flash_fwd_kernel_traitsILi128ELi64ELi64ELi4ELb0ELb0EN7cutlass10bfloat16_tE19Flash_kernel_traitsILi128ELi64ELi64ELi4ES3_EELi4ELi2ELb0EEEvNS_16Flash_fwd_paramsE,"",@"SHT_CUDA_INFO"
	.sectionflags	@""
	.align	4


	//----- nvinfo : EIATTR_CUDA_API_VERSION
	.align		4
        /*0000*/ 	.byte	0x04, 0x37
        /*0002*/ 	.short	(.L_1358 - .L_1357)
.L_1357:
        /*0004*/ 	.word	0x00000082


	//----- nvinfo : EIATTR_KPARAM_INFO
	.align		4
.L_1358:
        /*0008*/ 	.byte	0x04, 0x17
        /*000a*/ 	.short	(.L_1360 - .L_1359)
.L_1359:
        /*000c*/ 	.word	0x00000000
        /*0010*/ 	.short	0x0000
        /*0012*/ 	.short	0x0000
        /*0014*/ 	.byte	0x00, 0xf0, 0x41, 0x07


	//----- nvinfo : EIATTR_SPARSE_MMA_MASK
	.align		4
.L_1360:
        /*0018*/ 	.byte	0x03, 0x50
        /*001a*/ 	.short	0x0000


	//----- nvinfo : EIATTR_MAXREG_COUNT
	.align		4
        /*001c*/ 	.byte	0x03, 0x1b
        /*001e*/ 	.short	0x00ff


	//----- nvinfo : EIATTR_NUM_BARRIERS
	.align		4
        /*0020*/ 	.byte	0x02, 0x4c
        /*0022*/ 	.byte	0x01
	.zero		1


	//----- nvinfo : EIATTR_MERCURY_ISA_VERSION
	.align		4
        /*0024*/ 	.byte	0x03, 0x5f
        /*0026*/ 	.short	0x0101


	//----- nvinfo : EIATTR_COOP_GROUP_MASK_REGIDS
	.align		4
        /*0028*/ 	.byte	0x04, 0x29
        /*002a*/ 	.short	(.L_1362 - .L_1361)


	//   ....[0]....
.L_1361:
        /*002c*/ 	.word	0xffffffff


	//   ....[1]....
        /*0030*/ 	.word	0xffffffff


	//   ....[2]....
        /*0034*/ 	.word	0xffffffff


	//   ....[3]....
        /*0038*/ 	.word	0xffffffff


	//----- nvinfo : EIATTR_COOP_GROUP_INSTR_OFFSETS
	.align		4
.L_1362:
        /*003c*/ 	.byte	0x04, 0x28
        /*003e*/ 	.short	(.L_1364 - .L_1363)


	//   ....[0]....
.L_1363:
        /*0040*/ 	.word	0x00001840


	//   ....[1]....
        /*0044*/ 	.word	0x00001910


	//   ....[2]....
        /*0048*/ 	.word	0x00001b40


	//   ....[3]....
        /*004c*/ 	.word	0x00001c90


	//----- nvinfo : EIATTR_EXIT_INSTR_OFFSETS
	.align		4
.L_1364:
        /*0050*/ 	.byte	0x04, 0x1c
        /*0052*/ 	.short	(.L_1366 - .L_1365)


	//   ....[0]....
.L_1365:
        /*0054*/ 	.word	0x00003e40


	//   ....[1]....
        /*0058*/ 	.word	0x00003e70


	//   ....[2]....
        /*005c*/ 	.word	0x00004350


	//----- nvinfo : EIATTR_CRS_STACK_SIZE
	.align		4
.L_1366:
        /*0060*/ 	.byte	0x04, 0x1e
        /*0062*/ 	.short	(.L_1368 - .L_1367)
.L_1367:
        /*0064*/ 	.word	0x00000000


	//----- nvinfo : EIATTR_CBANK_PARAM_SIZE
	.align		4
.L_1368:
        /*0068*/ 	.byte	0x03, 0x19
        /*006a*/ 	.short	0x01d0


	//----- nvinfo : EIATTR_PARAM_CBANK
	.align		4
        /*006c*/ 	.byte	0x04, 0x0a
        /*006e*/ 	.short	(.L_1370 - .L_1369)
	.align		4
.L_1369:
        /*0070*/ 	.word	index@(.nv.constant0._ZN5flash32flash_fwd_splitkv_combine_kernelI23Flash_fwd_kernel_traitsILi128ELi64ELi64ELi4ELb0ELb0EN7cutlass10bfloat16_tE19Flash_kernel_traitsILi128ELi64ELi64ELi4ES3_EELi4ELi2ELb0EEEvNS_16Flash_fwd_paramsE)
        /*0074*/ 	.short	0x0210
        /*0076*/ 	.short	0x01d0


	//----- nvinfo : EIATTR_SW_WAR
	.align		4
.L_1370:
        /*0078*/ 	.byte	0x04, 0x36
        /*007a*/ 	.short	(.L_1372 - .L_1371)
.L_1371:
        /*007c*/ 	.word	0x00000008
.L_1372:


//--------------------- .nv.info._ZN5flash32flash_fwd_splitkv_combine_kernelI23Flash_fwd_kernel_traitsILi128ELi64ELi64ELi4ELb0ELb0EN7cutlass10bfloat16_tE19Flash_kernel_traitsILi128ELi64ELi64ELi4ES3_EELi4ELi1ELb0EEEvNS_16Flash_fwd_paramsE --------------------------
	.section	.nv.info._ZN5flash32flash_fwd_splitkv_combine_kernelI23Flash_fwd_kernel_traitsILi128ELi64ELi64ELi4ELb0ELb0EN7cutlass10bfloat16_tE19Flash_kernel_traitsILi128ELi64ELi64ELi4ES3_EELi4ELi1ELb0EEEvNS_16Flash_fwd_paramsE,"",@"SHT_CUDA_INFO"
	.sectionflags	@""
	.align	4


	//----- nvinfo : EIATTR_CUDA_API_VERSION
	.align		4
        /*0000*/ 	.byte	0x04, 0x37
        /*0002*/ 	.short	(.L_1374 - .L_1373)
.L_1373:
        /*0004*/ 	.word	0x00000082


	//----- nvinfo : EIATTR_KPARAM_INFO
	.align		4
.L_1374:
        /*0008*/ 	.byte	0x04, 0x17
        /*000a*/ 	.short	(.L_1376 - .L_1375)
.L_1375:
        /*000c*/ 	.word	0x00000000
        /*0010*/ 	.short	0x0000
        /*0012*/ 	.short	0x0000
        /*0014*/ 	.byte	0x00, 0xf0, 0x41, 0x07


	//----- nvinfo : EIATTR_SPARSE_MMA_MASK
	.align		4
.L_1376:
        /*0018*/ 	.byte	0x03, 0x50
        /*001a*/ 	.short	0x0000


	//----- nvinfo : EIATTR_MAXREG_COUNT
	.align		4
        /*001c*/ 	.byte	0x03, 0x1b
        /*001e*/ 	.short	0x00ff


	//----- nvinfo : EIATTR_NUM_BARRIERS
	.align		4
        /*0020*/ 	.byte	0x02, 0x4c
        /*0022*/ 	.byte	0x01
	.zero		1


	//----- nvinfo : EIATTR_MERCURY_ISA_VERSION
	.align		4
        /*0024*/ 	.byte	0x03, 0x5f
        /*0026*/ 	.short	0x0101


	//----- nvinfo : EIATTR_COOP_GROUP_MASK_REGIDS
	.align		4
        /*0028*/ 	.byte	0x04, 0x29
        /*002a*/ 	.short	(.L_1378 - .L_1377)


	//   ....[0]....
.L_1377:
        /*002c*/ 	.word	0xffffffff


	//   ....[1]....
        /*0030*/ 	.word	0xffffffff


	//----- nvinfo : EIATTR_COOP_GROUP_INSTR_OFFSETS
	.align		4
.L_1378:
        /*0034*/ 	.byte	0x04, 0x28
        /*0036*/ 	.short	(.L_1380 - .L_1379)


	//   ....[0]....
.L_1379:
        /*0038*/ 	.word	0x00001910


	//   ....[1]....
        /*003c*/ 	.word	0x00001b60


	//----- nvinfo : EIATTR_EXIT_INSTR_OFFSETS
	.align		4
.L_1380:
        /*0040*/ 	.byte	0x04, 0x1c
        /*0042*/ 	.short	(.L_1382 - .L_1381)


	//   ....[0]....
.L_1381:
        /*0044*/ 	.word	0x00004040


	//   ....[1]....
        /*0048*/ 	.word	0x00004070


	//   ....[2]....
        /*004c*/ 	.word	0x00004550


	//----- nvinfo : EIATTR_CRS_STACK_SIZE
	.align		4
.L_1382:
        /*0050*/ 	.byte	0x04, 0x1e
        /*0052*/ 	.short	(.L_1384 - .L_1383)
.L_1383:
        /*0054*/ 	.word	0x00000000


	//----- nvinfo : EIATTR_CBANK_PARAM_SIZE
	.align		4
.L_1384:
        /*0058*/ 	.byte	0x03, 0x19
        /*005a*/ 	.short	0x01d0


	//----- nvinfo : EIATTR_PARAM_CBANK
	.align		4
        /*005c*/ 	.byte	0x04, 0x0a
        /*005e*/ 	.short	(.L_1386 - .L_1385)
	.align		4
.L_1385:
        /*0060*/ 	.word	index@(.nv.constant0._ZN5flash32flash_fwd_splitkv_combine_kernelI23Flash_fwd_kernel_traitsILi128ELi64ELi64ELi4ELb0ELb0EN7cutlass10bfloat16_tE19Flash_kernel_traitsILi128ELi64ELi64ELi4ES3_EELi4ELi1ELb0EEEvNS_16Flash_fwd_paramsE)
        /*0064*/ 	.short	0x0210
        /*0066*/ 	.short	0x01d0


	//----- nvinfo : EIATTR_SW_WAR
	.align		4
.L_1386:
        /*0068*/ 	.byte	0x04, 0x36
        /*006a*/ 	.short	(.L_1388 - .L_1387)
.L_1387:
        /*006c*/ 	.word	0x00000008
.L_1388:


//--------------------- .nv.info._ZN5flash32flash_fwd_splitkv_combine_kernelI23Flash_fwd_kernel_traitsILi128ELi64ELi64ELi4ELb0ELb0EN7cutlass10bfloat16_tE19Flash_kernel_traitsILi128ELi64ELi64ELi4ES3_EELi4ELi7ELb1EEEvNS_16Flash_fwd_paramsE --------------------------
	.section	.nv.info._ZN5flash32flash_fwd_splitkv_combine_kernelI23Flash_fwd_kernel_traitsILi128ELi64ELi64ELi4ELb0ELb0EN7cutlass10bfloat16_tE19Flash_kernel_traitsILi128ELi64ELi64ELi4ES3_EELi4ELi7ELb1EEEvNS_16Flash_fwd_paramsE,"",@"SHT_CUDA_INFO"
	.sectionflags	@""
	.align	4


	//----- nvinfo : EIATTR_CUDA_API_VERSION
	.align		4
        /*0000*/ 	.byte	0x04, 0x37
        /*0002*/ 	.short	(.L_1390 - .L_1389)
.L_1389:
        /*0004*/ 	.word	0x00000082


	//----- nvinfo : EIATTR_KPARAM_INFO
	.align		4
.L_1390:
        /*0008*/ 	.byte	0x04, 0x17
        /*000a*/ 	.short	(.L_1392 - .L_1391)
.L_1391:
        /*000c*/ 	.word	0x00000000
        /*0010*/ 	.short	0x0000
        /*0012*/ 	.short	0x0000
        /*0014*/ 	.byte	0x00, 0xf0, 0x41, 0x07


	//----- nvinfo : EIATTR_SPARSE_MMA_MASK
	.align		4
.L_1392:
        /*0018*/ 	.byte	0x03, 0x50
        /*001a*/ 	.short	0x0000


	//----- nvinfo : EIATTR_MAXREG_COUNT
	.align		4
        /*001c*/ 	.byte	0x03, 0x1b
        /*001e*/ 	.short	0x00ff


	//----- nvinfo : EIATTR_NUM_BARRIERS
	.align		4
        /*0020*/ 	.byte	0x02, 0x4c
        /*0022*/ 	.byte	0x01
	.zero		1


	//----- nvinfo : EIATTR_MERCURY_ISA_VERSION
	.align		4
        /*0024*/ 	.byte	0x03, 0x5f
        /*0026*/ 	.short	0x0101


	//----- nvinfo : EIATTR_COOP_GROUP_MASK_REGIDS
	.align		4
        /*0028*/ 	.byte	0x04, 0x29
        /*002a*/ 	.short	(.L_1394 - .L_1393)


	//   ....[0]....
.L_1393:
        /*002c*/ 	.word	0xffffffff


	//   ....[1]....
        /*0030*/ 	.word	0xffffffff


	//   ....[2]....
        /*0034*/ 	.word	0xffffffff


	//   ....[3]....
        /*0038*/ 	.word	0xffffffff


	//   ....[4]....
        /*003c*/ 	.word	0xffffffff


	//   ....[5]....
        /*0040*/ 	.word	0xffffffff


	//   ....[6]....
        /*0044*/ 	.word	0xffffffff


	//   ....[7]....
        /*0048*/ 	.word	0xffffffff


	//   ....[8]....
        /*004c*/ 	.word	0xffffffff


	//   ....[9]....
        /*0050*/ 	.word	0xffffffff


	//----- nvinfo : EIATTR_COOP_GROUP_INSTR_OFFSETS
	.align		4
.L_1394:
        /*0054*/ 	.byte	0x04, 0x28
        /*0056*/ 	.short	(.L_1396 - .L_1395)


	//   ....[0]....
.L_1395:
        /*0058*/ 	.word	0x00001b70


	//   ....[1]....
        /*005c*/ 	.word	0x00001b90


	//   ....[2]....
        /*0060*/ 	.word	0x00001bb0


	//   ....[3]....
        /*0064*/ 	.word	0x00001bd0


	//   ....[4]....
        /*0068*/ 	.word	0x00001bf0


	//   ....[5]....
        /*006c*/ 	.word	0x00001d60


	//   ....[6]....
        /*0070*/ 	.word	0x00001dc0


	//   ....[7]....
        /*0074*/ 	.word	0x00001e90


	//   ....[8]....
        /*0078*/ 	.word	0x00001f60


	//   ....[9]....
        /*007c*/ 	.word	0x00002080


	//----- nvinfo : EIATTR_EXIT_INSTR_OFFSETS
	.align		4
.L_1396:
        /*0080*/ 	.byte	0x04, 0x1c
        /*0082*/ 	.short	(.L_1398 - .L_1397)


	//   ....[0]....
.L_1397:
        /*0084*/ 	.word	0x00004790


	//   ....[1]....
        /*0088*/ 	.word	0x00004c90


	//----- nvinfo : EIATTR_CRS_STACK_SIZE
	.align		4
.L_1398:
        /*008c*/ 	.byte	0x04, 0x1e
        /*008e*/ 	.short	(.L_1400 - .L_1399)
.L_1399:
        /*0090*/ 	.word	0x00000000


	//----- nvinfo : EIATTR_CBANK_PARAM_SIZE
	.align		4
.L_1400:
        /*0094*/ 	.byte	0x03, 0x19
        /*0096*/ 	.short	0x01d0


	//----- nvinfo : EIATTR_PARAM_CBANK
	.align		4
        /*0098*/ 	.byte	0x04, 0x0a
        /*009a*/ 	.short	(.L_1402 - .L_1401)
	.align		4
.L_1401:
        /*009c*/ 	.word	index@(.nv.constant0._ZN5flash32flash_fwd_splitkv_combine_kernelI23Flash_fwd_kernel_traitsILi128ELi64ELi64ELi4ELb0ELb0EN7cutlass10bfloat16_tE19Flash_kernel_traitsILi128ELi64ELi64ELi4ES3_EELi4ELi7ELb1EEEvNS_16Flash_fwd_paramsE)
        /*00a0*/ 	.short	0x0210
        /*00a2*/ 	.short	0x01d0


	//----- nvinfo : EIATTR_SW_WAR
	.align		4
.L_1402:
        /*00a4*/ 	.byte	0x04, 0x36
        /*00a6*/ 	.short	(.L_1404 - .L_1403)
.L_1403:
        /*00a8*/ 	.word	0x00000008
.L_1404:


//--------------------- .nv.info._ZN5flash32flash_fwd_splitkv_combine_kernelI23Flash_fwd_kernel_traitsILi128ELi64ELi64ELi4ELb0ELb0EN7cutlass10bfloat16_tE19Flash_kernel_traitsILi128ELi64ELi64ELi4ES3_EELi4ELi6ELb1EEEvNS_16Flash_fwd_paramsE --------------------------
	.section	.nv.info._ZN5flash32flash_fwd_splitkv_combine_kernelI23Flash_fwd_kernel_traitsILi128ELi64ELi64ELi4ELb0ELb0EN7cutlass10bfloat16_tE19Flash_kernel_traitsILi128ELi64ELi64ELi4ES3_EELi4ELi6ELb1EEEvNS_16Flash_fwd_paramsE,"",@"SHT_CUDA_INFO"
	.sectionflags	@""
	.align	4


	//----- nvinfo : EIATTR_CUDA_API_VERSION
	.align		4
        /*0000*/ 	.byte	0x04, 0x37
        /*0002*/ 	.short	(.L_1406 - .L_1405)
.L_1405:
        /*0004*/ 	.word	0x00000082


	//----- nvinfo : EIATTR_KPARAM_INFO
	.align		4
.L_1406:
        /*0008*/ 	.byte	0x04, 0x17
        /*000a*/ 	.short	(.L_1408 - .L_1407)
.L_1407:
        /*000c*/ 	.word	0x00000000
        /*0010*/ 	.short	0x0000
        /*0012*/ 	.short	0x0000
        /*0014*/ 	.byte	0x00, 0xf0, 0x41, 0x07


	//----- nvinfo : EIATTR_SPARSE_MMA_MASK
	.align		4
.L_1408:
        /*0018*/ 	.byte	0x03, 0x50
        /*001a*/ 	.short	0x0000


	//----- nvinfo : EIATTR_MAXREG_COUNT
	.align		4
        /*001c*/ 	.byte	0x03, 0x1b
        /*001e*/ 	.short	0x00ff


	//----- nvinfo : EIATTR_NUM_BARRIERS
	.align		4
        /*0020*/ 	.byte	0x02, 0x4c
        /*0022*/ 	.byte	0x01
	.zero		1


	//----- nvinfo : EIATTR_MERCURY_ISA_VERSION
	.align		4
        /*0024*/ 	.byte	0x03, 0x5f
        /*0026*/ 	.short	0x0101


	//----- nvinfo : EIATTR_COOP_GROUP_MASK_REGIDS
	.align		4
        /*0028*/ 	.byte	0x04, 0x29
        /*002a*/ 	.short	(.L_1410 - .L_1409)


	//   ....[0]....
.L_1409:
        /*002c*/ 	.word	0xffffffff


	//   ....[1]....
        /*0030*/ 	.word	0xffffffff


	//   ....[2]....
        /*0034*/ 	.word	0xffffffff


	//   ....[3]....
        /*0038*/ 	.word	0xffffffff


	//   ....[4]....
        /*003c*/ 	.word	0xffffffff


	//   ....[5]....
        /*0040*/ 	.word	0xffffffff


	//   ....[6]....
        /*0044*/ 	.word	0xffffffff


	//   ....[7]....
        /*0048*/ 	.word	0xffffffff


	//   ....[8]....
        /*004c*/ 	.word	0xffffffff


	//   ....[9]....
        /*0050*/ 	.word	0xffffffff


	//----- nvinfo : EIATTR_COOP_GROUP_INSTR_OFFSETS
	.align		4
.L_1410:
        /*0054*/ 	.byte	0x04, 0x28
        /*0056*/ 	.short	(.L_1412 - .L_1411)


	//   ....[0]....
.L_1411:
        /*0058*/ 	.word	0x00001690


	//   ....[1]....
        /*005c*/ 	.word	0x000016b0


	//   ....[2]....
        /*0060*/ 	.word	0x000016d0


	//   ....[3]....
        /*0064*/ 	.word	0x00001700


	//   ....[4]....
        /*0068*/ 	.word	0x00001740


	//   ....[5]....
        /*006c*/ 	.word	0x00001900


	//   ....[6]....
        /*0070*/ 	.word	0x000019c0


	//   ....[7]....
        /*0074*/ 	.word	0x00001a20


	//   ....[8]....
        /*0078*/ 	.word	0x00001af0


	//   ....[9]....
        /*007c*/ 	.word	0x00001c30


	//----- nvinfo : EIATTR_EXIT_INSTR_OFFSETS
	.align		4
.L_1412:
        /*0080*/ 	.byte	0x04, 0x1c
        /*0082*/ 	.short	(.L_1414 - .L_1413)


	//   ....[0]....
.L_1413:
        /*0084*/ 	.word	0x00004400


	//   ....[1]....
        /*0088*/ 	.word	0x00004900


	//----- nvinfo : EIATTR_CRS_STACK_SIZE
	.align		4
.L_1414:
        /*008c*/ 	.byte	0x04, 0x1e
        /*008e*/ 	.short	(.L_1416 - .L_1415)
.L_1415:
        /*0090*/ 	.word	0x00000000


	//----- nvinfo : EIATTR_CBANK_PARAM_SIZE
	.align		4
.L_1416:
        /*0094*/ 	.byte	0x03, 0x19
        /*0096*/ 	.short	0x01d0


	//----- nvinfo : EIATTR_PARAM_CBANK
	.align		4
        /*0098*/ 	.byte	0x04, 0x0a
        /*009a*/ 	.short	(.L_1418 - .L_1417)
	.align		4
.L_1417:
        /*009c*/ 	.word	index@(.nv.constant0._ZN5flash32flash_fwd_splitkv_combine_kernelI23Flash_fwd_kernel_traitsILi128ELi64ELi64ELi4ELb0ELb0EN7cutlass10bfloat16_tE19Flash_kernel_traitsILi128ELi64ELi64ELi4ES3_EELi4ELi6ELb1EEEvNS_16Flash_fwd_paramsE)
        /*00a0*/ 	.short	0x0210
        /*00a2*/ 	.short	0x01d0


	//----- nvinfo : EIATTR_SW_WAR
	.align		4
.L_1418:
        /*00a4*/ 	.byte	0x04, 0x36
        /*00a6*/ 	.short	(.L_1420 - .L_1419)
.L_1419:
        /*00a8*/ 	.word	0x00000008
.L_1420:


//--------------------- .nv.info._ZN5flash32flash_fwd_splitkv_combine_kernelI23Flash_fwd_kernel_traitsILi128ELi64ELi64ELi4ELb0ELb0EN7cutlass10bfloat16_tE19Flash_kernel_traitsILi128ELi64ELi64ELi4ES3_EELi4ELi5ELb1EEEvNS_16Flash_fwd_paramsE --------------------------
	.section	.nv.info._ZN5flash32flash_fwd_splitkv_combine_kernelI23Flash_fwd_kernel_traitsILi128ELi64ELi64ELi4ELb0ELb0EN7cutlass10bfloat16_tE19Flash_kernel_traitsILi128ELi64ELi64ELi4ES3_EELi4ELi5ELb1EEEvNS_16Flash_fwd_paramsE,"",@"SHT_CUDA_INFO"
	.sectionflags	@""
	.align	4


	//----- nvinfo : EIATTR_CUDA_API_VERSION
	.align		4
        /*0000*/ 	.byte	0x04, 0x37
        /*0002*/ 	.short	(.L_1422 - .L_1421)
.L_1421:
        /*0004*/ 	.word	0x00000082


	//----- nvinfo : EIATTR_KPARAM_INFO
	.align		4
.L_1422:
        /*0008*/ 	.byte	0x04, 0x17
        /*000a*/ 	.short	(.L_1424 - .L_1423)
.L_1423:
        /*000c*/ 	.word	0x00000000
        /*0010*/ 	.short	0x0000
        /*0012*/ 	.short	0x0000
        /*0014*/ 	.byte	0x00, 0xf0, 0x41, 0x07


	//----- nvinfo : EIATTR_SPARSE_MMA_MASK
	.align		4
.L_1424:
        /*0018*/ 	.byte	0x03, 0x50
        /*001a*/ 	.short	0x0000


	//----- nvinfo : EIATTR_MAXREG_COUNT
	.align		4
        /*001c*/ 	.byte	0x03, 0x1b
        /*001e*/ 	.short	0x00ff


	//----- nvinfo : EIATTR_NUM_BARRIERS
	.align		4
        /*0020*/ 	.byte	0x02, 0x4c
        /*0022*/ 	.byte	0x01
	.zero		1


	//----- nvinfo : EIATTR_MERCURY_ISA_VERSION
	.align		4
        /*0024*/ 	.byte	0x03, 0x5f
        /*0026*/ 	.short	0x0101


	//----- nvinfo : EIATTR_COOP_GROUP_MASK_REGIDS
	.align		4
        /*0028*/ 	.byte	0x04, 0x29
        /*002a*/ 	.short	(.L_1426 - .L_1425)


	//   ....[0]....
.L_1425:
        /*002c*/ 	.word	0xffffffff


	//   ....[1]....
        /*0030*/ 	.word	0xffffffff


	//   ....[2]....
        /*0034*/ 	.word	0xffffffff


	//   ....[3]....
        /*0038*/ 	.word	0xffffffff


	//   ....[4]....
        /*003c*/ 	.word	0xffffffff


	//   ....[5]....
        /*0040*/ 	.word	0xffffffff


	//   ....[6]....
        /*0044*/ 	.word	0xffffffff


	//   ....[7]....
        /*0048*/ 	.word	0xffffffff


	//   ....[8]....
        /*004c*/ 	.word	0xffffffff


	//   ....[9]....
        /*0050*/ 	.word	0xffffffff


	//----- nvinfo : EIATTR_COOP_GROUP_INSTR_OFFSETS
	.align		4
.L_1426:
        /*0054*/ 	.byte	0x04, 0x28
        /*0056*/ 	.short	(.L_1428 - .L_1427)


	//   ....[0]....
.L_1427:
        /*0058*/ 	.word	0x00001830


	//   ....[1]....
        /*005c*/ 	.word	0x00001890


	//   ....[2]....
        /*0060*/ 	.word	0x000018c0


	//   ....[3]....
        /*0064*/ 	.word	0x000018e0


	//   ....[4]....
        /*0068*/ 	.word	0x00001910


	//   ....[5]....
        /*006c*/ 	.word	0x00001a40


	//   ....[6]....
        /*0070*/ 	.word	0x00001aa0


	//   ....[7]....
        /*0074*/ 	.word	0x00001b30


	//   ....[8]....
        /*0078*/ 	.word	0x00001bd0


	//   ....[9]....
        /*007c*/ 	.word	0x00001cc0


	//----- nvinfo : EIATTR_EXIT_INSTR_OFFSETS
	.align		4
.L_1428:
        /*0080*/ 	.byte	0x04, 0x1c
        /*0082*/ 	.short	(.L_1430 - .L_1429)


	//   ....[0]....
.L_1429:
        /*0084*/ 	.word	0x00004410


	//   ....[1]....
        /*0088*/ 	.word	0x00004910


	//----- nvinfo : EIATTR_CRS_STACK_SIZE
	.align		4
.L_1430:
        /*008c*/ 	.byte	0x04, 0x1e
        /*008e*/ 	.short	(.L_1432 - .L_1431)
.L_1431:
        /*0090*/ 	.word	0x00000000


	//----- nvinfo : EIATTR_CBANK_PARAM_SIZE
	.align		4
.L_1432:
        /*0094*/ 	.byte	0x03, 0x19
        /*0096*/ 	.short	0x01d0


	//----- nvinfo : EIATTR_PARAM_CBANK
	.align		4
        /*0098*/ 	.byte	0x04, 0x0a
        /*009a*/ 	.short	(.L_1434 - .L_1433)
	.align		4
.L_1433:
        /*009c*/ 	.word	index@(.nv.constant0._ZN5flash32flash_fwd_splitkv_combine_kernelI23Flash_fwd_kernel_traitsILi128ELi64ELi64ELi4ELb0ELb0EN7cutlass10bfloat16_tE19Flash_kernel_traitsILi128ELi64ELi64ELi4ES3_EELi4ELi5ELb1EEEvNS_16Flash_fwd_paramsE)
        /*00a0*/ 	.short	0x0210
        /*00a2*/ 	.short	0x01d0


	//----- nvinfo : EIATTR_SW_WAR
	.align		4
.L_1434:
        /*00a4*/ 	.byte	0x04, 0x36
        /*00a6*/ 	.short	(.L_1436 - .L_1435)
.L_1435:
        /*00a8*/ 	.word	0x00000008
.L_1436:


//--------------------- .nv.info._ZN5flash32flash_fwd_splitkv_combine_kernelI23Flash_fwd_kernel_traitsILi128ELi64ELi64ELi4ELb0ELb0EN7cutlass10bfloat16_tE19Flash_kernel_traitsILi128ELi64ELi64ELi4ES3_EELi4ELi4ELb1EEEvNS_16Flash_fwd_paramsE --------------------------
	.section	.nv.info._ZN5flash32flash_fwd_splitkv_combine_kernelI23Flash_fwd_kernel_traitsILi128ELi64ELi64ELi4ELb0ELb0EN7cutlass10bfloat16_tE19Flash_kernel_traitsILi128ELi64ELi64ELi4ES3_EELi4ELi4ELb1EEEvNS_16Flash_fwd_paramsE,"",@"SHT_CUDA_INFO"
	.sectionflags	@""
	.align	4


	//----- nvinfo : EIATTR_CUDA_API_VERSION
	.align		4
        /*0000*/ 	.byte	0x04, 0x37
        /*0002*/ 	.short	(.L_1438 - .L_1437)
.L_1437:
        /*0004*/ 	.word	0x00000082


	//----- nvinfo : EIATTR_KPARAM_INFO
	.align		4
.L_1438:
        /*0008*/ 	.byte	0x04, 0x17
        /*000a*/ 	.short	(.L_1440 - .L_1439)
.L_1439:
        /*000c*/ 	.word	0x00000000
        /*0010*/ 	.short	0x0000
        /*0012*/ 	.short	0x0000
        /*0014*/ 	.byte	0x00, 0xf0, 0x41, 0x07


	//----- nvinfo : EIATTR_SPARSE_MMA_MASK
	.align		4
.L_1440:
        /*0018*/ 	.byte	0x03, 0x50
        /*001a*/ 	.short	0x0000


	//----- nvinfo : EIATTR_MAXREG_COUNT
	.align		4
        /*001c*/ 	.byte	0x03, 0x1b
        /*001e*/ 	.short	0x00ff


	//----- nvinfo : EIATTR_NUM_BARRIERS
	.align		4
        /*0020*/ 	.byte	0x02, 0x4c
        /*0022*/ 	.byte	0x01
	.zero		1


	//----- nvinfo : EIATTR_MERCURY_ISA_VERSION
	.align		4
        /*0024*/ 	.byte	0x03, 0x5f
        /*0026*/ 	.short	0x0101


	//----- nvinfo : EIATTR_COOP_GROUP_MASK_REGIDS
	.align		4
        /*0028*/ 	.byte	0x04, 0x29
        /*002a*/ 	.short	(.L_1442 - .L_1441)


	//   ....[0]....
.L_1441:
        /*002c*/ 	.word	0xffffffff


	//   ....[1]....
        /*0030*/ 	.word	0xffffffff


	//   ....[2]....
        /*0034*/ 	.word	0xffffffff


	//   ....[3]....
        /*0038*/ 	.word	0xffffffff


	//   ....[4]....
        /*003c*/ 	.word	0xffffffff


	//   ....[5]....
        /*0040*/ 	.word	0xffffffff


	//   ....[6]....
        /*0044*/ 	.word	0xffffffff


	//   ....[7]....
        /*0048*/ 	.word	0xffffffff


	//----- nvinfo : EIATTR_COOP_GROUP_INSTR_OFFSETS
	.align		4
.L_1442:
        /*004c*/ 	.byte	0x04, 0x28
        /*004e*/ 	.short	(.L_1444 - .L_1443)


	//   ....[0]....
.L_1443:
        /*0050*/ 	.word	0x00001830


	//   ....[1]....
        /*0054*/ 	.word	0x000018a0


	//   ....[2]....
        /*0058*/ 	.word	0x000018e0


	//   ....[3]....
        /*005c*/ 	.word	0x00001910


	//   ....[4]....
        /*0060*/ 	.word	0x00001a40


	//   ....[5]....
        /*0064*/ 	.word	0x00001af0


	//   ....[6]....
        /*0068*/ 	.word	0x00001b90


	//   ....[7]....
        /*006c*/ 	.word	0x00001c80


	//----- nvinfo : EIATTR_EXIT_INSTR_OFFSETS
	.align		4
.L_1444:
        /*0070*/ 	.byte	0x04, 0x1c
        /*0072*/ 	.short	(.L_1446 - .L_1445)


	//   ....[0]....
.L_1445:
        /*0074*/ 	.word	0x00004400


	//   ....[1]....
        /*0078*/ 	.word	0x00004900


	//----- nvinfo : EIATTR_CRS_STACK_SIZE
	.align		4
.L_1446:
        /*007c*/ 	.byte	0x04, 0x1e
        /*007e*/ 	.short	(.L_1448 - .L_1447)
.L_1447:
        /*0080*/ 	.word	0x00000000


	//----- nvinfo : EIATTR_CBANK_PARAM_SIZE
	.align		4
.L_1448:
        /*0084*/ 	.byte	0x03, 0x19
        /*0086*/ 	.short	0x01d0


	//----- nvinfo : EIATTR_PARAM_CBANK
	.align		4
        /*0088*/ 	.byte	0x04, 0x0a
        /*008a*/ 	.short	(.L_1450 - .L_1449)
	.align		4
.L_1449:
        /*008c*/ 	.word	index@(.nv.constant0._ZN5flash32flash_fwd_splitkv_combine_kernelI23Flash_fwd_kernel_traitsILi128ELi64ELi64ELi4ELb0ELb0EN7cutlass10bfloat16_tE19Flash_kernel_traitsILi128ELi64ELi64ELi4ES3_EELi4ELi4ELb1EEEvNS_16Flash_fwd_paramsE)
        /*0090*/ 	.short	0x0210
        /*0092*/ 	.short	0x01d0


	//----- nvinfo : EIATTR_SW_WAR
	.align		4
.L_1450:
        /*0094*/ 	.byte	0x04, 0x36
        /*0096*/ 	.short	(.L_1452 - .L_1451)
.L_1451:
        /*0098*/ 	.word	0x00000008
.L_1452:


//--------------------- .nv.info._ZN5flash32flash_fwd_splitkv_combine_kernelI23Flash_fwd_kernel_traitsILi128ELi64ELi64ELi4ELb0ELb0EN7cutlass10bfloat16_tE19Flash_kernel_traitsILi128ELi64ELi64ELi4ES3_EELi4ELi3ELb1EEEvNS_16Flash_fwd_paramsE --------------------------
	.section	.nv.info._ZN5flash32flash_fwd_splitkv_combine_kernelI23Flash_fwd_kernel_traitsILi128ELi64ELi64ELi4ELb0ELb0EN7cutlass10bfloat16_tE19Flash_kernel_traitsILi128ELi64ELi64ELi4ES3_EELi4ELi3ELb1EEEvNS_16Flash_fwd_paramsE,"",@"SHT_CUDA_INFO"
	.sectionflags	@""
	.align	4


	//----- nvinfo : EIATTR_CUDA_API_VERSION
	.align		4
        /*0000*/ 	.byte	0x04, 0x37
        /*0002*/ 	.short	(.L_1454 - .L_1453)
.L_1453:
        /*0004*/ 	.word	0x00000082


	//----- nvinfo : EIATTR_KPARAM_INFO
	.align		4
.L_1454:
        /*0008*/ 	.byte	0x04, 0x17
        /*000a*/ 	.short	(.L_1456 - .L_1455)
.L_1455:
        /*000c*/ 	.word	0x00000000
        /*0010*/ 	.short	0x0000
        /*0012*/ 	.short	0x0000
        /*0014*/ 	.byte	0x00, 0xf0, 0x41, 0x07


	//----- nvinfo : EIATTR_SPARSE_MMA_MASK
	.align		4
.L_1456:
        /*0018*/ 	.byte	0x03, 0x50
        /*001a*/ 	.short	0x0000


	//----- nvinfo : EIATTR_MAXREG_COUNT
	.align		4
        /*001c*/ 	.byte	0x03, 0x1b
        /*001e*/ 	.short	0x00ff


	//----- nvinfo : EIATTR_NUM_BARRIERS
	.align		4
        /*0020*/ 	.byte	0x02, 0x4c
        /*0022*/ 	.byte	0x01
	.zero		1


	//----- nvinfo : EIATTR_MERCURY_ISA_VERSION
	.align		4
        /*0024*/ 	.byte	0x03, 0x5f
        /*0026*/ 	.short	0x0101


	//----- nvinfo : EIATTR_COOP_GROUP_MASK_REGIDS
	.align		4
        /*0028*/ 	.byte	0x04, 0x29
        /*002a*/ 	.short	(.L_1458 - .L_1457)


	//   ....[0]....
.L_1457:
        /*002c*/ 	.word	0xffffffff


	//   ....[1]....
        /*0030*/ 	.word	0xffffffff


	//   ....[2]....
        /*0034*/ 	.word	0xffffffff


	//   ....[3]....
        /*0038*/ 	.word	0xffffffff


	//   ....[4]....
        /*003c*/ 	.word	0xffffffff


	//   ....[5]....
        /*0040*/ 	.word	0xffffffff


	//----- nvinfo : EIATTR_COOP_GROUP_INSTR_OFFSETS
	.align		4
.L_1458:
        /*0044*/ 	.byte	0x04, 0x28
        /*0046*/ 	.short	(.L_1460 - .L_1459)


	//   ....[0]....
.L_1459:
        /*0048*/ 	.word	0x00001830


	//   ....[1]....
        /*004c*/ 	.word	0x000018d0


	//   ....[2]....
        /*0050*/ 	.word	0x00001930


	//   ....[3]....
        /*0054*/ 	.word	0x00001a90


	//   ....[4]....
        /*0058*/ 	.word	0x00001b40


	//   ....[5]....
        /*005c*/ 	.word	0x00001c40


	//----- nvinfo : EIATTR_EXIT_INSTR_OFFSETS
	.align		4
.L_1460:
        /*0060*/ 	.byte	0x04, 0x1c
        /*0062*/ 	.short	(.L_1462 - .L_1461)


	//   ....[0]....
.L_1461:
        /*0064*/ 	.word	0x000043c0


	//   ....[1]....
        /*0068*/ 	.word	0x000048c0


	//----- nvinfo : EIATTR_CRS_STACK_SIZE
	.align		4
.L_1462:
        /*006c*/ 	.byte	0x04, 0x1e
        /*006e*/ 	.short	(.L_1464 - .L_1463)
.L_1463:
        /*0070*/ 	.word	0x00000000


	//----- nvinfo : EIATTR_CBANK_PARAM_SIZE
	.align		4
.L_1464:
        /*0074*/ 	.byte	0x03, 0x19
        /*0076*/ 	.short	0x01d0


	//----- nvinfo : EIATTR_PARAM_CBANK
	.align		4
        /*0078*/ 	.byte	0x04, 0x0a
        /*007a*/ 	.short	(.L_1466 - .L_1465)
	.align		4
.L_1465:
        /*007c*/ 	.word	index@(.nv.constant0._ZN5flash32flash_fwd_splitkv_combine_kernelI23Flash_fwd_kernel_traitsILi128ELi64ELi64ELi4ELb0ELb0EN7cutlass10bfloat16_tE19Flash_kernel_traitsILi128ELi64ELi64ELi4ES3_EELi4ELi3ELb1EEEvNS_16Flash_fwd_paramsE)
        /*0080*/ 	.short	0x0210
        /*0082*/ 	.short	0x01d0


	//----- nvinfo : EIATTR_SW_WAR
	.align		4
.L_1466:
        /*0084*/ 	.byte	0x04, 0x36
        /*0086*/ 	.short	(.L_1468 - .L_1467)
.L_1467:
        /*0088*/ 	.word	0x00000008
.L_1468:


//--------------------- .nv.info._ZN5flash32flash_fwd_splitkv_combine_kernelI23Flash_fwd_kernel_traitsILi128ELi64ELi64ELi4ELb0ELb0EN7cutlass10bfloat16_tE19Flash_kernel_traitsILi128ELi64ELi64ELi4ES3_EELi4ELi2ELb1EEEvNS_16Flash_fwd_paramsE --------------------------
	.section	.nv.info._ZN5flash32flash_fwd_splitkv_combine_kernelI23Flash_fwd_kernel_traitsILi128ELi64ELi64ELi4ELb0ELb0EN7cutlass10bfloat16_tE19Flash_kernel_traitsILi128ELi64ELi64ELi4ES3_EELi4ELi2ELb1EEEvNS_16Flash_fwd_paramsE,"",@"SHT_CUDA_INFO"
	.sectionflags	@""
	.align	4


	//----- nvinfo : EIATTR_CUDA_API_VERSION
	.align		4
        /*0000*/ 	.byte	0x04, 0x37
        /*0002*/ 	.short	(.L_1470 - .L_1469)
.L_1469:
        /*0004*/ 	.word	0x00000082


	//----- nvinfo : EIATTR_KPARAM_INFO
	.align		4
.L_1470:
        /*0008*/ 	.byte	0x04, 0x17
        /*000a*/ 	.short	(.L_1472 - .L_1471)
.L_1471:
        /*000c*/ 	.word	0x00000000
        /*0010*/ 	.short	0x0000
        /*0012*/ 	.short	0x0000
        /*0014*/ 	.byte	0x00, 0xf0, 0x41, 0x07


	//----- nvinfo : EIATTR_SPARSE_MMA_MASK
	.align		4
.L_1472:
        /*0018*/ 	.byte	0x03, 0x50
        /*001a*/ 	.short	0x0000


	//----- nvinfo : EIATTR_MAXREG_COUNT
	.align		4
        /*001c*/ 	.byte	0x03, 0x1b
        /*001e*/ 	.short	0x00ff


	//----- nvinfo : EIATTR_NUM_BARRIERS
	.align		4
        /*0020*/ 	.byte	0x02, 0x4c
        /*0022*/ 	.byte	0x01
	.zero		1


	//----- nvinfo : EIATTR_MERCURY_ISA_VERSION
	.align		4
        /*0024*/ 	.byte	0x03, 0x5f
        /*0026*/ 	.short	0x0101


	//----- nvinfo : EIATTR_COOP_GROUP_MASK_REGIDS
	.align		4
        /*0028*/ 	.byte	0x04, 0x29
        /*002a*/ 	.short	(.L_1474 - .L_1473)


	//   ....[0]....
.L_1473:
        /*002c*/ 	.word	0xffffffff


	//   ....[1]....
        /*0030*/ 	.word	0xffffffff


	//   ....[2]....
        /*0034*/ 	.word	0xffffffff


	//   ....[3]....
        /*0038*/ 	.word	0xffffffff


	//----- nvinfo : EIATTR_COOP_GROUP_INSTR_OFFSETS
	.align		4
.L_1474:
        /*003c*/ 	.byte	0x04, 0x28
        /*003e*/ 	.short	(.L_1476 - .L_1475)


	//   ....[0]....
.L_1475:
        /*0040*/ 	.word	0x00001840


	//   ....[1]....
        /*0044*/ 	.word	0x00001910


	//   ....[2]....
        /*0048*/ 	.word	0x00001b40


	//   ....[3]....
        /*004c*/ 	.word	0x00001c90


	//----- nvinfo : EIATTR_EXIT_INSTR_OFFSETS
	.align		4
.L_1476:
        /*0050*/ 	.byte	0x04, 0x1c
        /*0052*/ 	.short	(.L_1478 - .L_1477)


	//   ....[0]....
.L_1477:
        /*0054*/ 	.word	0x00004200


	//   ....[1]....
        /*0058*/ 	.word	0x000046e0


	//----- nvinfo : EIATTR_CRS_STACK_SIZE
	.align		4
.L_1478:
        /*005c*/ 	.byte	0x04, 0x1e
        /*005e*/ 	.short	(.L_1480 - .L_1479)
.L_1479:
        /*0060*/ 	.word	0x00000000


	//----- nvinfo : EIATTR_CBANK_PARAM_SIZE
	.align		4
.L_1480:
        /*0064*/ 	.byte	0x03, 0x19
        /*0066*/ 	.short	0x01d0


	//----- nvinfo : EIATTR_PARAM_CBANK
	.align		4
        /*0068*/ 	.byte	0x04, 0x0a
        /*006a*/ 	.short	(.L_1482 - .L_1481)
	.align		4
.L_1481:
        /*006c*/ 	.word	index@(.nv.constant0._ZN5flash32flash_fwd_splitkv_combine_kernelI23Flash_fwd_kernel_traitsILi128ELi64ELi64ELi4ELb0ELb0EN7cutlass10bfloat16_tE19Flash_kernel_traitsILi128ELi64ELi64ELi4ES3_EELi4ELi2ELb1EEEvNS_16Flash_fwd_paramsE)
        /*0070*/ 	.short	0x0210
        /*0072*/ 	.short	0x01d0


	//----- nvinfo : EIATTR_SW_WAR
	.align		4
.L_1482:
        /*0074*/ 	.byte	0x04, 0x36
        /*0076*/ 	.short	(.L_1484 - .L_1483)
.L_1483:
        /*0078*/ 	.word	0x00000008
.L_1484:


//--------------------- .nv.info._ZN5flash32flash_fwd_splitkv_combine_kernelI23Flash_fwd_kernel_traitsILi128ELi64ELi64ELi4ELb0ELb0EN7cutlass10bfloat16_tE19Flash_kernel_traitsILi128ELi64ELi64ELi4ES3_EELi4ELi1ELb1EEEvNS_16Flash_fwd_paramsE --------------------------
	.section	.nv.info._ZN5flash32flash_fwd_splitkv_combine_kernelI23Flash_fwd_kernel_traitsILi128ELi64ELi64ELi4ELb0ELb0EN7cutlass10bfloat16_tE19Flash_kernel_traitsILi128ELi64ELi64ELi4ES3_EELi4ELi1ELb1EEEvNS_16Flash_fwd_paramsE,"",@"SHT_CUDA_INFO"
	.sectionflags	@""
	.align	4


	//----- nvinfo : EIATTR_CUDA_API_VERSION
	.align		4
        /*0000*/ 	.byte	0x04, 0x37
        /*0002*/ 	.short	(.L_1486 - .L_1485)
.L_1485:
        /*0004*/ 	.word	0x00000082


	//----- nvinfo : EIATTR_KPARAM_INFO
	.align		4
.L_1486:
        /*0008*/ 	.byte	0x04, 0x17
        /*000a*/ 	.short	(.L_1488 - .L_1487)
.L_1487:
        /*000c*/ 	.word	0x00000000
        /*0010*/ 	.short	0x0000
        /*0012*/ 	.short	0x0000
        /*0014*/ 	.byte	0x00, 0xf0, 0x41, 0x07


	//----- nvinfo : EIATTR_SPARSE_MMA_MASK
	.align		4
.L_1488:
        /*0018*/ 	.byte	0x03, 0x50
        /*001a*/ 	.short	0x0000


	//----- nvinfo : EIATTR_MAXREG_COUNT
	.align		4
        /*001c*/ 	.byte	0x03, 0x1b
        /*001e*/ 	.short	0x00ff


	//----- nvinfo : EIATTR_NUM_BARRIERS
	.align		4
        /*0020*/ 	.byte	0x02, 0x4c
        /*0022*/ 	.byte	0x01
	.zero		1


	//----- nvinfo : EIATTR_MERCURY_ISA_VERSION
	.align		4
        /*0024*/ 	.byte	0x03, 0x5f
        /*0026*/ 	.short	0x0101


	//----- nvinfo : EIATTR_COOP_GROUP_MASK_REGIDS
	.align		4
        /*0028*/ 	.byte	0x04, 0x29
        /*002a*/ 	.short	(.L_1490 - .L_1489)


	//   ....[0]....
.L_1489:
        /*002c*/ 	.word	0xffffffff


	//   ....[1]....
        /*0030*/ 	.word	0xffffffff


	//----- nvinfo : EIATTR_COOP_GROUP_INSTR_OFFSETS
	.align		4
.L_1490:
        /*0034*/ 	.byte	0x04, 0x28
        /*0036*/ 	.short	(.L_1492 - .L_1491)


	//   ....[0]....
.L_1491:
        /*0038*/ 	.word	0x00001910


	//   ....[1]....
        /*003c*/ 	.word	0x00001b60


	//----- nvinfo : EIATTR_EXIT_INSTR_OFFSETS
	.align		4
.L_1492:
        /*0040*/ 	.byte	0x04, 0x1c
        /*0042*/ 	.short	(.L_1494 - .L_1493)


	//   ....[0]....
.L_1493:
        /*0044*/ 	.word	0x00004440


	//   ....[1]....
        /*0048*/ 	.word	0x00004920


	//----- nvinfo : EIATTR_CRS_STACK_SIZE
	.align		4
.L_1494:
        /*004c*/ 	.byte	0x04, 0x1e
        /*004e*/ 	.short	(.L_1496 - .L_1495)
.L_1495:
        /*0050*/ 	.word	0x00000000


	//----- nvinfo : EIATTR_CBANK_PARAM_SIZE
	.align		4
.L_1496:
        /*0054*/ 	.byte	0x03, 0x19
        /*0056*/ 	.short	0x01d0


	//----- nvinfo : EIATTR_PARAM_CBANK
	.align		4
        /*0058*/ 	.byte	0x04, 0x0a
        /*005a*/ 	.short	(.L_1498 - .L_1497)
	.align		4
.L_1497:
        /*005c*/ 	.word	index@(.nv.constant0._ZN5flash32flash_fwd_splitkv_combine_kernelI23Flash_fwd_kernel_traitsILi128ELi64ELi64ELi4ELb0ELb0EN7cutlass10bfloat16_tE19Flash_kernel_traitsILi128ELi64ELi64ELi4ES3_EELi4ELi1ELb1EEEvNS_16Flash_fwd_paramsE)
        /*0060*/ 	.short	0x0210
        /*0062*/ 	.short	0x01d0


	//----- nvinfo : EIATTR_SW_WAR
	.align		4
.L_1498:
        /*0064*/ 	.byte	0x04, 0x36
        /*0066*/ 	.short	(.L_1500 - .L_1499)
.L_1499:
        /*0068*/ 	.word	0x00000008
.L_1500:


//--------------------- .nv.info._ZN5flash24flash_fwd_splitkv_kernelI23Flash_fwd_kernel_traitsILi128ELi64ELi64ELi4ELb0ELb0EN7cutlass10bfloat16_tE19Flash_kernel_traitsILi128ELi64ELi64ELi4ES3_EELb1ELb0ELb0ELb0ELb0ELb0ELb0ELb0EEEvNS_16Flash_fwd_paramsE --------------------------
	.section	.nv.info._ZN5flash24flash_fwd_splitkv_kernelI23Flash_fwd_kernel_traitsILi128ELi64ELi64ELi4ELb0ELb0EN7cutlass10bfloat16_tE19Flash_kernel_traitsILi128ELi64ELi64ELi4ES3_EELb1ELb0ELb0ELb0ELb0ELb0ELb0ELb0EEEvNS_16Flash_fwd_paramsE,"",@"SHT_CUDA_INFO"
	.sectionflags	@""
	.align	4


	//----- nvinfo : EIATTR_CUDA_API_VERSION
	.align		4
        /*0000*/ 	.byte	0x04, 0x37
        /*0002*/ 	.short	(.L_1502 - .L_1501)
.L_1501:
        /*0004*/ 	.word	0x00000082


	//----- nvinfo : EIATTR_KPARAM_INFO
	.align		4
.L_1502:
        /*0008*/ 	.byte	0x04, 0x17
        /*000a*/ 	.short	(.L_1504 - .L_1503)
.L_1503:
        /*000c*/ 	.word	0x00000000
        /*0010*/ 	.short	0x0000
        /*0012*/ 	.short	0x0000
        /*0014*/ 	.byte	0x00, 0xf0, 0x41, 0x07


	//----- nvinfo : EIATTR_SPARSE_MMA_MASK
	.align		4
.L_1504:
        /*0018*/ 	.byte	0x03, 0x50
        /*001a*/ 	.short	0x0000


	//----- nvinfo : EIATTR_MAXREG_COUNT
	.align		4
        /*001c*/ 	.byte	0x03, 0x1b
        /*001e*/ 	.short	0x00ff


	//----- nvinfo : EIATTR_NUM_BARRIERS
	.align		4
        /*0020*/ 	.byte	0x02, 0x4c
        /*0022*/ 	.byte	0x01
	.zero		1


	//----- nvinfo : EIATTR_MERCURY_ISA_VERSION
	.align		4
        /*0024*/ 	.byte	0x03, 0x5f
        /*0026*/ 	.short	0x0101


	//----- nvinfo : EIATTR_COOP_GROUP_MASK_REGIDS
	.align		4
        /*0028*/ 	.byte	0x04, 0x29
        /*002a*/ 	.short	(.L_1506 - .L_1505)


	//   ....[0]....
.L_1505:
        /*002c*/ 	.word	0xffffffff


	//   ....[1]....
        /*0030*/ 	.word	0xffffffff


	//   ....[2]....
        /*0034*/ 	.word	0xffffffff


	//   ....[3]....
        /*0038*/ 	.word	0xffffffff


	//   ....[4]....
        /*003c*/ 	.word	0xffffffff


	//   ....[5]....
        /*0040*/ 	.word	0xffffffff


	//   ....[6]....
        /*0044*/ 	.word	0xffffffff


	//   ....[7]....
        /*0048*/ 	.word	0xffffffff


	//   ....[8]....
        /*004c*/ 	.word	0xffffffff


	//   ....[9]....
        /*0050*/ 	.word	0xffffffff


	//   ....[10]....
        /*0054*/ 	.word	0xffffffff


	//   ....[11]....
        /*0058*/ 	.word	0xffffffff


	//   ....[12]....
        /*005c*/ 	.word	0xffffffff


	//   ....[13]....
        /*0060*/ 	.word	0xffffffff


	//   ....[14]....
        /*0064*/ 	.word	0xffffffff


	//   ....[15]....
        /*0068*/ 	.word	0xffffffff


	//----- nvinfo : EIATTR_COOP_GROUP_INSTR_OFFSETS
	.align		4
.L_1506:
        /*006c*/ 	.byte	0x04, 0x28
        /*006e*/ 	.short	(.L_1508 - .L_1507)


	//   ....[0]....
.L_1507:
        /*0070*/ 	.word	0x00004ec0


	//   ....[1]....
        /*0074*/ 	.word	0x00004ef0


	//   ....[2]....
        /*0078*/ 	.word	0x00004f10


	//   ....[3]....
        /*007c*/ 	.word	0x00004f30


	//   ....[4]....
        /*0080*/ 	.word	0x00007bf0


	//   ....[5]....
        /*0084*/ 	.word	0x00007c00


	//   ....[6]....
        /*0088*/ 	.word	0x00007c30


	//   ....[7]....
        /*008c*/ 	.word	0x00007c40


	//   ....[8]....
        /*0090*/ 	.word	0x0000a840


	//   ....[9]....
        /*0094*/ 	.word	0x0000a860


	//   ....[10]....
        /*0098*/ 	.word	0x0000a890


	//   ....[11]....
        /*009c*/ 	.word	0x0000a8a0


	//   ....[12]....
        /*00a0*/ 	.word	0x0000bae0


	//   ....[13]....
        /*00a4*/ 	.word	0x0000bb20


	//   ....[14]....
        /*00a8*/ 	.word	0x0000bb70


	//   ....[15]....
        /*00ac*/ 	.word	0x0000bb80


	//----- nvinfo : EIATTR_EXIT_INSTR_OFFSETS
	.align		4
.L_1508:
        /*00b0*/ 	.byte	0x04, 0x1c
        /*00b2*/ 	.short	(.L_1510 - .L_1509)


	//   ....[0]....
.L_1509:
        /*00b4*/ 	.word	0x00000310


	//   ....[1]....
        /*00b8*/ 	.word	0x00000ce0


	//   ....[2]....
        /*00bc*/ 	.word	0x00000d10


	//   ....[3]....
        /*00c0*/ 	.word	0x0000cf90


	//   ....[4]....
        /*00c4*/ 	.word	0x0000d090


	//   ....[5]....
        /*00c8*/ 	.word	0x0000d0b0


	//----- nvinfo : EIATTR_CRS_STACK_SIZE
	.align		4
.L_1510:
        /*00cc*/ 	.byte	0x04, 0x1e
        /*00ce*/ 	.short	(.L_1512 - .L_1511)
.L_1511:
        /*00d0*/ 	.word	0x00000000


	//----- nvinfo : EIATTR_CBANK_PARAM_SIZE
	.align		4
.L_1512:
        /*00d4*/ 	.byte	0x03, 0x19
        /*00d6*/ 	.short	0x01d0


	//----- nvinfo : EIATTR_PARAM_CBANK
	.align		4
        /*00d8*/ 	.byte	0x04, 0x0a
        /*00da*/ 	.short	(.L_1514 - .L_1513)
	.align		4
.L_1513:
        /*00dc*/ 	.word	index@(.nv.constant0._ZN5flash24flash_fwd_splitkv_kernelI23Flash_fwd_kernel_traitsILi128ELi64ELi64ELi4ELb0ELb0EN7cutlass10bfloat16_tE19Flash_kernel_traitsILi128ELi64ELi64ELi4ES3_EELb1ELb0ELb0ELb0ELb0ELb0ELb0ELb0EEEvNS_16Flash_fwd_paramsE)
        /*00e0*/ 	.short	0x0210
        /*00e2*/ 	.short	0x01d0


	//----- nvinfo : EIATTR_SW_WAR
	.align		4
.L_1514:
        /*00e4*/ 	.byte	0x04, 0x36
        /*00e6*/ 	.short	(.L_1516 - .L_1515)
.L_1515:
        /*00e8*/ 	.word	0x00000008
.L_1516:


//--------------------- .nv.info._ZN5flash24flash_fwd_splitkv_kernelI23Flash_fwd_kernel_traitsILi128ELi64ELi64ELi4ELb0ELb0EN7cutlass10bfloat16_tE19Flash_kernel_traitsILi128ELi64ELi64ELi4ES3_EELb1ELb0ELb0ELb0ELb0ELb1ELb0ELb0EEEvNS_16Flash_fwd_paramsE --------------------------
	.section	.nv.info._ZN5flash24flash_fwd_splitkv_kernelI23Flash_fwd_kernel_traitsILi128ELi64ELi64ELi4ELb0ELb0EN7cutlass10bfloat16_tE19Flash_kernel_traitsILi128ELi64ELi64ELi4ES3_EELb1ELb0ELb0ELb0ELb0ELb1ELb0ELb0EEEvNS_16Flash_fwd_paramsE,"",@"SHT_CUDA_INFO"
	.sectionflags	@""
	.align	4


	//----- nvinfo : EIATTR_CUDA_API_VERSION
	.align		4
        /*0000*/ 	.byte	0x04, 0x37
        /*0002*/ 	.short	(.L_1518 - .L_1517)
.L_1517:
        /*0004*/ 	.word	0x00000082


	//----- nvinfo : EIATTR_KPARAM_INFO
	.align		4
.L_1518:
        /*0008*/ 	.byte	0x04, 0x17
        /*000a*/ 	.short	(.L_1520 - .L_1519)
.L_1519:
        /*000c*/ 	.word	0x00000000
        /*0010*/ 	.short	0x0000
        /*0012*/ 	.short	0x0000
        /*0014*/ 	.byte	0x00, 0xf0, 0x41, 0x07


	//----- nvinfo : EIATTR_SPARSE_MMA_MASK
	.align		4
.L_1520:
        /*0018*/ 	.byte	0x03, 0x50
        /*001a*/ 	.short	0x0000


	//----- nvinfo : EIATTR_MAXREG_COUNT
	.align		4
        /*001c*/ 	.byte	0x03, 0x1b
        /*001e*/ 	.short	0x00ff


	//----- nvinfo : EIATTR_NUM_BARRIERS
	.align		4
        /*0020*/ 	.byte	0x02, 0x4c
        /*0022*/ 	.byte	0x01
	.zero		1


	//----- nvinfo : EIATTR_MERCURY_ISA_VERSION
	.align		4
        /*0024*/ 	.byte	0x03, 0x5f
        /*0026*/ 	.short	0x0101


	//----- nvinfo : EIATTR_COOP_GROUP_MASK_REGIDS
	.align		4
        /*0028*/ 	.byte	0x04, 0x29
        /*002a*/ 	.short	(.L_1522 - .L_1521)


	//   ....[0]....
.L_1521:
        /*002c*/ 	.word	0xffffffff


	//   ....[1]....
        /*0030*/ 	.word	0xffffffff


	//   ....[2]....
        /*0034*/ 	.word	0xffffffff


	//   ....[3]....
        /*0038*/ 	.word	0xffffffff


	//   ....[4]....
        /*003c*/ 	.word	0xffffffff


	//   ....[5]....
        /*0040*/ 	.word	0xffffffff


	//   ....[6]....
        /*0044*/ 	.word	0xffffffff


	//   ....[7]....
        /*0048*/ 	.word	0xffffffff


	//   ....[8]....
        /*004c*/ 	.word	0xffffffff


	//   ....[9]....
        /*0050*/ 	.word	0xffffffff


	//   ....[10]....
        /*0054*/ 	.word	0xffffffff


	//   ....[11]....
        /*0058*/ 	.word	0xffffffff


	//   ....[12]....
        /*005c*/ 	.word	0xffffffff


	//   ....[13]....
        /*0060*/ 	.word	0xffffffff


	//   ....[14]....
        /*0064*/ 	.word	0xffffffff


	//   ....[15]....
        /*0068*/ 	.word	0xffffffff


	//----- nvinfo : EIATTR_COOP_GROUP_INSTR_OFFSETS
	.align		4
.L_1522:
        /*006c*/ 	.byte	0x04, 0x28
        /*006e*/ 	.short	(.L_1524 - .L_1523)


	//   ....[0]....
.L_1523:
        /*0070*/ 	.word	0x00005120


	//   ....[1]....
        /*0074*/ 	.word	0x00005290


	//   ....[2]....
        /*0078*/ 	.word	0x000052e0


	//   ....[3]....
        /*007c*/ 	.word	0x00005380


	//   ....[4]....
        /*0080*/ 	.word	0x000083d0


	//   ....[5]....
        /*0084*/ 	.word	0x000083e0


	//   ....[6]....
        /*0088*/ 	.word	0x00008410


	//   ....[7]....
        /*008c*/ 	.word	0x00008420


	//   ....[8]....
        /*0090*/ 	.word	0x0000b440


	//   ....[9]....
        /*0094*/ 	.word	0x0000b460


	//   ....[10]....
        /*0098*/ 	.word	0x0000b490


	//   ....[11]....
        /*009c*/ 	.word	0x0000b4a0


	//   ....[12]....
        /*00a0*/ 	.word	0x0000c6b0


	//   ....[13]....
        /*00a4*/ 	.word	0x0000c6f0


	//   ....[14]....
        /*00a8*/ 	.word	0x0000c740


	//   ....[15]....
        /*00ac*/ 	.word	0x0000c750


	//----- nvinfo : EIATTR_EXIT_INSTR_OFFSETS
	.align		4
.L_1524:
        /*00b0*/ 	.byte	0x04, 0x1c
        /*00b2*/ 	.short	(.L_1526 - .L_1525)


	//   ....[0]....
.L_1525:
        /*00b4*/ 	.word	0x00000310


	//   ....[1]....
        /*00b8*/ 	.word	0x00000ce0


	//   ....[2]....
        /*00bc*/ 	.word	0x00000d10


	//   ....[3]....
        /*00c0*/ 	.word	0x0000db60


	//   ....[4]....
        /*00c4*/ 	.word	0x0000dc60


	//   ....[5]....
        /*00c8*/ 	.word	0x0000dc80


	//----- nvinfo : EIATTR_CRS_STACK_SIZE
	.align		4
.L_1526:
        /*00cc*/ 	.byte	0x04, 0x1e
        /*00ce*/ 	.short	(.L_1528 - .L_1527)
.L_1527:
        /*00d0*/ 	.word	0x00000000


	//----- nvinfo : EIATTR_CBANK_PARAM_SIZE
	.align		4
.L_1528:
        /*00d4*/ 	.byte	0x03, 0x19
        /*00d6*/ 	.short	0x01d0


	//----- nvinfo : EIATTR_PARAM_CBANK
	.align		4
        /*00d8*/ 	.byte	0x04, 0x0a
        /*00da*/ 	.short	(.L_1530 - .L_1529)
	.align		4
.L_1529:
        /*00dc*/ 	.word	index@(.nv.constant0._ZN5flash24flash_fwd_splitkv_kernelI23Flash_fwd_kernel_traitsILi128ELi64ELi64ELi4ELb0ELb0EN7cutlass10bfloat16_tE19Flash_kernel_traitsILi128ELi64ELi64ELi4ES3_EELb1ELb0ELb0ELb0ELb0ELb1ELb0ELb0EEEvNS_16Flash_fwd_paramsE)
        /*00e0*/ 	.short	0x0210
        /*00e2*/ 	.short	0x01d0


	//----- nvinfo : EIATTR_SW_WAR
	.align		4
.L_1530:
        /*00e4*/ 	.byte	0x04, 0x36
        /*00e6*/ 	.short	(.L_1532 - .L_1531)
.L_1531:
        /*00e8*/ 	.word	0x00000008
.L_1532:


//--------------------- .nv.info._ZN5flash24flash_fwd_splitkv_kernelI23Flash_fwd_kernel_traitsILi128ELi64ELi64ELi4ELb0ELb0EN7cutlass10bfloat16_tE19Flash_kernel_traitsILi128ELi64ELi64ELi4ES3_EELb1ELb0ELb0ELb0ELb0ELb0ELb0ELb1EEEvNS_16Flash_fwd_paramsE --------------------------
	.section	.nv.info._ZN5flash24flash_fwd_splitkv_kernelI23Flash_fwd_kernel_traitsILi128ELi64ELi64ELi4ELb0ELb0EN7cutlass10bfloat16_tE19Flash_kernel_traitsILi128ELi64ELi64ELi4ES3_EELb1ELb0ELb0ELb0ELb0ELb0ELb0ELb1EEEvNS_16Flash_fwd_paramsE,"",@"SHT_CUDA_INFO"
	.sectionflags	@""
	.align	4


	//----- nvinfo : EIATTR_CUDA_API_VERSION
	.align		4
        /*0000*/ 	.byte	0x04, 0x37
        /*0002*/ 	.short	(.L_1534 - .L_1533)
.L_1533:
        /*0004*/ 	.word	0x00000082


	//----- nvinfo : EIATTR_KPARAM_INFO
	.align		4
.L_1534:
        /*0008*/ 	.byte	0x04, 0x17
        /*000a*/ 	.short	(.L_1536 - .L_1535)
.L_1535:
        /*000c*/ 	.word	0x00000000
        /*0010*/ 	.short	0x0000
        /*0012*/ 	.short	0x0000
        /*0014*/ 	.byte	0x00, 0xf0, 0x41, 0x07


	//----- nvinfo : EIATTR_SPARSE_MMA_MASK
	.align		4
.L_1536:
        /*0018*/ 	.byte	0x03, 0x50
        /*001a*/ 	.short	0x0000


	//----- nvinfo : EIATTR_MAXREG_COUNT
	.align		4
        /*001c*/ 	.byte	0x03, 0x1b
        /*001e*/ 	.short	0x00ff


	//----- nvinfo : EIATTR_NUM_BARRIERS
	.align		4
        /*0020*/ 	.byte	0x02, 0x4c
        /*0022*/ 	.byte	0x01
	.zero		1


	//----- nvinfo : EIATTR_MERCURY_ISA_VERSION
	.align		4
        /*0024*/ 	.byte	0x03, 0x5f
        /*0026*/ 	.short	0x0101


	//----- nvinfo : EIATTR_COOP_GROUP_MASK_REGIDS
	.align		4
        /*0028*/ 	.byte	0x04, 0x29
        /*002a*/ 	.short	(.L_1538 - .L_1537)


	//   ....[0]....
.L_1537:
        /*002c*/ 	.word	0xffffffff


	//   ....[1]....
        /*0030*/ 	.word	0xffffffff


	//   ....[2]....
        /*0034*/ 	.word	0xffffffff


	//   ....[3]....
        /*0038*/ 	.word	0xffffffff


	//   ....[4]....
        /*003c*/ 	.word	0xffffffff


	//   ....[5]....
        /*0040*/ 	.word	0xffffffff


	//   ....[6]....
        /*0044*/ 	.word	0xffffffff


	//   ....[7]....
        /*0048*/ 	.word	0xffffffff


	//   ....[8]....
        /*004c*/ 	.word	0xffffffff


	//   ....[9]....
        /*0050*/ 	.word	0xffffffff


	//   ....[10]....
        /*0054*/ 	.word	0xffffffff


	//   ....[11]....
        /*0058*/ 	.word	0xffffffff


	//   ....[12]....
        /*005c*/ 	.word	0xffffffff


	//   ....[13]....
        /*0060*/ 	.word	0xffffffff


	//   ....[14]....
        /*0064*/ 	.word	0xffffffff


	//   ....[15]....
        /*0068*/ 	.word	0xffffffff


	//----- nvinfo : EIATTR_COOP_GROUP_INSTR_OFFSETS
	.align		4
.L_1538:
        /*006c*/ 	.byte	0x04, 0x28
        /*006e*/ 	.short	(.L_1540 - .L_1539)


	//   ....[0]....
.L_1539:
        /*0070*/ 	.word	0x000101c0


	//   ....[1]....
        /*0074*/ 	.word	0x000101f0


	//   ....[2]....
        /*0078*/ 	.word	0x00010250


	//   ....[3]....
        /*007c*/ 	.word	0x00010300


	//   ....[4]....
        /*0080*/ 	.word	0x00012ef0


	//   ....[5]....
        /*0084*/ 	.word	0x00012f00


	//   ....[6]....
        /*0088*/ 	.word	0x00012f30


	//   ....[7]....
        /*008c*/ 	.word	0x00012f40


	//   ....[8]....
        /*0090*/ 	.word	0x00015b70


	//   ....[9]....
        /*0094*/ 	.word	0x00015b90


	//   ....[10]....
        /*0098*/ 	.word	0x00015bd0


	//   ....[11]....
        /*009c*/ 	.word	0x00015be0


	//   ....[12]....
        /*00a0*/ 	.word	0x00016e30


	//   ....[13]....
        /*00a4*/ 	.word	0x00016e70


	//   ....[14]....
        /*00a8*/ 	.word	0x00016ec0


	//   ....[15]....
        /*00ac*/ 	.word	0x00016ed0


	//----- nvinfo : EIATTR_EXIT_INSTR_OFFSETS
	.align		4
.L_1540:
        /*00b0*/ 	.byte	0x04, 0x1c
        /*00b2*/ 	.short	(.L_1542 - .L_1541)


	//   ....[0]....
.L_1541:
        /*00b4*/ 	.word	0x00000330


	//   ....[1]....
        /*00b8*/ 	.word	0x00000d00


	//   ....[2]....
        /*00bc*/ 	.word	0x00000d30


	//   ....[3]....
        /*00c0*/ 	.word	0x00018310


	//   ....[4]....
        /*00c4*/ 	.word	0x00018410


	//   ....[5]....
        /*00c8*/ 	.word	0x00018430


	//----- nvinfo : EIATTR_CRS_STACK_SIZE
	.align		4
.L_1542:
        /*00cc*/ 	.byte	0x04, 0x1e
        /*00ce*/ 	.short	(.L_1544 - .L_1543)
.L_1543:
        /*00d0*/ 	.word	0x00000000


	//----- nvinfo : EIATTR_CBANK_PARAM_SIZE
	.align		4
.L_1544:
        /*00d4*/ 	.byte	0x03, 0x19
        /*00d6*/ 	.short	0x01d0


	//----- nvinfo : EIATTR_PARAM_CBANK
	.align		4
        /*00d8*/ 	.byte	0x04, 0x0a
        /*00da*/ 	.short	(.L_1546 - .L_1545)
	.align		4
.L_1545:
        /*00dc*/ 	.word	index@(.nv.constant0._ZN5flash24flash_fwd_splitkv_kernelI23Flash_fwd_kernel_traitsILi128ELi64ELi64ELi4ELb0ELb0EN7cutlass10bfloat16_tE19Flash_kernel_traitsILi128ELi64ELi64ELi4ES3_EELb1ELb0ELb0ELb0ELb0ELb0ELb0ELb1EEEvNS_16Flash_fwd_paramsE)
        /*00e0*/ 	.short	0x0210
        /*00e2*/ 	.short	0x01d0


	//----- nvinfo : EIATTR_SW_WAR
	.align		4
.L_1546:
        /*00e4*/ 	.byte	0x04, 0x36
        /*00e6*/ 	.short	(.L_1548 - .L_1547)
.L_1547:
        /*00e8*/ 	.word	0x00000008
.L_1548:


//--------------------- .nv.info._ZN5flash24flash_fwd_splitkv_kernelI23Flash_fwd_kernel_traitsILi128ELi64ELi64ELi4ELb0ELb0EN7cutlass10bfloat16_tE19Flash_kernel_traitsILi128ELi64ELi64ELi4ES3_EELb1ELb0ELb0ELb0ELb0ELb1ELb0ELb1EEEvNS_16Flash_fwd_paramsE --------------------------
	.section	.nv.info._ZN5flash24flash_fwd_splitkv_kernelI23Flash_fwd_kernel_traitsILi128ELi64ELi64ELi4ELb0ELb0EN7cutlass10bfloat16_tE19Flash_kernel_traitsILi128ELi64ELi64ELi4ES3_EELb1ELb0ELb0ELb0ELb0ELb1ELb0ELb1EEEvNS_16Flash_fwd_paramsE,"",@"SHT_CUDA_INFO"
	.sectionflags	@""
	.align	4


	//----- nvinfo : EIATTR_CUDA_API_VERSION
	.align		4
        /*0000*/ 	.byte	0x04, 0x37
        /*0002*/ 	.short	(.L_1550 - .L_1549)
.L_1549:
        /*0004*/ 	.word	0x00000082


	//----- nvinfo : EIATTR_KPARAM_INFO
	.align		4
.L_1550:
        /*0008*/ 	.byte	0x04, 0x17
        /*000a*/ 	.short	(.L_1552 - .L_1551)
.L_1551:
        /*000c*/ 	.word	0x00000000
        /*0010*/ 	.short	0x0000
        /*0012*/ 	.short	0x0000
        /*0014*/ 	.byte	0x00, 0xf0, 0x41, 0x07


	//----- nvinfo : EIATTR_SPARSE_MMA_MASK
	.align		4
.L_1552:
        /*0018*/ 	.byte	0x03, 0x50
        /*001a*/ 	.short	0x0000


	//----- nvinfo : EIATTR_MAXREG_COUNT
	.align		4
        /*001c*/ 	.byte	0x03, 0x1b
        /*001e*/ 	.short	0x00ff


	//----- nvinfo : EIATTR_NUM_BARRIERS
	.align		4
        /*0020*/ 	.byte	0x02, 0x4c
        /*0022*/ 	.byte	0x01
	.zero		1


	//----- nvinfo : EIATTR_MERCURY_ISA_VERSION
	.align		4
        /*0024*/ 	.byte	0x03, 0x5f
        /*0026*/ 	.short	0x0101


	//----- nvinfo : EIATTR_COOP_GROUP_MASK_REGIDS
	.align		4
        /*0028*/ 	.byte	0x04, 0x29
        /*002a*/ 	.short	(.L_1554 - .L_1553)


	//   ....[0]....
.L_1553:
        /*002c*/ 	.word	0xffffffff


	//   ....[1]....
        /*0030*/ 	.word	0xffffffff


	//   ....[2]....
        /*0034*/ 	.word	0xffffffff


	//   ....[3]....
        /*0038*/ 	.word	0xffffffff


	//   ....[4]....
        /*003c*/ 	.word	0xffffffff


	//   ....[5]....
        /*0040*/ 	.word	0xffffffff


	//   ....[6]....
        /*0044*/ 	.word	0xffffffff


	//   ....[7]....
        /*0048*/ 	.word	0xffffffff


	//   ....[8]....
        /*004c*/ 	.word	0xffffffff


	//   ....[9]....
        /*0050*/ 	.word	0xffffffff


	//   ....[10]....
        /*0054*/ 	.word	0xffffffff


	//   ....[11]....
        /*0058*/ 	.word	0xffffffff


	//   ....[12]....
        /*005c*/ 	.word	0xffffffff


	//   ....[13]....
        /*0060*/ 	.word	0xffffffff


	//   ....[14]....
        /*0064*/ 	.word	0xffffffff


	//   ....[15]....
        /*0068*/ 	.word	0xffffffff


	//----- nvinfo : EIATTR_COOP_GROUP_INSTR_OFFSETS
	.align		4
.L_1554:
        /*006c*/ 	.byte	0x04, 0x28
        /*006e*/ 	.short	(.L_1556 - .L_1555)


	//   ....[0]....
.L_1555:
        /*0070*/ 	.word	0x000105b0


	//   ....[1]....
        /*0074*/ 	.word	0x00010610


	//   ....[2]....
        /*0078*/ 	.word	0x00010640


	//   ....[3]....
        /*007c*/ 	.word	0x000106c0


	//   ....[4]....
        /*0080*/ 	.word	0x000136e0


	//   ....[5]....
        /*0084*/ 	.word	0x000136f0


	//   ....[6]....
        /*0088*/ 	.word	0x00013720


	//   ....[7]....
        /*008c*/ 	.word	0x00013730


	//   ....[8]....
        /*0090*/ 	.word	0x00016780


	//   ....[9]....
        /*0094*/ 	.word	0x000167a0


	//   ....[10]....
        /*0098*/ 	.word	0x000167d0


	//   ....[11]....
        /*009c*/ 	.word	0x000167e0


	//   ....[12]....
        /*00a0*/ 	.word	0x00017a20


	//   ....[13]....
        /*00a4*/ 	.word	0x00017a60


	//   ....[14]....
        /*00a8*/ 	.word	0x00017ab0


	//   ....[15]....
        /*00ac*/ 	.word	0x00017ac0


	//----- nvinfo : EIATTR_EXIT_INSTR_OFFSETS
	.align		4
.L_1556:
        /*00b0*/ 	.byte	0x04, 0x1c
        /*00b2*/ 	.short	(.L_1558 - .L_1557)


	//   ....[0]....
.L_1557:
        /*00b4*/ 	.word	0x00000330


	//   ....[1]....
        /*00b8*/ 	.word	0x00000d00


	//   ....[2]....
        /*00bc*/ 	.word	0x00000d30


	//   ....[3]....
        /*00c0*/ 	.word	0x00018f00


	//   ....[4]....
        /*00c4*/ 	.word	0x00019000


	//   ....[5]....
        /*00c8*/ 	.word	0x00019020


	//----- nvinfo : EIATTR_CRS_STACK_SIZE
	.align		4
.L_1558:
        /*00cc*/ 	.byte	0x04, 0x1e
        /*00ce*/ 	.short	(.L_1560 - .L_1559)
.L_1559:
        /*00d0*/ 	.word	0x00000000


	//----- nvinfo : EIATTR_CBANK_PARAM_SIZE
	.align		4
.L_1560:
        /*00d4*/ 	.byte	0x03, 0x19
        /*00d6*/ 	.short	0x01d0


	//----- nvinfo : EIATTR_PARAM_CBANK
	.align		4
        /*00d8*/ 	.byte	0x04, 0x0a
        /*00da*/ 	.short	(.L_1562 - .L_1561)
	.align		4
.L_1561:
        /*00dc*/ 	.word	index@(.nv.constant0._ZN5flash24flash_fwd_splitkv_kernelI23Flash_fwd_kernel_traitsILi128ELi64ELi64ELi4ELb0ELb0EN7cutlass10bfloat16_tE19Flash_kernel_traitsILi128ELi64ELi64ELi4ES3_EELb1ELb0ELb0ELb0ELb0ELb1ELb0ELb1EEEvNS_16Flash_fwd_paramsE)
        /*00e0*/ 	.short	0x0210
        /*00e2*/ 	.short	0x01d0


	//----- nvinfo : EIATTR_SW_WAR
	.align		4
.L_1562:
        /*00e4*/ 	.byte	0x04, 0x36
        /*00e6*/ 	.short	(.L_1564 - .L_1563)
.L_1563:
        /*00e8*/ 	.word	0x00000008
.L_1564:


//--------------------- .nv.info._ZN5flash24flash_fwd_splitkv_kernelI23Flash_fwd_kernel_traitsILi128ELi64ELi64ELi4ELb0ELb0EN7cutlass10bfloat16_tE19Flash_kernel_traitsILi128ELi64ELi64ELi4ES3_EELb1ELb0ELb0ELb0ELb0ELb0ELb1ELb0EEEvNS_16Flash_fwd_paramsE --------------------------
	.section	.nv.info._ZN5flash24flash_fwd_splitkv_kernelI23Flash_fwd_kernel_traitsILi128ELi64ELi64ELi4ELb0ELb0EN7cutlass10bfloat16_tE19Flash_kernel_traitsILi128ELi64ELi64ELi4ES3_EELb1ELb0ELb0ELb0ELb0ELb0ELb1ELb0EEEvNS_16Flash_fwd_paramsE,"",@"SHT_CUDA_INFO"
	.sectionflags	@""
	.align	4


	//----- nvinfo : EIATTR_CUDA_API_VERSION
	.align		4
        /*0000*/ 	.byte	0x04, 0x37
        /*0002*/ 	.short	(.L_1566 - .L_1565)
.L_1565:
        /*0004*/ 	.word	0x00000082


	//----- nvinfo : EIATTR_KPARAM_INFO
	.align		4
.L_1566:
        /*0008*/ 	.byte	0x04, 0x17
        /*000a*/ 	.short	(.L_1568 - .L_1567)
.L_1567:
        /*000c*/ 	.word	0x00000000
        /*0010*/ 	.short	0x0000
        /*0012*/ 	.short	0x0000
        /*0014*/ 	.byte	0x00, 0xf0, 0x41, 0x07


	//----- nvinfo : EIATTR_SPARSE_MMA_MASK
	.align		4
.L_1568:
        /*0018*/ 	.byte	0x03, 0x50
        /*001a*/ 	.short	0x0000


	//----- nvinfo : EIATTR_MAXREG_COUNT
	.align		4
        /*001c*/ 	.byte	0x03, 0x1b
        /*001e*/ 	.short	0x00ff


	//----- nvinfo : EIATTR_NUM_BARRIERS
	.align		4
        /*0020*/ 	.byte	0x02, 0x4c
        /*0022*/ 	.byte	0x01
	.zero		1


	//----- nvinfo : EIATTR_MERCURY_ISA_VERSION
	.align		4
        /*0024*/ 	.byte	0x03, 0x5f
        /*0026*/ 	.short	0x0101


	//----- nvinfo : EIATTR_COOP_GROUP_MASK_REGIDS
	.align		4
        /*0028*/ 	.byte	0x04, 0x29
        /*002a*/ 	.short	(.L_1570 - .L_1569)


	//   ....[0]....
.L_1569:
        /*002c*/ 	.word	0xffffffff


	//   ....[1]....
        /*0030*/ 	.word	0xffffffff


	//   ....[2]....
        /*0034*/ 	.word	0xffffffff


	//   ....[3]....
        /*0038*/ 	.word	0xffffffff


	//   ....[4]....
        /*003c*/ 	.word	0xffffffff


	//   ....[5]....
        /*0040*/ 	.word	0xffffffff


	//   ....[6]....
        /*0044*/ 	.word	0xffffffff


	//   ....[7]....
        /*0048*/ 	.word	0xffffffff


	//   ....[8]....
        /*004c*/ 	.word	0xffffffff


	//   ....[9]....
        /*0050*/ 	.word	0xffffffff


	//   ....[10]....
        /*0054*/ 	.word	0xffffffff


	//   ....[11]....
        /*0058*/ 	.word	0xffffffff


	//   ....[12]....
        /*005c*/ 	.word	0xffffffff


	//   ....[13]....
        /*0060*/ 	.word	0xffffffff


	//   ....[14]....
        /*0064*/ 	.word	0xffffffff


	//   ....[15]....
        /*0068*/ 	.word	0xffffffff


	//----- nvinfo : EIATTR_COOP_GROUP_INSTR_OFFSETS
	.align		4
.L_1570:
        /*006c*/ 	.byte	0x04, 0x28
        /*006e*/ 	.short	(.L_1572 - .L_1571)


	//   ....[0]....
.L_1571:
        /*0070*/ 	.word	0x00005150


	//   ....[1]....
        /*0074*/ 	.word	0x000051a0


	//   ....[2]....
        /*0078*/ 	.word	0x00005200


	//   ....[3]....
        /*007c*/ 	.word	0x00005220


	//   ....[4]....
        /*0080*/ 	.word	0x00007f30


	//   ....[5]....
        /*0084*/ 	.word	0x00007f40


	//   ....[6]....
        /*0088*/ 	.word	0x00007f70


	//   ....[7]....
        /*008c*/ 	.word	0x00007f80


	//   ....[8]....
        /*0090*/ 	.word	0x0000ab30


	//   ....[9]....
        /*0094*/ 	.word	0x0000ab50


	//   ....[10]....
        /*0098*/ 	.word	0x0000ab90


	//   ....[11]....
        /*009c*/ 	.word	0x0000aba0


	//   ....[12]....
        /*00a0*/ 	.word	0x0000bdd0


	//   ....[13]....
        /*00a4*/ 	.word	0x0000be10


	//   ....[14]....
        /*00a8*/ 	.word	0x0000beb0


	//   ....[15]....
        /*00ac*/ 	.word	0x0000bec0


	//----- nvinfo : EIATTR_EXIT_INSTR_OFFSETS
	.align		4
.L_1572:
        /*00b0*/ 	.byte	0x04, 0x1c
        /*00b2*/ 	.short	(.L_1574 - .L_1573)


	//   ....[0]....
.L_1573:
        /*00b4*/ 	.word	0x00000440


	//   ....[1]....
        /*00b8*/ 	.word	0x00000fc0


	//   ....[2]....
        /*00bc*/ 	.word	0x00000ff0


	//   ....[3]....
        /*00c0*/ 	.word	0x0000d0d0


	//   ....[4]....
        /*00c4*/ 	.word	0x0000d120


	//   ....[5]....
        /*00c8*/ 	.word	0x0000d140


	//----- nvinfo : EIATTR_CRS_STACK_SIZE
	.align		4
.L_1574:
        /*00cc*/ 	.byte	0x04, 0x1e
        /*00ce*/ 	.short	(.L_1576 - .L_1575)
.L_1575:
        /*00d0*/ 	.word	0x00000000


	//----- nvinfo : EIATTR_CBANK_PARAM_SIZE
	.align		4
.L_1576:
        /*00d4*/ 	.byte	0x03, 0x19
        /*00d6*/ 	.short	0x01d0


	//----- nvinfo : EIATTR_PARAM_CBANK
	.align		4
        /*00d8*/ 	.byte	0x04, 0x0a
        /*00da*/ 	.short	(.L_1578 - .L_1577)
	.align		4
.L_1577:
        /*00dc*/ 	.word	index@(.nv.constant0._ZN5flash24flash_fwd_splitkv_kernelI23Flash_fwd_kernel_traitsILi128ELi64ELi64ELi4ELb0ELb0EN7cutlass10bfloat16_tE19Flash_kernel_traitsILi128ELi64ELi64ELi4ES3_EELb1ELb0ELb0ELb0ELb0ELb0ELb1ELb0EEEvNS_16Flash_fwd_paramsE)
        /*00e0*/ 	.short	0x0210
        /*00e2*/ 	.short	0x01d0


	//----- nvinfo : EIATTR_SW_WAR
	.align		4
.L_1578:
        /*00e4*/ 	.byte	0x04, 0x36
        /*00e6*/ 	.short	(.L_1580 - .L_1579)
.L_1579:
        /*00e8*/ 	.word	0x00000008
.L_1580:


//--------------------- .nv.info._ZN5flash24flash_fwd_splitkv_kernelI23Flash_fwd_kernel_traitsILi128ELi64ELi64ELi4ELb0ELb0EN7cutlass10bfloat16_tE19Flash_kernel_traitsILi128ELi64ELi64ELi4ES3_EELb1ELb0ELb0ELb0ELb0ELb1ELb1ELb0EEEvNS_16Flash_fwd_paramsE --------------------------
	.section	.nv.info._ZN5flash24flash_fwd_splitkv_kernelI23Flash_fwd_kernel_traitsILi128ELi64ELi64ELi4ELb0ELb0EN7cutlass10bfloat16_tE19Flash_kernel_traitsILi128ELi64ELi64ELi4ES3_EELb1ELb0ELb0ELb0ELb0ELb1ELb1ELb0EEEvNS_16Flash_fwd_paramsE,"",@"SHT_CUDA_INFO"
	.sectionflags	@""
	.align	4


	//----- nvinfo : EIATTR_CUDA_API_VERSION
	.align		4
        /*0000*/ 	.byte	0x04, 0x37
        /*0002*/ 	.short	(.L_1582 - .L_1581)
.L_1581:
        /*0004*/ 	.word	0x00000082


	//----- nvinfo : EIATTR_KPARAM_INFO
	.align		4
.L_1582:
        /*0008*/ 	.byte	0x04, 0x17
        /*000a*/ 	.short	(.L_1584 - .L_1583)
.L_1583:
        /*000c*/ 	.word	0x00000000
        /*0010*/ 	.short	0x0000
        /*0012*/ 	.short	0x0000
        /*0014*/ 	.byte	0x00, 0xf0, 0x41, 0x07


	//----- nvinfo : EIATTR_SPARSE_MMA_MASK
	.align		4
.L_1584:
        /*0018*/ 	.byte	0x03, 0x50
        /*001a*/ 	.short	0x0000


	//----- nvinfo : EIATTR_MAXREG_COUNT
	.align		4
        /*001c*/ 	.byte	0x03, 0x1b
        /*001e*/ 	.short	0x00ff


	//----- nvinfo : EIATTR_NUM_BARRIERS
	.align		4
        /*0020*/ 	.byte	0x02, 0x4c
        /*0022*/ 	.byte	0x01
	.zero		1


	//----- nvinfo : EIATTR_MERCURY_ISA_VERSION
	.align		4
        /*0024*/ 	.byte	0x03, 0x5f
        /*0026*/ 	.short	0x0101


	//----- nvinfo : EIATTR_COOP_GROUP_MASK_REGIDS
	.align		4
        /*0028*/ 	.byte	0x04, 0x29
        /*002a*/ 	.short	(.L_1586 - .L_1585)


	//   ....[0]....
.L_1585:
        /*002c*/ 	.word	0xffffffff


	//   ....[1]....
        /*0030*/ 	.word	0xffffffff


	//   ....[2]....
        /*0034*/ 	.word	0xffffffff


	//   ....[3]....
        /*0038*/ 	.word	0xffffffff


	//   ....[4]....
        /*003c*/ 	.word	0xffffffff


	//   ....[5]....
        /*0040*/ 	.word	0xffffffff


	//   ....[6]....
        /*0044*/ 	.word	0xffffffff


	//   ....[7]....
        /*0048*/ 	.word	0xffffffff


	//   ....[8]....
        /*004c*/ 	.word	0xffffffff


	//   ....[9]....
        /*0050*/ 	.word	0xffffffff


	//   ....[10]....
        /*0054*/ 	.word	0xffffffff


	//   ....[11]....
        /*0058*/ 	.word	0xffffffff


	//   ....[12]....
        /*005c*/ 	.word	0xffffffff


	//   ....[13]....
        /*0060*/ 	.word	0xffffffff


	//   ....[14]....
        /*0064*/ 	.word	0xffffffff


	//   ....[15]....
        /*0068*/ 	.word	0xffffffff


	//----- nvinfo : EIATTR_COOP_GROUP_INSTR_OFFSETS
	.align		4
.L_1586:
        /*006c*/ 	.byte	0x04, 0x28
        /*006e*/ 	.short	(.L_1588 - .L_1587)


	//   ....[0]....
.L_1587:
        /*0070*/ 	.word	0x00005570


	//   ....[1]....
        /*0074*/ 	.word	0x00005600


	//   ....[2]....
        /*0078*/ 	.word	0x00005610


	//   ....[3]....
        /*007c*/ 	.word	0x00005650


	//   ....[4]....
        /*0080*/ 	.word	0x00008740


	//   ....[5]....
        /*0084*/ 	.word	0x00008750


	//   ....[6]....
        /*0088*/ 	.word	0x00008780


	//   ....[7]....
        /*008c*/ 	.word	0x00008790


	//   ....[8]....
        /*0090*/ 	.word	0x0000b750


	//   ....[9]....
        /*0094*/ 	.word	0x0000b770


	//   ....[10]....
        /*0098*/ 	.word	0x0000b7a0


	//   ....[11]....
        /*009c*/ 	.word	0x0000b7b0


	//   ....[12]....
        /*00a0*/ 	.word	0x0000c9d0


	//   ....[13]....
        /*00a4*/ 	.word	0x0000ca10


	//   ....[14]....
        /*00a8*/ 	.word	0x0000cab0


	//   ....[15]....
        /*00ac*/ 	.word	0x0000cac0


	//----- nvinfo : EIATTR_EXIT_INSTR_OFFSETS
	.align		4
.L_1588:
        /*00b0*/ 	.byte	0x04, 0x1c
        /*00b2*/ 	.short	(.L_1590 - .L_1589)


	//   ....[0]....
.L_1589:
        /*00b4*/ 	.word	0x00000440


	//   ....[1]....
        /*00b8*/ 	.word	0x00000fc0


	//   ....[2]....
        /*00bc*/ 	.word	0x00000ff0


	//   ....[3]....
        /*00c0*/ 	.word	0x0000dcd0


	//   ....[4]....
        /*00c4*/ 	.word	0x0000dd20


	//   ....[5]....
        /*00c8*/ 	.word	0x0000dd40


	//----- nvinfo : EIATTR_CRS_STACK_SIZE
	.align		4
.L_1590:
        /*00cc*/ 	.byte	0x04, 0x1e
        /*00ce*/ 	.short	(.L_1592 - .L_1591)
.L_1591:
        /*00d0*/ 	.word	0x00000000


	//----- nvinfo : EIATTR_CBANK_PARAM_SIZE
	.align		4
.L_1592:
        /*00d4*/ 	.byte	0x03, 0x19
        /*00d6*/ 	.short	0x01d0


	//----- nvinfo : EIATTR_PARAM_CBANK
	.align		4
        /*00d8*/ 	.byte	0x04, 0x0a
        /*00da*/ 	.short	(.L_1594 - .L_1593)
	.align		4
.L_1593:
        /*00dc*/ 	.word	index@(.nv.constant0._ZN5flash24flash_fwd_splitkv_kernelI23Flash_fwd_kernel_traitsILi128ELi64ELi64ELi4ELb0ELb0EN7cutlass10bfloat16_tE19Flash_kernel_traitsILi128ELi64ELi64ELi4ES3_EELb1ELb0ELb0ELb0ELb0ELb1ELb1ELb0EEEvNS_16Flash_fwd_paramsE)
        /*00e0*/ 	.short	0x0210
        /*00e2*/ 	.short	0x01d0


	//----- nvinfo : EIATTR_SW_WAR
	.align		4
.L_1594:
        /*00e4*/ 	.byte	0x04, 0x36
        /*00e6*/ 	.short	(.L_1596 - .L_1595)
.L_1595:
        /*00e8*/ 	.word	0x00000008
.L_1596:


//--------------------- .nv.info._ZN5flash24flash_fwd_splitkv_kernelI23Flash_fwd_kernel_traitsILi128ELi64ELi64ELi4ELb0ELb0EN7cutlass10bfloat16_tE19Flash_kernel_traitsILi128ELi64ELi64ELi4ES3_EELb1ELb0ELb0ELb0ELb0ELb0ELb1ELb1EEEvNS_16Flash_fwd_paramsE --------------------------
	.section	.nv.info._ZN5flash24flash_fwd_splitkv_kernelI23Flash_fwd_kernel_traitsILi128ELi64ELi64ELi4ELb0ELb0EN7cutlass10bfloat16_tE19Flash_kernel_traitsILi128ELi64ELi64ELi4ES3_EELb1ELb0ELb0ELb0ELb0ELb0ELb1ELb1EEEvNS_16Flash_fwd_paramsE,"",@"SHT_CUDA_INFO"
	.sectionflags	@""
	.align	4


	//----- nvinfo : EIATTR_CUDA_API_VERSION
	.align		4
        /*0000*/ 	.byte	0x04, 0x37
        /*0002*/ 	.short	(.L_1598 - .L_1597)
.L_1597:
        /*0004*/ 	.word	0x00000082


	//----- nvinfo : EIATTR_KPARAM_INFO
	.align		4
.L_1598:
        /*0008*/ 	.byte	0x04, 0x17
        /*000a*/ 	.short	(.L_1600 - .L_1599)
.L_1599:
        /*000c*/ 	.word	0x00000000
        /*0010*/ 	.short	0x0000
        /*0012*/ 	.short	0x0000
        /*0014*/ 	.byte	0x00, 0xf0, 0x41, 0x07


	//----- nvinfo : EIATTR_SPARSE_MMA_MASK
	.align		4
.L_1600:
        /*0018*/ 	.byte	0x03, 0x50
        /*001a*/ 	.short	0x0000


	//----- nvinfo : EIATTR_MAXREG_COUNT
	.align		4
        /*001c*/ 	.byte	0x03, 0x1b
        /*001e*/ 	.short	0x00ff


	//----- nvinfo : EIATTR_NUM_BARRIERS
	.align		4
        /*0020*/ 	.byte	0x02, 0x4c
        /*0022*/ 	.byte	0x01
	.zero		1


	//----- nvinfo : EIATTR_MERCURY_ISA_VERSION
	.align		4
        /*0024*/ 	.byte	0x03, 0x5f
        /*0026*/ 	.short	0x0101


	//----- nvinfo : EIATTR_COOP_GROUP_MASK_REGIDS
	.align		4
        /*0028*/ 	.byte	0x04, 0x29
        /*002a*/ 	.short	(.L_1602 - .L_1601)


	//   ....[0]....
.L_1601:
        /*002c*/ 	.word	0xffffffff


	//   ....[1]....
        /*0030*/ 	.word	0xffffffff


	//   ....[2]....
        /*0034*/ 	.word	0xffffffff


	//   ....[3]....
        /*0038*/ 	.word	0xffffffff


	//   ....[4]....
        /*003c*/ 	.word	0xffffffff


	//   ....[5]....
        /*0040*/ 	.word	0xffffffff


	//   ....[6]....
        /*0044*/ 	.word	0xffffffff


	//   ....[7]....
        /*0048*/ 	.word	0xffffffff


	//   ....[8]....
        /*004c*/ 	.word	0xffffffff


	//   ....[9]....
        /*0050*/ 	.word	0xffffffff


	//   ....[10]....
        /*0054*/ 	.word	0xffffffff


	//   ....[11]....
        /*0058*/ 	.word	0xffffffff


	//   ....[12]....
        /*005c*/ 	.word	0xffffffff


	//   ....[13]....
        /*0060*/ 	.word	0xffffffff


	//   ....[14]....
        /*0064*/ 	.word	0xffffffff


	//   ....[15]....
        /*0068*/ 	.word	0xffffffff


	//----- nvinfo : EIATTR_COOP_GROUP_INSTR_OFFSETS
	.align		4
.L_1602:
        /*006c*/ 	.byte	0x04, 0x28
        /*006e*/ 	.short	(.L_1604 - .L_1603)


	//   ....[0]....
.L_1603:
        /*0070*/ 	.word	0x00010460


	//   ....[1]....
        /*0074*/ 	.word	0x00010480


	//   ....[2]....
        /*0078*/ 	.word	0x00010520


	//   ....[3]....
        /*007c*/ 	.word	0x00010530


	//   ....[4]....
        /*0080*/ 	.word	0x000131d0


	//   ....[5]....
        /*0084*/ 	.word	0x000131e0


	//   ....[6]....
        /*0088*/ 	.word	0x00013210


	//   ....[7]....
        /*008c*/ 	.word	0x00013220


	//   ....[8]....
        /*0090*/ 	.word	0x00015e30


	//   ....[9]....
        /*0094*/ 	.word	0x00015e50


	//   ....[10]....
        /*0098*/ 	.word	0x00015e80


	//   ....[11]....
        /*009c*/ 	.word	0x00015e90


	//   ....[12]....
        /*00a0*/ 	.word	0x000170c0


	//   ....[13]....
        /*00a4*/ 	.word	0x00017100


	//   ....[14]....
        /*00a8*/ 	.word	0x000171a0


	//   ....[15]....
        /*00ac*/ 	.word	0x000171b0


	//----- nvinfo : EIATTR_EXIT_INSTR_OFFSETS
	.align		4
.L_1604:
        /*00b0*/ 	.byte	0x04, 0x1c
        /*00b2*/ 	.short	(.L_1606 - .L_1605)


	//   ....[0]....
.L_1605:
        /*00b4*/ 	.word	0x00000440


	//   ....[1]....
        /*00b8*/ 	.word	0x00000fd0


	//   ....[2]....
        /*00bc*/ 	.word	0x00001000


	//   ....[3]....
        /*00c0*/ 	.word	0x00018420


	//   ....[4]....
        /*00c4*/ 	.word	0x00018470


	//   ....[5]....
        /*00c8*/ 	.word	0x00018490


	//----- nvinfo : EIATTR_CRS_STACK_SIZE
	.align		4
.L_1606:
        /*00cc*/ 	.byte	0x04, 0x1e
        /*00ce*/ 	.short	(.L_1608 - .L_1607)
.L_1607:
        /*00d0*/ 	.word	0x00000000


	//----- nvinfo : EIATTR_CBANK_PARAM_SIZE
	.align		4
.L_1608:
        /*00d4*/ 	.byte	0x03, 0x19
        /*00d6*/ 	.short	0x01d0


	//----- nvinfo : EIATTR_PARAM_CBANK
	.align		4
        /*00d8*/ 	.byte	0x04, 0x0a
        /*00da*/ 	.short	(.L_1610 - .L_1609)
	.align		4
.L_1609:
        /*00dc*/ 	.word	index@(.nv.constant0._ZN5flash24flash_fwd_splitkv_kernelI23Flash_fwd_kernel_traitsILi128ELi64ELi64ELi4ELb0ELb0EN7cutlass10bfloat16_tE19Flash_kernel_traitsILi128ELi64ELi64ELi4ES3_EELb1ELb0ELb0ELb0ELb0ELb0ELb1ELb1EEEvNS_16Flash_fwd_paramsE)
        /*00e0*/ 	.short	0x0210
        /*00e2*/ 	.short	0x01d0


	//----- nvinfo : EIATTR_SW_WAR
	.align		4
.L_1610:
        /*00e4*/ 	.byte	0x04, 0x36
        /*00e6*/ 	.short	(.L_1612 - .L_1611)
.L_1611:
        /*00e8*/ 	.word	0x00000008
.L_1612:


//--------------------- .nv.info._ZN5flash24flash_fwd_splitkv_kernelI23Flash_fwd_kernel_traitsILi128ELi64ELi64ELi4ELb0ELb0EN7cutlass10bfloat16_tE19Flash_kernel_traitsILi128ELi64ELi64ELi4ES3_EELb1ELb0ELb0ELb0ELb0ELb1ELb1ELb1EEEvNS_16Flash_fwd_paramsE --------------------------
	.section	.nv.info._ZN5flash24flash_fwd_splitkv_kernelI23Flash_fwd_kernel_traitsILi128ELi64ELi64ELi4ELb0ELb0EN7cutlass10bfloat16_tE19Flash_kernel_traitsILi128ELi64ELi64ELi4ES3_EELb1ELb0ELb0ELb0ELb0ELb1ELb1ELb1EEEvNS_16Flash_fwd_paramsE,"",@"SHT_CUDA_INFO"
	.sectionflags	@""
	.align	4


	//----- nvinfo : EIATTR_CUDA_API_VERSION
	.align		4
        /*0000*/ 	.byte	0x04, 0x37
        /*0002*/ 	.short	(.L_1614 - .L_1613)
.L_1613:
        /*0004*/ 	.word	0x00000082


	//----- nvinfo : EIATTR_KPARAM_INFO
	.align		4
.L_1614:
        /*0008*/ 	.byte	0x04, 0x17
        /*000a*/ 	.short	(.L_1616 - .L_1615)
.L_1615:
        /*000c*/ 	.word	0x00000000
        /*0010*/ 	.short	0x0000
        /*0012*/ 	.short	0x0000
        /*0014*/ 	.byte	0x00, 0xf0, 0x41, 0x07


	//----- nvinfo : EIATTR_SPARSE_MMA_MASK
	.align		4
.L_1616:
        /*0018*/ 	.byte	0x03, 0x50
        /*001a*/ 	.short	0x0000


	//----- nvinfo : EIATTR_MAXREG_COUNT
	.align		4
        /*001c*/ 	.byte	0x03, 0x1b
        /*001e*/ 	.short	0x00ff


	//----- nvinfo : EIATTR_NUM_BARRIERS
	.align		4
        /*0020*/ 	.byte	0x02, 0x4c
        /*0022*/ 	.byte	0x01
	.zero		1


	//----- nvinfo : EIATTR_MERCURY_ISA_VERSION
	.align		4
        /*0024*/ 	.byte	0x03, 0x5f
        /*0026*/ 	.short	0x0101


	//----- nvinfo : EIATTR_COOP_GROUP_MASK_REGIDS
	.align		4
        /*0028*/ 	.byte	0x04, 0x29
        /*002a*/ 	.short	(.L_1618 - .L_1617)


	//   ....[0]....
.L_1617:
        /*002c*/ 	.word	0xffffffff


	//   ....[1]....
        /*0030*/ 	.word	0xffffffff


	//   ....[2]....
        /*0034*/ 	.word	0xffffffff


	//   ....[3]....
        /*0038*/ 	.word	0xffffffff


	//   ....[4]....
        /*003c*/ 	.word	0xffffffff


	//   ....[5]....
        /*0040*/ 	.word	0xffffffff


	//   ....[6]....
        /*0044*/ 	.word	0xffffffff


	//   ....[7]....
        /*0048*/ 	.word	0xffffffff


	//   ....[8]....
        /*004c*/ 	.word	0xffffffff


	//   ....[9]....
        /*0050*/ 	.word	0xffffffff


	//   ....[10]....
        /*0054*/ 	.word	0xffffffff


	//   ....[11]....
        /*0058*/ 	.word	0xffffffff


	//   ....[12]....
        /*005c*/ 	.word	0xffffffff


	//   ....[13]....
        /*0060*/ 	.word	0xffffffff


	//   ....[14]....
        /*0064*/ 	.word	0xffffffff


	//   ....[15]....
        /*0068*/ 	.word	0xffffffff


	//----- nvinfo : EIATTR_COOP_GROUP_INSTR_OFFSETS
	.align		4
.L_1618:
        /*006c*/ 	.byte	0x04, 0x28
        /*006e*/ 	.short	(.L_1620 - .L_1619)


	//   ....[0]....
.L_1619:
        /*0070*/ 	.word	0x00010860


	//   ....[1]....
        /*0074*/ 	.word	0x00010880


	//   ....[2]....
        /*0078*/ 	.word	0x00010920


	//   ....[3]....
        /*007c*/ 	.word	0x00010930


	//   ....[4]....
        /*0080*/ 	.word	0x000139b0


	//   ....[5]....
        /*0084*/ 	.word	0x000139c0


	//   ....[6]....
        /*0088*/ 	.word	0x000139f0


	//   ....[7]....
        /*008c*/ 	.word	0x00013a00


	//   ....[8]....
        /*0090*/ 	.word	0x00016a40


	//   ....[9]....
        /*0094*/ 	.word	0x00016a50


	//   ....[10]....
        /*0098*/ 	.word	0x00016a80


	//   ....[11]....
        /*009c*/ 	.word	0x00016a90


	//   ....[12]....
        /*00a0*/ 	.word	0x00017cb0


	//   ....[13]....
        /*00a4*/ 	.word	0x00017cf0


	//   ....[14]....
        /*00a8*/ 	.word	0x00017d90


	//   ....[15]....
        /*00ac*/ 	.word	0x00017da0


	//----- nvinfo : EIATTR_EXIT_INSTR_OFFSETS
	.align		4
.L_1620:
        /*00b0*/ 	.byte	0x04, 0x1c
        /*00b2*/ 	.short	(.L_1622 - .L_1621)


	//   ....[0]....
.L_1621:
        /*00b4*/ 	.word	0x00000440


	//   ....[1]....
        /*00b8*/ 	.word	0x00000fd0


	//   ....[2]....
        /*00bc*/ 	.word	0x00001000


	//   ....[3]....
        /*00c0*/ 	.word	0x00019010


	//   ....[4]....
        /*00c4*/ 	.word	0x00019060


	//   ....[5]....
        /*00c8*/ 	.word	0x00019080


	//----- nvinfo : EIATTR_CRS_STACK_SIZE
	.align		4
.L_1622:
        /*00cc*/ 	.byte	0x04, 0x1e
        /*00ce*/ 	.short	(.L_1624 - .L_1623)
.L_1623:
        /*00d0*/ 	.word	0x00000000


	//----- nvinfo : EIATTR_CBANK_PARAM_SIZE
	.align		4
.L_1624:
        /*00d4*/ 	.byte	0x03, 0x19
        /*00d6*/ 	.short	0x01d0


	//----- nvinfo : EIATTR_PARAM_CBANK
	.align		4
        /*00d8*/ 	.byte	0x04, 0x0a
        /*00da*/ 	.short	(.L_1626 - .L_1625)
	.align		4
.L_1625:
        /*00dc*/ 	.word	index@(.nv.constant0._ZN5flash24flash_fwd_splitkv_kernelI23Flash_fwd_kernel_traitsILi128ELi64ELi64ELi4ELb0ELb0EN7cutlass10bfloat16_tE19Flash_kernel_traitsILi128ELi64ELi64ELi4ES3_EELb1ELb0ELb0ELb0ELb0ELb1ELb1ELb1EEEvNS_16Flash_fwd_paramsE)
        /*00e0*/ 	.short	0x0210
        /*00e2*/ 	.short	0x01d0


	//----- nvinfo : EIATTR_SW_WAR
	.align		4
.L_1626:
        /*00e4*/ 	.byte	0x04, 0x36
        /*00e6*/ 	.short	(.L_1628 - .L_1627)
.L_1627:
        /*00e8*/ 	.word	0x00000008
.L_1628:


//--------------------- .nv.info._ZN5flash24flash_fwd_splitkv_kernelI23Flash_fwd_kernel_traitsILi128ELi64ELi64ELi4ELb0ELb0EN7cutlass10bfloat16_tE19Flash_kernel_traitsILi128ELi64ELi64ELi4ES3_EELb1ELb0ELb0ELb1ELb1ELb0ELb0ELb0EEEvNS_16Flash_fwd_paramsE --------------------------
	.section	.nv.info._ZN5flash24flash_fwd_splitkv_kernelI23Flash_fwd_kernel_traitsILi128ELi64ELi64ELi4ELb0ELb0EN7cutlass10bfloat16_tE19Flash_kernel_traitsILi128ELi64ELi64ELi4ES3_EELb1ELb0ELb0ELb1ELb1ELb0ELb0ELb0EEEvNS_16Flash_fwd_paramsE,"",@"SHT_CUDA_INFO"
	.sectionflags	@""
	.align	4


	//----- nvinfo : EIATTR_CUDA_API_VERSION
	.align		4
        /*0000*/ 	.byte	0x04, 0x37
        /*0002*/ 	.short	(.L_1630 - .L_1629)
.L_1629:
        /*0004*/ 	.word	0x00000082


	//----- nvinfo : EIATTR_KPARAM_INFO
	.align		4
.L_1630:
        /*0008*/ 	.byte	0x04, 0x17
        /*000a*/ 	.short	(.L_1632 - .L_1631)
.L_1631:
        /*000c*/ 	.word	0x00000000
        /*0010*/ 	.short	0x0000
        /*0012*/ 	.short	0x0000
        /*0014*/ 	.byte	0x00, 0xf0, 0x41, 0x07


	//----- nvinfo : EIATTR_SPARSE_MMA_MASK
	.align		4
.L_1632:
        /*0018*/ 	.byte	0x03, 0x50
        /*001a*/ 	.short	0x0000


	//----- nvinfo : EIATTR_MAXREG_COUNT
	.align		4
        /*001c*/ 	.byte	0x03, 0x1b
        /*001e*/ 	.short	0x00ff


	//----- nvinfo : EIATTR_NUM_BARRIERS
	.align		4
        /*0020*/ 	.byte	0x02, 0x4c
        /*0022*/ 	.byte	0x01
	.zero		1


	//----- nvinfo : EIATTR_MERCURY_ISA_VERSION
	.align		4
        /*0024*/ 	.byte	0x03, 0x5f
        /*0026*/ 	.short	0x0101


	//----- nvinfo : EIATTR_COOP_GROUP_MASK_REGIDS
	.align		4
        /*0028*/ 	.byte	0x04, 0x29
        /*002a*/ 	.short	(.L_1634 - .L_1633)


	//   ....[0]....
.L_1633:
        /*002c*/ 	.word	0xffffffff


	//   ....[1]....
        /*0030*/ 	.word	0xffffffff


	//   ....[2]....
        /*0034*/ 	.word	0xffffffff


	//   ....[3]....
        /*0038*/ 	.word	0xffffffff


	//   ....[4]....
        /*003c*/ 	.word	0xffffffff


	//   ....[5]....
        /*0040*/ 	.word	0xffffffff


	//   ....[6]....
        /*0044*/ 	.word	0xffffffff


	//   ....[7]....
        /*0048*/ 	.word	0xffffffff


	//   ....[8]....
        /*004c*/ 	.word	0xffffffff


	//   ....[9]....
        /*0050*/ 	.word	0xffffffff


	//   ....[10]....
        /*0054*/ 	.word	0xffffffff


	//   ....[11]....
        /*0058*/ 	.word	0xffffffff


	//----- nvinfo : EIATTR_COOP_GROUP_INSTR_OFFSETS
	.align		4
.L_1634:
        /*005c*/ 	.byte	0x04, 0x28
        /*005e*/ 	.short	(.L_1636 - .L_1635)


	//   ....[0]....
.L_1635:
        /*0060*/ 	.word	0x00003150


	//   ....[1]....
        /*0064*/ 	.word	0x00003170


	//   ....[2]....
        /*0068*/ 	.word	0x00003210


	//   ....[3]....
        /*006c*/ 	.word	0x00003220


	//   ....[4]....
        /*0070*/ 	.word	0x000053c0


	//   ....[5]....
        /*0074*/ 	.word	0x000053e0


	//   ....[6]....
        /*0078*/ 	.word	0x00005410


	//   ....[7]....
        /*007c*/ 	.word	0x00005420


	//   ....[8]....
        /*0080*/ 	.word	0x00006660


	//   ....[9]....
        /*0084*/ 	.word	0x000066a0


	//   ....[10]....
        /*0088*/ 	.word	0x000066f0


	//   ....[11]....
        /*008c*/ 	.word	0x00006700


	//----- nvinfo : EIATTR_EXIT_INSTR_OFFSETS
	.align		4
.L_1636:
        /*0090*/ 	.byte	0x04, 0x1c
        /*0092*/ 	.short	(.L_1638 - .L_1637)


	//   ....[0]....
.L_1637:
        /*0094*/ 	.word	0x000001a0


	//   ....[1]....
        /*0098*/ 	.word	0x000007a0


	//   ....[2]....
        /*009c*/ 	.word	0x000007d0


	//   ....[3]....
        /*00a0*/ 	.word	0x000077f0


	//----- nvinfo : EIATTR_CRS_STACK_SIZE
	.align		4
.L_1638:
        /*00a4*/ 	.byte	0x04, 0x1e
        /*00a6*/ 	.short	(.L_1640 - .L_1639)
.L_1639:
        /*00a8*/ 	.word	0x00000000


	//----- nvinfo : EIATTR_CBANK_PARAM_SIZE
	.align		4
.L_1640:
        /*00ac*/ 	.byte	0x03, 0x19
        /*00ae*/ 	.short	0x01d0


	//----- nvinfo : EIATTR_PARAM_CBANK
	.align		4
        /*00b0*/ 	.byte	0x04, 0x0a
        /*00b2*/ 	.short	(.L_1642 - .L_1641)
	.align		4
.L_1641:
        /*00b4*/ 	.word	index@(.nv.constant0._ZN5flash24flash_fwd_splitkv_kernelI23Flash_fwd_kernel_traitsILi128ELi64ELi64ELi4ELb0ELb0EN7cutlass10bfloat16_tE19Flash_kernel_traitsILi128ELi64ELi64ELi4ES3_EELb1ELb0ELb0ELb1ELb1ELb0ELb0ELb0EEEvNS_16Flash_fwd_paramsE)
        /*00b8*/ 	.short	0x0210
        /*00ba*/ 	.short	0x01d0


	//----- nvinfo : EIATTR_SW_WAR
	.align		4
.L_1642:
        /*00bc*/ 	.byte	0x04, 0x36
        /*00be*/ 	.short	(.L_1644 - .L_1643)
.L_1643:
        /*00c0*/ 	.word	0x00000008
.L_1644:


//--------------------- .nv.info._ZN5flash24flash_fwd_splitkv_kernelI23Flash_fwd_kernel_traitsILi128ELi64ELi64ELi4ELb0ELb0EN7cutlass10bfloat16_tE19Flash_kernel_traitsILi128ELi64ELi64ELi4ES3_EELb1ELb0ELb0ELb1ELb1ELb1ELb0ELb0EEEvNS_16Flash_fwd_paramsE --------------------------
	.section	.nv.info._ZN5flash24flash_fwd_splitkv_kernelI23Flash_fwd_kernel_traitsILi128ELi64ELi64ELi4ELb0ELb0EN7cutlass10bfloat16_tE19Flash_kernel_traitsILi128ELi64ELi64ELi4ES3_EELb1ELb0ELb0ELb1ELb1ELb1ELb0ELb0EEEvNS_16Flash_fwd_paramsE,"",@"SHT_CUDA_INFO"
	.sectionflags	@""
	.align	4


	//----- nvinfo : EIATTR_CUDA_API_VERSION
	.align		4
        /*0000*/ 	.byte	0x04, 0x37
        /*0002*/ 	.short	(.L_1646 - .L_1645)
.L_1645:
        /*0004*/ 	.word	0x00000082


	//----- nvinfo : EIATTR_KPARAM_INFO
	.align		4
.L_1646:
        /*0008*/ 	.byte	0x04, 0x17
        /*000a*/ 	.short	(.L_1648 - .L_1647)
.L_1647:
        /*000c*/ 	.word	0x00000000
        /*0010*/ 	.short	0x0000
        /*0012*/ 	.short	0x0000
        /*0014*/ 	.byte	0x00, 0xf0, 0x41, 0x07


	//----- nvinfo : EIATTR_SPARSE_MMA_MASK
	.align		4
.L_1648:
        /*0018*/ 	.byte	0x03, 0x50
        /*001a*/ 	.short	0x0000


	//----- nvinfo : EIATTR_MAXREG_COUNT
	.align		4
        /*001c*/ 	.byte	0x03, 0x1b
        /*001e*/ 	.short	0x00ff


	//----- nvinfo : EIATTR_NUM_BARRIERS
	.align		4
        /*0020*/ 	.byte	0x02, 0x4c
        /*0022*/ 	.byte	0x01
	.zero		1


	//----- nvinfo : EIATTR_MERCURY_ISA_VERSION
	.align		4
        /*0024*/ 	.byte	0x03, 0x5f
        /*0026*/ 	.short	0x0101


	//----- nvinfo : EIATTR_COOP_GROUP_MASK_REGIDS
	.align		4
        /*0028*/ 	.byte	0x04, 0x29
        /*002a*/ 	.short	(.L_1650 - .L_1649)


	//   ....[0]....
.L_1649:
        /*002c*/ 	.word	0xffffffff


	//   ....[1]....
        /*0030*/ 	.word	0xffffffff


	//   ....[2]....
        /*0034*/ 	.word	0xffffffff


	//   ....[3]....
        /*0038*/ 	.word	0xffffffff


	//   ....[4]....
        /*003c*/ 	.word	0xffffffff


	//   ....[5]....
        /*0040*/ 	.word	0xffffffff


	//   ....[6]....
        /*0044*/ 	.word	0xffffffff


	//   ....[7]....
        /*0048*/ 	.word	0xffffffff


	//   ....[8]....
        /*004c*/ 	.word	0xffffffff


	//   ....[9]....
        /*0050*/ 	.word	0xffffffff


	//   ....[10]....
        /*0054*/ 	.word	0xffffffff


	//   ....[11]....
        /*0058*/ 	.word	0xffffffff


	//----- nvinfo : EIATTR_COOP_GROUP_INSTR_OFFSETS
	.align		4
.L_1650:
        /*005c*/ 	.byte	0x04, 0x28
        /*005e*/ 	.short	(.L_1652 - .L_1651)


	//   ....[0]....
.L_1651:
        /*0060*/ 	.word	0x00003560


	//   ....[1]....
        /*0064*/ 	.word	0x00003580


	//   ....[2]....
        /*0068*/ 	.word	0x00003620


	//   ....[3]....
        /*006c*/ 	.word	0x00003630


	//   ....[4]....
        /*0070*/ 	.word	0x00005c00


	//   ....[5]....
        /*0074*/ 	.word	0x00005c20


	//   ....[6]....
        /*0078*/ 	.word	0x00005c50


	//   ....[7]....
        /*007c*/ 	.word	0x00005c60


	//   ....[8]....
        /*0080*/ 	.word	0x00006e70


	//   ....[9]....
        /*0084*/ 	.word	0x00006eb0


	//   ....[10]....
        /*0088*/ 	.word	0x00006f00


	//   ....[11]....
        /*008c*/ 	.word	0x00006f10


	//----- nvinfo : EIATTR_EXIT_INSTR_OFFSETS
	.align		4
.L_1652:
        /*0090*/ 	.byte	0x04, 0x1c
        /*0092*/ 	.short	(.L_1654 - .L_1653)


	//   ....[0]....
.L_1653:
        /*0094*/ 	.word	0x000001a0


	//   ....[1]....
        /*0098*/ 	.word	0x000007a0


	//   ....[2]....
        /*009c*/ 	.word	0x000007d0


	//   ....[3]....
        /*00a0*/ 	.word	0x00008000


	//----- nvinfo : EIATTR_CRS_STACK_SIZE
	.align		4
.L_1654:
        /*00a4*/ 	.byte	0x04, 0x1e
        /*00a6*/ 	.short	(.L_1656 - .L_1655)
.L_1655:
        /*00a8*/ 	.word	0x00000000


	//----- nvinfo : EIATTR_CBANK_PARAM_SIZE
	.align		4
.L_1656:
        /*00ac*/ 	.byte	0x03, 0x19
        /*00ae*/ 	.short	0x01d0


	//----- nvinfo : EIATTR_PARAM_CBANK
	.align		4
        /*00b0*/ 	.byte	0x04, 0x0a
        /*00b2*/ 	.short	(.L_1658 - .L_1657)
	.align		4
.L_1657:
        /*00b4*/ 	.word	index@(.nv.constant0._ZN5flash24flash_fwd_splitkv_kernelI23Flash_fwd_kernel_traitsILi128ELi64ELi64ELi4ELb0ELb0EN7cutlass10bfloat16_tE19Flash_kernel_traitsILi128ELi64ELi64ELi4ES3_EELb1ELb0ELb0ELb1ELb1ELb1ELb0ELb0EEEvNS_16Flash_fwd_paramsE)
        /*00b8*/ 	.short	0x0210
        /*00ba*/ 	.short	0x01d0


	//----- nvinfo : EIATTR_SW_WAR
	.align		4
.L_1658:
        /*00bc*/ 	.byte	0x04, 0x36
        /*00be*/ 	.short	(.L_1660 - .L_1659)
.L_1659:
        /*00c0*/ 	.word	0x00000008
.L_1660:


//--------------------- .nv.info._ZN5flash24flash_fwd_splitkv_kernelI23Flash_fwd_kernel_traitsILi128ELi64ELi64ELi4ELb0ELb0EN7cutlass10bfloat16_tE19Flash_kernel_traitsILi128ELi64ELi64ELi4ES3_EELb1ELb0ELb0ELb1ELb1ELb0ELb1ELb0EEEvNS_16Flash_fwd_paramsE --------------------------
	.section	.nv.info._ZN5flash24flash_fwd_splitkv_kernelI23Flash_fwd_kernel_traitsILi128ELi64ELi64ELi4ELb0ELb0EN7cutlass10bfloat16_tE19Flash_kernel_traitsILi128ELi64ELi64ELi4ES3_EELb1ELb0ELb0ELb1ELb1ELb0ELb1ELb0EEEvNS_16Flash_fwd_paramsE,"",@"SHT_CUDA_INFO"
	.sectionflags	@""
	.align	4


	//----- nvinfo : EIATTR_CUDA_API_VERSION
	.align		4
        /*0000*/ 	.byte	0x04, 0x37
        /*0002*/ 	.short	(.L_1662 - .L_1661)
.L_1661:
        /*0004*/ 	.word	0x00000082


	//----- nvinfo : EIATTR_KPARAM_INFO
	.align		4
.L_1662:
        /*0008*/ 	.byte	0x04, 0x17
        /*000a*/ 	.short	(.L_1664 - .L_1663)
.L_1663:
        /*000c*/ 	.word	0x00000000
        /*0010*/ 	.short	0x0000
        /*0012*/ 	.short	0x0000
        /*0014*/ 	.byte	0x00, 0xf0, 0x41, 0x07


	//----- nvinfo : EIATTR_SPARSE_MMA_MASK
	.align		4
.L_1664:
        /*0018*/ 	.byte	0x03, 0x50
        /*001a*/ 	.short	0x0000


	//----- nvinfo : EIATTR_MAXREG_COUNT
	.align		4
        /*001c*/ 	.byte	0x03, 0x1b
        /*001e*/ 	.short	0x00ff


	//----- nvinfo : EIATTR_NUM_BARRIERS
	.align		4
        /*0020*/ 	.byte	0x02, 0x4c
        /*0022*/ 	.byte	0x01
	.zero		1


	//----- nvinfo : EIATTR_MERCURY_ISA_VERSION
	.align		4
        /*0024*/ 	.byte	0x03, 0x5f
        /*0026*/ 	.short	0x0101


	//----- nvinfo : EIATTR_COOP_GROUP_MASK_REGIDS
	.align		4
        /*0028*/ 	.byte	0x04, 0x29
        /*002a*/ 	.short	(.L_1666 - .L_1665)


	//   ....[0]....
.L_1665:
        /*002c*/ 	.word	0xffffffff


	//   ....[1]....
        /*0030*/ 	.word	0xffffffff


	//   ....[2]....
        /*0034*/ 	.word	0xffffffff


	//   ....[3]....
        /*0038*/ 	.word	0xffffffff


	//   ....[4]....
        /*003c*/ 	.word	0xffffffff


	//   ....[5]....
        /*0040*/ 	.word	0xffffffff


	//   ....[6]....
        /*0044*/ 	.word	0xffffffff


	//   ....[7]....
        /*0048*/ 	.word	0xffffffff


	//   ....[8]....
        /*004c*/ 	.word	0xffffffff


	//   ....[9]....
        /*0050*/ 	.word	0xffffffff


	//   ....[10]....
        /*0054*/ 	.word	0xffffffff


	//   ....[11]....
        /*0058*/ 	.word	0xffffffff


	//----- nvinfo : EIATTR_COOP_GROUP_INSTR_OFFSETS
	.align		4
.L_1666:
        /*005c*/ 	.byte	0x04, 0x28
        /*005e*/ 	.short	(.L_1668 - .L_1667)


	//   ....[0]....
.L_1667:
        /*0060*/ 	.word	0x00003450


	//   ....[1]....
        /*0064*/ 	.word	0x00003470


	//   ....[2]....
        /*0068*/ 	.word	0x00003510


	//   ....[3]....
        /*006c*/ 	.word	0x00003520


	//   ....[4]....
        /*0070*/ 	.word	0x000056b0


	//   ....[5]....
        /*0074*/ 	.word	0x000056d0


	//   ....[6]....
        /*0078*/ 	.word	0x00005700


	//   ....[7]....
        /*007c*/ 	.word	0x00005710


	//   ....[8]....
        /*0080*/ 	.word	0x00006950


	//   ....[9]....
        /*0084*/ 	.word	0x00006990


	//   ....[10]....
        /*0088*/ 	.word	0x00006a30


	//   ....[11]....
        /*008c*/ 	.word	0x00006a40


	//----- nvinfo : EIATTR_EXIT_INSTR_OFFSETS
	.align		4
.L_1668:
        /*0090*/ 	.byte	0x04, 0x1c
        /*0092*/ 	.short	(.L_1670 - .L_1669)


	//   ....[0]....
.L_1669:
        /*0094*/ 	.word	0x00000290


	//   ....[1]....
        /*0098*/ 	.word	0x00000aa0


	//   ....[2]....
        /*009c*/ 	.word	0x00000ad0


	//   ....[3]....
        /*00a0*/ 	.word	0x000078d0


	//----- nvinfo : EIATTR_CRS_STACK_SIZE
	.align		4
.L_1670:
        /*00a4*/ 	.byte	0x04, 0x1e
        /*00a6*/ 	.short	(.L_1672 - .L_1671)
.L_1671:
        /*00a8*/ 	.word	0x00000000


	//----- nvinfo : EIATTR_CBANK_PARAM_SIZE
	.align		4
.L_1672:
        /*00ac*/ 	.byte	0x03, 0x19
        /*00ae*/ 	.short	0x01d0


	//----- nvinfo : EIATTR_PARAM_CBANK
	.align		4
        /*00b0*/ 	.byte	0x04, 0x0a
        /*00b2*/ 	.short	(.L_1674 - .L_1673)
	.align		4
.L_1673:
        /*00b4*/ 	.word	index@(.nv.constant0._ZN5flash24flash_fwd_splitkv_kernelI23Flash_fwd_kernel_traitsILi128ELi64ELi64ELi4ELb0ELb0EN7cutlass10bfloat16_tE19Flash_kernel_traitsILi128ELi64ELi64ELi4ES3_EELb1ELb0ELb0ELb1ELb1ELb0ELb1ELb0EEEvNS_16Flash_fwd_paramsE)
        /*00b8*/ 	.short	0x0210
        /*00ba*/ 	.short	0x01d0


	//----- nvinfo : EIATTR_SW_WAR
	.align		4
.L_1674:
        /*00bc*/ 	.byte	0x04, 0x36
        /*00be*/ 	.short	(.L_1676 - .L_1675)
.L_1675:
        /*00c0*/ 	.word	0x00000008
.L_1676:


//--------------------- .nv.info._ZN5flash24flash_fwd_splitkv_kernelI23Flash_fwd_kernel_traitsILi128ELi64ELi64ELi4ELb0ELb0EN7cutlass10bfloat16_tE19Flash_kernel_traitsILi128ELi64ELi64ELi4ES3_EELb1ELb0ELb0ELb1ELb1ELb1ELb1ELb0EEEvNS_16Flash_fwd_paramsE --------------------------
	.section	.nv.info._ZN5flash24flash_fwd_splitkv_kernelI23Flash_fwd_kernel_traitsILi128ELi64ELi64ELi4ELb0ELb0EN7cutlass10bfloat16_tE19Flash_kernel_traitsILi128ELi64ELi64ELi4ES3_EELb1ELb0ELb0ELb1ELb1ELb1ELb1ELb0EEEvNS_16Flash_fwd_paramsE,"",@"SHT_CUDA_INFO"
	.sectionflags	@""
	.align	4


	//----- nvinfo : EIATTR_CUDA_API_VERSION
	.align		4
        /*0000*/ 	.byte	0x04, 0x37
        /*0002*/ 	.short	(.L_1678 - .L_1677)
.L_1677:
        /*0004*/ 	.word	0x00000082


	//----- nvinfo : EIATTR_KPARAM_INFO
	.align		4
.L_1678:
        /*0008*/ 	.byte	0x04, 0x17
        /*000a*/ 	.short	(.L_1680 - .L_1679)
.L_1679:
        /*000c*/ 	.word	0x00000000
        /*0010*/ 	.short	0x0000
        /*0012*/ 	.short	0x0000
        /*0014*/ 	.byte	0x00, 0xf0, 0x41, 0x07


	//----- nvinfo : EIATTR_SPARSE_MMA_MASK
	.align		4
.L_1680:
        /*0018*/ 	.byte	0x03, 0x50
        /*001a*/ 	.short	0x0000


	//----- nvinfo : EIATTR_MAXREG_COUNT
	.align		4
        /*001c*/ 	.byte	0x03, 0x1b
        /*001e*/ 	.short	0x00ff


	//----- nvinfo : EIATTR_NUM_BARRIERS
	.align		4
        /*0020*/ 	.byte	0x02, 0x4c
        /*0022*/ 	.byte	0x01
	.zero		1


	//----- nvinfo : EIATTR_MERCURY_ISA_VERSION
	.align		4
        /*0024*/ 	.byte	0x03, 0x5f
        /*0026*/ 	.short	0x0101


	//----- nvinfo : EIATTR_COOP_GROUP_MASK_REGIDS
	.align		4
        /*0028*/ 	.byte	0x04, 0x29
        /*002a*/ 	.short	(.L_1682 - .L_1681)


	//   ....[0]....
.L_1681:
        /*002c*/ 	.word	0xffffffff


	//   ....[1]....
        /*0030*/ 	.word	0xffffffff


	//   ....[2]....
        /*0034*/ 	.word	0xffffffff


	//   ....[3]....
        /*0038*/ 	.word	0xffffffff


	//   ....[4]....
        /*003c*/ 	.word	0xffffffff


	//   ....[5]....
        /*0040*/ 	.word	0xffffffff


	//   ....[6]....
        /*0044*/ 	.word	0xffffffff


	//   ....[7]....
        /*0048*/ 	.word	0xffffffff


	//   ....[8]....
        /*004c*/ 	.word	0xffffffff


	//   ....[9]....
        /*0050*/ 	.word	0xffffffff


	//   ....[10]....
        /*0054*/ 	.word	0xffffffff


	//   ....[11]....
        /*0058*/ 	.word	0xffffffff


	//----- nvinfo : EIATTR_COOP_GROUP_INSTR_OFFSETS
	.align		4
.L_1682:
        /*005c*/ 	.byte	0x04, 0x28
        /*005e*/ 	.short	(.L_1684 - .L_1683)


	//   ....[0]....
.L_1683:
        /*0060*/ 	.word	0x00003860


	//   ....[1]....
        /*0064*/ 	.word	0x00003880


	//   ....[2]....
        /*0068*/ 	.word	0x00003920


	//   ....[3]....
        /*006c*/ 	.word	0x00003930


	//   ....[4]....
        /*0070*/ 	.word	0x00005ef0


	//   ....[5]....
        /*0074*/ 	.word	0x00005f00


	//   ....[6]....
        /*0078*/ 	.word	0x00005f30


	//   ....[7]....
        /*007c*/ 	.word	0x00005f40


	//   ....[8]....
        /*0080*/ 	.word	0x00007160


	//   ....[9]....
        /*0084*/ 	.word	0x000071a0


	//   ....[10]....
        /*0088*/ 	.word	0x00007240


	//   ....[11]....
        /*008c*/ 	.word	0x00007250


	//----- nvinfo : EIATTR_EXIT_INSTR_OFFSETS
	.align		4
.L_1684:
        /*0090*/ 	.byte	0x04, 0x1c
        /*0092*/ 	.short	(.L_1686 - .L_1685)


	//   ....[0]....
.L_1685:
        /*0094*/ 	.word	0x00000290


	//   ....[1]....
        /*0098*/ 	.word	0x00000aa0


	//   ....[2]....
        /*009c*/ 	.word	0x00000ad0


	//   ....[3]....
        /*00a0*/ 	.word	0x000080e0


	//----- nvinfo : EIATTR_CRS_STACK_SIZE
	.align		4
.L_1686:
        /*00a4*/ 	.byte	0x04, 0x1e
        /*00a6*/ 	.short	(.L_1688 - .L_1687)
.L_1687:
        /*00a8*/ 	.word	0x00000000


	//----- nvinfo : EIATTR_CBANK_PARAM_SIZE
	.align		4
.L_1688:
        /*00ac*/ 	.byte	0x03, 0x19
        /*00ae*/ 	.short	0x01d0


	//----- nvinfo : EIATTR_PARAM_CBANK
	.align		4
        /*00b0*/ 	.byte	0x04, 0x0a
        /*00b2*/ 	.short	(.L_1690 - .L_1689)
	.align		4
.L_1689:
        /*00b4*/ 	.word	index@(.nv.constant0._ZN5flash24flash_fwd_splitkv_kernelI23Flash_fwd_kernel_traitsILi128ELi64ELi64ELi4ELb0ELb0EN7cutlass10bfloat16_tE19Flash_kernel_traitsILi128ELi64ELi64ELi4ES3_EELb1ELb0ELb0ELb1ELb1ELb1ELb1ELb0EEEvNS_16Flash_fwd_paramsE)
        /*00b8*/ 	.short	0x0210
        /*00ba*/ 	.short	0x01d0


	//----- nvinfo : EIATTR_SW_WAR
	.align		4
.L_1690:
        /*00bc*/ 	.byte	0x04, 0x36
        /*00be*/ 	.short	(.L_1692 - .L_1691)
.L_1691:
        /*00c0*/ 	.word	0x00000008
.L_1692:


//--------------------- .nv.info._ZN5flash24flash_fwd_splitkv_kernelI23Flash_fwd_kernel_traitsILi128ELi64ELi64ELi4ELb0ELb0EN7cutlass10bfloat16_tE19Flash_kernel_traitsILi128ELi64ELi64ELi4ES3_EELb1ELb0ELb0ELb0ELb1ELb0ELb0ELb0EEEvNS_16Flash_fwd_paramsE --------------------------
	.section	.nv.info._ZN5flash24flash_fwd_splitkv_kernelI23Flash_fwd_kernel_traitsILi128ELi64ELi64ELi4ELb0ELb0EN7cutlass10bfloat16_tE19Flash_kernel_traitsILi128ELi64ELi64ELi4ES3_EELb1ELb0ELb0ELb0ELb1ELb0ELb0ELb0EEEvNS_16Flash_fwd_paramsE,"",@"SHT_CUDA_INFO"
	.sectionflags	@""
	.align	4


	//----- nvinfo : EIATTR_CUDA_API_VERSION
	.align		4
        /*0000*/ 	.byte	0x04, 0x37
        /*0002*/ 	.short	(.L_1694 - .L_1693)
.L_1693:
        /*0004*/ 	.word	0x00000082


	//----- nvinfo : EIATTR_KPARAM_INFO
	.align		4
.L_1694:
        /*0008*/ 	.byte	0x04, 0x17
        /*000a*/ 	.short	(.L_1696 - .L_1695)
.L_1695:
        /*000c*/ 	.word	0x00000000
        /*0010*/ 	.short	0x0000
        /*0012*/ 	.short	0x0000
        /*0014*/ 	.byte	0x00, 0xf0, 0x41, 0x07


	//----- nvinfo : EIATTR_SPARSE_MMA_MASK
	.align		4
.L_1696:
        /*0018*/ 	.byte	0x03, 0x50
        /*001a*/ 	.short	0x0000


	//----- nvinfo : EIATTR_MAXREG_COUNT
	.align		4
        /*001c*/ 	.byte	0x03, 0x1b
        /*001e*/ 	.short	0x00ff


	//----- nvinfo : EIATTR_NUM_BARRIERS
	.align		4
        /*0020*/ 	.byte	0x02, 0x4c
        /*0022*/ 	.byte	0x01
	.zero		1


	//----- nvinfo : EIATTR_MERCURY_ISA_VERSION
	.align		4
        /*0024*/ 	.byte	0x03, 0x5f
        /*0026*/ 	.short	0x0101


	//----- nvinfo : EIATTR_COOP_GROUP_MASK_REGIDS
	.align		4
        /*0028*/ 	.byte	0x04, 0x29
        /*002a*/ 	.short	(.L_1698 - .L_1697)


	//   ....[0]....
.L_1697:
        /*002c*/ 	.word	0xffffffff


	//   ....[1]....
        /*0030*/ 	.word	0xffffffff


	//   ....[2]....
        /*0034*/ 	.word	0xffffffff


	//   ....[3]....
        /*0038*/ 	.word	0xffffffff


	//   ....[4]....
        /*003c*/ 	.word	0xffffffff


	//   ....[5]....
        /*0040*/ 	.word	0xffffffff


	//   ....[6]....
        /*0044*/ 	.word	0xffffffff


	//   ....[7]....
        /*0048*/ 	.word	0xffffffff


	//   ....[8]....
        /*004c*/ 	.word	0xffffffff


	//   ....[9]....
        /*0050*/ 	.word	0xffffffff


	//   ....[10]....
        /*0054*/ 	.word	0xffffffff


	//   ....[11]....
        /*0058*/ 	.word	0xffffffff


	//   ....[12]....
        /*005c*/ 	.word	0xffffffff


	//   ....[13]....
        /*0060*/ 	.word	0xffffffff


	//   ....[14]....
        /*0064*/ 	.word	0xffffffff


	//   ....[15]....
        /*0068*/ 	.word	0xffffffff


	//----- nvinfo : EIATTR_COOP_GROUP_INSTR_OFFSETS
	.align		4
.L_1698:
        /*006c*/ 	.byte	0x04, 0x28
        /*006e*/ 	.short	(.L_1700 - .L_1699)


	//   ....[0]....
.L_1699:
        /*0070*/ 	.word	0x00003ee0


	//   ....[1]....
        /*0074*/ 	.word	0x00003f40


	//   ....[2]....
        /*0078*/ 	.word	0x00003f50


	//   ....[3]....
        /*007c*/ 	.word	0x00003fa0


	//   ....[4]....
        /*0080*/ 	.word	0x00006620


	//   ....[5]....
        /*0084*/ 	.word	0x00006630


	//   ....[6]....
        /*0088*/ 	.word	0x00006660


	//   ....[7]....
        /*008c*/ 	.word	0x00006670


	//   ....[8]....
        /*0090*/ 	.word	0x00008d00


	//   ....[9]....
        /*0094*/ 	.word	0x00008d20


	//   ....[10]....
        /*0098*/ 	.word	0x00008d50


	//   ....[11]....
        /*009c*/ 	.word	0x00008d60


	//   ....[12]....
        /*00a0*/ 	.word	0x00009fb0


	//   ....[13]....
        /*00a4*/ 	.word	0x00009ff0


	//   ....[14]....
        /*00a8*/ 	.word	0x0000a040


	//   ....[15]....
        /*00ac*/ 	.word	0x0000a050


	//----- nvinfo : EIATTR_EXIT_INSTR_OFFSETS
	.align		4
.L_1700:
        /*00b0*/ 	.byte	0x04, 0x1c
        /*00b2*/ 	.short	(.L_1702 - .L_1701)


	//   ....[0]....
.L_1701:
        /*00b4*/ 	.word	0x00000320


	//   ....[1]....
        /*00b8*/ 	.word	0x00000c10


	//   ....[2]....
        /*00bc*/ 	.word	0x00000c40


	//   ....[3]....
        /*00c0*/ 	.word	0x0000b3d0


	//   ....[4]....
        /*00c4*/ 	.word	0x0000b4b0


	//----- nvinfo : EIATTR_CRS_STACK_SIZE
	.align		4
.L_1702:
        /*00c8*/ 	.byte	0x04, 0x1e
        /*00ca*/ 	.short	(.L_1704 - .L_1703)
.L_1703:
        /*00cc*/ 	.word	0x00000000


	//----- nvinfo : EIATTR_CBANK_PARAM_SIZE
	.align		4
.L_1704:
        /*00d0*/ 	.byte	0x03, 0x19
        /*00d2*/ 	.short	0x01d0


	//----- nvinfo : EIATTR_PARAM_CBANK
	.align		4
        /*00d4*/ 	.byte	0x04, 0x0a
        /*00d6*/ 	.short	(.L_1706 - .L_1705)
	.align		4
.L_1705:
        /*00d8*/ 	.word	index@(.nv.constant0._ZN5flash24flash_fwd_splitkv_kernelI23Flash_fwd_kernel_traitsILi128ELi64ELi64ELi4ELb0ELb0EN7cutlass10bfloat16_tE19Flash_kernel_traitsILi128ELi64ELi64ELi4ES3_EELb1ELb0ELb0ELb0ELb1ELb0ELb0ELb0EEEvNS_16Flash_fwd_paramsE)
        /*00dc*/ 	.short	0x0210
        /*00de*/ 	.short	0x01d0


	//----- nvinfo : EIATTR_SW_WAR
	.align		4
.L_1706:
        /*00e0*/ 	.byte	0x04, 0x36
        /*00e2*/ 	.short	(.L_1708 - .L_1707)
.L_1707:
        /*00e4*/ 	.word	0x00000008
.L_1708:


//--------------------- .nv.info._ZN5flash24flash_fwd_splitkv_kernelI23Flash_fwd_kernel_traitsILi128ELi64ELi64ELi4ELb0ELb0EN7cutlass10bfloat16_tE19Flash_kernel_traitsILi128ELi64ELi64ELi4ES3_EELb1ELb0ELb0ELb0ELb1ELb1ELb0ELb0EEEvNS_16Flash_fwd_paramsE --------------------------
	.section	.nv.info._ZN5flash24flash_fwd_splitkv_kernelI23Flash_fwd_kernel_traitsILi128ELi64ELi64ELi4ELb0ELb0EN7cutlass10bfloat16_tE19Flash_kernel_traitsILi128ELi64ELi64ELi4ES3_EELb1ELb0ELb0ELb0ELb1ELb1ELb0ELb0EEEvNS_16Flash_fwd_paramsE,"",@"SHT_CUDA_INFO"
	.sectionflags	@""
	.align	4


	//----- nvinfo : EIATTR_CUDA_API_VERSION
	.align		4
        /*0000*/ 	.byte	0x04, 0x37
        /*0002*/ 	.short	(.L_1710 - .L_1709)
.L_1709:
        /*0004*/ 	.word	0x00000082


	//----- nvinfo : EIATTR_KPARAM_INFO
	.align		4
.L_1710:
        /*0008*/ 	.byte	0x04, 0x17
        /*000a*/ 	.short	(.L_1712 - .L_1711)
.L_1711:
        /*000c*/ 	.word	0x00000000
        /*0010*/ 	.short	0x0000
        /*0012*/ 	.short	0x0000
        /*0014*/ 	.byte	0x00, 0xf0, 0x41, 0x07


	//----- nvinfo : EIATTR_SPARSE_MMA_MASK
	.align		4
.L_1712:
        /*0018*/ 	.byte	0x03, 0x50
        /*001a*/ 	.short	0x0000


	//----- nvinfo : EIATTR_MAXREG_COUNT
	.align		4
        /*001c*/ 	.byte	0x03, 0x1b
        /*001e*/ 	.short	0x00ff


	//----- nvinfo : EIATTR_NUM_BARRIERS
	.align		4
        /*0020*/ 	.byte	0x02, 0x4c
        /*0022*/ 	.byte	0x01
	.zero		1


	//----- nvinfo : EIATTR_MERCURY_ISA_VERSION
	.align		4
        /*0024*/ 	.byte	0x03, 0x5f
        /*0026*/ 	.short	0x0101


	//----- nvinfo : EIATTR_COOP_GROUP_MASK_REGIDS
	.align		4
        /*0028*/ 	.byte	0x04, 0x29
        /*002a*/ 	.short	(.L_1714 - .L_1713)


	//   ....[0]....
.L_1713:
        /*002c*/ 	.word	0xffffffff


	//   ....[1]....
        /*0030*/ 	.word	0xffffffff


	//   ....[2]....
        /*0034*/ 	.word	0xffffffff


	//   ....[3]....
        /*0038*/ 	.word	0xffffffff


	//   ....[4]....
        /*003c*/ 	.word	0xffffffff


	//   ....[5]....
        /*0040*/ 	.word	0xffffffff


	//   ....[6]....
        /*0044*/ 	.word	0xffffffff


	//   ....[7]....
        /*0048*/ 	.word	0xffffffff


	//   ....[8]....
        /*004c*/ 	.word	0xffffffff


	//   ....[9]....
        /*0050*/ 	.word	0xffffffff


	//   ....[10]....
        /*0054*/ 	.word	0xffffffff


	//   ....[11]....
        /*0058*/ 	.word	0xffffffff


	//   ....[12]....
        /*005c*/ 	.word	0xffffffff


	//   ....[13]....
        /*0060*/ 	.word	0xffffffff


	//   ....[14]....
        /*0064*/ 	.word	0xffffffff


	//   ....[15]....
        /*0068*/ 	.word	0xffffffff


	//----- nvinfo : EIATTR_COOP_GROUP_INSTR_OFFSETS
	.align		4
.L_1714:
        /*006c*/ 	.byte	0x04, 0x28
        /*006e*/ 	.short	(.L_1716 - .L_1715)


	//   ....[0]....
.L_1715:
        /*0070*/ 	.word	0x000041d0


	//   ....[1]....
        /*0074*/ 	.word	0x000041f0


	//   ....[2]....
        /*0078*/ 	.word	0x00004290


	//   ....[3]....
        /*007c*/ 	.word	0x00004310


	//   ....[4]....
        /*0080*/ 	.word	0x00006d10


	//   ....[5]....
        /*0084*/ 	.word	0x00006d20


	//   ....[6]....
        /*0088*/ 	.word	0x00006d50


	//   ....[7]....
        /*008c*/ 	.word	0x00006d60


	//   ....[8]....
        /*0090*/ 	.word	0x00009820


	//   ....[9]....
        /*0094*/ 	.word	0x00009830


	//   ....[10]....
        /*0098*/ 	.word	0x00009860


	//   ....[11]....
        /*009c*/ 	.word	0x00009870


	//   ....[12]....
        /*00a0*/ 	.word	0x0000aaa0


	//   ....[13]....
        /*00a4*/ 	.word	0x0000aae0


	//   ....[14]....
        /*00a8*/ 	.word	0x0000ab30


	//   ....[15]....
        /*00ac*/ 	.word	0x0000ab40


	//----- nvinfo : EIATTR_EXIT_INSTR_OFFSETS
	.align		4
.L_1716:
        /*00b0*/ 	.byte	0x04, 0x1c
        /*00b2*/ 	.short	(.L_1718 - .L_1717)


	//   ....[0]....
.L_1717:
        /*00b4*/ 	.word	0x00000320


	//   ....[1]....
        /*00b8*/ 	.word	0x00000c10


	//   ....[2]....
        /*00bc*/ 	.word	0x00000c40


	//   ....[3]....
        /*00c0*/ 	.word	0x0000bec0


	//   ....[4]....
        /*00c4*/ 	.word	0x0000bfa0


	//----- nvinfo : EIATTR_CRS_STACK_SIZE
	.align		4
.L_1718:
        /*00c8*/ 	.byte	0x04, 0x1e
        /*00ca*/ 	.short	(.L_1720 - .L_1719)
.L_1719:
        /*00cc*/ 	.word	0x00000000


	//----- nvinfo : EIATTR_CBANK_PARAM_SIZE
	.align		4
.L_1720:
        /*00d0*/ 	.byte	0x03, 0x19
        /*00d2*/ 	.short	0x01d0


	//----- nvinfo : EIATTR_PARAM_CBANK
	.align		4
        /*00d4*/ 	.byte	0x04, 0x0a
        /*00d6*/ 	.short	(.L_1722 - .L_1721)
	.align		4
.L_1721:
        /*00d8*/ 	.word	index@(.nv.constant0._ZN5flash24flash_fwd_splitkv_kernelI23Flash_fwd_kernel_traitsILi128ELi64ELi64ELi4ELb0ELb0EN7cutlass10bfloat16_tE19Flash_kernel_traitsILi128ELi64ELi64ELi4ES3_EELb1ELb0ELb0ELb0ELb1ELb1ELb0ELb0EEEvNS_16Flash_fwd_paramsE)
        /*00dc*/ 	.short	0x0210
        /*00de*/ 	.short	0x01d0


	//----- nvinfo : EIATTR_SW_WAR
	.align		4
.L_1722:
        /*00e0*/ 	.byte	0x04, 0x36
        /*00e2*/ 	.short	(.L_1724 - .L_1723)
.L_1723:
        /*00e4*/ 	.word	0x00000008
.L_1724:


//--------------------- .nv.info._ZN5flash24flash_fwd_splitkv_kernelI23Flash_fwd_kernel_traitsILi128ELi64ELi64ELi4ELb0ELb0EN7cutlass10bfloat16_tE19Flash_kernel_traitsILi128ELi64ELi64ELi4ES3_EELb1ELb0ELb1ELb0ELb0ELb0ELb0ELb0EEEvNS_16Flash_fwd_paramsE --------------------------
	.section	.nv.info._ZN5flash24flash_fwd_splitkv_kernelI23Flash_fwd_kernel_traitsILi128ELi64ELi64ELi4ELb0ELb0EN7cutlass10bfloat16_tE19Flash_kernel_traitsILi128ELi64ELi64ELi4ES3_EELb1ELb0ELb1ELb0ELb0ELb0ELb0ELb0EEEvNS_16Flash_fwd_paramsE,"",@"SHT_CUDA_INFO"
	.sectionflags	@""
	.align	4


	//----- nvinfo : EIATTR_CUDA_API_VERSION
	.align		4
        /*0000*/ 	.byte	0x04, 0x37
        /*0002*/ 	.short	(.L_1726 - .L_1725)
.L_1725:
        /*0004*/ 	.word	0x00000082


	//----- nvinfo : EIATTR_KPARAM_INFO
	.align		4
.L_1726:
        /*0008*/ 	.byte	0x04, 0x17
        /*000a*/ 	.short	(.L_1728 - .L_1727)
.L_1727:
        /*000c*/ 	.word	0x00000000
        /*0010*/ 	.short	0x0000
        /*0012*/ 	.short	0x0000
        /*0014*/ 	.byte	0x00, 0xf0, 0x41, 0x07


	//----- nvinfo : EIATTR_SPARSE_MMA_MASK
	.align		4
.L_1728:
        /*0018*/ 	.byte	0x03, 0x50
        /*001a*/ 	.short	0x0000


	//----- nvinfo : EIATTR_MAXREG_COUNT
	.align		4
        /*001c*/ 	.byte	0x03, 0x1b
        /*001e*/ 	.short	0x00ff


	//----- nvinfo : EIATTR_NUM_BARRIERS
	.align		4
        /*0020*/ 	.byte	0x02, 0x4c
        /*0022*/ 	.byte	0x01
	.zero		1


	//----- nvinfo : EIATTR_MERCURY_ISA_VERSION
	.align		4
        /*0024*/ 	.byte	0x03, 0x5f
        /*0026*/ 	.short	0x0101


	//----- nvinfo : EIATTR_COOP_GROUP_MASK_REGIDS
	.align		4
        /*0028*/ 	.byte	0x04, 0x29
        /*002a*/ 	.short	(.L_1730 - .L_1729)


	//   ....[0]....
.L_1729:
        /*002c*/ 	.word	0xffffffff


	//   ....[1]....
        /*0030*/ 	.word	0xffffffff


	//   ....[2]....
        /*0034*/ 	.word	0xffffffff


	//   ....[3]....
        /*0038*/ 	.word	0xffffffff


	//   ....[4]....
        /*003c*/ 	.word	0xffffffff


	//   ....[5]....
        /*0040*/ 	.word	0xffffffff


	//   ....[6]....
        /*0044*/ 	.word	0xffffffff


	//   ....[7]....
        /*0048*/ 	.word	0xffffffff


	//   ....[8]....
        /*004c*/ 	.word	0xffffffff


	//   ....[9]....
        /*0050*/ 	.word	0xffffffff


	//   ....[10]....
        /*0054*/ 	.word	0xffffffff


	//   ....[11]....
        /*0058*/ 	.word	0xffffffff


	//   ....[12]....
        /*005c*/ 	.word	0xffffffff


	//   ....[13]....
        /*0060*/ 	.word	0xffffffff


	//   ....[14]....
        /*0064*/ 	.word	0xffffffff


	//   ....[15]....
        /*0068*/ 	.word	0xffffffff


	//----- nvinfo : EIATTR_COOP_GROUP_INSTR_OFFSETS
	.align		4
.L_1730:
        /*006c*/ 	.byte	0x04, 0x28
        /*006e*/ 	.short	(.L_1732 - .L_1731)


	//   ....[0]....
.L_1731:
        /*0070*/ 	.word	0x000051d0


	//   ....[1]....
        /*0074*/ 	.word	0x000051f0


	//   ....[2]....
        /*0078*/ 	.word	0x00005290


	//   ....[3]....
        /*007c*/ 	.word	0x000052a0


	//   ....[4]....
        /*0080*/ 	.word	0x00008260


	//   ....[5]....
        /*0084*/ 	.word	0x00008270


	//   ....[6]....
        /*0088*/ 	.word	0x000082a0


	//   ....[7]....
        /*008c*/ 	.word	0x000082b0


	//   ....[8]....
        /*0090*/ 	.word	0x0000b290


	//   ....[9]....
        /*0094*/ 	.word	0x0000b2a0


	//   ....[10]....
        /*0098*/ 	.word	0x0000b2e0


	//   ....[11]....
        /*009c*/ 	.word	0x0000b2f0


	//   ....[12]....
        /*00a0*/ 	.word	0x0000c510


	//   ....[13]....
        /*00a4*/ 	.word	0x0000c550


	//   ....[14]....
        /*00a8*/ 	.word	0x0000c5c0


	//   ....[15]....
        /*00ac*/ 	.word	0x0000c5d0


	//----- nvinfo : EIATTR_EXIT_INSTR_OFFSETS
	.align		4
.L_1732:
        /*00b0*/ 	.byte	0x04, 0x1c
        /*00b2*/ 	.short	(.L_1734 - .L_1733)


	//   ....[0]....
.L_1733:
        /*00b4*/ 	.word	0x00000310


	//   ....[1]....
        /*00b8*/ 	.word	0x00000ce0


	//   ....[2]....
        /*00bc*/ 	.word	0x00000d10


	//   ....[3]....
        /*00c0*/ 	.word	0x0000d9b0


	//   ....[4]....
        /*00c4*/ 	.word	0x0000dab0


	//   ....[5]....
        /*00c8*/ 	.word	0x0000dad0


	//----- nvinfo : EIATTR_CRS_STACK_SIZE
	.align		4
.L_1734:
        /*00cc*/ 	.byte	0x04, 0x1e
        /*00ce*/ 	.short	(.L_1736 - .L_1735)
.L_1735:
        /*00d0*/ 	.word	0x00000000


	//----- nvinfo : EIATTR_CBANK_PARAM_SIZE
	.align		4
.L_1736:
        /*00d4*/ 	.byte	0x03, 0x19
        /*00d6*/ 	.short	0x01d0


	//----- nvinfo : EIATTR_PARAM_CBANK
	.align		4
        /*00d8*/ 	.byte	0x04, 0x0a
        /*00da*/ 	.short	(.L_1738 - .L_1737)
	.align		4
.L_1737:
        /*00dc*/ 	.word	index@(.nv.constant0._ZN5flash24flash_fwd_splitkv_kernelI23Flash_fwd_kernel_traitsILi128ELi64ELi64ELi4ELb0ELb0EN7cutlass10bfloat16_tE19Flash_kernel_traitsILi128ELi64ELi64ELi4ES3_EELb1ELb0ELb1ELb0ELb0ELb0ELb0ELb0EEEvNS_16Flash_fwd_paramsE)
        /*00e0*/ 	.short	0x0210
        /*00e2*/ 	.short	0x01d0


	//----- nvinfo : EIATTR_SW_WAR
	.align		4
.L_1738:
        /*00e4*/ 	.byte	0x04, 0x36
        /*00e6*/ 	.short	(.L_1740 - .L_1739)
.L_1739:
        /*00e8*/ 	.word	0x00000008
.L_1740:


//--------------------- .nv.info._ZN5flash24flash_fwd_splitkv_kernelI23Flash_fwd_kernel_traitsILi128ELi64ELi64ELi4ELb0ELb0EN7cutlass10bfloat16_tE19Flash_kernel_traitsILi128ELi64ELi64ELi4ES3_EELb1ELb0ELb1ELb0ELb0ELb1ELb0ELb0EEEvNS_16Flash_fwd_paramsE --------------------------
	.section	.nv.info._ZN5flash24flash_fwd_splitkv_kernelI23Flash_fwd_kernel_traitsILi128ELi64ELi64ELi4ELb0ELb0EN7cutlass10bfloat16_tE19Flash_kernel_traitsILi128ELi64ELi64ELi4ES3_EELb1ELb0ELb1ELb0ELb0ELb1ELb0ELb0EEEvNS_16Flash_fwd_paramsE,"",@"SHT_CUDA_INFO"
	.sectionflags	@""
	.align	4


	//----- nvinfo : EIATTR_CUDA_API_VERSION
	.align		4
        /*0000*/ 	.byte	0x04, 0x37
        /*0002*/ 	.short	(.L_1742 - .L_1741)
.L_1741:
        /*0004*/ 	.word	0x00000082


	//----- nvinfo : EIATTR_KPARAM_INFO
	.align		4
.L_1742:
        /*0008*/ 	.byte	0x04, 0x17
        /*000a*/ 	.short	(.L_1744 - .L_1743)
.L_1743:
        /*000c*/ 	.word	0x00000000
        /*0010*/ 	.short	0x0000
        /*0012*/ 	.short	0x0000
        /*0014*/ 	.byte	0x00, 0xf0, 0x41, 0x07


	//----- nvinfo : EIATTR_SPARSE_MMA_MASK
	.align		4
.L_1744:
        /*0018*/ 	.byte	0x03, 0x50
        /*001a*/ 	.short	0x0000


	//----- nvinfo : EIATTR_MAXREG_COUNT
	.align		4
        /*001c*/ 	.byte	0x03, 0x1b
        /*001e*/ 	.short	0x00ff


	//----- nvinfo : EIATTR_NUM_BARRIERS
	.align		4
        /*0020*/ 	.byte	0x02, 0x4c
        /*0022*/ 	.byte	0x01
	.zero		1


	//----- nvinfo : EIATTR_MERCURY_ISA_VERSION
	.align		4
        /*0024*/ 	.byte	0x03, 0x5f
        /*0026*/ 	.short	0x0101


	//----- nvinfo : EIATTR_COOP_GROUP_MASK_REGIDS
	.align		4
        /*0028*/ 	.byte	0x04, 0x29
        /*002a*/ 	.short	(.L_1746 - .L_1745)


	//   ....[0]....
.L_1745:
        /*002c*/ 	.word	0xffffffff


	//   ....[1]....
        /*0030*/ 	.word	0xffffffff


	//   ....[2]....
        /*0034*/ 	.word	0xffffffff


	//   ....[3]....
        /*0038*/ 	.word	0xffffffff


	//   ....[4]....
        /*003c*/ 	.word	0xffffffff


	//   ....[5]....
        /*0040*/ 	.word	0xffffffff


	//   ....[6]....
        /*0044*/ 	.word	0xffffffff


	//   ....[7]....
        /*0048*/ 	.word	0xffffffff


	//   ....[8]....
        /*004c*/ 	.word	0xffffffff


	//   ....[9]....
        /*0050*/ 	.word	0xffffffff


	//   ....[10]....
        /*0054*/ 	.word	0xffffffff


	//   ....[11]....
        /*0058*/ 	.word	0xffffffff


	//   ....[12]....
        /*005c*/ 	.word	0xffffffff


	//   ....[13]....
        /*0060*/ 	.word	0xffffffff


	//   ....[14]....
        /*0064*/ 	.word	0xffffffff


	//   ....[15]....
        /*0068*/ 	.word	0xffffffff


	//----- nvinfo : EIATTR_COOP_GROUP_INSTR_OFFSETS
	.align		4
.L_1746:
        /*006c*/ 	.byte	0x04, 0x28
        /*006e*/ 	.short	(.L_1748 - .L_1747)


	//   ....[0]....
.L_1747:
        /*0070*/ 	.word	0x000055f0


	//   ....[1]....
        /*0074*/ 	.word	0x00005620


	//   ....[2]....
        /*0078*/ 	.word	0x000056a0


	//   ....[3]....
        /*007c*/ 	.word	0x000056b0


	//   ....[4]....
        /*0080*/ 	.word	0x00008a70


	//   ....[5]....
        /*0084*/ 	.word	0x00008a80


	//   ....[6]....
        /*0088*/ 	.word	0x00008ab0


	//   ....[7]....
        /*008c*/ 	.word	0x00008ac0


	//   ....[8]....
        /*0090*/ 	.word	0x0000bee0


	//   ....[9]....
        /*0094*/ 	.word	0x0000bef0


	//   ....[10]....
        /*0098*/ 	.word	0x0000bf20


	//   ....[11]....
        /*009c*/ 	.word	0x0000bf30


	//   ....[12]....
        /*00a0*/ 	.word	0x0000d160


	//   ....[13]....
        /*00a4*/ 	.word	0x0000d1a0


	//   ....[14]....
        /*00a8*/ 	.word	0x0000d210


	//   ....[15]....
        /*00ac*/ 	.word	0x0000d220


	//----- nvinfo : EIATTR_EXIT_INSTR_OFFSETS
	.align		4
.L_1748:
        /*00b0*/ 	.byte	0x04, 0x1c
        /*00b2*/ 	.short	(.L_1750 - .L_1749)


	//   ....[0]....
.L_1749:
        /*00b4*/ 	.word	0x00000310


	//   ....[1]....
        /*00b8*/ 	.word	0x00000ce0


	//   ....[2]....
        /*00bc*/ 	.word	0x00000d10


	//   ....[3]....
        /*00c0*/ 	.word	0x0000e600


	//   ....[4]....
        /*00c4*/ 	.word	0x0000e700


	//   ....[5]....
        /*00c8*/ 	.word	0x0000e720


	//----- nvinfo : EIATTR_CRS_STACK_SIZE
	.align		4
.L_1750:
        /*00cc*/ 	.byte	0x04, 0x1e
        /*00ce*/ 	.short	(.L_1752 - .L_1751)
.L_1751:
        /*00d0*/ 	.word	0x00000000


	//----- nvinfo : EIATTR_CBANK_PARAM_SIZE
	.align		4
.L_1752:
        /*00d4*/ 	.byte	0x03, 0x19
        /*00d6*/ 	.short	0x01d0


	//----- nvinfo : EIATTR_PARAM_CBANK
	.align		4
        /*00d8*/ 	.byte	0x04, 0x0a
        /*00da*/ 	.short	(.L_1754 - .L_1753)
	.align		4
.L_1753:
        /*00dc*/ 	.word	index@(.nv.constant0._ZN5flash24flash_fwd_splitkv_kernelI23Flash_fwd_kernel_traitsILi128ELi64ELi64ELi4ELb0ELb0EN7cutlass10bfloat16_tE19Flash_kernel_traitsILi128ELi64ELi64ELi4ES3_EELb1ELb0ELb1ELb0ELb0ELb1ELb0ELb0EEEvNS_16Flash_fwd_paramsE)
        /*00e0*/ 	.short	0x0210
        /*00e2*/ 	.short	0x01d0


	//----- nvinfo : EIATTR_SW_WAR
	.align		4
.L_1754:
        /*00e4*/ 	.byte	0x04, 0x36
        /*00e6*/ 	.short	(.L_1756 - .L_1755)
.L_1755:
        /*00e8*/ 	.word	0x00000008
.L_1756:


//--------------------- .nv.info._ZN5flash24flash_fwd_splitkv_kernelI23Flash_fwd_kernel_traitsILi128ELi64ELi64ELi4ELb0ELb0EN7cutlass10bfloat16_tE19Flash_kernel_traitsILi128ELi64ELi64ELi4ES3_EELb1ELb0ELb0ELb0ELb1ELb0ELb0ELb1EEEvNS_16Flash_fwd_paramsE --------------------------
	.section	.nv.info._ZN5flash24flash_fwd_splitkv_kernelI23Flash_fwd_kernel_traitsILi128ELi64ELi64ELi4ELb0ELb0EN7cutlass10bfloat16_tE19Flash_kernel_traitsILi128ELi64ELi64ELi4ES3_EELb1ELb0ELb0ELb0ELb1ELb0ELb0ELb1EEEvNS_16Flash_fwd_paramsE,"",@"SHT_CUDA_INFO"
	.sectionflags	@""
	.align	4


	//----- nvinfo : EIATTR_CUDA_API_VERSION
	.align		4
        /*0000*/ 	.byte	0x04, 0x37
        /*0002*/ 	.short	(.L_1758 - .L_1757)
.L_1757:
        /*0004*/ 	.word	0x00000082


	//----- nvinfo : EIATTR_KPARAM_INFO
	.align		4
.L_1758:
        /*0008*/ 	.byte	0x04, 0x17
        /*000a*/ 	.short	(.L_1760 - .L_1759)
.L_1759:
        /*000c*/ 	.word	0x00000000
        /*0010*/ 	.short	0x0000
        /*0012*/ 	.short	0x0000
        /*0014*/ 	.byte	0x00, 0xf0, 0x41, 0x07


	//----- nvinfo : EIATTR_SPARSE_MMA_MASK
	.align		4
.L_1760:
        /*0018*/ 	.byte	0x03, 0x50
        /*001a*/ 	.short	0x0000


	//----- nvinfo : EIATTR_MAXREG_COUNT
	.align		4
        /*001c*/ 	.byte	0x03, 0x1b
        /*001e*/ 	.short	0x00ff


	//----- nvinfo : EIATTR_NUM_BARRIERS
	.align		4
        /*0020*/ 	.byte	0x02, 0x4c
        /*0022*/ 	.byte	0x01
	.zero		1


	//----- nvinfo : EIATTR_MERCURY_ISA_VERSION
	.align		4
        /*0024*/ 	.byte	0x03, 0x5f
        /*0026*/ 	.short	0x0101


	//----- nvinfo : EIATTR_COOP_GROUP_MASK_REGIDS
	.align		4
        /*0028*/ 	.byte	0x04, 0x29
        /*002a*/ 	.short	(.L_1762 - .L_1761)


	//   ....[0]....
.L_1761:
        /*002c*/ 	.word	0xffffffff


	//   ....[1]....
        /*0030*/ 	.word	0xffffffff


	//   ....[2]....
        /*0034*/ 	.word	0xffffffff


	//   ....[3]....
        /*0038*/ 	.word	0xffffffff


	//   ....[4]....
        /*003c*/ 	.word	0xffffffff


	//   ....[5]....
        /*0040*/ 	.word	0xffffffff


	//   ....[6]....
        /*0044*/ 	.word	0xffffffff


	//   ....[7]....
        /*0048*/ 	.word	0xffffffff


	//   ....[8]....
        /*004c*/ 	.word	0xffffffff


	//   ....[9]....
        /*0050*/ 	.word	0xffffffff


	//   ....[10]....
        /*0054*/ 	.word	0xffffffff


	//   ....[11]....
        /*0058*/ 	.word	0xffffffff


	//   ....[12]....
        /*005c*/ 	.word	0xffffffff


	//   ....[13]....
        /*0060*/ 	.word	0xffffffff


	//   ....[14]....
        /*0064*/ 	.word	0xffffffff


	//   ....[15]....
        /*0068*/ 	.word	0xffffffff


	//----- nvinfo : EIATTR_COOP_GROUP_INSTR_OFFSETS
	.align		4
.L_1762:
        /*006c*/ 	.byte	0x04, 0x28
        /*006e*/ 	.short	(.L_1764 - .L_1763)


	//   ....[0]....
.L_1763:
        /*0070*/ 	.word	0x0000e540


	//   ....[1]....
        /*0074*/ 	.word	0x0000e5f0


	//   ....[2]....
        /*0078*/ 	.word	0x0000e600


	//   ....[3]....
        /*007c*/ 	.word	0x0000e650


	//   ....[4]....
        /*0080*/ 	.word	0x00010cf0


	//   ....[5]....
        /*0084*/ 	.word	0x00010d00


	//   ....[6]....
        /*0088*/ 	.word	0x00010d30


	//   ....[7]....
        /*008c*/ 	.word	0x00010d40


	//   ....[8]....
        /*0090*/ 	.word	0x00013450


	//   ....[9]....
        /*0094*/ 	.word	0x00013470


	//   ....[10]....
        /*0098*/ 	.word	0x000134a0


	//   ....[11]....
        /*009c*/ 	.word	0x000134b0


	//   ....[12]....
        /*00a0*/ 	.word	0x000146f0


	//   ....[13]....
        /*00a4*/ 	.word	0x00014730


	//   ....[14]....
        /*00a8*/ 	.word	0x00014790


	//   ....[15]....
        /*00ac*/ 	.word	0x000147a0


	//----- nvinfo : EIATTR_EXIT_INSTR_OFFSETS
	.align		4
.L_1764:
        /*00b0*/ 	.byte	0x04, 0x1c
        /*00b2*/ 	.short	(.L_1766 - .L_1765)


	//   ....[0]....
.L_1765:
        /*00b4*/ 	.word	0x00000340


	//   ....[1]....
        /*00b8*/ 	.word	0x00000c30


	//   ....[2]....
        /*00bc*/ 	.word	0x00000c60


	//   ....[3]....
        /*00c0*/ 	.word	0x00015b70


	//   ....[4]....
        /*00c4*/ 	.word	0x00015c50


	//----- nvinfo : EIATTR_CRS_STACK_SIZE
	.align		4
.L_1766:
        /*00c8*/ 	.byte	0x04, 0x1e
        /*00ca*/ 	.short	(.L_1768 - .L_1767)
.L_1767:
        /*00cc*/ 	.word	0x00000000


	//----- nvinfo : EIATTR_CBANK_PARAM_SIZE
	.align		4
.L_1768:
        /*00d0*/ 	.byte	0x03, 0x19
        /*00d2*/ 	.short	0x01d0


	//----- nvinfo : EIATTR_PARAM_CBANK
	.align		4
        /*00d4*/ 	.byte	0x04, 0x0a
        /*00d6*/ 	.short	(.L_1770 - .L_1769)
	.align		4
.L_1769:
        /*00d8*/ 	.word	index@(.nv.constant0._ZN5flash24flash_fwd_splitkv_kernelI23Flash_fwd_kernel_traitsILi128ELi64ELi64ELi4ELb0ELb0EN7cutlass10bfloat16_tE19Flash_kernel_traitsILi128ELi64ELi64ELi4ES3_EELb1ELb0ELb0ELb0ELb1ELb0ELb0ELb1EEEvNS_16Flash_fwd_paramsE)
        /*00dc*/ 	.short	0x0210
        /*00de*/ 	.short	0x01d0


	//----- nvinfo : EIATTR_SW_WAR
	.align		4
.L_1770:
        /*00e0*/ 	.byte	0x04, 0x36
        /*00e2*/ 	.short	(.L_1772 - .L_1771)
.L_1771:
        /*00e4*/ 	.word	0x00000008
.L_1772:


//--------------------- .nv.info._ZN5flash24flash_fwd_splitkv_kernelI23Flash_fwd_kernel_traitsILi128ELi64ELi64ELi4ELb0ELb0EN7cutlass10bfloat16_tE19Flash_kernel_traitsILi128ELi64ELi64ELi4ES3_EELb1ELb0ELb0ELb0ELb1ELb1ELb0ELb1EEEvNS_16Flash_fwd_paramsE --------------------------
	.section	.nv.info._ZN5flash24flash_fwd_splitkv_kernelI23Flash_fwd_kernel_traitsILi128ELi64ELi64ELi4ELb0ELb0EN7cutlass10bfloat16_tE19Flash_kernel_traitsILi128ELi64ELi64ELi4ES3_EELb1ELb0ELb0ELb0ELb1ELb1ELb0ELb1EEEvNS_16Flash_fwd_paramsE,"",@"SHT_CUDA_INFO"
	.sectionflags	@""
	.align	4


	//----- nvinfo : EIATTR_CUDA_API_VERSION
	.align		4
        /*0000*/ 	.byte	0x04, 0x37
        /*0002*/ 	.short	(.L_1774 - .L_1773)
.L_1773:
        /*0004*/ 	.word	0x00000082


	//----- nvinfo : EIATTR_KPARAM_INFO
	.align		4
.L_1774:
        /*0008*/ 	.byte	0x04, 0x17
        /*000a*/ 	.short	(.L_1776 - .L_1775)
.L_1775:
        /*000c*/ 	.word	0x00000000
        /*0010*/ 	.short	0x0000
        /*0012*/ 	.short	0x0000
        /*0014*/ 	.byte	0x00, 0xf0, 0x41, 0x07


	//----- nvinfo : EIATTR_SPARSE_MMA_MASK
	.align		4
.L_1776:
        /*0018*/ 	.byte	0x03, 0x50
        /*001a*/ 	.short	0x0000


	//----- nvinfo : EIATTR_MAXREG_COUNT
	.align		4
        /*001c*/ 	.byte	0x03, 0x1b
        /*001e*/ 	.short	0x00ff


	//----- nvinfo : EIATTR_NUM_BARRIERS
	.align		4
        /*0020*/ 	.byte	0x02, 0x4c
        /*0022*/ 	.byte	0x01
	.zero		1


	//----- nvinfo : EIATTR_MERCURY_ISA_VERSION
	.align		4
        /*0024*/ 	.byte	0x03, 0x5f
        /*0026*/ 	.short	0x0101


	//----- nvinfo : EIATTR_COOP_GROUP_MASK_REGIDS
	.align		4
        /*0028*/ 	.byte	0x04, 0x29
        /*002a*/ 	.short	(.L_1778 - .L_1777)


	//   ....[0]....
.L_1777:
        /*002c*/ 	.word	0xffffffff


	//   ....[1]....
        /*0030*/ 	.word	0xffffffff


	//   ....[2]....
        /*0034*/ 	.word	0xffffffff


	//   ....[3]....
        /*0038*/ 	.word	0xffffffff


	//   ....[4]....
        /*003c*/ 	.word	0xffffffff


	//   ....[5]....
        /*0040*/ 	.word	0xffffffff


	//   ....[6]....
        /*0044*/ 	.word	0xffffffff


	//   ....[7]....
        /*0048*/ 	.word	0xffffffff


	//   ....[8]....
        /*004c*/ 	.word	0xffffffff


	//   ....[9]....
        /*0050*/ 	.word	0xffffffff


	//   ....[10]....
        /*0054*/ 	.word	0xffffffff


	//   ....[11]....
        /*0058*/ 	.word	0xffffffff


	//   ....[12]....
        /*005c*/ 	.word	0xffffffff


	//   ....[13]....
        /*0060*/ 	.word	0xffffffff


	//   ....[14]....
        /*0064*/ 	.word	0xffffffff


	//   ....[15]....
        /*0068*/ 	.word	0xffffffff


	//----- nvinfo : EIATTR_COOP_GROUP_INSTR_OFFSETS
	.align		4
.L_1778:
        /*006c*/ 	.byte	0x04, 0x28
        /*006e*/ 	.short	(.L_1780 - .L_1779)


	//   ....[0]....
.L_1779:
        /*0070*/ 	.word	0x0000e910


	//   ....[1]....
        /*0074*/ 	.word	0x0000e9c0


	//   ....[2]....
        /*0078*/ 	.word	0x0000e9d0


	//   ....[3]....
        /*007c*/ 	.word	0x0000ea40


	//   ....[4]....
        /*0080*/ 	.word	0x00011490


	//   ....[5]....
        /*0084*/ 	.word	0x000114a0


	//   ....[6]....
        /*0088*/ 	.word	0x000114d0


	//   ....[7]....
        /*008c*/ 	.word	0x000114e0


	//   ....[8]....
        /*0090*/ 	.word	0x00014010


	//   ....[9]....
        /*0094*/ 	.word	0x00014020


	//   ....[10]....
        /*0098*/ 	.word	0x00014050


	//   ....[11]....
        /*009c*/ 	.word	0x00014060


	//   ....[12]....
        /*00a0*/ 	.word	0x00015280


	//   ....[13]....
        /*00a4*/ 	.word	0x000152c0


	//   ....[14]....
        /*00a8*/ 	.word	0x00015320


	//   ....[15]....
        /*00ac*/ 	.word	0x00015330


	//----- nvinfo : EIATTR_EXIT_INSTR_OFFSETS
	.align		4
.L_1780:
        /*00b0*/ 	.byte	0x04, 0x1c
        /*00b2*/ 	.short	(.L_1782 - .L_1781)


	//   ....[0]....
.L_1781:
        /*00b4*/ 	.word	0x00000340


	//   ....[1]....
        /*00b8*/ 	.word	0x00000c30


	//   ....[2]....
        /*00bc*/ 	.word	0x00000c60


	//   ....[3]....
        /*00c0*/ 	.word	0x00016700


	//   ....[4]....
        /*00c4*/ 	.word	0x000167e0


	//----- nvinfo : EIATTR_CRS_STACK_SIZE
	.align		4
.L_1782:
        /*00c8*/ 	.byte	0x04, 0x1e
        /*00ca*/ 	.short	(.L_1784 - .L_1783)
.L_1783:
        /*00cc*/ 	.word	0x00000000


	//----- nvinfo : EIATTR_CBANK_PARAM_SIZE
	.align		4
.L_1784:
        /*00d0*/ 	.byte	0x03, 0x19
        /*00d2*/ 	.short	0x01d0


	//----- nvinfo : EIATTR_PARAM_CBANK
	.align		4
        /*00d4*/ 	.byte	0x04, 0x0a
        /*00d6*/ 	.short	(.L_1786 - .L_1785)
	.align		4
.L_1785:
        /*00d8*/ 	.word	index@(.nv.constant0._ZN5flash24flash_fwd_splitkv_kernelI23Flash_fwd_kernel_traitsILi128ELi64ELi64ELi4ELb0ELb0EN7cutlass10bfloat16_tE19Flash_kernel_traitsILi128ELi64ELi64ELi4ES3_EELb1ELb0ELb0ELb0ELb1ELb1ELb0ELb1EEEvNS_16Flash_fwd_paramsE)
        /*00dc*/ 	.short	0x0210
        /*00de*/ 	.short	0x01d0


	//----- nvinfo : EIATTR_SW_WAR
	.align		4
.L_1786:
        /*00e0*/ 	.byte	0x04, 0x36
        /*00e2*/ 	.short	(.L_1788 - .L_1787)
.L_1787:
        /*00e4*/ 	.word	0x00000008
.L_1788:


//--------------------- .nv.info._ZN5flash24flash_fwd_splitkv_kernelI23Flash_fwd_kernel_traitsILi128ELi64ELi64ELi4ELb0ELb0EN7cutlass10bfloat16_tE19Flash_kernel_traitsILi128ELi64ELi64ELi4ES3_EELb1ELb0ELb1ELb0ELb0ELb0ELb0ELb1EEEvNS_16Flash_fwd_paramsE --------------------------
	.section	.nv.info._ZN5flash24flash_fwd_splitkv_kernelI23Flash_fwd_kernel_traitsILi128ELi64ELi64ELi4ELb0ELb0EN7cutlass10bfloat16_tE19Flash_kernel_traitsILi128ELi64ELi64ELi4ES3_EELb1ELb0ELb1ELb0ELb0ELb0ELb0ELb1EEEvNS_16Flash_fwd_paramsE,"",@"SHT_CUDA_INFO"
	.sectionflags	@""
	.align	4


	//----- nvinfo : EIATTR_CUDA_API_VERSION
	.align		4
        /*0000*/ 	.byte	0x04, 0x37
        /*0002*/ 	.short	(.L_1790 - .L_1789)
.L_1789:
        /*0004*/ 	.word	0x00000082


	//----- nvinfo : EIATTR_KPARAM_INFO
	.align		4
.L_1790:
        /*0008*/ 	.byte	0x04, 0x17
        /*000a*/ 	.short	(.L_1792 - .L_1791)
.L_1791:
        /*000c*/ 	.word	0x00000000
        /*0010*/ 	.short	0x0000
        /*0012*/ 	.short	0x0000
        /*0014*/ 	.byte	0x00, 0xf0, 0x41, 0x07


	//----- nvinfo : EIATTR_SPARSE_MMA_MASK
	.align		4
.L_1792:
        /*0018*/ 	.byte	0x03, 0x50
        /*001a*/ 	.short	0x0000


	//----- nvinfo : EIATTR_MAXREG_COUNT
	.align		4
        /*001c*/ 	.byte	0x03, 0x1b
        /*001e*/ 	.short	0x00ff


	//----- nvinfo : EIATTR_NUM_BARRIERS
	.align		4
        /*0020*/ 	.byte	0x02, 0x4c
        /*0022*/ 	.byte	0x01
	.zero		1


	//----- nvinfo : EIATTR_MERCURY_ISA_VERSION
	.align		4
        /*0024*/ 	.byte	0x03, 0x5f
        /*0026*/ 	.short	0x0101


	//----- nvinfo : EIATTR_COOP_GROUP_MASK_REGIDS
	.align		4
        /*0028*/ 	.byte	0x04, 0x29
        /*002a*/ 	.short	(.L_1794 - .L_1793)


	//   ....[0]....
.L_1793:
        /*002c*/ 	.word	0xffffffff


	//   ....[1]....
        /*0030*/ 	.word	0xffffffff


	//   ....[2]....
        /*0034*/ 	.word	0xffffffff


	//   ....[3]....
        /*0038*/ 	.word	0xffffffff


	//   ....[4]....
        /*003c*/ 	.word	0xffffffff


	//   ....[5]....
        /*0040*/ 	.word	0xffffffff


	//   ....[6]....
        /*0044*/ 	.word	0xffffffff


	//   ....[7]....
        /*0048*/ 	.word	0xffffffff


	//   ....[8]....
        /*004c*/ 	.word	0xffffffff


	//   ....[9]....
        /*0050*/ 	.word	0xffffffff


	//   ....[10]....
        /*0054*/ 	.word	0xffffffff


	//   ....[11]....
        /*0058*/ 	.word	0xffffffff


	//   ....[12]....
        /*005c*/ 	.word	0xffffffff


	//   ....[13]....
        /*0060*/ 	.word	0xffffffff


	//   ....[14]....
        /*0064*/ 	.word	0xffffffff


	//   ....[15]....
        /*0068*/ 	.word	0xffffffff


	//----- nvinfo : EIATTR_COOP_GROUP_INSTR_OFFSETS
	.align		4
.L_1794:
        /*006c*/ 	.byte	0x04, 0x28
        /*006e*/ 	.short	(.L_1796 - .L_1795)


	//   ....[0]....
.L_1795:
        /*0070*/ 	.word	0x00010500


	//   ....[1]....
        /*0074*/ 	.word	0x00010530


	//   ....[2]....
        /*0078*/ 	.word	0x000105b0


	//   ....[3]....
        /*007c*/ 	.word	0x000105e0


	//   ....[4]....
        /*0080*/ 	.word	0x00013520


	//   ....[5]....
        /*0084*/ 	.word	0x00013530


	//   ....[6]....
        /*0088*/ 	.word	0x00013560


	//   ....[7]....
        /*008c*/ 	.word	0x00013570


	//   ....[8]....
        /*0090*/ 	.word	0x000165a0


	//   ....[9]....
        /*0094*/ 	.word	0x000165b0


	//   ....[10]....
        /*0098*/ 	.word	0x000165f0


	//   ....[11]....
        /*009c*/ 	.word	0x00016600


	//   ....[12]....
        /*00a0*/ 	.word	0x00017820


	//   ....[13]....
        /*00a4*/ 	.word	0x00017860


	//   ....[14]....
        /*00a8*/ 	.word	0x000178c0


	//   ....[15]....
        /*00ac*/ 	.word	0x000178d0


	//----- nvinfo : EIATTR_EXIT_INSTR_OFFSETS
	.align		4
.L_1796:
        /*00b0*/ 	.byte	0x04, 0x1c
        /*00b2*/ 	.short	(.L_1798 - .L_1797)


	//   ....[0]....
.L_1797:
        /*00b4*/ 	.word	0x00000330


	//   ....[1]....
        /*00b8*/ 	.word	0x00000d00


	//   ....[2]....
        /*00bc*/ 	.word	0x00000d30


	//   ....[3]....
        /*00c0*/ 	.word	0x00018d00


	//   ....[4]....
        /*00c4*/ 	.word	0x00018e00


	//   ....[5]....
        /*00c8*/ 	.word	0x00018e20


	//----- nvinfo : EIATTR_CRS_STACK_SIZE
	.align		4
.L_1798:
        /*00cc*/ 	.byte	0x04, 0x1e
        /*00ce*/ 	.short	(.L_1800 - .L_1799)
.L_1799:
        /*00d0*/ 	.word	0x00000000


	//----- nvinfo : EIATTR_CBANK_PARAM_SIZE
	.align		4
.L_1800:
        /*00d4*/ 	.byte	0x03, 0x19
        /*00d6*/ 	.short	0x01d0


	//----- nvinfo : EIATTR_PARAM_CBANK
	.align		4
        /*00d8*/ 	.byte	0x04, 0x0a
        /*00da*/ 	.short	(.L_1802 - .L_1801)
	.align		4
.L_1801:
        /*00dc*/ 	.word	index@(.nv.constant0._ZN5flash24flash_fwd_splitkv_kernelI23Flash_fwd_kernel_traitsILi128ELi64ELi64ELi4ELb0ELb0EN7cutlass10bfloat16_tE19Flash_kernel_traitsILi128ELi64ELi64ELi4ES3_EELb1ELb0ELb1ELb0ELb0ELb0ELb0ELb1EEEvNS_16Flash_fwd_paramsE)
        /*00e0*/ 	.short	0x0210
        /*00e2*/ 	.short	0x01d0


	//----- nvinfo : EIATTR_SW_WAR
	.align		4
.L_1802:
        /*00e4*/ 	.byte	0x04, 0x36
        /*00e6*/ 	.short	(.L_1804 - .L_1803)
.L_1803:
        /*00e8*/ 	.word	0x00000008
.L_1804:


//--------------------- .nv.info._ZN5flash24flash_fwd_splitkv_kernelI23Flash_fwd_kernel_traitsILi128ELi64ELi64ELi4ELb0ELb0EN7cutlass10bfloat16_tE19Flash_kernel_traitsILi128ELi64ELi64ELi4ES3_EELb1ELb0ELb1ELb0ELb0ELb1ELb0ELb1EEEvNS_16Flash_fwd_paramsE --------------------------
	.section	.nv.info._ZN5flash24flash_fwd_splitkv_kernelI23Flash_fwd_kernel_traitsILi128ELi64ELi64ELi4ELb0ELb0EN7cutlass10bfloat16_tE19Flash_kernel_traitsILi128ELi64ELi64ELi4ES3_EELb1ELb0ELb1ELb0ELb0ELb1ELb0ELb1EEEvNS_16Flash_fwd_paramsE,"",@"SHT_CUDA_INFO"
	.sectionflags	@""
	.align	4


	//----- nvinfo : EIATTR_CUDA_API_VERSION
	.align		4
        /*0000*/ 	.byte	0x04, 0x37
        /*0002*/ 	.short	(.L_1806 - .L_1805)
.L_1805:
        /*0004*/ 	.word	0x00000082


	//----- nvinfo : EIATTR_KPARAM_INFO
	.align		4
.L_1806:
        /*0008*/ 	.byte	0x04, 0x17
        /*000a*/ 	.short	(.L_1808 - .L_1807)
.L_1807:
        /*000c*/ 	.word	0x00000000
        /*0010*/ 	.short	0x0000
        /*0012*/ 	.short	0x0000
        /*0014*/ 	.byte	0x00, 0xf0, 0x41, 0x07


	//----- nvinfo : EIATTR_SPARSE_MMA_MASK
	.align		4
.L_1808:
        /*0018*/ 	.byte	0x03, 0x50
        /*001a*/ 	.short	0x0000


	//----- nvinfo : EIATTR_MAXREG_COUNT
	.align		4
        /*001c*/ 	.byte	0x03, 0x1b
        /*001e*/ 	.short	0x00ff


	//----- nvinfo : EIATTR_NUM_BARRIERS
	.align		4
        /*0020*/ 	.byte	0x02, 0x4c
        /*0022*/ 	.byte	0x01
	.zero		1


	//----- nvinfo : EIATTR_MERCURY_ISA_VERSION
	.align		4
        /*0024*/ 	.byte	0x03, 0x5f
        /*0026*/ 	.short	0x0101


	//----- nvinfo : EIATTR_COOP_GROUP_MASK_REGIDS
	.align		4
        /*0028*/ 	.byte	0x04, 0x29
        /*002a*/ 	.short	(.L_1810 - .L_1809)


	//   ....[0]....
.L_1809:
        /*002c*/ 	.word	0xffffffff


	//   ....[1]....
        /*0030*/ 	.word	0xffffffff


	//   ....[2]....
        /*0034*/ 	.word	0xffffffff


	//   ....[3]....
        /*0038*/ 	.word	0xffffffff


	//   ....[4]....
        /*003c*/ 	.word	0xffffffff


	//   ....[5]....
        /*0040*/ 	.word	0xffffffff


	//   ....[6]....
        /*0044*/ 	.word	0xffffffff


	//   ....[7]....
        /*0048*/ 	.word	0xffffffff


	//   ....[8]....
        /*004c*/ 	.word	0xffffffff


	//   ....[9]....
        /*0050*/ 	.word	0xffffffff


	//   ....[10]....
        /*0054*/ 	.word	0xffffffff


	//   ....[11]....
        /*0058*/ 	.word	0xffffffff


	//   ....[12]....
        /*005c*/ 	.word	0xffffffff


	//   ....[13]....
        /*0060*/ 	.word	0xffffffff


	//   ....[14]....
        /*0064*/ 	.word	0xffffffff


	//   ....[15]....
        /*0068*/ 	.word	0xffffffff


	//----- nvinfo : EIATTR_COOP_GROUP_INSTR_OFFSETS
	.align		4
.L_1810:
        /*006c*/ 	.byte	0x04, 0x28
        /*006e*/ 	.short	(.L_1812 - .L_1811)


	//   ....[0]....
.L_1811:
        /*0070*/ 	.word	0x00010920


	//   ....[1]....
        /*0074*/ 	.word	0x00010950


	//   ....[2]....
        /*0078*/ 	.word	0x000109d0


	//   ....[3]....
        /*007c*/ 	.word	0x00010a00


	//   ....[4]....
        /*0080*/ 	.word	0x00013d40


	//   ....[5]....
        /*0084*/ 	.word	0x00013d50


	//   ....[6]....
        /*0088*/ 	.word	0x00013d80


	//   ....[7]....
        /*008c*/ 	.word	0x00013d90


	//   ....[8]....
        /*0090*/ 	.word	0x000171e0


	//   ....[9]....
        /*0094*/ 	.word	0x000171f0


	//   ....[10]....
        /*0098*/ 	.word	0x00017220


	//   ....[11]....
        /*009c*/ 	.word	0x00017230


	//   ....[12]....
        /*00a0*/ 	.word	0x00018440


	//   ....[13]....
        /*00a4*/ 	.word	0x00018480


	//   ....[14]....
        /*00a8*/ 	.word	0x000184e0


	//   ....[15]....
        /*00ac*/ 	.word	0x000184f0


	//----- nvinfo : EIATTR_EXIT_INSTR_OFFSETS
	.align		4
.L_1812:
        /*00b0*/ 	.byte	0x04, 0x1c
        /*00b2*/ 	.short	(.L_1814 - .L_1813)


	//   ....[0]....
.L_1813:
        /*00b4*/ 	.word	0x00000330


	//   ....[1]....
        /*00b8*/ 	.word	0x00000d00


	//   ....[2]....
        /*00bc*/ 	.word	0x00000d30


	//   ....[3]....
        /*00c0*/ 	.word	0x00019920


	//   ....[4]....
        /*00c4*/ 	.word	0x00019a20


	//   ....[5]....
        /*00c8*/ 	.word	0x00019a40


	//----- nvinfo : EIATTR_CRS_STACK_SIZE
	.align		4
.L_1814:
        /*00cc*/ 	.byte	0x04, 0x1e
        /*00ce*/ 	.short	(.L_1816 - .L_1815)
.L_1815:
        /*00d0*/ 	.word	0x00000000


	//----- nvinfo : EIATTR_CBANK_PARAM_SIZE
	.align		4
.L_1816:
        /*00d4*/ 	.byte	0x03, 0x19
        /*00d6*/ 	.short	0x01d0


	//----- nvinfo : EIATTR_PARAM_CBANK
	.align		4
        /*00d8*/ 	.byte	0x04, 0x0a
        /*00da*/ 	.short	(.L_1818 - .L_1817)
	.align		4
.L_1817:
        /*00dc*/ 	.word	index@(.nv.constant0._ZN5flash24flash_fwd_splitkv_kernelI23Flash_fwd_kernel_traitsILi128ELi64ELi64ELi4ELb0ELb0EN7cutlass10bfloat16_tE19Flash_kernel_traitsILi128ELi64ELi64ELi4ES3_EELb1ELb0ELb1ELb0ELb0ELb1ELb0ELb1EEEvNS_16Flash_fwd_paramsE)
        /*00e0*/ 	.short	0x0210
        /*00e2*/ 	.short	0x01d0


	//----- nvinfo : EIATTR_SW_WAR
	.align		4
.L_1818:
        /*00e4*/ 	.byte	0x04, 0x36
        /*00e6*/ 	.short	(.L_1820 - .L_1819)
.L_1819:
        /*00e8*/ 	.word	0x00000008
.L_1820:


//--------------------- .nv.info._ZN5flash24flash_fwd_splitkv_kernelI23Flash_fwd_kernel_traitsILi128ELi64ELi64ELi4ELb0ELb0EN7cutlass10bfloat16_tE19Flash_kernel_traitsILi128ELi64ELi64ELi4ES3_EELb1ELb0ELb0ELb0ELb1ELb0ELb1ELb0EEEvNS_16Flash_fwd_paramsE --------------------------
	.section	.nv.info._ZN5flash24flash_fwd_splitkv_kernelI23Flash_fwd_kernel_traitsILi128ELi64ELi64ELi4ELb0ELb0EN7cutlass10bfloat16_tE19Flash_kernel_traitsILi128ELi64ELi64ELi4ES3_EELb1ELb0ELb0ELb0ELb1ELb0ELb1ELb0EEEvNS_16Flash_fwd_paramsE,"",@"SHT_CUDA_INFO"
	.sectionflags	@""
	.align	4


	//----- nvinfo : EIATTR_CUDA_API_VERSION
	.align		4
        /*0000*/ 	.byte	0x04, 0x37
        /*0002*/ 	.short	(.L_1822 - .L_1821)
.L_1821:
        /*0004*/ 	.word	0x00000082


	//----- nvinfo : EIATTR_KPARAM_INFO
	.align		4
.L_1822:
        /*0008*/ 	.byte	0x04, 0x17
        /*000a*/ 	.short	(.L_1824 - .L_1823)
.L_1823:
        /*000c*/ 	.word	0x00000000
        /*0010*/ 	.short	0x0000
        /*0012*/ 	.short	0x0000
        /*0014*/ 	.byte	0x00, 0xf0, 0x41, 0x07


	//----- nvinfo : EIATTR_SPARSE_MMA_MASK
	.align		4
.L_1824:
        /*0018*/ 	.byte	0x03, 0x50
        /*001a*/ 	.short	0x0000


	//----- nvinfo : EIATTR_MAXREG_COUNT
	.align		4
        /*001c*/ 	.byte	0x03, 0x1b
        /*001e*/ 	.short	0x00ff


	//----- nvinfo : EIATTR_NUM_BARRIERS
	.align		4
        /*0020*/ 	.byte	0x02, 0x4c
        /*0022*/ 	.byte	0x01
	.zero		1


	//----- nvinfo : EIATTR_MERCURY_ISA_VERSION
	.align		4
        /*0024*/ 	.byte	0x03, 0x5f
        /*0026*/ 	.short	0x0101


	//----- nvinfo : EIATTR_COOP_GROUP_MASK_REGIDS
	.align		4
        /*0028*/ 	.byte	0x04, 0x29
        /*002a*/ 	.short	(.L_1826 - .L_1825)


	//   ....[0]....
.L_1825:
        /*002c*/ 	.word	0xffffffff


	//   ....[1]....
        /*0030*/ 	.word	0xffffffff


	//   ....[2]....
        /*0034*/ 	.word	0xffffffff


	//   ....[3]....
        /*0038*/ 	.word	0xffffffff


	//   ....[4]....
        /*003c*/ 	.word	0xffffffff


	//   ....[5]....
        /*0040*/ 	.word	0xffffffff


	//   ....[6]....
        /*0044*/ 	.word	0xffffffff


	//   ....[7]....
        /*0048*/ 	.word	0xffffffff


	//   ....[8]....
        /*004c*/ 	.word	0xffffffff


	//   ....[9]....
        /*0050*/ 	.word	0xffffffff


	//   ....[10]....
        /*0054*/ 	.word	0xffffffff


	//   ....[11]....
        /*0058*/ 	.word	0xffffffff


	//   ....[12]....
        /*005c*/ 	.word	0xffffffff


	//   ....[13]....
        /*0060*/ 	.word	0xffffffff


	//   ....[14]....
        /*0064*/ 	.word	0xffffffff


	//   ....[15]....
        /*0068*/ 	.word	0xffffffff


	//----- nvinfo : EIATTR_COOP_GROUP_INSTR_OFFSETS
	.align		4
.L_1826:
        /*006c*/ 	.byte	0x04, 0x28
        /*006e*/ 	.short	(.L_1828 - .L_1827)


	//   ....[0]....
.L_1827:
        /*0070*/ 	.word	0x00003df0


	//   ....[1]....
        /*0074*/ 	.word	0x00003f80


	//   ....[2]....
        /*0078*/ 	.word	0x00003fe0


	//   ....[3]....
        /*007c*/ 	.word	0x00004080


	//   ....[4]....
        /*0080*/ 	.word	0x00006660


	//   ....[5]....
        /*0084*/ 	.word	0x00006680


	//   ....[6]....
        /*0088*/ 	.word	0x000066a0


	//   ....[7]....
        /*008c*/ 	.word	0x000066c0


	//   ....[8]....
        /*0090*/ 	.word	0x00008d30


	//   ....[9]....
        /*0094*/ 	.word	0x00008d50


	//   ....[10]....
        /*0098*/ 	.word	0x00008d80


	//   ....[11]....
        /*009c*/ 	.word	0x00008d90


	//   ....[12]....
        /*00a0*/ 	.word	0x00009fc0


	//   ....[13]....
        /*00a4*/ 	.word	0x0000a000


	//   ....[14]....
        /*00a8*/ 	.word	0x0000a0c0


	//   ....[15]....
        /*00ac*/ 	.word	0x0000a0d0


	//----- nvinfo : EIATTR_EXIT_INSTR_OFFSETS
	.align		4
.L_1828:
        /*00b0*/ 	.byte	0x04, 0x1c
        /*00b2*/ 	.short	(.L_1830 - .L_1829)


	//   ....[0]....
.L_1829:
        /*00b4*/ 	.word	0x00000440


	//   ....[1]....
        /*00b8*/ 	.word	0x00000cb0


	//   ....[2]....
        /*00bc*/ 	.word	0x00000ce0


	//   ....[3]....
        /*00c0*/ 	.word	0x0000b040


	//   ....[4]....
        /*00c4*/ 	.word	0x0000b070


	//----- nvinfo : EIATTR_CRS_STACK_SIZE
	.align		4
.L_1830:
        /*00c8*/ 	.byte	0x04, 0x1e
        /*00ca*/ 	.short	(.L_1832 - .L_1831)
.L_1831:
        /*00cc*/ 	.word	0x00000000


	//----- nvinfo : EIATTR_CBANK_PARAM_SIZE
	.align		4
.L_1832:
        /*00d0*/ 	.byte	0x03, 0x19
        /*00d2*/ 	.short	0x01d0


	//----- nvinfo : EIATTR_PARAM_CBANK
	.align		4
        /*00d4*/ 	.byte	0x04, 0x0a
        /*00d6*/ 	.short	(.L_1834 - .L_1833)
	.align		4
.L_1833:
        /*00d8*/ 	.word	index@(.nv.constant0._ZN5flash24flash_fwd_splitkv_kernelI23Flash_fwd_kernel_traitsILi128ELi64ELi64ELi4ELb0ELb0EN7cutlass10bfloat16_tE19Flash_kernel_traitsILi128ELi64ELi64ELi4ES3_EELb1ELb0ELb0ELb0ELb1ELb0ELb1ELb0EEEvNS_16Flash_fwd_paramsE)
        /*00dc*/ 	.short	0x0210
        /*00de*/ 	.short	0x01d0


	//----- nvinfo : EIATTR_SW_WAR
	.align		4
.L_1834:
        /*00e0*/ 	.byte	0x04, 0x36
        /*00e2*/ 	.short	(.L_1836 - .L_1835)
.L_1835:
        /*00e4*/ 	.word	0x00000008
.L_1836:


//--------------------- .nv.info._ZN5flash24flash_fwd_splitkv_kernelI23Flash_fwd_kernel_traitsILi128ELi64ELi64ELi4ELb0ELb0EN7cutlass10bfloat16_tE19Flash_kernel_traitsILi128ELi64ELi64ELi4ES3_EELb1ELb0ELb0ELb0ELb1ELb1ELb1ELb0EEEvNS_16Flash_fwd_paramsE --------------------------
	.section	.nv.info._ZN5flash24flash_fwd_splitkv_kernelI23Flash_fwd_kernel_traitsILi128ELi64ELi64ELi4ELb0ELb0EN7cutlass10bfloat16_tE19Flash_kernel_traitsILi128ELi64ELi64ELi4ES3_EELb1ELb0ELb0ELb0ELb1ELb1ELb1ELb0EEEvNS_16Flash_fwd_paramsE,"",@"SHT_CUDA_INFO"
	.sectionflags	@""
	.align	4


	//----- nvinfo : EIATTR_CUDA_API_VERSION
	.align		4
        /*0000*/ 	.byte	0x04, 0x37
        /*0002*/ 	.short	(.L_1838 - .L_1837)
.L_1837:
        /*0004*/ 	.word	0x00000082


	//----- nvinfo : EIATTR_KPARAM_INFO
	.align		4
.L_1838:
        /*0008*/ 	.byte	0x04, 0x17
        /*000a*/ 	.short	(.L_1840 - .L_1839)
.L_1839:
        /*000c*/ 	.word	0x00000000
        /*0010*/ 	.short	0x0000
        /*0012*/ 	.short	0x0000
        /*0014*/ 	.byte	0x00, 0xf0, 0x41, 0x07


	//----- nvinfo : EIATTR_SPARSE_MMA_MASK
	.align		4
.L_1840:
        /*0018*/ 	.byte	0x03, 0x50
        /*001a*/ 	.short	0x0000


	//----- nvinfo : EIATTR_MAXREG_COUNT
	.align		4
        /*001c*/ 	.byte	0x03, 0x1b
        /*001e*/ 	.short	0x00ff


	//----- nvinfo : EIATTR_NUM_BARRIERS
	.align		4
        /*0020*/ 	.byte	0x02, 0x4c
        /*0022*/ 	.byte	0x01
	.zero		1


	//----- nvinfo : EIATTR_MERCURY_ISA_VERSION
	.align		4
        /*0024*/ 	.byte	0x03, 0x5f
        /*0026*/ 	.short	0x0101


	//----- nvinfo : EIATTR_COOP_GROUP_MASK_REGIDS
	.align		4
        /*0028*/ 	.byte	0x04, 0x29
        /*002a*/ 	.short	(.L_1842 - .L_1841)


	//   ....[0]....
.L_1841:
        /*002c*/ 	.word	0xffffffff


	//   ....[1]....
        /*0030*/ 	.word	0xffffffff


	//   ....[2]....
        /*0034*/ 	.word	0xffffffff


	//   ....[3]....
        /*0038*/ 	.word	0xffffffff


	//   ....[4]....
        /*003c*/ 	.word	0xffffffff


	//   ....[5]....
        /*0040*/ 	.word	0xffffffff


	//   ....[6]....
        /*0044*/ 	.word	0xffffffff


	//   ....[7]....
        /*0048*/ 	.word	0xffffffff


	//   ....[8]....
        /*004c*/ 	.word	0xffffffff


	//   ....[9]....
        /*0050*/ 	.word	0xffffffff


	//   ....[10]....
        /*0054*/ 	.word	0xffffffff


	//   ....[11]....
        /*0058*/ 	.word	0xffffffff


	//   ....[12]....
        /*005c*/ 	.word	0xffffffff


	//   ....[13]....
        /*0060*/ 	.word	0xffffffff


	//   ....[14]....
        /*0064*/ 	.word	0xffffffff


	//   ....[15]....
        /*0068*/ 	.word	0xffffffff


	//----- nvinfo : EIATTR_COOP_GROUP_INSTR_OFFSETS
	.align		4
.L_1842:
        /*006c*/ 	.byte	0x04, 0x28
        /*006e*/ 	.short	(.L_1844 - .L_1843)


	//   ....[0]....
.L_1843:
        /*0070*/ 	.word	0x00004200


	//   ....[1]....
        /*0074*/ 	.word	0x00004370


	//   ....[2]....
        /*0078*/ 	.word	0x000043d0


	//   ....[3]....
        /*007c*/ 	.word	0x00004470


	//   ....[4]....
        /*0080*/ 	.word	0x00006e50


	//   ....[5]....
        /*0084*/ 	.word	0x00006e60


	//   ....[6]....
        /*0088*/ 	.word	0x00006e90


	//   ....[7]....
        /*008c*/ 	.word	0x00006ea0


	//   ....[8]....
        /*0090*/ 	.word	0x00009960


	//   ....[9]....
        /*0094*/ 	.word	0x00009970


	//   ....[10]....
        /*0098*/ 	.word	0x000099a0


	//   ....[11]....
        /*009c*/ 	.word	0x000099b0


	//   ....[12]....
        /*00a0*/ 	.word	0x0000abc0


	//   ....[13]....
        /*00a4*/ 	.word	0x0000ac00


	//   ....[14]....
        /*00a8*/ 	.word	0x0000acb0


	//   ....[15]....
        /*00ac*/ 	.word	0x0000acc0


	//----- nvinfo : EIATTR_EXIT_INSTR_OFFSETS
	.align		4
.L_1844:
        /*00b0*/ 	.byte	0x04, 0x1c
        /*00b2*/ 	.short	(.L_1846 - .L_1845)


	//   ....[0]....
.L_1845:
        /*00b4*/ 	.word	0x00000440


	//   ....[1]....
        /*00b8*/ 	.word	0x00000cb0


	//   ....[2]....
        /*00bc*/ 	.word	0x00000ce0


	//   ....[3]....
        /*00c0*/ 	.word	0x0000bc40


	//   ....[4]....
        /*00c4*/ 	.word	0x0000bc70


	//----- nvinfo : EIATTR_CRS_STACK_SIZE
	.align		4
.L_1846:
        /*00c8*/ 	.byte	0x04, 0x1e
        /*00ca*/ 	.short	(.L_1848 - .L_1847)
.L_1847:
        /*00cc*/ 	.word	0x00000000


	//----- nvinfo : EIATTR_CBANK_PARAM_SIZE
	.align		4
.L_1848:
        /*00d0*/ 	.byte	0x03, 0x19
        /*00d2*/ 	.short	0x01d0


	//----- nvinfo : EIATTR_PARAM_CBANK
	.align		4
        /*00d4*/ 	.byte	0x04, 0x0a
        /*00d6*/ 	.short	(.L_1850 - .L_1849)
	.align		4
.L_1849:
        /*00d8*/ 	.word	index@(.nv.constant0._ZN5flash24flash_fwd_splitkv_kernelI23Flash_fwd_kernel_traitsILi128ELi64ELi64ELi4ELb0ELb0EN7cutlass10bfloat16_tE19Flash_kernel_traitsILi128ELi64ELi64ELi4ES3_EELb1ELb0ELb0ELb0ELb1ELb1ELb1ELb0EEEvNS_16Flash_fwd_paramsE)
        /*00dc*/ 	.short	0x0210
        /*00de*/ 	.short	0x01d0


	//----- nvinfo : EIATTR_SW_WAR
	.align		4
.L_1850:
        /*00e0*/ 	.byte	0x04, 0x36
        /*00e2*/ 	.short	(.L_1852 - .L_1851)
.L_1851:
        /*00e4*/ 	.word	0x00000008
.L_1852:


//--------------------- .nv.info._ZN5flash24flash_fwd_splitkv_kernelI23Flash_fwd_kernel_traitsILi128ELi64ELi64ELi4ELb0ELb0EN7cutlass10bfloat16_tE19Flash_kernel_traitsILi128ELi64ELi64ELi4ES3_EELb1ELb0ELb1ELb0ELb0ELb0ELb1ELb0EEEvNS_16Flash_fwd_paramsE --------------------------
	.section	.nv.info._ZN5flash24flash_fwd_splitkv_kernelI23Flash_fwd_kernel_traitsILi128ELi64ELi64ELi4ELb0ELb0EN7cutlass10bfloat16_tE19Flash_kernel_traitsILi128ELi64ELi64ELi4ES3_EELb1ELb0ELb1ELb0ELb0ELb0ELb1ELb0EEEvNS_16Flash_fwd_paramsE,"",@"SHT_CUDA_INFO"
	.sectionflags	@""
	.align	4


	//----- nvinfo : EIATTR_CUDA_API_VERSION
	.align		4
        /*0000*/ 	.byte	0x04, 0x37
        /*0002*/ 	.short	(.L_1854 - .L_1853)
.L_1853:
        /*0004*/ 	.word	0x00000082


	//----- nvinfo : EIATTR_KPARAM_INFO
	.align		4
.L_1854:
        /*0008*/ 	.byte	0x04, 0x17
        /*000a*/ 	.short	(.L_1856 - .L_1855)
.L_1855:
        /*000c*/ 	.word	0x00000000
        /*0010*/ 	.short	0x0000
        /*0012*/ 	.short	0x0000
        /*0014*/ 	.byte	0x00, 0xf0, 0x41, 0x07


	//----- nvinfo : EIATTR_SPARSE_MMA_MASK
	.align		4
.L_1856:
        /*0018*/ 	.byte	0x03, 0x50
        /*001a*/ 	.short	0x0000


	//----- nvinfo : EIATTR_MAXREG_COUNT
	.align		4
        /*001c*/ 	.byte	0x03, 0x1b
        /*001e*/ 	.short	0x00ff


	//----- nvinfo : EIATTR_NUM_BARRIERS
	.align		4
        /*0020*/ 	.byte	0x02, 0x4c
        /*0022*/ 	.byte	0x01
	.zero		1


	//----- nvinfo : EIATTR_MERCURY_ISA_VERSION
	.align		4
        /*0024*/ 	.byte	0x03, 0x5f
        /*0026*/ 	.short	0x0101


	//----- nvinfo : EIATTR_COOP_GROUP_MASK_REGIDS
	.align		4
        /*0028*/ 	.byte	0x04, 0x29
        /*002a*/ 	.short	(.L_1858 - .L_1857)


	//   ....[0]....
.L_1857:
        /*002c*/ 	.word	0xffffffff


	//   ....[1]....
        /*0030*/ 	.word	0xffffffff


	//   ....[2]....
        /*0034*/ 	.word	0xffffffff


	//   ....[3]....
        /*0038*/ 	.word	0xffffffff


	//   ....[4]....
        /*003c*/ 	.word	0xffffffff


	//   ....[5]....
        /*0040*/ 	.word	0xffffffff


	//   ....[6]....
        /*0044*/ 	.word	0xffffffff


	//   ....[7]....
        /*0048*/ 	.word	0xffffffff


	//   ....[8]....
        /*004c*/ 	.word	0xffffffff


	//   ....[9]....
        /*0050*/ 	.word	0xffffffff


	//   ....[10]....
        /*0054*/ 	.word	0xffffffff


	//   ....[11]....
        /*0058*/ 	.word	0xffffffff


	//   ....[12]....
        /*005c*/ 	.word	0xffffffff


	//   ....[13]....
        /*0060*/ 	.word	0xffffffff


	//   ....[14]....
        /*0064*/ 	.word	0xffffffff


	//   ....[15]....
        /*0068*/ 	.word	0xffffffff


	//----- nvinfo : EIATTR_COOP_GROUP_INSTR_OFFSETS
	.align		4
.L_1858:
        /*006c*/ 	.byte	0x04, 0x28
        /*006e*/ 	.short	(.L_1860 - .L_1859)


	//   ....[0]....
.L_1859:
        /*0070*/ 	.word	0x000054b0


	//   ....[1]....
        /*0074*/ 	.word	0x00005500


	//   ....[2]....
        /*0078*/ 	.word	0x00005560


	//   ....[3]....
        /*007c*/ 	.word	0x00005580


	//   ....[4]....
        /*0080*/ 	.word	0x00008520


	//   ....[5]....
        /*0084*/ 	.word	0x00008540


	//   ....[6]....
        /*0088*/ 	.word	0x00008560


	//   ....[7]....
        /*008c*/ 	.word	0x00008580


	//   ....[8]....
        /*0090*/ 	.word	0x0000b540


	//   ....[9]....
        /*0094*/ 	.word	0x0000b550


	//   ....[10]....
        /*0098*/ 	.word	0x0000b580


	//   ....[11]....
        /*009c*/ 	.word	0x0000b590


	//   ....[12]....
        /*00a0*/ 	.word	0x0000c7d0


	//   ....[13]....
        /*00a4*/ 	.word	0x0000c810


	//   ....[14]....
        /*00a8*/ 	.word	0x0000c8b0


	//   ....[15]....
        /*00ac*/ 	.word	0x0000c8c0


	//----- nvinfo : EIATTR_EXIT_INSTR_OFFSETS
	.align		4
.L_1860:
        /*00b0*/ 	.byte	0x04, 0x1c
        /*00b2*/ 	.short	(.L_1862 - .L_1861)


	//   ....[0]....
.L_1861:
        /*00b4*/ 	.word	0x00000440


	//   ....[1]....
        /*00b8*/ 	.word	0x00000fc0


	//   ....[2]....
        /*00bc*/ 	.word	0x00000ff0


	//   ....[3]....
        /*00c0*/ 	.word	0x0000dad0


	//   ....[4]....
        /*00c4*/ 	.word	0x0000db20


	//   ....[5]....
        /*00c8*/ 	.word	0x0000db40


	//----- nvinfo : EIATTR_CRS_STACK_SIZE
	.align		4
.L_1862:
        /*00cc*/ 	.byte	0x04, 0x1e
        /*00ce*/ 	.short	(.L_1864 - .L_1863)
.L_1863:
        /*00d0*/ 	.word	0x00000000


	//----- nvinfo : EIATTR_CBANK_PARAM_SIZE
	.align		4
.L_1864:
        /*00d4*/ 	.byte	0x03, 0x19
        /*00d6*/ 	.short	0x01d0


	//----- nvinfo : EIATTR_PARAM_CBANK
	.align		4
        /*00d8*/ 	.byte	0x04, 0x0a
        /*00da*/ 	.short	(.L_1866 - .L_1865)
	.align		4
.L_1865:
        /*00dc*/ 	.word	index@(.nv.constant0._ZN5flash24flash_fwd_splitkv_kernelI23Flash_fwd_kernel_traitsILi128ELi64ELi64ELi4ELb0ELb0EN7cutlass10bfloat16_tE19Flash_kernel_traitsILi128ELi64ELi64ELi4ES3_EELb1ELb0ELb1ELb0ELb0ELb0ELb1ELb0EEEvNS_16Flash_fwd_paramsE)
        /*00e0*/ 	.short	0x0210
        /*00e2*/ 	.short	0x01d0


	//----- nvinfo : EIATTR_SW_WAR
	.align		4
.L_1866:
        /*00e4*/ 	.byte	0x04, 0x36
        /*00e6*/ 	.short	(.L_1868 - .L_1867)
.L_1867:
        /*00e8*/ 	.word	0x00000008
.L_1868:


//--------------------- .nv.info._ZN5flash24flash_fwd_splitkv_kernelI23Flash_fwd_kernel_traitsILi128ELi64ELi64ELi4ELb0ELb0EN7cutlass10bfloat16_tE19Flash_kernel_traitsILi128ELi64ELi64ELi4ES3_EELb1ELb0ELb1ELb0ELb0ELb1ELb1ELb0EEEvNS_16Flash_fwd_paramsE --------------------------
	.section	.nv.info._ZN5flash24flash_fwd_splitkv_kernelI23Flash_fwd_kernel_traitsILi128ELi64ELi64ELi4ELb0ELb0EN7cutlass10bfloat16_tE19Flash_kernel_traitsILi128ELi64ELi64ELi4ES3_EELb1ELb0ELb1ELb0ELb0ELb1ELb1ELb0EEEvNS_16Flash_fwd_paramsE,"",@"SHT_CUDA_INFO"
	.sectionflags	@""
	.align	4


	//----- nvinfo : EIATTR_CUDA_API_VERSION
	.align		4
        /*0000*/ 	.byte	0x04, 0x37
        /*0002*/ 	.short	(.L_1870 - .L_1869)
.L_1869:
        /*0004*/ 	.word	0x00000082


	//----- nvinfo : EIATTR_KPARAM_INFO
	.align		4
.L_1870:
        /*0008*/ 	.byte	0x04, 0x17
        /*000a*/ 	.short	(.L_1872 - .L_1871)
.L_1871:
        /*000c*/ 	.word	0x00000000
        /*0010*/ 	.short	0x0000
        /*0012*/ 	.short	0x0000
        /*0014*/ 	.byte	0x00, 0xf0, 0x41, 0x07


	//----- nvinfo : EIATTR_SPARSE_MMA_MASK
	.align		4
.L_1872:
        /*0018*/ 	.byte	0x03, 0x50
        /*001a*/ 	.short	0x0000


	//----- nvinfo : EIATTR_MAXREG_COUNT
	.align		4
        /*001c*/ 	.byte	0x03, 0x1b
        /*001e*/ 	.short	0x00ff


	//----- nvinfo : EIATTR_NUM_BARRIERS
	.align		4
        /*0020*/ 	.byte	0x02, 0x4c
        /*0022*/ 	.byte	0x01
	.zero		1


	//----- nvinfo : EIATTR_MERCURY_ISA_VERSION
	.align		4
        /*0024*/ 	.byte	0x03, 0x5f
        /*0026*/ 	.short	0x0101


	//----- nvinfo : EIATTR_COOP_GROUP_MASK_REGIDS
	.align		4
        /*0028*/ 	.byte	0x04, 0x29
        /*002a*/ 	.short	(.L_1874 - .L_1873)


	//   ....[0]....
.L_1873:
        /*002c*/ 	.word	0xffffffff


	//   ....[1]....
        /*0030*/ 	.word	0xffffffff


	//   ....[2]....
        /*0034*/ 	.word	0xffffffff


	//   ....[3]....
        /*0038*/ 	.word	0xffffffff


	//   ....[4]....
        /*003c*/ 	.word	0xffffffff


	//   ....[5]....
        /*0040*/ 	.word	0xffffffff


	//   ....[6]....
        /*0044*/ 	.word	0xffffffff


	//   ....[7]....
        /*0048*/ 	.word	0xffffffff


	//   ....[8]....
        /*004c*/ 	.word	0xffffffff


	//   ....[9]....
        /*0050*/ 	.word	0xffffffff


	//   ....[10]....
        /*0054*/ 	.word	0xffffffff


	//   ....[11]....
        /*0058*/ 	.word	0xffffffff


	//   ....[12]....
        /*005c*/ 	.word	0xffffffff


	//   ....[13]....
        /*0060*/ 	.word	0xffffffff


	//   ....[14]....
        /*0064*/ 	.word	0xffffffff


	//   ....[15]....
        /*0068*/ 	.word	0xffffffff


	//----- nvinfo : EIATTR_COOP_GROUP_INSTR_OFFSETS
	.align		4
.L_1874:
        /*006c*/ 	.byte	0x04, 0x28
        /*006e*/ 	.short	(.L_1876 - .L_1875)


	//   ....[0]....
.L_1875:
        /*0070*/ 	.word	0x000058b0


	//   ....[1]....
        /*0074*/ 	.word	0x00005900


	//   ....[2]....
        /*0078*/ 	.word	0x00005960


	//   ....[3]....
        /*007c*/ 	.word	0x00005990


	//   ....[4]....
        /*0080*/ 	.word	0x00008d30


	//   ....[5]....
        /*0084*/ 	.word	0x00008d40


	//   ....[6]....
        /*0088*/ 	.word	0x00008d70


	//   ....[7]....
        /*008c*/ 	.word	0x00008d80


	//   ....[8]....
        /*0090*/ 	.word	0x0000c180


	//   ....[9]....
        /*0094*/ 	.word	0x0000c190


	//   ....[10]....
        /*0098*/ 	.word	0x0000c1c0


	//   ....[11]....
        /*009c*/ 	.word	0x0000c1d0


	//   ....[12]....
        /*00a0*/ 	.word	0x0000d3e0


	//   ....[13]....
        /*00a4*/ 	.word	0x0000d420


	//   ....[14]....
        /*00a8*/ 	.word	0x0000d4c0


	//   ....[15]....
        /*00ac*/ 	.word	0x0000d4d0


	//----- nvinfo : EIATTR_EXIT_INSTR_OFFSETS
	.align		4
.L_1876:
        /*00b0*/ 	.byte	0x04, 0x1c
        /*00b2*/ 	.short	(.L_1878 - .L_1877)


	//   ....[0]....
.L_1877:
        /*00b4*/ 	.word	0x00000440


	//   ....[1]....
        /*00b8*/ 	.word	0x00000fc0


	//   ....[2]....
        /*00bc*/ 	.word	0x00000ff0


	//   ....[3]....
        /*00c0*/ 	.word	0x0000e6e0


	//   ....[4]....
        /*00c4*/ 	.word	0x0000e730


	//   ....[5]....
        /*00c8*/ 	.word	0x0000e750


	//----- nvinfo : EIATTR_CRS_STACK_SIZE
	.align		4
.L_1878:
        /*00cc*/ 	.byte	0x04, 0x1e
        /*00ce*/ 	.short	(.L_1880 - .L_1879)
.L_1879:
        /*00d0*/ 	.word	0x00000000


	//----- nvinfo : EIATTR_CBANK_PARAM_SIZE
	.align		4
.L_1880:
        /*00d4*/ 	.byte	0x03, 0x19
        /*00d6*/ 	.short	0x01d0


	//----- nvinfo : EIATTR_PARAM_CBANK
	.align		4
        /*00d8*/ 	.byte	0x04, 0x0a
        /*00da*/ 	.short	(.L_1882 - .L_1881)
	.align		4
.L_1881:
        /*00dc*/ 	.word	index@(.nv.constant0._ZN5flash24flash_fwd_splitkv_kernelI23Flash_fwd_kernel_traitsILi128ELi64ELi64ELi4ELb0ELb0EN7cutlass10bfloat16_tE19Flash_kernel_traitsILi128ELi64ELi64ELi4ES3_EELb1ELb0ELb1ELb0ELb0ELb1ELb1ELb0EEEvNS_16Flash_fwd_paramsE)
        /*00e0*/ 	.short	0x0210
        /*00e2*/ 	.short	0x01d0


	//----- nvinfo : EIATTR_SW_WAR
	.align		4
.L_1882:
        /*00e4*/ 	.byte	0x04, 0x36
        /*00e6*/ 	.short	(.L_1884 - .L_1883)
.L_1883:
        /*00e8*/ 	.word	0x00000008
.L_1884:


//--------------------- .nv.info._ZN5flash24flash_fwd_splitkv_kernelI23Flash_fwd_kernel_traitsILi128ELi64ELi64ELi4ELb0ELb0EN7cutlass10bfloat16_tE19Flash_kernel_traitsILi128ELi64ELi64ELi4ES3_EELb1ELb0ELb0ELb0ELb1ELb0ELb1ELb1EEEvNS_16Flash_fwd_paramsE --------------------------
	.section	.nv.info._ZN5flash24flash_fwd_splitkv_kernelI23Flash_fwd_kernel_traitsILi128ELi64ELi64ELi4ELb0ELb0EN7cutlass10bfloat16_tE19Flash_kernel_traitsILi128ELi64ELi64ELi4ES3_EELb1ELb0ELb0ELb0ELb1ELb0ELb1ELb1EEEvNS_16Flash_fwd_paramsE,"",@"SHT_CUDA_INFO"
	.sectionflags	@""
	.align	4


	//----- nvinfo : EIATTR_CUDA_API_VERSION
	.align		4
        /*0000*/ 	.byte	0x04, 0x37
        /*0002*/ 	.short	(.L_1886 - .L_1885)
.L_1885:
        /*0004*/ 	.word	0x00000082


	//----- nvinfo : EIATTR_KPARAM_INFO
	.align		4
.L_1886:
        /*0008*/ 	.byte	0x04, 0x17
        /*000a*/ 	.short	(.L_1888 - .L_1887)
.L_1887:
        /*000c*/ 	.word	0x00000000
        /*0010*/ 	.short	0x0000
        /*0012*/ 	.short	0x0000
        /*0014*/ 	.byte	0x00, 0xf0, 0x41, 0x07


	//----- nvinfo : EIATTR_SPARSE_MMA_MASK
	.align		4
.L_1888:
        /*0018*/ 	.byte	0x03, 0x50
        /*001a*/ 	.short	0x0000


	//----- nvinfo : EIATTR_MAXREG_COUNT
	.align		4
        /*001c*/ 	.byte	0x03, 0x1b
        /*001e*/ 	.short	0x00ff


	//----- nvinfo : EIATTR_NUM_BARRIERS
	.align		4
        /*0020*/ 	.byte	0x02, 0x4c
        /*0022*/ 	.byte	0x01
	.zero		1


	//----- nvinfo : EIATTR_MERCURY_ISA_VERSION
	.align		4
        /*0024*/ 	.byte	0x03, 0x5f
        /*0026*/ 	.short	0x0101


	//----- nvinfo : EIATTR_COOP_GROUP_MASK_REGIDS
	.align		4
        /*0028*/ 	.byte	0x04, 0x29
        /*002a*/ 	.short	(.L_1890 - .L_1889)


	//   ....[0]....
.L_1889:
        /*002c*/ 	.word	0xffffffff


	//   ....[1]....
        /*0030*/ 	.word	0xffffffff


	//   ....[2]....
        /*0034*/ 	.word	0xffffffff


	//   ....[3]....
        /*0038*/ 	.word	0xffffffff


	//   ....[4]....
        /*003c*/ 	.word	0xffffffff


	//   ....[5]....
        /*0040*/ 	.word	0xffffffff


	//   ....[6]....
        /*0044*/ 	.word	0xffffffff


	//   ....[7]....
        /*0048*/ 	.word	0xffffffff


	//   ....[8]....
        /*004c*/ 	.word	0xffffffff


	//   ....[9]....
        /*0050*/ 	.word	0xffffffff


	//   ....[10]....
        /*0054*/ 	.word	0xffffffff


	//   ....[11]....
        /*0058*/ 	.word	0xffffffff


	//   ....[12]....
        /*005c*/ 	.word	0xffffffff


	//   ....[13]....
        /*0060*/ 	.word	0xffffffff


	//   ....[14]....
        /*0064*/ 	.word	0xffffffff


	//   ....[15]....
        /*0068*/ 	.word	0xffffffff


	//----- nvinfo : EIATTR_COOP_GROUP_INSTR_OFFSETS
	.align		4
.L_1890:
        /*006c*/ 	.byte	0x04, 0x28
        /*006e*/ 	.short	(.L_1892 - .L_1891)


	//   ....[0]....
.L_1891:
        /*0070*/ 	.word	0x0000e6c0


	//   ....[1]....
        /*0074*/ 	.word	0x0000e700


	//   ....[2]....
        /*0078*/ 	.word	0x0000e750


	//   ....[3]....
        /*007c*/ 	.word	0x0000e780


	//   ....[4]....
        /*0080*/ 	.word	0x00010e30


	//   ....[5]....
        /*0084*/ 	.word	0x00010e40


	//   ....[6]....
        /*0088*/ 	.word	0x00010e70


	//   ....[7]....
        /*008c*/ 	.word	0x00010e80


	//   ....[8]....
        /*0090*/ 	.word	0x00013560


	//   ....[9]....
        /*0094*/ 	.word	0x00013580


	//   ....[10]....
        /*0098*/ 	.word	0x000135b0


	//   ....[11]....
        /*009c*/ 	.word	0x000135c0


	//   ....[12]....
        /*00a0*/ 	.word	0x000147e0


	//   ....[13]....
        /*00a4*/ 	.word	0x00014820


	//   ....[14]....
        /*00a8*/ 	.word	0x000148d0


	//   ....[15]....
        /*00ac*/ 	.word	0x000148e0


	//----- nvinfo : EIATTR_EXIT_INSTR_OFFSETS
	.align		4
.L_1892:
        /*00b0*/ 	.byte	0x04, 0x1c
        /*00b2*/ 	.short	(.L_1894 - .L_1893)


	//   ....[0]....
.L_1893:
        /*00b4*/ 	.word	0x00000440


	//   ....[1]....
        /*00b8*/ 	.word	0x00000cc0


	//   ....[2]....
        /*00bc*/ 	.word	0x00000cf0


	//   ....[3]....
        /*00c0*/ 	.word	0x00015880


	//   ....[4]....
        /*00c4*/ 	.word	0x000158b0


	//----- nvinfo : EIATTR_CRS_STACK_SIZE
	.align		4
.L_1894:
        /*00c8*/ 	.byte	0x04, 0x1e
        /*00ca*/ 	.short	(.L_1896 - .L_1895)
.L_1895:
        /*00cc*/ 	.word	0x00000000


	//----- nvinfo : EIATTR_CBANK_PARAM_SIZE
	.align		4
.L_1896:
        /*00d0*/ 	.byte	0x03, 0x19
        /*00d2*/ 	.short	0x01d0


	//----- nvinfo : EIATTR_PARAM_CBANK
	.align		4
        /*00d4*/ 	.byte	0x04, 0x0a
        /*00d6*/ 	.short	(.L_1898 - .L_1897)
	.align		4
.L_1897:
        /*00d8*/ 	.word	index@(.nv.constant0._ZN5flash24flash_fwd_splitkv_kernelI23Flash_fwd_kernel_traitsILi128ELi64ELi64ELi4ELb0ELb0EN7cutlass10bfloat16_tE19Flash_kernel_traitsILi128ELi64ELi64ELi4ES3_EELb1ELb0ELb0ELb0ELb1ELb0ELb1ELb1EEEvNS_16Flash_fwd_paramsE)
        /*00dc*/ 	.short	0x0210
        /*00de*/ 	.short	0x01d0


	//----- nvinfo : EIATTR_SW_WAR
	.align		4
.L_1898:
        /*00e0*/ 	.byte	0x04, 0x36
        /*00e2*/ 	.short	(.L_1900 - .L_1899)
.L_1899:
        /*00e4*/ 	.word	0x00000008
.L_1900:


//--------------------- .nv.info._ZN5flash24flash_fwd_splitkv_kernelI23Flash_fwd_kernel_traitsILi128ELi64ELi64ELi4ELb0ELb0EN7cutlass10bfloat16_tE19Flash_kernel_traitsILi128ELi64ELi64ELi4ES3_EELb1ELb0ELb0ELb0ELb1ELb1ELb1ELb1EEEvNS_16Flash_fwd_paramsE --------------------------
	.section	.nv.info._ZN5flash24flash_fwd_splitkv_kernelI23Flash_fwd_kernel_traitsILi128ELi64ELi64ELi4ELb0ELb0EN7cutlass10bfloat16_tE19Flash_kernel_traitsILi128ELi64ELi64ELi4ES3_EELb1ELb0ELb0ELb0ELb1ELb1ELb1ELb1EEEvNS_16Flash_fwd_paramsE,"",@"SHT_CUDA_INFO"
	.sectionflags	@""
	.align	4


	//----- nvinfo : EIATTR_CUDA_API_VERSION
	.align		4
        /*0000*/ 	.byte	0x04, 0x37
        /*0002*/ 	.short	(.L_1902 - .L_1901)
.L_1901:
        /*0004*/ 	.word	0x00000082


	//----- nvinfo : EIATTR_KPARAM_INFO
	.align		4
.L_1902:
        /*0008*/ 	.byte	0x04, 0x17
        /*000a*/ 	.short	(.L_1904 - .L_1903)
.L_1903:
        /*000c*/ 	.word	0x00000000
        /*0010*/ 	.short	0x0000
        /*0012*/ 	.short	0x0000
        /*0014*/ 	.byte	0x00, 0xf0, 0x41, 0x07


	//----- nvinfo : EIATTR_SPARSE_MMA_MASK
	.align		4
.L_1904:
        /*0018*/ 	.byte	0x03, 0x50
        /*001a*/ 	.short	0x0000


	//----- nvinfo : EIATTR_MAXREG_COUNT
	.align		4
        /*001c*/ 	.byte	0x03, 0x1b
        /*001e*/ 	.short	0x00ff


	//----- nvinfo : EIATTR_NUM_BARRIERS
	.align		4
        /*0020*/ 	.byte	0x02, 0x4c
        /*0022*/ 	.byte	0x01
	.zero		1


	//----- nvinfo : EIATTR_MERCURY_ISA_VERSION
	.align		4
        /*0024*/ 	.byte	0x03, 0x5f
        /*0026*/ 	.short	0x0101


	//----- nvinfo : EIATTR_COOP_GROUP_MASK_REGIDS
	.align		4
        /*0028*/ 	.byte	0x04, 0x29
        /*002a*/ 	.short	(.L_1906 - .L_1905)


	//   ....[0]....
.L_1905:
        /*002c*/ 	.word	0xffffffff


	//   ....[1]....
        /*0030*/ 	.word	0xffffffff


	//   ....[2]....
        /*0034*/ 	.word	0xffffffff


	//   ....[3]....
        /*0038*/ 	.word	0xffffffff


	//   ....[4]....
        /*003c*/ 	.word	0xffffffff


	//   ....[5]....
        /*0040*/ 	.word	0xffffffff


	//   ....[6]....
        /*0044*/ 	.word	0xffffffff


	//   ....[7]....
        /*0048*/ 	.word	0xffffffff


	//   ....[8]....
        /*004c*/ 	.word	0xffffffff


	//   ....[9]....
        /*0050*/ 	.word	0xffffffff


	//   ....[10]....
        /*0054*/ 	.word	0xffffffff


	//   ....[11]....
        /*0058*/ 	.word	0xffffffff


	//   ....[12]....
        /*005c*/ 	.word	0xffffffff


	//   ....[13]....
        /*0060*/ 	.word	0xffffffff


	//   ....[14]....
        /*0064*/ 	.word	0xffffffff


	//   ....[15]....
        /*0068*/ 	.word	0xffffffff


	//----- nvinfo : EIATTR_COOP_GROUP_INSTR_OFFSETS
	.align		4
.L_1906:
        /*006c*/ 	.byte	0x04, 0x28
        /*006e*/ 	.short	(.L_1908 - .L_1907)


	//   ....[0]....
.L_1907:
        /*0070*/ 	.word	0x0000ea80


	//   ....[1]....
        /*0074*/ 	.word	0x0000eaa0


	//   ....[2]....
        /*0078*/ 	.word	0x0000eb40


	//   ....[3]....
        /*007c*/ 	.word	0x0000eb80


	//   ....[4]....
        /*0080*/ 	.word	0x00011620


	//   ....[5]....
        /*0084*/ 	.word	0x00011630


	//   ....[6]....
        /*0088*/ 	.word	0x00011660


	//   ....[7]....
        /*008c*/ 	.word	0x00011670


	//   ....[8]....
        /*0090*/ 	.word	0x000141a0


	//   ....[9]....
        /*0094*/ 	.word	0x000141b0


	//   ....[10]....
        /*0098*/ 	.word	0x000141e0


	//   ....[11]....
        /*009c*/ 	.word	0x000141f0


	//   ....[12]....
        /*00a0*/ 	.word	0x000153e0


	//   ....[13]....
        /*00a4*/ 	.word	0x00015420


	//   ....[14]....
        /*00a8*/ 	.word	0x000154d0


	//   ....[15]....
        /*00ac*/ 	.word	0x000154e0


	//----- nvinfo : EIATTR_EXIT_INSTR_OFFSETS
	.align		4
.L_1908:
        /*00b0*/ 	.byte	0x04, 0x1c
        /*00b2*/ 	.short	(.L_1910 - .L_1909)


	//   ....[0]....
.L_1909:
        /*00b4*/ 	.word	0x00000440


	//   ....[1]....
        /*00b8*/ 	.word	0x00000cc0


	//   ....[2]....
        /*00bc*/ 	.word	0x00000cf0


	//   ....[3]....
        /*00c0*/ 	.word	0x00016480


	//   ....[4]....
        /*00c4*/ 	.word	0x000164b0


	//----- nvinfo : EIATTR_CRS_STACK_SIZE
	.align		4
.L_1910:
        /*00c8*/ 	.byte	0x04, 0x1e
        /*00ca*/ 	.short	(.L_1912 - .L_1911)
.L_1911:
        /*00cc*/ 	.word	0x00000000


	//----- nvinfo : EIATTR_CBANK_PARAM_SIZE
	.align		4
.L_1912:
        /*00d0*/ 	.byte	0x03, 0x19
        /*00d2*/ 	.short	0x01d0


	//----- nvinfo : EIATTR_PARAM_CBANK
	.align		4
        /*00d4*/ 	.byte	0x04, 0x0a
        /*00d6*/ 	.short	(.L_1914 - .L_1913)
	.align		4
.L_1913:
        /*00d8*/ 	.word	index@(.nv.constant0._ZN5flash24flash_fwd_splitkv_kernelI23Flash_fwd_kernel_traitsILi128ELi64ELi64ELi4ELb0ELb0EN7cutlass10bfloat16_tE19Flash_kernel_traitsILi128ELi64ELi64ELi4ES3_EELb1ELb0ELb0ELb0ELb1ELb1ELb1ELb1EEEvNS_16Flash_fwd_paramsE)
        /*00dc*/ 	.short	0x0210
        /*00de*/ 	.short	0x01d0


	//----- nvinfo : EIATTR_SW_WAR
	.align		4
.L_1914:
        /*00e0*/ 	.byte	0x04, 0x36
        /*00e2*/ 	.short	(.L_1916 - .L_1915)
.L_1915:
        /*00e4*/ 	.word	0x00000008
.L_1916:


//--------------------- .nv.info._ZN5flash24flash_fwd_splitkv_kernelI23Flash_fwd_kernel_traitsILi128ELi64ELi64ELi4ELb0ELb0EN7cutlass10bfloat16_tE19Flash_kernel_traitsILi128ELi64ELi64ELi4ES3_EELb1ELb0ELb1ELb0ELb0ELb0ELb1ELb1EEEvNS_16Flash_fwd_paramsE --------------------------
	.section	.nv.info._ZN5flash24flash_fwd_splitkv_kernelI23Flash_fwd_kernel_traitsILi128ELi64ELi64ELi4ELb0ELb0EN7cutlass10bfloat16_tE19Flash_kernel_traitsILi128ELi64ELi64ELi4ES3_EELb1ELb0ELb1ELb0ELb0ELb0ELb1ELb1EEEvNS_16Flash_fwd_paramsE,"",@"SHT_CUDA_INFO"
	.sectionflags	@""
	.align	4


	//----- nvinfo : EIATTR_CUDA_API_VERSION
	.align		4
        /*0000*/ 	.byte	0x04, 0x37
        /*0002*/ 	.short	(.L_1918 - .L_1917)
.L_1917:
        /*0004*/ 	.word	0x00000082


	//----- nvinfo : EIATTR_KPARAM_INFO
	.align		4
.L_1918:
        /*0008*/ 	.byte	0x04, 0x17
        /*000a*/ 	.short	(.L_1920 - .L_1919)
.L_1919:
        /*000c*/ 	.word	0x00000000
        /*0010*/ 	.short	0x0000
        /*0012*/ 	.short	0x0000
        /*0014*/ 	.byte	0x00, 0xf0, 0x41, 0x07


	//----- nvinfo : EIATTR_SPARSE_MMA_MASK
	.align		4
.L_1920:
        /*0018*/ 	.byte	0x03, 0x50
        /*001a*/ 	.short	0x0000


	//----- nvinfo : EIATTR_MAXREG_COUNT
	.align		4
        /*001c*/ 	.byte	0x03, 0x1b
        /*001e*/ 	.short	0x00ff


	//----- nvinfo : EIATTR_NUM_BARRIERS
	.align		4
        /*0020*/ 	.byte	0x02, 0x4c
        /*0022*/ 	.byte	0x01
	.zero		1


	//----- nvinfo : EIATTR_MERCURY_ISA_VERSION
	.align		4
        /*0024*/ 	.byte	0x03, 0x5f
        /*0026*/ 	.short	0x0101


	//----- nvinfo : EIATTR_COOP_GROUP_MASK_REGIDS
	.align		4
        /*0028*/ 	.byte	0x04, 0x29
        /*002a*/ 	.short	(.L_1922 - .L_1921)


	//   ....[0]....
.L_1921:
        /*002c*/ 	.word	0xffffffff


	//   ....[1]....
        /*0030*/ 	.word	0xffffffff


	//   ....[2]....
        /*0034*/ 	.word	0xffffffff


	//   ....[3]....
        /*0038*/ 	.word	0xffffffff


	//   ....[4]....
        /*003c*/ 	.word	0xffffffff


	//   ....[5]....
        /*0040*/ 	.word	0xffffffff


	//   ....[6]....
        /*0044*/ 	.word	0xffffffff


	//   ....[7]....
        /*0048*/ 	.word	0xffffffff


	//   ....[8]....
        /*004c*/ 	.word	0xffffffff


	//   ....[9]....
        /*0050*/ 	.word	0xffffffff


	//   ....[10]....
        /*0054*/ 	.word	0xffffffff


	//   ....[11]....
        /*0058*/ 	.word	0xffffffff


	//   ....[12]....
        /*005c*/ 	.word	0xffffffff


	//   ....[13]....
        /*0060*/ 	.word	0xffffffff


	//   ....[14]....
        /*0064*/ 	.word	0xffffffff


	//   ....[15]....
        /*0068*/ 	.word	0xffffffff


	//----- nvinfo : EIATTR_COOP_GROUP_INSTR_OFFSETS
	.align		4
.L_1922:
        /*006c*/ 	.byte	0x04, 0x28
        /*006e*/ 	.short	(.L_1924 - .L_1923)


	//   ....[0]....
.L_1923:
        /*0070*/ 	.word	0x00010790


	//   ....[1]....
        /*0074*/ 	.word	0x000107b0


	//   ....[2]....
        /*0078*/ 	.word	0x00010850


	//   ....[3]....
        /*007c*/ 	.word	0x00010860


	//   ....[4]....
        /*0080*/ 	.word	0x000137c0


	//   ....[5]....
        /*0084*/ 	.word	0x000137d0


	//   ....[6]....
        /*0088*/ 	.word	0x00013800


	//   ....[7]....
        /*008c*/ 	.word	0x00013810


	//   ....[8]....
        /*0090*/ 	.word	0x00016820


	//   ....[9]....
        /*0094*/ 	.word	0x00016830


	//   ....[10]....
        /*0098*/ 	.word	0x00016860


	//   ....[11]....
        /*009c*/ 	.word	0x00016870


	//   ....[12]....
        /*00a0*/ 	.word	0x00017ab0


	//   ....[13]....
        /*00a4*/ 	.word	0x00017af0


	//   ....[14]....
        /*00a8*/ 	.word	0x00017b90


	//   ....[15]....
        /*00ac*/ 	.word	0x00017ba0


	//----- nvinfo : EIATTR_EXIT_INSTR_OFFSETS
	.align		4
.L_1924:
        /*00b0*/ 	.byte	0x04, 0x1c
        /*00b2*/ 	.short	(.L_1926 - .L_1925)


	//   ....[0]....
.L_1925:
        /*00b4*/ 	.word	0x00000440


	//   ....[1]....
        /*00b8*/ 	.word	0x00000fd0


	//   ....[2]....
        /*00bc*/ 	.word	0x00001000


	//   ....[3]....
        /*00c0*/ 	.word	0x00018e10


	//   ....[4]....
        /*00c4*/ 	.word	0x00018e60


	//   ....[5]....
        /*00c8*/ 	.word	0x00018e80


	//----- nvinfo : EIATTR_CRS_STACK_SIZE
	.align		4
.L_1926:
        /*00cc*/ 	.byte	0x04, 0x1e
        /*00ce*/ 	.short	(.L_1928 - .L_1927)
.L_1927:
        /*00d0*/ 	.word	0x00000000


	//----- nvinfo : EIATTR_CBANK_PARAM_SIZE
	.align		4
.L_1928:
        /*00d4*/ 	.byte	0x03, 0x19
        /*00d6*/ 	.short	0x01d0


	//----- nvinfo : EIATTR_PARAM_CBANK
	.align		4
        /*00d8*/ 	.byte	0x04, 0x0a
        /*00da*/ 	.short	(.L_1930 - .L_1929)
	.align		4
.L_1929:
        /*00dc*/ 	.word	index@(.nv.constant0._ZN5flash24flash_fwd_splitkv_kernelI23Flash_fwd_kernel_traitsILi128ELi64ELi64ELi4ELb0ELb0EN7cutlass10bfloat16_tE19Flash_kernel_traitsILi128ELi64ELi64ELi4ES3_EELb1ELb0ELb1ELb0ELb0ELb0ELb1ELb1EEEvNS_16Flash_fwd_paramsE)
        /*00e0*/ 	.short	0x0210
        /*00e2*/ 	.short	0x01d0


	//----- nvinfo : EIATTR_SW_WAR
	.align		4
.L_1930:
        /*00e4*/ 	.byte	0x04, 0x36
        /*00e6*/ 	.short	(.L_1932 - .L_1931)
.L_1931:
        /*00e8*/ 	.word	0x00000008
.L_1932:


//--------------------- .nv.info._ZN5flash24flash_fwd_splitkv_kernelI23Flash_fwd_kernel_traitsILi128ELi64ELi64ELi4ELb0ELb0EN7cutlass10bfloat16_tE19Flash_kernel_traitsILi128ELi64ELi64ELi4ES3_EELb1ELb0ELb1ELb0ELb0ELb1ELb1ELb1EEEvNS_16Flash_fwd_paramsE --------------------------
	.section	.nv.info._ZN5flash24flash_fwd_splitkv_kernelI23Flash_fwd_kernel_traitsILi128ELi64ELi64ELi4ELb0ELb0EN7cutlass10bfloat16_tE19Flash_kernel_traitsILi128ELi64ELi64ELi4ES3_EELb1ELb0ELb1ELb0ELb0ELb1ELb1ELb1EEEvNS_16Flash_fwd_paramsE,"",@"SHT_CUDA_INFO"
	.sectionflags	@""
	.align	4


	//----- nvinfo : EIATTR_CUDA_API_VERSION
	.align		4
        /*0000*/ 	.byte	0x04, 0x37
        /*0002*/ 	.short	(.L_1934 - .L_1933)
.L_1933:
        /*0004*/ 	.word	0x00000082


	//----- nvinfo : EIATTR_KPARAM_INFO
	.align		4
.L_1934:
        /*0008*/ 	.byte	0x04, 0x17
        /*000a*/ 	.short	(.L_1936 - .L_1935)
.L_1935:
        /*000c*/ 	.word	0x00000000
        /*0010*/ 	.short	0x0000
        /*0012*/ 	.short	0x0000
        /*0014*/ 	.byte	0x00, 0xf0, 0x41, 0x07


	//----- nvinfo : EIATTR_SPARSE_MMA_MASK
	.align		4
.L_1936:
        /*0018*/ 	.byte	0x03, 0x50
        /*001a*/ 	.short	0x0000


	//----- nvinfo : EIATTR_MAXREG_COUNT
	.align		4
        /*001c*/ 	.byte	0x03, 0x1b
        /*001e*/ 	.short	0x00ff


	//----- nvinfo : EIATTR_NUM_BARRIERS
	.align		4
        /*0020*/ 	.byte	0x02, 0x4c
        /*0022*/ 	.byte	0x01
	.zero		1


	//----- nvinfo : EIATTR_MERCURY_ISA_VERSION
	.align		4
        /*0024*/ 	.byte	0x03, 0x5f
        /*0026*/ 	.short	0x0101


	//----- nvinfo : EIATTR_COOP_GROUP_MASK_REGIDS
	.align		4
        /*0028*/ 	.byte	0x04, 0x29
        /*002a*/ 	.short	(.L_1938 - .L_1937)


	//   ....[0]....
.L_1937:
        /*002c*/ 	.word	0xffffffff


	//   ....[1]....
        /*0030*/ 	.word	0xffffffff


	//   ....[2]....
        /*0034*/ 	.word	0xffffffff


	//   ....[3]....
        /*0038*/ 	.word	0xffffffff


	//   ....[4]....
        /*003c*/ 	.word	0xffffffff


	//   ....[5]....
        /*0040*/ 	.word	0xffffffff


	//   ....[6]....
        /*0044*/ 	.word	0xffffffff


	//   ....[7]....
        /*0048*/ 	.word	0xffffffff


	//   ....[8]....
        /*004c*/ 	.word	0xffffffff


	//   ....[9]....
        /*0050*/ 	.word	0xffffffff


	//   ....[10]....
        /*0054*/ 	.word	0xffffffff


	//   ....[11]....
        /*0058*/ 	.word	0xffffffff


	//   ....[12]....
        /*005c*/ 	.word	0xffffffff


	//   ....[13]....
        /*0060*/ 	.word	0xffffffff


	//   ....[14]....
        /*0064*/ 	.word	0xffffffff


	//   ....[15]....
        /*0068*/ 	.word	0xffffffff


	//----- nvinfo : EIATTR_COOP_GROUP_INSTR_OFFSETS
	.align		4
.L_1938:
        /*006c*/ 	.byte	0x04, 0x28
        /*006e*/ 	.short	(.L_1940 - .L_1939)


	//   ....[0]....
.L_1939:
        /*0070*/ 	.word	0x00010b90


	//   ....[1]....
        /*0074*/ 	.word	0x00010bb0


	//   ....[2]....
        /*0078*/ 	.word	0x00010c50


	//   ....[3]....
        /*007c*/ 	.word	0x00010c60


	//   ....[4]....
        /*0080*/ 	.word	0x00013fa0


	//   ....[5]....
        /*0084*/ 	.word	0x00013fb0


	//   ....[6]....
        /*0088*/ 	.word	0x00013fe0


	//   ....[7]....
        /*008c*/ 	.word	0x00013ff0


	//   ....[8]....
        /*0090*/ 	.word	0x00017420


	//   ....[9]....
        /*0094*/ 	.word	0x00017430


	//   ....[10]....
        /*0098*/ 	.word	0x00017460


	//   ....[11]....
        /*009c*/ 	.word	0x00017470


	//   ....[12]....
        /*00a0*/ 	.word	0x00018690


	//   ....[13]....
        /*00a4*/ 	.word	0x000186d0


	//   ....[14]....
        /*00a8*/ 	.word	0x00018770


	//   ....[15]....
        /*00ac*/ 	.word	0x00018780


	//----- nvinfo : EIATTR_EXIT_INSTR_OFFSETS
	.align		4
.L_1940:
        /*00b0*/ 	.byte	0x04, 0x1c
        /*00b2*/ 	.short	(.L_1942 - .L_1941)


	//   ....[0]....
.L_1941:
        /*00b4*/ 	.word	0x00000440


	//   ....[1]....
        /*00b8*/ 	.word	0x00000fd0


	//   ....[2]....
        /*00bc*/ 	.word	0x00001000


	//   ....[3]....
        /*00c0*/ 	.word	0x000199f0


	//   ....[4]....
        /*00c4*/ 	.word	0x00019a40


	//   ....[5]....
        /*00c8*/ 	.word	0x00019a60


	//----- nvinfo : EIATTR_CRS_STACK_SIZE
	.align		4
.L_1942:
        /*00cc*/ 	.byte	0x04, 0x1e
        /*00ce*/ 	.short	(.L_1944 - .L_1943)
.L_1943:
        /*00d0*/ 	.word	0x00000000


	//----- nvinfo : EIATTR_CBANK_PARAM_SIZE
	.align		4
.L_1944:
        /*00d4*/ 	.byte	0x03, 0x19
        /*00d6*/ 	.short	0x01d0


	//----- nvinfo : EIATTR_PARAM_CBANK
	.align		4
        /*00d8*/ 	.byte	0x04, 0x0a
        /*00da*/ 	.short	(.L_1946 - .L_1945)
	.align		4
.L_1945:
        /*00dc*/ 	.word	index@(.nv.constant0._ZN5flash24flash_fwd_splitkv_kernelI23Flash_fwd_kernel_traitsILi128ELi64ELi64ELi4ELb0ELb0EN7cutlass10bfloat16_tE19Flash_kernel_traitsILi128ELi64ELi64ELi4ES3_EELb1ELb0ELb1ELb0ELb0ELb1ELb1ELb1EEEvNS_16Flash_fwd_paramsE)
        /*00e0*/ 	.short	0x0210
        /*00e2*/ 	.short	0x01d0


	//----- nvinfo : EIATTR_SW_WAR
	.align		4
.L_1946:
        /*00e4*/ 	.byte	0x04, 0x36
        /*00e6*/ 	.short	(.L_1948 - .L_1947)
.L_1947:
        /*00e8*/ 	.word	0x00000008
.L_1948:


//--------------------- .nv.callgraph             --------------------------
	.section	.nv.callgraph,"",@"SHT_CUDA_CALLGRAPH"
	.align	4
	.sectionentsize	8
	.align		4
        /*0000*/ 	.word	0x00000000
	.align		4
        /*0004*/ 	.word	0xffffffff
	.align		4
        /*0008*/ 	.word	0x00000000
	.align		4
        /*000c*/ 	.word	0xfffffffe
	.align		4
        /*0010*/ 	.word	0x00000000
	.align		4
        /*0014*/ 	.word	0xfffffffd
	.align		4
        /*0018*/ 	.word	0x00000000
	.align		4
        /*001c*/ 	.word	0xfffffffc


//--------------------- .nv.constant4             --------------------------
	.section	.nv.constant4,"a",@progbits
	.align	8
	.align		8
.nv.constant4:
        /*0000*/ 	.dword	_ZN79_INTERNAL_73c12ef7_43_flash_fwd_split_hdim128_bf16_causal_sm80_cu_8761d306_29564cuda3std3__45__cpo5beginE
	.align		8
        /*0008*/ 	.dword	_ZN79_INTERNAL_73c12ef7_43_flash_fwd_split_hdim128_bf16_causal_sm80_cu_8761d306_29564cuda3std3__45__cpo3endE
	.align		8
        /*0010*/ 	.dword	_ZN79_INTERNAL_73c12ef7_43_flash_fwd_split_hdim128_bf16_causal_sm80_cu_8761d306_29564cuda3std3__45__cpo6cbeginE
	.align		8
        /*0018*/ 	.dword	_ZN79_INTERNAL_73c12ef7_43_flash_fwd_split_hdim128_bf16_causal_sm80_cu_8761d306_29564cuda3std3__45__cpo4cendE
	.align		8
        /*0020*/ 	.dword	_ZN79_INTERNAL_73c12ef7_43_flash_fwd_split_hdim128_bf16_causal_sm80_cu_8761d306_29564cuda3std3__481_GLOBAL__N__73c12ef7_43_flash_fwd_split_hdim128_bf16_causal_sm80_cu_8761d306_29566ignoreE
	.align		8
        /*0028*/ 	.dword	_ZN79_INTERNAL_73c12ef7_43_flash_fwd_split_hdim128_bf16_causal_sm80_cu_8761d306_29564cuda3std3__419piecewise_constructE
	.align		8
        /*0030*/ 	.dword	_ZN79_INTERNAL_73c12ef7_43_flash_fwd_split_hdim128_bf16_causal_sm80_cu_8761d306_29564cuda3std3__48in_placeE
	.align		8
        /*0038*/ 	.dword	_ZN79_INTERNAL_73c12ef7_43_flash_fwd_split_hdim128_bf16_causal_sm80_cu_8761d306_29564cuda3std6ranges3__45__cpo4swapE
	.align		8
        /*0040*/ 	.dword	_ZN79_INTERNAL_73c12ef7_43_flash_fwd_split_hdim128_bf16_causal_sm80_cu_8761d306_29564cuda3std6ranges3__45__cpo9iter_moveE
	.align		8
        /*0048*/ 	.dword	_ZN79_INTERNAL_73c12ef7_43_flash_fwd_split_hdim128_bf16_causal_sm80_cu_8761d306_29564cute7productE
	.align		8
        /*0050*/ 	.dword	_ZN79_INTERNAL_73c12ef7_43_flash_fwd_split_hdim128_bf16_causal_sm80_cu_8761d306_29564cute1_E


//--------------------- .text._ZN5flash32flash_fwd_splitkv_combine_kernelI23Flash_fwd_kernel_traitsILi128ELi64ELi128ELi4ELb0ELb0EN7cutlass10bfloat16_tE19Flash_kernel_traitsILi128ELi64ELi128ELi4ES3_EELi4ELi7ELb0EEEvNS_16Flash_fwd_paramsE --------------------------
	.section	.text._ZN5flash32flash_fwd_splitkv_combine_kernelI23Flash_fwd_kernel_traitsILi128ELi64ELi128ELi4ELb0ELb0EN7cutlass10bfloat16_tE19Flash_kernel_traitsILi128ELi64ELi128ELi4ES3_EELi4ELi7ELb0EEEvNS_16Flash_fwd_paramsE,"ax",@progbits
	.align	128
        .global         _ZN5flash32flash_fwd_splitkv_combine_kernelI23Flash_fwd_kernel_traitsILi128ELi64ELi128ELi4ELb0ELb0EN7cutlass10bfloat16_tE19Flash_kernel_traitsILi128ELi64ELi128ELi4ES3_EELi4ELi7ELb0EEEvNS_16Flash_fwd_paramsE
        .type           _ZN5flash32flash_fwd_splitkv_combine_kernelI23Flash_fwd_kernel_traitsILi128ELi64ELi128ELi4ELb0ELb0EN7cutlass10bfloat16_tE19Flash_kernel_traitsILi128ELi64ELi128ELi4ES3_EELi4ELi7ELb0EEEvNS_16Flash_fwd_paramsE,@function
        .size           _ZN5flash32flash_fwd_splitkv_combine_kernelI23Flash_fwd_kernel_traitsILi128ELi64ELi128ELi4ELb0ELb0EN7cutlass10bfloat16_tE19Flash_kernel_traitsILi128ELi64ELi128ELi4ES3_EELi4ELi7ELb0EEEvNS_16Flash_fwd_paramsE,(.L_x_8418 - _ZN5flash32flash_fwd_splitkv_combine_kernelI23Flash_fwd_kernel_traitsILi128ELi64ELi128ELi4ELb0ELb0EN7cutlass10bfloat16_tE19Flash_kernel_traitsILi128ELi64ELi128ELi4ES3_EELi4ELi7ELb0EEEvNS_16Flash_fwd_paramsE)
        .other          _ZN5flash32flash_fwd_splitkv_combine_kernelI23Flash_fwd_kernel_traitsILi128ELi64ELi128ELi4ELb0ELb0EN7cutlass10bfloat16_tE19Flash_kernel_traitsILi128ELi64ELi128ELi4ES3_EELi4ELi7ELb0EEEvNS_16Flash_fwd_paramsE,@"STO_CUDA_ENTRY STV_DEFAULT"
_ZN5flash32flash_fwd_splitkv_combine_kernelI23Flash_fwd_kernel_traitsILi128ELi64ELi128ELi4ELb0ELb0EN7cutlass10bfloat16_tE19Flash_kernel_traitsILi128ELi64ELi128ELi4ES3_EELi4ELi7ELb0EEEvNS_16Flash_fwd_paramsE:
.text._ZN5flash32flash_fwd_splitkv_combine_kernelI23Flash_fwd_kernel_traitsILi128ELi64ELi128ELi4ELb0ELb0EN7cutlass10bfloat16_tE19Flash_kernel_traitsILi128ELi64ELi128ELi4ES3_EELi4ELi7ELb0EEEvNS_16Flash_fwd_paramsE:
[----:B------:R-:W-:Y:S08]  /*0000*/  LDC R1, c[0x0][0x28] ;  /* 0x00000a00ff017b82 */ /* 0x000ff00000000800 */
[----:B------:R-:W0:Y:S01]  /*0010*/  LDC.64 R26, c[0x0][0x2c0] ;  /* 0x0000b000ff1a7b82 */ /* 0x000e220000000a00 */
[----:B------:R-:W-:-:S07]  /*0020*/  ULDC UR5, c[0x0][0x270] ;  /* 0x00009c0000057ab9 */ /* 0x000fce0000000800 */
[----:B------:R-:W1:Y:S01]  /*0030*/  S2UR UR7, SR_CTAID.X ;  /* 0x00000000000779c3 */ /* 0x000e620000002500 */
[----:B0-----:R-:W-:Y:S01]  /*0040*/  IMAD R12, R26, UR5, RZ ;  /* 0x000000051a0c7c24 */ /* 0x001fe2000f8e02ff */
[----:B------:R-:W-:Y:S01]  /*0050*/  SHF.R.S32.HI R0, RZ, 0x1f, R27 ;  /* 0x0000001fff007819 */ /* 0x000fe2000001141b */
[----:B------:R-:W-:Y:S02]  /*0060*/  USHF.R.S32.HI UR5, URZ, 0x1f, UR5 ;  /* 0x0000001f3f057899 */ /* 0x000fe40008011405 */
[----:B------:R-:W-:Y:S01]  /*0070*/  IMAD R12, R12, R27, RZ ;  /* 0x0000001b0c0c7224 */ /* 0x000fe200078e02ff */
[----:B-1----:R-:W-:-:S04]  /*0080*/  USHF.L.U32 UR7, UR7, 0x2, URZ ;  /* 0x0000000207077899 */ /* 0x002fc8000800063f */
[----:B------:R-:W-:Y:S02]  /*0090*/  ISETP.LT.U32.AND P0, PT, R12, R27, PT ;  /* 0x0000001b0c00720c */ /* 0x000fe40003f01070 */
[----:B------:R-:W-:Y:S01]  /*00a0*/  SHF.R.S32.HI R5, RZ, 0x1f, R12 ;  /* 0x0000001fff057819 */ /* 0x000fe2000001140c */
[----:B------:R-:W-:-:S03]  /*00b0*/  USHF.R.S32.HI UR6, URZ, 0x1f, UR7 ;  /* 0x0000001f3f067899 */ /* 0x000fc60008011407 */
[----:B------:R-:W-:-:S04]  /*00c0*/  ISETP.LT.AND.EX P0, PT, R5, R0, PT, P0 ;  /* 0x000000000500720c */ /* 0x000fc80003f01300 */
[C---:B------:R-:W-:Y:S02]  /*00d0*/  SEL R0, R5.reuse, R0, P0 ;  /* 0x0000000005007207 */ /* 0x040fe40000000000 */
[----:B------:R-:W-:Y:S02]  /*00e0*/  SEL R27, R12, R27, P0 ;  /* 0x0000001b0c1b7207 */ /* 0x000fe40000000000 */
[----:B------:R-:W-:-:S04]  /*00f0*/  LOP3.LUT R2, R5, R0, RZ, 0xfc, !PT ;  /* 0x0000000005027212 */ /* 0x000fc800078efcff */
[----:B------:R-:W-:-:S13]  /*0100*/  ISETP.NE.U32.AND P1, PT, R2, RZ, PT ;  /* 0x000000ff0200720c */ /* 0x000fda0003f25070 */
[----:B------:R-:W-:Y:S05]  /*0110*/  @!P1 BRA `(.L_x_0) ;  /* 0x00000000001c9947 */ /* 0x000fea0003800000 */
[----:B------:R-:W-:Y:S01]  /*0120*/  IMAD.MOV.U32 R28, RZ, RZ, R12 ;  /* 0x000000ffff1c7224 */ /* 0x000fe200078e000c */
[----:B------:R-:W-:Y:S01]  /*0130*/  MOV R26, R27 ;  /* 0x0000001b001a7202 */ /* 0x000fe20000000f00 */
[----:B------:R-:W-:Y:S01]  /*0140*/  IMAD.MOV.U32 R19, RZ, RZ, R5 ;  /* 0x000000ffff137224 */ /* 0x000fe200078e0005 */
[----:B------:R-:W-:Y:S02]  /*0150*/  MOV R25, R0 ;  /* 0x0000000000197202 */ /* 0x000fe40000000f00 */
[----:B------:R-:W-:Y:S02]  /*0160*/  MOV R24, 0x180 ;  /* 0x0000018000187802 */ /* 0x000fe40000000f00 */
[----:B------:R-:W-:Y:S05]  /*0170*/  CALL.REL.NOINC `($__internal_0_$__cuda_sm20_div_s64) ;  /* 0x0000004400e47944 */ /* 0x000fea0003c00000 */
[----:B------:R-:W-:Y:S05]  /*0180*/  BRA `(.L_x_1) ;  /* 0x00000000004c7947 */ /* 0x000fea0003800000 */
.L_x_0:
[----:B------:R-:W0:Y:S01]  /*0190*/  I2F.U32.RP R4, R27 ;  /* 0x0000001b00047306 */ /* 0x000e220000209000 */
[----:B------:R-:W-:Y:S02]  /*01a0*/  ISETP.NE.U32.AND P0, PT, R27, RZ, PT ;  /* 0x000000ff1b00720c */ /* 0x000fe40003f05070 */
[----:B------:R-:W-:-:S05]  /*01b0*/  MOV R21, RZ ;  /* 0x000000ff00157202 */ /* 0x000fca0000000f00 */
[----:B0-----:R-:W0:Y:S02]  /*01c0*/  MUFU.RCP R3, R4 ;  /* 0x0000000400037308 */ /* 0x001e240000001000 */
[----:B0-----:R-:W-:-:S06]  /*01d0*/  VIADD R3, R3, 0xffffffe ;  /* 0x0ffffffe03037836 */ /* 0x001fcc0000000000 */
[----:B------:R-:W0:Y:S02]  /*01e0*/  F2I.FTZ.U32.TRUNC.NTZ R3, R3 ;  /* 0x0000000300037305 */ /* 0x000e24000021f000 */
[----:B0-----:R-:W-:-:S04]  /*01f0*/  IMAD.MOV R2, RZ, RZ, -R3 ;  /* 0x000000ffff027224 */ /* 0x001fc800078e0a03 */
[----:B------:R-:W-:Y:S01]  /*0200*/  IMAD R7, R2, R27, RZ ;  /* 0x0000001b02077224 */ /* 0x000fe200078e02ff */
[----:B------:R-:W-:-:S10]  /*0210*/  HFMA2.MMA R2, -RZ, RZ, 0, 0 ;  /* 0x00000000ff027435 */ /* 0x000fd400000001ff */
[----:B------:R-:W-:-:S06]  /*0220*/  IMAD.HI.U32 R7, R3, R7, R2 ;  /* 0x0000000703077227 */ /* 0x000fcc00078e0002 */
[----:B------:R-:W-:-:S04]  /*0230*/  IMAD.HI.U32 R20, R7, R12, RZ ;  /* 0x0000000c07147227 */ /* 0x000fc800078e00ff */
[----:B------:R-:W-:-:S04]  /*0240*/  IMAD.MOV R2, RZ, RZ, -R20 ;  /* 0x000000ffff027224 */ /* 0x000fc800078e0a14 */
[----:B------:R-:W-:-:S05]  /*0250*/  IMAD R2, R27, R2, R12 ;  /* 0x000000021b027224 */ /* 0x000fca00078e020c */
[----:B------:R-:W-:-:S13]  /*0260*/  ISETP.GE.U32.AND P2, PT, R2, R27, PT ;  /* 0x0000001b0200720c */ /* 0x000fda0003f46070 */
[----:B------:R-:W-:Y:S01]  /*0270*/  @P2 IADD3 R2, R2, -R27, RZ ;  /* 0x8000001b02022210 */ /* 0x000fe20007ffe0ff */
[----:B------:R-:W-:-:S03]  /*0280*/  @P2 VIADD R20, R20, 0x1 ;  /* 0x0000000114142836 */ /* 0x000fc60000000000 */
[----:B------:R-:W-:-:S13]  /*0290*/  ISETP.GE.U32.AND P1, PT, R2, R27, PT ;  /* 0x0000001b0200720c */ /* 0x000fda0003f26070 */
[----:B------:R-:W-:Y:S02]  /*02a0*/  @P1 IADD3 R20, R20, 0x1, RZ ;  /* 0x0000000114141810 */ /* 0x000fe40007ffe0ff */
[----:B------:R-:W-:-:S07]  /*02b0*/  @!P0 LOP3.LUT R20, RZ, R27, RZ, 0x33, !PT ;  /* 0x0000001bff148212 */ /* 0x000fce00078e33ff */
.L_x_1:
[----:B------:R-:W-:Y:S01]  /*02c0*/  ULDC UR4, c[0x0][0x270] ;  /* 0x00009c0000047ab9 */ /* 0x000fe20000000800 */
[----:B------:R-:W-:Y:S01]  /*02d0*/  BSSY B0, `(.L_x_2) ;  /* 0x0000022000007945 */ /* 0x000fe20003800000 */
[----:B------:R-:W-:-:S04]  /*02e0*/  ISETP.LT.U32.AND P0, PT, R20, UR4, PT ;  /* 0x0000000414007c0c */ /* 0x000fc8000bf01070 */
[----:B------:R-:W-:-:S04]  /*02f0*/  ISETP.LT.AND.EX P0, PT, R21, UR5, PT, P0 ;  /* 0x0000000515007c0c */ /* 0x000fc8000bf01300 */
[C---:B------:R-:W-:Y:S02]  /*0300*/  SEL R25, R21.reuse, UR5, P0 ;  /* 0x0000000515197c07 */ /* 0x040fe40008000000 */
[----:B------:R-:W-:Y:S02]  /*0310*/  SEL R26, R20, UR4, P0 ;  /* 0x00000004141a7c07 */ /* 0x000fe40008000000 */
[----:B------:R-:W-:-:S04]  /*0320*/  LOP3.LUT R2, R21, R25, RZ, 0xfc, !PT ;  /* 0x0000001915027212 */ /* 0x000fc800078efcff */
[----:B------:R-:W-:-:S13]  /*0330*/  ISETP.NE.U32.AND P1, PT, R2, RZ, PT ;  /* 0x000000ff0200720c */ /* 0x000fda0003f25070 */
[----:B------:R-:W-:Y:S05]  /*0340*/  @!P1 BRA `(.L_x_3) ;  /* 0x00000000001c9947 */ /* 0x000fea0003800000 */
[----:B------:R-:W-:Y:S01]  /*0350*/  IMAD.MOV.U32 R28, RZ, RZ, R20 ;  /* 0x000000ffff1c7224 */ /* 0x000fe200078e0014 */
[----:B------:R-:W-:Y:S02]  /*0360*/  MOV R19, R21 ;  /* 0x0000001500137202 */ /* 0x000fe40000000f00 */
[----:B------:R-:W-:Y:S02]  /*0370*/  MOV R24, 0x390 ;  /* 0x0000039000187802 */ /* 0x000fe40000000f00 */
[----:B------:R-:W-:Y:S05]  /*0380*/  CALL.REL.NOINC `($__internal_0_$__cuda_sm20_div_s64) ;  /* 0x0000004400607944 */ /* 0x000fea0003c00000 */
[----:B------:R-:W-:Y:S02]  /*0390*/  MOV R6, R20 ;  /* 0x0000001400067202 */ /* 0x000fe40000000f00 */
[----:B------:R-:W-:Y:S01]  /*03a0*/  MOV R7, R21 ;  /* 0x0000001500077202 */ /* 0x000fe20000000f00 */
[----:B------:R-:W-:Y:S05]  /*03b0*/  BRA `(.L_x_4) ;  /* 0x00000000004c7947 */ /* 0x000fea0003800000 */
.L_x_3:
[----:B------:R-:W0:Y:S01]  /*03c0*/  I2F.U32.RP R8, R26 ;  /* 0x0000001a00087306 */ /* 0x000e220000209000 */
[----:B------:R-:W-:-:S07]  /*03d0*/  ISETP.NE.U32.AND P0, PT, R26, RZ, PT ;  /* 0x000000ff1a00720c */ /* 0x000fce0003f05070 */
[----:B0-----:R-:W0:Y:S02]  /*03e0*/  MUFU.RCP R4, R8 ;  /* 0x0000000800047308 */ /* 0x001e240000001000 */
[----:B0-----:R-:W-:-:S06]  /*03f0*/  VIADD R4, R4, 0xffffffe ;  /* 0x0ffffffe04047836 */ /* 0x001fcc0000000000 */
[----:B------:R-:W0:Y:S02]  /*0400*/  F2I.FTZ.U32.TRUNC.NTZ R3, R4 ;  /* 0x0000000400037305 */ /* 0x000e24000021f000 */
[----:B0-----:R-:W-:-:S04]  /*0410*/  IMAD.MOV R2, RZ, RZ, -R3 ;  /* 0x000000ffff027224 */ /* 0x001fc800078e0a03 */
[----:B------:R-:W-:Y:S01]  /*0420*/  IMAD R7, R2, R26, RZ ;  /* 0x0000001a02077224 */ /* 0x000fe200078e02ff */
[----:B------:R-:W-:-:S10]  /*0430*/  HFMA2.MMA R2, -RZ, RZ, 0, 0 ;  /* 0x00000000ff027435 */ /* 0x000fd400000001ff */
[----:B------:R-:W-:-:S06]  /*0440*/  IMAD.HI.U32 R7, R3, R7, R2 ;  /* 0x0000000703077227 */ /* 0x000fcc00078e0002 */
[----:B------:R-:W-:Y:S01]  /*0450*/  IMAD.HI.U32 R6, R7, R20, RZ ;  /* 0x0000001407067227 */ /* 0x000fe200078e00ff */
[----:B------:R-:W-:-:S03]  /*0460*/  MOV R7, RZ ;  /* 0x000000ff00077202 */ /* 0x000fc60000000f00 */
[----:B------:R-:W-:-:S04]  /*0470*/  IMAD.MOV R3, RZ, RZ, -R6 ;  /* 0x000000ffff037224 */ /* 0x000fc800078e0a06 */
[----:B------:R-:W-:-:S05]  /*0480*/  IMAD R3, R26, R3, R20 ;  /* 0x000000031a037224 */ /* 0x000fca00078e0214 */
[----:B------:R-:W-:-:S13]  /*0490*/  ISETP.GE.U32.AND P2, PT, R3, R26, PT ;  /* 0x0000001a0300720c */ /* 0x000fda0003f46070 */
[----:B------:R-:W-:Y:S01]  /*04a0*/  @P2 IADD3 R3, R3, -R26, RZ ;  /* 0x8000001a03032210 */ /* 0x000fe20007ffe0ff */
[----:B------:R-:W-:-:S03]  /*04b0*/  @P2 VIADD R6, R6, 0x1 ;  /* 0x0000000106062836 */ /* 0x000fc60000000000 */
[----:B------:R-:W-:-:S13]  /*04c0*/  ISETP.GE.U32.AND P1, PT, R3, R26, PT ;  /* 0x0000001a0300720c */ /* 0x000fda0003f26070 */
[----:B------:R-:W-:Y:S02]  /*04d0*/  @P1 IADD3 R6, R6, 0x1, RZ ;  /* 0x0000000106061810 */ /* 0x000fe40007ffe0ff */
[----:B------:R-:W-:Y:S02]  /*04e0*/  @!P0 LOP3.LUT R6, RZ, R26, RZ, 0x33, !PT ;  /* 0x0000001aff068212 */ /* 0x000fe400078e33ff */
.L_x_4:
[----:B------:R-:W-:Y:S05]  /*04f0*/  BSYNC B0 ;  /* 0x0000000000007941 */ /* 0x000fea0003800000 */
.L_x_2:
[----:B------:R-:W0:Y:S01]  /*0500*/  LDC R3, c[0x0][0x2c4] ;  /* 0x0000b100ff037b82 */ /* 0x000e220000000800 */
[----:B------:R-:W-:Y:S01]  /*0510*/  BSSY B0, `(.L_x_5) ;  /* 0x000004a000007945 */ /* 0x000fe20003800000 */
[----:B0-----:R-:W-:Y:S01]  /*0520*/  IABS R9, R3 ;  /* 0x0000000300097213 */ /* 0x001fe20000000000 */
[C---:B------:R-:W-:Y:S01]  /*0530*/  VIADD R2, R3.reuse, 0xffffffff ;  /* 0xffffffff03027836 */ /* 0x040fe20000000000 */
[----:B------:R-:W-:Y:S02]  /*0540*/  ISETP.NE.AND P3, PT, R3, RZ, PT ;  /* 0x000000ff0300720c */ /* 0x000fe40003f65270 */
[----:B------:R-:W0:Y:S01]  /*0550*/  I2F.RP R13, R9 ;  /* 0x00000009000d7306 */ /* 0x000e220000209400 */
[----:B------:R-:W-:-:S05]  /*0560*/  IMAD.IADD R4, R2, 0x1, R9 ;  /* 0x0000000102047824 */ /* 0x000fca00078e0209 */
[----:B------:R-:W-:Y:S02]  /*0570*/  IABS R8, R4 ;  /* 0x0000000400087213 */ /* 0x000fe40000000000 */
[----:B0-----:R-:W0:Y:S02]  /*0580*/  MUFU.RCP R14, R13 ;  /* 0x0000000d000e7308 */ /* 0x001e240000001000 */
[----:B0-----:R-:W-:-:S06]  /*0590*/  VIADD R14, R14, 0xffffffe ;  /* 0x0ffffffe0e0e7836 */ /* 0x001fcc0000000000 */
[----:B------:R-:W0:Y:S02]  /*05a0*/  F2I.FTZ.U32.TRUNC.NTZ R15, R14 ;  /* 0x0000000e000f7305 */ /* 0x000e24000021f000 */
[----:B0-----:R-:W-:Y:S02]  /*05b0*/  IMAD.MOV R10, RZ, RZ, -R15 ;  /* 0x000000ffff0a7224 */ /* 0x001fe400078e0a0f */
[----:B------:R-:W-:Y:S02]  /*05c0*/  IMAD.MOV.U32 R14, RZ, RZ, RZ ;  /* 0x000000ffff0e7224 */ /* 0x000fe400078e00ff */
[----:B------:R-:W-:-:S04]  /*05d0*/  IMAD R10, R10, R9, RZ ;  /* 0x000000090a0a7224 */ /* 0x000fc800078e02ff */
[----:B------:R-:W-:-:S04]  /*05e0*/  IMAD.HI.U32 R11, R15, R10, R14 ;  /* 0x0000000a0f0b7227 */ /* 0x000fc800078e000e */
[----:B------:R-:W-:-:S04]  /*05f0*/  IMAD.MOV.U32 R10, RZ, RZ, R8 ;  /* 0x000000ffff0a7224 */ /* 0x000fc800078e0008 */
[----:B------:R-:W-:-:S04]  /*0600*/  IMAD.HI.U32 R11, R11, R10, RZ ;  /* 0x0000000a0b0b7227 */ /* 0x000fc800078e00ff */
[----:B------:R-:W-:-:S04]  /*0610*/  IMAD.MOV R8, RZ, RZ, -R11 ;  /* 0x000000ffff087224 */ /* 0x000fc800078e0a0b */
[----:B------:R-:W-:-:S05]  /*0620*/  IMAD R8, R9, R8, R10 ;  /* 0x0000000809087224 */ /* 0x000fca00078e020a */
[----:B------:R-:W-:-:S13]  /*0630*/  ISETP.GT.U32.AND P1, PT, R9, R8, PT ;  /* 0x000000080900720c */ /* 0x000fda0003f24070 */
[----:B------:R-:W-:Y:S02]  /*0640*/  @!P1 IMAD.IADD R8, R8, 0x1, -R9 ;  /* 0x0000000108089824 */ /* 0x000fe400078e0a09 */
[----:B------:R-:W-:Y:S01]  /*0650*/  @!P1 VIADD R11, R11, 0x1 ;  /* 0x000000010b0b9836 */ /* 0x000fe20000000000 */
[----:B------:R-:W-:Y:S02]  /*0660*/  ISETP.NE.AND P1, PT, R3, RZ, PT ;  /* 0x000000ff0300720c */ /* 0x000fe40003f25270 */
[-C--:B------:R-:W-:Y:S02]  /*0670*/  ISETP.GE.U32.AND P2, PT, R8, R9.reuse, PT ;  /* 0x000000090800720c */ /* 0x080fe40003f46070 */
[C---:B------:R-:W-:Y:S02]  /*0680*/  LOP3.LUT R8, R4.reuse, R9, RZ, 0x3c, !PT ;  /* 0x0000000904087212 */ /* 0x040fe400078e3cff */
[----:B------:R-:W-:Y:S02]  /*0690*/  LOP3.LUT R4, R4, R3, RZ, 0x3c, !PT ;  /* 0x0000000304047212 */ /* 0x000fe400078e3cff */
[----:B------:R-:W-:-:S02]  /*06a0*/  ISETP.GE.AND P0, PT, R8, RZ, PT ;  /* 0x000000ff0800720c */ /* 0x000fc40003f06270 */
[----:B------:R-:W-:-:S05]  /*06b0*/  LEA.HI.SX32 R8, R3, 0x1, 0x1 ;  /* 0x0000000103087811 */ /* 0x000fca00078f0aff */
[----:B------:R-:W-:Y:S01]  /*06c0*/  @P2 VIADD R11, R11, 0x1 ;  /* 0x000000010b0b2836 */ /* 0x000fe20000000000 */
[----:B------:R-:W-:-:S03]  /*06d0*/  ISETP.GT.AND P2, PT, R3, RZ, PT ;  /* 0x000000ff0300720c */ /* 0x000fc60003f44270 */
[----:B------:R-:W-:-:S04]  /*06e0*/  IMAD.MOV.U32 R17, RZ, RZ, R11 ;  /* 0x000000ffff117224 */ /* 0x000fc800078e000b */
[----:B------:R-:W-:Y:S01]  /*06f0*/  @!P0 IMAD.MOV R17, RZ, RZ, -R17 ;  /* 0x000000ffff118224 */ /* 0x000fe200078e0a11 */
[----:B------:R-:W-:Y:S02]  /*0700*/  @!P1 LOP3.LUT R17, RZ, R9, RZ, 0x33, !PT ;  /* 0x00000009ff119212 */ /* 0x000fe400078e33ff */
[----:B------:R-:W-:Y:S02]  /*0710*/  ISETP.GE.AND P1, PT, R4, RZ, PT ;  /* 0x000000ff0400720c */ /* 0x000fe40003f26270 */
[----:B------:R-:W-:Y:S02]  /*0720*/  ISETP.LT.U32.AND P0, PT, R26, R17, PT ;  /* 0x000000111a00720c */ /* 0x000fe40003f01070 */
[----:B------:R-:W-:Y:S02]  /*0730*/  SHF.R.S32.HI R16, RZ, 0x1f, R17 ;  /* 0x0000001fff107819 */ /* 0x000fe40000011411 */
[----:B------:R-:W-:Y:S02]  /*0740*/  SHF.R.S32.HI R9, RZ, 0x1f, R3 ;  /* 0x0000001fff097819 */ /* 0x000fe40000011403 */
[----:B------:R-:W-:-:S03]  /*0750*/  ISETP.LT.AND.EX P0, PT, R25, R16, PT, P0 ;  /* 0x000000101900720c */ /* 0x000fc60003f01300 */
[----:B------:R-:W-:Y:S01]  /*0760*/  @!P2 IMAD.MOV R8, RZ, RZ, R9 ;  /* 0x000000ffff08a224 */ /* 0x000fe200078e0209 */
[C---:B------:R-:W-:Y:S01]  /*0770*/  SEL R16, R25.reuse, R16, P0 ;  /* 0x0000001019107207 */ /* 0x040fe20000000000 */
[----:B------:R-:W-:Y:S01]  /*0780*/  @!P1 IMAD.MOV R11, RZ, RZ, -R11 ;  /* 0x000000ffff0b9224 */ /* 0x000fe200078e0a0b */
[----:B------:R-:W-:Y:S02]  /*0790*/  @!P3 LOP3.LUT R11, RZ, R3, RZ, 0x33, !PT ;  /* 0x00000003ff0bb212 */ /* 0x000fe400078e33ff */
[----:B------:R-:W-:Y:S02]  /*07a0*/  LOP3.LUT R4, R25, R16, RZ, 0xfc, !PT ;  /* 0x0000001019047212 */ /* 0x000fe400078efcff */
[----:B------:R-:W-:Y:S01]  /*07b0*/  SEL R17, R26, R17, P0 ;  /* 0x000000111a117207 */ /* 0x000fe20000000000 */
[----:B------:R-:W-:Y:S01]  /*07c0*/  IMAD R3, R11, R8, RZ ;  /* 0x000000080b037224 */ /* 0x000fe200078e02ff */
        /* <DEDUP_REMOVED lines=8> */
[----:B------:R-:W-:Y:S02]  /*0850*/  MOV R32, R20 ;  /* 0x0000001400207202 */ /* 0x000fe40000000f00 */
[----:B------:R-:W-:Y:S01]  /*0860*/  MOV R33, R21 ;  /* 0x0000001500217202 */ /* 0x000fe20000000f00 */
[----:B------:R-:W-:Y:S05]  /*0870*/  BRA `(.L_x_7) ;  /* 0x00000000004c7947 */ /* 0x000fea0003800000 */
.L_x_6:
[----:B------:R-:W0:Y:S01]  /*0880*/  I2F.U32.RP R10, R17 ;  /* 0x00000011000a7306 */ /* 0x000e220000209000 */
[----:B------:R-:W-:Y:S02]  /*0890*/  ISETP.NE.U32.AND P0, PT, R17, RZ, PT ;  /* 0x000000ff1100720c */ /* 0x000fe40003f05070 */
[----:B------:R-:W-:-:S05]  /*08a0*/  MOV R33, RZ ;  /* 0x000000ff00217202 */ /* 0x000fca0000000f00 */
[----:B0-----:R-:W0:Y:S02]  /*08b0*/  MUFU.RCP R8, R10 ;  /* 0x0000000a00087308 */ /* 0x001e240000001000 */
[----:B0-----:R-:W-:-:S06]  /*08c0*/  VIADD R8, R8, 0xffffffe ;  /* 0x0ffffffe08087836 */ /* 0x001fcc0000000000 */
[----:B------:R0:W1:Y:S02]  /*08d0*/  F2I.FTZ.U32.TRUNC.NTZ R9, R8 ;  /* 0x0000000800097305 */ /* 0x000064000021f000 */
[----:B0-----:R-:W-:Y:S01]  /*08e0*/  HFMA2.MMA R8, -RZ, RZ, 0, 0 ;  /* 0x00000000ff087435 */ /* 0x001fe200000001ff */
[----:B-1----:R-:W-:-:S04]  /*08f0*/  IMAD.MOV R4, RZ, RZ, -R9 ;  /* 0x000000ffff047224 */ /* 0x002fc800078e0a09 */
[----:B------:R-:W-:-:S05]  /*0900*/  IMAD R11, R4, R17, RZ ;  /* 0x00000011040b7224 */ /* 0x000fca00078e02ff */
        /* <DEDUP_REMOVED lines=10> */
.L_x_7:
[----:B------:R-:W-:Y:S05]  /*09b0*/  BSYNC B0 ;  /* 0x0000000000007941 */ /* 0x000fea0003800000 */
.L_x_5:
[----:B------:R-:W0:Y:S01]  /*09c0*/  LDC R8, c[0x0][0x2c4] ;  /* 0x0000b100ff087b82 */ /* 0x000e220000000800 */
[----:B------:R-:W-:Y:S01]  /*09d0*/  ULDC UR4, c[0x0][0x270] ;  /* 0x00009c0000047ab9 */ /* 0x000fe20000000800 */
[----:B------:R-:W-:Y:S01]  /*09e0*/  IABS R11, R3 ;  /* 0x00000003000b7213 */ /* 0x000fe20000000000 */
[----:B------:R-:W1:Y:S01]  /*09f0*/  S2R R35, SR_TID.X ;  /* 0x0000000000237919 */ /* 0x000e620000002100 */
[----:B------:R-:W-:Y:S02]  /*0a00*/  BSSY B0, `(.L_x_8) ;  /* 0x0000078000007945 */ /* 0x000fe40003800000 */
[----:B------:R-:W2:Y:S08]  /*0a10*/  I2F.RP R4, R11 ;  /* 0x0000000b00047306 */ /* 0x000eb00000209400 */
[----:B--2---:R-:W2:Y:S01]  /*0a20*/  MUFU.RCP R4, R4 ;  /* 0x0000000400047308 */ /* 0x004ea20000001000 */
[----:B0-----:R-:W-:Y:S01]  /*0a30*/  IMAD R9, R8, UR4, RZ ;  /* 0x0000000408097c24 */ /* 0x001fe2000f8e02ff */
[----:B------:R-:W-:Y:S01]  /*0a40*/  IABS R10, R8 ;  /* 0x00000008000a7213 */ /* 0x000fe20000000000 */
[----:B------:R-:W-:-:S03]  /*0a50*/  UIADD3 UR4, UR4, -0x1, URZ ;  /* 0xffffffff04047890 */ /* 0x000fc6000fffe03f */
[----:B------:R-:W-:Y:S02]  /*0a60*/  IABS R13, R9 ;  /* 0x00000009000d7213 */ /* 0x000fe40000000000 */
[----:B------:R-:W0:Y:S01]  /*0a70*/  I2F.RP R15, R10 ;  /* 0x0000000a000f7306 */ /* 0x000e220000209400 */
[----:B------:R-:W-:Y:S02]  /*0a80*/  ISETP.NE.AND P5, PT, R9, RZ, PT ;  /* 0x000000ff0900720c */ /* 0x000fe40003fa5270 */
[----:B------:R-:W-:Y:S01]  /*0a90*/  IMAD.IADD R22, R2, 0x1, R13 ;  /* 0x0000000102167824 */ /* 0x000fe200078e020d */
[----:B------:R-:W-:-:S04]  /*0aa0*/  IABS R2, R3 ;  /* 0x0000000300027213 */ /* 0x000fc80000000000 */
[----:B------:R-:W3:Y:S01]  /*0ab0*/  I2F.RP R20, R13 ;  /* 0x0000000d00147306 */ /* 0x000ee20000209400 */
[----:B--2---:R-:W-:Y:S02]  /*0ac0*/  VIADD R18, R4, 0xffffffe ;  /* 0x0ffffffe04127836 */ /* 0x004fe40000000000 */
[----:B------:R-:W-:-:S05]  /*0ad0*/  IMAD.MOV R2, RZ, RZ, -R2 ;  /* 0x000000ffff027224 */ /* 0x000fca00078e0a02 */
[----:B0-----:R-:W0:Y:S08]  /*0ae0*/  MUFU.RCP R24, R15 ;  /* 0x0000000f00187308 */ /* 0x001e300000001000 */
[----:B---3--:R-:W2:Y:S08]  /*0af0*/  MUFU.RCP R28, R20 ;  /* 0x00000014001c7308 */ /* 0x008eb00000001000 */
[----:B------:R-:W3:Y:S01]  /*0b00*/  F2I.FTZ.U32.TRUNC.NTZ R19, R18 ;  /* 0x0000001200137305 */ /* 0x000ee2000021f000 */
[----:B0-----:R-:W-:-:S07]  /*0b10*/  VIADD R24, R24, 0xffffffe ;  /* 0x0ffffffe18187836 */ /* 0x001fce0000000000 */
[----:B------:R-:W0:Y:S01]  /*0b20*/  F2I.FTZ.U32.TRUNC.NTZ R25, R24 ;  /* 0x0000001800197305 */ /* 0x000e22000021f000 */
[----:B--2---:R-:W-:Y:S01]  /*0b30*/  VIADD R28, R28, 0xffffffe ;  /* 0x0ffffffe1c1c7836 */ /* 0x004fe20000000000 */
[----:B------:R-:W-:Y:S01]  /*0b40*/  IABS R20, R22 ;  /* 0x0000001600147213 */ /* 0x000fe20000000000 */
[----:B---3--:R-:W-:-:S05]  /*0b50*/  IMAD.MOV R14, RZ, RZ, -R19 ;  /* 0x000000ffff0e7224 */ /* 0x008fca00078e0a13 */
[----:B------:R-:W2:Y:S01]  /*0b60*/  F2I.FTZ.U32.TRUNC.NTZ R29, R28 ;  /* 0x0000001c001d7305 */ /* 0x000ea2000021f000 */
[----:B------:R-:W-:Y:S02]  /*0b70*/  IMAD.MOV.U32 R18, RZ, RZ, RZ ;  /* 0x000000ffff127224 */ /* 0x000fe400078e00ff */
[----:B------:R-:W-:-:S04]  /*0b80*/  IMAD R14, R14, R11, RZ ;  /* 0x0000000b0e0e7224 */ /* 0x000fc800078e02ff */
[----:B------:R-:W-:Y:S01]  /*0b90*/  IMAD.HI.U32 R14, R19, R14, R18 ;  /* 0x0000000e130e7227 */ /* 0x000fe200078e0012 */
[----:B------:R-:W-:-:S03]  /*0ba0*/  IABS R19, R9 ;  /* 0x0000000900137213 */ /* 0x000fc60000000000 */
[----:B0-----:R-:W-:Y:S02]  /*0bb0*/  IMAD.MOV R15, RZ, RZ, -R25 ;  /* 0x000000ffff0f7224 */ /* 0x001fe400078e0a19 */
[----:B------:R-:W-:Y:S02]  /*0bc0*/  IMAD.MOV R19, RZ, RZ, -R19 ;  /* 0x000000ffff137224 */ /* 0x000fe400078e0a13 */
[----:B--2---:R-:W-:Y:S02]  /*0bd0*/  IMAD.MOV R4, RZ, RZ, -R29 ;  /* 0x000000ffff047224 */ /* 0x004fe400078e0a1d */
[----:B------:R-:W-:Y:S02]  /*0be0*/  IMAD.MOV.U32 R28, RZ, RZ, RZ ;  /* 0x000000ffff1c7224 */ /* 0x000fe400078e00ff */
[----:B------:R-:W-:Y:S02]  /*0bf0*/  IMAD R21, R4, R13, RZ ;  /* 0x0000000d04157224 */ /* 0x000fe400078e02ff */
[----:B------:R-:W-:-:S02]  /*0c00*/  VIADD R4, R11, UR4 ;  /* 0x000000040b047c36 */ /* 0x000fc40008000000 */
[----:B------:R-:W-:-:S03]  /*0c10*/  IMAD.HI.U32 R21, R29, R21, R28 ;  /* 0x000000151d157227 */ /* 0x000fc600078e001c */
[----:B------:R-:W-:Y:S01]  /*0c20*/  IABS R18, R4 ;  /* 0x0000000400127213 */ /* 0x000fe20000000000 */
[----:B------:R-:W-:Y:S02]  /*0c30*/  IMAD R15, R15, R10, RZ ;  /* 0x0000000a0f0f7224 */ /* 0x000fe400078e02ff */
[----:B------:R-:W-:-:S04]  /*0c40*/  IMAD.HI.U32 R21, R21, R20, RZ ;  /* 0x0000001415157227 */ /* 0x000fc800078e00ff */
[----:B------:R-:W-:Y:S02]  /*0c50*/  IMAD R26, R21, R19, R20 ;  /* 0x00000013151a7224 */ /* 0x000fe400078e0214 */
[----:B------:R-:W-:Y:S02]  /*0c60*/  IMAD.MOV.U32 R24, RZ, RZ, RZ ;  /* 0x000000ffff187224 */ /* 0x000fe400078e00ff */
[----:B------:R-:W-:Y:S01]  /*0c70*/  IMAD.HI.U32 R19, R14, R18, RZ ;  /* 0x000000120e137227 */ /* 0x000fe200078e00ff */
[----:B------:R-:W-:Y:S02]  /*0c80*/  ISETP.GT.U32.AND P4, PT, R13, R26, PT ;  /* 0x0000001a0d00720c */ /* 0x000fe40003f84070 */
[C---:B------:R-:W-:Y:S01]  /*0c90*/  LOP3.LUT R14, R22.reuse, R13, RZ, 0x3c, !PT ;  /* 0x0000000d160e7212 */ /* 0x040fe200078e3cff */
[----:B------:R-:W-:Y:S01]  /*0ca0*/  IMAD.HI.U32 R15, R25, R15, R24 ;  /* 0x0000000f190f7227 */ /* 0x000fe200078e0018 */
[----:B------:R-:W-:Y:S02]  /*0cb0*/  LOP3.LUT R22, R22, R8, RZ, 0x3c, !PT ;  /* 0x0000000816167212 */ /* 0x000fe400078e3cff */
[----:B------:R-:W-:Y:S01]  /*0cc0*/  ISETP.GE.AND P1, PT, R14, RZ, PT ;  /* 0x000000ff0e00720c */ /* 0x000fe20003f26270 */
[----:B------:R-:W-:Y:S01]  /*0cd0*/  IMAD R2, R19, R2, R18 ;  /* 0x0000000213027224 */ /* 0x000fe200078e0212 */
[----:B------:R-:W-:Y:S01]  /*0ce0*/  LEA.HI.SX32 R14, R9, 0x1, 0x1 ;  /* 0x00000001090e7811 */ /* 0x000fe200078f0aff */
[----:B------:R-:W-:-:S03]  /*0cf0*/  IMAD.HI.U32 R15, R15, R20, RZ ;  /* 0x000000140f0f7227 */ /* 0x000fc600078e00ff */
[----:B------:R-:W-:Y:S01]  /*0d00*/  ISETP.GT.U32.AND P3, PT, R11, R2, PT ;  /* 0x000000020b00720c */ /* 0x000fe20003f64070 */
[----:B------:R-:W-:Y:S01]  /*0d10*/  @!P4 IMAD.IADD R26, R26, 0x1, -R13 ;  /* 0x000000011a1ac824 */ /* 0x000fe200078e0a0d */
[----:B------:R-:W-:Y:S01]  /*0d20*/  IADD3 R23, -R15, RZ, RZ ;  /* 0x000000ff0f177210 */ /* 0x000fe20007ffe1ff */
[----:B------:R-:W-:-:S03]  /*0d30*/  @!P4 VIADD R21, R21, 0x1 ;  /* 0x000000011515c836 */ /* 0x000fc60000000000 */
[----:B------:R-:W-:Y:S01]  /*0d40*/  ISETP.GE.U32.AND P2, PT, R26, R13, PT ;  /* 0x0000000d1a00720c */ /* 0x000fe20003f46070 */
[----:B------:R-:W-:-:S05]  /*0d50*/  IMAD R23, R10, R23, R20 ;  /* 0x000000170a177224 */ /* 0x000fca00078e0214 */
[----:B------:R-:W-:Y:S01]  /*0d60*/  ISETP.GT.U32.AND P0, PT, R10, R23, PT ;  /* 0x000000170a00720c */ /* 0x000fe20003f04070 */
[----:B------:R-:W-:Y:S02]  /*0d70*/  @!P3 IMAD.IADD R2, R2, 0x1, -R11 ;  /* 0x000000010202b824 */ /* 0x000fe400078e0a0b */
[----:B------:R-:W-:Y:S01]  /*0d80*/  @!P3 VIADD R19, R19, 0x1 ;  /* 0x000000011313b836 */ /* 0x000fe20000000000 */
[----:B------:R-:W-:Y:S02]  /*0d90*/  ISETP.NE.AND P3, PT, R3, RZ, PT ;  /* 0x000000ff0300720c */ /* 0x000fe40003f65270 */
[-C--:B------:R-:W-:Y:S01]  /*0da0*/  ISETP.GE.U32.AND P6, PT, R2, R11.reuse, PT ;  /* 0x0000000b0200720c */ /* 0x080fe20003fc6070 */
[----:B------:R-:W-:Y:S01]  /*0db0*/  @P2 VIADD R21, R21, 0x1 ;  /* 0x0000000115152836 */ /* 0x000fe20000000000 */
[----:B------:R-:W-:-:S03]  /*0dc0*/  LOP3.LUT R2, R4, R11, RZ, 0x3c, !PT ;  /* 0x0000000b04027212 */ /* 0x000fc600078e3cff */
[----:B------:R-:W-:Y:S01]  /*0dd0*/  @!P1 IMAD.MOV R21, RZ, RZ, -R21 ;  /* 0x000000ffff159224 */ /* 0x000fe200078e0a15 */
[----:B------:R-:W-:Y:S01]  /*0de0*/  ISETP.GE.AND P2, PT, R2, RZ, PT ;  /* 0x000000ff0200720c */ /* 0x000fe20003f46270 */
[----:B------:R-:W-:Y:S01]  /*0df0*/  @!P0 IMAD.IADD R23, R23, 0x1, -R10 ;  /* 0x0000000117178824 */ /* 0x000fe200078e0a0a */
[----:B------:R-:W-:Y:S01]  /*0e00*/  @!P5 LOP3.LUT R21, RZ, R13, RZ, 0x33, !PT ;  /* 0x0000000dff15d212 */ /* 0x000fe200078e33ff */
[----:B------:R-:W-:Y:S01]  /*0e10*/  @!P0 VIADD R15, R15, 0x1 ;  /* 0x000000010f0f8836 */ /* 0x000fe20000000000 */
[----:B------:R-:W-:Y:S02]  /*0e20*/  ISETP.GE.AND P1, PT, R22, RZ, PT ;  /* 0x000000ff1600720c */ /* 0x000fe40003f26270 */
[----:B------:R-:W-:Y:S02]  /*0e30*/  ISETP.GE.U32.AND P4, PT, R23, R10, PT ;  /* 0x0000000a1700720c */ /* 0x000fe40003f86070 */
[----:B------:R-:W-:Y:S02]  /*0e40*/  ISETP.LT.U32.AND P0, PT, R6, R21, PT ;  /* 0x000000150600720c */ /* 0x000fe40003f01070 */
[----:B------:R-:W-:-:S02]  /*0e50*/  SHF.R.S32.HI R13, RZ, 0x1f, R21 ;  /* 0x0000001fff0d7819 */ /* 0x000fc40000011415 */
[----:B------:R-:W-:Y:S02]  /*0e60*/  @P6 IADD3 R19, R19, 0x1, RZ ;  /* 0x0000000113136810 */ /* 0x000fe40007ffe0ff */
[----:B------:R-:W-:Y:S02]  /*0e70*/  ISETP.LT.AND.EX P0, PT, R7, R13, PT, P0 ;  /* 0x0000000d0700720c */ /* 0x000fe40003f01300 */
[----:B------:R-:W-:Y:S01]  /*0e80*/  ISETP.GT.AND P5, PT, R9, RZ, PT ;  /* 0x000000ff0900720c */ /* 0x000fe20003fa4270 */
[----:B------:R-:W-:Y:S01]  /*0e90*/  @!P2 IMAD.MOV R19, RZ, RZ, -R19 ;  /* 0x000000ffff13a224 */ /* 0x000fe200078e0a13 */
[----:B------:R-:W-:Y:S01]  /*0ea0*/  @!P3 LOP3.LUT R19, RZ, R11, RZ, 0x33, !PT ;  /* 0x0000000bff13b212 */ /* 0x000fe200078e33ff */
[----:B------:R-:W-:Y:S01]  /*0eb0*/  @P4 VIADD R15, R15, 0x1 ;  /* 0x000000010f0f4836 */ /* 0x000fe20000000000 */
[C---:B------:R-:W-:Y:S02]  /*0ec0*/  SEL R11, R7.reuse, R13, P0 ;  /* 0x0000000d070b7207 */ /* 0x040fe40000000000 */
[----:B------:R-:W-:Y:S01]  /*0ed0*/  ISETP.NE.AND P2, PT, R8, RZ, PT ;  /* 0x000000ff0800720c */ /* 0x000fe20003f45270 */
[----:B------:R-:W-:Y:S01]  /*0ee0*/  @!P1 IMAD.MOV R15, RZ, RZ, -R15 ;  /* 0x000000ffff0f9224 */ /* 0x000fe200078e0a0f */
[----:B------:R-:W-:-:S02]  /*0ef0*/  LOP3.LUT R10, R7, R11, RZ, 0xfc, !PT ;  /* 0x0000000b070a7212 */ /* 0x000fc400078efcff */
[----:B------:R-:W-:Y:S02]  /*0f00*/  SHF.R.S32.HI R2, RZ, 0x1f, R9 ;  /* 0x0000001fff027819 */ /* 0x000fe40000011409 */
[----:B------:R-:W-:Y:S02]  /*0f10*/  ISETP.NE.U32.AND P1, PT, R10, RZ, PT ;  /* 0x000000ff0a00720c */ /* 0x000fe40003f25070 */
[----:B------:R-:W-:Y:S01]  /*0f20*/  ISETP.LT.U32.AND P3, PT, R32, R19, PT ;  /* 0x000000132000720c */ /* 0x000fe20003f61070 */
[----:B------:R-:W-:Y:S01]  /*0f30*/  @!P5 IMAD.MOV R14, RZ, RZ, R2 ;  /* 0x000000ffff0ed224 */ /* 0x000fe200078e0202 */
[----:B------:R-:W-:Y:S02]  /*0f40*/  SHF.R.S32.HI R9, RZ, 0x1f, R19 ;  /* 0x0000001fff097819 */ /* 0x000fe40000011413 */
[----:B------:R-:W-:Y:S02]  /*0f50*/  SEL R13, R6, R21, P0 ;  /* 0x00000015060d7207 */ /* 0x000fe40000000000 */
[----:B------:R-:W-:-:S02]  /*0f60*/  @!P2 LOP3.LUT R15, RZ, R8, RZ, 0x33, !PT ;  /* 0x00000008ff0fa212 */ /* 0x000fc400078e33ff */
[----:B------:R-:W-:-:S03]  /*0f70*/  ISETP.LT.AND.EX P3, PT, R33, R9, PT, P3 ;  /* 0x000000092100720c */ /* 0x000fc60003f61330 */
[----:B------:R-:W-:Y:S01]  /*0f80*/  IMAD R2, R15, R14, RZ ;  /* 0x0000000e0f027224 */ /* 0x000fe200078e02ff */
[----:B------:R-:W-:Y:S02]  /*0f90*/  SEL R15, R32, R19, P3 ;  /* 0x00000013200f7207 */ /* 0x000fe40001800000 */
[----:B------:R-:W-:Y:S01]  /*0fa0*/  SEL R14, R33, R9, P3 ;  /* 0x00000009210e7207 */ /* 0x000fe20001800000 */
[----:B-1----:R-:W-:Y:S06]  /*0fb0*/  @!P1 BRA `(.L_x_9) ;  /* 0x0000000000249947 */ /* 0x002fec0003800000 */
        /* <DEDUP_REMOVED lines=9> */
.L_x_9:
[----:B------:R-:W0:Y:S01]  /*1050*/  I2F.U32.RP R10, R13 ;  /* 0x0000000d000a7306 */ /* 0x000e220000209000 */
[----:B------:R-:W-:Y:S01]  /*1060*/  HFMA2.MMA R8, -RZ, RZ, 0, 0 ;  /* 0x00000000ff087435 */ /* 0x000fe200000001ff */
[----:B------:R-:W-:-:S06]  /*1070*/  ISETP.NE.U32.AND P0, PT, R13, RZ, PT ;  /* 0x000000ff0d00720c */ /* 0x000fcc0003f05070 */
[----:B0-----:R-:W0:Y:S02]  /*1080*/  MUFU.RCP R9, R10 ;  /* 0x0000000a00097308 */ /* 0x001e240000001000 */
[----:B0-----:R-:W-:-:S06]  /*1090*/  VIADD R9, R9, 0xffffffe ;  /* 0x0ffffffe09097836 */ /* 0x001fcc0000000000 */
[----:B------:R-:W0:Y:S02]  /*10a0*/  F2I.FTZ.U32.TRUNC.NTZ R9, R9 ;  /* 0x0000000900097305 */ /* 0x000e24000021f000 */
[----:B0-----:R-:W-:-:S04]  /*10b0*/  IMAD.MOV R7, RZ, RZ, -R9 ;  /* 0x000000ffff077224 */ /* 0x001fc800078e0a09 */
[----:B------:R-:W-:-:S04]  /*10c0*/  IMAD R7, R7, R13, RZ ;  /* 0x0000000d07077224 */ /* 0x000fc800078e02ff */
[----:B------:R-:W-:Y:S01]  /*10d0*/  IMAD.HI.U32 R7, R9, R7, R8 ;  /* 0x0000000709077227 */ /* 0x000fe200078e0008 */
[----:B------:R-:W-:-:S05]  /*10e0*/  MOV R9, RZ ;  /* 0x000000ff00097202 */ /* 0x000fca0000000f00 */
        /* <DEDUP_REMOVED lines=9> */
.L_x_10:
[----:B------:R-:W-:Y:S05]  /*1180*/  BSYNC B0 ;  /* 0x0000000000007941 */ /* 0x000fea0003800000 */
.L_x_8:
[----:B------:R-:W-:Y:S01]  /*1190*/  SHF.R.S32.HI R10, RZ, 0x1f, R35 ;  /* 0x0000001fff0a7819 */ /* 0x000fe20000011423 */
[----:B------:R-:W-:Y:S01]  /*11a0*/  ULDC UR5, c[0x0][0x3c4] ;  /* 0x0000f10000057ab9 */ /* 0x000fe20000000800 */
[----:B------:R-:W-:Y:S01]  /*11b0*/  IADD3 R19, P0, R12, -UR7, RZ ;  /* 0x800000070c137c10 */ /* 0x000fe2000ff1e0ff */
[----:B------:R-:W-:Y:S01]  /*11c0*/  ULDC.64 UR8, c[0x0][0x208] ;  /* 0x0000820000087ab9 */ /* 0x000fe20000000a00 */
[----:B------:R-:W-:Y:S02]  /*11d0*/  LEA.HI R25, R10, R35, RZ, 0x2 ;  /* 0x000000230a197211 */ /* 0x000fe400078f10ff */
[----:B------:R-:W-:Y:S02]  /*11e0*/  IADD3.X R7, R5, ~UR6, RZ, P0, !PT ;  /* 0x8000000605077c10 */ /* 0x000fe400087fe4ff */
[----:B------:R-:W-:Y:S02]  /*11f0*/  LOP3.LUT R24, R25, 0xfffffffc, RZ, 0xc0, !PT ;  /* 0xfffffffc19187812 */ /* 0x000fe400078ec0ff */
[----:B------:R-:W-:-:S03]  /*1200*/  SHF.R.S32.HI R25, RZ, 0x2, R25 ;  /* 0x00000002ff197819 */ /* 0x000fc60000011419 */
[----:B------:R-:W-:Y:S02]  /*1210*/  IMAD.IADD R24, R35, 0x1, -R24 ;  /* 0x0000000123187824 */ /* 0x000fe400078e0a18 */
[C---:B------:R-:W-:Y:S02]  /*1220*/  VIADD R31, R25.reuse, 0x20 ;  /* 0x00000020191f7836 */ /* 0x040fe40000000000 */
[----:B------:R-:W-:Y:S01]  /*1230*/  VIADD R37, R25, 0x40 ;  /* 0x0000004019257836 */ /* 0x000fe20000000000 */
[----:B------:R-:W-:Y:S01]  /*1240*/  ISETP.GT.U32.AND P3, PT, R19, R24, PT ;  /* 0x000000181300720c */ /* 0x000fe20003f64070 */
[----:B------:R-:W-:Y:S01]  /*1250*/  VIADD R30, R25, 0x60 ;  /* 0x00000060191e7836 */ /* 0x000fe20000000000 */
[----:B------:R-:W-:Y:S02]  /*1260*/  SHF.R.S32.HI R6, RZ, 0x1f, R24 ;  /* 0x0000001fff067819 */ /* 0x000fe40000011418 */
[----:B------:R-:W-:Y:S02]  /*1270*/  IADD3 R42, P0, R24, UR7, RZ ;  /* 0x00000007182a7c10 */ /* 0x000fe4000ff1e0ff */
[----:B------:R-:W-:-:S02]  /*1280*/  ISETP.GT.AND.EX P3, PT, R7, R6, PT, P3 ;  /* 0x000000060700720c */ /* 0x000fc40003f64330 */
[----:B------:R-:W-:Y:S02]  /*1290*/  IADD3.X R43, R6, UR6, RZ, P0, !PT ;  /* 0x00000006062b7c10 */ /* 0x000fe400087fe4ff */
[----:B------:R-:W-:Y:S02]  /*12a0*/  ISETP.GE.OR P1, PT, R25, UR5, !P3 ;  /* 0x0000000519007c0c */ /* 0x000fe4000df26670 */
[----:B------:R-:W-:Y:S02]  /*12b0*/  ISETP.GE.OR P5, PT, R31, UR5, !P3 ;  /* 0x000000051f007c0c */ /* 0x000fe4000dfa6670 */
[----:B------:R-:W-:Y:S02]  /*12c0*/  ISETP.GE.OR P4, PT, R37, UR5, !P3 ;  /* 0x0000000525007c0c */ /* 0x000fe4000df86670 */
[----:B------:R-:W-:-:S07]  /*12d0*/  ISETP.GE.OR P3, PT, R30, UR5, !P3 ;  /* 0x000000051e007c0c */ /* 0x000fce000df66670 */
[----:B------:R-:W0:Y:S01]  /*12e0*/  @!P1 LDC.64 R22, c[0x0][0x2b8] ;  /* 0x0000ae00ff169b82 */ /* 0x000e220000000a00 */
[----:B------:R-:W-:Y:S01]  /*12f0*/  @!P1 SHF.R.S32.HI R41, RZ, 0x1f, R25 ;  /* 0x0000001fff299819 */ /* 0x000fe20000011419 */
[----:B------:R-:W-:Y:S01]  /*1300*/  @!P1 IMAD.WIDE.U32 R44, R12, R25, R42 ;  /* 0x000000190c2c9225 */ /* 0x000fe200078e002a */
[----:B------:R-:W-:Y:S02]  /*1310*/  @!P5 SHF.R.S32.HI R29, RZ, 0x1f, R31 ;  /* 0x0000001fff1dd819 */ /* 0x000fe4000001141f */
[----:B------:R-:W-:Y:S01]  /*1320*/  @!P4 SHF.R.S32.HI R39, RZ, 0x1f, R37 ;  /* 0x0000001fff27c819 */ /* 0x000fe20000011425 */
[-C--:B------:R-:W-:Y:S02]  /*1330*/  @!P1 IMAD R26, R41, R12.reuse, RZ ;  /* 0x0000000c291a9224 */ /* 0x080fe400078e02ff */
[----:B------:R-:W1:Y:S01]  /*1340*/  @!P3 LDC.64 R6, c[0x0][0x2b8] ;  /* 0x0000ae00ff06bb82 */ /* 0x000e620000000a00 */
[----:B------:R-:W-:Y:S02]  /*1350*/  @!P5 IMAD R28, R29, R12, RZ ;  /* 0x0000000c1d1cd224 */ /* 0x000fe400078e02ff */
[----:B------:R-:W-:-:S02]  /*1360*/  @!P1 IMAD R29, R25, R5, R26 ;  /* 0x00000005191d9224 */ /* 0x000fc400078e021a */
[----:B------:R-:W-:-:S03]  /*1370*/  @!P5 IMAD.WIDE.U32 R40, R12, R31, R42 ;  /* 0x0000001f0c28d225 */ /* 0x000fc600078e002a */
[----:B------:R-:W2:Y:S01]  /*1380*/  @!P4 LDC.64 R18, c[0x0][0x2b8] ;  /* 0x0000ae00ff12cb82 */ /* 0x000ea20000000a00 */
[----:B------:R-:W-:Y:S01]  /*1390*/  @!P5 IMAD R28, R31, R5, R28 ;  /* 0x000000051f1cd224 */ /* 0x000fe200078e021c */
[----:B------:R-:W-:Y:S01]  /*13a0*/  @!P3 SHF.R.S32.HI R31, RZ, 0x1f, R30 ;  /* 0x0000001fff1fb819 */ /* 0x000fe2000001141e */
[----:B------:R-:W-:Y:S02]  /*13b0*/  @!P4 IMAD R26, R39, R12, RZ ;  /* 0x0000000c271ac224 */ /* 0x000fe400078e02ff */
[----:B------:R-:W-:Y:S02]  /*13c0*/  @!P4 IMAD.MOV.U32 R38, RZ, RZ, R42 ;  /* 0x000000ffff26c224 */ /* 0x000fe400078e002a */
[----:B------:R-:W-:Y:S01]  /*13d0*/  @!P4 IMAD.MOV.U32 R39, RZ, RZ, R43 ;  /* 0x000000ffff27c224 */ /* 0x000fe200078e002b */
[----:B------:R-:W3:Y:S01]  /*13e0*/  @!P5 LDC.64 R20, c[0x0][0x2b8] ;  /* 0x0000ae00ff14db82 */ /* 0x000ee20000000a00 */
[----:B------:R-:W-:Y:S01]  /*13f0*/  @!P1 IMAD.IADD R29, R45, 0x1, R29 ;  /* 0x000000012d1d9824 */ /* 0x000fe200078e021d */
[----:B0-----:R-:W-:Y:S01]  /*1400*/  @!P1 LEA R22, P0, R44, R22, 0x2 ;  /* 0x000000162c169211 */ /* 0x001fe200078010ff */
[----:B------:R-:W-:-:S03]  /*1410*/  @!P4 IMAD.WIDE.U32 R38, R12, R37, R38 ;  /* 0x000000250c26c225 */ /* 0x000fc600078e0026 */
[----:B------:R-:W-:Y:S01]  /*1420*/  @!P1 LEA.HI.X R23, R44, R23, R29, 0x2, P0 ;  /* 0x000000172c179211 */ /* 0x000fe200000f141d */
[----:B------:R-:W-:Y:S02]  /*1430*/  @!P4 IMAD R26, R37, R5, R26 ;  /* 0x00000005251ac224 */ /* 0x000fe400078e021a */
[----:B------:R-:W-:Y:S02]  /*1440*/  @!P3 IMAD R31, R31, R12, RZ ;  /* 0x0000000c1f1fb224 */ /* 0x000fe400078e02ff */
[----:B------:R-:W-:Y:S02]  /*1450*/  @!P3 IMAD.MOV.U32 R36, RZ, RZ, R42 ;  /* 0x000000ffff24b224 */ /* 0x000fe400078e002a */
[----:B------:R-:W-:Y:S02]  /*1460*/  @!P3 IMAD.MOV.U32 R37, RZ, RZ, R43 ;  /* 0x000000ffff25b224 */ /* 0x000fe400078e002b */
[----:B------:R-:W-:Y:S02]  /*1470*/  IMAD.MOV.U32 R29, RZ, RZ, -0x800000 ;  /* 0xff800000ff1d7424 */ /* 0x000fe400078e00ff */
[----:B------:R-:W-:-:S04]  /*1480*/  @!P3 IMAD.WIDE.U32 R36, R12, R30, R36 ;  /* 0x0000001e0c24b225 */ /* 0x000fc800078e0024 */
[----:B------:R-:W-:Y:S01]  /*1490*/  @!P3 IMAD R31, R30, R5, R31 ;  /* 0x000000051e1fb224 */ /* 0x000fe200078e021f */
[----:B-1----:R-:W-:Y:S01]  /*14a0*/  @!P3 LEA R6, P0, R36, R6, 0x2 ;  /* 0x000000062406b211 */ /* 0x002fe200078010ff */
[----:B------:R0:W4:Y:S01]  /*14b0*/  @!P1 LDG.E R29, desc[UR8][R22.64] ;  /* 0x00000008161d9981 */ /* 0x000122000c1e1900 */
[----:B------:R-:W-:Y:S01]  /*14c0*/  @!P4 IMAD.IADD R26, R39, 0x1, R26 ;  /* 0x00000001271ac824 */ /* 0x000fe200078e021a */
[----:B--2---:R-:W-:Y:S01]  /*14d0*/  @!P4 LEA R18, P1, R38, R18, 0x2 ;  /* 0x000000122612c211 */ /* 0x004fe200078210ff */
[----:B------:R-:W-:Y:S01]  /*14e0*/  @!P3 IMAD.IADD R31, R37, 0x1, R31 ;  /* 0x00000001251fb824 */ /* 0x000fe200078e021f */
[----:B---3--:R-:W-:Y:S01]  /*14f0*/  @!P5 LEA R20, P2, R40, R20, 0x2 ;  /* 0x000000142814d211 */ /* 0x008fe200078410ff */
[----:B------:R-:W-:Y:S01]  /*1500*/  @!P5 IMAD.IADD R28, R41, 0x1, R28 ;  /* 0x00000001291cd824 */ /* 0x000fe200078e021c */
[----:B------:R-:W-:Y:S01]  /*1510*/  @!P4 LEA.HI.X R19, R38, R19, R26, 0x2, P1 ;  /* 0x000000132613c211 */ /* 0x000fe200008f141a */
[----:B------:R-:W-:Y:S01]  /*1520*/  IMAD.MOV.U32 R26, RZ, RZ, -0x800000 ;  /* 0xff800000ff1a7424 */ /* 0x000fe200078e00ff */
[----:B------:R-:W-:-:S02]  /*1530*/  @!P3 LEA.HI.X R7, R36, R7, R31, 0x2, P0 ;  /* 0x000000072407b211 */ /* 0x000fc400000f141f */
[----:B------:R-:W-:Y:S01]  /*1540*/  @!P5 LEA.HI.X R21, R40, R21, R28, 0x2, P2 ;  /* 0x000000152815d211 */ /* 0x000fe200010f141c */
[----:B------:R-:W1:Y:S04]  /*1550*/  LDC R31, c[0x0][0x270] ;  /* 0x00009c00ff1f7b82 */ /* 0x000e680000000800 */
[----:B------:R2:W3:Y:S01]  /*1560*/  @!P5 LDG.E R26, desc[UR8][R20.64] ;  /* 0x00000008141ad981 */ /* 0x0004e2000c1e1900 */
[----:B0-----:R-:W-:Y:S02]  /*1570*/  IMAD.MOV.U32 R22, RZ, RZ, -0x800000 ;  /* 0xff800000ff167424 */ /* 0x001fe400078e00ff */
[----:B------:R-:W-:-:S04]  /*1580*/  IMAD.MOV.U32 R23, RZ, RZ, -0x800000 ;  /* 0xff800000ff177424 */ /* 0x000fc800078e00ff */
[----:B------:R0:W5:Y:S04]  /*1590*/  @!P3 LDG.E R22, desc[UR8][R6.64] ;  /* 0x000000080616b981 */ /* 0x000168000c1e1900 */
[----:B------:R0:W5:Y:S01]  /*15a0*/  @!P4 LDG.E R23, desc[UR8][R18.64] ;  /* 0x000000081217c981 */ /* 0x000162000c1e1900 */
[----:B-1----:R-:W-:-:S04]  /*15b0*/  IABS R28, R31 ;  /* 0x0000001f001c7213 */ /* 0x002fc80000000000 */
[----:B------:R-:W1:Y:S08]  /*15c0*/  I2F.U32.RP R34, R28 ;  /* 0x0000001c00227306 */ /* 0x000e700000209000 */
[----:B-1----:R-:W1:Y:S01]  /*15d0*/  MUFU.RCP R36, R34 ;  /* 0x0000002200247308 */ /* 0x002e620000001000 */
[----:B--2---:R-:W2:Y:S01]  /*15e0*/  S2R R20, SR_CgaCtaId ;  /* 0x0000000000147919 */ /* 0x004ea20000008800 */
[----:B-1----:R-:W-:-:S06]  /*15f0*/  VIADD R36, R36, 0xffffffe ;  /* 0x0ffffffe24247836 */ /* 0x002fcc0000000000 */
[----:B------:R-:W1:Y:S01]  /*1600*/  F2I.FTZ.U32.TRUNC.NTZ R37, R36 ;  /* 0x0000002400257305 */ /* 0x000e62000021f000 */
[----:B0-----:R-:W-:Y:S02]  /*1610*/  IABS R6, R4 ;  /* 0x0000000400067213 */ /* 0x001fe40000000000 */
[----:B------:R-:W-:Y:S01]  /*1620*/  IABS R18, R31 ;  /* 0x0000001f00127213 */ /* 0x000fe20000000000 */
[----:B-1----:R-:W-:Y:S02]  /*1630*/  IMAD.MOV R30, RZ, RZ, -R37 ;  /* 0x000000ffff1e7224 */ /* 0x002fe400078e0a25 */
[----:B------:R-:W-:Y:S02]  /*1640*/  IMAD.MOV.U32 R36, RZ, RZ, RZ ;  /* 0x000000ffff247224 */ /* 0x000fe400078e00ff */
[----:B------:R-:W-:-:S04]  /*1650*/  IMAD R7, R30, R28, RZ ;  /* 0x0000001c1e077224 */ /* 0x000fc800078e02ff */
[----:B------:R-:W-:-:S04]  /*1660*/  IMAD.HI.U32 R7, R37, R7, R36 ;  /* 0x0000000725077227 */ /* 0x000fc800078e0024 */
[----:B------:R-:W-:Y:S02]  /*1670*/  IMAD.MOV R18, RZ, RZ, -R18 ;  /* 0x000000ffff127224 */ /* 0x000fe400078e0a12 */
[----:B------:R-:W-:-:S04]  /*1680*/  IMAD.HI.U32 R7, R7, R6, RZ ;  /* 0x0000000607077227 */ /* 0x000fc800078e00ff */
[----:B------:R-:W-:Y:S01]  /*1690*/  IMAD R19, R7, R18, R6 ;  /* 0x0000001207137224 */ /* 0x000fe200078e0206 */
[----:B------:R-:W-:-:S04]  /*16a0*/  MOV R21, 0x400 ;  /* 0x0000040000157802 */ /* 0x000fc80000000f00 */
[----:B------:R-:W-:Y:S02]  /*16b0*/  ISETP.GT.U32.AND P3, PT, R28, R19, PT ;  /* 0x000000131c00720c */ /* 0x000fe40003f64070 */
[----:B--2---:R-:W-:Y:S02]  /*16c0*/  LEA R6, R20, R21, 0x18 ;  /* 0x0000001514067211 */ /* 0x004fe400078ec0ff */
[C---:B------:R-:W-:Y:S02]  /*16d0*/  ISETP.GT.AND P6, PT, R35.reuse, 0x7f, PT ;  /* 0x0000007f2300780c */ /* 0x040fe40003fc4270 */
[----:B------:R-:W-:Y:S01]  /*16e0*/  ISETP.GT.AND P1, PT, R35, 0x17f, PT ;  /* 0x0000017f2300780c */ /* 0x000fe20003f24270 */
[----:B------:R-:W-:Y:S01]  /*16f0*/  IMAD R25, R25, 0x14, R6 ;  /* 0x0000001419197824 */ /* 0x000fe200078e0206 */
[C---:B------:R-:W-:Y:S02]  /*1700*/  ISETP.GT.AND P2, PT, R35.reuse, 0x1ff, PT ;  /* 0x000001ff2300780c */ /* 0x040fe40003f44270 */
[----:B------:R-:W-:Y:S01]  /*1710*/  ISETP.GT.AND P0, PT, R35, 0xff, PT ;  /* 0x000000ff2300780c */ /* 0x000fe20003f04270 */
[----:B------:R-:W-:-:S02]  /*1720*/  IMAD R25, R24, 0x4, R25 ;  /* 0x0000000418197824 */ /* 0x000fc400078e0219 */
[----:B------:R-:W-:Y:S01]  /*1730*/  @!P3 IMAD.IADD R19, R19, 0x1, -R28 ;  /* 0x000000011313b824 */ /* 0x000fe200078e0a1c */
[----:B------:R-:W-:-:S04]  /*1740*/  LOP3.LUT R18, R33, R14, RZ, 0xfc, !PT ;  /* 0x0000000e21127212 */ /* 0x000fc800078efcff */
[----:B------:R-:W-:Y:S02]  /*1750*/  ISETP.GE.U32.AND P4, PT, R19, R28, PT ;  /* 0x0000001c1300720c */ /* 0x000fe40003f86070 */
[----:B------:R-:W-:Y:S01]  /*1760*/  LOP3.LUT R4, R4, R31, RZ, 0x3c, !PT ;  /* 0x0000001f04047212 */ /* 0x000fe200078e3cff */
[----:B------:R-:W-:Y:S01]  /*1770*/  @!P3 VIADD R7, R7, 0x1 ;  /* 0x000000010707b836 */ /* 0x000fe20000000000 */
[----:B------:R-:W-:Y:S09]  /*1780*/  BSSY B0, `(.L_x_11) ;  /* 0x0000029000007945 */ /* 0x000ff20003800000 */
[----:B------:R-:W-:Y:S01]  /*1790*/  @P4 VIADD R7, R7, 0x1 ;  /* 0x0000000107074836 */ /* 0x000fe20000000000 */
[----:B----4-:R0:W-:Y:S01]  /*17a0*/  @!P2 STS [R25], R29 ;  /* 0x0000001d1900a388 */ /* 0x0101e20000000800 */
[----:B------:R-:W-:-:S02]  /*17b0*/  ISETP.GE.AND P2, PT, R4, RZ, PT ;  /* 0x000000ff0400720c */ /* 0x000fc40003f46270 */
[----:B------:R-:W-:Y:S01]  /*17c0*/  IMAD.MOV.U32 R4, RZ, RZ, R7 ;  /* 0x000000ffff047224 */ /* 0x000fe200078e0007 */
[----:B---3--:R0:W-:Y:S01]  /*17d0*/  @!P1 STS [R25+0x280], R26 ;  /* 0x0002801a19009388 */ /* 0x0081e20000000800 */
[----:B------:R-:W-:-:S03]  /*17e0*/  ISETP.NE.U32.AND P1, PT, R18, RZ, PT ;  /* 0x000000ff1200720c */ /* 0x000fc60003f25070 */
[----:B-----5:R0:W-:Y:S04]  /*17f0*/  @!P6 STS [R25+0x780], R22 ;  /* 0x000780161900e388 */ /* 0x0201e80000000800 */
[----:B------:R0:W-:Y:S01]  /*1800*/  @!P0 STS [R25+0x500], R23 ;  /* 0x0005001719008388 */ /* 0x0001e20000000800 */
[----:B------:R-:W-:Y:S01]  /*1810*/  ISETP.NE.AND P0, PT, R31, RZ, PT ;  /* 0x000000ff1f00720c */ /* 0x000fe20003f05270 */
[----:B------:R-:W-:-:S12]  /*1820*/  @!P2 IMAD.MOV R4, RZ, RZ, -R4 ;  /* 0x000000ffff04a224 */ /* 0x000fd800078e0a04 */
[----:B------:R-:W-:Y:S01]  /*1830*/  @!P0 LOP3.LUT R4, RZ, R31, RZ, 0x33, !PT ;  /* 0x0000001fff048212 */ /* 0x000fe200078e33ff */
[----:B------:R-:W-:Y:S06]  /*1840*/  @!P1 BRA `(.L_x_12) ;  /* 0x0000000000249947 */ /* 0x000fec0003800000 */
[----:B------:R-:W-:Y:S01]  /*1850*/  IMAD.MOV.U32 R28, RZ, RZ, R32 ;  /* 0x000000ffff1c7224 */ /* 0x000fe200078e0020 */
[----:B0-----:R-:W-:Y:S01]  /*1860*/  MOV R26, R15 ;  /* 0x0000000f001a7202 */ /* 0x001fe20000000f00 */
[----:B------:R-:W-:Y:S01]  /*1870*/  IMAD.MOV.U32 R19, RZ, RZ, R33 ;  /* 0x000000ffff137224 */ /* 0x000fe200078e0021 */
[----:B------:R-:W-:Y:S02]  /*1880*/  MOV R25, R14 ;  /* 0x0000000e00197202 */ /* 0x000fe40000000f00 */
[----:B------:R-:W-:Y:S02]  /*1890*/  MOV R24, 0x18b0 ;  /* 0x000018b000187802 */ /* 0x000fe40000000f00 */
[----:B------:R-:W-:Y:S05]  /*18a0*/  CALL.REL.NOINC `($__internal_0_$__cuda_sm20_div_s64) ;  /* 0x0000003000187944 */ /* 0x000fea0003c00000 */
[----:B------:R-:W-:Y:S02]  /*18b0*/  MOV R40, R20 ;  /* 0x0000001400287202 */ /* 0x000fe40000000f00 */
[----:B------:R-:W-:Y:S01]  /*18c0*/  MOV R41, R21 ;  /* 0x0000001500297202 */ /* 0x000fe20000000f00 */
[----:B------:R-:W-:Y:S05]  /*18d0*/  BRA `(.L_x_13) ;  /* 0x00000000004c7947 */ /* 0x000fea0003800000 */
.L_x_12:
[----:B------:R-:W1:Y:S01]  /*18e0*/  I2F.U32.RP R20, R15 ;  /* 0x0000000f00147306 */ /* 0x000e620000209000 */
[----:B------:R-:W-:Y:S02]  /*18f0*/  ISETP.NE.U32.AND P0, PT, R15, RZ, PT ;  /* 0x000000ff0f00720c */ /* 0x000fe40003f05070 */
[----:B------:R-:W-:-:S05]  /*1900*/  MOV R41, RZ ;  /* 0x000000ff00297202 */ /* 0x000fca0000000f00 */
[----:B-1----:R-:W1:Y:S02]  /*1910*/  MUFU.RCP R18, R20 ;  /* 0x0000001400127308 */ /* 0x002e640000001000 */
[----:B-1----:R-:W-:-:S06]  /*1920*/  VIADD R18, R18, 0xffffffe ;  /* 0x0ffffffe12127836 */ /* 0x002fcc0000000000 */
[----:B------:R1:W2:Y:S02]  /*1930*/  F2I.FTZ.U32.TRUNC.NTZ R19, R18 ;  /* 0x0000001200137305 */ /* 0x0002a4000021f000 */
[----:B-1----:R-:W-:Y:S01]  /*1940*/  HFMA2.MMA R18, -RZ, RZ, 0, 0 ;  /* 0x00000000ff127435 */ /* 0x002fe200000001ff */
[----:B--2---:R-:W-:-:S04]  /*1950*/  IMAD.MOV R7, RZ, RZ, -R19 ;  /* 0x000000ffff077224 */ /* 0x004fc800078e0a13 */
        /* <DEDUP_REMOVED lines=11> */
.L_x_13:
[----:B------:R-:W-:Y:S05]  /*1a10*/  BSYNC B0 ;  /* 0x0000000000007941 */ /* 0x000fea0003800000 */
.L_x_11:
[----:B------:R-:W-:Y:S01]  /*1a20*/  BAR.SYNC.DEFER_BLOCKING 0x0 ;  /* 0x0000000000007b1d */ /* 0x000fe20000010000 */
[----:B------:R-:W-:Y:S01]  /*1a30*/  LEA.HI R7, R10, R35, RZ, 0x5 ;  /* 0x000000230a077211 */ /* 0x000fe200078f28ff */
[----:B------:R-:W-:Y:S01]  /*1a40*/  IMAD.MOV.U32 R36, RZ, RZ, -0x800000 ;  /* 0xff800000ff247424 */ /* 0x000fe200078e00ff */
[----:B------:R-:W-:Y:S01]  /*1a50*/  MOV R32, 0xff800000 ;  /* 0xff80000000207802 */ /* 0x000fe20000000f00 */
[----:B------:R-:W-:Y:S01]  /*1a60*/  IMAD.MOV.U32 R31, RZ, RZ, -0x800000 ;  /* 0xff800000ff1f7424 */ /* 0x000fe200078e00ff */
[----:B------:R-:W-:Y:S01]  /*1a70*/  LOP3.LUT R10, R7, 0xffffffe0, RZ, 0xc0, !PT ;  /* 0xffffffe0070a7812 */ /* 0x000fe200078ec0ff */
[----:B------:R-:W-:Y:S01]  /*1a80*/  IMAD.MOV.U32 R34, RZ, RZ, -0x800000 ;  /* 0xff800000ff227424 */ /* 0x000fe200078e00ff */
[----:B------:R-:W-:Y:S01]  /*1a90*/  SHF.R.S32.HI R7, RZ, 0x5, R7 ;  /* 0x00000005ff077819 */ /* 0x000fe20000011407 */
[----:B------:R-:W-:Y:S01]  /*1aa0*/  IMAD.MOV.U32 R42, RZ, RZ, RZ ;  /* 0x000000ffff2a7224 */ /* 0x000fe200078e00ff */
[----:B------:R-:W-:Y:S01]  /*1ab0*/  IABS R24, R2 ;  /* 0x0000000200187213 */ /* 0x000fe20000000000 */
[----:B------:R-:W-:Y:S01]  /*1ac0*/  IMAD.IADD R35, R35, 0x1, -R10 ;  /* 0x0000000123237824 */ /* 0x000fe200078e0a0a */
[----:B------:R-:W-:Y:S03]  /*1ad0*/  BSSY B1, `(.L_x_14) ;  /* 0x0000244000017945 */ /* 0x000fe60003800000 */
[----:B------:R-:W-:-:S04]  /*1ae0*/  IMAD R6, R35, 0x14, R6 ;  /* 0x0000001423067824 */ /* 0x000fc800078e0206 */
[----:B------:R-:W-:-:S05]  /*1af0*/  IMAD R33, R7, 0x4, R6 ;  /* 0x0000000407217824 */ /* 0x000fca00078e0206 */
[----:B------:R-:W-:Y:S04]  /*1b00*/  @!P6 LDS R36, [R33] ;  /* 0x000000002124e984 */ /* 0x000fe80000000800 */
[----:B------:R-:W1:Y:S04]  /*1b10*/  @!P6 LDS R31, [R33+0x280] ;  /* 0x00028000211fe984 */ /* 0x000e680000000800 */
[----:B------:R-:W2:Y:S04]  /*1b20*/  @!P6 LDS R32, [R33+0x500] ;  /* 0x000500002120e984 */ /* 0x000ea80000000800 */
[----:B------:R-:W3:Y:S01]  /*1b30*/  @!P6 LDS R34, [R33+0x780] ;  /* 0x000780002122e984 */ /* 0x000ee20000000800 */
[----:B-1----:R-:W-:-:S04]  /*1b40*/  FMNMX.FTZ R19, R36, R31, !PT ;  /* 0x0000001f24137209 */ /* 0x002fc80007810000 */
[----:B--2---:R-:W-:-:S04]  /*1b50*/  FMNMX.FTZ R19, R19, R32, !PT ;  /* 0x0000002013137209 */ /* 0x004fc80007810000 */
[----:B---3--:R-:W-:-:S05]  /*1b60*/  FMNMX.FTZ R19, R19, R34, !PT ;  /* 0x0000002213137209 */ /* 0x008fca0007810000 */
[----:B------:R-:W1:Y:S02]  /*1b70*/  SHFL.BFLY PT, R20, R19, 0x10, 0x1f ;  /* 0x0e001f0013147f89 */ /* 0x000e6400000e0000 */
[----:B-1----:R-:W-:-:S05]  /*1b80*/  FMNMX.FTZ R20, R19, R20, !PT ;  /* 0x0000001413147209 */ /* 0x002fca0007810000 */
[----:B------:R-:W1:Y:S02]  /*1b90*/  SHFL.BFLY PT, R21, R20, 0x8, 0x1f ;  /* 0x0d001f0014157f89 */ /* 0x000e6400000e0000 */
[----:B-1----:R-:W-:-:S05]  /*1ba0*/  FMNMX.FTZ R21, R20, R21, !PT ;  /* 0x0000001514157209 */ /* 0x002fca0007810000 */
[----:B------:R-:W1:Y:S02]  /*1bb0*/  SHFL.BFLY PT, R10, R21, 0x4, 0x1f ;  /* 0x0c801f00150a7f89 */ /* 0x000e6400000e0000 */
[----:B-1----:R-:W-:-:S05]  /*1bc0*/  FMNMX.FTZ R10, R21, R10, !PT ;  /* 0x0000000a150a7209 */ /* 0x002fca0007810000 */
[----:B0-----:R-:W0:Y:S02]  /*1bd0*/  SHFL.BFLY PT, R23, R10, 0x2, 0x1f ;  /* 0x0c401f000a177f89 */ /* 0x001e2400000e0000 */
[----:B0-----:R-:W-:-:S05]  /*1be0*/  FMNMX.FTZ R23, R10, R23, !PT ;  /* 0x000000170a177209 */ /* 0x001fca0007810000 */
[----:B------:R-:W0:Y:S02]  /*1bf0*/  SHFL.BFLY PT, R6, R23, 0x1, 0x1f ;  /* 0x0c201f0017067f89 */ /* 0x000e2400000e0000 */
[----:B0-----:R-:W-:-:S04]  /*1c00*/  FMNMX.FTZ R6, R23, R6, !PT ;  /* 0x0000000617067209 */ /* 0x001fc80007810000 */
[----:B------:R-:W-:-:S04]  /*1c10*/  FSETP.NEU.FTZ.AND P0, PT, R6, -INF , PT ;  /* 0xff8000000600780b */ /* 0x000fc80003f1d000 */
[----:B------:R-:W-:Y:S02]  /*1c20*/  FSEL R19, R6, RZ, P0 ;  /* 0x000000ff06137208 */ /* 0x000fe40000000000 */
[----:B------:R-:W-:-:S03]  /*1c30*/  ISETP.GT.AND P0, PT, R2, RZ, PT ;  /* 0x000000ff0200720c */ /* 0x000fc60003f04270 */
[C---:B------:R-:W-:Y:S01]  /*1c40*/  FADD.FTZ R18, -R19.reuse, R36 ;  /* 0x0000002413127221 */ /* 0x040fe20000010100 */
[C---:B------:R-:W-:Y:S01]  /*1c50*/  FADD.FTZ R22, -R19.reuse, R31 ;  /* 0x0000001f13167221 */ /* 0x040fe20000010100 */
[C---:B------:R-:W-:Y:S01]  /*1c60*/  FADD.FTZ R6, -R19.reuse, R32 ;  /* 0x0000002013067221 */ /* 0x040fe20000010100 */
[----:B------:R-:W-:Y:S01]  /*1c70*/  FADD.FTZ R20, -R19, R34 ;  /* 0x0000002213147221 */ /* 0x000fe20000010100 */
[----:B------:R-:W-:Y:S01]  /*1c80*/  FMUL.FTZ R18, R18, 1.4426950216293334961 ;  /* 0x3fb8aa3b12127820 */ /* 0x000fe20000410000 */
[----:B------:R-:W-:Y:S01]  /*1c90*/  FMUL.FTZ R22, R22, 1.4426950216293334961 ;  /* 0x3fb8aa3b16167820 */ /* 0x000fe20000410000 */
[----:B------:R-:W-:Y:S01]  /*1ca0*/  FMUL.FTZ R6, R6, 1.4426950216293334961 ;  /* 0x3fb8aa3b06067820 */ /* 0x000fe20000410000 */
[----:B------:R-:W-:Y:S01]  /*1cb0*/  FMUL.FTZ R20, R20, 1.4426950216293334961 ;  /* 0x3fb8aa3b14147820 */ /* 0x000fe20000410000 */
[----:B------:R0:W-:Y:S08]  /*1cc0*/  MUFU.EX2 R21, R18 ;  /* 0x0000001200157308 */ /* 0x0001f00000000800 */
[----:B------:R-:W1:Y:S08]  /*1cd0*/  MUFU.EX2 R10, R22 ;  /* 0x00000016000a7308 */ /* 0x000e700000000800 */
[----:B------:R-:W2:Y:S01]  /*1ce0*/  MUFU.EX2 R6, R6 ;  /* 0x0000000600067308 */ /* 0x000ea20000000800 */
[----:B0-----:R-:W0:Y:S07]  /*1cf0*/  LDC R18, c[0x0][0x270] ;  /* 0x00009c00ff127b82 */ /* 0x001e2e0000000800 */
[----:B------:R-:W3:Y:S01]  /*1d00*/  MUFU.EX2 R23, R20 ;  /* 0x0000001400177308 */ /* 0x000ee20000000800 */
[----:B-1----:R-:W-:-:S04]  /*1d10*/  FADD.FTZ R21, R21, R10 ;  /* 0x0000000a15157221 */ /* 0x002fc80000010000 */
[----:B--2---:R-:W-:-:S03]  /*1d20*/  FADD.FTZ R10, R21, R6 ;  /* 0x00000006150a7221 */ /* 0x004fc60000010000 */
[----:B------:R-:W1:Y:S01]  /*1d30*/  I2F.RP R21, R24 ;  /* 0x0000001800157306 */ /* 0x000e620000209400 */
[----:B---3--:R-:W-:Y:S01]  /*1d40*/  FADD.FTZ R23, R10, R23 ;  /* 0x000000170a177221 */ /* 0x008fe20000010000 */
[----:B0-----:R-:W-:-:S04]  /*1d50*/  IABS R22, R18 ;  /* 0x0000001200167213 */ /* 0x001fc80000000000 */
[----:B------:R-:W0:Y:S02]  /*1d60*/  SHFL.BFLY PT, R10, R23, 0x10, 0x1f ;  /* 0x0e001f00170a7f89 */ /* 0x000e2400000e0000 */
[----:B------:R-:W2:Y:S08]  /*1d70*/  I2F.U32.RP R20, R22 ;  /* 0x0000001600147306 */ /* 0x000eb00000209000 */
[----:B-1----:R-:W1:Y:S08]  /*1d80*/  MUFU.RCP R6, R21 ;  /* 0x0000001500067308 */ /* 0x002e700000001000 */
[----:B--2---:R-:W2:Y:S01]  /*1d90*/  MUFU.RCP R38, R20 ;  /* 0x0000001400267308 */ /* 0x004ea20000001000 */
[----:B0-----:R-:W-:Y:S01]  /*1da0*/  FADD.FTZ R10, R23, R10 ;  /* 0x0000000a170a7221 */ /* 0x001fe20000010000 */
[----:B-1----:R-:W-:-:S04]  /*1db0*/  VIADD R6, R6, 0xffffffe ;  /* 0x0ffffffe06067836 */ /* 0x002fc80000000000 */
[----:B------:R-:W0:Y:S02]  /*1dc0*/  SHFL.BFLY PT, R29, R10, 0x8, 0x1f ;  /* 0x0d001f000a1d7f89 */ /* 0x000e2400000e0000 */
[----:B------:R-:W1:Y:S01]  /*1dd0*/  F2I.FTZ.U32.TRUNC.NTZ R43, R6 ;  /* 0x00000006002b7305 */ /* 0x000e62000021f000 */
[----:B--2---:R-:W-:-:S07]  /*1de0*/  VIADD R38, R38, 0xffffffe ;  /* 0x0ffffffe26267836 */ /* 0x004fce0000000000 */
[----:B------:R-:W2:Y:S01]  /*1df0*/  F2I.FTZ.U32.TRUNC.NTZ R39, R38 ;  /* 0x0000002600277305 */ /* 0x000ea2000021f000 */
[----:B-1----:R-:W-:Y:S02]  /*1e00*/  IADD3 R23, RZ, -R43, RZ ;  /* 0x8000002bff177210 */ /* 0x002fe40007ffe0ff */
[----:B------:R-:W-:-:S03]  /*1e10*/  IABS R6, R18 ;  /* 0x0000001200067213 */ /* 0x000fc60000000000 */
[----:B------:R-:W-:Y:S02]  /*1e20*/  IMAD R28, R23, R24, RZ ;  /* 0x00000018171c7224 */ /* 0x000fe400078e02ff */
[----:B------:R-:W-:Y:S02]  /*1e30*/  VIADD R23, R24, UR4 ;  /* 0x0000000418177c36 */ /* 0x000fe40008000000 */
[----:B0-----:R-:W-:Y:S01]  /*1e40*/  FADD.FTZ R29, R10, R29 ;  /* 0x0000001d0a1d7221 */ /* 0x001fe20000010000 */
[----:B--2---:R-:W-:Y:S01]  /*1e50*/  IMAD.MOV R21, RZ, RZ, -R39 ;  /* 0x000000ffff157224 */ /* 0x004fe200078e0a27 */
[----:B------:R-:W-:Y:S01]  /*1e60*/  IABS R10, R2 ;  /* 0x00000002000a7213 */ /* 0x000fe20000000000 */
[----:B------:R-:W-:Y:S01]  /*1e70*/  IMAD.MOV.U32 R38, RZ, RZ, RZ ;  /* 0x000000ffff267224 */ /* 0x000fe200078e00ff */
[----:B------:R-:W-:Y:S01]  /*1e80*/  IABS R20, R23 ;  /* 0x0000001700147213 */ /* 0x000fe20000000000 */
[----:B------:R-:W0:Y:S01]  /*1e90*/  SHFL.BFLY PT, R26, R29, 0x4, 0x1f ;  /* 0x0c801f001d1a7f89 */ /* 0x000e2200000e0000 */
[----:B------:R-:W-:Y:S01]  /*1ea0*/  IMAD R21, R21, R22, RZ ;  /* 0x0000001615157224 */ /* 0x000fe200078e02ff */
[----:B------:R-:W-:Y:S01]  /*1eb0*/  IADD3 R10, RZ, -R10, RZ ;  /* 0x8000000aff0a7210 */ /* 0x000fe20007ffe0ff */
[----:B------:R-:W-:Y:S01]  /*1ec0*/  IMAD.HI.U32 R28, R43, R28, R42 ;  /* 0x0000001c2b1c7227 */ /* 0x000fe200078e002a */
[----:B------:R-:W-:-:S03]  /*1ed0*/  ULDC.U8 UR4, c[0x0][0x3d9] ;  /* 0x0000f64000047ab9 */ /* 0x000fc60000000000 */
[----:B------:R-:W-:-:S04]  /*1ee0*/  IMAD.HI.U32 R21, R39, R21, R38 ;  /* 0x0000001527157227 */ /* 0x000fc800078e0026 */
[----:B------:R-:W-:Y:S02]  /*1ef0*/  IMAD.MOV R6, RZ, RZ, -R6 ;  /* 0x000000ffff067224 */ /* 0x000fe400078e0a06 */
[----:B------:R-:W-:-:S04]  /*1f00*/  IMAD.HI.U32 R21, R21, R20, RZ ;  /* 0x0000001415157227 */ /* 0x000fc800078e00ff */
[----:B------:R-:W-:-:S05]  /*1f10*/  IMAD R39, R21, R6, R20 ;  /* 0x0000000615277224 */ /* 0x000fca00078e0214 */
[----:B------:R-:W-:Y:S01]  /*1f20*/  ISETP.GT.U32.AND P1, PT, R22, R39, PT ;  /* 0x000000271600720c */ /* 0x000fe20003f24070 */
[----:B0-----:R-:W-:Y:S01]  /*1f30*/  FADD.FTZ R26, R29, R26 ;  /* 0x0000001a1d1a7221 */ /* 0x001fe20000010000 */
[----:B------:R-:W-:Y:S01]  /*1f40*/  IMAD.HI.U32 R29, R28, R20, RZ ;  /* 0x000000141c1d7227 */ /* 0x000fe200078e00ff */
[----:B------:R-:W-:-:S03]  /*1f50*/  SHF.R.S32.HI R28, RZ, 0x1f, R2 ;  /* 0x0000001fff1c7819 */ /* 0x000fc60000011402 */
[----:B------:R-:W0:Y:S01]  /*1f60*/  SHFL.BFLY PT, R25, R26, 0x2, 0x1f ;  /* 0x0c401f001a197f89 */ /* 0x000e2200000e0000 */
[----:B------:R-:W-:Y:S01]  /*1f70*/  IMAD R37, R29, R10, R20 ;  /* 0x0000000a1d257224 */ /* 0x000fe200078e0214 */
[----:B------:R-:W-:Y:S01]  /*1f80*/  LOP3.LUT R20, R23, R24, RZ, 0x3c, !PT ;  /* 0x0000001817147212 */ /* 0x000fe200078e3cff */
[----:B------:R-:W1:Y:S03]  /*1f90*/  S2R R10, SR_TID.X ;  /* 0x00000000000a7919 */ /* 0x000e660000002100 */
[----:B------:R-:W-:Y:S01]  /*1fa0*/  ISETP.GT.U32.AND P4, PT, R24, R37, PT ;  /* 0x000000251800720c */ /* 0x000fe20003f84070 */
[----:B------:R-:W-:Y:S01]  /*1fb0*/  @!P1 VIADD R21, R21, 0x1 ;  /* 0x0000000115159836 */ /* 0x000fe20000000000 */
[----:B------:R-:W-:Y:S02]  /*1fc0*/  @!P1 IADD3 R39, R39, -R22, RZ ;  /* 0x8000001627279210 */ /* 0x000fe40007ffe0ff */
[----:B------:R-:W-:-:S02]  /*1fd0*/  ISETP.GE.AND P3, PT, R20, RZ, PT ;  /* 0x000000ff1400720c */ /* 0x000fc40003f66270 */
[----:B------:R-:W-:Y:S02]  /*1fe0*/  ISETP.GE.U32.AND P5, PT, R39, R22, PT ;  /* 0x000000162700720c */ /* 0x000fe40003fa6070 */
[----:B------:R-:W-:Y:S01]  /*1ff0*/  LEA.HI.SX32 R20, R2, 0x1, 0x1 ;  /* 0x0000000102147811 */ /* 0x000fe200078f0aff */
[----:B------:R-:W-:Y:S01]  /*2000*/  @!P0 IMAD.MOV R20, RZ, RZ, R28 ;  /* 0x000000ffff148224 */ /* 0x000fe200078e021c */
[----:B------:R-:W-:-:S03]  /*2010*/  ISETP.NE.AND P0, PT, R18, RZ, PT ;  /* 0x000000ff1200720c */ /* 0x000fc60003f05270 */
[----:B------:R-:W-:Y:S02]  /*2020*/  @!P4 IMAD.IADD R37, R37, 0x1, -R24 ;  /* 0x000000012525c824 */ /* 0x000fe400078e0a18 */
[----:B------:R-:W-:Y:S01]  /*2030*/  @!P4 VIADD R29, R29, 0x1 ;  /* 0x000000011d1dc836 */ /* 0x000fe20000000000 */
[----:B------:R-:W-:Y:S01]  /*2040*/  ISETP.GT.AND P4, PT, R3, RZ, PT ;  /* 0x000000ff0300720c */ /* 0x000fe20003f84270 */
[----:B0-----:R-:W-:Y:S01]  /*2050*/  FADD.FTZ R25, R26, R25 ;  /* 0x000000191a197221 */ /* 0x001fe20000010000 */
[----:B------:R-:W-:Y:S02]  /*2060*/  ISETP.GE.U32.AND P2, PT, R37, R24, PT ;  /* 0x000000182500720c */ /* 0x000fe40003f46070 */
[----:B------:R-:W-:Y:S02]  /*2070*/  @P5 IADD3 R21, R21, 0x1, RZ ;  /* 0x0000000115155810 */ /* 0x000fe40007ffe0ff */
[----:B------:R-:W0:Y:S01]  /*2080*/  SHFL.BFLY PT, R6, R25, 0x1, 0x1f ;  /* 0x0c201f0019067f89 */ /* 0x000e2200000e0000 */
[----:B------:R-:W-:-:S02]  /*2090*/  ISETP.NE.AND P5, PT, R2, RZ, PT ;  /* 0x000000ff0200720c */ /* 0x000fc40003fa5270 */
[----:B------:R-:W-:-:S06]  /*20a0*/  SHF.R.S32.HI R26, RZ, 0x1f, R3 ;  /* 0x0000001fff1a7819 */ /* 0x000fcc0000011403 */
[----:B------:R-:W-:Y:S02]  /*20b0*/  @P2 VIADD R29, R29, 0x1 ;  /* 0x000000011d1d2836 */ /* 0x000fe40000000000 */
[----:B0-----:R-:W-:Y:S01]  /*20c0*/  FADD.FTZ R22, R25, R6 ;  /* 0x0000000619167221 */ /* 0x001fe20000010000 */
[----:B------:R-:W-:Y:S01]  /*20d0*/  LOP3.LUT R6, R23, R18, RZ, 0x3c, !PT ;  /* 0x0000001217067212 */ /* 0x000fe200078e3cff */
[----:B------:R-:W-:Y:S01]  /*20e0*/  IMAD.MOV.U32 R25, RZ, RZ, R29 ;  /* 0x000000ffff197224 */ /* 0x000fe200078e001d */
[----:B------:R-:W0:Y:S01]  /*20f0*/  LDC R23, c[0x0][0x2c4] ;  /* 0x0000b100ff177b82 */ /* 0x000e220000000800 */
[----:B------:R-:W-:Y:S01]  /*2100*/  IMAD.MOV.U32 R29, RZ, RZ, 0x7f800000 ;  /* 0x7f800000ff1d7424 */ /* 0x000fe200078e00ff */
[----:B------:R-:W-:Y:S01]  /*2110*/  FSETP.NE.FTZ.AND P1, PT, R22, RZ, PT ;  /* 0x000000ff1600720b */ /* 0x000fe20003f35000 */
[----:B------:R-:W-:Y:S01]  /*2120*/  @!P3 IMAD.MOV R25, RZ, RZ, -R25 ;  /* 0x000000ffff19b224 */ /* 0x000fe200078e0a19 */
[----:B------:R-:W-:Y:S02]  /*2130*/  ISETP.GE.AND P2, PT, R6, RZ, PT ;  /* 0x000000ff0600720c */ /* 0x000fe40003f46270 */
[----:B------:R-:W-:-:S02]  /*2140*/  LEA.HI.SX32 R6, R3, 0x1, 0x1 ;  /* 0x0000000103067811 */ /* 0x000fc400078f0aff */
[----:B------:R-:W-:Y:S01]  /*2150*/  @!P4 IADD3 R6, R26, RZ, RZ ;  /* 0x000000ff1a06c210 */ /* 0x000fe20007ffe0ff */
[----:B------:R-:W-:Y:S01]  /*2160*/  IMAD.MOV.U32 R26, RZ, RZ, R21 ;  /* 0x000000ffff1a7224 */ /* 0x000fe200078e0015 */
[C---:B-1----:R-:W-:Y:S02]  /*2170*/  LOP3.LUT P4, RZ, R10.reuse, 0x1f, RZ, 0xc0, !PT ;  /* 0x0000001f0aff7812 */ /* 0x042fe4000788c0ff */
[----:B------:R-:W-:Y:S02]  /*2180*/  ISETP.NE.AND P3, PT, RZ, UR4, PT ;  /* 0x00000004ff007c0c */ /* 0x000fe4000bf65270 */
[----:B------:R-:W-:Y:S01]  /*2190*/  ISETP.GT.OR P4, PT, R10, 0x7f, P4 ;  /* 0x0000007f0a00780c */ /* 0x000fe20002784670 */
[----:B------:R-:W1:Y:S01]  /*21a0*/  @P1 MUFU.LG2 R22, R22 ;  /* 0x0000001600161308 */ /* 0x000e620000000c00 */
[----:B------:R-:W-:Y:S02]  /*21b0*/  @!P5 LOP3.LUT R25, RZ, R24, RZ, 0x33, !PT ;  /* 0x00000018ff19d212 */ /* 0x000fe400078e33ff */
[----:B------:R-:W-:-:S02]  /*21c0*/  @!P2 IADD3 R26, -R26, RZ, RZ ;  /* 0x000000ff1a1aa210 */ /* 0x000fc40007ffe1ff */
[----:B------:R-:W-:Y:S02]  /*21d0*/  ISETP.LT.U32.AND P2, PT, R8, R25, PT ;  /* 0x000000190800720c */ /* 0x000fe40003f41070 */
[----:B------:R-:W-:Y:S02]  /*21e0*/  SHF.R.S32.HI R21, RZ, 0x1f, R25 ;  /* 0x0000001fff157819 */ /* 0x000fe40000011419 */
[----:B0-----:R-:W-:Y:S02]  /*21f0*/  SEL R23, R23, 0x1, !P3 ;  /* 0x0000000117177807 */ /* 0x001fe40005800000 */
[----:B------:R-:W-:Y:S02]  /*2200*/  @!P0 LOP3.LUT R26, RZ, R18, RZ, 0x33, !PT ;  /* 0x00000012ff1a8212 */ /* 0x000fe400078e33ff */
[C---:B------:R-:W-:Y:S01]  /*2210*/  ISETP.LT.AND.EX P2, PT, R9.reuse, R21, PT, P2 ;  /* 0x000000150900720c */ /* 0x040fe20003f41320 */
[-C--:B------:R-:W-:Y:S02]  /*2220*/  IMAD R37, R4, R23.reuse, RZ ;  /* 0x0000001704257224 */ /* 0x080fe400078e02ff */
[----:B------:R-:W-:Y:S01]  /*2230*/  IMAD R23, R26, R23, RZ ;  /* 0x000000171a177224 */ /* 0x000fe200078e02ff */
[----:B------:R-:W-:Y:S01]  /*2240*/  SEL R10, R8, R25, P2 ;  /* 0x00000019080a7207 */ /* 0x000fe20001000000 */
[----:B-1----:R-:W-:Y:S01]  /*2250*/  @P1 FFMA.FTZ R29, R22, 0.69314718246459960938, R19 ;  /* 0x3f317218161d1823 */ /* 0x002fe20000010013 */
[----:B------:R-:W-:Y:S01]  /*2260*/  SEL R9, R9, R21, P2 ;  /* 0x0000001509097207 */ /* 0x000fe20001000000 */
[----:B------:R-:W-:-:S02]  /*2270*/  IMAD R6, R37, R6, RZ ;  /* 0x0000000625067224 */ /* 0x000fc400078e02ff */
[----:B------:R-:W-:Y:S01]  /*2280*/  IMAD R8, R20, R23, RZ ;  /* 0x0000001714087224 */ /* 0x000fe200078e02ff */
[----:B------:R-:W-:Y:S06]  /*2290*/  @P4 BRA `(.L_x_15) ;  /* 0x0000001c001c4947 */ /* 0x000fec0003800000 */
[----:B------:R-:W-:Y:S01]  /*22a0*/  ULDC.U8 UR4, c[0x0][0x3d8] ;  /* 0x0000f60000047ab9 */ /* 0x000fe20000000000 */
[C---:B------:R-:W-:Y:S02]  /*22b0*/  IADD3 R38, P0, R7.reuse, UR7, RZ ;  /* 0x0000000707267c10 */ /* 0x040fe4000ff1e0ff */
[----:B------:R-:W-:Y:S02]  /*22c0*/  ISETP.NE.AND P1, PT, RZ, UR4, PT ;  /* 0x00000004ff007c0c */ /* 0x000fe4000bf25270 */
[----:B------:R-:W-:-:S11]  /*22d0*/  LEA.HI.X.SX32 R39, R7, UR6, 0x1, P0 ;  /* 0x0000000607277c11 */ /* 0x000fd600080f0eff */
[----:B------:R-:W-:Y:S05]  /*22e0*/  @!P1 BRA `(.L_x_16) ;  /* 0x0000001800f89947 */ /* 0x000fea0003800000 */
[----:B------:R-:W-:Y:S02]  /*22f0*/  ISETP.GE.U32.AND P1, PT, R38, R12, PT ;  /* 0x0000000c2600720c */ /* 0x000fe40003f26070 */
[----:B------:R-:W-:Y:S02]  /*2300*/  ISETP.LT.U32.AND P0, PT, R18, 0x1, PT ;  /* 0x000000011200780c */ /* 0x000fe40003f01070 */
[----:B------:R-:W-:Y:S02]  /*2310*/  ISETP.GE.AND.EX P1, PT, R39, R5, PT, P1 ;  /* 0x000000052700720c */ /* 0x000fe40003f26310 */
[----:B------:R-:W-:-:S04]  /*2320*/  SHF.R.S32.HI R4, RZ, 0x1f, R18 ;  /* 0x0000001fff047819 */ /* 0x000fc80000011412 */
[----:B------:R-:W-:-:S04]  /*2330*/  ISETP.LT.AND.EX P0, PT, R4, RZ, PT, P0 ;  /* 0x000000ff0400720c */ /* 0x000fc80003f01300 */
[----:B------:R-:W-:Y:S02]  /*2340*/  SEL R5, R18, 0x1, P0 ;  /* 0x0000000112057807 */ /* 0x000fe40000000000 */
[----:B------:R-:W-:Y:S01]  /*2350*/  SEL R4, R4, RZ, P0 ;  /* 0x000000ff04047207 */ /* 0x000fe20000000000 */
[----:B------:R-:W-:Y:S06]  /*2360*/  @P1 BRA `(.L_x_15) ;  /* 0x0000001800e81947 */ /* 0x000fec0003800000 */
[----:B------:R-:W-:Y:S01]  /*2370*/  IADD3 R18, P1, R5, 0x1, RZ ;  /* 0x0000000105127810 */ /* 0x000fe20007f3e0ff */
[----:B------:R-:W-:Y:S03]  /*2380*/  BSSY B0, `(.L_x_17) ;  /* 0x0000035000007945 */ /* 0x000fe60003800000 */
[----:B------:R-:W-:Y:S01]  /*2390*/  ISETP.GE.U32.AND P0, PT, R18, 0x3, PT ;  /* 0x000000031200780c */ /* 0x000fe20003f06070 */
[----:B------:R-:W-:-:S05]  /*23a0*/  IMAD.X R18, RZ, RZ, R4, P1 ;  /* 0x000000ffff127224 */ /* 0x000fca00008e0604 */
[----:B------:R-:W-:-:S04]  /*23b0*/  ISETP.GE.U32.AND.EX P0, PT, R18, RZ, PT, P0 ;  /* 0x000000ff1200720c */ /* 0x000fc80003f06100 */
[----:B------:R-:W-:Y:S02]  /*23c0*/  SEL R20, R4, RZ, !P0 ;  /* 0x000000ff04147207 */ /* 0x000fe40004000000 */
[----:B------:R-:W-:-:S03]  /*23d0*/  SEL R18, R5, RZ, !P0 ;  /* 0x000000ff05127207 */ /* 0x000fc60004000000 */
[-C--:B------:R-:W-:Y:S02]  /*23e0*/  IMAD R19, R20, R27.reuse, RZ ;  /* 0x0000001b14137224 */ /* 0x080fe400078e02ff */
[----:B------:R-:W-:-:S04]  /*23f0*/  IMAD.WIDE.U32 R20, R18, R27, RZ ;  /* 0x0000001b12147225 */ /* 0x000fc800078e00ff */
[----:B------:R-:W-:Y:S02]  /*2400*/  IMAD R19, R18, R0, R19 ;  /* 0x0000000012137224 */ /* 0x000fe400078e0213 */
[----:B------:R-:W-:-:S03]  /*2410*/  IMAD.WIDE.U32 R42, R20, R5, RZ ;  /* 0x00000005142a7225 */ /* 0x000fc600078e00ff */
[----:B------:R-:W-:-:S05]  /*2420*/  IADD3 R18, R21, R19, RZ ;  /* 0x0000001315127210 */ /* 0x000fca0007ffe0ff */
[----:B------:R-:W-:-:S04]  /*2430*/  IMAD R25, R18, R5, RZ ;  /* 0x0000000512197224 */ /* 0x000fc800078e02ff */
[----:B------:R-:W-:-:S04]  /*2440*/  IMAD R25, R4, R20, R25 ;  /* 0x0000001404197224 */ /* 0x000fc800078e0219 */
[----:B------:R-:W-:-:S05]  /*2450*/  IMAD.IADD R25, R43, 0x1, R25 ;  /* 0x000000012b197824 */ /* 0x000fca00078e0219 */
[----:B------:R-:W-:-:S04]  /*2460*/  LOP3.LUT R18, R39, R25, RZ, 0xfc, !PT ;  /* 0x0000001927127212 */ /* 0x000fc800078efcff */
[----:B------:R-:W-:-:S13]  /*2470*/  ISETP.NE.U32.AND P0, PT, R18, RZ, PT ;  /* 0x000000ff1200720c */ /* 0x000fda0003f05070 */
[----:B------:R-:W-:Y:S05]  /*2480*/  @!P0 BRA `(.L_x_18) ;  /* 0x0000000000388947 */ /* 0x000fea0003800000 */
[----:B------:R-:W-:Y:S01]  /*2490*/  IMAD.MOV.U32 R28, RZ, RZ, R38 ;  /* 0x000000ffff1c7224 */ /* 0x000fe200078e0026 */
[----:B------:R-:W-:Y:S01]  /*24a0*/  MOV R19, R39 ;  /* 0x0000002700137202 */ /* 0x000fe20000000f00 */
[----:B------:R-:W-:Y:S01]  /*24b0*/  IMAD.MOV.U32 R26, RZ, RZ, R42 ;  /* 0x000000ffff1a7224 */ /* 0x000fe200078e002a */
[----:B------:R-:W-:Y:S02]  /*24c0*/  MOV R24, 0x24e0 ;  /* 0x000024e000187802 */ /* 0x000fe40000000f00 */
[----:B------:R-:W-:Y:S05]  /*24d0*/  CALL.REL.NOINC `($__internal_0_$__cuda_sm20_div_s64) ;  /* 0x00000024000c7944 */ /* 0x000fea0003c00000 */
[-C--:B------:R-:W-:Y:S02]  /*24e0*/  IADD3 R23, P0, RZ, -R20.reuse, RZ ;  /* 0x80000014ff177210 */ /* 0x080fe40007f1e0ff */
[----:B------:R-:W-:Y:S02]  /*24f0*/  MOV R48, R20 ;  /* 0x0000001400307202 */ /* 0x000fe40000000f00 */
[----:B------:R-:W-:Y:S01]  /*2500*/  IADD3.X R19, RZ, ~R21, RZ, P0, !PT ;  /* 0x80000015ff137210 */ /* 0x000fe200007fe4ff */
[----:B------:R-:W-:Y:S01]  /*2510*/  IMAD.WIDE.U32 R38, R42, R23, R38 ;  /* 0x000000172a267225 */ /* 0x000fe200078e0026 */
[----:B------:R-:W-:-:S03]  /*2520*/  MOV R49, R21 ;  /* 0x0000001500317202 */ /* 0x000fc60000000f00 */
[----:B------:R-:W-:-:S04]  /*2530*/  IMAD R18, R19, R42, RZ ;  /* 0x0000002a13127224 */ /* 0x000fc800078e02ff */
[----:B------:R-:W-:-:S05]  /*2540*/  IMAD R19, R25, R23, R18 ;  /* 0x0000001719137224 */ /* 0x000fca00078e0212 */
[----:B------:R-:W-:Y:S01]  /*2550*/  IADD3 R19, R39, R19, RZ ;  /* 0x0000001327137210 */ /* 0x000fe20007ffe0ff */
[----:B------:R-:W-:Y:S05]  /*2560*/  BRA `(.L_x_19) ;  /* 0x0000000000587947 */ /* 0x000fea0003800000 */
.L_x_18:
[----:B------:R-:W0:Y:S01]  /*2570*/  I2F.U32.RP R22, R42 ;  /* 0x0000002a00167306 */ /* 0x000e220000209000 */
[----:B------:R-:W-:Y:S01]  /*2580*/  ISETP.NE.U32.AND P0, PT, R42, RZ, PT ;  /* 0x000000ff2a00720c */ /* 0x000fe20003f05070 */
[----:B------:R-:W-:-:S06]  /*2590*/  HFMA2.MMA R49, -RZ, RZ, 0, 0 ;  /* 0x00000000ff317435 */ /* 0x000fcc00000001ff */
[----:B0-----:R-:W0:Y:S02]  /*25a0*/  MUFU.RCP R20, R22 ;  /* 0x0000001600147308 */ /* 0x001e240000001000 */
[----:B0-----:R-:W-:-:S06]  /*25b0*/  IADD3 R20, R20, 0xffffffe, RZ ;  /* 0x0ffffffe14147810 */ /* 0x001fcc0007ffe0ff */
        /* <DEDUP_REMOVED lines=11> */
[----:B------:R-:W-:Y:S02]  /*2670*/  ISETP.GE.U32.AND P1, PT, R19, R42, PT ;  /* 0x0000002a1300720c */ /* 0x000fe40003f26070 */
[----:B------:R-:W-:-:S11]  /*2680*/  MOV R19, RZ ;  /* 0x000000ff00137202 */ /* 0x000fd60000000f00 */
[----:B------:R-:W-:Y:S02]  /*2690*/  @P1 IADD3 R48, R48, 0x1, RZ ;  /* 0x0000000130301810 */ /* 0x000fe40007ffe0ff */
[----:B------:R-:W-:-:S05]  /*26a0*/  @!P0 LOP3.LUT R48, RZ, R42, RZ, 0x33, !PT ;  /* 0x0000002aff308212 */ /* 0x000fca00078e33ff */
[----:B------:R-:W-:-:S04]  /*26b0*/  IMAD.MOV R21, RZ, RZ, -R48 ;  /* 0x000000ffff157224 */ /* 0x000fc800078e0a30 */
[----:B------:R-:W-:Y:S02]  /*26c0*/  IMAD R38, R42, R21, R38 ;  /* 0x000000152a267224 */ /* 0x000fe400078e0226 */
.L_x_19:
[----:B------:R-:W-:Y:S05]  /*26d0*/  BSYNC B0 ;  /* 0x0000000000007941 */ /* 0x000fea0003800000 */
.L_x_17:
[----:B------:R-:W-:Y:S01]  /*26e0*/  LOP3.LUT R18, R19, R0, RZ, 0xfc, !PT ;  /* 0x0000000013127212 */ /* 0x000fe200078efcff */
[----:B------:R-:W-:Y:S03]  /*26f0*/  BSSY B0, `(.L_x_20) ;  /* 0x0000028000007945 */ /* 0x000fe60003800000 */
        /* <DEDUP_REMOVED lines=9> */
[-C--:B------:R-:W-:Y:S02]  /*2790*/  IADD3.X R18, RZ, ~R21.reuse, RZ, P0, !PT ;  /* 0x80000015ff127210 */ /* 0x080fe400007fe4ff */
[----:B------:R-:W-:Y:S01]  /*27a0*/  MOV R42, R20 ;  /* 0x00000014002a7202 */ /* 0x000fe20000000f00 */
[----:B------:R-:W-:Y:S01]  /*27b0*/  IMAD.WIDE.U32 R38, R27, R22, R38 ;  /* 0x000000161b267225 */ /* 0x000fe200078e0026 */
[----:B------:R-:W-:-:S03]  /*27c0*/  MOV R43, R21 ;  /* 0x00000015002b7202 */ /* 0x000fc60000000f00 */
[----:B------:R-:W-:-:S04]  /*27d0*/  IMAD R23, R18, R27, RZ ;  /* 0x0000001b12177224 */ /* 0x000fc800078e02ff */
[----:B------:R-:W-:-:S05]  /*27e0*/  IMAD R0, R0, R22, R23 ;  /* 0x0000001600007224 */ /* 0x000fca00078e0217 */
[----:B------:R-:W-:Y:S01]  /*27f0*/  IADD3 R0, R39, R0, RZ ;  /* 0x0000000027007210 */ /* 0x000fe20007ffe0ff */
[----:B------:R-:W-:Y:S05]  /*2800*/  BRA `(.L_x_22) ;  /* 0x0000000000587947 */ /* 0x000fea0003800000 */
.L_x_21:
        /* <DEDUP_REMOVED lines=22> */
.L_x_22:
[----:B------:R-:W-:Y:S05]  /*2970*/  BSYNC B0 ;  /* 0x0000000000007941 */ /* 0x000fea0003800000 */
.L_x_20:
[----:B------:R-:W0:Y:S01]  /*2980*/  LDC R27, c[0x0][0x2c0] ;  /* 0x0000b000ff1b7b82 */ /* 0x000e220000000800 */
[----:B------:R-:W-:Y:S01]  /*2990*/  LOP3.LUT R18, R43, R4, RZ, 0xfc, !PT ;  /* 0x000000042b127212 */ /* 0x000fe200078efcff */
[----:B------:R-:W-:Y:S03]  /*29a0*/  BSSY B0, `(.L_x_23) ;  /* 0x0000027000007945 */ /* 0x000fe60003800000 */
[----:B------:R-:W-:Y:S02]  /*29b0*/  ISETP.NE.U32.AND P0, PT, R18, RZ, PT ;  /* 0x000000ff1200720c */ /* 0x000fe40003f05070 */
[----:B0-----:R-:W-:-:S11]  /*29c0*/  SEL R27, R27, 0x1, P3 ;  /* 0x000000011b1b7807 */ /* 0x001fd60001800000 */
[----:B------:R-:W-:Y:S05]  /*29d0*/  @!P0 BRA `(.L_x_24) ;  /* 0x0000000000348947 */ /* 0x000fea0003800000 */
[----:B------:R-:W-:Y:S01]  /*29e0*/  IMAD.MOV.U32 R28, RZ, RZ, R42 ;  /* 0x000000ffff1c7224 */ /* 0x000fe200078e002a */
[----:B------:R-:W-:Y:S01]  /*29f0*/  MOV R26, R5 ;  /* 0x00000005001a7202 */ /* 0x000fe20000000f00 */
[----:B------:R-:W-:Y:S01]  /*2a00*/  IMAD.MOV.U32 R19, RZ, RZ, R43 ;  /* 0x000000ffff137224 */ /* 0x000fe200078e002b */
[----:B------:R-:W-:Y:S02]  /*2a10*/  MOV R25, R4 ;  /* 0x0000000400197202 */ /* 0x000fe40000000f00 */
[----:B------:R-:W-:Y:S02]  /*2a20*/  MOV R24, 0x2a40 ;  /* 0x00002a4000187802 */ /* 0x000fe40000000f00 */
[----:B------:R-:W-:Y:S05]  /*2a30*/  CALL.REL.NOINC `($__internal_0_$__cuda_sm20_div_s64) ;  /* 0x0000001c00b47944 */ /* 0x000fea0003c00000 */
[----:B------:R-:W-:-:S04]  /*2a40*/  IADD3 R19, P0, RZ, -R20, RZ ;  /* 0x80000014ff137210 */ /* 0x000fc80007f1e0ff */
[----:B------:R-:W-:Y:S01]  /*2a50*/  IADD3.X R18, RZ, ~R21, RZ, P0, !PT ;  /* 0x80000015ff127210 */ /* 0x000fe200007fe4ff */
[----:B------:R-:W-:-:S04]  /*2a60*/  IMAD.WIDE.U32 R42, R5, R19, R42 ;  /* 0x00000013052a7225 */ /* 0x000fc800078e002a */
[----:B------:R-:W-:-:S04]  /*2a70*/  IMAD R18, R18, R5, RZ ;  /* 0x0000000512127224 */ /* 0x000fc800078e02ff */
[----:B------:R-:W-:-:S05]  /*2a80*/  IMAD R4, R4, R19, R18 ;  /* 0x0000001304047224 */ /* 0x000fca00078e0212 */
[----:B------:R-:W-:Y:S01]  /*2a90*/  IADD3 R4, R43, R4, RZ ;  /* 0x000000042b047210 */ /* 0x000fe20007ffe0ff */
[----:B------:R-:W-:Y:S05]  /*2aa0*/  BRA `(.L_x_25) ;  /* 0x0000000000587947 */ /* 0x000fea0003800000 */
.L_x_24:
[----:B------:R-:W0:Y:S01]  /*2ab0*/  I2F.U32.RP R21, R5 ;  /* 0x0000000500157306 */ /* 0x000e220000209000 */
[----:B------:R-:W-:-:S07]  /*2ac0*/  ISETP.NE.U32.AND P0, PT, R5, RZ, PT ;  /* 0x000000ff0500720c */ /* 0x000fce0003f05070 */
[----:B0-----:R-:W0:Y:S02]  /*2ad0*/  MUFU.RCP R18, R21 ;  /* 0x0000001500127308 */ /* 0x001e240000001000 */
[----:B0-----:R-:W-:Y:S01]  /*2ae0*/  IADD3 R18, R18, 0xffffffe, RZ ;  /* 0x0ffffffe12127810 */ /* 0x001fe20007ffe0ff */
[----:B------:R-:W-:-:S05]  /*2af0*/  HFMA2.MMA R21, -RZ, RZ, 0, 0 ;  /* 0x00000000ff157435 */ /* 0x000fca00000001ff */
        /* <DEDUP_REMOVED lines=17> */
.L_x_25:
[----:B------:R-:W-:Y:S05]  /*2c10*/  BSYNC B0 ;  /* 0x0000000000007941 */ /* 0x000fea0003800000 */
.L_x_23:
[-C--:B------:R-:W-:Y:S01]  /*2c20*/  IMAD R5, R41, R17.reuse, RZ ;  /* 0x0000001129057224 */ /* 0x080fe200078e02ff */
[----:B------:R-:W-:Y:S01]  /*2c30*/  SHF.R.S32.HI R19, RZ, 0x1f, R27 ;  /* 0x0000001fff137819 */ /* 0x000fe2000001141b */
[C---:B------:R-:W-:Y:S01]  /*2c40*/  IMAD.WIDE.U32 R46, R40.reuse, R17, RZ ;  /* 0x00000011282e7225 */ /* 0x040fe200078e00ff */
[----:B------:R-:W-:Y:S01]  /*2c50*/  ULDC.U8 UR10, c[0x0][0x3d9] ;  /* 0x0000f640000a7ab9 */ /* 0x000fe20000000000 */
[----:B------:R-:W-:Y:S01]  /*2c60*/  ULDC.64 UR4, c[0x0][0x2c0] ;  /* 0x0000b00000047ab9 */ /* 0x000fe20000000a00 */
[----:B------:R-:W-:Y:S01]  /*2c70*/  UISETP.NE.AND UP0, UPT, UR10, URZ, UPT ;  /* 0x0000003f0a00728c */ /* 0x000fe2000bf05270 */
[----:B------:R-:W-:Y:S01]  /*2c80*/  IMAD R5, R40, R16, R5 ;  /* 0x0000001028057224 */ /* 0x000fe200078e0205 */
[----:B------:R-:W-:Y:S01]  /*2c90*/  UIMAD UR4, UR4, UR5, URZ ;  /* 0x00000005040472a4 */ /* 0x000fe2000f8e023f */
[----:B------:R-:W-:Y:S01]  /*2ca0*/  IMAD R0, R0, R27, RZ ;  /* 0x0000001b00007224 */ /* 0x000fe200078e02ff */
[----:B------:R-:W-:Y:S01]  /*2cb0*/  USEL UR5, UR5, 0x1, !UP0 ;  /* 0x0000000105057887 */ /* 0x000fe2000c000000 */
[----:B------:R-:W-:Y:S01]  /*2cc0*/  BSSY B0, `(.L_x_26) ;  /* 0x0000040000007945 */ /* 0x000fe20003800000 */
[----:B------:R-:W-:Y:S01]  /*2cd0*/  IADD3 R18, R47, R5, RZ ;  /* 0x000000052f127210 */ /* 0x000fe20007ffe0ff */
[----:B------:R-:W-:Y:S01]  /*2ce0*/  IMAD R19, R19, R38, R0 ;  /* 0x0000002613137224 */ /* 0x000fe200078e0200 */
[----:B------:R-:W-:Y:S01]  /*2cf0*/  USHF.R.S32.HI UR11, URZ, 0x1f, UR4 ;  /* 0x0000001f3f0b7899 */ /* 0x000fe20008011404 */
[----:B------:R-:W-:Y:S01]  /*2d00*/  IMAD R23, R4, UR4, RZ ;  /* 0x0000000404177c24 */ /* 0x000fe2000f8e02ff */
[----:B------:R-:W-:Y:S01]  /*2d10*/  USHF.R.S32.HI UR10, URZ, 0x1f, UR5 ;  /* 0x0000001f3f0a7899 */ /* 0x000fe20008011405 */
[----:B------:R-:W-:-:S02]  /*2d20*/  IMAD R25, R18, R15, RZ ;  /* 0x0000000f12197224 */ /* 0x000fc400078e02ff */
[----:B------:R-:W-:Y:S02]  /*2d30*/  IMAD R5, R21, UR5, RZ ;  /* 0x0000000515057c24 */ /* 0x000fe4000f8e02ff */
[----:B------:R-:W-:Y:S02]  /*2d40*/  IMAD R25, R14, R46, R25 ;  /* 0x0000002e0e197224 */ /* 0x000fe400078e0219 */
[----:B------:R-:W-:-:S04]  /*2d50*/  IMAD.WIDE.U32 R46, R46, R15, RZ ;  /* 0x0000000f2e2e7225 */ /* 0x000fc800078e00ff */
[----:B------:R-:W-:Y:S01]  /*2d60*/  IMAD R21, R42, UR11, R23 ;  /* 0x0000000b2a157c24 */ /* 0x000fe2000f8e0217 */
[----:B------:R-:W-:Y:S01]  /*2d70*/  IADD3 R25, R47, R25, RZ ;  /* 0x000000192f197210 */ /* 0x000fe20007ffe0ff */
[----:B------:R-:W-:-:S03]  /*2d80*/  IMAD.WIDE.U32 R38, R38, R27, RZ ;  /* 0x0000001b26267225 */ /* 0x000fc600078e00ff */
[----:B------:R-:W-:Y:S01]  /*2d90*/  LOP3.LUT R0, R49, R25, RZ, 0xfc, !PT ;  /* 0x0000001931007212 */ /* 0x000fe200078efcff */
[----:B------:R-:W-:-:S03]  /*2da0*/  IMAD.WIDE.U32 R42, R42, UR4, RZ ;  /* 0x000000042a2a7c25 */ /* 0x000fc6000f8e00ff */
[----:B------:R-:W-:Y:S01]  /*2db0*/  ISETP.NE.U32.AND P0, PT, R0, RZ, PT ;  /* 0x000000ff0000720c */ /* 0x000fe20003f05070 */
[C---:B------:R-:W-:Y:S01]  /*2dc0*/  IMAD R5, R20.reuse, UR10, R5 ;  /* 0x0000000a14057c24 */ /* 0x040fe2000f8e0205 */
[----:B------:R-:W-:Y:S01]  /*2dd0*/  IADD3 R0, R39, R19, RZ ;  /* 0x0000001327007210 */ /* 0x000fe20007ffe0ff */
[----:B------:R-:W-:Y:S01]  /*2de0*/  IMAD.WIDE.U32 R40, R20, UR5, RZ ;  /* 0x0000000514287c25 */ /* 0x000fe2000f8e00ff */
[----:B------:R-:W-:-:S03]  /*2df0*/  IADD3 R4, R43, R21, RZ ;  /* 0x000000152b047210 */ /* 0x000fc60007ffe0ff */
[----:B------:R-:W-:Y:S01]  /*2e00*/  IMAD R3, R3, UR4, RZ ;  /* 0x0000000403037c24 */ /* 0x000fe2000f8e02ff */
[----:B------:R-:W-:Y:S01]  /*2e10*/  IADD3 R5, R41, R5, RZ ;  /* 0x0000000529057210 */ /* 0x000fe20007ffe0ff */
[----:B------:R-:W-:-:S04]  /*2e20*/  IMAD R2, R2, UR4, RZ ;  /* 0x0000000402027c24 */ /* 0x000fc8000f8e02ff */
[----:B------:R-:W-:Y:S05]  /*2e30*/  @!P0 BRA `(.L_x_27) ;  /* 0x0000000000448947 */ /* 0x000fea0003800000 */
[----:B------:R-:W-:Y:S01]  /*2e40*/  IMAD.MOV.U32 R28, RZ, RZ, R48 ;  /* 0x000000ffff1c7224 */ /* 0x000fe200078e0030 */
[----:B------:R-:W-:Y:S01]  /*2e50*/  MOV R19, R49 ;  /* 0x0000003100137202 */ /* 0x000fe20000000f00 */
[----:B------:R-:W-:Y:S01]  /*2e60*/  IMAD.MOV.U32 R26, RZ, RZ, R46 ;  /* 0x000000ffff1a7224 */ /* 0x000fe200078e002e */
[----:B------:R-:W-:Y:S02]  /*2e70*/  MOV R24, 0x2e90 ;  /* 0x00002e9000187802 */ /* 0x000fe40000000f00 */
[----:B------:R-:W-:Y:S05]  /*2e80*/  CALL.REL.NOINC `($__internal_0_$__cuda_sm20_div_s64) ;  /* 0x0000001800a07944 */ /* 0x000fea0003c00000 */
[----:B------:R-:W-:Y:S01]  /*2e90*/  IADD3 R18, P0, RZ, -R20, RZ ;  /* 0x80000014ff127210 */ /* 0x000fe20007f1e0ff */
[----:B------:R-:W-:Y:S01]  /*2ea0*/  IMAD.MOV.U32 R23, RZ, RZ, R49 ;  /* 0x000000ffff177224 */ /* 0x000fe200078e0031 */
[----:B------:R-:W-:Y:S02]  /*2eb0*/  MOV R22, R48 ;  /* 0x0000003000167202 */ /* 0x000fe40000000f00 */
[----:B------:R-:W-:-:S05]  /*2ec0*/  IADD3.X R19, RZ, ~R21, RZ, P0, !PT ;  /* 0x80000015ff137210 */ /* 0x000fca00007fe4ff */
[-C--:B------:R-:W-:Y:S02]  /*2ed0*/  IMAD R19, R19, R46.reuse, RZ ;  /* 0x0000002e13137224 */ /* 0x080fe400078e02ff */
[----:B------:R-:W-:-:S04]  /*2ee0*/  IMAD.WIDE.U32 R46, R18, R46, R22 ;  /* 0x0000002e122e7225 */ /* 0x000fc800078e0016 */
[----:B------:R-:W-:Y:S01]  /*2ef0*/  IMAD R19, R25, R18, R19 ;  /* 0x0000001219137224 */ /* 0x000fe200078e0213 */
[----:B------:R-:W-:Y:S02]  /*2f00*/  MOV R18, R46 ;  /* 0x0000002e00127202 */ /* 0x000fe40000000f00 */
[----:B------:R-:W-:Y:S01]  /*2f10*/  MOV R46, R20 ;  /* 0x00000014002e7202 */ /* 0x000fe20000000f00 */
[----:B------:R-:W-:Y:S01]  /*2f20*/  IMAD.IADD R19, R47, 0x1, R19 ;  /* 0x000000012f137824 */ /* 0x000fe200078e0213 */
[----:B------:R-:W-:Y:S01]  /*2f30*/  MOV R47, R21 ;  /* 0x00000015002f7202 */ /* 0x000fe20000000f00 */
[----:B------:R-:W-:Y:S05]  /*2f40*/  BRA `(.L_x_28) ;  /* 0x00000000005c7947 */ /* 0x000fea0003800000 */
.L_x_27:
[----:B------:R-:W0:Y:S01]  /*2f50*/  I2F.U32.RP R22, R46 ;  /* 0x0000002e00167306 */ /* 0x000e220000209000 */
[----:B------:R-:W-:Y:S01]  /*2f60*/  IMAD.MOV.U32 R20, RZ, RZ, RZ ;  /* 0x000000ffff147224 */ /* 0x000fe200078e00ff */
[----:B------:R-:W-:Y:S01]  /*2f70*/  ISETP.NE.U32.AND P0, PT, R46, RZ, PT ;  /* 0x000000ff2e00720c */ /* 0x000fe20003f05070 */
[----:B------:R-:W-:-:S05]  /*2f80*/  IMAD.MOV.U32 R47, RZ, RZ, RZ ;  /* 0x000000ffff2f7224 */ /* 0x000fca00078e00ff */
[----:B0-----:R-:W0:Y:S02]  /*2f90*/  MUFU.RCP R21, R22 ;  /* 0x0000001600157308 */ /* 0x001e240000001000 */
[----:B0-----:R-:W-:-:S06]  /*2fa0*/  IADD3 R21, R21, 0xffffffe, RZ ;  /* 0x0ffffffe15157810 */ /* 0x001fcc0007ffe0ff */
[----:B------:R-:W0:Y:S02]  /*2fb0*/  F2I.FTZ.U32.TRUNC.NTZ R21, R21 ;  /* 0x0000001500157305 */ /* 0x000e24000021f000 */
[----:B0-----:R-:W-:-:S05]  /*2fc0*/  IADD3 R18, RZ, -R21, RZ ;  /* 0x80000015ff127210 */ /* 0x001fca0007ffe0ff */
[----:B------:R-:W-:-:S04]  /*2fd0*/  IMAD R18, R18, R46, RZ ;  /* 0x0000002e12127224 */ /* 0x000fc800078e02ff */
[----:B------:R-:W-:-:S06]  /*2fe0*/  IMAD.HI.U32 R19, R21, R18, R20 ;  /* 0x0000001215137227 */ /* 0x000fcc00078e0014 */
[----:B------:R-:W-:-:S05]  /*2ff0*/  IMAD.HI.U32 R20, R19, R48, RZ ;  /* 0x0000003013147227 */ /* 0x000fca00078e00ff */
[----:B------:R-:W-:-:S05]  /*3000*/  IADD3 R19, -R20, RZ, RZ ;  /* 0x000000ff14137210 */ /* 0x000fca0007ffe1ff */
[----:B------:R-:W-:-:S05]  /*3010*/  IMAD R19, R46, R19, R48 ;  /* 0x000000132e137224 */ /* 0x000fca00078e0230 */
[----:B------:R-:W-:-:S13]  /*3020*/  ISETP.GE.U32.AND P2, PT, R19, R46, PT ;  /* 0x0000002e1300720c */ /* 0x000fda0003f46070 */
[----:B------:R-:W-:Y:S01]  /*3030*/  @P2 IMAD.IADD R19, R19, 0x1, -R46 ;  /* 0x0000000113132824 */ /* 0x000fe200078e0a2e */
[----:B------:R-:W-:-:S04]  /*3040*/  @P2 IADD3 R20, R20, 0x1, RZ ;  /* 0x0000000114142810 */ /* 0x000fc80007ffe0ff */
[----:B------:R-:W-:Y:S01]  /*3050*/  ISETP.GE.U32.AND P1, PT, R19, R46, PT ;  /* 0x0000002e1300720c */ /* 0x000fe20003f26070 */
[----:B------:R-:W-:-:S12]  /*3060*/  IMAD.MOV.U32 R19, RZ, RZ, RZ ;  /* 0x000000ffff137224 */ /* 0x000fd800078e00ff */
[----:B------:R-:W-:Y:S01]  /*3070*/  @P1 VIADD R20, R20, 0x1 ;  /* 0x0000000114141836 */ /* 0x000fe20000000000 */
[----:B------:R-:W-:-:S04]  /*3080*/  @!P0 LOP3.LUT R20, RZ, R46, RZ, 0x33, !PT ;  /* 0x0000002eff148212 */ /* 0x000fc800078e33ff */
[----:B------:R-:W-:-:S05]  /*3090*/  IADD3 R21, -R20, RZ, RZ ;  /* 0x000000ff14157210 */ /* 0x000fca0007ffe1ff */
[----:B------:R-:W-:Y:S01]  /*30a0*/  IMAD R18, R46, R21, R48 ;  /* 0x000000152e127224 */ /* 0x000fe200078e0230 */
[----:B------:R-:W-:Y:S02]  /*30b0*/  MOV R46, R20 ;  /* 0x00000014002e7202 */ /* 0x000fe40000000f00 */
.L_x_28:
[----:B------:R-:W-:Y:S05]  /*30c0*/  BSYNC B0 ;  /* 0x0000000000007941 */ /* 0x000fea0003800000 */
.L_x_26:
        /* <DEDUP_REMOVED lines=18> */
.L_x_30:
[----:B------:R-:W0:Y:S01]  /*31f0*/  I2F.U32.RP R21, R17 ;  /* 0x0000001100157306 */ /* 0x000e220000209000 */
[----:B------:R-:W-:Y:S01]  /*3200*/  HFMA2.MMA R22, -RZ, RZ, 0, 0 ;  /* 0x00000000ff167435 */ /* 0x000fe200000001ff */
[----:B------:R-:W-:Y:S01]  /*3210*/  ISETP.NE.U32.AND P0, PT, R17, RZ, PT ;  /* 0x000000ff1100720c */ /* 0x000fe20003f05070 */
[----:B------:R-:W-:-:S05]  /*3220*/  HFMA2.MMA R49, -RZ, RZ, 0, 0 ;  /* 0x00000000ff317435 */ /* 0x000fca00000001ff */
[----:B0-----:R-:W0:Y:S02]  /*3230*/  MUFU.RCP R20, R21 ;  /* 0x0000001500147308 */ /* 0x001e240000001000 */
[----:B0-----:R-:W-:-:S06]  /*3240*/  IADD3 R20, R20, 0xffffffe, RZ ;  /* 0x0ffffffe14147810 */ /* 0x001fcc0007ffe0ff */
[----:B------:R-:W0:Y:S02]  /*3250*/  F2I.FTZ.U32.TRUNC.NTZ R23, R20 ;  /* 0x0000001400177305 */ /* 0x000e24000021f000 */
[----:B0-----:R-:W-:-:S04]  /*3260*/  IMAD.MOV R16, RZ, RZ, -R23 ;  /* 0x000000ffff107224 */ /* 0x001fc800078e0a17 */
[----:B------:R-:W-:-:S04]  /*3270*/  IMAD R16, R16, R17, RZ ;  /* 0x0000001110107224 */ /* 0x000fc800078e02ff */
        /* <DEDUP_REMOVED lines=13> */
.L_x_31:
[----:B------:R-:W-:Y:S05]  /*3350*/  BSYNC B0 ;  /* 0x0000000000007941 */ /* 0x000fea0003800000 */
.L_x_29:
[----:B------:R-:W-:Y:S01]  /*3360*/  LOP3.LUT R17, R49, R14, RZ, 0xfc, !PT ;  /* 0x0000000e31117212 */ /* 0x000fe200078efcff */
[----:B------:R-:W-:Y:S03]  /*3370*/  BSSY B0, `(.L_x_32) ;  /* 0x000002c000007945 */ /* 0x000fe60003800000 */
        /* <DEDUP_REMOVED lines=8> */
[----:B------:R-:W-:Y:S01]  /*3400*/  IADD3 R17, P0, RZ, -R20, RZ ;  /* 0x80000014ff117210 */ /* 0x000fe20007f1e0ff */
[----:B------:R-:W-:Y:S01]  /*3410*/  IMAD.MOV.U32 R25, RZ, RZ, R49 ;  /* 0x000000ffff197224 */ /* 0x000fe200078e0031 */
[----:B------:R-:W-:Y:S02]  /*3420*/  MOV R24, R48 ;  /* 0x0000003000187202 */ /* 0x000fe40000000f00 */
[----:B------:R-:W-:-:S03]  /*3430*/  IADD3.X R22, RZ, ~R21, RZ, P0, !PT ;  /* 0x80000015ff167210 */ /* 0x000fc600007fe4ff */
[----:B------:R-:W-:-:S04]  /*3440*/  IMAD.WIDE.U32 R24, R15, R17, R24 ;  /* 0x000000110f187225 */ /* 0x000fc800078e0018 */
[----:B------:R-:W-:-:S04]  /*3450*/  IMAD R22, R22, R15, RZ ;  /* 0x0000000f16167224 */ /* 0x000fc800078e02ff */
[----:B------:R-:W-:Y:S01]  /*3460*/  IMAD R14, R14, R17, R22 ;  /* 0x000000110e0e7224 */ /* 0x000fe200078e0216 */
[----:B------:R-:W-:Y:S02]  /*3470*/  MOV R22, R24 ;  /* 0x0000001800167202 */ /* 0x000fe40000000f00 */
[----:B------:R-:W-:Y:S01]  /*3480*/  MOV R24, R20 ;  /* 0x0000001400187202 */ /* 0x000fe20000000f00 */
[----:B------:R-:W-:Y:S01]  /*3490*/  IMAD.IADD R14, R25, 0x1, R14 ;  /* 0x00000001190e7824 */ /* 0x000fe200078e020e */
[----:B------:R-:W-:Y:S01]  /*34a0*/  MOV R25, R21 ;  /* 0x0000001500197202 */ /* 0x000fe20000000f00 */
[----:B------:R-:W-:Y:S05]  /*34b0*/  BRA `(.L_x_34) ;  /* 0x00000000005c7947 */ /* 0x000fea0003800000 */
.L_x_33:
        /* <DEDUP_REMOVED lines=20> */
[----:B------:R-:W-:Y:S02]  /*3600*/  IADD3 R22, -R20, RZ, RZ ;  /* 0x000000ff14167210 */ /* 0x000fe40007ffe1ff */
[----:B------:R-:W-:-:S03]  /*3610*/  MOV R24, R20 ;  /* 0x0000001400187202 */ /* 0x000fc60000000f00 */
[----:B------:R-:W-:Y:S02]  /*3620*/  IMAD R22, R15, R22, R48 ;  /* 0x000000160f167224 */ /* 0x000fe400078e0230 */
.L_x_34:
[----:B------:R-:W-:Y:S05]  /*3630*/  BSYNC B0 ;  /* 0x0000000000007941 */ /* 0x000fea0003800000 */
.L_x_32:
[----:B------:R-:W-:Y:S01]  /*3640*/  IMAD R17, R14, R3, RZ ;  /* 0x000000030e117224 */ /* 0x000fe200078e02ff */
[----:B------:R-:W-:Y:S01]  /*3650*/  LOP3.LUT R14, R47, R11, RZ, 0xfc, !PT ;  /* 0x0000000b2f0e7212 */ /* 0x000fe200078efcff */
[----:B------:R-:W-:Y:S01]  /*3660*/  ULDC UR4, c[0x0][0x2c4] ;  /* 0x0000b10000047ab9 */ /* 0x000fe20000000800 */
[----:B------:R-:W-:Y:S01]  /*3670*/  SHF.R.S32.HI R19, RZ, 0x1f, R3 ;  /* 0x0000001fff137819 */ /* 0x000fe20000011403 */
[----:B------:R-:W-:Y:S01]  /*3680*/  IMAD R51, R27, UR4, RZ ;  /* 0x000000041b337c24 */ /* 0x000fe2000f8e02ff */
[----:B------:R-:W-:Y:S01]  /*3690*/  ISETP.NE.U32.AND P0, PT, R14, RZ, PT ;  /* 0x000000ff0e00720c */ /* 0x000fe20003f05070 */
[-C--:B------:R-:W-:Y:S01]  /*36a0*/  IMAD R15, R25, R6.reuse, RZ ;  /* 0x00000006190f7224 */ /* 0x080fe200078e02ff */
[----:B------:R-:W-:Y:S01]  /*36b0*/  SHF.R.S32.HI R20, RZ, 0x1f, R6 ;  /* 0x0000001fff147819 */ /* 0x000fe20000011406 */
[----:B------:R-:W-:Y:S01]  /*36c0*/  IMAD.WIDE.U32 R48, R24, R6, RZ ;  /* 0x0000000618307225 */ /* 0x000fe200078e00ff */
[----:B------:R-:W-:Y:S01]  /*36d0*/  SHF.R.S32.HI R21, RZ, 0x1f, R51 ;  /* 0x0000001fff157819 */ /* 0x000fe20000011433 */
[----:B------:R-:W-:Y:S02]  /*36e0*/  BSSY B0, `(.L_x_35) ;  /* 0x0000034000007945 */ /* 0x000fe40003800000 */
[----:B------:R-:W-:-:S02]  /*36f0*/  IMAD R6, R16, R51, RZ ;  /* 0x0000003310067224 */ /* 0x000fc400078e02ff */
[----:B------:R-:W-:Y:S02]  /*3700*/  IMAD R19, R19, R22, R17 ;  /* 0x0000001613137224 */ /* 0x000fe400078e0211 */
[----:B------:R-:W-:-:S04]  /*3710*/  IMAD.WIDE.U32 R16, R22, R3, RZ ;  /* 0x0000000316107225 */ /* 0x000fc800078e00ff */
[----:B------:R-:W-:Y:S01]  /*3720*/  IMAD R15, R20, R24, R15 ;  /* 0x00000018140f7224 */ /* 0x000fe200078e020f */
[----:B------:R-:W-:Y:S01]  /*3730*/  IADD3 R14, R17, R19, RZ ;  /* 0x00000013110e7210 */ /* 0x000fe20007ffe0ff */
[----:B------:R-:W-:Y:S02]  /*3740*/  IMAD R3, R21, R18, R6 ;  /* 0x0000001215037224 */ /* 0x000fe400078e0206 */
[----:B------:R-:W-:Y:S01]  /*3750*/  IMAD.WIDE.U32 R50, R18, R51, RZ ;  /* 0x0000003312327225 */ /* 0x000fe200078e00ff */
[----:B------:R-:W-:-:S04]  /*3760*/  IADD3 R6, R49, R15, RZ ;  /* 0x0000000f31067210 */ /* 0x000fc80007ffe0ff */
[----:B------:R-:W-:Y:S01]  /*3770*/  IADD3 R3, R51, R3, RZ ;  /* 0x0000000333037210 */ /* 0x000fe20007ffe0ff */
[----:B------:R-:W-:Y:S06]  /*3780*/  @!P0 BRA `(.L_x_36) ;  /* 0x0000000000488947 */ /* 0x000fec0003800000 */
        /* <DEDUP_REMOVED lines=9> */
[-C--:B------:R-:W-:Y:S02]  /*3820*/  IADD3.X R18, RZ, ~R21.reuse, RZ, P0, !PT ;  /* 0x80000015ff127210 */ /* 0x080fe400007fe4ff */
[----:B------:R-:W-:Y:S01]  /*3830*/  MOV R46, R20 ;  /* 0x00000014002e7202 */ /* 0x000fe20000000f00 */
[----:B------:R-:W-:Y:S01]  /*3840*/  IMAD.WIDE.U32 R24, R13, R22, R24 ;  /* 0x000000160d187225 */ /* 0x000fe200078e0018 */
[----:B------:R-:W-:-:S03]  /*3850*/  MOV R47, R21 ;  /* 0x00000015002f7202 */ /* 0x000fc60000000f00 */
[----:B------:R-:W-:-:S04]  /*3860*/  IMAD R18, R18, R13, RZ ;  /* 0x0000000d12127224 */ /* 0x000fc800078e02ff */
[----:B------:R-:W-:Y:S01]  /*3870*/  IMAD R11, R11, R22, R18 ;  /* 0x000000160b0b7224 */ /* 0x000fe200078e0212 */
[----:B------:R-:W-:-:S03]  /*3880*/  MOV R18, R24 ;  /* 0x0000001800127202 */ /* 0x000fc60000000f00 */
[----:B------:R-:W-:Y:S01]  /*3890*/  IMAD.IADD R11, R25, 0x1, R11 ;  /* 0x00000001190b7824 */ /* 0x000fe200078e020b */
[----:B------:R-:W-:Y:S05]  /*38a0*/  BRA `(.L_x_37) ;  /* 0x00000000005c7947 */ /* 0x000fea0003800000 */
.L_x_36:
        /* <DEDUP_REMOVED lines=12> */
[----:B------:R-:W-:Y:S02]  /*3970*/  IMAD R18, R13, R11, R46 ;  /* 0x0000000b0d127224 */ /* 0x000fe400078e022e */
[----:B------:R-:W-:-:S03]  /*3980*/  IMAD.MOV.U32 R11, RZ, RZ, RZ ;  /* 0x000000ffff0b7224 */ /* 0x000fc600078e00ff */
[----:B------:R-:W-:-:S13]  /*3990*/  ISETP.GE.U32.AND P2, PT, R18, R13, PT ;  /* 0x0000000d1200720c */ /* 0x000fda0003f46070 */
[----:B------:R-:W-:Y:S01]  /*39a0*/  @P2 IMAD.IADD R18, R18, 0x1, -R13 ;  /* 0x0000000112122824 */ /* 0x000fe200078e0a0d */
[----:B------:R-:W-:-:S04]  /*39b0*/  @P2 IADD3 R15, R15, 0x1, RZ ;  /* 0x000000010f0f2810 */ /* 0x000fc80007ffe0ff */
[----:B------:R-:W-:-:S13]  /*39c0*/  ISETP.GE.U32.AND P1, PT, R18, R13, PT ;  /* 0x0000000d1200720c */ /* 0x000fda0003f26070 */
[----:B------:R-:W-:Y:S01]  /*39d0*/  @P1 VIADD R15, R15, 0x1 ;  /* 0x000000010f0f1836 */ /* 0x000fe20000000000 */
[----:B------:R-:W-:-:S04]  /*39e0*/  @!P0 LOP3.LUT R15, RZ, R13, RZ, 0x33, !PT ;  /* 0x0000000dff0f8212 */ /* 0x000fc800078e33ff */
[----:B------:R-:W-:-:S05]  /*39f0*/  IADD3 R18, -R15, RZ, RZ ;  /* 0x000000ff0f127210 */ /* 0x000fca0007ffe1ff */
[----:B------:R-:W-:Y:S01]  /*3a00*/  IMAD R18, R13, R18, R46 ;  /* 0x000000120d127224 */ /* 0x000fe200078e022e */
[----:B------:R-:W-:Y:S02]  /*3a10*/  MOV R46, R15 ;  /* 0x0000000f002e7202 */ /* 0x000fe40000000f00 */
.L_x_37:
[----:B------:R-:W-:Y:S05]  /*3a20*/  BSYNC B0 ;  /* 0x0000000000007941 */ /* 0x000fea0003800000 */
.L_x_35:
[----:B------:R-:W-:Y:S01]  /*3a30*/  ULDC UR5, c[0x0][0x270] ;  /* 0x00009c0000057ab9 */ /* 0x000fe20000000800 */
[----:B------:R-:W-:Y:S01]  /*3a40*/  ULDC UR4, c[0x0][0x2c4] ;  /* 0x0000b10000047ab9 */ /* 0x000fe20000000800 */
[----:B------:R-:W-:Y:S01]  /*3a50*/  LOP3.LUT R15, R47, R9, RZ, 0xfc, !PT ;  /* 0x000000092f0f7212 */ /* 0x000fe200078efcff */
[----:B------:R-:W-:Y:S01]  /*3a60*/  UIMAD UR4, UR5, UR4, URZ ;  /* 0x00000004050472a4 */ /* 0x000fe2000f8e023f */
[----:B------:R-:W-:Y:S02]  /*3a70*/  BSSY B0, `(.L_x_38) ;  /* 0x0000030000007945 */ /* 0x000fe40003800000 */
[----:B------:R-:W-:-:S03]  /*3a80*/  ISETP.NE.U32.AND P0, PT, R15, RZ, PT ;  /* 0x000000ff0f00720c */ /* 0x000fc60003f05070 */
[----:B------:R-:W-:-:S04]  /*3a90*/  IMAD R27, R27, UR4, RZ ;  /* 0x000000041b1b7c24 */ /* 0x000fc8000f8e02ff */
[-C--:B------:R-:W-:Y:S01]  /*3aa0*/  IMAD R11, R11, R27.reuse, RZ ;  /* 0x0000001b0b0b7224 */ /* 0x080fe200078e02ff */
[----:B------:R-:W-:Y:S01]  /*3ab0*/  SHF.R.S32.HI R13, RZ, 0x1f, R27 ;  /* 0x0000001fff0d7819 */ /* 0x000fe2000001141b */
[----:B------:R-:W-:-:S04]  /*3ac0*/  IMAD.WIDE.U32 R52, R18, R27, RZ ;  /* 0x0000001b12347225 */ /* 0x000fc800078e00ff */
[----:B------:R-:W-:-:S05]  /*3ad0*/  IMAD R11, R13, R18, R11 ;  /* 0x000000120d0b7224 */ /* 0x000fca00078e020b */
        /* <DEDUP_REMOVED lines=8> */
[----:B------:R-:W-:Y:S02]  /*3b60*/  IADD3 R15, P0, RZ, -R20, RZ ;  /* 0x80000014ff0f7210 */ /* 0x000fe40007f1e0ff */
[----:B------:R-:W-:Y:S02]  /*3b70*/  MOV R22, R46 ;  /* 0x0000002e00167202 */ /* 0x000fe40000000f00 */
[----:B------:R-:W-:Y:S02]  /*3b80*/  IADD3.X R13, RZ, ~R21, RZ, P0, !PT ;  /* 0x80000015ff0d7210 */ /* 0x000fe400007fe4ff */
[----:B------:R-:W-:-:S03]  /*3b90*/  MOV R23, R47 ;  /* 0x0000002f00177202 */ /* 0x000fc60000000f00 */
[----:B------:R-:W-:Y:S02]  /*3ba0*/  IMAD R18, R13, R10, RZ ;  /* 0x0000000a0d127224 */ /* 0x000fe400078e02ff */
[----:B------:R-:W-:-:S04]  /*3bb0*/  IMAD.WIDE.U32 R22, R10, R15, R22 ;  /* 0x0000000f0a167225 */ /* 0x000fc800078e0016 */
[----:B------:R-:W-:Y:S01]  /*3bc0*/  IMAD R9, R9, R15, R18 ;  /* 0x0000000f09097224 */ /* 0x000fe200078e0212 */
[----:B------:R-:W-:-:S04]  /*3bd0*/  MOV R10, R22 ;  /* 0x00000016000a7202 */ /* 0x000fc80000000f00 */
[----:B------:R-:W-:Y:S01]  /*3be0*/  IADD3 R9, R23, R9, RZ ;  /* 0x0000000917097210 */ /* 0x000fe20007ffe0ff */
[----:B------:R-:W-:Y:S05]  /*3bf0*/  BRA `(.L_x_40) ;  /* 0x00000000005c7947 */ /* 0x000fea0003800000 */
.L_x_39:
        /* <DEDUP_REMOVED lines=23> */
.L_x_40:
[----:B------:R-:W-:Y:S05]  /*3d70*/  BSYNC B0 ;  /* 0x0000000000007941 */ /* 0x000fea0003800000 */
.L_x_38:
[----:B------:R-:W-:Y:S01]  /*3d80*/  IADD3 R39, P1, P0, R42, R40, R38 ;  /* 0x000000282a277210 */ /* 0x000fe2000783e026 */
[----:B------:R-:W-:Y:S01]  /*3d90*/  IMAD R9, R9, R2, RZ ;  /* 0x0000000209097224 */ /* 0x000fe200078e02ff */
[----:B------:R-:W-:Y:S02]  /*3da0*/  ULDC.64 UR4, c[0x0][0x2b0] ;  /* 0x0000ac0000047ab9 */ /* 0x000fe40000000a00 */
[----:B------:R-:W-:Y:S02]  /*3db0*/  IADD3 R39, P3, P2, R48, R39, R50 ;  /* 0x0000002730277210 */ /* 0x000fe40007a7e032 */
[----:B------:R-:W-:Y:S02]  /*3dc0*/  IADD3.X R0, R4, R5, R0, P1, P0 ;  /* 0x0000000504007210 */ /* 0x000fe40000fe0400 */
[----:B------:R-:W-:Y:S02]  /*3dd0*/  IADD3 R16, P1, P0, R52, R39, R16 ;  /* 0x0000002734107210 */ /* 0x000fe4000783e010 */
[----:B------:R-:W-:Y:S01]  /*3de0*/  IADD3.X R0, R6, R0, R3, P3, P2 ;  /* 0x0000000006007210 */ /* 0x000fe20001fe4403 */
[----:B------:R-:W-:Y:S01]  /*3df0*/  IMAD R3, R21, R8, RZ ;  /* 0x0000000815037224 */ /* 0x000fe200078e02ff */
[----:B------:R-:W-:-:S02]  /*3e00*/  SHF.R.S32.HI R4, RZ, 0x1f, R8 ;  /* 0x0000001fff047819 */ /* 0x000fc40000011408 */
[----:B------:R-:W-:Y:S02]  /*3e10*/  IADD3.X R17, R11, R0, R14, P1, P0 ;  /* 0x000000000b117210 */ /* 0x000fe40000fe040e */
[----:B------:R-:W-:Y:S01]  /*3e20*/  SHF.R.S32.HI R0, RZ, 0x1f, R2 ;  /* 0x0000001fff007819 */ /* 0x000fe20000011402 */
[-C--:B------:R-:W-:Y:S02]  /*3e30*/  IMAD R3, R4, R20.reuse, R3 ;  /* 0x0000001404037224 */ /* 0x080fe400078e0203 */
[----:B------:R-:W-:-:S04]  /*3e40*/  IMAD.WIDE.U32 R16, R8, R20, R16 ;  /* 0x0000001408107225 */ /* 0x000fc800078e0010 */
[----:B------:R-:W-:Y:S02]  /*3e50*/  IMAD.IADD R17, R17, 0x1, R3 ;  /* 0x0000000111117824 */ /* 0x000fe400078e0203 */
[-C--:B------:R-:W-:Y:S02]  /*3e60*/  IMAD R0, R0, R10.reuse, R9 ;  /* 0x0000000a00007224 */ /* 0x080fe400078e0209 */
[----:B------:R-:W-:-:S04]  /*3e70*/  IMAD.WIDE.U32 R2, R2, R10, R16 ;  /* 0x0000000a02027225 */ /* 0x000fc800078e0010 */
[----:B------:R-:W-:Y:S01]  /*3e80*/  IMAD.IADD R3, R3, 0x1, R0 ;  /* 0x0000000103037824 */ /* 0x000fe200078e0200 */
[----:B------:R-:W-:-:S04]  /*3e90*/  LEA R4, P0, R2, UR4, 0x2 ;  /* 0x0000000402047c11 */ /* 0x000fc8000f8010ff */
[----:B------:R-:W-:-:S05]  /*3ea0*/  LEA.HI.X R5, R2, UR5, R3, 0x2, P0 ;  /* 0x0000000502057c11 */ /* 0x000fca00080f1403 */
[----:B------:R1:W-:Y:S01]  /*3eb0*/  STG.E desc[UR8][R4.64], R29 ;  /* 0x0000001d04007986 */ /* 0x0003e2000c101908 */
[----:B------:R-:W-:Y:S05]  /*3ec0*/  BRA `(.L_x_15) ;  /* 0x0000000000107947 */ /* 0x000fea0003800000 */
.L_x_16:
[----:B------:R-:W-:Y:S02]  /*3ed0*/  ULDC.64 UR4, c[0x0][0x2b0] ;  /* 0x0000ac0000047ab9 */ /* 0x000fe40000000a00 */
[----:B------:R-:W-:-:S04]  /*3ee0*/  LEA R2, P0, R38, UR4, 0x2 ;  /* 0x0000000426027c11 */ /* 0x000fc8000f8010ff */
[----:B------:R-:W-:-:S05]  /*3ef0*/  LEA.HI.X R3, R38, UR5, R39, 0x2, P0 ;  /* 0x0000000526037c11 */ /* 0x000fca00080f1427 */
[----:B------:R0:W-:Y:S04]  /*3f00*/  STG.E desc[UR8][R2.64], R29 ;  /* 0x0000001d02007986 */ /* 0x0001e8000c101908 */
.L_x_15:
[----:B------:R-:W-:Y:S05]  /*3f10*/  BSYNC B1 ;  /* 0x0000000000017941 */ /* 0x000fea0003800000 */
.L_x_14:
[----:B------:R-:W2:Y:S01]  /*3f20*/  LDC R0, c[0x0][0x3c4] ;  /* 0x0000f100ff007b82 */ /* 0x000ea20000000800 */
[C---:B0-----:R-:W-:Y:S01]  /*3f30*/  IADD3 R3, R35.reuse, 0x20, RZ ;  /* 0x0000002023037810 */ /* 0x041fe20007ffe0ff */
[----:B-1----:R-:W-:Y:S01]  /*3f40*/  HFMA2.MMA R5, -RZ, RZ, 0, 0 ;  /* 0x00000000ff057435 */ /* 0x002fe200000001ff */
[----:B------:R-:W-:Y:S02]  /*3f50*/  IMAD.SHL.U32 R16, R35, 0x4, RZ ;  /* 0x0000000423107824 */ /* 0x000fe400078e00ff */
[-C--:B--2---:R-:W-:Y:S02]  /*3f60*/  ISETP.GE.OR P1, PT, R3, R0.reuse, P6 ;  /* 0x000000000300720c */ /* 0x084fe40003726670 */
[C---:B------:R-:W-:Y:S02]  /*3f70*/  IADD3 R3, R35.reuse, 0x40, RZ ;  /* 0x0000004023037810 */ /* 0x040fe40007ffe0ff */
[-C--:B------:R-:W-:Y:S02]  /*3f80*/  ISETP.GE.OR P2, PT, R35, R0.reuse, P6 ;  /* 0x000000002300720c */ /* 0x080fe40003746670 */
[----:B------:R-:W-:-:S02]  /*3f90*/  ISETP.GE.OR P0, PT, R3, R0, P6 ;  /* 0x000000000300720c */ /* 0x000fc40003706670 */
[----:B------:R-:W-:-:S04]  /*3fa0*/  IADD3 R3, R35, 0x60, RZ ;  /* 0x0000006023037810 */ /* 0x000fc80007ffe0ff */
[----:B------:R-:W-:Y:S01]  /*3fb0*/  ISETP.GE.OR P6, PT, R3, R0, P6 ;  /* 0x000000000300720c */ /* 0x000fe200037c6670 */
[----:B------:R-:W-:Y:S01]  /*3fc0*/  @!P1 FADD.FTZ R31, -R29, R31 ;  /* 0x0000001f1d1f9221 */ /* 0x000fe20000010100 */
[----:B------:R-:W-:-:S03]  /*3fd0*/  CS2R R2, SRZ ;  /* 0x0000000000027805 */ /* 0x000fc6000001ff00 */
[----:B------:R-:W-:Y:S01]  /*3fe0*/  @!P2 FADD.FTZ R36, -R29, R36 ;  /* 0x000000241d24a221 */ /* 0x000fe20000010100 */
[----:B------:R-:W-:Y:S01]  /*3ff0*/  @!P1 FMUL.FTZ R31, R31, 1.4426950216293334961 ;  /* 0x3fb8aa3b1f1f9820 */ /* 0x000fe20000410000 */
[C---:B------:R-:W-:Y:S02]  /*4000*/  @!P0 FADD.FTZ R32, -R29.reuse, R32 ;  /* 0x000000201d208221 */ /* 0x040fe40000010100 */
[----:B------:R-:W-:Y:S01]  /*4010*/  @!P2 FMUL.FTZ R36, R36, 1.4426950216293334961 ;  /* 0x3fb8aa3b2424a820 */ /* 0x000fe20000410000 */
[----:B------:R-:W0:Y:S01]  /*4020*/  @!P1 MUFU.EX2 R4, R31 ;  /* 0x0000001f00049308 */ /* 0x000e220000000800 */
[----:B------:R-:W-:Y:S02]  /*4030*/  @!P0 FMUL.FTZ R32, R32, 1.4426950216293334961 ;  /* 0x3fb8aa3b20208820 */ /* 0x000fe40000410000 */
[----:B------:R-:W-:-:S04]  /*4040*/  @!P6 FADD.FTZ R29, -R29, R34 ;  /* 0x000000221d1de221 */ /* 0x000fc80000010100 */
[----:B------:R-:W-:Y:S01]  /*4050*/  @!P6 FMUL.FTZ R6, R29, 1.4426950216293334961 ;  /* 0x3fb8aa3b1d06e820 */ /* 0x000fe20000410000 */
[----:B------:R-:W1:Y:S08]  /*4060*/  @!P0 MUFU.EX2 R32, R32 ;  /* 0x0000002000208308 */ /* 0x000e700000000800 */
[----:B------:R-:W2:Y:S01]  /*4070*/  @!P2 MUFU.EX2 R36, R36 ;  /* 0x000000240024a308 */ /* 0x000ea20000000800 */
[----:B0-----:R0:W-:Y:S07]  /*4080*/  @!P1 STS [R33+0x280], R4 ;  /* 0x0002800421009388 */ /* 0x0011ee0000000800 */
[----:B------:R-:W3:Y:S01]  /*4090*/  @!P6 MUFU.EX2 R6, R6 ;  /* 0x000000060006e308 */ /* 0x000ee20000000800 */
[----:B-1----:R0:W-:Y:S01]  /*40a0*/  @!P0 STS [R33+0x500], R32 ;  /* 0x0005002021008388 */ /* 0x0021e20000000800 */
[----:B------:R-:W-:Y:S01]  /*40b0*/  ISETP.GE.AND P0, PT, R0, 0x1, PT ;  /* 0x000000010000780c */ /* 0x000fe20003f06270 */
[----:B------:R-:W-:-:S02]  /*40c0*/  IMAD.MOV.U32 R0, RZ, RZ, RZ ;  /* 0x000000ffff007224 */ /* 0x000fc400078e00ff */
[----:B--2---:R0:W-:Y:S04]  /*40d0*/  @!P2 STS [R33], R36 ;  /* 0x000000242100a388 */ /* 0x0041e80000000800 */
[----:B---3--:R0:W-:Y:S01]  /*40e0*/  @!P6 STS [R33+0x780], R6 ;  /* 0x000780062100e388 */ /* 0x0081e20000000800 */
[----:B------:R-:W-:Y:S06]  /*40f0*/  BAR.SYNC.DEFER_BLOCKING 0x0 ;  /* 0x0000000000007b1d */ /* 0x000fec0000010000 */
[----:B------:R-:W-:Y:S05]  /*4100*/  @!P0 BRA `(.L_x_41) ;  /* 0x0000000000a88947 */ /* 0x000fea0003800000 */
[----:B------:R-:W1:Y:S01]  /*4110*/  S2UR UR6, SR_CgaCtaId ;  /* 0x00000000000679c3 */ /* 0x000e620000008800 */
[----:B------:R-:W-:Y:S01]  /*4120*/  ULDC UR10, c[0x0][0x2dc] ;  /* 0x0000b700000a7ab9 */ /* 0x000fe20000000800 */
[----:B------:R-:W-:Y:S01]  /*4130*/  IMAD R15, R7, 0x80, R16 ;  /* 0x00000080070f7824 */ /* 0x000fe200078e0210 */
[----:B------:R-:W-:Y:S01]  /*4140*/  UIMAD UR4, UR7, UR10, URZ ;  /* 0x0000000a070472a4 */ /* 0x000fe2000f8e023f */
[C---:B0-----:R-:W-:Y:S01]  /*4150*/  VIADD R4, R12.reuse, -UR7 ;  /* 0x800000070c047c36 */ /* 0x041fe20008000000 */
[----:B------:R-:W-:Y:S01]  /*4160*/  CS2R R8, SRZ ;  /* 0x0000000000087805 */ /* 0x000fe2000001ff00 */
[----:B------:R-:W-:Y:S01]  /*4170*/  IMAD R18, R12, UR10, RZ ;  /* 0x0000000a0c127c24 */ /* 0x000fe2000f8e02ff */
[----:B------:R-:W-:Y:S01]  /*4180*/  USHF.R.S32.HI UR11, URZ, 0x1f, UR4 ;  /* 0x0000001f3f0b7899 */ /* 0x000fe20008011404 */
[----:B------:R-:W0:Y:S01]  /*4190*/  LDC R13, c[0x0][0x3c4] ;  /* 0x0000f100ff0d7b82 */ /* 0x000e220000000800 */
[----:B------:R-:W-:Y:S01]  /*41a0*/  IADD3 R2, P0, R15, UR4, RZ ;  /* 0x000000040f027c10 */ /* 0x000fe2000ff1e0ff */
[----:B------:R-:W-:Y:S01]  /*41b0*/  ULDC.64 UR4, c[0x0][0x288] ;  /* 0x0000a20000047ab9 */ /* 0x000fe20000000a00 */
[----:B------:R-:W-:-:S02]  /*41c0*/  ISETP.GE.AND P2, PT, R7, R4, PT ;  /* 0x000000040700720c */ /* 0x000fc40003f46270 */
[----:B------:R-:W-:Y:S02]  /*41d0*/  CS2R R10, SRZ ;  /* 0x00000000000a7805 */ /* 0x000fe4000001ff00 */
[----:B------:R-:W-:Y:S01]  /*41e0*/  LEA.HI.X.SX32 R15, R15, UR11, 0x1, P0 ;  /* 0x0000000b0f0f7c11 */ /* 0x000fe200080f0eff */
[----:B------:R-:W-:Y:S01]  /*41f0*/  IMAD.WIDE R18, R18, 0x4, RZ ;  /* 0x0000000412127825 */ /* 0x000fe200078e02ff */
[----:B------:R-:W-:Y:S01]  /*4200*/  LEA R14, P0, R2, UR4, 0x2 ;  /* 0x00000004020e7c11 */ /* 0x000fe2000f8010ff */
[----:B------:R-:W-:-:S03]  /*4210*/  UMOV UR4, 0x400 ;  /* 0x0000040000047882 */ /* 0x000fc60000000000 */
[----:B------:R-:W-:Y:S01]  /*4220*/  LEA.HI.X R15, R2, UR5, R15, 0x2, P0 ;  /* 0x00000005020f7c11 */ /* 0x000fe200080f140f */
[----:B------:R-:W-:Y:S01]  /*4230*/  IMAD.MOV.U32 R2, RZ, RZ, RZ ;  /* 0x000000ffff027224 */ /* 0x000fe200078e00ff */
[----:B------:R-:W-:Y:S01]  /*4240*/  UMOV UR5, URZ ;  /* 0x0000003f00057c82 */ /* 0x000fe20008000000 */
[----:B-1----:R-:W-:-:S06]  /*4250*/  ULEA UR4, UR6, UR4, 0x18 ;  /* 0x0000000406047291 */ /* 0x002fcc000f8ec03f */
[----:B------:R-:W-:Y:S01]  /*4260*/  LEA R6, R7, UR4, 0x2 ;  /* 0x0000000407067c11 */ /* 0x000fe2000f8e10ff */
[----:B------:R-:W-:-:S06]  /*4270*/  ULDC UR4, c[0x0][0x2d0] ;  /* 0x0000b40000047ab9 */ /* 0x000fcc0000000800 */
.L_x_44:
[----:B------:R1:W2:Y:S01]  /*4280*/  LDS R4, [R6] ;  /* 0x0000000006047984 */ /* 0x0002a20000000800 */
[----:B------:R-:W-:Y:S01]  /*4290*/  UIADD3 UR5, UR5, 0x1, URZ ;  /* 0x0000000105057890 */ /* 0x000fe2000fffe03f */
[----:B------:R-:W-:Y:S05]  /*42a0*/  BSSY B0, `(.L_x_42) ;  /* 0x0000008000007945 */ /* 0x000fea0003800000 */
[----:B0-----:R-:W-:Y:S01]  /*42b0*/  ISETP.LE.AND P1, PT, R13, UR5, PT ;  /* 0x000000050d007c0c */ /* 0x001fe2000bf23270 */
[----:B------:R-:W-:Y:S01]  /*42c0*/  @!UPT UIADD3 URZ, URZ, URZ, URZ ;  /* 0x0000003f3f3ff290 */ /* 0x000fe2000fffe03f */
[----:B------:R-:W-:Y:S11]  /*42d0*/  @P2 BRA `(.L_x_43) ;  /* 0x0000000000102947 */ /* 0x000ff60003800000 */
[----:B------:R-:W-:Y:S02]  /*42e0*/  ISETP.GE.AND P0, PT, R16, UR4, PT ;  /* 0x0000000410007c0c */ /* 0x000fe4000bf06270 */
[----:B------:R-:W-:Y:S02]  /*42f0*/  CS2R R8, SRZ ;  /* 0x0000000000087805 */ /* 0x000fe4000001ff00 */
[----:B------:R-:W-:Y:S09]  /*4300*/  CS2R R10, SRZ ;  /* 0x00000000000a7805 */ /* 0x000ff2000001ff00 */
[----:B------:R0:W5:Y:S02]  /*4310*/  @!P0 LDG.E.128 R8, desc[UR8][R14.64] ;  /* 0x000000080e088981 */ /* 0x000164000c1e1d00 */
.L_x_43:
[----:B------:R-:W-:Y:S05]  /*4320*/  BSYNC B0 ;  /* 0x0000000000007941 */ /* 0x000fea0003800000 */
.L_x_42:
[----:B0-----:R-:W-:Y:S01]  /*4330*/  IADD3 R14, P0, R18, R14, RZ ;  /* 0x0000000e120e7210 */ /* 0x001fe20007f1e0ff */
[----:B--2--5:R-:W-:Y:S01]  /*4340*/  FFMA.FTZ R3, R4, R8, R3 ;  /* 0x0000000804037223 */ /* 0x024fe20000010003 */
[----:B-1----:R-:W-:Y:S01]  /*4350*/  IADD3 R6, R6, 0x14, RZ ;  /* 0x0000001406067810 */ /* 0x002fe20007ffe0ff */
[C---:B------:R-:W-:Y:S01]  /*4360*/  FFMA.FTZ R0, R4.reuse, R9, R0 ;  /* 0x0000000904007223 */ /* 0x040fe20000010000 */
[C---:B------:R-:W-:Y:S01]  /*4370*/  FFMA.FTZ R5, R4.reuse, R10, R5 ;  /* 0x0000000a04057223 */ /* 0x040fe20000010005 */
[----:B------:R-:W-:Y:S01]  /*4380*/  IADD3.X R15, R19, R15, RZ, P0, !PT ;  /* 0x0000000f130f7210 */ /* 0x000fe200007fe4ff */
[----:B------:R-:W-:Y:S01]  /*4390*/  FFMA.FTZ R2, R4, R11, R2 ;  /* 0x0000000b04027223 */ /* 0x000fe20000010002 */
[----:B------:R-:W-:Y:S06]  /*43a0*/  @!P1 BRA `(.L_x_44) ;  /* 0xfffffffc00b49947 */ /* 0x000fec000383ffff */
.L_x_41:
[----:B------:R-:W-:-:S04]  /*43b0*/  IADD3 R7, R7, UR7, RZ ;  /* 0x0000000707077c10 */ /* 0x000fc8000fffe0ff */
[----:B------:R-:W-:-:S13]  /*43c0*/  ISETP.GE.AND P0, PT, R7, R12, PT ;  /* 0x0000000c0700720c */ /* 0x000fda0003f06270 */
[----:B------:R-:W-:Y:S05]  /*43d0*/  @P0 EXIT ;  /* 0x000000000000094d */ /* 0x000fea0003800000 */
[----:B------:R-:W-:Y:S02]  /*43e0*/  ULDC UR4, c[0x0][0x2d0] ;  /* 0x0000b40000047ab9 */ /* 0x000fe40000000800 */
[----:B------:R-:W-:-:S13]  /*43f0*/  ISETP.GE.AND P0, PT, R16, UR4, PT ;  /* 0x0000000410007c0c */ /* 0x000fda000bf06270 */
[----:B------:R-:W-:Y:S05]  /*4400*/  @P0 EXIT ;  /* 0x000000000000094d */ /* 0x000fea0003800000 */
[----:B------:R-:W1:Y:S01]  /*4410*/  LDC R9, c[0x0][0x2c4] ;  /* 0x0000b100ff097b82 */ /* 0x000e620000000800 */
[----:B------:R-:W-:Y:S01]  /*4420*/  ULDC UR4, c[0x0][0x270] ;  /* 0x00009c0000047ab9 */ /* 0x000fe20000000800 */
[----:B------:R-:W-:Y:S02]  /*4430*/  IABS R13, R7 ;  /* 0x00000007000d7213 */ /* 0x000fe40000000000 */
[----:B------:R-:W-:Y:S02]  /*4440*/  SHF.R.S32.HI R17, RZ, 0x1f, R16 ;  /* 0x0000001fff117819 */ /* 0x000fe40000011410 */
[----:B------:R-:W-:Y:S01]  /*4450*/  F2FP.BF16.F32.PACK_AB R5, R2, R5 ;  /* 0x000000050205723e */ /* 0x000fe200000010ff */
[----:B-1----:R-:W-:Y:S01]  /*4460*/  IMAD R10, R9, UR4, RZ ;  /* 0x00000004090a7c24 */ /* 0x002fe2000f8e02ff */
[----:B------:R-:W-:-:S04]  /*4470*/  ULDC.64 UR4, c[0x0][0x290] ;  /* 0x0000a40000047ab9 */ /* 0x000fc80000000a00 */
[-C--:B------:R-:W-:Y:S02]  /*4480*/  IABS R12, R10.reuse ;  /* 0x0000000a000c7213 */ /* 0x080fe40000000000 */
[----:B0-----:R-:W-:Y:S02]  /*4490*/  IABS R6, R10 ;  /* 0x0000000a00067213 */ /* 0x001fe40000000000 */
[----:B------:R-:W0:Y:S03]  /*44a0*/  I2F.RP R8, R12 ;  /* 0x0000000c00087306 */ /* 0x000e260000209400 */
[----:B------:R-:W-:-:S05]  /*44b0*/  IMAD.MOV R6, RZ, RZ, -R6 ;  /* 0x000000ffff067224 */ /* 0x000fca00078e0a06 */
[----:B0-----:R-:W0:Y:S02]  /*44c0*/  MUFU.RCP R14, R8 ;  /* 0x00000008000e7308 */ /* 0x001e240000001000 */
[----:B0-----:R-:W-:Y:S01]  /*44d0*/  VIADD R14, R14, 0xffffffe ;  /* 0x0ffffffe0e0e7836 */ /* 0x001fe20000000000 */
[----:B------:R-:W-:-:S05]  /*44e0*/  IABS R8, R9 ;  /* 0x0000000900087213 */ /* 0x000fca0000000000 */
[----:B------:R-:W0:Y:S02]  /*44f0*/  F2I.FTZ.U32.TRUNC.NTZ R15, R14 ;  /* 0x0000000e000f7305 */ /* 0x000e24000021f000 */
[----:B0-----:R-:W-:Y:S01]  /*4500*/  IMAD.MOV R11, RZ, RZ, -R15 ;  /* 0x000000ffff0b7224 */ /* 0x001fe200078e0a0f */
[----:B------:R-:W-:-:S03]  /*4510*/  MOV R14, RZ ;  /* 0x000000ff000e7202 */ /* 0x000fc60000000f00 */
[----:B------:R-:W-:-:S04]  /*4520*/  IMAD R4, R11, R12, RZ ;  /* 0x0000000c0b047224 */ /* 0x000fc800078e02ff */
[----:B------:R-:W-:-:S06]  /*4530*/  IMAD.HI.U32 R4, R15, R4, R14 ;  /* 0x000000040f047227 */ /* 0x000fcc00078e000e */
[----:B------:R-:W-:Y:S02]  /*4540*/  IMAD.HI.U32 R11, R4, R13, RZ ;  /* 0x0000000d040b7227 */ /* 0x000fe400078e00ff */
[----:B------:R-:W0:Y:S02]  /*4550*/  I2F.RP R4, R8 ;  /* 0x0000000800047306 */ /* 0x000e240000209400 */
[----:B------:R-:W-:Y:S01]  /*4560*/  IMAD R13, R11, R6, R13 ;  /* 0x000000060b0d7224 */ /* 0x000fe200078e020d */
[----:B------:R-:W-:-:S04]  /*4570*/  LOP3.LUT R6, R7, R10, RZ, 0x3c, !PT ;  /* 0x0000000a07067212 */ /* 0x000fc800078e3cff */
[----:B------:R-:W-:Y:S02]  /*4580*/  ISETP.GT.U32.AND P1, PT, R12, R13, PT ;  /* 0x0000000d0c00720c */ /* 0x000fe40003f24070 */
[----:B------:R-:W-:Y:S01]  /*4590*/  ISETP.GE.AND P0, PT, R6, RZ, PT ;  /* 0x000000ff0600720c */ /* 0x000fe20003f06270 */
[----:B0-----:R-:W0:Y:S10]  /*45a0*/  MUFU.RCP R4, R4 ;  /* 0x0000000400047308 */ /* 0x001e340000001000 */
[----:B------:R-:W-:Y:S01]  /*45b0*/  @!P1 IMAD.IADD R13, R13, 0x1, -R12 ;  /* 0x000000010d0d9824 */ /* 0x000fe200078e0a0c */
[----:B------:R-:W-:-:S02]  /*45c0*/  @!P1 IADD3 R11, R11, 0x1, RZ ;  /* 0x000000010b0b9810 */ /* 0x000fc40007ffe0ff */
[----:B------:R-:W-:Y:S02]  /*45d0*/  ISETP.NE.AND P1, PT, R10, RZ, PT ;  /* 0x000000ff0a00720c */ /* 0x000fe40003f25270 */
[----:B------:R-:W-:Y:S01]  /*45e0*/  ISETP.GE.U32.AND P2, PT, R13, R12, PT ;  /* 0x0000000c0d00720c */ /* 0x000fe20003f46070 */
[----:B0-----:R-:W-:-:S04]  /*45f0*/  VIADD R14, R4, 0xffffffe ;  /* 0x0ffffffe040e7836 */ /* 0x001fc80000000000 */
[----:B------:R-:W0:Y:S08]  /*4600*/  F2I.FTZ.U32.TRUNC.NTZ R15, R14 ;  /* 0x0000000e000f7305 */ /* 0x000e30000021f000 */
[----:B------:R-:W-:-:S05]  /*4610*/  @P2 VIADD R11, R11, 0x1 ;  /* 0x000000010b0b2836 */ /* 0x000fca0000000000 */
[----:B------:R-:W-:Y:S02]  /*4620*/  @!P0 IADD3 R11, -R11, RZ, RZ ;  /* 0x000000ff0b0b8210 */ /* 0x000fe40007ffe1ff */
[----:B------:R-:W-:-:S05]  /*4630*/  @!P1 LOP3.LUT R11, RZ, R10, RZ, 0x33, !PT ;  /* 0x0000000aff0b9212 */ /* 0x000fca00078e33ff */
[----:B------:R-:W-:Y:S02]  /*4640*/  IMAD R10, R11, R10, RZ ;  /* 0x0000000a0b0a7224 */ /* 0x000fe400078e02ff */
[----:B0-----:R-:W-:Y:S02]  /*4650*/  IMAD.MOV R13, RZ, RZ, -R15 ;  /* 0x000000ffff0d7224 */ /* 0x001fe400078e0a0f */
[----:B------:R-:W-:Y:S01]  /*4660*/  IMAD.MOV.U32 R14, RZ, RZ, RZ ;  /* 0x000000ffff0e7224 */ /* 0x000fe200078e00ff */
[----:B------:R-:W-:Y:S01]  /*4670*/  IADD3 R12, R7, -R10, RZ ;  /* 0x8000000a070c7210 */ /* 0x000fe20007ffe0ff */
[----:B------:R-:W-:Y:S02]  /*4680*/  IMAD R6, R13, R8, RZ ;  /* 0x000000080d067224 */ /* 0x000fe400078e02ff */
[----:B------:R-:W-:Y:S01]  /*4690*/  IMAD.WIDE.U32 R16, R11, UR4, R16 ;  /* 0x000000040b107c25 */ /* 0x000fe2000f8e0010 */
[----:B------:R-:W-:Y:S02]  /*46a0*/  IABS R4, R12 ;  /* 0x0000000c00047213 */ /* 0x000fe40000000000 */
[----:B------:R-:W-:Y:S01]  /*46b0*/  LOP3.LUT R12, R12, R9, RZ, 0x3c, !PT ;  /* 0x000000090c0c7212 */ /* 0x000fe200078e3cff */
[----:B------:R-:W-:-:S03]  /*46c0*/  IMAD.HI.U32 R6, R15, R6, R14 ;  /* 0x000000060f067227 */ /* 0x000fc600078e000e */
[----:B------:R-:W-:-:S03]  /*46d0*/  ISETP.GE.AND P1, PT, R12, RZ, PT ;  /* 0x000000ff0c00720c */ /* 0x000fc60003f26270 */
[----:B------:R-:W-:-:S05]  /*46e0*/  IMAD.HI.U32 R6, R6, R4, RZ ;  /* 0x0000000406067227 */ /* 0x000fca00078e00ff */
[----:B------:R-:W-:-:S05]  /*46f0*/  IADD3 R13, -R6, RZ, RZ ;  /* 0x000000ff060d7210 */ /* 0x000fca0007ffe1ff */
[----:B------:R-:W-:Y:S01]  /*4700*/  IMAD R13, R8, R13, R4 ;  /* 0x0000000d080d7224 */ /* 0x000fe200078e0204 */
[----:B------:R-:W-:-:S04]  /*4710*/  SHF.R.S32.HI R4, RZ, 0x1f, R11 ;  /* 0x0000001fff047819 */ /* 0x000fc8000001140b */
[----:B------:R-:W-:Y:S01]  /*4720*/  ISETP.GT.U32.AND P0, PT, R8, R13, PT ;  /* 0x0000000d0800720c */ /* 0x000fe20003f04070 */
[----:B------:R-:W-:-:S04]  /*4730*/  IMAD R4, R4, UR4, RZ ;  /* 0x0000000404047c24 */ /* 0x000fc8000f8e02ff */
[----:B------:R-:W-:Y:S01]  /*4740*/  IMAD R11, R11, UR5, R4 ;  /* 0x000000050b0b7c24 */ /* 0x000fe2000f8e0204 */
[----:B------:R-:W-:-:S03]  /*4750*/  ULDC.64 UR4, c[0x0][0x2a0] ;  /* 0x0000a80000047ab9 */ /* 0x000fc60000000a00 */
[----:B------:R-:W-:-:S04]  /*4760*/  IMAD.IADD R17, R17, 0x1, R11 ;  /* 0x0000000111117824 */ /* 0x000fc800078e020b */
[----:B------:R-:W-:Y:S01]  /*4770*/  @!P0 IMAD.IADD R13, R13, 0x1, -R8 ;  /* 0x000000010d0d8824 */ /* 0x000fe200078e0a08 */
[----:B------:R-:W-:Y:S02]  /*4780*/  @!P0 IADD3 R6, R6, 0x1, RZ ;  /* 0x0000000106068810 */ /* 0x000fe40007ffe0ff */
[----:B------:R-:W-:Y:S02]  /*4790*/  ISETP.NE.AND P0, PT, R9, RZ, PT ;  /* 0x000000ff0900720c */ /* 0x000fe40003f05270 */
[----:B------:R-:W-:-:S13]  /*47a0*/  ISETP.GE.U32.AND P2, PT, R13, R8, PT ;  /* 0x000000080d00720c */ /* 0x000fda0003f46070 */
[----:B------:R-:W-:-:S05]  /*47b0*/  @P2 VIADD R6, R6, 0x1 ;  /* 0x0000000106062836 */ /* 0x000fca0000000000 */
[----:B------:R-:W-:Y:S02]  /*47c0*/  @!P1 IADD3 R6, -R6, RZ, RZ ;  /* 0x000000ff06069210 */ /* 0x000fe40007ffe1ff */
[----:B------:R-:W-:-:S04]  /*47d0*/  @!P0 LOP3.LUT R6, RZ, R9, RZ, 0x33, !PT ;  /* 0x00000009ff068212 */ /* 0x000fc800078e33ff */
[----:B------:R-:W-:Y:S01]  /*47e0*/  SHF.R.S32.HI R4, RZ, 0x1f, R6 ;  /* 0x0000001fff047819 */ /* 0x000fe20000011406 */
[C---:B------:R-:W-:Y:S02]  /*47f0*/  IMAD R10, R6.reuse, R9, R10 ;  /* 0x00000009060a7224 */ /* 0x040fe400078e020a */
[----:B------:R-:W-:-:S03]  /*4800*/  IMAD.WIDE.U32 R16, R6, UR4, R16 ;  /* 0x0000000406107c25 */ /* 0x000fc6000f8e0010 */
[----:B------:R-:W-:Y:S01]  /*4810*/  IADD3 R10, R7, -R10, RZ ;  /* 0x8000000a070a7210 */ /* 0x000fe20007ffe0ff */
[----:B------:R-:W-:Y:S01]  /*4820*/  IMAD R9, R4, UR4, RZ ;  /* 0x0000000404097c24 */ /* 0x000fe2000f8e02ff */
[----:B------:R-:W-:Y:S02]  /*4830*/  F2FP.BF16.F32.PACK_AB R4, R0, R3 ;  /* 0x000000030004723e */ /* 0x000fe400000010ff */
[----:B------:R-:W-:Y:S01]  /*4840*/  SHF.R.S32.HI R7, RZ, 0x1f, R10 ;  /* 0x0000001fff077819 */ /* 0x000fe2000001140a */
[----:B------:R-:W-:Y:S01]  /*4850*/  IMAD R9, R6, UR5, R9 ;  /* 0x0000000506097c24 */ /* 0x000fe2000f8e0209 */
[----:B------:R-:W-:-:S03]  /*4860*/  ULDC.64 UR4, c[0x0][0x298] ;  /* 0x0000a60000047ab9 */ /* 0x000fc60000000a00 */
[----:B------:R-:W-:Y:S02]  /*4870*/  IMAD R7, R7, UR4, RZ ;  /* 0x0000000407077c24 */ /* 0x000fe4000f8e02ff */
[----:B------:R-:W-:Y:S02]  /*4880*/  IMAD.IADD R17, R17, 0x1, R9 ;  /* 0x0000000111117824 */ /* 0x000fe400078e0209 */
[C---:B------:R-:W-:Y:S02]  /*4890*/  IMAD R7, R10.reuse, UR5, R7 ;  /* 0x000000050a077c24 */ /* 0x040fe4000f8e0207 */
[----:B------:R-:W-:Y:S01]  /*48a0*/  IMAD.WIDE.U32 R10, R10, UR4, R16 ;  /* 0x000000040a0a7c25 */ /* 0x000fe2000f8e0010 */
[----:B------:R-:W-:-:S04]  /*48b0*/  ULDC.64 UR4, c[0x0][0x280] ;  /* 0x0000a00000047ab9 */ /* 0x000fc80000000a00 */
[----:B------:R-:W-:Y:S02]  /*48c0*/  IADD3 R7, R11, R7, RZ ;  /* 0x000000070b077210 */ /* 0x000fe40007ffe0ff */
[----:B------:R-:W-:-:S04]  /*48d0*/  LEA R6, P0, R10, UR4, 0x1 ;  /* 0x000000040a067c11 */ /* 0x000fc8000f8008ff */
[----:B------:R-:W-:-:S05]  /*48e0*/  LEA.HI.X R7, R10, UR5, R7, 0x1, P0 ;  /* 0x000000050a077c11 */ /* 0x000fca00080f0c07 */
[----:B------:R-:W-:Y:S01]  /*48f0*/  STG.E.64 desc[UR8][R6.64], R4 ;  /* 0x0000000406007986 */ /* 0x000fe2000c101b08 */
[----:B------:R-:W-:Y:S05]  /*4900*/  EXIT ;  /* 0x000000000000794d */ /* 0x000fea0003800000 */
        .weak           $__internal_0_$__cuda_sm20_div_s64
        .type           $__internal_0_$__cuda_sm20_div_s64,@function
        .size           $__internal_0_$__cuda_sm20_div_s64,(.L_x_8418 - $__internal_0_$__cuda_sm20_div_s64)
$__internal_0_$__cuda_sm20_div_s64:
[----:B------:R-:W-:Y:S02]  /*4910*/  IADD3 R45, P0, RZ, -R26, RZ ;  /* 0x8000001aff2d7210 */ /* 0x000fe40007f1e0ff */
[----:B------:R-:W-:-:S03]  /*4920*/  ISETP.GE.AND P1, PT, R25, RZ, PT ;  /* 0x000000ff1900720c */ /* 0x000fc60003f26270 */
[----:B------:R-:W-:Y:S01]  /*4930*/  IMAD.X R20, RZ, RZ, ~R25, P0 ;  /* 0x000000ffff147224 */ /* 0x000fe200000e0e19 */
[----:B------:R-:W-:-:S04]  /*4940*/  SEL R44, R45, R26, !P1 ;  /* 0x0000001a2d2c7207 */ /* 0x000fc80004800000 */
[----:B------:R-:W-:-:S04]  /*4950*/  SEL R45, R20, R25, !P1 ;  /* 0x00000019142d7207 */ /* 0x000fc80004800000 */
[----:B------:R-:W0:Y:S08]  /*4960*/  I2F.U64.RP R20, R44 ;  /* 0x0000002c00147312 */ /* 0x000e300000309000 */
[----:B0-----:R-:W0:Y:S02]  /*4970*/  MUFU.RCP R22, R20 ;  /* 0x0000001400167308 */ /* 0x001e240000001000 */
[----:B0-----:R-:W-:-:S06]  /*4980*/  VIADD R22, R22, 0x1ffffffe ;  /* 0x1ffffffe16167836 */ /* 0x001fcc0000000000 */
[----:B------:R-:W0:Y:S02]  /*4990*/  F2I.U64.TRUNC R56, R22 ;  /* 0x0000001600387311 */ /* 0x000e24000020d800 */
[----:B0-----:R-:W-:-:S04]  /*49a0*/  IMAD.WIDE.U32 R54, R56, R44, RZ ;  /* 0x0000002c38367225 */ /* 0x001fc800078e00ff */
[C---:B------:R-:W-:Y:S01]  /*49b0*/  IMAD R21, R56.reuse, R45, R55 ;  /* 0x0000002d38157224 */ /* 0x040fe200078e0237 */
[----:B------:R-:W-:Y:S01]  /*49c0*/  IADD3 R23, P0, RZ, -R54, RZ ;  /* 0x80000036ff177210 */ /* 0x000fe20007f1e0ff */
[----:B------:R-:W-:Y:S02]  /*49d0*/  IMAD.MOV.U32 R55, RZ, RZ, R56 ;  /* 0x000000ffff377224 */ /* 0x000fe400078e0038 */
[----:B------:R-:W-:Y:S02]  /*49e0*/  IMAD R21, R57, R44, R21 ;  /* 0x0000002c39157224 */ /* 0x000fe400078e0215 */
[----:B------:R-:W-:-:S04]  /*49f0*/  IMAD.HI.U32 R54, R56, R23, RZ ;  /* 0x0000001738367227 */ /* 0x000fc800078e00ff */
[----:B------:R-:W-:-:S04]  /*4a00*/  IMAD.X R21, RZ, RZ, ~R21, P0 ;  /* 0x000000ffff157224 */ /* 0x000fc800000e0e15 */
[----:B------:R-:W-:-:S04]  /*4a10*/  IMAD.WIDE.U32 R54, P2, R56, R21, R54 ;  /* 0x0000001538367225 */ /* 0x000fc80007840036 */
[C---:B------:R-:W-:Y:S02]  /*4a20*/  IMAD R20, R57.reuse, R21, RZ ;  /* 0x0000001539147224 */ /* 0x040fe400078e02ff */
[----:B------:R-:W-:-:S04]  /*4a30*/  IMAD.HI.U32 R23, P1, R57, R23, R54 ;  /* 0x0000001739177227 */ /* 0x000fc80007820036 */
[----:B------:R-:W-:Y:S01]  /*4a40*/  IMAD.HI.U32 R21, R57, R21, RZ ;  /* 0x0000001539157227 */ /* 0x000fe200078e00ff */
[----:B------:R-:W-:-:S03]  /*4a50*/  IADD3 R55, P0, R20, R23, RZ ;  /* 0x0000001714377210 */ /* 0x000fc60007f1e0ff */
[----:B------:R-:W-:Y:S02]  /*4a60*/  IMAD.X R21, R21, 0x1, R57, P2 ;  /* 0x0000000115157824 */ /* 0x000fe400010e0639 */
[----:B------:R-:W-:-:S03]  /*4a70*/  IMAD.WIDE.U32 R56, R55, R44, RZ ;  /* 0x0000002c37387225 */ /* 0x000fc600078e00ff */
[----:B------:R-:W-:Y:S01]  /*4a80*/  IADD3.X R37, RZ, RZ, R21, P0, P1 ;  /* 0x000000ffff257210 */ /* 0x000fe200007e2415 */
[----:B------:R-:W-:Y:S01]  /*4a90*/  IMAD R22, R55, R45, R57 ;  /* 0x0000002d37167224 */ /* 0x000fe200078e0239 */
[----:B------:R-:W-:Y:S02]  /*4aa0*/  IADD3 R20, P0, RZ, -R56, RZ ;  /* 0x80000038ff147210 */ /* 0x000fe40007f1e0ff */
[----:B------:R-:W-:Y:S01]  /*4ab0*/  ISETP.GE.AND P1, PT, R19, RZ, PT ;  /* 0x000000ff1300720c */ /* 0x000fe20003f26270 */
[----:B------:R-:W-:Y:S02]  /*4ac0*/  IMAD R22, R37, R44, R22 ;  /* 0x0000002c25167224 */ /* 0x000fe400078e0216 */
[----:B------:R-:W-:-:S04]  /*4ad0*/  IMAD.HI.U32 R54, R55, R20, RZ ;  /* 0x0000001437367227 */ /* 0x000fc800078e00ff */
[----:B------:R-:W-:Y:S01]  /*4ae0*/  IMAD.X R22, RZ, RZ, ~R22, P0 ;  /* 0x000000ffff167224 */ /* 0x000fe200000e0e16 */
[----:B------:R-:W-:-:S03]  /*4af0*/  IADD3 R21, P0, RZ, -R28, RZ ;  /* 0x8000001cff157210 */ /* 0x000fc60007f1e0ff */
[----:B------:R-:W-:Y:S01]  /*4b00*/  IMAD.WIDE.U32 R54, P5, R55, R22, R54 ;  /* 0x0000001637367225 */ /* 0x000fe200078a0036 */
[----:B------:R-:W-:-:S03]  /*4b10*/  SEL R21, R21, R28, !P1 ;  /* 0x0000001c15157207 */ /* 0x000fc60004800000 */
[C---:B------:R-:W-:Y:S02]  /*4b20*/  IMAD R23, R37.reuse, R22, RZ ;  /* 0x0000001625177224 */ /* 0x040fe400078e02ff */
[----:B------:R-:W-:-:S04]  /*4b30*/  IMAD.HI.U32 R20, P4, R37, R20, R54 ;  /* 0x0000001425147227 */ /* 0x000fc80007880036 */
[----:B------:R-:W-:Y:S01]  /*4b40*/  IMAD.HI.U32 R22, R37, R22, RZ ;  /* 0x0000001625167227 */ /* 0x000fe200078e00ff */
[----:B------:R-:W-:Y:S02]  /*4b50*/  IADD3 R23, P2, R23, R20, RZ ;  /* 0x0000001417177210 */ /* 0x000fe40007f5e0ff */
[----:B------:R-:W-:Y:S01]  /*4b60*/  IADD3.X R20, RZ, ~R19, RZ, P0, !PT ;  /* 0x80000013ff147210 */ /* 0x000fe200007fe4ff */
[----:B------:R-:W-:Y:S02]  /*4b70*/  IMAD.X R37, R22, 0x1, R37, P5 ;  /* 0x0000000116257824 */ /* 0x000fe400028e0625 */
[----:B------:R-:W-:Y:S01]  /*4b80*/  IMAD.HI.U32 R54, R23, R21, RZ ;  /* 0x0000001517367227 */ /* 0x000fe200078e00ff */
[----:B------:R-:W-:Y:S02]  /*4b90*/  SEL R20, R20, R19, !P1 ;  /* 0x0000001314147207 */ /* 0x000fe40004800000 */
[----:B------:R-:W-:Y:S01]  /*4ba0*/  IADD3.X R37, RZ, RZ, R37, P2, P4 ;  /* 0x000000ffff257210 */ /* 0x000fe200017e8425 */
[----:B------:R-:W-:-:S02]  /*4bb0*/  IMAD.MOV.U32 R55, RZ, RZ, RZ ;  /* 0x000000ffff377224 */ /* 0x000fc400078e00ff */
[----:B------:R-:W-:-:S04]  /*4bc0*/  IMAD.WIDE.U32 R54, R23, R20, R54 ;  /* 0x0000001417367225 */ /* 0x000fc800078e0036 */
[C---:B------:R-:W-:Y:S02]  /*4bd0*/  IMAD R30, R37.reuse, R20, RZ ;  /* 0x00000014251e7224 */ /* 0x040fe400078e02ff */
[----:B------:R-:W-:-:S04]  /*4be0*/  IMAD.HI.U32 R23, P1, R37, R21, R54 ;  /* 0x0000001525177227 */ /* 0x000fc80007820036 */
[----:B------:R-:W-:Y:S01]  /*4bf0*/  IMAD.HI.U32 R22, R37, R20, RZ ;  /* 0x0000001425167227 */ /* 0x000fe200078e00ff */
[----:B------:R-:W-:-:S03]  /*4c00*/  IADD3 R30, P0, R30, R23, RZ ;  /* 0x000000171e1e7210 */ /* 0x000fc60007f1e0ff */
[----:B------:R-:W-:Y:S02]  /*4c10*/  IMAD.X R22, RZ, RZ, R22, P1 ;  /* 0x000000ffff167224 */ /* 0x000fe400008e0616 */
[----:B------:R-:W-:-:S04]  /*4c20*/  IMAD.WIDE.U32 R54, R30, R44, RZ ;  /* 0x0000002c1e367225 */ /* 0x000fc800078e00ff */
[----:B------:R-:W-:Y:S01]  /*4c30*/  IMAD.X R28, RZ, RZ, R22, P0 ;  /* 0x000000ffff1c7224 */ /* 0x000fe200000e0616 */
[----:B------:R-:W-:Y:S01]  /*4c40*/  IADD3 R21, P0, -R54, R21, RZ ;  /* 0x0000001536157210 */ /* 0x000fe20007f1e1ff */
[----:B------:R-:W-:-:S03]  /*4c50*/  IMAD R23, R30, R45, R55 ;  /* 0x0000002d1e177224 */ /* 0x000fc600078e0237 */
[CC--:B------:R-:W-:Y:S01]  /*4c60*/  ISETP.GE.U32.AND P2, PT, R21.reuse, R44.reuse, PT ;  /* 0x0000002c1500720c */ /* 0x0c0fe20003f46070 */
[-C--:B------:R-:W-:Y:S01]  /*4c70*/  IMAD R23, R28, R44.reuse, R23 ;  /* 0x0000002c1c177224 */ /* 0x080fe200078e0217 */
[----:B------:R-:W-:-:S04]  /*4c80*/  IADD3 R22, P1, R21, -R44, RZ ;  /* 0x8000002c15167210 */ /* 0x000fc80007f3e0ff */
[----:B------:R-:W-:Y:S02]  /*4c90*/  IADD3.X R20, ~R23, R20, RZ, P0, !PT ;  /* 0x0000001417147210 */ /* 0x000fe400007fe5ff */
[----:B------:R-:W-:Y:S02]  /*4ca0*/  IADD3 R23, P0, R30, 0x1, RZ ;  /* 0x000000011e177810 */ /* 0x000fe40007f1e0ff */
[----:B------:R-:W-:-:S04]  /*4cb0*/  ISETP.GE.U32.AND.EX P2, PT, R20, R45, PT, P2 ;  /* 0x0000002d1400720c */ /* 0x000fc80003f46120 */
[----:B------:R-:W-:Y:S01]  /*4cc0*/  SEL R22, R22, R21, P2 ;  /* 0x0000001516167207 */ /* 0x000fe20001000000 */
[----:B------:R-:W-:Y:S01]  /*4cd0*/  IMAD.X R21, R20, 0x1, ~R45, P1 ;  /* 0x0000000114157824 */ /* 0x000fe200008e0e2d */
[----:B------:R-:W-:Y:S01]  /*4ce0*/  SEL R30, R23, R30, P2 ;  /* 0x0000001e171e7207 */ /* 0x000fe20001000000 */
[----:B------:R-:W-:Y:S01]  /*4cf0*/  IMAD.X R23, RZ, RZ, R28, P0 ;  /* 0x000000ffff177224 */ /* 0x000fe200000e061c */
[----:B------:R-:W-:Y:S02]  /*4d00*/  ISETP.GE.U32.AND P0, PT, R22, R44, PT ;  /* 0x0000002c1600720c */ /* 0x000fe40003f06070 */
[----:B------:R-:W-:Y:S02]  /*4d10*/  SEL R21, R21, R20, P2 ;  /* 0x0000001415157207 */ /* 0x000fe40001000000 */
[----:B------:R-:W-:Y:S02]  /*4d20*/  SEL R23, R23, R28, P2 ;  /* 0x0000001c17177207 */ /* 0x000fe40001000000 */
[----:B------:R-:W-:-:S02]  /*4d30*/  IADD3 R37, P1, R30, 0x1, RZ ;  /* 0x000000011e257810 */ /* 0x000fc40007f3e0ff */
[----:B------:R-:W-:Y:S02]  /*4d40*/  ISETP.GE.U32.AND.EX P0, PT, R21, R45, PT, P0 ;  /* 0x0000002d1500720c */ /* 0x000fe40003f06100 */
[----:B------:R-:W-:Y:S01]  /*4d50*/  LOP3.LUT R21, R25, R19, RZ, 0x3c, !PT ;  /* 0x0000001319157212 */ /* 0x000fe200078e3cff */
[----:B------:R-:W-:Y:S01]  /*4d60*/  IMAD.X R20, RZ, RZ, R23, P1 ;  /* 0x000000ffff147224 */ /* 0x000fe200008e0617 */
[----:B------:R-:W-:Y:S02]  /*4d70*/  SEL R37, R37, R30, P0 ;  /* 0x0000001e25257207 */ /* 0x000fe40000000000 */
[----:B------:R-:W-:Y:S02]  /*4d80*/  ISETP.GE.AND P2, PT, R21, RZ, PT ;  /* 0x000000ff1500720c */ /* 0x000fe40003f46270 */
[----:B------:R-:W-:Y:S02]  /*4d90*/  SEL R23, R20, R23, P0 ;  /* 0x0000001714177207 */ /* 0x000fe40000000000 */
[----:B------:R-:W-:-:S02]  /*4da0*/  IADD3 R20, P1, RZ, -R37, RZ ;  /* 0x80000025ff147210 */ /* 0x000fc40007f3e0ff */
[----:B------:R-:W-:Y:S02]  /*4db0*/  ISETP.NE.U32.AND P0, PT, R26, RZ, PT ;  /* 0x000000ff1a00720c */ /* 0x000fe40003f05070 */
[-C--:B------:R-:W-:Y:S02]  /*4dc0*/  IADD3.X R22, RZ, ~R23.reuse, RZ, P1, !PT ;  /* 0x80000017ff167210 */ /* 0x080fe40000ffe4ff */
[----:B------:R-:W-:Y:S02]  /*4dd0*/  ISETP.NE.AND.EX P0, PT, R25, RZ, PT, P0 ;  /* 0x000000ff1900720c */ /* 0x000fe40003f05300 */
[----:B------:R-:W-:Y:S01]  /*4de0*/  SEL R22, R22, R23, !P2 ;  /* 0x0000001716167207 */ /* 0x000fe20005000000 */
[----:B------:R-:W-:Y:S01]  /*4df0*/  IMAD.MOV.U32 R23, RZ, RZ, 0x0 ;  /* 0x00000000ff177424 */ /* 0x000fe200078e00ff */
[----:B------:R-:W-:Y:S02]  /*4e00*/  SEL R20, R20, R37, !P2 ;  /* 0x0000002514147207 */ /* 0x000fe40005000000 */
[----:B------:R-:W-:Y:S01]  /*4e10*/  SEL R21, R22, 0xffffffff, P0 ;  /* 0xffffffff16157807 */ /* 0x000fe20000000000 */
[----:B------:R-:W-:Y:S01]  /*4e20*/  IMAD.MOV.U32 R22, RZ, RZ, R24 ;  /* 0x000000ffff167224 */ /* 0x000fe200078e0018 */
[----:B------:R-:W-:-:S03]  /*4e30*/  SEL R20, R20, 0xffffffff, P0 ;  /* 0xffffffff14147807 */ /* 0x000fc60000000000 */
[----:B------:R-:W-:Y:S05]  /*4e40*/  RET.REL.NODEC R22 `(_ZN5flash32flash_fwd_splitkv_combine_kernelI23Flash_fwd_kernel_traitsILi128ELi64ELi128ELi4ELb0ELb0EN7cutlass10bfloat16_tE19Flash_kernel_traitsILi128ELi64ELi128ELi4ES3_EELi4ELi7ELb0EEEvNS_16Flash_fwd_paramsE) ;  /* 0xffffffb0166c7950 */ /* 0x000fea0003c3ffff */
.L_x_45:
[----:B------:R-:W-:-:S00]  /*4e50*/  BRA `(.L_x_45) ;  /* 0xfffffffc00fc7947 */ /* 0x000fc0000383ffff */
[----:B------:R-:W-:-:S00]  /*4e60*/  NOP ;  /* 0x0000000000007918 */ /* 0x000fc00000000000 */
        /* <DEDUP_REMOVED lines=9> */
.L_x_8418:


//--------------------- .text._ZN5flash32flash_fwd_splitkv_combine_kernelI23Flash_fwd_kernel_traitsILi128ELi64ELi128ELi4ELb0ELb0EN7cutlass10bfloat16_tE19Flash_kernel_traitsILi128ELi64ELi128ELi4ES3_EELi4ELi6ELb0EEEvNS_16Flash_fwd_paramsE --------------------------
	.section	.text._ZN5flash32flash_fwd_splitkv_combine_kernelI23Flash_fwd_kernel_traitsILi128ELi64ELi128ELi4ELb0ELb0EN7cutlass10bfloat16_tE19Flash_kernel_traitsILi128ELi64ELi128ELi4ES3_EELi4ELi6ELb0EEEvNS_16Flash_fwd_paramsE,"ax",@progbits
	.align	128
        .global         _ZN5flash32flash_fwd_splitkv_combine_kernelI23Flash_fwd_kernel_traitsILi128ELi64ELi128ELi4ELb0ELb0EN7cutlass10bfloat16_tE19Flash_kernel_traitsILi128ELi64ELi128ELi4ES3_EELi4ELi6ELb0EEEvNS_16Flash_fwd_paramsE
        .type           _ZN5flash32flash_fwd_splitkv_combine_kernelI23Flash_fwd_kernel_traitsILi128ELi64ELi128ELi4ELb0ELb0EN7cutlass10bfloat16_tE19Flash_kernel_traitsILi128ELi64ELi128ELi4ES3_EELi4ELi6ELb0EEEvNS_16Flash_fwd_paramsE,@function
        .size           _ZN5flash32flash_fwd_splitkv_combine_kernelI23Flash_fwd_kernel_traitsILi128ELi64ELi128ELi4ELb0ELb0EN7cutlass10bfloat16_tE19Flash_kernel_traitsILi128ELi64ELi128ELi4ES3_EELi4ELi6ELb0EEEvNS_16Flash_fwd_paramsE,(.L_x_8419 - _ZN5flash32flash_fwd_splitkv_combine_kernelI23Flash_fwd_kernel_traitsILi128ELi64ELi128ELi4ELb0ELb0EN7cutlass10bfloat16_tE19Flash_kernel_traitsILi128ELi64ELi128ELi4ES3_EELi4ELi6ELb0EEEvNS_16Flash_fwd_paramsE)
        .other          _ZN5flash32flash_fwd_splitkv_combine_kernelI23Flash_fwd_kernel_traitsILi128ELi64ELi128ELi4ELb0ELb0EN7cutlass10bfloat16_tE19Flash_kernel_traitsILi128ELi64ELi128ELi4ES3_EELi4ELi6ELb0EEEvNS_16Flash_fwd_paramsE,@"STO_CUDA_ENTRY STV_DEFAULT"
_ZN5flash32flash_fwd_splitkv_combine_kernelI23Flash_fwd_kernel_traitsILi128ELi64ELi128ELi4ELb0ELb0EN7cutlass10bfloat16_tE19Flash_kernel_traitsILi128ELi64ELi128ELi4ES3_EELi4ELi6ELb0EEEvNS_16Flash_fwd_paramsE:
.text._ZN5flash32flash_fwd_splitkv_combine_kernelI23Flash_fwd_kernel_traitsILi128ELi64ELi128ELi4ELb0ELb0EN7cutlass10bfloat16_tE19Flash_kernel_traitsILi128ELi64ELi128ELi4ES3_EELi4ELi6ELb0EEEvNS_16Flash_fwd_paramsE:
        /* <DEDUP_REMOVED lines=23> */
[----:B------:R-:W-:Y:S05]  /*0170*/  CALL.REL.NOINC `($__internal_1_$__cuda_sm20_div_s64) ;  /* 0x0000004400007944 */ /* 0x000fea0003c00000 */
[----:B------:R-:W-:Y:S05]  /*0180*/  BRA `(.L_x_47) ;  /* 0x00000000004c7947 */ /* 0x000fea0003800000 */
.L_x_46:
        /* <DEDUP_REMOVED lines=19> */
.L_x_47:
        /* <DEDUP_REMOVED lines=12> */
[----:B------:R-:W-:Y:S05]  /*0380*/  CALL.REL.NOINC `($__internal_1_$__cuda_sm20_div_s64) ;  /* 0x00000040007c7944 */ /* 0x000fea0003c00000 */
[----:B------:R-:W-:Y:S02]  /*0390*/  MOV R8, R22 ;  /* 0x0000001600087202 */ /* 0x000fe40000000f00 */
[----:B------:R-:W-:Y:S01]  /*03a0*/  MOV R9, R23 ;  /* 0x0000001700097202 */ /* 0x000fe20000000f00 */
[----:B------:R-:W-:Y:S05]  /*03b0*/  BRA `(.L_x_50) ;  /* 0x00000000004c7947 */ /* 0x000fea0003800000 */
.L_x_49:
        /* <DEDUP_REMOVED lines=19> */
.L_x_50:
[----:B------:R-:W-:Y:S05]  /*04f0*/  BSYNC B0 ;  /* 0x0000000000007941 */ /* 0x000fea0003800000 */
.L_x_48:
[----:B------:R-:W0:Y:S01]  /*0500*/  LDC R4, c[0x0][0x2c4] ;  /* 0x0000b100ff047b82 */ /* 0x000e220000000800 */
[----:B------:R-:W-:Y:S01]  /*0510*/  IMAD.MOV.U32 R14, RZ, RZ, RZ ;  /* 0x000000ffff0e7224 */ /* 0x000fe200078e00ff */
[----:B------:R-:W-:Y:S01]  /*0520*/  BSSY B0, `(.L_x_51) ;  /* 0x000003b000007945 */ /* 0x000fe20003800000 */
[----:B0-----:R-:W-:Y:S01]  /*0530*/  IABS R11, R4 ;  /* 0x00000004000b7213 */ /* 0x001fe20000000000 */
[----:B------:R-:W-:-:S03]  /*0540*/  VIADD R6, R4, 0xffffffff ;  /* 0xffffffff04067836 */ /* 0x000fc60000000000 */
[----:B------:R-:W0:Y:S01]  /*0550*/  I2F.RP R13, R11 ;  /* 0x0000000b000d7306 */ /* 0x000e220000209400 */
[----:B------:R-:W-:-:S05]  /*0560*/  IMAD.IADD R2, R6, 0x1, R11 ;  /* 0x0000000106027824 */ /* 0x000fca00078e020b */
[----:B------:R-:W-:Y:S02]  /*0570*/  IABS R3, R2 ;  /* 0x0000000200037213 */ /* 0x000fe40000000000 */
[----:B0-----:R-:W0:Y:S02]  /*0580*/  MUFU.RCP R15, R13 ;  /* 0x0000000d000f7308 */ /* 0x001e240000001000 */
[----:B0-----:R-:W-:-:S06]  /*0590*/  VIADD R15, R15, 0xffffffe ;  /* 0x0ffffffe0f0f7836 */ /* 0x001fcc0000000000 */
[----:B------:R-:W0:Y:S02]  /*05a0*/  F2I.FTZ.U32.TRUNC.NTZ R15, R15 ;  /* 0x0000000f000f7305 */ /* 0x000e24000021f000 */
[----:B0-----:R-:W-:-:S04]  /*05b0*/  IMAD.MOV R10, RZ, RZ, -R15 ;  /* 0x000000ffff0a7224 */ /* 0x001fc800078e0a0f */
[----:B------:R-:W-:-:S04]  /*05c0*/  IMAD R7, R10, R11, RZ ;  /* 0x0000000b0a077224 */ /* 0x000fc800078e02ff */
[----:B------:R-:W-:-:S06]  /*05d0*/  IMAD.HI.U32 R14, R15, R7, R14 ;  /* 0x000000070f0e7227 */ /* 0x000fcc00078e000e */
[----:B------:R-:W-:-:S04]  /*05e0*/  IMAD.HI.U32 R7, R14, R3, RZ ;  /* 0x000000030e077227 */ /* 0x000fc800078e00ff */
[----:B------:R-:W-:-:S04]  /*05f0*/  IMAD.MOV R10, RZ, RZ, -R7 ;  /* 0x000000ffff0a7224 */ /* 0x000fc800078e0a07 */
[----:B------:R-:W-:Y:S01]  /*0600*/  IMAD R10, R11, R10, R3 ;  /* 0x0000000a0b0a7224 */ /* 0x000fe200078e0203 */
[----:B------:R-:W-:-:S04]  /*0610*/  LOP3.LUT R3, R2, R11, RZ, 0x3c, !PT ;  /* 0x0000000b02037212 */ /* 0x000fc800078e3cff */
[----:B------:R-:W-:Y:S02]  /*0620*/  ISETP.GT.U32.AND P1, PT, R11, R10, PT ;  /* 0x0000000a0b00720c */ /* 0x000fe40003f24070 */
[----:B------:R-:W-:-:S11]  /*0630*/  ISETP.GE.AND P0, PT, R3, RZ, PT ;  /* 0x000000ff0300720c */ /* 0x000fd60003f06270 */
[----:B------:R-:W-:Y:S02]  /*0640*/  @!P1 IMAD.IADD R10, R10, 0x1, -R11 ;  /* 0x000000010a0a9824 */ /* 0x000fe400078e0a0b */
[----:B------:R-:W-:Y:S01]  /*0650*/  @!P1 VIADD R7, R7, 0x1 ;  /* 0x0000000107079836 */ /* 0x000fe20000000000 */
[----:B------:R-:W-:Y:S02]  /*0660*/  ISETP.NE.AND P1, PT, R4, RZ, PT ;  /* 0x000000ff0400720c */ /* 0x000fe40003f25270 */
[----:B------:R-:W-:-:S13]  /*0670*/  ISETP.GE.U32.AND P2, PT, R10, R11, PT ;  /* 0x0000000b0a00720c */ /* 0x000fda0003f46070 */
[----:B------:R-:W-:-:S04]  /*0680*/  @P2 VIADD R7, R7, 0x1 ;  /* 0x0000000107072836 */ /* 0x000fc80000000000 */
[----:B------:R-:W-:Y:S01]  /*0690*/  @!P0 IMAD.MOV R7, RZ, RZ, -R7 ;  /* 0x000000ffff078224 */ /* 0x000fe200078e0a07 */
[----:B------:R-:W-:-:S04]  /*06a0*/  @!P1 LOP3.LUT R7, RZ, R11, RZ, 0x33, !PT ;  /* 0x0000000bff079212 */ /* 0x000fc800078e33ff */
[----:B------:R-:W-:Y:S02]  /*06b0*/  ISETP.LT.U32.AND P0, PT, R28, R7, PT ;  /* 0x000000071c00720c */ /* 0x000fe40003f01070 */
[----:B------:R-:W-:-:S04]  /*06c0*/  SHF.R.S32.HI R16, RZ, 0x1f, R7 ;  /* 0x0000001fff107819 */ /* 0x000fc80000011407 */
        /* <DEDUP_REMOVED lines=13> */
.L_x_52:
        /* <DEDUP_REMOVED lines=19> */
.L_x_53:
[----:B------:R-:W-:Y:S05]  /*08d0*/  BSYNC B0 ;  /* 0x0000000000007941 */ /* 0x000fea0003800000 */
.L_x_51:
[----:B------:R-:W0:Y:S01]  /*08e0*/  LDC R7, c[0x0][0x2c4] ;  /* 0x0000b100ff077b82 */ /* 0x000e220000000800 */
[----:B------:R-:W-:Y:S01]  /*08f0*/  ULDC UR5, c[0x0][0x270] ;  /* 0x00009c0000057ab9 */ /* 0x000fe20000000800 */
[----:B------:R-:W-:Y:S01]  /*0900*/  BSSY B0, `(.L_x_54) ;  /* 0x000005d000007945 */ /* 0x000fe20003800000 */
[----:B------:R-:W-:Y:S01]  /*0910*/  UIADD3 UR4, UR5, -0x1, URZ ;  /* 0xffffffff05047890 */ /* 0x000fe2000fffe03f */
[----:B0-----:R-:W-:Y:S02]  /*0920*/  IABS R10, R7 ;  /* 0x00000007000a7213 */ /* 0x001fe40000000000 */
[----:B------:R-:W-:Y:S02]  /*0930*/  ISETP.GT.AND P3, PT, R7, RZ, PT ;  /* 0x000000ff0700720c */ /* 0x000fe40003f64270 */
[----:B------:R-:W0:Y:S08]  /*0940*/  I2F.RP R13, R10 ;  /* 0x0000000a000d7306 */ /* 0x000e300000209400 */
[----:B0-----:R-:W0:Y:S02]  /*0950*/  MUFU.RCP R14, R13 ;  /* 0x0000000d000e7308 */ /* 0x001e240000001000 */
[----:B0-----:R-:W-:-:S06]  /*0960*/  VIADD R14, R14, 0xffffffe ;  /* 0x0ffffffe0e0e7836 */ /* 0x001fcc0000000000 */
[----:B------:R-:W0:Y:S02]  /*0970*/  F2I.FTZ.U32.TRUNC.NTZ R15, R14 ;  /* 0x0000000e000f7305 */ /* 0x000e24000021f000 */
[--C-:B0-----:R-:W-:Y:S02]  /*0980*/  IMAD.MOV R3, RZ, RZ, -R15.reuse ;  /* 0x000000ffff037224 */ /* 0x101fe400078e0a0f */
[----:B------:R-:W-:Y:S02]  /*0990*/  IMAD.MOV.U32 R14, RZ, RZ, RZ ;  /* 0x000000ffff0e7224 */ /* 0x000fe400078e00ff */
[----:B------:R-:W-:Y:S01]  /*09a0*/  IMAD R4, R3, R10, RZ ;  /* 0x0000000a03047224 */ /* 0x000fe200078e02ff */
[----:B------:R-:W-:Y:S02]  /*09b0*/  IABS R3, R2 ;  /* 0x0000000200037213 */ /* 0x000fe40000000000 */
[----:B------:R-:W-:Y:S01]  /*09c0*/  LOP3.LUT R2, R2, R7, RZ, 0x3c, !PT ;  /* 0x0000000702027212 */ /* 0x000fe200078e3cff */
[----:B------:R-:W-:-:S03]  /*09d0*/  IMAD.HI.U32 R4, R15, R4, R14 ;  /* 0x000000040f047227 */ /* 0x000fc600078e000e */
[----:B------:R-:W-:Y:S01]  /*09e0*/  ISETP.GE.AND P1, PT, R2, RZ, PT ;  /* 0x000000ff0200720c */ /* 0x000fe20003f26270 */
[----:B------:R-:W-:Y:S01]  /*09f0*/  IMAD.MOV.U32 R11, RZ, RZ, R3 ;  /* 0x000000ffff0b7224 */ /* 0x000fe200078e0003 */
[----:B------:R-:W-:-:S03]  /*0a00*/  SHF.R.S32.HI R2, RZ, 0x1f, R7 ;  /* 0x0000001fff027819 */ /* 0x000fc60000011407 */
[----:B------:R-:W-:-:S04]  /*0a10*/  IMAD.HI.U32 R4, R4, R11, RZ ;  /* 0x0000000b04047227 */ /* 0x000fc800078e00ff */
[----:B------:R-:W-:-:S04]  /*0a20*/  IMAD.MOV R3, RZ, RZ, -R4 ;  /* 0x000000ffff037224 */ /* 0x000fc800078e0a04 */
[----:B------:R-:W-:-:S05]  /*0a30*/  IMAD R3, R10, R3, R11 ;  /* 0x000000030a037224 */ /* 0x000fca00078e020b */
[----:B------:R-:W-:-:S13]  /*0a40*/  ISETP.GT.U32.AND P2, PT, R10, R3, PT ;  /* 0x000000030a00720c */ /* 0x000fda0003f44070 */
[----:B------:R-:W-:Y:S02]  /*0a50*/  @!P2 IMAD.IADD R3, R3, 0x1, -R10 ;  /* 0x000000010303a824 */ /* 0x000fe400078e0a0a */
[----:B------:R-:W-:Y:S01]  /*0a60*/  @!P2 VIADD R4, R4, 0x1 ;  /* 0x000000010404a836 */ /* 0x000fe20000000000 */
[----:B------:R-:W-:Y:S02]  /*0a70*/  ISETP.NE.AND P2, PT, R7, RZ, PT ;  /* 0x000000ff0700720c */ /* 0x000fe40003f45270 */
[----:B------:R-:W-:Y:S02]  /*0a80*/  ISETP.GE.U32.AND P0, PT, R3, R10, PT ;  /* 0x0000000a0300720c */ /* 0x000fe40003f06070 */
[----:B------:R-:W-:Y:S02]  /*0a90*/  LEA.HI.SX32 R3, R7, 0x1, 0x1 ;  /* 0x0000000107037811 */ /* 0x000fe400078f0aff */
[----:B------:R-:W-:-:S09]  /*0aa0*/  @!P3 IADD3 R3, R2, RZ, RZ ;  /* 0x000000ff0203b210 */ /* 0x000fd20007ffe0ff */
[----:B------:R-:W-:-:S04]  /*0ab0*/  @P0 VIADD R4, R4, 0x1 ;  /* 0x0000000104040836 */ /* 0x000fc80000000000 */
[----:B------:R-:W-:Y:S01]  /*0ac0*/  @!P1 IMAD.MOV R4, RZ, RZ, -R4 ;  /* 0x000000ffff049224 */ /* 0x000fe200078e0a04 */
[----:B------:R-:W-:-:S05]  /*0ad0*/  @!P2 LOP3.LUT R4, RZ, R7, RZ, 0x33, !PT ;  /* 0x00000007ff04a212 */ /* 0x000fca00078e33ff */
[----:B------:R-:W-:-:S05]  /*0ae0*/  IMAD R3, R3, R4, RZ ;  /* 0x0000000403037224 */ /* 0x000fca00078e02ff */
[-C--:B------:R-:W-:Y:S02]  /*0af0*/  IABS R13, R3.reuse ;  /* 0x00000003000d7213 */ /* 0x080fe40000000000 */
[----:B------:R-:W-:Y:S02]  /*0b00*/  IABS R2, R3 ;  /* 0x0000000300027213 */ /* 0x000fe40000000000 */
[----:B------:R-:W0:Y:S01]  /*0b10*/  I2F.RP R18, R13 ;  /* 0x0000000d00127306 */ /* 0x000e220000209400 */
[----:B------:R-:W-:Y:S02]  /*0b20*/  VIADD R4, R13, UR4 ;  /* 0x000000040d047c36 */ /* 0x000fe40008000000 */
[----:B------:R-:W-:-:S05]  /*0b30*/  IMAD.MOV R2, RZ, RZ, -R2 ;  /* 0x000000ffff027224 */ /* 0x000fca00078e0a02 */
[----:B0-----:R-:W0:Y:S02]  /*0b40*/  MUFU.RCP R14, R18 ;  /* 0x00000012000e7308 */ /* 0x001e240000001000 */
[----:B0-----:R-:W-:-:S06]  /*0b50*/  VIADD R14, R14, 0xffffffe ;  /* 0x0ffffffe0e0e7836 */ /* 0x001fcc0000000000 */
[----:B------:R-:W0:Y:S02]  /*0b60*/  F2I.FTZ.U32.TRUNC.NTZ R15, R14 ;  /* 0x0000000e000f7305 */ /* 0x000e24000021f000 */
[----:B0-----:R-:W-:Y:S02]  /*0b70*/  IMAD.MOV R10, RZ, RZ, -R15 ;  /* 0x000000ffff0a7224 */ /* 0x001fe400078e0a0f */
[----:B------:R-:W-:Y:S02]  /*0b80*/  IMAD.MOV.U32 R14, RZ, RZ, RZ ;  /* 0x000000ffff0e7224 */ /* 0x000fe400078e00ff */
[----:B------:R-:W-:Y:S01]  /*0b90*/  IMAD R11, R10, R13, RZ ;  /* 0x0000000d0a0b7224 */ /* 0x000fe200078e02ff */
[----:B------:R-:W-:-:S03]  /*0ba0*/  IABS R10, R4 ;  /* 0x00000004000a7213 */ /* 0x000fc60000000000 */
[----:B------:R-:W-:-:S06]  /*0bb0*/  IMAD.HI.U32 R11, R15, R11, R14 ;  /* 0x0000000b0f0b7227 */ /* 0x000fcc00078e000e */
[----:B------:R-:W-:-:S04]  /*0bc0*/  IMAD.HI.U32 R15, R11, R10, RZ ;  /* 0x0000000a0b0f7227 */ /* 0x000fc800078e00ff */
[----:B------:R-:W-:-:S05]  /*0bd0*/  IMAD R2, R15, R2, R10 ;  /* 0x000000020f027224 */ /* 0x000fca00078e020a */
[----:B------:R-:W-:-:S13]  /*0be0*/  ISETP.GT.U32.AND P1, PT, R13, R2, PT ;  /* 0x000000020d00720c */ /* 0x000fda0003f24070 */
[-C--:B------:R-:W-:Y:S01]  /*0bf0*/  @!P1 IADD3 R2, R2, -R13.reuse, RZ ;  /* 0x8000000d02029210 */ /* 0x080fe20007ffe0ff */
[----:B------:R-:W-:Y:S01]  /*0c00*/  @!P1 VIADD R15, R15, 0x1 ;  /* 0x000000010f0f9836 */ /* 0x000fe20000000000 */
[----:B------:R-:W-:Y:S02]  /*0c10*/  ISETP.NE.AND P1, PT, R3, RZ, PT ;  /* 0x000000ff0300720c */ /* 0x000fe40003f25270 */
[-C--:B------:R-:W-:Y:S02]  /*0c20*/  ISETP.GE.U32.AND P2, PT, R2, R13.reuse, PT ;  /* 0x0000000d0200720c */ /* 0x080fe40003f46070 */
[----:B------:R-:W-:-:S04]  /*0c30*/  LOP3.LUT R2, R4, R13, RZ, 0x3c, !PT ;  /* 0x0000000d04027212 */ /* 0x000fc800078e3cff */
[----:B------:R-:W-:-:S07]  /*0c40*/  ISETP.GE.AND P0, PT, R2, RZ, PT ;  /* 0x000000ff0200720c */ /* 0x000fce0003f06270 */
[----:B------:R-:W-:-:S06]  /*0c50*/  @P2 VIADD R15, R15, 0x1 ;  /* 0x000000010f0f2836 */ /* 0x000fcc0000000000 */
        /* <DEDUP_REMOVED lines=8> */
[----:B------:R-:W-:Y:S01]  /*0ce0*/  ISETP.NE.U32.AND P1, PT, R2, RZ, PT ;  /* 0x000000ff0200720c */ /* 0x000fe20003f25070 */
[----:B------:R-:W-:-:S12]  /*0cf0*/  IMAD R2, R7, UR5, RZ ;  /* 0x0000000507027c24 */ /* 0x000fd8000f8e02ff */
[----:B------:R-:W-:Y:S05]  /*0d00*/  @!P1 BRA `(.L_x_55) ;  /* 0x0000000000249947 */ /* 0x000fea0003800000 */
[----:B------:R-:W-:Y:S01]  /*0d10*/  IMAD.MOV.U32 R24, RZ, RZ, R22 ;  /* 0x000000ffff187224 */ /* 0x000fe200078e0016 */
[----:B------:R-:W-:Y:S01]  /*0d20*/  MOV R28, R15 ;  /* 0x0000000f001c7202 */ /* 0x000fe20000000f00 */
[----:B------:R-:W-:Y:S01]  /*0d30*/  IMAD.MOV.U32 R19, RZ, RZ, R23 ;  /* 0x000000ffff137224 */ /* 0x000fe200078e0017 */
[----:B------:R-:W-:Y:S02]  /*0d40*/  MOV R25, R14 ;  /* 0x0000000e00197202 */ /* 0x000fe40000000f00 */
[----:B------:R-:W-:Y:S02]  /*0d50*/  MOV R26, 0xd70 ;  /* 0x00000d70001a7802 */ /* 0x000fe40000000f00 */
[----:B------:R-:W-:Y:S05]  /*0d60*/  CALL.REL.NOINC `($__internal_1_$__cuda_sm20_div_s64) ;  /* 0x0000003800047944 */ /* 0x000fea0003c00000 */
[----:B------:R-:W-:Y:S02]  /*0d70*/  MOV R38, R22 ;  /* 0x0000001600267202 */ /* 0x000fe40000000f00 */
[----:B------:R-:W-:Y:S01]  /*0d80*/  MOV R39, R23 ;  /* 0x0000001700277202 */ /* 0x000fe20000000f00 */
[----:B------:R-:W-:Y:S05]  /*0d90*/  BRA `(.L_x_56) ;  /* 0x00000000004c7947 */ /* 0x000fea0003800000 */
.L_x_55:
        /* <DEDUP_REMOVED lines=19> */
.L_x_56:
[----:B------:R-:W-:Y:S05]  /*0ed0*/  BSYNC B0 ;  /* 0x0000000000007941 */ /* 0x000fea0003800000 */
.L_x_54:
[-C--:B------:R-:W-:Y:S01]  /*0ee0*/  IABS R7, R2.reuse ;  /* 0x0000000200077213 */ /* 0x080fe20000000000 */
[----:B------:R-:W-:Y:S01]  /*0ef0*/  BSSY B0, `(.L_x_57) ;  /* 0x000003b000007945 */ /* 0x000fe20003800000 */
[----:B------:R-:W-:Y:S02]  /*0f00*/  IABS R10, R2 ;  /* 0x00000002000a7213 */ /* 0x000fe40000000000 */
[----:B------:R-:W0:Y:S01]  /*0f10*/  I2F.RP R20, R7 ;  /* 0x0000000700147306 */ /* 0x000e220000209400 */
[----:B------:R-:W-:Y:S02]  /*0f20*/  IMAD.IADD R6, R6, 0x1, R7 ;  /* 0x0000000106067824 */ /* 0x000fe400078e0207 */
[----:B------:R-:W-:-:S03]  /*0f30*/  IMAD.MOV R10, RZ, RZ, -R10 ;  /* 0x000000ffff0a7224 */ /* 0x000fc600078e0a0a */
[----:B------:R-:W-:Y:S02]  /*0f40*/  IABS R11, R6 ;  /* 0x00000006000b7213 */ /* 0x000fe40000000000 */
[----:B0-----:R-:W0:Y:S02]  /*0f50*/  MUFU.RCP R19, R20 ;  /* 0x0000001400137308 */ /* 0x001e240000001000 */
[----:B0-----:R-:W-:-:S06]  /*0f60*/  VIADD R19, R19, 0xffffffe ;  /* 0x0ffffffe13137836 */ /* 0x001fcc0000000000 */
[----:B------:R-:W0:Y:S02]  /*0f70*/  F2I.FTZ.U32.TRUNC.NTZ R19, R19 ;  /* 0x0000001300137305 */ /* 0x000e24000021f000 */
[----:B0-----:R-:W-:-:S04]  /*0f80*/  IMAD.MOV R18, RZ, RZ, -R19 ;  /* 0x000000ffff127224 */ /* 0x001fc800078e0a13 */
[----:B------:R-:W-:Y:S02]  /*0f90*/  IMAD R13, R18, R7, RZ ;  /* 0x00000007120d7224 */ /* 0x000fe400078e02ff */
[----:B------:R-:W-:-:S04]  /*0fa0*/  IMAD.MOV.U32 R18, RZ, RZ, RZ ;  /* 0x000000ffff127224 */ /* 0x000fc800078e00ff */
[----:B------:R-:W-:-:S06]  /*0fb0*/  IMAD.HI.U32 R13, R19, R13, R18 ;  /* 0x0000000d130d7227 */ /* 0x000fcc00078e0012 */
[----:B------:R-:W-:-:S04]  /*0fc0*/  IMAD.HI.U32 R13, R13, R11, RZ ;  /* 0x0000000b0d0d7227 */ /* 0x000fc800078e00ff */
[----:B------:R-:W-:-:S05]  /*0fd0*/  IMAD R10, R13, R10, R11 ;  /* 0x0000000a0d0a7224 */ /* 0x000fca00078e020b */
[----:B------:R-:W-:-:S13]  /*0fe0*/  ISETP.GT.U32.AND P1, PT, R7, R10, PT ;  /* 0x0000000a0700720c */ /* 0x000fda0003f24070 */
[----:B------:R-:W-:Y:S02]  /*0ff0*/  @!P1 IMAD.IADD R10, R10, 0x1, -R7 ;  /* 0x000000010a0a9824 */ /* 0x000fe400078e0a07 */
        /* <DEDUP_REMOVED lines=23> */
.L_x_58:
        /* <DEDUP_REMOVED lines=19> */
.L_x_59:
[----:B------:R-:W-:Y:S05]  /*12a0*/  BSYNC B0 ;  /* 0x0000000000007941 */ /* 0x000fea0003800000 */
.L_x_57:
[----:B------:R-:W0:Y:S01]  /*12b0*/  S2R R10, SR_TID.X ;  /* 0x00000000000a7919 */ /* 0x000e220000002100 */
[----:B------:R-:W-:Y:S01]  /*12c0*/  IADD3 R9, P0, R12, -UR7, RZ ;  /* 0x800000070c097c10 */ /* 0x000fe2000ff1e0ff */
[----:B------:R-:W-:Y:S01]  /*12d0*/  ULDC UR5, c[0x0][0x3c4] ;  /* 0x0000f10000057ab9 */ /* 0x000fe20000000800 */
[----:B------:R-:W-:Y:S02]  /*12e0*/  ULDC.64 UR8, c[0x0][0x208] ;  /* 0x0000820000087ab9 */ /* 0x000fe40000000a00 */
[----:B------:R-:W-:Y:S02]  /*12f0*/  IADD3.X R8, R5, ~UR6, RZ, P0, !PT ;  /* 0x8000000605087c10 */ /* 0x000fe400087fe4ff */
[----:B0-----:R-:W-:-:S04]  /*1300*/  SHF.R.S32.HI R29, RZ, 0x1f, R10 ;  /* 0x0000001fff1d7819 */ /* 0x001fc8000001140a */
[----:B------:R-:W-:-:S04]  /*1310*/  LEA.HI R7, R29, R10, RZ, 0x2 ;  /* 0x0000000a1d077211 */ /* 0x000fc800078f10ff */
[----:B------:R-:W-:Y:S02]  /*1320*/  LOP3.LUT R19, R7, 0xfffffffc, RZ, 0xc0, !PT ;  /* 0xfffffffc07137812 */ /* 0x000fe400078ec0ff */
[----:B------:R-:W-:-:S03]  /*1330*/  SHF.R.S32.HI R7, RZ, 0x2, R7 ;  /* 0x00000002ff077819 */ /* 0x000fc60000011407 */
[----:B------:R-:W-:Y:S02]  /*1340*/  IMAD.IADD R20, R10, 0x1, -R19 ;  /* 0x000000010a147824 */ /* 0x000fe400078e0a13 */
[----:B------:R-:W-:-:S03]  /*1350*/  VIADD R25, R7, 0x20 ;  /* 0x0000002007197836 */ /* 0x000fc60000000000 */
[----:B------:R-:W-:Y:S02]  /*1360*/  ISETP.GT.U32.AND P2, PT, R9, R20, PT ;  /* 0x000000140900720c */ /* 0x000fe40003f44070 */
[----:B------:R-:W-:Y:S02]  /*1370*/  SHF.R.S32.HI R21, RZ, 0x1f, R20 ;  /* 0x0000001fff157819 */ /* 0x000fe40000011414 */
[----:B------:R-:W-:Y:S02]  /*1380*/  IADD3 R30, P0, R20, UR7, RZ ;  /* 0x00000007141e7c10 */ /* 0x000fe4000ff1e0ff */
[----:B------:R-:W-:Y:S02]  /*1390*/  ISETP.GT.AND.EX P2, PT, R8, R21, PT, P2 ;  /* 0x000000150800720c */ /* 0x000fe40003f44320 */
[----:B------:R-:W-:Y:S02]  /*13a0*/  IADD3.X R31, R21, UR6, RZ, P0, !PT ;  /* 0x00000006151f7c10 */ /* 0x000fe400087fe4ff */
[----:B------:R-:W-:-:S02]  /*13b0*/  ISETP.GE.OR P3, PT, R7, UR5, !P2 ;  /* 0x0000000507007c0c */ /* 0x000fc4000d766670 */
[----:B------:R-:W-:-:S11]  /*13c0*/  ISETP.GE.OR P2, PT, R25, UR5, !P2 ;  /* 0x0000000519007c0c */ /* 0x000fd6000d746670 */
[----:B------:R-:W0:Y:S01]  /*13d0*/  @!P3 LDC.64 R18, c[0x0][0x2b8] ;  /* 0x0000ae00ff12bb82 */ /* 0x000e220000000a00 */
[----:B------:R-:W-:Y:S02]  /*13e0*/  @!P3 SHF.R.S32.HI R33, RZ, 0x1f, R7 ;  /* 0x0000001fff21b819 */ /* 0x000fe40000011407 */
[----:B------:R-:W-:-:S03]  /*13f0*/  @!P2 SHF.R.S32.HI R21, RZ, 0x1f, R25 ;  /* 0x0000001fff15a819 */ /* 0x000fc60000011419 */
[-C--:B------:R-:W-:Y:S02]  /*1400*/  @!P3 IMAD R26, R33, R12.reuse, RZ ;  /* 0x0000000c211ab224 */ /* 0x080fe400078e02ff */
[----:B------:R-:W1:Y:S01]  /*1410*/  @!P2 LDC.64 R8, c[0x0][0x2b8] ;  /* 0x0000ae00ff08ab82 */ /* 0x000e620000000a00 */
[----:B------:R-:W-:Y:S02]  /*1420*/  @!P2 IMAD R24, R21, R12, RZ ;  /* 0x0000000c1518a224 */ /* 0x000fe400078e02ff */
[----:B------:R-:W-:-:S04]  /*1430*/  @!P3 IMAD.WIDE.U32 R32, R12, R7, R30 ;  /* 0x000000070c20b225 */ /* 0x000fc800078e001e */
[----:B------:R-:W-:Y:S02]  /*1440*/  @!P3 IMAD R21, R7, R5, R26 ;  /* 0x000000050715b224 */ /* 0x000fe400078e021a */
[----:B------:R-:W-:-:S04]  /*1450*/  @!P2 IMAD.WIDE.U32 R30, R12, R25, R30 ;  /* 0x000000190c1ea225 */ /* 0x000fc800078e001e */
[----:B------:R-:W-:Y:S02]  /*1460*/  @!P2 IMAD R24, R25, R5, R24 ;  /* 0x000000051918a224 */ /* 0x000fe400078e0218 */
[----:B------:R-:W-:Y:S01]  /*1470*/  @!P3 IMAD.IADD R21, R33, 0x1, R21 ;  /* 0x000000012115b824 */ /* 0x000fe200078e0215 */
[----:B0-----:R-:W-:Y:S01]  /*1480*/  @!P3 LEA R18, P1, R32, R18, 0x2 ;  /* 0x000000122012b211 */ /* 0x001fe200078210ff */
[----:B------:R-:W-:-:S03]  /*1490*/  @!P2 IMAD.IADD R24, R31, 0x1, R24 ;  /* 0x000000011f18a824 */ /* 0x000fc600078e0218 */
[----:B------:R-:W-:Y:S01]  /*14a0*/  @!P3 LEA.HI.X R19, R32, R19, R21, 0x2, P1 ;  /* 0x000000132013b211 */ /* 0x000fe200008f1415 */
[----:B------:R-:W-:Y:S01]  /*14b0*/  IMAD.MOV.U32 R21, RZ, RZ, -0x800000 ;  /* 0xff800000ff157424 */ /* 0x000fe200078e00ff */
[----:B-1----:R-:W-:Y:S01]  /*14c0*/  @!P2 LEA R36, P0, R30, R8, 0x2 ;  /* 0x000000081e24a211 */ /* 0x002fe200078010ff */
[----:B------:R-:W-:-:S04]  /*14d0*/  IMAD.MOV.U32 R8, RZ, RZ, -0x800000 ;  /* 0xff800000ff087424 */ /* 0x000fc800078e00ff */
[----:B------:R0:W2:Y:S01]  /*14e0*/  @!P3 LDG.E R21, desc[UR8][R18.64] ;  /* 0x000000081215b981 */ /* 0x0000a2000c1e1900 */
[----:B------:R-:W-:-:S05]  /*14f0*/  @!P2 LEA.HI.X R37, R30, R9, R24, 0x2, P0 ;  /* 0x000000091e25a211 */ /* 0x000fca00000f1418 */
[----:B------:R-:W3:Y:S01]  /*1500*/  @!P2 LDG.E R8, desc[UR8][R36.64] ;  /* 0x000000082408a981 */ /* 0x000ee2000c1e1900 */
[----:B------:R-:W1:Y:S01]  /*1510*/  S2R R34, SR_CgaCtaId ;  /* 0x0000000000227919 */ /* 0x000e620000008800 */
[----:B------:R-:W-:Y:S02]  /*1520*/  MOV R9, 0x400 ;  /* 0x0000040000097802 */ /* 0x000fe40000000f00 */
[C---:B------:R-:W-:Y:S02]  /*1530*/  ISETP.GT.AND P0, PT, R10.reuse, 0xff, PT ;  /* 0x000000ff0a00780c */ /* 0x040fe40003f04270 */
[----:B------:R-:W-:Y:S02]  /*1540*/  ISETP.GT.AND P3, PT, R10, 0x7f, PT ;  /* 0x0000007f0a00780c */ /* 0x000fe40003f64270 */
[----:B------:R-:W-:-:S04]  /*1550*/  LEA.HI R29, R29, R10, RZ, 0x5 ;  /* 0x0000000a1d1d7211 */ /* 0x000fc800078f28ff */
[----:B------:R-:W-:Y:S02]  /*1560*/  LOP3.LUT R35, R29, 0xffffffe0, RZ, 0xc0, !PT ;  /* 0xffffffe01d237812 */ /* 0x000fe400078ec0ff */
[----:B-1----:R-:W-:-:S05]  /*1570*/  LEA R34, R34, R9, 0x18 ;  /* 0x0000000922227211 */ /* 0x002fca00078ec0ff */
[----:B------:R-:W-:-:S04]  /*1580*/  IMAD R9, R7, 0x14, R34 ;  /* 0x0000001407097824 */ /* 0x000fc800078e0222 */
[----:B------:R-:W-:Y:S02]  /*1590*/  IMAD R24, R20, 0x4, R9 ;  /* 0x0000000414187824 */ /* 0x000fe400078e0209 */
[----:B------:R-:W-:Y:S01]  /*15a0*/  IMAD.IADD R35, R10, 0x1, -R35 ;  /* 0x000000010a237824 */ /* 0x000fe200078e0a23 */
[----:B------:R-:W-:Y:S01]  /*15b0*/  SHF.R.S32.HI R7, RZ, 0x5, R29 ;  /* 0x00000005ff077819 */ /* 0x000fe2000001141d */
[----:B------:R-:W-:Y:S01]  /*15c0*/  IMAD.MOV.U32 R33, RZ, RZ, -0x800000 ;  /* 0xff800000ff217424 */ /* 0x000fe200078e00ff */
[----:B------:R-:W0:Y:S01]  /*15d0*/  LDC R9, c[0x0][0x2c4] ;  /* 0x0000b100ff097b82 */ /* 0x000e220000000800 */
[----:B------:R-:W-:Y:S02]  /*15e0*/  IMAD R34, R35, 0x14, R34 ;  /* 0x0000001423227824 */ /* 0x000fe400078e0222 */
[----:B------:R-:W-:Y:S02]  /*15f0*/  IMAD.MOV.U32 R32, RZ, RZ, -0x800000 ;  /* 0xff800000ff207424 */ /* 0x000fe400078e00ff */
[----:B------:R-:W-:Y:S01]  /*1600*/  IMAD R34, R7, 0x4, R34 ;  /* 0x0000000407227824 */ /* 0x000fe200078e0222 */
[----:B0-----:R-:W-:-:S04]  /*1610*/  IABS R18, R9 ;  /* 0x0000000900127213 */ /* 0x001fc80000000000 */
[----:B------:R-:W0:Y:S01]  /*1620*/  I2F.RP R28, R18 ;  /* 0x00000012001c7306 */ /* 0x000e220000209400 */
[----:B--2---:R-:W-:Y:S04]  /*1630*/  @!P0 STS [R24], R21 ;  /* 0x0000001518008388 */ /* 0x004fe80000000800 */
[----:B---3--:R-:W-:Y:S01]  /*1640*/  @!P3 STS [R24+0x280], R8 ;  /* 0x000280081800b388 */ /* 0x008fe20000000800 */
[----:B------:R-:W-:Y:S06]  /*1650*/  BAR.SYNC.DEFER_BLOCKING 0x0 ;  /* 0x0000000000007b1d */ /* 0x000fec0000010000 */
[----:B------:R-:W-:Y:S04]  /*1660*/  @!P3 LDS R33, [R34] ;  /* 0x000000002221b984 */ /* 0x000fe80000000800 */
[----:B------:R-:W1:Y:S02]  /*1670*/  @!P3 LDS R32, [R34+0x280] ;  /* 0x000280002220b984 */ /* 0x000e640000000800 */
[----:B-1----:R-:W-:-:S05]  /*1680*/  FMNMX.FTZ R25, R33, R32, !PT ;  /* 0x0000002021197209 */ /* 0x002fca0007810000 */
[----:B------:R-:W1:Y:S02]  /*1690*/  SHFL.BFLY PT, R20, R25, 0x10, 0x1f ;  /* 0x0e001f0019147f89 */ /* 0x000e6400000e0000 */
[----:B-1----:R-:W-:-:S05]  /*16a0*/  FMNMX.FTZ R20, R25, R20, !PT ;  /* 0x0000001419147209 */ /* 0x002fca0007810000 */
[----:B------:R-:W1:Y:S02]  /*16b0*/  SHFL.BFLY PT, R19, R20, 0x8, 0x1f ;  /* 0x0d001f0014137f89 */ /* 0x000e6400000e0000 */
[----:B-1----:R-:W-:-:S05]  /*16c0*/  FMNMX.FTZ R19, R20, R19, !PT ;  /* 0x0000001314137209 */ /* 0x002fca0007810000 */
[----:B------:R-:W1:Y:S01]  /*16d0*/  SHFL.BFLY PT, R26, R19, 0x4, 0x1f ;  /* 0x0c801f00131a7f89 */ /* 0x000e6200000e0000 */
[----:B0-----:R-:W0:Y:S01]  /*16e0*/  MUFU.RCP R24, R28 ;  /* 0x0000001c00187308 */ /* 0x001e220000001000 */
[----:B-1----:R-:W-:-:S05]  /*16f0*/  FMNMX.FTZ R26, R19, R26, !PT ;  /* 0x0000001a131a7209 */ /* 0x002fca0007810000 */
[----:B------:R-:W1:Y:S01]  /*1700*/  SHFL.BFLY PT, R21, R26, 0x2, 0x1f ;  /* 0x0c401f001a157f89 */ /* 0x000e6200000e0000 */
[----:B0-----:R-:W-:-:S04]  /*1710*/  VIADD R24, R24, 0xffffffe ;  /* 0x0ffffffe18187836 */ /* 0x001fc80000000000 */
[----:B------:R-:W0:Y:S01]  /*1720*/  F2I.FTZ.U32.TRUNC.NTZ R25, R24 ;  /* 0x0000001800197305 */ /* 0x000e22000021f000 */
[----:B-1----:R-:W-:-:S05]  /*1730*/  FMNMX.FTZ R21, R26, R21, !PT ;  /* 0x000000151a157209 */ /* 0x002fca0007810000 */
[----:B------:R-:W1:Y:S01]  /*1740*/  SHFL.BFLY PT, R20, R21, 0x1, 0x1f ;  /* 0x0c201f0015147f89 */ /* 0x000e6200000e0000 */
[----:B0-----:R-:W-:Y:S02]  /*1750*/  IMAD.MOV R8, RZ, RZ, -R25 ;  /* 0x000000ffff087224 */ /* 0x001fe400078e0a19 */
[----:B------:R-:W-:Y:S02]  /*1760*/  IMAD.MOV.U32 R24, RZ, RZ, RZ ;  /* 0x000000ffff187224 */ /* 0x000fe400078e00ff */
[----:B------:R-:W-:Y:S01]  /*1770*/  IMAD R19, R8, R18, RZ ;  /* 0x0000001208137224 */ /* 0x000fe200078e02ff */
[----:B------:R-:W-:-:S03]  /*1780*/  IABS R8, R6 ;  /* 0x0000000600087213 */ /* 0x000fc60000000000 */
[----:B------:R-:W-:-:S06]  /*1790*/  IMAD.HI.U32 R19, R25, R19, R24 ;  /* 0x0000001319137227 */ /* 0x000fcc00078e0018 */
[----:B------:R-:W-:-:S04]  /*17a0*/  IMAD.HI.U32 R19, R19, R8, RZ ;  /* 0x0000000813137227 */ /* 0x000fc800078e00ff */
[----:B------:R-:W-:Y:S01]  /*17b0*/  IMAD.MOV R25, RZ, RZ, -R19 ;  /* 0x000000ffff197224 */ /* 0x000fe200078e0a13 */
[----:B-1----:R-:W-:-:S03]  /*17c0*/  FMNMX.FTZ R20, R21, R20, !PT ;  /* 0x0000001415147209 */ /* 0x002fc60007810000 */
[----:B------:R-:W-:Y:S01]  /*17d0*/  IMAD R25, R18, R25, R8 ;  /* 0x0000001912197224 */ /* 0x000fe200078e0208 */
[----:B------:R-:W-:-:S04]  /*17e0*/  FSETP.NEU.FTZ.AND P0, PT, R20, -INF , PT ;  /* 0xff8000001400780b */ /* 0x000fc80003f1d000 */
[----:B------:R-:W-:-:S05]  /*17f0*/  FSEL R8, R20, RZ, P0 ;  /* 0x000000ff14087208 */ /* 0x000fca0000000000 */
[C---:B------:R-:W-:Y:S01]  /*1800*/  FADD.FTZ R21, -R8.reuse, R33 ;  /* 0x0000002108157221 */ /* 0x040fe20000010100 */
[----:B------:R-:W-:Y:S01]  /*1810*/  FADD.FTZ R20, -R8, R32 ;  /* 0x0000002008147221 */ /* 0x000fe20000010100 */
[----:B------:R-:W-:Y:S02]  /*1820*/  ISETP.GT.U32.AND P0, PT, R18, R25, PT ;  /* 0x000000191200720c */ /* 0x000fe40003f04070 */
[----:B------:R-:W-:Y:S01]  /*1830*/  FMUL.FTZ R21, R21, 1.4426950216293334961 ;  /* 0x3fb8aa3b15157820 */ /* 0x000fe20000410000 */
[----:B------:R-:W-:-:S05]  /*1840*/  FMUL.FTZ R20, R20, 1.4426950216293334961 ;  /* 0x3fb8aa3b14147820 */ /* 0x000fca0000410000 */
[----:B------:R-:W-:Y:S08]  /*1850*/  MUFU.EX2 R21, R21 ;  /* 0x0000001500157308 */ /* 0x000ff00000000800 */
[----:B------:R-:W0:Y:S01]  /*1860*/  MUFU.EX2 R20, R20 ;  /* 0x0000001400147308 */ /* 0x000e220000000800 */
[----:B------:R-:W-:Y:S01]  /*1870*/  @!P0 IMAD.IADD R25, R25, 0x1, -R18 ;  /* 0x0000000119198824 */ /* 0x000fe200078e0a12 */
[----:B------:R-:W-:-:S04]  /*1880*/  LOP3.LUT R6, R6, R9, RZ, 0x3c, !PT ;  /* 0x0000000906067212 */ /* 0x000fc800078e3cff */
[----:B------:R-:W-:Y:S02]  /*1890*/  ISETP.GE.U32.AND P2, PT, R25, R18, PT ;  /* 0x000000121900720c */ /* 0x000fe40003f46070 */
[----:B------:R-:W-:Y:S01]  /*18a0*/  ISETP.GE.AND P1, PT, R6, RZ, PT ;  /* 0x000000ff0600720c */ /* 0x000fe20003f26270 */
[----:B------:R-:W-:Y:S01]  /*18b0*/  @!P0 VIADD R19, R19, 0x1 ;  /* 0x0000000113138836 */ /* 0x000fe20000000000 */
[----:B------:R-:W-:Y:S01]  /*18c0*/  ISETP.NE.AND P0, PT, R9, RZ, PT ;  /* 0x000000ff0900720c */ /* 0x000fe20003f05270 */
[----:B0-----:R-:W-:Y:S01]  /*18d0*/  FADD.FTZ R6, R21, R20 ;  /* 0x0000001415067221 */ /* 0x001fe20000010000 */
[----:B------:R-:W-:-:S07]  /*18e0*/  ISETP.GT.AND P4, PT, R2, RZ, PT ;  /* 0x000000ff0200720c */ /* 0x000fce0003f84270 */
[----:B------:R-:W-:Y:S01]  /*18f0*/  @P2 VIADD R19, R19, 0x1 ;  /* 0x0000000113132836 */ /* 0x000fe20000000000 */
[----:B------:R-:W0:Y:S03]  /*1900*/  SHFL.BFLY PT, R21, R6, 0x10, 0x1f ;  /* 0x0e001f0006157f89 */ /* 0x000e2600000e0000 */
[----:B------:R-:W-:Y:S01]  /*1910*/  IMAD.MOV.U32 R18, RZ, RZ, R19 ;  /* 0x000000ffff127224 */ /* 0x000fe200078e0013 */
[----:B------:R-:W-:Y:S01]  /*1920*/  SHF.R.S32.HI R20, RZ, 0x1f, R2 ;  /* 0x0000001fff147819 */ /* 0x000fe20000011402 */
[----:B------:R-:W1:Y:S01]  /*1930*/  LDC R19, c[0x0][0x270] ;  /* 0x00009c00ff137b82 */ /* 0x000e620000000800 */
[----:B------:R-:W-:Y:S01]  /*1940*/  LEA.HI.SX32 R25, R2, 0x1, 0x1 ;  /* 0x0000000102197811 */ /* 0x000fe200078f0aff */
[----:B------:R-:W-:Y:S01]  /*1950*/  @!P1 IMAD.MOV R18, RZ, RZ, -R18 ;  /* 0x000000ffff129224 */ /* 0x000fe200078e0a12 */
[----:B------:R-:W-:Y:S01]  /*1960*/  @!P0 LOP3.LUT R18, RZ, R9, RZ, 0x33, !PT ;  /* 0x00000009ff128212 */ /* 0x000fe200078e33ff */
[----:B------:R-:W-:-:S04]  /*1970*/  @!P4 IMAD.MOV R25, RZ, RZ, R20 ;  /* 0x000000ffff19c224 */ /* 0x000fc800078e0214 */
[----:B------:R-:W-:-:S05]  /*1980*/  IMAD R2, R25, R18, RZ ;  /* 0x0000001219027224 */ /* 0x000fca00078e02ff */
[----:B------:R-:W-:Y:S01]  /*1990*/  IABS R29, R2 ;  /* 0x00000002001d7213 */ /* 0x000fe20000000000 */
[----:B0-----:R-:W-:-:S03]  /*19a0*/  FADD.FTZ R21, R6, R21 ;  /* 0x0000001506157221 */ /* 0x001fc60000010000 */
[----:B------:R-:W0:Y:S02]  /*19b0*/  I2F.RP R25, R29 ;  /* 0x0000001d00197306 */ /* 0x000e240000209400 */
[----:B------:R-:W2:Y:S01]  /*19c0*/  SHFL.BFLY PT, R6, R21, 0x8, 0x1f ;  /* 0x0d001f0015067f89 */ /* 0x000ea200000e0000 */
[----:B-1----:R-:W-:-:S05]  /*19d0*/  IABS R24, R19 ;  /* 0x0000001300187213 */ /* 0x002fca0000000000 */
[----:B------:R-:W1:Y:S08]  /*19e0*/  I2F.U32.RP R20, R24 ;  /* 0x0000001800147306 */ /* 0x000e700000209000 */
[----:B0-----:R-:W0:Y:S08]  /*19f0*/  MUFU.RCP R42, R25 ;  /* 0x00000019002a7308 */ /* 0x001e300000001000 */
[----:B-1----:R-:W1:Y:S01]  /*1a00*/  MUFU.RCP R40, R20 ;  /* 0x0000001400287308 */ /* 0x002e620000001000 */
[----:B--2---:R-:W-:-:S05]  /*1a10*/  FADD.FTZ R6, R21, R6 ;  /* 0x0000000615067221 */ /* 0x004fca0000010000 */
[----:B------:R-:W2:Y:S01]  /*1a20*/  SHFL.BFLY PT, R31, R6, 0x4, 0x1f ;  /* 0x0c801f00061f7f89 */ /* 0x000ea200000e0000 */
[----:B0-----:R-:W-:-:S04]  /*1a30*/  VIADD R42, R42, 0xffffffe ;  /* 0x0ffffffe2a2a7836 */ /* 0x001fc80000000000 */
[----:B------:R-:W0:Y:S01]  /*1a40*/  F2I.FTZ.U32.TRUNC.NTZ R43, R42 ;  /* 0x0000002a002b7305 */ /* 0x000e22000021f000 */
[----:B-1----:R-:W-:-:S07]  /*1a50*/  VIADD R40, R40, 0xffffffe ;  /* 0x0ffffffe28287836 */ /* 0x002fce0000000000 */
[----:B------:R-:W1:Y:S01]  /*1a60*/  F2I.FTZ.U32.TRUNC.NTZ R41, R40 ;  /* 0x0000002800297305 */ /* 0x000e62000021f000 */
[----:B------:R-:W-:Y:S02]  /*1a70*/  VIADD R20, R29, UR4 ;  /* 0x000000041d147c36 */ /* 0x000fe40008000000 */
[----:B0-----:R-:W-:Y:S02]  /*1a80*/  IMAD.MOV R18, RZ, RZ, -R43 ;  /* 0x000000ffff127224 */ /* 0x001fe400078e0a2b */
[----:B------:R-:W-:Y:S02]  /*1a90*/  IMAD.MOV.U32 R42, RZ, RZ, RZ ;  /* 0x000000ffff2a7224 */ /* 0x000fe400078e00ff */
[----:B------:R-:W-:Y:S02]  /*1aa0*/  IMAD R37, R18, R29, RZ ;  /* 0x0000001d12257224 */ /* 0x000fe400078e02ff */
[----:B--2---:R-:W-:Y:S01]  /*1ab0*/  FADD.FTZ R31, R6, R31 ;  /* 0x0000001f061f7221 */ /* 0x004fe20000010000 */
[----:B------:R-:W-:Y:S01]  /*1ac0*/  IABS R25, R2 ;  /* 0x0000000200197213 */ /* 0x000fe20000000000 */
[----:B------:R-:W-:Y:S01]  /*1ad0*/  IMAD.HI.U32 R37, R43, R37, R42 ;  /* 0x000000252b257227 */ /* 0x000fe200078e002a */
[----:B------:R-:W-:-:S02]  /*1ae0*/  IABS R26, R20 ;  /* 0x00000014001a7213 */ /* 0x000fc40000000000 */
[----:B------:R-:W0:Y:S01]  /*1af0*/  SHFL.BFLY PT, R28, R31, 0x2, 0x1f ;  /* 0x0c401f001f1c7f89 */ /* 0x000e2200000e0000 */
[----:B-1----:R-:W-:Y:S02]  /*1b00*/  IMAD.MOV R21, RZ, RZ, -R41 ;  /* 0x000000ffff157224 */ /* 0x002fe400078e0a29 */
[----:B------:R-:W-:Y:S02]  /*1b10*/  IMAD.MOV R25, RZ, RZ, -R25 ;  /* 0x000000ffff197224 */ /* 0x000fe400078e0a19 */
[----:B------:R-:W-:Y:S02]  /*1b20*/  IMAD R21, R21, R24, RZ ;  /* 0x0000001815157224 */ /* 0x000fe400078e02ff */
[----:B------:R-:W-:-:S04]  /*1b30*/  IMAD.HI.U32 R30, R37, R26, RZ ;  /* 0x0000001a251e7227 */ /* 0x000fc800078e00ff */
[----:B------:R-:W-:Y:S01]  /*1b40*/  IMAD.MOV.U32 R40, RZ, RZ, RZ ;  /* 0x000000ffff287224 */ /* 0x000fe200078e00ff */
[----:B------:R-:W-:Y:S01]  /*1b50*/  IABS R18, R19 ;  /* 0x0000001300127213 */ /* 0x000fe20000000000 */
[----:B------:R-:W-:Y:S01]  /*1b60*/  IMAD R36, R30, R25, R26 ;  /* 0x000000191e247224 */ /* 0x000fe200078e021a */
[----:B------:R-:W-:Y:S01]  /*1b70*/  IABS R6, R4 ;  /* 0x0000000400067213 */ /* 0x000fe20000000000 */
[----:B------:R-:W-:-:S03]  /*1b80*/  IMAD.HI.U32 R21, R41, R21, R40 ;  /* 0x0000001529157227 */ /* 0x000fc600078e0028 */
[----:B------:R-:W-:Y:S01]  /*1b90*/  ISETP.GT.U32.AND P4, PT, R29, R36, PT ;  /* 0x000000241d00720c */ /* 0x000fe20003f84070 */
[----:B------:R-:W-:Y:S02]  /*1ba0*/  IMAD.MOV R25, RZ, RZ, -R18 ;  /* 0x000000ffff197224 */ /* 0x000fe400078e0a12 */
[----:B------:R-:W-:-:S04]  /*1bb0*/  IMAD.HI.U32 R18, R21, R6, RZ ;  /* 0x0000000615127227 */ /* 0x000fc800078e00ff */
[----:B------:R-:W-:-:S04]  /*1bc0*/  IMAD.HI.U32 R21, R21, R26, RZ ;  /* 0x0000001a15157227 */ /* 0x000fc800078e00ff */
[-C--:B------:R-:W-:Y:S02]  /*1bd0*/  IMAD R37, R18, R25.reuse, R6 ;  /* 0x0000001912257224 */ /* 0x080fe400078e0206 */
[----:B------:R-:W-:Y:S02]  /*1be0*/  IMAD R25, R21, R25, R26 ;  /* 0x0000001915197224 */ /* 0x000fe400078e021a */
[----:B0-----:R-:W-:Y:S01]  /*1bf0*/  FADD.FTZ R31, R31, R28 ;  /* 0x0000001c1f1f7221 */ /* 0x001fe20000010000 */
[----:B------:R-:W-:Y:S01]  /*1c00*/  @!P4 IMAD.IADD R36, R36, 0x1, -R29 ;  /* 0x000000012424c824 */ /* 0x000fe200078e0a1d */
[C---:B------:R-:W-:Y:S02]  /*1c10*/  ISETP.GT.U32.AND P1, PT, R24.reuse, R37, PT ;  /* 0x000000251800720c */ /* 0x040fe40003f24070 */
[----:B------:R-:W-:Y:S01]  /*1c20*/  ISETP.GT.U32.AND P5, PT, R24, R25, PT ;  /* 0x000000191800720c */ /* 0x000fe20003fa4070 */
[----:B------:R-:W0:Y:S01]  /*1c30*/  SHFL.BFLY PT, R6, R31, 0x1, 0x1f ;  /* 0x0c201f001f067f89 */ /* 0x000e2200000e0000 */
[----:B------:R-:W-:Y:S01]  /*1c40*/  ISETP.GE.U32.AND P0, PT, R36, R29, PT ;  /* 0x0000001d2400720c */ /* 0x000fe20003f06070 */
[----:B------:R-:W-:Y:S01]  /*1c50*/  @!P4 VIADD R30, R30, 0x1 ;  /* 0x000000011e1ec836 */ /* 0x000fe20000000000 */
[----:B------:R-:W-:-:S07]  /*1c60*/  LOP3.LUT R4, R4, R19, RZ, 0x3c, !PT ;  /* 0x0000001304047212 */ /* 0x000fce00078e3cff */
[--C-:B------:R-:W-:Y:S02]  /*1c70*/  @!P1 IMAD.IADD R37, R37, 0x1, -R24.reuse ;  /* 0x0000000125259824 */ /* 0x100fe400078e0a18 */
[----:B------:R-:W-:Y:S02]  /*1c80*/  @!P5 IMAD.IADD R25, R25, 0x1, -R24 ;  /* 0x000000011919d824 */ /* 0x000fe400078e0a18 */
[----:B------:R-:W-:Y:S01]  /*1c90*/  @P0 VIADD R30, R30, 0x1 ;  /* 0x000000011e1e0836 */ /* 0x000fe20000000000 */
[-C--:B------:R-:W-:Y:S02]  /*1ca0*/  ISETP.GE.U32.AND P4, PT, R37, R24.reuse, PT ;  /* 0x000000182500720c */ /* 0x080fe40003f86070 */
[----:B------:R-:W-:Y:S02]  /*1cb0*/  ISETP.GE.U32.AND P6, PT, R25, R24, PT ;  /* 0x000000181900720c */ /* 0x000fe40003fc6070 */
[----:B------:R-:W-:Y:S02]  /*1cc0*/  ISETP.GE.AND P0, PT, R4, RZ, PT ;  /* 0x000000ff0400720c */ /* 0x000fe40003f06270 */
[----:B------:R-:W-:Y:S01]  /*1cd0*/  LOP3.LUT R4, R20, R19, RZ, 0x3c, !PT ;  /* 0x0000001314047212 */ /* 0x000fe200078e3cff */
[----:B------:R-:W-:Y:S01]  /*1ce0*/  @!P5 VIADD R21, R21, 0x1 ;  /* 0x000000011515d836 */ /* 0x000fe20000000000 */
[----:B------:R-:W-:Y:S01]  /*1cf0*/  ISETP.GT.AND P5, PT, R3, RZ, PT ;  /* 0x000000ff0300720c */ /* 0x000fe20003fa4270 */
[----:B------:R-:W-:Y:S01]  /*1d00*/  @!P1 VIADD R18, R18, 0x1 ;  /* 0x0000000112129836 */ /* 0x000fe20000000000 */
[----:B------:R-:W-:-:S02]  /*1d10*/  LOP3.LUT R26, R20, R29, RZ, 0x3c, !PT ;  /* 0x0000001d141a7212 */ /* 0x000fc400078e3cff */
[----:B------:R-:W-:Y:S01]  /*1d20*/  ISETP.GE.AND P1, PT, R4, RZ, PT ;  /* 0x000000ff0400720c */ /* 0x000fe20003f26270 */
[----:B------:R-:W1:Y:S01]  /*1d30*/  LDC.U8 R20, c[0x0][0x3d9] ;  /* 0x0000f640ff147b82 */ /* 0x000e620000000000 */
[----:B0-----:R-:W-:Y:S01]  /*1d40*/  FADD.FTZ R6, R31, R6 ;  /* 0x000000061f067221 */ /* 0x001fe20000010000 */
[----:B------:R-:W-:Y:S01]  /*1d50*/  @P6 VIADD R21, R21, 0x1 ;  /* 0x0000000115156836 */ /* 0x000fe20000000000 */
[----:B------:R-:W-:Y:S01]  /*1d60*/  ISETP.GE.AND P2, PT, R26, RZ, PT ;  /* 0x000000ff1a00720c */ /* 0x000fe20003f46270 */
[----:B------:R-:W-:Y:S01]  /*1d70*/  @P4 VIADD R18, R18, 0x1 ;  /* 0x0000000112124836 */ /* 0x000fe20000000000 */
[----:B------:R-:W-:Y:S02]  /*1d80*/  SHF.R.S32.HI R24, RZ, 0x1f, R3 ;  /* 0x0000001fff187819 */ /* 0x000fe40000011403 */
[----:B------:R-:W-:Y:S01]  /*1d90*/  FSETP.NE.FTZ.AND P4, PT, R6, RZ, PT ;  /* 0x000000ff0600720b */ /* 0x000fe20003f95000 */
[----:B------:R-:W-:Y:S01]  /*1da0*/  IMAD.MOV.U32 R31, RZ, RZ, R21 ;  /* 0x000000ffff1f7224 */ /* 0x000fe200078e0015 */
[----:B------:R-:W-:Y:S01]  /*1db0*/  LEA.HI.SX32 R4, R3, 0x1, 0x1 ;  /* 0x0000000103047811 */ /* 0x000fe200078f0aff */
[----:B------:R-:W-:Y:S01]  /*1dc0*/  @!P5 IMAD.MOV R4, RZ, RZ, R24 ;  /* 0x000000ffff04d224 */ /* 0x000fe200078e0218 */
[----:B------:R-:W-:Y:S01]  /*1dd0*/  ISETP.NE.AND P6, PT, R2, RZ, PT ;  /* 0x000000ff0200720c */ /* 0x000fe20003fc5270 */
[----:B------:R-:W-:Y:S01]  /*1de0*/  @!P0 IMAD.MOV R18, RZ, RZ, -R18 ;  /* 0x000000ffff128224 */ /* 0x000fe200078e0a12 */
[----:B------:R-:W-:Y:S01]  /*1df0*/  ISETP.NE.AND P5, PT, R19, RZ, PT ;  /* 0x000000ff1300720c */ /* 0x000fe20003fa5270 */
[----:B------:R-:W-:Y:S01]  /*1e00*/  @!P1 IMAD.MOV R31, RZ, RZ, -R31 ;  /* 0x000000ffff1f9224 */ /* 0x000fe200078e0a1f */
[----:B------:R-:W-:Y:S01]  /*1e10*/  LOP3.LUT R26, RZ, R19, RZ, 0x33, !PT ;  /* 0x00000013ff1a7212 */ /* 0x000fe200078e33ff */
[----:B------:R-:W-:-:S03]  /*1e20*/  IMAD.MOV.U32 R25, RZ, RZ, R30 ;  /* 0x000000ffff197224 */ /* 0x000fc600078e001e */
[C---:B------:R-:W-:Y:S02]  /*1e30*/  SEL R24, R26.reuse, R18, !P5 ;  /* 0x000000121a187207 */ /* 0x040fe40006800000 */
[----:B------:R-:W-:Y:S01]  /*1e40*/  SEL R26, R26, R31, !P5 ;  /* 0x0000001f1a1a7207 */ /* 0x000fe20006800000 */
[----:B------:R-:W-:Y:S01]  /*1e50*/  @!P2 IMAD.MOV R25, RZ, RZ, -R25 ;  /* 0x000000ffff19a224 */ /* 0x000fe200078e0a19 */
[----:B------:R-:W-:Y:S01]  /*1e60*/  LOP3.LUT P5, RZ, R10, 0x1f, RZ, 0xc0, !PT ;  /* 0x0000001f0aff7812 */ /* 0x000fe200078ac0ff */
[----:B------:R-:W0:Y:S01]  /*1e70*/  @P4 MUFU.LG2 R21, R6 ;  /* 0x0000000600154308 */ /* 0x000e220000000c00 */
[----:B------:R-:W-:Y:S02]  /*1e80*/  ISETP.GT.AND P2, PT, R2, RZ, PT ;  /* 0x000000ff0200720c */ /* 0x000fe40003f44270 */
[----:B------:R-:W-:Y:S02]  /*1e90*/  ISETP.GT.OR P5, PT, R10, 0x7f, P5 ;  /* 0x0000007f0a00780c */ /* 0x000fe40002fa4670 */
[----:B-1----:R-:W-:-:S02]  /*1ea0*/  ISETP.NE.AND P0, PT, R20, RZ, PT ;  /* 0x000000ff1400720c */ /* 0x002fc40003f05270 */
[----:B------:R-:W-:Y:S02]  /*1eb0*/  @!P6 LOP3.LUT R25, RZ, R29, RZ, 0x33, !PT ;  /* 0x0000001dff19e212 */ /* 0x000fe400078e33ff */
[----:B------:R-:W-:Y:S02]  /*1ec0*/  SHF.R.S32.HI R20, RZ, 0x1f, R2 ;  /* 0x0000001fff147819 */ /* 0x000fe40000011402 */
[----:B------:R-:W-:Y:S02]  /*1ed0*/  SEL R9, R9, 0x1, !P0 ;  /* 0x0000000109097807 */ /* 0x000fe40004000000 */
[----:B------:R-:W-:Y:S02]  /*1ee0*/  ISETP.LT.U32.AND P1, PT, R22, R25, PT ;  /* 0x000000191600720c */ /* 0x000fe40003f21070 */
[----:B------:R-:W-:Y:S01]  /*1ef0*/  SHF.R.S32.HI R29, RZ, 0x1f, R25 ;  /* 0x0000001fff1d7819 */ /* 0x000fe20000011419 */
[----:B------:R-:W-:Y:S01]  /*1f00*/  IMAD R31, R24, R9, RZ ;  /* 0x00000009181f7224 */ /* 0x000fe200078e02ff */
[----:B------:R-:W-:Y:S01]  /*1f10*/  LEA.HI.SX32 R18, R2, 0x1, 0x1 ;  /* 0x0000000102127811 */ /* 0x000fe200078f0aff */
[----:B------:R-:W-:Y:S01]  /*1f20*/  @!P2 IMAD.MOV R18, RZ, RZ, R20 ;  /* 0x000000ffff12a224 */ /* 0x000fe200078e0214 */
[----:B------:R-:W-:Y:S01]  /*1f30*/  ISETP.LT.AND.EX P1, PT, R23, R29, PT, P1 ;  /* 0x0000001d1700720c */ /* 0x000fe20003f21310 */
[----:B------:R-:W-:Y:S01]  /*1f40*/  IMAD R37, R26, R9, RZ ;  /* 0x000000091a257224 */ /* 0x000fe200078e02ff */
[----:B------:R-:W-:Y:S01]  /*1f50*/  BSSY B1, `(.L_x_60) ;  /* 0x00001cf000017945 */ /* 0x000fe20003800000 */
[----:B------:R-:W-:-:S02]  /*1f60*/  IMAD.MOV.U32 R30, RZ, RZ, 0x7f800000 ;  /* 0x7f800000ff1e7424 */ /* 0x000fc400078e00ff */
[----:B0-----:R-:W-:Y:S01]  /*1f70*/  @P4 FFMA.FTZ R30, R21, 0.69314718246459960938, R8 ;  /* 0x3f317218151e4823 */ /* 0x001fe20000010008 */
[----:B------:R-:W-:Y:S01]  /*1f80*/  SEL R10, R22, R25, P1 ;  /* 0x00000019160a7207 */ /* 0x000fe20000800000 */
[----:B------:R-:W-:Y:S01]  /*1f90*/  IMAD R8, R4, R31, RZ ;  /* 0x0000001f04087224 */ /* 0x000fe200078e02ff */
[----:B------:R-:W-:Y:S01]  /*1fa0*/  SEL R9, R23, R29, P1 ;  /* 0x0000001d17097207 */ /* 0x000fe20000800000 */
        /* <DEDUP_REMOVED lines=37> */
[----:B------:R-:W-:Y:S05]  /*2200*/  CALL.REL.NOINC `($__internal_1_$__cuda_sm20_div_s64) ;  /* 0x0000002000dc7944 */ /* 0x000fea0003c00000 */
        /* <DEDUP_REMOVED lines=9> */
.L_x_64:
        /* <DEDUP_REMOVED lines=22> */
.L_x_65:
[----:B------:R-:W-:Y:S05]  /*2400*/  BSYNC B0 ;  /* 0x0000000000007941 */ /* 0x000fea0003800000 */
.L_x_63:
        /* <DEDUP_REMOVED lines=19> */
.L_x_67:
        /* <DEDUP_REMOVED lines=22> */
.L_x_68:
[----:B------:R-:W-:Y:S05]  /*26a0*/  BSYNC B0 ;  /* 0x0000000000007941 */ /* 0x000fea0003800000 */
.L_x_66:
        /* <DEDUP_REMOVED lines=11> */
[----:B------:R-:W-:Y:S05]  /*2760*/  CALL.REL.NOINC `($__internal_1_$__cuda_sm20_div_s64) ;  /* 0x0000001c00847944 */ /* 0x000fea0003c00000 */
[----:B------:R-:W-:-:S04]  /*2770*/  IADD3 R19, P0, RZ, -R22, RZ ;  /* 0x80000016ff137210 */ /* 0x000fc80007f1e0ff */
[----:B------:R-:W-:Y:S01]  /*2780*/  IADD3.X R18, RZ, ~R23, RZ, P0, !PT ;  /* 0x80000017ff127210 */ /* 0x000fe200007fe4ff */
[----:B------:R-:W-:-:S04]  /*2790*/  IMAD.WIDE.U32 R42, R5, R19, R42 ;  /* 0x00000013052a7225 */ /* 0x000fc800078e002a */
[----:B------:R-:W-:-:S04]  /*27a0*/  IMAD R18, R18, R5, RZ ;  /* 0x0000000512127224 */ /* 0x000fc800078e02ff */
[----:B------:R-:W-:-:S05]  /*27b0*/  IMAD R4, R4, R19, R18 ;  /* 0x0000001304047224 */ /* 0x000fca00078e0212 */
[----:B------:R-:W-:Y:S01]  /*27c0*/  IADD3 R4, R43, R4, RZ ;  /* 0x000000042b047210 */ /* 0x000fe20007ffe0ff */
[----:B------:R-:W-:Y:S05]  /*27d0*/  BRA `(.L_x_71) ;  /* 0x0000000000587947 */ /* 0x000fea0003800000 */
.L_x_70:
        /* <DEDUP_REMOVED lines=22> */
.L_x_71:
[----:B------:R-:W-:Y:S05]  /*2940*/  BSYNC B0 ;  /* 0x0000000000007941 */ /* 0x000fea0003800000 */
.L_x_69:
        /* <DEDUP_REMOVED lines=38> */
[----:B------:R-:W-:Y:S05]  /*2bb0*/  CALL.REL.NOINC `($__internal_1_$__cuda_sm20_div_s64) ;  /* 0x0000001800707944 */ /* 0x000fea0003c00000 */
        /* <DEDUP_REMOVED lines=12> */
.L_x_73:
        /* <DEDUP_REMOVED lines=23> */
.L_x_74:
[----:B------:R-:W-:Y:S05]  /*2df0*/  BSYNC B0 ;  /* 0x0000000000007941 */ /* 0x000fea0003800000 */
.L_x_72:
        /* <DEDUP_REMOVED lines=18> */
.L_x_76:
        /* <DEDUP_REMOVED lines=22> */
.L_x_77:
[----:B------:R-:W-:Y:S05]  /*3080*/  BSYNC B0 ;  /* 0x0000000000007941 */ /* 0x000fea0003800000 */
.L_x_75:
        /* <DEDUP_REMOVED lines=22> */
.L_x_79:
        /* <DEDUP_REMOVED lines=23> */
.L_x_80:
[----:B------:R-:W-:Y:S05]  /*3360*/  BSYNC B0 ;  /* 0x0000000000007941 */ /* 0x000fea0003800000 */
.L_x_78:
        /* <DEDUP_REMOVED lines=39> */
.L_x_82:
        /* <DEDUP_REMOVED lines=23> */
.L_x_83:
[----:B------:R-:W-:Y:S05]  /*3750*/  BSYNC B0 ;  /* 0x0000000000007941 */ /* 0x000fea0003800000 */
.L_x_81:
        /* <DEDUP_REMOVED lines=29> */
.L_x_85:
        /* <DEDUP_REMOVED lines=23> */
.L_x_86:
[----:B------:R-:W-:Y:S05]  /*3aa0*/  BSYNC B0 ;  /* 0x0000000000007941 */ /* 0x000fea0003800000 */
.L_x_84:
        /* <DEDUP_REMOVED lines=21> */
.L_x_62:
[----:B------:R-:W-:Y:S02]  /*3c00*/  ULDC.64 UR4, c[0x0][0x2b0] ;  /* 0x0000ac0000047ab9 */ /* 0x000fe40000000a00 */
[----:B------:R-:W-:-:S04]  /*3c10*/  LEA R2, P0, R36, UR4, 0x2 ;  /* 0x0000000424027c11 */ /* 0x000fc8000f8010ff */
[----:B------:R-:W-:-:S05]  /*3c20*/  LEA.HI.X R3, R36, UR5, R37, 0x2, P0 ;  /* 0x0000000524037c11 */ /* 0x000fca00080f1425 */
[----:B------:R0:W-:Y:S04]  /*3c30*/  STG.E desc[UR8][R2.64], R30 ;  /* 0x0000001e02007986 */ /* 0x0001e8000c101908 */
.L_x_61:
[----:B------:R-:W-:Y:S05]  /*3c40*/  BSYNC B1 ;  /* 0x0000000000017941 */ /* 0x000fea0003800000 */
.L_x_60:
[----:B------:R-:W2:Y:S01]  /*3c50*/  LDC R0, c[0x0][0x3c4] ;  /* 0x0000f100ff007b82 */ /* 0x000ea20000000800 */
[C---:B0-----:R-:W-:Y:S01]  /*3c60*/  VIADD R3, R35.reuse, 0x20 ;  /* 0x0000002023037836 */ /* 0x041fe20000000000 */
[----:B-1----:R-:W-:Y:S01]  /*3c70*/  HFMA2.MMA R5, -RZ, RZ, 0, 0 ;  /* 0x00000000ff057435 */ /* 0x002fe200000001ff */
[C---:B------:R-:W-:Y:S01]  /*3c80*/  IMAD.SHL.U32 R16, R35.reuse, 0x4, RZ ;  /* 0x0000000423107824 */ /* 0x040fe200078e00ff */
[-C--:B--2---:R-:W-:Y:S02]  /*3c90*/  ISETP.GE.OR P0, PT, R35, R0.reuse, P3 ;  /* 0x000000002300720c */ /* 0x084fe40001f06670 */
[----:B------:R-:W-:-:S11]  /*3ca0*/  ISETP.GE.OR P3, PT, R3, R0, P3 ;  /* 0x000000000300720c */ /* 0x000fd60001f66670 */
[C---:B------:R-:W-:Y:S02]  /*3cb0*/  @!P0 FADD.FTZ R3, -R30.reuse, R33 ;  /* 0x000000211e038221 */ /* 0x040fe40000010100 */
[----:B------:R-:W-:Y:S02]  /*3cc0*/  @!P3 FADD.FTZ R30, -R30, R32 ;  /* 0x000000201e1eb221 */ /* 0x000fe40000010100 */
[----:B------:R-:W-:Y:S02]  /*3cd0*/  @!P0 FMUL.FTZ R3, R3, 1.4426950216293334961 ;  /* 0x3fb8aa3b03038820 */ /* 0x000fe40000410000 */
[----:B------:R-:W-:Y:S02]  /*3ce0*/  @!P3 FMUL.FTZ R11, R30, 1.4426950216293334961 ;  /* 0x3fb8aa3b1e0bb820 */ /* 0x000fe40000410000 */
[----:B------:R-:W0:Y:S08]  /*3cf0*/  @!P0 MUFU.EX2 R9, R3 ;  /* 0x0000000300098308 */ /* 0x000e300000000800 */
[----:B------:R-:W1:Y:S01]  /*3d00*/  @!P3 MUFU.EX2 R11, R11 ;  /* 0x0000000b000bb308 */ /* 0x000e620000000800 */
[----:B0-----:R0:W-:Y:S01]  /*3d10*/  @!P0 STS [R34], R9 ;  /* 0x0000000922008388 */ /* 0x0011e20000000800 */
[----:B------:R-:W-:-:S02]  /*3d20*/  ISETP.GE.AND P0, PT, R0, 0x1, PT ;  /* 0x000000010000780c */ /* 0x000fc40003f06270 */
[----:B------:R-:W-:Y:S02]  /*3d30*/  CS2R R2, SRZ ;  /* 0x0000000000027805 */ /* 0x000fe4000001ff00 */
[----:B------:R-:W-:Y:S01]  /*3d40*/  MOV R0, RZ ;  /* 0x000000ff00007202 */ /* 0x000fe20000000f00 */
[----:B-1----:R0:W-:Y:S01]  /*3d50*/  @!P3 STS [R34+0x280], R11 ;  /* 0x0002800b2200b388 */ /* 0x0021e20000000800 */
[----:B------:R-:W-:Y:S07]  /*3d60*/  BAR.SYNC.DEFER_BLOCKING 0x0 ;  /* 0x0000000000007b1d */ /* 0x000fee0000010000 */
[----:B------:R-:W-:Y:S05]  /*3d70*/  @!P0 BRA `(.L_x_87) ;  /* 0x0000000000a88947 */ /* 0x000fea0003800000 */
[----:B------:R-:W1:Y:S01]  /*3d80*/  S2UR UR6, SR_CgaCtaId ;  /* 0x00000000000679c3 */ /* 0x000e620000008800 */
[----:B------:R-:W-:Y:S01]  /*3d90*/  ULDC UR10, c[0x0][0x2dc] ;  /* 0x0000b700000a7ab9 */ /* 0x000fe20000000800 */
[----:B------:R-:W-:Y:S01]  /*3da0*/  IMAD R15, R7, 0x80, R16 ;  /* 0x00000080070f7824 */ /* 0x000fe200078e0210 */
[----:B------:R-:W-:Y:S01]  /*3db0*/  UIMAD UR4, UR7, UR10, URZ ;  /* 0x0000000a070472a4 */ /* 0x000fe2000f8e023f */
[C---:B------:R-:W-:Y:S01]  /*3dc0*/  VIADD R4, R12.reuse, -UR7 ;  /* 0x800000070c047c36 */ /* 0x040fe20008000000 */
[----:B0-----:R-:W-:Y:S01]  /*3dd0*/  CS2R R8, SRZ ;  /* 0x0000000000087805 */ /* 0x001fe2000001ff00 */
        /* <DEDUP_REMOVED lines=17> */
.L_x_90:
        /* <DEDUP_REMOVED lines=10> */
.L_x_89:
[----:B------:R-:W-:Y:S05]  /*3f90*/  BSYNC B0 ;  /* 0x0000000000007941 */ /* 0x000fea0003800000 */
.L_x_88:
        /* <DEDUP_REMOVED lines=8> */
.L_x_87:
[----:B------:R-:W-:-:S04]  /*4020*/  IADD3 R7, R7, UR7, RZ ;  /* 0x0000000707077c10 */ /* 0x000fc8000fffe0ff */
[----:B------:R-:W-:-:S13]  /*4030*/  ISETP.GE.AND P0, PT, R7, R12, PT ;  /* 0x0000000c0700720c */ /* 0x000fda0003f06270 */
[----:B------:R-:W-:Y:S05]  /*4040*/  @P0 EXIT ;  /* 0x000000000000094d */ /* 0x000fea0003800000 */
[----:B------:R-:W-:Y:S02]  /*4050*/  ULDC UR4, c[0x0][0x2d0] ;  /* 0x0000b40000047ab9 */ /* 0x000fe40000000800 */
[----:B------:R-:W-:-:S13]  /*4060*/  ISETP.GE.AND P0, PT, R16, UR4, PT ;  /* 0x0000000410007c0c */ /* 0x000fda000bf06270 */
[----:B------:R-:W-:Y:S05]  /*4070*/  @P0 EXIT ;  /* 0x000000000000094d */ /* 0x000fea0003800000 */
[----:B0-----:R-:W0:Y:S01]  /*4080*/  LDC R9, c[0x0][0x2c4] ;  /* 0x0000b100ff097b82 */ /* 0x001e220000000800 */
[----:B------:R-:W-:Y:S01]  /*4090*/  ULDC UR4, c[0x0][0x270] ;  /* 0x00009c0000047ab9 */ /* 0x000fe20000000800 */
[----:B------:R-:W-:Y:S02]  /*40a0*/  IABS R13, R7 ;  /* 0x00000007000d7213 */ /* 0x000fe40000000000 */
[----:B------:R-:W-:Y:S02]  /*40b0*/  SHF.R.S32.HI R17, RZ, 0x1f, R16 ;  /* 0x0000001fff117819 */ /* 0x000fe40000011410 */
[----:B------:R-:W-:Y:S01]  /*40c0*/  F2FP.BF16.F32.PACK_AB R5, R2, R5 ;  /* 0x000000050205723e */ /* 0x000fe200000010ff */
[----:B0-----:R-:W-:Y:S01]  /*40d0*/  IMAD R10, R9, UR4, RZ ;  /* 0x00000004090a7c24 */ /* 0x001fe2000f8e02ff */
[----:B------:R-:W-:-:S04]  /*40e0*/  ULDC.64 UR4, c[0x0][0x290] ;  /* 0x0000a40000047ab9 */ /* 0x000fc80000000a00 */
[-C--:B------:R-:W-:Y:S02]  /*40f0*/  IABS R12, R10.reuse ;  /* 0x0000000a000c7213 */ /* 0x080fe40000000000 */
[----:B------:R-:W-:Y:S02]  /*4100*/  IABS R6, R10 ;  /* 0x0000000a00067213 */ /* 0x000fe40000000000 */
[----:B------:R-:W0:Y:S03]  /*4110*/  I2F.RP R8, R12 ;  /* 0x0000000c00087306 */ /* 0x000e260000209400 */
[----:B------:R-:W-:-:S05]  /*4120*/  IMAD.MOV R6, RZ, RZ, -R6 ;  /* 0x000000ffff067224 */ /* 0x000fca00078e0a06 */
[----:B0-----:R-:W0:Y:S02]  /*4130*/  MUFU.RCP R14, R8 ;  /* 0x00000008000e7308 */ /* 0x001e240000001000 */
[----:B0-----:R-:W-:Y:S01]  /*4140*/  VIADD R14, R14, 0xffffffe ;  /* 0x0ffffffe0e0e7836 */ /* 0x001fe20000000000 */
[----:B------:R-:W-:-:S05]  /*4150*/  IABS R8, R9 ;  /* 0x0000000900087213 */ /* 0x000fca0000000000 */
[----:B------:R0:W1:Y:S02]  /*4160*/  F2I.FTZ.U32.TRUNC.NTZ R15, R14 ;  /* 0x0000000e000f7305 */ /* 0x000064000021f000 */
[----:B0-----:R-:W-:Y:S01]  /*4170*/  HFMA2.MMA R14, -RZ, RZ, 0, 0 ;  /* 0x00000000ff0e7435 */ /* 0x001fe200000001ff */
[----:B-1----:R-:W-:-:S04]  /*4180*/  IMAD.MOV R11, RZ, RZ, -R15 ;  /* 0x000000ffff0b7224 */ /* 0x002fc800078e0a0f */
[----:B------:R-:W-:-:S05]  /*4190*/  IMAD R4, R11, R12, RZ ;  /* 0x0000000c0b047224 */ /* 0x000fca00078e02ff */
        /* <DEDUP_REMOVED lines=62> */
        .weak           $__internal_1_$__cuda_sm20_div_s64
        .type           $__internal_1_$__cuda_sm20_div_s64,@function
        .size           $__internal_1_$__cuda_sm20_div_s64,(.L_x_8419 - $__internal_1_$__cuda_sm20_div_s64)
$__internal_1_$__cuda_sm20_div_s64:
        /* <DEDUP_REMOVED lines=32> */
[----:B------:R-:W-:Y:S02]  /*4780*/  SEL R21, R21, R24, !P2 ;  /* 0x0000001815157207 */ /* 0x000fe40005000000 */
[----:B------:R-:W-:Y:S01]  /*4790*/  IADD3.X R24, RZ, ~R19, RZ, P1, !PT ;  /* 0x80000013ff187210 */ /* 0x000fe20000ffe4ff */
[----:B------:R-:W-:-:S04]  /*47a0*/  IMAD.HI.U32 R29, P5, R23, R22, R40 ;  /* 0x00000016171d7227 */ /* 0x000fc800078a0028 */
[CC--:B------:R-:W-:Y:S02]  /*47b0*/  IMAD R22, R23.reuse, R20.reuse, RZ ;  /* 0x0000001417167224 */ /* 0x0c0fe400078e02ff */
[----:B------:R-:W-:-:S03]  /*47c0*/  IMAD.HI.U32 R20, R23, R20, RZ ;  /* 0x0000001417147227 */ /* 0x000fc600078e00ff */
[----:B------:R-:W-:Y:S01]  /*47d0*/  IADD3 R22, P4, R22, R29, RZ ;  /* 0x0000001d16167210 */ /* 0x000fe20007f9e0ff */
[----:B------:R-:W-:Y:S01]  /*47e0*/  IMAD.X R23, R20, 0x1, R23, P6 ;  /* 0x0000000114177824 */ /* 0x000fe200030e0617 */
[----:B------:R-:W-:Y:S01]  /*47f0*/  SEL R20, R24, R19, !P2 ;  /* 0x0000001318147207 */ /* 0x000fe20005000000 */
[----:B------:R-:W-:Y:S02]  /*4800*/  IMAD.MOV.U32 R41, RZ, RZ, RZ ;  /* 0x000000ffff297224 */ /* 0x000fe400078e00ff */
[----:B------:R-:W-:Y:S01]  /*4810*/  IMAD.HI.U32 R40, R22, R21, RZ ;  /* 0x0000001516287227 */ /* 0x000fe200078e00ff */
[----:B------:R-:W-:-:S03]  /*4820*/  IADD3.X R23, RZ, RZ, R23, P4, P5 ;  /* 0x000000ffff177210 */ /* 0x000fc600027ea417 */
        /* <DEDUP_REMOVED lines=10> */
[-C--:B------:R-:W-:Y:S01]  /*48d0*/  ISETP.GE.U32.AND P4, PT, R21, R44.reuse, PT ;  /* 0x0000002c1500720c */ /* 0x080fe20003f86070 */
[-C--:B------:R-:W-:Y:S01]  /*48e0*/  IMAD R23, R29, R44.reuse, R22 ;  /* 0x0000002c1d177224 */ /* 0x080fe200078e0216 */
[----:B------:R-:W-:-:S04]  /*48f0*/  IADD3 R22, P2, R21, -R44, RZ ;  /* 0x8000002c15167210 */ /* 0x000fc80007f5e0ff */
[----:B------:R-:W-:Y:S02]  /*4900*/  IADD3.X R20, ~R23, R20, RZ, P1, !PT ;  /* 0x0000001417147210 */ /* 0x000fe40000ffe5ff */
[----:B------:R-:W-:Y:S02]  /*4910*/  IADD3 R24, P1, R31, 0x1, RZ ;  /* 0x000000011f187810 */ /* 0x000fe40007f3e0ff */
[C---:B------:R-:W-:Y:S01]  /*4920*/  ISETP.GE.U32.AND.EX P4, PT, R20.reuse, R45, PT, P4 ;  /* 0x0000002d1400720c */ /* 0x040fe20003f86140 */
[----:B------:R-:W-:Y:S02]  /*4930*/  IMAD.X R23, R20, 0x1, ~R45, P2 ;  /* 0x0000000114177824 */ /* 0x000fe400010e0e2d */
[----:B------:R-:W-:Y:S01]  /*4940*/  IMAD.X R40, RZ, RZ, R29, P1 ;  /* 0x000000ffff287224 */ /* 0x000fe200008e061d */
[----:B------:R-:W-:Y:S02]  /*4950*/  SEL R22, R22, R21, P4 ;  /* 0x0000001516167207 */ /* 0x000fe40002000000 */
[----:B------:R-:W-:-:S02]  /*4960*/  SEL R24, R24, R31, P4 ;  /* 0x0000001f18187207 */ /* 0x000fc40002000000 */
[----:B------:R-:W-:Y:S02]  /*4970*/  SEL R23, R23, R20, P4 ;  /* 0x0000001417177207 */ /* 0x000fe40002000000 */
[----:B------:R-:W-:Y:S02]  /*4980*/  ISETP.GE.U32.AND P1, PT, R22, R44, PT ;  /* 0x0000002c1600720c */ /* 0x000fe40003f26070 */
[----:B------:R-:W-:Y:S02]  /*4990*/  SEL R40, R40, R29, P4 ;  /* 0x0000001d28287207 */ /* 0x000fe40002000000 */
[----:B------:R-:W-:Y:S02]  /*49a0*/  IADD3 R21, P2, R24, 0x1, RZ ;  /* 0x0000000118157810 */ /* 0x000fe40007f5e0ff */
[----:B------:R-:W-:Y:S02]  /*49b0*/  ISETP.GE.U32.AND.EX P1, PT, R23, R45, PT, P1 ;  /* 0x0000002d1700720c */ /* 0x000fe40003f26110 */
[----:B------:R-:W-:Y:S01]  /*49c0*/  LOP3.LUT R20, R25, R19, RZ, 0x3c, !PT ;  /* 0x0000001319147212 */ /* 0x000fe200078e3cff */
[----:B------:R-:W-:Y:S01]  /*49d0*/  IMAD.X R23, RZ, RZ, R40, P2 ;  /* 0x000000ffff177224 */ /* 0x000fe200010e0628 */
[----:B------:R-:W-:-:S02]  /*49e0*/  SEL R21, R21, R24, P1 ;  /* 0x0000001815157207 */ /* 0x000fc40000800000 */
[----:B------:R-:W-:Y:S02]  /*49f0*/  ISETP.GE.AND P4, PT, R20, RZ, PT ;  /* 0x000000ff1400720c */ /* 0x000fe40003f86270 */
[----:B------:R-:W-:Y:S02]  /*4a00*/  SEL R23, R23, R40, P1 ;  /* 0x0000002817177207 */ /* 0x000fe40000800000 */
[----:B------:R-:W-:Y:S02]  /*4a10*/  IADD3 R22, P2, RZ, -R21, RZ ;  /* 0x80000015ff167210 */ /* 0x000fe40007f5e0ff */
[----:B------:R-:W-:Y:S02]  /*4a20*/  ISETP.NE.U32.AND P1, PT, R28, RZ, PT ;  /* 0x000000ff1c00720c */ /* 0x000fe40003f25070 */
[----:B------:R-:W-:Y:S02]  /*4a30*/  IADD3.X R20, RZ, ~R23, RZ, P2, !PT ;  /* 0x80000017ff147210 */ /* 0x000fe400017fe4ff */
[----:B------:R-:W-:-:S02]  /*4a40*/  ISETP.NE.AND.EX P1, PT, R25, RZ, PT, P1 ;  /* 0x000000ff1900720c */ /* 0x000fc40003f25310 */
[----:B------:R-:W-:Y:S02]  /*4a50*/  SEL R20, R20, R23, !P4 ;  /* 0x0000001714147207 */ /* 0x000fe40006000000 */
[----:B------:R-:W-:Y:S01]  /*4a60*/  SEL R22, R22, R21, !P4 ;  /* 0x0000001516167207 */ /* 0x000fe20006000000 */
[----:B------:R-:W-:Y:S01]  /*4a70*/  IMAD.MOV.U32 R21, RZ, RZ, 0x0 ;  /* 0x00000000ff157424 */ /* 0x000fe200078e00ff */
[----:B------:R-:W-:Y:S01]  /*4a80*/  SEL R23, R20, 0xffffffff, P1 ;  /* 0xffffffff14177807 */ /* 0x000fe20000800000 */
[----:B------:R-:W-:Y:S01]  /*4a90*/  IMAD.MOV.U32 R20, RZ, RZ, R26 ;  /* 0x000000ffff147224 */ /* 0x000fe200078e001a */
[----:B------:R-:W-:-:S03]  /*4aa0*/  SEL R22, R22, 0xffffffff, P1 ;  /* 0xffffffff16167807 */ /* 0x000fc60000800000 */
[----:B------:R-:W-:Y:S05]  /*4ab0*/  RET.REL.NODEC R20 `(_ZN5flash32flash_fwd_splitkv_combine_kernelI23Flash_fwd_kernel_traitsILi128ELi64ELi128ELi4ELb0ELb0EN7cutlass10bfloat16_tE19Flash_kernel_traitsILi128ELi64ELi128ELi4ES3_EELi4ELi6ELb0EEEvNS_16Flash_fwd_paramsE) ;  /* 0xffffffb414507950 */ /* 0x000fea0003c3ffff */
.L_x_91:
        /* <DEDUP_REMOVED lines=12> */
.L_x_8419:


//--------------------- .text._ZN5flash32flash_fwd_splitkv_combine_kernelI23Flash_fwd_kernel_traitsILi128ELi64ELi128ELi4ELb0ELb0EN7cutlass10bfloat16_tE19Flash_kernel_traitsILi128ELi64ELi128ELi4ES3_EELi4ELi5ELb0EEEvNS_16Flash_fwd_paramsE --------------------------
	.section	.text._ZN5flash32flash_fwd_splitkv_combine_kernelI23Flash_fwd_kernel_traitsILi128ELi64ELi128ELi4ELb0ELb0EN7cutlass10bfloat16_tE19Flash_kernel_traitsILi128ELi64ELi128ELi4ES3_EELi4ELi5ELb0EEEvNS_16Flash_fwd_paramsE,"ax",@progbits
	.align	128
        .global         _ZN5flash32flash_fwd_splitkv_combine_kernelI23Flash_fwd_kernel_traitsILi128ELi64ELi128ELi4ELb0ELb0EN7cutlass10bfloat16_tE19Flash_kernel_traitsILi128ELi64ELi128ELi4ES3_EELi4ELi5ELb0EEEvNS_16Flash_fwd_paramsE
        .type           _ZN5flash32flash_fwd_splitkv_combine_kernelI23Flash_fwd_kernel_traitsILi128ELi64ELi128ELi4ELb0ELb0EN7cutlass10bfloat16_tE19Flash_kernel_traitsILi128ELi64ELi128ELi4ES3_EELi4ELi5ELb0EEEvNS_16Flash_fwd_paramsE,@function
        .size           _ZN5flash32flash_fwd_splitkv_combine_kernelI23Flash_fwd_kernel_traitsILi128ELi64ELi128ELi4ELb0ELb0EN7cutlass10bfloat16_tE19Flash_kernel_traitsILi128ELi64ELi128ELi4ES3_EELi4ELi5ELb0EEEvNS_16Flash_fwd_paramsE,(.L_x_8420 - _ZN5flash32flash_fwd_splitkv_combine_kernelI23Flash_fwd_kernel_traitsILi128ELi64ELi128ELi4ELb0ELb0EN7cutlass10bfloat16_tE19Flash_kernel_traitsILi128ELi64ELi128ELi4ES3_EELi4ELi5ELb0EEEvNS_16Flash_fwd_paramsE)
        .other          _ZN5flash32flash_fwd_splitkv_combine_kernelI23Flash_fwd_kernel_traitsILi128ELi64ELi128ELi4ELb0ELb0EN7cutlass10bfloat16_tE19Flash_kernel_traitsILi128ELi64ELi128ELi4ES3_EELi4ELi5ELb0EEEvNS_16Flash_fwd_paramsE,@"STO_CUDA_ENTRY STV_DEFAULT"
_ZN5flash32flash_fwd_splitkv_combine_kernelI23Flash_fwd_kernel_traitsILi128ELi64ELi128ELi4ELb0ELb0EN7cutlass10bfloat16_tE19Flash_kernel_traitsILi128ELi64ELi128ELi4ES3_EELi4ELi5ELb0EEEvNS_16Flash_fwd_paramsE:
.text._ZN5flash32flash_fwd_splitkv_combine_kernelI23Flash_fwd_kernel_traitsILi128ELi64ELi128ELi4ELb0ELb0EN7cutlass10bfloat16_tE19Flash_kernel_traitsILi128ELi64ELi128ELi4ES3_EELi4ELi5ELb0EEEvNS_16Flash_fwd_paramsE:
        /* <DEDUP_REMOVED lines=23> */
[----:B------:R-:W-:Y:S05]  /*0170*/  CALL.REL.NOINC `($__internal_2_$__cuda_sm20_div_s64) ;  /* 0x0000004400047944 */ /* 0x000fea0003c00000 */
[----:B------:R-:W-:Y:S05]  /*0180*/  BRA `(.L_x_93) ;  /* 0x00000000004c7947 */ /* 0x000fea0003800000 */
.L_x_92:
        /* <DEDUP_REMOVED lines=19> */
.L_x_93:
        /* <DEDUP_REMOVED lines=10> */
[----:B------:R-:W-:Y:S01]  /*0360*/  MOV R17, R21 ;  /* 0x0000001500117202 */ /* 0x000fe20000000f00 */
[----:B------:R-:W-:Y:S01]  /*0370*/  IMAD.MOV.U32 R24, RZ, RZ, R3 ;  /* 0x000000ffff187224 */ /* 0x000fe200078e0003 */
[----:B------:R-:W-:Y:S02]  /*0380*/  MOV R22, 0x3a0 ;  /* 0x000003a000167802 */ /* 0x000fe40000000f00 */
[----:B------:R-:W-:Y:S05]  /*0390*/  CALL.REL.NOINC `($__internal_2_$__cuda_sm20_div_s64) ;  /* 0x00000040007c7944 */ /* 0x000fea0003c00000 */
[----:B------:R-:W-:Y:S02]  /*03a0*/  MOV R8, R20 ;  /* 0x0000001400087202 */ /* 0x000fe40000000f00 */
[----:B------:R-:W-:Y:S01]  /*03b0*/  MOV R9, R21 ;  /* 0x0000001500097202 */ /* 0x000fe20000000f00 */
[----:B------:R-:W-:Y:S05]  /*03c0*/  BRA `(.L_x_96) ;  /* 0x00000000004c7947 */ /* 0x000fea0003800000 */
.L_x_95:
[----:B------:R-:W0:Y:S01]  /*03d0*/  I2F.U32.RP R4, R3 ;  /* 0x0000000300047306 */ /* 0x000e220000209000 */
[----:B------:R-:W-:-:S07]  /*03e0*/  ISETP.NE.U32.AND P0, PT, R3, RZ, PT ;  /* 0x000000ff0300720c */ /* 0x000fce0003f05070 */
[----:B0-----:R-:W0:Y:S02]  /*03f0*/  MUFU.RCP R6, R4 ;  /* 0x0000000400067308 */ /* 0x001e240000001000 */
[----:B0-----:R-:W-:-:S06]  /*0400*/  VIADD R6, R6, 0xffffffe ;  /* 0x0ffffffe06067836 */ /* 0x001fcc0000000000 */
[----:B------:R0:W1:Y:S02]  /*0410*/  F2I.FTZ.U32.TRUNC.NTZ R7, R6 ;  /* 0x0000000600077305 */ /* 0x000064000021f000 */
[----:B0-----:R-:W-:Y:S01]  /*0420*/  HFMA2.MMA R6, -RZ, RZ, 0, 0 ;  /* 0x00000000ff067435 */ /* 0x001fe200000001ff */
[----:B-1----:R-:W-:-:S04]  /*0430*/  IMAD.MOV R2, RZ, RZ, -R7 ;  /* 0x000000ffff027224 */ /* 0x002fc800078e0a07 */
[----:B------:R-:W-:-:S05]  /*0440*/  IMAD R9, R2, R3, RZ ;  /* 0x0000000302097224 */ /* 0x000fca00078e02ff */
        /* <DEDUP_REMOVED lines=11> */
.L_x_96:
[----:B------:R-:W-:Y:S05]  /*0500*/  BSYNC B0 ;  /* 0x0000000000007941 */ /* 0x000fea0003800000 */
.L_x_94:
[----:B------:R-:W0:Y:S01]  /*0510*/  LDC R7, c[0x0][0x2c4] ;  /* 0x0000b100ff077b82 */ /* 0x000e220000000800 */
        /* <DEDUP_REMOVED lines=30> */
[----:B------:R-:W-:Y:S02]  /*0700*/  SEL R15, R23, R4, P0 ;  /* 0x00000004170f7207 */ /* 0x000fe40000000000 */
        /* <DEDUP_REMOVED lines=11> */
.L_x_98:
[----:B------:R-:W0:Y:S01]  /*07c0*/  I2F.U32.RP R13, R16 ;  /* 0x00000010000d7306 */ /* 0x000e220000209000 */
[----:B------:R-:W-:Y:S01]  /*07d0*/  HFMA2.MMA R10, -RZ, RZ, 0, 0 ;  /* 0x00000000ff0a7435 */ /* 0x000fe200000001ff */
[----:B------:R-:W-:Y:S02]  /*07e0*/  ISETP.NE.U32.AND P0, PT, R16, RZ, PT ;  /* 0x000000ff1000720c */ /* 0x000fe40003f05070 */
[----:B------:R-:W-:-:S04]  /*07f0*/  MOV R21, RZ ;  /* 0x000000ff00157202 */ /* 0x000fc80000000f00 */
        /* <DEDUP_REMOVED lines=15> */
.L_x_99:
[----:B------:R-:W-:Y:S05]  /*08f0*/  BSYNC B0 ;  /* 0x0000000000007941 */ /* 0x000fea0003800000 */
.L_x_97:
[----:B------:R-:W0:Y:S01]  /*0900*/  LDC R3, c[0x0][0x2c4] ;  /* 0x0000b100ff037b82 */ /* 0x000e220000000800 */
[----:B------:R-:W-:Y:S01]  /*0910*/  IMAD.MOV.U32 R18, RZ, RZ, RZ ;  /* 0x000000ffff127224 */ /* 0x000fe200078e00ff */
        /* <DEDUP_REMOVED lines=9> */
[----:B0-----:R-:W-:-:S04]  /*09b0*/  IMAD.MOV R4, RZ, RZ, -R19 ;  /* 0x000000ffff047224 */ /* 0x001fc800078e0a13 */
        /* <DEDUP_REMOVED lines=11> */
[----:B------:R-:W-:Y:S01]  /*0a70*/  @!P2 IMAD.IADD R7, R7, 0x1, -R10 ;  /* 0x000000010707a824 */ /* 0x000fe200078e0a0a */
[----:B------:R-:W-:Y:S02]  /*0a80*/  @!P2 IADD3 R4, R4, 0x1, RZ ;  /* 0x000000010404a810 */ /* 0x000fe40007ffe0ff */
[----:B------:R-:W-:Y:S02]  /*0a90*/  ISETP.NE.AND P2, PT, R3, RZ, PT ;  /* 0x000000ff0300720c */ /* 0x000fe40003f45270 */
[----:B------:R-:W-:Y:S02]  /*0aa0*/  ISETP.GE.U32.AND P0, PT, R7, R10, PT ;  /* 0x0000000a0700720c */ /* 0x000fe40003f06070 */
[----:B------:R-:W-:Y:S01]  /*0ab0*/  LEA.HI.SX32 R7, R3, 0x1, 0x1 ;  /* 0x0000000103077811 */ /* 0x000fe200078f0aff */
[----:B------:R-:W-:-:S10]  /*0ac0*/  @!P3 IMAD.MOV R7, RZ, RZ, R2 ;  /* 0x000000ffff07b224 */ /* 0x000fd400078e0202 */
[----:B------:R-:W-:-:S04]  /*0ad0*/  @P0 VIADD R4, R4, 0x1 ;  /* 0x0000000104040836 */ /* 0x000fc80000000000 */
[----:B------:R-:W-:Y:S01]  /*0ae0*/  @!P1 IMAD.MOV R4, RZ, RZ, -R4 ;  /* 0x000000ffff049224 */ /* 0x000fe200078e0a04 */
[----:B------:R-:W-:Y:S01]  /*0af0*/  @!P2 LOP3.LUT R4, RZ, R3, RZ, 0x33, !PT ;  /* 0x00000003ff04a212 */ /* 0x000fe200078e33ff */
[----:B------:R-:W-:-:S04]  /*0b00*/  IMAD R3, R3, UR5, RZ ;  /* 0x0000000503037c24 */ /* 0x000fc8000f8e02ff */
        /* <DEDUP_REMOVED lines=9> */
[----:B0-----:R-:W-:Y:S01]  /*0ba0*/  IADD3 R10, RZ, -R19, RZ ;  /* 0x80000013ff0a7210 */ /* 0x001fe20007ffe0ff */
[----:B------:R-:W-:-:S04]  /*0bb0*/  IMAD.MOV.U32 R18, RZ, RZ, RZ ;  /* 0x000000ffff127224 */ /* 0x000fc800078e00ff */
[----:B------:R-:W-:Y:S01]  /*0bc0*/  IMAD R11, R10, R13, RZ ;  /* 0x0000000d0a0b7224 */ /* 0x000fe200078e02ff */
[----:B------:R-:W-:-:S03]  /*0bd0*/  IABS R10, R4 ;  /* 0x00000004000a7213 */ /* 0x000fc60000000000 */
[----:B------:R-:W-:-:S06]  /*0be0*/  IMAD.HI.U32 R11, R19, R11, R18 ;  /* 0x0000000b130b7227 */ /* 0x000fcc00078e0012 */
[----:B------:R-:W-:-:S04]  /*0bf0*/  IMAD.HI.U32 R11, R11, R10, RZ ;  /* 0x0000000a0b0b7227 */ /* 0x000fc800078e00ff */
[----:B------:R-:W-:Y:S01]  /*0c00*/  IMAD R10, R11, R7, R10 ;  /* 0x000000070b0a7224 */ /* 0x000fe200078e020a */
[----:B------:R-:W-:-:S04]  /*0c10*/  LOP3.LUT R7, R4, R13, RZ, 0x3c, !PT ;  /* 0x0000000d04077212 */ /* 0x000fc800078e3cff */
[----:B------:R-:W-:Y:S02]  /*0c20*/  ISETP.GT.U32.AND P1, PT, R13, R10, PT ;  /* 0x0000000a0d00720c */ /* 0x000fe40003f24070 */
[----:B------:R-:W-:-:S11]  /*0c30*/  ISETP.GE.AND P0, PT, R7, RZ, PT ;  /* 0x000000ff0700720c */ /* 0x000fd60003f06270 */
[----:B------:R-:W-:Y:S01]  /*0c40*/  @!P1 IMAD.IADD R10, R10, 0x1, -R13 ;  /* 0x000000010a0a9824 */ /* 0x000fe200078e0a0d */
[----:B------:R-:W-:Y:S02]  /*0c50*/  @!P1 IADD3 R11, R11, 0x1, RZ ;  /* 0x000000010b0b9810 */ /* 0x000fe40007ffe0ff */
[----:B------:R-:W-:Y:S02]  /*0c60*/  ISETP.NE.AND P1, PT, R2, RZ, PT ;  /* 0x000000ff0200720c */ /* 0x000fe40003f25270 */
[----:B------:R-:W-:-:S13]  /*0c70*/  ISETP.GE.U32.AND P2, PT, R10, R13, PT ;  /* 0x0000000d0a00720c */ /* 0x000fda0003f46070 */
[----:B------:R-:W-:-:S04]  /*0c80*/  @P2 VIADD R11, R11, 0x1 ;  /* 0x000000010b0b2836 */ /* 0x000fc80000000000 */
[----:B------:R-:W-:-:S04]  /*0c90*/  IMAD.MOV.U32 R7, RZ, RZ, R11 ;  /* 0x000000ffff077224 */ /* 0x000fc800078e000b */
        /* <DEDUP_REMOVED lines=16> */
[----:B------:R-:W-:Y:S02]  /*0da0*/  MOV R32, R20 ;  /* 0x0000001400207202 */ /* 0x000fe40000000f00 */
[----:B------:R-:W-:Y:S01]  /*0db0*/  MOV R33, R21 ;  /* 0x0000001500217202 */ /* 0x000fe20000000f00 */
[----:B------:R-:W-:Y:S05]  /*0dc0*/  BRA `(.L_x_102) ;  /* 0x00000000004c7947 */ /* 0x000fea0003800000 */
.L_x_101:
        /* <DEDUP_REMOVED lines=19> */
.L_x_102:
[----:B------:R-:W-:Y:S05]  /*0f00*/  BSYNC B0 ;  /* 0x0000000000007941 */ /* 0x000fea0003800000 */
.L_x_100:
        /* <DEDUP_REMOVED lines=43> */
.L_x_104:
        /* <DEDUP_REMOVED lines=19> */
.L_x_105:
[----:B------:R-:W-:Y:S05]  /*12f0*/  BSYNC B0 ;  /* 0x0000000000007941 */ /* 0x000fea0003800000 */
.L_x_103:
[----:B------:R-:W0:Y:S01]  /*1300*/  LDC R9, c[0x0][0x2c4] ;  /* 0x0000b100ff097b82 */ /* 0x000e220000000800 */
[----:B------:R-:W1:Y:S01]  /*1310*/  S2R R18, SR_TID.X ;  /* 0x0000000000127919 */ /* 0x000e620000002100 */
[----:B------:R-:W-:Y:S01]  /*1320*/  ISETP.GT.AND P4, PT, R3, RZ, PT ;  /* 0x000000ff0300720c */ /* 0x000fe20003f84270 */
[----:B------:R-:W-:Y:S01]  /*1330*/  ULDC UR5, c[0x0][0x3c4] ;  /* 0x0000f10000057ab9 */ /* 0x000fe20000000800 */
[----:B------:R-:W-:Y:S01]  /*1340*/  ULDC.64 UR8, c[0x0][0x208] ;  /* 0x0000820000087ab9 */ /* 0x000fe20000000a00 */
[----:B------:R-:W-:Y:S01]  /*1350*/  BSSY B0, `(.L_x_106) ;  /* 0x000003e000007945 */ /* 0x000fe20003800000 */
[----:B------:R-:W-:Y:S01]  /*1360*/  IMAD.MOV.U32 R29, RZ, RZ, -0x800000 ;  /* 0xff800000ff1d7424 */ /* 0x000fe200078e00ff */
[----:B0-----:R-:W-:-:S04]  /*1370*/  IABS R8, R9 ;  /* 0x0000000900087213 */ /* 0x001fc80000000000 */
[----:B------:R-:W0:Y:S01]  /*1380*/  I2F.RP R17, R8 ;  /* 0x0000000800117306 */ /* 0x000e220000209400 */
[----:B-1----:R-:W-:-:S07]  /*1390*/  ISETP.GT.AND P1, PT, R18, 0x7f, PT ;  /* 0x0000007f1200780c */ /* 0x002fce0003f24270 */
        /* <DEDUP_REMOVED lines=9> */
[----:B------:R-:W-:Y:S02]  /*1430*/  ISETP.GE.AND P2, PT, R6, RZ, PT ;  /* 0x000000ff0600720c */ /* 0x000fe40003f46270 */
[----:B------:R-:W-:Y:S01]  /*1440*/  SHF.R.S32.HI R6, RZ, 0x1f, R3 ;  /* 0x0000001fff067819 */ /* 0x000fe20000011403 */
[----:B------:R-:W-:Y:S01]  /*1450*/  IMAD.HI.U32 R17, R20, R7, RZ ;  /* 0x0000000714117227 */ /* 0x000fe200078e00ff */
[----:B------:R-:W-:-:S03]  /*1460*/  LEA.HI.SX32 R20, R3, 0x1, 0x1 ;  /* 0x0000000103147811 */ /* 0x000fc600078f0aff */
[----:B------:R-:W-:Y:S02]  /*1470*/  IMAD.MOV R19, RZ, RZ, -R17 ;  /* 0x000000ffff137224 */ /* 0x000fe400078e0a11 */
[----:B------:R-:W-:Y:S01]  /*1480*/  @!P4 IMAD.MOV R20, RZ, RZ, R6 ;  /* 0x000000ffff14c224 */ /* 0x000fe200078e0206 */
[----:B------:R-:W-:Y:S01]  /*1490*/  @!P1 MOV R6, 0x400 ;  /* 0x0000040000069802 */ /* 0x000fe20000000f00 */
[C---:B------:R-:W-:Y:S02]  /*14a0*/  IMAD R19, R8.reuse, R19, R7 ;  /* 0x0000001308137224 */ /* 0x040fe400078e0207 */
[----:B------:R-:W0:Y:S03]  /*14b0*/  @!P1 S2R R7, SR_CgaCtaId ;  /* 0x0000000000079919 */ /* 0x000e260000008800 */
[----:B------:R-:W-:-:S13]  /*14c0*/  ISETP.GT.U32.AND P0, PT, R8, R19, PT ;  /* 0x000000130800720c */ /* 0x000fda0003f04070 */
[----:B------:R-:W-:Y:S02]  /*14d0*/  @!P0 IMAD.IADD R19, R19, 0x1, -R8 ;  /* 0x0000000113138824 */ /* 0x000fe400078e0a08 */
[----:B------:R-:W-:Y:S01]  /*14e0*/  @!P0 VIADD R17, R17, 0x1 ;  /* 0x0000000111118836 */ /* 0x000fe20000000000 */
[----:B------:R-:W-:Y:S02]  /*14f0*/  ISETP.NE.AND P0, PT, R9, RZ, PT ;  /* 0x000000ff0900720c */ /* 0x000fe40003f05270 */
[----:B------:R-:W-:Y:S02]  /*1500*/  ISETP.GE.U32.AND P3, PT, R19, R8, PT ;  /* 0x000000081300720c */ /* 0x000fe40003f66070 */
[----:B------:R-:W-:-:S04]  /*1510*/  SHF.R.S32.HI R19, RZ, 0x1f, R18 ;  /* 0x0000001fff137819 */ /* 0x000fc80000011412 */
[----:B------:R-:W-:-:S04]  /*1520*/  LEA.HI R8, R19, R18, RZ, 0x2 ;  /* 0x0000001213087211 */ /* 0x000fc800078f10ff */
[----:B------:R-:W-:Y:S02]  /*1530*/  SHF.R.S32.HI R21, RZ, 0x2, R8 ;  /* 0x00000002ff157819 */ /* 0x000fe40000011408 */
[----:B0-----:R-:W-:Y:S01]  /*1540*/  @!P1 LEA R6, R7, R6, 0x18 ;  /* 0x0000000607069211 */ /* 0x001fe200078ec0ff */
[----:B------:R-:W-:Y:S01]  /*1550*/  @P3 VIADD R17, R17, 0x1 ;  /* 0x0000000111113836 */ /* 0x000fe20000000000 */
[----:B------:R-:W-:-:S03]  /*1560*/  LOP3.LUT R7, R8, 0xfffffffc, RZ, 0xc0, !PT ;  /* 0xfffffffc08077812 */ /* 0x000fc600078ec0ff */
[----:B------:R-:W-:Y:S01]  /*1570*/  @!P2 IMAD.MOV R17, RZ, RZ, -R17 ;  /* 0x000000ffff11a224 */ /* 0x000fe200078e0a11 */
[----:B------:R-:W-:Y:S01]  /*1580*/  @!P0 LOP3.LUT R17, RZ, R9, RZ, 0x33, !PT ;  /* 0x00000009ff118212 */ /* 0x000fe200078e33ff */
[----:B------:R-:W-:Y:S01]  /*1590*/  IMAD.IADD R8, R18, 0x1, -R7 ;  /* 0x0000000112087824 */ /* 0x000fe200078e0a07 */
[----:B------:R-:W-:-:S03]  /*15a0*/  ISETP.GE.AND P0, PT, R21, UR5, PT ;  /* 0x0000000515007c0c */ /* 0x000fc6000bf06270 */
[----:B------:R-:W-:Y:S02]  /*15b0*/  IMAD R3, R20, R17, RZ ;  /* 0x0000001114037224 */ /* 0x000fe400078e02ff */
[----:B------:R-:W-:Y:S02]  /*15c0*/  @!P1 IMAD R17, R21, 0x14, R6 ;  /* 0x0000001415119824 */ /* 0x000fe400078e0206 */
[----:B------:R-:W-:Y:S01]  /*15d0*/  IMAD.MOV.U32 R20, RZ, RZ, -0x800000 ;  /* 0xff800000ff147424 */ /* 0x000fe200078e00ff */
[----:B------:R-:W-:Y:S01]  /*15e0*/  IABS R31, R3 ;  /* 0x00000003001f7213 */ /* 0x000fe20000000000 */
[----:B------:R-:W-:-:S04]  /*15f0*/  @!P1 IMAD R17, R8, 0x4, R17 ;  /* 0x0000000408119824 */ /* 0x000fc800078e0211 */
[----:B------:R-:W-:Y:S01]  /*1600*/  VIADD R24, R31, UR4 ;  /* 0x000000041f187c36 */ /* 0x000fe20008000000 */
[----:B------:R-:W-:Y:S06]  /*1610*/  @P0 BRA `(.L_x_107) ;  /* 0x0000000000440947 */ /* 0x000fec0003800000 */
[----:B------:R-:W-:Y:S02]  /*1620*/  IADD3 R27, P2, R12, -UR7, RZ ;  /* 0x800000070c1b7c10 */ /* 0x000fe4000ff5e0ff */
[----:B------:R-:W-:Y:S02]  /*1630*/  SHF.R.S32.HI R7, RZ, 0x1f, R8 ;  /* 0x0000001fff077819 */ /* 0x000fe40000011408 */
[----:B------:R-:W-:Y:S02]  /*1640*/  ISETP.GT.U32.AND P0, PT, R27, R8, PT ;  /* 0x000000081b00720c */ /* 0x000fe40003f04070 */
[----:B------:R-:W-:-:S04]  /*1650*/  IADD3.X R6, R5, ~UR6, RZ, P2, !PT ;  /* 0x8000000605067c10 */ /* 0x000fc800097fe4ff */
[----:B------:R-:W-:-:S13]  /*1660*/  ISETP.GT.AND.EX P0, PT, R6, R7, PT, P0 ;  /* 0x000000070600720c */ /* 0x000fda0003f04300 */
[----:B------:R-:W-:Y:S05]  /*1670*/  @!P0 BRA `(.L_x_107) ;  /* 0x00000000002c8947 */ /* 0x000fea0003800000 */
[----:B------:R-:W-:Y:S01]  /*1680*/  IADD3 R34, P0, R8, UR7, RZ ;  /* 0x0000000708227c10 */ /* 0x000fe2000ff1e0ff */
[----:B------:R-:W-:Y:S01]  /*1690*/  IMAD R27, R5, R21, RZ ;  /* 0x00000015051b7224 */ /* 0x000fe200078e02ff */
[----:B------:R-:W-:Y:S01]  /*16a0*/  SHF.R.S32.HI R6, RZ, 0x1f, R21 ;  /* 0x0000001fff067819 */ /* 0x000fe20000011415 */
[----:B------:R-:W-:Y:S01]  /*16b0*/  ULDC.64 UR4, c[0x0][0x2b8] ;  /* 0x0000ae0000047ab9 */ /* 0x000fe20000000a00 */
[----:B------:R-:W-:-:S03]  /*16c0*/  IADD3.X R35, R7, UR6, RZ, P0, !PT ;  /* 0x0000000607237c10 */ /* 0x000fc600087fe4ff */
[C---:B------:R-:W-:Y:S02]  /*16d0*/  IMAD R6, R12.reuse, R6, R27 ;  /* 0x000000060c067224 */ /* 0x040fe400078e021b */
[----:B------:R-:W-:-:S04]  /*16e0*/  IMAD.WIDE.U32 R34, R12, R21, R34 ;  /* 0x000000150c227225 */ /* 0x000fc800078e0022 */
[----:B------:R-:W-:Y:S01]  /*16f0*/  IMAD.IADD R6, R35, 0x1, R6 ;  /* 0x0000000123067824 */ /* 0x000fe200078e0206 */
[----:B------:R-:W-:-:S04]  /*1700*/  LEA R20, P0, R34, UR4, 0x2 ;  /* 0x0000000422147c11 */ /* 0x000fc8000f8010ff */
[----:B------:R-:W-:-:S05]  /*1710*/  LEA.HI.X R21, R34, UR5, R6, 0x2, P0 ;  /* 0x0000000522157c11 */ /* 0x000fca00080f1406 */
[----:B------:R0:W5:Y:S04]  /*1720*/  LDG.E R20, desc[UR8][R20.64] ;  /* 0x0000000814147981 */ /* 0x000168000c1e1900 */
.L_x_107:
[----:B------:R-:W-:Y:S05]  /*1730*/  BSYNC B0 ;  /* 0x0000000000007941 */ /* 0x000fea0003800000 */
.L_x_106:
[----:B-----5:R1:W-:Y:S01]  /*1740*/  @!P1 STS [R17], R20 ;  /* 0x0000001411009388 */ /* 0x0203e20000000800 */
[----:B------:R-:W-:Y:S01]  /*1750*/  BSSY B0, `(.L_x_108) ;  /* 0x000000d000007945 */ /* 0x000fe20003800000 */
[----:B------:R-:W-:Y:S06]  /*1760*/  BAR.SYNC.DEFER_BLOCKING 0x0 ;  /* 0x0000000000007b1d */ /* 0x000fec0000010000 */
[----:B------:R-:W-:Y:S05]  /*1770*/  @P1 BRA `(.L_x_109) ;  /* 0x0000000000281947 */ /* 0x000fea0003800000 */
[----:B------:R-:W2:Y:S01]  /*1780*/  S2R R6, SR_CgaCtaId ;  /* 0x0000000000067919 */ /* 0x000ea20000008800 */
[----:B------:R-:W-:Y:S02]  /*1790*/  LEA.HI R8, R19, R18, RZ, 0x5 ;  /* 0x0000001213087211 */ /* 0x000fe400078f28ff */
[----:B------:R-:W-:Y:S02]  /*17a0*/  MOV R7, 0x400 ;  /* 0x0000040000077802 */ /* 0x000fe40000000f00 */
[----:B-1----:R-:W-:-:S05]  /*17b0*/  LOP3.LUT R17, R8, 0xffffffe0, RZ, 0xc0, !PT ;  /* 0xffffffe008117812 */ /* 0x002fca00078ec0ff */
[----:B------:R-:W-:Y:S01]  /*17c0*/  IMAD.IADD R17, R18, 0x1, -R17 ;  /* 0x0000000112117824 */ /* 0x000fe200078e0a11 */
[----:B--2---:R-:W-:Y:S02]  /*17d0*/  LEA R6, R6, R7, 0x18 ;  /* 0x0000000706067211 */ /* 0x004fe400078ec0ff */
[----:B------:R-:W-:-:S03]  /*17e0*/  SHF.R.S32.HI R7, RZ, 0x5, R8 ;  /* 0x00000005ff077819 */ /* 0x000fc60000011408 */
[----:B------:R-:W-:-:S04]  /*17f0*/  IMAD R6, R17, 0x14, R6 ;  /* 0x0000001411067824 */ /* 0x000fc800078e0206 */
[----:B------:R-:W-:-:S05]  /*1800*/  IMAD R6, R7, 0x4, R6 ;  /* 0x0000000407067824 */ /* 0x000fca00078e0206 */
[----:B------:R2:W3:Y:S02]  /*1810*/  LDS R29, [R6] ;  /* 0x00000000061d7984 */ /* 0x0004e40000000800 */
.L_x_109:
[----:B------:R-:W-:Y:S05]  /*1820*/  BSYNC B0 ;  /* 0x0000000000007941 */ /* 0x000fea0003800000 */
.L_x_108:
[----:B---3--:R-:W3:Y:S01]  /*1830*/  SHFL.BFLY PT, R26, R29, 0x10, 0x1f ;  /* 0x0e001f001d1a7f89 */ /* 0x008ee200000e0000 */
[----:B-1----:R-:W1:Y:S01]  /*1840*/  LDC R17, c[0x0][0x270] ;  /* 0x00009c00ff117b82 */ /* 0x002e620000000800 */
[----:B------:R-:W-:Y:S01]  /*1850*/  ISETP.GT.AND P5, PT, R3, RZ, PT ;  /* 0x000000ff0300720c */ /* 0x000fe20003fa4270 */
[----:B------:R-:W-:Y:S01]  /*1860*/  BSSY B1, `(.L_x_110) ;  /* 0x0000235000017945 */ /* 0x000fe20003800000 */
[----:B---3--:R-:W-:Y:S02]  /*1870*/  FMNMX.FTZ R26, R26, R29, !PT ;  /* 0x0000001d1a1a7209 */ /* 0x008fe40007810000 */
[----:B-1----:R-:W-:-:S03]  /*1880*/  IABS R36, R17 ;  /* 0x0000001100247213 */ /* 0x002fc60000000000 */
[----:B------:R-:W1:Y:S02]  /*1890*/  SHFL.BFLY PT, R7, R26, 0x8, 0x1f ;  /* 0x0d001f001a077f89 */ /* 0x000e6400000e0000 */
[----:B------:R-:W-:Y:S01]  /*18a0*/  IMAD.MOV R36, RZ, RZ, -R36 ;  /* 0x000000ffff247224 */ /* 0x000fe200078e0a24 */
[----:B-1----:R-:W-:-:S05]  /*18b0*/  FMNMX.FTZ R7, R26, R7, !PT ;  /* 0x000000071a077209 */ /* 0x002fca0007810000 */
[----:B------:R-:W1:Y:S02]  /*18c0*/  SHFL.BFLY PT, R8, R7, 0x4, 0x1f ;  /* 0x0c801f0007087f89 */ /* 0x000e6400000e0000 */
[----:B-1----:R-:W-:-:S05]  /*18d0*/  FMNMX.FTZ R8, R7, R8, !PT ;  /* 0x0000000807087209 */ /* 0x002fca0007810000 */
[----:B------:R-:W1:Y:S02]  /*18e0*/  SHFL.BFLY PT, R27, R8, 0x2, 0x1f ;  /* 0x0c401f00081b7f89 */ /* 0x000e6400000e0000 */
[----:B-1----:R-:W-:Y:S02]  /*18f0*/  FMNMX.FTZ R27, R8, R27, !PT ;  /* 0x0000001b081b7209 */ /* 0x002fe40007810000 */
[----:B------:R-:W1:Y:S03]  /*1900*/  I2F.RP R8, R31 ;  /* 0x0000001f00087306 */ /* 0x000e660000209400 */
[----:B--2---:R-:W2:Y:S05]  /*1910*/  SHFL.BFLY PT, R6, R27, 0x1, 0x1f ;  /* 0x0c201f001b067f89 */ /* 0x004eaa00000e0000 */
[----:B-1----:R-:W1:Y:S01]  /*1920*/  MUFU.RCP R8, R8 ;  /* 0x0000000800087308 */ /* 0x002e620000001000 */
[----:B--2---:R-:W-:-:S02]  /*1930*/  FMNMX.FTZ R6, R27, R6, !PT ;  /* 0x000000061b067209 */ /* 0x004fc40007810000 */
[----:B------:R-:W-:Y:S02]  /*1940*/  IABS R27, R17 ;  /* 0x00000011001b7213 */ /* 0x000fe40000000000 */
[----:B------:R-:W-:Y:S01]  /*1950*/  FSETP.NEU.FTZ.AND P0, PT, R6, -INF , PT ;  /* 0xff8000000600780b */ /* 0x000fe20003f1d000 */
[----:B-1----:R-:W-:Y:S02]  /*1960*/  VIADD R34, R8, 0xffffffe ;  /* 0x0ffffffe08227836 */ /* 0x002fe40000000000 */
[----:B------:R-:W1:Y:S01]  /*1970*/  I2F.U32.RP R26, R27 ;  /* 0x0000001b001a7306 */ /* 0x000e620000209000 */
[----:B------:R-:W-:Y:S02]  /*1980*/  FSEL R20, R6, RZ, P0 ;  /* 0x000000ff06147208 */ /* 0x000fe40000000000 */
[----:B------:R-:W-:-:S03]  /*1990*/  ISETP.GT.AND P0, PT, R2, RZ, PT ;  /* 0x000000ff0200720c */ /* 0x000fc60003f04270 */
[----:B0-----:R-:W-:Y:S02]  /*19a0*/  FADD.FTZ R21, -R20, R29 ;  /* 0x0000001d14157221 */ /* 0x001fe40000010100 */
[----:B------:R0:W-:Y:S02]  /*19b0*/  F2I.FTZ.U32.TRUNC.NTZ R35, R34 ;  /* 0x0000002200237305 */ /* 0x0001e4000021f000 */
[----:B------:R-:W-:-:S06]  /*19c0*/  FMUL.FTZ R21, R21, 1.4426950216293334961 ;  /* 0x3fb8aa3b15157820 */ /* 0x000fcc0000410000 */
[----:B-1----:R-:W1:Y:S01]  /*19d0*/  MUFU.RCP R6, R26 ;  /* 0x0000001a00067308 */ /* 0x002e620000001000 */
[----:B0-----:R-:W-:-:S07]  /*19e0*/  IMAD.MOV.U32 R34, RZ, RZ, RZ ;  /* 0x000000ffff227224 */ /* 0x001fce00078e00ff */
[----:B------:R-:W0:Y:S01]  /*19f0*/  MUFU.EX2 R21, R21 ;  /* 0x0000001500157308 */ /* 0x000e220000000800 */
[----:B-1----:R-:W-:Y:S01]  /*1a00*/  VIADD R38, R6, 0xffffffe ;  /* 0x0ffffffe06267836 */ /* 0x002fe20000000000 */
[----:B------:R-:W-:Y:S01]  /*1a10*/  IABS R26, R24 ;  /* 0x00000018001a7213 */ /* 0x000fe20000000000 */
[----:B------:R-:W-:-:S05]  /*1a20*/  IMAD.MOV R6, RZ, RZ, -R35 ;  /* 0x000000ffff067224 */ /* 0x000fca00078e0a23 */
[----:B------:R-:W1:Y:S01]  /*1a30*/  F2I.FTZ.U32.TRUNC.NTZ R39, R38 ;  /* 0x0000002600277305 */ /* 0x000e62000021f000 */
[----:B0-----:R-:W0:Y:S01]  /*1a40*/  SHFL.BFLY PT, R30, R21, 0x10, 0x1f ;  /* 0x0e001f00151e7f89 */ /* 0x001e2200000e0000 */
[----:B-1----:R-:W-:Y:S02]  /*1a50*/  IMAD.MOV R8, RZ, RZ, -R39 ;  /* 0x000000ffff087224 */ /* 0x002fe400078e0a27 */
[----:B------:R-:W-:Y:S02]  /*1a60*/  IMAD.MOV.U32 R38, RZ, RZ, RZ ;  /* 0x000000ffff267224 */ /* 0x000fe400078e00ff */
[----:B0-----:R-:W-:Y:S01]  /*1a70*/  FADD.FTZ R30, R21, R30 ;  /* 0x0000001e151e7221 */ /* 0x001fe20000010000 */
[----:B------:R-:W-:Y:S01]  /*1a80*/  IMAD R21, R6, R31, RZ ;  /* 0x0000001f06157224 */ /* 0x000fe200078e02ff */
[----:B------:R-:W-:-:S03]  /*1a90*/  IABS R6, R3 ;  /* 0x0000000300067213 */ /* 0x000fc60000000000 */
[----:B------:R-:W0:Y:S01]  /*1aa0*/  SHFL.BFLY PT, R7, R30, 0x8, 0x1f ;  /* 0x0d001f001e077f89 */ /* 0x000e2200000e0000 */
[----:B------:R-:W-:-:S04]  /*1ab0*/  IMAD.HI.U32 R21, R35, R21, R34 ;  /* 0x0000001523157227 */ /* 0x000fc800078e0022 */
[----:B------:R-:W-:Y:S02]  /*1ac0*/  IMAD.MOV R6, RZ, RZ, -R6 ;  /* 0x000000ffff067224 */ /* 0x000fe400078e0a06 */
[----:B------:R-:W-:-:S04]  /*1ad0*/  IMAD.HI.U32 R21, R21, R26, RZ ;  /* 0x0000001a15157227 */ /* 0x000fc800078e00ff */
[----:B------:R-:W-:Y:S02]  /*1ae0*/  IMAD R6, R21, R6, R26 ;  /* 0x0000000615067224 */ /* 0x000fe400078e021a */
[----:B------:R-:W-:-:S03]  /*1af0*/  IMAD R35, R8, R27, RZ ;  /* 0x0000001b08237224 */ /* 0x000fc600078e02ff */
[----:B------:R-:W-:Y:S01]  /*1b00*/  ISETP.GT.U32.AND P1, PT, R31, R6, PT ;  /* 0x000000061f00720c */ /* 0x000fe20003f24070 */
[----:B------:R-:W-:-:S04]  /*1b10*/  IMAD.HI.U32 R35, R39, R35, R38 ;  /* 0x0000002327237227 */ /* 0x000fc800078e0026 */
[----:B0-----:R-:W-:-:S05]  /*1b20*/  FADD.FTZ R7, R30, R7 ;  /* 0x000000071e077221 */ /* 0x001fca0000010000 */
[----:B------:R-:W0:Y:S03]  /*1b30*/  SHFL.BFLY PT, R28, R7, 0x4, 0x1f ;  /* 0x0c801f00071c7f89 */ /* 0x000e2600000e0000 */
[----:B------:R-:W-:Y:S02]  /*1b40*/  @!P1 IMAD.IADD R6, R6, 0x1, -R31 ;  /* 0x0000000106069824 */ /* 0x000fe400078e0a1f */
[----:B------:R-:W-:Y:S01]  /*1b50*/  @!P1 VIADD R21, R21, 0x1 ;  /* 0x0000000115159836 */ /* 0x000fe20000000000 */
[----:B------:R-:W-:Y:S02]  /*1b60*/  ISETP.NE.AND P1, PT, R3, RZ, PT ;  /* 0x000000ff0300720c */ /* 0x000fe40003f25270 */
[----:B------:R-:W-:Y:S02]  /*1b70*/  ISETP.GE.U32.AND P4, PT, R6, R31, PT ;  /* 0x0000001f0600720c */ /* 0x000fe40003f86070 */
[----:B------:R-:W-:-:S11]  /*1b80*/  SHF.R.S32.HI R6, RZ, 0x1f, R2 ;  /* 0x0000001fff067819 */ /* 0x000fd60000011402 */
[----:B------:R-:W-:Y:S02]  /*1b90*/  @P4 VIADD R21, R21, 0x1 ;  /* 0x0000000115154836 */ /* 0x000fe40000000000 */
[----:B0-----:R-:W-:Y:S01]  /*1ba0*/  FADD.FTZ R28, R7, R28 ;  /* 0x0000001c071c7221 */ /* 0x001fe20000010000 */
[----:B------:R-:W-:Y:S02]  /*1bb0*/  IABS R7, R4 ;  /* 0x0000000400077213 */ /* 0x000fe40000000000 */
[----:B------:R-:W-:Y:S02]  /*1bc0*/  LOP3.LUT R4, R4, R17, RZ, 0x3c, !PT ;  /* 0x0000001104047212 */ /* 0x000fe400078e3cff */
[----:B------:R-:W0:Y:S01]  /*1bd0*/  SHFL.BFLY PT, R37, R28, 0x2, 0x1f ;  /* 0x0c401f001c257f89 */ /* 0x000e2200000e0000 */
[----:B------:R-:W-:-:S04]  /*1be0*/  IMAD.HI.U32 R34, R35, R7, RZ ;  /* 0x0000000723227227 */ /* 0x000fc800078e00ff */
[----:B------:R-:W-:-:S04]  /*1bf0*/  IMAD.HI.U32 R35, R35, R26, RZ ;  /* 0x0000001a23237227 */ /* 0x000fc800078e00ff */
[-C--:B------:R-:W-:Y:S01]  /*1c00*/  IMAD R30, R34, R36.reuse, R7 ;  /* 0x00000024221e7224 */ /* 0x080fe200078e0207 */
[----:B------:R-:W-:Y:S01]  /*1c10*/  LEA.HI.SX32 R7, R2, 0x1, 0x1 ;  /* 0x0000000102077811 */ /* 0x000fe200078f0aff */
[----:B------:R-:W-:Y:S02]  /*1c20*/  IMAD R36, R35, R36, R26 ;  /* 0x0000002423247224 */ /* 0x000fe400078e021a */
[----:B------:R-:W-:Y:S01]  /*1c30*/  @!P0 IMAD.MOV R7, RZ, RZ, R6 ;  /* 0x000000ffff078224 */ /* 0x000fe200078e0206 */
[C---:B------:R-:W-:Y:S01]  /*1c40*/  ISETP.GT.U32.AND P3, PT, R27.reuse, R30, PT ;  /* 0x0000001e1b00720c */ /* 0x040fe20003f64070 */
[----:B------:R-:W1:Y:S01]  /*1c50*/  LDC.U8 R26, c[0x0][0x3d9] ;  /* 0x0000f640ff1a7b82 */ /* 0x000e620000000000 */
[----:B------:R-:W-:Y:S02]  /*1c60*/  ISETP.GT.U32.AND P2, PT, R27, R36, PT ;  /* 0x000000241b00720c */ /* 0x000fe40003f44070 */
[----:B------:R-:W-:Y:S01]  /*1c70*/  LEA.HI.SX32 R6, R3, 0x1, 0x1 ;  /* 0x0000000103067811 */ /* 0x000fe200078f0aff */
[----:B0-----:R-:W-:Y:S01]  /*1c80*/  FADD.FTZ R37, R28, R37 ;  /* 0x000000251c257221 */ /* 0x001fe20000010000 */
[----:B------:R-:W-:-:S07]  /*1c90*/  LOP3.LUT R28, R24, R31, RZ, 0x3c, !PT ;  /* 0x0000001f181c7212 */ /* 0x000fce00078e3cff */
[--C-:B------:R-:W-:Y:S01]  /*1ca0*/  @!P3 IMAD.IADD R30, R30, 0x1, -R27.reuse ;  /* 0x000000011e1eb824 */ /* 0x100fe200078e0a1b */
[----:B------:R-:W-:Y:S01]  /*1cb0*/  LOP3.LUT R24, R24, R17, RZ, 0x3c, !PT ;  /* 0x0000001118187212 */ /* 0x000fe200078e3cff */
[----:B------:R-:W0:Y:S01]  /*1cc0*/  SHFL.BFLY PT, R8, R37, 0x1, 0x1f ;  /* 0x0c201f0025087f89 */ /* 0x000e2200000e0000 */
[----:B------:R-:W-:Y:S01]  /*1cd0*/  ISETP.GE.AND P0, PT, R28, RZ, PT ;  /* 0x000000ff1c00720c */ /* 0x000fe20003f06270 */
[----:B------:R-:W-:Y:S01]  /*1ce0*/  @!P2 IMAD.IADD R36, R36, 0x1, -R27 ;  /* 0x000000012424a824 */ /* 0x000fe200078e0a1b */
[----:B------:R-:W-:Y:S01]  /*1cf0*/  SHF.R.S32.HI R28, RZ, 0x1f, R3 ;  /* 0x0000001fff1c7819 */ /* 0x000fe20000011403 */
[----:B------:R-:W-:Y:S01]  /*1d00*/  @!P3 VIADD R34, R34, 0x1 ;  /* 0x000000012222b836 */ /* 0x000fe20000000000 */
[-C--:B------:R-:W-:Y:S01]  /*1d10*/  ISETP.GE.U32.AND P4, PT, R30, R27.reuse, PT ;  /* 0x0000001b1e00720c */ /* 0x080fe20003f86070 */
[----:B------:R-:W-:Y:S01]  /*1d20*/  @!P2 VIADD R35, R35, 0x1 ;  /* 0x000000012323a836 */ /* 0x000fe20000000000 */
[----:B------:R-:W-:Y:S01]  /*1d30*/  ISETP.GE.AND P3, PT, R24, RZ, PT ;  /* 0x000000ff1800720c */ /* 0x000fe20003f66270 */
[----:B------:R-:W-:Y:S01]  /*1d40*/  @!P5 IMAD.MOV R6, RZ, RZ, R28 ;  /* 0x000000ffff06d224 */ /* 0x000fe200078e021c */
[----:B------:R-:W-:Y:S01]  /*1d50*/  ISETP.GE.U32.AND P5, PT, R36, R27, PT ;  /* 0x0000001b2400720c */ /* 0x000fe20003fa6070 */
[----:B------:R-:W-:Y:S01]  /*1d60*/  IMAD.MOV.U32 R28, RZ, RZ, 0x7f800000 ;  /* 0x7f800000ff1c7424 */ /* 0x000fe200078e00ff */
[----:B-1----:R-:W-:-:S03]  /*1d70*/  ISETP.NE.AND P2, PT, R26, RZ, PT ;  /* 0x000000ff1a00720c */ /* 0x002fc60003f45270 */
[----:B------:R-:W-:Y:S01]  /*1d80*/  @!P0 IMAD.MOV R21, RZ, RZ, -R21 ;  /* 0x000000ffff158224 */ /* 0x000fe200078e0a15 */
[----:B------:R-:W-:Y:S02]  /*1d90*/  @!P1 LOP3.LUT R21, RZ, R31, RZ, 0x33, !PT ;  /* 0x0000001fff159212 */ /* 0x000fe400078e33ff */
[----:B------:R-:W-:Y:S01]  /*1da0*/  ISETP.GE.AND P1, PT, R4, RZ, PT ;  /* 0x000000ff0400720c */ /* 0x000fe20003f26270 */
[----:B------:R-:W-:Y:S01]  /*1db0*/  @P4 VIADD R34, R34, 0x1 ;  /* 0x0000000122224836 */ /* 0x000fe20000000000 */
[C---:B------:R-:W-:Y:S02]  /*1dc0*/  LOP3.LUT P4, RZ, R18.reuse, 0x1f, RZ, 0xc0, !PT ;  /* 0x0000001f12ff7812 */ /* 0x040fe4000788c0ff */
[----:B------:R-:W-:Y:S01]  /*1dd0*/  LOP3.LUT R31, RZ, R17, RZ, 0x33, !PT ;  /* 0x00000011ff1f7212 */ /* 0x000fe200078e33ff */
[----:B------:R-:W-:Y:S01]  /*1de0*/  @P5 VIADD R35, R35, 0x1 ;  /* 0x0000000123235836 */ /* 0x000fe20000000000 */
[----:B------:R-:W-:Y:S01]  /*1df0*/  ISETP.GT.OR P4, PT, R18, 0x7f, P4 ;  /* 0x0000007f1200780c */ /* 0x000fe20002784670 */
[----:B0-----:R-:W-:Y:S01]  /*1e00*/  FADD.FTZ R8, R37, R8 ;  /* 0x0000000825087221 */ /* 0x001fe20000010000 */
[----:B------:R-:W-:Y:S01]  /*1e10*/  ISETP.NE.AND P5, PT, R17, RZ, PT ;  /* 0x000000ff1100720c */ /* 0x000fe20003fa5270 */
[----:B------:R-:W-:Y:S01]  /*1e20*/  IMAD.MOV.U32 R4, RZ, RZ, R35 ;  /* 0x000000ffff047224 */ /* 0x000fe200078e0023 */
[----:B------:R-:W-:-:S02]  /*1e30*/  SEL R9, R9, 0x1, !P2 ;  /* 0x0000000109097807 */ /* 0x000fc40005000000 */
[----:B------:R-:W-:Y:S01]  /*1e40*/  FSETP.NE.FTZ.AND P0, PT, R8, RZ, PT ;  /* 0x000000ff0800720b */ /* 0x000fe20003f15000 */
[----:B------:R-:W-:Y:S01]  /*1e50*/  @!P1 IMAD.MOV R34, RZ, RZ, -R34 ;  /* 0x000000ffff229224 */ /* 0x000fe200078e0a22 */
[----:B------:R-:W-:Y:S01]  /*1e60*/  ISETP.LT.U32.AND P1, PT, R22, R21, PT ;  /* 0x000000151600720c */ /* 0x000fe20003f21070 */
[----:B------:R-:W-:Y:S01]  /*1e70*/  @!P3 IMAD.MOV R4, RZ, RZ, -R4 ;  /* 0x000000ffff04b224 */ /* 0x000fe200078e0a04 */
[----:B------:R-:W-:Y:S02]  /*1e80*/  SHF.R.S32.HI R35, RZ, 0x1f, R21 ;  /* 0x0000001fff237819 */ /* 0x000fe40000011415 */
[C---:B------:R-:W-:Y:S02]  /*1e90*/  SEL R34, R31.reuse, R34, !P5 ;  /* 0x000000221f227207 */ /* 0x040fe40006800000 */
[----:B------:R-:W-:Y:S02]  /*1ea0*/  SEL R24, R31, R4, !P5 ;  /* 0x000000041f187207 */ /* 0x000fe40006800000 */
[----:B------:R-:W-:Y:S01]  /*1eb0*/  ISETP.LT.AND.EX P1, PT, R23, R35, PT, P1 ;  /* 0x000000231700720c */ /* 0x000fe20003f21310 */
[----:B------:R-:W-:-:S02]  /*1ec0*/  IMAD R4, R34, R9, RZ ;  /* 0x0000000922047224 */ /* 0x000fc400078e02ff */
[----:B------:R0:W1:Y:S01]  /*1ed0*/  @P0 MUFU.LG2 R27, R8 ;  /* 0x00000008001b0308 */ /* 0x0000620000000c00 */
[----:B------:R-:W-:Y:S01]  /*1ee0*/  IMAD R31, R24, R9, RZ ;  /* 0x00000009181f7224 */ /* 0x000fe200078e02ff */
[----:B------:R-:W-:Y:S01]  /*1ef0*/  SEL R9, R22, R21, P1 ;  /* 0x0000001516097207 */ /* 0x000fe20000800000 */
[----:B------:R-:W-:Y:S02]  /*1f00*/  IMAD R7, R7, R4, RZ ;  /* 0x0000000407077224 */ /* 0x000fe400078e02ff */
[----:B------:R-:W-:Y:S01]  /*1f10*/  IMAD R6, R31, R6, RZ ;  /* 0x000000061f067224 */ /* 0x000fe200078e02ff */
[----:B0-----:R-:W-:Y:S01]  /*1f20*/  SEL R8, R23, R35, P1 ;  /* 0x0000002317087207 */ /* 0x001fe20000800000 */
[----:B-1----:R-:W-:Y:S01]  /*1f30*/  @P0 FFMA.FTZ R28, R27, 0.69314718246459960938, R20 ;  /* 0x3f3172181b1c0823 */ /* 0x002fe20000010014 */
[----:B------:R-:W-:Y:S06]  /*1f40*/  @P4 BRA `(.L_x_111) ;  /* 0x0000001c00184947 */ /* 0x000fec0003800000 */
[----:B------:R-:W-:Y:S01]  /*1f50*/  ULDC.U8 UR4, c[0x0][0x3d8] ;  /* 0x0000f60000047ab9 */ /* 0x000fe20000000000 */
[----:B------:R-:W-:Y:S02]  /*1f60*/  LEA.HI R4, R19, R18, RZ, 0x5 ;  /* 0x0000001213047211 */ /* 0x000fe400078f28ff */
[----:B------:R-:W-:Y:S02]  /*1f70*/  ISETP.NE.AND P1, PT, RZ, UR4, PT ;  /* 0x00000004ff007c0c */ /* 0x000fe4000bf25270 */
[----:B------:R-:W-:-:S04]  /*1f80*/  SHF.R.S32.HI R4, RZ, 0x5, R4 ;  /* 0x00000005ff047819 */ /* 0x000fc80000011404 */
[----:B------:R-:W-:-:S04]  /*1f90*/  IADD3 R30, P0, R4, UR7, RZ ;  /* 0x00000007041e7c10 */ /* 0x000fc8000ff1e0ff */
[----:B------:R-:W-:-:S03]  /*1fa0*/  LEA.HI.X.SX32 R31, R4, UR6, 0x1, P0 ;  /* 0x00000006041f7c11 */ /* 0x000fc600080f0eff */
[----:B------:R-:W-:Y:S06]  /*1fb0*/  @!P1 BRA `(.L_x_112) ;  /* 0x0000001800ec9947 */ /* 0x000fec0003800000 */
        /* <DEDUP_REMOVED lines=31> */
[-C--:B------:R-:W-:Y:S02]  /*21b0*/  IADD3 R19, P0, RZ, -R20.reuse, RZ ;  /* 0x80000014ff137210 */ /* 0x080fe40007f1e0ff */
[----:B------:R-:W-:Y:S02]  /*21c0*/  MOV R42, R20 ;  /* 0x00000014002a7202 */ /* 0x000fe40000000f00 */
[----:B------:R-:W-:Y:S01]  /*21d0*/  IADD3.X R17, RZ, ~R21, RZ, P0, !PT ;  /* 0x80000015ff117210 */ /* 0x000fe200007fe4ff */
[----:B------:R-:W-:Y:S01]  /*21e0*/  IMAD.WIDE.U32 R30, R36, R19, R30 ;  /* 0x00000013241e7225 */ /* 0x000fe200078e001e */
[----:B------:R-:W-:-:S03]  /*21f0*/  MOV R43, R21 ;  /* 0x00000015002b7202 */ /* 0x000fc60000000f00 */
[----:B------:R-:W-:-:S04]  /*2200*/  IMAD R18, R17, R36, RZ ;  /* 0x0000002411127224 */ /* 0x000fc800078e02ff */
[----:B------:R-:W-:Y:S01]  /*2210*/  IMAD R17, R23, R19, R18 ;  /* 0x0000001317117224 */ /* 0x000fe200078e0212 */
[----:B------:R-:W-:-:S04]  /*2220*/  MOV R18, R30 ;  /* 0x0000001e00127202 */ /* 0x000fc80000000f00 */
[----:B------:R-:W-:Y:S01]  /*2230*/  IADD3 R17, R31, R17, RZ ;  /* 0x000000111f117210 */ /* 0x000fe20007ffe0ff */
[----:B------:R-:W-:Y:S05]  /*2240*/  BRA `(.L_x_115) ;  /* 0x0000000000587947 */ /* 0x000fea0003800000 */
.L_x_114:
        /* <DEDUP_REMOVED lines=22> */
.L_x_115:
[----:B------:R-:W-:Y:S05]  /*23b0*/  BSYNC B0 ;  /* 0x0000000000007941 */ /* 0x000fea0003800000 */
.L_x_113:
[----:B------:R-:W-:Y:S01]  /*23c0*/  LOP3.LUT R19, R17, R0, RZ, 0xfc, !PT ;  /* 0x0000000011137212 */ /* 0x000fe200078efcff */
[----:B------:R-:W-:Y:S03]  /*23d0*/  BSSY B0, `(.L_x_116) ;  /* 0x0000028000007945 */ /* 0x000fe60003800000 */
[----:B------:R-:W-:-:S13]  /*23e0*/  ISETP.NE.U32.AND P0, PT, R19, RZ, PT ;  /* 0x000000ff1300720c */ /* 0x000fda0003f05070 */
[----:B------:R-:W-:Y:S05]  /*23f0*/  @!P0 BRA `(.L_x_117) ;  /* 0x00000000003c8947 */ /* 0x000fea0003800000 */
[----:B------:R-:W-:Y:S01]  /*2400*/  IMAD.MOV.U32 R24, RZ, RZ, R25 ;  /* 0x000000ffff187224 */ /* 0x000fe200078e0019 */
[----:B------:R-:W-:Y:S02]  /*2410*/  MOV R23, R0 ;  /* 0x0000000000177202 */ /* 0x000fe40000000f00 */
[----:B------:R-:W-:Y:S02]  /*2420*/  MOV R22, 0x2440 ;  /* 0x0000244000167802 */ /* 0x000fe40000000f00 */
[----:B------:R-:W-:Y:S05]  /*2430*/  CALL.REL.NOINC `($__internal_2_$__cuda_sm20_div_s64) ;  /* 0x0000002000547944 */ /* 0x000fea0003c00000 */
[----:B------:R-:W-:Y:S01]  /*2440*/  IADD3 R19, P0, RZ, -R20, RZ ;  /* 0x80000014ff137210 */ /* 0x000fe20007f1e0ff */
[----:B------:R-:W-:Y:S01]  /*2450*/  IMAD.MOV.U32 R37, RZ, RZ, R21 ;  /* 0x000000ffff257224 */ /* 0x000fe200078e0015 */
[----:B------:R-:W-:Y:S02]  /*2460*/  MOV R30, R18 ;  /* 0x00000012001e7202 */ /* 0x000fe40000000f00 */
[----:B------:R-:W-:Y:S02]  /*2470*/  IADD3.X R22, RZ, ~R21, RZ, P0, !PT ;  /* 0x80000015ff167210 */ /* 0x000fe400007fe4ff */
[----:B------:R-:W-:Y:S02]  /*2480*/  MOV R31, R17 ;  /* 0x00000011001f7202 */ /* 0x000fe40000000f00 */
[----:B------:R-:W-:Y:S01]  /*2490*/  MOV R36, R20 ;  /* 0x0000001400247202 */ /* 0x000fe20000000f00 */
[----:B------:R-:W-:Y:S02]  /*24a0*/  IMAD R22, R22, R25, RZ ;  /* 0x0000001916167224 */ /* 0x000fe400078e02ff */
[----:B------:R-:W-:-:S04]  /*24b0*/  IMAD.WIDE.U32 R30, R25, R19, R30 ;  /* 0x00000013191e7225 */ /* 0x000fc800078e001e */
[----:B------:R-:W-:-:S04]  /*24c0*/  IMAD R0, R0, R19, R22 ;  /* 0x0000001300007224 */ /* 0x000fc800078e0216 */
[----:B------:R-:W-:Y:S01]  /*24d0*/  IMAD.IADD R0, R31, 0x1, R0 ;  /* 0x000000011f007824 */ /* 0x000fe200078e0200 */
[----:B------:R-:W-:Y:S05]  /*24e0*/  BRA `(.L_x_118) ;  /* 0x0000000000587947 */ /* 0x000fea0003800000 */
.L_x_117:
        /* <DEDUP_REMOVED lines=22> */
.L_x_118:
[----:B------:R-:W-:Y:S05]  /*2650*/  BSYNC B0 ;  /* 0x0000000000007941 */ /* 0x000fea0003800000 */
.L_x_116:
        /* <DEDUP_REMOVED lines=11> */
[----:B------:R-:W-:Y:S05]  /*2710*/  CALL.REL.NOINC `($__internal_2_$__cuda_sm20_div_s64) ;  /* 0x0000001c009c7944 */ /* 0x000fea0003c00000 */
[----:B------:R-:W-:-:S04]  /*2720*/  IADD3 R17, P0, RZ, -R20, RZ ;  /* 0x80000014ff117210 */ /* 0x000fc80007f1e0ff */
[----:B------:R-:W-:Y:S01]  /*2730*/  IADD3.X R18, RZ, ~R21, RZ, P0, !PT ;  /* 0x80000015ff127210 */ /* 0x000fe200007fe4ff */
[----:B------:R-:W-:-:S04]  /*2740*/  IMAD.WIDE.U32 R36, R5, R17, R36 ;  /* 0x0000001105247225 */ /* 0x000fc800078e0024 */
[----:B------:R-:W-:-:S04]  /*2750*/  IMAD R18, R18, R5, RZ ;  /* 0x0000000512127224 */ /* 0x000fc800078e02ff */
[----:B------:R-:W-:-:S05]  /*2760*/  IMAD R4, R4, R17, R18 ;  /* 0x0000001104047224 */ /* 0x000fca00078e0212 */
[----:B------:R-:W-:Y:S01]  /*2770*/  IADD3 R4, R37, R4, RZ ;  /* 0x0000000425047210 */ /* 0x000fe20007ffe0ff */
[----:B------:R-:W-:Y:S05]  /*2780*/  BRA `(.L_x_121) ;  /* 0x0000000000587947 */ /* 0x000fea0003800000 */
.L_x_120:
        /* <DEDUP_REMOVED lines=22> */
.L_x_121:
[----:B------:R-:W-:Y:S05]  /*28f0*/  BSYNC B0 ;  /* 0x0000000000007941 */ /* 0x000fea0003800000 */
.L_x_119:
        /* <DEDUP_REMOVED lines=38> */
[----:B------:R-:W-:Y:S05]  /*2b60*/  CALL.REL.NOINC `($__internal_2_$__cuda_sm20_div_s64) ;  /* 0x0000001800887944 */ /* 0x000fea0003c00000 */
        /* <DEDUP_REMOVED lines=12> */
.L_x_123:
[----:B------:R-:W0:Y:S01]  /*2c30*/  I2F.U32.RP R20, R40 ;  /* 0x0000002800147306 */ /* 0x000e220000209000 */
[----:B------:R-:W-:Y:S01]  /*2c40*/  ISETP.NE.U32.AND P0, PT, R40, RZ, PT ;  /* 0x000000ff2800720c */ /* 0x000fe20003f05070 */
[----:B------:R-:W-:-:S06]  /*2c50*/  IMAD.MOV.U32 R41, RZ, RZ, RZ ;  /* 0x000000ffff297224 */ /* 0x000fcc00078e00ff */
[----:B0-----:R-:W0:Y:S02]  /*2c60*/  MUFU.RCP R18, R20 ;  /* 0x0000001400127308 */ /* 0x001e240000001000 */
[----:B0-----:R-:W-:-:S06]  /*2c70*/  IADD3 R18, R18, 0xffffffe, RZ ;  /* 0x0ffffffe12127810 */ /* 0x001fcc0007ffe0ff */
[----:B------:R-:W0:Y:S02]  /*2c80*/  F2I.FTZ.U32.TRUNC.NTZ R19, R18 ;  /* 0x0000001200137305 */ /* 0x000e24000021f000 */
[----:B0-----:R-:W-:Y:S01]  /*2c90*/  IADD3 R17, RZ, -R19, RZ ;  /* 0x80000013ff117210 */ /* 0x001fe20007ffe0ff */
[----:B------:R-:W-:-:S04]  /*2ca0*/  IMAD.MOV.U32 R18, RZ, RZ, RZ ;  /* 0x000000ffff127224 */ /* 0x000fc800078e00ff */
        /* <DEDUP_REMOVED lines=15> */
.L_x_124:
[----:B------:R-:W-:Y:S05]  /*2da0*/  BSYNC B0 ;  /* 0x0000000000007941 */ /* 0x000fea0003800000 */
.L_x_122:
        /* <DEDUP_REMOVED lines=19> */
.L_x_126:
        /* <DEDUP_REMOVED lines=22> */
.L_x_127:
[----:B------:R-:W-:Y:S05]  /*3040*/  BSYNC B0 ;  /* 0x0000000000007941 */ /* 0x000fea0003800000 */
.L_x_125:
        /* <DEDUP_REMOVED lines=20> */
.L_x_129:
[----:B------:R-:W0:Y:S01]  /*3190*/  I2F.U32.RP R19, R14 ;  /* 0x0000000e00137306 */ /* 0x000e220000209000 */
[----:B------:R-:W-:Y:S01]  /*31a0*/  IMAD.MOV.U32 R20, RZ, RZ, RZ ;  /* 0x000000ffff147224 */ /* 0x000fe200078e00ff */
[----:B------:R-:W-:-:S06]  /*31b0*/  ISETP.NE.U32.AND P0, PT, R14, RZ, PT ;  /* 0x000000ff0e00720c */ /* 0x000fcc0003f05070 */
[----:B0-----:R-:W0:Y:S02]  /*31c0*/  MUFU.RCP R17, R19 ;  /* 0x0000001300117308 */ /* 0x001e240000001000 */
[----:B0-----:R-:W-:-:S06]  /*31d0*/  IADD3 R17, R17, 0xffffffe, RZ ;  /* 0x0ffffffe11117810 */ /* 0x001fcc0007ffe0ff */
[----:B------:R-:W0:Y:S02]  /*31e0*/  F2I.FTZ.U32.TRUNC.NTZ R21, R17 ;  /* 0x0000001100157305 */ /* 0x000e24000021f000 */
[----:B0-----:R-:W-:-:S05]  /*31f0*/  IADD3 R13, RZ, -R21, RZ ;  /* 0x80000015ff0d7210 */ /* 0x001fca0007ffe0ff */
[----:B------:R-:W-:-:S04]  /*3200*/  IMAD R13, R13, R14, RZ ;  /* 0x0000000e0d0d7224 */ /* 0x000fc800078e02ff */
[----:B------:R-:W-:-:S04]  /*3210*/  IMAD.HI.U32 R13, R21, R13, R20 ;  /* 0x0000000d150d7227 */ /* 0x000fc800078e0014 */
[----:B------:R-:W-:Y:S02]  /*3220*/  IMAD.MOV.U32 R21, RZ, RZ, RZ ;  /* 0x000000ffff157224 */ /* 0x000fe400078e00ff */
        /* <DEDUP_REMOVED lines=13> */
.L_x_130:
[----:B------:R-:W-:Y:S05]  /*3300*/  BSYNC B0 ;  /* 0x0000000000007941 */ /* 0x000fea0003800000 */
.L_x_128:
[----:B------:R-:W-:Y:S01]  /*3310*/  LOP3.LUT R19, R41, R10, RZ, 0xfc, !PT ;  /* 0x0000000a29137212 */ /* 0x000fe200078efcff */
[----:B------:R-:W-:Y:S01]  /*3320*/  ULDC UR4, c[0x0][0x2c4] ;  /* 0x0000b10000047ab9 */ /* 0x000fe20000000800 */
[----:B------:R-:W-:Y:S01]  /*3330*/  SHF.R.S32.HI R18, RZ, 0x1f, R7 ;  /* 0x0000001fff127819 */ /* 0x000fe20000011407 */
[-C--:B------:R-:W-:Y:S01]  /*3340*/  IMAD R17, R21, R7.reuse, RZ ;  /* 0x0000000715117224 */ /* 0x080fe200078e02ff */
[----:B------:R-:W-:Y:S01]  /*3350*/  ISETP.NE.U32.AND P0, PT, R19, RZ, PT ;  /* 0x000000ff1300720c */ /* 0x000fe20003f05070 */
[----:B------:R-:W-:Y:S01]  /*3360*/  IMAD R44, R25, UR4, RZ ;  /* 0x00000004192c7c24 */ /* 0x000fe2000f8e02ff */
[----:B------:R-:W-:Y:S01]  /*3370*/  SHF.R.S32.HI R21, RZ, 0x1f, R2 ;  /* 0x0000001fff157819 */ /* 0x000fe20000011402 */
[----:B------:R-:W-:Y:S01]  /*3380*/  IMAD.WIDE.U32 R42, R20, R7, RZ ;  /* 0x00000007142a7225 */ /* 0x000fe200078e00ff */
[----:B------:R-:W-:Y:S03]  /*3390*/  BSSY B0, `(.L_x_131) ;  /* 0x0000036000007945 */ /* 0x000fe60003800000 */
[----:B------:R-:W-:Y:S01]  /*33a0*/  IMAD R7, R18, R20, R17 ;  /* 0x0000001412077224 */ /* 0x000fe200078e0211 */
[----:B------:R-:W-:Y:S01]  /*33b0*/  SHF.R.S32.HI R17, RZ, 0x1f, R44 ;  /* 0x0000001fff117819 */ /* 0x000fe2000001142c */
[----:B------:R-:W-:-:S02]  /*33c0*/  IMAD R13, R13, R2, RZ ;  /* 0x000000020d0d7224 */ /* 0x000fc400078e02ff */
[----:B------:R-:W-:Y:S01]  /*33d0*/  IMAD R18, R15, R44, RZ ;  /* 0x0000002c0f127224 */ /* 0x000fe200078e02ff */
[----:B------:R-:W-:Y:S01]  /*33e0*/  IADD3 R7, R43, R7, RZ ;  /* 0x000000072b077210 */ /* 0x000fe20007ffe0ff */
[----:B------:R-:W-:Y:S02]  /*33f0*/  IMAD R13, R21, R14, R13 ;  /* 0x0000000e150d7224 */ /* 0x000fe400078e020d */
[----:B------:R-:W-:-:S04]  /*3400*/  IMAD.WIDE.U32 R14, R14, R2, RZ ;  /* 0x000000020e0e7225 */ /* 0x000fc800078e00ff */
[----:B------:R-:W-:Y:S01]  /*3410*/  IMAD R17, R17, R16, R18 ;  /* 0x0000001011117224 */ /* 0x000fe200078e0212 */
[----:B------:R-:W-:Y:S01]  /*3420*/  IADD3 R13, R15, R13, RZ ;  /* 0x0000000d0f0d7210 */ /* 0x000fe20007ffe0ff */
[----:B------:R-:W-:-:S05]  /*3430*/  IMAD.WIDE.U32 R44, R16, R44, RZ ;  /* 0x0000002c102c7225 */ /* 0x000fca00078e00ff */
[----:B------:R-:W-:Y:S01]  /*3440*/  IADD3 R2, R45, R17, RZ ;  /* 0x000000112d027210 */ /* 0x000fe20007ffe0ff */
[----:B------:R-:W-:Y:S06]  /*3450*/  @!P0 BRA `(.L_x_132) ;  /* 0x0000000000488947 */ /* 0x000fec0003800000 */
[----:B------:R-:W-:Y:S01]  /*3460*/  IMAD.MOV.U32 R18, RZ, RZ, R40 ;  /* 0x000000ffff127224 */ /* 0x000fe200078e0028 */
[----:B------:R-:W-:Y:S01]  /*3470*/  MOV R24, R11 ;  /* 0x0000000b00187202 */ /* 0x000fe20000000f00 */
        /* <DEDUP_REMOVED lines=16> */
.L_x_132:
        /* <DEDUP_REMOVED lines=23> */
.L_x_133:
[----:B------:R-:W-:Y:S05]  /*36f0*/  BSYNC B0 ;  /* 0x0000000000007941 */ /* 0x000fea0003800000 */
.L_x_131:
        /* <DEDUP_REMOVED lines=26> */
.L_x_135:
        /* <DEDUP_REMOVED lines=23> */
.L_x_136:
[----:B------:R-:W-:Y:S05]  /*3a10*/  BSYNC B0 ;  /* 0x0000000000007941 */ /* 0x000fea0003800000 */
.L_x_134:
[----:B------:R-:W-:Y:S01]  /*3a20*/  IADD3 R31, P1, P0, R36, R32, R30 ;  /* 0x00000020241f7210 */ /* 0x000fe2000783e01e */
[----:B------:R-:W-:-:S03]  /*3a30*/  ULDC.64 UR4, c[0x0][0x2b0] ;  /* 0x0000ac0000047ab9 */ /* 0x000fc60000000a00 */
[----:B------:R-:W-:Y:S02]  /*3a40*/  IADD3 R31, P3, P2, R42, R31, R44 ;  /* 0x0000001f2a1f7210 */ /* 0x000fe40007a7e02c */
[----:B------:R-:W-:Y:S01]  /*3a50*/  IADD3.X R0, R4, R5, R0, P1, P0 ;  /* 0x0000000504007210 */ /* 0x000fe20000fe0400 */
[----:B------:R-:W-:Y:S01]  /*3a60*/  IMAD R5, R21, R6, RZ ;  /* 0x0000000615057224 */ /* 0x000fe200078e02ff */
[----:B------:R-:W-:Y:S02]  /*3a70*/  IADD3 R14, P1, P0, R46, R31, R14 ;  /* 0x0000001f2e0e7210 */ /* 0x000fe4000783e00e */
[----:B------:R-:W-:Y:S02]  /*3a80*/  IADD3.X R0, R7, R0, R2, P3, P2 ;  /* 0x0000000007007210 */ /* 0x000fe40001fe4402 */
[----:B------:R-:W-:Y:S02]  /*3a90*/  SHF.R.S32.HI R2, RZ, 0x1f, R6 ;  /* 0x0000001fff027819 */ /* 0x000fe40000011406 */
[----:B------:R-:W-:-:S02]  /*3aa0*/  IADD3.X R15, R10, R0, R13, P1, P0 ;  /* 0x000000000a0f7210 */ /* 0x000fc40000fe040d */
[----:B------:R-:W-:Y:S01]  /*3ab0*/  SHF.R.S32.HI R0, RZ, 0x1f, R3 ;  /* 0x0000001fff007819 */ /* 0x000fe20000011403 */
[-C--:B------:R-:W-:Y:S02]  /*3ac0*/  IMAD R2, R2, R20.reuse, R5 ;  /* 0x0000001402027224 */ /* 0x080fe400078e0205 */
[----:B------:R-:W-:-:S04]  /*3ad0*/  IMAD.WIDE.U32 R14, R6, R20, R14 ;  /* 0x00000014060e7225 */ /* 0x000fc800078e000e */
[----:B------:R-:W-:Y:S02]  /*3ae0*/  IMAD R5, R8, R3, RZ ;  /* 0x0000000308057224 */ /* 0x000fe400078e02ff */
        /* <DEDUP_REMOVED lines=8> */
.L_x_112:
[----:B------:R-:W-:Y:S02]  /*3b70*/  ULDC.64 UR4, c[0x0][0x2b0] ;  /* 0x0000ac0000047ab9 */ /* 0x000fe40000000a00 */
[----:B------:R-:W-:-:S04]  /*3b80*/  LEA R2, P0, R30, UR4, 0x2 ;  /* 0x000000041e027c11 */ /* 0x000fc8000f8010ff */
[----:B------:R-:W-:-:S05]  /*3b90*/  LEA.HI.X R3, R30, UR5, R31, 0x2, P0 ;  /* 0x000000051e037c11 */ /* 0x000fca00080f141f */
[----:B------:R0:W-:Y:S04]  /*3ba0*/  STG.E desc[UR8][R2.64], R28 ;  /* 0x0000001c02007986 */ /* 0x0001e8000c101908 */
.L_x_111:
[----:B------:R-:W-:Y:S05]  /*3bb0*/  BSYNC B1 ;  /* 0x0000000000017941 */ /* 0x000fea0003800000 */
.L_x_110:
[----:B------:R-:W2:Y:S01]  /*3bc0*/  S2R R0, SR_TID.X ;  /* 0x0000000000007919 */ /* 0x000ea20000002100 */
[----:B01----:R-:W0:Y:S01]  /*3bd0*/  LDC R3, c[0x0][0x3c4] ;  /* 0x0000f100ff037b82 */ /* 0x003e220000000800 */
[----:B------:R-:W-:Y:S01]  /*3be0*/  BSSY B0, `(.L_x_137) ;  /* 0x0000012000007945 */ /* 0x000fe20003800000 */
[----:B--2---:R-:W-:-:S04]  /*3bf0*/  SHF.R.S32.HI R13, RZ, 0x1f, R0 ;  /* 0x0000001fff0d7819 */ /* 0x004fc80000011400 */
[----:B------:R-:W-:-:S04]  /*3c00*/  LEA.HI R13, R13, R0, RZ, 0x5 ;  /* 0x000000000d0d7211 */ /* 0x000fc800078f28ff */
[----:B------:R-:W-:-:S05]  /*3c10*/  LOP3.LUT R5, R13, 0xffffffe0, RZ, 0xc0, !PT ;  /* 0xffffffe00d057812 */ /* 0x000fca00078ec0ff */
[----:B------:R-:W-:-:S05]  /*3c20*/  IMAD.IADD R16, R0, 0x1, -R5 ;  /* 0x0000000100107824 */ /* 0x000fca00078e0a05 */
[----:B0-----:R-:W-:-:S04]  /*3c30*/  ISETP.GE.AND P0, PT, R16, R3, PT ;  /* 0x000000031000720c */ /* 0x001fc80003f06270 */
[----:B------:R-:W-:-:S13]  /*3c40*/  ISETP.LT.AND P0, PT, R0, 0x80, !P0 ;  /* 0x000000800000780c */ /* 0x000fda0004701270 */
[----:B------:R-:W-:Y:S05]  /*3c50*/  @!P0 BRA `(.L_x_138) ;  /* 0x0000000000288947 */ /* 0x000fea0003800000 */
[----:B------:R-:W0:Y:S01]  /*3c60*/  S2R R0, SR_CgaCtaId ;  /* 0x0000000000007919 */ /* 0x000e220000008800 */
[----:B------:R-:W-:Y:S01]  /*3c70*/  FADD.FTZ R2, -R28, R29 ;  /* 0x0000001d1c027221 */ /* 0x000fe20000010100 */
[----:B------:R-:W-:-:S03]  /*3c80*/  MOV R5, 0x400 ;  /* 0x0000040000057802 */ /* 0x000fc60000000f00 */
[----:B------:R-:W-:-:S06]  /*3c90*/  FMUL.FTZ R2, R2, 1.4426950216293334961 ;  /* 0x3fb8aa3b02027820 */ /* 0x000fcc0000410000 */
[----:B------:R-:W1:Y:S01]  /*3ca0*/  MUFU.EX2 R2, R2 ;  /* 0x0000000200027308 */ /* 0x000e620000000800 */
[----:B0-----:R-:W-:-:S05]  /*3cb0*/  LEA R5, R0, R5, 0x18 ;  /* 0x0000000500057211 */ /* 0x001fca00078ec0ff */
[----:B------:R-:W-:Y:S01]  /*3cc0*/  IMAD R0, R16, 0x14, R5 ;  /* 0x0000001410007824 */ /* 0x000fe200078e0205 */
[----:B------:R-:W-:-:S04]  /*3cd0*/  SHF.R.S32.HI R5, RZ, 0x5, R13 ;  /* 0x00000005ff057819 */ /* 0x000fc8000001140d */
[----:B------:R-:W-:-:S05]  /*3ce0*/  LEA R5, R5, R0, 0x2 ;  /* 0x0000000005057211 */ /* 0x000fca00078e10ff */
[----:B-1----:R0:W-:Y:S02]  /*3cf0*/  STS [R5], R2 ;  /* 0x0000000205007388 */ /* 0x0021e40000000800 */
.L_x_138:
[----:B------:R-:W-:Y:S05]  /*3d00*/  BSYNC B0 ;  /* 0x0000000000007941 */ /* 0x000fea0003800000 */
.L_x_137:
[----:B------:R-:W-:Y:S01]  /*3d10*/  BAR.SYNC.DEFER_BLOCKING 0x0 ;  /* 0x0000000000007b1d */ /* 0x000fe20000010000 */
[----:B------:R-:W-:Y:S02]  /*3d20*/  ISETP.GE.AND P0, PT, R3, 0x1, PT ;  /* 0x000000010300780c */ /* 0x000fe40003f06270 */
[----:B0-----:R-:W-:Y:S01]  /*3d30*/  CS2R R2, SRZ ;  /* 0x0000000000027805 */ /* 0x001fe2000001ff00 */
[----:B------:R-:W-:Y:S01]  /*3d40*/  IMAD.MOV.U32 R5, RZ, RZ, RZ ;  /* 0x000000ffff057224 */ /* 0x000fe200078e00ff */
[----:B------:R-:W-:Y:S01]  /*3d50*/  SHF.R.S32.HI R13, RZ, 0x5, R13 ;  /* 0x00000005ff0d7819 */ /* 0x000fe2000001140d */
[----:B------:R-:W-:Y:S02]  /*3d60*/  IMAD.MOV.U32 R0, RZ, RZ, RZ ;  /* 0x000000ffff007224 */ /* 0x000fe400078e00ff */
[----:B------:R-:W-:-:S06]  /*3d70*/  IMAD.SHL.U32 R16, R16, 0x4, RZ ;  /* 0x0000000410107824 */ /* 0x000fcc00078e00ff */
[----:B------:R-:W-:Y:S05]  /*3d80*/  @!P0 BRA `(.L_x_139) ;  /* 0x0000000000a88947 */ /* 0x000fea0003800000 */
[----:B------:R-:W0:Y:S01]  /*3d90*/  S2UR UR6, SR_CgaCtaId ;  /* 0x00000000000679c3 */ /* 0x000e220000008800 */
[----:B------:R-:W-:Y:S01]  /*3da0*/  ULDC UR10, c[0x0][0x2dc] ;  /* 0x0000b700000a7ab9 */ /* 0x000fe20000000800 */
[----:B------:R-:W-:Y:S01]  /*3db0*/  IMAD R15, R13, 0x80, R16 ;  /* 0x000000800d0f7824 */ /* 0x000fe200078e0210 */
[----:B------:R-:W-:Y:S01]  /*3dc0*/  UIMAD UR4, UR7, UR10, URZ ;  /* 0x0000000a070472a4 */ /* 0x000fe2000f8e023f */
[C---:B------:R-:W-:Y:S01]  /*3dd0*/  VIADD R4, R12.reuse, -UR7 ;  /* 0x800000070c047c36 */ /* 0x040fe20008000000 */
[----:B------:R-:W-:Y:S01]  /*3de0*/  CS2R R8, SRZ ;  /* 0x0000000000087805 */ /* 0x000fe2000001ff00 */
[----:B------:R-:W-:Y:S01]  /*3df0*/  IMAD R18, R12, UR10, RZ ;  /* 0x0000000a0c127c24 */ /* 0x000fe2000f8e02ff */
[----:B------:R-:W-:Y:S01]  /*3e00*/  USHF.R.S32.HI UR11, URZ, 0x1f, UR4 ;  /* 0x0000001f3f0b7899 */ /* 0x000fe20008011404 */
[----:B------:R-:W1:Y:S01]  /*3e10*/  LDC R7, c[0x0][0x3c4] ;  /* 0x0000f100ff077b82 */ /* 0x000e620000000800 */
        /* <DEDUP_REMOVED lines=11> */
[----:B0-----:R-:W-:-:S06]  /*3ed0*/  ULEA UR4, UR6, UR4, 0x18 ;  /* 0x0000000406047291 */ /* 0x001fcc000f8ec03f */
[----:B------:R-:W-:Y:S01]  /*3ee0*/  LEA R6, R13, UR4, 0x2 ;  /* 0x000000040d067c11 */ /* 0x000fe2000f8e10ff */
[----:B------:R-:W-:-:S06]  /*3ef0*/  ULDC UR4, c[0x0][0x2d0] ;  /* 0x0000b40000047ab9 */ /* 0x000fcc0000000800 */
.L_x_142:
[----:B------:R0:W2:Y:S01]  /*3f00*/  LDS R4, [R6] ;  /* 0x0000000006047984 */ /* 0x0000a20000000800 */
[----:B------:R-:W-:Y:S01]  /*3f10*/  UIADD3 UR5, UR5, 0x1, URZ ;  /* 0x0000000105057890 */ /* 0x000fe2000fffe03f */
[----:B------:R-:W-:Y:S05]  /*3f20*/  BSSY B0, `(.L_x_140) ;  /* 0x0000008000007945 */ /* 0x000fea0003800000 */
[----:B-1----:R-:W-:Y:S01]  /*3f30*/  ISETP.LE.AND P1, PT, R7, UR5, PT ;  /* 0x0000000507007c0c */ /* 0x002fe2000bf23270 */
[----:B------:R-:W-:Y:S01]  /*3f40*/  @!UPT UIADD3 URZ, URZ, URZ, URZ ;  /* 0x0000003f3f3ff290 */ /* 0x000fe2000fffe03f */
[----:B------:R-:W-:Y:S11]  /*3f50*/  @P2 BRA `(.L_x_141) ;  /* 0x0000000000102947 */ /* 0x000ff60003800000 */
[----:B------:R-:W-:Y:S02]  /*3f60*/  ISETP.GE.AND P0, PT, R16, UR4, PT ;  /* 0x0000000410007c0c */ /* 0x000fe4000bf06270 */
[----:B------:R-:W-:Y:S02]  /*3f70*/  CS2R R8, SRZ ;  /* 0x0000000000087805 */ /* 0x000fe4000001ff00 */
[----:B------:R-:W-:Y:S09]  /*3f80*/  CS2R R10, SRZ ;  /* 0x00000000000a7805 */ /* 0x000ff2000001ff00 */
[----:B------:R1:W5:Y:S02]  /*3f90*/  @!P0 LDG.E.128 R8, desc[UR8][R14.64] ;  /* 0x000000080e088981 */ /* 0x000364000c1e1d00 */
.L_x_141:
[----:B------:R-:W-:Y:S05]  /*3fa0*/  BSYNC B0 ;  /* 0x0000000000007941 */ /* 0x000fea0003800000 */
.L_x_140:
[----:B-1----:R-:W-:Y:S01]  /*3fb0*/  IADD3 R14, P0, R18, R14, RZ ;  /* 0x0000000e120e7210 */ /* 0x002fe20007f1e0ff */
[----:B--2--5:R-:W-:Y:S01]  /*3fc0*/  FFMA.FTZ R3, R4, R8, R3 ;  /* 0x0000000804037223 */ /* 0x024fe20000010003 */
[----:B0-----:R-:W-:Y:S01]  /*3fd0*/  IADD3 R6, R6, 0x14, RZ ;  /* 0x0000001406067810 */ /* 0x001fe20007ffe0ff */
[C---:B------:R-:W-:Y:S01]  /*3fe0*/  FFMA.FTZ R0, R4.reuse, R9, R0 ;  /* 0x0000000904007223 */ /* 0x040fe20000010000 */
[C---:B------:R-:W-:Y:S01]  /*3ff0*/  FFMA.FTZ R5, R4.reuse, R10, R5 ;  /* 0x0000000a04057223 */ /* 0x040fe20000010005 */
[----:B------:R-:W-:Y:S01]  /*4000*/  IADD3.X R15, R19, R15, RZ, P0, !PT ;  /* 0x0000000f130f7210 */ /* 0x000fe200007fe4ff */
[----:B------:R-:W-:Y:S01]  /*4010*/  FFMA.FTZ R2, R4, R11, R2 ;  /* 0x0000000b04027223 */ /* 0x000fe20000010002 */
[----:B------:R-:W-:Y:S06]  /*4020*/  @!P1 BRA `(.L_x_142) ;  /* 0xfffffffc00b49947 */ /* 0x000fec000383ffff */
.L_x_139:
[----:B------:R-:W-:-:S04]  /*4030*/  IADD3 R13, R13, UR7, RZ ;  /* 0x000000070d0d7c10 */ /* 0x000fc8000fffe0ff */
[----:B------:R-:W-:-:S13]  /*4040*/  ISETP.GE.AND P0, PT, R13, R12, PT ;  /* 0x0000000c0d00720c */ /* 0x000fda0003f06270 */
[----:B------:R-:W-:Y:S05]  /*4050*/  @P0 EXIT ;  /* 0x000000000000094d */ /* 0x000fea0003800000 */
[----:B------:R-:W-:Y:S02]  /*4060*/  ULDC UR4, c[0x0][0x2d0] ;  /* 0x0000b40000047ab9 */ /* 0x000fe40000000800 */
[----:B------:R-:W-:-:S13]  /*4070*/  ISETP.GE.AND P0, PT, R16, UR4, PT ;  /* 0x0000000410007c0c */ /* 0x000fda000bf06270 */
[----:B------:R-:W-:Y:S05]  /*4080*/  @P0 EXIT ;  /* 0x000000000000094d */ /* 0x000fea0003800000 */
[----:B------:R-:W0:Y:S01]  /*4090*/  LDC R8, c[0x0][0x2c4] ;  /* 0x0000b100ff087b82 */ /* 0x000e220000000800 */
        /* <DEDUP_REMOVED lines=11> */
[----:B0-----:R-:W-:-:S06]  /*4150*/  VIADD R14, R14, 0xffffffe ;  /* 0x0ffffffe0e0e7836 */ /* 0x001fcc0000000000 */
[----:B------:R-:W0:Y:S02]  /*4160*/  F2I.FTZ.U32.TRUNC.NTZ R7, R14 ;  /* 0x0000000e00077305 */ /* 0x000e24000021f000 */
[----:B0-----:R-:W-:-:S04]  /*4170*/  IMAD.MOV R6, RZ, RZ, -R7 ;  /* 0x000000ffff067224 */ /* 0x001fc800078e0a07 */
[----:B------:R-:W-:Y:S01]  /*4180*/  IMAD R11, R6, R9, RZ ;  /* 0x00000009060b7224 */ /* 0x000fe200078e02ff */
[----:B------:R-:W-:-:S10]  /*4190*/  HFMA2.MMA R6, -RZ, RZ, 0, 0 ;  /* 0x00000000ff067435 */ /* 0x000fd400000001ff */
[----:B------:R-:W-:Y:S01]  /*41a0*/  IMAD.HI.U32 R11, R7, R11, R6 ;  /* 0x0000000b070b7227 */ /* 0x000fe200078e0006 */
[----:B------:R-:W-:-:S04]  /*41b0*/  IABS R7, R8 ;  /* 0x0000000800077213 */ /* 0x000fc80000000000 */
[----:B------:R-:W0:Y:S01]  /*41c0*/  I2F.RP R6, R7 ;  /* 0x0000000700067306 */ /* 0x000e220000209400 */
[----:B------:R-:W-:-:S04]  /*41d0*/  IMAD.HI.U32 R11, R11, R12, RZ ;  /* 0x0000000c0b0b7227 */ /* 0x000fc800078e00ff */
[----:B------:R-:W-:-:S05]  /*41e0*/  IMAD R10, R11, R10, R12 ;  /* 0x0000000a0b0a7224 */ /* 0x000fca00078e020c */
[----:B------:R-:W-:Y:S01]  /*41f0*/  ISETP.GT.U32.AND P1, PT, R9, R10, PT ;  /* 0x0000000a0900720c */ /* 0x000fe20003f24070 */
[----:B0-----:R-:W0:-:S12]  /*4200*/  MUFU.RCP R6, R6 ;  /* 0x0000000600067308 */ /* 0x001e180000001000 */
[----:B------:R-:W-:Y:S01]  /*4210*/  @!P1 IMAD.IADD R10, R10, 0x1, -R9 ;  /* 0x000000010a0a9824 */ /* 0x000fe200078e0a09 */
[----:B------:R-:W-:Y:S02]  /*4220*/  @!P1 IADD3 R11, R11, 0x1, RZ ;  /* 0x000000010b0b9810 */ /* 0x000fe40007ffe0ff */
[----:B------:R-:W-:Y:S02]  /*4230*/  ISETP.NE.AND P1, PT, R4, RZ, PT ;  /* 0x000000ff0400720c */ /* 0x000fe40003f25270 */
[----:B------:R-:W-:Y:S02]  /*4240*/  ISETP.GE.U32.AND P2, PT, R10, R9, PT ;  /* 0x000000090a00720c */ /* 0x000fe40003f46070 */
[----:B------:R-:W-:Y:S01]  /*4250*/  LOP3.LUT R9, R13, R4, RZ, 0x3c, !PT ;  /* 0x000000040d097212 */ /* 0x000fe200078e3cff */
[----:B0-----:R-:W-:-:S03]  /*4260*/  VIADD R18, R6, 0xffffffe ;  /* 0x0ffffffe06127836 */ /* 0x001fc60000000000 */
[----:B------:R-:W-:Y:S01]  /*4270*/  ISETP.GE.AND P0, PT, R9, RZ, PT ;  /* 0x000000ff0900720c */ /* 0x000fe20003f06270 */
[----:B------:R-:W0:Y:S06]  /*4280*/  F2I.FTZ.U32.TRUNC.NTZ R19, R18 ;  /* 0x0000001200137305 */ /* 0x000e2c000021f000 */
[----:B------:R-:W-:-:S06]  /*4290*/  @P2 VIADD R11, R11, 0x1 ;  /* 0x000000010b0b2836 */ /* 0x000fcc0000000000 */
[----:B------:R-:W-:Y:S02]  /*42a0*/  @!P0 IADD3 R11, -R11, RZ, RZ ;  /* 0x000000ff0b0b8210 */ /* 0x000fe40007ffe1ff */
[-C--:B------:R-:W-:Y:S01]  /*42b0*/  @!P1 LOP3.LUT R11, RZ, R4.reuse, RZ, 0x33, !PT ;  /* 0x00000004ff0b9212 */ /* 0x080fe200078e33ff */
[----:B0-----:R-:W-:Y:S02]  /*42c0*/  IMAD.MOV R6, RZ, RZ, -R19 ;  /* 0x000000ffff067224 */ /* 0x001fe400078e0a13 */
[----:B------:R-:W-:Y:S02]  /*42d0*/  IMAD.MOV.U32 R18, RZ, RZ, RZ ;  /* 0x000000ffff127224 */ /* 0x000fe400078e00ff */
[C---:B------:R-:W-:Y:S02]  /*42e0*/  IMAD R9, R11.reuse, R4, RZ ;  /* 0x000000040b097224 */ /* 0x040fe400078e02ff */
[----:B------:R-:W-:Y:S02]  /*42f0*/  IMAD R6, R6, R7, RZ ;  /* 0x0000000706067224 */ /* 0x000fe400078e02ff */
[----:B------:R-:W-:Y:S01]  /*4300*/  IMAD.WIDE.U32 R16, R11, UR4, R16 ;  /* 0x000000040b107c25 */ /* 0x000fe2000f8e0010 */
[----:B------:R-:W-:-:S03]  /*4310*/  IADD3 R15, R13, -R9, RZ ;  /* 0x800000090d0f7210 */ /* 0x000fc60007ffe0ff */
[----:B------:R-:W-:Y:S01]  /*4320*/  IMAD.HI.U32 R6, R19, R6, R18 ;  /* 0x0000000613067227 */ /* 0x000fe200078e0012 */
[----:B------:R-:W-:Y:S02]  /*4330*/  IABS R4, R15 ;  /* 0x0000000f00047213 */ /* 0x000fe40000000000 */
[----:B------:R-:W-:-:S03]  /*4340*/  LOP3.LUT R15, R15, R8, RZ, 0x3c, !PT ;  /* 0x000000080f0f7212 */ /* 0x000fc600078e3cff */
[----:B------:R-:W-:Y:S01]  /*4350*/  IMAD.HI.U32 R10, R6, R4, RZ ;  /* 0x00000004060a7227 */ /* 0x000fe200078e00ff */
[----:B------:R-:W-:-:S04]  /*4360*/  ISETP.GE.AND P1, PT, R15, RZ, PT ;  /* 0x000000ff0f00720c */ /* 0x000fc80003f26270 */
[----:B------:R-:W-:-:S05]  /*4370*/  IADD3 R6, -R10, RZ, RZ ;  /* 0x000000ff0a067210 */ /* 0x000fca0007ffe1ff */
[----:B------:R-:W-:-:S05]  /*4380*/  IMAD R4, R7, R6, R4 ;  /* 0x0000000607047224 */ /* 0x000fca00078e0204 */
[----:B------:R-:W-:-:S13]  /*4390*/  ISETP.GT.U32.AND P0, PT, R7, R4, PT ;  /* 0x000000040700720c */ /* 0x000fda0003f04070 */
[----:B------:R-:W-:Y:S01]  /*43a0*/  @!P0 IMAD.IADD R4, R4, 0x1, -R7 ;  /* 0x0000000104048824 */ /* 0x000fe200078e0a07 */
[----:B------:R-:W-:Y:S02]  /*43b0*/  @!P0 IADD3 R10, R10, 0x1, RZ ;  /* 0x000000010a0a8810 */ /* 0x000fe40007ffe0ff */
[----:B------:R-:W-:Y:S02]  /*43c0*/  ISETP.NE.AND P0, PT, R8, RZ, PT ;  /* 0x000000ff0800720c */ /* 0x000fe40003f05270 */
[----:B------:R-:W-:Y:S02]  /*43d0*/  ISETP.GE.U32.AND P2, PT, R4, R7, PT ;  /* 0x000000070400720c */ /* 0x000fe40003f46070 */
[----:B------:R-:W-:-:S05]  /*43e0*/  SHF.R.S32.HI R4, RZ, 0x1f, R11 ;  /* 0x0000001fff047819 */ /* 0x000fca000001140b */
[----:B------:R-:W-:-:S04]  /*43f0*/  IMAD R4, R4, UR4, RZ ;  /* 0x0000000404047c24 */ /* 0x000fc8000f8e02ff */
[----:B------:R-:W-:Y:S01]  /*4400*/  IMAD R11, R11, UR5, R4 ;  /* 0x000000050b0b7c24 */ /* 0x000fe2000f8e0204 */
[----:B------:R-:W-:Y:S01]  /*4410*/  ULDC.64 UR4, c[0x0][0x2a0] ;  /* 0x0000a80000047ab9 */ /* 0x000fe20000000a00 */
[----:B------:R-:W-:Y:S02]  /*4420*/  @P2 VIADD R10, R10, 0x1 ;  /* 0x000000010a0a2836 */ /* 0x000fe40000000000 */
[----:B------:R-:W-:-:S03]  /*4430*/  IMAD.IADD R17, R17, 0x1, R11 ;  /* 0x0000000111117824 */ /* 0x000fc600078e020b */
[----:B------:R-:W-:Y:S02]  /*4440*/  @!P1 IADD3 R10, -R10, RZ, RZ ;  /* 0x000000ff0a0a9210 */ /* 0x000fe40007ffe1ff */
[----:B------:R-:W-:-:S04]  /*4450*/  @!P0 LOP3.LUT R10, RZ, R8, RZ, 0x33, !PT ;  /* 0x00000008ff0a8212 */ /* 0x000fc800078e33ff */
[----:B------:R-:W-:Y:S01]  /*4460*/  SHF.R.S32.HI R4, RZ, 0x1f, R10 ;  /* 0x0000001fff047819 */ /* 0x000fe2000001140a */
[C---:B------:R-:W-:Y:S02]  /*4470*/  IMAD R8, R10.reuse, R8, R9 ;  /* 0x000000080a087224 */ /* 0x040fe400078e0209 */
[----:B------:R-:W-:-:S03]  /*4480*/  IMAD.WIDE.U32 R16, R10, UR4, R16 ;  /* 0x000000040a107c25 */ /* 0x000fc6000f8e0010 */
[----:B------:R-:W-:Y:S01]  /*4490*/  IADD3 R8, R13, -R8, RZ ;  /* 0x800000080d087210 */ /* 0x000fe20007ffe0ff */
[----:B------:R-:W-:Y:S01]  /*44a0*/  IMAD R7, R4, UR4, RZ ;  /* 0x0000000404077c24 */ /* 0x000fe2000f8e02ff */
[----:B------:R-:W-:-:S03]  /*44b0*/  F2FP.BF16.F32.PACK_AB R4, R0, R3 ;  /* 0x000000030004723e */ /* 0x000fc600000010ff */
[----:B------:R-:W-:Y:S01]  /*44c0*/  IMAD R9, R10, UR5, R7 ;  /* 0x000000050a097c24 */ /* 0x000fe2000f8e0207 */
[----:B------:R-:W-:Y:S01]  /*44d0*/  SHF.R.S32.HI R7, RZ, 0x1f, R8 ;  /* 0x0000001fff077819 */ /* 0x000fe20000011408 */
[----:B------:R-:W-:Y:S02]  /*44e0*/  ULDC.64 UR4, c[0x0][0x298] ;  /* 0x0000a60000047ab9 */ /* 0x000fe40000000a00 */
[----:B------:R-:W-:Y:S02]  /*44f0*/  IMAD.IADD R17, R17, 0x1, R9 ;  /* 0x0000000111117824 */ /* 0x000fe400078e0209 */
[----:B------:R-:W-:-:S04]  /*4500*/  IMAD R7, R7, UR4, RZ ;  /* 0x0000000407077c24 */ /* 0x000fc8000f8e02ff */
        /* <DEDUP_REMOVED lines=8> */
        .weak           $__internal_2_$__cuda_sm20_div_s64
        .type           $__internal_2_$__cuda_sm20_div_s64,@function
        .size           $__internal_2_$__cuda_sm20_div_s64,(.L_x_8420 - $__internal_2_$__cuda_sm20_div_s64)
$__internal_2_$__cuda_sm20_div_s64:
        /* <DEDUP_REMOVED lines=29> */
[----:B------:R-:W-:-:S04]  /*4760*/  IMAD.X R26, RZ, RZ, ~R26, P0 ;  /* 0x000000ffff1a7224 */ /* 0x000fc800000e0e1a */
[----:B------:R-:W-:-:S04]  /*4770*/  IMAD.WIDE.U32 R34, P5, R35, R26, R34 ;  /* 0x0000001a23227225 */ /* 0x000fc800078a0022 */
[C---:B------:R-:W-:Y:S02]  /*4780*/  IMAD R21, R27.reuse, R26, RZ ;  /* 0x0000001a1b157224 */ /* 0x040fe400078e02ff */
[----:B------:R-:W-:-:S04]  /*4790*/  IMAD.HI.U32 R20, P4, R27, R20, R34 ;  /* 0x000000141b147227 */ /* 0x000fc80007880022 */
[----:B------:R-:W-:Y:S01]  /*47a0*/  IMAD.HI.U32 R19, R27, R26, RZ ;  /* 0x0000001a1b137227 */ /* 0x000fe200078e00ff */
[----:B------:R-:W-:Y:S02]  /*47b0*/  IADD3 R21, P3, R21, R20, RZ ;  /* 0x0000001415157210 */ /* 0x000fe40007f7e0ff */
[-C--:B------:R-:W-:Y:S01]  /*47c0*/  IADD3 R20, P0, RZ, -R18.reuse, RZ ;  /* 0x80000012ff147210 */ /* 0x080fe20007f1e0ff */
[----:B------:R-:W-:Y:S02]  /*47d0*/  IMAD.X R27, R19, 0x1, R27, P5 ;  /* 0x00000001131b7824 */ /* 0x000fe400028e061b */
[----:B------:R-:W-:Y:S01]  /*47e0*/  IMAD.MOV.U32 R35, RZ, RZ, RZ ;  /* 0x000000ffff237224 */ /* 0x000fe200078e00ff */
[----:B------:R-:W-:Y:S02]  /*47f0*/  SEL R20, R20, R18, !P1 ;  /* 0x0000001214147207 */ /* 0x000fe40004800000 */
[----:B------:R-:W-:-:S03]  /*4800*/  IADD3.X R26, RZ, ~R17, RZ, P0, !PT ;  /* 0x80000011ff1a7210 */ /* 0x000fc600007fe4ff */
[----:B------:R-:W-:Y:S01]  /*4810*/  IMAD.HI.U32 R34, R21, R20, RZ ;  /* 0x0000001415227227 */ /* 0x000fe200078e00ff */
[----:B------:R-:W-:Y:S02]  /*4820*/  SEL R19, R26, R17, !P1 ;  /* 0x000000111a137207 */ /* 0x000fe40004800000 */
        /* <DEDUP_REMOVED lines=8> */
[----:B------:R-:W-:Y:S01]  /*48b0*/  IMAD R21, R27, R39, R35 ;  /* 0x000000271b157224 */ /* 0x000fe200078e0223 */
[----:B------:R-:W-:Y:S01]  /*48c0*/  IADD3 R20, P0, -R34, R20, RZ ;  /* 0x0000001422147210 */ /* 0x000fe20007f1e1ff */
[----:B------:R-:W-:-:S03]  /*48d0*/  IMAD.X R26, RZ, RZ, R26, P1 ;  /* 0x000000ffff1a7224 */ /* 0x000fc600008e061a */
[-C--:B------:R-:W-:Y:S01]  /*48e0*/  ISETP.GE.U32.AND P4, PT, R20, R38.reuse, PT ;  /* 0x000000261400720c */ /* 0x080fe20003f86070 */
[-C--:B------:R-:W-:Y:S01]  /*48f0*/  IMAD R34, R26, R38.reuse, R21 ;  /* 0x000000261a227224 */ /* 0x080fe200078e0215 */
[----:B------:R-:W-:-:S04]  /*4900*/  IADD3 R21, P3, R20, -R38, RZ ;  /* 0x8000002614157210 */ /* 0x000fc80007f7e0ff */
[----:B------:R-:W-:Y:S02]  /*4910*/  IADD3.X R19, ~R34, R19, RZ, P0, !PT ;  /* 0x0000001322137210 */ /* 0x000fe400007fe5ff */
[----:B------:R-:W-:Y:S02]  /*4920*/  IADD3 R34, P1, R27, 0x1, RZ ;  /* 0x000000011b227810 */ /* 0x000fe40007f3e0ff */
[----:B------:R-:W-:-:S04]  /*4930*/  ISETP.GE.U32.AND.EX P4, PT, R19, R39, PT, P4 ;  /* 0x000000271300720c */ /* 0x000fc80003f86140 */
[----:B------:R-:W-:Y:S01]  /*4940*/  SEL R21, R21, R20, P4 ;  /* 0x0000001415157207 */ /* 0x000fe20002000000 */
[----:B------:R-:W-:Y:S01]  /*4950*/  IMAD.X R20, R19, 0x1, ~R39, P3 ;  /* 0x0000000113147824 */ /* 0x000fe200018e0e27 */
[----:B------:R-:W-:Y:S02]  /*4960*/  SEL R34, R34, R27, P4 ;  /* 0x0000001b22227207 */ /* 0x000fe40002000000 */
[----:B------:R-:W-:Y:S01]  /*4970*/  ISETP.GE.U32.AND P0, PT, R21, R38, PT ;  /* 0x000000261500720c */ /* 0x000fe20003f06070 */
[----:B------:R-:W-:Y:S01]  /*4980*/  IMAD.X R21, RZ, RZ, R26, P1 ;  /* 0x000000ffff157224 */ /* 0x000fe200008e061a */
[----:B------:R-:W-:Y:S02]  /*4990*/  SEL R19, R20, R19, P4 ;  /* 0x0000001314137207 */ /* 0x000fe40002000000 */
[----:B------:R-:W-:Y:S02]  /*49a0*/  IADD3 R27, P1, R34, 0x1, RZ ;  /* 0x00000001221b7810 */ /* 0x000fe40007f3e0ff */
[----:B------:R-:W-:Y:S01]  /*49b0*/  SEL R21, R21, R26, P4 ;  /* 0x0000001a15157207 */ /* 0x000fe20002000000 */
[----:B------:R-:W-:Y:S01]  /*49c0*/  IMAD.MOV.U32 R26, RZ, RZ, R22 ;  /* 0x000000ffff1a7224 */ /* 0x000fe200078e0016 */
[----:B------:R-:W-:-:S02]  /*49d0*/  ISETP.GE.U32.AND.EX P0, PT, R19, R39, PT, P0 ;  /* 0x000000271300720c */ /* 0x000fc40003f06100 */
[----:B------:R-:W-:Y:S01]  /*49e0*/  LOP3.LUT R19, R23, R17, RZ, 0x3c, !PT ;  /* 0x0000001117137212 */ /* 0x000fe200078e3cff */
[----:B------:R-:W-:Y:S01]  /*49f0*/  IMAD.X R20, RZ, RZ, R21, P1 ;  /* 0x000000ffff147224 */ /* 0x000fe200008e0615 */
[----:B------:R-:W-:Y:S02]  /*4a00*/  SEL R27, R27, R34, P0 ;  /* 0x000000221b1b7207 */ /* 0x000fe40000000000 */
[----:B------:R-:W-:Y:S02]  /*4a10*/  ISETP.GE.AND P3, PT, R19, RZ, PT ;  /* 0x000000ff1300720c */ /* 0x000fe40003f66270 */
[----:B------:R-:W-:Y:S02]  /*4a20*/  SEL R21, R20, R21, P0 ;  /* 0x0000001514157207 */ /* 0x000fe40000000000 */
[----:B------:R-:W-:Y:S02]  /*4a30*/  IADD3 R20, P1, RZ, -R27, RZ ;  /* 0x8000001bff147210 */ /* 0x000fe40007f3e0ff */
[----:B------:R-:W-:-:S02]  /*4a40*/  ISETP.NE.U32.AND P0, PT, R24, RZ, PT ;  /* 0x000000ff1800720c */ /* 0x000fc40003f05070 */
[----:B------:R-:W-:Y:S02]  /*4a50*/  IADD3.X R24, RZ, ~R21, RZ, P1, !PT ;  /* 0x80000015ff187210 */ /* 0x000fe40000ffe4ff */
[----:B------:R-:W-:Y:S01]  /*4a60*/  SEL R20, R20, R27, !P3 ;  /* 0x0000001b14147207 */ /* 0x000fe20005800000 */
[----:B------:R-:W-:Y:S01]  /*4a70*/  IMAD.MOV.U32 R27, RZ, RZ, 0x0 ;  /* 0x00000000ff1b7424 */ /* 0x000fe200078e00ff */
[----:B------:R-:W-:Y:S02]  /*4a80*/  ISETP.NE.AND.EX P0, PT, R23, RZ, PT, P0 ;  /* 0x000000ff1700720c */ /* 0x000fe40003f05300 */
[----:B------:R-:W-:Y:S02]  /*4a90*/  SEL R24, R24, R21, !P3 ;  /* 0x0000001518187207 */ /* 0x000fe40005800000 */
[----:B------:R-:W-:Y:S02]  /*4aa0*/  SEL R20, R20, 0xffffffff, P0 ;  /* 0xffffffff14147807 */ /* 0x000fe40000000000 */
[----:B------:R-:W-:Y:S01]  /*4ab0*/  SEL R21, R24, 0xffffffff, P0 ;  /* 0xffffffff18157807 */ /* 0x000fe20000000000 */
[----:B------:R-:W-:Y:S06]  /*4ac0*/  RET.REL.NODEC R26 `(_ZN5flash32flash_fwd_splitkv_combine_kernelI23Flash_fwd_kernel_traitsILi128ELi64ELi128ELi4ELb0ELb0EN7cutlass10bfloat16_tE19Flash_kernel_traitsILi128ELi64ELi128ELi4ES3_EELi4ELi5ELb0EEEvNS_16Flash_fwd_paramsE) ;  /* 0xffffffb41a4c7950 */ /* 0x000fec0003c3ffff */
.L_x_143:
        /* <DEDUP_REMOVED lines=11> */
.L_x_8420:


//--------------------- .text._ZN5flash32flash_fwd_splitkv_combine_kernelI23Flash_fwd_kernel_traitsILi128ELi64ELi128ELi4ELb0ELb0EN7cutlass10bfloat16_tE19Flash_kernel_traitsILi128ELi64ELi128ELi4ES3_EELi4ELi4ELb0EEEvNS_16Flash_fwd_paramsE --------------------------
	.section	.text._ZN5flash32flash_fwd_splitkv_combine_kernelI23Flash_fwd_kernel_traitsILi128ELi64ELi128ELi4ELb0ELb0EN7cutlass10bfloat16_tE19Flash_kernel_traitsILi128ELi64ELi128ELi4ES3_EELi4ELi4ELb0EEEvNS_16Flash_fwd_paramsE,"ax",@progbits
	.align	128
        .global         _ZN5flash32flash_fwd_splitkv_combine_kernelI23Flash_fwd_kernel_traitsILi128ELi64ELi128ELi4ELb0ELb0EN7cutlass10bfloat16_tE19Flash_kernel_traitsILi128ELi64ELi128ELi4ES3_EELi4ELi4ELb0EEEvNS_16Flash_fwd_paramsE
        .type           _ZN5flash32flash_fwd_splitkv_combine_kernelI23Flash_fwd_kernel_traitsILi128ELi64ELi128ELi4ELb0ELb0EN7cutlass10bfloat16_tE19Flash_kernel_traitsILi128ELi64ELi128ELi4ES3_EELi4ELi4ELb0EEEvNS_16Flash_fwd_paramsE,@function
        .size           _ZN5flash32flash_fwd_splitkv_combine_kernelI23Flash_fwd_kernel_traitsILi128ELi64ELi128ELi4ELb0ELb0EN7cutlass10bfloat16_tE19Flash_kernel_traitsILi128ELi64ELi128ELi4ES3_EELi4ELi4ELb0EEEvNS_16Flash_fwd_paramsE,(.L_x_8421 - _ZN5flash32flash_fwd_splitkv_combine_kernelI23Flash_fwd_kernel_traitsILi128ELi64ELi128ELi4ELb0ELb0EN7cutlass10bfloat16_tE19Flash_kernel_traitsILi128ELi64ELi128ELi4ES3_EELi4ELi4ELb0EEEvNS_16Flash_fwd_paramsE)
        .other          _ZN5flash32flash_fwd_splitkv_combine_kernelI23Flash_fwd_kernel_traitsILi128ELi64ELi128ELi4ELb0ELb0EN7cutlass10bfloat16_tE19Flash_kernel_traitsILi128ELi64ELi128ELi4ES3_EELi4ELi4ELb0EEEvNS_16Flash_fwd_paramsE,@"STO_CUDA_ENTRY STV_DEFAULT"
_ZN5flash32flash_fwd_splitkv_combine_kernelI23Flash_fwd_kernel_traitsILi128ELi64ELi128ELi4ELb0ELb0EN7cutlass10bfloat16_tE19Flash_kernel_traitsILi128ELi64ELi128ELi4ES3_EELi4ELi4ELb0EEEvNS_16Flash_fwd_paramsE:
.text._ZN5flash32flash_fwd_splitkv_combine_kernelI23Flash_fwd_kernel_traitsILi128ELi64ELi128ELi4ELb0ELb0EN7cutlass10bfloat16_tE19Flash_kernel_traitsILi128ELi64ELi128ELi4ES3_EELi4ELi4ELb0EEEvNS_16Flash_fwd_paramsE:
        /* <DEDUP_REMOVED lines=23> */
[----:B------:R-:W-:Y:S05]  /*0170*/  CALL.REL.NOINC `($__internal_3_$__cuda_sm20_div_s64) ;  /* 0x0000004400047944 */ /* 0x000fea0003c00000 */
[----:B------:R-:W-:Y:S05]  /*0180*/  BRA `(.L_x_145) ;  /* 0x00000000004c7947 */ /* 0x000fea0003800000 */
.L_x_144:
        /* <DEDUP_REMOVED lines=19> */
.L_x_145:
        /* <DEDUP_REMOVED lines=13> */
[----:B------:R-:W-:Y:S05]  /*0390*/  CALL.REL.NOINC `($__internal_3_$__cuda_sm20_div_s64) ;  /* 0x00000040007c7944 */ /* 0x000fea0003c00000 */
[----:B------:R-:W-:Y:S02]  /*03a0*/  MOV R8, R20 ;  /* 0x0000001400087202 */ /* 0x000fe40000000f00 */
[----:B------:R-:W-:Y:S01]  /*03b0*/  MOV R9, R21 ;  /* 0x0000001500097202 */ /* 0x000fe20000000f00 */
[----:B------:R-:W-:Y:S05]  /*03c0*/  BRA `(.L_x_148) ;  /* 0x00000000004c7947 */ /* 0x000fea0003800000 */
.L_x_147:
        /* <DEDUP_REMOVED lines=19> */
.L_x_148:
[----:B------:R-:W-:Y:S05]  /*0500*/  BSYNC B0 ;  /* 0x0000000000007941 */ /* 0x000fea0003800000 */
.L_x_146:
        /* <DEDUP_REMOVED lines=43> */
.L_x_150:
        /* <DEDUP_REMOVED lines=19> */
.L_x_151:
[----:B------:R-:W-:Y:S05]  /*08f0*/  BSYNC B0 ;  /* 0x0000000000007941 */ /* 0x000fea0003800000 */
.L_x_149:
        /* <DEDUP_REMOVED lines=74> */
[----:B------:R-:W-:Y:S02]  /*0da0*/  MOV R32, R20 ;  /* 0x0000001400207202 */ /* 0x000fe40000000f00 */
[----:B------:R-:W-:Y:S01]  /*0db0*/  MOV R33, R21 ;  /* 0x0000001500217202 */ /* 0x000fe20000000f00 */
[----:B------:R-:W-:Y:S05]  /*0dc0*/  BRA `(.L_x_154) ;  /* 0x00000000004c7947 */ /* 0x000fea0003800000 */
.L_x_153:
        /* <DEDUP_REMOVED lines=19> */
.L_x_154:
[----:B------:R-:W-:Y:S05]  /*0f00*/  BSYNC B0 ;  /* 0x0000000000007941 */ /* 0x000fea0003800000 */
.L_x_152:
        /* <DEDUP_REMOVED lines=43> */
.L_x_156:
        /* <DEDUP_REMOVED lines=19> */
.L_x_157:
[----:B------:R-:W-:Y:S05]  /*12f0*/  BSYNC B0 ;  /* 0x0000000000007941 */ /* 0x000fea0003800000 */
.L_x_155:
        /* <DEDUP_REMOVED lines=67> */
.L_x_159:
[----:B------:R-:W-:Y:S05]  /*1730*/  BSYNC B0 ;  /* 0x0000000000007941 */ /* 0x000fea0003800000 */
.L_x_158:
        /* <DEDUP_REMOVED lines=14> */
.L_x_161:
[----:B------:R-:W-:Y:S05]  /*1820*/  BSYNC B0 ;  /* 0x0000000000007941 */ /* 0x000fea0003800000 */
.L_x_160:
[----:B--23--:R-:W2:Y:S01]  /*1830*/  SHFL.BFLY PT, R6, R29, 0x8, 0x1f ;  /* 0x0d001f001d067f89 */ /* 0x00cea200000e0000 */
[----:B-1----:R-:W1:Y:S01]  /*1840*/  LDC R17, c[0x0][0x270] ;  /* 0x00009c00ff117b82 */ /* 0x002e620000000800 */
[----:B------:R-:W-:Y:S01]  /*1850*/  ISETP.GT.AND P5, PT, R3, RZ, PT ;  /* 0x000000ff0300720c */ /* 0x000fe20003fa4270 */
[----:B------:R-:W-:Y:S01]  /*1860*/  BSSY B1, `(.L_x_162) ;  /* 0x0000231000017945 */ /* 0x000fe20003800000 */
[----:B--2---:R-:W-:Y:S02]  /*1870*/  FMNMX.FTZ R7, R6, R29, !PT ;  /* 0x0000001d06077209 */ /* 0x004fe40007810000 */
[-C--:B-1----:R-:W-:Y:S02]  /*1880*/  IABS R27, R17.reuse ;  /* 0x00000011001b7213 */ /* 0x082fe40000000000 */
[----:B------:R-:W-:Y:S01]  /*1890*/  IABS R36, R17 ;  /* 0x0000001100247213 */ /* 0x000fe20000000000 */
[----:B------:R-:W1:Y:S01]  /*18a0*/  SHFL.BFLY PT, R8, R7, 0x4, 0x1f ;  /* 0x0c801f0007087f89 */ /* 0x000e6200000e0000 */
[----:B------:R-:W-:Y:S03]  /*18b0*/  I2F.U32.RP R26, R27 ;  /* 0x0000001b001a7306 */ /* 0x000fe60000209000 */
[----:B------:R-:W-:Y:S01]  /*18c0*/  IMAD.MOV R36, RZ, RZ, -R36 ;  /* 0x000000ffff247224 */ /* 0x000fe200078e0a24 */
[----:B-1----:R-:W-:-:S05]  /*18d0*/  FMNMX.FTZ R8, R7, R8, !PT ;  /* 0x0000000807087209 */ /* 0x002fca0007810000 */
[----:B0-----:R-:W0:Y:S02]  /*18e0*/  SHFL.BFLY PT, R21, R8, 0x2, 0x1f ;  /* 0x0c401f0008157f89 */ /* 0x001e2400000e0000 */
[----:B0-----:R-:W-:Y:S02]  /*18f0*/  FMNMX.FTZ R21, R8, R21, !PT ;  /* 0x0000001508157209 */ /* 0x001fe40007810000 */
[----:B------:R-:W0:Y:S03]  /*1900*/  I2F.RP R8, R31 ;  /* 0x0000001f00087306 */ /* 0x000e260000209400 */
[----:B------:R-:W1:Y:S05]  /*1910*/  SHFL.BFLY PT, R6, R21, 0x1, 0x1f ;  /* 0x0c201f0015067f89 */ /* 0x000e6a00000e0000 */
[----:B0-----:R-:W0:Y:S01]  /*1920*/  MUFU.RCP R8, R8 ;  /* 0x0000000800087308 */ /* 0x001e220000001000 */
[----:B-1----:R-:W-:-:S04]  /*1930*/  FMNMX.FTZ R6, R21, R6, !PT ;  /* 0x0000000615067209 */ /* 0x002fc80007810000 */
[----:B------:R-:W-:Y:S01]  /*1940*/  FSETP.NEU.FTZ.AND P0, PT, R6, -INF , PT ;  /* 0xff8000000600780b */ /* 0x000fe20003f1d000 */
[----:B0-----:R-:W-:-:S03]  /*1950*/  VIADD R34, R8, 0xffffffe ;  /* 0x0ffffffe08227836 */ /* 0x001fc60000000000 */
[----:B------:R-:W-:Y:S01]  /*1960*/  FSEL R20, R6, RZ, P0 ;  /* 0x000000ff06147208 */ /* 0x000fe20000000000 */
[----:B------:R0:W-:Y:S01]  /*1970*/  F2I.FTZ.U32.TRUNC.NTZ R35, R34 ;  /* 0x0000002200237305 */ /* 0x0001e2000021f000 */
[----:B------:R-:W-:-:S03]  /*1980*/  ISETP.GT.AND P0, PT, R2, RZ, PT ;  /* 0x000000ff0200720c */ /* 0x000fc60003f04270 */
[----:B------:R-:W-:-:S04]  /*1990*/  FADD.FTZ R30, -R20, R29 ;  /* 0x0000001d141e7221 */ /* 0x000fc80000010100 */
[----:B------:R-:W-:Y:S01]  /*19a0*/  FMUL.FTZ R30, R30, 1.4426950216293334961 ;  /* 0x3fb8aa3b1e1e7820 */ /* 0x000fe20000410000 */
[----:B------:R-:W1:Y:S01]  /*19b0*/  MUFU.RCP R6, R26 ;  /* 0x0000001a00067308 */ /* 0x000e620000001000 */
[----:B0-----:R-:W-:-:S07]  /*19c0*/  IMAD.MOV.U32 R34, RZ, RZ, RZ ;  /* 0x000000ffff227224 */ /* 0x001fce00078e00ff */
[----:B------:R-:W0:Y:S01]  /*19d0*/  MUFU.EX2 R30, R30 ;  /* 0x0000001e001e7308 */ /* 0x000e220000000800 */
[----:B-1----:R-:W-:Y:S01]  /*19e0*/  VIADD R38, R6, 0xffffffe ;  /* 0x0ffffffe06267836 */ /* 0x002fe20000000000 */
[----:B------:R-:W-:Y:S01]  /*19f0*/  IABS R26, R24 ;  /* 0x00000018001a7213 */ /* 0x000fe20000000000 */
[----:B------:R-:W-:-:S05]  /*1a00*/  IMAD.MOV R6, RZ, RZ, -R35 ;  /* 0x000000ffff067224 */ /* 0x000fca00078e0a23 */
[----:B------:R-:W1:Y:S01]  /*1a10*/  F2I.FTZ.U32.TRUNC.NTZ R39, R38 ;  /* 0x0000002600277305 */ /* 0x000e62000021f000 */
[----:B------:R-:W-:Y:S01]  /*1a20*/  IMAD R21, R6, R31, RZ ;  /* 0x0000001f06157224 */ /* 0x000fe200078e02ff */
[----:B------:R-:W-:Y:S01]  /*1a30*/  IABS R6, R3 ;  /* 0x0000000300067213 */ /* 0x000fe20000000000 */
[----:B0-----:R-:W0:Y:S02]  /*1a40*/  SHFL.BFLY PT, R7, R30, 0x8, 0x1f ;  /* 0x0d001f001e077f89 */ /* 0x001e2400000e0000 */
[----:B------:R-:W-:-:S04]  /*1a50*/  IMAD.HI.U32 R21, R35, R21, R34 ;  /* 0x0000001523157227 */ /* 0x000fc800078e0022 */
[----:B------:R-:W-:Y:S02]  /*1a60*/  IMAD.MOV R6, RZ, RZ, -R6 ;  /* 0x000000ffff067224 */ /* 0x000fe400078e0a06 */
[----:B------:R-:W-:-:S04]  /*1a70*/  IMAD.HI.U32 R21, R21, R26, RZ ;  /* 0x0000001a15157227 */ /* 0x000fc800078e00ff */
[----:B-1----:R-:W-:Y:S02]  /*1a80*/  IMAD.MOV R8, RZ, RZ, -R39 ;  /* 0x000000ffff087224 */ /* 0x002fe400078e0a27 */
[----:B------:R-:W-:Y:S02]  /*1a90*/  IMAD R6, R21, R6, R26 ;  /* 0x0000000615067224 */ /* 0x000fe400078e021a */
[----:B------:R-:W-:Y:S02]  /*1aa0*/  IMAD R35, R8, R27, RZ ;  /* 0x0000001b08237224 */ /* 0x000fe400078e02ff */
[----:B------:R-:W-:Y:S01]  /*1ab0*/  IMAD.MOV.U32 R38, RZ, RZ, RZ ;  /* 0x000000ffff267224 */ /* 0x000fe200078e00ff */
[----:B------:R-:W-:-:S03]  /*1ac0*/  ISETP.GT.U32.AND P1, PT, R31, R6, PT ;  /* 0x000000061f00720c */ /* 0x000fc60003f24070 */
[----:B------:R-:W-:-:S04]  /*1ad0*/  IMAD.HI.U32 R35, R39, R35, R38 ;  /* 0x0000002327237227 */ /* 0x000fc800078e0026 */
[----:B0-----:R-:W-:-:S05]  /*1ae0*/  FADD.FTZ R7, R30, R7 ;  /* 0x000000071e077221 */ /* 0x001fca0000010000 */
[----:B------:R-:W0:Y:S01]  /*1af0*/  SHFL.BFLY PT, R28, R7, 0x4, 0x1f ;  /* 0x0c801f00071c7f89 */ /* 0x000e2200000e0000 */
        /* <DEDUP_REMOVED lines=113> */
.L_x_166:
        /* <DEDUP_REMOVED lines=22> */
.L_x_167:
[----:B------:R-:W-:Y:S05]  /*2370*/  BSYNC B0 ;  /* 0x0000000000007941 */ /* 0x000fea0003800000 */
.L_x_165:
[----:B------:R-:W-:Y:S01]  /*2380*/  LOP3.LUT R19, R17, R0, RZ, 0xfc, !PT ;  /* 0x0000000011137212 */ /* 0x000fe200078efcff */
[----:B------:R-:W-:Y:S03]  /*2390*/  BSSY B0, `(.L_x_168) ;  /* 0x0000028000007945 */ /* 0x000fe60003800000 */
[----:B------:R-:W-:-:S13]  /*23a0*/  ISETP.NE.U32.AND P0, PT, R19, RZ, PT ;  /* 0x000000ff1300720c */ /* 0x000fda0003f05070 */
[----:B------:R-:W-:Y:S05]  /*23b0*/  @!P0 BRA `(.L_x_169) ;  /* 0x00000000003c8947 */ /* 0x000fea0003800000 */
[----:B------:R-:W-:Y:S01]  /*23c0*/  IMAD.MOV.U32 R24, RZ, RZ, R25 ;  /* 0x000000ffff187224 */ /* 0x000fe200078e0019 */
[----:B------:R-:W-:Y:S02]  /*23d0*/  MOV R23, R0 ;  /* 0x0000000000177202 */ /* 0x000fe40000000f00 */
[----:B------:R-:W-:Y:S02]  /*23e0*/  MOV R22, 0x2400 ;  /* 0x0000240000167802 */ /* 0x000fe40000000f00 */
[----:B------:R-:W-:Y:S05]  /*23f0*/  CALL.REL.NOINC `($__internal_3_$__cuda_sm20_div_s64) ;  /* 0x0000002000647944 */ /* 0x000fea0003c00000 */
        /* <DEDUP_REMOVED lines=11> */
.L_x_169:
        /* <DEDUP_REMOVED lines=22> */
.L_x_170:
[----:B------:R-:W-:Y:S05]  /*2610*/  BSYNC B0 ;  /* 0x0000000000007941 */ /* 0x000fea0003800000 */
.L_x_168:
        /* <DEDUP_REMOVED lines=11> */
[----:B------:R-:W-:Y:S05]  /*26d0*/  CALL.REL.NOINC `($__internal_3_$__cuda_sm20_div_s64) ;  /* 0x0000001c00ac7944 */ /* 0x000fea0003c00000 */
[----:B------:R-:W-:-:S04]  /*26e0*/  IADD3 R17, P0, RZ, -R20, RZ ;  /* 0x80000014ff117210 */ /* 0x000fc80007f1e0ff */
[----:B------:R-:W-:Y:S01]  /*26f0*/  IADD3.X R18, RZ, ~R21, RZ, P0, !PT ;  /* 0x80000015ff127210 */ /* 0x000fe200007fe4ff */
[----:B------:R-:W-:-:S04]  /*2700*/  IMAD.WIDE.U32 R36, R5, R17, R36 ;  /* 0x0000001105247225 */ /* 0x000fc800078e0024 */
[----:B------:R-:W-:-:S04]  /*2710*/  IMAD R18, R18, R5, RZ ;  /* 0x0000000512127224 */ /* 0x000fc800078e02ff */
[----:B------:R-:W-:-:S05]  /*2720*/  IMAD R4, R4, R17, R18 ;  /* 0x0000001104047224 */ /* 0x000fca00078e0212 */
[----:B------:R-:W-:Y:S01]  /*2730*/  IADD3 R4, R37, R4, RZ ;  /* 0x0000000425047210 */ /* 0x000fe20007ffe0ff */
[----:B------:R-:W-:Y:S05]  /*2740*/  BRA `(.L_x_173) ;  /* 0x0000000000587947 */ /* 0x000fea0003800000 */
.L_x_172:
        /* <DEDUP_REMOVED lines=22> */
.L_x_173:
[----:B------:R-:W-:Y:S05]  /*28b0*/  BSYNC B0 ;  /* 0x0000000000007941 */ /* 0x000fea0003800000 */
.L_x_171:
        /* <DEDUP_REMOVED lines=38> */
[----:B------:R-:W-:Y:S05]  /*2b20*/  CALL.REL.NOINC `($__internal_3_$__cuda_sm20_div_s64) ;  /* 0x0000001800987944 */ /* 0x000fea0003c00000 */
        /* <DEDUP_REMOVED lines=12> */
.L_x_175:
        /* <DEDUP_REMOVED lines=23> */
.L_x_176:
[----:B------:R-:W-:Y:S05]  /*2d60*/  BSYNC B0 ;  /* 0x0000000000007941 */ /* 0x000fea0003800000 */
.L_x_174:
        /* <DEDUP_REMOVED lines=19> */
.L_x_178:
        /* <DEDUP_REMOVED lines=22> */
.L_x_179:
[----:B------:R-:W-:Y:S05]  /*3000*/  BSYNC B0 ;  /* 0x0000000000007941 */ /* 0x000fea0003800000 */
.L_x_177:
        /* <DEDUP_REMOVED lines=20> */
.L_x_181:
        /* <DEDUP_REMOVED lines=23> */
.L_x_182:
[----:B------:R-:W-:Y:S05]  /*32c0*/  BSYNC B0 ;  /* 0x0000000000007941 */ /* 0x000fea0003800000 */
.L_x_180:
        /* <DEDUP_REMOVED lines=39> */
.L_x_184:
        /* <DEDUP_REMOVED lines=23> */
.L_x_185:
[----:B------:R-:W-:Y:S05]  /*36b0*/  BSYNC B0 ;  /* 0x0000000000007941 */ /* 0x000fea0003800000 */
.L_x_183:
        /* <DEDUP_REMOVED lines=26> */
.L_x_187:
        /* <DEDUP_REMOVED lines=23> */
.L_x_188:
[----:B------:R-:W-:Y:S05]  /*39d0*/  BSYNC B0 ;  /* 0x0000000000007941 */ /* 0x000fea0003800000 */
.L_x_186:
        /* <DEDUP_REMOVED lines=21> */
.L_x_164:
[----:B------:R-:W-:Y:S02]  /*3b30*/  ULDC.64 UR4, c[0x0][0x2b0] ;  /* 0x0000ac0000047ab9 */ /* 0x000fe40000000a00 */
[----:B------:R-:W-:-:S04]  /*3b40*/  LEA R2, P0, R30, UR4, 0x2 ;  /* 0x000000041e027c11 */ /* 0x000fc8000f8010ff */
[----:B------:R-:W-:-:S05]  /*3b50*/  LEA.HI.X R3, R30, UR5, R31, 0x2, P0 ;  /* 0x000000051e037c11 */ /* 0x000fca00080f141f */
[----:B------:R0:W-:Y:S04]  /*3b60*/  STG.E desc[UR8][R2.64], R28 ;  /* 0x0000001c02007986 */ /* 0x0001e8000c101908 */
.L_x_163:
[----:B------:R-:W-:Y:S05]  /*3b70*/  BSYNC B1 ;  /* 0x0000000000017941 */ /* 0x000fea0003800000 */
.L_x_162:
        /* <DEDUP_REMOVED lines=8> */
[----:B------:R-:W-:-:S13]  /*3c00*/  ISETP.GT.OR P0, PT, R6, 0x3f, P0 ;  /* 0x0000003f0600780c */ /* 0x000fda0000704670 */
[----:B------:R-:W-:Y:S05]  /*3c10*/  @P0 BRA `(.L_x_190) ;  /* 0x0000000000280947 */ /* 0x000fea0003800000 */
        /* <DEDUP_REMOVED lines=10> */
.L_x_190:
[----:B------:R-:W-:Y:S05]  /*3cc0*/  BSYNC B0 ;  /* 0x0000000000007941 */ /* 0x000fea0003800000 */
.L_x_189:
[----:B------:R-:W-:Y:S01]  /*3cd0*/  BAR.SYNC.DEFER_BLOCKING 0x0 ;  /* 0x0000000000007b1d */ /* 0x000fe20000010000 */
[----:B------:R-:W-:Y:S01]  /*3ce0*/  ISETP.GE.AND P0, PT, R2, 0x1, PT ;  /* 0x000000010200780c */ /* 0x000fe20003f06270 */
[----:B------:R-:W-:Y:S01]  /*3cf0*/  IMAD.MOV.U32 R0, RZ, RZ, RZ ;  /* 0x000000ffff007224 */ /* 0x000fe200078e00ff */
[----:B------:R-:W-:Y:S01]  /*3d00*/  LEA.HI R16, R5, R6, RZ, 0x5 ;  /* 0x0000000605107211 */ /* 0x000fe200078f28ff */
[----:B------:R-:W-:-:S03]  /*3d10*/  IMAD.MOV.U32 R5, RZ, RZ, RZ ;  /* 0x000000ffff057224 */ /* 0x000fc600078e00ff */
[----:B0-----:R-:W-:Y:S02]  /*3d20*/  LOP3.LUT R3, R16, 0x3fffffe0, RZ, 0xc0, !PT ;  /* 0x3fffffe010037812 */ /* 0x001fe400078ec0ff */
[----:B------:R-:W-:-:S03]  /*3d30*/  SHF.R.S32.HI R16, RZ, 0x5, R16 ;  /* 0x00000005ff107819 */ /* 0x000fc60000011410 */
[----:B------:R-:W-:Y:S01]  /*3d40*/  IMAD.IADD R6, R6, 0x1, -R3 ;  /* 0x0000000106067824 */ /* 0x000fe200078e0a03 */
[----:B------:R-:W-:-:S03]  /*3d50*/  CS2R R2, SRZ ;  /* 0x0000000000027805 */ /* 0x000fc6000001ff00 */
[----:B------:R-:W-:Y:S01]  /*3d60*/  IMAD.SHL.U32 R18, R6, 0x4, RZ ;  /* 0x0000000406127824 */ /* 0x000fe200078e00ff */
[----:B------:R-:W-:Y:S06]  /*3d70*/  @!P0 BRA `(.L_x_191) ;  /* 0x0000000000ac8947 */ /* 0x000fec0003800000 */
        /* <DEDUP_REMOVED lines=23> */
.L_x_194:
        /* <DEDUP_REMOVED lines=9> */
[----:B------:R-:W-:Y:S05]  /*3f80*/  @!P0 IMAD.MOV.U32 R15, RZ, RZ, R13 ;  /* 0x000000ffff0f8224 */ /* 0x000fea00078e000d */
[----:B------:R1:W5:Y:S02]  /*3f90*/  @!P0 LDG.E.128 R8, desc[UR8][R14.64] ;  /* 0x000000080e088981 */ /* 0x000364000c1e1d00 */
.L_x_193:
[----:B------:R-:W-:Y:S05]  /*3fa0*/  BSYNC B0 ;  /* 0x0000000000007941 */ /* 0x000fea0003800000 */
.L_x_192:
        /* <DEDUP_REMOVED lines=8> */
.L_x_191:
        /* <DEDUP_REMOVED lines=86> */
        .weak           $__internal_3_$__cuda_sm20_div_s64
        .type           $__internal_3_$__cuda_sm20_div_s64,@function
        .size           $__internal_3_$__cuda_sm20_div_s64,(.L_x_8421 - $__internal_3_$__cuda_sm20_div_s64)
$__internal_3_$__cuda_sm20_div_s64:
        /* <DEDUP_REMOVED lines=83> */
[----:B------:R-:W-:Y:S06]  /*4ac0*/  RET.REL.NODEC R26 `(_ZN5flash32flash_fwd_splitkv_combine_kernelI23Flash_fwd_kernel_traitsILi128ELi64ELi128ELi4ELb0ELb0EN7cutlass10bfloat16_tE19Flash_kernel_traitsILi128ELi64ELi128ELi4ES3_EELi4ELi4ELb0EEEvNS_16Flash_fwd_paramsE) ;  /* 0xffffffb41a4c7950 */ /* 0x000fec0003c3ffff */
.L_x_195:
        /* <DEDUP_REMOVED lines=11> */
.L_x_8421:


//--------------------- .text._ZN5flash32flash_fwd_splitkv_combine_kernelI23Flash_fwd_kernel_traitsILi128ELi64ELi128ELi4ELb0ELb0EN7cutlass10bfloat16_tE19Flash_kernel_traitsILi128ELi64ELi128ELi4ES3_EELi4ELi3ELb0EEEvNS_16Flash_fwd_paramsE --------------------------
	.section	.text._ZN5flash32flash_fwd_splitkv_combine_kernelI23Flash_fwd_kernel_traitsILi128ELi64ELi128ELi4ELb0ELb0EN7cutlass10bfloat16_tE19Flash_kernel_traitsILi128ELi64ELi128ELi4ES3_EELi4ELi3ELb0EEEvNS_16Flash_fwd_paramsE,"ax",@progbits
	.align	128
        .global         _ZN5flash32flash_fwd_splitkv_combine_kernelI23Flash_fwd_kernel_traitsILi128ELi64ELi128ELi4ELb0ELb0EN7cutlass10bfloat16_tE19Flash_kernel_traitsILi128ELi64ELi128ELi4ES3_EELi4ELi3ELb0EEEvNS_16Flash_fwd_paramsE
        .type           _ZN5flash32flash_fwd_splitkv_combine_kernelI23Flash_fwd_kernel_traitsILi128ELi64ELi128ELi4ELb0ELb0EN7cutlass10bfloat16_tE19Flash_kernel_traitsILi128ELi64ELi128ELi4ES3_EELi4ELi3ELb0EEEvNS_16Flash_fwd_paramsE,@function
        .size           _ZN5flash32flash_fwd_splitkv_combine_kernelI23Flash_fwd_kernel_traitsILi128ELi64ELi128ELi4ELb0ELb0EN7cutlass10bfloat16_tE19Flash_kernel_traitsILi128ELi64ELi128ELi4ES3_EELi4ELi3ELb0EEEvNS_16Flash_fwd_paramsE,(.L_x_8422 - _ZN5flash32flash_fwd_splitkv_combine_kernelI23Flash_fwd_kernel_traitsILi128ELi64ELi128ELi4ELb0ELb0EN7cutlass10bfloat16_tE19Flash_kernel_traitsILi128ELi64ELi128ELi4ES3_EELi4ELi3ELb0EEEvNS_16Flash_fwd_paramsE)
        .other          _ZN5flash32flash_fwd_splitkv_combine_kernelI23Flash_fwd_kernel_traitsILi128ELi64ELi128ELi4ELb0ELb0EN7cutlass10bfloat16_tE19Flash_kernel_traitsILi128ELi64ELi128ELi4ES3_EELi4ELi3ELb0EEEvNS_16Flash_fwd_paramsE,@"STO_CUDA_ENTRY STV_DEFAULT"
_ZN5flash32flash_fwd_splitkv_combine_kernelI23Flash_fwd_kernel_traitsILi128ELi64ELi128ELi4ELb0ELb0EN7cutlass10bfloat16_tE19Flash_kernel_traitsILi128ELi64ELi128ELi4ES3_EELi4ELi3ELb0EEEvNS_16Flash_fwd_paramsE:
.text._ZN5flash32flash_fwd_splitkv_combine_kernelI23Flash_fwd_kernel_traitsILi128ELi64ELi128ELi4ELb0ELb0EN7cutlass10bfloat16_tE19Flash_kernel_traitsILi128ELi64ELi128ELi4ES3_EELi4ELi3ELb0EEEvNS_16Flash_fwd_paramsE:
        /* <DEDUP_REMOVED lines=23> */
[----:B------:R-:W-:Y:S05]  /*0170*/  CALL.REL.NOINC `($__internal_4_$__cuda_sm20_div_s64) ;  /* 0x0000004000f47944 */ /* 0x000fea0003c00000 */
[----:B------:R-:W-:Y:S05]  /*0180*/  BRA `(.L_x_197) ;  /* 0x00000000004c7947 */ /* 0x000fea0003800000 */
.L_x_196:
        /* <DEDUP_REMOVED lines=19> */
.L_x_197:
        /* <DEDUP_REMOVED lines=13> */
[----:B------:R-:W-:Y:S05]  /*0390*/  CALL.REL.NOINC `($__internal_4_$__cuda_sm20_div_s64) ;  /* 0x00000040006c7944 */ /* 0x000fea0003c00000 */
[----:B------:R-:W-:Y:S02]  /*03a0*/  MOV R8, R20 ;  /* 0x0000001400087202 */ /* 0x000fe40000000f00 */
[----:B------:R-:W-:Y:S01]  /*03b0*/  MOV R9, R21 ;  /* 0x0000001500097202 */ /* 0x000fe20000000f00 */
[----:B------:R-:W-:Y:S05]  /*03c0*/  BRA `(.L_x_200) ;  /* 0x00000000004c7947 */ /* 0x000fea0003800000 */
.L_x_199:
        /* <DEDUP_REMOVED lines=19> */
.L_x_200:
[----:B------:R-:W-:Y:S05]  /*0500*/  BSYNC B0 ;  /* 0x0000000000007941 */ /* 0x000fea0003800000 */
.L_x_198:
        /* <DEDUP_REMOVED lines=43> */
.L_x_202:
        /* <DEDUP_REMOVED lines=19> */
.L_x_203:
[----:B------:R-:W-:Y:S05]  /*08f0*/  BSYNC B0 ;  /* 0x0000000000007941 */ /* 0x000fea0003800000 */
.L_x_201:
        /* <DEDUP_REMOVED lines=74> */
[----:B------:R-:W-:Y:S02]  /*0da0*/  MOV R32, R20 ;  /* 0x0000001400207202 */ /* 0x000fe40000000f00 */
[----:B------:R-:W-:Y:S01]  /*0db0*/  MOV R33, R21 ;  /* 0x0000001500217202 */ /* 0x000fe20000000f00 */
[----:B------:R-:W-:Y:S05]  /*0dc0*/  BRA `(.L_x_206) ;  /* 0x00000000004c7947 */ /* 0x000fea0003800000 */
.L_x_205:
        /* <DEDUP_REMOVED lines=19> */
.L_x_206:
[----:B------:R-:W-:Y:S05]  /*0f00*/  BSYNC B0 ;  /* 0x0000000000007941 */ /* 0x000fea0003800000 */
.L_x_204:
        /* <DEDUP_REMOVED lines=43> */
.L_x_208:
        /* <DEDUP_REMOVED lines=19> */
.L_x_209:
[----:B------:R-:W-:Y:S05]  /*12f0*/  BSYNC B0 ;  /* 0x0000000000007941 */ /* 0x000fea0003800000 */
.L_x_207:
        /* <DEDUP_REMOVED lines=67> */
.L_x_211:
[----:B------:R-:W-:Y:S05]  /*1730*/  BSYNC B0 ;  /* 0x0000000000007941 */ /* 0x000fea0003800000 */
.L_x_210:
        /* <DEDUP_REMOVED lines=14> */
.L_x_213:
[----:B------:R-:W-:Y:S05]  /*1820*/  BSYNC B0 ;  /* 0x0000000000007941 */ /* 0x000fea0003800000 */
.L_x_212:
[----:B--23--:R-:W2:Y:S01]  /*1830*/  SHFL.BFLY PT, R6, R29, 0x4, 0x1f ;  /* 0x0c801f001d067f89 */ /* 0x00cea200000e0000 */
[----:B-1----:R-:W1:Y:S01]  /*1840*/  LDC R17, c[0x0][0x270] ;  /* 0x00009c00ff117b82 */ /* 0x002e620000000800 */
[----:B0-----:R-:W0:Y:S01]  /*1850*/  I2F.RP R21, R31 ;  /* 0x0000001f00157306 */ /* 0x001e220000209400 */
[----:B------:R-:W-:Y:S01]  /*1860*/  IMAD.MOV.U32 R34, RZ, RZ, RZ ;  /* 0x000000ffff227224 */ /* 0x000fe200078e00ff */
[----:B------:R-:W-:Y:S01]  /*1870*/  ISETP.GT.AND P5, PT, R3, RZ, PT ;  /* 0x000000ff0300720c */ /* 0x000fe20003fa4270 */
[----:B------:R-:W-:Y:S05]  /*1880*/  BSSY B1, `(.L_x_214) ;  /* 0x000022b000017945 */ /* 0x000fea0003800000 */
[----:B0-----:R-:W0:Y:S01]  /*1890*/  MUFU.RCP R8, R21 ;  /* 0x0000001500087308 */ /* 0x001e220000001000 */
[----:B--2---:R-:W-:-:S02]  /*18a0*/  FMNMX.FTZ R6, R6, R29, !PT ;  /* 0x0000001d06067209 */ /* 0x004fc40007810000 */
[-C--:B-1----:R-:W-:Y:S02]  /*18b0*/  IABS R27, R17.reuse ;  /* 0x00000011001b7213 */ /* 0x082fe40000000000 */
[----:B------:R-:W-:Y:S01]  /*18c0*/  IABS R36, R17 ;  /* 0x0000001100247213 */ /* 0x000fe20000000000 */
[----:B------:R-:W1:Y:S02]  /*18d0*/  SHFL.BFLY PT, R35, R6, 0x2, 0x1f ;  /* 0x0c401f0006237f89 */ /* 0x000e6400000e0000 */
[----:B------:R-:W2:Y:S02]  /*18e0*/  I2F.U32.RP R26, R27 ;  /* 0x0000001b001a7306 */ /* 0x000ea40000209000 */
[----:B------:R-:W-:Y:S02]  /*18f0*/  IMAD.MOV R36, RZ, RZ, -R36 ;  /* 0x000000ffff247224 */ /* 0x000fe400078e0a24 */
[----:B0-----:R-:W-:Y:S01]  /*1900*/  VIADD R8, R8, 0xffffffe ;  /* 0x0ffffffe08087836 */ /* 0x001fe20000000000 */
[----:B-1----:R-:W-:-:S03]  /*1910*/  FMNMX.FTZ R35, R6, R35, !PT ;  /* 0x0000002306237209 */ /* 0x002fc60007810000 */
[----:B--2---:R-:W0:Y:S02]  /*1920*/  MUFU.RCP R6, R26 ;  /* 0x0000001a00067308 */ /* 0x004e240000001000 */
[----:B------:R-:W1:Y:S01]  /*1930*/  SHFL.BFLY PT, R20, R35, 0x1, 0x1f ;  /* 0x0c201f0023147f89 */ /* 0x000e6200000e0000 */
[----:B0-----:R-:W-:Y:S01]  /*1940*/  VIADD R38, R6, 0xffffffe ;  /* 0x0ffffffe06267836 */ /* 0x001fe20000000000 */
[----:B------:R-:W-:-:S04]  /*1950*/  IABS R26, R24 ;  /* 0x00000018001a7213 */ /* 0x000fc80000000000 */
[----:B------:R0:W-:Y:S01]  /*1960*/  F2I.FTZ.U32.TRUNC.NTZ R39, R38 ;  /* 0x0000002600277305 */ /* 0x0001e2000021f000 */
[----:B-1----:R-:W-:-:S07]  /*1970*/  FMNMX.FTZ R20, R35, R20, !PT ;  /* 0x0000001423147209 */ /* 0x002fce0007810000 */
[----:B------:R-:W1:Y:S01]  /*1980*/  F2I.FTZ.U32.TRUNC.NTZ R35, R8 ;  /* 0x0000000800237305 */ /* 0x000e62000021f000 */
[----:B------:R-:W-:-:S04]  /*1990*/  FSETP.NEU.FTZ.AND P0, PT, R20, -INF , PT ;  /* 0xff8000001400780b */ /* 0x000fc80003f1d000 */
[----:B------:R-:W-:Y:S01]  /*19a0*/  FSEL R20, R20, RZ, P0 ;  /* 0x000000ff14147208 */ /* 0x000fe20000000000 */
[----:B0-----:R-:W-:Y:S01]  /*19b0*/  IMAD.MOV.U32 R38, RZ, RZ, RZ ;  /* 0x000000ffff267224 */ /* 0x001fe200078e00ff */
[----:B------:R-:W-:-:S03]  /*19c0*/  ISETP.GT.AND P0, PT, R2, RZ, PT ;  /* 0x000000ff0200720c */ /* 0x000fc60003f04270 */
[----:B------:R-:W-:-:S04]  /*19d0*/  FADD.FTZ R7, -R20, R29 ;  /* 0x0000001d14077221 */ /* 0x000fc80000010100 */
[----:B------:R-:W-:Y:S01]  /*19e0*/  FMUL.FTZ R7, R7, 1.4426950216293334961 ;  /* 0x3fb8aa3b07077820 */ /* 0x000fe20000410000 */
[----:B-1----:R-:W-:Y:S02]  /*19f0*/  IMAD.MOV R6, RZ, RZ, -R35 ;  /* 0x000000ffff067224 */ /* 0x002fe400078e0a23 */
[----:B------:R-:W-:Y:S02]  /*1a00*/  IMAD.MOV R8, RZ, RZ, -R39 ;  /* 0x000000ffff087224 */ /* 0x000fe400078e0a27 */
[----:B------:R-:W-:Y:S01]  /*1a10*/  IMAD R21, R6, R31, RZ ;  /* 0x0000001f06157224 */ /* 0x000fe200078e02ff */
[----:B------:R-:W0:Y:S01]  /*1a20*/  MUFU.EX2 R7, R7 ;  /* 0x0000000700077308 */ /* 0x000e220000000800 */
[----:B------:R-:W-:Y:S02]  /*1a30*/  IABS R6, R3 ;  /* 0x0000000300067213 */ /* 0x000fe40000000000 */
[----:B------:R-:W-:-:S04]  /*1a40*/  IMAD.HI.U32 R21, R35, R21, R34 ;  /* 0x0000001523157227 */ /* 0x000fc800078e0022 */
[----:B------:R-:W-:Y:S02]  /*1a50*/  IMAD.MOV R6, RZ, RZ, -R6 ;  /* 0x000000ffff067224 */ /* 0x000fe400078e0a06 */
[----:B------:R-:W-:-:S04]  /*1a60*/  IMAD.HI.U32 R21, R21, R26, RZ ;  /* 0x0000001a15157227 */ /* 0x000fc800078e00ff */
[----:B------:R-:W-:Y:S02]  /*1a70*/  IMAD R6, R21, R6, R26 ;  /* 0x0000000615067224 */ /* 0x000fe400078e021a */
[----:B------:R-:W-:Y:S01]  /*1a80*/  IMAD R35, R8, R27, RZ ;  /* 0x0000001b08237224 */ /* 0x000fe200078e02ff */
[----:B0-----:R-:W0:Y:S02]  /*1a90*/  SHFL.BFLY PT, R28, R7, 0x4, 0x1f ;  /* 0x0c801f00071c7f89 */ /* 0x001e2400000e0000 */
[----:B------:R-:W-:Y:S01]  /*1aa0*/  ISETP.GT.U32.AND P1, PT, R31, R6, PT ;  /* 0x000000061f00720c */ /* 0x000fe20003f24070 */
[----:B------:R-:W-:-:S12]  /*1ab0*/  IMAD.HI.U32 R35, R39, R35, R38 ;  /* 0x0000002327237227 */ /* 0x000fd800078e0026 */
[----:B------:R-:W-:Y:S02]  /*1ac0*/  @!P1 IMAD.IADD R6, R6, 0x1, -R31 ;  /* 0x0000000106069824 */ /* 0x000fe400078e0a1f */
[----:B------:R-:W-:Y:S01]  /*1ad0*/  @!P1 VIADD R21, R21, 0x1 ;  /* 0x0000000115159836 */ /* 0x000fe20000000000 */
[----:B------:R-:W-:Y:S02]  /*1ae0*/  ISETP.NE.AND P1, PT, R3, RZ, PT ;  /* 0x000000ff0300720c */ /* 0x000fe40003f25270 */
[----:B------:R-:W-:Y:S02]  /*1af0*/  ISETP.GE.U32.AND P4, PT, R6, R31, PT ;  /* 0x0000001f0600720c */ /* 0x000fe40003f86070 */
[----:B------:R-:W-:Y:S01]  /*1b00*/  SHF.R.S32.HI R6, RZ, 0x1f, R2 ;  /* 0x0000001fff067819 */ /* 0x000fe20000011402 */
[----:B0-----:R-:W-:Y:S01]  /*1b10*/  FADD.FTZ R28, R7, R28 ;  /* 0x0000001c071c7221 */ /* 0x001fe20000010000 */
[----:B------:R-:W-:Y:S02]  /*1b20*/  IABS R7, R4 ;  /* 0x0000000400077213 */ /* 0x000fe40000000000 */
[----:B------:R-:W-:-:S02]  /*1b30*/  LOP3.LUT R4, R4, R17, RZ, 0x3c, !PT ;  /* 0x0000001104047212 */ /* 0x000fc400078e3cff */
        /* <DEDUP_REMOVED lines=9> */
[----:B------:R-:W-:Y:S01]  /*1bd0*/  ISETP.GT.U32.AND P2, PT, R27, R36, PT ;  /* 0x000000241b00720c */ /* 0x000fe20003f44070 */
[----:B------:R-:W-:Y:S01]  /*1be0*/  @P4 VIADD R21, R21, 0x1 ;  /* 0x0000000115154836 */ /* 0x000fe20000000000 */
        /* <DEDUP_REMOVED lines=94> */
.L_x_218:
        /* <DEDUP_REMOVED lines=22> */
.L_x_219:
[----:B------:R-:W-:Y:S05]  /*2330*/  BSYNC B0 ;  /* 0x0000000000007941 */ /* 0x000fea0003800000 */
.L_x_217:
[----:B------:R-:W-:Y:S01]  /*2340*/  LOP3.LUT R19, R17, R0, RZ, 0xfc, !PT ;  /* 0x0000000011137212 */ /* 0x000fe200078efcff */
[----:B------:R-:W-:Y:S03]  /*2350*/  BSSY B0, `(.L_x_220) ;  /* 0x0000028000007945 */ /* 0x000fe60003800000 */
[----:B------:R-:W-:-:S13]  /*2360*/  ISETP.NE.U32.AND P0, PT, R19, RZ, PT ;  /* 0x000000ff1300720c */ /* 0x000fda0003f05070 */
[----:B------:R-:W-:Y:S05]  /*2370*/  @!P0 BRA `(.L_x_221) ;  /* 0x00000000003c8947 */ /* 0x000fea0003800000 */
[----:B------:R-:W-:Y:S01]  /*2380*/  IMAD.MOV.U32 R24, RZ, RZ, R25 ;  /* 0x000000ffff187224 */ /* 0x000fe200078e0019 */
[----:B------:R-:W-:Y:S02]  /*2390*/  MOV R23, R0 ;  /* 0x0000000000177202 */ /* 0x000fe40000000f00 */
[----:B------:R-:W-:Y:S02]  /*23a0*/  MOV R22, 0x23c0 ;  /* 0x000023c000167802 */ /* 0x000fe40000000f00 */
[----:B------:R-:W-:Y:S05]  /*23b0*/  CALL.REL.NOINC `($__internal_4_$__cuda_sm20_div_s64) ;  /* 0x0000002000647944 */ /* 0x000fea0003c00000 */
        /* <DEDUP_REMOVED lines=11> */
.L_x_221:
        /* <DEDUP_REMOVED lines=22> */
.L_x_222:
[----:B------:R-:W-:Y:S05]  /*25d0*/  BSYNC B0 ;  /* 0x0000000000007941 */ /* 0x000fea0003800000 */
.L_x_220:
        /* <DEDUP_REMOVED lines=11> */
[----:B------:R-:W-:Y:S05]  /*2690*/  CALL.REL.NOINC `($__internal_4_$__cuda_sm20_div_s64) ;  /* 0x0000001c00ac7944 */ /* 0x000fea0003c00000 */
[----:B------:R-:W-:-:S04]  /*26a0*/  IADD3 R17, P0, RZ, -R20, RZ ;  /* 0x80000014ff117210 */ /* 0x000fc80007f1e0ff */
[----:B------:R-:W-:Y:S01]  /*26b0*/  IADD3.X R18, RZ, ~R21, RZ, P0, !PT ;  /* 0x80000015ff127210 */ /* 0x000fe200007fe4ff */
[----:B------:R-:W-:-:S04]  /*26c0*/  IMAD.WIDE.U32 R36, R5, R17, R36 ;  /* 0x0000001105247225 */ /* 0x000fc800078e0024 */
[----:B------:R-:W-:-:S04]  /*26d0*/  IMAD R18, R18, R5, RZ ;  /* 0x0000000512127224 */ /* 0x000fc800078e02ff */
[----:B------:R-:W-:-:S05]  /*26e0*/  IMAD R4, R4, R17, R18 ;  /* 0x0000001104047224 */ /* 0x000fca00078e0212 */
[----:B------:R-:W-:Y:S01]  /*26f0*/  IADD3 R4, R37, R4, RZ ;  /* 0x0000000425047210 */ /* 0x000fe20007ffe0ff */
[----:B------:R-:W-:Y:S05]  /*2700*/  BRA `(.L_x_225) ;  /* 0x0000000000587947 */ /* 0x000fea0003800000 */
.L_x_224:
        /* <DEDUP_REMOVED lines=22> */
.L_x_225:
[----:B------:R-:W-:Y:S05]  /*2870*/  BSYNC B0 ;  /* 0x0000000000007941 */ /* 0x000fea0003800000 */
.L_x_223:
        /* <DEDUP_REMOVED lines=38> */
[----:B------:R-:W-:Y:S05]  /*2ae0*/  CALL.REL.NOINC `($__internal_4_$__cuda_sm20_div_s64) ;  /* 0x0000001800987944 */ /* 0x000fea0003c00000 */
        /* <DEDUP_REMOVED lines=12> */
.L_x_227:
        /* <DEDUP_REMOVED lines=23> */
.L_x_228:
[----:B------:R-:W-:Y:S05]  /*2d20*/  BSYNC B0 ;  /* 0x0000000000007941 */ /* 0x000fea0003800000 */
.L_x_226:
        /* <DEDUP_REMOVED lines=19> */
.L_x_230:
        /* <DEDUP_REMOVED lines=22> */
.L_x_231:
[----:B------:R-:W-:Y:S05]  /*2fc0*/  BSYNC B0 ;  /* 0x0000000000007941 */ /* 0x000fea0003800000 */
.L_x_229:
        /* <DEDUP_REMOVED lines=20> */
.L_x_233:
        /* <DEDUP_REMOVED lines=23> */
.L_x_234:
[----:B------:R-:W-:Y:S05]  /*3280*/  BSYNC B0 ;  /* 0x0000000000007941 */ /* 0x000fea0003800000 */
.L_x_232:
        /* <DEDUP_REMOVED lines=39> */
.L_x_236:
        /* <DEDUP_REMOVED lines=23> */
.L_x_237:
[----:B------:R-:W-:Y:S05]  /*3670*/  BSYNC B0 ;  /* 0x0000000000007941 */ /* 0x000fea0003800000 */
.L_x_235:
        /* <DEDUP_REMOVED lines=26> */
.L_x_239:
        /* <DEDUP_REMOVED lines=23> */
.L_x_240:
[----:B------:R-:W-:Y:S05]  /*3990*/  BSYNC B0 ;  /* 0x0000000000007941 */ /* 0x000fea0003800000 */
.L_x_238:
        /* <DEDUP_REMOVED lines=21> */
.L_x_216:
[----:B------:R-:W-:Y:S02]  /*3af0*/  ULDC.64 UR4, c[0x0][0x2b0] ;  /* 0x0000ac0000047ab9 */ /* 0x000fe40000000a00 */
[----:B------:R-:W-:-:S04]  /*3b00*/  LEA R2, P0, R30, UR4, 0x2 ;  /* 0x000000041e027c11 */ /* 0x000fc8000f8010ff */
[----:B------:R-:W-:-:S05]  /*3b10*/  LEA.HI.X R3, R30, UR5, R31, 0x2, P0 ;  /* 0x000000051e037c11 */ /* 0x000fca00080f141f */
[----:B------:R0:W-:Y:S04]  /*3b20*/  STG.E desc[UR8][R2.64], R28 ;  /* 0x0000001c02007986 */ /* 0x0001e8000c101908 */
.L_x_215:
[----:B------:R-:W-:Y:S05]  /*3b30*/  BSYNC B1 ;  /* 0x0000000000017941 */ /* 0x000fea0003800000 */
.L_x_214:
        /* <DEDUP_REMOVED lines=20> */
.L_x_242:
[----:B------:R-:W-:Y:S05]  /*3c80*/  BSYNC B0 ;  /* 0x0000000000007941 */ /* 0x000fea0003800000 */
.L_x_241:
        /* <DEDUP_REMOVED lines=34> */
.L_x_246:
        /* <DEDUP_REMOVED lines=11> */
.L_x_245:
[----:B------:R-:W-:Y:S05]  /*3f60*/  BSYNC B0 ;  /* 0x0000000000007941 */ /* 0x000fea0003800000 */
.L_x_244:
        /* <DEDUP_REMOVED lines=8> */
.L_x_243:
        /* <DEDUP_REMOVED lines=86> */
        .weak           $__internal_4_$__cuda_sm20_div_s64
        .type           $__internal_4_$__cuda_sm20_div_s64,@function
        .size           $__internal_4_$__cuda_sm20_div_s64,(.L_x_8422 - $__internal_4_$__cuda_sm20_div_s64)
$__internal_4_$__cuda_sm20_div_s64:
        /* <DEDUP_REMOVED lines=83> */
[----:B------:R-:W-:Y:S06]  /*4a80*/  RET.REL.NODEC R26 `(_ZN5flash32flash_fwd_splitkv_combine_kernelI23Flash_fwd_kernel_traitsILi128ELi64ELi128ELi4ELb0ELb0EN7cutlass10bfloat16_tE19Flash_kernel_traitsILi128ELi64ELi128ELi4ES3_EELi4ELi3ELb0EEEvNS_16Flash_fwd_paramsE) ;  /* 0xffffffb41a5c7950 */ /* 0x000fec0003c3ffff */
.L_x_247:
        /* <DEDUP_REMOVED lines=15> */
.L_x_8422:


//--------------------- .text._ZN5flash32flash_fwd_splitkv_combine_kernelI23Flash_fwd_kernel_traitsILi128ELi64ELi128ELi4ELb0ELb0EN7cutlass10bfloat16_tE19Flash_kernel_traitsILi128ELi64ELi128ELi4ES3_EELi4ELi2ELb0EEEvNS_16Flash_fwd_paramsE --------------------------
	.section	.text._ZN5flash32flash_fwd_splitkv_combine_kernelI23Flash_fwd_kernel_traitsILi128ELi64ELi128ELi4ELb0ELb0EN7cutlass10bfloat16_tE19Flash_kernel_traitsILi128ELi64ELi128ELi4ES3_EELi4ELi2ELb0EEEvNS_16Flash_fwd_paramsE,"ax",@progbits
	.align	128
        .global         _ZN5flash32flash_fwd_splitkv_combine_kernelI23Flash_fwd_kernel_traitsILi128ELi64ELi128ELi4ELb0ELb0EN7cutlass10bfloat16_tE19Flash_kernel_traitsILi128ELi64ELi128ELi4ES3_EELi4ELi2ELb0EEEvNS_16Flash_fwd_paramsE
        .type           _ZN5flash32flash_fwd_splitkv_combine_kernelI23Flash_fwd_kernel_traitsILi128ELi64ELi128ELi4ELb0ELb0EN7cutlass10bfloat16_tE19Flash_kernel_traitsILi128ELi64ELi128ELi4ES3_EELi4ELi2ELb0EEEvNS_16Flash_fwd_paramsE,@function
        .size           _ZN5flash32flash_fwd_splitkv_combine_kernelI23Flash_fwd_kernel_traitsILi128ELi64ELi128ELi4ELb0ELb0EN7cutlass10bfloat16_tE19Flash_kernel_traitsILi128ELi64ELi128ELi4ES3_EELi4ELi2ELb0EEEvNS_16Flash_fwd_paramsE,(.L_x_8423 - _ZN5flash32flash_fwd_splitkv_combine_kernelI23Flash_fwd_kernel_traitsILi128ELi64ELi128ELi4ELb0ELb0EN7cutlass10bfloat16_tE19Flash_kernel_traitsILi128ELi64ELi128ELi4ES3_EELi4ELi2ELb0EEEvNS_16Flash_fwd_paramsE)
        .other          _ZN5flash32flash_fwd_splitkv_combine_kernelI23Flash_fwd_kernel_traitsILi128ELi64ELi128ELi4ELb0ELb0EN7cutlass10bfloat16_tE19Flash_kernel_traitsILi128ELi64ELi128ELi4ES3_EELi4ELi2ELb0EEEvNS_16Flash_fwd_paramsE,@"STO_CUDA_ENTRY STV_DEFAULT"
_ZN5flash32flash_fwd_splitkv_combine_kernelI23Flash_fwd_kernel_traitsILi128ELi64ELi128ELi4ELb0ELb0EN7cutlass10bfloat16_tE19Flash_kernel_traitsILi128ELi64ELi128ELi4ES3_EELi4ELi2ELb0EEEvNS_16Flash_fwd_paramsE:
.text._ZN5flash32flash_fwd_splitkv_combine_kernelI23Flash_fwd_kernel_traitsILi128ELi64ELi128ELi4ELb0ELb0EN7cutlass10bfloat16_tE19Flash_kernel_traitsILi128ELi64ELi128ELi4ES3_EELi4ELi2ELb0EEEvNS_16Flash_fwd_paramsE:
        /* <DEDUP_REMOVED lines=23> */
[----:B------:R-:W-:Y:S05]  /*0170*/  CALL.REL.NOINC `($__internal_5_$__cuda_sm20_div_s64) ;  /* 0x0000004000787944 */ /* 0x000fea0003c00000 */
[----:B------:R-:W-:Y:S02]  /*0180*/  MOV R22, R0 ;  /* 0x0000000000167202 */ /* 0x000fe40000000f00 */
[----:B------:R-:W-:Y:S01]  /*0190*/  MOV R23, R25 ;  /* 0x0000001900177202 */ /* 0x000fe20000000f00 */
[----:B------:R-:W-:Y:S06]  /*01a0*/  BRA `(.L_x_249) ;  /* 0x00000000004c7947 */ /* 0x000fec0003800000 */
.L_x_248:
        /* <DEDUP_REMOVED lines=19> */
.L_x_249:
        /* <DEDUP_REMOVED lines=9> */
[----:B------:R-:W-:Y:S02]  /*0370*/  MOV R46, R22 ;  /* 0x00000016002e7202 */ /* 0x000fe40000000f00 */
[----:B------:R-:W-:Y:S02]  /*0380*/  MOV R22, 0x3a0 ;  /* 0x000003a000167802 */ /* 0x000fe40000000f00 */
[----:B------:R-:W-:Y:S05]  /*0390*/  CALL.REL.NOINC `($__internal_5_$__cuda_sm20_div_s64) ;  /* 0x0000003c00f07944 */ /* 0x000fea0003c00000 */
[----:B------:R-:W-:Y:S02]  /*03a0*/  MOV R8, R0 ;  /* 0x0000000000087202 */ /* 0x000fe40000000f00 */
[----:B------:R-:W-:Y:S01]  /*03b0*/  MOV R9, R25 ;  /* 0x0000001900097202 */ /* 0x000fe20000000f00 */
[----:B------:R-:W-:Y:S05]  /*03c0*/  BRA `(.L_x_252) ;  /* 0x00000000004c7947 */ /* 0x000fea0003800000 */
.L_x_251:
        /* <DEDUP_REMOVED lines=19> */
.L_x_252:
[----:B------:R-:W-:Y:S05]  /*0500*/  BSYNC B0 ;  /* 0x0000000000007941 */ /* 0x000fea0003800000 */
.L_x_250:
        /* <DEDUP_REMOVED lines=43> */
[----:B------:R-:W-:Y:S05]  /*07c0*/  BRA `(.L_x_255) ;  /* 0x00000000004c7947 */ /* 0x000fea0003800000 */
.L_x_254:
        /* <DEDUP_REMOVED lines=19> */
.L_x_255:
[----:B------:R-:W-:Y:S05]  /*0900*/  BSYNC B0 ;  /* 0x0000000000007941 */ /* 0x000fea0003800000 */
.L_x_253:
        /* <DEDUP_REMOVED lines=37> */
[----:B------:R-:W-:-:S03]  /*0b60*/  IMAD.MOV R5, RZ, RZ, -R5 ;  /* 0x000000ffff057224 */ /* 0x000fc600078e0a05 */
        /* <DEDUP_REMOVED lines=9> */
[----:B------:R-:W-:Y:S01]  /*0c00*/  IMAD R10, R17, R5, R7 ;  /* 0x00000005110a7224 */ /* 0x000fe200078e0207 */
[----:B------:R-:W-:Y:S01]  /*0c10*/  LOP3.LUT R5, R4, R11, RZ, 0x3c, !PT ;  /* 0x0000000b04057212 */ /* 0x000fe200078e3cff */
[----:B------:R-:W-:-:S03]  /*0c20*/  IMAD R7, R0, UR4, RZ ;  /* 0x0000000400077c24 */ /* 0x000fc6000f8e02ff */
[----:B------:R-:W-:Y:S02]  /*0c30*/  ISETP.GT.U32.AND P1, PT, R11, R10, PT ;  /* 0x0000000a0b00720c */ /* 0x000fe40003f24070 */
[----:B------:R-:W-:-:S11]  /*0c40*/  ISETP.GE.AND P0, PT, R5, RZ, PT ;  /* 0x000000ff0500720c */ /* 0x000fd60003f06270 */
[-C--:B------:R-:W-:Y:S01]  /*0c50*/  @!P1 IADD3 R10, R10, -R11.reuse, RZ ;  /* 0x8000000b0a0a9210 */ /* 0x080fe20007ffe0ff */
        /* <DEDUP_REMOVED lines=17> */
[----:B------:R-:W-:Y:S02]  /*0d70*/  MOV R22, 0xd90 ;  /* 0x00000d9000167802 */ /* 0x000fe40000000f00 */
[----:B------:R-:W-:Y:S05]  /*0d80*/  CALL.REL.NOINC `($__internal_5_$__cuda_sm20_div_s64) ;  /* 0x0000003400747944 */ /* 0x000fea0003c00000 */
[----:B------:R-:W-:Y:S02]  /*0d90*/  MOV R38, R0 ;  /* 0x0000000000267202 */ /* 0x000fe40000000f00 */
[----:B------:R-:W-:Y:S01]  /*0da0*/  MOV R39, R25 ;  /* 0x0000001900277202 */ /* 0x000fe20000000f00 */
[----:B------:R-:W-:Y:S05]  /*0db0*/  BRA `(.L_x_258) ;  /* 0x00000000004c7947 */ /* 0x000fea0003800000 */
.L_x_257:
        /* <DEDUP_REMOVED lines=19> */
.L_x_258:
[----:B------:R-:W-:Y:S05]  /*0ef0*/  BSYNC B0 ;  /* 0x0000000000007941 */ /* 0x000fea0003800000 */
.L_x_256:
[-C--:B------:R-:W-:Y:S01]  /*0f00*/  IABS R5, R7.reuse ;  /* 0x0000000700057213 */ /* 0x080fe20000000000 */
[----:B------:R-:W-:Y:S01]  /*0f10*/  BSSY B0, `(.L_x_259) ;  /* 0x000003c000007945 */ /* 0x000fe20003800000 */
[----:B------:R-:W-:Y:S02]  /*0f20*/  IABS R0, R7 ;  /* 0x0000000700007213 */ /* 0x000fe40000000000 */
[----:B------:R-:W0:Y:S01]  /*0f30*/  I2F.RP R13, R5 ;  /* 0x00000005000d7306 */ /* 0x000e220000209400 */
[----:B------:R-:W-:Y:S02]  /*0f40*/  IMAD.IADD R6, R6, 0x1, R5 ;  /* 0x0000000106067824 */ /* 0x000fe400078e0205 */
        /* <DEDUP_REMOVED lines=35> */
[----:B------:R-:W-:Y:S01]  /*1180*/  MOV R24, R0 ;  /* 0x0000000000187202 */ /* 0x000fe20000000f00 */
[----:B------:R-:W-:Y:S05]  /*1190*/  BRA `(.L_x_261) ;  /* 0x00000000004c7947 */ /* 0x000fea0003800000 */
.L_x_260:
        /* <DEDUP_REMOVED lines=19> */
.L_x_261:
[----:B------:R-:W-:Y:S05]  /*12d0*/  BSYNC B0 ;  /* 0x0000000000007941 */ /* 0x000fea0003800000 */
.L_x_259:
[----:B------:R-:W0:Y:S01]  /*12e0*/  LDC R11, c[0x0][0x2c4] ;  /* 0x0000b100ff0b7b82 */ /* 0x000e220000000800 */
[----:B------:R-:W-:Y:S01]  /*12f0*/  ISETP.GT.AND P3, PT, R7, RZ, PT ;  /* 0x000000ff0700720c */ /* 0x000fe20003f64270 */
[----:B------:R-:W-:Y:S01]  /*1300*/  ULDC UR4, c[0x0][0x3c4] ;  /* 0x0000f10000047ab9 */ /* 0x000fe20000000800 */
[----:B------:R-:W-:Y:S01]  /*1310*/  ULDC.64 UR8, c[0x0][0x208] ;  /* 0x0000820000087ab9 */ /* 0x000fe20000000a00 */
[----:B------:R-:W-:Y:S01]  /*1320*/  BSSY B0, `(.L_x_262) ;  /* 0x0000041000007945 */ /* 0x000fe20003800000 */
[----:B------:R-:W-:Y:S02]  /*1330*/  IMAD.MOV.U32 R23, RZ, RZ, -0x800000 ;  /* 0xff800000ff177424 */ /* 0x000fe400078e00ff */
[----:B------:R-:W-:Y:S01]  /*1340*/  IMAD.MOV.U32 R29, RZ, RZ, -0x800000 ;  /* 0xff800000ff1d7424 */ /* 0x000fe200078e00ff */
[----:B0-----:R-:W-:-:S04]  /*1350*/  IABS R0, R11 ;  /* 0x0000000b00007213 */ /* 0x001fc80000000000 */
[----:B------:R-:W0:Y:S08]  /*1360*/  I2F.RP R10, R0 ;  /* 0x00000000000a7306 */ /* 0x000e300000209400 */
[----:B0-----:R-:W0:Y:S02]  /*1370*/  MUFU.RCP R20, R10 ;  /* 0x0000000a00147308 */ /* 0x001e240000001000 */
[----:B0-----:R-:W-:Y:S01]  /*1380*/  VIADD R20, R20, 0xffffffe ;  /* 0x0ffffffe14147836 */ /* 0x001fe20000000000 */
[----:B------:R-:W-:-:S05]  /*1390*/  MOV R10, 0x400 ;  /* 0x00000400000a7802 */ /* 0x000fca0000000f00 */
        /* <DEDUP_REMOVED lines=8> */
[----:B------:R-:W-:Y:S01]  /*1420*/  LEA.HI.SX32 R6, R7, 0x1, 0x1 ;  /* 0x0000000107067811 */ /* 0x000fe200078f0aff */
[----:B------:R-:W-:Y:S02]  /*1430*/  IMAD.HI.U32 R9, R8, R5, RZ ;  /* 0x0000000508097227 */ /* 0x000fe400078e00ff */
[----:B------:R-:W0:Y:S02]  /*1440*/  S2R R8, SR_TID.X ;  /* 0x0000000000087919 */ /* 0x000e240000002100 */
[----:B------:R-:W-:-:S04]  /*1450*/  IMAD.MOV R13, RZ, RZ, -R9 ;  /* 0x000000ffff0d7224 */ /* 0x000fc800078e0a09 */
[C---:B------:R-:W-:Y:S02]  /*1460*/  IMAD R13, R0.reuse, R13, R5 ;  /* 0x0000000d000d7224 */ /* 0x040fe400078e0205 */
[----:B------:R-:W1:Y:S03]  /*1470*/  S2R R5, SR_CgaCtaId ;  /* 0x0000000000057919 */ /* 0x000e660000008800 */
[----:B------:R-:W-:-:S13]  /*1480*/  ISETP.GT.U32.AND P0, PT, R0, R13, PT ;  /* 0x0000000d0000720c */ /* 0x000fda0003f04070 */
[----:B------:R-:W-:Y:S02]  /*1490*/  @!P0 IMAD.IADD R13, R13, 0x1, -R0 ;  /* 0x000000010d0d8824 */ /* 0x000fe400078e0a00 */
[----:B------:R-:W-:Y:S01]  /*14a0*/  @!P0 VIADD R9, R9, 0x1 ;  /* 0x0000000109098836 */ /* 0x000fe20000000000 */
[----:B------:R-:W-:Y:S02]  /*14b0*/  ISETP.NE.AND P0, PT, R11, RZ, PT ;  /* 0x000000ff0b00720c */ /* 0x000fe40003f05270 */
[----:B------:R-:W-:Y:S02]  /*14c0*/  ISETP.GE.U32.AND P2, PT, R13, R0, PT ;  /* 0x000000000d00720c */ /* 0x000fe40003f46070 */
[----:B------:R-:W-:Y:S02]  /*14d0*/  SHF.R.S32.HI R0, RZ, 0x1f, R7 ;  /* 0x0000001fff007819 */ /* 0x000fe40000011407 */
[----:B0-----:R-:W-:Y:S02]  /*14e0*/  SHF.R.S32.HI R13, RZ, 0x1f, R8 ;  /* 0x0000001fff0d7819 */ /* 0x001fe40000011408 */
[----:B------:R-:W-:-:S02]  /*14f0*/  @!P3 IADD3 R6, R0, RZ, RZ ;  /* 0x000000ff0006b210 */ /* 0x000fc40007ffe0ff */
[----:B------:R-:W-:Y:S02]  /*1500*/  LEA.HI R0, R13, R8, RZ, 0x2 ;  /* 0x000000080d007211 */ /* 0x000fe400078f10ff */
[----:B------:R-:W-:Y:S02]  /*1510*/  ISETP.GT.AND P3, PT, R8, 0xf, PT ;  /* 0x0000000f0800780c */ /* 0x000fe40003f64270 */
[----:B------:R-:W-:Y:S01]  /*1520*/  LOP3.LUT R31, R0, 0xfffffffc, RZ, 0xc0, !PT ;  /* 0xfffffffc001f7812 */ /* 0x000fe200078ec0ff */
[----:B------:R-:W-:Y:S01]  /*1530*/  @P2 VIADD R9, R9, 0x1 ;  /* 0x0000000109092836 */ /* 0x000fe20000000000 */
[----:B------:R-:W-:Y:S02]  /*1540*/  SHF.R.S32.HI R0, RZ, 0x2, R0 ;  /* 0x00000002ff007819 */ /* 0x000fe40000011400 */
[----:B-1----:R-:W-:Y:S01]  /*1550*/  LEA R5, R5, R10, 0x18 ;  /* 0x0000000a05057211 */ /* 0x002fe200078ec0ff */
[----:B------:R-:W-:Y:S01]  /*1560*/  @!P1 IMAD.MOV R9, RZ, RZ, -R9 ;  /* 0x000000ffff099224 */ /* 0x000fe200078e0a09 */
[----:B------:R-:W-:Y:S01]  /*1570*/  @!P0 LOP3.LUT R9, RZ, R11, RZ, 0x33, !PT ;  /* 0x0000000bff098212 */ /* 0x000fe200078e33ff */
[----:B------:R-:W-:Y:S01]  /*1580*/  IMAD.IADD R31, R8, 0x1, -R31 ;  /* 0x00000001081f7824 */ /* 0x000fe200078e0a1f */
[----:B------:R-:W-:-:S03]  /*1590*/  ISETP.GE.AND P0, PT, R0, UR4, PT ;  /* 0x0000000400007c0c */ /* 0x000fc6000bf06270 */
[----:B------:R-:W-:Y:S02]  /*15a0*/  IMAD R9, R6, R9, RZ ;  /* 0x0000000906097224 */ /* 0x000fe400078e02ff */
[C-C-:B------:R-:W-:Y:S02]  /*15b0*/  @!P3 IMAD R22, R0.reuse, 0x14, R5.reuse ;  /* 0x000000140016b824 */ /* 0x140fe400078e0205 */
[C---:B------:R-:W-:Y:S01]  /*15c0*/  IMAD R5, R31.reuse, 0x14, R5 ;  /* 0x000000141f057824 */ /* 0x040fe200078e0205 */
[----:B------:R-:W-:Y:S02]  /*15d0*/  IABS R27, R9 ;  /* 0x00000009001b7213 */ /* 0x000fe40000000000 */
[----:B------:R-:W-:Y:S01]  /*15e0*/  @!P3 LEA R22, R31, R22, 0x2 ;  /* 0x000000161f16b211 */ /* 0x000fe200078e10ff */
[----:B------:R-:W-:Y:S02]  /*15f0*/  IMAD R30, R0, 0x4, R5 ;  /* 0x00000004001e7824 */ /* 0x000fe400078e0205 */
        /* <DEDUP_REMOVED lines=19> */
.L_x_263:
[----:B------:R-:W-:Y:S05]  /*1730*/  BSYNC B0 ;  /* 0x0000000000007941 */ /* 0x000fea0003800000 */
.L_x_262:
[----:B-----5:R1:W-:Y:S01]  /*1740*/  @!P3 STS [R22], R23 ;  /* 0x000000171600b388 */ /* 0x0203e20000000800 */
[----:B------:R-:W2:Y:S01]  /*1750*/  LDC R5, c[0x0][0x270] ;  /* 0x00009c00ff057b82 */ /* 0x000ea20000000800 */
[----:B------:R-:W1:Y:S01]  /*1760*/  I2F.RP R10, R27 ;  /* 0x0000001b000a7306 */ /* 0x000e620000209400 */
[----:B------:R-:W-:Y:S06]  /*1770*/  BSSY B1, `(.L_x_264) ;  /* 0x000022d000017945 */ /* 0x000fec0003800000 */
[----:B------:R-:W-:Y:S01]  /*1780*/  BAR.SYNC.DEFER_BLOCKING 0x0 ;  /* 0x0000000000007b1d */ /* 0x000fe20000010000 */
[----:B--2---:R-:W-:-:S05]  /*1790*/  IABS R21, R5 ;  /* 0x0000000500157213 */ /* 0x004fca0000000000 */
[----:B-1----:R-:W1:Y:S01]  /*17a0*/  MUFU.RCP R22, R10 ;  /* 0x0000000a00167308 */ /* 0x002e620000001000 */
[----:B------:R-:W2:Y:S07]  /*17b0*/  @!P3 LDS R29, [R30] ;  /* 0x000000001e1db984 */ /* 0x000eae0000000800 */
[----:B------:R-:W3:Y:S01]  /*17c0*/  I2F.U32.RP R26, R21 ;  /* 0x00000015001a7306 */ /* 0x000ee20000209000 */
[----:B-1----:R-:W-:Y:S01]  /*17d0*/  VIADD R22, R22, 0xffffffe ;  /* 0x0ffffffe16167836 */ /* 0x002fe20000000000 */
[----:B------:R-:W-:-:S06]  /*17e0*/  IABS R10, R4 ;  /* 0x00000004000a7213 */ /* 0x000fcc0000000000 */
[----:B------:R-:W0:Y:S08]  /*17f0*/  F2I.FTZ.U32.TRUNC.NTZ R23, R22 ;  /* 0x0000001600177305 */ /* 0x000e30000021f000 */
[----:B---3--:R-:W1:Y:S01]  /*1800*/  MUFU.RCP R42, R26 ;  /* 0x0000001a002a7308 */ /* 0x008e620000001000 */
[----:B0-----:R-:W-:Y:S02]  /*1810*/  IMAD.MOV R34, RZ, RZ, -R23 ;  /* 0x000000ffff227224 */ /* 0x001fe400078e0a17 */
[----:B------:R-:W-:-:S02]  /*1820*/  IMAD.MOV.U32 R22, RZ, RZ, RZ ;  /* 0x000000ffff167224 */ /* 0x000fc400078e00ff */
[----:B------:R-:W-:Y:S01]  /*1830*/  IMAD R34, R34, R27, RZ ;  /* 0x0000001b22227224 */ /* 0x000fe200078e02ff */
[----:B--2---:R-:W0:Y:S03]  /*1840*/  SHFL.BFLY PT, R6, R29, 0x2, 0x1f ;  /* 0x0c401f001d067f89 */ /* 0x004e2600000e0000 */
[----:B------:R-:W-:Y:S01]  /*1850*/  IMAD.HI.U32 R34, R23, R34, R22 ;  /* 0x0000002217227227 */ /* 0x000fe200078e0016 */
[----:B------:R-:W-:Y:S02]  /*1860*/  IABS R22, R9 ;  /* 0x0000000900167213 */ /* 0x000fe40000000000 */
[----:B------:R-:W-:Y:S01]  /*1870*/  IABS R23, R20 ;  /* 0x0000001400177213 */ /* 0x000fe20000000000 */
[----:B-1----:R-:W-:Y:S02]  /*1880*/  VIADD R42, R42, 0xffffffe ;  /* 0x0ffffffe2a2a7836 */ /* 0x002fe40000000000 */
[----:B------:R-:W-:-:S02]  /*1890*/  IMAD.MOV R22, RZ, RZ, -R22 ;  /* 0x000000ffff167224 */ /* 0x000fc400078e0a16 */
[----:B------:R-:W1:Y:S01]  /*18a0*/  F2I.FTZ.U32.TRUNC.NTZ R43, R42 ;  /* 0x0000002a002b7305 */ /* 0x000e62000021f000 */
[----:B------:R-:W-:-:S04]  /*18b0*/  IMAD.HI.U32 R34, R34, R23, RZ ;  /* 0x0000001722227227 */ /* 0x000fc800078e00ff */
[----:B------:R-:W-:-:S05]  /*18c0*/  IMAD R22, R34, R22, R23 ;  /* 0x0000001622167224 */ /* 0x000fca00078e0217 */
[----:B------:R-:W-:Y:S02]  /*18d0*/  ISETP.GT.U32.AND P2, PT, R27, R22, PT ;  /* 0x000000161b00720c */ /* 0x000fe40003f44070 */
[----:B0-----:R-:W-:Y:S01]  /*18e0*/  FMNMX.FTZ R13, R6, R29, !PT ;  /* 0x0000001d060d7209 */ /* 0x001fe20007810000 */
[----:B-1----:R-:W-:Y:S02]  /*18f0*/  IMAD.MOV R32, RZ, RZ, -R43 ;  /* 0x000000ffff207224 */ /* 0x002fe400078e0a2b */
[----:B------:R-:W-:Y:S02]  /*1900*/  IMAD.MOV.U32 R42, RZ, RZ, RZ ;  /* 0x000000ffff2a7224 */ /* 0x000fe400078e00ff */
[----:B------:R-:W0:Y:S01]  /*1910*/  SHFL.BFLY PT, R6, R13, 0x1, 0x1f ;  /* 0x0c201f000d067f89 */ /* 0x000e2200000e0000 */
[----:B------:R-:W-:-:S05]  /*1920*/  IMAD R32, R32, R21, RZ ;  /* 0x0000001520207224 */ /* 0x000fca00078e02ff */
[----:B------:R-:W-:Y:S02]  /*1930*/  @!P2 IMAD.IADD R22, R22, 0x1, -R27 ;  /* 0x000000011616a824 */ /* 0x000fe400078e0a1b */
[----:B------:R-:W-:-:S03]  /*1940*/  IMAD.HI.U32 R32, R43, R32, R42 ;  /* 0x000000202b207227 */ /* 0x000fc600078e002a */
[-C--:B------:R-:W-:Y:S01]  /*1950*/  ISETP.GE.U32.AND P6, PT, R22, R27.reuse, PT ;  /* 0x0000001b1600720c */ /* 0x080fe20003fc6070 */
[----:B------:R-:W-:Y:S01]  /*1960*/  @!P2 VIADD R34, R34, 0x1 ;  /* 0x000000012222a836 */ /* 0x000fe20000000000 */
[----:B------:R-:W-:Y:S01]  /*1970*/  LOP3.LUT R22, R20, R27, RZ, 0x3c, !PT ;  /* 0x0000001b14167212 */ /* 0x000fe200078e3cff */
[----:B------:R-:W-:Y:S01]  /*1980*/  IMAD.HI.U32 R28, R32, R10, RZ ;  /* 0x0000000a201c7227 */ /* 0x000fe200078e00ff */
[----:B------:R-:W-:Y:S02]  /*1990*/  LOP3.LUT R20, R20, R5, RZ, 0x3c, !PT ;  /* 0x0000000514147212 */ /* 0x000fe400078e3cff */
[----:B------:R-:W-:Y:S01]  /*19a0*/  ISETP.GE.AND P2, PT, R22, RZ, PT ;  /* 0x000000ff1600720c */ /* 0x000fe20003f46270 */
[----:B------:R-:W-:-:S06]  /*19b0*/  IMAD.HI.U32 R32, R32, R23, RZ ;  /* 0x0000001720207227 */ /* 0x000fcc00078e00ff */
[----:B------:R-:W-:Y:S01]  /*19c0*/  @P6 VIADD R34, R34, 0x1 ;  /* 0x0000000122226836 */ /* 0x000fe20000000000 */
[----:B------:R-:W-:Y:S02]  /*19d0*/  ISETP.NE.AND P6, PT, R9, RZ, PT ;  /* 0x000000ff0900720c */ /* 0x000fe40003fc5270 */
[----:B0-----:R-:W-:Y:S02]  /*19e0*/  FMNMX.FTZ R6, R13, R6, !PT ;  /* 0x000000060d067209 */ /* 0x001fe40007810000 */
[----:B------:R-:W-:Y:S01]  /*19f0*/  IABS R13, R5 ;  /* 0x00000005000d7213 */ /* 0x000fe20000000000 */
[----:B------:R-:W-:Y:S01]  /*1a00*/  @!P2 IMAD.MOV R34, RZ, RZ, -R34 ;  /* 0x000000ffff22a224 */ /* 0x000fe200078e0a22 */
[----:B------:R-:W-:-:S03]  /*1a10*/  FSETP.NEU.FTZ.AND P0, PT, R6, -INF , PT ;  /* 0xff8000000600780b */ /* 0x000fc60003f1d000 */
[----:B------:R-:W-:Y:S01]  /*1a20*/  IMAD.MOV R13, RZ, RZ, -R13 ;  /* 0x000000ffff0d7224 */ /* 0x000fe200078e0a0d */
[----:B------:R-:W-:-:S03]  /*1a30*/  FSEL R6, R6, RZ, P0 ;  /* 0x000000ff06067208 */ /* 0x000fc60000000000 */
[----:B------:R-:W-:Y:S01]  /*1a40*/  IMAD R10, R28, R13, R10 ;  /* 0x0000000d1c0a7224 */ /* 0x000fe200078e020a */
[----:B------:R-:W-:Y:S01]  /*1a50*/  @!P6 LOP3.LUT R34, RZ, R27, RZ, 0x33, !PT ;  /* 0x0000001bff22e212 */ /* 0x000fe200078e33ff */
[----:B------:R-:W-:Y:S01]  /*1a60*/  FADD.FTZ R33, -R6, R29 ;  /* 0x0000001d06217221 */ /* 0x000fe20000010100 */
[----:B------:R-:W-:Y:S01]  /*1a70*/  IMAD R36, R32, R13, R23 ;  /* 0x0000000d20247224 */ /* 0x000fe200078e0217 */
[----:B------:R-:W-:Y:S02]  /*1a80*/  ISETP.GT.AND P6, PT, R9, RZ, PT ;  /* 0x000000ff0900720c */ /* 0x000fe40003fc4270 */
[----:B------:R-:W-:Y:S01]  /*1a90*/  FMUL.FTZ R33, R33, 1.4426950216293334961 ;  /* 0x3fb8aa3b21217820 */ /* 0x000fe20000410000 */
[C---:B------:R-:W-:Y:S02]  /*1aa0*/  ISETP.GT.U32.AND P1, PT, R21.reuse, R10, PT ;  /* 0x0000000a1500720c */ /* 0x040fe40003f24070 */
[----:B------:R-:W-:Y:S02]  /*1ab0*/  ISETP.GT.U32.AND P0, PT, R21, R36, PT ;  /* 0x000000241500720c */ /* 0x000fe40003f04070 */
[----:B------:R-:W-:Y:S01]  /*1ac0*/  SHF.R.S32.HI R23, RZ, 0x1f, R3 ;  /* 0x0000001fff177819 */ /* 0x000fe20000011403 */
[----:B------:R-:W0:Y:S08]  /*1ad0*/  MUFU.EX2 R33, R33 ;  /* 0x0000002100217308 */ /* 0x000e300000000800 */
[----:B------:R-:W-:-:S02]  /*1ae0*/  @!P1 IMAD.IADD R10, R10, 0x1, -R21 ;  /* 0x000000010a0a9824 */ /* 0x000fc400078e0a15 */
[----:B------:R-:W-:Y:S02]  /*1af0*/  @!P0 IMAD.IADD R36, R36, 0x1, -R21 ;  /* 0x0000000124248824 */ /* 0x000fe400078e0a15 */
[----:B------:R-:W-:Y:S01]  /*1b00*/  @!P0 VIADD R32, R32, 0x1 ;  /* 0x0000000120208836 */ /* 0x000fe20000000000 */
[-C--:B------:R-:W-:Y:S01]  /*1b10*/  ISETP.GE.U32.AND P4, PT, R10, R21.reuse, PT ;  /* 0x000000150a00720c */ /* 0x080fe20003f86070 */
[----:B------:R-:W-:Y:S01]  /*1b20*/  @!P1 VIADD R28, R28, 0x1 ;  /* 0x000000011c1c9836 */ /* 0x000fe20000000000 */
[----:B------:R-:W-:Y:S01]  /*1b30*/  ISETP.GE.U32.AND P5, PT, R36, R21, PT ;  /* 0x000000152400720c */ /* 0x000fe20003fa6070 */
[----:B0-----:R-:W0:Y:S01]  /*1b40*/  SHFL.BFLY PT, R26, R33, 0x2, 0x1f ;  /* 0x0c401f00211a7f89 */ /* 0x001e2200000e0000 */
[----:B------:R-:W-:Y:S02]  /*1b50*/  LOP3.LUT R10, R4, R5, RZ, 0x3c, !PT ;  /* 0x00000005040a7212 */ /* 0x000fe400078e3cff */
[----:B------:R-:W1:Y:S01]  /*1b60*/  LDC.U8 R4, c[0x0][0x3d9] ;  /* 0x0000f640ff047b82 */ /* 0x000e620000000000 */
[----:B------:R-:W-:-:S02]  /*1b70*/  ISETP.GE.AND P1, PT, R20, RZ, PT ;  /* 0x000000ff1400720c */ /* 0x000fc40003f26270 */
[----:B------:R-:W-:Y:S02]  /*1b80*/  ISETP.GE.AND P0, PT, R10, RZ, PT ;  /* 0x000000ff0a00720c */ /* 0x000fe40003f06270 */
[----:B------:R-:W-:Y:S02]  /*1b90*/  LOP3.LUT R21, RZ, R5, RZ, 0x33, !PT ;  /* 0x00000005ff157212 */ /* 0x000fe400078e33ff */
[----:B------:R-:W-:Y:S01]  /*1ba0*/  @P4 VIADD R28, R28, 0x1 ;  /* 0x000000011c1c4836 */ /* 0x000fe20000000000 */
[----:B------:R-:W-:Y:S01]  /*1bb0*/  ISETP.NE.AND P4, PT, R5, RZ, PT ;  /* 0x000000ff0500720c */ /* 0x000fe20003f85270 */
[----:B------:R-:W-:Y:S01]  /*1bc0*/  @P5 VIADD R32, R32, 0x1 ;  /* 0x0000000120205836 */ /* 0x000fe20000000000 */
[C---:B------:R-:W-:Y:S02]  /*1bd0*/  LOP3.LUT P5, RZ, R8.reuse, 0x3, RZ, 0xc0, !PT ;  /* 0x0000000308ff7812 */ /* 0x040fe400078ac0ff */
[C---:B------:R-:W-:Y:S02]  /*1be0*/  LEA.HI.SX32 R10, R3.reuse, 0x1, 0x1 ;  /* 0x00000001030a7811 */ /* 0x040fe400078f0aff */
[----:B------:R-:W-:Y:S01]  /*1bf0*/  ISETP.GT.OR P5, PT, R8, 0xf, P5 ;  /* 0x0000000f0800780c */ /* 0x000fe20002fa4670 */
[----:B------:R-:W-:Y:S01]  /*1c00*/  @!P1 IMAD.MOV R32, RZ, RZ, -R32 ;  /* 0x000000ffff209224 */ /* 0x000fe200078e0a20 */
[----:B------:R-:W-:Y:S01]  /*1c10*/  ISETP.LT.U32.AND P1, PT, R24, R34, PT ;  /* 0x000000221800720c */ /* 0x000fe20003f21070 */
[----:B------:R-:W-:Y:S01]  /*1c20*/  @!P0 IMAD.MOV R28, RZ, RZ, -R28 ;  /* 0x000000ffff1c8224 */ /* 0x000fe200078e0a1c */
[----:B------:R-:W-:-:S02]  /*1c30*/  ISETP.GT.AND P0, PT, R3, RZ, PT ;  /* 0x000000ff0300720c */ /* 0x000fc40003f04270 */
[----:B------:R-:W-:Y:S01]  /*1c40*/  SEL R20, R21, R32, !P4 ;  /* 0x0000002015147207 */ /* 0x000fe20006000000 */
[----:B0-----:R-:W-:Y:S01]  /*1c50*/  FADD.FTZ R26, R33, R26 ;  /* 0x0000001a211a7221 */ /* 0x001fe20000010000 */
[----:B------:R-:W-:Y:S01]  /*1c60*/  SEL R22, R21, R28, !P4 ;  /* 0x0000001c15167207 */ /* 0x000fe20006000000 */
[----:B------:R-:W-:Y:S01]  /*1c70*/  IMAD.MOV.U32 R28, RZ, RZ, 0x7f800000 ;  /* 0x7f800000ff1c7424 */ /* 0x000fe200078e00ff */
[----:B-1----:R-:W-:Y:S02]  /*1c80*/  ISETP.NE.AND P4, PT, R4, RZ, PT ;  /* 0x000000ff0400720c */ /* 0x002fe40003f85270 */
[----:B------:R-:W0:Y:S01]  /*1c90*/  SHFL.BFLY PT, R13, R26, 0x1, 0x1f ;  /* 0x0c201f001a0d7f89 */ /* 0x000e2200000e0000 */
[----:B------:R-:W-:Y:S02]  /*1ca0*/  LEA.HI.SX32 R4, R9, 0x1, 0x1 ;  /* 0x0000000109047811 */ /* 0x000fe400078f0aff */
[----:B------:R-:W-:Y:S02]  /*1cb0*/  SEL R27, R11, 0x1, !P4 ;  /* 0x000000010b1b7807 */ /* 0x000fe40006000000 */
[----:B------:R-:W-:Y:S01]  /*1cc0*/  @!P0 IMAD.MOV R10, RZ, RZ, R23 ;  /* 0x000000ffff0a8224 */ /* 0x000fe200078e0217 */
[----:B------:R-:W-:-:S02]  /*1cd0*/  SHF.R.S32.HI R11, RZ, 0x1f, R34 ;  /* 0x0000001fff0b7819 */ /* 0x000fc40000011422 */
[----:B------:R-:W-:Y:S02]  /*1ce0*/  IMAD R23, R22, R27, RZ ;  /* 0x0000001b16177224 */ /* 0x000fe400078e02ff */
[C---:B------:R-:W-:Y:S01]  /*1cf0*/  ISETP.LT.AND.EX P1, PT, R25.reuse, R11, PT, P1 ;  /* 0x0000000b1900720c */ /* 0x040fe20003f21310 */
[----:B------:R-:W-:Y:S02]  /*1d00*/  IMAD R27, R20, R27, RZ ;  /* 0x0000001b141b7224 */ /* 0x000fe400078e02ff */
[----:B------:R-:W-:Y:S01]  /*1d10*/  IMAD R10, R10, R23, RZ ;  /* 0x000000170a0a7224 */ /* 0x000fe200078e02ff */
[----:B------:R-:W-:Y:S01]  /*1d20*/  SEL R11, R25, R11, P1 ;  /* 0x0000000b190b7207 */ /* 0x000fe20000800000 */
[----:B0-----:R-:W-:Y:S01]  /*1d30*/  FADD.FTZ R13, R26, R13 ;  /* 0x0000000d1a0d7221 */ /* 0x001fe20000010000 */
[----:B------:R-:W-:-:S04]  /*1d40*/  SHF.R.S32.HI R26, RZ, 0x1f, R9 ;  /* 0x0000001fff1a7819 */ /* 0x000fc80000011409 */
[----:B------:R-:W-:Y:S01]  /*1d50*/  FSETP.NE.FTZ.AND P2, PT, R13, RZ, PT ;  /* 0x000000ff0d00720b */ /* 0x000fe20003f55000 */
[----:B------:R-:W-:-:S04]  /*1d60*/  @!P6 IMAD.MOV R4, RZ, RZ, R26 ;  /* 0x000000ffff04e224 */ /* 0x000fc800078e021a */
[----:B------:R-:W-:-:S08]  /*1d70*/  IMAD R8, R27, R4, RZ ;  /* 0x000000041b087224 */ /* 0x000fd000078e02ff */
[----:B------:R0:W1:Y:S02]  /*1d80*/  @P2 MUFU.LG2 R21, R13 ;  /* 0x0000000d00152308 */ /* 0x0000640000000c00 */
[----:B0-----:R-:W-:Y:S01]  /*1d90*/  SEL R13, R24, R34, P1 ;  /* 0x00000022180d7207 */ /* 0x001fe20000800000 */
[----:B-1----:R-:W-:Y:S01]  /*1da0*/  @P2 FFMA.FTZ R28, R21, 0.69314718246459960938, R6 ;  /* 0x3f317218151c2823 */ /* 0x002fe20000010006 */
        /* <DEDUP_REMOVED lines=46> */
.L_x_268:
[----:B------:R-:W0:Y:S01]  /*2090*/  I2F.U32.RP R22, R40 ;  /* 0x0000002800167306 */ /* 0x000e220000209000 */
[----:B------:R-:W-:Y:S01]  /*20a0*/  ISETP.NE.U32.AND P0, PT, R40, RZ, PT ;  /* 0x000000ff2800720c */ /* 0x000fe20003f05070 */
[----:B------:R-:W-:Y:S01]  /*20b0*/  HFMA2.MMA R45, -RZ, RZ, 0, 0 ;  /* 0x00000000ff2d7435 */ /* 0x000fe200000001ff */
[----:B------:R-:W-:-:S05]  /*20c0*/  MOV R23, RZ ;  /* 0x000000ff00177202 */ /* 0x000fca0000000f00 */
        /* <DEDUP_REMOVED lines=15> */
[----:B------:R-:W-:-:S05]  /*21c0*/  @!P0 LOP3.LUT R44, RZ, R40, RZ, 0x33, !PT ;  /* 0x00000028ff2c8212 */ /* 0x000fca00078e33ff */
[----:B------:R-:W-:-:S04]  /*21d0*/  IMAD.MOV R5, RZ, RZ, -R44 ;  /* 0x000000ffff057224 */ /* 0x000fc800078e0a2c */
[----:B------:R-:W-:Y:S02]  /*21e0*/  IMAD R46, R40, R5, R32 ;  /* 0x00000005282e7224 */ /* 0x000fe400078e0220 */
.L_x_269:
[----:B------:R-:W-:Y:S05]  /*21f0*/  BSYNC B0 ;  /* 0x0000000000007941 */ /* 0x000fea0003800000 */
.L_x_267:
[----:B------:R-:W-:Y:S01]  /*2200*/  LOP3.LUT R0, R23, R2, RZ, 0xfc, !PT ;  /* 0x0000000217007212 */ /* 0x000fe200078efcff */
[----:B------:R-:W-:Y:S03]  /*2210*/  BSSY B0, `(.L_x_270) ;  /* 0x0000027000007945 */ /* 0x000fe60003800000 */
[----:B------:R-:W-:-:S13]  /*2220*/  ISETP.NE.U32.AND P0, PT, R0, RZ, PT ;  /* 0x000000ff0000720c */ /* 0x000fda0003f05070 */
[----:B------:R-:W-:Y:S05]  /*2230*/  @!P0 BRA `(.L_x_271) ;  /* 0x0000000000388947 */ /* 0x000fea0003800000 */
[----:B------:R-:W-:Y:S01]  /*2240*/  IMAD.MOV.U32 R24, RZ, RZ, R37 ;  /* 0x000000ffff187224 */ /* 0x000fe200078e0025 */
[----:B------:R-:W-:Y:S02]  /*2250*/  MOV R5, R2 ;  /* 0x0000000200057202 */ /* 0x000fe40000000f00 */
[----:B------:R-:W-:Y:S02]  /*2260*/  MOV R22, 0x2280 ;  /* 0x0000228000167802 */ /* 0x000fe40000000f00 */
[----:B------:R-:W-:Y:S05]  /*2270*/  CALL.REL.NOINC `($__internal_5_$__cuda_sm20_div_s64) ;  /* 0x0000002000387944 */ /* 0x000fea0003c00000 */
[-C--:B------:R-:W-:Y:S02]  /*2280*/  IADD3 R5, P0, RZ, -R0.reuse, RZ ;  /* 0x80000000ff057210 */ /* 0x080fe40007f1e0ff */
[----:B------:R-:W-:Y:S02]  /*2290*/  MOV R47, R23 ;  /* 0x00000017002f7202 */ /* 0x000fe40000000f00 */
[----:B------:R-:W-:Y:S02]  /*22a0*/  IADD3.X R20, RZ, ~R25, RZ, P0, !PT ;  /* 0x80000019ff147210 */ /* 0x000fe400007fe4ff */
[----:B------:R-:W-:Y:S01]  /*22b0*/  MOV R36, R0 ;  /* 0x0000000000247202 */ /* 0x000fe20000000f00 */
[----:B------:R-:W-:-:S04]  /*22c0*/  IMAD.WIDE.U32 R32, R37, R5, R46 ;  /* 0x0000000525207225 */ /* 0x000fc800078e002e */
[----:B------:R-:W-:Y:S01]  /*22d0*/  IMAD R20, R20, R37, RZ ;  /* 0x0000002514147224 */ /* 0x000fe200078e02ff */
[----:B------:R-:W-:-:S03]  /*22e0*/  MOV R37, R25 ;  /* 0x0000001900257202 */ /* 0x000fc60000000f00 */
[----:B------:R-:W-:-:S05]  /*22f0*/  IMAD R20, R2, R5, R20 ;  /* 0x0000000502147224 */ /* 0x000fca00078e0214 */
[----:B------:R-:W-:Y:S01]  /*2300*/  IADD3 R33, R33, R20, RZ ;  /* 0x0000001421217210 */ /* 0x000fe20007ffe0ff */
[----:B------:R-:W-:Y:S05]  /*2310*/  BRA `(.L_x_272) ;  /* 0x0000000000587947 */ /* 0x000fea0003800000 */
.L_x_271:
[----:B------:R-:W0:Y:S01]  /*2320*/  I2F.U32.RP R2, R37 ;  /* 0x0000002500027306 */ /* 0x000e220000209000 */
[----:B------:R-:W-:Y:S02]  /*2330*/  ISETP.NE.U32.AND P0, PT, R37, RZ, PT ;  /* 0x000000ff2500720c */ /* 0x000fe40003f05070 */
        /* <DEDUP_REMOVED lines=18> */
[----:B------:R-:W-:Y:S01]  /*2460*/  IMAD R32, R37, R32, R46 ;  /* 0x0000002025207224 */ /* 0x000fe200078e022e */
[----:B------:R-:W-:-:S11]  /*2470*/  HFMA2.MMA R37, -RZ, RZ, 0, 0 ;  /* 0x00000000ff257435 */ /* 0x000fd600000001ff */
.L_x_272:
[----:B------:R-:W-:Y:S05]  /*2480*/  BSYNC B0 ;  /* 0x0000000000007941 */ /* 0x000fea0003800000 */
.L_x_270:
[----:B------:R-:W0:Y:S01]  /*2490*/  LDC.64 R26, c[0x0][0x2c0] ;  /* 0x0000b000ff1a7b82 */ /* 0x000e220000000a00 */
[----:B------:R-:W-:Y:S01]  /*24a0*/  LOP3.LUT R0, R37, R4, RZ, 0xfc, !PT ;  /* 0x0000000425007212 */ /* 0x000fe200078efcff */
[----:B------:R-:W-:Y:S03]  /*24b0*/  BSSY B0, `(.L_x_273) ;  /* 0x000002d000007945 */ /* 0x000fe60003800000 */
[----:B------:R-:W-:Y:S01]  /*24c0*/  ISETP.NE.U32.AND P0, PT, R0, RZ, PT ;  /* 0x000000ff0000720c */ /* 0x000fe20003f05070 */
[C---:B0-----:R-:W-:Y:S01]  /*24d0*/  IMAD R2, R26.reuse, R27, RZ ;  /* 0x0000001b1a027224 */ /* 0x041fe200078e02ff */
[----:B------:R-:W-:-:S11]  /*24e0*/  SEL R26, R26, 0x1, P4 ;  /* 0x000000011a1a7807 */ /* 0x000fd60002000000 */
[----:B------:R-:W-:Y:S05]  /*24f0*/  @!P0 BRA `(.L_x_274) ;  /* 0x0000000000488947 */ /* 0x000fea0003800000 */
[----:B------:R-:W-:Y:S01]  /*2500*/  IMAD.MOV.U32 R46, RZ, RZ, R36 ;  /* 0x000000ffff2e7224 */ /* 0x000fe200078e0024 */
[----:B------:R-:W-:Y:S01]  /*2510*/  MOV R24, R6 ;  /* 0x0000000600187202 */ /* 0x000fe20000000f00 */
[----:B------:R-:W-:Y:S01]  /*2520*/  IMAD.MOV.U32 R23, RZ, RZ, R37 ;  /* 0x000000ffff177224 */ /* 0x000fe200078e0025 */
[----:B------:R-:W-:Y:S02]  /*2530*/  MOV R5, R4 ;  /* 0x0000000400057202 */ /* 0x000fe40000000f00 */
[----:B------:R-:W-:Y:S02]  /*2540*/  MOV R22, 0x2560 ;  /* 0x0000256000167802 */ /* 0x000fe40000000f00 */
[----:B------:R-:W-:Y:S05]  /*2550*/  CALL.REL.NOINC `($__internal_5_$__cuda_sm20_div_s64) ;  /* 0x0000001c00807944 */ /* 0x000fea0003c00000 */
[----:B------:R-:W-:Y:S01]  /*2560*/  IADD3 R21, P0, RZ, -R0, RZ ;  /* 0x80000000ff157210 */ /* 0x000fe20007f1e0ff */
[----:B------:R-:W-:Y:S01]  /*2570*/  IMAD.MOV.U32 R23, RZ, RZ, R37 ;  /* 0x000000ffff177224 */ /* 0x000fe200078e0025 */
[----:B------:R-:W-:Y:S02]  /*2580*/  MOV R22, R36 ;  /* 0x0000002400167202 */ /* 0x000fe40000000f00 */
[----:B------:R-:W-:-:S03]  /*2590*/  IADD3.X R5, RZ, ~R25, RZ, P0, !PT ;  /* 0x80000019ff057210 */ /* 0x000fc600007fe4ff */
[----:B------:R-:W-:-:S04]  /*25a0*/  IMAD.WIDE.U32 R22, R6, R21, R22 ;  /* 0x0000001506167225 */ /* 0x000fc800078e0016 */
[----:B------:R-:W-:Y:S01]  /*25b0*/  IMAD R5, R5, R6, RZ ;  /* 0x0000000605057224 */ /* 0x000fe200078e02ff */
[----:B------:R-:W-:Y:S02]  /*25c0*/  MOV R6, R22 ;  /* 0x0000001600067202 */ /* 0x000fe40000000f00 */
[----:B------:R-:W-:Y:S01]  /*25d0*/  MOV R22, R0 ;  /* 0x0000000000167202 */ /* 0x000fe20000000f00 */
[----:B------:R-:W-:-:S04]  /*25e0*/  IMAD R5, R4, R21, R5 ;  /* 0x0000001504057224 */ /* 0x000fc800078e0205 */
[----:B------:R-:W-:Y:S01]  /*25f0*/  IMAD.IADD R5, R23, 0x1, R5 ;  /* 0x0000000117057824 */ /* 0x000fe200078e0205 */
[----:B------:R-:W-:Y:S01]  /*2600*/  MOV R23, R25 ;  /* 0x0000001900177202 */ /* 0x000fe20000000f00 */
[----:B------:R-:W-:Y:S05]  /*2610*/  BRA `(.L_x_275) ;  /* 0x0000000000587947 */ /* 0x000fea0003800000 */
.L_x_274:
        /* <DEDUP_REMOVED lines=22> */
.L_x_275:
[----:B------:R-:W-:Y:S05]  /*2780*/  BSYNC B0 ;  /* 0x0000000000007941 */ /* 0x000fea0003800000 */
.L_x_273:
[-C--:B------:R-:W-:Y:S01]  /*2790*/  IMAD R21, R39, R19.reuse, RZ ;  /* 0x0000001327157224 */ /* 0x080fe200078e02ff */
[----:B------:R-:W-:Y:S01]  /*27a0*/  ULDC.U8 UR5, c[0x0][0x3d9] ;  /* 0x0000f64000057ab9 */ /* 0x000fe20000000000 */
[C---:B------:R-:W-:Y:S01]  /*27b0*/  IMAD.WIDE.U32 R36, R38.reuse, R19, RZ ;  /* 0x0000001326247225 */ /* 0x040fe200078e00ff */
[----:B------:R-:W-:Y:S01]  /*27c0*/  UISETP.NE.AND UP0, UPT, UR5, URZ, UPT ;  /* 0x0000003f0500728c */ /* 0x000fe2000bf05270 */
[----:B------:R-:W-:Y:S01]  /*27d0*/  BSSY B0, `(.L_x_276) ;  /* 0x0000044000007945 */ /* 0x000fe20003800000 */
[----:B------:R-:W-:Y:S01]  /*27e0*/  ULDC UR4, c[0x0][0x2c4] ;  /* 0x0000b10000047ab9 */ /* 0x000fe20000000800 */
[----:B------:R-:W-:Y:S01]  /*27f0*/  IMAD R21, R38, R18, R21 ;  /* 0x0000001226157224 */ /* 0x000fe200078e0215 */
[----:B------:R-:W-:Y:S01]  /*2800*/  USEL UR4, UR4, 0x1, !UP0 ;  /* 0x0000000104047887 */ /* 0x000fe2000c000000 */
[----:B------:R-:W-:Y:S02]  /*2810*/  IMAD R25, R5, R2, RZ ;  /* 0x0000000205197224 */ /* 0x000fe400078e02ff */
[----:B------:R-:W-:Y:S01]  /*2820*/  IMAD R33, R33, R26, RZ ;  /* 0x0000001a21217224 */ /* 0x000fe200078e02ff */
[----:B------:R-:W-:Y:S01]  /*2830*/  IADD3 R0, R37, R21, RZ ;  /* 0x0000001525007210 */ /* 0x000fe20007ffe0ff */
[----:B------:R-:W-:Y:S01]  /*2840*/  USHF.R.S32.HI UR5, URZ, 0x1f, UR4 ;  /* 0x0000001f3f057899 */ /* 0x000fe20008011404 */
[----:B------:R-:W-:Y:S01]  /*2850*/  SHF.R.S32.HI R21, RZ, 0x1f, R26 ;  /* 0x0000001fff157819 */ /* 0x000fe2000001141a */
[----:B------:R-:W-:-:S02]  /*2860*/  IMAD R23, R23, UR4, RZ ;  /* 0x0000000417177c24 */ /* 0x000fc4000f8e02ff */
[-C--:B------:R-:W-:Y:S01]  /*2870*/  IMAD R27, R0, R17.reuse, RZ ;  /* 0x00000011001b7224 */ /* 0x080fe200078e02ff */
[----:B------:R-:W-:Y:S01]  /*2880*/  SHF.R.S32.HI R0, RZ, 0x1f, R2 ;  /* 0x0000001fff007819 */ /* 0x000fe20000011402 */
[----:B------:R-:W-:Y:S02]  /*2890*/  IMAD R21, R21, R32, R33 ;  /* 0x0000002015157224 */ /* 0x000fe400078e0221 */
[----:B------:R-:W-:Y:S02]  /*28a0*/  IMAD R27, R16, R36, R27 ;  /* 0x00000024101b7224 */ /* 0x000fe400078e021b */
[----:B------:R-:W-:-:S04]  /*28b0*/  IMAD.WIDE.U32 R36, R36, R17, RZ ;  /* 0x0000001124247225 */ /* 0x000fc800078e00ff */
[----:B------:R-:W-:Y:S01]  /*28c0*/  IMAD R25, R0, R6, R25 ;  /* 0x0000000600197224 */ /* 0x000fe200078e0219 */
[----:B------:R-:W-:Y:S01]  /*28d0*/  IADD3 R5, R37, R27, RZ ;  /* 0x0000001b25057210 */ /* 0x000fe20007ffe0ff */
[----:B------:R-:W-:-:S03]  /*28e0*/  IMAD.WIDE.U32 R40, R6, R2, RZ ;  /* 0x0000000206287225 */ /* 0x000fc600078e00ff */
[----:B------:R-:W-:Y:S01]  /*28f0*/  LOP3.LUT R0, R45, R5, RZ, 0xfc, !PT ;  /* 0x000000052d007212 */ /* 0x000fe200078efcff */
[----:B------:R-:W-:Y:S01]  /*2900*/  IMAD.WIDE.U32 R32, R32, R26, RZ ;  /* 0x0000001a20207225 */ /* 0x000fe200078e00ff */
[----:B------:R-:W-:Y:S02]  /*2910*/  IADD3 R6, R41, R25, RZ ;  /* 0x0000001929067210 */ /* 0x000fe40007ffe0ff */
[----:B------:R-:W-:Y:S01]  /*2920*/  ISETP.NE.U32.AND P0, PT, R0, RZ, PT ;  /* 0x000000ff0000720c */ /* 0x000fe20003f05070 */
[C---:B------:R-:W-:Y:S02]  /*2930*/  IMAD R23, R22.reuse, UR5, R23 ;  /* 0x0000000516177c24 */ /* 0x040fe4000f8e0217 */
[----:B------:R-:W-:-:S04]  /*2940*/  IMAD.WIDE.U32 R38, R22, UR4, RZ ;  /* 0x0000000416267c25 */ /* 0x000fc8000f8e00ff */
[-C--:B------:R-:W-:Y:S01]  /*2950*/  IMAD R4, R9, R2.reuse, RZ ;  /* 0x0000000209047224 */ /* 0x080fe200078e02ff */
[----:B------:R-:W-:Y:S01]  /*2960*/  IADD3 R9, R39, R23, RZ ;  /* 0x0000001727097210 */ /* 0x000fe20007ffe0ff */
[----:B------:R-:W-:Y:S01]  /*2970*/  IMAD R3, R3, R2, RZ ;  /* 0x0000000203037224 */ /* 0x000fe200078e02ff */
[----:B------:R-:W-:-:S03]  /*2980*/  IADD3 R2, R33, R21, RZ ;  /* 0x0000001521027210 */ /* 0x000fc60007ffe0ff */
[----:B------:R-:W-:Y:S05]  /*2990*/  @!P0 BRA `(.L_x_277) ;  /* 0x0000000000408947 */ /* 0x000fea0003800000 */
[----:B------:R-:W-:Y:S01]  /*29a0*/  IMAD.MOV.U32 R46, RZ, RZ, R44 ;  /* 0x000000ffff2e7224 */ /* 0x000fe200078e002c */
[----:B------:R-:W-:Y:S01]  /*29b0*/  MOV R23, R45 ;  /* 0x0000002d00177202 */ /* 0x000fe20000000f00 */
[----:B------:R-:W-:Y:S01]  /*29c0*/  IMAD.MOV.U32 R24, RZ, RZ, R36 ;  /* 0x000000ffff187224 */ /* 0x000fe200078e0024 */
[----:B------:R-:W-:Y:S02]  /*29d0*/  MOV R22, 0x29f0 ;  /* 0x000029f000167802 */ /* 0x000fe40000000f00 */
[----:B------:R-:W-:Y:S05]  /*29e0*/  CALL.REL.NOINC `($__internal_5_$__cuda_sm20_div_s64) ;  /* 0x00000018005c7944 */ /* 0x000fea0003c00000 */
[----:B------:R-:W-:Y:S02]  /*29f0*/  IADD3 R20, P0, RZ, -R0, RZ ;  /* 0x80000000ff147210 */ /* 0x000fe40007f1e0ff */
[----:B------:R-:W-:Y:S02]  /*2a00*/  MOV R22, R44 ;  /* 0x0000002c00167202 */ /* 0x000fe40000000f00 */
[----:B------:R-:W-:Y:S02]  /*2a10*/  IADD3.X R21, RZ, ~R25, RZ, P0, !PT ;  /* 0x80000019ff157210 */ /* 0x000fe400007fe4ff */
[----:B------:R-:W-:Y:S01]  /*2a20*/  MOV R23, R45 ;  /* 0x0000002d00177202 */ /* 0x000fe20000000f00 */
[----:B------:R-:W-:Y:S01]  /*2a30*/  IMAD.MOV.U32 R45, RZ, RZ, R25 ;  /* 0x000000ffff2d7224 */ /* 0x000fe200078e0019 */
[----:B------:R-:W-:Y:S01]  /*2a40*/  MOV R44, R0 ;  /* 0x00000000002c7202 */ /* 0x000fe20000000f00 */
[-C--:B------:R-:W-:Y:S02]  /*2a50*/  IMAD R21, R21, R36.reuse, RZ ;  /* 0x0000002415157224 */ /* 0x080fe400078e02ff */
[----:B------:R-:W-:-:S04]  /*2a60*/  IMAD.WIDE.U32 R36, R20, R36, R22 ;  /* 0x0000002414247225 */ /* 0x000fc800078e0016 */
[----:B------:R-:W-:-:S04]  /*2a70*/  IMAD R21, R5, R20, R21 ;  /* 0x0000001405157224 */ /* 0x000fc800078e0215 */
[----:B------:R-:W-:Y:S01]  /*2a80*/  IMAD.IADD R23, R37, 0x1, R21 ;  /* 0x0000000125177824 */ /* 0x000fe200078e0215 */
[----:B------:R-:W-:Y:S05]  /*2a90*/  BRA `(.L_x_278) ;  /* 0x00000000005c7947 */ /* 0x000fea0003800000 */
.L_x_277:
        /* <DEDUP_REMOVED lines=23> */
.L_x_278:
[----:B------:R-:W-:Y:S05]  /*2c10*/  BSYNC B0 ;  /* 0x0000000000007941 */ /* 0x000fea0003800000 */
.L_x_276:
        /* <DEDUP_REMOVED lines=11> */
[----:B------:R-:W-:Y:S02]  /*2cd0*/  IADD3.X R20, RZ, ~R25, RZ, P0, !PT ;  /* 0x80000019ff147210 */ /* 0x000fe400007fe4ff */
[----:B------:R-:W-:Y:S01]  /*2ce0*/  MOV R48, R0 ;  /* 0x0000000000307202 */ /* 0x000fe20000000f00 */
[----:B------:R-:W-:Y:S01]  /*2cf0*/  IMAD.WIDE.U32 R36, R19, R5, R36 ;  /* 0x0000000513247225 */ /* 0x000fe200078e0024 */
[----:B------:R-:W-:-:S03]  /*2d00*/  MOV R49, R25 ;  /* 0x0000001900317202 */ /* 0x000fc60000000f00 */
[----:B------:R-:W-:-:S04]  /*2d10*/  IMAD R20, R20, R19, RZ ;  /* 0x0000001314147224 */ /* 0x000fc800078e02ff */
[----:B------:R-:W-:-:S05]  /*2d20*/  IMAD R18, R18, R5, R20 ;  /* 0x0000000512127224 */ /* 0x000fca00078e0214 */
[----:B------:R-:W-:Y:S01]  /*2d30*/  IADD3 R18, R37, R18, RZ ;  /* 0x0000001225127210 */ /* 0x000fe20007ffe0ff */
[----:B------:R-:W-:Y:S05]  /*2d40*/  BRA `(.L_x_281) ;  /* 0x0000000000587947 */ /* 0x000fea0003800000 */
.L_x_280:
[----:B------:R-:W0:Y:S01]  /*2d50*/  I2F.U32.RP R20, R19 ;  /* 0x0000001300147306 */ /* 0x000e220000209000 */
[----:B------:R-:W-:Y:S01]  /*2d60*/  HFMA2.MMA R22, -RZ, RZ, 0, 0 ;  /* 0x00000000ff167435 */ /* 0x000fe200000001ff */
[----:B------:R-:W-:Y:S01]  /*2d70*/  ISETP.NE.U32.AND P0, PT, R19, RZ, PT ;  /* 0x000000ff1300720c */ /* 0x000fe20003f05070 */
[----:B------:R-:W-:-:S05]  /*2d80*/  HFMA2.MMA R49, -RZ, RZ, 0, 0 ;  /* 0x00000000ff317435 */ /* 0x000fca00000001ff */
[----:B0-----:R-:W0:Y:S02]  /*2d90*/  MUFU.RCP R18, R20 ;  /* 0x0000001400127308 */ /* 0x001e240000001000 */
[----:B0-----:R-:W-:-:S06]  /*2da0*/  IADD3 R18, R18, 0xffffffe, RZ ;  /* 0x0ffffffe12127810 */ /* 0x001fcc0007ffe0ff */
[----:B------:R-:W0:Y:S02]  /*2db0*/  F2I.FTZ.U32.TRUNC.NTZ R23, R18 ;  /* 0x0000001200177305 */ /* 0x000e24000021f000 */
[----:B0-----:R-:W-:Y:S01]  /*2dc0*/  IMAD.MOV R0, RZ, RZ, -R23 ;  /* 0x000000ffff007224 */ /* 0x001fe200078e0a17 */
[----:B------:R-:W-:-:S03]  /*2dd0*/  MOV R18, RZ ;  /* 0x000000ff00127202 */ /* 0x000fc60000000f00 */
        /* <DEDUP_REMOVED lines=13> */
.L_x_281:
[----:B------:R-:W-:Y:S05]  /*2eb0*/  BSYNC B0 ;  /* 0x0000000000007941 */ /* 0x000fea0003800000 */
.L_x_279:
        /* <DEDUP_REMOVED lines=13> */
[----:B------:R-:W-:Y:S02]  /*2f90*/  IADD3.X R20, RZ, ~R25, RZ, P0, !PT ;  /* 0x80000019ff147210 */ /* 0x000fe400007fe4ff */
[----:B------:R-:W-:-:S03]  /*2fa0*/  MOV R23, R49 ;  /* 0x0000003100177202 */ /* 0x000fc60000000f00 */
[----:B------:R-:W-:Y:S02]  /*2fb0*/  IMAD R20, R20, R17, RZ ;  /* 0x0000001114147224 */ /* 0x000fe400078e02ff */
[----:B------:R-:W-:-:S04]  /*2fc0*/  IMAD.WIDE.U32 R22, R17, R5, R22 ;  /* 0x0000000511167225 */ /* 0x000fc800078e0016 */
[----:B------:R-:W-:Y:S02]  /*2fd0*/  IMAD R16, R16, R5, R20 ;  /* 0x0000000510107224 */ /* 0x000fe400078e0214 */
[----:B------:R-:W-:-:S03]  /*2fe0*/  IMAD.MOV.U32 R20, RZ, RZ, R22 ;  /* 0x000000ffff147224 */ /* 0x000fc600078e0016 */
[----:B------:R-:W-:Y:S01]  /*2ff0*/  IADD3 R16, R23, R16, RZ ;  /* 0x0000001017107210 */ /* 0x000fe20007ffe0ff */
[----:B------:R-:W-:Y:S05]  /*3000*/  BRA `(.L_x_284) ;  /* 0x00000000005c7947 */ /* 0x000fea0003800000 */
.L_x_283:
        /* <DEDUP_REMOVED lines=23> */
.L_x_284:
[----:B------:R-:W-:Y:S05]  /*3180*/  BSYNC B0 ;  /* 0x0000000000007941 */ /* 0x000fea0003800000 */
.L_x_282:
[----:B------:R-:W-:Y:S01]  /*3190*/  SHF.R.S32.HI R0, RZ, 0x1f, R10 ;  /* 0x0000001fff007819 */ /* 0x000fe2000001140a */
[-C--:B------:R-:W-:Y:S01]  /*31a0*/  IMAD R5, R25, R10.reuse, RZ ;  /* 0x0000000a19057224 */ /* 0x080fe200078e02ff */
[----:B------:R-:W-:Y:S01]  /*31b0*/  ULDC UR4, c[0x0][0x2c4] ;  /* 0x0000b10000047ab9 */ /* 0x000fe20000000800 */
[----:B------:R-:W-:Y:S01]  /*31c0*/  IMAD.WIDE.U32 R48, R24, R10, RZ ;  /* 0x0000000a18307225 */ /* 0x000fe200078e00ff */
[----:B------:R-:W-:Y:S01]  /*31d0*/  LOP3.LUT R10, R45, R14, RZ, 0xfc, !PT ;  /* 0x0000000e2d0a7212 */ /* 0x000fe200078efcff */
[----:B------:R-:W-:Y:S01]  /*31e0*/  BSSY B0, `(.L_x_285) ;  /* 0x0000039000007945 */ /* 0x000fe20003800000 */
[----:B------:R-:W-:Y:S01]  /*31f0*/  SHF.R.S32.HI R17, RZ, 0x1f, R3 ;  /* 0x0000001fff117819 */ /* 0x000fe20000011403 */
[----:B------:R-:W-:Y:S01]  /*3200*/  IMAD R37, R26, UR4, RZ ;  /* 0x000000041a257c24 */ /* 0x000fe2000f8e02ff */
[----:B------:R-:W-:Y:S01]  /*3210*/  ISETP.NE.U32.AND P0, PT, R10, RZ, PT ;  /* 0x000000ff0a00720c */ /* 0x000fe20003f05070 */
[----:B------:R-:W-:Y:S02]  /*3220*/  IMAD R5, R0, R24, R5 ;  /* 0x0000001800057224 */ /* 0x000fe400078e0205 */
[----:B------:R-:W-:Y:S01]  /*3230*/  IMAD R0, R18, R37, RZ ;  /* 0x0000002512007224 */ /* 0x000fe200078e02ff */
[----:B------:R-:W-:Y:S01]  /*3240*/  SHF.R.S32.HI R21, RZ, 0x1f, R37 ;  /* 0x0000001fff157819 */ /* 0x000fe20000011425 */
[----:B------:R-:W-:Y:S01]  /*3250*/  IMAD R16, R16, R3, RZ ;  /* 0x0000000310107224 */ /* 0x000fe200078e02ff */
[----:B------:R-:W-:Y:S01]  /*3260*/  IADD3 R10, R49, R5, RZ ;  /* 0x00000005310a7210 */ /* 0x000fe20007ffe0ff */
[----:B------:R-:W-:-:S04]  /*3270*/  IMAD.WIDE.U32 R18, R20, R3, RZ ;  /* 0x0000000314127225 */ /* 0x000fc800078e00ff */
[----:B------:R-:W-:Y:S02]  /*3280*/  IMAD R3, R21, R36, R0 ;  /* 0x0000002415037224 */ /* 0x000fe400078e0200 */
[----:B------:R-:W-:Y:S02]  /*3290*/  IMAD R17, R17, R20, R16 ;  /* 0x0000001411117224 */ /* 0x000fe400078e0210 */
[----:B------:R-:W-:-:S03]  /*32a0*/  IMAD.WIDE.U32 R36, R36, R37, RZ ;  /* 0x0000002524247225 */ /* 0x000fc600078e00ff */
[----:B------:R-:W-:Y:S02]  /*32b0*/  IADD3 R16, R19, R17, RZ ;  /* 0x0000001113107210 */ /* 0x000fe40007ffe0ff */
[----:B------:R-:W-:Y:S01]  /*32c0*/  IADD3 R3, R37, R3, RZ ;  /* 0x0000000325037210 */ /* 0x000fe20007ffe0ff */
[----:B------:R-:W-:Y:S06]  /*32d0*/  @!P0 BRA `(.L_x_286) ;  /* 0x0000000000488947 */ /* 0x000fec0003800000 */
        /* <DEDUP_REMOVED lines=18> */
.L_x_286:
        /* <DEDUP_REMOVED lines=23> */
.L_x_287:
[----:B------:R-:W-:Y:S05]  /*3570*/  BSYNC B0 ;  /* 0x0000000000007941 */ /* 0x000fea0003800000 */
.L_x_285:
[----:B------:R-:W-:Y:S01]  /*3580*/  LOP3.LUT R0, R45, R11, RZ, 0xfc, !PT ;  /* 0x0000000b2d007212 */ /* 0x000fe200078efcff */
[----:B------:R-:W-:Y:S01]  /*3590*/  IMAD R26, R7, R26, RZ ;  /* 0x0000001a071a7224 */ /* 0x000fe200078e02ff */
[----:B------:R-:W-:Y:S02]  /*35a0*/  BSSY B0, `(.L_x_288) ;  /* 0x0000030000007945 */ /* 0x000fe40003800000 */
[----:B------:R-:W-:Y:S01]  /*35b0*/  ISETP.NE.U32.AND P0, PT, R0, RZ, PT ;  /* 0x000000ff0000720c */ /* 0x000fe20003f05070 */
        /* <DEDUP_REMOVED lines=23> */
.L_x_289:
        /* <DEDUP_REMOVED lines=10> */
[----:B------:R-:W-:-:S04]  /*37d0*/  IMAD.HI.U32 R14, R5, R44, RZ ;  /* 0x0000002c050e7227 */ /* 0x000fc800078e00ff */
[----:B------:R-:W-:Y:S01]  /*37e0*/  IMAD.MOV.U32 R5, RZ, RZ, RZ ;  /* 0x000000ffff057224 */ /* 0x000fe200078e00ff */
        /* <DEDUP_REMOVED lines=8> */
[----:B------:R-:W-:Y:S02]  /*3870*/  IADD3 R0, -R14, RZ, RZ ;  /* 0x000000ff0e007210 */ /* 0x000fe40007ffe1ff */
[----:B------:R-:W-:-:S03]  /*3880*/  MOV R24, R14 ;  /* 0x0000000e00187202 */ /* 0x000fc60000000f00 */
[----:B------:R-:W-:Y:S02]  /*3890*/  IMAD R13, R13, R0, R44 ;  /* 0x000000000d0d7224 */ /* 0x000fe400078e022c */
.L_x_290:
[----:B------:R-:W-:Y:S05]  /*38a0*/  BSYNC B0 ;  /* 0x0000000000007941 */ /* 0x000fea0003800000 */
.L_x_288:
[----:B------:R-:W-:Y:S01]  /*38b0*/  IADD3 R33, P1, P0, R40, R38, R32 ;  /* 0x0000002628217210 */ /* 0x000fe2000783e020 */
[----:B------:R-:W-:Y:S01]  /*38c0*/  ULDC.64 UR4, c[0x0][0x2b0] ;  /* 0x0000ac0000047ab9 */ /* 0x000fe20000000a00 */
[----:B------:R-:W-:Y:S02]  /*38d0*/  SHF.R.S32.HI R0, RZ, 0x1f, R8 ;  /* 0x0000001fff007819 */ /* 0x000fe40000011408 */
[----:B------:R-:W-:Y:S02]  /*38e0*/  IADD3 R33, P4, P2, R48, R33, R36 ;  /* 0x0000002130217210 */ /* 0x000fe40007a9e024 */
[----:B------:R-:W-:Y:S02]  /*38f0*/  IADD3.X R2, R6, R9, R2, P1, P0 ;  /* 0x0000000906027210 */ /* 0x000fe40000fe0402 */
[----:B------:R-:W-:Y:S02]  /*3900*/  IADD3 R18, P1, P0, R50, R33, R18 ;  /* 0x0000002132127210 */ /* 0x000fe4000783e012 */
[----:B------:R-:W-:Y:S01]  /*3910*/  IADD3.X R2, R10, R2, R3, P4, P2 ;  /* 0x000000020a027210 */ /* 0x000fe200027e4403 */
[----:B------:R-:W-:-:S03]  /*3920*/  IMAD R3, R25, R8, RZ ;  /* 0x0000000819037224 */ /* 0x000fc600078e02ff */
[----:B------:R-:W-:Y:S01]  /*3930*/  IADD3.X R19, R15, R2, R16, P1, P0 ;  /* 0x000000020f137210 */ /* 0x000fe20000fe0410 */
[----:B------:R-:W-:Y:S01]  /*3940*/  IMAD R0, R0, R24, R3 ;  /* 0x0000001800007224 */ /* 0x000fe200078e0203 */
[----:B------:R-:W-:Y:S01]  /*3950*/  SHF.R.S32.HI R3, RZ, 0x1f, R4 ;  /* 0x0000001fff037819 */ /* 0x000fe20000011404 */
[----:B------:R-:W-:Y:S02]  /*3960*/  IMAD R2, R5, R4, RZ ;  /* 0x0000000405027224 */ /* 0x000fe400078e02ff */
        /* <DEDUP_REMOVED lines=9> */
.L_x_266:
[----:B------:R-:W-:Y:S02]  /*3a00*/  ULDC.64 UR4, c[0x0][0x2b0] ;  /* 0x0000ac0000047ab9 */ /* 0x000fe40000000a00 */
[----:B------:R-:W-:-:S04]  /*3a10*/  LEA R2, P0, R32, UR4, 0x2 ;  /* 0x0000000420027c11 */ /* 0x000fc8000f8010ff */
[----:B------:R-:W-:-:S05]  /*3a20*/  LEA.HI.X R3, R32, UR5, R33, 0x2, P0 ;  /* 0x0000000520037c11 */ /* 0x000fca00080f1421 */
[----:B------:R1:W-:Y:S04]  /*3a30*/  STG.E desc[UR8][R2.64], R28 ;  /* 0x0000001c02007986 */ /* 0x0003e8000c101908 */
.L_x_265:
[----:B------:R-:W-:Y:S05]  /*3a40*/  BSYNC B1 ;  /* 0x0000000000017941 */ /* 0x000fea0003800000 */
.L_x_264:
[----:B------:R-:W2:Y:S01]  /*3a50*/  LDC R0, c[0x0][0x3c4] ;  /* 0x0000f100ff007b82 */ /* 0x000ea20000000800 */
[----:B------:R-:W0:Y:S01]  /*3a60*/  S2R R18, SR_TID.X ;  /* 0x0000000000127919 */ /* 0x000e220000002100 */
[----:B------:R-:W-:Y:S01]  /*3a70*/  IMAD.MOV.U32 R5, RZ, RZ, RZ ;  /* 0x000000ffff057224 */ /* 0x000fe200078e00ff */
[----:B--2---:R-:W-:Y:S02]  /*3a80*/  ISETP.GE.OR P3, PT, R31, R0, P3 ;  /* 0x000000001f00720c */ /* 0x004fe40001f66670 */
[----:B------:R-:W-:Y:S01]  /*3a90*/  ISETP.GE.AND P0, PT, R0, 0x1, PT ;  /* 0x000000010000780c */ /* 0x000fe20003f06270 */
[----:B------:R-:W-:Y:S01]  /*3aa0*/  IMAD.MOV.U32 R0, RZ, RZ, RZ ;  /* 0x000000ffff007224 */ /* 0x000fe200078e00ff */
[----:B01----:R-:W-:-:S09]  /*3ab0*/  SHF.R.S32.HI R3, RZ, 0x1f, R18 ;  /* 0x0000001fff037819 */ /* 0x003fd20000011412 */
[----:B------:R-:W-:Y:S01]  /*3ac0*/  @!P3 FADD.FTZ R9, -R28, R29 ;  /* 0x0000001d1c09b221 */ /* 0x000fe20000010100 */
[----:B------:R-:W-:-:S03]  /*3ad0*/  LEA.HI R16, R3, R18, RZ, 0x5 ;  /* 0x0000001203107211 */ /* 0x000fc600078f28ff */
[----:B------:R-:W-:Y:S01]  /*3ae0*/  @!P3 FMUL.FTZ R9, R9, 1.4426950216293334961 ;  /* 0x3fb8aa3b0909b820 */ /* 0x000fe20000410000 */
[----:B------:R-:W-:Y:S02]  /*3af0*/  LOP3.LUT R3, R16, 0x3fffffe0, RZ, 0xc0, !PT ;  /* 0x3fffffe010037812 */ /* 0x000fe400078ec0ff */
[----:B------:R-:W-:-:S03]  /*3b00*/  SHF.R.S32.HI R16, RZ, 0x5, R16 ;  /* 0x00000005ff107819 */ /* 0x000fc60000011410 */
[----:B------:R-:W0:Y:S01]  /*3b10*/  @!P3 MUFU.EX2 R9, R9 ;  /* 0x000000090009b308 */ /* 0x000e220000000800 */
[----:B------:R-:W-:Y:S01]  /*3b20*/  IMAD.IADD R18, R18, 0x1, -R3 ;  /* 0x0000000112127824 */ /* 0x000fe200078e0a03 */
[----:B------:R-:W-:-:S03]  /*3b30*/  CS2R R2, SRZ ;  /* 0x0000000000027805 */ /* 0x000fc6000001ff00 */
[----:B------:R-:W-:Y:S01]  /*3b40*/  IMAD.SHL.U32 R18, R18, 0x4, RZ ;  /* 0x0000000412127824 */ /* 0x000fe200078e00ff */
[----:B0-----:R0:W-:Y:S01]  /*3b50*/  @!P3 STS [R30], R9 ;  /* 0x000000091e00b388 */ /* 0x0011e20000000800 */
        /* <DEDUP_REMOVED lines=25> */
.L_x_294:
        /* <DEDUP_REMOVED lines=10> */
.L_x_293:
[----:B------:R-:W-:Y:S05]  /*3d90*/  BSYNC B0 ;  /* 0x0000000000007941 */ /* 0x000fea0003800000 */
.L_x_292:
        /* <DEDUP_REMOVED lines=8> */
.L_x_291:
[----:B------:R-:W-:-:S04]  /*3e20*/  IADD3 R16, R16, UR7, RZ ;  /* 0x0000000710107c10 */ /* 0x000fc8000fffe0ff */
[----:B------:R-:W-:-:S13]  /*3e30*/  ISETP.GE.AND P0, PT, R16, R12, PT ;  /* 0x0000000c1000720c */ /* 0x000fda0003f06270 */
[----:B------:R-:W-:Y:S05]  /*3e40*/  @P0 EXIT ;  /* 0x000000000000094d */ /* 0x000fea0003800000 */
[----:B------:R-:W-:Y:S02]  /*3e50*/  ULDC UR4, c[0x0][0x2d0] ;  /* 0x0000b40000047ab9 */ /* 0x000fe40000000800 */
[----:B------:R-:W-:-:S13]  /*3e60*/  ISETP.GE.AND P0, PT, R18, UR4, PT ;  /* 0x0000000412007c0c */ /* 0x000fda000bf06270 */
[----:B------:R-:W-:Y:S05]  /*3e70*/  @P0 EXIT ;  /* 0x000000000000094d */ /* 0x000fea0003800000 */
[-C--:B------:R-:W-:Y:S01]  /*3e80*/  IABS R10, R7.reuse ;  /* 0x00000007000a7213 */ /* 0x080fe20000000000 */
[----:B------:R-:W1:Y:S01]  /*3e90*/  LDC R6, c[0x0][0x2c4] ;  /* 0x0000b100ff067b82 */ /* 0x000e620000000800 */
[----:B------:R-:W-:Y:S01]  /*3ea0*/  IABS R12, R16 ;  /* 0x00000010000c7213 */ /* 0x000fe20000000000 */
[----:B------:R-:W-:Y:S01]  /*3eb0*/  ULDC.64 UR4, c[0x0][0x290] ;  /* 0x0000a40000047ab9 */ /* 0x000fe20000000a00 */
[----:B------:R-:W2:Y:S01]  /*3ec0*/  I2F.RP R8, R10 ;  /* 0x0000000a00087306 */ /* 0x000ea20000209400 */
[----:B------:R-:W-:Y:S02]  /*3ed0*/  IABS R11, R7 ;  /* 0x00000007000b7213 */ /* 0x000fe40000000000 */
[----:B------:R-:W-:Y:S02]  /*3ee0*/  SHF.R.S32.HI R19, RZ, 0x1f, R18 ;  /* 0x0000001fff137819 */ /* 0x000fe40000011412 */
[----:B------:R-:W-:Y:S01]  /*3ef0*/  F2FP.BF16.F32.PACK_AB R5, R2, R5 ;  /* 0x000000050205723e */ /* 0x000fe200000010ff */
[----:B------:R-:W-:-:S02]  /*3f00*/  IMAD.MOV R11, RZ, RZ, -R11 ;  /* 0x000000ffff0b7224 */ /* 0x000fc400078e0a0b */
[----:B--2---:R-:W2:Y:S02]  /*3f10*/  MUFU.RCP R14, R8 ;  /* 0x00000008000e7308 */ /* 0x004ea40000001000 */
[----:B--2---:R-:W-:-:S06]  /*3f20*/  VIADD R14, R14, 0xffffffe ;  /* 0x0ffffffe0e0e7836 */ /* 0x004fcc0000000000 */
[----:B------:R2:W3:Y:S02]  /*3f30*/  F2I.FTZ.U32.TRUNC.NTZ R15, R14 ;  /* 0x0000000e000f7305 */ /* 0x0004e4000021f000 */
[----:B--2---:R-:W-:Y:S01]  /*3f40*/  HFMA2.MMA R14, -RZ, RZ, 0, 0 ;  /* 0x00000000ff0e7435 */ /* 0x004fe200000001ff */
[----:B---3--:R-:W-:-:S04]  /*3f50*/  IMAD.MOV R4, RZ, RZ, -R15 ;  /* 0x000000ffff047224 */ /* 0x008fc800078e0a0f */
[----:B0-----:R-:W-:Y:S01]  /*3f60*/  IMAD R9, R4, R10, RZ ;  /* 0x0000000a04097224 */ /* 0x001fe200078e02ff */
[----:B-1----:R-:W-:-:S04]  /*3f70*/  IABS R4, R6 ;  /* 0x0000000600047213 */ /* 0x002fc80000000000 */
[----:B------:R-:W-:-:S06]  /*3f80*/  IMAD.HI.U32 R9, R15, R9, R14 ;  /* 0x000000090f097227 */ /* 0x000fcc00078e000e */
[----:B------:R-:W-:Y:S02]  /*3f90*/  IMAD.HI.U32 R8, R9, R12, RZ ;  /* 0x0000000c09087227 */ /* 0x000fe400078e00ff */
[----:B------:R-:W0:Y:S02]  /*3fa0*/  I2F.RP R9, R4 ;  /* 0x0000000400097306 */ /* 0x000e240000209400 */
[----:B------:R-:W-:-:S05]  /*3fb0*/  IMAD R11, R8, R11, R12 ;  /* 0x0000000b080b7224 */ /* 0x000fca00078e020c */
[----:B------:R-:W-:Y:S01]  /*3fc0*/  ISETP.GT.U32.AND P1, PT, R10, R11, PT ;  /* 0x0000000b0a00720c */ /* 0x000fe20003f24070 */
[----:B0-----:R-:W0:-:S12]  /*3fd0*/  MUFU.RCP R9, R9 ;  /* 0x0000000900097308 */ /* 0x001e180000001000 */
[----:B------:R-:W-:Y:S01]  /*3fe0*/  @!P1 IMAD.IADD R11, R11, 0x1, -R10 ;  /* 0x000000010b0b9824 */ /* 0x000fe200078e0a0a */
[----:B------:R-:W-:Y:S02]  /*3ff0*/  @!P1 IADD3 R8, R8, 0x1, RZ ;  /* 0x0000000108089810 */ /* 0x000fe40007ffe0ff */
[----:B------:R-:W-:Y:S02]  /*4000*/  ISETP.NE.AND P1, PT, R7, RZ, PT ;  /* 0x000000ff0700720c */ /* 0x000fe40003f25270 */
[----:B------:R-:W-:Y:S02]  /*4010*/  ISETP.GE.U32.AND P2, PT, R11, R10, PT ;  /* 0x0000000a0b00720c */ /* 0x000fe40003f46070 */
[----:B------:R-:W-:-:S04]  /*4020*/  LOP3.LUT R10, R16, R7, RZ, 0x3c, !PT ;  /* 0x00000007100a7212 */ /* 0x000fc800078e3cff */
[----:B------:R-:W-:Y:S01]  /*4030*/  ISETP.GE.AND P0, PT, R10, RZ, PT ;  /* 0x000000ff0a00720c */ /* 0x000fe20003f06270 */
[----:B0-----:R-:W-:-:S04]  /*4040*/  VIADD R14, R9, 0xffffffe ;  /* 0x0ffffffe090e7836 */ /* 0x001fc80000000000 */
[----:B------:R-:W0:Y:S02]  /*4050*/  F2I.FTZ.U32.TRUNC.NTZ R15, R14 ;  /* 0x0000000e000f7305 */ /* 0x000e24000021f000 */
[----:B------:R-:W-:-:S06]  /*4060*/  @P2 VIADD R8, R8, 0x1 ;  /* 0x0000000108082836 */ /* 0x000fcc0000000000 */
[----:B------:R-:W-:Y:S02]  /*4070*/  @!P0 IADD3 R8, -R8, RZ, RZ ;  /* 0x000000ff08088210 */ /* 0x000fe40007ffe1ff */
[----:B------:R-:W-:Y:S01]  /*4080*/  @!P1 LOP3.LUT R8, RZ, R7, RZ, 0x33, !PT ;  /* 0x00000007ff089212 */ /* 0x000fe200078e33ff */
[----:B0-----:R-:W-:-:S04]  /*4090*/  IMAD.MOV R9, RZ, RZ, -R15 ;  /* 0x000000ffff097224 */ /* 0x001fc800078e0a0f */
[----:B------:R-:W-:Y:S02]  /*40a0*/  IMAD R11, R8, R7, RZ ;  /* 0x00000007080b7224 */ /* 0x000fe400078e02ff */
[----:B------:R-:W-:Y:S02]  /*40b0*/  IMAD R9, R9, R4, RZ ;  /* 0x0000000409097224 */ /* 0x000fe400078e02ff */
[----:B------:R-:W-:Y:S01]  /*40c0*/  IMAD.MOV.U32 R14, RZ, RZ, RZ ;  /* 0x000000ffff0e7224 */ /* 0x000fe200078e00ff */
[----:B------:R-:W-:Y:S01]  /*40d0*/  IADD3 R13, R16, -R11, RZ ;  /* 0x8000000b100d7210 */ /* 0x000fe20007ffe0ff */
[----:B------:R-:W-:-:S03]  /*40e0*/  IMAD.WIDE.U32 R18, R8, UR4, R18 ;  /* 0x0000000408127c25 */ /* 0x000fc6000f8e0012 */
[----:B------:R-:W-:Y:S01]  /*40f0*/  IABS R7, R13 ;  /* 0x0000000d00077213 */ /* 0x000fe20000000000 */
[----:B------:R-:W-:Y:S01]  /*4100*/  IMAD.HI.U32 R9, R15, R9, R14 ;  /* 0x000000090f097227 */ /* 0x000fe200078e000e */
[----:B------:R-:W-:-:S04]  /*4110*/  LOP3.LUT R13, R13, R6, RZ, 0x3c, !PT ;  /* 0x000000060d0d7212 */ /* 0x000fc800078e3cff */
[----:B------:R-:W-:Y:S01]  /*4120*/  ISETP.GE.AND P1, PT, R13, RZ, PT ;  /* 0x000000ff0d00720c */ /* 0x000fe20003f26270 */
[----:B------:R-:W-:-:S05]  /*4130*/  IMAD.HI.U32 R10, R9, R7, RZ ;  /* 0x00000007090a7227 */ /* 0x000fca00078e00ff */
        /* <DEDUP_REMOVED lines=19> */
[----:B------:R-:W-:-:S03]  /*4270*/  IMAD R7, R4, UR4, RZ ;  /* 0x0000000404077c24 */ /* 0x000fc6000f8e02ff */
[----:B------:R-:W-:Y:S01]  /*4280*/  SHF.R.S32.HI R4, RZ, 0x1f, R11 ;  /* 0x0000001fff047819 */ /* 0x000fe2000001140b */
[----:B------:R-:W-:Y:S01]  /*4290*/  IMAD R7, R10, UR5, R7 ;  /* 0x000000050a077c24 */ /* 0x000fe2000f8e0207 */
[----:B------:R-:W-:-:S03]  /*42a0*/  ULDC.64 UR4, c[0x0][0x298] ;  /* 0x0000a60000047ab9 */ /* 0x000fc60000000a00 */
[----:B------:R-:W-:Y:S02]  /*42b0*/  IMAD.IADD R19, R19, 0x1, R7 ;  /* 0x0000000113137824 */ /* 0x000fe400078e0207 */
[----:B------:R-:W-:Y:S02]  /*42c0*/  IMAD R4, R4, UR4, RZ ;  /* 0x0000000404047c24 */ /* 0x000fe4000f8e02ff */
[----:B------:R-:W-:-:S04]  /*42d0*/  IMAD.WIDE.U32 R18, R11, UR4, R18 ;  /* 0x000000040b127c25 */ /* 0x000fc8000f8e0012 */
[----:B------:R-:W-:Y:S01]  /*42e0*/  IMAD R4, R11, UR5, R4 ;  /* 0x000000050b047c24 */ /* 0x000fe2000f8e0204 */
[----:B------:R-:W-:Y:S02]  /*42f0*/  ULDC.64 UR4, c[0x0][0x280] ;  /* 0x0000a00000047ab9 */ /* 0x000fe40000000a00 */
[----:B------:R-:W-:Y:S02]  /*4300*/  LEA R6, P0, R18, UR4, 0x1 ;  /* 0x0000000412067c11 */ /* 0x000fe4000f8008ff */
[----:B------:R-:W-:Y:S02]  /*4310*/  IADD3 R7, R19, R4, RZ ;  /* 0x0000000413077210 */ /* 0x000fe40007ffe0ff */
[----:B------:R-:W-:Y:S02]  /*4320*/  F2FP.BF16.F32.PACK_AB R4, R0, R3 ;  /* 0x000000030004723e */ /* 0x000fe400000010ff */
[----:B------:R-:W-:-:S05]  /*4330*/  LEA.HI.X R7, R18, UR5, R7, 0x1, P0 ;  /* 0x0000000512077c11 */ /* 0x000fca00080f0c07 */
[----:B------:R-:W-:Y:S01]  /*4340*/  STG.E.64 desc[UR8][R6.64], R4 ;  /* 0x0000000406007986 */ /* 0x000fe2000c101b08 */
[----:B------:R-:W-:Y:S05]  /*4350*/  EXIT ;  /* 0x000000000000794d */ /* 0x000fea0003800000 */
        .weak           $__internal_5_$__cuda_sm20_div_s64
        .type           $__internal_5_$__cuda_sm20_div_s64,@function
        .size           $__internal_5_$__cuda_sm20_div_s64,(.L_x_8423 - $__internal_5_$__cuda_sm20_div_s64)
$__internal_5_$__cuda_sm20_div_s64:
        /* <DEDUP_REMOVED lines=17> */
[----:B------:R-:W-:-:S04]  /*4470*/  IMAD.HI.U32 R20, R35, R0, RZ ;  /* 0x0000000023147227 */ /* 0x000fc800078e00ff */
[----:B------:R-:W-:-:S04]  /*4480*/  IMAD.HI.U32 R21, P1, R35, R21, R52 ;  /* 0x0000001523157227 */ /* 0x000fc80007820034 */
[----:B------:R-:W-:Y:S02]  /*4490*/  IMAD R0, R35, R0, RZ ;  /* 0x0000000023007224 */ /* 0x000fe400078e02ff */
[----:B------:R-:W-:-:S03]  /*44a0*/  IMAD.X R20, R20, 0x1, R35, P0 ;  /* 0x0000000114147824 */ /* 0x000fc600000e0623 */
[----:B------:R-:W-:-:S04]  /*44b0*/  IADD3 R35, P0, R0, R21, RZ ;  /* 0x0000001500237210 */ /* 0x000fc80007f1e0ff */
[----:B------:R-:W-:Y:S01]  /*44c0*/  IADD3.X R21, RZ, RZ, R20, P0, P1 ;  /* 0x000000ffff157210 */ /* 0x000fe200007e2414 */
[----:B------:R-:W-:Y:S01]  /*44d0*/  IMAD.WIDE.U32 R52, R35, R42, RZ ;  /* 0x0000002a23347225 */ /* 0x000fe200078e00ff */
[----:B------:R-:W-:-:S03]  /*44e0*/  ISETP.GE.AND P1, PT, R23, RZ, PT ;  /* 0x000000ff1700720c */ /* 0x000fc60003f26270 */
[----:B------:R-:W-:Y:S01]  /*44f0*/  IMAD R0, R35, R43, R53 ;  /* 0x0000002b23007224 */ /* 0x000fe200078e0235 */
[----:B------:R-:W-:Y:S01]  /*4500*/  IADD3 R20, P0, RZ, -R52, RZ ;  /* 0x80000034ff147210 */ /* 0x000fe20007f1e0ff */
[----:B------:R-:W-:Y:S02]  /*4510*/  IMAD.MOV.U32 R53, RZ, RZ, RZ ;  /* 0x000000ffff357224 */ /* 0x000fe400078e00ff */
[----:B------:R-:W-:Y:S02]  /*4520*/  IMAD R0, R21, R42, R0 ;  /* 0x0000002a15007224 */ /* 0x000fe400078e0200 */
[----:B------:R-:W-:-:S04]  /*4530*/  IMAD.HI.U32 R34, R35, R20, RZ ;  /* 0x0000001423227227 */ /* 0x000fc800078e00ff */
[----:B------:R-:W-:-:S04]  /*4540*/  IMAD.X R0, RZ, RZ, ~R0, P0 ;  /* 0x000000ffff007224 */ /* 0x000fc800000e0e00 */
[----:B------:R-:W-:-:S04]  /*4550*/  IMAD.WIDE.U32 R34, P0, R35, R0, R34 ;  /* 0x0000000023227225 */ /* 0x000fc80007800022 */
[----:B------:R-:W-:-:S04]  /*4560*/  IMAD.HI.U32 R20, P5, R21, R20, R34 ;  /* 0x0000001415147227 */ /* 0x000fc800078a0022 */
[----:B------:R-:W-:-:S05]  /*4570*/  IMAD.HI.U32 R34, R21, R0, RZ ;  /* 0x0000000015227227 */ /* 0x000fca00078e00ff */
[----:B------:R-:W-:Y:S01]  /*4580*/  IADD3.X R35, R34, R21, RZ, P0, !PT ;  /* 0x0000001522237210 */ /* 0x000fe200007fe4ff */
[----:B------:R-:W-:Y:S01]  /*4590*/  IMAD R21, R21, R0, RZ ;  /* 0x0000000015157224 */ /* 0x000fe200078e02ff */
[----:B------:R-:W-:-:S04]  /*45a0*/  IADD3 R25, P0, RZ, -R46, RZ ;  /* 0x8000002eff197210 */ /* 0x000fc80007f1e0ff */
[----:B------:R-:W-:Y:S01]  /*45b0*/  IADD3 R21, P2, R21, R20, RZ ;  /* 0x0000001415157210 */ /* 0x000fe20007f5e0ff */
[----:B------:R-:W-:Y:S01]  /*45c0*/  IMAD.X R20, RZ, RZ, ~R23, P0 ;  /* 0x000000ffff147224 */ /* 0x000fe200000e0e17 */
[----:B------:R-:W-:Y:S02]  /*45d0*/  SEL R0, R25, R46, !P1 ;  /* 0x0000002e19007207 */ /* 0x000fe40004800000 */
[----:B------:R-:W-:Y:S02]  /*45e0*/  IADD3.X R35, RZ, RZ, R35, P2, P5 ;  /* 0x000000ffff237210 */ /* 0x000fe400017ea423 */
[----:B------:R-:W-:Y:S01]  /*45f0*/  SEL R20, R20, R23, !P1 ;  /* 0x0000001714147207 */ /* 0x000fe20004800000 */
[----:B------:R-:W-:-:S04]  /*4600*/  IMAD.HI.U32 R52, R21, R0, RZ ;  /* 0x0000000015347227 */ /* 0x000fc800078e00ff */
[-C--:B------:R-:W-:Y:S02]  /*4610*/  IMAD R27, R35, R20.reuse, RZ ;  /* 0x00000014231b7224 */ /* 0x080fe400078e02ff */
[----:B------:R-:W-:-:S04]  /*4620*/  IMAD.WIDE.U32 R52, R21, R20, R52 ;  /* 0x0000001415347225 */ /* 0x000fc800078e0034 */
[----:B------:R-:W-:-:S05]  /*4630*/  IMAD.HI.U32 R34, P2, R35, R0, R52 ;  /* 0x0000000023227227 */ /* 0x000fca0007840034 */
[----:B------:R-:W-:-:S05]  /*4640*/  IADD3 R27, P1, R27, R34, RZ ;  /* 0x000000221b1b7210 */ /* 0x000fca0007f3e0ff */
[----:B------:R-:W-:-:S04]  /*4650*/  IMAD.WIDE.U32 R52, R27, R42, RZ ;  /* 0x0000002a1b347225 */ /* 0x000fc800078e00ff */
[----:B------:R-:W-:Y:S01]  /*4660*/  IMAD R25, R27, R43, R53 ;  /* 0x0000002b1b197224 */ /* 0x000fe200078e0235 */
[----:B------:R-:W-:Y:S01]  /*4670*/  IADD3 R21, P0, -R52, R0, RZ ;  /* 0x0000000034157210 */ /* 0x000fe20007f1e1ff */
[----:B------:R-:W-:-:S04]  /*4680*/  IMAD.HI.U32 R0, R35, R20, RZ ;  /* 0x0000001423007227 */ /* 0x000fc800078e00ff */
[----:B------:R-:W-:Y:S01]  /*4690*/  IMAD.X R0, RZ, RZ, R0, P2 ;  /* 0x000000ffff007224 */ /* 0x000fe200010e0600 */
[----:B------:R-:W-:-:S03]  /*46a0*/  ISETP.GE.U32.AND P2, PT, R21, R42, PT ;  /* 0x0000002a1500720c */ /* 0x000fc60003f46070 */
[----:B------:R-:W-:-:S04]  /*46b0*/  IMAD.X R0, RZ, RZ, R0, P1 ;  /* 0x000000ffff007224 */ /* 0x000fc800008e0600 */
[----:B------:R-:W-:-:S05]  /*46c0*/  IMAD R25, R0, R42, R25 ;  /* 0x0000002a00197224 */ /* 0x000fca00078e0219 */
[----:B------:R-:W-:Y:S02]  /*46d0*/  IADD3.X R25, ~R25, R20, RZ, P0, !PT ;  /* 0x0000001419197210 */ /* 0x000fe400007fe5ff */
[----:B------:R-:W-:Y:S02]  /*46e0*/  IADD3 R20, P0, R21, -R42, RZ ;  /* 0x8000002a15147210 */ /* 0x000fe40007f1e0ff */
[----:B------:R-:W-:-:S04]  /*46f0*/  ISETP.GE.U32.AND.EX P2, PT, R25, R43, PT, P2 ;  /* 0x0000002b1900720c */ /* 0x000fc80003f46120 */
[----:B------:R-:W-:Y:S01]  /*4700*/  SEL R21, R20, R21, P2 ;  /* 0x0000001514157207 */ /* 0x000fe20001000000 */
[----:B------:R-:W-:-:S03]  /*4710*/  IMAD.X R20, R25, 0x1, ~R43, P0 ;  /* 0x0000000119147824 */ /* 0x000fc600000e0e2b */
[----:B------:R-:W-:Y:S02]  /*4720*/  ISETP.GE.U32.AND P1, PT, R21, R42, PT ;  /* 0x0000002a1500720c */ /* 0x000fe40003f26070 */
[----:B------:R-:W-:Y:S02]  /*4730*/  SEL R25, R20, R25, P2 ;  /* 0x0000001914197207 */ /* 0x000fe40001000000 */
[----:B------:R-:W-:Y:S02]  /*4740*/  IADD3 R20, P0, R27, 0x1, RZ ;  /* 0x000000011b147810 */ /* 0x000fe40007f1e0ff */
[----:B------:R-:W-:Y:S02]  /*4750*/  ISETP.GE.U32.AND.EX P1, PT, R25, R43, PT, P1 ;  /* 0x0000002b1900720c */ /* 0x000fe40003f26110 */
[----:B------:R-:W-:Y:S01]  /*4760*/  SEL R27, R20, R27, P2 ;  /* 0x0000001b141b7207 */ /* 0x000fe20001000000 */
[----:B------:R-:W-:Y:S01]  /*4770*/  IMAD.X R21, RZ, RZ, R0, P0 ;  /* 0x000000ffff157224 */ /* 0x000fe200000e0600 */
[----:B------:R-:W-:-:S02]  /*4780*/  LOP3.LUT R25, R5, R23, RZ, 0x3c, !PT ;  /* 0x0000001705197212 */ /* 0x000fc400078e3cff */
[----:B------:R-:W-:Y:S02]  /*4790*/  IADD3 R20, P0, R27, 0x1, RZ ;  /* 0x000000011b147810 */ /* 0x000fe40007f1e0ff */
[----:B------:R-:W-:Y:S02]  /*47a0*/  SEL R21, R21, R0, P2 ;  /* 0x0000000015157207 */ /* 0x000fe40001000000 */
[----:B------:R-:W-:Y:S02]  /*47b0*/  SEL R20, R20, R27, P1 ;  /* 0x0000001b14147207 */ /* 0x000fe40000800000 */
[----:B------:R-:W-:Y:S01]  /*47c0*/  ISETP.GE.AND P2, PT, R25, RZ, PT ;  /* 0x000000ff1900720c */ /* 0x000fe20003f46270 */
[----:B------:R-:W-:Y:S01]  /*47d0*/  IMAD.X R0, RZ, RZ, R21, P0 ;  /* 0x000000ffff007224 */ /* 0x000fe200000e0615 */
[----:B------:R-:W-:-:S04]  /*47e0*/  ISETP.NE.U32.AND P0, PT, R24, RZ, PT ;  /* 0x000000ff1800720c */ /* 0x000fc80003f05070 */
[----:B------:R-:W-:Y:S02]  /*47f0*/  SEL R0, R0, R21, P1 ;  /* 0x0000001500007207 */ /* 0x000fe40000800000 */
[----:B------:R-:W-:Y:S02]  /*4800*/  IADD3 R21, P1, RZ, -R20, RZ ;  /* 0x80000014ff157210 */ /* 0x000fe40007f3e0ff */
[----:B------:R-:W-:Y:S02]  /*4810*/  ISETP.NE.AND.EX P0, PT, R5, RZ, PT, P0 ;  /* 0x000000ff0500720c */ /* 0x000fe40003f05300 */
[----:B------:R-:W-:Y:S02]  /*4820*/  IADD3.X R25, RZ, ~R0, RZ, P1, !PT ;  /* 0x80000000ff197210 */ /* 0x000fe40000ffe4ff */
[----:B------:R-:W-:Y:S01]  /*4830*/  SEL R21, R21, R20, !P2 ;  /* 0x0000001415157207 */ /* 0x000fe20005000000 */
[----:B------:R-:W-:Y:S01]  /*4840*/  IMAD.MOV.U32 R20, RZ, RZ, R22 ;  /* 0x000000ffff147224 */ /* 0x000fe200078e0016 */
[----:B------:R-:W-:-:S02]  /*4850*/  SEL R25, R25, R0, !P2 ;  /* 0x0000000019197207 */ /* 0x000fc40005000000 */
[----:B------:R-:W-:Y:S01]  /*4860*/  SEL R0, R21, 0xffffffff, P0 ;  /* 0xffffffff15007807 */ /* 0x000fe20000000000 */
[----:B------:R-:W-:Y:S01]  /*4870*/  IMAD.MOV.U32 R21, RZ, RZ, 0x0 ;  /* 0x00000000ff157424 */ /* 0x000fe200078e00ff */
[----:B------:R-:W-:-:S03]  /*4880*/  SEL R25, R25, 0xffffffff, P0 ;  /* 0xffffffff19197807 */ /* 0x000fc60000000000 */
[----:B------:R-:W-:Y:S05]  /*4890*/  RET.REL.NODEC R20 `(_ZN5flash32flash_fwd_splitkv_combine_kernelI23Flash_fwd_kernel_traitsILi128ELi64ELi128ELi4ELb0ELb0EN7cutlass10bfloat16_tE19Flash_kernel_traitsILi128ELi64ELi128ELi4ES3_EELi4ELi2ELb0EEEvNS_16Flash_fwd_paramsE) ;  /* 0xffffffb414d87950 */ /* 0x000fea0003c3ffff */
.L_x_295:
        /* <DEDUP_REMOVED lines=14> */
.L_x_8423:


//--------------------- .text._ZN5flash32flash_fwd_splitkv_combine_kernelI23Flash_fwd_kernel_traitsILi128ELi64ELi128ELi4ELb0ELb0EN7cutlass10bfloat16_tE19Flash_kernel_traitsILi128ELi64ELi128ELi4ES3_EELi4ELi1ELb0EEEvNS_16Flash_fwd_paramsE --------------------------
	.section	.text._ZN5flash32flash_fwd_splitkv_combine_kernelI23Flash_fwd_kernel_traitsILi128ELi64ELi128ELi4ELb0ELb0EN7cutlass10bfloat16_tE19Flash_kernel_traitsILi128ELi64ELi128ELi4ES3_EELi4ELi1ELb0EEEvNS_16Flash_fwd_paramsE,"ax",@progbits
	.align	128
        .global         _ZN5flash32flash_fwd_splitkv_combine_kernelI23Flash_fwd_kernel_traitsILi128ELi64ELi128ELi4ELb0ELb0EN7cutlass10bfloat16_tE19Flash_kernel_traitsILi128ELi64ELi128ELi4ES3_EELi4ELi1ELb0EEEvNS_16Flash_fwd_paramsE
        .type           _ZN5flash32flash_fwd_splitkv_combine_kernelI23Flash_fwd_kernel_traitsILi128ELi64ELi128ELi4ELb0ELb0EN7cutlass10bfloat16_tE19Flash_kernel_traitsILi128ELi64ELi128ELi4ES3_EELi4ELi1ELb0EEEvNS_16Flash_fwd_paramsE,@function
        .size           _ZN5flash32flash_fwd_splitkv_combine_kernelI23Flash_fwd_kernel_traitsILi128ELi64ELi128ELi4ELb0ELb0EN7cutlass10bfloat16_tE19Flash_kernel_traitsILi128ELi64ELi128ELi4ES3_EELi4ELi1ELb0EEEvNS_16Flash_fwd_paramsE,(.L_x_8424 - _ZN5flash32flash_fwd_splitkv_combine_kernelI23Flash_fwd_kernel_traitsILi128ELi64ELi128ELi4ELb0ELb0EN7cutlass10bfloat16_tE19Flash_kernel_traitsILi128ELi64ELi128ELi4ES3_EELi4ELi1ELb0EEEvNS_16Flash_fwd_paramsE)
        .other          _ZN5flash32flash_fwd_splitkv_combine_kernelI23Flash_fwd_kernel_traitsILi128ELi64ELi128ELi4ELb0ELb0EN7cutlass10bfloat16_tE19Flash_kernel_traitsILi128ELi64ELi128ELi4ES3_EELi4ELi1ELb0EEEvNS_16Flash_fwd_paramsE,@"STO_CUDA_ENTRY STV_DEFAULT"
_ZN5flash32flash_fwd_splitkv_combine_kernelI23Flash_fwd_kernel_traitsILi128ELi64ELi128ELi4ELb0ELb0EN7cutlass10bfloat16_tE19Flash_kernel_traitsILi128ELi64ELi128ELi4ES3_EELi4ELi1ELb0EEEvNS_16Flash_fwd_paramsE:
.text._ZN5flash32flash_fwd_splitkv_combine_kernelI23Flash_fwd_kernel_traitsILi128ELi64ELi128ELi4ELb0ELb0EN7cutlass10bfloat16_tE19Flash_kernel_traitsILi128ELi64ELi128ELi4ES3_EELi4ELi1ELb0EEEvNS_16Flash_fwd_paramsE:
[----:B------:R-:W-:Y:S08]  /*0000*/  LDC R1, c[0x0][0x28] ;  /* 0x00000a00ff017b82 */ /* 0x000ff00000000800 */
[----:B------:R-:W0:Y:S01]  /*0010*/  LDC.64 R2, c[0x0][0x2c0] ;  /* 0x0000b000ff027b82 */ /* 0x000e220000000a00 */
[----:B------:R-:W-:-:S07]  /*0020*/  ULDC UR5, c[0x0][0x270] ;  /* 0x00009c0000057ab9 */ /* 0x000fce0000000800 */
[----:B------:R-:W1:Y:S01]  /*0030*/  S2UR UR7, SR_CTAID.X ;  /* 0x00000000000779c3 */ /* 0x000e620000002500 */
[----:B0-----:R-:W-:Y:S01]  /*0040*/  IMAD R2, R2, UR5, RZ ;  /* 0x0000000502027c24 */ /* 0x001fe2000f8e02ff */
[----:B------:R-:W-:-:S03]  /*0050*/  USHF.R.S32.HI UR5, URZ, 0x1f, UR5 ;  /* 0x0000001f3f057899 */ /* 0x000fc60008011405 */
[----:B------:R-:W-:Y:S01]  /*0060*/  IMAD R12, R2, R3, RZ ;  /* 0x00000003020c7224 */ /* 0x000fe200078e02ff */
[----:B------:R-:W-:Y:S01]  /*0070*/  SHF.R.S32.HI R2, RZ, 0x1f, R3 ;  /* 0x0000001fff027819 */ /* 0x000fe20000011403 */
[----:B-1----:R-:W-:-:S03]  /*0080*/  USHF.L.U32 UR7, UR7, 0x2, URZ ;  /* 0x0000000207077899 */ /* 0x002fc6000800063f */
[----:B------:R-:W-:Y:S02]  /*0090*/  ISETP.LT.U32.AND P0, PT, R12, R3, PT ;  /* 0x000000030c00720c */ /* 0x000fe40003f01070 */
[----:B------:R-:W-:Y:S01]  /*00a0*/  SHF.R.S32.HI R6, RZ, 0x1f, R12 ;  /* 0x0000001fff067819 */ /* 0x000fe2000001140c */
[----:B------:R-:W-:-:S03]  /*00b0*/  USHF.R.S32.HI UR6, URZ, 0x1f, UR7 ;  /* 0x0000001f3f067899 */ /* 0x000fc60008011407 */
        /* <DEDUP_REMOVED lines=11> */
[----:B------:R-:W-:Y:S05]  /*0170*/  CALL.REL.NOINC `($__internal_6_$__cuda_sm20_div_s64) ;  /* 0x0000004000f87944 */ /* 0x000fea0003c00000 */
[----:B------:R-:W-:Y:S02]  /*0180*/  MOV R8, R0 ;  /* 0x0000000000087202 */ /* 0x000fe40000000f00 */
[----:B------:R-:W-:Y:S01]  /*0190*/  MOV R9, R23 ;  /* 0x0000001700097202 */ /* 0x000fe20000000f00 */
[----:B------:R-:W-:Y:S06]  /*01a0*/  BRA `(.L_x_297) ;  /* 0x00000000004c7947 */ /* 0x000fec0003800000 */
.L_x_296:
        /* <DEDUP_REMOVED lines=19> */
.L_x_297:
        /* <DEDUP_REMOVED lines=13> */
[----:B------:R-:W-:Y:S05]  /*03b0*/  CALL.REL.NOINC `($__internal_6_$__cuda_sm20_div_s64) ;  /* 0x0000004000687944 */ /* 0x000fea0003c00000 */
[----:B------:R-:W-:Y:S02]  /*03c0*/  MOV R10, R0 ;  /* 0x00000000000a7202 */ /* 0x000fe40000000f00 */
[----:B------:R-:W-:Y:S01]  /*03d0*/  MOV R11, R23 ;  /* 0x00000017000b7202 */ /* 0x000fe20000000f00 */
[----:B------:R-:W-:Y:S05]  /*03e0*/  BRA `(.L_x_300) ;  /* 0x00000000004c7947 */ /* 0x000fea0003800000 */
.L_x_299:
        /* <DEDUP_REMOVED lines=19> */
.L_x_300:
[----:B------:R-:W-:Y:S05]  /*0520*/  BSYNC B0 ;  /* 0x0000000000007941 */ /* 0x000fea0003800000 */
.L_x_298:
        /* <DEDUP_REMOVED lines=44> */
[----:B------:R-:W-:Y:S05]  /*07f0*/  BRA `(.L_x_303) ;  /* 0x00000000004c7947 */ /* 0x000fea0003800000 */
.L_x_302:
        /* <DEDUP_REMOVED lines=19> */
.L_x_303:
[----:B------:R-:W-:Y:S05]  /*0930*/  BSYNC B0 ;  /* 0x0000000000007941 */ /* 0x000fea0003800000 */
.L_x_301:
        /* <DEDUP_REMOVED lines=17> */
[----:B------:R-:W-:-:S04]  /*0a50*/  IMAD.MOV.U32 R9, RZ, RZ, R0 ;  /* 0x000000ffff097224 */ /* 0x000fc800078e0000 */
[----:B------:R-:W-:-:S04]  /*0a60*/  IMAD.HI.U32 R5, R5, R9, RZ ;  /* 0x0000000905057227 */ /* 0x000fc800078e00ff */
[----:B------:R-:W-:-:S04]  /*0a70*/  IMAD.MOV R0, RZ, RZ, -R5 ;  /* 0x000000ffff007224 */ /* 0x000fc800078e0a05 */
[----:B------:R-:W-:-:S05]  /*0a80*/  IMAD R0, R8, R0, R9 ;  /* 0x0000000008007224 */ /* 0x000fca00078e0209 */
[----:B------:R-:W-:-:S13]  /*0a90*/  ISETP.GT.U32.AND P2, PT, R8, R0, PT ;  /* 0x000000000800720c */ /* 0x000fda0003f44070 */
[----:B------:R-:W-:Y:S02]  /*0aa0*/  @!P2 IMAD.IADD R0, R0, 0x1, -R8 ;  /* 0x000000010000a824 */ /* 0x000fe400078e0a08 */
[----:B------:R-:W-:Y:S01]  /*0ab0*/  @!P2 VIADD R5, R5, 0x1 ;  /* 0x000000010505a836 */ /* 0x000fe20000000000 */
[C---:B------:R-:W-:Y:S02]  /*0ac0*/  ISETP.NE.AND P2, PT, R7.reuse, RZ, PT ;  /* 0x000000ff0700720c */ /* 0x040fe40003f45270 */
[----:B------:R-:W-:Y:S02]  /*0ad0*/  ISETP.GE.U32.AND P0, PT, R0, R8, PT ;  /* 0x000000080000720c */ /* 0x000fe40003f06070 */
[----:B------:R-:W-:-:S11]  /*0ae0*/  LEA.HI.SX32 R0, R7, 0x1, 0x1 ;  /* 0x0000000107007811 */ /* 0x000fd600078f0aff */
[----:B------:R-:W-:-:S05]  /*0af0*/  @P0 IADD3 R5, R5, 0x1, RZ ;  /* 0x0000000105050810 */ /* 0x000fca0007ffe0ff */
[----:B------:R-:W-:Y:S01]  /*0b00*/  IMAD.MOV.U32 R3, RZ, RZ, R5 ;  /* 0x000000ffff037224 */ /* 0x000fe200078e0005 */
[----:B------:R-:W-:-:S03]  /*0b10*/  SHF.R.S32.HI R5, RZ, 0x1f, R7 ;  /* 0x0000001fff057819 */ /* 0x000fc60000011407 */
[----:B------:R-:W-:Y:S01]  /*0b20*/  @!P1 IMAD.MOV R3, RZ, RZ, -R3 ;  /* 0x000000ffff039224 */ /* 0x000fe200078e0a03 */
[----:B------:R-:W-:Y:S01]  /*0b30*/  @!P2 LOP3.LUT R3, RZ, R7, RZ, 0x33, !PT ;  /* 0x00000007ff03a212 */ /* 0x000fe200078e33ff */
[----:B------:R-:W-:Y:S02]  /*0b40*/  @!P3 IMAD.MOV R0, RZ, RZ, R5 ;  /* 0x000000ffff00b224 */ /* 0x000fe400078e0205 */
[----:B------:R-:W-:Y:S02]  /*0b50*/  IMAD R7, R7, UR5, RZ ;  /* 0x0000000507077c24 */ /* 0x000fe4000f8e02ff */
        /* <DEDUP_REMOVED lines=10> */
[----:B0-----:R-:W-:Y:S01]  /*0c00*/  IADD3 R9, RZ, -R17, RZ ;  /* 0x80000011ff097210 */ /* 0x001fe20007ffe0ff */
[----:B------:R-:W-:-:S04]  /*0c10*/  IMAD.MOV.U32 R16, RZ, RZ, RZ ;  /* 0x000000ffff107224 */ /* 0x000fc800078e00ff */
[----:B------:R-:W-:-:S04]  /*0c20*/  IMAD R9, R9, R13, RZ ;  /* 0x0000000d09097224 */ /* 0x000fc800078e02ff */
[----:B------:R-:W-:-:S06]  /*0c30*/  IMAD.HI.U32 R9, R17, R9, R16 ;  /* 0x0000000911097227 */ /* 0x000fcc00078e0010 */
[----:B------:R-:W-:-:S04]  /*0c40*/  IMAD.HI.U32 R9, R9, R5, RZ ;  /* 0x0000000509097227 */ /* 0x000fc800078e00ff */
[----:B------:R-:W-:-:S05]  /*0c50*/  IMAD R0, R9, R0, R5 ;  /* 0x0000000009007224 */ /* 0x000fca00078e0205 */
[----:B------:R-:W-:-:S13]  /*0c60*/  ISETP.GT.U32.AND P1, PT, R13, R0, PT ;  /* 0x000000000d00720c */ /* 0x000fda0003f24070 */
[----:B------:R-:W-:Y:S01]  /*0c70*/  @!P1 IMAD.IADD R0, R0, 0x1, -R13 ;  /* 0x0000000100009824 */ /* 0x000fe200078e0a0d */
[----:B------:R-:W-:Y:S02]  /*0c80*/  @!P1 IADD3 R9, R9, 0x1, RZ ;  /* 0x0000000109099810 */ /* 0x000fe40007ffe0ff */
[----:B------:R-:W-:Y:S02]  /*0c90*/  ISETP.NE.AND P1, PT, R3, RZ, PT ;  /* 0x000000ff0300720c */ /* 0x000fe40003f25270 */
[-C--:B------:R-:W-:Y:S02]  /*0ca0*/  ISETP.GE.U32.AND P2, PT, R0, R13.reuse, PT ;  /* 0x0000000d0000720c */ /* 0x080fe40003f46070 */
[----:B------:R-:W-:-:S04]  /*0cb0*/  LOP3.LUT R0, R8, R13, RZ, 0x3c, !PT ;  /* 0x0000000d08007212 */ /* 0x000fc800078e3cff */
[----:B------:R-:W-:-:S07]  /*0cc0*/  ISETP.GE.AND P0, PT, R0, RZ, PT ;  /* 0x000000ff0000720c */ /* 0x000fce0003f06270 */
        /* <DEDUP_REMOVED lines=21> */
.L_x_305:
        /* <DEDUP_REMOVED lines=19> */
.L_x_306:
[----:B------:R-:W-:Y:S05]  /*0f50*/  BSYNC B0 ;  /* 0x0000000000007941 */ /* 0x000fea0003800000 */
.L_x_304:
        /* <DEDUP_REMOVED lines=43> */
.L_x_308:
[----:B------:R-:W0:Y:S01]  /*1210*/  I2F.U32.RP R20, R15 ;  /* 0x0000000f00147306 */ /* 0x000e220000209000 */
[----:B------:R-:W-:-:S07]  /*1220*/  ISETP.NE.U32.AND P0, PT, R15, RZ, PT ;  /* 0x000000ff0f00720c */ /* 0x000fce0003f05070 */
        /* <DEDUP_REMOVED lines=16> */
[----:B------:R-:W-:Y:S01]  /*1330*/  MOV R10, R11 ;  /* 0x0000000b000a7202 */ /* 0x000fe20000000f00 */
[----:B------:R-:W-:Y:S02]  /*1340*/  IMAD.MOV.U32 R11, RZ, RZ, RZ ;  /* 0x000000ffff0b7224 */ /* 0x000fe400078e00ff */
.L_x_309:
[----:B------:R-:W-:Y:S05]  /*1350*/  BSYNC B0 ;  /* 0x0000000000007941 */ /* 0x000fea0003800000 */
.L_x_307:
[----:B------:R-:W0:Y:S01]  /*1360*/  LDC R36, c[0x0][0x2c4] ;  /* 0x0000b100ff247b82 */ /* 0x000e220000000800 */
[----:B------:R-:W1:Y:S01]  /*1370*/  S2R R26, SR_TID.X ;  /* 0x00000000001a7919 */ /* 0x000e620000002100 */
[----:B------:R-:W-:Y:S01]  /*1380*/  ISETP.GT.AND P2, PT, R7, RZ, PT ;  /* 0x000000ff0700720c */ /* 0x000fe20003f44270 */
[----:B------:R-:W-:Y:S01]  /*1390*/  ULDC UR5, c[0x0][0x3c4] ;  /* 0x0000f10000057ab9 */ /* 0x000fe20000000800 */
[----:B------:R-:W-:Y:S01]  /*13a0*/  ULDC.64 UR8, c[0x0][0x208] ;  /* 0x0000820000087ab9 */ /* 0x000fe20000000a00 */
[----:B------:R-:W-:Y:S01]  /*13b0*/  BSSY B0, `(.L_x_310) ;  /* 0x0000043000007945 */ /* 0x000fe20003800000 */
[----:B------:R-:W-:Y:S02]  /*13c0*/  IMAD.MOV.U32 R25, RZ, RZ, -0x800000 ;  /* 0xff800000ff197424 */ /* 0x000fe400078e00ff */
[----:B------:R-:W2:Y:S01]  /*13d0*/  LDC R33, c[0x0][0x270] ;  /* 0x00009c00ff217b82 */ /* 0x000ea20000000800 */
[----:B0-----:R-:W-:-:S04]  /*13e0*/  IABS R0, R36 ;  /* 0x0000002400007213 */ /* 0x001fc80000000000 */
[----:B------:R-:W0:Y:S01]  /*13f0*/  I2F.RP R20, R0 ;  /* 0x0000000000147306 */ /* 0x000e220000209400 */
[----:B--2---:R-:W-:Y:S02]  /*1400*/  IABS R22, R33 ;  /* 0x0000002100167213 */ /* 0x004fe40000000000 */
[----:B-1----:R-:W-:-:S05]  /*1410*/  SHF.R.S32.HI R31, RZ, 0x1f, R26 ;  /* 0x0000001fff1f7819 */ /* 0x002fca000001141a */
        /* <DEDUP_REMOVED lines=8> */
[----:B------:R-:W-:Y:S01]  /*14a0*/  IMAD.HI.U32 R9, R21, R9, R20 ;  /* 0x0000000915097227 */ /* 0x000fe200078e0014 */
[----:B------:R-:W-:-:S02]  /*14b0*/  LEA.HI R20, R31, R26, RZ, 0x2 ;  /* 0x0000001a1f147211 */ /* 0x000fc400078f10ff */
[----:B------:R-:W-:Y:S02]  /*14c0*/  ISETP.GE.AND P1, PT, R4, RZ, PT ;  /* 0x000000ff0400720c */ /* 0x000fe40003f26270 */
[----:B------:R-:W-:Y:S01]  /*14d0*/  SHF.R.S32.HI R27, RZ, 0x2, R20 ;  /* 0x00000002ff1b7819 */ /* 0x000fe20000011414 */
[----:B------:R-:W-:Y:S01]  /*14e0*/  IMAD.HI.U32 R9, R9, R5, RZ ;  /* 0x0000000509097227 */ /* 0x000fe200078e00ff */
[----:B------:R-:W-:-:S03]  /*14f0*/  LOP3.LUT R20, R20, 0xfffffffc, RZ, 0xc0, !PT ;  /* 0xfffffffc14147812 */ /* 0x000fc600078ec0ff */
[----:B------:R-:W-:Y:S02]  /*1500*/  IMAD.MOV R13, RZ, RZ, -R9 ;  /* 0x000000ffff0d7224 */ /* 0x000fe400078e0a09 */
[----:B------:R-:W-:Y:S02]  /*1510*/  IMAD.IADD R20, R26, 0x1, -R20 ;  /* 0x000000011a147824 */ /* 0x000fe400078e0a14 */
[----:B------:R-:W-:-:S05]  /*1520*/  IMAD R5, R0, R13, R5 ;  /* 0x0000000d00057224 */ /* 0x000fca00078e0205 */
[----:B------:R-:W-:-:S13]  /*1530*/  ISETP.GT.U32.AND P0, PT, R0, R5, PT ;  /* 0x000000050000720c */ /* 0x000fda0003f04070 */
[----:B------:R-:W-:Y:S02]  /*1540*/  @!P0 IMAD.IADD R5, R5, 0x1, -R0 ;  /* 0x0000000105058824 */ /* 0x000fe400078e0a00 */
[----:B------:R-:W-:Y:S01]  /*1550*/  @!P0 VIADD R9, R9, 0x1 ;  /* 0x0000000109098836 */ /* 0x000fe20000000000 */
[----:B------:R-:W-:Y:S02]  /*1560*/  ISETP.NE.AND P0, PT, R36, RZ, PT ;  /* 0x000000ff2400720c */ /* 0x000fe40003f05270 */
[----:B------:R-:W-:Y:S02]  /*1570*/  ISETP.GE.U32.AND P3, PT, R5, R0, PT ;  /* 0x000000000500720c */ /* 0x000fe40003f66070 */
[----:B------:R-:W-:Y:S02]  /*1580*/  SHF.R.S32.HI R5, RZ, 0x1f, R7 ;  /* 0x0000001fff057819 */ /* 0x000fe40000011407 */
[----:B------:R-:W-:-:S03]  /*1590*/  LEA.HI.SX32 R0, R7, 0x1, 0x1 ;  /* 0x0000000107007811 */ /* 0x000fc600078f0aff */
[----:B------:R-:W-:-:S06]  /*15a0*/  @!P2 IMAD.MOV R0, RZ, RZ, R5 ;  /* 0x000000ffff00a224 */ /* 0x000fcc00078e0205 */
[----:B------:R-:W-:Y:S01]  /*15b0*/  @P3 VIADD R9, R9, 0x1 ;  /* 0x0000000109093836 */ /* 0x000fe20000000000 */
[----:B------:R-:W-:-:S03]  /*15c0*/  ISETP.GT.AND P3, PT, R26, 0x7, PT ;  /* 0x000000071a00780c */ /* 0x000fc60003f64270 */
[----:B------:R-:W-:-:S04]  /*15d0*/  IMAD.MOV.U32 R4, RZ, RZ, R9 ;  /* 0x000000ffff047224 */ /* 0x000fc800078e0009 */
[----:B------:R-:W-:Y:S01]  /*15e0*/  @!P1 IMAD.MOV R4, RZ, RZ, -R4 ;  /* 0x000000ffff049224 */ /* 0x000fe200078e0a04 */
[----:B------:R-:W-:Y:S02]  /*15f0*/  @!P0 LOP3.LUT R4, RZ, R36, RZ, 0x33, !PT ;  /* 0x00000024ff048212 */ /* 0x000fe400078e33ff */
[----:B------:R-:W-:-:S03]  /*1600*/  ISETP.GE.AND P0, PT, R27, UR5, PT ;  /* 0x000000051b007c0c */ /* 0x000fc6000bf06270 */
[----:B------:R-:W0:Y:S01]  /*1610*/  @!P3 S2R R23, SR_CgaCtaId ;  /* 0x000000000017b919 */ /* 0x000e220000008800 */
[----:B------:R-:W-:Y:S01]  /*1620*/  IMAD R4, R0, R4, RZ ;  /* 0x0000000400047224 */ /* 0x000fe200078e02ff */
[----:B------:R-:W-:-:S04]  /*1630*/  @!P3 MOV R0, 0x400 ;  /* 0x000004000000b802 */ /* 0x000fc80000000f00 */
[----:B------:R-:W-:-:S04]  /*1640*/  IABS R24, R4 ;  /* 0x0000000400187213 */ /* 0x000fc80000000000 */
[----:B------:R-:W1:Y:S01]  /*1650*/  I2F.RP R5, R24 ;  /* 0x0000001800057306 */ /* 0x000e620000209400 */
[----:B------:R-:W-:-:S07]  /*1660*/  VIADD R21, R24, UR4 ;  /* 0x0000000418157c36 */ /* 0x000fce0008000000 */
[----:B-1----:R-:W1:Y:S01]  /*1670*/  MUFU.RCP R5, R5 ;  /* 0x0000000500057308 */ /* 0x002e620000001000 */
[----:B0-----:R-:W-:-:S07]  /*1680*/  @!P3 LEA R23, R23, R0, 0x18 ;  /* 0x000000001717b211 */ /* 0x001fce00078ec0ff */
[----:B------:R0:W2:Y:S01]  /*1690*/  I2F.U32.RP R0, R22 ;  /* 0x0000001600007306 */ /* 0x0000a20000209000 */
[----:B------:R-:W-:-:S04]  /*16a0*/  @!P3 IMAD R23, R27, 0x14, R23 ;  /* 0x000000141b17b824 */ /* 0x000fc800078e0217 */
[----:B------:R-:W-:Y:S01]  /*16b0*/  @!P3 IMAD R23, R20, 0x4, R23 ;  /* 0x000000041417b824 */ /* 0x000fe200078e0217 */
[----:B-1----:R-:W-:Y:S06]  /*16c0*/  @P0 BRA `(.L_x_311) ;  /* 0x0000000000440947 */ /* 0x002fec0003800000 */
        /* <DEDUP_REMOVED lines=17> */
.L_x_311:
[----:B------:R-:W-:Y:S05]  /*17e0*/  BSYNC B0 ;  /* 0x0000000000007941 */ /* 0x000fea0003800000 */
.L_x_310:
[----:B-----5:R3:W-:Y:S01]  /*17f0*/  @!P3 STS [R23], R25 ;  /* 0x000000191700b388 */ /* 0x0207e20000000800 */
[----:B------:R-:W-:Y:S01]  /*1800*/  BSSY B0, `(.L_x_312) ;  /* 0x000000f000007945 */ /* 0x000fe20003800000 */
[----:B------:R-:W-:Y:S01]  /*1810*/  MOV R30, 0xff800000 ;  /* 0xff800000001e7802 */ /* 0x000fe20000000f00 */
[----:B------:R-:W-:Y:S06]  /*1820*/  BAR.SYNC.DEFER_BLOCKING 0x0 ;  /* 0x0000000000007b1d */ /* 0x000fec0000010000 */
[----:B------:R-:W-:Y:S05]  /*1830*/  @P3 BRA `(.L_x_313) ;  /* 0x00000000002c3947 */ /* 0x000fea0003800000 */
[----:B------:R-:W4:Y:S01]  /*1840*/  S2R R9, SR_CgaCtaId ;  /* 0x0000000000097919 */ /* 0x000f220000008800 */
[----:B---3--:R-:W-:Y:S02]  /*1850*/  LEA.HI R23, R26, R26, RZ, 0x1 ;  /* 0x0000001a1a177211 */ /* 0x008fe400078f08ff */
[----:B------:R-:W-:Y:S02]  /*1860*/  MOV R13, 0x400 ;  /* 0x00000400000d7802 */ /* 0x000fe40000000f00 */
[C---:B------:R-:W-:Y:S01]  /*1870*/  LOP3.LUT R20, R23.reuse, 0xfffffffe, RZ, 0xc0, !PT ;  /* 0xfffffffe17147812 */ /* 0x040fe200078ec0ff */
[----:B------:R-:W-:-:S04]  /*1880*/  IMAD.SHL.U32 R23, R23, 0x2, RZ ;  /* 0x0000000217177824 */ /* 0x000fc800078e00ff */
[----:B------:R-:W-:Y:S01]  /*1890*/  IMAD.IADD R20, R26, 0x1, -R20 ;  /* 0x000000011a147824 */ /* 0x000fe200078e0a14 */
[----:B------:R-:W-:Y:S02]  /*18a0*/  LOP3.LUT R23, R23, 0xfffffffc, RZ, 0xc0, !PT ;  /* 0xfffffffc17177812 */ /* 0x000fe400078ec0ff */
[----:B----4-:R-:W-:-:S05]  /*18b0*/  LEA R9, R9, R13, 0x18 ;  /* 0x0000000d09097211 */ /* 0x010fca00078ec0ff */
[----:B------:R-:W-:-:S04]  /*18c0*/  IMAD R9, R20, 0x14, R9 ;  /* 0x0000001414097824 */ /* 0x000fc800078e0209 */
[----:B------:R-:W-:-:S05]  /*18d0*/  IMAD.IADD R9, R9, 0x1, R23 ;  /* 0x0000000109097824 */ /* 0x000fca00078e0217 */
[----:B------:R4:W3:Y:S02]  /*18e0*/  LDS R30, [R9] ;  /* 0x00000000091e7984 */ /* 0x0008e40000000800 */
.L_x_313:
[----:B------:R-:W-:Y:S05]  /*18f0*/  BSYNC B0 ;  /* 0x0000000000007941 */ /* 0x000fea0003800000 */
.L_x_312:
[----:B--2---:R-:W2:Y:S01]  /*1900*/  MUFU.RCP R0, R0 ;  /* 0x0000000000007308 */ /* 0x004ea20000001000 */
[----:B---34-:R-:W3:Y:S01]  /*1910*/  SHFL.BFLY PT, R9, R30, 0x1, 0x1f ;  /* 0x0c201f001e097f89 */ /* 0x018ee200000e0000 */
[----:B------:R-:W-:Y:S01]  /*1920*/  VIADD R5, R5, 0xffffffe ;  /* 0x0ffffffe05057836 */ /* 0x000fe20000000000 */
[----:B------:R-:W-:Y:S01]  /*1930*/  IABS R20, R4 ;  /* 0x0000000400147213 */ /* 0x000fe20000000000 */
[----:B-1----:R-:W-:Y:S01]  /*1940*/  IMAD.MOV.U32 R38, RZ, RZ, RZ ;  /* 0x000000ffff267224 */ /* 0x002fe200078e00ff */
[----:B------:R-:W-:Y:S01]  /*1950*/  IABS R23, R21 ;  /* 0x0000001500177213 */ /* 0x000fe20000000000 */
[----:B------:R-:W-:Y:S01]  /*1960*/  IMAD.MOV.U32 R28, RZ, RZ, RZ ;  /* 0x000000ffff1c7224 */ /* 0x000fe200078e00ff */
[----:B------:R-:W-:Y:S01]  /*1970*/  BSSY B1, `(.L_x_314) ;  /* 0x0000220000017945 */ /* 0x000fe20003800000 */
[----:B------:R-:W1:Y:S01]  /*1980*/  F2I.FTZ.U32.TRUNC.NTZ R39, R5 ;  /* 0x0000000500277305 */ /* 0x000e62000021f000 */
[----:B------:R-:W-:Y:S02]  /*1990*/  IMAD.MOV R20, RZ, RZ, -R20 ;  /* 0x000000ffff147224 */ /* 0x000fe400078e0a14 */
[----:B--2---:R-:W-:-:S05]  /*19a0*/  VIADD R0, R0, 0xffffffe ;  /* 0x0ffffffe00007836 */ /* 0x004fca0000000000 */
[----:B------:R2:W4:Y:S01]  /*19b0*/  F2I.FTZ.U32.TRUNC.NTZ R29, R0 ;  /* 0x00000000001d7305 */ /* 0x000522000021f000 */
[--C-:B-1----:R-:W-:Y:S01]  /*19c0*/  IMAD.MOV R27, RZ, RZ, -R39.reuse ;  /* 0x000000ffff1b7224 */ /* 0x102fe200078e0a27 */
[----:B------:R-:W-:Y:S02]  /*19d0*/  IABS R5, R8 ;  /* 0x0000000800057213 */ /* 0x000fe40000000000 */
[----:B---3--:R-:W-:Y:S01]  /*19e0*/  FMNMX.FTZ R9, R9, R30, !PT ;  /* 0x0000001e09097209 */ /* 0x008fe20007810000 */
[----:B------:R-:W-:Y:S01]  /*19f0*/  IMAD R27, R27, R24, RZ ;  /* 0x000000181b1b7224 */ /* 0x000fe200078e02ff */
[----:B------:R-:W-:Y:S02]  /*1a00*/  LOP3.LUT R8, R8, R33, RZ, 0x3c, !PT ;  /* 0x0000002108087212 */ /* 0x000fe400078e3cff */
[----:B------:R-:W-:Y:S01]  /*1a10*/  FSETP.NEU.FTZ.AND P0, PT, R9, -INF , PT ;  /* 0xff8000000900780b */ /* 0x000fe20003f1d000 */
[----:B------:R-:W-:-:S03]  /*1a20*/  IMAD.HI.U32 R27, R39, R27, R38 ;  /* 0x0000001b271b7227 */ /* 0x000fc600078e0026 */
[----:B--2---:R-:W-:Y:S01]  /*1a30*/  FSEL R0, R9, RZ, P0 ;  /* 0x000000ff09007208 */ /* 0x004fe20000000000 */
[----:B----4-:R-:W-:Y:S01]  /*1a40*/  IMAD.MOV R13, RZ, RZ, -R29 ;  /* 0x000000ffff0d7224 */ /* 0x010fe200078e0a1d */
[----:B------:R-:W-:Y:S01]  /*1a50*/  IABS R9, R33 ;  /* 0x0000002100097213 */ /* 0x000fe20000000000 */
[----:B------:R-:W-:-:S04]  /*1a60*/  IMAD.HI.U32 R27, R27, R23, RZ ;  /* 0x000000171b1b7227 */ /* 0x000fc800078e00ff */
[----:B------:R-:W-:Y:S01]  /*1a70*/  FADD.FTZ R25, -R0, R30 ;  /* 0x0000001e00197221 */ /* 0x000fe20000010100 */
[----:B------:R-:W-:-:S03]  /*1a80*/  IMAD R13, R13, R22, RZ ;  /* 0x000000160d0d7224 */ /* 0x000fc600078e02ff */
[----:B------:R-:W-:Y:S01]  /*1a90*/  FMUL.FTZ R25, R25, 1.4426950216293334961 ;  /* 0x3fb8aa3b19197820 */ /* 0x000fe20000410000 */
[----:B------:R-:W-:Y:S02]  /*1aa0*/  IMAD.MOV R9, RZ, RZ, -R9 ;  /* 0x000000ffff097224 */ /* 0x000fe400078e0a09 */
[----:B------:R-:W-:-:S03]  /*1ab0*/  IMAD.HI.U32 R13, R29, R13, R28 ;  /* 0x0000000d1d0d7227 */ /* 0x000fc600078e001c */
[----:B------:R-:W1:Y:S01]  /*1ac0*/  MUFU.EX2 R25, R25 ;  /* 0x0000001900197308 */ /* 0x000e620000000800 */
[----:B------:R-:W-:Y:S02]  /*1ad0*/  IMAD R29, R27, R20, R23 ;  /* 0x000000141b1d7224 */ /* 0x000fe400078e0217 */
[----:B------:R-:W-:-:S03]  /*1ae0*/  IMAD.HI.U32 R28, R13, R5, RZ ;  /* 0x000000050d1c7227 */ /* 0x000fc600078e00ff */
[----:B------:R-:W-:Y:S01]  /*1af0*/  ISETP.GT.U32.AND P4, PT, R24, R29, PT ;  /* 0x0000001d1800720c */ /* 0x000fe20003f84070 */
[----:B------:R-:W-:Y:S02]  /*1b00*/  IMAD R5, R28, R9, R5 ;  /* 0x000000091c057224 */ /* 0x000fe400078e0205 */
[----:B------:R-:W-:-:S03]  /*1b10*/  IMAD.HI.U32 R13, R13, R23, RZ ;  /* 0x000000170d0d7227 */ /* 0x000fc600078e00ff */
[C---:B------:R-:W-:Y:S01]  /*1b20*/  ISETP.GT.U32.AND P1, PT, R22.reuse, R5, PT ;  /* 0x000000051600720c */ /* 0x040fe20003f24070 */
[----:B------:R-:W-:Y:S01]  /*1b30*/  IMAD R9, R13, R9, R23 ;  /* 0x000000090d097224 */ /* 0x000fe200078e0217 */
[C---:B------:R-:W-:Y:S02]  /*1b40*/  LOP3.LUT R23, R21.reuse, R24, RZ, 0x3c, !PT ;  /* 0x0000001815177212 */ /* 0x040fe400078e3cff */
[----:B------:R-:W-:Y:S01]  /*1b50*/  LOP3.LUT R21, R21, R33, RZ, 0x3c, !PT ;  /* 0x0000002115157212 */ /* 0x000fe200078e3cff */
[----:B-1----:R-:W1:Y:S01]  /*1b60*/  SHFL.BFLY PT, R20, R25, 0x1, 0x1f ;  /* 0x0c201f0019147f89 */ /* 0x002e6200000e0000 */
[----:B------:R-:W-:Y:S01]  /*1b70*/  ISETP.GT.U32.AND P0, PT, R22, R9, PT ;  /* 0x000000091600720c */ /* 0x000fe20003f04070 */
[----:B------:R-:W-:Y:S01]  /*1b80*/  @!P4 IMAD.IADD R29, R29, 0x1, -R24 ;  /* 0x000000011d1dc824 */ /* 0x000fe200078e0a18 */
[----:B------:R-:W-:Y:S01]  /*1b90*/  ISETP.GE.AND P2, PT, R23, RZ, PT ;  /* 0x000000ff1700720c */ /* 0x000fe20003f46270 */
[----:B------:R-:W-:Y:S01]  /*1ba0*/  @!P4 VIADD R27, R27, 0x1 ;  /* 0x000000011b1bc836 */ /* 0x000fe20000000000 */
[----:B------:R-:W-:-:S02]  /*1bb0*/  SHF.R.S32.HI R23, RZ, 0x1f, R4 ;  /* 0x0000001fff177819 */ /* 0x000fc40000011404 */
[----:B------:R-:W-:Y:S01]  /*1bc0*/  ISETP.GE.U32.AND P5, PT, R29, R24, PT ;  /* 0x000000181d00720c */ /* 0x000fe20003fa6070 */
[--C-:B------:R-:W-:Y:S02]  /*1bd0*/  @!P1 IMAD.IADD R5, R5, 0x1, -R22.reuse ;  /* 0x0000000105059824 */ /* 0x100fe400078e0a16 */
[----:B------:R-:W-:Y:S01]  /*1be0*/  @!P1 VIADD R28, R28, 0x1 ;  /* 0x000000011c1c9836 */ /* 0x000fe20000000000 */
[----:B------:R-:W-:Y:S01]  /*1bf0*/  ISETP.GE.AND P1, PT, R21, RZ, PT ;  /* 0x000000ff1500720c */ /* 0x000fe20003f26270 */
[----:B------:R-:W-:Y:S01]  /*1c00*/  IMAD.MOV.U32 R29, RZ, RZ, 0x7f800000 ;  /* 0x7f800000ff1d7424 */ /* 0x000fe200078e00ff */
[----:B------:R-:W-:Y:S01]  /*1c10*/  ISETP.GE.U32.AND P4, PT, R5, R22, PT ;  /* 0x000000160500720c */ /* 0x000fe20003f86070 */
[----:B------:R-:W-:Y:S01]  /*1c20*/  @!P0 IMAD.IADD R9, R9, 0x1, -R22 ;  /* 0x0000000109098824 */ /* 0x000fe200078e0a16 */
[----:B------:R-:W-:Y:S01]  /*1c30*/  LEA.HI.SX32 R5, R3, 0x1, 0x1 ;  /* 0x0000000103057811 */ /* 0x000fe200078f0aff */
[----:B------:R-:W-:Y:S01]  /*1c40*/  @!P0 VIADD R13, R13, 0x1 ;  /* 0x000000010d0d8836 */ /* 0x000fe20000000000 */
[----:B------:R-:W-:-:S02]  /*1c50*/  ISETP.GE.AND P0, PT, R8, RZ, PT ;  /* 0x000000ff0800720c */ /* 0x000fc40003f06270 */
[----:B------:R-:W-:Y:S02]  /*1c60*/  ISETP.GE.U32.AND P6, PT, R9, R22, PT ;  /* 0x000000160900720c */ /* 0x000fe40003fc6070 */
[----:B------:R-:W-:Y:S01]  /*1c70*/  @P5 IADD3 R27, R27, 0x1, RZ ;  /* 0x000000011b1b5810 */ /* 0x000fe20007ffe0ff */
[----:B------:R-:W2:Y:S01]  /*1c80*/  LDC.U8 R9, c[0x0][0x3d9] ;  /* 0x0000f640ff097b82 */ /* 0x000ea20000000000 */
[----:B------:R-:W-:Y:S01]  /*1c90*/  ISETP.GT.AND P5, PT, R3, RZ, PT ;  /* 0x000000ff0300720c */ /* 0x000fe20003fa4270 */
[----:B-1----:R-:W-:Y:S01]  /*1ca0*/  FADD.FTZ R20, R25, R20 ;  /* 0x0000001419147221 */ /* 0x002fe20000010000 */
[----:B------:R-:W-:Y:S01]  /*1cb0*/  SHF.R.S32.HI R8, RZ, 0x1f, R3 ;  /* 0x0000001fff087819 */ /* 0x000fe20000011403 */
[----:B------:R-:W-:Y:S01]  /*1cc0*/  @P4 VIADD R28, R28, 0x1 ;  /* 0x000000011c1c4836 */ /* 0x000fe20000000000 */
[----:B------:R-:W-:Y:S02]  /*1cd0*/  @!P2 IADD3 R27, -R27, RZ, RZ ;  /* 0x000000ff1b1ba210 */ /* 0x000fe40007ffe1ff */
[----:B------:R-:W-:Y:S01]  /*1ce0*/  FSETP.NE.FTZ.AND P4, PT, R20, RZ, PT ;  /* 0x000000ff1400720b */ /* 0x000fe20003f95000 */
[----:B0-----:R-:W-:Y:S01]  /*1cf0*/  IMAD.MOV.U32 R22, RZ, RZ, R28 ;  /* 0x000000ffff167224 */ /* 0x001fe200078e001c */
[----:B------:R-:W-:Y:S01]  /*1d00*/  ISETP.NE.AND P2, PT, R33, RZ, PT ;  /* 0x000000ff2100720c */ /* 0x000fe20003f45270 */
[----:B------:R-:W-:Y:S01]  /*1d10*/  @P6 VIADD R13, R13, 0x1 ;  /* 0x000000010d0d6836 */ /* 0x000fe20000000000 */
[C---:B------:R-:W-:Y:S01]  /*1d20*/  ISETP.NE.AND P6, PT, R4.reuse, RZ, PT ;  /* 0x000000ff0400720c */ /* 0x040fe20003fc5270 */
[----:B------:R-:W-:Y:S01]  /*1d30*/  @!P0 IMAD.MOV R22, RZ, RZ, -R22 ;  /* 0x000000ffff168224 */ /* 0x000fe200078e0a16 */
[----:B------:R-:W-:Y:S01]  /*1d40*/  ISETP.GT.AND P0, PT, R4, RZ, PT ;  /* 0x000000ff0400720c */ /* 0x000fe20003f04270 */
[----:B------:R-:W-:Y:S01]  /*1d50*/  @!P5 IMAD.MOV R5, RZ, RZ, R8 ;  /* 0x000000ffff05d224 */ /* 0x000fe200078e0208 */
[----:B------:R-:W-:Y:S01]  /*1d60*/  LOP3.LUT R8, RZ, R33, RZ, 0x33, !PT ;  /* 0x00000021ff087212 */ /* 0x000fe200078e33ff */
[----:B------:R-:W-:-:S03]  /*1d70*/  @!P1 IMAD.MOV R13, RZ, RZ, -R13 ;  /* 0x000000ffff0d9224 */ /* 0x000fc600078e0a0d */
[C---:B------:R-:W-:Y:S01]  /*1d80*/  SEL R22, R8.reuse, R22, !P2 ;  /* 0x0000001608167207 */ /* 0x040fe20005000000 */
[----:B------:R-:W0:Y:S01]  /*1d90*/  @P4 MUFU.LG2 R20, R20 ;  /* 0x0000001400144308 */ /* 0x000e220000000c00 */
[----:B------:R-:W-:Y:S02]  /*1da0*/  SEL R8, R8, R13, !P2 ;  /* 0x0000000d08087207 */ /* 0x000fe40005000000 */
[----:B------:R-:W-:Y:S02]  /*1db0*/  LOP3.LUT R13, R26, 0x1, RZ, 0xc0, !PT ;  /* 0x000000011a0d7812 */ /* 0x000fe400078ec0ff */
[----:B------:R-:W-:Y:S02]  /*1dc0*/  @!P6 LOP3.LUT R27, RZ, R24, RZ, 0x33, !PT ;  /* 0x00000018ff1be212 */ /* 0x000fe400078e33ff */
[----:B------:R-:W-:Y:S02]  /*1dd0*/  ISETP.EQ.U32.OR P5, PT, R13, 0x1, P3 ;  /* 0x000000010d00780c */ /* 0x000fe40001fa2470 */
[----:B--2---:R-:W-:-:S02]  /*1de0*/  ISETP.NE.AND P1, PT, R9, RZ, PT ;  /* 0x000000ff0900720c */ /* 0x004fc40003f25270 */
[----:B------:R-:W-:Y:S02]  /*1df0*/  ISETP.LT.U32.AND P2, PT, R10, R27, PT ;  /* 0x0000001b0a00720c */ /* 0x000fe40003f41070 */
[----:B------:R-:W-:Y:S02]  /*1e00*/  SHF.R.S32.HI R21, RZ, 0x1f, R27 ;  /* 0x0000001fff157819 */ /* 0x000fe4000001141b */
[----:B------:R-:W-:Y:S02]  /*1e10*/  SEL R36, R36, 0x1, !P1 ;  /* 0x0000000124247807 */ /* 0x000fe40004800000 */
[----:B------:R-:W-:Y:S01]  /*1e20*/  LEA.HI.SX32 R9, R4, 0x1, 0x1 ;  /* 0x0000000104097811 */ /* 0x000fe200078f0aff */
[----:B------:R-:W-:Y:S01]  /*1e30*/  @!P0 IMAD.MOV R9, RZ, RZ, R23 ;  /* 0x000000ffff098224 */ /* 0x000fe200078e0217 */
[----:B------:R-:W-:Y:S01]  /*1e40*/  ISETP.LT.AND.EX P2, PT, R11, R21, PT, P2 ;  /* 0x000000150b00720c */ /* 0x000fe20003f41320 */
[-C--:B------:R-:W-:Y:S02]  /*1e50*/  IMAD R22, R22, R36.reuse, RZ ;  /* 0x0000002416167224 */ /* 0x080fe400078e02ff */
[----:B0-----:R-:W-:Y:S01]  /*1e60*/  @P4 FFMA.FTZ R29, R20, 0.69314718246459960938, R0 ;  /* 0x3f317218141d4823 */ /* 0x001fe20000010000 */
[----:B------:R-:W-:Y:S01]  /*1e70*/  IMAD R8, R8, R36, RZ ;  /* 0x0000002408087224 */ /* 0x000fe200078e02ff */
[----:B------:R-:W-:Y:S01]  /*1e80*/  SEL R13, R10, R27, P2 ;  /* 0x0000001b0a0d7207 */ /* 0x000fe20001000000 */
[----:B------:R-:W-:Y:S01]  /*1e90*/  IMAD R10, R5, R22, RZ ;  /* 0x00000016050a7224 */ /* 0x000fe200078e02ff */
[----:B------:R-:W-:Y:S01]  /*1ea0*/  SEL R11, R11, R21, P2 ;  /* 0x000000150b0b7207 */ /* 0x000fe20001000000 */
[----:B------:R-:W-:Y:S01]  /*1eb0*/  IMAD R9, R8, R9, RZ ;  /* 0x0000000908097224 */ /* 0x000fe200078e02ff */
        /* <DEDUP_REMOVED lines=39> */
[----:B------:R-:W-:Y:S02]  /*2130*/  IADD3 R20, P0, RZ, -R0, RZ ;  /* 0x80000000ff147210 */ /* 0x000fe40007f1e0ff */
[-C--:B------:R-:W-:Y:S02]  /*2140*/  MOV R43, R23.reuse ;  /* 0x00000017002b7202 */ /* 0x080fe40000000f00 */
[----:B------:R-:W-:Y:S01]  /*2150*/  IADD3.X R6, RZ, ~R23, RZ, P0, !PT ;  /* 0x80000017ff067210 */ /* 0x000fe200007fe4ff */
[----:B------:R-:W-:-:S04]  /*2160*/  IMAD.WIDE.U32 R38, R42, R20, R38 ;  /* 0x000000142a267225 */ /* 0x000fc800078e0026 */
[----:B------:R-:W-:Y:S01]  /*2170*/  IMAD R6, R6, R42, RZ ;  /* 0x0000002a06067224 */ /* 0x000fe200078e02ff */
[----:B------:R-:W-:Y:S02]  /*2180*/  MOV R25, R38 ;  /* 0x0000002600197202 */ /* 0x000fe40000000f00 */
[----:B------:R-:W-:Y:S01]  /*2190*/  MOV R42, R0 ;  /* 0x00000000002a7202 */ /* 0x000fe20000000f00 */
[----:B------:R-:W-:-:S05]  /*21a0*/  IMAD R6, R5, R20, R6 ;  /* 0x0000001405067224 */ /* 0x000fca00078e0206 */
[----:B------:R-:W-:Y:S01]  /*21b0*/  IADD3 R6, R39, R6, RZ ;  /* 0x0000000627067210 */ /* 0x000fe20007ffe0ff */
[----:B------:R-:W-:Y:S05]  /*21c0*/  BRA `(.L_x_319) ;  /* 0x00000000005c7947 */ /* 0x000fea0003800000 */
.L_x_318:
        /* <DEDUP_REMOVED lines=21> */
[----:B------:R-:W-:Y:S01]  /*2320*/  MOV R42, R43 ;  /* 0x0000002b002a7202 */ /* 0x000fe20000000f00 */
[----:B------:R-:W-:Y:S02]  /*2330*/  IMAD.MOV.U32 R43, RZ, RZ, RZ ;  /* 0x000000ffff2b7224 */ /* 0x000fe400078e00ff */
.L_x_319:
[----:B------:R-:W-:Y:S05]  /*2340*/  BSYNC B0 ;  /* 0x0000000000007941 */ /* 0x000fea0003800000 */
.L_x_317:
        /* <DEDUP_REMOVED lines=10> */
[-C--:B------:R-:W-:Y:S02]  /*23f0*/  IADD3 R20, P0, RZ, -R0.reuse, RZ ;  /* 0x80000000ff147210 */ /* 0x080fe40007f1e0ff */
[----:B------:R-:W-:Y:S01]  /*2400*/  MOV R24, R25 ;  /* 0x0000001900187202 */ /* 0x000fe20000000f00 */
[----:B------:R-:W-:Y:S01]  /*2410*/  IMAD.MOV.U32 R25, RZ, RZ, R6 ;  /* 0x000000ffff197224 */ /* 0x000fe200078e0006 */
[-C--:B------:R-:W-:Y:S02]  /*2420*/  IADD3.X R5, RZ, ~R23.reuse, RZ, P0, !PT ;  /* 0x80000017ff057210 */ /* 0x080fe400007fe4ff */
[----:B------:R-:W-:Y:S01]  /*2430*/  MOV R38, R0 ;  /* 0x0000000000267202 */ /* 0x000fe20000000f00 */
[----:B------:R-:W-:Y:S01]  /*2440*/  IMAD.WIDE.U32 R24, R32, R20, R24 ;  /* 0x0000001420187225 */ /* 0x000fe200078e0018 */
[----:B------:R-:W-:-:S03]  /*2450*/  MOV R39, R23 ;  /* 0x0000001700277202 */ /* 0x000fc60000000f00 */
[----:B------:R-:W-:Y:S01]  /*2460*/  IMAD R5, R5, R32, RZ ;  /* 0x0000002005057224 */ /* 0x000fe200078e02ff */
[----:B------:R-:W-:-:S03]  /*2470*/  MOV R32, R24 ;  /* 0x0000001800207202 */ /* 0x000fc60000000f00 */
[----:B------:R-:W-:-:S04]  /*2480*/  IMAD R5, R2, R20, R5 ;  /* 0x0000001402057224 */ /* 0x000fc800078e0205 */
[----:B------:R-:W-:Y:S01]  /*2490*/  IMAD.IADD R6, R25, 0x1, R5 ;  /* 0x0000000119067824 */ /* 0x000fe200078e0205 */
[----:B------:R-:W-:Y:S05]  /*24a0*/  BRA `(.L_x_322) ;  /* 0x0000000000587947 */ /* 0x000fea0003800000 */
.L_x_321:
        /* <DEDUP_REMOVED lines=22> */
.L_x_322:
[----:B------:R-:W-:Y:S05]  /*2610*/  BSYNC B0 ;  /* 0x0000000000007941 */ /* 0x000fea0003800000 */
.L_x_320:
        /* <DEDUP_REMOVED lines=14> */
[----:B------:R-:W-:Y:S02]  /*2700*/  MOV R40, R0 ;  /* 0x0000000000287202 */ /* 0x000fe40000000f00 */
[-C--:B------:R-:W-:Y:S01]  /*2710*/  IADD3.X R5, RZ, ~R23.reuse, RZ, P0, !PT ;  /* 0x80000017ff057210 */ /* 0x080fe200007fe4ff */
[----:B------:R-:W-:Y:S01]  /*2720*/  IMAD.WIDE.U32 R38, R33, R20, R38 ;  /* 0x0000001421267225 */ /* 0x000fe200078e0026 */
[----:B------:R-:W-:-:S03]  /*2730*/  MOV R41, R23 ;  /* 0x0000001700297202 */ /* 0x000fc60000000f00 */
[----:B------:R-:W-:-:S04]  /*2740*/  IMAD R5, R5, R33, RZ ;  /* 0x0000002105057224 */ /* 0x000fc800078e02ff */
[----:B------:R-:W-:-:S05]  /*2750*/  IMAD R5, R8, R20, R5 ;  /* 0x0000001408057224 */ /* 0x000fca00078e0205 */
[----:B------:R-:W-:Y:S01]  /*2760*/  IADD3 R8, R39, R5, RZ ;  /* 0x0000000527087210 */ /* 0x000fe20007ffe0ff */
[----:B------:R-:W-:Y:S05]  /*2770*/  BRA `(.L_x_325) ;  /* 0x0000000000587947 */ /* 0x000fea0003800000 */
.L_x_324:
        /* <DEDUP_REMOVED lines=22> */
.L_x_325:
[----:B------:R-:W-:Y:S05]  /*28e0*/  BSYNC B0 ;  /* 0x0000000000007941 */ /* 0x000fea0003800000 */
.L_x_323:
[-C--:B------:R-:W-:Y:S01]  /*28f0*/  IMAD R0, R35, R19.reuse, RZ ;  /* 0x0000001323007224 */ /* 0x080fe200078e02ff */
[----:B------:R-:W-:Y:S01]  /*2900*/  SHF.R.S32.HI R22, RZ, 0x1f, R2 ;  /* 0x0000001fff167819 */ /* 0x000fe20000011402 */
[C---:B------:R-:W-:Y:S01]  /*2910*/  IMAD.WIDE.U32 R20, R34.reuse, R19, RZ ;  /* 0x0000001322147225 */ /* 0x040fe200078e00ff */
[----:B------:R-:W-:Y:S01]  /*2920*/  SHF.R.S32.HI R23, RZ, 0x1f, R36 ;  /* 0x0000001fff177819 */ /* 0x000fe20000011424 */
[----:B------:R-:W-:Y:S02]  /*2930*/  BSSY B0, `(.L_x_326) ;  /* 0x0000040000007945 */ /* 0x000fe40003800000 */
[----:B------:R-:W-:Y:S02]  /*2940*/  IMAD R0, R34, R18, R0 ;  /* 0x0000001222007224 */ /* 0x000fe400078e0200 */
[----:B------:R-:W-:-:S03]  /*2950*/  IMAD.WIDE.U32 R34, R20, R17, RZ ;  /* 0x0000001114227225 */ /* 0x000fc600078e00ff */
[----:B------:R-:W-:Y:S01]  /*2960*/  IADD3 R0, R21, R0, RZ ;  /* 0x0000000015007210 */ /* 0x000fe20007ffe0ff */
[-C--:B------:R-:W-:Y:S01]  /*2970*/  IMAD R8, R8, R2.reuse, RZ ;  /* 0x0000000208087224 */ /* 0x080fe200078e02ff */
[----:B------:R-:W-:Y:S01]  /*2980*/  SHF.R.S32.HI R21, RZ, 0x1f, R25 ;  /* 0x0000001fff157819 */ /* 0x000fe20000011419 */
[----:B------:R-:W-:Y:S02]  /*2990*/  IMAD R4, R4, R2, RZ ;  /* 0x0000000204047224 */ /* 0x000fe400078e02ff */
[----:B------:R-:W-:Y:S02]  /*29a0*/  IMAD R5, R0, R17, RZ ;  /* 0x0000001100057224 */ /* 0x000fe400078e02ff */
[----:B------:R-:W-:Y:S02]  /*29b0*/  IMAD R0, R6, R25, RZ ;  /* 0x0000001906007224 */ /* 0x000fe400078e02ff */
[----:B------:R-:W-:Y:S02]  /*29c0*/  IMAD R5, R16, R20, R5 ;  /* 0x0000001410057224 */ /* 0x000fe400078e0205 */
[----:B------:R-:W-:-:S02]  /*29d0*/  IMAD R6, R41, R36, RZ ;  /* 0x0000002429067224 */ /* 0x000fc400078e02ff */
[----:B------:R-:W-:Y:S01]  /*29e0*/  IMAD R8, R22, R38, R8 ;  /* 0x0000002616087224 */ /* 0x000fe200078e0208 */
[----:B------:R-:W-:Y:S01]  /*29f0*/  IADD3 R5, R35, R5, RZ ;  /* 0x0000000523057210 */ /* 0x000fe20007ffe0ff */
[----:B------:R-:W-:Y:S02]  /*2a00*/  IMAD R0, R21, R32, R0 ;  /* 0x0000002015007224 */ /* 0x000fe400078e0200 */
[----:B------:R-:W-:Y:S01]  /*2a10*/  IMAD.WIDE.U32 R36, R40, R36, RZ ;  /* 0x0000002428247225 */ /* 0x000fe200078e00ff */
[----:B------:R-:W-:-:S03]  /*2a20*/  LOP3.LUT R20, R43, R5, RZ, 0xfc, !PT ;  /* 0x000000052b147212 */ /* 0x000fc600078efcff */
[----:B------:R-:W-:Y:S01]  /*2a30*/  IMAD R6, R23, R40, R6 ;  /* 0x0000002817067224 */ /* 0x000fe200078e0206 */
[----:B------:R-:W-:Y:S01]  /*2a40*/  ISETP.NE.U32.AND P0, PT, R20, RZ, PT ;  /* 0x000000ff1400720c */ /* 0x000fe20003f05070 */
[----:B------:R-:W-:-:S03]  /*2a50*/  IMAD.WIDE.U32 R38, R38, R2, RZ ;  /* 0x0000000226267225 */ /* 0x000fc600078e00ff */
[----:B------:R-:W-:Y:S01]  /*2a60*/  IADD3 R6, R37, R6, RZ ;  /* 0x0000000625067210 */ /* 0x000fe20007ffe0ff */
[----:B------:R-:W-:Y:S01]  /*2a70*/  IMAD.WIDE.U32 R32, R32, R25, RZ ;  /* 0x0000001920207225 */ /* 0x000fe200078e00ff */
[----:B------:R-:W-:-:S03]  /*2a80*/  IADD3 R8, R39, R8, RZ ;  /* 0x0000000827087210 */ /* 0x000fc60007ffe0ff */
[----:B------:R-:W-:Y:S01]  /*2a90*/  IMAD R3, R3, R2, RZ ;  /* 0x0000000203037224 */ /* 0x000fe200078e02ff */
[----:B------:R-:W-:-:S03]  /*2aa0*/  IADD3 R2, R33, R0, RZ ;  /* 0x0000000021027210 */ /* 0x000fc60007ffe0ff */
[----:B------:R-:W-:Y:S05]  /*2ab0*/  @!P0 BRA `(.L_x_327) ;  /* 0x0000000000408947 */ /* 0x000fea0003800000 */
[----:B------:R-:W-:Y:S01]  /*2ac0*/  IMAD.MOV.U32 R28, RZ, RZ, R42 ;  /* 0x000000ffff1c7224 */ /* 0x000fe200078e002a */
[----:B------:R-:W-:Y:S01]  /*2ad0*/  MOV R24, R43 ;  /* 0x0000002b00187202 */ /* 0x000fe20000000f00 */
[----:B------:R-:W-:Y:S01]  /*2ae0*/  IMAD.MOV.U32 R23, RZ, RZ, R34 ;  /* 0x000000ffff177224 */ /* 0x000fe200078e0022 */
[----:B------:R-:W-:Y:S02]  /*2af0*/  MOV R22, 0x2b10 ;  /* 0x00002b1000167802 */ /* 0x000fe40000000f00 */
[----:B------:R-:W-:Y:S05]  /*2b00*/  CALL.REL.NOINC `($__internal_6_$__cuda_sm20_div_s64) ;  /* 0x0000001800947944 */ /* 0x000fea0003c00000 */
        /* <DEDUP_REMOVED lines=11> */
.L_x_327:
        /* <DEDUP_REMOVED lines=23> */
.L_x_328:
[----:B------:R-:W-:Y:S05]  /*2d30*/  BSYNC B0 ;  /* 0x0000000000007941 */ /* 0x000fea0003800000 */
.L_x_326:
        /* <DEDUP_REMOVED lines=11> */
[----:B------:R-:W-:Y:S01]  /*2df0*/  IADD3.X R5, RZ, ~R23, RZ, P0, !PT ;  /* 0x80000017ff057210 */ /* 0x000fe200007fe4ff */
[----:B------:R-:W-:-:S04]  /*2e00*/  IMAD.WIDE.U32 R34, R19, R20, R34 ;  /* 0x0000001413227225 */ /* 0x000fc800078e0022 */
[----:B------:R-:W-:Y:S01]  /*2e10*/  IMAD R5, R5, R19, RZ ;  /* 0x0000001305057224 */ /* 0x000fe200078e02ff */
[----:B------:R-:W-:Y:S02]  /*2e20*/  MOV R19, R34 ;  /* 0x0000002200137202 */ /* 0x000fe40000000f00 */
[----:B------:R-:W-:Y:S01]  /*2e30*/  MOV R34, R0 ;  /* 0x0000000000227202 */ /* 0x000fe20000000f00 */
[----:B------:R-:W-:-:S04]  /*2e40*/  IMAD R5, R18, R20, R5 ;  /* 0x0000001412057224 */ /* 0x000fc800078e0205 */
[----:B------:R-:W-:Y:S02]  /*2e50*/  IMAD.IADD R18, R35, 0x1, R5 ;  /* 0x0000000123127824 */ /* 0x000fe400078e0205 */
[----:B------:R-:W-:Y:S01]  /*2e60*/  IMAD.MOV.U32 R35, RZ, RZ, R23 ;  /* 0x000000ffff237224 */ /* 0x000fe200078e0017 */
[----:B------:R-:W-:Y:S05]  /*2e70*/  BRA `(.L_x_331) ;  /* 0x00000000005c7947 */ /* 0x000fea0003800000 */
.L_x_330:
        /* <DEDUP_REMOVED lines=23> */
.L_x_331:
[----:B------:R-:W-:Y:S05]  /*2ff0*/  BSYNC B0 ;  /* 0x0000000000007941 */ /* 0x000fea0003800000 */
.L_x_329:
        /* <DEDUP_REMOVED lines=12> */
[----:B------:R-:W-:Y:S01]  /*30c0*/  IADD3.X R5, RZ, ~R23, RZ, P0, !PT ;  /* 0x80000017ff057210 */ /* 0x000fe200007fe4ff */
[----:B------:R-:W-:-:S04]  /*30d0*/  IMAD.WIDE.U32 R34, R17, R20, R34 ;  /* 0x0000001411227225 */ /* 0x000fc800078e0022 */
[----:B------:R-:W-:Y:S01]  /*30e0*/  IMAD R5, R5, R17, RZ ;  /* 0x0000001105057224 */ /* 0x000fe200078e02ff */
[----:B------:R-:W-:-:S03]  /*30f0*/  MOV R17, R34 ;  /* 0x0000002200117202 */ /* 0x000fc60000000f00 */
[----:B------:R-:W-:-:S05]  /*3100*/  IMAD R5, R16, R20, R5 ;  /* 0x0000001410057224 */ /* 0x000fca00078e0205 */
[----:B------:R-:W-:Y:S01]  /*3110*/  IADD3 R5, R35, R5, RZ ;  /* 0x0000000523057210 */ /* 0x000fe20007ffe0ff */
[----:B------:R-:W-:Y:S05]  /*3120*/  BRA `(.L_x_334) ;  /* 0x00000000005c7947 */ /* 0x000fea0003800000 */
.L_x_333:
        /* <DEDUP_REMOVED lines=23> */
.L_x_334:
[----:B------:R-:W-:Y:S05]  /*32a0*/  BSYNC B0 ;  /* 0x0000000000007941 */ /* 0x000fea0003800000 */
.L_x_332:
[----:B------:R-:W-:Y:S01]  /*32b0*/  SHF.R.S32.HI R20, RZ, 0x1f, R10 ;  /* 0x0000001fff147819 */ /* 0x000fe2000001140a */
[-C--:B------:R-:W-:Y:S01]  /*32c0*/  IMAD R16, R23, R10.reuse, RZ ;  /* 0x0000000a17107224 */ /* 0x080fe200078e02ff */
[----:B------:R-:W-:Y:S01]  /*32d0*/  ULDC UR4, c[0x0][0x2c4] ;  /* 0x0000b10000047ab9 */ /* 0x000fe20000000800 */
[----:B------:R-:W-:Y:S01]  /*32e0*/  IMAD.WIDE.U32 R34, R22, R10, RZ ;  /* 0x0000000a16227225 */ /* 0x000fe200078e00ff */
[----:B------:R-:W-:Y:S03]  /*32f0*/  BSSY B0, `(.L_x_335) ;  /* 0x000003a000007945 */ /* 0x000fe60003800000 */
[----:B------:R-:W-:Y:S01]  /*3300*/  IMAD R10, R20, R22, R16 ;  /* 0x00000016140a7224 */ /* 0x000fe200078e0210 */
[----:B------:R-:W-:Y:S01]  /*3310*/  LOP3.LUT R20, R43, R14, RZ, 0xfc, !PT ;  /* 0x0000000e2b147212 */ /* 0x000fe200078efcff */
[----:B------:R-:W-:Y:S01]  /*3320*/  IMAD R0, R25, UR4, RZ ;  /* 0x0000000419007c24 */ /* 0x000fe2000f8e02ff */
[----:B------:R-:W-:Y:S01]  /*3330*/  SHF.R.S32.HI R16, RZ, 0x1f, R3 ;  /* 0x0000001fff107819 */ /* 0x000fe20000011403 */
[-C--:B------:R-:W-:Y:S01]  /*3340*/  IMAD R21, R5, R3.reuse, RZ ;  /* 0x0000000305157224 */ /* 0x080fe200078e02ff */
[----:B------:R-:W-:Y:S01]  /*3350*/  ISETP.NE.U32.AND P0, PT, R20, RZ, PT ;  /* 0x000000ff1400720c */ /* 0x000fe20003f05070 */
[----:B------:R-:W-:Y:S01]  /*3360*/  IMAD R18, R18, R0, RZ ;  /* 0x0000000012127224 */ /* 0x000fe200078e02ff */
[----:B------:R-:W-:Y:S01]  /*3370*/  SHF.R.S32.HI R5, RZ, 0x1f, R0 ;  /* 0x0000001fff057819 */ /* 0x000fe20000011400 */
[----:B------:R-:W-:Y:S01]  /*3380*/  IMAD.WIDE.U32 R44, R17, R3, RZ ;  /* 0x00000003112c7225 */ /* 0x000fe200078e00ff */
[----:B------:R-:W-:-:S03]  /*3390*/  IADD3 R10, R35, R10, RZ ;  /* 0x0000000a230a7210 */ /* 0x000fc60007ffe0ff */
        /* <DEDUP_REMOVED lines=11> */
[----:B------:R-:W-:Y:S05]  /*3450*/  CALL.REL.NOINC `($__internal_6_$__cuda_sm20_div_s64) ;  /* 0x0000001000407944 */ /* 0x000fea0003c00000 */
[----:B------:R-:W-:Y:S01]  /*3460*/  IADD3 R17, P0, RZ, -R0, RZ ;  /* 0x80000000ff117210 */ /* 0x000fe20007f1e0ff */
[----:B------:R-:W-:Y:S01]  /*3470*/  IMAD.MOV.U32 R21, RZ, RZ, R43 ;  /* 0x000000ffff157224 */ /* 0x000fe200078e002b */
[----:B------:R-:W-:Y:S02]  /*3480*/  MOV R20, R42 ;  /* 0x0000002a00147202 */ /* 0x000fe40000000f00 */
[----:B------:R-:W-:Y:S02]  /*3490*/  IADD3.X R5, RZ, ~R23, RZ, P0, !PT ;  /* 0x80000017ff057210 */ /* 0x000fe400007fe4ff */
        /* <DEDUP_REMOVED lines=8> */
.L_x_336:
        /* <DEDUP_REMOVED lines=23> */
.L_x_337:
[----:B------:R-:W-:Y:S05]  /*3690*/  BSYNC B0 ;  /* 0x0000000000007941 */ /* 0x000fea0003800000 */
.L_x_335:
        /* <DEDUP_REMOVED lines=28> */
.L_x_339:
        /* <DEDUP_REMOVED lines=23> */
.L_x_340:
[----:B------:R-:W-:Y:S05]  /*39d0*/  BSYNC B0 ;  /* 0x0000000000007941 */ /* 0x000fea0003800000 */
.L_x_338:
[----:B------:R-:W-:Y:S01]  /*39e0*/  IADD3 R32, P1, P0, R38, R36, R32 ;  /* 0x0000002426207210 */ /* 0x000fe2000783e020 */
[----:B------:R-:W-:Y:S01]  /*39f0*/  IMAD R0, R21, R9, RZ ;  /* 0x0000000915007224 */ /* 0x000fe200078e02ff */
[----:B------:R-:W-:Y:S01]  /*3a00*/  ULDC.64 UR4, c[0x0][0x2b0] ;  /* 0x0000ac0000047ab9 */ /* 0x000fe20000000a00 */
[----:B------:R-:W-:Y:S01]  /*3a10*/  IMAD R5, R5, R4, RZ ;  /* 0x0000000405057224 */ /* 0x000fe200078e02ff */
[----:B------:R-:W-:Y:S02]  /*3a20*/  IADD3 R32, P4, P2, R34, R32, R18 ;  /* 0x0000002022207210 */ /* 0x000fe40007a9e012 */
[----:B------:R-:W-:Y:S02]  /*3a30*/  IADD3.X R2, R8, R6, R2, P1, P0 ;  /* 0x0000000608027210 */ /* 0x000fe40000fe0402 */
[----:B------:R-:W-:Y:S02]  /*3a40*/  IADD3 R32, P1, P0, R46, R32, R44 ;  /* 0x000000202e207210 */ /* 0x000fe4000783e02c */
[----:B------:R-:W-:-:S02]  /*3a50*/  IADD3.X R2, R10, R2, R3, P4, P2 ;  /* 0x000000020a027210 */ /* 0x000fc400027e4403 */
[----:B------:R-:W-:Y:S02]  /*3a60*/  SHF.R.S32.HI R3, RZ, 0x1f, R9 ;  /* 0x0000001fff037819 */ /* 0x000fe40000011409 */
        /* <DEDUP_REMOVED lines=12> */
.L_x_316:
[----:B------:R-:W-:Y:S02]  /*3b30*/  ULDC.64 UR4, c[0x0][0x2b0] ;  /* 0x0000ac0000047ab9 */ /* 0x000fe40000000a00 */
[----:B------:R-:W-:-:S04]  /*3b40*/  LEA R2, P0, R38, UR4, 0x2 ;  /* 0x0000000426027c11 */ /* 0x000fc8000f8010ff */
[----:B------:R-:W-:-:S05]  /*3b50*/  LEA.HI.X R3, R38, UR5, R39, 0x2, P0 ;  /* 0x0000000526037c11 */ /* 0x000fca00080f1427 */
[----:B------:R0:W-:Y:S04]  /*3b60*/  STG.E desc[UR8][R2.64], R29 ;  /* 0x0000001d02007986 */ /* 0x0001e8000c101908 */
.L_x_315:
[----:B------:R-:W-:Y:S05]  /*3b70*/  BSYNC B1 ;  /* 0x0000000000017941 */ /* 0x000fea0003800000 */
.L_x_314:
[----:B0-----:R-:W0:Y:S01]  /*3b80*/  LDC R2, c[0x0][0x3c4] ;  /* 0x0000f100ff027b82 */ /* 0x001e220000000800 */
[----:B------:R-:W-:Y:S01]  /*3b90*/  LEA.HI R4, R26, R26, RZ, 0x1 ;  /* 0x0000001a1a047211 */ /* 0x000fe200078f08ff */
[----:B------:R-:W-:Y:S03]  /*3ba0*/  BSSY B0, `(.L_x_341) ;  /* 0x0000010000007945 */ /* 0x000fe60003800000 */
[----:B------:R-:W-:-:S05]  /*3bb0*/  LOP3.LUT R3, R4, 0xfffffffe, RZ, 0xc0, !PT ;  /* 0xfffffffe04037812 */ /* 0x000fca00078ec0ff */
[----:B------:R-:W-:-:S05]  /*3bc0*/  IMAD.IADD R3, R26, 0x1, -R3 ;  /* 0x000000011a037824 */ /* 0x000fca00078e0a03 */
[----:B0-----:R-:W-:-:S13]  /*3bd0*/  ISETP.GE.OR P3, PT, R3, R2, P3 ;  /* 0x000000020300720c */ /* 0x001fda0001f66670 */
[----:B------:R-:W-:Y:S05]  /*3be0*/  @P3 BRA `(.L_x_342) ;  /* 0x00000000002c3947 */ /* 0x000fea0003800000 */
[----:B------:R-:W0:Y:S01]  /*3bf0*/  S2R R0, SR_CgaCtaId ;  /* 0x0000000000007919 */ /* 0x000e220000008800 */
[----:B------:R-:W-:Y:S01]  /*3c00*/  FADD.FTZ R6, -R29, R30 ;  /* 0x0000001e1d067221 */ /* 0x000fe20000010100 */
[----:B------:R-:W-:Y:S02]  /*3c10*/  MOV R5, 0x400 ;  /* 0x0000040000057802 */ /* 0x000fe40000000f00 */
[----:B------:R-:W-:Y:S01]  /*3c20*/  SHF.L.U32 R4, R4, 0x1, RZ ;  /* 0x0000000104047819 */ /* 0x000fe200000006ff */
[----:B------:R-:W-:-:S03]  /*3c30*/  FMUL.FTZ R6, R6, 1.4426950216293334961 ;  /* 0x3fb8aa3b06067820 */ /* 0x000fc60000410000 */
[----:B------:R-:W-:-:S03]  /*3c40*/  LOP3.LUT R4, R4, 0xfffffffc, RZ, 0xc0, !PT ;  /* 0xfffffffc04047812 */ /* 0x000fc600078ec0ff */
[----:B------:R-:W2:Y:S01]  /*3c50*/  MUFU.EX2 R6, R6 ;  /* 0x0000000600067308 */ /* 0x000ea20000000800 */
[----:B0-----:R-:W-:-:S05]  /*3c60*/  LEA R0, R0, R5, 0x18 ;  /* 0x0000000500007211 */ /* 0x001fca00078ec0ff */
[----:B------:R-:W-:-:S05]  /*3c70*/  IMAD R0, R3, 0x14, R0 ;  /* 0x0000001403007824 */ /* 0x000fca00078e0200 */
[----:B------:R-:W-:-:S05]  /*3c80*/  IADD3 R0, R0, R4, RZ ;  /* 0x0000000400007210 */ /* 0x000fca0007ffe0ff */
[----:B--2---:R0:W-:Y:S02]  /*3c90*/  STS [R0], R6 ;  /* 0x0000000600007388 */ /* 0x0041e40000000800 */
.L_x_342:
[----:B------:R-:W-:Y:S05]  /*3ca0*/  BSYNC B0 ;  /* 0x0000000000007941 */ /* 0x000fea0003800000 */
.L_x_341:
[----:B------:R-:W-:Y:S01]  /*3cb0*/  BAR.SYNC.DEFER_BLOCKING 0x0 ;  /* 0x0000000000007b1d */ /* 0x000fe20000010000 */
[----:B------:R-:W-:Y:S01]  /*3cc0*/  ISETP.GE.AND P0, PT, R2, 0x1, PT ;  /* 0x000000010200780c */ /* 0x000fe20003f06270 */
[----:B------:R-:W-:Y:S01]  /*3cd0*/  IMAD.MOV.U32 R4, RZ, RZ, RZ ;  /* 0x000000ffff047224 */ /* 0x000fe200078e00ff */
[----:B------:R-:W-:Y:S02]  /*3ce0*/  LEA.HI R16, R31, R26, RZ, 0x5 ;  /* 0x0000001a1f107211 */ /* 0x000fe400078f28ff */
[----:B------:R-:W-:Y:S01]  /*3cf0*/  CS2R R2, SRZ ;  /* 0x0000000000027805 */ /* 0x000fe2000001ff00 */
[----:B0-----:R-:W-:Y:S01]  /*3d00*/  IMAD.MOV.U32 R0, RZ, RZ, RZ ;  /* 0x000000ffff007224 */ /* 0x001fe200078e00ff */
[----:B------:R-:W-:Y:S02]  /*3d10*/  LOP3.LUT R18, R16, 0x3fffffe0, RZ, 0xc0, !PT ;  /* 0x3fffffe010127812 */ /* 0x000fe400078ec0ff */
[----:B------:R-:W-:-:S03]  /*3d20*/  SHF.R.S32.HI R16, RZ, 0x5, R16 ;  /* 0x00000005ff107819 */ /* 0x000fc60000011410 */
[----:B------:R-:W-:-:S04]  /*3d30*/  IMAD.IADD R18, R26, 0x1, -R18 ;  /* 0x000000011a127824 */ /* 0x000fc800078e0a12 */
[----:B------:R-:W-:Y:S01]  /*3d40*/  IMAD.SHL.U32 R18, R18, 0x4, RZ ;  /* 0x0000000412127824 */ /* 0x000fe200078e00ff */
[----:B------:R-:W-:Y:S06]  /*3d50*/  @!P0 BRA `(.L_x_343) ;  /* 0x0000000000b08947 */ /* 0x000fec0003800000 */
[----:B------:R-:W0:Y:S01]  /*3d60*/  S2UR UR6, SR_CgaCtaId ;  /* 0x00000000000679c3 */ /* 0x000e220000008800 */
[----:B------:R-:W-:Y:S01]  /*3d70*/  ULDC UR10, c[0x0][0x2dc] ;  /* 0x0000b700000a7ab9 */ /* 0x000fe20000000800 */
[----:B------:R-:W-:Y:S01]  /*3d80*/  IMAD R14, R16, 0x80, R18 ;  /* 0x00000080100e7824 */ /* 0x000fe200078e0212 */
[----:B------:R-:W-:Y:S01]  /*3d90*/  UIMAD UR4, UR7, UR10, URZ ;  /* 0x0000000a070472a4 */ /* 0x000fe2000f8e023f */
[C---:B------:R-:W-:Y:S01]  /*3da0*/  VIADD R5, R12.reuse, -UR7 ;  /* 0x800000070c057c36 */ /* 0x040fe20008000000 */
[----:B-1----:R-:W-:Y:S01]  /*3db0*/  CS2R R8, SRZ ;  /* 0x0000000000087805 */ /* 0x002fe2000001ff00 */
        /* <DEDUP_REMOVED lines=17> */
.L_x_346:
        /* <DEDUP_REMOVED lines=9> */
[----:B------:R-:W-:Y:S02]  /*3f60*/  @!P0 IMAD.MOV.U32 R20, RZ, RZ, R15 ;  /* 0x000000ffff148224 */ /* 0x000fe400078e000f */
[----:B------:R-:W-:Y:S05]  /*3f70*/  @!P0 IMAD.MOV.U32 R21, RZ, RZ, R14 ;  /* 0x000000ffff158224 */ /* 0x000fea00078e000e */
[----:B------:R1:W5:Y:S02]  /*3f80*/  @!P0 LDG.E.128 R8, desc[UR8][R20.64] ;  /* 0x0000000814088981 */ /* 0x000364000c1e1d00 */
.L_x_345:
[----:B------:R-:W-:Y:S05]  /*3f90*/  BSYNC B0 ;  /* 0x0000000000007941 */ /* 0x000fea0003800000 */
.L_x_344:
[----:B------:R-:W-:Y:S01]  /*3fa0*/  IADD3 R15, P0, R22, R15, RZ ;  /* 0x0000000f160f7210 */ /* 0x000fe20007f1e0ff */
[C---:B--2--5:R-:W-:Y:S01]  /*3fb0*/  FFMA.FTZ R0, R5.reuse, R8, R0 ;  /* 0x0000000805007223 */ /* 0x064fe20000010000 */
[----:B0-----:R-:W-:Y:S01]  /*3fc0*/  IADD3 R6, R6, 0x14, RZ ;  /* 0x0000001406067810 */ /* 0x001fe20007ffe0ff */
[C---:B------:R-:W-:Y:S01]  /*3fd0*/  FFMA.FTZ R2, R5.reuse, R9, R2 ;  /* 0x0000000905027223 */ /* 0x040fe20000010002 */
[----:B------:R-:W-:Y:S01]  /*3fe0*/  FFMA.FTZ R3, R5, R10, R3 ;  /* 0x0000000a05037223 */ /* 0x000fe20000010003 */
[----:B------:R-:W-:Y:S01]  /*3ff0*/  IADD3.X R14, R23, R14, RZ, P0, !PT ;  /* 0x0000000e170e7210 */ /* 0x000fe200007fe4ff */
[----:B------:R-:W-:Y:S01]  /*4000*/  FFMA.FTZ R4, R5, R11, R4 ;  /* 0x0000000b05047223 */ /* 0x000fe20000010004 */
[----:B------:R-:W-:Y:S06]  /*4010*/  @!P1 BRA `(.L_x_346) ;  /* 0xfffffffc00ac9947 */ /* 0x000fec000383ffff */
.L_x_343:
[----:B------:R-:W-:-:S04]  /*4020*/  IADD3 R16, R16, UR7, RZ ;  /* 0x0000000710107c10 */ /* 0x000fc8000fffe0ff */
[----:B------:R-:W-:-:S13]  /*4030*/  ISETP.GE.AND P0, PT, R16, R12, PT ;  /* 0x0000000c1000720c */ /* 0x000fda0003f06270 */
[----:B------:R-:W-:Y:S05]  /*4040*/  @P0 EXIT ;  /* 0x000000000000094d */ /* 0x000fea0003800000 */
[----:B------:R-:W-:Y:S02]  /*4050*/  ULDC UR4, c[0x0][0x2d0] ;  /* 0x0000b40000047ab9 */ /* 0x000fe40000000800 */
[----:B------:R-:W-:-:S13]  /*4060*/  ISETP.GE.AND P0, PT, R18, UR4, PT ;  /* 0x0000000412007c0c */ /* 0x000fda000bf06270 */
[----:B------:R-:W-:Y:S05]  /*4070*/  @P0 EXIT ;  /* 0x000000000000094d */ /* 0x000fea0003800000 */
[-C--:B------:R-:W-:Y:S01]  /*4080*/  IABS R11, R7.reuse ;  /* 0x00000007000b7213 */ /* 0x080fe20000000000 */
[----:B------:R-:W0:Y:S01]  /*4090*/  LDC R6, c[0x0][0x2c4] ;  /* 0x0000b100ff067b82 */ /* 0x000e220000000800 */
[----:B------:R-:W-:Y:S01]  /*40a0*/  IABS R12, R16 ;  /* 0x00000010000c7213 */ /* 0x000fe20000000000 */
[----:B------:R-:W-:Y:S01]  /*40b0*/  ULDC.64 UR4, c[0x0][0x290] ;  /* 0x0000a40000047ab9 */ /* 0x000fe20000000a00 */
[----:B------:R-:W2:Y:S01]  /*40c0*/  I2F.RP R14, R11 ;  /* 0x0000000b000e7306 */ /* 0x000ea20000209400 */
[----:B------:R-:W-:Y:S02]  /*40d0*/  IABS R10, R7 ;  /* 0x00000007000a7213 */ /* 0x000fe40000000000 */
[----:B------:R-:W-:Y:S02]  /*40e0*/  SHF.R.S32.HI R19, RZ, 0x1f, R18 ;  /* 0x0000001fff137819 */ /* 0x000fe40000011412 */
[----:B------:R-:W-:Y:S01]  /*40f0*/  F2FP.BF16.F32.PACK_AB R2, R2, R0 ;  /* 0x000000000202723e */ /* 0x000fe200000010ff */
[----:B------:R-:W-:Y:S01]  /*4100*/  IMAD.MOV R10, RZ, RZ, -R10 ;  /* 0x000000ffff0a7224 */ /* 0x000fe200078e0a0a */
[----:B------:R-:W-:Y:S01]  /*4110*/  F2FP.BF16.F32.PACK_AB R3, R4, R3 ;  /* 0x000000030403723e */ /* 0x000fe200000010ff */
[----:B--2---:R-:W2:Y:S02]  /*4120*/  MUFU.RCP R14, R14 ;  /* 0x0000000e000e7308 */ /* 0x004ea40000001000 */
[----:B--2---:R-:W-:-:S06]  /*4130*/  VIADD R14, R14, 0xffffffe ;  /* 0x0ffffffe0e0e7836 */ /* 0x004fcc0000000000 */
[----:B------:R2:W3:Y:S02]  /*4140*/  F2I.FTZ.U32.TRUNC.NTZ R15, R14 ;  /* 0x0000000e000f7305 */ /* 0x0004e4000021f000 */
[----:B--2---:R-:W-:Y:S01]  /*4150*/  HFMA2.MMA R14, -RZ, RZ, 0, 0 ;  /* 0x00000000ff0e7435 */ /* 0x004fe200000001ff */
[----:B---3--:R-:W-:-:S04]  /*4160*/  IMAD.MOV R5, RZ, RZ, -R15 ;  /* 0x000000ffff057224 */ /* 0x008fc800078e0a0f */
[----:B-1----:R-:W-:Y:S01]  /*4170*/  IMAD R8, R5, R11, RZ ;  /* 0x0000000b05087224 */ /* 0x002fe200078e02ff */
[----:B0-----:R-:W-:-:S04]  /*4180*/  IABS R5, R6 ;  /* 0x0000000600057213 */ /* 0x001fc80000000000 */
[----:B------:R-:W-:Y:S01]  /*4190*/  IMAD.HI.U32 R8, R15, R8, R14 ;  /* 0x000000080f087227 */ /* 0x000fe200078e000e */
[----:B------:R-:W0:Y:S05]  /*41a0*/  I2F.RP R9, R5 ;  /* 0x0000000500097306 */ /* 0x000e2a0000209400 */
[----:B------:R-:W-:-:S04]  /*41b0*/  IMAD.HI.U32 R8, R8, R12, RZ ;  /* 0x0000000c08087227 */ /* 0x000fc800078e00ff */
[----:B------:R-:W-:Y:S02]  /*41c0*/  IMAD R10, R8, R10, R12 ;  /* 0x0000000a080a7224 */ /* 0x000fe400078e020c */
[----:B------:R-:W-:-:S03]  /*41d0*/  IMAD.MOV.U32 R12, RZ, RZ, RZ ;  /* 0x000000ffff0c7224 */ /* 0x000fc600078e00ff */
[----:B------:R-:W-:Y:S01]  /*41e0*/  ISETP.GT.U32.AND P1, PT, R11, R10, PT ;  /* 0x0000000a0b00720c */ /* 0x000fe20003f24070 */
[----:B0-----:R-:W0:-:S12]  /*41f0*/  MUFU.RCP R9, R9 ;  /* 0x0000000900097308 */ /* 0x001e180000001000 */
[----:B------:R-:W-:Y:S01]  /*4200*/  @!P1 IMAD.IADD R10, R10, 0x1, -R11 ;  /* 0x000000010a0a9824 */ /* 0x000fe200078e0a0b */
[----:B------:R-:W-:Y:S02]  /*4210*/  @!P1 IADD3 R8, R8, 0x1, RZ ;  /* 0x0000000108089810 */ /* 0x000fe40007ffe0ff */
[----:B------:R-:W-:Y:S02]  /*4220*/  ISETP.NE.AND P1, PT, R7, RZ, PT ;  /* 0x000000ff0700720c */ /* 0x000fe40003f25270 */
[----:B------:R-:W-:Y:S01]  /*4230*/  ISETP.GE.U32.AND P2, PT, R10, R11, PT ;  /* 0x0000000b0a00720c */ /* 0x000fe20003f46070 */
[----:B0-----:R-:W-:Y:S01]  /*4240*/  VIADD R9, R9, 0xffffffe ;  /* 0x0ffffffe09097836 */ /* 0x001fe20000000000 */
[----:B------:R-:W-:-:S03]  /*4250*/  LOP3.LUT R10, R16, R7, RZ, 0x3c, !PT ;  /* 0x00000007100a7212 */ /* 0x000fc600078e3cff */
[----:B------:R-:W0:Y:S01]  /*4260*/  F2I.FTZ.U32.TRUNC.NTZ R13, R9 ;  /* 0x00000009000d7305 */ /* 0x000e22000021f000 */
[----:B------:R-:W-:-:S07]  /*4270*/  ISETP.GE.AND P0, PT, R10, RZ, PT ;  /* 0x000000ff0a00720c */ /* 0x000fce0003f06270 */
[----:B------:R-:W-:-:S06]  /*4280*/  @P2 VIADD R8, R8, 0x1 ;  /* 0x0000000108082836 */ /* 0x000fcc0000000000 */
[----:B------:R-:W-:Y:S01]  /*4290*/  @!P0 IADD3 R8, -R8, RZ, RZ ;  /* 0x000000ff08088210 */ /* 0x000fe20007ffe1ff */
[----:B0-----:R-:W-:Y:S01]  /*42a0*/  IMAD.MOV R9, RZ, RZ, -R13 ;  /* 0x000000ffff097224 */ /* 0x001fe200078e0a0d */
[----:B------:R-:W-:-:S03]  /*42b0*/  @!P1 LOP3.LUT R8, RZ, R7, RZ, 0x33, !PT ;  /* 0x00000007ff089212 */ /* 0x000fc600078e33ff */
[----:B------:R-:W-:Y:S02]  /*42c0*/  IMAD R9, R9, R5, RZ ;  /* 0x0000000509097224 */ /* 0x000fe400078e02ff */
[----:B------:R-:W-:Y:S02]  /*42d0*/  IMAD R10, R8, R7, RZ ;  /* 0x00000007080a7224 */ /* 0x000fe400078e02ff */
[----:B------:R-:W-:-:S03]  /*42e0*/  IMAD.HI.U32 R9, R13, R9, R12 ;  /* 0x000000090d097227 */ /* 0x000fc600078e000c */
[----:B------:R-:W-:Y:S01]  /*42f0*/  IADD3 R11, R16, -R10, RZ ;  /* 0x8000000a100b7210 */ /* 0x000fe20007ffe0ff */
[----:B------:R-:W-:-:S03]  /*4300*/  IMAD.WIDE.U32 R18, R8, UR4, R18 ;  /* 0x0000000408127c25 */ /* 0x000fc6000f8e0012 */
        /* <DEDUP_REMOVED lines=23> */
[----:B------:R-:W-:-:S04]  /*4480*/  IMAD R5, R5, UR4, RZ ;  /* 0x0000000405057c24 */ /* 0x000fc8000f8e02ff */
[----:B------:R-:W-:Y:S01]  /*4490*/  IMAD R12, R12, UR5, R5 ;  /* 0x000000050c0c7c24 */ /* 0x000fe2000f8e0205 */
[----:B------:R-:W-:Y:S01]  /*44a0*/  SHF.R.S32.HI R5, RZ, 0x1f, R6 ;  /* 0x0000001fff057819 */ /* 0x000fe20000011406 */
[----:B------:R-:W-:Y:S02]  /*44b0*/  ULDC.64 UR4, c[0x0][0x298] ;  /* 0x0000a60000047ab9 */ /* 0x000fe40000000a00 */
[----:B------:R-:W-:Y:S02]  /*44c0*/  IMAD.IADD R19, R19, 0x1, R12 ;  /* 0x0000000113137824 */ /* 0x000fe400078e020c */
[----:B------:R-:W-:Y:S02]  /*44d0*/  IMAD R5, R5, UR4, RZ ;  /* 0x0000000405057c24 */ /* 0x000fe4000f8e02ff */
[----:B------:R-:W-:-:S04]  /*44e0*/  IMAD.WIDE.U32 R18, R6, UR4, R18 ;  /* 0x0000000406127c25 */ /* 0x000fc8000f8e0012 */
[----:B------:R-:W-:Y:S01]  /*44f0*/  IMAD R5, R6, UR5, R5 ;  /* 0x0000000506057c24 */ /* 0x000fe2000f8e0205 */
[----:B------:R-:W-:Y:S02]  /*4500*/  ULDC.64 UR4, c[0x0][0x280] ;  /* 0x0000a00000047ab9 */ /* 0x000fe40000000a00 */
[----:B------:R-:W-:Y:S02]  /*4510*/  LEA R6, P0, R18, UR4, 0x1 ;  /* 0x0000000412067c11 */ /* 0x000fe4000f8008ff */
[----:B------:R-:W-:-:S04]  /*4520*/  IADD3 R5, R19, R5, RZ ;  /* 0x0000000513057210 */ /* 0x000fc80007ffe0ff */
[----:B------:R-:W-:-:S05]  /*4530*/  LEA.HI.X R7, R18, UR5, R5, 0x1, P0 ;  /* 0x0000000512077c11 */ /* 0x000fca00080f0c05 */
[----:B------:R-:W-:Y:S01]  /*4540*/  STG.E.64 desc[UR8][R6.64], R2 ;  /* 0x0000000206007986 */ /* 0x000fe2000c101b08 */
[----:B------:R-:W-:Y:S05]  /*4550*/  EXIT ;  /* 0x000000000000794d */ /* 0x000fea0003800000 */
        .weak           $__internal_6_$__cuda_sm20_div_s64
        .type           $__internal_6_$__cuda_sm20_div_s64,@function
        .size           $__internal_6_$__cuda_sm20_div_s64,(.L_x_8424 - $__internal_6_$__cuda_sm20_div_s64)
$__internal_6_$__cuda_sm20_div_s64:
        /* <DEDUP_REMOVED lines=26> */
[----:B------:R-:W-:-:S03]  /*4700*/  IADD3 R21, P0, RZ, -R50, RZ ;  /* 0x80000032ff157210 */ /* 0x000fc60007f1e0ff */
[----:B------:R-:W-:Y:S02]  /*4710*/  IMAD R20, R27, R40, R20 ;  /* 0x000000281b147224 */ /* 0x000fe400078e0214 */
[----:B------:R-:W-:-:S04]  /*4720*/  IMAD.HI.U32 R48, R49, R21, RZ ;  /* 0x0000001531307227 */ /* 0x000fc800078e00ff */
[----:B------:R-:W-:-:S04]  /*4730*/  IMAD.X R20, RZ, RZ, ~R20, P0 ;  /* 0x000000ffff147224 */ /* 0x000fc800000e0e14 */
[----:B------:R-:W-:-:S04]  /*4740*/  IMAD.WIDE.U32 R48, P0, R49, R20, R48 ;  /* 0x0000001431307225 */ /* 0x000fc80007800030 */
[----:B------:R-:W-:-:S04]  /*4750*/  IMAD.HI.U32 R0, R27, R20, RZ ;  /* 0x000000141b007227 */ /* 0x000fc800078e00ff */
[----:B------:R-:W-:Y:S01]  /*4760*/  IMAD.HI.U32 R21, P5, R27, R21, R48 ;  /* 0x000000151b157227 */ /* 0x000fe200078a0030 */
[----:B------:R-:W-:-:S03]  /*4770*/  IADD3.X R0, R0, R27, RZ, P0, !PT ;  /* 0x0000001b00007210 */ /* 0x000fc600007fe4ff */
[----:B------:R-:W-:Y:S02]  /*4780*/  IMAD R27, R27, R20, RZ ;  /* 0x000000141b1b7224 */ /* 0x000fe400078e02ff */
[----:B------:R-:W-:-:S03]  /*4790*/  IMAD.MOV.U32 R49, RZ, RZ, RZ ;  /* 0x000000ffff317224 */ /* 0x000fc600078e00ff */
[----:B------:R-:W-:Y:S02]  /*47a0*/  IADD3 R27, P4, R27, R21, RZ ;  /* 0x000000151b1b7210 */ /* 0x000fe40007f9e0ff */
[-C--:B------:R-:W-:Y:S02]  /*47b0*/  IADD3 R21, P0, RZ, -R28.reuse, RZ ;  /* 0x8000001cff157210 */ /* 0x080fe40007f1e0ff */
[----:B------:R-:W-:Y:S02]  /*47c0*/  IADD3.X R0, RZ, RZ, R0, P4, P5 ;  /* 0x000000ffff007210 */ /* 0x000fe400027ea400 */
[----:B------:R-:W-:Y:S01]  /*47d0*/  SEL R21, R21, R28, !P2 ;  /* 0x0000001c15157207 */ /* 0x000fe20005000000 */
[----:B------:R-:W-:-:S04]  /*47e0*/  IMAD.X R20, RZ, RZ, ~R24, P0 ;  /* 0x000000ffff147224 */ /* 0x000fc800000e0e18 */
[----:B------:R-:W-:Y:S01]  /*47f0*/  IMAD.HI.U32 R48, R27, R21, RZ ;  /* 0x000000151b307227 */ /* 0x000fe200078e00ff */
[----:B------:R-:W-:-:S05]  /*4800*/  SEL R20, R20, R24, !P2 ;  /* 0x0000001814147207 */ /* 0x000fca0005000000 */
        /* <DEDUP_REMOVED lines=31> */
[-C--:B------:R-:W-:Y:S02]  /*4a00*/  IADD3 R0, P2, RZ, -R21.reuse, RZ ;  /* 0x80000015ff007210 */ /* 0x080fe40007f5e0ff */
[----:B------:R-:W-:Y:S02]  /*4a10*/  ISETP.NE.AND.EX P0, PT, R5, RZ, PT, P0 ;  /* 0x000000ff0500720c */ /* 0x000fe40003f05300 */
[-C--:B------:R-:W-:Y:S02]  /*4a20*/  IADD3.X R23, RZ, ~R20.reuse, RZ, P2, !PT ;  /* 0x80000014ff177210 */ /* 0x080fe400017fe4ff */
[----:B------:R-:W-:Y:S01]  /*4a30*/  SEL R0, R0, R21, !P4 ;  /* 0x0000001500007207 */ /* 0x000fe20006000000 */
[----:B------:R-:W-:Y:S01]  /*4a40*/  IMAD.MOV.U32 R21, RZ, RZ, 0x0 ;  /* 0x00000000ff157424 */ /* 0x000fe200078e00ff */
[----:B------:R-:W-:Y:S01]  /*4a50*/  SEL R23, R23, R20, !P4 ;  /* 0x0000001417177207 */ /* 0x000fe20006000000 */
[----:B------:R-:W-:Y:S01]  /*4a60*/  IMAD.MOV.U32 R20, RZ, RZ, R22 ;  /* 0x000000ffff147224 */ /* 0x000fe200078e0016 */
[----:B------:R-:W-:-:S02]  /*4a70*/  SEL R0, R0, 0xffffffff, P0 ;  /* 0xffffffff00007807 */ /* 0x000fc40000000000 */
[----:B------:R-:W-:Y:S01]  /*4a80*/  SEL R23, R23, 0xffffffff, P0 ;  /* 0xffffffff17177807 */ /* 0x000fe20000000000 */
[----:B------:R-:W-:Y:S06]  /*4a90*/  RET.REL.NODEC R20 `(_ZN5flash32flash_fwd_splitkv_combine_kernelI23Flash_fwd_kernel_traitsILi128ELi64ELi128ELi4ELb0ELb0EN7cutlass10bfloat16_tE19Flash_kernel_traitsILi128ELi64ELi128ELi4ES3_EELi4ELi1ELb0EEEvNS_16Flash_fwd_paramsE) ;  /* 0xffffffb414587950 */ /* 0x000fec0003c3ffff */
.L_x_347:
        /* <DEDUP_REMOVED lines=14> */
.L_x_8424:


//--------------------- .text._ZN5flash32flash_fwd_splitkv_combine_kernelI23Flash_fwd_kernel_traitsILi128ELi64ELi128ELi4ELb0ELb0EN7cutlass10bfloat16_tE19Flash_kernel_traitsILi128ELi64ELi128ELi4ES3_EELi4ELi7ELb1EEEvNS_16Flash_fwd_paramsE --------------------------
	.section	.text._ZN5flash32flash_fwd_splitkv_combine_kernelI23Flash_fwd_kernel_traitsILi128ELi64ELi128ELi4ELb0ELb0EN7cutlass10bfloat16_tE19Flash_kernel_traitsILi128ELi64ELi128ELi4ES3_EELi4ELi7ELb1EEEvNS_16Flash_fwd_paramsE,"ax",@progbits
	.align	128
        .global         _ZN5flash32flash_fwd_splitkv_combine_kernelI23Flash_fwd_kernel_traitsILi128ELi64ELi128ELi4ELb0ELb0EN7cutlass10bfloat16_tE19Flash_kernel_traitsILi128ELi64ELi128ELi4ES3_EELi4ELi7ELb1EEEvNS_16Flash_fwd_paramsE
        .type           _ZN5flash32flash_fwd_splitkv_combine_kernelI23Flash_fwd_kernel_traitsILi128ELi64ELi128ELi4ELb0ELb0EN7cutlass10bfloat16_tE19Flash_kernel_traitsILi128ELi64ELi128ELi4ES3_EELi4ELi7ELb1EEEvNS_16Flash_fwd_paramsE,@function
        .size           _ZN5flash32flash_fwd_splitkv_combine_kernelI23Flash_fwd_kernel_traitsILi128ELi64ELi128ELi4ELb0ELb0EN7cutlass10bfloat16_tE19Flash_kernel_traitsILi128ELi64ELi128ELi4ES3_EELi4ELi7ELb1EEEvNS_16Flash_fwd_paramsE,(.L_x_8425 - _ZN5flash32flash_fwd_splitkv_combine_kernelI23Flash_fwd_kernel_traitsILi128ELi64ELi128ELi4ELb0ELb0EN7cutlass10bfloat16_tE19Flash_kernel_traitsILi128ELi64ELi128ELi4ES3_EELi4ELi7ELb1EEEvNS_16Flash_fwd_paramsE)
        .other          _ZN5flash32flash_fwd_splitkv_combine_kernelI23Flash_fwd_kernel_traitsILi128ELi64ELi128ELi4ELb0ELb0EN7cutlass10bfloat16_tE19Flash_kernel_traitsILi128ELi64ELi128ELi4ES3_EELi4ELi7ELb1EEEvNS_16Flash_fwd_paramsE,@"STO_CUDA_ENTRY STV_DEFAULT"
_ZN5flash32flash_fwd_splitkv_combine_kernelI23Flash_fwd_kernel_traitsILi128ELi64ELi128ELi4ELb0ELb0EN7cutlass10bfloat16_tE19Flash_kernel_traitsILi128ELi64ELi128ELi4ES3_EELi4ELi7ELb1EEEvNS_16Flash_fwd_paramsE:
.text._ZN5flash32flash_fwd_splitkv_combine_kernelI23Flash_fwd_kernel_traitsILi128ELi64ELi128ELi4ELb0ELb0EN7cutlass10bfloat16_tE19Flash_kernel_traitsILi128ELi64ELi128ELi4ES3_EELi4ELi7ELb1EEEvNS_16Flash_fwd_paramsE:
        /* <DEDUP_REMOVED lines=23> */
[----:B------:R-:W-:Y:S05]  /*0170*/  CALL.REL.NOINC `($__internal_7_$__cuda_sm20_div_s64) ;  /* 0x0000004800c87944 */ /* 0x000fea0003c00000 */
[----:B------:R-:W-:Y:S05]  /*0180*/  BRA `(.L_x_349) ;  /* 0x00000000004c7947 */ /* 0x000fea0003800000 */
.L_x_348:
        /* <DEDUP_REMOVED lines=19> */
.L_x_349:
        /* <DEDUP_REMOVED lines=12> */
[----:B------:R-:W-:Y:S05]  /*0380*/  CALL.REL.NOINC `($__internal_7_$__cuda_sm20_div_s64) ;  /* 0x0000004800447944 */ /* 0x000fea0003c00000 */
[----:B------:R-:W-:Y:S02]  /*0390*/  MOV R6, R20 ;  /* 0x0000001400067202 */ /* 0x000fe40000000f00 */
[----:B------:R-:W-:Y:S01]  /*03a0*/  MOV R7, R21 ;  /* 0x0000001500077202 */ /* 0x000fe20000000f00 */
[----:B------:R-:W-:Y:S05]  /*03b0*/  BRA `(.L_x_352) ;  /* 0x00000000004c7947 */ /* 0x000fea0003800000 */
.L_x_351:
        /* <DEDUP_REMOVED lines=19> */
.L_x_352:
[----:B------:R-:W-:Y:S05]  /*04f0*/  BSYNC B0 ;  /* 0x0000000000007941 */ /* 0x000fea0003800000 */
.L_x_350:
        /* <DEDUP_REMOVED lines=53> */
[----:B------:R-:W-:Y:S02]  /*0850*/  MOV R32, R20 ;  /* 0x0000001400207202 */ /* 0x000fe40000000f00 */
[----:B------:R-:W-:Y:S01]  /*0860*/  MOV R33, R21 ;  /* 0x0000001500217202 */ /* 0x000fe20000000f00 */
[----:B------:R-:W-:Y:S05]  /*0870*/  BRA `(.L_x_355) ;  /* 0x00000000004c7947 */ /* 0x000fea0003800000 */
.L_x_354:
        /* <DEDUP_REMOVED lines=19> */
.L_x_355:
[----:B------:R-:W-:Y:S05]  /*09b0*/  BSYNC B0 ;  /* 0x0000000000007941 */ /* 0x000fea0003800000 */
.L_x_353:
        /* <DEDUP_REMOVED lines=105> */
.L_x_357:
        /* <DEDUP_REMOVED lines=19> */
.L_x_358:
[----:B------:R-:W-:Y:S05]  /*1180*/  BSYNC B0 ;  /* 0x0000000000007941 */ /* 0x000fea0003800000 */
.L_x_356:
        /* <DEDUP_REMOVED lines=113> */
[----:B------:R-:W-:Y:S05]  /*18a0*/  CALL.REL.NOINC `($__internal_7_$__cuda_sm20_div_s64) ;  /* 0x0000003000fc7944 */ /* 0x000fea0003c00000 */
[----:B------:R-:W-:Y:S02]  /*18b0*/  MOV R40, R20 ;  /* 0x0000001400287202 */ /* 0x000fe40000000f00 */
[----:B------:R-:W-:Y:S01]  /*18c0*/  MOV R41, R21 ;  /* 0x0000001500297202 */ /* 0x000fe20000000f00 */
[----:B------:R-:W-:Y:S05]  /*18d0*/  BRA `(.L_x_361) ;  /* 0x00000000004c7947 */ /* 0x000fea0003800000 */
.L_x_360:
        /* <DEDUP_REMOVED lines=19> */
.L_x_361:
[----:B------:R-:W-:Y:S05]  /*1a10*/  BSYNC B0 ;  /* 0x0000000000007941 */ /* 0x000fea0003800000 */
.L_x_359:
        /* <DEDUP_REMOVED lines=171> */
[----:B------:R-:W-:Y:S05]  /*24d0*/  CALL.REL.NOINC `($__internal_7_$__cuda_sm20_div_s64) ;  /* 0x0000002400f07944 */ /* 0x000fea0003c00000 */
        /* <DEDUP_REMOVED lines=9> */
.L_x_366:
        /* <DEDUP_REMOVED lines=22> */
.L_x_367:
[----:B------:R-:W-:Y:S05]  /*26d0*/  BSYNC B0 ;  /* 0x0000000000007941 */ /* 0x000fea0003800000 */
.L_x_365:
        /* <DEDUP_REMOVED lines=19> */
.L_x_369:
        /* <DEDUP_REMOVED lines=22> */
.L_x_370:
[----:B------:R-:W-:Y:S05]  /*2970*/  BSYNC B0 ;  /* 0x0000000000007941 */ /* 0x000fea0003800000 */
.L_x_368:
        /* <DEDUP_REMOVED lines=11> */
[----:B------:R-:W-:Y:S05]  /*2a30*/  CALL.REL.NOINC `($__internal_7_$__cuda_sm20_div_s64) ;  /* 0x0000002000987944 */ /* 0x000fea0003c00000 */
[----:B------:R-:W-:-:S04]  /*2a40*/  IADD3 R19, P0, RZ, -R20, RZ ;  /* 0x80000014ff137210 */ /* 0x000fc80007f1e0ff */
[----:B------:R-:W-:Y:S01]  /*2a50*/  IADD3.X R18, RZ, ~R21, RZ, P0, !PT ;  /* 0x80000015ff127210 */ /* 0x000fe200007fe4ff */
[----:B------:R-:W-:-:S04]  /*2a60*/  IMAD.WIDE.U32 R42, R5, R19, R42 ;  /* 0x00000013052a7225 */ /* 0x000fc800078e002a */
[----:B------:R-:W-:-:S04]  /*2a70*/  IMAD R18, R18, R5, RZ ;  /* 0x0000000512127224 */ /* 0x000fc800078e02ff */
[----:B------:R-:W-:-:S05]  /*2a80*/  IMAD R4, R4, R19, R18 ;  /* 0x0000001304047224 */ /* 0x000fca00078e0212 */
[----:B------:R-:W-:Y:S01]  /*2a90*/  IADD3 R4, R43, R4, RZ ;  /* 0x000000042b047210 */ /* 0x000fe20007ffe0ff */
[----:B------:R-:W-:Y:S05]  /*2aa0*/  BRA `(.L_x_373) ;  /* 0x0000000000587947 */ /* 0x000fea0003800000 */
.L_x_372:
        /* <DEDUP_REMOVED lines=22> */
.L_x_373:
[----:B------:R-:W-:Y:S05]  /*2c10*/  BSYNC B0 ;  /* 0x0000000000007941 */ /* 0x000fea0003800000 */
.L_x_371:
        /* <DEDUP_REMOVED lines=38> */
[----:B------:R-:W-:Y:S05]  /*2e80*/  CALL.REL.NOINC `($__internal_7_$__cuda_sm20_div_s64) ;  /* 0x0000001c00847944 */ /* 0x000fea0003c00000 */
        /* <DEDUP_REMOVED lines=12> */
.L_x_375:
        /* <DEDUP_REMOVED lines=23> */
.L_x_376:
[----:B------:R-:W-:Y:S05]  /*30c0*/  BSYNC B0 ;  /* 0x0000000000007941 */ /* 0x000fea0003800000 */
.L_x_374:
        /* <DEDUP_REMOVED lines=18> */
.L_x_378:
        /* <DEDUP_REMOVED lines=22> */
.L_x_379:
[----:B------:R-:W-:Y:S05]  /*3350*/  BSYNC B0 ;  /* 0x0000000000007941 */ /* 0x000fea0003800000 */
.L_x_377:
        /* <DEDUP_REMOVED lines=22> */
.L_x_381:
        /* <DEDUP_REMOVED lines=23> */
.L_x_382:
[----:B------:R-:W-:Y:S05]  /*3630*/  BSYNC B0 ;  /* 0x0000000000007941 */ /* 0x000fea0003800000 */
.L_x_380:
        /* <DEDUP_REMOVED lines=39> */
.L_x_384:
        /* <DEDUP_REMOVED lines=23> */
.L_x_385:
[----:B------:R-:W-:Y:S05]  /*3a20*/  BSYNC B0 ;  /* 0x0000000000007941 */ /* 0x000fea0003800000 */
.L_x_383:
        /* <DEDUP_REMOVED lines=29> */
.L_x_387:
        /* <DEDUP_REMOVED lines=23> */
.L_x_388:
[----:B------:R-:W-:Y:S05]  /*3d70*/  BSYNC B0 ;  /* 0x0000000000007941 */ /* 0x000fea0003800000 */
.L_x_386:
        /* <DEDUP_REMOVED lines=21> */
.L_x_364:
[----:B------:R-:W-:Y:S02]  /*3ed0*/  ULDC.64 UR4, c[0x0][0x2b0] ;  /* 0x0000ac0000047ab9 */ /* 0x000fe40000000a00 */
[----:B------:R-:W-:-:S04]  /*3ee0*/  LEA R2, P0, R38, UR4, 0x2 ;  /* 0x0000000426027c11 */ /* 0x000fc8000f8010ff */
[----:B------:R-:W-:-:S05]  /*3ef0*/  LEA.HI.X R3, R38, UR5, R39, 0x2, P0 ;  /* 0x0000000526037c11 */ /* 0x000fca00080f1427 */
[----:B------:R0:W-:Y:S04]  /*3f00*/  STG.E desc[UR8][R2.64], R29 ;  /* 0x0000001d02007986 */ /* 0x0001e8000c101908 */
.L_x_363:
[----:B------:R-:W-:Y:S05]  /*3f10*/  BSYNC B1 ;  /* 0x0000000000017941 */ /* 0x000fea0003800000 */
.L_x_362:
[----:B------:R-:W2:Y:S01]  /*3f20*/  LDC R14, c[0x0][0x3c4] ;  /* 0x0000f100ff0e7b82 */ /* 0x000ea20000000800 */
[C---:B0-----:R-:W-:Y:S01]  /*3f30*/  IADD3 R3, R35.reuse, 0x20, RZ ;  /* 0x0000002023037810 */ /* 0x041fe20007ffe0ff */
[----:B------:R-:W-:Y:S01]  /*3f40*/  HFMA2.MMA R0, -RZ, RZ, 0, 0 ;  /* 0x00000000ff007435 */ /* 0x000fe200000001ff */
[----:B------:R-:W-:Y:S02]  /*3f50*/  IMAD.SHL.U32 R18, R35, 0x4, RZ ;  /* 0x0000000423127824 */ /* 0x000fe400078e00ff */
[----:B-1----:R-:W-:Y:S01]  /*3f60*/  IMAD.MOV.U32 R5, RZ, RZ, RZ ;  /* 0x000000ffff057224 */ /* 0x002fe200078e00ff */
[-C--:B--2---:R-:W-:Y:S02]  /*3f70*/  ISETP.GE.OR P1, PT, R3, R14.reuse, P6 ;  /* 0x0000000e0300720c */ /* 0x084fe40003726670 */
[C---:B------:R-:W-:Y:S02]  /*3f80*/  IADD3 R3, R35.reuse, 0x40, RZ ;  /* 0x0000004023037810 */ /* 0x040fe40007ffe0ff */
[----:B------:R-:W-:-:S02]  /*3f90*/  ISETP.GE.OR P2, PT, R35, R14, P6 ;  /* 0x0000000e2300720c */ /* 0x000fc40003746670 */
[----:B------:R-:W-:Y:S02]  /*3fa0*/  ISETP.GE.OR P0, PT, R3, R14, P6 ;  /* 0x0000000e0300720c */ /* 0x000fe40003706670 */
        /* <DEDUP_REMOVED lines=17> */
[----:B------:R-:W-:-:S03]  /*40c0*/  ISETP.GE.AND P0, PT, R14, 0x1, PT ;  /* 0x000000010e00780c */ /* 0x000fc60003f06270 */
[----:B--2---:R0:W-:Y:S04]  /*40d0*/  @!P2 STS [R33], R36 ;  /* 0x000000242100a388 */ /* 0x0041e80000000800 */
[----:B---3--:R0:W-:Y:S01]  /*40e0*/  @!P6 STS [R33+0x780], R6 ;  /* 0x000780062100e388 */ /* 0x0081e20000000800 */
[----:B------:R-:W-:Y:S06]  /*40f0*/  BAR.SYNC.DEFER_BLOCKING 0x0 ;  /* 0x0000000000007b1d */ /* 0x000fec0000010000 */
[----:B------:R-:W-:Y:S05]  /*4100*/  @!P0 BRA `(.L_x_389) ;  /* 0x0000000400988947 */ /* 0x000fea0003800000 */
[----:B------:R-:W-:Y:S01]  /*4110*/  ULDC UR10, c[0x0][0x2dc] ;  /* 0x0000b700000a7ab9 */ /* 0x000fe20000000800 */
[----:B------:R-:W1:Y:S01]  /*4120*/  S2UR UR6, SR_CgaCtaId ;  /* 0x00000000000679c3 */ /* 0x000e620000008800 */
[----:B------:R-:W-:Y:S01]  /*4130*/  UIMAD UR4, UR7, UR10, URZ ;  /* 0x0000000a070472a4 */ /* 0x000fe2000f8e023f */
[----:B------:R-:W-:Y:S01]  /*4140*/  IMAD R25, R7, 0x80, R18 ;  /* 0x0000008007197824 */ /* 0x000fe200078e0212 */
[----:B------:R-:W-:Y:S01]  /*4150*/  PLOP3.LUT P4, PT, PT, PT, PT, 0x80, 0x0 ;  /* 0x000000000000781c */ /* 0x000fe20003f8f070 */
[C---:B------:R-:W-:Y:S01]  /*4160*/  IMAD R20, R12.reuse, UR10, RZ ;  /* 0x0000000a0c147c24 */ /* 0x040fe2000f8e02ff */
[----:B------:R-:W-:Y:S01]  /*4170*/  USHF.R.S32.HI UR11, URZ, 0x1f, UR4 ;  /* 0x0000001f3f0b7899 */ /* 0x000fe20008011404 */
[----:B------:R-:W-:Y:S01]  /*4180*/  VIADD R16, R12, -UR7 ;  /* 0x800000070c107c36 */ /* 0x000fe20008000000 */
[----:B------:R-:W-:Y:S01]  /*4190*/  IADD3 R0, P0, R25, UR4, RZ ;  /* 0x0000000419007c10 */ /* 0x000fe2000ff1e0ff */
[----:B------:R-:W-:Y:S01]  /*41a0*/  ULDC.64 UR4, c[0x0][0x288] ;  /* 0x0000a20000047ab9 */ /* 0x000fe20000000a00 */
[----:B------:R-:W2:Y:S01]  /*41b0*/  LDC R13, c[0x0][0x3c4] ;  /* 0x0000f100ff0d7b82 */ /* 0x000ea20000000800 */
[----:B------:R-:W-:-:S02]  /*41c0*/  CS2R R8, SRZ ;  /* 0x0000000000087805 */ /* 0x000fc4000001ff00 */
[----:B------:R-:W-:Y:S02]  /*41d0*/  LEA.HI.X.SX32 R25, R25, UR11, 0x1, P0 ;  /* 0x0000000b19197c11 */ /* 0x000fe400080f0eff */
[----:B------:R-:W-:Y:S02]  /*41e0*/  CS2R R10, SRZ ;  /* 0x00000000000a7805 */ /* 0x000fe4000001ff00 */
[----:B------:R-:W-:Y:S01]  /*41f0*/  LEA R24, P0, R0, UR4, 0x2 ;  /* 0x0000000400187c11 */ /* 0x000fe2000f8010ff */
[----:B------:R-:W-:Y:S01]  /*4200*/  UMOV UR4, 0x400 ;  /* 0x0000040000047882 */ /* 0x000fe20000000000 */
[----:B------:R-:W-:Y:S02]  /*4210*/  IMAD.WIDE R20, R20, 0x4, RZ ;  /* 0x0000000414147825 */ /* 0x000fe400078e02ff */
[----:B------:R-:W-:Y:S01]  /*4220*/  LEA.HI.X R25, R0, UR5, R25, 0x2, P0 ;  /* 0x0000000500197c11 */ /* 0x000fe200080f1419 */
[----:B------:R-:W-:Y:S01]  /*4230*/  UMOV UR5, URZ ;  /* 0x0000003f00057c82 */ /* 0x000fe20008000000 */
[----:B------:R-:W-:Y:S01]  /*4240*/  ISETP.GT.AND P0, PT, R14, 0x3, PT ;  /* 0x000000030e00780c */ /* 0x000fe20003f04270 */
[----:B------:R-:W-:Y:S01]  /*4250*/  IMAD.MOV.U32 R0, RZ, RZ, RZ ;  /* 0x000000ffff007224 */ /* 0x000fe200078e00ff */
[----:B-1----:R-:W-:-:S06]  /*4260*/  ULEA UR4, UR6, UR4, 0x18 ;  /* 0x0000000406047291 */ /* 0x002fcc000f8ec03f */
[----:B0-----:R-:W-:-:S05]  /*4270*/  LEA R6, R7, UR4, 0x2 ;  /* 0x0000000407067c11 */ /* 0x001fca000f8e10ff */
[----:B------:R-:W-:Y:S05]  /*4280*/  @!P0 BRA `(.L_x_390) ;  /* 0x0000000000a48947 */ /* 0x000fea0003800000 */
[----:B------:R-:W-:Y:S01]  /*4290*/  PLOP3.LUT P4, PT, PT, PT, PT, 0x8, 0x0 ;  /* 0x000000000000781c */ /* 0x000fe20003f8e170 */
[----:B------:R-:W-:Y:S01]  /*42a0*/  VIADD R14, R14, 0xfffffffd ;  /* 0xfffffffd0e0e7836 */ /* 0x000fe20000000000 */
[CC--:B------:R-:W-:Y:S02]  /*42b0*/  ISETP.GE.AND P3, PT, R7.reuse, R16.reuse, PT ;  /* 0x000000100700720c */ /* 0x0c0fe40003f66270 */
[----:B------:R-:W-:-:S13]  /*42c0*/  ISETP.GE.AND P0, PT, R7, R16, PT ;  /* 0x000000100700720c */ /* 0x000fda0003f06270 */
.L_x_391:
[----:B------:R0:W3:Y:S01]  /*42d0*/  @!P3 LDG.E.128 R8, desc[UR8][R24.64] ;  /* 0x000000081808b981 */ /* 0x0000e2000c1e1d00 */
[----:B------:R-:W-:Y:S01]  /*42e0*/  PLOP3.LUT P3, PT, P0, PT, PT, 0x80, 0x0 ;  /* 0x000000000000781c */ /* 0x000fe2000076f070 */
[----:B------:R-:W-:Y:S01]  /*42f0*/  UIADD3 UR5, UR5, 0x4, URZ ;  /* 0x0000000405057890 */ /* 0x000fe2000fffe03f */
[----:B------:R-:W-:Y:S01]  /*4300*/  IADD3 R26, P1, R20, R24, RZ ;  /* 0x00000018141a7210 */ /* 0x000fe20007f3e0ff */
[----:B------:R-:W3:Y:S03]  /*4310*/  LDS R4, [R6] ;  /* 0x0000000006047984 */ /* 0x000ee60000000800 */
[C---:B------:R-:W-:Y:S02]  /*4320*/  IADD3.X R27, R21.reuse, R25, RZ, P1, !PT ;  /* 0x00000019151b7210 */ /* 0x040fe40000ffe4ff */
[----:B------:R-:W-:Y:S02]  /*4330*/  ISETP.LE.AND P2, PT, R14, UR5, PT ;  /* 0x000000050e007c0c */ /* 0x000fe4000bf43270 */
[C---:B0-----:R-:W-:Y:S04]  /*4340*/  IADD3 R24, P1, R20.reuse, R26, RZ ;  /* 0x0000001a14187210 */ /* 0x041fe80007f3e0ff */
[C---:B------:R-:W-:Y:S02]  /*4350*/  IADD3.X R25, R21.reuse, R27, RZ, P1, !PT ;  /* 0x0000001b15197210 */ /* 0x040fe40000ffe4ff */
[----:B------:R-:W-:Y:S04]  /*4360*/  IADD3 R22, P1, R20, R24, RZ ;  /* 0x0000001814167210 */ /* 0x000fe80007f3e0ff */
[C---:B------:R-:W-:Y:S01]  /*4370*/  IADD3.X R23, R21.reuse, R25, RZ, P1, !PT ;  /* 0x0000001915177210 */ /* 0x040fe20000ffe4ff */
[C---:B---3--:R-:W-:Y:S01]  /*4380*/  FFMA.FTZ R5, R4.reuse, R8, R5 ;  /* 0x0000000804057223 */ /* 0x048fe20000010005 */
[C---:B------:R-:W-:Y:S01]  /*4390*/  FFMA.FTZ R2, R4.reuse, R9, R2 ;  /* 0x0000000904027223 */ /* 0x040fe20000010002 */
[C---:B------:R-:W-:Y:S01]  /*43a0*/  FFMA.FTZ R3, R4.reuse, R10, R3 ;  /* 0x0000000a04037223 */ /* 0x040fe20000010003 */
[----:B------:R-:W-:Y:S02]  /*43b0*/  FFMA.FTZ R0, R4, R11, R0 ;  /* 0x0000000b04007223 */ /* 0x000fe40000010000 */
[----:B------:R-:W3:Y:S04]  /*43c0*/  @!P3 LDG.E.128 R8, desc[UR8][R26.64] ;  /* 0x000000081a08b981 */ /* 0x000ee8000c1e1d00 */
[----:B------:R-:W3:Y:S02]  /*43d0*/  LDS R4, [R6+0x14] ;  /* 0x0000140006047984 */ /* 0x000ee40000000800 */
[C---:B---3--:R-:W-:Y:S01]  /*43e0*/  FFMA.FTZ R5, R4.reuse, R8, R5 ;  /* 0x0000000804057223 */ /* 0x048fe20000010005 */
[C---:B------:R-:W-:Y:S01]  /*43f0*/  FFMA.FTZ R2, R4.reuse, R9, R2 ;  /* 0x0000000904027223 */ /* 0x040fe20000010002 */
[C---:B------:R-:W-:Y:S01]  /*4400*/  FFMA.FTZ R3, R4.reuse, R10, R3 ;  /* 0x0000000a04037223 */ /* 0x040fe20000010003 */
[----:B------:R-:W-:Y:S02]  /*4410*/  FFMA.FTZ R0, R4, R11, R0 ;  /* 0x0000000b04007223 */ /* 0x000fe40000010000 */
[----:B------:R0:W3:Y:S04]  /*4420*/  @!P3 LDG.E.128 R8, desc[UR8][R24.64] ;  /* 0x000000081808b981 */ /* 0x0000e8000c1e1d00 */
[----:B------:R-:W3:Y:S01]  /*4430*/  LDS R4, [R6+0x28] ;  /* 0x0000280006047984 */ /* 0x000ee20000000800 */
[----:B0-----:R-:W-:Y:S04]  /*4440*/  IADD3 R24, P1, R20, R22, RZ ;  /* 0x0000001614187210 */ /* 0x001fe80007f3e0ff */
[----:B------:R-:W-:Y:S01]  /*4450*/  IADD3.X R25, R21, R23, RZ, P1, !PT ;  /* 0x0000001715197210 */ /* 0x000fe20000ffe4ff */
[C---:B---3--:R-:W-:Y:S01]  /*4460*/  FFMA.FTZ R5, R4.reuse, R8, R5 ;  /* 0x0000000804057223 */ /* 0x048fe20000010005 */
[C---:B------:R-:W-:Y:S01]  /*4470*/  FFMA.FTZ R2, R4.reuse, R9, R2 ;  /* 0x0000000904027223 */ /* 0x040fe20000010002 */
[C---:B------:R-:W-:Y:S01]  /*4480*/  FFMA.FTZ R3, R4.reuse, R10, R3 ;  /* 0x0000000a04037223 */ /* 0x040fe20000010003 */
[----:B------:R-:W-:Y:S02]  /*4490*/  FFMA.FTZ R0, R4, R11, R0 ;  /* 0x0000000b04007223 */ /* 0x000fe40000010000 */
[----:B------:R-:W3:Y:S04]  /*44a0*/  @!P3 LDG.E.128 R8, desc[UR8][R22.64] ;  /* 0x000000081608b981 */ /* 0x000ee8000c1e1d00 */
[----:B------:R0:W3:Y:S02]  /*44b0*/  LDS R4, [R6+0x3c] ;  /* 0x00003c0006047984 */ /* 0x0000e40000000800 */
[----:B0-----:R-:W-:Y:S01]  /*44c0*/  IADD3 R6, R6, 0x50, RZ ;  /* 0x0000005006067810 */ /* 0x001fe20007ffe0ff */
[C---:B---3--:R-:W-:Y:S01]  /*44d0*/  FFMA.FTZ R5, R4.reuse, R8, R5 ;  /* 0x0000000804057223 */ /* 0x048fe20000010005 */
[C---:B------:R-:W-:Y:S01]  /*44e0*/  FFMA.FTZ R2, R4.reuse, R9, R2 ;  /* 0x0000000904027223 */ /* 0x040fe20000010002 */
[C---:B------:R-:W-:Y:S01]  /*44f0*/  FFMA.FTZ R3, R4.reuse, R10, R3 ;  /* 0x0000000a04037223 */ /* 0x040fe20000010003 */
[----:B------:R-:W-:Y:S01]  /*4500*/  FFMA.FTZ R0, R4, R11, R0 ;  /* 0x0000000b04007223 */ /* 0x000fe20000010000 */
[----:B------:R-:W-:Y:S09]  /*4510*/  @!P2 BRA `(.L_x_391) ;  /* 0xfffffffc006ca947 */ /* 0x000ff2000383ffff */
.L_x_390:
[----:B--2---:R-:W-:-:S04]  /*4520*/  IADD3 R4, R13, -UR5, RZ ;  /* 0x800000050d047c10 */ /* 0x004fc8000fffe0ff */
[----:B------:R-:W-:-:S13]  /*4530*/  ISETP.GT.AND P0, PT, R4, 0x1, PT ;  /* 0x000000010400780c */ /* 0x000fda0003f04270 */
[----:B------:R-:W-:Y:S05]  /*4540*/  @!P0 BRA `(.L_x_392) ;  /* 0x0000000000588947 */ /* 0x000fea0003800000 */
[----:B------:R-:W-:Y:S01]  /*4550*/  ISETP.GE.AND P0, PT, R7, R16, PT ;  /* 0x000000100700720c */ /* 0x000fe20003f06270 */
[----:B------:R-:W0:-:S12]  /*4560*/  LDS R4, [R6] ;  /* 0x0000000006047984 */ /* 0x000e180000000800 */
[----:B------:R-:W0:Y:S01]  /*4570*/  @!P0 LDG.E.128 R8, desc[UR8][R24.64] ;  /* 0x0000000818088981 */ /* 0x000e22000c1e1d00 */
[----:B------:R-:W-:-:S04]  /*4580*/  IADD3 R14, P1, R20, R24, RZ ;  /* 0x00000018140e7210 */ /* 0x000fc80007f3e0ff */
[----:B------:R-:W-:Y:S01]  /*4590*/  IADD3.X R15, R21, R25, RZ, P1, !PT ;  /* 0x00000019150f7210 */ /* 0x000fe20000ffe4ff */
[-C--:B0-----:R-:W-:Y:S01]  /*45a0*/  FFMA.FTZ R5, R8, R4.reuse, R5 ;  /* 0x0000000408057223 */ /* 0x081fe20000010005 */
[-C--:B------:R-:W-:Y:S01]  /*45b0*/  FFMA.FTZ R2, R9, R4.reuse, R2 ;  /* 0x0000000409027223 */ /* 0x080fe20000010002 */
[-C--:B------:R-:W-:Y:S01]  /*45c0*/  FFMA.FTZ R3, R10, R4.reuse, R3 ;  /* 0x000000040a037223 */ /* 0x080fe20000010003 */
[----:B------:R-:W-:Y:S02]  /*45d0*/  FFMA.FTZ R0, R11, R4, R0 ;  /* 0x000000040b007223 */ /* 0x000fe40000010000 */
[----:B------:R-:W2:Y:S01]  /*45e0*/  @!P0 LDG.E.128 R8, desc[UR8][R14.64] ;  /* 0x000000080e088981 */ /* 0x000ea2000c1e1d00 */
[----:B------:R-:W-:Y:S01]  /*45f0*/  IADD3 R24, P0, R20, R14, RZ ;  /* 0x0000000e14187210 */ /* 0x000fe20007f1e0ff */
[----:B------:R-:W-:Y:S01]  /*4600*/  UIADD3 UR5, UR5, 0x1, URZ ;  /* 0x0000000105057890 */ /* 0x000fe2000fffe03f */
[----:B------:R-:W-:Y:S01]  /*4610*/  IADD3 R17, R6, 0x14, RZ ;  /* 0x0000001406117810 */ /* 0x000fe20007ffe0ff */
[----:B------:R0:W2:Y:S01]  /*4620*/  LDS R4, [R6+0x14] ;  /* 0x0000140006047984 */ /* 0x0000a20000000800 */
[----:B------:R-:W-:Y:S01]  /*4630*/  IADD3.X R25, R21, R15, RZ, P0, !PT ;  /* 0x0000000f15197210 */ /* 0x000fe200007fe4ff */
[----:B------:R-:W-:Y:S01]  /*4640*/  UIADD3 UR5, UR5, 0x1, URZ ;  /* 0x0000000105057890 */ /* 0x000fe2000fffe03f */
[----:B------:R-:W-:-:S02]  /*4650*/  PLOP3.LUT P4, PT, PT, PT, PT, 0x8, 0x0 ;  /* 0x000000000000781c */ /* 0x000fc40003f8e170 */
[----:B0-----:R-:W-:Y:S01]  /*4660*/  IADD3 R6, R17, 0x14, RZ ;  /* 0x0000001411067810 */ /* 0x001fe20007ffe0ff */
[-C--:B--2---:R-:W-:Y:S01]  /*4670*/  FFMA.FTZ R5, R8, R4.reuse, R5 ;  /* 0x0000000408057223 */ /* 0x084fe20000010005 */
[-C--:B------:R-:W-:Y:S01]  /*4680*/  FFMA.FTZ R2, R9, R4.reuse, R2 ;  /* 0x0000000409027223 */ /* 0x080fe20000010002 */
[-C--:B------:R-:W-:Y:S01]  /*4690*/  FFMA.FTZ R3, R10, R4.reuse, R3 ;  /* 0x000000040a037223 */ /* 0x080fe20000010003 */
[----:B------:R-:W-:-:S07]  /*46a0*/  FFMA.FTZ R0, R11, R4, R0 ;  /* 0x000000040b007223 */ /* 0x000fce0000010000 */
.L_x_392:
[----:B------:R-:W-:-:S13]  /*46b0*/  ISETP.GT.OR P4, PT, R13, UR5, P4 ;  /* 0x000000050d007c0c */ /* 0x000fda000a784670 */
[----:B------:R-:W-:Y:S05]  /*46c0*/  @!P4 BRA `(.L_x_389) ;  /* 0x000000000028c947 */ /* 0x000fea0003800000 */
[----:B------:R-:W0:Y:S01]  /*46d0*/  LDS R6, [R6] ;  /* 0x0000000006067984 */ /* 0x000e220000000800 */
[----:B------:R-:W-:Y:S01]  /*46e0*/  ISETP.GE.AND P0, PT, R7, R16, PT ;  /* 0x000000100700720c */ /* 0x000fe20003f06270 */
[----:B------:R-:W-:-:S12]  /*46f0*/  BSSY B0, `(.L_x_393) ;  /* 0x0000003000007945 */ /* 0x000fd80003800000 */
[----:B------:R-:W-:Y:S05]  /*4700*/  @P0 BRA `(.L_x_394) ;  /* 0x0000000000040947 */ /* 0x000fea0003800000 */
[----:B------:R1:W5:Y:S02]  /*4710*/  LDG.E.128 R8, desc[UR8][R24.64] ;  /* 0x0000000818087981 */ /* 0x000364000c1e1d00 */
.L_x_394:
[----:B------:R-:W-:Y:S05]  /*4720*/  BSYNC B0 ;  /* 0x0000000000007941 */ /* 0x000fea0003800000 */
.L_x_393:
[C---:B0----5:R-:W-:Y:S01]  /*4730*/  FFMA.FTZ R5, R6.reuse, R8, R5 ;  /* 0x0000000806057223 */ /* 0x061fe20000010005 */
[C---:B------:R-:W-:Y:S01]  /*4740*/  FFMA.FTZ R2, R6.reuse, R9, R2 ;  /* 0x0000000906027223 */ /* 0x040fe20000010002 */
[C---:B------:R-:W-:Y:S01]  /*4750*/  FFMA.FTZ R3, R6.reuse, R10, R3 ;  /* 0x0000000a06037223 */ /* 0x040fe20000010003 */
[----:B------:R-:W-:Y:S01]  /*4760*/  FFMA.FTZ R0, R6, R11, R0 ;  /* 0x0000000b06007223 */ /* 0x000fe20000010000 */
.L_x_389:
[----:B------:R-:W-:-:S04]  /*4770*/  IADD3 R7, R7, UR7, RZ ;  /* 0x0000000707077c10 */ /* 0x000fc8000fffe0ff */
[----:B------:R-:W-:-:S13]  /*4780*/  ISETP.GE.AND P0, PT, R7, R12, PT ;  /* 0x0000000c0700720c */ /* 0x000fda0003f06270 */
[----:B------:R-:W-:Y:S05]  /*4790*/  @P0 EXIT ;  /* 0x000000000000094d */ /* 0x000fea0003800000 */
[----:B------:R-:W2:Y:S01]  /*47a0*/  LDC R9, c[0x0][0x2c4] ;  /* 0x0000b100ff097b82 */ /* 0x000ea20000000800 */
[----:B------:R-:W-:Y:S01]  /*47b0*/  ULDC UR4, c[0x0][0x270] ;  /* 0x00009c0000047ab9 */ /* 0x000fe20000000800 */
[----:B------:R-:W-:Y:S02]  /*47c0*/  IABS R13, R7 ;  /* 0x00000007000d7213 */ /* 0x000fe40000000000 */
[----:B------:R-:W-:Y:S02]  /*47d0*/  SHF.R.S32.HI R19, RZ, 0x1f, R18 ;  /* 0x0000001fff137819 */ /* 0x000fe40000011412 */
[----:B------:R-:W-:Y:S02]  /*47e0*/  F2FP.BF16.F32.PACK_AB R2, R2, R5 ;  /* 0x000000050202723e */ /* 0x000fe400000010ff */
[----:B------:R-:W-:Y:S01]  /*47f0*/  F2FP.BF16.F32.PACK_AB R3, R0, R3 ;  /* 0x000000030003723e */ /* 0x000fe200000010ff */
[----:B--2---:R-:W-:Y:S01]  /*4800*/  IMAD R10, R9, UR4, RZ ;  /* 0x00000004090a7c24 */ /* 0x004fe2000f8e02ff */
        /* <DEDUP_REMOVED lines=8> */
[----:B------:R0:W2:Y:S02]  /*4890*/  F2I.FTZ.U32.TRUNC.NTZ R15, R14 ;  /* 0x0000000e000f7305 */ /* 0x0000a4000021f000 */
[----:B0-----:R-:W-:Y:S01]  /*48a0*/  HFMA2.MMA R14, -RZ, RZ, 0, 0 ;  /* 0x00000000ff0e7435 */ /* 0x001fe200000001ff */
[----:B--2---:R-:W-:-:S04]  /*48b0*/  IMAD.MOV R11, RZ, RZ, -R15 ;  /* 0x000000ffff0b7224 */ /* 0x004fc800078e0a0f */
        /* <DEDUP_REMOVED lines=62> */
        .weak           $__internal_7_$__cuda_sm20_div_s64
        .type           $__internal_7_$__cuda_sm20_div_s64,@function
        .size           $__internal_7_$__cuda_sm20_div_s64,(.L_x_8425 - $__internal_7_$__cuda_sm20_div_s64)
$__internal_7_$__cuda_sm20_div_s64:
        /* <DEDUP_REMOVED lines=83> */
[----:B------:R-:W-:Y:S05]  /*51d0*/  RET.REL.NODEC R22 `(_ZN5flash32flash_fwd_splitkv_combine_kernelI23Flash_fwd_kernel_traitsILi128ELi64ELi128ELi4ELb0ELb0EN7cutlass10bfloat16_tE19Flash_kernel_traitsILi128ELi64ELi128ELi4ES3_EELi4ELi7ELb1EEEvNS_16Flash_fwd_paramsE) ;  /* 0xffffffac16887950 */ /* 0x000fea0003c3ffff */
.L_x_395:
        /* <DEDUP_REMOVED lines=10> */
.L_x_8425:


//--------------------- .text._ZN5flash32flash_fwd_splitkv_combine_kernelI23Flash_fwd_kernel_traitsILi128ELi64ELi128ELi4ELb0ELb0EN7cutlass10bfloat16_tE19Flash_kernel_traitsILi128ELi64ELi128ELi4ES3_EELi4ELi6ELb1EEEvNS_16Flash_fwd_paramsE --------------------------
	.section	.text._ZN5flash32flash_fwd_splitkv_combine_kernelI23Flash_fwd_kernel_traitsILi128ELi64ELi128ELi4ELb0ELb0EN7cutlass10bfloat16_tE19Flash_kernel_traitsILi128ELi64ELi128ELi4ES3_EELi4ELi6ELb1EEEvNS_16Flash_fwd_paramsE,"ax",@progbits
	.align	128
        .global         _ZN5flash32flash_fwd_splitkv_combine_kernelI23Flash_fwd_kernel_traitsILi128ELi64ELi128ELi4ELb0ELb0EN7cutlass10bfloat16_tE19Flash_kernel_traitsILi128ELi64ELi128ELi4ES3_EELi4ELi6ELb1EEEvNS_16Flash_fwd_paramsE
        .type           _ZN5flash32flash_fwd_splitkv_combine_kernelI23Flash_fwd_kernel_traitsILi128ELi64ELi128ELi4ELb0ELb0EN7cutlass10bfloat16_tE19Flash_kernel_traitsILi128ELi64ELi128ELi4ES3_EELi4ELi6ELb1EEEvNS_16Flash_fwd_paramsE,@function
        .size           _ZN5flash32flash_fwd_splitkv_combine_kernelI23Flash_fwd_kernel_traitsILi128ELi64ELi128ELi4ELb0ELb0EN7cutlass10bfloat16_tE19Flash_kernel_traitsILi128ELi64ELi128ELi4ES3_EELi4ELi6ELb1EEEvNS_16Flash_fwd_paramsE,(.L_x_8426 - _ZN5flash32flash_fwd_splitkv_combine_kernelI23Flash_fwd_kernel_traitsILi128ELi64ELi128ELi4ELb0ELb0EN7cutlass10bfloat16_tE19Flash_kernel_traitsILi128ELi64ELi128ELi4ES3_EELi4ELi6ELb1EEEvNS_16Flash_fwd_paramsE)
        .other          _ZN5flash32flash_fwd_splitkv_combine_kernelI23Flash_fwd_kernel_traitsILi128ELi64ELi128ELi4ELb0ELb0EN7cutlass10bfloat16_tE19Flash_kernel_traitsILi128ELi64ELi128ELi4ES3_EELi4ELi6ELb1EEEvNS_16Flash_fwd_paramsE,@"STO_CUDA_ENTRY STV_DEFAULT"
_ZN5flash32flash_fwd_splitkv_combine_kernelI23Flash_fwd_kernel_traitsILi128ELi64ELi128ELi4ELb0ELb0EN7cutlass10bfloat16_tE19Flash_kernel_traitsILi128ELi64ELi128ELi4ES3_EELi4ELi6ELb1EEEvNS_16Flash_fwd_paramsE:
.text._ZN5flash32flash_fwd_splitkv_combine_kernelI23Flash_fwd_kernel_traitsILi128ELi64ELi128ELi4ELb0ELb0EN7cutlass10bfloat16_tE19Flash_kernel_traitsILi128ELi64ELi128ELi4ES3_EELi4ELi6ELb1EEEvNS_16Flash_fwd_paramsE:
        /* <DEDUP_REMOVED lines=23> */
[----:B------:R-:W-:Y:S05]  /*0170*/  CALL.REL.NOINC `($__internal_8_$__cuda_sm20_div_s64) ;  /* 0x0000004400e47944 */ /* 0x000fea0003c00000 */
[----:B------:R-:W-:Y:S05]  /*0180*/  BRA `(.L_x_397) ;  /* 0x00000000004c7947 */ /* 0x000fea0003800000 */
.L_x_396:
        /* <DEDUP_REMOVED lines=19> */
.L_x_397:
        /* <DEDUP_REMOVED lines=12> */
[----:B------:R-:W-:Y:S05]  /*0380*/  CALL.REL.NOINC `($__internal_8_$__cuda_sm20_div_s64) ;  /* 0x0000004400607944 */ /* 0x000fea0003c00000 */
[----:B------:R-:W-:Y:S02]  /*0390*/  MOV R8, R22 ;  /* 0x0000001600087202 */ /* 0x000fe40000000f00 */
[----:B------:R-:W-:Y:S01]  /*03a0*/  MOV R9, R23 ;  /* 0x0000001700097202 */ /* 0x000fe20000000f00 */
[----:B------:R-:W-:Y:S05]  /*03b0*/  BRA `(.L_x_400) ;  /* 0x00000000004c7947 */ /* 0x000fea0003800000 */
.L_x_399:
        /* <DEDUP_REMOVED lines=19> */
.L_x_400:
[----:B------:R-:W-:Y:S05]  /*04f0*/  BSYNC B0 ;  /* 0x0000000000007941 */ /* 0x000fea0003800000 */
.L_x_398:
        /* <DEDUP_REMOVED lines=42> */
.L_x_402:
        /* <DEDUP_REMOVED lines=19> */
.L_x_403:
[----:B------:R-:W-:Y:S05]  /*08d0*/  BSYNC B0 ;  /* 0x0000000000007941 */ /* 0x000fea0003800000 */
.L_x_401:
        /* <DEDUP_REMOVED lines=72> */
[----:B------:R-:W-:Y:S05]  /*0d60*/  CALL.REL.NOINC `($__internal_8_$__cuda_sm20_div_s64) ;  /* 0x0000003800e87944 */ /* 0x000fea0003c00000 */
[----:B------:R-:W-:Y:S02]  /*0d70*/  MOV R38, R22 ;  /* 0x0000001600267202 */ /* 0x000fe40000000f00 */
[----:B------:R-:W-:Y:S01]  /*0d80*/  MOV R39, R23 ;  /* 0x0000001700277202 */ /* 0x000fe20000000f00 */
[----:B------:R-:W-:Y:S05]  /*0d90*/  BRA `(.L_x_406) ;  /* 0x00000000004c7947 */ /* 0x000fea0003800000 */
.L_x_405:
        /* <DEDUP_REMOVED lines=19> */
.L_x_406:
[----:B------:R-:W-:Y:S05]  /*0ed0*/  BSYNC B0 ;  /* 0x0000000000007941 */ /* 0x000fea0003800000 */
.L_x_404:
        /* <DEDUP_REMOVED lines=41> */
.L_x_408:
        /* <DEDUP_REMOVED lines=19> */
.L_x_409:
[----:B------:R-:W-:Y:S05]  /*12a0*/  BSYNC B0 ;  /* 0x0000000000007941 */ /* 0x000fea0003800000 */
.L_x_407:
        /* <DEDUP_REMOVED lines=245> */
[----:B------:R-:W-:Y:S05]  /*2200*/  CALL.REL.NOINC `($__internal_8_$__cuda_sm20_div_s64) ;  /* 0x0000002400c07944 */ /* 0x000fea0003c00000 */
        /* <DEDUP_REMOVED lines=9> */
.L_x_414:
        /* <DEDUP_REMOVED lines=22> */
.L_x_415:
[----:B------:R-:W-:Y:S05]  /*2400*/  BSYNC B0 ;  /* 0x0000000000007941 */ /* 0x000fea0003800000 */
.L_x_413:
        /* <DEDUP_REMOVED lines=19> */
.L_x_417:
        /* <DEDUP_REMOVED lines=22> */
.L_x_418:
[----:B------:R-:W-:Y:S05]  /*26a0*/  BSYNC B0 ;  /* 0x0000000000007941 */ /* 0x000fea0003800000 */
.L_x_416:
        /* <DEDUP_REMOVED lines=11> */
[----:B------:R-:W-:Y:S05]  /*2760*/  CALL.REL.NOINC `($__internal_8_$__cuda_sm20_div_s64) ;  /* 0x0000002000687944 */ /* 0x000fea0003c00000 */
[----:B------:R-:W-:-:S04]  /*2770*/  IADD3 R19, P0, RZ, -R22, RZ ;  /* 0x80000016ff137210 */ /* 0x000fc80007f1e0ff */
[----:B------:R-:W-:Y:S01]  /*2780*/  IADD3.X R18, RZ, ~R23, RZ, P0, !PT ;  /* 0x80000017ff127210 */ /* 0x000fe200007fe4ff */
[----:B------:R-:W-:-:S04]  /*2790*/  IMAD.WIDE.U32 R42, R5, R19, R42 ;  /* 0x00000013052a7225 */ /* 0x000fc800078e002a */
[----:B------:R-:W-:-:S04]  /*27a0*/  IMAD R18, R18, R5, RZ ;  /* 0x0000000512127224 */ /* 0x000fc800078e02ff */
[----:B------:R-:W-:-:S05]  /*27b0*/  IMAD R4, R4, R19, R18 ;  /* 0x0000001304047224 */ /* 0x000fca00078e0212 */
[----:B------:R-:W-:Y:S01]  /*27c0*/  IADD3 R4, R43, R4, RZ ;  /* 0x000000042b047210 */ /* 0x000fe20007ffe0ff */
[----:B------:R-:W-:Y:S05]  /*27d0*/  BRA `(.L_x_421) ;  /* 0x0000000000587947 */ /* 0x000fea0003800000 */
.L_x_420:
        /* <DEDUP_REMOVED lines=22> */
.L_x_421:
[----:B------:R-:W-:Y:S05]  /*2940*/  BSYNC B0 ;  /* 0x0000000000007941 */ /* 0x000fea0003800000 */
.L_x_419:
        /* <DEDUP_REMOVED lines=38> */
[----:B------:R-:W-:Y:S05]  /*2bb0*/  CALL.REL.NOINC `($__internal_8_$__cuda_sm20_div_s64) ;  /* 0x0000001c00547944 */ /* 0x000fea0003c00000 */
        /* <DEDUP_REMOVED lines=12> */
.L_x_423:
        /* <DEDUP_REMOVED lines=23> */
.L_x_424:
[----:B------:R-:W-:Y:S05]  /*2df0*/  BSYNC B0 ;  /* 0x0000000000007941 */ /* 0x000fea0003800000 */
.L_x_422:
        /* <DEDUP_REMOVED lines=18> */
.L_x_426:
        /* <DEDUP_REMOVED lines=22> */
.L_x_427:
[----:B------:R-:W-:Y:S05]  /*3080*/  BSYNC B0 ;  /* 0x0000000000007941 */ /* 0x000fea0003800000 */
.L_x_425:
        /* <DEDUP_REMOVED lines=22> */
.L_x_429:
        /* <DEDUP_REMOVED lines=23> */
.L_x_430:
[----:B------:R-:W-:Y:S05]  /*3360*/  BSYNC B0 ;  /* 0x0000000000007941 */ /* 0x000fea0003800000 */
.L_x_428:
        /* <DEDUP_REMOVED lines=39> */
.L_x_432:
        /* <DEDUP_REMOVED lines=23> */
.L_x_433:
[----:B------:R-:W-:Y:S05]  /*3750*/  BSYNC B0 ;  /* 0x0000000000007941 */ /* 0x000fea0003800000 */
.L_x_431:
        /* <DEDUP_REMOVED lines=29> */
.L_x_435:
        /* <DEDUP_REMOVED lines=23> */
.L_x_436:
[----:B------:R-:W-:Y:S05]  /*3aa0*/  BSYNC B0 ;  /* 0x0000000000007941 */ /* 0x000fea0003800000 */
.L_x_434:
        /* <DEDUP_REMOVED lines=21> */
.L_x_412:
[----:B------:R-:W-:Y:S02]  /*3c00*/  ULDC.64 UR4, c[0x0][0x2b0] ;  /* 0x0000ac0000047ab9 */ /* 0x000fe40000000a00 */
[----:B------:R-:W-:-:S04]  /*3c10*/  LEA R2, P0, R36, UR4, 0x2 ;  /* 0x0000000424027c11 */ /* 0x000fc8000f8010ff */
[----:B------:R-:W-:-:S05]  /*3c20*/  LEA.HI.X R3, R36, UR5, R37, 0x2, P0 ;  /* 0x0000000524037c11 */ /* 0x000fca00080f1425 */
[----:B------:R0:W-:Y:S04]  /*3c30*/  STG.E desc[UR8][R2.64], R30 ;  /* 0x0000001e02007986 */ /* 0x0001e8000c101908 */
.L_x_411:
[----:B------:R-:W-:Y:S05]  /*3c40*/  BSYNC B1 ;  /* 0x0000000000017941 */ /* 0x000fea0003800000 */
.L_x_410:
[----:B------:R-:W2:Y:S01]  /*3c50*/  LDC R14, c[0x0][0x3c4] ;  /* 0x0000f100ff0e7b82 */ /* 0x000ea20000000800 */
[C---:B0-----:R-:W-:Y:S01]  /*3c60*/  VIADD R3, R35.reuse, 0x20 ;  /* 0x0000002023037836 */ /* 0x041fe20000000000 */
[----:B------:R-:W-:Y:S01]  /*3c70*/  HFMA2.MMA R0, -RZ, RZ, 0, 0 ;  /* 0x00000000ff007435 */ /* 0x000fe200000001ff */
[C---:B------:R-:W-:Y:S01]  /*3c80*/  IMAD.SHL.U32 R18, R35.reuse, 0x4, RZ ;  /* 0x0000000423127824 */ /* 0x040fe200078e00ff */
[----:B-1----:R-:W-:Y:S02]  /*3c90*/  MOV R5, RZ ;  /* 0x000000ff00057202 */ /* 0x002fe40000000f00 */
[-C--:B--2---:R-:W-:Y:S02]  /*3ca0*/  ISETP.GE.OR P0, PT, R35, R14.reuse, P3 ;  /* 0x0000000e2300720c */ /* 0x084fe40001f06670 */
[----:B------:R-:W-:Y:S02]  /*3cb0*/  ISETP.GE.OR P3, PT, R3, R14, P3 ;  /* 0x0000000e0300720c */ /* 0x000fe40001f66670 */
[----:B------:R-:W-:-:S09]  /*3cc0*/  CS2R R2, SRZ ;  /* 0x0000000000027805 */ /* 0x000fd2000001ff00 */
[C---:B------:R-:W-:Y:S02]  /*3cd0*/  @!P0 FADD.FTZ R4, -R30.reuse, R33 ;  /* 0x000000211e048221 */ /* 0x040fe40000010100 */
[----:B------:R-:W-:Y:S02]  /*3ce0*/  @!P3 FADD.FTZ R30, -R30, R32 ;  /* 0x000000201e1eb221 */ /* 0x000fe40000010100 */
[----:B------:R-:W-:Y:S02]  /*3cf0*/  @!P0 FMUL.FTZ R4, R4, 1.4426950216293334961 ;  /* 0x3fb8aa3b04048820 */ /* 0x000fe40000410000 */
[----:B------:R-:W-:Y:S02]  /*3d00*/  @!P3 FMUL.FTZ R11, R30, 1.4426950216293334961 ;  /* 0x3fb8aa3b1e0bb820 */ /* 0x000fe40000410000 */
[----:B------:R-:W0:Y:S08]  /*3d10*/  @!P0 MUFU.EX2 R9, R4 ;  /* 0x0000000400098308 */ /* 0x000e300000000800 */
[----:B------:R-:W1:Y:S01]  /*3d20*/  @!P3 MUFU.EX2 R11, R11 ;  /* 0x0000000b000bb308 */ /* 0x000e620000000800 */
[----:B0-----:R0:W-:Y:S01]  /*3d30*/  @!P0 STS [R34], R9 ;  /* 0x0000000922008388 */ /* 0x0011e20000000800 */
[----:B------:R-:W-:-:S03]  /*3d40*/  ISETP.GE.AND P0, PT, R14, 0x1, PT ;  /* 0x000000010e00780c */ /* 0x000fc60003f06270 */
[----:B-1----:R0:W-:Y:S01]  /*3d50*/  @!P3 STS [R34+0x280], R11 ;  /* 0x0002800b2200b388 */ /* 0x0021e20000000800 */
[----:B------:R-:W-:Y:S09]  /*3d60*/  BAR.SYNC.DEFER_BLOCKING 0x0 ;  /* 0x0000000000007b1d */ /* 0x000ff20000010000 */
        /* <DEDUP_REMOVED lines=12> */
[----:B0-----:R-:W-:-:S02]  /*3e30*/  CS2R R8, SRZ ;  /* 0x0000000000087805 */ /* 0x001fc4000001ff00 */
        /* <DEDUP_REMOVED lines=10> */
[----:B------:R-:W-:-:S05]  /*3ee0*/  LEA R6, R7, UR4, 0x2 ;  /* 0x0000000407067c11 */ /* 0x000fca000f8e10ff */
[----:B------:R-:W-:Y:S05]  /*3ef0*/  @!P0 BRA `(.L_x_438) ;  /* 0x0000000000a48947 */ /* 0x000fea0003800000 */
[----:B------:R-:W-:Y:S01]  /*3f00*/  PLOP3.LUT P4, PT, PT, PT, PT, 0x8, 0x0 ;  /* 0x000000000000781c */ /* 0x000fe20003f8e170 */
[----:B------:R-:W-:Y:S01]  /*3f10*/  VIADD R14, R14, 0xfffffffd ;  /* 0xfffffffd0e0e7836 */ /* 0x000fe20000000000 */
[CC--:B------:R-:W-:Y:S02]  /*3f20*/  ISETP.GE.AND P3, PT, R7.reuse, R16.reuse, PT ;  /* 0x000000100700720c */ /* 0x0c0fe40003f66270 */
[----:B------:R-:W-:-:S13]  /*3f30*/  ISETP.GE.AND P0, PT, R7, R16, PT ;  /* 0x000000100700720c */ /* 0x000fda0003f06270 */
.L_x_439:
        /* <DEDUP_REMOVED lines=37> */
.L_x_438:
        /* <DEDUP_REMOVED lines=25> */
.L_x_440:
[----:B------:R-:W-:-:S13]  /*4320*/  ISETP.GT.OR P4, PT, R13, UR5, P4 ;  /* 0x000000050d007c0c */ /* 0x000fda000a784670 */
[----:B------:R-:W-:Y:S05]  /*4330*/  @!P4 BRA `(.L_x_437) ;  /* 0x000000000028c947 */ /* 0x000fea0003800000 */
[----:B------:R-:W0:Y:S01]  /*4340*/  LDS R6, [R6] ;  /* 0x0000000006067984 */ /* 0x000e220000000800 */
[----:B------:R-:W-:Y:S01]  /*4350*/  ISETP.GE.AND P0, PT, R7, R16, PT ;  /* 0x000000100700720c */ /* 0x000fe20003f06270 */
[----:B------:R-:W-:-:S12]  /*4360*/  BSSY B0, `(.L_x_441) ;  /* 0x0000003000007945 */ /* 0x000fd80003800000 */
[----:B------:R-:W-:Y:S05]  /*4370*/  @P0 BRA `(.L_x_442) ;  /* 0x0000000000040947 */ /* 0x000fea0003800000 */
[----:B------:R1:W5:Y:S02]  /*4380*/  LDG.E.128 R8, desc[UR8][R24.64] ;  /* 0x0000000818087981 */ /* 0x000364000c1e1d00 */
.L_x_442:
[----:B------:R-:W-:Y:S05]  /*4390*/  BSYNC B0 ;  /* 0x0000000000007941 */ /* 0x000fea0003800000 */
.L_x_441:
[C---:B0----5:R-:W-:Y:S01]  /*43a0*/  FFMA.FTZ R5, R6.reuse, R8, R5 ;  /* 0x0000000806057223 */ /* 0x061fe20000010005 */
[C---:B------:R-:W-:Y:S01]  /*43b0*/  FFMA.FTZ R2, R6.reuse, R9, R2 ;  /* 0x0000000906027223 */ /* 0x040fe20000010002 */
[C---:B------:R-:W-:Y:S01]  /*43c0*/  FFMA.FTZ R3, R6.reuse, R10, R3 ;  /* 0x0000000a06037223 */ /* 0x040fe20000010003 */
[----:B------:R-:W-:Y:S01]  /*43d0*/  FFMA.FTZ R0, R6, R11, R0 ;  /* 0x0000000b06007223 */ /* 0x000fe20000010000 */
.L_x_437:
[----:B------:R-:W-:-:S04]  /*43e0*/  IADD3 R7, R7, UR7, RZ ;  /* 0x0000000707077c10 */ /* 0x000fc8000fffe0ff */
[----:B------:R-:W-:-:S13]  /*43f0*/  ISETP.GE.AND P0, PT, R7, R12, PT ;  /* 0x0000000c0700720c */ /* 0x000fda0003f06270 */
[----:B------:R-:W-:Y:S05]  /*4400*/  @P0 EXIT ;  /* 0x000000000000094d */ /* 0x000fea0003800000 */
[----:B0-----:R-:W0:Y:S01]  /*4410*/  LDC R9, c[0x0][0x2c4] ;  /* 0x0000b100ff097b82 */ /* 0x001e220000000800 */
[----:B------:R-:W-:Y:S01]  /*4420*/  ULDC UR4, c[0x0][0x270] ;  /* 0x00009c0000047ab9 */ /* 0x000fe20000000800 */
[----:B------:R-:W-:Y:S02]  /*4430*/  IABS R13, R7 ;  /* 0x00000007000d7213 */ /* 0x000fe40000000000 */
[----:B------:R-:W-:Y:S02]  /*4440*/  SHF.R.S32.HI R19, RZ, 0x1f, R18 ;  /* 0x0000001fff137819 */ /* 0x000fe40000011412 */
[----:B------:R-:W-:Y:S02]  /*4450*/  F2FP.BF16.F32.PACK_AB R2, R2, R5 ;  /* 0x000000050202723e */ /* 0x000fe400000010ff */
        /* <DEDUP_REMOVED lines=75> */
        .weak           $__internal_8_$__cuda_sm20_div_s64
        .type           $__internal_8_$__cuda_sm20_div_s64,@function
        .size           $__internal_8_$__cuda_sm20_div_s64,(.L_x_8426 - $__internal_8_$__cuda_sm20_div_s64)
$__internal_8_$__cuda_sm20_div_s64:
        /* <DEDUP_REMOVED lines=83> */
[----:B------:R-:W-:Y:S05]  /*4e40*/  RET.REL.NODEC R20 `(_ZN5flash32flash_fwd_splitkv_combine_kernelI23Flash_fwd_kernel_traitsILi128ELi64ELi128ELi4ELb0ELb0EN7cutlass10bfloat16_tE19Flash_kernel_traitsILi128ELi64ELi128ELi4ES3_EELi4ELi6ELb1EEEvNS_16Flash_fwd_paramsE) ;  /* 0xffffffb0146c7950 */ /* 0x000fea0003c3ffff */
.L_x_443:
        /* <DEDUP_REMOVED lines=11> */
.L_x_8426:


//--------------------- .text._ZN5flash32flash_fwd_splitkv_combine_kernelI23Flash_fwd_kernel_traitsILi128ELi64ELi128ELi4ELb0ELb0EN7cutlass10bfloat16_tE19Flash_kernel_traitsILi128ELi64ELi128ELi4ES3_EELi4ELi5ELb1EEEvNS_16Flash_fwd_paramsE --------------------------
	.section	.text._ZN5flash32flash_fwd_splitkv_combine_kernelI23Flash_fwd_kernel_traitsILi128ELi64ELi128ELi4ELb0ELb0EN7cutlass10bfloat16_tE19Flash_kernel_traitsILi128ELi64ELi128ELi4ES3_EELi4ELi5ELb1EEEvNS_16Flash_fwd_paramsE,"ax",@progbits
	.align	128
        .global         _ZN5flash32flash_fwd_splitkv_combine_kernelI23Flash_fwd_kernel_traitsILi128ELi64ELi128ELi4ELb0ELb0EN7cutlass10bfloat16_tE19Flash_kernel_traitsILi128ELi64ELi128ELi4ES3_EELi4ELi5ELb1EEEvNS_16Flash_fwd_paramsE
        .type           _ZN5flash32flash_fwd_splitkv_combine_kernelI23Flash_fwd_kernel_traitsILi128ELi64ELi128ELi4ELb0ELb0EN7cutlass10bfloat16_tE19Flash_kernel_traitsILi128ELi64ELi128ELi4ES3_EELi4ELi5ELb1EEEvNS_16Flash_fwd_paramsE,@function
        .size           _ZN5flash32flash_fwd_splitkv_combine_kernelI23Flash_fwd_kernel_traitsILi128ELi64ELi128ELi4ELb0ELb0EN7cutlass10bfloat16_tE19Flash_kernel_traitsILi128ELi64ELi128ELi4ES3_EELi4ELi5ELb1EEEvNS_16Flash_fwd_paramsE,(.L_x_8427 - _ZN5flash32flash_fwd_splitkv_combine_kernelI23Flash_fwd_kernel_traitsILi128ELi64ELi128ELi4ELb0ELb0EN7cutlass10bfloat16_tE19Flash_kernel_traitsILi128ELi64ELi128ELi4ES3_EELi4ELi5ELb1EEEvNS_16Flash_fwd_paramsE)
        .other          _ZN5flash32flash_fwd_splitkv_combine_kernelI23Flash_fwd_kernel_traitsILi128ELi64ELi128ELi4ELb0ELb0EN7cutlass10bfloat16_tE19Flash_kernel_traitsILi128ELi64ELi128ELi4ES3_EELi4ELi5ELb1EEEvNS_16Flash_fwd_paramsE,@"STO_CUDA_ENTRY STV_DEFAULT"
_ZN5flash32flash_fwd_splitkv_combine_kernelI23Flash_fwd_kernel_traitsILi128ELi64ELi128ELi4ELb0ELb0EN7cutlass10bfloat16_tE19Flash_kernel_traitsILi128ELi64ELi128ELi4ES3_EELi4ELi5ELb1EEEvNS_16Flash_fwd_paramsE:
.text._ZN5flash32flash_fwd_splitkv_combine_kernelI23Flash_fwd_kernel_traitsILi128ELi64ELi128ELi4ELb0ELb0EN7cutlass10bfloat16_tE19Flash_kernel_traitsILi128ELi64ELi128ELi4ES3_EELi4ELi5ELb1EEEvNS_16Flash_fwd_paramsE:
        /* <DEDUP_REMOVED lines=23> */
[----:B------:R-:W-:Y:S05]  /*0170*/  CALL.REL.NOINC `($__internal_9_$__cuda_sm20_div_s64) ;  /* 0x0000004400e87944 */ /* 0x000fea0003c00000 */
[----:B------:R-:W-:Y:S05]  /*0180*/  BRA `(.L_x_445) ;  /* 0x00000000004c7947 */ /* 0x000fea0003800000 */
.L_x_444:
        /* <DEDUP_REMOVED lines=19> */
.L_x_445:
        /* <DEDUP_REMOVED lines=13> */
[----:B------:R-:W-:Y:S05]  /*0390*/  CALL.REL.NOINC `($__internal_9_$__cuda_sm20_div_s64) ;  /* 0x0000004400607944 */ /* 0x000fea0003c00000 */
[----:B------:R-:W-:Y:S02]  /*03a0*/  MOV R8, R20 ;  /* 0x0000001400087202 */ /* 0x000fe40000000f00 */
[----:B------:R-:W-:Y:S01]  /*03b0*/  MOV R9, R21 ;  /* 0x0000001500097202 */ /* 0x000fe20000000f00 */
[----:B------:R-:W-:Y:S05]  /*03c0*/  BRA `(.L_x_448) ;  /* 0x00000000004c7947 */ /* 0x000fea0003800000 */
.L_x_447:
        /* <DEDUP_REMOVED lines=19> */
.L_x_448:
[----:B------:R-:W-:Y:S05]  /*0500*/  BSYNC B0 ;  /* 0x0000000000007941 */ /* 0x000fea0003800000 */
.L_x_446:
        /* <DEDUP_REMOVED lines=43> */
.L_x_450:
        /* <DEDUP_REMOVED lines=19> */
.L_x_451:
[----:B------:R-:W-:Y:S05]  /*08f0*/  BSYNC B0 ;  /* 0x0000000000007941 */ /* 0x000fea0003800000 */
.L_x_449:
        /* <DEDUP_REMOVED lines=74> */
[----:B------:R-:W-:Y:S02]  /*0da0*/  MOV R32, R20 ;  /* 0x0000001400207202 */ /* 0x000fe40000000f00 */
[----:B------:R-:W-:Y:S01]  /*0db0*/  MOV R33, R21 ;  /* 0x0000001500217202 */ /* 0x000fe20000000f00 */
[----:B------:R-:W-:Y:S05]  /*0dc0*/  BRA `(.L_x_454) ;  /* 0x00000000004c7947 */ /* 0x000fea0003800000 */
.L_x_453:
        /* <DEDUP_REMOVED lines=19> */
.L_x_454:
[----:B------:R-:W-:Y:S05]  /*0f00*/  BSYNC B0 ;  /* 0x0000000000007941 */ /* 0x000fea0003800000 */
.L_x_452:
        /* <DEDUP_REMOVED lines=43> */
.L_x_456:
        /* <DEDUP_REMOVED lines=19> */
.L_x_457:
[----:B------:R-:W-:Y:S05]  /*12f0*/  BSYNC B0 ;  /* 0x0000000000007941 */ /* 0x000fea0003800000 */
.L_x_455:
        /* <DEDUP_REMOVED lines=67> */
.L_x_459:
[----:B------:R-:W-:Y:S05]  /*1730*/  BSYNC B0 ;  /* 0x0000000000007941 */ /* 0x000fea0003800000 */
.L_x_458:
        /* <DEDUP_REMOVED lines=14> */
.L_x_461:
[----:B------:R-:W-:Y:S05]  /*1820*/  BSYNC B0 ;  /* 0x0000000000007941 */ /* 0x000fea0003800000 */
.L_x_460:
        /* <DEDUP_REMOVED lines=162> */
.L_x_466:
        /* <DEDUP_REMOVED lines=22> */
.L_x_467:
[----:B------:R-:W-:Y:S05]  /*23b0*/  BSYNC B0 ;  /* 0x0000000000007941 */ /* 0x000fea0003800000 */
.L_x_465:
[----:B------:R-:W-:Y:S01]  /*23c0*/  LOP3.LUT R19, R17, R0, RZ, 0xfc, !PT ;  /* 0x0000000011137212 */ /* 0x000fe200078efcff */
[----:B------:R-:W-:Y:S03]  /*23d0*/  BSSY B0, `(.L_x_468) ;  /* 0x0000028000007945 */ /* 0x000fe60003800000 */
[----:B------:R-:W-:-:S13]  /*23e0*/  ISETP.NE.U32.AND P0, PT, R19, RZ, PT ;  /* 0x000000ff1300720c */ /* 0x000fda0003f05070 */
[----:B------:R-:W-:Y:S05]  /*23f0*/  @!P0 BRA `(.L_x_469) ;  /* 0x00000000003c8947 */ /* 0x000fea0003800000 */
[----:B------:R-:W-:Y:S01]  /*2400*/  IMAD.MOV.U32 R24, RZ, RZ, R25 ;  /* 0x000000ffff187224 */ /* 0x000fe200078e0019 */
[----:B------:R-:W-:Y:S02]  /*2410*/  MOV R23, R0 ;  /* 0x0000000000177202 */ /* 0x000fe40000000f00 */
[----:B------:R-:W-:Y:S02]  /*2420*/  MOV R22, 0x2440 ;  /* 0x0000244000167802 */ /* 0x000fe40000000f00 */
[----:B------:R-:W-:Y:S05]  /*2430*/  CALL.REL.NOINC `($__internal_9_$__cuda_sm20_div_s64) ;  /* 0x0000002400387944 */ /* 0x000fea0003c00000 */
        /* <DEDUP_REMOVED lines=11> */
.L_x_469:
        /* <DEDUP_REMOVED lines=22> */
.L_x_470:
[----:B------:R-:W-:Y:S05]  /*2650*/  BSYNC B0 ;  /* 0x0000000000007941 */ /* 0x000fea0003800000 */
.L_x_468:
        /* <DEDUP_REMOVED lines=11> */
[----:B------:R-:W-:Y:S05]  /*2710*/  CALL.REL.NOINC `($__internal_9_$__cuda_sm20_div_s64) ;  /* 0x0000002000807944 */ /* 0x000fea0003c00000 */
[----:B------:R-:W-:-:S04]  /*2720*/  IADD3 R17, P0, RZ, -R20, RZ ;  /* 0x80000014ff117210 */ /* 0x000fc80007f1e0ff */
[----:B------:R-:W-:Y:S01]  /*2730*/  IADD3.X R18, RZ, ~R21, RZ, P0, !PT ;  /* 0x80000015ff127210 */ /* 0x000fe200007fe4ff */
[----:B------:R-:W-:-:S04]  /*2740*/  IMAD.WIDE.U32 R36, R5, R17, R36 ;  /* 0x0000001105247225 */ /* 0x000fc800078e0024 */
[----:B------:R-:W-:-:S04]  /*2750*/  IMAD R18, R18, R5, RZ ;  /* 0x0000000512127224 */ /* 0x000fc800078e02ff */
[----:B------:R-:W-:-:S05]  /*2760*/  IMAD R4, R4, R17, R18 ;  /* 0x0000001104047224 */ /* 0x000fca00078e0212 */
[----:B------:R-:W-:Y:S01]  /*2770*/  IADD3 R4, R37, R4, RZ ;  /* 0x0000000425047210 */ /* 0x000fe20007ffe0ff */
[----:B------:R-:W-:Y:S05]  /*2780*/  BRA `(.L_x_473) ;  /* 0x0000000000587947 */ /* 0x000fea0003800000 */
.L_x_472:
        /* <DEDUP_REMOVED lines=22> */
.L_x_473:
[----:B------:R-:W-:Y:S05]  /*28f0*/  BSYNC B0 ;  /* 0x0000000000007941 */ /* 0x000fea0003800000 */
.L_x_471:
        /* <DEDUP_REMOVED lines=38> */
[----:B------:R-:W-:Y:S05]  /*2b60*/  CALL.REL.NOINC `($__internal_9_$__cuda_sm20_div_s64) ;  /* 0x0000001c006c7944 */ /* 0x000fea0003c00000 */
        /* <DEDUP_REMOVED lines=12> */
.L_x_475:
        /* <DEDUP_REMOVED lines=23> */
.L_x_476:
[----:B------:R-:W-:Y:S05]  /*2da0*/  BSYNC B0 ;  /* 0x0000000000007941 */ /* 0x000fea0003800000 */
.L_x_474:
        /* <DEDUP_REMOVED lines=19> */
.L_x_478:
        /* <DEDUP_REMOVED lines=22> */
.L_x_479:
[----:B------:R-:W-:Y:S05]  /*3040*/  BSYNC B0 ;  /* 0x0000000000007941 */ /* 0x000fea0003800000 */
.L_x_477:
        /* <DEDUP_REMOVED lines=20> */
.L_x_481:
        /* <DEDUP_REMOVED lines=23> */
.L_x_482:
[----:B------:R-:W-:Y:S05]  /*3300*/  BSYNC B0 ;  /* 0x0000000000007941 */ /* 0x000fea0003800000 */
.L_x_480:
        /* <DEDUP_REMOVED lines=39> */
.L_x_484:
        /* <DEDUP_REMOVED lines=23> */
.L_x_485:
[----:B------:R-:W-:Y:S05]  /*36f0*/  BSYNC B0 ;  /* 0x0000000000007941 */ /* 0x000fea0003800000 */
.L_x_483:
        /* <DEDUP_REMOVED lines=26> */
.L_x_487:
        /* <DEDUP_REMOVED lines=23> */
.L_x_488:
[----:B------:R-:W-:Y:S05]  /*3a10*/  BSYNC B0 ;  /* 0x0000000000007941 */ /* 0x000fea0003800000 */
.L_x_486:
        /* <DEDUP_REMOVED lines=21> */
.L_x_464:
[----:B------:R-:W-:Y:S02]  /*3b70*/  ULDC.64 UR4, c[0x0][0x2b0] ;  /* 0x0000ac0000047ab9 */ /* 0x000fe40000000a00 */
[----:B------:R-:W-:-:S04]  /*3b80*/  LEA R2, P0, R30, UR4, 0x2 ;  /* 0x000000041e027c11 */ /* 0x000fc8000f8010ff */
[----:B------:R-:W-:-:S05]  /*3b90*/  LEA.HI.X R3, R30, UR5, R31, 0x2, P0 ;  /* 0x000000051e037c11 */ /* 0x000fca00080f141f */
[----:B------:R0:W-:Y:S04]  /*3ba0*/  STG.E desc[UR8][R2.64], R28 ;  /* 0x0000001c02007986 */ /* 0x0001e8000c101908 */
.L_x_463:
[----:B------:R-:W-:Y:S05]  /*3bb0*/  BSYNC B1 ;  /* 0x0000000000017941 */ /* 0x000fea0003800000 */
.L_x_462:
[----:B------:R-:W2:Y:S01]  /*3bc0*/  S2R R0, SR_TID.X ;  /* 0x0000000000007919 */ /* 0x000ea20000002100 */
[----:B------:R-:W3:Y:S01]  /*3bd0*/  LDC R14, c[0x0][0x3c4] ;  /* 0x0000f100ff0e7b82 */ /* 0x000ee20000000800 */
[----:B------:R-:W-:Y:S01]  /*3be0*/  BSSY B0, `(.L_x_489) ;  /* 0x0000012000007945 */ /* 0x000fe20003800000 */
[----:B--2---:R-:W-:-:S04]  /*3bf0*/  SHF.R.S32.HI R13, RZ, 0x1f, R0 ;  /* 0x0000001fff0d7819 */ /* 0x004fc80000011400 */
[----:B------:R-:W-:-:S04]  /*3c00*/  LEA.HI R13, R13, R0, RZ, 0x5 ;  /* 0x000000000d0d7211 */ /* 0x000fc800078f28ff */
[----:B------:R-:W-:-:S05]  /*3c10*/  LOP3.LUT R19, R13, 0xffffffe0, RZ, 0xc0, !PT ;  /* 0xffffffe00d137812 */ /* 0x000fca00078ec0ff */
[----:B------:R-:W-:-:S05]  /*3c20*/  IMAD.IADD R19, R0, 0x1, -R19 ;  /* 0x0000000100137824 */ /* 0x000fca00078e0a13 */
[----:B---3--:R-:W-:-:S04]  /*3c30*/  ISETP.GE.AND P0, PT, R19, R14, PT ;  /* 0x0000000e1300720c */ /* 0x008fc80003f06270 */
[----:B------:R-:W-:-:S13]  /*3c40*/  ISETP.LT.AND P0, PT, R0, 0x80, !P0 ;  /* 0x000000800000780c */ /* 0x000fda0004701270 */
[----:B------:R-:W-:Y:S05]  /*3c50*/  @!P0 BRA `(.L_x_490) ;  /* 0x0000000000288947 */ /* 0x000fea0003800000 */
[----:B------:R-:W2:Y:S01]  /*3c60*/  S2R R0, SR_CgaCtaId ;  /* 0x0000000000007919 */ /* 0x000ea20000008800 */
[----:B01----:R-:W-:Y:S01]  /*3c70*/  FADD.FTZ R2, -R28, R29 ;  /* 0x0000001d1c027221 */ /* 0x003fe20000010100 */
[----:B------:R-:W-:-:S03]  /*3c80*/  MOV R3, 0x400 ;  /* 0x0000040000037802 */ /* 0x000fc60000000f00 */
[----:B------:R-:W-:-:S06]  /*3c90*/  FMUL.FTZ R2, R2, 1.4426950216293334961 ;  /* 0x3fb8aa3b02027820 */ /* 0x000fcc0000410000 */
[----:B------:R-:W0:Y:S01]  /*3ca0*/  MUFU.EX2 R2, R2 ;  /* 0x0000000200027308 */ /* 0x000e220000000800 */
[----:B--2---:R-:W-:Y:S02]  /*3cb0*/  LEA R0, R0, R3, 0x18 ;  /* 0x0000000300007211 */ /* 0x004fe400078ec0ff */
[----:B------:R-:W-:-:S03]  /*3cc0*/  SHF.R.S32.HI R3, RZ, 0x5, R13 ;  /* 0x00000005ff037819 */ /* 0x000fc6000001140d */
[----:B------:R-:W-:-:S05]  /*3cd0*/  IMAD R0, R19, 0x14, R0 ;  /* 0x0000001413007824 */ /* 0x000fca00078e0200 */
[----:B------:R-:W-:-:S05]  /*3ce0*/  LEA R3, R3, R0, 0x2 ;  /* 0x0000000003037211 */ /* 0x000fca00078e10ff */
[----:B0-----:R2:W-:Y:S02]  /*3cf0*/  STS [R3], R2 ;  /* 0x0000000203007388 */ /* 0x0015e40000000800 */
.L_x_490:
[----:B------:R-:W-:Y:S05]  /*3d00*/  BSYNC B0 ;  /* 0x0000000000007941 */ /* 0x000fea0003800000 */
.L_x_489:
[----:B------:R-:W-:Y:S01]  /*3d10*/  BAR.SYNC.DEFER_BLOCKING 0x0 ;  /* 0x0000000000007b1d */ /* 0x000fe20000010000 */
[----:B------:R-:W-:Y:S01]  /*3d20*/  ISETP.GE.AND P0, PT, R14, 0x1, PT ;  /* 0x000000010e00780c */ /* 0x000fe20003f06270 */
[----:B------:R-:W-:Y:S01]  /*3d30*/  IMAD.MOV.U32 R0, RZ, RZ, RZ ;  /* 0x000000ffff007224 */ /* 0x000fe200078e00ff */
[----:B012---:R-:W-:Y:S01]  /*3d40*/  CS2R R2, SRZ ;  /* 0x0000000000027805 */ /* 0x007fe2000001ff00 */
[----:B------:R-:W-:Y:S01]  /*3d50*/  IMAD.MOV.U32 R5, RZ, RZ, RZ ;  /* 0x000000ffff057224 */ /* 0x000fe200078e00ff */
[----:B------:R-:W-:Y:S01]  /*3d60*/  SHF.R.S32.HI R13, RZ, 0x5, R13 ;  /* 0x00000005ff0d7819 */ /* 0x000fe2000001140d */
[----:B------:R-:W-:-:S08]  /*3d70*/  IMAD.SHL.U32 R18, R19, 0x4, RZ ;  /* 0x0000000413127824 */ /* 0x000fd000078e00ff */
[----:B------:R-:W-:Y:S05]  /*3d80*/  @!P0 BRA `(.L_x_491) ;  /* 0x0000000400988947 */ /* 0x000fea0003800000 */
[----:B------:R-:W-:Y:S01]  /*3d90*/  ULDC UR10, c[0x0][0x2dc] ;  /* 0x0000b700000a7ab9 */ /* 0x000fe20000000800 */
[----:B------:R-:W0:Y:S01]  /*3da0*/  S2UR UR6, SR_CgaCtaId ;  /* 0x00000000000679c3 */ /* 0x000e220000008800 */
        /* <DEDUP_REMOVED lines=8> */
[----:B------:R-:W1:Y:S01]  /*3e30*/  LDC R7, c[0x0][0x3c4] ;  /* 0x0000f100ff077b82 */ /* 0x000e620000000800 */
        /* <DEDUP_REMOVED lines=10> */
[----:B0-----:R-:W-:-:S06]  /*3ee0*/  ULEA UR4, UR6, UR4, 0x18 ;  /* 0x0000000406047291 */ /* 0x001fcc000f8ec03f */
[----:B------:R-:W-:-:S05]  /*3ef0*/  LEA R6, R13, UR4, 0x2 ;  /* 0x000000040d067c11 */ /* 0x000fca000f8e10ff */
[----:B------:R-:W-:Y:S05]  /*3f00*/  @!P0 BRA `(.L_x_492) ;  /* 0x0000000000a48947 */ /* 0x000fea0003800000 */
[----:B------:R-:W-:Y:S01]  /*3f10*/  PLOP3.LUT P4, PT, PT, PT, PT, 0x8, 0x0 ;  /* 0x000000000000781c */ /* 0x000fe20003f8e170 */
[----:B------:R-:W-:Y:S01]  /*3f20*/  VIADD R14, R14, 0xfffffffd ;  /* 0xfffffffd0e0e7836 */ /* 0x000fe20000000000 */
[CC--:B------:R-:W-:Y:S02]  /*3f30*/  ISETP.GE.AND P3, PT, R13.reuse, R16.reuse, PT ;  /* 0x000000100d00720c */ /* 0x0c0fe40003f66270 */
[----:B------:R-:W-:-:S13]  /*3f40*/  ISETP.GE.AND P0, PT, R13, R16, PT ;  /* 0x000000100d00720c */ /* 0x000fda0003f06270 */
.L_x_493:
[----:B------:R0:W2:Y:S01]  /*3f50*/  @!P3 LDG.E.128 R8, desc[UR8][R24.64] ;  /* 0x000000081808b981 */ /* 0x0000a2000c1e1d00 */
[----:B------:R-:W-:Y:S01]  /*3f60*/  PLOP3.LUT P3, PT, P0, PT, PT, 0x80, 0x0 ;  /* 0x000000000000781c */ /* 0x000fe2000076f070 */
[----:B------:R-:W-:Y:S01]  /*3f70*/  UIADD3 UR5, UR5, 0x4, URZ ;  /* 0x0000000405057890 */ /* 0x000fe2000fffe03f */
[----:B------:R-:W-:Y:S01]  /*3f80*/  IADD3 R26, P1, R20, R24, RZ ;  /* 0x00000018141a7210 */ /* 0x000fe20007f3e0ff */
[----:B------:R-:W2:Y:S03]  /*3f90*/  LDS R4, [R6] ;  /* 0x0000000006047984 */ /* 0x000ea60000000800 */
[C---:B------:R-:W-:Y:S02]  /*3fa0*/  IADD3.X R27, R21.reuse, R25, RZ, P1, !PT ;  /* 0x00000019151b7210 */ /* 0x040fe40000ffe4ff */
[----:B------:R-:W-:Y:S02]  /*3fb0*/  ISETP.LE.AND P2, PT, R14, UR5, PT ;  /* 0x000000050e007c0c */ /* 0x000fe4000bf43270 */
[C---:B0-----:R-:W-:Y:S04]  /*3fc0*/  IADD3 R24, P1, R20.reuse, R26, RZ ;  /* 0x0000001a14187210 */ /* 0x041fe80007f3e0ff */
[C---:B------:R-:W-:Y:S02]  /*3fd0*/  IADD3.X R25, R21.reuse, R27, RZ, P1, !PT ;  /* 0x0000001b15197210 */ /* 0x040fe40000ffe4ff */
[----:B------:R-:W-:Y:S04]  /*3fe0*/  IADD3 R22, P1, R20, R24, RZ ;  /* 0x0000001814167210 */ /* 0x000fe80007f3e0ff */
[C---:B------:R-:W-:Y:S01]  /*3ff0*/  IADD3.X R23, R21.reuse, R25, RZ, P1, !PT ;  /* 0x0000001915177210 */ /* 0x040fe20000ffe4ff */
[C---:B--2---:R-:W-:Y:S01]  /*4000*/  FFMA.FTZ R5, R4.reuse, R8, R5 ;  /* 0x0000000804057223 */ /* 0x044fe20000010005 */
[C---:B------:R-:W-:Y:S01]  /*4010*/  FFMA.FTZ R2, R4.reuse, R9, R2 ;  /* 0x0000000904027223 */ /* 0x040fe20000010002 */
[C---:B------:R-:W-:Y:S01]  /*4020*/  FFMA.FTZ R3, R4.reuse, R10, R3 ;  /* 0x0000000a04037223 */ /* 0x040fe20000010003 */
[----:B------:R-:W-:Y:S02]  /*4030*/  FFMA.FTZ R0, R4, R11, R0 ;  /* 0x0000000b04007223 */ /* 0x000fe40000010000 */
[----:B------:R-:W2:Y:S04]  /*4040*/  @!P3 LDG.E.128 R8, desc[UR8][R26.64] ;  /* 0x000000081a08b981 */ /* 0x000ea8000c1e1d00 */
[----:B------:R-:W2:Y:S02]  /*4050*/  LDS R4, [R6+0x14] ;  /* 0x0000140006047984 */ /* 0x000ea40000000800 */
[C---:B--2---:R-:W-:Y:S01]  /*4060*/  FFMA.FTZ R5, R4.reuse, R8, R5 ;  /* 0x0000000804057223 */ /* 0x044fe20000010005 */
[C---:B------:R-:W-:Y:S01]  /*4070*/  FFMA.FTZ R2, R4.reuse, R9, R2 ;  /* 0x0000000904027223 */ /* 0x040fe20000010002 */
[C---:B------:R-:W-:Y:S01]  /*4080*/  FFMA.FTZ R3, R4.reuse, R10, R3 ;  /* 0x0000000a04037223 */ /* 0x040fe20000010003 */
[----:B------:R-:W-:Y:S02]  /*4090*/  FFMA.FTZ R0, R4, R11, R0 ;  /* 0x0000000b04007223 */ /* 0x000fe40000010000 */
[----:B------:R0:W2:Y:S04]  /*40a0*/  @!P3 LDG.E.128 R8, desc[UR8][R24.64] ;  /* 0x000000081808b981 */ /* 0x0000a8000c1e1d00 */
[----:B------:R-:W2:Y:S01]  /*40b0*/  LDS R4, [R6+0x28] ;  /* 0x0000280006047984 */ /* 0x000ea20000000800 */
[----:B0-----:R-:W-:Y:S04]  /*40c0*/  IADD3 R24, P1, R20, R22, RZ ;  /* 0x0000001614187210 */ /* 0x001fe80007f3e0ff */
[----:B------:R-:W-:Y:S01]  /*40d0*/  IADD3.X R25, R21, R23, RZ, P1, !PT ;  /* 0x0000001715197210 */ /* 0x000fe20000ffe4ff */
[C---:B--2---:R-:W-:Y:S01]  /*40e0*/  FFMA.FTZ R5, R4.reuse, R8, R5 ;  /* 0x0000000804057223 */ /* 0x044fe20000010005 */
[C---:B------:R-:W-:Y:S01]  /*40f0*/  FFMA.FTZ R2, R4.reuse, R9, R2 ;  /* 0x0000000904027223 */ /* 0x040fe20000010002 */
[C---:B------:R-:W-:Y:S01]  /*4100*/  FFMA.FTZ R3, R4.reuse, R10, R3 ;  /* 0x0000000a04037223 */ /* 0x040fe20000010003 */
[----:B------:R-:W-:Y:S02]  /*4110*/  FFMA.FTZ R0, R4, R11, R0 ;  /* 0x0000000b04007223 */ /* 0x000fe40000010000 */
[----:B------:R-:W2:Y:S04]  /*4120*/  @!P3 LDG.E.128 R8, desc[UR8][R22.64] ;  /* 0x000000081608b981 */ /* 0x000ea8000c1e1d00 */
[----:B------:R0:W2:Y:S02]  /*4130*/  LDS R4, [R6+0x3c] ;  /* 0x00003c0006047984 */ /* 0x0000a40000000800 */
[----:B0-----:R-:W-:Y:S01]  /*4140*/  IADD3 R6, R6, 0x50, RZ ;  /* 0x0000005006067810 */ /* 0x001fe20007ffe0ff */
[C---:B--2---:R-:W-:Y:S01]  /*4150*/  FFMA.FTZ R5, R4.reuse, R8, R5 ;  /* 0x0000000804057223 */ /* 0x044fe20000010005 */
[C---:B------:R-:W-:Y:S01]  /*4160*/  FFMA.FTZ R2, R4.reuse, R9, R2 ;  /* 0x0000000904027223 */ /* 0x040fe20000010002 */
[C---:B------:R-:W-:Y:S01]  /*4170*/  FFMA.FTZ R3, R4.reuse, R10, R3 ;  /* 0x0000000a04037223 */ /* 0x040fe20000010003 */
[----:B------:R-:W-:Y:S01]  /*4180*/  FFMA.FTZ R0, R4, R11, R0 ;  /* 0x0000000b04007223 */ /* 0x000fe20000010000 */
[----:B------:R-:W-:Y:S09]  /*4190*/  @!P2 BRA `(.L_x_493) ;  /* 0xfffffffc006ca947 */ /* 0x000ff2000383ffff */
.L_x_492:
[----:B-1----:R-:W-:-:S04]  /*41a0*/  IADD3 R4, R7, -UR5, RZ ;  /* 0x8000000507047c10 */ /* 0x002fc8000fffe0ff */
        /* <DEDUP_REMOVED lines=24> */
.L_x_494:
[----:B------:R-:W-:-:S13]  /*4330*/  ISETP.GT.OR P4, PT, R7, UR5, P4 ;  /* 0x0000000507007c0c */ /* 0x000fda000a784670 */
[----:B------:R-:W-:Y:S05]  /*4340*/  @!P4 BRA `(.L_x_491) ;  /* 0x000000000028c947 */ /* 0x000fea0003800000 */
[----:B------:R-:W0:Y:S01]  /*4350*/  LDS R6, [R6] ;  /* 0x0000000006067984 */ /* 0x000e220000000800 */
[----:B------:R-:W-:Y:S01]  /*4360*/  ISETP.GE.AND P0, PT, R13, R16, PT ;  /* 0x000000100d00720c */ /* 0x000fe20003f06270 */
[----:B------:R-:W-:-:S12]  /*4370*/  BSSY B0, `(.L_x_495) ;  /* 0x0000003000007945 */ /* 0x000fd80003800000 */
[----:B------:R-:W-:Y:S05]  /*4380*/  @P0 BRA `(.L_x_496) ;  /* 0x0000000000040947 */ /* 0x000fea0003800000 */
[----:B------:R1:W5:Y:S02]  /*4390*/  LDG.E.128 R8, desc[UR8][R24.64] ;  /* 0x0000000818087981 */ /* 0x000364000c1e1d00 */
.L_x_496:
[----:B------:R-:W-:Y:S05]  /*43a0*/  BSYNC B0 ;  /* 0x0000000000007941 */ /* 0x000fea0003800000 */
.L_x_495:
[C---:B0----5:R-:W-:Y:S01]  /*43b0*/  FFMA.FTZ R5, R6.reuse, R8, R5 ;  /* 0x0000000806057223 */ /* 0x061fe20000010005 */
[C---:B------:R-:W-:Y:S01]  /*43c0*/  FFMA.FTZ R2, R6.reuse, R9, R2 ;  /* 0x0000000906027223 */ /* 0x040fe20000010002 */
[C---:B------:R-:W-:Y:S01]  /*43d0*/  FFMA.FTZ R3, R6.reuse, R10, R3 ;  /* 0x0000000a06037223 */ /* 0x040fe20000010003 */
[----:B------:R-:W-:Y:S01]  /*43e0*/  FFMA.FTZ R0, R6, R11, R0 ;  /* 0x0000000b06007223 */ /* 0x000fe20000010000 */
.L_x_491:
[----:B------:R-:W-:-:S04]  /*43f0*/  IADD3 R13, R13, UR7, RZ ;  /* 0x000000070d0d7c10 */ /* 0x000fc8000fffe0ff */
[----:B------:R-:W-:-:S13]  /*4400*/  ISETP.GE.AND P0, PT, R13, R12, PT ;  /* 0x0000000c0d00720c */ /* 0x000fda0003f06270 */
[----:B------:R-:W-:Y:S05]  /*4410*/  @P0 EXIT ;  /* 0x000000000000094d */ /* 0x000fea0003800000 */
[----:B------:R-:W0:Y:S01]  /*4420*/  LDC R8, c[0x0][0x2c4] ;  /* 0x0000b100ff087b82 */ /* 0x000e220000000800 */
        /* <DEDUP_REMOVED lines=79> */
        .weak           $__internal_9_$__cuda_sm20_div_s64
        .type           $__internal_9_$__cuda_sm20_div_s64,@function
        .size           $__internal_9_$__cuda_sm20_div_s64,(.L_x_8427 - $__internal_9_$__cuda_sm20_div_s64)
$__internal_9_$__cuda_sm20_div_s64:
        /* <DEDUP_REMOVED lines=83> */
[----:B------:R-:W-:Y:S06]  /*4e50*/  RET.REL.NODEC R26 `(_ZN5flash32flash_fwd_splitkv_combine_kernelI23Flash_fwd_kernel_traitsILi128ELi64ELi128ELi4ELb0ELb0EN7cutlass10bfloat16_tE19Flash_kernel_traitsILi128ELi64ELi128ELi4ES3_EELi4ELi5ELb1EEEvNS_16Flash_fwd_paramsE) ;  /* 0xffffffb01a687950 */ /* 0x000fec0003c3ffff */
.L_x_497:
        /* <DEDUP_REMOVED lines=10> */
.L_x_8427:


//--------------------- .text._ZN5flash32flash_fwd_splitkv_combine_kernelI23Flash_fwd_kernel_traitsILi128ELi64ELi128ELi4ELb0ELb0EN7cutlass10bfloat16_tE19Flash_kernel_traitsILi128ELi64ELi128ELi4ES3_EELi4ELi4ELb1EEEvNS_16Flash_fwd_paramsE --------------------------
	.section	.text._ZN5flash32flash_fwd_splitkv_combine_kernelI23Flash_fwd_kernel_traitsILi128ELi64ELi128ELi4ELb0ELb0EN7cutlass10bfloat16_tE19Flash_kernel_traitsILi128ELi64ELi128ELi4ES3_EELi4ELi4ELb1EEEvNS_16Flash_fwd_paramsE,"ax",@progbits
	.align	128
        .global         _ZN5flash32flash_fwd_splitkv_combine_kernelI23Flash_fwd_kernel_traitsILi128ELi64ELi128ELi4ELb0ELb0EN7cutlass10bfloat16_tE19Flash_kernel_traitsILi128ELi64ELi128ELi4ES3_EELi4ELi4ELb1EEEvNS_16Flash_fwd_paramsE
        .type           _ZN5flash32flash_fwd_splitkv_combine_kernelI23Flash_fwd_kernel_traitsILi128ELi64ELi128ELi4ELb0ELb0EN7cutlass10bfloat16_tE19Flash_kernel_traitsILi128ELi64ELi128ELi4ES3_EELi4ELi4ELb1EEEvNS_16Flash_fwd_paramsE,@function
        .size           _ZN5flash32flash_fwd_splitkv_combine_kernelI23Flash_fwd_kernel_traitsILi128ELi64ELi128ELi4ELb0ELb0EN7cutlass10bfloat16_tE19Flash_kernel_traitsILi128ELi64ELi128ELi4ES3_EELi4ELi4ELb1EEEvNS_16Flash_fwd_paramsE,(.L_x_8428 - _ZN5flash32flash_fwd_splitkv_combine_kernelI23Flash_fwd_kernel_traitsILi128ELi64ELi128ELi4ELb0ELb0EN7cutlass10bfloat16_tE19Flash_kernel_traitsILi128ELi64ELi128ELi4ES3_EELi4ELi4ELb1EEEvNS_16Flash_fwd_paramsE)
        .other          _ZN5flash32flash_fwd_splitkv_combine_kernelI23Flash_fwd_kernel_traitsILi128ELi64ELi128ELi4ELb0ELb0EN7cutlass10bfloat16_tE19Flash_kernel_traitsILi128ELi64ELi128ELi4ES3_EELi4ELi4ELb1EEEvNS_16Flash_fwd_paramsE,@"STO_CUDA_ENTRY STV_DEFAULT"
_ZN5flash32flash_fwd_splitkv_combine_kernelI23Flash_fwd_kernel_traitsILi128ELi64ELi128ELi4ELb0ELb0EN7cutlass10bfloat16_tE19Flash_kernel_traitsILi128ELi64ELi128ELi4ES3_EELi4ELi4ELb1EEEvNS_16Flash_fwd_paramsE:
.text._ZN5flash32flash_fwd_splitkv_combine_kernelI23Flash_fwd_kernel_traitsILi128ELi64ELi128ELi4ELb0ELb0EN7cutlass10bfloat16_tE19Flash_kernel_traitsILi128ELi64ELi128ELi4ES3_EELi4ELi4ELb1EEEvNS_16Flash_fwd_paramsE:
        /* <DEDUP_REMOVED lines=23> */
[----:B------:R-:W-:Y:S05]  /*0170*/  CALL.REL.NOINC `($__internal_10_$__cuda_sm20_div_s64) ;  /* 0x0000004400e47944 */ /* 0x000fea0003c00000 */
[----:B------:R-:W-:Y:S05]  /*0180*/  BRA `(.L_x_499) ;  /* 0x00000000004c7947 */ /* 0x000fea0003800000 */
.L_x_498:
        /* <DEDUP_REMOVED lines=19> */
.L_x_499:
        /* <DEDUP_REMOVED lines=13> */
[----:B------:R-:W-:Y:S05]  /*0390*/  CALL.REL.NOINC `($__internal_10_$__cuda_sm20_div_s64) ;  /* 0x00000044005c7944 */ /* 0x000fea0003c00000 */
[----:B------:R-:W-:Y:S02]  /*03a0*/  MOV R8, R20 ;  /* 0x0000001400087202 */ /* 0x000fe40000000f00 */
[----:B------:R-:W-:Y:S01]  /*03b0*/  MOV R9, R21 ;  /* 0x0000001500097202 */ /* 0x000fe20000000f00 */
[----:B------:R-:W-:Y:S05]  /*03c0*/  BRA `(.L_x_502) ;  /* 0x00000000004c7947 */ /* 0x000fea0003800000 */
.L_x_501:
        /* <DEDUP_REMOVED lines=19> */
.L_x_502:
[----:B------:R-:W-:Y:S05]  /*0500*/  BSYNC B0 ;  /* 0x0000000000007941 */ /* 0x000fea0003800000 */
.L_x_500:
        /* <DEDUP_REMOVED lines=43> */
.L_x_504:
        /* <DEDUP_REMOVED lines=19> */
.L_x_505:
[----:B------:R-:W-:Y:S05]  /*08f0*/  BSYNC B0 ;  /* 0x0000000000007941 */ /* 0x000fea0003800000 */
.L_x_503:
        /* <DEDUP_REMOVED lines=74> */
[----:B------:R-:W-:Y:S02]  /*0da0*/  MOV R32, R20 ;  /* 0x0000001400207202 */ /* 0x000fe40000000f00 */
[----:B------:R-:W-:Y:S01]  /*0db0*/  MOV R33, R21 ;  /* 0x0000001500217202 */ /* 0x000fe20000000f00 */
[----:B------:R-:W-:Y:S05]  /*0dc0*/  BRA `(.L_x_508) ;  /* 0x00000000004c7947 */ /* 0x000fea0003800000 */
.L_x_507:
        /* <DEDUP_REMOVED lines=19> */
.L_x_508:
[----:B------:R-:W-:Y:S05]  /*0f00*/  BSYNC B0 ;  /* 0x0000000000007941 */ /* 0x000fea0003800000 */
.L_x_506:
        /* <DEDUP_REMOVED lines=43> */
.L_x_510:
        /* <DEDUP_REMOVED lines=19> */
.L_x_511:
[----:B------:R-:W-:Y:S05]  /*12f0*/  BSYNC B0 ;  /* 0x0000000000007941 */ /* 0x000fea0003800000 */
.L_x_509:
        /* <DEDUP_REMOVED lines=67> */
.L_x_513:
[----:B------:R-:W-:Y:S05]  /*1730*/  BSYNC B0 ;  /* 0x0000000000007941 */ /* 0x000fea0003800000 */
.L_x_512:
        /* <DEDUP_REMOVED lines=14> */
.L_x_515:
[----:B------:R-:W-:Y:S05]  /*1820*/  BSYNC B0 ;  /* 0x0000000000007941 */ /* 0x000fea0003800000 */
.L_x_514:
        /* <DEDUP_REMOVED lines=158> */
.L_x_520:
        /* <DEDUP_REMOVED lines=22> */
.L_x_521:
[----:B------:R-:W-:Y:S05]  /*2370*/  BSYNC B0 ;  /* 0x0000000000007941 */ /* 0x000fea0003800000 */
.L_x_519:
[----:B------:R-:W-:Y:S01]  /*2380*/  LOP3.LUT R19, R17, R0, RZ, 0xfc, !PT ;  /* 0x0000000011137212 */ /* 0x000fe200078efcff */
[----:B------:R-:W-:Y:S03]  /*2390*/  BSSY B0, `(.L_x_522) ;  /* 0x0000028000007945 */ /* 0x000fe60003800000 */
[----:B------:R-:W-:-:S13]  /*23a0*/  ISETP.NE.U32.AND P0, PT, R19, RZ, PT ;  /* 0x000000ff1300720c */ /* 0x000fda0003f05070 */
[----:B------:R-:W-:Y:S05]  /*23b0*/  @!P0 BRA `(.L_x_523) ;  /* 0x00000000003c8947 */ /* 0x000fea0003800000 */
[----:B------:R-:W-:Y:S01]  /*23c0*/  IMAD.MOV.U32 R24, RZ, RZ, R25 ;  /* 0x000000ffff187224 */ /* 0x000fe200078e0019 */
[----:B------:R-:W-:Y:S02]  /*23d0*/  MOV R23, R0 ;  /* 0x0000000000177202 */ /* 0x000fe40000000f00 */
[----:B------:R-:W-:Y:S02]  /*23e0*/  MOV R22, 0x2400 ;  /* 0x0000240000167802 */ /* 0x000fe40000000f00 */
[----:B------:R-:W-:Y:S05]  /*23f0*/  CALL.REL.NOINC `($__internal_10_$__cuda_sm20_div_s64) ;  /* 0x0000002400447944 */ /* 0x000fea0003c00000 */
        /* <DEDUP_REMOVED lines=11> */
.L_x_523:
        /* <DEDUP_REMOVED lines=22> */
.L_x_524:
[----:B------:R-:W-:Y:S05]  /*2610*/  BSYNC B0 ;  /* 0x0000000000007941 */ /* 0x000fea0003800000 */
.L_x_522:
        /* <DEDUP_REMOVED lines=11> */
[----:B------:R-:W-:Y:S05]  /*26d0*/  CALL.REL.NOINC `($__internal_10_$__cuda_sm20_div_s64) ;  /* 0x00000020008c7944 */ /* 0x000fea0003c00000 */
[----:B------:R-:W-:-:S04]  /*26e0*/  IADD3 R17, P0, RZ, -R20, RZ ;  /* 0x80000014ff117210 */ /* 0x000fc80007f1e0ff */
[----:B------:R-:W-:Y:S01]  /*26f0*/  IADD3.X R18, RZ, ~R21, RZ, P0, !PT ;  /* 0x80000015ff127210 */ /* 0x000fe200007fe4ff */
[----:B------:R-:W-:-:S04]  /*2700*/  IMAD.WIDE.U32 R36, R5, R17, R36 ;  /* 0x0000001105247225 */ /* 0x000fc800078e0024 */
[----:B------:R-:W-:-:S04]  /*2710*/  IMAD R18, R18, R5, RZ ;  /* 0x0000000512127224 */ /* 0x000fc800078e02ff */
[----:B------:R-:W-:-:S05]  /*2720*/  IMAD R4, R4, R17, R18 ;  /* 0x0000001104047224 */ /* 0x000fca00078e0212 */
[----:B------:R-:W-:Y:S01]  /*2730*/  IADD3 R4, R37, R4, RZ ;  /* 0x0000000425047210 */ /* 0x000fe20007ffe0ff */
[----:B------:R-:W-:Y:S05]  /*2740*/  BRA `(.L_x_527) ;  /* 0x0000000000587947 */ /* 0x000fea0003800000 */
.L_x_526:
        /* <DEDUP_REMOVED lines=22> */
.L_x_527:
[----:B------:R-:W-:Y:S05]  /*28b0*/  BSYNC B0 ;  /* 0x0000000000007941 */ /* 0x000fea0003800000 */
.L_x_525:
        /* <DEDUP_REMOVED lines=38> */
[----:B------:R-:W-:Y:S05]  /*2b20*/  CALL.REL.NOINC `($__internal_10_$__cuda_sm20_div_s64) ;  /* 0x0000001c00787944 */ /* 0x000fea0003c00000 */
        /* <DEDUP_REMOVED lines=12> */
.L_x_529:
        /* <DEDUP_REMOVED lines=23> */
.L_x_530:
[----:B------:R-:W-:Y:S05]  /*2d60*/  BSYNC B0 ;  /* 0x0000000000007941 */ /* 0x000fea0003800000 */
.L_x_528:
        /* <DEDUP_REMOVED lines=19> */
.L_x_532:
        /* <DEDUP_REMOVED lines=22> */
.L_x_533:
[----:B------:R-:W-:Y:S05]  /*3000*/  BSYNC B0 ;  /* 0x0000000000007941 */ /* 0x000fea0003800000 */
.L_x_531:
        /* <DEDUP_REMOVED lines=20> */
.L_x_535:
        /* <DEDUP_REMOVED lines=23> */
.L_x_536:
[----:B------:R-:W-:Y:S05]  /*32c0*/  BSYNC B0 ;  /* 0x0000000000007941 */ /* 0x000fea0003800000 */
.L_x_534:
        /* <DEDUP_REMOVED lines=39> */
.L_x_538:
        /* <DEDUP_REMOVED lines=23> */
.L_x_539:
[----:B------:R-:W-:Y:S05]  /*36b0*/  BSYNC B0 ;  /* 0x0000000000007941 */ /* 0x000fea0003800000 */
.L_x_537:
        /* <DEDUP_REMOVED lines=26> */
.L_x_541:
        /* <DEDUP_REMOVED lines=23> */
.L_x_542:
[----:B------:R-:W-:Y:S05]  /*39d0*/  BSYNC B0 ;  /* 0x0000000000007941 */ /* 0x000fea0003800000 */
.L_x_540:
        /* <DEDUP_REMOVED lines=21> */
.L_x_518:
[----:B------:R-:W-:Y:S02]  /*3b30*/  ULDC.64 UR4, c[0x0][0x2b0] ;  /* 0x0000ac0000047ab9 */ /* 0x000fe40000000a00 */
[----:B------:R-:W-:-:S04]  /*3b40*/  LEA R2, P0, R30, UR4, 0x2 ;  /* 0x000000041e027c11 */ /* 0x000fc8000f8010ff */
[----:B------:R-:W-:-:S05]  /*3b50*/  LEA.HI.X R3, R30, UR5, R31, 0x2, P0 ;  /* 0x000000051e037c11 */ /* 0x000fca00080f141f */
[----:B------:R0:W-:Y:S04]  /*3b60*/  STG.E desc[UR8][R2.64], R28 ;  /* 0x0000001c02007986 */ /* 0x0001e8000c101908 */
.L_x_517:
[----:B------:R-:W-:Y:S05]  /*3b70*/  BSYNC B1 ;  /* 0x0000000000017941 */ /* 0x000fea0003800000 */
.L_x_516:
[----:B------:R-:W2:Y:S01]  /*3b80*/  S2R R5, SR_TID.X ;  /* 0x0000000000057919 */ /* 0x000ea20000002100 */
[----:B------:R-:W3:Y:S01]  /*3b90*/  LDC R13, c[0x0][0x3c4] ;  /* 0x0000f100ff0d7b82 */ /* 0x000ee20000000800 */
[----:B------:R-:W-:Y:S01]  /*3ba0*/  BSSY B0, `(.L_x_543) ;  /* 0x0000012000007945 */ /* 0x000fe20003800000 */
[----:B--2---:R-:W-:-:S04]  /*3bb0*/  SHF.R.S32.HI R4, RZ, 0x1f, R5 ;  /* 0x0000001fff047819 */ /* 0x004fc80000011405 */
[----:B01----:R-:W-:-:S04]  /*3bc0*/  LEA.HI R3, R4, R5, RZ, 0x4 ;  /* 0x0000000504037211 */ /* 0x003fc800078f20ff */
[----:B------:R-:W-:-:S05]  /*3bd0*/  LOP3.LUT R2, R3, 0xfffffff0, RZ, 0xc0, !PT ;  /* 0xfffffff003027812 */ /* 0x000fca00078ec0ff */
[----:B------:R-:W-:-:S05]  /*3be0*/  IMAD.IADD R2, R5, 0x1, -R2 ;  /* 0x0000000105027824 */ /* 0x000fca00078e0a02 */
[----:B---3--:R-:W-:-:S04]  /*3bf0*/  ISETP.GE.AND P0, PT, R2, R13, PT ;  /* 0x0000000d0200720c */ /* 0x008fc80003f06270 */
[----:B------:R-:W-:-:S13]  /*3c00*/  ISETP.GT.OR P0, PT, R5, 0x3f, P0 ;  /* 0x0000003f0500780c */ /* 0x000fda0000704670 */
[----:B------:R-:W-:Y:S05]  /*3c10*/  @P0 BRA `(.L_x_544) ;  /* 0x0000000000280947 */ /* 0x000fea0003800000 */
[----:B------:R-:W0:Y:S01]  /*3c20*/  S2R R0, SR_CgaCtaId ;  /* 0x0000000000007919 */ /* 0x000e220000008800 */
[----:B------:R-:W-:Y:S01]  /*3c30*/  FADD.FTZ R6, -R28, R29 ;  /* 0x0000001d1c067221 */ /* 0x000fe20000010100 */
[----:B------:R-:W-:-:S03]  /*3c40*/  MOV R7, 0x400 ;  /* 0x0000040000077802 */ /* 0x000fc60000000f00 */
[----:B------:R-:W-:-:S06]  /*3c50*/  FMUL.FTZ R6, R6, 1.4426950216293334961 ;  /* 0x3fb8aa3b06067820 */ /* 0x000fcc0000410000 */
[----:B------:R-:W1:Y:S01]  /*3c60*/  MUFU.EX2 R6, R6 ;  /* 0x0000000600067308 */ /* 0x000e620000000800 */
[----:B0-----:R-:W-:Y:S02]  /*3c70*/  LEA R7, R0, R7, 0x18 ;  /* 0x0000000700077211 */ /* 0x001fe400078ec0ff */
[----:B------:R-:W-:-:S03]  /*3c80*/  SHF.R.S32.HI R0, RZ, 0x4, R3 ;  /* 0x00000004ff007819 */ /* 0x000fc60000011403 */
[----:B------:R-:W-:-:S05]  /*3c90*/  IMAD R7, R2, 0x14, R7 ;  /* 0x0000001402077824 */ /* 0x000fca00078e0207 */
[----:B------:R-:W-:-:S05]  /*3ca0*/  LEA R7, R0, R7, 0x2 ;  /* 0x0000000700077211 */ /* 0x000fca00078e10ff */
[----:B-1----:R0:W-:Y:S02]  /*3cb0*/  STS [R7], R6 ;  /* 0x0000000607007388 */ /* 0x0021e40000000800 */
.L_x_544:
[----:B------:R-:W-:Y:S05]  /*3cc0*/  BSYNC B0 ;  /* 0x0000000000007941 */ /* 0x000fea0003800000 */
.L_x_543:
[----:B------:R-:W-:Y:S01]  /*3cd0*/  BAR.SYNC.DEFER_BLOCKING 0x0 ;  /* 0x0000000000007b1d */ /* 0x000fe20000010000 */
[----:B------:R-:W-:Y:S01]  /*3ce0*/  ISETP.GE.AND P0, PT, R13, 0x1, PT ;  /* 0x000000010d00780c */ /* 0x000fe20003f06270 */
[----:B------:R-:W-:Y:S01]  /*3cf0*/  IMAD.MOV.U32 R0, RZ, RZ, RZ ;  /* 0x000000ffff007224 */ /* 0x000fe200078e00ff */
[----:B------:R-:W-:Y:S02]  /*3d00*/  LEA.HI R4, R4, R5, RZ, 0x5 ;  /* 0x0000000504047211 */ /* 0x000fe400078f28ff */
[----:B------:R-:W-:Y:S02]  /*3d10*/  CS2R R2, SRZ ;  /* 0x0000000000027805 */ /* 0x000fe4000001ff00 */
[----:B------:R-:W-:Y:S02]  /*3d20*/  LOP3.LUT R16, R4, 0x3fffffe0, RZ, 0xc0, !PT ;  /* 0x3fffffe004107812 */ /* 0x000fe400078ec0ff */
[----:B------:R-:W-:-:S03]  /*3d30*/  SHF.R.S32.HI R15, RZ, 0x5, R4 ;  /* 0x00000005ff0f7819 */ /* 0x000fc60000011404 */
[----:B------:R-:W-:Y:S02]  /*3d40*/  IMAD.IADD R16, R5, 0x1, -R16 ;  /* 0x0000000105107824 */ /* 0x000fe400078e0a10 */
[----:B------:R-:W-:Y:S02]  /*3d50*/  IMAD.MOV.U32 R5, RZ, RZ, RZ ;  /* 0x000000ffff057224 */ /* 0x000fe400078e00ff */
[----:B------:R-:W-:Y:S01]  /*3d60*/  IMAD.SHL.U32 R16, R16, 0x4, RZ ;  /* 0x0000000410107824 */ /* 0x000fe200078e00ff */
[----:B------:R-:W-:Y:S06]  /*3d70*/  @!P0 BRA `(.L_x_545) ;  /* 0x0000000400988947 */ /* 0x000fec0003800000 */
        /* <DEDUP_REMOVED lines=10> */
[----:B0-----:R-:W0:Y:S01]  /*3e20*/  LDC R7, c[0x0][0x3c4] ;  /* 0x0000f100ff077b82 */ /* 0x001e220000000800 */
        /* <DEDUP_REMOVED lines=17> */
.L_x_547:
[----:B------:R1:W2:Y:S01]  /*3f40*/  @!P3 LDG.E.128 R8, desc[UR8][R22.64] ;  /* 0x000000081608b981 */ /* 0x0002a2000c1e1d00 */
[----:B------:R-:W-:Y:S01]  /*3f50*/  PLOP3.LUT P3, PT, P0, PT, PT, 0x80, 0x0 ;  /* 0x000000000000781c */ /* 0x000fe2000076f070 */
[----:B------:R-:W-:Y:S01]  /*3f60*/  UIADD3 UR5, UR5, 0x4, URZ ;  /* 0x0000000405057890 */ /* 0x000fe2000fffe03f */
[C---:B------:R-:W-:Y:S01]  /*3f70*/  IADD3 R24, P1, R18.reuse, R22, RZ ;  /* 0x0000001612187210 */ /* 0x040fe20007f3e0ff */
[----:B------:R-:W2:Y:S03]  /*3f80*/  LDS R4, [R6] ;  /* 0x0000000006047984 */ /* 0x000ea60000000800 */
[----:B------:R-:W-:Y:S02]  /*3f90*/  IADD3.X R25, R19, R23, RZ, P1, !PT ;  /* 0x0000001713197210 */ /* 0x000fe40000ffe4ff */
[----:B------:R-:W-:Y:S02]  /*3fa0*/  ISETP.LE.AND P2, PT, R13, UR5, PT ;  /* 0x000000050d007c0c */ /* 0x000fe4000bf43270 */
[C---:B-1----:R-:W-:Y:S04]  /*3fb0*/  IADD3 R22, P1, R18.reuse, R24, RZ ;  /* 0x0000001812167210 */ /* 0x042fe80007f3e0ff */
        /* <DEDUP_REMOVED lines=15> */
[----:B-1----:R-:W-:Y:S04]  /*40b0*/  IADD3 R22, P1, R18, R20, RZ ;  /* 0x0000001412167210 */ /* 0x002fe80007f3e0ff */
[----:B------:R-:W-:Y:S01]  /*40c0*/  IADD3.X R23, R19, R21, RZ, P1, !PT ;  /* 0x0000001513177210 */ /* 0x000fe20000ffe4ff */
[C---:B--2---:R-:W-:Y:S01]  /*40d0*/  FFMA.FTZ R5, R4.reuse, R8, R5 ;  /* 0x0000000804057223 */ /* 0x044fe20000010005 */
[C---:B------:R-:W-:Y:S01]  /*40e0*/  FFMA.FTZ R2, R4.reuse, R9, R2 ;  /* 0x0000000904027223 */ /* 0x040fe20000010002 */
[C---:B------:R-:W-:Y:S01]  /*40f0*/  FFMA.FTZ R3, R4.reuse, R10, R3 ;  /* 0x0000000a04037223 */ /* 0x040fe20000010003 */
[----:B------:R-:W-:Y:S02]  /*4100*/  FFMA.FTZ R0, R4, R11, R0 ;  /* 0x0000000b04007223 */ /* 0x000fe40000010000 */
[----:B------:R-:W2:Y:S04]  /*4110*/  @!P3 LDG.E.128 R8, desc[UR8][R20.64] ;  /* 0x000000081408b981 */ /* 0x000ea8000c1e1d00 */
[----:B------:R1:W2:Y:S02]  /*4120*/  LDS R4, [R6+0x3c] ;  /* 0x00003c0006047984 */ /* 0x0002a40000000800 */
[----:B-1----:R-:W-:Y:S01]  /*4130*/  IADD3 R6, R6, 0x50, RZ ;  /* 0x0000005006067810 */ /* 0x002fe20007ffe0ff */
[C---:B--2---:R-:W-:Y:S01]  /*4140*/  FFMA.FTZ R5, R4.reuse, R8, R5 ;  /* 0x0000000804057223 */ /* 0x044fe20000010005 */
[C---:B------:R-:W-:Y:S01]  /*4150*/  FFMA.FTZ R2, R4.reuse, R9, R2 ;  /* 0x0000000904027223 */ /* 0x040fe20000010002 */
[C---:B------:R-:W-:Y:S01]  /*4160*/  FFMA.FTZ R3, R4.reuse, R10, R3 ;  /* 0x0000000a04037223 */ /* 0x040fe20000010003 */
[----:B------:R-:W-:Y:S01]  /*4170*/  FFMA.FTZ R0, R4, R11, R0 ;  /* 0x0000000b04007223 */ /* 0x000fe20000010000 */
[----:B------:R-:W-:Y:S09]  /*4180*/  @!P2 BRA `(.L_x_547) ;  /* 0xfffffffc006ca947 */ /* 0x000ff2000383ffff */
.L_x_546:
[----:B0-----:R-:W-:-:S04]  /*4190*/  IADD3 R4, R7, -UR5, RZ ;  /* 0x8000000507047c10 */ /* 0x001fc8000fffe0ff */
        /* <DEDUP_REMOVED lines=24> */
.L_x_548:
[----:B------:R-:W-:-:S13]  /*4320*/  ISETP.GT.OR P4, PT, R7, UR5, P4 ;  /* 0x0000000507007c0c */ /* 0x000fda000a784670 */
[----:B------:R-:W-:Y:S05]  /*4330*/  @!P4 BRA `(.L_x_545) ;  /* 0x000000000028c947 */ /* 0x000fea0003800000 */
[----:B------:R-:W0:Y:S01]  /*4340*/  LDS R6, [R6] ;  /* 0x0000000006067984 */ /* 0x000e220000000800 */
[----:B------:R-:W-:Y:S01]  /*4350*/  ISETP.GE.AND P0, PT, R15, R14, PT ;  /* 0x0000000e0f00720c */ /* 0x000fe20003f06270 */
[----:B------:R-:W-:-:S12]  /*4360*/  BSSY B0, `(.L_x_549) ;  /* 0x0000003000007945 */ /* 0x000fd80003800000 */
[----:B------:R-:W-:Y:S05]  /*4370*/  @P0 BRA `(.L_x_550) ;  /* 0x0000000000040947 */ /* 0x000fea0003800000 */
[----:B------:R1:W5:Y:S02]  /*4380*/  LDG.E.128 R8, desc[UR8][R22.64] ;  /* 0x0000000816087981 */ /* 0x000364000c1e1d00 */
.L_x_550:
[----:B------:R-:W-:Y:S05]  /*4390*/  BSYNC B0 ;  /* 0x0000000000007941 */ /* 0x000fea0003800000 */
.L_x_549:
[C---:B0----5:R-:W-:Y:S01]  /*43a0*/  FFMA.FTZ R5, R6.reuse, R8, R5 ;  /* 0x0000000806057223 */ /* 0x061fe20000010005 */
[C---:B------:R-:W-:Y:S01]  /*43b0*/  FFMA.FTZ R2, R6.reuse, R9, R2 ;  /* 0x0000000906027223 */ /* 0x040fe20000010002 */
[C---:B------:R-:W-:Y:S01]  /*43c0*/  FFMA.FTZ R3, R6.reuse, R10, R3 ;  /* 0x0000000a06037223 */ /* 0x040fe20000010003 */
[----:B------:R-:W-:Y:S01]  /*43d0*/  FFMA.FTZ R0, R6, R11, R0 ;  /* 0x0000000b06007223 */ /* 0x000fe20000010000 */
.L_x_545:
        /* <DEDUP_REMOVED lines=12> */
[----:B------:R-:W-:Y:S02]  /*44a0*/  IABS R10, R4 ;  /* 0x00000004000a7213 */ /* 0x000fe40000000000 */
[----:B------:R-:W2:Y:S03]  /*44b0*/  I2F.RP R14, R9 ;  /* 0x00000009000e7306 */ /* 0x000ea60000209400 */
[----:B------:R-:W-:-:S05]  /*44c0*/  IMAD.MOV R10, RZ, RZ, -R10 ;  /* 0x000000ffff0a7224 */ /* 0x000fca00078e0a0a */
[----:B--2---:R-:W2:Y:S02]  /*44d0*/  MUFU.RCP R13, R14 ;  /* 0x0000000e000d7308 */ /* 0x004ea40000001000 */
[----:B--2---:R-:W-:-:S06]  /*44e0*/  VIADD R13, R13, 0xffffffe ;  /* 0x0ffffffe0d0d7836 */ /* 0x004fcc0000000000 */
[----:B0-----:R-:W0:Y:S02]  /*44f0*/  F2I.FTZ.U32.TRUNC.NTZ R7, R13 ;  /* 0x0000000d00077305 */ /* 0x001e24000021f000 */
        /* <DEDUP_REMOVED lines=65> */
        .weak           $__internal_10_$__cuda_sm20_div_s64
        .type           $__internal_10_$__cuda_sm20_div_s64,@function
        .size           $__internal_10_$__cuda_sm20_div_s64,(.L_x_8428 - $__internal_10_$__cuda_sm20_div_s64)
$__internal_10_$__cuda_sm20_div_s64:
        /* <DEDUP_REMOVED lines=83> */
[----:B------:R-:W-:Y:S06]  /*4e40*/  RET.REL.NODEC R26 `(_ZN5flash32flash_fwd_splitkv_combine_kernelI23Flash_fwd_kernel_traitsILi128ELi64ELi128ELi4ELb0ELb0EN7cutlass10bfloat16_tE19Flash_kernel_traitsILi128ELi64ELi128ELi4ES3_EELi4ELi4ELb1EEEvNS_16Flash_fwd_paramsE) ;  /* 0xffffffb01a6c7950 */ /* 0x000fec0003c3ffff */
.L_x_551:
        /* <DEDUP_REMOVED lines=11> */
.L_x_8428:


//--------------------- .text._ZN5flash32flash_fwd_splitkv_combine_kernelI23Flash_fwd_kernel_traitsILi128ELi64ELi128ELi4ELb0ELb0EN7cutlass10bfloat16_tE19Flash_kernel_traitsILi128ELi64ELi128ELi4ES3_EELi4ELi3ELb1EEEvNS_16Flash_fwd_paramsE --------------------------
	.section	.text._ZN5flash32flash_fwd_splitkv_combine_kernelI23Flash_fwd_kernel_traitsILi128ELi64ELi128ELi4ELb0ELb0EN7cutlass10bfloat16_tE19Flash_kernel_traitsILi128ELi64ELi128ELi4ES3_EELi4ELi3ELb1EEEvNS_16Flash_fwd_paramsE,"ax",@progbits
	.align	128
        .global         _ZN5flash32flash_fwd_splitkv_combine_kernelI23Flash_fwd_kernel_traitsILi128ELi64ELi128ELi4ELb0ELb0EN7cutlass10bfloat16_tE19Flash_kernel_traitsILi128ELi64ELi128ELi4ES3_EELi4ELi3ELb1EEEvNS_16Flash_fwd_paramsE
        .type           _ZN5flash32flash_fwd_splitkv_combine_kernelI23Flash_fwd_kernel_traitsILi128ELi64ELi128ELi4ELb0ELb0EN7cutlass10bfloat16_tE19Flash_kernel_traitsILi128ELi64ELi128ELi4ES3_EELi4ELi3ELb1EEEvNS_16Flash_fwd_paramsE,@function
        .size           _ZN5flash32flash_fwd_splitkv_combine_kernelI23Flash_fwd_kernel_traitsILi128ELi64ELi128ELi4ELb0ELb0EN7cutlass10bfloat16_tE19Flash_kernel_traitsILi128ELi64ELi128ELi4ES3_EELi4ELi3ELb1EEEvNS_16Flash_fwd_paramsE,(.L_x_8429 - _ZN5flash32flash_fwd_splitkv_combine_kernelI23Flash_fwd_kernel_traitsILi128ELi64ELi128ELi4ELb0ELb0EN7cutlass10bfloat16_tE19Flash_kernel_traitsILi128ELi64ELi128ELi4ES3_EELi4ELi3ELb1EEEvNS_16Flash_fwd_paramsE)
        .other          _ZN5flash32flash_fwd_splitkv_combine_kernelI23Flash_fwd_kernel_traitsILi128ELi64ELi128ELi4ELb0ELb0EN7cutlass10bfloat16_tE19Flash_kernel_traitsILi128ELi64ELi128ELi4ES3_EELi4ELi3ELb1EEEvNS_16Flash_fwd_paramsE,@"STO_CUDA_ENTRY STV_DEFAULT"
_ZN5flash32flash_fwd_splitkv_combine_kernelI23Flash_fwd_kernel_traitsILi128ELi64ELi128ELi4ELb0ELb0EN7cutlass10bfloat16_tE19Flash_kernel_traitsILi128ELi64ELi128ELi4ES3_EELi4ELi3ELb1EEEvNS_16Flash_fwd_paramsE:
.text._ZN5flash32flash_fwd_splitkv_combine_kernelI23Flash_fwd_kernel_traitsILi128ELi64ELi128ELi4ELb0ELb0EN7cutlass10bfloat16_tE19Flash_kernel_traitsILi128ELi64ELi128ELi4ES3_EELi4ELi3ELb1EEEvNS_16Flash_fwd_paramsE:
        /* <DEDUP_REMOVED lines=23> */
[----:B------:R-:W-:Y:S05]  /*0170*/  CALL.REL.NOINC `($__internal_11_$__cuda_sm20_div_s64) ;  /* 0x0000004400d47944 */ /* 0x000fea0003c00000 */
[----:B------:R-:W-:Y:S05]  /*0180*/  BRA `(.L_x_553) ;  /* 0x00000000004c7947 */ /* 0x000fea0003800000 */
.L_x_552:
        /* <DEDUP_REMOVED lines=19> */
.L_x_553:
        /* <DEDUP_REMOVED lines=13> */
[----:B------:R-:W-:Y:S05]  /*0390*/  CALL.REL.NOINC `($__internal_11_$__cuda_sm20_div_s64) ;  /* 0x00000044004c7944 */ /* 0x000fea0003c00000 */
[----:B------:R-:W-:Y:S02]  /*03a0*/  MOV R8, R20 ;  /* 0x0000001400087202 */ /* 0x000fe40000000f00 */
[----:B------:R-:W-:Y:S01]  /*03b0*/  MOV R9, R21 ;  /* 0x0000001500097202 */ /* 0x000fe20000000f00 */
[----:B------:R-:W-:Y:S05]  /*03c0*/  BRA `(.L_x_556) ;  /* 0x00000000004c7947 */ /* 0x000fea0003800000 */
.L_x_555:
        /* <DEDUP_REMOVED lines=19> */
.L_x_556:
[----:B------:R-:W-:Y:S05]  /*0500*/  BSYNC B0 ;  /* 0x0000000000007941 */ /* 0x000fea0003800000 */
.L_x_554:
        /* <DEDUP_REMOVED lines=43> */
.L_x_558:
        /* <DEDUP_REMOVED lines=19> */
.L_x_559:
[----:B------:R-:W-:Y:S05]  /*08f0*/  BSYNC B0 ;  /* 0x0000000000007941 */ /* 0x000fea0003800000 */
.L_x_557:
        /* <DEDUP_REMOVED lines=74> */
[----:B------:R-:W-:Y:S02]  /*0da0*/  MOV R32, R20 ;  /* 0x0000001400207202 */ /* 0x000fe40000000f00 */
[----:B------:R-:W-:Y:S01]  /*0db0*/  MOV R33, R21 ;  /* 0x0000001500217202 */ /* 0x000fe20000000f00 */
[----:B------:R-:W-:Y:S05]  /*0dc0*/  BRA `(.L_x_562) ;  /* 0x00000000004c7947 */ /* 0x000fea0003800000 */
.L_x_561:
        /* <DEDUP_REMOVED lines=19> */
.L_x_562:
[----:B------:R-:W-:Y:S05]  /*0f00*/  BSYNC B0 ;  /* 0x0000000000007941 */ /* 0x000fea0003800000 */
.L_x_560:
        /* <DEDUP_REMOVED lines=43> */
.L_x_564:
        /* <DEDUP_REMOVED lines=19> */
.L_x_565:
[----:B------:R-:W-:Y:S05]  /*12f0*/  BSYNC B0 ;  /* 0x0000000000007941 */ /* 0x000fea0003800000 */
.L_x_563:
        /* <DEDUP_REMOVED lines=67> */
.L_x_567:
[----:B------:R-:W-:Y:S05]  /*1730*/  BSYNC B0 ;  /* 0x0000000000007941 */ /* 0x000fea0003800000 */
.L_x_566:
        /* <DEDUP_REMOVED lines=14> */
.L_x_569:
[----:B------:R-:W-:Y:S05]  /*1820*/  BSYNC B0 ;  /* 0x0000000000007941 */ /* 0x000fea0003800000 */
.L_x_568:
        /* <DEDUP_REMOVED lines=154> */
.L_x_574:
        /* <DEDUP_REMOVED lines=22> */
.L_x_575:
[----:B------:R-:W-:Y:S05]  /*2330*/  BSYNC B0 ;  /* 0x0000000000007941 */ /* 0x000fea0003800000 */
.L_x_573:
[----:B------:R-:W-:Y:S01]  /*2340*/  LOP3.LUT R19, R17, R0, RZ, 0xfc, !PT ;  /* 0x0000000011137212 */ /* 0x000fe200078efcff */
[----:B------:R-:W-:Y:S03]  /*2350*/  BSSY B0, `(.L_x_576) ;  /* 0x0000028000007945 */ /* 0x000fe60003800000 */
[----:B------:R-:W-:-:S13]  /*2360*/  ISETP.NE.U32.AND P0, PT, R19, RZ, PT ;  /* 0x000000ff1300720c */ /* 0x000fda0003f05070 */
[----:B------:R-:W-:Y:S05]  /*2370*/  @!P0 BRA `(.L_x_577) ;  /* 0x00000000003c8947 */ /* 0x000fea0003800000 */
[----:B------:R-:W-:Y:S01]  /*2380*/  IMAD.MOV.U32 R24, RZ, RZ, R25 ;  /* 0x000000ffff187224 */ /* 0x000fe200078e0019 */
[----:B------:R-:W-:Y:S02]  /*2390*/  MOV R23, R0 ;  /* 0x0000000000177202 */ /* 0x000fe40000000f00 */
[----:B------:R-:W-:Y:S02]  /*23a0*/  MOV R22, 0x23c0 ;  /* 0x000023c000167802 */ /* 0x000fe40000000f00 */
[----:B------:R-:W-:Y:S05]  /*23b0*/  CALL.REL.NOINC `($__internal_11_$__cuda_sm20_div_s64) ;  /* 0x0000002400447944 */ /* 0x000fea0003c00000 */
        /* <DEDUP_REMOVED lines=11> */
.L_x_577:
        /* <DEDUP_REMOVED lines=22> */
.L_x_578:
[----:B------:R-:W-:Y:S05]  /*25d0*/  BSYNC B0 ;  /* 0x0000000000007941 */ /* 0x000fea0003800000 */
.L_x_576:
        /* <DEDUP_REMOVED lines=11> */
[----:B------:R-:W-:Y:S05]  /*2690*/  CALL.REL.NOINC `($__internal_11_$__cuda_sm20_div_s64) ;  /* 0x00000020008c7944 */ /* 0x000fea0003c00000 */
[----:B------:R-:W-:-:S04]  /*26a0*/  IADD3 R17, P0, RZ, -R20, RZ ;  /* 0x80000014ff117210 */ /* 0x000fc80007f1e0ff */
[----:B------:R-:W-:Y:S01]  /*26b0*/  IADD3.X R18, RZ, ~R21, RZ, P0, !PT ;  /* 0x80000015ff127210 */ /* 0x000fe200007fe4ff */
[----:B------:R-:W-:-:S04]  /*26c0*/  IMAD.WIDE.U32 R36, R5, R17, R36 ;  /* 0x0000001105247225 */ /* 0x000fc800078e0024 */
[----:B------:R-:W-:-:S04]  /*26d0*/  IMAD R18, R18, R5, RZ ;  /* 0x0000000512127224 */ /* 0x000fc800078e02ff */
[----:B------:R-:W-:-:S05]  /*26e0*/  IMAD R4, R4, R17, R18 ;  /* 0x0000001104047224 */ /* 0x000fca00078e0212 */
[----:B------:R-:W-:Y:S01]  /*26f0*/  IADD3 R4, R37, R4, RZ ;  /* 0x0000000425047210 */ /* 0x000fe20007ffe0ff */
[----:B------:R-:W-:Y:S05]  /*2700*/  BRA `(.L_x_581) ;  /* 0x0000000000587947 */ /* 0x000fea0003800000 */
.L_x_580:
        /* <DEDUP_REMOVED lines=22> */
.L_x_581:
[----:B------:R-:W-:Y:S05]  /*2870*/  BSYNC B0 ;  /* 0x0000000000007941 */ /* 0x000fea0003800000 */
.L_x_579:
        /* <DEDUP_REMOVED lines=38> */
[----:B------:R-:W-:Y:S05]  /*2ae0*/  CALL.REL.NOINC `($__internal_11_$__cuda_sm20_div_s64) ;  /* 0x0000001c00787944 */ /* 0x000fea0003c00000 */
        /* <DEDUP_REMOVED lines=12> */
.L_x_583:
        /* <DEDUP_REMOVED lines=23> */
.L_x_584:
[----:B------:R-:W-:Y:S05]  /*2d20*/  BSYNC B0 ;  /* 0x0000000000007941 */ /* 0x000fea0003800000 */
.L_x_582:
        /* <DEDUP_REMOVED lines=19> */
.L_x_586:
        /* <DEDUP_REMOVED lines=22> */
.L_x_587:
[----:B------:R-:W-:Y:S05]  /*2fc0*/  BSYNC B0 ;  /* 0x0000000000007941 */ /* 0x000fea0003800000 */
.L_x_585:
        /* <DEDUP_REMOVED lines=20> */
.L_x_589:
        /* <DEDUP_REMOVED lines=23> */
.L_x_590:
[----:B------:R-:W-:Y:S05]  /*3280*/  BSYNC B0 ;  /* 0x0000000000007941 */ /* 0x000fea0003800000 */
.L_x_588:
        /* <DEDUP_REMOVED lines=39> */
.L_x_592:
        /* <DEDUP_REMOVED lines=23> */
.L_x_593:
[----:B------:R-:W-:Y:S05]  /*3670*/  BSYNC B0 ;  /* 0x0000000000007941 */ /* 0x000fea0003800000 */
.L_x_591:
        /* <DEDUP_REMOVED lines=26> */
.L_x_595:
        /* <DEDUP_REMOVED lines=23> */
.L_x_596:
[----:B------:R-:W-:Y:S05]  /*3990*/  BSYNC B0 ;  /* 0x0000000000007941 */ /* 0x000fea0003800000 */
.L_x_594:
        /* <DEDUP_REMOVED lines=21> */
.L_x_572:
[----:B------:R-:W-:Y:S02]  /*3af0*/  ULDC.64 UR4, c[0x0][0x2b0] ;  /* 0x0000ac0000047ab9 */ /* 0x000fe40000000a00 */
[----:B------:R-:W-:-:S04]  /*3b00*/  LEA R2, P0, R30, UR4, 0x2 ;  /* 0x000000041e027c11 */ /* 0x000fc8000f8010ff */
[----:B------:R-:W-:-:S05]  /*3b10*/  LEA.HI.X R3, R30, UR5, R31, 0x2, P0 ;  /* 0x000000051e037c11 */ /* 0x000fca00080f141f */
[----:B------:R0:W-:Y:S04]  /*3b20*/  STG.E desc[UR8][R2.64], R28 ;  /* 0x0000001c02007986 */ /* 0x0001e8000c101908 */
.L_x_571:
[----:B------:R-:W-:Y:S05]  /*3b30*/  BSYNC B1 ;  /* 0x0000000000017941 */ /* 0x000fea0003800000 */
.L_x_570:
        /* <DEDUP_REMOVED lines=20> */
.L_x_598:
[----:B------:R-:W-:Y:S05]  /*3c80*/  BSYNC B0 ;  /* 0x0000000000007941 */ /* 0x000fea0003800000 */
.L_x_597:
        /* <DEDUP_REMOVED lines=39> */
.L_x_601:
        /* <DEDUP_REMOVED lines=37> */
.L_x_600:
        /* <DEDUP_REMOVED lines=25> */
.L_x_602:
[----:B------:R-:W-:-:S13]  /*42e0*/  ISETP.GT.OR P4, PT, R7, UR5, P4 ;  /* 0x0000000507007c0c */ /* 0x000fda000a784670 */
[----:B------:R-:W-:Y:S05]  /*42f0*/  @!P4 BRA `(.L_x_599) ;  /* 0x000000000028c947 */ /* 0x000fea0003800000 */
[----:B------:R-:W0:Y:S01]  /*4300*/  LDS R6, [R6] ;  /* 0x0000000006067984 */ /* 0x000e220000000800 */
[----:B------:R-:W-:Y:S01]  /*4310*/  ISETP.GE.AND P0, PT, R15, R14, PT ;  /* 0x0000000e0f00720c */ /* 0x000fe20003f06270 */
[----:B------:R-:W-:-:S12]  /*4320*/  BSSY B0, `(.L_x_603) ;  /* 0x0000003000007945 */ /* 0x000fd80003800000 */
[----:B------:R-:W-:Y:S05]  /*4330*/  @P0 BRA `(.L_x_604) ;  /* 0x0000000000040947 */ /* 0x000fea0003800000 */
[----:B------:R1:W5:Y:S02]  /*4340*/  LDG.E.128 R8, desc[UR8][R22.64] ;  /* 0x0000000816087981 */ /* 0x000364000c1e1d00 */
.L_x_604:
[----:B------:R-:W-:Y:S05]  /*4350*/  BSYNC B0 ;  /* 0x0000000000007941 */ /* 0x000fea0003800000 */
.L_x_603:
[C---:B0----5:R-:W-:Y:S01]  /*4360*/  FFMA.FTZ R5, R6.reuse, R8, R5 ;  /* 0x0000000806057223 */ /* 0x061fe20000010005 */
[C---:B------:R-:W-:Y:S01]  /*4370*/  FFMA.FTZ R2, R6.reuse, R9, R2 ;  /* 0x0000000906027223 */ /* 0x040fe20000010002 */
[C---:B------:R-:W-:Y:S01]  /*4380*/  FFMA.FTZ R3, R6.reuse, R10, R3 ;  /* 0x0000000a06037223 */ /* 0x040fe20000010003 */
[----:B------:R-:W-:Y:S01]  /*4390*/  FFMA.FTZ R0, R6, R11, R0 ;  /* 0x0000000b06007223 */ /* 0x000fe20000010000 */
.L_x_599:
        /* <DEDUP_REMOVED lines=83> */
        .weak           $__internal_11_$__cuda_sm20_div_s64
        .type           $__internal_11_$__cuda_sm20_div_s64,@function
        .size           $__internal_11_$__cuda_sm20_div_s64,(.L_x_8429 - $__internal_11_$__cuda_sm20_div_s64)
$__internal_11_$__cuda_sm20_div_s64:
        /* <DEDUP_REMOVED lines=83> */
[----:B------:R-:W-:Y:S06]  /*4e00*/  RET.REL.NODEC R26 `(_ZN5flash32flash_fwd_splitkv_combine_kernelI23Flash_fwd_kernel_traitsILi128ELi64ELi128ELi4ELb0ELb0EN7cutlass10bfloat16_tE19Flash_kernel_traitsILi128ELi64ELi128ELi4ES3_EELi4ELi3ELb1EEEvNS_16Flash_fwd_paramsE) ;  /* 0xffffffb01a7c7950 */ /* 0x000fec0003c3ffff */
.L_x_605:
        /* <DEDUP_REMOVED lines=15> */
.L_x_8429:


//--------------------- .text._ZN5flash32flash_fwd_splitkv_combine_kernelI23Flash_fwd_kernel_traitsILi128ELi64ELi128ELi4ELb0ELb0EN7cutlass10bfloat16_tE19Flash_kernel_traitsILi128ELi64ELi128ELi4ES3_EELi4ELi2ELb1EEEvNS_16Flash_fwd_paramsE --------------------------
	.section	.text._ZN5flash32flash_fwd_splitkv_combine_kernelI23Flash_fwd_kernel_traitsILi128ELi64ELi128ELi4ELb0ELb0EN7cutlass10bfloat16_tE19Flash_kernel_traitsILi128ELi64ELi128ELi4ES3_EELi4ELi2ELb1EEEvNS_16Flash_fwd_paramsE,"ax",@progbits
	.align	128
        .global         _ZN5flash32flash_fwd_splitkv_combine_kernelI23Flash_fwd_kernel_traitsILi128ELi64ELi128ELi4ELb0ELb0EN7cutlass10bfloat16_tE19Flash_kernel_traitsILi128ELi64ELi128ELi4ES3_EELi4ELi2ELb1EEEvNS_16Flash_fwd_paramsE
        .type           _ZN5flash32flash_fwd_splitkv_combine_kernelI23Flash_fwd_kernel_traitsILi128ELi64ELi128ELi4ELb0ELb0EN7cutlass10bfloat16_tE19Flash_kernel_traitsILi128ELi64ELi128ELi4ES3_EELi4ELi2ELb1EEEvNS_16Flash_fwd_paramsE,@function
        .size           _ZN5flash32flash_fwd_splitkv_combine_kernelI23Flash_fwd_kernel_traitsILi128ELi64ELi128ELi4ELb0ELb0EN7cutlass10bfloat16_tE19Flash_kernel_traitsILi128ELi64ELi128ELi4ES3_EELi4ELi2ELb1EEEvNS_16Flash_fwd_paramsE,(.L_x_8430 - _ZN5flash32flash_fwd_splitkv_combine_kernelI23Flash_fwd_kernel_traitsILi128ELi64ELi128ELi4ELb0ELb0EN7cutlass10bfloat16_tE19Flash_kernel_traitsILi128ELi64ELi128ELi4ES3_EELi4ELi2ELb1EEEvNS_16Flash_fwd_paramsE)
        .other          _ZN5flash32flash_fwd_splitkv_combine_kernelI23Flash_fwd_kernel_traitsILi128ELi64ELi128ELi4ELb0ELb0EN7cutlass10bfloat16_tE19Flash_kernel_traitsILi128ELi64ELi128ELi4ES3_EELi4ELi2ELb1EEEvNS_16Flash_fwd_paramsE,@"STO_CUDA_ENTRY STV_DEFAULT"
_ZN5flash32flash_fwd_splitkv_combine_kernelI23Flash_fwd_kernel_traitsILi128ELi64ELi128ELi4ELb0ELb0EN7cutlass10bfloat16_tE19Flash_kernel_traitsILi128ELi64ELi128ELi4ES3_EELi4ELi2ELb1EEEvNS_16Flash_fwd_paramsE:
.text._ZN5flash32flash_fwd_splitkv_combine_kernelI23Flash_fwd_kernel_traitsILi128ELi64ELi128ELi4ELb0ELb0EN7cutlass10bfloat16_tE19Flash_kernel_traitsILi128ELi64ELi128ELi4ES3_EELi4ELi2ELb1EEEvNS_16Flash_fwd_paramsE:
        /* <DEDUP_REMOVED lines=23> */
[----:B------:R-:W-:Y:S05]  /*0170*/  CALL.REL.NOINC `($__internal_12_$__cuda_sm20_div_s64) ;  /* 0x00000044005c7944 */ /* 0x000fea0003c00000 */
[----:B------:R-:W-:Y:S02]  /*0180*/  MOV R22, R0 ;  /* 0x0000000000167202 */ /* 0x000fe40000000f00 */
[----:B------:R-:W-:Y:S01]  /*0190*/  MOV R23, R25 ;  /* 0x0000001900177202 */ /* 0x000fe20000000f00 */
[----:B------:R-:W-:Y:S06]  /*01a0*/  BRA `(.L_x_607) ;  /* 0x00000000004c7947 */ /* 0x000fec0003800000 */
.L_x_606:
        /* <DEDUP_REMOVED lines=19> */
.L_x_607:
        /* <DEDUP_REMOVED lines=11> */
[----:B------:R-:W-:Y:S05]  /*0390*/  CALL.REL.NOINC `($__internal_12_$__cuda_sm20_div_s64) ;  /* 0x0000004000d47944 */ /* 0x000fea0003c00000 */
[----:B------:R-:W-:Y:S02]  /*03a0*/  MOV R8, R0 ;  /* 0x0000000000087202 */ /* 0x000fe40000000f00 */
[----:B------:R-:W-:Y:S01]  /*03b0*/  MOV R9, R25 ;  /* 0x0000001900097202 */ /* 0x000fe20000000f00 */
[----:B------:R-:W-:Y:S05]  /*03c0*/  BRA `(.L_x_610) ;  /* 0x00000000004c7947 */ /* 0x000fea0003800000 */
.L_x_609:
        /* <DEDUP_REMOVED lines=19> */
.L_x_610:
[----:B------:R-:W-:Y:S05]  /*0500*/  BSYNC B0 ;  /* 0x0000000000007941 */ /* 0x000fea0003800000 */
.L_x_608:
        /* <DEDUP_REMOVED lines=43> */
[----:B------:R-:W-:Y:S05]  /*07c0*/  BRA `(.L_x_613) ;  /* 0x00000000004c7947 */ /* 0x000fea0003800000 */
.L_x_612:
        /* <DEDUP_REMOVED lines=19> */
.L_x_613:
[----:B------:R-:W-:Y:S05]  /*0900*/  BSYNC B0 ;  /* 0x0000000000007941 */ /* 0x000fea0003800000 */
.L_x_611:
        /* <DEDUP_REMOVED lines=71> */
[----:B------:R-:W-:Y:S05]  /*0d80*/  CALL.REL.NOINC `($__internal_12_$__cuda_sm20_div_s64) ;  /* 0x0000003800587944 */ /* 0x000fea0003c00000 */
[----:B------:R-:W-:Y:S02]  /*0d90*/  MOV R38, R0 ;  /* 0x0000000000267202 */ /* 0x000fe40000000f00 */
[----:B------:R-:W-:Y:S01]  /*0da0*/  MOV R39, R25 ;  /* 0x0000001900277202 */ /* 0x000fe20000000f00 */
[----:B------:R-:W-:Y:S05]  /*0db0*/  BRA `(.L_x_616) ;  /* 0x00000000004c7947 */ /* 0x000fea0003800000 */
.L_x_615:
        /* <DEDUP_REMOVED lines=19> */
.L_x_616:
[----:B------:R-:W-:Y:S05]  /*0ef0*/  BSYNC B0 ;  /* 0x0000000000007941 */ /* 0x000fea0003800000 */
.L_x_614:
        /* <DEDUP_REMOVED lines=40> */
[----:B------:R-:W-:Y:S01]  /*1180*/  MOV R24, R0 ;  /* 0x0000000000187202 */ /* 0x000fe20000000f00 */
[----:B------:R-:W-:Y:S05]  /*1190*/  BRA `(.L_x_619) ;  /* 0x00000000004c7947 */ /* 0x000fea0003800000 */
.L_x_618:
        /* <DEDUP_REMOVED lines=19> */
.L_x_619:
[----:B------:R-:W-:Y:S05]  /*12d0*/  BSYNC B0 ;  /* 0x0000000000007941 */ /* 0x000fea0003800000 */
.L_x_617:
        /* <DEDUP_REMOVED lines=69> */
.L_x_621:
[----:B------:R-:W-:Y:S05]  /*1730*/  BSYNC B0 ;  /* 0x0000000000007941 */ /* 0x000fea0003800000 */
.L_x_620:
        /* <DEDUP_REMOVED lines=149> */
.L_x_626:
        /* <DEDUP_REMOVED lines=22> */
.L_x_627:
[----:B------:R-:W-:Y:S05]  /*21f0*/  BSYNC B0 ;  /* 0x0000000000007941 */ /* 0x000fea0003800000 */
.L_x_625:
[----:B------:R-:W-:Y:S01]  /*2200*/  LOP3.LUT R0, R23, R2, RZ, 0xfc, !PT ;  /* 0x0000000217007212 */ /* 0x000fe200078efcff */
[----:B------:R-:W-:Y:S03]  /*2210*/  BSSY B0, `(.L_x_628) ;  /* 0x0000027000007945 */ /* 0x000fe60003800000 */
[----:B------:R-:W-:-:S13]  /*2220*/  ISETP.NE.U32.AND P0, PT, R0, RZ, PT ;  /* 0x000000ff0000720c */ /* 0x000fda0003f05070 */
[----:B------:R-:W-:Y:S05]  /*2230*/  @!P0 BRA `(.L_x_629) ;  /* 0x0000000000388947 */ /* 0x000fea0003800000 */
[----:B------:R-:W-:Y:S01]  /*2240*/  IMAD.MOV.U32 R24, RZ, RZ, R37 ;  /* 0x000000ffff187224 */ /* 0x000fe200078e0025 */
[----:B------:R-:W-:Y:S02]  /*2250*/  MOV R5, R2 ;  /* 0x0000000200057202 */ /* 0x000fe40000000f00 */
[----:B------:R-:W-:Y:S02]  /*2260*/  MOV R22, 0x2280 ;  /* 0x0000228000167802 */ /* 0x000fe40000000f00 */
[----:B------:R-:W-:Y:S05]  /*2270*/  CALL.REL.NOINC `($__internal_12_$__cuda_sm20_div_s64) ;  /* 0x00000024001c7944 */ /* 0x000fea0003c00000 */
        /* <DEDUP_REMOVED lines=10> */
.L_x_629:
        /* <DEDUP_REMOVED lines=22> */
.L_x_630:
[----:B------:R-:W-:Y:S05]  /*2480*/  BSYNC B0 ;  /* 0x0000000000007941 */ /* 0x000fea0003800000 */
.L_x_628:
        /* <DEDUP_REMOVED lines=12> */
[----:B------:R-:W-:Y:S05]  /*2550*/  CALL.REL.NOINC `($__internal_12_$__cuda_sm20_div_s64) ;  /* 0x0000002000647944 */ /* 0x000fea0003c00000 */
        /* <DEDUP_REMOVED lines=12> */
.L_x_632:
        /* <DEDUP_REMOVED lines=22> */
.L_x_633:
[----:B------:R-:W-:Y:S05]  /*2780*/  BSYNC B0 ;  /* 0x0000000000007941 */ /* 0x000fea0003800000 */
.L_x_631:
        /* <DEDUP_REMOVED lines=37> */
[----:B------:R-:W-:Y:S05]  /*29e0*/  CALL.REL.NOINC `($__internal_12_$__cuda_sm20_div_s64) ;  /* 0x0000001c00407944 */ /* 0x000fea0003c00000 */
        /* <DEDUP_REMOVED lines=11> */
.L_x_635:
        /* <DEDUP_REMOVED lines=23> */
.L_x_636:
[----:B------:R-:W-:Y:S05]  /*2c10*/  BSYNC B0 ;  /* 0x0000000000007941 */ /* 0x000fea0003800000 */
.L_x_634:
        /* <DEDUP_REMOVED lines=19> */
.L_x_638:
        /* <DEDUP_REMOVED lines=22> */
.L_x_639:
[----:B------:R-:W-:Y:S05]  /*2eb0*/  BSYNC B0 ;  /* 0x0000000000007941 */ /* 0x000fea0003800000 */
.L_x_637:
        /* <DEDUP_REMOVED lines=21> */
.L_x_641:
        /* <DEDUP_REMOVED lines=23> */
.L_x_642:
[----:B------:R-:W-:Y:S05]  /*3180*/  BSYNC B0 ;  /* 0x0000000000007941 */ /* 0x000fea0003800000 */
.L_x_640:
        /* <DEDUP_REMOVED lines=39> */
.L_x_644:
        /* <DEDUP_REMOVED lines=23> */
.L_x_645:
[----:B------:R-:W-:Y:S05]  /*3570*/  BSYNC B0 ;  /* 0x0000000000007941 */ /* 0x000fea0003800000 */
.L_x_643:
        /* <DEDUP_REMOVED lines=27> */
.L_x_647:
        /* <DEDUP_REMOVED lines=23> */
.L_x_648:
[----:B------:R-:W-:Y:S05]  /*38a0*/  BSYNC B0 ;  /* 0x0000000000007941 */ /* 0x000fea0003800000 */
.L_x_646:
        /* <DEDUP_REMOVED lines=21> */
.L_x_624:
[----:B------:R-:W-:Y:S02]  /*3a00*/  ULDC.64 UR4, c[0x0][0x2b0] ;  /* 0x0000ac0000047ab9 */ /* 0x000fe40000000a00 */
[----:B------:R-:W-:-:S04]  /*3a10*/  LEA R2, P0, R32, UR4, 0x2 ;  /* 0x0000000420027c11 */ /* 0x000fc8000f8010ff */
[----:B------:R-:W-:-:S05]  /*3a20*/  LEA.HI.X R3, R32, UR5, R33, 0x2, P0 ;  /* 0x0000000520037c11 */ /* 0x000fca00080f1421 */
[----:B------:R1:W-:Y:S04]  /*3a30*/  STG.E desc[UR8][R2.64], R28 ;  /* 0x0000001c02007986 */ /* 0x0003e8000c101908 */
.L_x_623:
[----:B------:R-:W-:Y:S05]  /*3a40*/  BSYNC B1 ;  /* 0x0000000000017941 */ /* 0x000fea0003800000 */
.L_x_622:
[----:B------:R-:W2:Y:S01]  /*3a50*/  LDC R14, c[0x0][0x3c4] ;  /* 0x0000f100ff0e7b82 */ /* 0x000ea20000000800 */
[----:B------:R-:W0:Y:S01]  /*3a60*/  S2R R18, SR_TID.X ;  /* 0x0000000000127919 */ /* 0x000e220000002100 */
[----:B------:R-:W-:Y:S02]  /*3a70*/  IMAD.MOV.U32 R0, RZ, RZ, RZ ;  /* 0x000000ffff007224 */ /* 0x000fe400078e00ff */
[----:B------:R-:W-:Y:S01]  /*3a80*/  IMAD.MOV.U32 R5, RZ, RZ, RZ ;  /* 0x000000ffff057224 */ /* 0x000fe200078e00ff */
[----:B--2---:R-:W-:Y:S02]  /*3a90*/  ISETP.GE.OR P3, PT, R31, R14, P3 ;  /* 0x0000000e1f00720c */ /* 0x004fe40001f66670 */
[----:B------:R-:W-:Y:S02]  /*3aa0*/  ISETP.GE.AND P0, PT, R14, 0x1, PT ;  /* 0x000000010e00780c */ /* 0x000fe40003f06270 */
        /* <DEDUP_REMOVED lines=41> */
.L_x_651:
        /* <DEDUP_REMOVED lines=37> */
.L_x_650:
        /* <DEDUP_REMOVED lines=25> */
.L_x_652:
[----:B------:R-:W-:-:S13]  /*4120*/  ISETP.GT.OR P4, PT, R13, UR5, P4 ;  /* 0x000000050d007c0c */ /* 0x000fda000a784670 */
[----:B------:R-:W-:Y:S05]  /*4130*/  @!P4 BRA `(.L_x_649) ;  /* 0x000000000028c947 */ /* 0x000fea0003800000 */
[----:B------:R-:W0:Y:S01]  /*4140*/  LDS R6, [R6] ;  /* 0x0000000006067984 */ /* 0x000e220000000800 */
[----:B------:R-:W-:Y:S01]  /*4150*/  ISETP.GE.AND P0, PT, R16, R15, PT ;  /* 0x0000000f1000720c */ /* 0x000fe20003f06270 */
[----:B------:R-:W-:-:S12]  /*4160*/  BSSY B0, `(.L_x_653) ;  /* 0x0000003000007945 */ /* 0x000fd80003800000 */
[----:B------:R-:W-:Y:S05]  /*4170*/  @P0 BRA `(.L_x_654) ;  /* 0x0000000000040947 */ /* 0x000fea0003800000 */
[----:B------:R1:W5:Y:S02]  /*4180*/  LDG.E.128 R8, desc[UR8][R24.64] ;  /* 0x0000000818087981 */ /* 0x000364000c1e1d00 */
.L_x_654:
[----:B------:R-:W-:Y:S05]  /*4190*/  BSYNC B0 ;  /* 0x0000000000007941 */ /* 0x000fea0003800000 */
.L_x_653:
[C---:B0----5:R-:W-:Y:S01]  /*41a0*/  FFMA.FTZ R5, R6.reuse, R8, R5 ;  /* 0x0000000806057223 */ /* 0x061fe20000010005 */
[C---:B------:R-:W-:Y:S01]  /*41b0*/  FFMA.FTZ R2, R6.reuse, R9, R2 ;  /* 0x0000000906027223 */ /* 0x040fe20000010002 */
[C---:B------:R-:W-:Y:S01]  /*41c0*/  FFMA.FTZ R3, R6.reuse, R10, R3 ;  /* 0x0000000a06037223 */ /* 0x040fe20000010003 */
[----:B------:R-:W-:Y:S01]  /*41d0*/  FFMA.FTZ R0, R6, R11, R0 ;  /* 0x0000000b06007223 */ /* 0x000fe20000010000 */
.L_x_649:
[----:B------:R-:W-:-:S04]  /*41e0*/  IADD3 R16, R16, UR7, RZ ;  /* 0x0000000710107c10 */ /* 0x000fc8000fffe0ff */
[----:B------:R-:W-:-:S13]  /*41f0*/  ISETP.GE.AND P0, PT, R16, R12, PT ;  /* 0x0000000c1000720c */ /* 0x000fda0003f06270 */
[----:B------:R-:W-:Y:S05]  /*4200*/  @P0 EXIT ;  /* 0x000000000000094d */ /* 0x000fea0003800000 */
[-C--:B------:R-:W-:Y:S01]  /*4210*/  IABS R10, R7.reuse ;  /* 0x00000007000a7213 */ /* 0x080fe20000000000 */
[----:B------:R-:W2:Y:S01]  /*4220*/  LDC R6, c[0x0][0x2c4] ;  /* 0x0000b100ff067b82 */ /* 0x000ea20000000800 */
[----:B------:R-:W-:Y:S01]  /*4230*/  IABS R12, R16 ;  /* 0x00000010000c7213 */ /* 0x000fe20000000000 */
[----:B------:R-:W-:Y:S01]  /*4240*/  ULDC.64 UR4, c[0x0][0x290] ;  /* 0x0000a40000047ab9 */ /* 0x000fe20000000a00 */
[----:B------:R-:W3:Y:S01]  /*4250*/  I2F.RP R8, R10 ;  /* 0x0000000a00087306 */ /* 0x000ee20000209400 */
[----:B------:R-:W-:Y:S02]  /*4260*/  IABS R11, R7 ;  /* 0x00000007000b7213 */ /* 0x000fe40000000000 */
[----:B------:R-:W-:Y:S02]  /*4270*/  SHF.R.S32.HI R19, RZ, 0x1f, R18 ;  /* 0x0000001fff137819 */ /* 0x000fe40000011412 */
[----:B------:R-:W-:Y:S01]  /*4280*/  F2FP.BF16.F32.PACK_AB R2, R2, R5 ;  /* 0x000000050202723e */ /* 0x000fe200000010ff */
[----:B------:R-:W-:Y:S01]  /*4290*/  IMAD.MOV R11, RZ, RZ, -R11 ;  /* 0x000000ffff0b7224 */ /* 0x000fe200078e0a0b */
[----:B------:R-:W-:Y:S01]  /*42a0*/  F2FP.BF16.F32.PACK_AB R3, R0, R3 ;  /* 0x000000030003723e */ /* 0x000fe200000010ff */
[----:B---3--:R-:W3:Y:S02]  /*42b0*/  MUFU.RCP R14, R8 ;  /* 0x00000008000e7308 */ /* 0x008ee40000001000 */
[----:B---3--:R-:W-:-:S06]  /*42c0*/  VIADD R14, R14, 0xffffffe ;  /* 0x0ffffffe0e0e7836 */ /* 0x008fcc0000000000 */
[----:B------:R3:W4:Y:S02]  /*42d0*/  F2I.FTZ.U32.TRUNC.NTZ R15, R14 ;  /* 0x0000000e000f7305 */ /* 0x000724000021f000 */
[----:B---3--:R-:W-:Y:S01]  /*42e0*/  HFMA2.MMA R14, -RZ, RZ, 0, 0 ;  /* 0x00000000ff0e7435 */ /* 0x008fe200000001ff */
[----:B----4-:R-:W-:-:S04]  /*42f0*/  IMAD.MOV R4, RZ, RZ, -R15 ;  /* 0x000000ffff047224 */ /* 0x010fc800078e0a0f */
[----:B0-----:R-:W-:Y:S01]  /*4300*/  IMAD R9, R4, R10, RZ ;  /* 0x0000000a04097224 */ /* 0x001fe200078e02ff */
[----:B--2---:R-:W-:-:S04]  /*4310*/  IABS R4, R6 ;  /* 0x0000000600047213 */ /* 0x004fc80000000000 */
        /* <DEDUP_REMOVED lines=55> */
[----:B------:R-:W-:-:S04]  /*4690*/  ULDC.64 UR4, c[0x0][0x280] ;  /* 0x0000a00000047ab9 */ /* 0x000fc80000000a00 */
[----:B------:R-:W-:Y:S02]  /*46a0*/  IADD3 R6, R19, R4, RZ ;  /* 0x0000000413067210 */ /* 0x000fe40007ffe0ff */
[----:B------:R-:W-:-:S04]  /*46b0*/  LEA R4, P0, R18, UR4, 0x1 ;  /* 0x0000000412047c11 */ /* 0x000fc8000f8008ff */
[----:B------:R-:W-:-:S05]  /*46c0*/  LEA.HI.X R5, R18, UR5, R6, 0x1, P0 ;  /* 0x0000000512057c11 */ /* 0x000fca00080f0c06 */
[----:B------:R-:W-:Y:S01]  /*46d0*/  STG.E.64 desc[UR8][R4.64], R2 ;  /* 0x0000000204007986 */ /* 0x000fe2000c101b08 */
[----:B------:R-:W-:Y:S05]  /*46e0*/  EXIT ;  /* 0x000000000000794d */ /* 0x000fea0003800000 */
        .weak           $__internal_12_$__cuda_sm20_div_s64
        .type           $__internal_12_$__cuda_sm20_div_s64,@function
        .size           $__internal_12_$__cuda_sm20_div_s64,(.L_x_8430 - $__internal_12_$__cuda_sm20_div_s64)
$__internal_12_$__cuda_sm20_div_s64:
        /* <DEDUP_REMOVED lines=83> */
[----:B------:R-:W-:Y:S05]  /*4c20*/  RET.REL.NODEC R20 `(_ZN5flash32flash_fwd_splitkv_combine_kernelI23Flash_fwd_kernel_traitsILi128ELi64ELi128ELi4ELb0ELb0EN7cutlass10bfloat16_tE19Flash_kernel_traitsILi128ELi64ELi128ELi4ES3_EELi4ELi2ELb1EEEvNS_16Flash_fwd_paramsE) ;  /* 0xffffffb014f47950 */ /* 0x000fea0003c3ffff */
.L_x_655:
        /* <DEDUP_REMOVED lines=13> */
.L_x_8430:


//--------------------- .text._ZN5flash32flash_fwd_splitkv_combine_kernelI23Flash_fwd_kernel_traitsILi128ELi64ELi128ELi4ELb0ELb0EN7cutlass10bfloat16_tE19Flash_kernel_traitsILi128ELi64ELi128ELi4ES3_EELi4ELi1ELb1EEEvNS_16Flash_fwd_paramsE --------------------------
	.section	.text._ZN5flash32flash_fwd_splitkv_combine_kernelI23Flash_fwd_kernel_traitsILi128ELi64ELi128ELi4ELb0ELb0EN7cutlass10bfloat16_tE19Flash_kernel_traitsILi128ELi64ELi128ELi4ES3_EELi4ELi1ELb1EEEvNS_16Flash_fwd_paramsE,"ax",@progbits
	.align	128
        .global         _ZN5flash32flash_fwd_splitkv_combine_kernelI23Flash_fwd_kernel_traitsILi128ELi64ELi128ELi4ELb0ELb0EN7cutlass10bfloat16_tE19Flash_kernel_traitsILi128ELi64ELi128ELi4ES3_EELi4ELi1ELb1EEEvNS_16Flash_fwd_paramsE
        .type           _ZN5flash32flash_fwd_splitkv_combine_kernelI23Flash_fwd_kernel_traitsILi128ELi64ELi128ELi4ELb0ELb0EN7cutlass10bfloat16_tE19Flash_kernel_traitsILi128ELi64ELi128ELi4ES3_EELi4ELi1ELb1EEEvNS_16Flash_fwd_paramsE,@function
        .size           _ZN5flash32flash_fwd_splitkv_combine_kernelI23Flash_fwd_kernel_traitsILi128ELi64ELi128ELi4ELb0ELb0EN7cutlass10bfloat16_tE19Flash_kernel_traitsILi128ELi64ELi128ELi4ES3_EELi4ELi1ELb1EEEvNS_16Flash_fwd_paramsE,(.L_x_8431 - _ZN5flash32flash_fwd_splitkv_combine_kernelI23Flash_fwd_kernel_traitsILi128ELi64ELi128ELi4ELb0ELb0EN7cutlass10bfloat16_tE19Flash_kernel_traitsILi128ELi64ELi128ELi4ES3_EELi4ELi1ELb1EEEvNS_16Flash_fwd_paramsE)
        .other          _ZN5flash32flash_fwd_splitkv_combine_kernelI23Flash_fwd_kernel_traitsILi128ELi64ELi128ELi4ELb0ELb0EN7cutlass10bfloat16_tE19Flash_kernel_traitsILi128ELi64ELi128ELi4ES3_EELi4ELi1ELb1EEEvNS_16Flash_fwd_paramsE,@"STO_CUDA_ENTRY STV_DEFAULT"
_ZN5flash32flash_fwd_splitkv_combine_kernelI23Flash_fwd_kernel_traitsILi128ELi64ELi128ELi4ELb0ELb0EN7cutlass10bfloat16_tE19Flash_kernel_traitsILi128ELi64ELi128ELi4ES3_EELi4ELi1ELb1EEEvNS_16Flash_fwd_paramsE:
.text._ZN5flash32flash_fwd_splitkv_combine_kernelI23Flash_fwd_kernel_traitsILi128ELi64ELi128ELi4ELb0ELb0EN7cutlass10bfloat16_tE19Flash_kernel_traitsILi128ELi64ELi128ELi4ES3_EELi4ELi1ELb1EEEvNS_16Flash_fwd_paramsE:
        /* <DEDUP_REMOVED lines=23> */
[----:B------:R-:W-:Y:S05]  /*0170*/  CALL.REL.NOINC `($__internal_13_$__cuda_sm20_div_s64) ;  /* 0x0000004400ec7944 */ /* 0x000fea0003c00000 */
[----:B------:R-:W-:Y:S02]  /*0180*/  MOV R8, R0 ;  /* 0x0000000000087202 */ /* 0x000fe40000000f00 */
[----:B------:R-:W-:Y:S01]  /*0190*/  MOV R9, R23 ;  /* 0x0000001700097202 */ /* 0x000fe20000000f00 */
[----:B------:R-:W-:Y:S06]  /*01a0*/  BRA `(.L_x_657) ;  /* 0x00000000004c7947 */ /* 0x000fec0003800000 */
.L_x_656:
        /* <DEDUP_REMOVED lines=19> */
.L_x_657:
        /* <DEDUP_REMOVED lines=13> */
[----:B------:R-:W-:Y:S05]  /*03b0*/  CALL.REL.NOINC `($__internal_13_$__cuda_sm20_div_s64) ;  /* 0x00000044005c7944 */ /* 0x000fea0003c00000 */
[----:B------:R-:W-:Y:S02]  /*03c0*/  MOV R10, R0 ;  /* 0x00000000000a7202 */ /* 0x000fe40000000f00 */
[----:B------:R-:W-:Y:S01]  /*03d0*/  MOV R11, R23 ;  /* 0x00000017000b7202 */ /* 0x000fe20000000f00 */
[----:B------:R-:W-:Y:S05]  /*03e0*/  BRA `(.L_x_660) ;  /* 0x00000000004c7947 */ /* 0x000fea0003800000 */
.L_x_659:
        /* <DEDUP_REMOVED lines=19> */
.L_x_660:
[----:B------:R-:W-:Y:S05]  /*0520*/  BSYNC B0 ;  /* 0x0000000000007941 */ /* 0x000fea0003800000 */
.L_x_658:
        /* <DEDUP_REMOVED lines=44> */
[----:B------:R-:W-:Y:S05]  /*07f0*/  BRA `(.L_x_663) ;  /* 0x00000000004c7947 */ /* 0x000fea0003800000 */
.L_x_662:
        /* <DEDUP_REMOVED lines=19> */
.L_x_663:
[----:B------:R-:W-:Y:S05]  /*0930*/  BSYNC B0 ;  /* 0x0000000000007941 */ /* 0x000fea0003800000 */
.L_x_661:
        /* <DEDUP_REMOVED lines=78> */
.L_x_665:
        /* <DEDUP_REMOVED lines=19> */
.L_x_666:
[----:B------:R-:W-:Y:S05]  /*0f50*/  BSYNC B0 ;  /* 0x0000000000007941 */ /* 0x000fea0003800000 */
.L_x_664:
        /* <DEDUP_REMOVED lines=43> */
.L_x_668:
        /* <DEDUP_REMOVED lines=20> */
.L_x_669:
[----:B------:R-:W-:Y:S05]  /*1350*/  BSYNC B0 ;  /* 0x0000000000007941 */ /* 0x000fea0003800000 */
.L_x_667:
        /* <DEDUP_REMOVED lines=72> */
.L_x_671:
[----:B------:R-:W-:Y:S05]  /*17e0*/  BSYNC B0 ;  /* 0x0000000000007941 */ /* 0x000fea0003800000 */
.L_x_670:
        /* <DEDUP_REMOVED lines=16> */
.L_x_673:
[----:B------:R-:W-:Y:S05]  /*18f0*/  BSYNC B0 ;  /* 0x0000000000007941 */ /* 0x000fea0003800000 */
.L_x_672:
        /* <DEDUP_REMOVED lines=141> */
.L_x_678:
        /* <DEDUP_REMOVED lines=23> */
.L_x_679:
[----:B------:R-:W-:Y:S05]  /*2340*/  BSYNC B0 ;  /* 0x0000000000007941 */ /* 0x000fea0003800000 */
.L_x_677:
        /* <DEDUP_REMOVED lines=22> */
.L_x_681:
        /* <DEDUP_REMOVED lines=22> */
.L_x_682:
[----:B------:R-:W-:Y:S05]  /*2610*/  BSYNC B0 ;  /* 0x0000000000007941 */ /* 0x000fea0003800000 */
.L_x_680:
        /* <DEDUP_REMOVED lines=22> */
.L_x_684:
        /* <DEDUP_REMOVED lines=22> */
.L_x_685:
[----:B------:R-:W-:Y:S05]  /*28e0*/  BSYNC B0 ;  /* 0x0000000000007941 */ /* 0x000fea0003800000 */
.L_x_683:
        /* <DEDUP_REMOVED lines=33> */
[----:B------:R-:W-:Y:S05]  /*2b00*/  CALL.REL.NOINC `($__internal_13_$__cuda_sm20_div_s64) ;  /* 0x0000001c00887944 */ /* 0x000fea0003c00000 */
        /* <DEDUP_REMOVED lines=11> */
.L_x_687:
        /* <DEDUP_REMOVED lines=23> */
.L_x_688:
[----:B------:R-:W-:Y:S05]  /*2d30*/  BSYNC B0 ;  /* 0x0000000000007941 */ /* 0x000fea0003800000 */
.L_x_686:
        /* <DEDUP_REMOVED lines=20> */
.L_x_690:
        /* <DEDUP_REMOVED lines=23> */
.L_x_691:
[----:B------:R-:W-:Y:S05]  /*2ff0*/  BSYNC B0 ;  /* 0x0000000000007941 */ /* 0x000fea0003800000 */
.L_x_689:
        /* <DEDUP_REMOVED lines=19> */
.L_x_693:
        /* <DEDUP_REMOVED lines=23> */
.L_x_694:
[----:B------:R-:W-:Y:S05]  /*32a0*/  BSYNC B0 ;  /* 0x0000000000007941 */ /* 0x000fea0003800000 */
.L_x_692:
        /* <DEDUP_REMOVED lines=26> */
[----:B------:R-:W-:Y:S05]  /*3450*/  CALL.REL.NOINC `($__internal_13_$__cuda_sm20_div_s64) ;  /* 0x0000001400347944 */ /* 0x000fea0003c00000 */
        /* <DEDUP_REMOVED lines=12> */
.L_x_696:
        /* <DEDUP_REMOVED lines=23> */
.L_x_697:
[----:B------:R-:W-:Y:S05]  /*3690*/  BSYNC B0 ;  /* 0x0000000000007941 */ /* 0x000fea0003800000 */
.L_x_695:
        /* <DEDUP_REMOVED lines=28> */
.L_x_699:
        /* <DEDUP_REMOVED lines=23> */
.L_x_700:
[----:B------:R-:W-:Y:S05]  /*39d0*/  BSYNC B0 ;  /* 0x0000000000007941 */ /* 0x000fea0003800000 */
.L_x_698:
        /* <DEDUP_REMOVED lines=21> */
.L_x_676:
[----:B------:R-:W-:Y:S02]  /*3b30*/  ULDC.64 UR4, c[0x0][0x2b0] ;  /* 0x0000ac0000047ab9 */ /* 0x000fe40000000a00 */
[----:B------:R-:W-:-:S04]  /*3b40*/  LEA R2, P0, R38, UR4, 0x2 ;  /* 0x0000000426027c11 */ /* 0x000fc8000f8010ff */
[----:B------:R-:W-:-:S05]  /*3b50*/  LEA.HI.X R3, R38, UR5, R39, 0x2, P0 ;  /* 0x0000000526037c11 */ /* 0x000fca00080f1427 */
[----:B------:R0:W-:Y:S04]  /*3b60*/  STG.E desc[UR8][R2.64], R29 ;  /* 0x0000001d02007986 */ /* 0x0001e8000c101908 */
.L_x_675:
[----:B------:R-:W-:Y:S05]  /*3b70*/  BSYNC B1 ;  /* 0x0000000000017941 */ /* 0x000fea0003800000 */
.L_x_674:
[----:B------:R-:W2:Y:S01]  /*3b80*/  LDC R14, c[0x0][0x3c4] ;  /* 0x0000f100ff0e7b82 */ /* 0x000ea20000000800 */
[----:B0-----:R-:W-:Y:S01]  /*3b90*/  LEA.HI R3, R26, R26, RZ, 0x1 ;  /* 0x0000001a1a037211 */ /* 0x001fe200078f08ff */
[----:B------:R-:W-:Y:S03]  /*3ba0*/  BSSY B0, `(.L_x_701) ;  /* 0x0000010000007945 */ /* 0x000fe60003800000 */
[----:B------:R-:W-:-:S05]  /*3bb0*/  LOP3.LUT R2, R3, 0xfffffffe, RZ, 0xc0, !PT ;  /* 0xfffffffe03027812 */ /* 0x000fca00078ec0ff */
[----:B------:R-:W-:-:S05]  /*3bc0*/  IMAD.IADD R2, R26, 0x1, -R2 ;  /* 0x000000011a027824 */ /* 0x000fca00078e0a02 */
[----:B--2---:R-:W-:-:S13]  /*3bd0*/  ISETP.GE.OR P3, PT, R2, R14, P3 ;  /* 0x0000000e0200720c */ /* 0x004fda0001f66670 */
        /* <DEDUP_REMOVED lines=12> */
.L_x_702:
[----:B------:R-:W-:Y:S05]  /*3ca0*/  BSYNC B0 ;  /* 0x0000000000007941 */ /* 0x000fea0003800000 */
.L_x_701:
[----:B------:R-:W-:Y:S01]  /*3cb0*/  BAR.SYNC.DEFER_BLOCKING 0x0 ;  /* 0x0000000000007b1d */ /* 0x000fe20000010000 */
[----:B------:R-:W-:Y:S01]  /*3cc0*/  ISETP.GE.AND P0, PT, R14, 0x1, PT ;  /* 0x000000010e00780c */ /* 0x000fe20003f06270 */
[----:B0-----:R-:W-:Y:S01]  /*3cd0*/  IMAD.MOV.U32 R0, RZ, RZ, RZ ;  /* 0x000000ffff007224 */ /* 0x001fe200078e00ff */
[----:B------:R-:W-:Y:S02]  /*3ce0*/  LEA.HI R16, R31, R26, RZ, 0x5 ;  /* 0x0000001a1f107211 */ /* 0x000fe400078f28ff */
[----:B------:R-:W-:Y:S01]  /*3cf0*/  CS2R R2, SRZ ;  /* 0x0000000000027805 */ /* 0x000fe2000001ff00 */
[----:B------:R-:W-:Y:S01]  /*3d00*/  IMAD.MOV.U32 R4, RZ, RZ, RZ ;  /* 0x000000ffff047224 */ /* 0x000fe200078e00ff */
[----:B------:R-:W-:Y:S02]  /*3d10*/  LOP3.LUT R18, R16, 0x3fffffe0, RZ, 0xc0, !PT ;  /* 0x3fffffe010127812 */ /* 0x000fe400078ec0ff */
[----:B------:R-:W-:-:S03]  /*3d20*/  SHF.R.S32.HI R16, RZ, 0x5, R16 ;  /* 0x00000005ff107819 */ /* 0x000fc60000011410 */
[----:B------:R-:W-:-:S04]  /*3d30*/  IMAD.IADD R18, R26, 0x1, -R18 ;  /* 0x000000011a127824 */ /* 0x000fc800078e0a12 */
[----:B------:R-:W-:Y:S01]  /*3d40*/  IMAD.SHL.U32 R18, R18, 0x4, RZ ;  /* 0x0000000412127824 */ /* 0x000fe200078e00ff */
[----:B------:R-:W-:Y:S06]  /*3d50*/  @!P0 BRA `(.L_x_703) ;  /* 0x0000000400b08947 */ /* 0x000fec0003800000 */
        /* <DEDUP_REMOVED lines=11> */
[----:B-1----:R-:W-:-:S02]  /*3e10*/  CS2R R8, SRZ ;  /* 0x0000000000087805 */ /* 0x002fc4000001ff00 */
        /* <DEDUP_REMOVED lines=16> */
.L_x_705:
[----:B------:R-:W0:Y:S01]  /*3f20*/  LDS R5, [R6] ;  /* 0x0000000006057984 */ /* 0x000e220000000800 */
[-C--:B------:R-:W-:Y:S01]  /*3f30*/  @!P3 MOV R24, R17.reuse ;  /* 0x000000110018b202 */ /* 0x080fe20000000f00 */
[----:B------:R-:W-:Y:S01]  /*3f40*/  UIADD3 UR5, UR5, 0x4, URZ ;  /* 0x0000000405057890 */ /* 0x000fe2000fffe03f */
[-C--:B------:R-:W-:Y:S05]  /*3f50*/  @!P3 MOV R25, R22.reuse ;  /* 0x000000160019b202 */ /* 0x080fea0000000f00 */
[----:B------:R1:W0:Y:S01]  /*3f60*/  @!P3 LDG.E.128 R8, desc[UR8][R24.64] ;  /* 0x000000081808b981 */ /* 0x000222000c1e1d00 */
[----:B------:R-:W-:Y:S02]  /*3f70*/  PLOP3.LUT P3, PT, P0, PT, PT, 0x80, 0x0 ;  /* 0x000000000000781c */ /* 0x000fe4000076f070 */
[----:B------:R-:W-:Y:S02]  /*3f80*/  ISETP.LE.AND P2, PT, R14, UR5, PT ;  /* 0x000000050e007c0c */ /* 0x000fe4000bf43270 */
[C---:B-1----:R-:W-:Y:S04]  /*3f90*/  IADD3 R24, P1, R20.reuse, R17, RZ ;  /* 0x0000001114187210 */ /* 0x042fe80007f3e0ff */
[C---:B------:R-:W-:Y:S02]  /*3fa0*/  IADD3.X R25, R21.reuse, R22, RZ, P1, !PT ;  /* 0x0000001615197210 */ /* 0x040fe40000ffe4ff */
[C---:B------:R-:W-:Y:S04]  /*3fb0*/  IADD3 R22, P1, R20.reuse, R24, RZ ;  /* 0x0000001814167210 */ /* 0x040fe80007f3e0ff */
[----:B------:R-:W-:Y:S01]  /*3fc0*/  IADD3.X R23, R21, R25, RZ, P1, !PT ;  /* 0x0000001915177210 */ /* 0x000fe20000ffe4ff */
[C---:B0-----:R-:W-:Y:S01]  /*3fd0*/  FFMA.FTZ R4, R5.reuse, R8, R4 ;  /* 0x0000000805047223 */ /* 0x041fe20000010004 */
[C---:B------:R-:W-:Y:S01]  /*3fe0*/  FFMA.FTZ R3, R5.reuse, R9, R3 ;  /* 0x0000000905037223 */ /* 0x040fe20000010003 */
[C---:B------:R-:W-:Y:S01]  /*3ff0*/  FFMA.FTZ R2, R5.reuse, R10, R2 ;  /* 0x0000000a05027223 */ /* 0x040fe20000010002 */
[----:B------:R-:W-:Y:S02]  /*4000*/  FFMA.FTZ R0, R5, R11, R0 ;  /* 0x0000000b05007223 */ /* 0x000fe40000010000 */
[----:B------:R-:W0:Y:S04]  /*4010*/  LDS R5, [R6+0x14] ;  /* 0x0000140006057984 */ /* 0x000e280000000800 */
[----:B------:R-:W0:Y:S02]  /*4020*/  @!P3 LDG.E.128 R8, desc[UR8][R24.64] ;  /* 0x000000081808b981 */ /* 0x000e24000c1e1d00 */
[C---:B0-----:R-:W-:Y:S01]  /*4030*/  FFMA.FTZ R4, R5.reuse, R8, R4 ;  /* 0x0000000805047223 */ /* 0x041fe20000010004 */
[C---:B------:R-:W-:Y:S01]  /*4040*/  FFMA.FTZ R3, R5.reuse, R9, R3 ;  /* 0x0000000905037223 */ /* 0x040fe20000010003 */
[C---:B------:R-:W-:Y:S01]  /*4050*/  FFMA.FTZ R2, R5.reuse, R10, R2 ;  /* 0x0000000a05027223 */ /* 0x040fe20000010002 */
[----:B------:R-:W-:Y:S02]  /*4060*/  FFMA.FTZ R0, R5, R11, R0 ;  /* 0x0000000b05007223 */ /* 0x000fe40000010000 */
[----:B------:R-:W0:Y:S04]  /*4070*/  LDS R5, [R6+0x28] ;  /* 0x0000280006057984 */ /* 0x000e280000000800 */
[----:B------:R1:W0:Y:S02]  /*4080*/  @!P3 LDG.E.128 R8, desc[UR8][R22.64] ;  /* 0x000000081608b981 */ /* 0x000224000c1e1d00 */
[C---:B-1----:R-:W-:Y:S04]  /*4090*/  IADD3 R22, P1, R20.reuse, R22, RZ ;  /* 0x0000001614167210 */ /* 0x042fe80007f3e0ff */
[----:B------:R-:W-:Y:S02]  /*40a0*/  IADD3.X R23, R21, R23, RZ, P1, !PT ;  /* 0x0000001715177210 */ /* 0x000fe40000ffe4ff */
[----:B------:R-:W-:Y:S01]  /*40b0*/  IADD3 R17, P1, R20, R22, RZ ;  /* 0x0000001614117210 */ /* 0x000fe20007f3e0ff */
[C---:B0-----:R-:W-:Y:S01]  /*40c0*/  FFMA.FTZ R4, R5.reuse, R8, R4 ;  /* 0x0000000805047223 */ /* 0x041fe20000010004 */
[C---:B------:R-:W-:Y:S01]  /*40d0*/  FFMA.FTZ R3, R5.reuse, R9, R3 ;  /* 0x0000000905037223 */ /* 0x040fe20000010003 */
[C---:B------:R-:W-:Y:S01]  /*40e0*/  FFMA.FTZ R2, R5.reuse, R10, R2 ;  /* 0x0000000a05027223 */ /* 0x040fe20000010002 */
[----:B------:R-:W-:Y:S02]  /*40f0*/  FFMA.FTZ R0, R5, R11, R0 ;  /* 0x0000000b05007223 */ /* 0x000fe40000010000 */
[----:B------:R0:W1:Y:S04]  /*4100*/  LDS R5, [R6+0x3c] ;  /* 0x00003c0006057984 */ /* 0x0000680000000800 */
[----:B------:R3:W1:Y:S01]  /*4110*/  @!P3 LDG.E.128 R8, desc[UR8][R22.64] ;  /* 0x000000081608b981 */ /* 0x000662000c1e1d00 */
[----:B0-----:R-:W-:Y:S02]  /*4120*/  IADD3 R6, R6, 0x50, RZ ;  /* 0x0000005006067810 */ /* 0x001fe40007ffe0ff */
[----:B---3--:R-:W-:Y:S01]  /*4130*/  IADD3.X R22, R21, R23, RZ, P1, !PT ;  /* 0x0000001715167210 */ /* 0x008fe20000ffe4ff */
[C---:B-1----:R-:W-:Y:S01]  /*4140*/  FFMA.FTZ R4, R5.reuse, R8, R4 ;  /* 0x0000000805047223 */ /* 0x042fe20000010004 */
[C---:B------:R-:W-:Y:S01]  /*4150*/  FFMA.FTZ R3, R5.reuse, R9, R3 ;  /* 0x0000000905037223 */ /* 0x040fe20000010003 */
[C---:B------:R-:W-:Y:S01]  /*4160*/  FFMA.FTZ R2, R5.reuse, R10, R2 ;  /* 0x0000000a05027223 */ /* 0x040fe20000010002 */
[----:B------:R-:W-:Y:S01]  /*4170*/  FFMA.FTZ R0, R5, R11, R0 ;  /* 0x0000000b05007223 */ /* 0x000fe20000010000 */
[----:B------:R-:W-:Y:S09]  /*4180*/  @!P2 BRA `(.L_x_705) ;  /* 0xfffffffc0064a947 */ /* 0x000ff2000383ffff */
.L_x_704:
[----:B--2---:R-:W-:-:S04]  /*4190*/  IADD3 R5, R13, -UR5, RZ ;  /* 0x800000050d057c10 */ /* 0x004fc8000fffe0ff */
[----:B------:R-:W-:-:S13]  /*41a0*/  ISETP.GT.AND P0, PT, R5, 0x1, PT ;  /* 0x000000010500780c */ /* 0x000fda0003f04270 */
[----:B------:R-:W-:Y:S05]  /*41b0*/  @!P0 BRA `(.L_x_706) ;  /* 0x0000000000608947 */ /* 0x000fea0003800000 */
[----:B------:R-:W-:Y:S01]  /*41c0*/  ISETP.GE.AND P0, PT, R16, R15, PT ;  /* 0x0000000f1000720c */ /* 0x000fe20003f06270 */
[----:B------:R-:W0:-:S12]  /*41d0*/  LDS R5, [R6] ;  /* 0x0000000006057984 */ /* 0x000e180000000800 */
[----:B------:R-:W-:Y:S02]  /*41e0*/  @!P0 MOV R24, R17 ;  /* 0x0000001100188202 */ /* 0x000fe40000000f00 */
[----:B------:R-:W-:-:S05]  /*41f0*/  @!P0 MOV R25, R22 ;  /* 0x0000001600198202 */ /* 0x000fca0000000f00 */
[----:B------:R1:W0:Y:S02]  /*4200*/  @!P0 LDG.E.128 R8, desc[UR8][R24.64] ;  /* 0x0000000818088981 */ /* 0x000224000c1e1d00 */
[----:B-1----:R-:W-:-:S04]  /*4210*/  IADD3 R24, P1, R20, R17, RZ ;  /* 0x0000001114187210 */ /* 0x002fc80007f3e0ff */
        /* <DEDUP_REMOVED lines=8> */
[----:B------:R-:W-:Y:S01]  /*42a0*/  PLOP3.LUT P4, PT, PT, PT, PT, 0x8, 0x0 ;  /* 0x000000000000781c */ /* 0x000fe20003f8e170 */
[----:B------:R0:W2:Y:S01]  /*42b0*/  LDS R5, [R6+0x14] ;  /* 0x0000140006057984 */ /* 0x0000a20000000800 */
[----:B------:R-:W-:Y:S01]  /*42c0*/  IADD3.X R22, R21, R25, RZ, P0, !PT ;  /* 0x0000001915167210 */ /* 0x000fe200007fe4ff */
[----:B------:R-:W-:Y:S01]  /*42d0*/  UIADD3 UR5, UR5, 0x1, URZ ;  /* 0x0000000105057890 */ /* 0x000fe2000fffe03f */
[----:B0-----:R-:W-:-:S04]  /*42e0*/  IADD3 R6, R6, 0x14, RZ ;  /* 0x0000001406067810 */ /* 0x001fc80007ffe0ff */
[----:B------:R-:W-:Y:S01]  /*42f0*/  IADD3 R6, R6, 0x14, RZ ;  /* 0x0000001406067810 */ /* 0x000fe20007ffe0ff */
[-C--:B--2---:R-:W-:Y:S01]  /*4300*/  FFMA.FTZ R4, R8, R5.reuse, R4 ;  /* 0x0000000508047223 */ /* 0x084fe20000010004 */
[-C--:B------:R-:W-:Y:S01]  /*4310*/  FFMA.FTZ R3, R9, R5.reuse, R3 ;  /* 0x0000000509037223 */ /* 0x080fe20000010003 */
[-C--:B------:R-:W-:Y:S01]  /*4320*/  FFMA.FTZ R2, R10, R5.reuse, R2 ;  /* 0x000000050a027223 */ /* 0x080fe20000010002 */
[----:B------:R-:W-:-:S07]  /*4330*/  FFMA.FTZ R0, R11, R5, R0 ;  /* 0x000000050b007223 */ /* 0x000fce0000010000 */
.L_x_706:
[----:B------:R-:W-:Y:S01]  /*4340*/  ISETP.GT.OR P4, PT, R13, UR5, P4 ;  /* 0x000000050d007c0c */ /* 0x000fe2000a784670 */
[----:B------:R-:W-:Y:S01]  /*4350*/  IMAD.MOV.U32 R23, RZ, RZ, R22 ;  /* 0x000000ffff177224 */ /* 0x000fe200078e0016 */
[----:B------:R-:W-:-:S11]  /*4360*/  MOV R22, R17 ;  /* 0x0000001100167202 */ /* 0x000fd60000000f00 */
[----:B------:R-:W-:Y:S05]  /*4370*/  @!P4 BRA `(.L_x_703) ;  /* 0x000000000028c947 */ /* 0x000fea0003800000 */
[----:B------:R-:W0:Y:S01]  /*4380*/  LDS R6, [R6] ;  /* 0x0000000006067984 */ /* 0x000e220000000800 */
[----:B------:R-:W-:Y:S01]  /*4390*/  ISETP.GE.AND P0, PT, R16, R15, PT ;  /* 0x0000000f1000720c */ /* 0x000fe20003f06270 */
[----:B------:R-:W-:-:S12]  /*43a0*/  BSSY B0, `(.L_x_707) ;  /* 0x0000003000007945 */ /* 0x000fd80003800000 */
[----:B------:R-:W-:Y:S05]  /*43b0*/  @P0 BRA `(.L_x_708) ;  /* 0x0000000000040947 */ /* 0x000fea0003800000 */
[----:B------:R1:W5:Y:S02]  /*43c0*/  LDG.E.128 R8, desc[UR8][R22.64] ;  /* 0x0000000816087981 */ /* 0x000364000c1e1d00 */
.L_x_708:
[----:B------:R-:W-:Y:S05]  /*43d0*/  BSYNC B0 ;  /* 0x0000000000007941 */ /* 0x000fea0003800000 */
.L_x_707:
[C---:B0----5:R-:W-:Y:S01]  /*43e0*/  FFMA.FTZ R4, R6.reuse, R8, R4 ;  /* 0x0000000806047223 */ /* 0x061fe20000010004 */
[C---:B------:R-:W-:Y:S01]  /*43f0*/  FFMA.FTZ R3, R6.reuse, R9, R3 ;  /* 0x0000000906037223 */ /* 0x040fe20000010003 */
[C---:B------:R-:W-:Y:S01]  /*4400*/  FFMA.FTZ R2, R6.reuse, R10, R2 ;  /* 0x0000000a06027223 */ /* 0x040fe20000010002 */
[----:B------:R-:W-:Y:S01]  /*4410*/  FFMA.FTZ R0, R6, R11, R0 ;  /* 0x0000000b06007223 */ /* 0x000fe20000010000 */
.L_x_703:
[----:B------:R-:W-:-:S04]  /*4420*/  IADD3 R16, R16, UR7, RZ ;  /* 0x0000000710107c10 */ /* 0x000fc8000fffe0ff */
[----:B------:R-:W-:-:S13]  /*4430*/  ISETP.GE.AND P0, PT, R16, R12, PT ;  /* 0x0000000c1000720c */ /* 0x000fda0003f06270 */
        /* <DEDUP_REMOVED lines=75> */
[----:B------:R-:W-:Y:S02]  /*48f0*/  LEA.HI.X R7, R18, UR5, R5, 0x1, P0 ;  /* 0x0000000512077c11 */ /* 0x000fe400080f0c05 */
[----:B------:R-:W-:-:S05]  /*4900*/  F2FP.BF16.F32.PACK_AB R5, R0, R2 ;  /* 0x000000020005723e */ /* 0x000fca00000010ff */
[----:B------:R-:W-:Y:S01]  /*4910*/  STG.E.64 desc[UR8][R6.64], R4 ;  /* 0x0000000406007986 */ /* 0x000fe2000c101b08 */
[----:B------:R-:W-:Y:S05]  /*4920*/  EXIT ;  /* 0x000000000000794d */ /* 0x000fea0003800000 */
        .weak           $__internal_13_$__cuda_sm20_div_s64
        .type           $__internal_13_$__cuda_sm20_div_s64,@function
        .size           $__internal_13_$__cuda_sm20_div_s64,(.L_x_8431 - $__internal_13_$__cuda_sm20_div_s64)
$__internal_13_$__cuda_sm20_div_s64:
        /* <DEDUP_REMOVED lines=83> */
[----:B------:R-:W-:Y:S06]  /*4e60*/  RET.REL.NODEC R20 `(_ZN5flash32flash_fwd_splitkv_combine_kernelI23Flash_fwd_kernel_traitsILi128ELi64ELi128ELi4ELb0ELb0EN7cutlass10bfloat16_tE19Flash_kernel_traitsILi128ELi64ELi128ELi4ES3_EELi4ELi1ELb1EEEvNS_16Flash_fwd_paramsE) ;  /* 0xffffffb014647950 */ /* 0x000fec0003c3ffff */
.L_x_709:
        /* <DEDUP_REMOVED lines=9> */
.L_x_8431:


//--------------------- .text._ZN5flash24flash_fwd_splitkv_kernelI23Flash_fwd_kernel_traitsILi128ELi64ELi128ELi4ELb0ELb0EN7cutlass10bfloat16_tE19Flash_kernel_traitsILi128ELi64ELi128ELi4ES3_EELb1ELb0ELb0ELb0ELb0ELb0ELb0ELb0EEEvNS_16Flash_fwd_paramsE --------------------------
	.section	.text._ZN5flash24flash_fwd_splitkv_kernelI23Flash_fwd_kernel_traitsILi128ELi64ELi128ELi4ELb0ELb0EN7cutlass10bfloat16_tE19Flash_kernel_traitsILi128ELi64ELi128ELi4ES3_EELb1ELb0ELb0ELb0ELb0ELb0ELb0ELb0EEEvNS_16Flash_fwd_paramsE,"ax",@progbits
	.align	128
        .global         _ZN5flash24flash_fwd_splitkv_kernelI23Flash_fwd_kernel_traitsILi128ELi64ELi128ELi4ELb0ELb0EN7cutlass10bfloat16_tE19Flash_kernel_traitsILi128ELi64ELi128ELi4ES3_EELb1ELb0ELb0ELb0ELb0ELb0ELb0ELb0EEEvNS_16Flash_fwd_paramsE
        .type           _ZN5flash24flash_fwd_splitkv_kernelI23Flash_fwd_kernel_traitsILi128ELi64ELi128ELi4ELb0ELb0EN7cutlass10bfloat16_tE19Flash_kernel_traitsILi128ELi64ELi128ELi4ES3_EELb1ELb0ELb0ELb0ELb0ELb0ELb0ELb0EEEvNS_16Flash_fwd_paramsE,@function
        .size           _ZN5flash24flash_fwd_splitkv_kernelI23Flash_fwd_kernel_traitsILi128ELi64ELi128ELi4ELb0ELb0EN7cutlass10bfloat16_tE19Flash_kernel_traitsILi128ELi64ELi128ELi4ES3_EELb1ELb0ELb0ELb0ELb0ELb0ELb0ELb0EEEvNS_16Flash_fwd_paramsE,(.L_x_8472 - _ZN5flash24flash_fwd_splitkv_kernelI23Flash_fwd_kernel_traitsILi128ELi64ELi128ELi4ELb0ELb0EN7cutlass10bfloat16_tE19Flash_kernel_traitsILi128ELi64ELi128ELi4ES3_EELb1ELb0ELb0ELb0ELb0ELb0ELb0ELb0EEEvNS_16Flash_fwd_paramsE)
        .other          _ZN5flash24flash_fwd_splitkv_kernelI23Flash_fwd_kernel_traitsILi128ELi64ELi128ELi4ELb0ELb0EN7cutlass10bfloat16_tE19Flash_kernel_traitsILi128ELi64ELi128ELi4ES3_EELb1ELb0ELb0ELb0ELb0ELb0ELb0ELb0EEEvNS_16Flash_fwd_paramsE,@"STO_CUDA_ENTRY STV_DEFAULT"
_ZN5flash24flash_fwd_splitkv_kernelI23Flash_fwd_kernel_traitsILi128ELi64ELi128ELi4ELb0ELb0EN7cutlass10bfloat16_tE19Flash_kernel_traitsILi128ELi64ELi128ELi4ES3_EELb1ELb0ELb0ELb0ELb0ELb0ELb0ELb0EEEvNS_16Flash_fwd_paramsE:
.text._ZN5flash24flash_fwd_splitkv_kernelI23Flash_fwd_kernel_traitsILi128ELi64ELi128ELi4ELb0ELb0EN7cutlass10bfloat16_tE19Flash_kernel_traitsILi128ELi64ELi128ELi4ES3_EELb1ELb0ELb0ELb0ELb0ELb0ELb0ELb0EEEvNS_16Flash_fwd_paramsE:
[----:B------:R-:W-:Y:S08]  /*0000*/  LDC R1, c[0x0][0x28] ;  /* 0x00000a00ff017b82 */ /* 0x000ff00000000800 */
[----:B------:R-:W1:Y:S01]  /*0010*/  LDC.64 R4, c[0x0][0x2f0] ;  /* 0x0000bc00ff047b82 */ /* 0x000e620000000a00 */
[----:B------:R-:W2:Y:S01]  /*0020*/  S2R R11, SR_CTAID.Y ;  /* 0x00000000000b7919 */ /* 0x000ea20000002600 */
[----:B------:R-:W-:Y:S01]  /*0030*/  IMAD.MOV.U32 R218, RZ, RZ, -0x1 ;  /* 0xffffffffffda7424 */ /* 0x000fe200078e00ff */
[----:B------:R-:W-:-:S05]  /*0040*/  ULDC.64 UR12, c[0x0][0x208] ;  /* 0x00008200000c7ab9 */ /* 0x000fca0000000a00 */
[----:B------:R-:W3:Y:S08]  /*0050*/  LDC.64 R2, c[0x0][0x300] ;  /* 0x0000c000ff027b82 */ /* 0x000ef00000000a00 */
[----:B------:R-:W2:Y:S01]  /*0060*/  LDC.64 R6, c[0x0][0x2f0] ;  /* 0x0000bc00ff067b82 */ /* 0x000ea20000000a00 */
[----:B-1----:R-:W-:-:S07]  /*0070*/  ISETP.NE.U32.AND P2, PT, R4, RZ, PT ;  /* 0x000000ff0400720c */ /* 0x002fce0003f45070 */
[----:B------:R-:W1:Y:S01]  /*0080*/  LDC.U8 R0, c[0x0][0x3c2] ;  /* 0x0000f080ff007b82 */ /* 0x000e620000000000 */
[----:B------:R-:W-:Y:S02]  /*0090*/  ISETP.NE.AND.EX P2, PT, R5, RZ, PT, P2 ;  /* 0x000000ff0500720c */ /* 0x000fe40003f45320 */
[----:B---3--:R-:W-:-:S04]  /*00a0*/  ISETP.NE.U32.AND P1, PT, R2, RZ, PT ;  /* 0x000000ff0200720c */ /* 0x008fc80003f25070 */
[----:B------:R-:W-:Y:S01]  /*00b0*/  ISETP.NE.AND.EX P1, PT, R3, RZ, PT, P1 ;  /* 0x000000ff0300720c */ /* 0x000fe20003f25310 */
[----:B------:R-:W-:Y:S01]  /*00c0*/  IMAD.MOV.U32 R10, RZ, RZ, RZ ;  /* 0x000000ffff0a7224 */ /* 0x000fe200078e00ff */
[----:B------:R-:W3:Y:S01]  /*00d0*/  LDC.64 R2, c[0x0][0x2f8] ;  /* 0x0000be00ff027b82 */ /* 0x000ee20000000a00 */
[----:B--2---:R-:W-:-:S05]  /*00e0*/  IMAD.WIDE R8, R11, 0x4, R6 ;  /* 0x000000040b087825 */ /* 0x004fca00078e0206 */
[----:B------:R-:W2:Y:S02]  /*00f0*/  @P2 LDG.E R218, desc[UR12][R8.64] ;  /* 0x0000000c08da2981 */ /* 0x000ea4000c1e1900 */
[----:B------:R-:W4:Y:S02]  /*0100*/  LDC.64 R6, c[0x0][0x2f8] ;  /* 0x0000be00ff067b82 */ /* 0x000f240000000a00 */
[----:B------:R-:W2:Y:S06]  /*0110*/  @P2 LDG.E R221, desc[UR12][R8.64+0x4] ;  /* 0x0000040c08dd2981 */ /* 0x000eac000c1e1900 */
[----:B------:R-:W1:Y:S02]  /*0120*/  @P1 LDC.64 R4, c[0x0][0x300] ;  /* 0x0000c000ff041b82 */ /* 0x000e640000000a00 */
[----:B-1----:R-:W-:-:S05]  /*0130*/  @P1 IMAD.WIDE R4, R11, 0x4, R4 ;  /* 0x000000040b041825 */ /* 0x002fca00078e0204 */
[----:B------:R1:W5:Y:S01]  /*0140*/  @P1 LDG.E R10, desc[UR12][R4.64] ;  /* 0x0000000c040a1981 */ /* 0x000362000c1e1900 */
[----:B------:R-:W-:Y:S02]  /*0150*/  ISETP.NE.AND P3, PT, R0, RZ, PT ;  /* 0x000000ff0000720c */ /* 0x000fe40003f65270 */
[----:B---3--:R-:W-:-:S04]  /*0160*/  ISETP.EQ.U32.AND P0, PT, R2, RZ, PT ;  /* 0x000000ff0200720c */ /* 0x008fc80003f02070 */
[----:B------:R-:W-:Y:S01]  /*0170*/  ISETP.EQ.OR.EX P0, PT, R3, RZ, !P3, P0 ;  /* 0x000000ff0300720c */ /* 0x000fe20005f02700 */
[----:B------:R-:W-:Y:S02]  /*0180*/  IMAD.MOV.U32 R13, RZ, RZ, -0x1 ;  /* 0xffffffffff0d7424 */ /* 0x000fe400078e00ff */
[----:B----4-:R-:W-:Y:S01]  /*0190*/  IMAD.WIDE R6, R11, 0x4, R6 ;  /* 0x000000040b067825 */ /* 0x010fe200078e0206 */
[----:B------:R-:W3:Y:S01]  /*01a0*/  S2R R31, SR_CTAID.X ;  /* 0x00000000001f7919 */ /* 0x000ee20000002500 */
[----:B------:R-:W4:Y:S08]  /*01b0*/  S2R R20, SR_CTAID.Z ;  /* 0x0000000000147919 */ /* 0x000f300000002700 */
[----:B------:R1:W5:Y:S01]  /*01c0*/  @!P0 LDG.E R13, desc[UR12][R6.64] ;  /* 0x0000000c060d8981 */ /* 0x000362000c1e1900 */
[----:B------:R-:W-:-:S04]  /*01d0*/  ISETP.NE.U32.AND P0, PT, R2, RZ, PT ;  /* 0x000000ff0200720c */ /* 0x000fc80003f05070 */
[----:B------:R-:W-:Y:S01]  /*01e0*/  ISETP.NE.AND.EX P0, PT, R3, RZ, PT, P0 ;  /* 0x000000ff0300720c */ /* 0x000fe20003f05300 */
[----:B--2---:R-:W-:-:S06]  /*01f0*/  @P2 IMAD.IADD R221, R221, 0x1, -R218 ;  /* 0x00000001dddd2824 */ /* 0x004fcc00078e0ada */
[----:B------:R-:W2:Y:S06]  /*0200*/  @!P2 LDC R221, c[0x0][0x2c4] ;  /* 0x0000b100ffddab82 */ /* 0x000eac0000000800 */
[----:B-1-34-:R-:W-:Y:S05]  /*0210*/  @!P0 BRA `(.L_x_710) ;  /* 0x0000000000108947 */ /* 0x01afea0003800000 */
[----:B------:R-:W3:Y:S02]  /*0220*/  @P3 LDG.E R0, desc[UR12][R6.64+0x4] ;  /* 0x0000040c06003981 */ /* 0x000ee4000c1e1900 */
[----:B---3-5:R-:W-:-:S06]  /*0230*/  @P3 IADD3 R5, R0, -R13, RZ ;  /* 0x8000000d00053210 */ /* 0x028fcc0007ffe0ff */
[----:B------:R3:W5:Y:S01]  /*0240*/  @!P3 LDG.E R5, desc[UR12][R6.64] ;  /* 0x0000000c0605b981 */ /* 0x000762000c1e1900 */
[----:B------:R-:W-:Y:S05]  /*0250*/  BRA `(.L_x_711) ;  /* 0x0000000000047947 */ /* 0x000fea0003800000 */
.L_x_710:
[----:B------:R-:W1:Y:S02]  /*0260*/  LDC R5, c[0x0][0x2c8] ;  /* 0x0000b200ff057b82 */ /* 0x000e640000000800 */
.L_x_711:
[----:B------:R-:W4:Y:S02]  /*0270*/  LDC.64 R2, c[0x0][0x308] ;  /* 0x0000c200ff027b82 */ /* 0x000f240000000a00 */
[----:B----4-:R-:W-:-:S04]  /*0280*/  ISETP.NE.U32.AND P1, PT, R2, RZ, PT ;  /* 0x000000ff0200720c */ /* 0x010fc80003f25070 */
[----:B------:R-:W-:-:S13]  /*0290*/  ISETP.NE.AND.EX P1, PT, R3, RZ, PT, P1 ;  /* 0x000000ff0300720c */ /* 0x000fda0003f25310 */
[----:B------:R-:W3:Y:S01]  /*02a0*/  @P1 LDC.64 R2, c[0x0][0x308] ;  /* 0x0000c200ff021b82 */ /* 0x000ee20000000a00 */
[----:B------:R-:W-:-:S07]  /*02b0*/  IMAD.SHL.U32 R134, R31, 0x40, RZ ;  /* 0x000000401f867824 */ /* 0x000fce00078e00ff */
[----:B------:R-:W4:Y:S01]  /*02c0*/  @!P1 LDC R0, c[0x0][0x2cc] ;  /* 0x0000b300ff009b82 */ /* 0x000f220000000800 */
[----:B---3--:R-:W-:-:S07]  /*02d0*/  @P1 IMAD.WIDE R6, R11, 0x4, R2 ;  /* 0x000000040b061825 */ /* 0x008fce00078e0202 */
[----:B------:R-:W3:Y:S01]  /*02e0*/  @!P1 LDC.64 R2, c[0x0][0x318] ;  /* 0x0000c600ff029b82 */ /* 0x000ee20000000a00 */
[----:B------:R1:W5:Y:S01]  /*02f0*/  @P1 LDG.E R7, desc[UR12][R6.64] ;  /* 0x0000000c06071981 */ /* 0x000362000c1e1900 */
[----:B--2---:R-:W-:-:S13]  /*0300*/  ISETP.GT.AND P0, PT, R221, R134, PT ;  /* 0x00000086dd00720c */ /* 0x004fda0003f04270 */
[----:B----4-:R-:W-:Y:S05]  /*0310*/  @!P0 EXIT ;  /* 0x000000000000894d */ /* 0x010fea0003800000 */
[----:B------:R-:W2:Y:S01]  /*0320*/  LDC R131, c[0x0][0x398] ;  /* 0x0000e600ff837b82 */ /* 0x000ea20000000800 */
[----:B---3--:R-:W-:Y:S01]  /*0330*/  @!P1 ISETP.NE.U32.AND P0, PT, R2, RZ, PT ;  /* 0x000000ff0200920c */ /* 0x008fe20003f05070 */
[----:B-1---5:R-:W-:Y:S01]  /*0340*/  @P1 IMAD.IADD R6, R7, 0x1, -R10 ;  /* 0x0000000107061824 */ /* 0x022fe200078e0a0a */
[----:B------:R-:W-:Y:S01]  /*0350*/  ULDC UR5, c[0x0][0x2c8] ;  /* 0x0000b20000057ab9 */ /* 0x000fe20000000800 */
[----:B------:R-:W1:Y:S01]  /*0360*/  S2R R128, SR_TID.X ;  /* 0x0000000000807919 */ /* 0x000e620000002100 */
[----:B------:R-:W-:Y:S01]  /*0370*/  @!P1 ISETP.NE.AND.EX P0, PT, R3, RZ, PT, P0 ;  /* 0x000000ff0300920c */ /* 0x000fe20003f05300 */
[----:B------:R-:W-:Y:S01]  /*0380*/  UIADD3 UR5, UR5, 0x7f, URZ ;  /* 0x0000007f05057890 */ /* 0x000fe2000fffe03f */
[----:B------:R-:W-:Y:S02]  /*0390*/  IADD3 R3, -R221, 0xbf, R134 ;  /* 0x000000bfdd037810 */ /* 0x000fe40007ffe186 */
[----:B------:R-:W-:Y:S01]  /*03a0*/  @!P1 SEL R0, R0, RZ, P0 ;  /* 0x000000ff00009207 */ /* 0x000fe20000000000 */
[----:B------:R-:W-:-:S03]  /*03b0*/  USHF.R.S32.HI UR4, URZ, 0x1f, UR5 ;  /* 0x0000001f3f047899 */ /* 0x000fc60008011405 */
[----:B------:R-:W-:Y:S01]  /*03c0*/  @!P1 IADD3 R6, R0, R5, -R10 ;  /* 0x0000000500069210 */ /* 0x000fe20007ffe80a */
[----:B------:R-:W-:-:S04]  /*03d0*/  ULEA.HI UR4, UR4, UR5, URZ, 0x7 ;  /* 0x0000000504047291 */ /* 0x000fc8000f8f383f */
[----:B------:R-:W-:Y:S01]  /*03e0*/  VIADD R5, R6, 0x7f ;  /* 0x0000007f06057836 */ /* 0x000fe20000000000 */
[----:B------:R-:W-:-:S04]  /*03f0*/  USHF.R.S32.HI UR4, URZ, 0x7, UR4 ;  /* 0x000000073f047899 */ /* 0x000fc80008011404 */
[----:B------:R-:W-:Y:S02]  /*0400*/  SHF.R.S32.HI R2, RZ, 0x1f, R5 ;  /* 0x0000001fff027819 */ /* 0x000fe40000011405 */
[----:B--2---:R-:W-:Y:S02]  /*0410*/  IADD3 R3, R3, R131, R6 ;  /* 0x0000008303037210 */ /* 0x004fe40007ffe006 */
[----:B------:R-:W-:Y:S02]  /*0420*/  LEA.HI R2, R2, R5, RZ, 0x7 ;  /* 0x0000000502027211 */ /* 0x000fe400078f38ff */
[----:B------:R-:W-:Y:S02]  /*0430*/  SHF.R.S32.HI R0, RZ, 0x1f, R3 ;  /* 0x0000001fff007819 */ /* 0x000fe40000011403 */
[----:B------:R-:W-:Y:S02]  /*0440*/  SHF.R.S32.HI R2, RZ, 0x7, R2 ;  /* 0x00000007ff027819 */ /* 0x000fe40000011402 */
[----:B------:R-:W-:-:S04]  /*0450*/  LEA.HI R0, R0, R3, RZ, 0x7 ;  /* 0x0000000300007211 */ /* 0x000fc800078f38ff */
[----:B------:R-:W-:-:S04]  /*0460*/  SHF.R.S32.HI R3, RZ, 0x7, R0 ;  /* 0x00000007ff037819 */ /* 0x000fc80000011400 */
[----:B------:R-:W-:-:S04]  /*0470*/  VIMNMX3 R196, R2, UR4, R3, PT ;  /* 0x0000000402c47c0f */ /* 0x000fc8000b800103 */
[----:B------:R-:W-:-:S13]  /*0480*/  ISETP.GT.AND P0, PT, R196, RZ, PT ;  /* 0x000000ffc400720c */ /* 0x000fda0003f04270 */
[----:B-1----:R-:W-:Y:S05]  /*0490*/  @P0 BRA `(.L_x_712) ;  /* 0x0000000800200947 */ /* 0x002fea0003800000 */
[----:B------:R-:W-:Y:S01]  /*04a0*/  ISETP.NE.AND P0, PT, R218, -0x1, PT ;  /* 0xffffffffda00780c */ /* 0x000fe20003f05270 */
[----:B------:R-:W1:Y:S01]  /*04b0*/  LDC.64 R4, c[0x0][0x298] ;  /* 0x0000a600ff047b82 */ /* 0x000e620000000a00 */
[----:B------:R-:W-:Y:S01]  /*04c0*/  SHF.R.S32.HI R7, RZ, 0x1f, R128 ;  /* 0x0000001fff077819 */ /* 0x000fe20000011480 */
[----:B------:R-:W-:Y:S01]  /*04d0*/  ULDC.64 UR4, c[0x0][0x2a0] ;  /* 0x0000a80000047ab9 */ /* 0x000fe20000000a00 */
[----:B------:R-:W-:Y:S01]  /*04e0*/  IADD3 R221, -R134, R221, RZ ;  /* 0x000000dd86dd7210 */ /* 0x000fe20007ffe1ff */
[----:B------:R-:W-:Y:S01]  /*04f0*/  ULDC UR6, c[0x0][0x270] ;  /* 0x00009c0000067ab9 */ /* 0x000fe20000000800 */
[----:B------:R-:W-:Y:S01]  /*0500*/  LEA.HI R0, R7, R128, RZ, 0x3 ;  /* 0x0000008007007211 */ /* 0x000fe200078f18ff */
[----:B------:R-:W-:Y:S03]  /*0510*/  BSSY B0, `(.L_x_713) ;  /* 0x0000034000007945 */ /* 0x000fe60003800000 */
[----:B------:R-:W-:-:S02]  /*0520*/  LOP3.LUT R7, R0, 0xfffffff8, RZ, 0xc0, !PT ;  /* 0xfffffff800077812 */ /* 0x000fc400078ec0ff */
[----:B------:R-:W-:Y:S01]  /*0530*/  SHF.R.S32.HI R0, RZ, 0x3, R0 ;  /* 0x00000003ff007819 */ /* 0x000fe20000011400 */
[----:B------:R-:W2:Y:S01]  /*0540*/  @!P0 LDC.64 R2, c[0x0][0x290] ;  /* 0x0000a400ff028b82 */ /* 0x000ea20000000a00 */
[----:B------:R-:W-:Y:S01]  /*0550*/  @!P0 SHF.R.S32.HI R9, RZ, 0x1f, R11 ;  /* 0x0000001fff098819 */ /* 0x000fe2000001140b */
[----:B------:R-:W-:Y:S01]  /*0560*/  IMAD.IADD R128, R128, 0x1, -R7 ;  /* 0x0000000180807824 */ /* 0x000fe200078e0a07 */
[----:B------:R-:W-:Y:S01]  /*0570*/  SHF.R.S32.HI R7, RZ, 0x1f, R134 ;  /* 0x0000001fff077819 */ /* 0x000fe20000011486 */
[C---:B------:R-:W-:Y:S01]  /*0580*/  VIADD R10, R0.reuse, 0x10 ;  /* 0x00000010000a7836 */ /* 0x040fe20000000000 */
[-C--:B------:R-:W-:Y:S02]  /*0590*/  ISETP.GE.AND P2, PT, R0, R221.reuse, PT ;  /* 0x000000dd0000720c */ /* 0x080fe40003f46270 */
[----:B------:R-:W-:Y:S02]  /*05a0*/  ISETP.NE.AND P6, PT, R128, RZ, PT ;  /* 0x000000ff8000720c */ /* 0x000fe40003fc5270 */
[----:B------:R-:W-:-:S02]  /*05b0*/  ISETP.GE.AND P1, PT, R10, R221, PT ;  /* 0x000000dd0a00720c */ /* 0x000fc40003f26270 */
[----:B------:R-:W-:Y:S01]  /*05c0*/  ISETP.GE.OR P4, PT, R10, R221, P6 ;  /* 0x000000dd0a00720c */ /* 0x000fe20003786670 */
[-C--:B--2---:R-:W-:Y:S02]  /*05d0*/  @!P0 IMAD R6, R9, R2.reuse, RZ ;  /* 0x0000000209068224 */ /* 0x084fe400078e02ff */
[----:B------:R-:W-:-:S04]  /*05e0*/  @!P0 IMAD.WIDE.U32 R12, R11, R2, RZ ;  /* 0x000000020b0c8225 */ /* 0x000fc800078e00ff */
[----:B------:R-:W-:Y:S02]  /*05f0*/  IMAD.SHL.U32 R2, R128, 0x8, RZ ;  /* 0x0000000880027824 */ /* 0x000fe400078e00ff */
[----:B-1----:R-:W-:Y:S01]  /*0600*/  @P0 IMAD.WIDE.U32 R8, R218, R4, RZ ;  /* 0x00000004da080225 */ /* 0x002fe200078e00ff */
[----:B------:R-:W-:-:S03]  /*0610*/  @!P0 MOV R8, R12 ;  /* 0x0000000c00088202 */ /* 0x000fc60000000f00 */
[----:B------:R-:W-:Y:S01]  /*0620*/  @!P0 IMAD R6, R11, R3, R6 ;  /* 0x000000030b068224 */ /* 0x000fe200078e0206 */
[----:B------:R-:W-:Y:S01]  /*0630*/  SHF.R.S32.HI R3, RZ, 0x1f, R2 ;  /* 0x0000001fff037819 */ /* 0x000fe20000011402 */
[----:B------:R-:W-:Y:S02]  /*0640*/  @P0 IMAD R218, R218, R5, R9 ;  /* 0x00000005dada0224 */ /* 0x000fe400078e0209 */
[----:B------:R-:W-:Y:S02]  /*0650*/  @!P0 IMAD.IADD R218, R13, 0x1, R6 ;  /* 0x000000010dda8824 */ /* 0x000fe400078e0206 */
[-C--:B------:R-:W-:Y:S01]  /*0660*/  IMAD R6, R7, R4.reuse, RZ ;  /* 0x0000000407067224 */ /* 0x080fe200078e02ff */
[----:B------:R-:W-:Y:S01]  /*0670*/  SHF.R.S32.HI R7, RZ, 0x1f, R20 ;  /* 0x0000001fff077819 */ /* 0x000fe20000011414 */
[----:B------:R-:W-:-:S04]  /*0680*/  IMAD.WIDE.U32 R12, R134, R4, R2 ;  /* 0x00000004860c7225 */ /* 0x000fc800078e0002 */
[----:B------:R-:W-:Y:S01]  /*0690*/  IMAD R9, R134, R5, R6 ;  /* 0x0000000586097224 */ /* 0x000fe200078e0206 */
[----:B------:R-:W-:Y:S01]  /*06a0*/  IADD3 R8, P0, R8, R12, RZ ;  /* 0x0000000c08087210 */ /* 0x000fe20007f1e0ff */
[----:B------:R-:W-:Y:S01]  /*06b0*/  IMAD R7, R7, UR4, RZ ;  /* 0x0000000407077c24 */ /* 0x000fe2000f8e02ff */
[----:B------:R-:W-:Y:S01]  /*06c0*/  IADD3 R6, R0, 0x20, RZ ;  /* 0x0000002000067810 */ /* 0x000fe20007ffe0ff */
[----:B------:R-:W-:Y:S01]  /*06d0*/  IMAD R11, R11, UR6, R20 ;  /* 0x000000060b0b7c24 */ /* 0x000fe2000f8e0214 */
[----:B------:R-:W-:Y:S01]  /*06e0*/  IADD3.X R9, R218, R13, R9, P0, !PT ;  /* 0x0000000dda097210 */ /* 0x000fe200007fe409 */
[----:B------:R-:W-:Y:S01]  /*06f0*/  IMAD R15, R20, UR5, R7 ;  /* 0x00000005140f7c24 */ /* 0x000fe2000f8e0207 */
[----:B------:R-:W-:Y:S01]  /*0700*/  ISETP.GE.AND P0, PT, R6, R221, PT ;  /* 0x000000dd0600720c */ /* 0x000fe20003f06270 */
[----:B------:R-:W-:Y:S01]  /*0710*/  IMAD.WIDE.U32 R20, R20, UR4, R8 ;  /* 0x0000000414147c25 */ /* 0x000fe2000f8e0008 */
[----:B------:R-:W-:Y:S01]  /*0720*/  ULDC UR4, c[0x0][0x2c4] ;  /* 0x0000b10000047ab9 */ /* 0x000fe20000000800 */
[----:B------:R-:W-:-:S02]  /*0730*/  SHF.R.S32.HI R9, RZ, 0x1f, R0 ;  /* 0x0000001fff097819 */ /* 0x000fc40000011400 */
[----:B------:R-:W-:Y:S01]  /*0740*/  IMAD R134, R11, UR4, R134 ;  /* 0x000000040b867c24 */ /* 0x000fe2000f8e0286 */
[----:B------:R-:W-:Y:S01]  /*0750*/  IADD3 R15, R21, R15, RZ ;  /* 0x0000000f150f7210 */ /* 0x000fe20007ffe0ff */
[----:B------:R-:W-:Y:S01]  /*0760*/  VIADD R11, R2, 0x40 ;  /* 0x00000040020b7836 */ /* 0x000fe20000000000 */
[----:B------:R-:W-:Y:S06]  /*0770*/  @P2 BRA `(.L_x_714) ;  /* 0x0000000000342947 */ /* 0x000fec0003800000 */
[-C--:B------:R-:W-:Y:S01]  /*0780*/  IMAD R7, R9, R4.reuse, RZ ;  /* 0x0000000409077224 */ /* 0x080fe200078e02ff */
[----:B------:R-:W-:Y:S01]  /*0790*/  ULDC UR6, c[0x0][0x2d0] ;  /* 0x0000b40000067ab9 */ /* 0x000fe20000000800 */
[----:B------:R-:W-:Y:S01]  /*07a0*/  IMAD.MOV.U32 R14, RZ, RZ, R20 ;  /* 0x000000ffff0e7224 */ /* 0x000fe200078e0014 */
[----:B------:R-:W-:Y:S01]  /*07b0*/  ISETP.GE.AND P5, PT, R2, UR6, PT ;  /* 0x0000000602007c0c */ /* 0x000fe2000bfa6270 */
[C---:B------:R-:W-:Y:S01]  /*07c0*/  IMAD R7, R0.reuse, R5, R7 ;  /* 0x0000000500077224 */ /* 0x040fe200078e0207 */
[----:B------:R-:W-:Y:S01]  /*07d0*/  ISETP.GE.AND P3, PT, R11, UR6, PT ;  /* 0x000000060b007c0c */ /* 0x000fe2000bf66270 */
[----:B------:R-:W-:Y:S01]  /*07e0*/  IMAD.WIDE.U32 R12, R0, R4, R14 ;  /* 0x00000004000c7225 */ /* 0x000fe200078e000e */
[----:B------:R-:W-:-:S04]  /*07f0*/  ULDC.64 UR4, c[0x0][0x280] ;  /* 0x0000a00000047ab9 */ /* 0x000fc80000000a00 */
[----:B------:R-:W-:Y:S02]  /*0800*/  IADD3 R7, R13, R7, RZ ;  /* 0x000000070d077210 */ /* 0x000fe40007ffe0ff */
[----:B------:R-:W-:-:S04]  /*0810*/  LEA R16, P2, R12, UR4, 0x1 ;  /* 0x000000040c107c11 */ /* 0x000fc8000f8408ff */
[----:B------:R-:W-:-:S05]  /*0820*/  LEA.HI.X R17, R12, UR5, R7, 0x1, P2 ;  /* 0x000000050c117c11 */ /* 0x000fca00090f0c07 */
[----:B------:R1:W-:Y:S04]  /*0830*/  @!P5 STG.E.128 desc[UR12][R16.64], RZ ;  /* 0x000000ff1000d986 */ /* 0x0003e8000c101d0c */
[----:B------:R1:W-:Y:S02]  /*0840*/  @!P3 STG.E.128 desc[UR12][R16.64+0x80], RZ ;  /* 0x000080ff1000b986 */ /* 0x0003e4000c101d0c */
.L_x_714:
[----:B------:R-:W-:Y:S05]  /*0850*/  BSYNC B0 ;  /* 0x0000000000007941 */ /* 0x000fea0003800000 */
.L_x_713:
[----:B------:R-:W-:Y:S01]  /*0860*/  BSSY B0, `(.L_x_715) ;  /* 0x0000013000007945 */ /* 0x000fe20003800000 */
[----:B------:R-:W-:-:S03]  /*0870*/  ISETP.GE.OR P3, PT, R6, R221, P6 ;  /* 0x000000dd0600720c */ /* 0x000fc60003766670 */
[----:B------:R-:W-:Y:S10]  /*0880*/  @P1 BRA `(.L_x_716) ;  /* 0x0000000000401947 */ /* 0x000ff40003800000 */
[----:B------:R-:W-:Y:S01]  /*0890*/  IADD3 R7, P1, R0, 0x10, RZ ;  /* 0x0000001000077810 */ /* 0x000fe20007f3e0ff */
[----:B------:R-:W-:Y:S01]  /*08a0*/  IMAD.MOV.U32 R12, RZ, RZ, R20 ;  /* 0x000000ffff0c7224 */ /* 0x000fe200078e0014 */
[----:B------:R-:W-:Y:S01]  /*08b0*/  ULDC UR6, c[0x0][0x2d0] ;  /* 0x0000b40000067ab9 */ /* 0x000fe20000000800 */
[----:B------:R-:W-:Y:S01]  /*08c0*/  ULDC.64 UR4, c[0x0][0x280] ;  /* 0x0000a00000047ab9 */ /* 0x000fe20000000a00 */
[----:B------:R-:W-:Y:S01]  /*08d0*/  ISETP.GE.AND P2, PT, R2, UR6, PT ;  /* 0x0000000602007c0c */ /* 0x000fe2000bf46270 */
[----:B------:R-:W-:Y:S01]  /*08e0*/  IMAD.X R13, RZ, RZ, R9, P1 ;  /* 0x000000ffff0d7224 */ /* 0x000fe200008e0609 */
[----:B------:R-:W-:-:S03]  /*08f0*/  ISETP.GE.AND P1, PT, R11, UR6, PT ;  /* 0x000000060b007c0c */ /* 0x000fc6000bf26270 */
[----:B------:R-:W-:Y:S01]  /*0900*/  IMAD R6, R13, R4, RZ ;  /* 0x000000040d067224 */ /* 0x000fe200078e02ff */
[----:B------:R-:W-:-:S03]  /*0910*/  MOV R13, R15 ;  /* 0x0000000f000d7202 */ /* 0x000fc60000000f00 */
[C---:B------:R-:W-:Y:S02]  /*0920*/  IMAD R6, R7.reuse, R5, R6 ;  /* 0x0000000507067224 */ /* 0x040fe400078e0206 */
[----:B------:R-:W-:-:S04]  /*0930*/  IMAD.WIDE.U32 R12, R7, R4, R12 ;  /* 0x00000004070c7225 */ /* 0x000fc800078e000c */
[----:B------:R-:W-:Y:S01]  /*0940*/  IMAD.IADD R6, R13, 0x1, R6 ;  /* 0x000000010d067824 */ /* 0x000fe200078e0206 */
[----:B-1----:R-:W-:-:S04]  /*0950*/  LEA R16, P5, R12, UR4, 0x1 ;  /* 0x000000040c107c11 */ /* 0x002fc8000f8a08ff */
[----:B------:R-:W-:-:S05]  /*0960*/  LEA.HI.X R17, R12, UR5, R6, 0x1, P5 ;  /* 0x000000050c117c11 */ /* 0x000fca000a8f0c06 */
[----:B------:R2:W-:Y:S04]  /*0970*/  @!P2 STG.E.128 desc[UR12][R16.64], RZ ;  /* 0x000000ff1000a986 */ /* 0x0005e8000c101d0c */
[----:B------:R2:W-:Y:S02]  /*0980*/  @!P1 STG.E.128 desc[UR12][R16.64+0x80], RZ ;  /* 0x000080ff10009986 */ /* 0x0005e4000c101d0c */
.L_x_716:
[----:B------:R-:W-:Y:S05]  /*0990*/  BSYNC B0 ;  /* 0x0000000000007941 */ /* 0x000fea0003800000 */
.L_x_715:
[----:B------:R-:W-:Y:S01]  /*09a0*/  BSSY B0, `(.L_x_717) ;  /* 0x0000014000007945 */ /* 0x000fe20003800000 */
[----:B------:R-:W-:Y:S02]  /*09b0*/  IADD3 R8, P2, R134, R0, RZ ;  /* 0x0000000086087210 */ /* 0x000fe40007f5e0ff */
[----:B------:R-:W-:Y:S01]  /*09c0*/  IADD3 R10, R0, 0x30, RZ ;  /* 0x00000030000a7810 */ /* 0x000fe20007ffe0ff */
[----:B------:R-:W-:Y:S05]  /*09d0*/  @P0 BRA `(.L_x_718) ;  /* 0x0000000000400947 */ /* 0x000fea0003800000 */
        /* <DEDUP_REMOVED lines=12> */
[----:B-12---:R-:W-:-:S04]  /*0aa0*/  LEA R16, P5, R12, UR4, 0x1 ;  /* 0x000000040c107c11 */ /* 0x006fc8000f8a08ff */
[----:B------:R-:W-:-:S05]  /*0ab0*/  LEA.HI.X R17, R12, UR5, R7, 0x1, P5 ;  /* 0x000000050c117c11 */ /* 0x000fca000a8f0c07 */
[----:B------:R3:W-:Y:S04]  /*0ac0*/  @!P1 STG.E.128 desc[UR12][R16.64], RZ ;  /* 0x000000ff10009986 */ /* 0x0007e8000c101d0c */
[----:B------:R3:W-:Y:S02]  /*0ad0*/  @!P0 STG.E.128 desc[UR12][R16.64+0x80], RZ ;  /* 0x000080ff10008986 */ /* 0x0007e4000c101d0c */
.L_x_718:
[----:B------:R-:W-:Y:S05]  /*0ae0*/  BSYNC B0 ;  /* 0x0000000000007941 */ /* 0x000fea0003800000 */
.L_x_717:
[-C--:B------:R-:W-:Y:S01]  /*0af0*/  ISETP.GE.AND P0, PT, R10, R221.reuse, PT ;  /* 0x000000dd0a00720c */ /* 0x080fe20003f06270 */
[----:B------:R-:W-:Y:S01]  /*0b00*/  BSSY B0, `(.L_x_719) ;  /* 0x0000012000007945 */ /* 0x000fe20003800000 */
[----:B------:R-:W-:-:S11]  /*0b10*/  ISETP.GE.OR P5, PT, R0, R221, P6 ;  /* 0x000000dd0000720c */ /* 0x000fd600037a6670 */
[----:B------:R-:W-:Y:S05]  /*0b20*/  @P0 BRA `(.L_x_720) ;  /* 0x00000000003c0947 */ /* 0x000fea0003800000 */
[----:B------:R-:W-:Y:S01]  /*0b30*/  IADD3 R3, P0, R0, 0x30, RZ ;  /* 0x0000003000037810 */ /* 0x000fe20007f1e0ff */
[----:B------:R-:W-:Y:S01]  /*0b40*/  ULDC.64 UR4, c[0x0][0x280] ;  /* 0x0000a00000047ab9 */ /* 0x000fe20000000a00 */
[----:B------:R-:W-:-:S03]  /*0b50*/  MOV R14, R20 ;  /* 0x00000014000e7202 */ /* 0x000fc60000000f00 */
[----:B------:R-:W-:Y:S02]  /*0b60*/  IMAD.X R7, RZ, RZ, R9, P0 ;  /* 0x000000ffff077224 */ /* 0x000fe400000e0609 */
[----:B------:R-:W-:-:S04]  /*0b70*/  IMAD.WIDE.U32 R14, R3, R4, R14 ;  /* 0x00000004030e7225 */ /* 0x000fc800078e000e */
[----:B------:R-:W-:Y:S01]  /*0b80*/  IMAD R0, R7, R4, RZ ;  /* 0x0000000407007224 */ /* 0x000fe200078e02ff */
[----:B------:R-:W-:Y:S01]  /*0b90*/  LEA R4, P0, R14, UR4, 0x1 ;  /* 0x000000040e047c11 */ /* 0x000fe2000f8008ff */
[----:B------:R-:W-:Y:S02]  /*0ba0*/  ULDC UR4, c[0x0][0x2d0] ;  /* 0x0000b40000047ab9 */ /* 0x000fe40000000800 */
[----:B------:R-:W-:Y:S01]  /*0bb0*/  IMAD R3, R3, R5, R0 ;  /* 0x0000000503037224 */ /* 0x000fe200078e0200 */
[----:B------:R-:W-:-:S03]  /*0bc0*/  ISETP.GE.AND P1, PT, R2, UR4, PT ;  /* 0x0000000402007c0c */ /* 0x000fc6000bf26270 */
[----:B------:R-:W-:-:S05]  /*0bd0*/  IMAD.IADD R3, R15, 0x1, R3 ;  /* 0x000000010f037824 */ /* 0x000fca00078e0203 */
[----:B------:R-:W-:Y:S02]  /*0be0*/  LEA.HI.X R5, R14, UR5, R3, 0x1, P0 ;  /* 0x000000050e057c11 */ /* 0x000fe400080f0c03 */
[----:B------:R-:W-:-:S03]  /*0bf0*/  ISETP.GE.AND P0, PT, R11, UR4, PT ;  /* 0x000000040b007c0c */ /* 0x000fc6000bf06270 */
[----:B------:R4:W-:Y:S10]  /*0c00*/  @!P1 STG.E.128 desc[UR12][R4.64], RZ ;  /* 0x000000ff04009986 */ /* 0x0009f4000c101d0c */
[----:B------:R4:W-:Y:S02]  /*0c10*/  @!P0 STG.E.128 desc[UR12][R4.64+0x80], RZ ;  /* 0x000080ff04008986 */ /* 0x0009e4000c101d0c */
.L_x_720:
[----:B------:R-:W-:Y:S05]  /*0c20*/  BSYNC B0 ;  /* 0x0000000000007941 */ /* 0x000fea0003800000 */
.L_x_719:
[----:B------:R-:W-:Y:S01]  /*0c30*/  ULDC.64 UR4, c[0x0][0x2b0] ;  /* 0x0000ac0000047ab9 */ /* 0x000fe20000000a00 */
[----:B------:R-:W-:Y:S01]  /*0c40*/  ISETP.GE.OR P6, PT, R10, R221, P6 ;  /* 0x000000dd0a00720c */ /* 0x000fe200037c6670 */
[----:B------:R-:W-:Y:S01]  /*0c50*/  @!P4 IMAD.MOV.U32 R7, RZ, RZ, 0x7f800000 ;  /* 0x7f800000ff07c424 */ /* 0x000fe200078e00ff */
[----:B------:R-:W-:Y:S01]  /*0c60*/  LEA.HI.X.SX32 R9, R134, R9, 0x1, P2 ;  /* 0x0000000986097211 */ /* 0x000fe200010f0eff */
[----:B----4-:R-:W-:Y:S01]  /*0c70*/  @!P3 IMAD.MOV.U32 R5, RZ, RZ, 0x7f800000 ;  /* 0x7f800000ff05b424 */ /* 0x010fe200078e00ff */
[----:B------:R-:W-:-:S04]  /*0c80*/  LEA R2, P0, R8, UR4, 0x2 ;  /* 0x0000000408027c11 */ /* 0x000fc8000f8010ff */
[----:B------:R-:W-:Y:S01]  /*0c90*/  LEA.HI.X R3, R8, UR5, R9, 0x2, P0 ;  /* 0x0000000508037c11 */ /* 0x000fe200080f1409 */
[----:B------:R-:W-:-:S04]  /*0ca0*/  @!P5 IMAD.MOV.U32 R9, RZ, RZ, 0x7f800000 ;  /* 0x7f800000ff09d424 */ /* 0x000fc800078e00ff */
[----:B------:R4:W-:Y:S04]  /*0cb0*/  @!P4 STG.E desc[UR12][R2.64+0x40], R7 ;  /* 0x000040070200c986 */ /* 0x0009e8000c10190c */
[----:B------:R4:W-:Y:S04]  /*0cc0*/  @!P5 STG.E desc[UR12][R2.64], R9 ;  /* 0x000000090200d986 */ /* 0x0009e8000c10190c */
[----:B------:R4:W-:Y:S01]  /*0cd0*/  @!P3 STG.E desc[UR12][R2.64+0x80], R5 ;  /* 0x000080050200b986 */ /* 0x0009e2000c10190c */
[----:B------:R-:W-:Y:S05]  /*0ce0*/  @P6 EXIT ;  /* 0x000000000000694d */ /* 0x000fea0003800000 */
[----:B----4-:R-:W-:-:S05]  /*0cf0*/  MOV R5, 0x7f800000 ;  /* 0x7f80000000057802 */ /* 0x010fca0000000f00 */
[----:B------:R-:W-:Y:S01]  /*0d00*/  STG.E desc[UR12][R2.64+0xc0], R5 ;  /* 0x0000c00502007986 */ /* 0x000fe2000c10190c */
[----:B------:R-:W-:Y:S05]  /*0d10*/  EXIT ;  /* 0x000000000000794d */ /* 0x000fea0003800000 */
.L_x_712:
[----:B------:R-:W1:Y:S01]  /*0d20*/  LDC.64 R2, c[0x0][0x368] ;  /* 0x0000da00ff027b82 */ /* 0x000e620000000a00 */
[----:B------:R-:W-:-:S07]  /*0d30*/  IMAD.MOV.U32 R0, RZ, RZ, R11 ;  /* 0x000000ffff007224 */ /* 0x000fce00078e000b */
[----:B------:R-:W2:Y:S01]  /*0d40*/  LDC.64 R4, c[0x0][0x370] ;  /* 0x0000dc00ff047b82 */ /* 0x000ea20000000a00 */
[----:B-1----:R-:W-:-:S04]  /*0d50*/  ISETP.NE.U32.AND P0, PT, R2, RZ, PT ;  /* 0x000000ff0200720c */ /* 0x002fc80003f05070 */
[----:B------:R-:W-:-:S13]  /*0d60*/  ISETP.NE.AND.EX P0, PT, R3, RZ, PT, P0 ;  /* 0x000000ff0300720c */ /* 0x000fda0003f05300 */
[----:B------:R-:W1:Y:S01]  /*0d70*/  @P0 LDC.64 R2, c[0x0][0x368] ;  /* 0x0000da00ff020b82 */ /* 0x000e620000000a00 */
[----:B--2---:R-:W-:-:S04]  /*0d80*/  ISETP.NE.U32.AND P1, PT, R4, RZ, PT ;  /* 0x000000ff0400720c */ /* 0x004fc80003f25070 */
[----:B------:R-:W-:Y:S02]  /*0d90*/  ISETP.NE.AND.EX P1, PT, R5, RZ, PT, P1 ;  /* 0x000000ff0500720c */ /* 0x000fe40003f25310 */
[----:B------:R-:W-:Y:S01]  /*0da0*/  CS2R R226, SRZ ;  /* 0x0000000000e27805 */ /* 0x000fe2000001ff00 */
[----:B-1----:R-:W-:-:S05]  /*0db0*/  @P0 IMAD.WIDE R2, R11, 0x4, R2 ;  /* 0x000000040b020825 */ /* 0x002fca00078e0202 */
[----:B------:R1:W5:Y:S01]  /*0dc0*/  @P0 LDG.E R0, desc[UR12][R2.64] ;  /* 0x0000000c02000981 */ /* 0x000362000c1e1900 */
[----:B------:R-:W-:-:S04]  /*0dd0*/  PLOP3.LUT P0, PT, PT, PT, PT, 0x8, 0x0 ;  /* 0x000000000000781c */ /* 0x000fc80003f0e170 */
[----:B------:R-:W-:Y:S09]  /*0de0*/  @!P1 BRA `(.L_x_721) ;  /* 0x00000000002c9947 */ /* 0x000ff20003800000 */
[----:B-1----:R-:W1:Y:S01]  /*0df0*/  LDC.64 R2, c[0x0][0x378] ;  /* 0x0000de00ff027b82 */ /* 0x002e620000000a00 */
[----:B------:R-:W-:-:S05]  /*0e00*/  SHF.R.S32.HI R7, RZ, 0x1f, R11 ;  /* 0x0000001fff077819 */ /* 0x000fca000001140b */
[-C--:B-1----:R-:W-:Y:S02]  /*0e10*/  IMAD R8, R7, R2.reuse, RZ ;  /* 0x0000000207087224 */ /* 0x082fe400078e02ff */
[----:B------:R-:W-:-:S04]  /*0e20*/  IMAD.WIDE.U32 R14, R11, R2, RZ ;  /* 0x000000020b0e7225 */ /* 0x000fc800078e00ff */
[----:B------:R-:W-:Y:S01]  /*0e30*/  IMAD R3, R11, R3, R8 ;  /* 0x000000030b037224 */ /* 0x000fe200078e0208 */
[----:B------:R-:W-:-:S03]  /*0e40*/  LEA R226, P1, R14, R4, 0x2 ;  /* 0x000000040ee27211 */ /* 0x000fc600078210ff */
[----:B------:R-:W-:Y:S01]  /*0e50*/  IMAD.IADD R3, R15, 0x1, R3 ;  /* 0x000000010f037824 */ /* 0x000fe200078e0203 */
[----:B------:R-:W-:-:S04]  /*0e60*/  ISETP.NE.U32.AND P0, PT, R226, RZ, PT ;  /* 0x000000ffe200720c */ /* 0x000fc80003f05070 */
[----:B------:R-:W-:-:S05]  /*0e70*/  SHF.L.U64.HI R14, R14, 0x2, R3 ;  /* 0x000000020e0e7819 */ /* 0x000fca0000010203 */
[----:B------:R-:W-:-:S05]  /*0e80*/  IMAD.X R227, R14, 0x1, R5, P1 ;  /* 0x000000010ee37824 */ /* 0x000fca00008e0605 */
[----:B------:R-:W-:-:S13]  /*0e90*/  ISETP.NE.AND.EX P0, PT, R227, RZ, PT, P0 ;  /* 0x000000ffe300720c */ /* 0x000fda0003f05300 */
.L_x_721:
[----:B------:R-:W-:Y:S05]  /*0ea0*/  @!P0 BRA `(.L_x_722) ;  /* 0x00000004003c8947 */ /* 0x000fea0003800000 */
[----:B------:R-:W1:Y:S01]  /*0eb0*/  LDC R12, c[0x0][0x380] ;  /* 0x0000e000ff0c7b82 */ /* 0x000e620000000800 */
[----:B------:R-:W-:Y:S01]  /*0ec0*/  LEA R19, R196, 0xffffff80, 0x7 ;  /* 0xffffff80c4137811 */ /* 0x000fe200078e38ff */
[----:B------:R-:W-:-:S03]  /*0ed0*/  ULDC.64 UR4, c[0x0][0x260] ;  /* 0x0000980000047ab9 */ /* 0x000fc60000000a00 */
[----:B-----5:R-:W-:-:S03]  /*0ee0*/  IABS R0, R19 ;  /* 0x0000001300007213 */ /* 0x020fc60000000000 */
[----:B------:R-:W2:Y:S01]  /*0ef0*/  LDC.64 R192, c[0x0][0x248] ;  /* 0x00009200ffc07b82 */ /* 0x000ea20000000a00 */
[----:B-1----:R-:W-:-:S04]  /*0f00*/  IABS R3, R12 ;  /* 0x0000000c00037213 */ /* 0x002fc80000000000 */
[----:B------:R-:W1:Y:S08]  /*0f10*/  I2F.RP R7, R3 ;  /* 0x0000000300077306 */ /* 0x000e700000209400 */
[----:B-1----:R-:W1:Y:S02]  /*0f20*/  MUFU.RCP R4, R7 ;  /* 0x0000000700047308 */ /* 0x002e640000001000 */
[----:B-1----:R-:W-:Y:S01]  /*0f30*/  IADD3 R4, R4, 0xffffffe, RZ ;  /* 0x0ffffffe04047810 */ /* 0x002fe20007ffe0ff */
[----:B------:R-:W1:Y:S05]  /*0f40*/  LDC R7, c[0x0][0x278] ;  /* 0x00009e00ff077b82 */ /* 0x000e6a0000000800 */
[----:B------:R-:W3:Y:S02]  /*0f50*/  F2I.FTZ.U32.TRUNC.NTZ R5, R4 ;  /* 0x0000000400057305 */ /* 0x000ee4000021f000 */
[----:B---3--:R-:W-:Y:S01]  /*0f60*/  IMAD.MOV R2, RZ, RZ, -R5 ;  /* 0x000000ffff027224 */ /* 0x008fe200078e0a05 */
[----:B------:R-:W-:-:S03]  /*0f70*/  MOV R4, RZ ;  /* 0x000000ff00047202 */ /* 0x000fc60000000f00 */
[----:B------:R-:W-:-:S04]  /*0f80*/  IMAD R2, R2, R3, RZ ;  /* 0x0000000302027224 */ /* 0x000fc800078e02ff */
[----:B------:R-:W-:-:S04]  /*0f90*/  IMAD.HI.U32 R5, R5, R2, R4 ;  /* 0x0000000205057227 */ /* 0x000fc800078e0004 */
[----:B------:R-:W-:-:S04]  /*0fa0*/  IMAD.MOV.U32 R2, RZ, RZ, R0 ;  /* 0x000000ffff027224 */ /* 0x000fc800078e0000 */
        /* <DEDUP_REMOVED lines=8> */
[----:B------:R-:W-:-:S04]  /*1030*/  LOP3.LUT R0, R19, R12, RZ, 0x3c, !PT ;  /* 0x0000000c13007212 */ /* 0x000fc800078e3cff */
[----:B------:R-:W-:-:S07]  /*1040*/  ISETP.GE.AND P1, PT, R0, RZ, PT ;  /* 0x000000ff0000720c */ /* 0x000fce0003f26270 */
[----:B------:R-:W-:-:S06]  /*1050*/  @P3 VIADD R13, R13, 0x1 ;  /* 0x000000010d0d3836 */ /* 0x000fcc0000000000 */
[----:B------:R-:W-:Y:S02]  /*1060*/  @!P1 IADD3 R13, -R13, RZ, RZ ;  /* 0x000000ff0d0d9210 */ /* 0x000fe40007ffe1ff */
[----:B------:R-:W-:-:S05]  /*1070*/  @!P2 LOP3.LUT R13, RZ, R12, RZ, 0x33, !PT ;  /* 0x0000000cff0da212 */ /* 0x000fca00078e33ff */
[----:B------:R-:W-:-:S05]  /*1080*/  IMAD.WIDE R14, R13, 0x4, R226 ;  /* 0x000000040d0e7825 */ /* 0x000fca00078e02e2 */
[----:B------:R-:W3:Y:S01]  /*1090*/  LDG.E R0, desc[UR12][R14.64] ;  /* 0x0000000c0e007981 */ /* 0x000ee2000c1e1900 */
[----:B-1----:R-:W-:Y:S02]  /*10a0*/  IABS R2, R7 ;  /* 0x0000000700027213 */ /* 0x002fe40000000000 */
[----:B------:R-:W-:Y:S02]  /*10b0*/  IADD3 R10, -R13, RZ, RZ ;  /* 0x000000ff0d0a7210 */ /* 0x000fe40007ffe1ff */
[----:B------:R-:W1:Y:S03]  /*10c0*/  I2F.RP R5, R2 ;  /* 0x0000000200057306 */ /* 0x000e660000209400 */
[----:B------:R-:W-:-:S05]  /*10d0*/  IMAD R19, R12, R10, R19 ;  /* 0x0000000a0c137224 */ /* 0x000fca00078e0213 */
[----:B------:R-:W-:Y:S01]  /*10e0*/  SHF.R.S32.HI R17, RZ, 0x1f, R19 ;  /* 0x0000001fff117819 */ /* 0x000fe20000011413 */
[----:B-1----:R-:W1:Y:S02]  /*10f0*/  MUFU.RCP R8, R5 ;  /* 0x0000000500087308 */ /* 0x002e640000001000 */
[----:B-1----:R-:W-:-:S06]  /*1100*/  VIADD R8, R8, 0xffffffe ;  /* 0x0ffffffe08087836 */ /* 0x002fcc0000000000 */
[----:B------:R-:W1:Y:S02]  /*1110*/  F2I.FTZ.U32.TRUNC.NTZ R9, R8 ;  /* 0x0000000800097305 */ /* 0x000e64000021f000 */
[----:B-1----:R-:W-:Y:S01]  /*1120*/  IADD3 R3, RZ, -R9, RZ ;  /* 0x80000009ff037210 */ /* 0x002fe20007ffe0ff */
[----:B------:R-:W-:-:S04]  /*1130*/  IMAD.MOV.U32 R8, RZ, RZ, RZ ;  /* 0x000000ffff087224 */ /* 0x000fc800078e00ff */
[----:B------:R-:W-:Y:S01]  /*1140*/  IMAD R4, R3, R2, RZ ;  /* 0x0000000203047224 */ /* 0x000fe200078e02ff */
[----:B------:R-:W-:-:S03]  /*1150*/  IABS R3, R20 ;  /* 0x0000001400037213 */ /* 0x000fc60000000000 */
[----:B------:R-:W-:Y:S01]  /*1160*/  IMAD.HI.U32 R9, R9, R4, R8 ;  /* 0x0000000409097227 */ /* 0x000fe200078e0008 */
[----:B------:R-:W-:-:S05]  /*1170*/  MOV R4, R3 ;  /* 0x0000000300047202 */ /* 0x000fca0000000f00 */
[----:B------:R-:W-:-:S04]  /*1180*/  IMAD.HI.U32 R24, R9, R4, RZ ;  /* 0x0000000409187227 */ /* 0x000fc800078e00ff */
[----:B------:R-:W-:-:S04]  /*1190*/  IMAD.MOV R3, RZ, RZ, -R24 ;  /* 0x000000ffff037224 */ /* 0x000fc800078e0a18 */
[C---:B------:R-:W-:Y:S02]  /*11a0*/  IMAD R3, R2.reuse, R3, R4 ;  /* 0x0000000302037224 */ /* 0x040fe400078e0204 */
[----:B------:R-:W1:Y:S03]  /*11b0*/  LDC.64 R4, c[0x0][0x230] ;  /* 0x00008c00ff047b82 */ /* 0x000e660000000a00 */
[----:B------:R-:W-:-:S13]  /*11c0*/  ISETP.GT.U32.AND P2, PT, R2, R3, PT ;  /* 0x000000030200720c */ /* 0x000fda0003f44070 */
[-C--:B------:R-:W-:Y:S01]  /*11d0*/  @!P2 IADD3 R3, R3, -R2.reuse, RZ ;  /* 0x800000020303a210 */ /* 0x080fe20007ffe0ff */
[----:B------:R-:W-:Y:S01]  /*11e0*/  @!P2 VIADD R24, R24, 0x1 ;  /* 0x000000011818a836 */ /* 0x000fe20000000000 */
[----:B------:R-:W-:Y:S02]  /*11f0*/  ISETP.NE.AND P2, PT, R7, RZ, PT ;  /* 0x000000ff0700720c */ /* 0x000fe40003f45270 */
[----:B------:R-:W-:Y:S02]  /*1200*/  ISETP.GE.U32.AND P3, PT, R3, R2, PT ;  /* 0x000000020300720c */ /* 0x000fe40003f66070 */
[----:B------:R-:W-:-:S04]  /*1210*/  LOP3.LUT R2, R20, R7, RZ, 0x3c, !PT ;  /* 0x0000000714027212 */ /* 0x000fc800078e3cff */
[----:B------:R-:W-:Y:S02]  /*1220*/  ISETP.GE.AND P1, PT, R2, RZ, PT ;  /* 0x000000ff0200720c */ /* 0x000fe40003f26270 */
[----:B------:R-:W4:Y:S05]  /*1230*/  LDC.64 R2, c[0x0][0x238] ;  /* 0x00008e00ff027b82 */ /* 0x000f2a0000000a00 */
[----:B------:R-:W-:-:S06]  /*1240*/  @P3 VIADD R24, R24, 0x1 ;  /* 0x0000000118183836 */ /* 0x000fcc0000000000 */
[----:B------:R-:W-:Y:S02]  /*1250*/  @!P1 IADD3 R24, -R24, RZ, RZ ;  /* 0x000000ff18189210 */ /* 0x000fe40007ffe1ff */
[----:B------:R-:W-:-:S04]  /*1260*/  @!P2 LOP3.LUT R24, RZ, R7, RZ, 0x33, !PT ;  /* 0x00000007ff18a212 */ /* 0x000fc800078e33ff */
[----:B------:R-:W-:Y:S02]  /*1270*/  SHF.R.S32.HI R7, RZ, 0x1f, R24 ;  /* 0x0000001fff077819 */ /* 0x000fe40000011418 */
[----:B---3--:R-:W-:Y:S01]  /*1280*/  SHF.R.S32.HI R9, RZ, 0x1f, R0 ;  /* 0x0000001fff097819 */ /* 0x008fe20000011400 */
[----:B-1----:R-:W-:-:S04]  /*1290*/  IMAD.WIDE.U32 R12, R0, R4, RZ ;  /* 0x00000004000c7225 */ /* 0x002fc800078e00ff */
[----:B------:R-:W-:Y:S02]  /*12a0*/  IMAD R8, R9, R4, RZ ;  /* 0x0000000409087224 */ /* 0x000fe400078e02ff */
[----:B--2---:R-:W-:Y:S02]  /*12b0*/  IMAD R4, R17, R192, RZ ;  /* 0x000000c011047224 */ /* 0x004fe400078e02ff */
[----:B------:R-:W-:Y:S02]  /*12c0*/  IMAD R5, R0, R5, R8 ;  /* 0x0000000500057224 */ /* 0x000fe400078e0208 */
[----:B------:R-:W-:Y:S02]  /*12d0*/  IMAD R4, R19, R193, R4 ;  /* 0x000000c113047224 */ /* 0x000fe400078e0204 */
[----:B----4-:R-:W-:Y:S01]  /*12e0*/  IMAD R9, R9, R2, RZ ;  /* 0x0000000209097224 */ /* 0x010fe200078e02ff */
[----:B------:R-:W-:Y:S01]  /*12f0*/  IADD3 R13, R13, R5, RZ ;  /* 0x000000050d0d7210 */ /* 0x000fe20007ffe0ff */
[----:B------:R-:W-:-:S02]  /*1300*/  IMAD R5, R7, UR4, RZ ;  /* 0x0000000407057c24 */ /* 0x000fc4000f8e02ff */
[----:B------:R-:W-:Y:S02]  /*1310*/  IMAD R9, R0, R3, R9 ;  /* 0x0000000300097224 */ /* 0x000fe400078e0209 */
[----:B------:R-:W-:-:S04]  /*1320*/  IMAD.WIDE.U32 R12, R19, R192, R12 ;  /* 0x000000c0130c7225 */ /* 0x000fc800078e000c */
[----:B------:R-:W-:Y:S02]  /*1330*/  IMAD.IADD R13, R13, 0x1, R4 ;  /* 0x000000010d0d7824 */ /* 0x000fe400078e0204 */
[----:B------:R-:W-:-:S04]  /*1340*/  IMAD.WIDE.U32 R14, R0, R2, RZ ;  /* 0x00000002000e7225 */ /* 0x000fc800078e00ff */
[C---:B------:R-:W-:Y:S01]  /*1350*/  IMAD R5, R24.reuse, UR5, R5 ;  /* 0x0000000518057c24 */ /* 0x040fe2000f8e0205 */
[----:B------:R-:W-:Y:S01]  /*1360*/  IADD3 R9, R15, R9, RZ ;  /* 0x000000090f097210 */ /* 0x000fe20007ffe0ff */
[----:B------:R-:W-:-:S05]  /*1370*/  IMAD.WIDE.U32 R28, R24, UR4, R12 ;  /* 0x00000004181c7c25 */ /* 0x000fca000f8e000c */
[----:B------:R-:W-:Y:S01]  /*1380*/  IADD3 R8, R29, R5, RZ ;  /* 0x000000051d087210 */ /* 0x000fe20007ffe0ff */
[----:B------:R-:W-:Y:S06]  /*1390*/  BRA `(.L_x_723) ;  /* 0x0000000400347947 */ /* 0x000fec0003800000 */
.L_x_722:
[----:B------:R-:W1:Y:S01]  /*13a0*/  LDC R7, c[0x0][0x278] ;  /* 0x00009e00ff077b82 */ /* 0x000e620000000800 */
[----:B------:R-:W-:Y:S02]  /*13b0*/  ISETP.NE.AND P4, PT, R13, -0x1, PT ;  /* 0xffffffff0d00780c */ /* 0x000fe40003f85270 */
[----:B------:R-:W-:-:S04]  /*13c0*/  LEA R19, R196, 0xffffff80, 0x7 ;  /* 0xffffff80c4137811 */ /* 0x000fc800078e38ff */
[----:B------:R-:W-:-:S07]  /*13d0*/  SHF.R.S32.HI R17, RZ, 0x1f, R19 ;  /* 0x0000001fff117819 */ /* 0x000fce0000011413 */
[----:B------:R-:W2:Y:S01]  /*13e0*/  @P4 LDC.64 R192, c[0x0][0x248] ;  /* 0x00009200ffc04b82 */ /* 0x000ea20000000a00 */
[----:B------:R-:W-:Y:S01]  /*13f0*/  @P4 IMAD.IADD R14, R10, 0x1, R13 ;  /* 0x000000010a0e4824 */ /* 0x000fe200078e020d */
[----:B-1----:R-:W-:-:S04]  /*1400*/  IABS R3, R7 ;  /* 0x0000000700037213 */ /* 0x002fc80000000000 */
[----:B------:R-:W1:Y:S08]  /*1410*/  I2F.RP R5, R3 ;  /* 0x0000000300057306 */ /* 0x000e700000209400 */
[----:B-1----:R-:W1:Y:S02]  /*1420*/  MUFU.RCP R8, R5 ;  /* 0x0000000500087308 */ /* 0x002e640000001000 */
[----:B-1----:R-:W-:-:S02]  /*1430*/  VIADD R8, R8, 0xffffffe ;  /* 0x0ffffffe08087836 */ /* 0x002fc40000000000 */
[----:B--2---:R-:W-:-:S04]  /*1440*/  @P4 IMAD R5, R14, R193, RZ ;  /* 0x000000c10e054224 */ /* 0x004fc800078e02ff */
[----:B------:R-:W1:Y:S01]  /*1450*/  F2I.FTZ.U32.TRUNC.NTZ R9, R8 ;  /* 0x0000000800097305 */ /* 0x000e62000021f000 */
[----:B------:R-:W-:-:S05]  /*1460*/  @P4 IMAD.WIDE.U32 R14, R14, R192, RZ ;  /* 0x000000c00e0e4225 */ /* 0x000fca00078e00ff */
[----:B------:R-:W-:Y:S02]  /*1470*/  @P4 IADD3 R5, R15, R5, RZ ;  /* 0x000000050f054210 */ /* 0x000fe40007ffe0ff */
[----:B------:R-:W-:Y:S01]  /*1480*/  @P4 MOV R12, R14 ;  /* 0x0000000e000c4202 */ /* 0x000fe20000000f00 */
[----:B-1----:R-:W-:Y:S01]  /*1490*/  IMAD.MOV R2, RZ, RZ, -R9 ;  /* 0x000000ffff027224 */ /* 0x002fe200078e0a09 */
[----:B------:R-:W-:-:S03]  /*14a0*/  MOV R8, RZ ;  /* 0x000000ff00087202 */ /* 0x000fc60000000f00 */
[----:B------:R-:W-:Y:S01]  /*14b0*/  IMAD R4, R2, R3, RZ ;  /* 0x0000000302047224 */ /* 0x000fe200078e02ff */
[----:B------:R-:W-:-:S03]  /*14c0*/  IABS R2, R20 ;  /* 0x0000001400027213 */ /* 0x000fc60000000000 */
[----:B------:R-:W-:-:S04]  /*14d0*/  IMAD.HI.U32 R9, R9, R4, R8 ;  /* 0x0000000409097227 */ /* 0x000fc800078e0008 */
[----:B------:R-:W-:-:S04]  /*14e0*/  IMAD.MOV.U32 R4, RZ, RZ, R2 ;  /* 0x000000ffff047224 */ /* 0x000fc800078e0002 */
[----:B------:R-:W-:Y:S02]  /*14f0*/  IMAD.HI.U32 R24, R9, R4, RZ ;  /* 0x0000000409187227 */ /* 0x000fe400078e00ff */
[----:B------:R-:W1:Y:S02]  /*1500*/  @P4 LDC.64 R8, c[0x0][0x250] ;  /* 0x00009400ff084b82 */ /* 0x000e640000000a00 */
[----:B------:R-:W-:-:S04]  /*1510*/  IMAD.MOV R2, RZ, RZ, -R24 ;  /* 0x000000ffff027224 */ /* 0x000fc800078e0a18 */
[----:B------:R-:W-:Y:S01]  /*1520*/  IMAD R2, R3, R2, R4 ;  /* 0x0000000203027224 */ /* 0x000fe200078e0204 */
[----:B------:R-:W-:-:S04]  /*1530*/  LOP3.LUT R4, R20, R7, RZ, 0x3c, !PT ;  /* 0x0000000714047212 */ /* 0x000fc800078e3cff */
[----:B------:R-:W-:Y:S02]  /*1540*/  ISETP.GT.U32.AND P1, PT, R3, R2, PT ;  /* 0x000000020300720c */ /* 0x000fe40003f24070 */
[----:B------:R-:W-:-:S11]  /*1550*/  ISETP.GE.AND P2, PT, R4, RZ, PT ;  /* 0x000000ff0400720c */ /* 0x000fd60003f46270 */
[-C--:B------:R-:W-:Y:S02]  /*1560*/  @!P1 IADD3 R2, R2, -R3.reuse, RZ ;  /* 0x8000000302029210 */ /* 0x080fe40007ffe0ff */
[----:B------:R-:W-:Y:S02]  /*1570*/  @!P1 IADD3 R24, R24, 0x1, RZ ;  /* 0x0000000118189810 */ /* 0x000fe40007ffe0ff */
[----:B------:R-:W-:Y:S02]  /*1580*/  ISETP.GE.U32.AND P3, PT, R2, R3, PT ;  /* 0x000000030200720c */ /* 0x000fe40003f66070 */
[----:B------:R-:W2:Y:S01]  /*1590*/  LDC.64 R2, c[0x0][0x260] ;  /* 0x00009800ff027b82 */ /* 0x000ea20000000a00 */
[----:B------:R-:W-:-:S10]  /*15a0*/  ISETP.NE.AND P1, PT, R7, RZ, PT ;  /* 0x000000ff0700720c */ /* 0x000fd40003f25270 */
[----:B------:R-:W-:-:S04]  /*15b0*/  @P3 VIADD R24, R24, 0x1 ;  /* 0x0000000118183836 */ /* 0x000fc80000000000 */
[----:B------:R-:W-:Y:S01]  /*15c0*/  @!P2 IMAD.MOV R24, RZ, RZ, -R24 ;  /* 0x000000ffff18a224 */ /* 0x000fe200078e0a18 */
[----:B------:R-:W-:Y:S06]  /*15d0*/  @P4 BRA `(.L_x_724) ;  /* 0x0000000000344947 */ /* 0x000fec0003800000 */
[----:B------:R-:W3:Y:S01]  /*15e0*/  LDC.64 R192, c[0x0][0x248] ;  /* 0x00009200ffc07b82 */ /* 0x000ee20000000a00 */
[----:B------:R-:W-:-:S07]  /*15f0*/  SHF.R.S32.HI R15, RZ, 0x1f, R10 ;  /* 0x0000001fff0f7819 */ /* 0x000fce000001140a */
[----:B------:R-:W4:Y:S01]  /*1600*/  LDC.64 R4, c[0x0][0x230] ;  /* 0x00008c00ff047b82 */ /* 0x000f220000000a00 */
[-C--:B---3--:R-:W-:Y:S01]  /*1610*/  IMAD R14, R15, R192.reuse, RZ ;  /* 0x000000c00f0e7224 */ /* 0x088fe200078e02ff */
[----:B-----5:R-:W-:Y:S01]  /*1620*/  SHF.R.S32.HI R15, RZ, 0x1f, R0 ;  /* 0x0000001fff0f7819 */ /* 0x020fe20000011400 */
[----:B------:R-:W-:-:S04]  /*1630*/  IMAD.WIDE.U32 R22, R10, R192, RZ ;  /* 0x000000c00a167225 */ /* 0x000fc800078e00ff */
[----:B------:R-:W-:Y:S02]  /*1640*/  IMAD R14, R10, R193, R14 ;  /* 0x000000c10a0e7224 */ /* 0x000fe400078e020e */
[----:B----4-:R-:W-:-:S03]  /*1650*/  IMAD R12, R15, R4, RZ ;  /* 0x000000040f0c7224 */ /* 0x010fc600078e02ff */
[----:B------:R-:W-:Y:S01]  /*1660*/  IADD3 R23, R23, R14, RZ ;  /* 0x0000000e17177210 */ /* 0x000fe20007ffe0ff */
[C---:B------:R-:W-:Y:S02]  /*1670*/  IMAD R5, R0.reuse, R5, R12 ;  /* 0x0000000500057224 */ /* 0x040fe400078e020c */
[----:B------:R-:W-:-:S05]  /*1680*/  IMAD.WIDE.U32 R22, R0, R4, R22 ;  /* 0x0000000400167225 */ /* 0x000fca00078e0016 */
[----:B------:R-:W-:Y:S02]  /*1690*/  IADD3 R5, R23, R5, RZ ;  /* 0x0000000517057210 */ /* 0x000fe40007ffe0ff */
[----:B------:R-:W-:-:S07]  /*16a0*/  MOV R12, R22 ;  /* 0x00000016000c7202 */ /* 0x000fce0000000f00 */
.L_x_724:
[----:B------:R-:W-:Y:S01]  /*16b0*/  MOV R22, R12 ;  /* 0x0000000c00167202 */ /* 0x000fe20000000f00 */
[----:B------:R-:W-:Y:S01]  /*16c0*/  IMAD R4, R17, R192, RZ ;  /* 0x000000c011047224 */ /* 0x000fe200078e02ff */
[----:B------:R-:W-:Y:S02]  /*16d0*/  MOV R23, R5 ;  /* 0x0000000500177202 */ /* 0x000fe40000000f00 */
[----:B------:R-:W-:Y:S01]  /*16e0*/  @!P1 LOP3.LUT R24, RZ, R7, RZ, 0x33, !PT ;  /* 0x00000007ff189212 */ /* 0x000fe200078e33ff */
[----:B------:R-:W-:Y:S01]  /*16f0*/  IMAD R5, R193, R19, R4 ;  /* 0x00000013c1057224 */ /* 0x000fe200078e0204 */
[----:B------:R-:W-:Y:S01]  /*1700*/  @P4 IADD3 R13, R10, R13, RZ ;  /* 0x0000000d0a0d4210 */ /* 0x000fe20007ffe0ff */
[----:B------:R-:W-:Y:S01]  /*1710*/  IMAD.WIDE.U32 R22, R192, R19, R22 ;  /* 0x00000013c0167225 */ /* 0x000fe200078e0016 */
[----:B------:R-:W-:-:S03]  /*1720*/  SHF.R.S32.HI R7, RZ, 0x1f, R24 ;  /* 0x0000001fff077819 */ /* 0x000fc60000011418 */
[----:B-1----:R-:W-:Y:S01]  /*1730*/  @P4 IMAD.WIDE.U32 R14, R13, R8, RZ ;  /* 0x000000080d0e4225 */ /* 0x002fe200078e00ff */
[----:B------:R-:W-:-:S03]  /*1740*/  IADD3 R23, R23, R5, RZ ;  /* 0x0000000517177210 */ /* 0x000fc60007ffe0ff */
[-C--:B--2---:R-:W-:Y:S02]  /*1750*/  IMAD R4, R7, R2.reuse, RZ ;  /* 0x0000000207047224 */ /* 0x084fe400078e02ff */
[----:B------:R-:W-:-:S04]  /*1760*/  IMAD.WIDE.U32 R28, R24, R2, R22 ;  /* 0x00000002181c7225 */ /* 0x000fc800078e0016 */
[----:B------:R-:W-:Y:S02]  /*1770*/  IMAD R3, R24, R3, R4 ;  /* 0x0000000318037224 */ /* 0x000fe400078e0204 */
[----:B------:R-:W-:-:S03]  /*1780*/  @P4 IMAD R9, R13, R9, R15 ;  /* 0x000000090d094224 */ /* 0x000fc600078e020f */
[----:B------:R-:W-:Y:S01]  /*1790*/  IADD3 R8, R29, R3, RZ ;  /* 0x000000031d087210 */ /* 0x000fe20007ffe0ff */
[----:B------:R-:W-:Y:S06]  /*17a0*/  @P4 BRA `(.L_x_723) ;  /* 0x0000000000304947 */ /* 0x000fec0003800000 */
[----:B------:R-:W1:Y:S01]  /*17b0*/  LDC.64 R4, c[0x0][0x250] ;  /* 0x00009400ff047b82 */ /* 0x000e620000000a00 */
[----:B------:R-:W-:-:S07]  /*17c0*/  SHF.R.S32.HI R9, RZ, 0x1f, R10 ;  /* 0x0000001fff097819 */ /* 0x000fce000001140a */
[----:B------:R-:W2:Y:S01]  /*17d0*/  LDC.64 R2, c[0x0][0x238] ;  /* 0x00008e00ff027b82 */ /* 0x000ea20000000a00 */
[----:B-1----:R-:W-:Y:S01]  /*17e0*/  IMAD R12, R9, R4, RZ ;  /* 0x00000004090c7224 */ /* 0x002fe200078e02ff */
[----:B-----5:R-:W-:-:S03]  /*17f0*/  SHF.R.S32.HI R9, RZ, 0x1f, R0 ;  /* 0x0000001fff097819 */ /* 0x020fc60000011400 */
[C---:B------:R-:W-:Y:S02]  /*1800*/  IMAD R5, R10.reuse, R5, R12 ;  /* 0x000000050a057224 */ /* 0x040fe400078e020c */
[----:B------:R-:W-:-:S04]  /*1810*/  IMAD.WIDE.U32 R12, R10, R4, RZ ;  /* 0x000000040a0c7225 */ /* 0x000fc800078e00ff */
[----:B--2---:R-:W-:Y:S01]  /*1820*/  IMAD R9, R9, R2, RZ ;  /* 0x0000000209097224 */ /* 0x004fe200078e02ff */
[----:B------:R-:W-:-:S03]  /*1830*/  IADD3 R13, R13, R5, RZ ;  /* 0x000000050d0d7210 */ /* 0x000fc60007ffe0ff */
[C---:B------:R-:W-:Y:S02]  /*1840*/  IMAD R9, R0.reuse, R3, R9 ;  /* 0x0000000300097224 */ /* 0x040fe400078e0209 */
[----:B------:R-:W-:-:S05]  /*1850*/  IMAD.WIDE.U32 R14, R0, R2, R12 ;  /* 0x00000002000e7225 */ /* 0x000fca00078e000c */
[----:B------:R-:W-:-:S07]  /*1860*/  IADD3 R9, R15, R9, RZ ;  /* 0x000000090f097210 */ /* 0x000fce0007ffe0ff */
.L_x_723:
[----:B------:R-:W-:Y:S01]  /*1870*/  ISETP.NE.AND P1, PT, R218, -0x1, PT ;  /* 0xffffffffda00780c */ /* 0x000fe20003f25270 */
[----:B------:R-:W1:Y:S01]  /*1880*/  S2UR UR8, SR_CgaCtaId ;  /* 0x00000000000879c3 */ /* 0x000e620000008800 */
[----:B------:R-:W-:Y:S01]  /*1890*/  SHF.R.S32.HI R13, RZ, 0x1f, R128 ;  /* 0x0000001fff0d7819 */ /* 0x000fe20000011480 */
[----:B------:R-:W-:Y:S01]  /*18a0*/  IMAD.IADD R212, R221, 0x1, -R134 ;  /* 0x00000001ddd47824 */ /* 0x000fe200078e0a86 */
[----:B------:R-:W-:Y:S01]  /*18b0*/  ULDC.64 UR4, c[0x0][0x258] ;  /* 0x0000960000047ab9 */ /* 0x000fe20000000a00 */
[----:B------:R-:W-:Y:S01]  /*18c0*/  ULDC.64 UR6, c[0x0][0x268] ;  /* 0x00009a0000067ab9 */ /* 0x000fe20000000a00 */
[CC--:B------:R-:W-:Y:S01]  /*18d0*/  LEA.HI R15, R13.reuse, R128.reuse, RZ, 0x3 ;  /* 0x000000800d0f7211 */ /* 0x0c0fe200078f18ff */
[----:B------:R-:W-:Y:S01]  /*18e0*/  BSSY B0, `(.L_x_725) ;  /* 0x000005f000007945 */ /* 0x000fe20003800000 */
[----:B------:R-:W-:Y:S01]  /*18f0*/  LEA.HI R12, R13, R128, RZ, 0x4 ;  /* 0x000000800d0c7211 */ /* 0x000fe200078f20ff */
[----:B------:R-:W2:Y:S01]  /*1900*/  LDC.64 R194, c[0x0][0x250] ;  /* 0x00009400ffc27b82 */ /* 0x000ea20000000a00 */
[----:B------:R-:W-:-:S02]  /*1910*/  SHF.R.S32.HI R224, RZ, 0x3, R15 ;  /* 0x00000003ffe07819 */ /* 0x000fc4000001140f */
[----:B------:R-:W-:Y:S02]  /*1920*/  LOP3.LUT R15, R15, 0xfffffff8, RZ, 0xc0, !PT ;  /* 0xfffffff80f0f7812 */ /* 0x000fe400078ec0ff */
[----:B------:R-:W-:Y:S01]  /*1930*/  @!P1 SHF.R.S32.HI R23, RZ, 0x1f, R11 ;  /* 0x0000001fff179819 */ /* 0x000fe2000001140b */
[C---:B------:R-:W-:Y:S01]  /*1940*/  IMAD.SHL.U32 R25, R224.reuse, 0x40, RZ ;  /* 0x00000040e0197824 */ /* 0x040fe200078e00ff */
[----:B------:R-:W-:Y:S01]  /*1950*/  ISETP.GE.AND P6, PT, R224, R212, PT ;  /* 0x000000d4e000720c */ /* 0x000fe20003fc6270 */
[----:B------:R-:W3:Y:S01]  /*1960*/  @P1 LDC.64 R4, c[0x0][0x240] ;  /* 0x00009000ff041b82 */ /* 0x000ee20000000a00 */
[----:B-----5:R-:W-:Y:S01]  /*1970*/  IMAD.IADD R0, R128, 0x1, -R15 ;  /* 0x0000000180007824 */ /* 0x020fe200078e0a0f */
[----:B------:R-:W-:Y:S01]  /*1980*/  LOP3.LUT R15, R12, 0xfffffff0, RZ, 0xc0, !PT ;  /* 0xfffffff00c0f7812 */ /* 0x000fe200078ec0ff */
[----:B------:R-:W-:Y:S01]  /*1990*/  VIADD R18, R224, 0x10 ;  /* 0x00000010e0127836 */ /* 0x000fe20000000000 */
[----:B------:R-:W-:Y:S01]  /*19a0*/  LOP3.LUT R25, R25, 0x1c0, RZ, 0xc0, !PT ;  /* 0x000001c019197812 */ /* 0x000fe200078ec0ff */
[----:B------:R-:W-:Y:S01]  /*19b0*/  IMAD.SHL.U32 R222, R0, 0x8, RZ ;  /* 0x0000000800de7824 */ /* 0x000fe200078e00ff */
[----:B------:R-:W-:Y:S01]  /*19c0*/  IADD3 R219, R196, -0x1, RZ ;  /* 0xffffffffc4db7810 */ /* 0x000fe20007ffe0ff */
[----:B------:R-:W-:Y:S01]  /*19d0*/  IMAD.IADD R15, R128, 0x1, -R15 ;  /* 0x00000001800f7824 */ /* 0x000fe200078e0a0f */
[----:B------:R-:W4:Y:S01]  /*19e0*/  @!P1 LDC.64 R2, c[0x0][0x228] ;  /* 0x00008a00ff029b82 */ /* 0x000f220000000a00 */
[----:B------:R-:W-:Y:S01]  /*19f0*/  SHF.R.U32.HI R220, RZ, 0x3, R25 ;  /* 0x00000003ffdc7819 */ /* 0x000fe20000011619 */
[----:B------:R-:W-:Y:S01]  /*1a00*/  VIADD R16, R224, 0x20 ;  /* 0x00000020e0107836 */ /* 0x000fe20000000000 */
[C---:B------:R-:W-:Y:S01]  /*1a10*/  IADD3 R28, P3, R222.reuse, R28, RZ ;  /* 0x0000001cde1c7210 */ /* 0x040fe20007f7e0ff */
[----:B------:R-:W-:Y:S01]  /*1a20*/  IMAD.SHL.U32 R37, R219, 0x80, RZ ;  /* 0x00000080db257824 */ /* 0x000fe200078e00ff */
[----:B------:R-:W-:Y:S01]  /*1a30*/  LOP3.LUT R21, R25, 0x38, R222, 0xf8, !PT ;  /* 0x0000003819157812 */ /* 0x000fe200078ef8de */
[----:B------:R-:W-:Y:S01]  /*1a40*/  VIADD R213, R222, 0x40 ;  /* 0x00000040ded57836 */ /* 0x000fe20000000000 */
[----:B------:R-:W-:-:S02]  /*1a50*/  ISETP.GE.AND P5, PT, R18, R212, PT ;  /* 0x000000d41200720c */ /* 0x000fc40003fa6270 */
[----:B------:R-:W-:Y:S02]  /*1a60*/  LOP3.LUT R220, R21, R220, RZ, 0x3c, !PT ;  /* 0x000000dc15dc7212 */ /* 0x000fe400078e3cff */
[----:B------:R-:W-:Y:S02]  /*1a70*/  ISETP.GE.AND P4, PT, R16, R212, PT ;  /* 0x000000d41000720c */ /* 0x000fe40003f86270 */
[----:B------:R-:W-:Y:S01]  /*1a80*/  SHF.R.S32.HI R225, RZ, 0x1f, R224 ;  /* 0x0000001fffe17819 */ /* 0x000fe200000114e0 */
[----:B---3--:R-:W-:Y:S01]  /*1a90*/  @P1 IMAD.WIDE.U32 R26, R218, R4, RZ ;  /* 0x00000004da1a1225 */ /* 0x008fe200078e00ff */
[----:B------:R-:W-:-:S03]  /*1aa0*/  LEA.HI R4, R13, R128, RZ, 0x6 ;  /* 0x000000800d047211 */ /* 0x000fc600078f30ff */
[----:B------:R-:W-:Y:S02]  /*1ab0*/  @P1 IMAD R5, R218, R5, R27 ;  /* 0x00000005da051224 */ /* 0x000fe400078e021b */
[----:B------:R-:W-:-:S04]  /*1ac0*/  IMAD.WIDE R30, R31, 0x40, R224 ;  /* 0x000000401f1e7825 */ /* 0x000fc800078e02e0 */
[-C--:B----4-:R-:W-:Y:S02]  /*1ad0*/  @!P1 IMAD R10, R23, R2.reuse, RZ ;  /* 0x00000002170a9224 */ /* 0x090fe400078e02ff */
[----:B------:R-:W-:-:S04]  /*1ae0*/  @!P1 IMAD.WIDE.U32 R22, R11, R2, RZ ;  /* 0x000000020b169225 */ /* 0x000fc800078e00ff */
[----:B------:R-:W-:Y:S01]  /*1af0*/  @!P1 IMAD R3, R11, R3, R10 ;  /* 0x000000030b039224 */ /* 0x000fe200078e020a */
[----:B------:R-:W-:Y:S01]  /*1b00*/  SHF.R.S32.HI R10, RZ, 0x1f, R15 ;  /* 0x0000001fff0a7819 */ /* 0x000fe2000001140f */
[----:B------:R-:W-:Y:S02]  /*1b10*/  IMAD.SHL.U32 R11, R4, 0x8, RZ ;  /* 0x00000008040b7824 */ /* 0x000fe400078e00ff */
[----:B------:R-:W-:Y:S01]  /*1b20*/  @P1 IMAD.MOV.U32 R4, RZ, RZ, R26 ;  /* 0x000000ffff041224 */ /* 0x000fe200078e001a */
[----:B------:R-:W-:Y:S01]  /*1b30*/  @!P1 IADD3 R5, R23, R3, RZ ;  /* 0x0000000317059210 */ /* 0x000fe20007ffe0ff */
[----:B------:R-:W-:Y:S01]  /*1b40*/  @!P1 IMAD.MOV.U32 R4, RZ, RZ, R22 ;  /* 0x000000ffff049224 */ /* 0x000fe200078e0016 */
[C---:B------:R-:W-:Y:S02]  /*1b50*/  IADD3 R22, P2, R222.reuse, R14, RZ ;  /* 0x0000000ede167210 */ /* 0x040fe40007f5e0ff */
[----:B------:R-:W-:Y:S02]  /*1b60*/  SHF.R.S32.HI R14, RZ, 0x1f, R222 ;  /* 0x0000001fff0e7819 */ /* 0x000fe400000114de */
[----:B------:R-:W-:-:S02]  /*1b70*/  IADD3 R4, P1, R222, R4, RZ ;  /* 0x00000004de047210 */ /* 0x000fc40007f3e0ff */
[----:B------:R-:W-:Y:S01]  /*1b80*/  LEA.HI R10, R10, R15, RZ, 0x3 ;  /* 0x0000000f0a0a7211 */ /* 0x000fe200078f18ff */
[C---:B------:R-:W-:Y:S01]  /*1b90*/  IMAD.X R23, R14.reuse, 0x1, R9, P2 ;  /* 0x000000010e177824 */ /* 0x040fe200010e0609 */
[----:B------:R-:W-:Y:S01]  /*1ba0*/  SHF.R.S32.HI R3, RZ, 0x1f, R20 ;  /* 0x0000001fff037819 */ /* 0x000fe20000011414 */
[----:B------:R-:W-:Y:S01]  /*1bb0*/  IMAD.X R29, R14, 0x1, R8, P3 ;  /* 0x000000010e1d7824 */ /* 0x000fe200018e0608 */
[----:B------:R-:W-:Y:S01]  /*1bc0*/  LOP3.LUT R2, R10, 0xfffffff8, RZ, 0xc0, !PT ;  /* 0xfffffff80a027812 */ /* 0x000fe200078ec0ff */
[----:B------:R-:W-:Y:S01]  /*1bd0*/  IMAD.X R5, R14, 0x1, R5, P1 ;  /* 0x000000010e057824 */ /* 0x000fe200008e0605 */
[----:B------:R-:W-:Y:S01]  /*1be0*/  LOP3.LUT R220, R220, 0xfffffe00, R11, 0xf8, !PT ;  /* 0xfffffe00dcdc7812 */ /* 0x000fe200078ef80b */
[----:B------:R-:W-:Y:S02]  /*1bf0*/  IMAD R3, R3, UR4, RZ ;  /* 0x0000000403037c24 */ /* 0x000fe4000f8e02ff */
[----:B------:R-:W-:Y:S02]  /*1c00*/  VIADD R14, R224, 0x30 ;  /* 0x00000030e00e7836 */ /* 0x000fe40000000000 */
[----:B------:R-:W-:-:S02]  /*1c10*/  IMAD.IADD R2, R15, 0x1, -R2 ;  /* 0x000000010f027824 */ /* 0x000fc400078e0a02 */
[----:B------:R-:W-:Y:S01]  /*1c20*/  IMAD R27, R20, UR5, R3 ;  /* 0x00000005141b7c24 */ /* 0x000fe2000f8e0203 */
[----:B------:R-:W-:Y:S01]  /*1c30*/  ISETP.GE.AND P3, PT, R14, R212, PT ;  /* 0x000000d40e00720c */ /* 0x000fe20003f66270 */
[----:B------:R-:W-:Y:S01]  /*1c40*/  IMAD.WIDE.U32 R20, R20, UR4, R4 ;  /* 0x0000000414147c25 */ /* 0x000fe2000f8e0004 */
[----:B------:R-:W-:Y:S01]  /*1c50*/  UMOV UR4, 0x400 ;  /* 0x0000040000047882 */ /* 0x000fe20000000000 */
[----:B------:R-:W-:Y:S01]  /*1c60*/  MOV R5, 0x20 ;  /* 0x0000002000057802 */ /* 0x000fe20000000f00 */
[----:B-1----:R-:W-:Y:S01]  /*1c70*/  ULEA UR4, UR8, UR4, 0x18 ;  /* 0x0000000408047291 */ /* 0x002fe2000f8ec03f */
[----:B------:R-:W-:Y:S01]  /*1c80*/  IMAD R15, R7, UR6, RZ ;  /* 0x00000006070f7c24 */ /* 0x000fe2000f8e02ff */
[----:B------:R-:W-:Y:S01]  /*1c90*/  R2P PR, R2, 0x6 ;  /* 0x0000000602007804 */ /* 0x000fe20000000000 */
[----:B------:R-:W-:Y:S02]  /*1ca0*/  IMAD.MOV.U32 R7, RZ, RZ, 0x10 ;  /* 0x00000010ff077424 */ /* 0x000fe400078e00ff */
[----:B------:R-:W-:Y:S01]  /*1cb0*/  IMAD R15, R24, UR7, R15 ;  /* 0x00000007180f7c24 */ /* 0x000fe2000f8e020f */
[----:B------:R-:W-:Y:S01]  /*1cc0*/  LEA R220, R220, UR4, 0x1 ;  /* 0x00000004dcdc7c11 */ /* 0x000fe2000f8e08ff */
[----:B------:R-:W-:Y:S01]  /*1cd0*/  IMAD.WIDE.U32 R24, R24, UR6, R22 ;  /* 0x0000000618187c25 */ /* 0x000fe2000f8e0016 */
[----:B------:R-:W-:-:S02]  /*1ce0*/  SEL R4, R7, 0xfffffff0, !P1 ;  /* 0xfffffff007047807 */ /* 0x000fc40004800000 */
[----:B------:R-:W-:Y:S01]  /*1cf0*/  SEL R3, R5, 0xffffffe0, !P2 ;  /* 0xffffffe005037807 */ /* 0x000fe20005000000 */
[----:B------:R-:W-:Y:S02]  /*1d00*/  IMAD.IADD R11, R6, 0x1, -R37 ;  /* 0x00000001060b7824 */ /* 0x000fe400078e0a25 */
[----:B------:R-:W-:Y:S01]  /*1d10*/  IMAD.IADD R27, R21, 0x1, R27 ;  /* 0x00000001151b7824 */ /* 0x000fe200078e021b */
[----:B--2---:R-:W-:Y:S06]  /*1d20*/  @P6 BRA `(.L_x_726) ;  /* 0x0000000000686947 */ /* 0x004fec0003800000 */
[----:B------:R-:W-:Y:S01]  /*1d30*/  ULDC UR5, c[0x0][0x2d0] ;  /* 0x0000b40000057ab9 */ /* 0x000fe20000000800 */
[----:B------:R-:W-:Y:S01]  /*1d40*/  ULDC.64 UR6, c[0x0][0x240] ;  /* 0x0000900000067ab9 */ /* 0x000fe20000000a00 */
[----:B------:R-:W-:Y:S01]  /*1d50*/  ISETP.GE.AND P6, PT, R222, UR5, PT ;  /* 0x00000005de007c0c */ /* 0x000fe2000bfc6270 */
[----:B------:R-:W-:Y:S01]  /*1d60*/  IMAD R23, R31, UR6, RZ ;  /* 0x000000061f177c24 */ /* 0x000fe2000f8e02ff */
[----:B------:R-:W-:Y:S01]  /*1d70*/  ISETP.GE.AND P2, PT, R213, UR5, PT ;  /* 0x00000005d5007c0c */ /* 0x000fe2000bf46270 */
[----:B------:R-:W-:Y:S02]  /*1d80*/  IMAD.MOV.U32 R26, RZ, RZ, R20 ;  /* 0x000000ffff1a7224 */ /* 0x000fe400078e0014 */
[C---:B------:R-:W-:Y:S02]  /*1d90*/  IMAD R22, R30.reuse, UR7, R23 ;  /* 0x000000071e167c24 */ /* 0x040fe4000f8e0217 */
[----:B------:R-:W-:-:S05]  /*1da0*/  IMAD.WIDE.U32 R32, R30, UR6, R26 ;  /* 0x000000061e207c25 */ /* 0x000fca000f8e001a */
[----:B------:R-:W-:Y:S01]  /*1db0*/  IADD3 R22, R33, R22, RZ ;  /* 0x0000001621167210 */ /* 0x000fe20007ffe0ff */
[----:B------:R-:W1:Y:S01]  /*1dc0*/  @!P6 LDC.64 R8, c[0x0][0x210] ;  /* 0x00008400ff08eb82 */ /* 0x000e620000000a00 */
[----:B------:R2:W-:Y:S01]  /*1dd0*/  @P6 STS.128 [R220], RZ ;  /* 0x000000ffdc006388 */ /* 0x0005e20000000c00 */
[----:B-1----:R-:W-:-:S04]  /*1de0*/  @!P6 LEA R8, P1, R32, R8, 0x1 ;  /* 0x000000082008e211 */ /* 0x002fc800078208ff */
[----:B------:R-:W-:-:S05]  /*1df0*/  @!P6 LEA.HI.X R9, R32, R9, R22, 0x1, P1 ;  /* 0x000000092009e211 */ /* 0x000fca00008f0c16 */
[----:B------:R-:W-:Y:S01]  /*1e00*/  @!PT LDS RZ, [RZ] ;  /* 0x00000000fffff984 */ /* 0x000fe20000000800 */
[----:B------:R-:W-:Y:S01]  /*1e10*/  @!PT LDS RZ, [RZ] ;  /* 0x00000000fffff984 */ /* 0x000fe20000000800 */
[----:B------:R-:W-:Y:S01]  /*1e20*/  @!PT LDS RZ, [RZ] ;  /* 0x00000000fffff984 */ /* 0x000fe20000000800 */
[----:B------:R2:W-:Y:S04]  /*1e30*/  @!P6 LDGSTS.E.BYPASS.LTC128B.128 [R220], desc[UR12][R8.64] ;  /* 0x0000000008dcefae */ /* 0x0005e8000b901d4c */
[----:B------:R2:W-:Y:S01]  /*1e40*/  @P2 STS.128 [R220+0x2000], RZ ;  /* 0x002000ffdc002388 */ /* 0x0005e20000000c00 */
[----:B------:R-:W-:Y:S05]  /*1e50*/  @P2 BRA `(.L_x_726) ;  /* 0x00000000001c2947 */ /* 0x000fea0003800000 */
[----:B------:R-:W-:Y:S02]  /*1e60*/  ULDC.64 UR6, c[0x0][0x210] ;  /* 0x0000840000067ab9 */ /* 0x000fe40000000a00 */
[----:B--2---:R-:W-:-:S04]  /*1e70*/  LEA R8, P1, R32, UR6, 0x1 ;  /* 0x0000000620087c11 */ /* 0x004fc8000f8208ff */
[----:B------:R-:W-:-:S05]  /*1e80*/  LEA.HI.X R9, R32, UR7, R22, 0x1, P1 ;  /* 0x0000000720097c11 */ /* 0x000fca00088f0c16 */
[----:B------:R-:W-:Y:S01]  /*1e90*/  @!PT LDS RZ, [RZ] ;  /* 0x00000000fffff984 */ /* 0x000fe20000000800 */
[----:B------:R-:W-:Y:S01]  /*1ea0*/  @!PT LDS RZ, [RZ] ;  /* 0x00000000fffff984 */ /* 0x000fe20000000800 */
[----:B------:R-:W-:Y:S01]  /*1eb0*/  @!PT LDS RZ, [RZ] ;  /* 0x00000000fffff984 */ /* 0x000fe20000000800 */
[----:B------:R1:W-:Y:S04]  /*1ec0*/  LDGSTS.E.BYPASS.LTC128B.128 [R220+0x2000], desc[UR12][R8.64+0x80] ;  /* 0x0200008008dc7fae */ /* 0x0003e8000b901d4c */
.L_x_726:
[----:B------:R-:W-:Y:S05]  /*1ed0*/  BSYNC B0 ;  /* 0x0000000000007941 */ /* 0x000fea0003800000 */
.L_x_725:
[----:B------:R-:W-:Y:S04]  /*1ee0*/  BSSY B0, `(.L_x_727) ;  /* 0x000001f000007945 */ /* 0x000fe80003800000 */
[----:B------:R-:W-:Y:S05]  /*1ef0*/  @P5 BRA `(.L_x_728) ;  /* 0x0000000000745947 */ /* 0x000fea0003800000 */
[----:B------:R-:W-:Y:S01]  /*1f00*/  ULDC UR5, c[0x0][0x2d0] ;  /* 0x0000b40000057ab9 */ /* 0x000fe20000000800 */
[----:B------:R-:W-:Y:S01]  /*1f10*/  IADD3 R23, P1, R30, 0x10, RZ ;  /* 0x000000101e177810 */ /* 0x000fe20007f3e0ff */
[----:B------:R-:W-:Y:S01]  /*1f20*/  ULDC.64 UR6, c[0x0][0x240] ;  /* 0x0000900000067ab9 */ /* 0x000fe20000000a00 */
[----:B------:R-:W-:Y:S01]  /*1f30*/  ISETP.GE.AND P2, PT, R222, UR5, PT ;  /* 0x00000005de007c0c */ /* 0x000fe2000bf46270 */
[----:B------:R-:W-:Y:S01]  /*1f40*/  IMAD.MOV.U32 R32, RZ, RZ, R20 ;  /* 0x000000ffff207224 */ /* 0x000fe200078e0014 */
[----:B------:R-:W-:Y:S01]  /*1f50*/  MOV R33, R27 ;  /* 0x0000001b00217202 */ /* 0x000fe20000000f00 */
[----:B------:R-:W-:Y:S01]  /*1f60*/  IMAD.X R22, RZ, RZ, R31, P1 ;  /* 0x000000ffff167224 */ /* 0x000fe200008e061f */
[----:B------:R-:W-:-:S03]  /*1f70*/  ISETP.GE.AND P1, PT, R213, UR5, PT ;  /* 0x00000005d5007c0c */ /* 0x000fc6000bf26270 */
[----:B------:R-:W-:Y:S02]  /*1f80*/  IMAD R22, R22, UR6, RZ ;  /* 0x0000000616167c24 */ /* 0x000fe4000f8e02ff */
[----:B------:R-:W-:-:S04]  /*1f90*/  IMAD.WIDE.U32 R32, R23, UR6, R32 ;  /* 0x0000000617207c25 */ /* 0x000fc8000f8e0020 */
[----:B-12---:R-:W1:Y:S01]  /*1fa0*/  @!P2 LDC.64 R8, c[0x0][0x210] ;  /* 0x00008400ff08ab82 */ /* 0x006e620000000a00 */
[----:B------:R-:W-:Y:S01]  /*1fb0*/  IMAD R22, R23, UR7, R22 ;  /* 0x0000000717167c24 */ /* 0x000fe2000f8e0216 */
[----:B------:R3:W-:Y:S03]  /*1fc0*/  @P2 STS.128 [R220+0x800], RZ ;  /* 0x000800ffdc002388 */ /* 0x0007e60000000c00 */
[----:B------:R-:W-:Y:S01]  /*1fd0*/  IMAD.IADD R22, R33, 0x1, R22 ;  /* 0x0000000121167824 */ /* 0x000fe200078e0216 */
[----:B-1----:R-:W-:-:S04]  /*1fe0*/  @!P2 LEA R8, P5, R32, R8, 0x1 ;  /* 0x000000082008a211 */ /* 0x002fc800078a08ff */
[----:B------:R-:W-:-:S05]  /*1ff0*/  @!P2 LEA.HI.X R9, R32, R9, R22, 0x1, P5 ;  /* 0x000000092009a211 */ /* 0x000fca00028f0c16 */
[----:B------:R-:W-:Y:S01]  /*2000*/  @!PT LDS RZ, [RZ] ;  /* 0x00000000fffff984 */ /* 0x000fe20000000800 */
[----:B------:R-:W-:Y:S01]  /*2010*/  @!PT LDS RZ, [RZ] ;  /* 0x00000000fffff984 */ /* 0x000fe20000000800 */
[----:B------:R-:W-:Y:S01]  /*2020*/  @!PT LDS RZ, [RZ] ;  /* 0x00000000fffff984 */ /* 0x000fe20000000800 */
[----:B------:R3:W-:Y:S04]  /*2030*/  @!P2 LDGSTS.E.BYPASS.LTC128B.128 [R220+0x800], desc[UR12][R8.64] ;  /* 0x0080000008dcafae */ /* 0x0007e8000b901d4c */
[----:B------:R3:W-:Y:S01]  /*2040*/  @P1 STS.128 [R220+0x2800], RZ ;  /* 0x002800ffdc001388 */ /* 0x0007e20000000c00 */
[----:B------:R-:W-:Y:S05]  /*2050*/  @P1 BRA `(.L_x_728) ;  /* 0x00000000001c1947 */ /* 0x000fea0003800000 */
[----:B------:R-:W-:Y:S02]  /*2060*/  ULDC.64 UR6, c[0x0][0x210] ;  /* 0x0000840000067ab9 */ /* 0x000fe40000000a00 */
[----:B---3--:R-:W-:-:S04]  /*2070*/  LEA R8, P1, R32, UR6, 0x1 ;  /* 0x0000000620087c11 */ /* 0x008fc8000f8208ff */
[----:B------:R-:W-:-:S05]  /*2080*/  LEA.HI.X R9, R32, UR7, R22, 0x1, P1 ;  /* 0x0000000720097c11 */ /* 0x000fca00088f0c16 */
[----:B------:R-:W-:Y:S01]  /*2090*/  @!PT LDS RZ, [RZ] ;  /* 0x00000000fffff984 */ /* 0x000fe20000000800 */
[----:B------:R-:W-:Y:S01]  /*20a0*/  @!PT LDS RZ, [RZ] ;  /* 0x00000000fffff984 */ /* 0x000fe20000000800 */
[----:B------:R-:W-:Y:S01]  /*20b0*/  @!PT LDS RZ, [RZ] ;  /* 0x00000000fffff984 */ /* 0x000fe20000000800 */
[----:B------:R4:W-:Y:S04]  /*20c0*/  LDGSTS.E.BYPASS.LTC128B.128 [R220+0x2800], desc[UR12][R8.64+0x80] ;  /* 0x0280008008dc7fae */ /* 0x0009e8000b901d4c */
.L_x_728:
[----:B------:R-:W-:Y:S05]  /*20d0*/  BSYNC B0 ;  /* 0x0000000000007941 */ /* 0x000fea0003800000 */
.L_x_727:
        /* <DEDUP_REMOVED lines=12> */
[----:B-1234-:R-:W1:Y:S01]  /*21a0*/  @!P2 LDC.64 R8, c[0x0][0x210] ;  /* 0x00008400ff08ab82 */ /* 0x01ee620000000a00 */
        /* <DEDUP_REMOVED lines=18> */
.L_x_730:
[----:B------:R-:W-:Y:S05]  /*22d0*/  BSYNC B0 ;  /* 0x0000000000007941 */ /* 0x000fea0003800000 */
.L_x_729:
[----:B------:R-:W-:Y:S04]  /*22e0*/  BSSY B0, `(.L_x_731) ;  /* 0x000001e000007945 */ /* 0x000fe80003800000 */
[----:B------:R-:W-:Y:S05]  /*22f0*/  @P3 BRA `(.L_x_732) ;  /* 0x0000000000703947 */ /* 0x000fea0003800000 */
[----:B------:R-:W-:Y:S01]  /*2300*/  ULDC UR5, c[0x0][0x2d0] ;  /* 0x0000b40000057ab9 */ /* 0x000fe20000000800 */
[----:B------:R-:W-:Y:S01]  /*2310*/  IADD3 R21, P1, R30, 0x30, RZ ;  /* 0x000000301e157810 */ /* 0x000fe20007f3e0ff */
[----:B------:R-:W-:Y:S01]  /*2320*/  ULDC.64 UR6, c[0x0][0x240] ;  /* 0x0000900000067ab9 */ /* 0x000fe20000000a00 */
[----:B------:R-:W-:Y:S02]  /*2330*/  ISETP.GE.AND P2, PT, R222, UR5, PT ;  /* 0x00000005de007c0c */ /* 0x000fe4000bf46270 */
        /* <DEDUP_REMOVED lines=24> */
.L_x_732:
[----:B------:R-:W-:Y:S05]  /*24c0*/  BSYNC B0 ;  /* 0x0000000000007941 */ /* 0x000fea0003800000 */
.L_x_731:
[CC--:B------:R-:W-:Y:S01]  /*24d0*/  ISETP.GE.AND P3, PT, R224.reuse, R11.reuse, PT ;  /* 0x0000000be000720c */ /* 0x0c0fe20003f66270 */
[-C--:B------:R-:W-:Y:S01]  /*24e0*/  IMAD R197, R225, R192.reuse, RZ ;  /* 0x000000c0e1c57224 */ /* 0x080fe200078e02ff */
[----:B------:R-:W-:Y:S01]  /*24f0*/  BSSY B0, `(.L_x_733) ;  /* 0x000001f000007945 */ /* 0x000fe20003800000 */
[----:B------:R-:W-:Y:S01]  /*2500*/  IMAD.WIDE.U32 R198, R224, R192, R28 ;  /* 0x000000c0e0c67225 */ /* 0x000fe200078e001c */
[-C--:B------:R-:W-:Y:S02]  /*2510*/  ISETP.GE.AND P6, PT, R18, R11.reuse, PT ;  /* 0x0000000b1200720c */ /* 0x080fe40003fc6270 */
[----:B------:R-:W-:Y:S01]  /*2520*/  ISETP.GE.AND P2, PT, R16, R11, PT ;  /* 0x0000000b1000720c */ /* 0x000fe20003f46270 */
[----:B------:R-:W-:Y:S01]  /*2530*/  IMAD R197, R224, R193, R197 ;  /* 0x000000c1e0c57224 */ /* 0x000fe200078e02c5 */
[----:B------:R-:W-:Y:S01]  /*2540*/  ISETP.GE.AND P1, PT, R14, R11, PT ;  /* 0x0000000b0e00720c */ /* 0x000fe20003f26270 */
[C---:B------:R-:W-:Y:S01]  /*2550*/  IMAD.SHL.U32 R215, R192.reuse, 0x10, RZ ;  /* 0x00000010c0d77824 */ /* 0x040fe200078e00ff */
[----:B------:R-:W-:Y:S01]  /*2560*/  SHF.L.U64.HI R214, R192, 0x4, R193 ;  /* 0x00000004c0d67819 */ /* 0x000fe200000102c1 */
[----:B------:R-:W-:Y:S01]  /*2570*/  IMAD.IADD R197, R199, 0x1, R197 ;  /* 0x00000001c7c57824 */ /* 0x000fe200078e02c5 */
[----:B------:R-:W-:Y:S01]  /*2580*/  IADD3 R28, R224, 0x40, RZ ;  /* 0x00000040e01c7810 */ /* 0x000fe20007ffe0ff */
[----:B------:R-:W-:Y:S08]  /*2590*/  @P3 BRA `(.L_x_734) ;  /* 0x0000000000503947 */ /* 0x000ff00003800000 */
[----:B------:R-:W-:Y:S02]  /*25a0*/  ULDC UR5, c[0x0][0x2d0] ;  /* 0x0000b40000057ab9 */ /* 0x000fe40000000800 */
[----:B------:R-:W-:Y:S02]  /*25b0*/  ISETP.GE.AND P4, PT, R222, UR5, PT ;  /* 0x00000005de007c0c */ /* 0x000fe4000bf86270 */
[----:B------:R-:W-:-:S11]  /*25c0*/  ISETP.GE.AND P3, PT, R213, UR5, PT ;  /* 0x00000005d5007c0c */ /* 0x000fd6000bf66270 */
[----:B-1234-:R-:W1:Y:S01]  /*25d0*/  @!P4 LDC.64 R8, c[0x0][0x218] ;  /* 0x00008600ff08cb82 */ /* 0x01ee620000000a00 */
[----:B------:R2:W-:Y:S01]  /*25e0*/  @P4 STS.128 [R220+0x4000], RZ ;  /* 0x004000ffdc004388 */ /* 0x0005e20000000c00 */
        /* <DEDUP_REMOVED lines=15> */
.L_x_734:
[----:B------:R-:W-:Y:S05]  /*26e0*/  BSYNC B0 ;  /* 0x0000000000007941 */ /* 0x000fea0003800000 */
.L_x_733:
[----:B------:R-:W-:Y:S04]  /*26f0*/  BSSY B0, `(.L_x_735) ;  /* 0x0000018000007945 */ /* 0x000fe80003800000 */
[----:B------:R-:W-:Y:S05]  /*2700*/  @P6 BRA `(.L_x_736) ;  /* 0x0000000000586947 */ /* 0x000fea0003800000 */
[----:B------:R-:W-:Y:S01]  /*2710*/  ULDC UR5, c[0x0][0x2d0] ;  /* 0x0000b40000057ab9 */ /* 0x000fe20000000800 */
[----:B------:R-:W-:Y:S02]  /*2720*/  IADD3 R21, P5, R215, R198, RZ ;  /* 0x000000c6d7157210 */ /* 0x000fe40007fbe0ff */
[----:B------:R-:W-:Y:S02]  /*2730*/  ISETP.GE.AND P4, PT, R222, UR5, PT ;  /* 0x00000005de007c0c */ /* 0x000fe4000bf86270 */
[----:B------:R-:W-:Y:S01]  /*2740*/  ISETP.GE.AND P3, PT, R213, UR5, PT ;  /* 0x00000005d5007c0c */ /* 0x000fe2000bf66270 */
[----:B------:R-:W-:-:S10]  /*2750*/  IMAD.X R20, R214, 0x1, R197, P5 ;  /* 0x00000001d6147824 */ /* 0x000fd400028e06c5 */
        /* <DEDUP_REMOVED lines=17> */
.L_x_736:
[----:B------:R-:W-:Y:S05]  /*2870*/  BSYNC B0 ;  /* 0x0000000000007941 */ /* 0x000fea0003800000 */
.L_x_735:
[----:B------:R-:W-:Y:S01]  /*2880*/  BSSY B0, `(.L_x_737) ;  /* 0x000001b000007945 */ /* 0x000fe20003800000 */
[----:B------:R-:W-:Y:S01]  /*2890*/  ISETP.GE.AND P6, PT, R28, R11, PT ;  /* 0x0000000b1c00720c */ /* 0x000fe20003fc6270 */
[C---:B------:R-:W-:Y:S01]  /*28a0*/  VIADD R26, R224.reuse, 0x50 ;  /* 0x00000050e01a7836 */ /* 0x040fe20000000000 */
[----:B------:R-:W-:Y:S01]  /*28b0*/  IADD3 R20, R224, 0x60, RZ ;  /* 0x00000060e0147810 */ /* 0x000fe20007ffe0ff */
[----:B------:R-:W-:Y:S05]  /*28c0*/  @P2 BRA `(.L_x_738) ;  /* 0x0000000000582947 */ /* 0x000fea0003800000 */
[----:B------:R-:W-:Y:S01]  /*28d0*/  ULDC UR5, c[0x0][0x2d0] ;  /* 0x0000b40000057ab9 */ /* 0x000fe20000000800 */
[----:B------:R-:W-:Y:S02]  /*28e0*/  LEA R21, P4, R192, R198, 0x5 ;  /* 0x000000c6c0157211 */ /* 0x000fe400078828ff */
[----:B------:R-:W-:Y:S02]  /*28f0*/  ISETP.GE.AND P3, PT, R222, UR5, PT ;  /* 0x00000005de007c0c */ /* 0x000fe4000bf66270 */
[----:B------:R-:W-:Y:S02]  /*2900*/  ISETP.GE.AND P2, PT, R213, UR5, PT ;  /* 0x00000005d5007c0c */ /* 0x000fe4000bf46270 */
[----:B------:R-:W-:-:S09]  /*2910*/  LEA.HI.X R22, R192, R197, R193, 0x5, P4 ;  /* 0x000000c5c0167211 */ /* 0x000fd200020f2cc1 */
        /* <DEDUP_REMOVED lines=17> */
.L_x_738:
[----:B------:R-:W-:Y:S05]  /*2a30*/  BSYNC B0 ;  /* 0x0000000000007941 */ /* 0x000fea0003800000 */
.L_x_737:
[----:B------:R-:W-:Y:S01]  /*2a40*/  BSSY B0, `(.L_x_739) ;  /* 0x000001d000007945 */ /* 0x000fe20003800000 */
[-C--:B------:R-:W-:Y:S01]  /*2a50*/  ISETP.GE.AND P5, PT, R26, R11.reuse, PT ;  /* 0x0000000b1a00720c */ /* 0x080fe20003fa6270 */
[----:B------:R-:W-:Y:S01]  /*2a60*/  VIADD R22, R224, 0x70 ;  /* 0x00000070e0167836 */ /* 0x000fe20000000000 */
[----:B------:R-:W-:Y:S01]  /*2a70*/  ISETP.GE.AND P4, PT, R20, R11, PT ;  /* 0x0000000b1400720c */ /* 0x000fe20003f86270 */
[----:B------:R-:W-:-:S12]  /*2a80*/  @P1 BRA `(.L_x_740) ;  /* 0x0000000000601947 */ /* 0x000fd80003800000 */
[----:B------:R-:W-:Y:S01]  /*2a90*/  ULDC UR5, c[0x0][0x2d0] ;  /* 0x0000b40000057ab9 */ /* 0x000fe20000000800 */
[----:B------:R-:W-:Y:S01]  /*2aa0*/  IMAD.MOV.U32 R199, RZ, RZ, R197 ;  /* 0x000000ffffc77224 */ /* 0x000fe200078e00c5 */
[----:B------:R-:W-:Y:S01]  /*2ab0*/  ISETP.GE.AND P2, PT, R222, UR5, PT ;  /* 0x00000005de007c0c */ /* 0x000fe2000bf46270 */
[----:B------:R-:W-:Y:S01]  /*2ac0*/  IMAD R30, R193, 0x30, RZ ;  /* 0x00000030c11e7824 */ /* 0x000fe200078e02ff */
[----:B------:R-:W-:Y:S01]  /*2ad0*/  ISETP.GE.AND P1, PT, R213, UR5, PT ;  /* 0x00000005d5007c0c */ /* 0x000fe2000bf26270 */
[----:B------:R-:W-:-:S04]  /*2ae0*/  IMAD.WIDE.U32 R32, R192, 0x30, R198 ;  /* 0x00000030c0207825 */ /* 0x000fc800078e00c6 */
[----:B------:R-:W-:-:S06]  /*2af0*/  IMAD.IADD R30, R33, 0x1, R30 ;  /* 0x00000001211e7824 */ /* 0x000fcc00078e021e */
        /* <DEDUP_REMOVED lines=17> */
.L_x_740:
[----:B------:R-:W-:Y:S05]  /*2c10*/  BSYNC B0 ;  /* 0x0000000000007941 */ /* 0x000fea0003800000 */
.L_x_739:
[----:B------:R-:W-:Y:S04]  /*2c20*/  BSSY B0, `(.L_x_741) ;  /* 0x0000018000007945 */ /* 0x000fe80003800000 */
        /* <DEDUP_REMOVED lines=23> */
.L_x_742:
[----:B------:R-:W-:Y:S05]  /*2da0*/  BSYNC B0 ;  /* 0x0000000000007941 */ /* 0x000fea0003800000 */
.L_x_741:
[----:B------:R-:W-:Y:S01]  /*2db0*/  IADD3 R19, P2, R224, R19, RZ ;  /* 0x00000013e0137210 */ /* 0x000fe20007f5e0ff */
[----:B------:R-:W-:Y:S01]  /*2dc0*/  BSSY B0, `(.L_x_743) ;  /* 0x000001c000007945 */ /* 0x000fe20003800000 */
[----:B------:R-:W-:-:S03]  /*2dd0*/  ISETP.GE.AND P1, PT, R22, R11, PT ;  /* 0x0000000b1600720c */ /* 0x000fc60003f26270 */
[----:B------:R-:W-:Y:S01]  /*2de0*/  IMAD.X R17, R225, 0x1, R17, P2 ;  /* 0x00000001e1117824 */ /* 0x000fe200010e0611 */
[----:B------:R-:W-:Y:S09]  /*2df0*/  @P5 BRA `(.L_x_744) ;  /* 0x0000000000605947 */ /* 0x000ff20003800000 */
        /* <DEDUP_REMOVED lines=24> */
.L_x_744:
[----:B------:R-:W-:Y:S05]  /*2f80*/  BSYNC B0 ;  /* 0x0000000000007941 */ /* 0x000fea0003800000 */
.L_x_743:
[----:B------:R-:W-:Y:S04]  /*2f90*/  BSSY B0, `(.L_x_745) ;  /* 0x000001a000007945 */ /* 0x000fe80003800000 */
[----:B------:R-:W-:Y:S05]  /*2fa0*/  @P4 BRA `(.L_x_746) ;  /* 0x0000000000604947 */ /* 0x000fea0003800000 */
        /* <DEDUP_REMOVED lines=24> */
.L_x_746:
[----:B------:R-:W-:Y:S05]  /*3130*/  BSYNC B0 ;  /* 0x0000000000007941 */ /* 0x000fea0003800000 */
.L_x_745:
        /* <DEDUP_REMOVED lines=26> */
.L_x_748:
[----:B------:R-:W-:Y:S05]  /*32e0*/  BSYNC B0 ;  /* 0x0000000000007941 */ /* 0x000fea0003800000 */
.L_x_747:
[----:B------:R-:W0:Y:S01]  /*32f0*/  LDGDEPBAR ;  /* 0x00000000000079af */ /* 0x000e220000000000 */
[----:B------:R-:W-:Y:S01]  /*3300*/  ISETP.GE.AND P5, PT, R224, R11, PT ;  /* 0x0000000be000720c */ /* 0x000fe20003fa6270 */
[----:B------:R-:W-:Y:S01]  /*3310*/  IMAD.IADD R25, R25, 0x1, R15 ;  /* 0x0000000119197824 */ /* 0x000fe200078e020f */
[----:B-1234-:R-:W-:Y:S01]  /*3320*/  SHF.R.S32.HI R9, RZ, 0x4, R12 ;  /* 0x00000004ff097819 */ /* 0x01efe2000001140c */
[-C--:B------:R-:W-:Y:S01]  /*3330*/  IMAD R8, R17, R194.reuse, RZ ;  /* 0x000000c211087224 */ /* 0x080fe200078e02ff */
[----:B------:R-:W-:Y:S01]  /*3340*/  ULDC.64 UR6, c[0x0][0x220] ;  /* 0x0000880000067ab9 */ /* 0x000fe20000000a00 */
[C---:B------:R-:W-:Y:S01]  /*3350*/  IMAD.WIDE.U32 R38, R19.reuse, R194, R24 ;  /* 0x000000c213267225 */ /* 0x040fe200078e0018 */
[----:B------:R-:W-:Y:S01]  /*3360*/  LEA.HI R210, R12, R9, RZ, 0x1 ;  /* 0x000000090cd27211 */ /* 0x000fe200078f08ff */
[----:B------:R-:W-:Y:S01]  /*3370*/  BSSY B0, `(.L_x_749) ;  /* 0x0000020000007945 */ /* 0x000fe20003800000 */
[----:B------:R-:W-:Y:S01]  /*3380*/  ISETP.GE.AND P6, PT, R18, R11, PT ;  /* 0x0000000b1200720c */ /* 0x000fe20003fc6270 */
[----:B------:R-:W-:Y:S01]  /*3390*/  IMAD R15, R19, R195, R8 ;  /* 0x000000c3130f7224 */ /* 0x000fe200078e0208 */
[----:B------:R-:W-:Y:S01]  /*33a0*/  LEA R188, P4, R38, UR6, 0x1 ;  /* 0x0000000626bc7c11 */ /* 0x000fe2000f8808ff */
[----:B------:R-:W-:Y:S01]  /*33b0*/  IMAD.SHL.U32 R217, R194, 0x10, RZ ;  /* 0x00000010c2d97824 */ /* 0x000fe200078e00ff */
[-C--:B------:R-:W-:Y:S01]  /*33c0*/  ISETP.GE.AND P2, PT, R16, R11.reuse, PT ;  /* 0x0000000b1000720c */ /* 0x080fe20003f46270 */
[----:B------:R-:W-:Y:S01]  /*33d0*/  IMAD.IADD R36, R39, 0x1, R15 ;  /* 0x0000000127247824 */ /* 0x000fe200078e020f */
[----:B------:R-:W-:-:S02]  /*33e0*/  ISETP.GE.AND P1, PT, R14, R11, PT ;  /* 0x0000000b0e00720c */ /* 0x000fc40003f26270 */
[----:B------:R-:W-:Y:S02]  /*33f0*/  ISETP.GE.AND P3, PT, R28, R11, PT ;  /* 0x0000000b1c00720c */ /* 0x000fe40003f66270 */
[----:B------:R-:W-:Y:S02]  /*3400*/  LEA.HI R132, R13, R128, RZ, 0x5 ;  /* 0x000000800d847211 */ /* 0x000fe400078f28ff */
[----:B------:R-:W-:Y:S02]  /*3410*/  SHF.L.U64.HI R216, R194, 0x4, R195 ;  /* 0x00000004c2d87819 */ /* 0x000fe400000102c3 */
[----:B------:R-:W-:Y:S01]  /*3420*/  LOP3.LUT R210, R210, 0xfffffffe, RZ, 0xc0, !PT ;  /* 0xfffffffed2d27812 */ /* 0x000fe200078ec0ff */
[----:B------:R-:W-:-:S04]  /*3430*/  DEPBAR.LE SB0, 0x0 ;  /* 0x000080000000791a */ /* 0x000fc80000000000 */
[----:B------:R-:W-:Y:S01]  /*3440*/  BAR.SYNC.DEFER_BLOCKING 0x0 ;  /* 0x0000000000007b1d */ /* 0x000fe20000010000 */
[----:B------:R-:W-:-:S05]  /*3450*/  LEA.HI.X R189, R38, UR7, R36, 0x1, P4 ;  /* 0x0000000726bd7c11 */ /* 0x000fca000a0f0c24 */
[----:B------:R1:W-:Y:S04]  /*3460*/  @P5 STS.128 [R220+0xc000], RZ ;  /* 0x00c000ffdc005388 */ /* 0x0003e80000000c00 */
[----:B------:R1:W-:Y:S01]  /*3470*/  @P5 STS.128 [R220+0x10000], RZ ;  /* 0x010000ffdc005388 */ /* 0x0003e20000000c00 */
[----:B------:R-:W-:Y:S05]  /*3480*/  @P5 BRA `(.L_x_750) ;  /* 0x0000000000385947 */ /* 0x000fea0003800000 */
[----:B------:R-:W-:Y:S02]  /*3490*/  ULDC UR5, c[0x0][0x2d0] ;  /* 0x0000b40000057ab9 */ /* 0x000fe40000000800 */
[----:B------:R-:W-:Y:S02]  /*34a0*/  ISETP.GE.AND P5, PT, R222, UR5, PT ;  /* 0x00000005de007c0c */ /* 0x000fe4000bfa6270 */
[----:B------:R-:W-:-:S11]  /*34b0*/  ISETP.GE.AND P4, PT, R213, UR5, PT ;  /* 0x00000005d5007c0c */ /* 0x000fd6000bf86270 */
[----:B------:R2:W-:Y:S04]  /*34c0*/  @P5 STS.128 [R220+0xc000], RZ ;  /* 0x00c000ffdc005388 */ /* 0x0005e80000000c00 */
[----:B------:R-:W-:Y:S01]  /*34d0*/  @!PT LDS RZ, [RZ] ;  /* 0x00000000fffff984 */ /* 0x000fe20000000800 */
[----:B------:R-:W-:Y:S01]  /*34e0*/  @!PT LDS RZ, [RZ] ;  /* 0x00000000fffff984 */ /* 0x000fe20000000800 */
[----:B------:R-:W-:Y:S01]  /*34f0*/  @!PT LDS RZ, [RZ] ;  /* 0x00000000fffff984 */ /* 0x000fe20000000800 */
[----:B------:R2:W-:Y:S04]  /*3500*/  @!P5 LDGSTS.E.BYPASS.LTC128B.128 [R220+0xc000], desc[UR12][R188.64] ;  /* 0x0c000000bcdcdfae */ /* 0x0005e8000b901d4c */
[----:B------:R2:W-:Y:S01]  /*3510*/  @P4 STS.128 [R220+0x10000], RZ ;  /* 0x010000ffdc004388 */ /* 0x0005e20000000c00 */
[----:B------:R-:W-:Y:S05]  /*3520*/  @P4 BRA `(.L_x_750) ;  /* 0x0000000000104947 */ /* 0x000fea0003800000 */
[----:B------:R-:W-:Y:S01]  /*3530*/  @!PT LDS RZ, [RZ] ;  /* 0x00000000fffff984 */ /* 0x000fe20000000800 */
[----:B------:R-:W-:Y:S01]  /*3540*/  @!PT LDS RZ, [RZ] ;  /* 0x00000000fffff984 */ /* 0x000fe20000000800 */
[----:B------:R-:W-:Y:S01]  /*3550*/  @!PT LDS RZ, [RZ] ;  /* 0x00000000fffff984 */ /* 0x000fe20000000800 */
[----:B------:R3:W-:Y:S02]  /*3560*/  LDGSTS.E.BYPASS.LTC128B.128 [R220+0x10000], desc[UR12][R188.64+0x80] ;  /* 0x10000080bcdc7fae */ /* 0x0007e4000b901d4c */
.L_x_750:
[----:B------:R-:W-:Y:S05]  /*3570*/  BSYNC B0 ;  /* 0x0000000000007941 */ /* 0x000fea0003800000 */
.L_x_749:
[----:B------:R4:W-:Y:S01]  /*3580*/  @P6 STS.128 [R220+0xc800], RZ ;  /* 0x00c800ffdc006388 */ /* 0x0009e20000000c00 */
[----:B------:R-:W-:Y:S03]  /*3590*/  BSSY B0, `(.L_x_751) ;  /* 0x0000015000007945 */ /* 0x000fe60003800000 */
[----:B------:R4:W-:Y:S01]  /*35a0*/  @P6 STS.128 [R220+0x10800], RZ ;  /* 0x010800ffdc006388 */ /* 0x0009e20000000c00 */
[----:B------:R-:W-:Y:S05]  /*35b0*/  @P6 BRA `(.L_x_752) ;  /* 0x0000000000486947 */ /* 0x000fea0003800000 */
[----:B------:R-:W-:Y:S02]  /*35c0*/  ULDC UR5, c[0x0][0x2d0] ;  /* 0x0000b40000057ab9 */ /* 0x000fe40000000800 */
[----:B------:R-:W-:Y:S02]  /*35d0*/  ISETP.GE.AND P5, PT, R222, UR5, PT ;  /* 0x00000005de007c0c */ /* 0x000fe4000bfa6270 */
[----:B------:R-:W-:-:S11]  /*35e0*/  ISETP.GE.AND P4, PT, R213, UR5, PT ;  /* 0x00000005d5007c0c */ /* 0x000fd6000bf86270 */
[C---:B------:R-:W-:Y:S01]  /*35f0*/  @!P5 LEA R12, P6, R217.reuse, R188, 0x1 ;  /* 0x000000bcd90cd211 */ /* 0x040fe200078c08ff */
[----:B------:R1:W-:Y:S03]  /*3600*/  @P5 STS.128 [R220+0xc800], RZ ;  /* 0x00c800ffdc005388 */ /* 0x0003e60000000c00 */
[----:B------:R-:W-:-:S05]  /*3610*/  @!P5 LEA.HI.X R13, R217, R189, R216, 0x1, P6 ;  /* 0x000000bdd90dd211 */ /* 0x000fca00030f0cd8 */
[----:B------:R-:W-:Y:S01]  /*3620*/  @!PT LDS RZ, [RZ] ;  /* 0x00000000fffff984 */ /* 0x000fe20000000800 */
[----:B------:R-:W-:Y:S01]  /*3630*/  @!PT LDS RZ, [RZ] ;  /* 0x00000000fffff984 */ /* 0x000fe20000000800 */
[----:B------:R-:W-:Y:S01]  /*3640*/  @!PT LDS RZ, [RZ] ;  /* 0x00000000fffff984 */ /* 0x000fe20000000800 */
[----:B------:R1:W-:Y:S04]  /*3650*/  @!P5 LDGSTS.E.BYPASS.LTC128B.128 [R220+0xc800], desc[UR12][R12.64] ;  /* 0x0c8000000cdcdfae */ /* 0x0003e8000b901d4c */
[----:B------:R1:W-:Y:S01]  /*3660*/  @P4 STS.128 [R220+0x10800], RZ ;  /* 0x010800ffdc004388 */ /* 0x0003e20000000c00 */
[----:B------:R-:W-:Y:S05]  /*3670*/  @P4 BRA `(.L_x_752) ;  /* 0x0000000000184947 */ /* 0x000fea0003800000 */
[----:B-1----:R-:W-:-:S04]  /*3680*/  LEA R12, P4, R217, R188, 0x1 ;  /* 0x000000bcd90c7211 */ /* 0x002fc800078808ff */
[----:B------:R-:W-:-:S05]  /*3690*/  LEA.HI.X R13, R217, R189, R216, 0x1, P4 ;  /* 0x000000bdd90d7211 */ /* 0x000fca00020f0cd8 */
[----:B------:R-:W-:Y:S01]  /*36a0*/  @!PT LDS RZ, [RZ] ;  /* 0x00000000fffff984 */ /* 0x000fe20000000800 */
[----:B------:R-:W-:Y:S01]  /*36b0*/  @!PT LDS RZ, [RZ] ;  /* 0x00000000fffff984 */ /* 0x000fe20000000800 */
[----:B------:R-:W-:Y:S01]  /*36c0*/  @!PT LDS RZ, [RZ] ;  /* 0x00000000fffff984 */ /* 0x000fe20000000800 */
[----:B------:R1:W-:Y:S04]  /*36d0*/  LDGSTS.E.BYPASS.LTC128B.128 [R220+0x10800], desc[UR12][R12.64+0x80] ;  /* 0x108000800cdc7fae */ /* 0x0003e8000b901d4c */
.L_x_752:
[----:B------:R-:W-:Y:S05]  /*36e0*/  BSYNC B0 ;  /* 0x0000000000007941 */ /* 0x000fea0003800000 */
.L_x_751:
[----:B------:R2:W-:Y:S01]  /*36f0*/  @P2 STS.128 [R220+0xd000], RZ ;  /* 0x00d000ffdc002388 */ /* 0x0005e20000000c00 */
[----:B------:R-:W-:Y:S01]  /*3700*/  IMAD.IADD R210, R9, 0x1, -R210 ;  /* 0x0000000109d27824 */ /* 0x000fe200078e0ad2 */
[----:B------:R-:W-:Y:S01]  /*3710*/  SHF.R.S32.HI R130, RZ, 0x5, R132 ;  /* 0x00000005ff827819 */ /* 0x000fe20000011484 */
[----:B-1----:R-:W-:Y:S01]  /*3720*/  IMAD.SHL.U32 R13, R0, 0x40, RZ ;  /* 0x00000040000d7824 */ /* 0x002fe200078e00ff */
[----:B------:R2:W-:Y:S01]  /*3730*/  @P2 STS.128 [R220+0x11000], RZ ;  /* 0x011000ffdc002388 */ /* 0x0005e20000000c00 */
[----:B------:R-:W-:Y:S01]  /*3740*/  IMAD.SHL.U32 R2, R2, 0x40, RZ ;  /* 0x0000004002027824 */ /* 0x000fe200078e00ff */
[----:B------:R-:W-:Y:S01]  /*3750*/  BSSY B0, `(.L_x_753) ;  /* 0x0000024000007945 */ /* 0x000fe20003800000 */
[----:B------:R-:W-:Y:S01]  /*3760*/  IMAD.SHL.U32 R8, R224, 0x8, RZ ;  /* 0x00000008e0087824 */ /* 0x000fe200078e00ff */
[----:B------:R-:W-:Y:S01]  /*3770*/  LOP3.LUT R13, R13, 0x1c0, RZ, 0xc0, !PT ;  /* 0x000001c00d0d7812 */ /* 0x000fe200078ec0ff */
[----:B------:R-:W-:Y:S01]  /*3780*/  IMAD.SHL.U32 R9, R210, 0x8, RZ ;  /* 0x00000008d2097824 */ /* 0x000fe200078e00ff */
[----:B------:R-:W-:Y:S01]  /*3790*/  LOP3.LUT R2, R2, 0x1c0, RZ, 0xc0, !PT ;  /* 0x000001c002027812 */ /* 0x000fe200078ec0ff */
[----:B------:R-:W-:Y:S01]  /*37a0*/  IMAD.SHL.U32 R129, R10, 0x40, RZ ;  /* 0x000000400a817824 */ /* 0x000fe200078e00ff */
[----:B------:R-:W-:-:S02]  /*37b0*/  LOP3.LUT R8, R13, 0x8, R8, 0xf8, !PT ;  /* 0x000000080d087812 */ /* 0x000fc400078ef808 */
[----:B------:R-:W-:Y:S02]  /*37c0*/  LOP3.LUT R9, R2, 0x8, R9, 0xf8, !PT ;  /* 0x0000000802097812 */ /* 0x000fe400078ef809 */
[----:B------:R-:W-:Y:S02]  /*37d0*/  LOP3.LUT R129, R129, 0xfffffe00, RZ, 0xc0, !PT ;  /* 0xfffffe0081817812 */ /* 0x000fe400078ec0ff */
[----:B------:R-:W-:Y:S02]  /*37e0*/  SHF.R.U32.HI R13, RZ, 0x3, R13 ;  /* 0x00000003ff0d7819 */ /* 0x000fe4000001160d */
[----:B------:R-:W-:Y:S01]  /*37f0*/  SHF.R.U32.HI R2, RZ, 0x3, R2 ;  /* 0x00000003ff027819 */ /* 0x000fe20000011602 */
[----:B------:R-:W-:Y:S01]  /*3800*/  IMAD R211, R130, 0x400, R129 ;  /* 0x0000040082d37824 */ /* 0x000fe200078e0281 */
[----:B------:R-:W-:Y:S02]  /*3810*/  ISETP.GE.AND P6, PT, R26, R11, PT ;  /* 0x0000000b1a00720c */ /* 0x000fe40003fc6270 */
[----:B------:R-:W-:-:S02]  /*3820*/  LOP3.LUT R13, R8, R13, RZ, 0x3c, !PT ;  /* 0x0000000d080d7212 */ /* 0x000fc400078e3cff */
[----:B------:R-:W-:Y:S01]  /*3830*/  LOP3.LUT R2, R9, R2, RZ, 0x3c, !PT ;  /* 0x0000000209027212 */ /* 0x000fe200078e3cff */
[----:B--2---:R-:W-:Y:S08]  /*3840*/  @P2 BRA `(.L_x_754) ;  /* 0x0000000000502947 */ /* 0x004ff00003800000 */
[----:B------:R-:W-:Y:S01]  /*3850*/  ULDC UR5, c[0x0][0x2d0] ;  /* 0x0000b40000057ab9 */ /* 0x000fe20000000800 */
[----:B------:R-:W-:Y:S01]  /*3860*/  IMAD.SHL.U32 R9, R194, 0x20, RZ ;  /* 0x00000020c2097824 */ /* 0x000fe200078e00ff */
[----:B------:R-:W-:Y:S02]  /*3870*/  ISETP.GE.AND P4, PT, R222, UR5, PT ;  /* 0x00000005de007c0c */ /* 0x000fe4000bf86270 */
[----:B------:R-:W-:Y:S02]  /*3880*/  ISETP.GE.AND P2, PT, R213, UR5, PT ;  /* 0x00000005d5007c0c */ /* 0x000fe4000bf46270 */
[----:B------:R-:W-:-:S09]  /*3890*/  SHF.L.U64.HI R8, R194, 0x5, R195 ;  /* 0x00000005c2087819 */ /* 0x000fd200000102c3 */
        /* <DEDUP_REMOVED lines=15> */
.L_x_754:
[----:B------:R-:W-:Y:S05]  /*3990*/  BSYNC B0 ;  /* 0x0000000000007941 */ /* 0x000fea0003800000 */
.L_x_753:
[----:B------:R1:W-:Y:S01]  /*39a0*/  @P1 STS.128 [R220+0xd800], RZ ;  /* 0x00d800ffdc001388 */ /* 0x0003e20000000c00 */
[----:B------:R-:W-:Y:S01]  /*39b0*/  IMAD R210, R210, 0x200, R13 ;  /* 0x00000200d2d27824 */ /* 0x000fe200078e020d */
[----:B------:R-:W-:Y:S01]  /*39c0*/  BSSY B0, `(.L_x_755) ;  /* 0x000001c000007945 */ /* 0x000fe20003800000 */
[----:B------:R-:W-:Y:S01]  /*39d0*/  IMAD.IADD R211, R2, 0x1, R211 ;  /* 0x0000000102d37824 */ /* 0x000fe200078e02d3 */
[----:B------:R1:W-:Y:S01]  /*39e0*/  @P1 STS.128 [R220+0x11800], RZ ;  /* 0x011800ffdc001388 */ /* 0x0003e20000000c00 */
[-C--:B------:R-:W-:Y:S02]  /*39f0*/  ISETP.GE.AND P5, PT, R20, R11.reuse, PT ;  /* 0x0000000b1400720c */ /* 0x080fe40003fa6270 */
[----:B------:R-:W-:Y:S02]  /*3a00*/  ISETP.GE.AND P4, PT, R22, R11, PT ;  /* 0x0000000b1600720c */ /* 0x000fe40003f86270 */
[----:B------:R-:W-:Y:S02]  /*3a10*/  LEA R210, R210, UR4, 0x1 ;  /* 0x00000004d2d27c11 */ /* 0x000fe4000f8e08ff */
[----:B------:R-:W-:Y:S01]  /*3a20*/  LEA R211, R211, UR4, 0x1 ;  /* 0x00000004d3d37c11 */ /* 0x000fe2000f8e08ff */
[----:B------:R-:W-:Y:S08]  /*3a30*/  @P1 BRA `(.L_x_756) ;  /* 0x0000000000501947 */ /* 0x000ff00003800000 */
[----:B------:R-:W-:Y:S02]  /*3a40*/  ULDC UR5, c[0x0][0x2d0] ;  /* 0x0000b40000057ab9 */ /* 0x000fe40000000800 */
[----:B------:R-:W-:Y:S02]  /*3a50*/  ISETP.GE.AND P2, PT, R222, UR5, PT ;  /* 0x00000005de007c0c */ /* 0x000fe4000bf46270 */
[----:B------:R-:W-:-:S11]  /*3a60*/  ISETP.GE.AND P1, PT, R213, UR5, PT ;  /* 0x00000005d5007c0c */ /* 0x000fd6000bf26270 */
[----:B------:R-:W-:Y:S01]  /*3a70*/  @!P2 IMAD R8, R195, 0x60, RZ ;  /* 0x00000060c308a824 */ /* 0x000fe200078e02ff */
[----:B------:R1:W-:Y:S01]  /*3a80*/  @P2 STS.128 [R220+0xd800], RZ ;  /* 0x00d800ffdc002388 */ /* 0x0003e20000000c00 */
[----:B------:R-:W-:-:S05]  /*3a90*/  @!P2 IMAD.WIDE.U32 R10, R194, 0x60, R188 ;  /* 0x00000060c20aa825 */ /* 0x000fca00078e00bc */
[----:B------:R-:W-:-:S05]  /*3aa0*/  @!P2 IADD3 R11, R11, R8, RZ ;  /* 0x000000080b0ba210 */ /* 0x000fca0007ffe0ff */
[----:B------:R-:W-:Y:S01]  /*3ab0*/  @!PT LDS RZ, [RZ] ;  /* 0x00000000fffff984 */ /* 0x000fe20000000800 */
[----:B------:R-:W-:Y:S01]  /*3ac0*/  @!PT LDS RZ, [RZ] ;  /* 0x00000000fffff984 */ /* 0x000fe20000000800 */
[----:B------:R-:W-:Y:S01]  /*3ad0*/  @!PT LDS RZ, [RZ] ;  /* 0x00000000fffff984 */ /* 0x000fe20000000800 */
[----:B------:R1:W-:Y:S04]  /*3ae0*/  @!P2 LDGSTS.E.BYPASS.LTC128B.128 [R220+0xd800], desc[UR12][R10.64] ;  /* 0x0d8000000adcafae */ /* 0x0003e8000b901d4c */
[----:B------:R1:W-:Y:S01]  /*3af0*/  @P1 STS.128 [R220+0x11800], RZ ;  /* 0x011800ffdc001388 */ /* 0x0003e20000000c00 */
[----:B------:R-:W-:Y:S05]  /*3b00*/  @P1 BRA `(.L_x_756) ;  /* 0x00000000001c1947 */ /* 0x000fea0003800000 */
[----:B------:R-:W-:Y:S02]  /*3b10*/  IMAD R8, R195, 0x60, RZ ;  /* 0x00000060c3087824 */ /* 0x000fe400078e02ff */
[----:B-1----:R-:W-:-:S05]  /*3b20*/  IMAD.WIDE.U32 R10, R194, 0x60, R188 ;  /* 0x00000060c20a7825 */ /* 0x002fca00078e00bc */
[----:B------:R-:W-:-:S05]  /*3b30*/  IADD3 R11, R11, R8, RZ ;  /* 0x000000080b0b7210 */ /* 0x000fca0007ffe0ff */
[----:B------:R-:W-:Y:S01]  /*3b40*/  @!PT LDS RZ, [RZ] ;  /* 0x00000000fffff984 */ /* 0x000fe20000000800 */
[----:B------:R-:W-:Y:S01]  /*3b50*/  @!PT LDS RZ, [RZ] ;  /* 0x00000000fffff984 */ /* 0x000fe20000000800 */
[----:B------:R-:W-:Y:S01]  /*3b60*/  @!PT LDS RZ, [RZ] ;  /* 0x00000000fffff984 */ /* 0x000fe20000000800 */
[----:B------:R1:W-:Y:S02]  /*3b70*/  LDGSTS.E.BYPASS.LTC128B.128 [R220+0x11800], desc[UR12][R10.64+0x80] ;  /* 0x118000800adc7fae */ /* 0x0003e4000b901d4c */
.L_x_756:
[----:B------:R-:W-:Y:S05]  /*3b80*/  BSYNC B0 ;  /* 0x0000000000007941 */ /* 0x000fea0003800000 */
.L_x_755:
[----:B------:R1:W-:Y:S01]  /*3b90*/  @P3 STS.128 [R220+0xe000], RZ ;  /* 0x00e000ffdc003388 */ /* 0x0003e20000000c00 */
[----:B------:R-:W-:Y:S03]  /*3ba0*/  BSSY B0, `(.L_x_757) ;  /* 0x0000017000007945 */ /* 0x000fe60003800000 */
[----:B------:R1:W-:Y:S01]  /*3bb0*/  @P3 STS.128 [R220+0x12000], RZ ;  /* 0x012000ffdc003388 */ /* 0x0003e20000000c00 */
[----:B------:R-:W-:Y:S05]  /*3bc0*/  @P3 BRA `(.L_x_758) ;  /* 0x0000000000503947 */ /* 0x000fea0003800000 */
[----:B------:R-:W-:Y:S01]  /*3bd0*/  ULDC UR5, c[0x0][0x2d0] ;  /* 0x0000b40000057ab9 */ /* 0x000fe20000000800 */
[----:B------:R-:W-:Y:S01]  /*3be0*/  IMAD.SHL.U32 R9, R194, 0x40, RZ ;  /* 0x00000040c2097824 */ /* 0x000fe200078e00ff */
[----:B------:R-:W-:Y:S02]  /*3bf0*/  ISETP.GE.AND P2, PT, R222, UR5, PT ;  /* 0x00000005de007c0c */ /* 0x000fe4000bf46270 */
[----:B------:R-:W-:Y:S02]  /*3c00*/  ISETP.GE.AND P1, PT, R213, UR5, PT ;  /* 0x00000005d5007c0c */ /* 0x000fe4000bf26270 */
[----:B------:R-:W-:-:S09]  /*3c10*/  SHF.L.U64.HI R8, R194, 0x6, R195 ;  /* 0x00000006c2087819 */ /* 0x000fd200000102c3 */
[C---:B-1----:R-:W-:Y:S01]  /*3c20*/  @!P2 LEA R10, P3, R9.reuse, R188, 0x1 ;  /* 0x000000bc090aa211 */ /* 0x042fe200078608ff */
        /* <DEDUP_REMOVED lines=14> */
.L_x_758:
[----:B------:R-:W-:Y:S05]  /*3d10*/  BSYNC B0 ;  /* 0x0000000000007941 */ /* 0x000fea0003800000 */
.L_x_757:
[----:B------:R1:W-:Y:S01]  /*3d20*/  @P6 STS.128 [R220+0xe800], RZ ;  /* 0x00e800ffdc006388 */ /* 0x0003e20000000c00 */
[----:B------:R-:W-:Y:S03]  /*3d30*/  BSSY B0, `(.L_x_759) ;  /* 0x0000017000007945 */ /* 0x000fe60003800000 */
[----:B------:R1:W-:Y:S01]  /*3d40*/  @P6 STS.128 [R220+0x12800], RZ ;  /* 0x012800ffdc006388 */ /* 0x0003e20000000c00 */
[----:B------:R-:W-:Y:S05]  /*3d50*/  @P6 BRA `(.L_x_760) ;  /* 0x0000000000506947 */ /* 0x000fea0003800000 */
[----:B------:R-:W-:Y:S02]  /*3d60*/  ULDC UR5, c[0x0][0x2d0] ;  /* 0x0000b40000057ab9 */ /* 0x000fe40000000800 */
[----:B------:R-:W-:Y:S02]  /*3d70*/  ISETP.GE.AND P2, PT, R222, UR5, PT ;  /* 0x00000005de007c0c */ /* 0x000fe4000bf46270 */
[----:B------:R-:W-:-:S11]  /*3d80*/  ISETP.GE.AND P1, PT, R213, UR5, PT ;  /* 0x00000005d5007c0c */ /* 0x000fd6000bf26270 */
[----:B------:R-:W-:Y:S01]  /*3d90*/  @!P2 IMAD R8, R195, 0xa0, RZ ;  /* 0x000000a0c308a824 */ /* 0x000fe200078e02ff */
[----:B------:R2:W-:Y:S01]  /*3da0*/  @P2 STS.128 [R220+0xe800], RZ ;  /* 0x00e800ffdc002388 */ /* 0x0005e20000000c00 */
[----:B-1----:R-:W-:-:S05]  /*3db0*/  @!P2 IMAD.WIDE.U32 R10, R194, 0xa0, R188 ;  /* 0x000000a0c20aa825 */ /* 0x002fca00078e00bc */
        /* <DEDUP_REMOVED lines=8> */
[----:B--2---:R-:W-:-:S05]  /*3e40*/  IMAD.WIDE.U32 R10, R194, 0xa0, R188 ;  /* 0x000000a0c20a7825 */ /* 0x004fca00078e00bc */
[----:B------:R-:W-:-:S05]  /*3e50*/  IADD3 R11, R11, R8, RZ ;  /* 0x000000080b0b7210 */ /* 0x000fca0007ffe0ff */
[----:B------:R-:W-:Y:S01]  /*3e60*/  @!PT LDS RZ, [RZ] ;  /* 0x00000000fffff984 */ /* 0x000fe20000000800 */
[----:B------:R-:W-:Y:S01]  /*3e70*/  @!PT LDS RZ, [RZ] ;  /* 0x00000000fffff984 */ /* 0x000fe20000000800 */
[----:B------:R-:W-:Y:S01]  /*3e80*/  @!PT LDS RZ, [RZ] ;  /* 0x00000000fffff984 */ /* 0x000fe20000000800 */
[----:B------:R1:W-:Y:S02]  /*3e90*/  LDGSTS.E.BYPASS.LTC128B.128 [R220+0x12800], desc[UR12][R10.64+0x80] ;  /* 0x128000800adc7fae */ /* 0x0003e4000b901d4c */
.L_x_760:
[----:B------:R-:W-:Y:S05]  /*3ea0*/  BSYNC B0 ;  /* 0x0000000000007941 */ /* 0x000fea0003800000 */
.L_x_759:
        /* <DEDUP_REMOVED lines=9> */
[----:B-12---:R-:W-:-:S05]  /*3f40*/  @!P2 IMAD.WIDE.U32 R10, R194, 0xc0, R188 ;  /* 0x000000c0c20aa825 */ /* 0x006fca00078e00bc */
        /* <DEDUP_REMOVED lines=8> */
[----:B---3--:R-:W-:-:S05]  /*3fd0*/  IMAD.WIDE.U32 R10, R194, 0xc0, R188 ;  /* 0x000000c0c20a7825 */ /* 0x008fca00078e00bc */
[----:B------:R-:W-:-:S05]  /*3fe0*/  IADD3 R11, R11, R8, RZ ;  /* 0x000000080b0b7210 */ /* 0x000fca0007ffe0ff */
[----:B------:R-:W-:Y:S01]  /*3ff0*/  @!PT LDS RZ, [RZ] ;  /* 0x00000000fffff984 */ /* 0x000fe20000000800 */
[----:B------:R-:W-:Y:S01]  /*4000*/  @!PT LDS RZ, [RZ] ;  /* 0x00000000fffff984 */ /* 0x000fe20000000800 */
[----:B------:R-:W-:Y:S01]  /*4010*/  @!PT LDS RZ, [RZ] ;  /* 0x00000000fffff984 */ /* 0x000fe20000000800 */
[----:B------:R1:W-:Y:S02]  /*4020*/  LDGSTS.E.BYPASS.LTC128B.128 [R220+0x13000], desc[UR12][R10.64+0x80] ;  /* 0x130000800adc7fae */ /* 0x0003e4000b901d4c */
.L_x_762:
[----:B------:R-:W-:Y:S05]  /*4030*/  BSYNC B0 ;  /* 0x0000000000007941 */ /* 0x000fea0003800000 */
.L_x_761:
        /* <DEDUP_REMOVED lines=9> */
[----:B-123--:R-:W-:-:S05]  /*40d0*/  @!P2 IMAD.WIDE.U32 R10, R194, 0xe0, R188 ;  /* 0x000000e0c20aa825 */ /* 0x00efca00078e00bc */
        /* <DEDUP_REMOVED lines=8> */
[----:B----4-:R-:W-:-:S05]  /*4160*/  IMAD.WIDE.U32 R10, R194, 0xe0, R188 ;  /* 0x000000e0c20a7825 */ /* 0x010fca00078e00bc */
[----:B------:R-:W-:-:S05]  /*4170*/  IADD3 R11, R11, R8, RZ ;  /* 0x000000080b0b7210 */ /* 0x000fca0007ffe0ff */
[----:B------:R-:W-:Y:S01]  /*4180*/  @!PT LDS RZ, [RZ] ;  /* 0x00000000fffff984 */ /* 0x000fe20000000800 */
[----:B------:R-:W-:Y:S01]  /*4190*/  @!PT LDS RZ, [RZ] ;  /* 0x00000000fffff984 */ /* 0x000fe20000000800 */
[----:B------:R-:W-:Y:S01]  /*41a0*/  @!PT LDS RZ, [RZ] ;  /* 0x00000000fffff984 */ /* 0x000fe20000000800 */
[----:B------:R1:W-:Y:S02]  /*41b0*/  LDGSTS.E.BYPASS.LTC128B.128 [R220+0x13800], desc[UR12][R10.64+0x80] ;  /* 0x138000800adc7fae */ /* 0x0003e4000b901d4c */
.L_x_764:
[----:B------:R-:W-:Y:S05]  /*41c0*/  BSYNC B0 ;  /* 0x0000000000007941 */ /* 0x000fea0003800000 */
.L_x_763:
[----:B------:R-:W-:Y:S01]  /*41d0*/  LDSM.16.M88.4 R96, [R211] ;  /* 0x00000000d360783b */ /* 0x000fe20000000200 */
[----:B------:R-:W-:Y:S01]  /*41e0*/  LOP3.LUT P1, RZ, R0, 0x2, RZ, 0xc0, !PT ;  /* 0x0000000200ff7812 */ /* 0x000fe2000782c0ff */
[--C-:B------:R-:W-:Y:S02]  /*41f0*/  IMAD R209, R4, 0x2, R211.reuse ;  /* 0x0000000204d17824 */ /* 0x100fe400078e02d3 */
[----:B------:R-:W5:Y:S01]  /*4200*/  LDSM.16.M88.4 R52, [R210+0x4000] ;  /* 0x00400000d234783b */ /* 0x000f620000000200 */
[----:B------:R-:W-:Y:S01]  /*4210*/  SEL R7, R7, 0xfffffff0, !P1 ;  /* 0xfffffff007077807 */ /* 0x000fe20004800000 */
[----:B------:R-:W-:Y:S01]  /*4220*/  IMAD R207, R3, 0x2, R211 ;  /* 0x0000000203cf7824 */ /* 0x000fe200078e02d3 */
[----:B------:R-:W-:Y:S01]  /*4230*/  LOP3.LUT P1, RZ, R0, 0x4, RZ, 0xc0, !PT ;  /* 0x0000000400ff7812 */ /* 0x000fe2000782c0ff */
[----:B------:R-:W5:Y:S01]  /*4240*/  LDSM.16.M88.4 R16, [R210+0x6000] ;  /* 0x00600000d210783b */ /* 0x000f620000000200 */
[----:B------:R-:W-:Y:S02]  /*4250*/  VIADD R0, R210, 0x4000 ;  /* 0x00004000d2007836 */ /* 0x000fe40000000000 */
[----:B------:R-:W-:Y:S01]  /*4260*/  IMAD R124, R7, 0x2, R210 ;  /* 0x00000002077c7824 */ /* 0x000fe200078e02d2 */
[----:B------:R-:W5:Y:S01]  /*4270*/  LDSM.16.M88.4 R44, [R210+0x4800] ;  /* 0x00480000d22c783b */ /* 0x000f620000000200 */
[----:B------:R-:W-:Y:S01]  /*4280*/  SEL R5, R5, 0xffffffe0, !P1 ;  /* 0xffffffe005057807 */ /* 0x000fe20004800000 */
[----:B------:R-:W-:Y:S01]  /*4290*/  IMAD R208, R7, 0x2, R0 ;  /* 0x0000000207d07824 */ /* 0x000fe200078e0200 */
[----:B------:R-:W-:Y:S01]  /*42a0*/  ISETP.GE.AND P1, PT, R196, 0x2, PT ;  /* 0x00000002c400780c */ /* 0x000fe20003f26270 */
[----:B------:R-:W5:Y:S01]  /*42b0*/  LDSM.16.M88.4 R32, [R210+0x5000] ;  /* 0x00500000d220783b */ /* 0x000f620000000200 */
[----:B------:R-:W-:-:S02]  /*42c0*/  IMAD R206, R3, 0x2, R209 ;  /* 0x0000000203ce7824 */ /* 0x000fc400078e02d1 */
[C---:B------:R-:W-:Y:S01]  /*42d0*/  IMAD R203, R5.reuse, 0x2, R210 ;  /* 0x0000000205cb7824 */ /* 0x040fe200078e02d2 */
[----:B------:R-:W5:Y:S01]  /*42e0*/  LDSM.16.M88.4 R24, [R210+0x5800] ;  /* 0x00580000d218783b */ /* 0x000f620000000200 */
[----:B------:R-:W-:Y:S01]  /*42f0*/  IMAD R205, R5, 0x2, R208 ;  /* 0x0000000205cd7824 */ /* 0x000fe200078e02d0 */
[----:B------:R-:W-:Y:S01]  /*4300*/  LOP3.LUT R5, R132, 0xffffffe0, RZ, 0xc0, !PT ;  /* 0xffffffe084057812 */ /* 0x000fe200078ec0ff */
[C---:B------:R-:W-:Y:S01]  /*4310*/  IMAD.SHL.U32 R232, R128.reuse, 0x2, RZ ;  /* 0x0000000280e87824 */ /* 0x040fe200078e00ff */
[----:B-1234-:R-:W1:Y:S03]  /*4320*/  LDSM.16.M88.4 R8, [R210+0x6800] ;  /* 0x00680000d208783b */ /* 0x01ee660000000200 */
[----:B------:R-:W-:Y:S01]  /*4330*/  IMAD.IADD R5, R128, 0x1, -R5 ;  /* 0x0000000180057824 */ /* 0x000fe200078e0a05 */
[----:B------:R-:W2:Y:S01]  /*4340*/  LDSM.16.M88.4 R104, [R210+0x7000] ;  /* 0x00700000d268783b */ /* 0x000ea20000000200 */
[----:B------:R-:W-:-:S03]  /*4350*/  LOP3.LUT R232, R232, 0x6, RZ, 0xc0, !PT ;  /* 0x00000006e8e87812 */ /* 0x000fc600078ec0ff */
[----:B------:R-:W3:Y:S01]  /*4360*/  LDSM.16.M88.4 R64, [R210+0x7800] ;  /* 0x00780000d240783b */ /* 0x000ee20000000200 */
[----:B------:R-:W-:-:S03]  /*4370*/  SHF.R.S32.HI R0, RZ, 0x1f, R5 ;  /* 0x0000001fff007819 */ /* 0x000fc60000011405 */
[----:B------:R-:W-:Y:S01]  /*4380*/  LDSM.16.M88.4 R60, [R209] ;  /* 0x00000000d13c783b */ /* 0x000fe20000000200 */
[----:B------:R-:W-:Y:S01]  /*4390*/  LEA.HI R229, R0, R5, RZ, 0x2 ;  /* 0x0000000500e57211 */ /* 0x000fe200078f10ff */
[----:B------:R-:W-:Y:S01]  /*43a0*/  IMAD R0, R130, 0x10, R134 ;  /* 0x0000001082007824 */ /* 0x000fe200078e0286 */
[----:B------:R-:W-:Y:S01]  /*43b0*/  SHF.R.S32.HI R5, RZ, 0x1f, R130 ;  /* 0x0000001fff057819 */ /* 0x000fe20000011482 */
[----:B------:R-:W4:Y:S01]  /*43c0*/  LDSM.16.M88.4 R80, [R124+0x4000] ;  /* 0x004000007c50783b */ /* 0x000f220000000200 */
[----:B------:R-:W-:Y:S02]  /*43d0*/  SHF.R.S32.HI R229, RZ, 0x2, R229 ;  /* 0x00000002ffe57819 */ /* 0x000fe400000114e5 */
[----:B------:R-:W-:Y:S01]  /*43e0*/  LEA.HI R5, R5, R130, RZ, 0x2 ;  /* 0x0000008205057211 */ /* 0x000fe200078f10ff */
[----:B------:R-:W4:Y:S01]  /*43f0*/  LDSM.16.M88.4 R76, [R124+0x6000] ;  /* 0x006000007c4c783b */ /* 0x000f220000000200 */
[----:B-----5:R-:W-:Y:S01]  /*4400*/  HMMA.16816.F32.BF16 R56, R96, R52, RZ ;  /* 0x000000346038723c */ /* 0x020fe200000418ff */
[----:B------:R-:W-:-:S02]  /*4410*/  IADD3 R0, R0, 0x1, R229 ;  /* 0x0000000100007810 */ /* 0x000fc40007ffe0e5 */
[----:B------:R-:W5:Y:S01]  /*4420*/  LDSM.16.M88.4 R116, [R124+0x4800] ;  /* 0x004800007c74783b */ /* 0x000f620000000200 */
[----:B------:R-:W-:Y:S02]  /*4430*/  LOP3.LUT R5, R5, 0xfffffffc, RZ, 0xc0, !PT ;  /* 0xfffffffc05057812 */ /* 0x000fe400078ec0ff */
[C---:B------:R-:W-:Y:S01]  /*4440*/  HMMA.16816.F32.BF16 R20, R96.reuse, R16, RZ ;  /* 0x000000106014723c */ /* 0x040fe200000418ff */
[----:B------:R-:W5:Y:S01]  /*4450*/  LDSM.16.M88.4 R112, [R124+0x5000] ;  /* 0x005000007c70783b */ /* 0x000f620000000200 */
[----:B------:R-:W-:Y:S01]  /*4460*/  IADD3 R0, R6, R0, -R221 ;  /* 0x0000000006007210 */ /* 0x000fe20007ffe8dd */
[----:B------:R-:W-:Y:S01]  /*4470*/  IMAD.IADD R228, R130, 0x1, -R5 ;  /* 0x0000000182e47824 */ /* 0x000fe200078e0a05 */
[----:B------:R-:W-:Y:S01]  /*4480*/  LOP3.LUT R5, R2, R129, RZ, 0xfc, !PT ;  /* 0x0000008102057212 */ /* 0x000fe200078efcff */
[----:B------:R-:W5:Y:S01]  /*4490*/  LDSM.16.M88.4 R88, [R124+0x5800] ;  /* 0x005800007c58783b */ /* 0x000f620000000200 */
[----:B------:R-:W-:Y:S01]  /*44a0*/  HMMA.16816.F32.BF16 R52, R96, R54, RZ ;  /* 0x000000366034723c */ /* 0x000fe200000418ff */
[----:B------:R-:W-:-:S02]  /*44b0*/  IMAD.IADD R131, R0, 0x1, R131 ;  /* 0x0000000100837824 */ /* 0x000fc400078e0283 */
[----:B------:R-:W5:Y:S03]  /*44c0*/  LDSM.16.M88.4 R72, [R124+0x6800] ;  /* 0x006800007c48783b */ /* 0x000f660000000200 */
[C---:B------:R-:W-:Y:S01]  /*44d0*/  HMMA.16816.F32.BF16 R16, R96.reuse, R18, RZ ;  /* 0x000000126010723c */ /* 0x040fe200000418ff */
[----:B------:R-:W5:Y:S01]  /*44e0*/  LDSM.16.M88.4 R84, [R124+0x7000] ;  /* 0x007000007c54783b */ /* 0x000f620000000200 */
[C---:B------:R-:W-:Y:S02]  /*44f0*/  VIMNMX R230, R131.reuse, R6, PT ;  /* 0x0000000683e67248 */ /* 0x040fe40003fe0100 */
[----:B------:R-:W-:Y:S01]  /*4500*/  VIADDMNMX R199, R131, 0x8, R6, PT ;  /* 0x0000000883c77846 */ /* 0x000fe20003800106 */
[----:B------:R-:W5:Y:S01]  /*4510*/  LDSM.16.M88.4 R68, [R124+0x7800] ;  /* 0x007800007c44783b */ /* 0x000f620000000200 */
[C---:B------:R-:W-:Y:S03]  /*4520*/  HMMA.16816.F32.BF16 R48, R96.reuse, R44, RZ ;  /* 0x0000002c6030723c */ /* 0x040fe600000418ff */
[----:B------:R-:W-:Y:S03]  /*4530*/  LDSM.16.M88.4 R92, [R207] ;  /* 0x00000000cf5c783b */ /* 0x000fe60000000200 */
[C---:B------:R-:W-:Y:S01]  /*4540*/  HMMA.16816.F32.BF16 R40, R96.reuse, R32, RZ ;  /* 0x000000206028723c */ /* 0x040fe200000418ff */
[----:B------:R-:W-:Y:S04]  /*4550*/  LDSM.16.M88.4 R120, [R207+0x2000] ;  /* 0x00200000cf78783b */ /* 0x000fe80000000200 */
[----:B------:R-:W0:Y:S01]  /*4560*/  LDGDEPBAR ;  /* 0x00000000000079af */ /* 0x000e220000000000 */
[C---:B------:R-:W-:Y:S06]  /*4570*/  HMMA.16816.F32.BF16 R44, R96.reuse, R46, RZ ;  /* 0x0000002e602c723c */ /* 0x040fec00000418ff */
[C---:B------:R-:W-:Y:S06]  /*4580*/  HMMA.16816.F32.BF16 R32, R96.reuse, R34, RZ ;  /* 0x000000226020723c */ /* 0x040fec00000418ff */
[C---:B------:R-:W-:Y:S06]  /*4590*/  HMMA.16816.F32.BF16 R28, R96.reuse, R24, RZ ;  /* 0x00000018601c723c */ /* 0x040fec00000418ff */
[C---:B-1----:R-:W-:Y:S06]  /*45a0*/  HMMA.16816.F32.BF16 R12, R96.reuse, R8, RZ ;  /* 0x00000008600c723c */ /* 0x042fec00000418ff */
[C---:B--2---:R-:W-:Y:S06]  /*45b0*/  HMMA.16816.F32.BF16 R108, R96.reuse, R104, RZ ;  /* 0x00000068606c723c */ /* 0x044fec00000418ff */
[C---:B------:R-:W-:Y:S06]  /*45c0*/  HMMA.16816.F32.BF16 R24, R96.reuse, R26, RZ ;  /* 0x0000001a6018723c */ /* 0x040fec00000418ff */
[C---:B------:R-:W-:Y:S06]  /*45d0*/  HMMA.16816.F32.BF16 R8, R96.reuse, R10, RZ ;  /* 0x0000000a6008723c */ /* 0x040fec00000418ff */
[C---:B------:R-:W-:Y:S06]  /*45e0*/  HMMA.16816.F32.BF16 R104, R96.reuse, R106, RZ ;  /* 0x0000006a6068723c */ /* 0x040fec00000418ff */
[C---:B---3--:R-:W-:Y:S06]  /*45f0*/  HMMA.16816.F32.BF16 R100, R96.reuse, R64, RZ ;  /* 0x000000406064723c */ /* 0x048fec00000418ff */
[----:B------:R-:W-:Y:S01]  /*4600*/  HMMA.16816.F32.BF16 R96, R96, R66, RZ ;  /* 0x000000426060723c */ /* 0x000fe200000418ff */
[----:B------:R-:W1:Y:S05]  /*4610*/  LDSM.16.M88.4 R64, [R203+0x4000] ;  /* 0x00400000cb40783b */ /* 0x000e6a0000000200 */
[C---:B----4-:R-:W-:Y:S06]  /*4620*/  HMMA.16816.F32.BF16 R56, R60.reuse, R80, R56 ;  /* 0x000000503c38723c */ /* 0x050fec0000041838 */
[C---:B------:R-:W-:Y:S01]  /*4630*/  HMMA.16816.F32.BF16 R52, R60.reuse, R82, R52 ;  /* 0x000000523c34723c */ /* 0x040fe20000041834 */
[----:B------:R-:W2:Y:S05]  /*4640*/  LDSM.16.M88.4 R80, [R203+0x4800] ;  /* 0x00480000cb50783b */ /* 0x000eaa0000000200 */
[C---:B------:R-:W-:Y:S06]  /*4650*/  HMMA.16816.F32.BF16 R20, R60.reuse, R76, R20 ;  /* 0x0000004c3c14723c */ /* 0x040fec0000041814 */
[C---:B------:R-:W-:Y:S01]  /*4660*/  HMMA.16816.F32.BF16 R16, R60.reuse, R78, R16 ;  /* 0x0000004e3c10723c */ /* 0x040fe20000041810 */
[----:B------:R-:W3:Y:S05]  /*4670*/  LDSM.16.M88.4 R76, [R203+0x5000] ;  /* 0x00500000cb4c783b */ /* 0x000eea0000000200 */
[C---:B-----5:R-:W-:Y:S06]  /*4680*/  HMMA.16816.F32.BF16 R48, R60.reuse, R116, R48 ;  /* 0x000000743c30723c */ /* 0x060fec0000041830 */
[C---:B------:R-:W-:Y:S01]  /*4690*/  HMMA.16816.F32.BF16 R44, R60.reuse, R118, R44 ;  /* 0x000000763c2c723c */ /* 0x040fe2000004182c */
[----:B------:R-:W-:Y:S05]  /*46a0*/  LDSM.16.M88.4 R116, [R203+0xb000] ;  /* 0x00b00000cb74783b */ /* 0x000fea0000000200 */
[C---:B------:R-:W-:Y:S06]  /*46b0*/  HMMA.16816.F32.BF16 R40, R60.reuse, R112, R40 ;  /* 0x000000703c28723c */ /* 0x040fec0000041828 */
[C---:B------:R-:W-:Y:S01]  /*46c0*/  HMMA.16816.F32.BF16 R32, R60.reuse, R114, R32 ;  /* 0x000000723c20723c */ /* 0x040fe20000041820 */
[----:B------:R-:W-:Y:S05]  /*46d0*/  LDSM.16.M88.4 R112, [R203+0x7800] ;  /* 0x00780000cb70783b */ /* 0x000fea0000000200 */
[C---:B------:R-:W-:Y:S06]  /*46e0*/  HMMA.16816.F32.BF16 R28, R60.reuse, R88, R28 ;  /* 0x000000583c1c723c */ /* 0x040fec000004181c */
[C---:B------:R-:W-:Y:S01]  /*46f0*/  HMMA.16816.F32.BF16 R24, R60.reuse, R90, R24 ;  /* 0x0000005a3c18723c */ /* 0x040fe20000041818 */
[----:B------:R-:W-:Y:S05]  /*4700*/  LDSM.16.M88.4 R88, [R205+0x2000] ;  /* 0x00200000cd58783b */ /* 0x000fea0000000200 */
[C---:B------:R-:W-:Y:S06]  /*4710*/  HMMA.16816.F32.BF16 R12, R60.reuse, R72, R12 ;  /* 0x000000483c0c723c */ /* 0x040fec000004180c */
[C---:B------:R-:W-:Y:S01]  /*4720*/  HMMA.16816.F32.BF16 R8, R60.reuse, R74, R8 ;  /* 0x0000004a3c08723c */ /* 0x040fe20000041808 */
[----:B------:R-:W4:Y:S05]  /*4730*/  LDSM.16.M88.4 R72, [R203+0x5800] ;  /* 0x00580000cb48783b */ /* 0x000f2a0000000200 */
[C---:B------:R-:W-:Y:S06]  /*4740*/  HMMA.16816.F32.BF16 R108, R60.reuse, R84, R108 ;  /* 0x000000543c6c723c */ /* 0x040fec000004186c */
[C---:B------:R-:W-:Y:S01]  /*4750*/  HMMA.16816.F32.BF16 R104, R60.reuse, R86, R104 ;  /* 0x000000563c68723c */ /* 0x040fe20000041868 */
[----:B------:R-:W-:Y:S05]  /*4760*/  LDSM.16.M88.4 R84, [R206] ;  /* 0x00000000ce54783b */ /* 0x000fea0000000200 */
[C---:B------:R-:W-:Y:S06]  /*4770*/  HMMA.16816.F32.BF16 R100, R60.reuse, R68, R100 ;  /* 0x000000443c64723c */ /* 0x040fec0000041864 */
[----:B------:R-:W-:Y:S01]  /*4780*/  HMMA.16816.F32.BF16 R96, R60, R70, R96 ;  /* 0x000000463c60723c */ /* 0x000fe20000041860 */
[----:B------:R-:W5:Y:S04]  /*4790*/  LDSM.16.M88.4 R60, [R203+0x6000] ;  /* 0x00600000cb3c783b */ /* 0x000f680000000200 */
[----:B------:R-:W5:Y:S01]  /*47a0*/  LDSM.16.M88.4 R68, [R203+0x6800] ;  /* 0x00680000cb44783b */ /* 0x000f620000000200 */
[C---:B-1----:R-:W-:Y:S06]  /*47b0*/  HMMA.16816.F32.BF16 R56, R92.reuse, R64, R56 ;  /* 0x000000405c38723c */ /* 0x042fec0000041838 */
[C---:B------:R-:W-:Y:S01]  /*47c0*/  HMMA.16816.F32.BF16 R52, R92.reuse, R66, R52 ;  /* 0x000000425c34723c */ /* 0x040fe20000041834 */
[----:B------:R-:W1:Y:S05]  /*47d0*/  LDSM.16.M88.4 R64, [R203+0x7000] ;  /* 0x00700000cb40783b */ /* 0x000e6a0000000200 */
[C---:B--2---:R-:W-:Y:S06]  /*47e0*/  HMMA.16816.F32.BF16 R48, R92.reuse, R80, R48 ;  /* 0x000000505c30723c */ /* 0x044fec0000041830 */
[C---:B------:R-:W-:Y:S01]  /*47f0*/  HMMA.16816.F32.BF16 R44, R92.reuse, R82, R44 ;  /* 0x000000525c2c723c */ /* 0x040fe2000004182c */
[----:B------:R-:W2:Y:S05]  /*4800*/  LDSM.16.M88.4 R80, [R205] ;  /* 0x00000000cd50783b */ /* 0x000eaa0000000200 */
[C---:B---3--:R-:W-:Y:S06]  /*4810*/  HMMA.16816.F32.BF16 R40, R92.reuse, R76, R40 ;  /* 0x0000004c5c28723c */ /* 0x048fec0000041828 */
[C---:B------:R-:W-:Y:S01]  /*4820*/  HMMA.16816.F32.BF16 R32, R92.reuse, R78, R32 ;  /* 0x0000004e5c20723c */ /* 0x040fe20000041820 */
[----:B------:R-:W3:Y:S05]  /*4830*/  LDSM.16.M88.4 R76, [R205+0x800] ;  /* 0x00080000cd4c783b */ /* 0x000eea0000000200 */
[C---:B----4-:R-:W-:Y:S06]  /*4840*/  HMMA.16816.F32.BF16 R28, R92.reuse, R72, R28 ;  /* 0x000000485c1c723c */ /* 0x050fec000004181c */
[C---:B------:R-:W-:Y:S01]  /*4850*/  HMMA.16816.F32.BF16 R24, R92.reuse, R74, R24 ;  /* 0x0000004a5c18723c */ /* 0x040fe20000041818 */
[----:B------:R-:W4:Y:S05]  /*4860*/  LDSM.16.M88.4 R72, [R205+0x1000] ;  /* 0x00100000cd48783b */ /* 0x000f2a0000000200 */
[C---:B-----5:R-:W-:Y:S06]  /*4870*/  HMMA.16816.F32.BF16 R20, R92.reuse, R60, R20 ;  /* 0x0000003c5c14723c */ /* 0x060fec0000041814 */
[C---:B------:R-:W-:Y:S01]  /*4880*/  HMMA.16816.F32.BF16 R16, R92.reuse, R62, R16 ;  /* 0x0000003e5c10723c */ /* 0x040fe20000041810 */
[----:B------:R-:W5:Y:S05]  /*4890*/  LDSM.16.M88.4 R60, [R205+0x1800] ;  /* 0x00180000cd3c783b */ /* 0x000f6a0000000200 */
[C---:B------:R-:W-:Y:S06]  /*48a0*/  HMMA.16816.F32.BF16 R12, R92.reuse, R68, R12 ;  /* 0x000000445c0c723c */ /* 0x040fec000004180c */
[C---:B------:R-:W-:Y:S01]  /*48b0*/  HMMA.16816.F32.BF16 R8, R92.reuse, R70, R8 ;  /* 0x000000465c08723c */ /* 0x040fe20000041808 */
[----:B------:R-:W5:Y:S05]  /*48c0*/  LDSM.16.M88.4 R68, [R205+0x2800] ;  /* 0x00280000cd44783b */ /* 0x000f6a0000000200 */
[C---:B-1----:R-:W-:Y:S06]  /*48d0*/  HMMA.16816.F32.BF16 R108, R92.reuse, R64, R108 ;  /* 0x000000405c6c723c */ /* 0x042fec000004186c */
[C---:B------:R-:W-:Y:S01]  /*48e0*/  HMMA.16816.F32.BF16 R104, R92.reuse, R66, R104 ;  /* 0x000000425c68723c */ /* 0x040fe20000041868 */
[----:B------:R-:W1:Y:S05]  /*48f0*/  LDSM.16.M88.4 R64, [R205+0x3000] ;  /* 0x00300000cd40783b */ /* 0x000e6a0000000200 */
[C---:B------:R-:W-:Y:S06]  /*4900*/  HMMA.16816.F32.BF16 R100, R92.reuse, R112, R100 ;  /* 0x000000705c64723c */ /* 0x040fec0000041864 */
[----:B------:R-:W-:Y:S01]  /*4910*/  HMMA.16816.F32.BF16 R96, R92, R114, R96 ;  /* 0x000000725c60723c */ /* 0x000fe20000041860 */
[----:B------:R-:W1:Y:S04]  /*4920*/  LDSM.16.M88.4 R92, [R205+0x3800] ;  /* 0x00380000cd5c783b */ /* 0x000e680000000200 */
[----:B------:R-:W-:Y:S01]  /*4930*/  LDSM.16.M88.4 R112, [R124+0x9000] ;  /* 0x009000007c70783b */ /* 0x000fe20000000200 */
[C---:B--2---:R-:W-:Y:S06]  /*4940*/  HMMA.16816.F32.BF16 R56, R84.reuse, R80, R56 ;  /* 0x000000505438723c */ /* 0x044fec0000041838 */
[C---:B------:R-:W-:Y:S01]  /*4950*/  HMMA.16816.F32.BF16 R52, R84.reuse, R82, R52 ;  /* 0x000000525434723c */ /* 0x040fe20000041834 */
[----:B------:R-:W-:Y:S05]  /*4960*/  LDSM.16.M88.4 R80, [R210+0x8000] ;  /* 0x00800000d250783b */ /* 0x000fea0000000200 */
[C---:B---3--:R-:W-:Y:S06]  /*4970*/  HMMA.16816.F32.BF16 R48, R84.reuse, R76, R48 ;  /* 0x0000004c5430723c */ /* 0x048fec0000041830 */
[C---:B------:R-:W-:Y:S01]  /*4980*/  HMMA.16816.F32.BF16 R44, R84.reuse, R78, R44 ;  /* 0x0000004e542c723c */ /* 0x040fe2000004182c */
[----:B------:R-:W2:Y:S05]  /*4990*/  LDSM.16.M88.4 R76, [R211+0x2000] ;  /* 0x00200000d34c783b */ /* 0x000eaa0000000200 */
[C---:B----4-:R-:W-:Y:S06]  /*49a0*/  HMMA.16816.F32.BF16 R40, R84.reuse, R72, R40 ;  /* 0x000000485428723c */ /* 0x050fec0000041828 */
[C---:B------:R-:W-:Y:S01]  /*49b0*/  HMMA.16816.F32.BF16 R32, R84.reuse, R74, R32 ;  /* 0x0000004a5420723c */ /* 0x040fe20000041820 */
[----:B------:R-:W3:Y:S05]  /*49c0*/  LDSM.16.M88.4 R72, [R210+0x8800] ;  /* 0x00880000d248783b */ /* 0x000eea0000000200 */
[C---:B-----5:R-:W-:Y:S06]  /*49d0*/  HMMA.16816.F32.BF16 R28, R84.reuse, R60, R28 ;  /* 0x0000003c541c723c */ /* 0x060fec000004181c */
[C---:B------:R-:W-:Y:S01]  /*49e0*/  HMMA.16816.F32.BF16 R24, R84.reuse, R62, R24 ;  /* 0x0000003e5418723c */ /* 0x040fe20000041818 */
[----:B------:R-:W4:Y:S05]  /*49f0*/  LDSM.16.M88.4 R60, [R210+0x9000] ;  /* 0x00900000d23c783b */ /* 0x000f2a0000000200 */
[C---:B------:R-:W-:Y:S06]  /*4a00*/  HMMA.16816.F32.BF16 R20, R84.reuse, R88, R20 ;  /* 0x000000585414723c */ /* 0x040fec0000041814 */
[C---:B------:R-:W-:Y:S01]  /*4a10*/  HMMA.16816.F32.BF16 R16, R84.reuse, R90, R16 ;  /* 0x0000005a5410723c */ /* 0x040fe20000041810 */
[----:B------:R-:W-:Y:S05]  /*4a20*/  LDSM.16.M88.4 R88, [R210+0xa000] ;  /* 0x00a00000d258783b */ /* 0x000fea0000000200 */
        /* <DEDUP_REMOVED lines=12> */
[----:B------:R-:W2:Y:S05]  /*4af0*/  LDSM.16.M88.4 R80, [R210+0xb800] ;  /* 0x00b80000d250783b */ /* 0x000eaa0000000200 */
[C---:B---3--:R-:W-:Y:S06]  /*4b00*/  HMMA.16816.F32.BF16 R48, R76.reuse, R72, R48 ;  /* 0x000000484c30723c */ /* 0x048fec0000041830 */
[C---:B------:R-:W-:Y:S01]  /*4b10*/  HMMA.16816.F32.BF16 R44, R76.reuse, R74, R44 ;  /* 0x0000004a4c2c723c */ /* 0x040fe2000004182c */
[----:B------:R-:W-:Y:S05]  /*4b20*/  LDSM.16.M88.4 R72, [R124+0x8000] ;  /* 0x008000007c48783b */ /* 0x000fea0000000200 */
        /* <DEDUP_REMOVED lines=9> */
[C---:B-1----:R-:W-:Y:S06]  /*4bc0*/  HMMA.16816.F32.BF16 R12, R76.reuse, R64, R12 ;  /* 0x000000404c0c723c */ /* 0x042fec000004180c */
[C---:B------:R-:W-:Y:S01]  /*4bd0*/  HMMA.16816.F32.BF16 R8, R76.reuse, R66, R8 ;  /* 0x000000424c08723c */ /* 0x040fe20000041808 */
[----:B------:R-:W1:Y:S05]  /*4be0*/  LDSM.16.M88.4 R64, [R124+0x9800] ;  /* 0x009800007c40783b */ /* 0x000e6a0000000200 */
[C---:B------:R-:W-:Y:S06]  /*4bf0*/  HMMA.16816.F32.BF16 R108, R76.reuse, R84, R108 ;  /* 0x000000544c6c723c */ /* 0x040fec000004186c */
[C---:B------:R-:W-:Y:S01]  /*4c00*/  HMMA.16816.F32.BF16 R104, R76.reuse, R86, R104 ;  /* 0x000000564c68723c */ /* 0x040fe20000041868 */
[----:B------:R-:W5:Y:S05]  /*4c10*/  LDSM.16.M88.4 R84, [R124+0xb000] ;  /* 0x00b000007c54783b */ /* 0x000f6a0000000200 */
[C---:B--2---:R-:W-:Y:S06]  /*4c20*/  HMMA.16816.F32.BF16 R100, R76.reuse, R80, R100 ;  /* 0x000000504c64723c */ /* 0x044fec0000041864 */
[----:B------:R-:W-:Y:S01]  /*4c30*/  HMMA.16816.F32.BF16 R96, R76, R82, R96 ;  /* 0x000000524c60723c */ /* 0x000fe20000041860 */
[----:B------:R-:W2:Y:S04]  /*4c40*/  LDSM.16.M88.4 R80, [R124+0xb800] ;  /* 0x00b800007c50783b */ /* 0x000ea80000000200 */
[----:B------:R-:W2:Y:S01]  /*4c50*/  LDSM.16.M88.4 R76, [R203+0x8000] ;  /* 0x00800000cb4c783b */ /* 0x000ea20000000200 */
[C---:B---3--:R-:W-:Y:S03]  /*4c60*/  HMMA.16816.F32.BF16 R56, R60.reuse, R72, R56 ;  /* 0x000000483c38723c */ /* 0x048fe60000041838 */
[----:B------:R-:W-:Y:S03]  /*4c70*/  LDSM.16.M88.4 R124, [R203+0xa800] ;  /* 0x00a80000cb7c783b */ /* 0x000fe60000000200 */
[C---:B------:R-:W-:Y:S01]  /*4c80*/  HMMA.16816.F32.BF16 R52, R60.reuse, R74, R52 ;  /* 0x0000004a3c34723c */ /* 0x040fe20000041834 */
[----:B------:R-:W3:Y:S05]  /*4c90*/  LDSM.16.M88.4 R72, [R203+0x8800] ;  /* 0x00880000cb48783b */ /* 0x000eea0000000200 */
[C---:B----4-:R-:W-:Y:S06]  /*4ca0*/  HMMA.16816.F32.BF16 R48, R60.reuse, R68, R48 ;  /* 0x000000443c30723c */ /* 0x050fec0000041830 */
        /* <DEDUP_REMOVED lines=10> */
[----:B------:R-:W-:Y:S05]  /*4d50*/  LDSM.16.M88.4 R92, [R206+0x2000] ;  /* 0x00200000ce5c783b */ /* 0x000fea0000000200 */
[C---:B------:R-:W-:Y:S06]  /*4d60*/  HMMA.16816.F32.BF16 R12, R60.reuse, R88, R12 ;  /* 0x000000583c0c723c */ /* 0x040fec000004180c */
[C---:B------:R-:W-:Y:S01]  /*4d70*/  HMMA.16816.F32.BF16 R8, R60.reuse, R90, R8 ;  /* 0x0000005a3c08723c */ /* 0x040fe20000041808 */
[----:B------:R-:W-:Y:S05]  /*4d80*/  LDSM.16.M88.4 R88, [R205+0x4000] ;  /* 0x00400000cd58783b */ /* 0x000fea0000000200 */
[C---:B-----5:R-:W-:Y:S06]  /*4d90*/  HMMA.16816.F32.BF16 R108, R60.reuse, R84, R108 ;  /* 0x000000543c6c723c */ /* 0x060fec000004186c */
[C---:B------:R-:W-:Y:S01]  /*4da0*/  HMMA.16816.F32.BF16 R104, R60.reuse, R86, R104 ;  /* 0x000000563c68723c */ /* 0x040fe20000041868 */
[----:B------:R-:W-:Y:S05]  /*4db0*/  LDSM.16.M88.4 R84, [R205+0x4800] ;  /* 0x00480000cd54783b */ /* 0x000fea0000000200 */
[C---:B--2---:R-:W-:Y:S06]  /*4dc0*/  HMMA.16816.F32.BF16 R100, R60.reuse, R80, R100 ;  /* 0x000000503c64723c */ /* 0x044fec0000041864 */
[----:B------:R-:W-:Y:S01]  /*4dd0*/  HMMA.16816.F32.BF16 R96, R60, R82, R96 ;  /* 0x000000523c60723c */ /* 0x000fe20000041860 */
[----:B------:R-:W2:Y:S04]  /*4de0*/  LDSM.16.M88.4 R60, [R203+0xa000] ;  /* 0x00a00000cb3c783b */ /* 0x000ea80000000200 */
[----:B------:R-:W5:Y:S01]  /*4df0*/  LDSM.16.M88.4 R80, [R205+0x5000] ;  /* 0x00500000cd50783b */ /* 0x000f620000000200 */
[C---:B------:R-:W-:Y:S06]  /*4e00*/  HMMA.16816.F32.BF16 R56, R120.reuse, R76, R56 ;  /* 0x0000004c7838723c */ /* 0x040fec0000041838 */
[C---:B------:R-:W-:Y:S01]  /*4e10*/  HMMA.16816.F32.BF16 R52, R120.reuse, R78, R52 ;  /* 0x0000004e7834723c */ /* 0x040fe20000041834 */
[----:B------:R-:W5:Y:S05]  /*4e20*/  LDSM.16.M88.4 R76, [R205+0x5800] ;  /* 0x00580000cd4c783b */ /* 0x000f6a0000000200 */
[C---:B---3--:R-:W-:Y:S06]  /*4e30*/  HMMA.16816.F32.BF16 R48, R120.reuse, R72, R48 ;  /* 0x000000487830723c */ /* 0x048fec0000041830 */
[C---:B------:R-:W-:Y:S01]  /*4e40*/  HMMA.16816.F32.BF16 R44, R120.reuse, R74, R44 ;  /* 0x0000004a782c723c */ /* 0x040fe2000004182c */
[----:B------:R-:W3:Y:S05]  /*4e50*/  LDSM.16.M88.4 R72, [R205+0x6000] ;  /* 0x00600000cd48783b */ /* 0x000eea0000000200 */
[C---:B----4-:R-:W-:Y:S06]  /*4e60*/  HMMA.16816.F32.BF16 R40, R120.reuse, R68, R40 ;  /* 0x000000447828723c */ /* 0x050fec0000041828 */
[C---:B------:R-:W-:Y:S01]  /*4e70*/  HMMA.16816.F32.BF16 R32, R120.reuse, R70, R32 ;  /* 0x000000467820723c */ /* 0x040fe20000041820 */
[----:B------:R-:W4:Y:S05]  /*4e80*/  LDSM.16.M88.4 R68, [R205+0x6800] ;  /* 0x00680000cd44783b */ /* 0x000f2a0000000200 */
[C---:B-1----:R-:W-:Y:S06]  /*4e90*/  HMMA.16816.F32.BF16 R28, R120.reuse, R64, R28 ;  /* 0x00000040781c723c */ /* 0x042fec000004181c */
[C---:B------:R-:W-:Y:S01]  /*4ea0*/  HMMA.16816.F32.BF16 R24, R120.reuse, R66, R24 ;  /* 0x000000427818723c */ /* 0x040fe20000041818 */
[----:B------:R-:W1:Y:S05]  /*4eb0*/  LDSM.16.M88.4 R64, [R205+0x7000] ;  /* 0x00700000cd40783b */ /* 0x000e6a0000000200 */
[C---:B--2---:R-:W-:Y:S06]  /*4ec0*/  HMMA.16816.F32.BF16 R20, R120.reuse, R60, R20 ;  /* 0x0000003c7814723c */ /* 0x044fec0000041814 */
[----:B------:R-:W-:Y:S01]  /*4ed0*/  HMMA.16816.F32.BF16 R16, R120, R62, R16 ;  /* 0x0000003e7810723c */ /* 0x000fe20000041810 */
[----:B------:R-:W2:Y:S01]  /*4ee0*/  LDSM.16.M88.4 R60, [R205+0x7800] ;  /* 0x00780000cd3c783b */ /* 0x000ea20000000200 */
[----:B------:R-:W-:-:S04]  /*4ef0*/  DEPBAR.LE SB0, 0x0 ;  /* 0x000080000000791a */ /* 0x000fc80000000000 */
[C---:B------:R-:W-:Y:S06]  /*4f00*/  HMMA.16816.F32.BF16 R12, R120.reuse, R124, R12 ;  /* 0x0000007c780c723c */ /* 0x040fec000004180c */
[C---:B------:R-:W-:Y:S06]  /*4f10*/  HMMA.16816.F32.BF16 R8, R120.reuse, R126, R8 ;  /* 0x0000007e7808723c */ /* 0x040fec0000041808 */
[C---:B------:R-:W-:Y:S06]  /*4f20*/  HMMA.16816.F32.BF16 R108, R120.reuse, R116, R108 ;  /* 0x00000074786c723c */ /* 0x040fec000004186c */
[C---:B------:R-:W-:Y:S06]  /*4f30*/  HMMA.16816.F32.BF16 R104, R120.reuse, R118, R104 ;  /* 0x000000767868723c */ /* 0x040fec0000041868 */
[C---:B------:R-:W-:Y:S06]  /*4f40*/  HMMA.16816.F32.BF16 R100, R120.reuse, R112, R100 ;  /* 0x000000707864723c */ /* 0x040fec0000041864 */
[----:B------:R-:W-:Y:S06]  /*4f50*/  HMMA.16816.F32.BF16 R96, R120, R114, R96 ;  /* 0x000000727860723c */ /* 0x000fec0000041860 */
[C---:B------:R-:W-:Y:S06]  /*4f60*/  HMMA.16816.F32.BF16 R56, R92.reuse, R88, R56 ;  /* 0x000000585c38723c */ /* 0x040fec0000041838 */
[C---:B------:R-:W-:Y:S06]  /*4f70*/  HMMA.16816.F32.BF16 R52, R92.reuse, R90, R52 ;  /* 0x0000005a5c34723c */ /* 0x040fec0000041834 */
[C---:B------:R-:W-:Y:S06]  /*4f80*/  HMMA.16816.F32.BF16 R48, R92.reuse, R84, R48 ;  /* 0x000000545c30723c */ /* 0x040fec0000041830 */
[C---:B------:R-:W-:Y:S06]  /*4f90*/  HMMA.16816.F32.BF16 R44, R92.reuse, R86, R44 ;  /* 0x000000565c2c723c */ /* 0x040fec000004182c */
[C---:B-----5:R-:W-:Y:S06]  /*4fa0*/  HMMA.16816.F32.BF16 R40, R92.reuse, R80, R40 ;  /* 0x000000505c28723c */ /* 0x060fec0000041828 */
[C---:B------:R-:W-:Y:S06]  /*4fb0*/  HMMA.16816.F32.BF16 R32, R92.reuse, R82, R32 ;  /* 0x000000525c20723c */ /* 0x040fec0000041820 */
[C---:B------:R-:W-:Y:S06]  /*4fc0*/  HMMA.16816.F32.BF16 R28, R92.reuse, R76, R28 ;  /* 0x0000004c5c1c723c */ /* 0x040fec000004181c */
[C---:B------:R-:W-:Y:S06]  /*4fd0*/  HMMA.16816.F32.BF16 R24, R92.reuse, R78, R24 ;  /* 0x0000004e5c18723c */ /* 0x040fec0000041818 */
[C---:B---3--:R-:W-:Y:S06]  /*4fe0*/  HMMA.16816.F32.BF16 R20, R92.reuse, R72, R20 ;  /* 0x000000485c14723c */ /* 0x048fec0000041814 */
[C---:B------:R-:W-:Y:S06]  /*4ff0*/  HMMA.16816.F32.BF16 R16, R92.reuse, R74, R16 ;  /* 0x0000004a5c10723c */ /* 0x040fec0000041810 */
[C---:B----4-:R-:W-:Y:S06]  /*5000*/  HMMA.16816.F32.BF16 R12, R92.reuse, R68, R12 ;  /* 0x000000445c0c723c */ /* 0x050fec000004180c */
[C---:B------:R-:W-:Y:S06]  /*5010*/  HMMA.16816.F32.BF16 R8, R92.reuse, R70, R8 ;  /* 0x000000465c08723c */ /* 0x040fec0000041808 */
[C---:B-1----:R-:W-:Y:S06]  /*5020*/  HMMA.16816.F32.BF16 R108, R92.reuse, R64, R108 ;  /* 0x000000405c6c723c */ /* 0x042fec000004186c */
[C---:B------:R-:W-:Y:S06]  /*5030*/  HMMA.16816.F32.BF16 R104, R92.reuse, R66, R104 ;  /* 0x000000425c68723c */ /* 0x040fec0000041868 */
[C---:B--2---:R-:W-:Y:S06]  /*5040*/  HMMA.16816.F32.BF16 R100, R92.reuse, R60, R100 ;  /* 0x0000003c5c64723c */ /* 0x044fec0000041864 */
[----:B------:R-:W-:Y:S01]  /*5050*/  HMMA.16816.F32.BF16 R96, R92, R62, R96 ;  /* 0x0000003e5c60723c */ /* 0x000fe20000041860 */
[----:B------:R-:W-:Y:S06]  /*5060*/  BAR.SYNC.DEFER_BLOCKING 0x0 ;  /* 0x0000000000007b1d */ /* 0x000fec0000010000 */
[----:B------:R-:W-:-:S02]  /*5070*/  NOP ;  /* 0x0000000000007918 */ /* 0x000fc40000000000 */
[----:B------:R-:W-:-:S15]  /*5080*/  @!P1 BRA `(.L_x_765) ;  /* 0x0000000c00d49947 */ /* 0x000fde0003800000 */
[----:B------:R-:W-:Y:S05]  /*5090*/  @!P0 BRA `(.L_x_766) ;  /* 0x0000000000ec8947 */ /* 0x000fea0003800000 */
[----:B------:R-:W1:Y:S01]  /*50a0*/  LDC R2, c[0x0][0x380] ;  /* 0x0000e000ff027b82 */ /* 0x000e620000000800 */
[----:B------:R-:W-:Y:S01]  /*50b0*/  VIADD R63, R37, 0xffffff80 ;  /* 0xffffff80253f7836 */ /* 0x000fe20000000000 */
[----:B------:R-:W-:Y:S01]  /*50c0*/  IABS R60, R37 ;  /* 0x00000025003c7213 */ /* 0x000fe20000000000 */
[----:B------:R-:W-:-:S03]  /*50d0*/  ULDC.64 UR8, c[0x0][0x230] ;  /* 0x00008c0000087ab9 */ /* 0x000fc60000000a00 */
[----:B------:R-:W-:Y:S02]  /*50e0*/  IABS R6, R63 ;  /* 0x0000003f00067213 */ /* 0x000fe40000000000 */
[-C--:B-1----:R-:W-:Y:S02]  /*50f0*/  IABS R0, R2.reuse ;  /* 0x0000000200007213 */ /* 0x082fe40000000000 */
[----:B------:R-:W-:Y:S02]  /*5100*/  LOP3.LUT R63, R63, R2, RZ, 0x3c, !PT ;  /* 0x000000023f3f7212 */ /* 0x000fe400078e3cff */
[----:B------:R-:W1:Y:S08]  /*5110*/  I2F.RP R61, R0 ;  /* 0x00000000003d7306 */ /* 0x000e700000209400 */
[----:B-1----:R-:W1:Y:S02]  /*5120*/  MUFU.RCP R64, R61 ;  /* 0x0000003d00407308 */ /* 0x002e640000001000 */
[----:B-1----:R-:W-:-:S06]  /*5130*/  VIADD R64, R64, 0xffffffe ;  /* 0x0ffffffe40407836 */ /* 0x002fcc0000000000 */
[----:B------:R-:W1:Y:S02]  /*5140*/  F2I.FTZ.U32.TRUNC.NTZ R65, R64 ;  /* 0x0000004000417305 */ /* 0x000e64000021f000 */
[----:B-1----:R-:W-:Y:S02]  /*5150*/  IADD3 R7, RZ, -R65, RZ ;  /* 0x80000041ff077210 */ /* 0x002fe40007ffe0ff */
[----:B------:R-:W-:-:S03]  /*5160*/  MOV R64, RZ ;  /* 0x000000ff00407202 */ /* 0x000fc60000000f00 */
[----:B------:R-:W-:-:S04]  /*5170*/  IMAD R7, R7, R0, RZ ;  /* 0x0000000007077224 */ /* 0x000fc800078e02ff */
[----:B------:R-:W-:-:S06]  /*5180*/  IMAD.HI.U32 R7, R65, R7, R64 ;  /* 0x0000000741077227 */ /* 0x000fcc00078e0040 */
[----:B------:R-:W-:-:S04]  /*5190*/  IMAD.HI.U32 R62, R7, R6, RZ ;  /* 0x00000006073e7227 */ /* 0x000fc800078e00ff */
[----:B------:R-:W-:Y:S01]  /*51a0*/  IMAD.HI.U32 R64, R7, R60, RZ ;  /* 0x0000003c07407227 */ /* 0x000fe200078e00ff */
[----:B------:R-:W-:-:S03]  /*51b0*/  IADD3 R7, -R62, RZ, RZ ;  /* 0x000000ff3e077210 */ /* 0x000fc60007ffe1ff */
[----:B------:R-:W-:Y:S02]  /*51c0*/  IMAD.MOV R61, RZ, RZ, -R64 ;  /* 0x000000ffff3d7224 */ /* 0x000fe400078e0a40 */
[C---:B------:R-:W-:Y:S01]  /*51d0*/  IMAD R7, R0.reuse, R7, R6 ;  /* 0x0000000700077224 */ /* 0x040fe200078e0206 */
[----:B------:R-:W-:Y:S01]  /*51e0*/  LOP3.LUT R6, RZ, R2, RZ, 0x33, !PT ;  /* 0x00000002ff067212 */ /* 0x000fe200078e33ff */
[----:B------:R-:W-:-:S03]  /*51f0*/  IMAD R61, R0, R61, R60 ;  /* 0x0000003d003d7224 */ /* 0x000fc600078e023c */
[C---:B------:R-:W-:Y:S02]  /*5200*/  ISETP.GT.U32.AND P3, PT, R0.reuse, R7, PT ;  /* 0x000000070000720c */ /* 0x040fe40003f64070 */
[----:B------:R-:W-:-:S11]  /*5210*/  ISETP.GT.U32.AND P2, PT, R0, R61, PT ;  /* 0x0000003d0000720c */ /* 0x000fd60003f44070 */
[-C--:B------:R-:W-:Y:S02]  /*5220*/  @!P3 IADD3 R7, R7, -R0.reuse, RZ ;  /* 0x800000000707b210 */ /* 0x080fe40007ffe0ff */
[----:B------:R-:W-:Y:S01]  /*5230*/  @!P2 IMAD.IADD R61, R61, 0x1, -R0 ;  /* 0x000000013d3da824 */ /* 0x000fe200078e0a00 */
[----:B------:R-:W-:Y:S01]  /*5240*/  @!P3 IADD3 R62, R62, 0x1, RZ ;  /* 0x000000013e3eb810 */ /* 0x000fe20007ffe0ff */
[----:B------:R-:W-:Y:S01]  /*5250*/  @!P2 VIADD R64, R64, 0x1 ;  /* 0x000000014040a836 */ /* 0x000fe20000000000 */
[-C--:B------:R-:W-:Y:S02]  /*5260*/  ISETP.GE.U32.AND P5, PT, R7, R0.reuse, PT ;  /* 0x000000000700720c */ /* 0x080fe40003fa6070 */
[----:B------:R-:W-:Y:S02]  /*5270*/  ISETP.GE.U32.AND P6, PT, R61, R0, PT ;  /* 0x000000003d00720c */ /* 0x000fe40003fc6070 */
[----:B------:R-:W-:Y:S02]  /*5280*/  LOP3.LUT R0, R37, R2, RZ, 0x3c, !PT ;  /* 0x0000000225007212 */ /* 0x000fe400078e3cff */
[----:B------:R-:W-:-:S02]  /*5290*/  ISETP.GE.AND P2, PT, R63, RZ, PT ;  /* 0x000000ff3f00720c */ /* 0x000fc40003f46270 */
[----:B------:R-:W-:Y:S02]  /*52a0*/  ISETP.GE.AND P4, PT, R0, RZ, PT ;  /* 0x000000ff0000720c */ /* 0x000fe40003f86270 */
[----:B------:R-:W-:-:S03]  /*52b0*/  ISETP.NE.AND P3, PT, R2, RZ, PT ;  /* 0x000000ff0200720c */ /* 0x000fc60003f65270 */
[----:B------:R-:W-:Y:S02]  /*52c0*/  @P5 IADD3 R62, R62, 0x1, RZ ;  /* 0x000000013e3e5810 */ /* 0x000fe40007ffe0ff */
[----:B------:R-:W-:-:S04]  /*52d0*/  @P6 VIADD R64, R64, 0x1 ;  /* 0x0000000140406836 */ /* 0x000fc80000000000 */
[----:B------:R-:W-:Y:S02]  /*52e0*/  @!P2 IADD3 R62, -R62, RZ, RZ ;  /* 0x000000ff3e3ea210 */ /* 0x000fe40007ffe1ff */
[----:B------:R-:W-:-:S05]  /*52f0*/  @!P4 IMAD.MOV R64, RZ, RZ, -R64 ;  /* 0x000000ffff40c224 */ /* 0x000fca00078e0a40 */
[C---:B------:R-:W-:Y:S02]  /*5300*/  SEL R7, R6.reuse, R64, !P3 ;  /* 0x0000004006077207 */ /* 0x040fe40005800000 */
[----:B------:R-:W-:-:S03]  /*5310*/  SEL R6, R6, R62, !P3 ;  /* 0x0000003e06067207 */ /* 0x000fc60005800000 */
[----:B------:R-:W-:-:S04]  /*5320*/  IMAD.WIDE R60, R7, 0x4, R226 ;  /* 0x00000004073c7825 */ /* 0x000fc800078e02e2 */
[----:B------:R-:W-:Y:S02]  /*5330*/  IMAD.WIDE R64, R6, 0x4, R226 ;  /* 0x0000000406407825 */ /* 0x000fe400078e02e2 */
[----:B------:R-:W2:Y:S04]  /*5340*/  LDG.E R61, desc[UR12][R60.64] ;  /* 0x0000000c3c3d7981 */ /* 0x000ea8000c1e1900 */
[----:B------:R-:W2:Y:S01]  /*5350*/  LDG.E R0, desc[UR12][R64.64] ;  /* 0x0000000c40007981 */ /* 0x000ea2000c1e1900 */
[----:B------:R-:W-:-:S04]  /*5360*/  IMAD.IADD R7, R7, 0x1, -R6 ;  /* 0x0000000107077824 */ /* 0x000fc800078e0a06 */
[----:B------:R-:W-:-:S04]  /*5370*/  IMAD R2, R7, R2, -0x80 ;  /* 0xffffff8007027424 */ /* 0x000fc800078e0202 */
[----:B------:R-:W-:Y:S01]  /*5380*/  IMAD.WIDE.U32 R62, R2, R192, RZ ;  /* 0x000000c0023e7225 */ /* 0x000fe200078e00ff */
[----:B------:R-:W-:-:S05]  /*5390*/  SHF.R.S32.HI R7, RZ, 0x1f, R2 ;  /* 0x0000001fff077819 */ /* 0x000fca0000011402 */
[----:B------:R-:W-:-:S04]  /*53a0*/  IMAD R7, R7, R192, RZ ;  /* 0x000000c007077224 */ /* 0x000fc800078e02ff */
[----:B------:R-:W-:-:S04]  /*53b0*/  IMAD R7, R2, R193, R7 ;  /* 0x000000c102077224 */ /* 0x000fc800078e0207 */
[----:B------:R-:W-:Y:S01]  /*53c0*/  IMAD.IADD R63, R63, 0x1, R7 ;  /* 0x000000013f3f7824 */ /* 0x000fe200078e0207 */
[----:B--2---:R-:W-:-:S04]  /*53d0*/  IADD3 R0, -R61, R0, RZ ;  /* 0x000000003d007210 */ /* 0x004fc80007ffe1ff */
[----:B------:R-:W-:Y:S01]  /*53e0*/  SHF.R.S32.HI R6, RZ, 0x1f, R0 ;  /* 0x0000001fff067819 */ /* 0x000fe20000011400 */
[----:B------:R-:W-:-:S04]  /*53f0*/  IMAD.WIDE.U32 R62, R0, UR8, R62 ;  /* 0x00000008003e7c25 */ /* 0x000fc8000f8e003e */
[----:B------:R-:W-:Y:S02]  /*5400*/  IMAD R61, R6, UR8, RZ ;  /* 0x00000008063d7c24 */ /* 0x000fe4000f8e02ff */
[----:B------:R-:W-:Y:S02]  /*5410*/  IMAD.MOV.U32 R67, RZ, RZ, R62 ;  /* 0x000000ffff437224 */ /* 0x000fe400078e003e */
[----:B------:R-:W-:-:S05]  /*5420*/  IMAD R61, R0, UR9, R61 ;  /* 0x00000009003d7c24 */ /* 0x000fca000f8e023d */
[----:B------:R-:W-:Y:S01]  /*5430*/  IADD3 R0, R63, R61, RZ ;  /* 0x0000003d3f007210 */ /* 0x000fe20007ffe0ff */
[----:B------:R-:W-:Y:S06]  /*5440*/  BRA `(.L_x_767) ;  /* 0x0000000000087947 */ /* 0x000fec0003800000 */
.L_x_766:
[----:B------:R-:W-:-:S04]  /*5450*/  LEA R67, -R192, RZ, 0x7 ;  /* 0x000000ffc0437211 */ /* 0x000fc800078e39ff */
[----:B------:R-:W-:-:S07]  /*5460*/  SHF.R.S32.HI R0, RZ, 0x1f, R67 ;  /* 0x0000001fff007819 */ /* 0x000fce0000011443 */
.L_x_767:
[----:B------:R-:W-:Y:S01]  /*5470*/  ULDC UR5, c[0x0][0x2d0] ;  /* 0x0000b40000057ab9 */ /* 0x000fe20000000800 */
[----:B------:R-:W-:Y:S01]  /*5480*/  BSSY B0, `(.L_x_768) ;  /* 0x00000b2000007945 */ /* 0x000fe20003800000 */
[----:B------:R-:W-:Y:S02]  /*5490*/  ISETP.GE.AND P4, PT, R222, UR5, PT ;  /* 0x00000005de007c0c */ /* 0x000fe4000bf86270 */
[----:B------:R-:W-:-:S11]  /*54a0*/  ISETP.GE.AND P3, PT, R213, UR5, PT ;  /* 0x00000005d5007c0c */ /* 0x000fd6000bf66270 */
[----:B------:R-:W1:Y:S01]  /*54b0*/  @!P4 LDC.64 R62, c[0x0][0x218] ;  /* 0x00008600ff3ecb82 */ /* 0x000e620000000a00 */
[----:B------:R-:W-:Y:S01]  /*54c0*/  @!P4 IADD3 R71, P2, R67, R198, RZ ;  /* 0x000000c64347c210 */ /* 0x000fe20007f5e0ff */
[----:B------:R2:W-:Y:S04]  /*54d0*/  @P4 STS.128 [R220+0x4000], RZ ;  /* 0x004000ffdc004388 */ /* 0x0005e80000000c00 */
[----:B------:R-:W-:Y:S01]  /*54e0*/  @!P4 IMAD.X R2, R0, 0x1, R197, P2 ;  /* 0x000000010002c824 */ /* 0x000fe200010e06c5 */
[----:B------:R-:W-:Y:S01]  /*54f0*/  IADD3 R69, P2, R215, R67, RZ ;  /* 0x00000043d7457210 */ /* 0x000fe20007f5e0ff */
[----:B------:R-:W3:Y:S08]  /*5500*/  @!P3 LDC.64 R60, c[0x0][0x218] ;  /* 0x00008600ff3cbb82 */ /* 0x000ef00000000a00 */
[----:B------:R-:W4:Y:S01]  /*5510*/  @!P4 LDC.64 R6, c[0x0][0x218] ;  /* 0x00008600ff06cb82 */ /* 0x000f220000000a00 */
[----:B-1----:R-:W-:-:S07]  /*5520*/  @!P4 LEA R74, P5, R71, R62, 0x1 ;  /* 0x0000003e474ac211 */ /* 0x002fce00078a08ff */
[----:B------:R-:W1:Y:S01]  /*5530*/  @!P3 LDC.64 R64, c[0x0][0x218] ;  /* 0x00008600ff40bb82 */ /* 0x000e620000000a00 */
[----:B------:R-:W-:Y:S01]  /*5540*/  @!P4 LEA.HI.X R75, R71, R63, R2, 0x1, P5 ;  /* 0x0000003f474bc211 */ /* 0x000fe200028f0c02 */
[----:B------:R-:W-:Y:S01]  /*5550*/  IMAD.X R2, R214, 0x1, R0, P2 ;  /* 0x00000001d6027824 */ /* 0x000fe200010e0600 */
[-C--:B------:R-:W-:Y:S02]  /*5560*/  @!P3 IADD3 R71, P2, R67, R198.reuse, RZ ;  /* 0x000000c64347b210 */ /* 0x080fe40007f5e0ff */
[----:B------:R-:W-:-:S03]  /*5570*/  @!P4 IADD3 R73, P5, R69, R198, RZ ;  /* 0x000000c64549c210 */ /* 0x000fc60007fbe0ff */
[----:B------:R-:W5:Y:S01]  /*5580*/  @!P4 LDC.64 R62, c[0x0][0x218] ;  /* 0x00008600ff3ecb82 */ /* 0x000f620000000a00 */
[----:B------:R-:W-:Y:S01]  /*5590*/  @!PT LDS RZ, [RZ] ;  /* 0x00000000fffff984 */ /* 0x000fe20000000800 */
[----:B------:R-:W-:Y:S01]  /*55a0*/  @!PT LDS RZ, [RZ] ;  /* 0x00000000fffff984 */ /* 0x000fe20000000800 */
[----:B------:R-:W-:Y:S01]  /*55b0*/  @!PT LDS RZ, [RZ] ;  /* 0x00000000fffff984 */ /* 0x000fe20000000800 */
[----:B------:R2:W-:Y:S01]  /*55c0*/  @!P4 LDGSTS.E.BYPASS.LTC128B.128 [R220+0x4000], desc[UR12][R74.64] ;  /* 0x040000004adccfae */ /* 0x0005e2000b901d4c */
[--C-:B------:R-:W-:Y:S01]  /*55d0*/  @!P3 IMAD.X R66, R0, 0x1, R197.reuse, P2 ;  /* 0x000000010042b824 */ /* 0x100fe200010e06c5 */
[----:B---3--:R-:W-:Y:S01]  /*55e0*/  @!P3 LEA R80, P2, R71, R60, 0x1 ;  /* 0x0000003c4750b211 */ /* 0x008fe200078408ff */
[----:B------:R-:W-:Y:S01]  /*55f0*/  @!P4 IMAD.X R68, R2, 0x1, R197, P5 ;  /* 0x000000010244c824 */ /* 0x000fe200028e06c5 */
[----:B------:R3:W-:Y:S01]  /*5600*/  @P3 STS.128 [R220+0x8000], RZ ;  /* 0x008000ffdc003388 */ /* 0x0007e20000000c00 */
[----:B----4-:R-:W-:Y:S02]  /*5610*/  @!P4 LEA R70, P5, R73, R6, 0x1 ;  /* 0x000000064946c211 */ /* 0x010fe400078a08ff */
[----:B------:R-:W-:Y:S02]  /*5620*/  @!P3 LEA.HI.X R81, R71, R61, R66, 0x1, P2 ;  /* 0x0000003d4751b211 */ /* 0x000fe400010f0c42 */
[----:B------:R-:W-:Y:S01]  /*5630*/  @!P4 LEA.HI.X R71, R73, R7, R68, 0x1, P5 ;  /* 0x000000074947c211 */ /* 0x000fe200028f0c44 */
[----:B------:R-:W4:Y:S01]  /*5640*/  @!P3 LDC.64 R60, c[0x0][0x218] ;  /* 0x00008600ff3cbb82 */ /* 0x000f220000000a00 */
[----:B------:R-:W-:Y:S01]  /*5650*/  @!P3 IADD3 R73, P5, R69, R198, RZ ;  /* 0x000000c64549b210 */ /* 0x000fe20007fbe0ff */
[----:B------:R-:W-:Y:S01]  /*5660*/  @!PT LDS RZ, [RZ] ;  /* 0x00000000fffff984 */ /* 0x000fe20000000800 */
[----:B------:R-:W-:Y:S01]  /*5670*/  @!PT LDS RZ, [RZ] ;  /* 0x00000000fffff984 */ /* 0x000fe20000000800 */
[----:B------:R-:W-:Y:S01]  /*5680*/  @!PT LDS RZ, [RZ] ;  /* 0x00000000fffff984 */ /* 0x000fe20000000800 */
[----:B------:R-:W-:Y:S01]  /*5690*/  @!P3 LDGSTS.E.BYPASS.LTC128B.128 [R220+0x8000], desc[UR12][R80.64+0x80] ;  /* 0x0800008050dcbfae */ /* 0x000fe2000b901d4c */
[----:B------:R-:W-:-:S03]  /*56a0*/  IADD3 R69, P2, R215, R69, RZ ;  /* 0x00000045d7457210 */ /* 0x000fc60007f5e0ff */
[----:B------:R-:W-:Y:S01]  /*56b0*/  @!P3 IMAD.X R68, R2, 0x1, R197, P5 ;  /* 0x000000010244b824 */ /* 0x000fe200028e06c5 */
[----:B-1----:R-:W-:Y:S01]  /*56c0*/  @!P3 LEA R76, P5, R73, R64, 0x1 ;  /* 0x00000040494cb211 */ /* 0x002fe200078a08ff */
[----:B------:R-:W1:Y:S01]  /*56d0*/  @!P4 LDC.64 R6, c[0x0][0x218] ;  /* 0x00008600ff06cb82 */ /* 0x000e620000000a00 */
[----:B------:R-:W-:Y:S01]  /*56e0*/  IMAD.X R2, R214, 0x1, R2, P2 ;  /* 0x00000001d6027824 */ /* 0x000fe200010e0602 */
[----:B------:R-:W-:Y:S01]  /*56f0*/  @!P4 IADD3 R66, P2, R69, R198, RZ ;  /* 0x000000c64542c210 */ /* 0x000fe20007f5e0ff */
[----:B------:R3:W-:Y:S01]  /*5700*/  @P4 STS.128 [R220+0x4800], RZ ;  /* 0x004800ffdc004388 */ /* 0x0007e20000000c00 */
[----:B------:R-:W-:-:S03]  /*5710*/  @!P3 LEA.HI.X R77, R73, R65, R68, 0x1, P5 ;  /* 0x00000041494db211 */ /* 0x000fc600028f0c44 */
[--C-:B------:R-:W-:Y:S01]  /*5720*/  @!P4 IMAD.X R68, R2, 0x1, R197.reuse, P2 ;  /* 0x000000010244c824 */ /* 0x100fe200010e06c5 */
[C---:B-----5:R-:W-:Y:S01]  /*5730*/  @!P4 LEA R78, P2, R66.reuse, R62, 0x1 ;  /* 0x0000003e424ec211 */ /* 0x060fe200078408ff */
[----:B------:R-:W5:Y:S01]  /*5740*/  @!P3 LDC.64 R64, c[0x0][0x218] ;  /* 0x00008600ff40bb82 */ /* 0x000f620000000a00 */
[----:B--2---:R-:W-:Y:S01]  /*5750*/  IADD3 R75, P5, R215, R69, RZ ;  /* 0x00000045d74b7210 */ /* 0x004fe20007fbe0ff */
[----:B------:R-:W-:Y:S01]  /*5760*/  @!PT LDS RZ, [RZ] ;  /* 0x00000000fffff984 */ /* 0x000fe20000000800 */
[----:B------:R-:W-:Y:S01]  /*5770*/  @!PT LDS RZ, [RZ] ;  /* 0x00000000fffff984 */ /* 0x000fe20000000800 */
[----:B------:R-:W-:Y:S01]  /*5780*/  @!PT LDS RZ, [RZ] ;  /* 0x00000000fffff984 */ /* 0x000fe20000000800 */
[----:B------:R2:W-:Y:S01]  /*5790*/  @!P4 LDGSTS.E.BYPASS.LTC128B.128 [R220+0x4800], desc[UR12][R70.64] ;  /* 0x0480000046dccfae */ /* 0x0005e2000b901d4c */
[----:B------:R-:W-:Y:S02]  /*57a0*/  @!P4 LEA.HI.X R79, R66, R63, R68, 0x1, P2 ;  /* 0x0000003f424fc211 */ /* 0x000fe400010f0c44 */
[-C--:B------:R-:W-:Y:S01]  /*57b0*/  @!P3 IADD3 R69, P2, R69, R198.reuse, RZ ;  /* 0x000000c64545b210 */ /* 0x080fe20007f5e0ff */
[----:B------:R-:W-:Y:S01]  /*57c0*/  IMAD.X R66, R214, 0x1, R2, P5 ;  /* 0x00000001d6427824 */ /* 0x000fe200028e0602 */
[----:B------:R-:W-:Y:S01]  /*57d0*/  @!P4 IADD3 R68, P5, R75, R198, RZ ;  /* 0x000000c64b44c210 */ /* 0x000fe20007fbe0ff */
[----:B------:R-:W3:Y:S01]  /*57e0*/  @!P4 LDC.64 R62, c[0x0][0x218] ;  /* 0x00008600ff3ecb82 */ /* 0x000ee20000000a00 */
[----:B------:R1:W-:Y:S01]  /*57f0*/  @P3 STS.128 [R220+0x8800], RZ ;  /* 0x008800ffdc003388 */ /* 0x0003e20000000c00 */
[--C-:B------:R-:W-:Y:S01]  /*5800*/  @!P3 IMAD.X R2, R2, 0x1, R197.reuse, P2 ;  /* 0x000000010202b824 */ /* 0x100fe200010e06c5 */
[----:B----4-:R-:W-:Y:S01]  /*5810*/  @!P3 LEA R82, P2, R69, R60, 0x1 ;  /* 0x0000003c4552b211 */ /* 0x010fe200078408ff */
[----:B------:R-:W-:Y:S01]  /*5820*/  @!P4 IMAD.X R60, R66, 0x1, R197, P5 ;  /* 0x00000001423cc824 */ /* 0x000fe200028e06c5 */
[----:B------:R-:W-:Y:S01]  /*5830*/  @!PT LDS RZ, [RZ] ;  /* 0x00000000fffff984 */ /* 0x000fe20000000800 */
[----:B------:R-:W-:Y:S01]  /*5840*/  @!PT LDS RZ, [RZ] ;  /* 0x00000000fffff984 */ /* 0x000fe20000000800 */
[----:B------:R-:W-:Y:S01]  /*5850*/  @!PT LDS RZ, [RZ] ;  /* 0x00000000fffff984 */ /* 0x000fe20000000800 */
[----:B------:R3:W-:Y:S01]  /*5860*/  @!P3 LDGSTS.E.BYPASS.LTC128B.128 [R220+0x8800], desc[UR12][R76.64+0x80] ;  /* 0x088000804cdcbfae */ /* 0x0007e2000b901d4c */
[----:B-1----:R-:W-:-:S02]  /*5870*/  @!P4 LEA R72, P5, R68, R6, 0x1 ;  /* 0x000000064448c211 */ /* 0x002fc400078a08ff */
[----:B------:R-:W-:Y:S01]  /*5880*/  @!P3 LEA.HI.X R83, R69, R61, R2, 0x1, P2 ;  /* 0x0000003d4553b211 */ /* 0x000fe200010f0c02 */
[----:B------:R1:W-:Y:S01]  /*5890*/  @P4 STS.128 [R220+0x5000], RZ ;  /* 0x005000ffdc004388 */ /* 0x0003e20000000c00 */
[----:B------:R-:W-:Y:S02]  /*58a0*/  @!P4 LEA.HI.X R73, R68, R7, R60, 0x1, P5 ;  /* 0x000000074449c211 */ /* 0x000fe400028f0c3c */
[----:B------:R-:W-:Y:S01]  /*58b0*/  @!P3 IADD3 R69, P5, R75, R198, RZ ;  /* 0x000000c64b45b210 */ /* 0x000fe20007fbe0ff */
[----:B------:R-:W4:Y:S01]  /*58c0*/  @!P3 LDC.64 R60, c[0x0][0x218] ;  /* 0x00008600ff3cbb82 */ /* 0x000f220000000a00 */
[----:B------:R-:W-:Y:S01]  /*58d0*/  IADD3 R75, P2, R215, R75, RZ ;  /* 0x0000004bd74b7210 */ /* 0x000fe20007f5e0ff */
[----:B------:R-:W-:Y:S01]  /*58e0*/  @!PT LDS RZ, [RZ] ;  /* 0x00000000fffff984 */ /* 0x000fe20000000800 */
[----:B------:R-:W-:Y:S01]  /*58f0*/  @!PT LDS RZ, [RZ] ;  /* 0x00000000fffff984 */ /* 0x000fe20000000800 */
[----:B------:R-:W-:Y:S01]  /*5900*/  @!PT LDS RZ, [RZ] ;  /* 0x00000000fffff984 */ /* 0x000fe20000000800 */
[----:B------:R4:W-:Y:S04]  /*5910*/  @!P4 LDGSTS.E.BYPASS.LTC128B.128 [R220+0x5000], desc[UR12][R78.64] ;  /* 0x050000004edccfae */ /* 0x0009e8000b901d4c */
[----:B------:R1:W-:Y:S01]  /*5920*/  @P3 STS.128 [R220+0x9000], RZ ;  /* 0x009000ffdc003388 */ /* 0x0003e20000000c00 */
[----:B--2---:R-:W-:Y:S01]  /*5930*/  @!P3 IMAD.X R70, R66, 0x1, R197, P5 ;  /* 0x000000014246b824 */ /* 0x004fe200028e06c5 */
[----:B------:R-:W2:Y:S01]  /*5940*/  @!P4 LDC.64 R6, c[0x0][0x218] ;  /* 0x00008600ff06cb82 */ /* 0x000ea20000000a00 */
[----:B------:R-:W-:Y:S01]  /*5950*/  IMAD.X R66, R214, 0x1, R66, P2 ;  /* 0x00000001d6427824 */ /* 0x000fe200010e0642 */
[----:B-----5:R-:W-:Y:S01]  /*5960*/  @!P3 LEA R68, P5, R69, R64, 0x1 ;  /* 0x000000404544b211 */ /* 0x020fe200078a08ff */
[----:B------:R-:W-:Y:S01]  /*5970*/  @!PT LDS RZ, [RZ] ;  /* 0x00000000fffff984 */ /* 0x000fe20000000800 */
[----:B------:R-:W-:Y:S01]  /*5980*/  @!PT LDS RZ, [RZ] ;  /* 0x00000000fffff984 */ /* 0x000fe20000000800 */
[----:B------:R-:W-:Y:S01]  /*5990*/  @!PT LDS RZ, [RZ] ;  /* 0x00000000fffff984 */ /* 0x000fe20000000800 */
[----:B------:R5:W-:Y:S01]  /*59a0*/  @!P3 LDGSTS.E.BYPASS.LTC128B.128 [R220+0x9000], desc[UR12][R82.64+0x80] ;  /* 0x0900008052dcbfae */ /* 0x000be2000b901d4c */
[----:B------:R-:W-:-:S02]  /*59b0*/  @!P4 IADD3 R2, P2, R75, R198, RZ ;  /* 0x000000c64b02c210 */ /* 0x000fc40007f5e0ff */
[----:B------:R-:W-:Y:S01]  /*59c0*/  @!P3 LEA.HI.X R69, R69, R65, R70, 0x1, P5 ;  /* 0x000000414545b211 */ /* 0x000fe200028f0c46 */
[----:B------:R1:W-:Y:S01]  /*59d0*/  @P4 STS.128 [R220+0x5800], RZ ;  /* 0x005800ffdc004388 */ /* 0x0003e20000000c00 */
[----:B------:R-:W-:Y:S01]  /*59e0*/  IADD3 R71, P5, R215, R75, RZ ;  /* 0x0000004bd7477210 */ /* 0x000fe20007fbe0ff */
[--C-:B------:R-:W-:Y:S01]  /*59f0*/  @!P4 IMAD.X R70, R66, 0x1, R197.reuse, P2 ;  /* 0x000000014246c824 */ /* 0x100fe200010e06c5 */
[C---:B---3--:R-:W-:Y:S01]  /*5a00*/  @!P4 LEA R76, P2, R2.reuse, R62, 0x1 ;  /* 0x0000003e024cc211 */ /* 0x048fe200078408ff */
[----:B------:R-:W5:Y:S01]  /*5a10*/  @!P3 LDC.64 R64, c[0x0][0x218] ;  /* 0x00008600ff40bb82 */ /* 0x000f620000000a00 */
[----:B------:R-:W-:Y:S01]  /*5a20*/  @!PT LDS RZ, [RZ] ;  /* 0x00000000fffff984 */ /* 0x000fe20000000800 */
[----:B------:R-:W-:Y:S01]  /*5a30*/  @!PT LDS RZ, [RZ] ;  /* 0x00000000fffff984 */ /* 0x000fe20000000800 */
[----:B------:R-:W-:Y:S01]  /*5a40*/  @!PT LDS RZ, [RZ] ;  /* 0x00000000fffff984 */ /* 0x000fe20000000800 */
[----:B------:R3:W-:Y:S02]  /*5a50*/  @!P4 LDGSTS.E.BYPASS.LTC128B.128 [R220+0x5800], desc[UR12][R72.64] ;  /* 0x0580000048dccfae */ /* 0x0007e4000b901d4c */
[----:B------:R-:W-:Y:S01]  /*5a60*/  @!P4 LEA.HI.X R77, R2, R63, R70, 0x1, P2 ;  /* 0x0000003f024dc211 */ /* 0x000fe200010f0c46 */
[----:B------:R-:W-:Y:S01]  /*5a70*/  IMAD.X R2, R214, 0x1, R66, P5 ;  /* 0x00000001d6027824 */ /* 0x000fe200028e0642 */
[-C--:B------:R-:W-:Y:S01]  /*5a80*/  @!P3 IADD3 R70, P2, R75, R198.reuse, RZ ;  /* 0x000000c64b46b210 */ /* 0x080fe20007f5e0ff */
[----:B------:R1:W-:Y:S01]  /*5a90*/  @P3 STS.128 [R220+0x9800], RZ ;  /* 0x009800ffdc003388 */ /* 0x0003e20000000c00 */
[----:B------:R-:W-:Y:S01]  /*5aa0*/  @!P4 IADD3 R74, P5, R71, R198, RZ ;  /* 0x000000c6474ac210 */ /* 0x000fe20007fbe0ff */
[----:B------:R-:W3:Y:S02]  /*5ab0*/  @!P4 LDC.64 R62, c[0x0][0x218] ;  /* 0x00008600ff3ecb82 */ /* 0x000ee40000000a00 */
[--C-:B------:R-:W-:Y:S01]  /*5ac0*/  @!P3 IMAD.X R66, R66, 0x1, R197.reuse, P2 ;  /* 0x000000014242b824 */ /* 0x100fe200010e06c5 */
[----:B----4-:R-:W-:Y:S01]  /*5ad0*/  @!P3 LEA R78, P2, R70, R60, 0x1 ;  /* 0x0000003c464eb211 */ /* 0x010fe200078408ff */
[----:B------:R-:W-:Y:S01]  /*5ae0*/  @!P4 IMAD.X R60, R2, 0x1, R197, P5 ;  /* 0x00000001023cc824 */ /* 0x000fe200028e06c5 */
[----:B--2---:R-:W-:Y:S01]  /*5af0*/  @!P4 LEA R80, P5, R74, R6, 0x1 ;  /* 0x000000064a50c211 */ /* 0x004fe200078a08ff */
[----:B------:R-:W-:Y:S01]  /*5b00*/  @!PT LDS RZ, [RZ] ;  /* 0x00000000fffff984 */ /* 0x000fe20000000800 */
[----:B------:R-:W-:Y:S01]  /*5b10*/  @!PT LDS RZ, [RZ] ;  /* 0x00000000fffff984 */ /* 0x000fe20000000800 */
[----:B------:R-:W-:Y:S01]  /*5b20*/  @!PT LDS RZ, [RZ] ;  /* 0x00000000fffff984 */ /* 0x000fe20000000800 */
[----:B------:R2:W-:Y:S01]  /*5b30*/  @!P3 LDGSTS.E.BYPASS.LTC128B.128 [R220+0x9800], desc[UR12][R68.64+0x80] ;  /* 0x0980008044dcbfae */ /* 0x0005e2000b901d4c */
[----:B------:R-:W-:-:S02]  /*5b40*/  @!P3 LEA.HI.X R79, R70, R61, R66, 0x1, P2 ;  /* 0x0000003d464fb211 */ /* 0x000fc400010f0c42 */
[----:B------:R-:W-:Y:S01]  /*5b50*/  @!P4 LEA.HI.X R81, R74, R7, R60, 0x1, P5 ;  /* 0x000000074a51c211 */ /* 0x000fe200028f0c3c */
[----:B------:R1:W-:Y:S01]  /*5b60*/  @P4 STS.128 [R220+0x6000], RZ ;  /* 0x006000ffdc004388 */ /* 0x0003e20000000c00 */
[----:B------:R-:W2:Y:S01]  /*5b70*/  @!P3 LDC.64 R60, c[0x0][0x218] ;  /* 0x00008600ff3cbb82 */ /* 0x000ea20000000a00 */
[-C--:B------:R-:W-:Y:S02]  /*5b80*/  @!P3 IADD3 R66, P2, R71, R198.reuse, RZ ;  /* 0x000000c64742b210 */ /* 0x080fe40007f5e0ff */
[----:B------:R-:W-:Y:S01]  /*5b90*/  IADD3 R71, P5, R215, R71, RZ ;  /* 0x00000047d7477210 */ /* 0x000fe20007fbe0ff */
[----:B------:R-:W-:Y:S01]  /*5ba0*/  @!PT LDS RZ, [RZ] ;  /* 0x00000000fffff984 */ /* 0x000fe20000000800 */
[----:B------:R-:W-:Y:S01]  /*5bb0*/  @!PT LDS RZ, [RZ] ;  /* 0x00000000fffff984 */ /* 0x000fe20000000800 */
[----:B------:R-:W-:Y:S01]  /*5bc0*/  @!PT LDS RZ, [RZ] ;  /* 0x00000000fffff984 */ /* 0x000fe20000000800 */
[----:B------:R1:W-:Y:S02]  /*5bd0*/  @!P4 LDGSTS.E.BYPASS.LTC128B.128 [R220+0x6000], desc[UR12][R76.64] ;  /* 0x060000004cdccfae */ /* 0x0003e4000b901d4c */
[--C-:B------:R-:W-:Y:S01]  /*5be0*/  @!P3 IMAD.X R70, R2, 0x1, R197.reuse, P2 ;  /* 0x000000010246b824 */ /* 0x100fe200010e06c5 */
[----:B------:R-:W-:Y:S01]  /*5bf0*/  @!P4 IADD3 R74, P2, R71, R198, RZ ;  /* 0x000000c6474ac210 */ /* 0x000fe20007f5e0ff */
[----:B------:R-:W4:Y:S01]  /*5c00*/  @!P4 LDC.64 R6, c[0x0][0x218] ;  /* 0x00008600ff06cb82 */ /* 0x000f220000000a00 */
[----:B------:R-:W-:Y:S01]  /*5c10*/  IMAD.X R2, R214, 0x1, R2, P5 ;  /* 0x00000001d6027824 */ /* 0x000fe200028e0602 */
[----:B-----5:R-:W-:Y:S01]  /*5c20*/  @!P3 LEA R82, P5, R66, R64, 0x1 ;  /* 0x000000404252b211 */ /* 0x020fe200078a08ff */
[----:B------:R1:W-:Y:S02]  /*5c30*/  @P3 STS.128 [R220+0xa000], RZ ;  /* 0x00a000ffdc003388 */ /* 0x0003e40000000c00 */
[----:B------:R-:W-:Y:S01]  /*5c40*/  @!P4 IMAD.X R64, R2, 0x1, R197, P2 ;  /* 0x000000010240c824 */ /* 0x000fe200010e06c5 */
[----:B------:R-:W-:Y:S01]  /*5c50*/  @!P3 LEA.HI.X R83, R66, R65, R70, 0x1, P5 ;  /* 0x000000414253b211 */ /* 0x000fe200028f0c46 */
[----:B------:R-:W-:Y:S01]  /*5c60*/  @!PT LDS RZ, [RZ] ;  /* 0x00000000fffff984 */ /* 0x000fe20000000800 */
[----:B------:R-:W-:Y:S01]  /*5c70*/  @!PT LDS RZ, [RZ] ;  /* 0x00000000fffff984 */ /* 0x000fe20000000800 */
[----:B------:R-:W-:Y:S01]  /*5c80*/  @!PT LDS RZ, [RZ] ;  /* 0x00000000fffff984 */ /* 0x000fe20000000800 */
[----:B------:R1:W-:Y:S01]  /*5c90*/  @!P3 LDGSTS.E.BYPASS.LTC128B.128 [R220+0xa000], desc[UR12][R78.64+0x80] ;  /* 0x0a0000804edcbfae */ /* 0x0003e2000b901d4c */
[----:B---3--:R-:W-:-:S02]  /*5ca0*/  @!P4 LEA R72, P2, R74, R62, 0x1 ;  /* 0x0000003e4a48c211 */ /* 0x008fc400078408ff */
[----:B------:R-:W-:Y:S01]  /*5cb0*/  IADD3 R65, P5, R215, R71, RZ ;  /* 0x00000047d7417210 */ /* 0x000fe20007fbe0ff */
[----:B------:R1:W-:Y:S01]  /*5cc0*/  @P4 STS.128 [R220+0x6800], RZ ;  /* 0x006800ffdc004388 */ /* 0x0003e20000000c00 */
[----:B------:R-:W-:Y:S02]  /*5cd0*/  @!P4 LEA.HI.X R73, R74, R63, R64, 0x1, P2 ;  /* 0x0000003f4a49c211 */ /* 0x000fe400010f0c40 */
[-C--:B------:R-:W-:Y:S01]  /*5ce0*/  @!P3 IADD3 R71, P2, R71, R198.reuse, RZ ;  /* 0x000000c64747b210 */ /* 0x080fe20007f5e0ff */
[----:B------:R-:W-:Y:S01]  /*5cf0*/  IMAD.X R62, R214, 0x1, R2, P5 ;  /* 0x00000001d63e7824 */ /* 0x000fe200028e0602 */
[----:B------:R-:W-:Y:S01]  /*5d00*/  @!P4 IADD3 R63, P5, R65, R198, RZ ;  /* 0x000000c6413fc210 */ /* 0x000fe20007fbe0ff */
[----:B------:R-:W-:Y:S01]  /*5d10*/  @!PT LDS RZ, [RZ] ;  /* 0x00000000fffff984 */ /* 0x000fe20000000800 */
[----:B------:R-:W-:Y:S01]  /*5d20*/  @!PT LDS RZ, [RZ] ;  /* 0x00000000fffff984 */ /* 0x000fe20000000800 */
[----:B------:R-:W-:Y:S01]  /*5d30*/  @!PT LDS RZ, [RZ] ;  /* 0x00000000fffff984 */ /* 0x000fe20000000800 */
[----:B------:R1:W-:Y:S02]  /*5d40*/  @!P4 LDGSTS.E.BYPASS.LTC128B.128 [R220+0x6800], desc[UR12][R80.64] ;  /* 0x0680000050dccfae */ /* 0x0003e4000b901d4c */
[--C-:B------:R-:W-:Y:S01]  /*5d50*/  @!P3 IMAD.X R2, R2, 0x1, R197.reuse, P2 ;  /* 0x000000010202b824 */ /* 0x100fe200010e06c5 */
[----:B--2---:R-:W-:Y:S01]  /*5d60*/  @!P3 LEA R68, P2, R71, R60, 0x1 ;  /* 0x0000003c4744b211 */ /* 0x004fe200078408ff */
[----:B------:R-:W-:Y:S01]  /*5d70*/  @!P4 IMAD.X R60, R62, 0x1, R197, P5 ;  /* 0x000000013e3cc824 */ /* 0x000fe200028e06c5 */
[----:B------:R1:W-:Y:S01]  /*5d80*/  @P3 STS.128 [R220+0xa800], RZ ;  /* 0x00a800ffdc003388 */ /* 0x0003e20000000c00 */
[----:B----4-:R-:W-:-:S02]  /*5d90*/  @!P4 LEA R6, P5, R63, R6, 0x1 ;  /* 0x000000063f06c211 */ /* 0x010fc400078a08ff */
[----:B------:R-:W-:Y:S01]  /*5da0*/  @!P3 LEA.HI.X R69, R71, R61, R2, 0x1, P2 ;  /* 0x0000003d4745b211 */ /* 0x000fe200010f0c02 */
[----:B------:R-:W-:Y:S01]  /*5db0*/  @!PT LDS RZ, [RZ] ;  /* 0x00000000fffff984 */ /* 0x000fe20000000800 */
[----:B------:R-:W-:Y:S01]  /*5dc0*/  @!PT LDS RZ, [RZ] ;  /* 0x00000000fffff984 */ /* 0x000fe20000000800 */
[----:B------:R-:W-:Y:S01]  /*5dd0*/  @!PT LDS RZ, [RZ] ;  /* 0x00000000fffff984 */ /* 0x000fe20000000800 */
[----:B------:R1:W-:Y:S01]  /*5de0*/  @!P3 LDGSTS.E.BYPASS.LTC128B.128 [R220+0xa800], desc[UR12][R82.64+0x80] ;  /* 0x0a80008052dcbfae */ /* 0x0003e2000b901d4c */
[----:B------:R-:W-:-:S03]  /*5df0*/  @!P4 LEA.HI.X R7, R63, R7, R60, 0x1, P5 ;  /* 0x000000073f07c211 */ /* 0x000fc600028f0c3c */
[----:B------:R1:W-:Y:S04]  /*5e00*/  @P4 STS.128 [R220+0x7000], RZ ;  /* 0x007000ffdc004388 */ /* 0x0003e80000000c00 */
[----:B------:R-:W-:Y:S01]  /*5e10*/  @!PT LDS RZ, [RZ] ;  /* 0x00000000fffff984 */ /* 0x000fe20000000800 */
[----:B------:R-:W-:Y:S01]  /*5e20*/  @!PT LDS RZ, [RZ] ;  /* 0x00000000fffff984 */ /* 0x000fe20000000800 */
[----:B------:R-:W-:Y:S01]  /*5e30*/  @!PT LDS RZ, [RZ] ;  /* 0x00000000fffff984 */ /* 0x000fe20000000800 */
[----:B------:R1:W-:Y:S04]  /*5e40*/  @!P4 LDGSTS.E.BYPASS.LTC128B.128 [R220+0x7000], desc[UR12][R72.64] ;  /* 0x0700000048dccfae */ /* 0x0003e8000b901d4c */
        /* <DEDUP_REMOVED lines=10> */
[----:B------:R1:W-:Y:S01]  /*5ef0*/  @P3 STS.128 [R220+0xb800], RZ ;  /* 0x00b800ffdc003388 */ /* 0x0003e20000000c00 */
[----:B------:R-:W-:Y:S05]  /*5f00*/  @P3 BRA `(.L_x_769) ;  /* 0x0000000000243947 */ /* 0x000fea0003800000 */
[----:B------:R-:W-:Y:S01]  /*5f10*/  IADD3 R65, P2, R65, R198, RZ ;  /* 0x000000c641417210 */ /* 0x000fe20007f5e0ff */
[----:B------:R-:W-:-:S04]  /*5f20*/  ULDC.64 UR8, c[0x0][0x218] ;  /* 0x0000860000087ab9 */ /* 0x000fc80000000a00 */
[----:B------:R-:W-:Y:S01]  /*5f30*/  IMAD.X R62, R62, 0x1, R197, P2 ;  /* 0x000000013e3e7824 */ /* 0x000fe200010e06c5 */
[----:B-1----:R-:W-:-:S04]  /*5f40*/  LEA R6, P2, R65, UR8, 0x1 ;  /* 0x0000000841067c11 */ /* 0x002fc8000f8408ff */
[----:B------:R-:W-:-:S05]  /*5f50*/  LEA.HI.X R7, R65, UR9, R62, 0x1, P2 ;  /* 0x0000000941077c11 */ /* 0x000fca00090f0c3e */
[----:B------:R-:W-:Y:S01]  /*5f60*/  @!PT LDS RZ, [RZ] ;  /* 0x00000000fffff984 */ /* 0x000fe20000000800 */
[----:B------:R-:W-:Y:S01]  /*5f70*/  @!PT LDS RZ, [RZ] ;  /* 0x00000000fffff984 */ /* 0x000fe20000000800 */
[----:B------:R-:W-:Y:S01]  /*5f80*/  @!PT LDS RZ, [RZ] ;  /* 0x00000000fffff984 */ /* 0x000fe20000000800 */
[----:B------:R2:W-:Y:S04]  /*5f90*/  LDGSTS.E.BYPASS.LTC128B.128 [R220+0xb800], desc[UR12][R6.64+0x80] ;  /* 0x0b80008006dc7fae */ /* 0x0005e8000b901d4c */
.L_x_769:
[----:B------:R-:W-:Y:S05]  /*5fa0*/  BSYNC B0 ;  /* 0x0000000000007941 */ /* 0x000fea0003800000 */
.L_x_768:
[----:B------:R-:W0:Y:S01]  /*5fb0*/  LDGDEPBAR ;  /* 0x00000000000079af */ /* 0x000e220000000000 */
[----:B------:R-:W-:-:S04]  /*5fc0*/  IADD3 R198, P2, R67, R198, RZ ;  /* 0x000000c643c67210 */ /* 0x000fc80007f5e0ff */
[----:B------:R-:W-:-:S09]  /*5fd0*/  IADD3.X R197, R0, R197, RZ, P2, !PT ;  /* 0x000000c500c57210 */ /* 0x000fd200017fe4ff */
.L_x_765:
[----:B------:R-:W-:Y:S01]  /*5fe0*/  IMAD.IADD R37, R37, 0x1, R232 ;  /* 0x0000000125257824 */ /* 0x000fe200078e02e8 */
[----:B------:R-:W-:Y:S01]  /*5ff0*/  LEA R204, R5, UR4, 0x1 ;  /* 0x0000000405cc7c11 */ /* 0x000fe2000f8e08ff */
[----:B------:R-:W-:Y:S01]  /*6000*/  ULDC UR10, c[0x0][0x2ec] ;  /* 0x0000bb00000a7ab9 */ /* 0x000fe20000000800 */
[----:B------:R-:W-:Y:S01]  /*6010*/  ULDC.64 UR8, c[0x0][0x218] ;  /* 0x0000860000087ab9 */ /* 0x000fe20000000a00 */
[C---:B------:R-:W-:Y:S02]  /*6020*/  VIADD R0, R37.reuse, 0x1 ;  /* 0x0000000125007836 */ /* 0x040fe40000000000 */
[----:B------:R-:W-:Y:S01]  /*6030*/  VIADD R2, R37, 0x8 ;  /* 0x0000000825027836 */ /* 0x000fe20000000000 */
[----:B-1----:R-:W-:Y:S01]  /*6040*/  LDSM.16.MT88.4 R68, [R204+0xc000] ;  /* 0x00c00000cc44783b */ /* 0x002fe20000004200 */
[--C-:B------:R-:W-:Y:S01]  /*6050*/  IMAD R202, R4, 0x2, R204.reuse ;  /* 0x0000000204ca7824 */ /* 0x100fe200078e02cc */
[CC--:B------:R-:W-:Y:S01]  /*6060*/  ISETP.GE.AND P6, PT, R0.reuse, R230.reuse, PT ;  /* 0x000000e60000720c */ /* 0x0c0fe20003fc6270 */
[----:B------:R-:W-:Y:S01]  /*6070*/  IMAD R201, R3, 0x2, R204 ;  /* 0x0000000203c97824 */ /* 0x000fe200078e02cc */
[-C--:B------:R-:W-:Y:S01]  /*6080*/  ISETP.GE.AND P3, PT, R0, R199.reuse, PT ;  /* 0x000000c70000720c */ /* 0x080fe20003f66270 */
[C---:B------:R-:W-:Y:S01]  /*6090*/  VIADD R0, R37.reuse, 0x9 ;  /* 0x0000000925007836 */ /* 0x040fe20000000000 */
[CC--:B------:R-:W-:Y:S01]  /*60a0*/  ISETP.GE.AND P4, PT, R2.reuse, R230.reuse, PT ;  /* 0x000000e60200720c */ /* 0x0c0fe20003f86270 */
[----:B------:R-:W-:Y:S01]  /*60b0*/  LDSM.16.MT88.4 R76, [R202+0xc000] ;  /* 0x00c00000ca4c783b */ /* 0x000fe20000004200 */
[-C--:B------:R-:W-:Y:S01]  /*60c0*/  ISETP.GE.AND P2, PT, R2, R199.reuse, PT ;  /* 0x000000c70200720c */ /* 0x080fe20003f46270 */
[----:B------:R-:W-:Y:S01]  /*60d0*/  VIADD R2, R37, 0x10 ;  /* 0x0000001025027836 */ /* 0x000fe20000000000 */
[----:B------:R-:W-:Y:S01]  /*60e0*/  ISETP.GE.AND P5, PT, R0, R230, PT ;  /* 0x000000e60000720c */ /* 0x000fe20003fa6270 */
[----:B------:R-:W-:Y:S01]  /*60f0*/  LDSM.16.MT88.4 R124, [R202+0x10000] ;  /* 0x01000000ca7c783b */ /* 0x000fe20000004200 */
[----:B------:R-:W-:Y:S01]  /*6100*/  FSEL R60, R52, -INF , !P4 ;  /* 0xff800000343c7808 */ /* 0x000fe20006000000 */
[----:B------:R-:W-:Y:S01]  /*6110*/  IMAD R200, R3, 0x2, R202 ;  /* 0x0000000203c87824 */ /* 0x000fe200078e02ca */
[----:B------:R-:W-:Y:S01]  /*6120*/  ISETP.GE.AND P4, PT, R0, R199, PT ;  /* 0x000000c70000720c */ /* 0x000fe20003f86270 */
[----:B------:R-:W-:Y:S01]  /*6130*/  VIADD R0, R37, 0x11 ;  /* 0x0000001125007836 */ /* 0x000fe20000000000 */
[----:B------:R-:W-:Y:S01]  /*6140*/  FSEL R62, R54, -INF , !P2 ;  /* 0xff800000363e7808 */ /* 0x000fe20005000000 */
[----:B------:R-:W-:Y:S01]  /*6150*/  LDSM.16.MT88.4 R120, [R201+0x10000] ;  /* 0x01000000c978783b */ /* 0x000fe20000004200 */
[----:B------:R-:W-:-:S02]  /*6160*/  FSEL R64, R53, -INF , !P5 ;  /* 0xff80000035407808 */ /* 0x000fc40006800000 */
[CC--:B------:R-:W-:Y:S01]  /*6170*/  ISETP.GE.AND P2, PT, R2.reuse, R230.reuse, PT ;  /* 0x000000e60200720c */ /* 0x0c0fe20003f46270 */
[----:B------:R-:W-:Y:S01]  /*6180*/  LDSM.16.MT88.4 R92, [R200+0xc000] ;  /* 0x00c00000c85c783b */ /* 0x000fe20000004200 */
[-C--:B------:R-:W-:Y:S01]  /*6190*/  ISETP.GE.AND P5, PT, R2, R199.reuse, PT ;  /* 0x000000c70200720c */ /* 0x080fe20003fa6270 */
[----:B------:R-:W-:Y:S01]  /*61a0*/  VIADD R2, R37, 0x18 ;  /* 0x0000001825027836 */ /* 0x000fe20000000000 */
[----:B------:R-:W-:Y:S02]  /*61b0*/  FSEL R84, R55, -INF , !P4 ;  /* 0xff80000037547808 */ /* 0x000fe40006000000 */
[----:B------:R-:W-:Y:S02]  /*61c0*/  FSEL R88, R48, -INF , !P2 ;  /* 0xff80000030587808 */ /* 0x000fe40005000000 */
[C---:B------:R-:W-:Y:S02]  /*61d0*/  ISETP.GE.AND P4, PT, R0.reuse, R230, PT ;  /* 0x000000e60000720c */ /* 0x040fe40003f86270 */
[----:B------:R-:W-:Y:S01]  /*61e0*/  ISETP.GE.AND P2, PT, R0, R199, PT ;  /* 0x000000c70000720c */ /* 0x000fe20003f46270 */
[----:B------:R-:W-:Y:S01]  /*61f0*/  VIADD R0, R37, 0x19 ;  /* 0x0000001925007836 */ /* 0x000fe20000000000 */
[----:B------:R-:W-:-:S02]  /*6200*/  FSEL R82, R50, -INF , !P5 ;  /* 0xff80000032527808 */ /* 0x000fc40006800000 */
[CC--:B------:R-:W-:Y:S02]  /*6210*/  ISETP.GE.AND P5, PT, R2.reuse, R230.reuse, PT ;  /* 0x000000e60200720c */ /* 0x0c0fe40003fa6270 */
[----:B------:R-:W-:Y:S02]  /*6220*/  FSEL R74, R49, -INF , !P4 ;  /* 0xff800000314a7808 */ /* 0x000fe40006000000 */
[----:B------:R-:W-:Y:S01]  /*6230*/  ISETP.GE.AND P4, PT, R2, R199, PT ;  /* 0x000000c70200720c */ /* 0x000fe20003f86270 */
[----:B------:R-:W-:Y:S01]  /*6240*/  VIADD R2, R37, 0x20 ;  /* 0x0000002025027836 */ /* 0x000fe20000000000 */
[----:B------:R-:W-:Y:S02]  /*6250*/  FSEL R80, R51, -INF , !P2 ;  /* 0xff80000033507808 */ /* 0x000fe40005000000 */
[----:B------:R-:W-:Y:S02]  /*6260*/  FSEL R54, R44, -INF , !P5 ;  /* 0xff8000002c367808 */ /* 0x000fe40006800000 */
[----:B------:R-:W-:-:S02]  /*6270*/  ISETP.GE.AND P2, PT, R0, R230, PT ;  /* 0x000000e60000720c */ /* 0x000fc40003f46270 */
[-C--:B------:R-:W-:Y:S01]  /*6280*/  ISETP.GE.AND P5, PT, R0, R199.reuse, PT ;  /* 0x000000c70000720c */ /* 0x080fe20003fa6270 */
[----:B------:R-:W-:Y:S01]  /*6290*/  VIADD R0, R37, 0x21 ;  /* 0x0000002125007836 */ /* 0x000fe20000000000 */
[----:B------:R-:W-:Y:S02]  /*62a0*/  FSEL R52, R46, -INF , !P4 ;  /* 0xff8000002e347808 */ /* 0x000fe40006000000 */
[----:B------:R-:W-:Y:S02]  /*62b0*/  FSEL R72, R45, -INF , !P2 ;  /* 0xff8000002d487808 */ /* 0x000fe40005000000 */
[C---:B------:R-:W-:Y:S02]  /*62c0*/  ISETP.GE.AND P4, PT, R2.reuse, R230, PT ;  /* 0x000000e60200720c */ /* 0x040fe40003f86270 */
[----:B------:R-:W-:Y:S01]  /*62d0*/  ISETP.GE.AND P2, PT, R2, R199, PT ;  /* 0x000000c70200720c */ /* 0x000fe20003f46270 */
[----:B------:R-:W-:Y:S01]  /*62e0*/  VIADD R2, R37, 0x28 ;  /* 0x0000002825027836 */ /* 0x000fe20000000000 */
[----:B--2---:R-:W-:-:S02]  /*62f0*/  FSEL R6, R47, -INF , !P5 ;  /* 0xff8000002f067808 */ /* 0x004fc40006800000 */
[-C--:B------:R-:W-:Y:S02]  /*6300*/  ISETP.GE.AND P5, PT, R0, R230.reuse, PT ;  /* 0x000000e60000720c */ /* 0x080fe40003fa6270 */
        /* <DEDUP_REMOVED lines=29> */
[-C--:B------:R-:W-:Y:S01]  /*64e0*/  ISETP.GE.AND P5, PT, R0, R230.reuse, PT ;  /* 0x000000e60000720c */ /* 0x080fe20003fa6270 */
[----:B------:R-:W-:Y:S01]  /*64f0*/  LDSM.16.MT88.4 R28, [R200+0x10000] ;  /* 0x01000000c81c783b */ /* 0x000fe20000004200 */
[----:B------:R-:W-:Y:S02]  /*6500*/  FSEL R240, R26, -INF , !P2 ;  /* 0xff8000001af07808 */ /* 0x000fe40005000000 */
[----:B------:R-:W-:Y:S02]  /*6510*/  FSEL R244, R25, -INF , !P5 ;  /* 0xff80000019f47808 */ /* 0x000fe40006800000 */
[C---:B------:R-:W-:Y:S02]  /*6520*/  ISETP.GE.AND P2, PT, R2.reuse, R230, PT ;  /* 0x000000e60200720c */ /* 0x040fe40003f46270 */
[----:B------:R-:W-:Y:S01]  /*6530*/  ISETP.GE.AND P5, PT, R2, R199, PT ;  /* 0x000000c70200720c */ /* 0x000fe20003fa6270 */
[----:B------:R-:W-:Y:S01]  /*6540*/  VIADD R2, R37, 0x41 ;  /* 0x0000004125027836 */ /* 0x000fe20000000000 */
[----:B------:R-:W-:-:S02]  /*6550*/  FSEL R40, R24, -INF , !P4 ;  /* 0xff80000018287808 */ /* 0x000fc40006000000 */
[-C--:B------:R-:W-:Y:S01]  /*6560*/  ISETP.GE.AND P4, PT, R0, R199.reuse, PT ;  /* 0x000000c70000720c */ /* 0x080fe20003f86270 */
[----:B------:R-:W-:Y:S01]  /*6570*/  VIADD R0, R37, 0x48 ;  /* 0x0000004825007836 */ /* 0x000fe20000000000 */
[----:B------:R-:W-:Y:S02]  /*6580*/  FSEL R24, R57, -INF , !P6 ;  /* 0xff80000039187808 */ /* 0x000fe40007000000 */
[----:B------:R-:W-:Y:S02]  /*6590*/  FSEL R238, R20, -INF , !P2 ;  /* 0xff80000014ee7808 */ /* 0x000fe40005000000 */
[----:B------:R-:W-:Y:S02]  /*65a0*/  FSEL R152, R27, -INF , !P4 ;  /* 0xff8000001b987808 */ /* 0x000fe40006000000 */
[----:B------:R-:W-:Y:S02]  /*65b0*/  ISETP.GE.AND P6, PT, R37, R230, PT ;  /* 0x000000e62500720c */ /* 0x000fe40003fc6270 */
[----:B------:R-:W-:-:S02]  /*65c0*/  ISETP.GE.AND P2, PT, R2, R199, PT ;  /* 0x000000c70200720c */ /* 0x000fc40003f46270 */
[-C--:B------:R-:W-:Y:S01]  /*65d0*/  ISETP.GE.AND P4, PT, R2, R230.reuse, PT ;  /* 0x000000e60200720c */ /* 0x080fe20003f86270 */
[----:B------:R-:W-:Y:S01]  /*65e0*/  VIADD R2, R37, 0x50 ;  /* 0x0000005025027836 */ /* 0x000fe20000000000 */
[----:B------:R-:W-:Y:S02]  /*65f0*/  FSEL R56, R56, -INF , !P6 ;  /* 0xff80000038387808 */ /* 0x000fe40007000000 */
[----:B------:R-:W-:Y:S02]  /*6600*/  FSEL R172, R23, -INF , !P2 ;  /* 0xff80000017ac7808 */ /* 0x000fe40005000000 */
[----:B------:R-:W-:Y:S02]  /*6610*/  FSEL R168, R21, -INF , !P4 ;  /* 0xff80000015a87808 */ /* 0x000fe40006000000 */
[----:B------:R-:W-:Y:S02]  /*6620*/  ISETP.GE.AND P2, PT, R37, R199, PT ;  /* 0x000000c72500720c */ /* 0x000fe40003f46270 */
[----:B------:R-:W-:-:S02]  /*6630*/  ISETP.GE.AND P6, PT, R0, R230, PT ;  /* 0x000000e60000720c */ /* 0x000fc40003fc6270 */
[----:B------:R-:W-:Y:S01]  /*6640*/  ISETP.GE.AND P4, PT, R0, R199, PT ;  /* 0x000000c70000720c */ /* 0x000fe20003f86270 */
[----:B------:R-:W-:Y:S01]  /*6650*/  VIADD R0, R37, 0x49 ;  /* 0x0000004925007836 */ /* 0x000fe20000000000 */
[----:B------:R-:W-:Y:S02]  /*6660*/  FMNMX.FTZ R7, R56, R24, !PT ;  /* 0x0000001838077209 */ /* 0x000fe40007810000 */
[----:B------:R-:W-:Y:S02]  /*6670*/  FSEL R20, R59, -INF , !P3 ;  /* 0xff8000003b147808 */ /* 0x000fe40005800000 */
[----:B------:R-:W-:Y:S02]  /*6680*/  FSEL R58, R58, -INF , !P2 ;  /* 0xff8000003a3a7808 */ /* 0x000fe40005000000 */
[----:B------:R-:W-:Y:S02]  /*6690*/  FMNMX.FTZ R7, R60, R7, !PT ;  /* 0x000000073c077209 */ /* 0x000fe40007810000 */
[----:B------:R-:W-:-:S02]  /*66a0*/  ISETP.GE.AND P3, PT, R0, R230, PT ;  /* 0x000000e60000720c */ /* 0x000fc40003f66270 */
[----:B------:R-:W-:Y:S02]  /*66b0*/  FMNMX.FTZ R21, R58, R20, !PT ;  /* 0x000000143a157209 */ /* 0x000fe40007810000 */
[----:B------:R-:W-:Y:S02]  /*66c0*/  FMNMX.FTZ R7, R64, R7, !PT ;  /* 0x0000000740077209 */ /* 0x000fe40007810000 */
[----:B------:R-:W-:Y:S02]  /*66d0*/  FSEL R170, R17, -INF , !P3 ;  /* 0xff80000011aa7808 */ /* 0x000fe40005800000 */
[----:B------:R-:W-:Y:S02]  /*66e0*/  FMNMX.FTZ R17, R62, R21, !PT ;  /* 0x000000153e117209 */ /* 0x000fe40007810000 */
[----:B------:R-:W-:Y:S02]  /*66f0*/  FMNMX.FTZ R7, R88, R7, !PT ;  /* 0x0000000758077209 */ /* 0x000fe40007810000 */
[----:B------:R-:W-:-:S02]  /*6700*/  FMNMX.FTZ R17, R84, R17, !PT ;  /* 0x0000001154117209 */ /* 0x000fc40007810000 */
[----:B------:R-:W-:Y:S02]  /*6710*/  FMNMX.FTZ R7, R74, R7, !PT ;  /* 0x000000074a077209 */ /* 0x000fe40007810000 */
[----:B------:R-:W-:Y:S02]  /*6720*/  FSEL R234, R22, -INF , !P5 ;  /* 0xff80000016ea7808 */ /* 0x000fe40006800000 */
[----:B------:R-:W-:Y:S02]  /*6730*/  FMNMX.FTZ R17, R82, R17, !PT ;  /* 0x0000001152117209 */ /* 0x000fe40007810000 */
[----:B------:R-:W-:Y:S01]  /*6740*/  ISETP.GE.AND P5, PT, R0, R199, PT ;  /* 0x000000c70000720c */ /* 0x000fe20003fa6270 */
[----:B------:R-:W-:Y:S01]  /*6750*/  VIADD R0, R37, 0x51 ;  /* 0x0000005125007836 */ /* 0x000fe20000000000 */
[----:B------:R-:W-:Y:S02]  /*6760*/  FMNMX.FTZ R7, R54, R7, !PT ;  /* 0x0000000736077209 */ /* 0x000fe40007810000 */
[----:B------:R-:W-:-:S02]  /*6770*/  FMNMX.FTZ R17, R80, R17, !PT ;  /* 0x0000001150117209 */ /* 0x000fc40007810000 */
[----:B------:R-:W-:Y:S02]  /*6780*/  FSEL R236, R16, -INF , !P6 ;  /* 0xff80000010ec7808 */ /* 0x000fe40007000000 */
[-C--:B------:R-:W-:Y:S02]  /*6790*/  ISETP.GE.AND P6, PT, R0, R230.reuse, PT ;  /* 0x000000e60000720c */ /* 0x080fe40003fc6270 */
[----:B------:R-:W-:Y:S02]  /*67a0*/  FMNMX.FTZ R7, R72, R7, !PT ;  /* 0x0000000748077209 */ /* 0x000fe40007810000 */
[----:B------:R-:W-:Y:S02]  /*67b0*/  FMNMX.FTZ R17, R52, R17, !PT ;  /* 0x0000001134117209 */ /* 0x000fe40007810000 */
[----:B------:R-:W-:Y:S02]  /*67c0*/  FSEL R190, R18, -INF , !P4 ;  /* 0xff80000012be7808 */ /* 0x000fe40006000000 */
[----:B------:R-:W-:-:S02]  /*67d0*/  ISETP.GE.AND P2, PT, R2, R230, PT ;  /* 0x000000e60200720c */ /* 0x000fc40003f46270 */
[----:B------:R-:W-:Y:S02]  /*67e0*/  ISETP.GE.AND P4, PT, R2, R199, PT ;  /* 0x000000c70200720c */ /* 0x000fe40003f86270 */
[----:B------:R-:W-:Y:S02]  /*67f0*/  FMNMX.FTZ R2, R50, R7, !PT ;  /* 0x0000000732027209 */ /* 0x000fe40007810000 */
[----:B------:R-:W-:Y:S02]  /*6800*/  FSEL R34, R13, -INF , !P6 ;  /* 0xff8000000d227808 */ /* 0x000fe40007000000 */
[----:B------:R-:W-:Y:S02]  /*6810*/  FMNMX.FTZ R13, R6, R17, !PT ;  /* 0x00000011060d7209 */ /* 0x000fe40007810000 */
[----:B------:R-:W-:Y:S01]  /*6820*/  ISETP.GE.AND P3, PT, R0, R199, PT ;  /* 0x000000c70000720c */ /* 0x000fe20003f66270 */
[----:B------:R-:W-:Y:S01]  /*6830*/  VIADD R0, R37, 0x58 ;  /* 0x0000005825007836 */ /* 0x000fe20000000000 */
[----:B------:R-:W-:Y:S01]  /*6840*/  FMNMX.FTZ R7, R41, R2, !PT ;  /* 0x0000000229077209 */ /* 0x000fe20007810000 */
[----:B------:R-:W-:Y:S01]  /*6850*/  VIADD R2, R37, 0x71 ;  /* 0x0000007125027836 */ /* 0x000fe20000000000 */
[----:B------:R-:W-:-:S02]  /*6860*/  FMNMX.FTZ R13, R48, R13, !PT ;  /* 0x0000000d300d7209 */ /* 0x000fc40007810000 */
[----:B------:R-:W-:Y:S02]  /*6870*/  FMNMX.FTZ R7, R46, R7, !PT ;  /* 0x000000072e077209 */ /* 0x000fe40007810000 */
[----:B------:R-:W-:Y:S02]  /*6880*/  FSEL R174, R19, -INF , !P5 ;  /* 0xff80000013ae7808 */ /* 0x000fe40006800000 */
[----:B------:R-:W-:Y:S01]  /*6890*/  FSEL R184, R12, -INF , !P2 ;  /* 0xff8000000cb87808 */ /* 0x000fe20005000000 */
[----:B------:R-:W-:Y:S01]  /*68a0*/  LDSM.16.MT88.4 R16, [R201+0xc800] ;  /* 0x00c80000c910783b */ /* 0x000fe20000004200 */
[----:B------:R-:W-:Y:S02]  /*68b0*/  FMNMX.FTZ R13, R250, R13, !PT ;  /* 0x0000000dfa0d7209 */ /* 0x000fe40007810000 */
[C---:B------:R-:W-:Y:S02]  /*68c0*/  ISETP.GE.AND P5, PT, R0.reuse, R230, PT ;  /* 0x000000e60000720c */ /* 0x040fe40003fa6270 */
[----:B------:R-:W-:Y:S01]  /*68d0*/  ISETP.GE.AND P2, PT, R0, R199, PT ;  /* 0x000000c70000720c */ /* 0x000fe20003f46270 */
[----:B------:R-:W-:Y:S01]  /*68e0*/  VIADD R0, R37, 0x59 ;  /* 0x0000005925007836 */ /* 0x000fe20000000000 */
[----:B------:R-:W-:-:S02]  /*68f0*/  FMNMX.FTZ R7, R252, R7, !PT ;  /* 0x00000007fc077209 */ /* 0x000fc40007810000 */
[----:B------:R-:W-:Y:S02]  /*6900*/  FMNMX.FTZ R13, R44, R13, !PT ;  /* 0x0000000d2c0d7209 */ /* 0x000fe40007810000 */
[----:B------:R-:W-:Y:S02]  /*6910*/  FSEL R182, R14, -INF , !P4 ;  /* 0xff8000000eb67808 */ /* 0x000fe40006000000 */
[----:B------:R-:W-:Y:S02]  /*6920*/  ISETP.GE.AND P4, PT, R0, R230, PT ;  /* 0x000000e60000720c */ /* 0x000fe40003f86270 */
[----:B------:R-:W-:Y:S02]  /*6930*/  FMNMX.FTZ R7, R42, R7, !PT ;  /* 0x000000072a077209 */ /* 0x000fe40007810000 */
[----:B------:R-:W-:Y:S02]  /*6940*/  FMNMX.FTZ R13, R248, R13, !PT ;  /* 0x0000000df80d7209 */ /* 0x000fe40007810000 */
[----:B------:R-:W-:-:S02]  /*6950*/  FMNMX.FTZ R7, R246, R7, !PT ;  /* 0x00000007f6077209 */ /* 0x000fc40007810000 */
[----:B------:R-:W-:Y:S02]  /*6960*/  FSEL R186, R9, -INF , !P4 ;  /* 0xff80000009ba7808 */ /* 0x000fe40006000000 */
[----:B------:R-:W-:Y:S02]  /*6970*/  FMNMX.FTZ R9, R242, R13, !PT ;  /* 0x0000000df2097209 */ /* 0x000fe40007810000 */
[----:B------:R-:W-:Y:S02]  /*6980*/  FMNMX.FTZ R7, R40, R7, !PT ;  /* 0x0000000728077209 */ /* 0x000fe40007810000 */
[----:B------:R-:W-:Y:S02]  /*6990*/  FMNMX.FTZ R9, R150, R9, !PT ;  /* 0x0000000996097209 */ /* 0x000fe40007810000 */
[----:B------:R-:W-:Y:S02]  /*69a0*/  FMNMX.FTZ R7, R244, R7, !PT ;  /* 0x00000007f4077209 */ /* 0x000fe40007810000 */
[----:B------:R-:W-:-:S02]  /*69b0*/  FMNMX.FTZ R9, R240, R9, !PT ;  /* 0x00000009f0097209 */ /* 0x000fc40007810000 */
[----:B------:R-:W-:Y:S02]  /*69c0*/  FMNMX.FTZ R7, R238, R7, !PT ;  /* 0x00000007ee077209 */ /* 0x000fe40007810000 */
[----:B------:R-:W-:Y:S02]  /*69d0*/  FMNMX.FTZ R9, R152, R9, !PT ;  /* 0x0000000998097209 */ /* 0x000fe40007810000 */
[----:B------:R-:W-:Y:S01]  /*69e0*/  ISETP.GE.AND P6, PT, R0, R199, PT ;  /* 0x000000c70000720c */ /* 0x000fe20003fc6270 */
[----:B------:R-:W-:Y:S01]  /*69f0*/  VIADD R0, R37, 0x60 ;  /* 0x0000006025007836 */ /* 0x000fe20000000000 */
[----:B------:R-:W-:Y:S02]  /*6a00*/  FMNMX.FTZ R7, R168, R7, !PT ;  /* 0x00000007a8077209 */ /* 0x000fe40007810000 */
[----:B------:R-:W-:Y:S02]  /*6a10*/  FMNMX.FTZ R9, R234, R9, !PT ;  /* 0x00000009ea097209 */ /* 0x000fe40007810000 */
[----:B------:R-:W-:-:S02]  /*6a20*/  FSEL R176, R11, -INF , !P6 ;  /* 0xff8000000bb07808 */ /* 0x000fc40007000000 */
[----:B------:R-:W-:Y:S01]  /*6a30*/  FMNMX.FTZ R11, R236, R7, !PT ;  /* 0x00000007ec0b7209 */ /* 0x000fe20007810000 */
[----:B------:R-:W-:Y:S01]  /*6a40*/  VIADD R7, R37, 0x70 ;  /* 0x0000007025077836 */ /* 0x000fe20000000000 */
[----:B------:R-:W-:Y:S02]  /*6a50*/  FMNMX.FTZ R9, R172, R9, !PT ;  /* 0x00000009ac097209 */ /* 0x000fe40007810000 */
[----:B------:R-:W-:Y:S02]  /*6a60*/  FMNMX.FTZ R11, R170, R11, !PT ;  /* 0x0000000baa0b7209 */ /* 0x000fe40007810000 */
[----:B------:R-:W-:Y:S02]  /*6a70*/  FMNMX.FTZ R9, R190, R9, !PT ;  /* 0x00000009be097209 */ /* 0x000fe40007810000 */
[----:B------:R-:W-:Y:S02]  /*6a80*/  FMNMX.FTZ R11, R184, R11, !PT ;  /* 0x0000000bb80b7209 */ /* 0x000fe40007810000 */
[----:B------:R-:W-:-:S02]  /*6a90*/  FSEL R180, R15, -INF , !P3 ;  /* 0xff8000000fb47808 */ /* 0x000fc40005800000 */
[----:B------:R-:W-:Y:S02]  /*6aa0*/  FSEL R32, R8, -INF , !P5 ;  /* 0xff80000008207808 */ /* 0x000fe40006800000 */
[----:B------:R-:W-:Y:S02]  /*6ab0*/  FMNMX.FTZ R9, R174, R9, !PT ;  /* 0x00000009ae097209 */ /* 0x000fe40007810000 */
[C---:B------:R-:W-:Y:S02]  /*6ac0*/  ISETP.GE.AND P3, PT, R0.reuse, R230, PT ;  /* 0x000000e60000720c */ /* 0x040fe40003f66270 */
[----:B------:R-:W-:Y:S01]  /*6ad0*/  ISETP.GE.AND P5, PT, R0, R199, PT ;  /* 0x000000c70000720c */ /* 0x000fe20003fa6270 */
[----:B------:R-:W-:Y:S01]  /*6ae0*/  VIADD R0, R37, 0x61 ;  /* 0x0000006125007836 */ /* 0x000fe20000000000 */
[----:B------:R-:W-:Y:S02]  /*6af0*/  FMNMX.FTZ R11, R34, R11, !PT ;  /* 0x0000000b220b7209 */ /* 0x000fe40007810000 */
[----:B------:R-:W-:-:S02]  /*6b00*/  FMNMX.FTZ R9, R182, R9, !PT ;  /* 0x00000009b6097209 */ /* 0x000fc40007810000 */
[----:B------:R-:W-:Y:S02]  /*6b10*/  FSEL R178, R10, -INF , !P2 ;  /* 0xff8000000ab27808 */ /* 0x000fe40005000000 */
[C---:B------:R-:W-:Y:S02]  /*6b20*/  ISETP.GE.AND P2, PT, R0.reuse, R230, PT ;  /* 0x000000e60000720c */ /* 0x040fe40003f46270 */
[----:B------:R-:W-:Y:S01]  /*6b30*/  ISETP.GE.AND P4, PT, R0, R199, PT ;  /* 0x000000c70000720c */ /* 0x000fe20003f86270 */
[----:B------:R-:W-:Y:S01]  /*6b40*/  VIADD R0, R37, 0x68 ;  /* 0x0000006825007836 */ /* 0x000fe20000000000 */
[----:B------:R-:W-:Y:S02]  /*6b50*/  FMNMX.FTZ R11, R32, R11, !PT ;  /* 0x0000000b200b7209 */ /* 0x000fe40007810000 */
[----:B------:R-:W-:Y:S02]  /*6b60*/  FMNMX.FTZ R9, R180, R9, !PT ;  /* 0x00000009b4097209 */ /* 0x000fe40007810000 */
[----:B------:R-:W-:-:S02]  /*6b70*/  FSEL R166, R108, -INF , !P3 ;  /* 0xff8000006ca67808 */ /* 0x000fc40005800000 */
[----:B------:R-:W-:Y:S02]  /*6b80*/  FMNMX.FTZ R11, R186, R11, !PT ;  /* 0x0000000bba0b7209 */ /* 0x000fe40007810000 */
[----:B------:R-:W-:Y:S02]  /*6b90*/  FMNMX.FTZ R9, R178, R9, !PT ;  /* 0x00000009b2097209 */ /* 0x000fe40007810000 */
[C---:B------:R-:W-:Y:S02]  /*6ba0*/  ISETP.GE.AND P6, PT, R0.reuse, R230, PT ;  /* 0x000000e60000720c */ /* 0x040fe40003fc6270 */
[----:B------:R-:W-:Y:S01]  /*6bb0*/  ISETP.GE.AND P3, PT, R0, R199, PT ;  /* 0x000000c70000720c */ /* 0x000fe20003f66270 */
[----:B------:R-:W-:Y:S01]  /*6bc0*/  VIADD R0, R37, 0x69 ;  /* 0x0000006925007836 */ /* 0x000fe20000000000 */
[----:B------:R-:W-:Y:S02]  /*6bd0*/  FSEL R164, R109, -INF , !P2 ;  /* 0xff8000006da47808 */ /* 0x000fe40005000000 */
[----:B------:R-:W-:-:S02]  /*6be0*/  FMNMX.FTZ R11, R166, R11, !PT ;  /* 0x0000000ba60b7209 */ /* 0x000fc40007810000 */
[----:B------:R-:W-:Y:S02]  /*6bf0*/  FSEL R158, R110, -INF , !P5 ;  /* 0xff8000006e9e7808 */ /* 0x000fe40006800000 */
[----:B------:R-:W-:Y:S02]  /*6c00*/  FMNMX.FTZ R9, R176, R9, !PT ;  /* 0x00000009b0097209 */ /* 0x000fe40007810000 */
[----:B------:R-:W-:Y:S02]  /*6c10*/  ISETP.GE.AND P5, PT, R0, R230, PT ;  /* 0x000000e60000720c */ /* 0x000fe40003fa6270 */
[----:B------:R-:W-:Y:S02]  /*6c20*/  FSEL R162, R104, -INF , !P6 ;  /* 0xff80000068a27808 */ /* 0x000fe40007000000 */
[----:B------:R-:W-:Y:S02]  /*6c30*/  FMNMX.FTZ R11, R164, R11, !PT ;  /* 0x0000000ba40b7209 */ /* 0x000fe40007810000 */
[----:B------:R-:W-:-:S02]  /*6c40*/  FSEL R156, R111, -INF , !P4 ;  /* 0xff8000006f9c7808 */ /* 0x000fc40006000000 */
[----:B------:R-:W-:Y:S02]  /*6c50*/  FMNMX.FTZ R9, R158, R9, !PT ;  /* 0x000000099e097209 */ /* 0x000fe40007810000 */
[----:B------:R-:W-:Y:S02]  /*6c60*/  ISETP.GE.AND P4, PT, R7, R230, PT ;  /* 0x000000e60700720c */ /* 0x000fe40003f86270 */
[----:B------:R-:W-:Y:S02]  /*6c70*/  FSEL R160, R105, -INF , !P5 ;  /* 0xff80000069a07808 */ /* 0x000fe40006800000 */
[----:B------:R-:W-:Y:S02]  /*6c80*/  FMNMX.FTZ R11, R162, R11, !PT ;  /* 0x0000000ba20b7209 */ /* 0x000fe40007810000 */
[----:B------:R-:W-:Y:S01]  /*6c90*/  ISETP.GE.AND P2, PT, R0, R199, PT ;  /* 0x000000c70000720c */ /* 0x000fe20003f46270 */
[C---:B------:R-:W-:Y:S01]  /*6ca0*/  VIADD R0, R37.reuse, 0x78 ;  /* 0x0000007825007836 */ /* 0x040fe20000000000 */
[----:B------:R-:W-:Y:S01]  /*6cb0*/  FSEL R154, R106, -INF , !P3 ;  /* 0xff8000006a9a7808 */ /* 0x000fe20005800000 */
[----:B------:R-:W-:Y:S01]  /*6cc0*/  VIADD R37, R37, 0x79 ;  /* 0x0000007925257836 */ /* 0x000fe20000000000 */
[----:B------:R-:W-:-:S02]  /*6cd0*/  FMNMX.FTZ R9, R156, R9, !PT ;  /* 0x000000099c097209 */ /* 0x000fc40007810000 */
[----:B------:R-:W-:Y:S02]  /*6ce0*/  ISETP.GE.AND P5, PT, R2, R230, PT ;  /* 0x000000e60200720c */ /* 0x000fe40003fa6270 */
[----:B------:R-:W-:Y:S02]  /*6cf0*/  FSEL R146, R100, -INF , !P4 ;  /* 0xff80000064927808 */ /* 0x000fe40006000000 */
[----:B------:R-:W-:Y:S02]  /*6d00*/  FMNMX.FTZ R11, R160, R11, !PT ;  /* 0x0000000ba00b7209 */ /* 0x000fe40007810000 */
[----:B------:R-:W-:Y:S02]  /*6d10*/  ISETP.GE.AND P3, PT, R7, R199, PT ;  /* 0x000000c70700720c */ /* 0x000fe40003f66270 */
[----:B------:R-:W-:Y:S02]  /*6d20*/  FSEL R148, R107, -INF , !P2 ;  /* 0xff8000006b947808 */ /* 0x000fe40005000000 */
        /* <DEDUP_REMOVED lines=12> */
[----:B------:R-:W-:Y:S01]  /*6df0*/  FMNMX.FTZ R9, R138, R9, !PT ;  /* 0x000000098a097209 */ /* 0x000fe20007810000 */
[----:B------:R-:W-:Y:S01]  /*6e00*/  LDSM.16.MT88.4 R100, [R204+0x10000] ;  /* 0x01000000cc64783b */ /* 0x000fe20000004200 */
[----:B------:R-:W-:-:S02]  /*6e10*/  FSEL R140, R97, -INF , !P5 ;  /* 0xff800000618c7808 */ /* 0x000fc40006800000 */
[----:B------:R-:W-:Y:S02]  /*6e20*/  FMNMX.FTZ R11, R142, R11, !PT ;  /* 0x0000000b8e0b7209 */ /* 0x000fe40007810000 */
[----:B------:R-:W-:Y:S02]  /*6e30*/  ISETP.GE.AND P2, PT, R37, R199, PT ;  /* 0x000000c72500720c */ /* 0x000fe40003f46270 */
[----:B------:R-:W-:Y:S02]  /*6e40*/  FSEL R134, R98, -INF , !P3 ;  /* 0xff80000062867808 */ /* 0x000fe40005800000 */
[----:B------:R-:W-:Y:S02]  /*6e50*/  FMNMX.FTZ R9, R136, R9, !PT ;  /* 0x0000000988097209 */ /* 0x000fe40007810000 */
[----:B------:R-:W-:Y:S02]  /*6e60*/  FMNMX.FTZ R7, R140, R11, !PT ;  /* 0x0000000b8c077209 */ /* 0x000fe40007810000 */
[----:B------:R-:W-:-:S02]  /*6e70*/  FSEL R132, R99, -INF , !P2 ;  /* 0xff80000063847808 */ /* 0x000fc40005000000 */
[----:B------:R-:W-:Y:S01]  /*6e80*/  FMNMX.FTZ R9, R134, R9, !PT ;  /* 0x0000000986097209 */ /* 0x000fe20007810000 */
[----:B------:R-:W1:Y:S03]  /*6e90*/  SHFL.BFLY PT, R2, R7, 0x2, 0x1f ;  /* 0x0c401f0007027f89 */ /* 0x000e6600000e0000 */
[----:B------:R-:W-:-:S05]  /*6ea0*/  FMNMX.FTZ R11, R132, R9, !PT ;  /* 0x00000009840b7209 */ /* 0x000fca0007810000 */
[----:B------:R-:W2:Y:S01]  /*6eb0*/  SHFL.BFLY PT, R0, R11, 0x2, 0x1f ;  /* 0x0c401f000b007f89 */ /* 0x000ea200000e0000 */
[----:B-1----:R-:W-:-:S05]  /*6ec0*/  FMNMX.FTZ R9, R7, R2, !PT ;  /* 0x0000000207097209 */ /* 0x002fca0007810000 */
[----:B------:R-:W1:Y:S01]  /*6ed0*/  SHFL.BFLY PT, R2, R9, 0x1, 0x1f ;  /* 0x0c201f0009027f89 */ /* 0x000e6200000e0000 */
[----:B--2---:R-:W-:-:S05]  /*6ee0*/  FMNMX.FTZ R7, R11, R0, !PT ;  /* 0x000000000b077209 */ /* 0x004fca0007810000 */
[----:B------:R-:W2:Y:S01]  /*6ef0*/  SHFL.BFLY PT, R0, R7, 0x1, 0x1f ;  /* 0x0c201f0007007f89 */ /* 0x000ea200000e0000 */
[----:B-1----:R-:W-:-:S03]  /*6f00*/  FMNMX.FTZ R2, R9, R2, !PT ;  /* 0x0000000209027209 */ /* 0x002fc60007810000 */
[----:B------:R-:W-:Y:S01]  /*6f10*/  LDSM.16.MT88.4 R8, [R202+0xc800] ;  /* 0x00c80000ca08783b */ /* 0x000fe20000004200 */
[C---:B------:R-:W-:Y:S01]  /*6f20*/  FSETP.NEU.FTZ.AND P2, PT, R2.reuse, -INF , PT ;  /* 0xff8000000200780b */ /* 0x040fe20003f5d000 */
[----:B------:R-:W-:Y:S01]  /*6f30*/  FMUL.FTZ R133, R2, UR10 ;  /* 0x0000000a02857c20 */ /* 0x000fe20008410000 */
[----:B--2---:R-:W-:-:S04]  /*6f40*/  FMNMX.FTZ R0, R7, R0, !PT ;  /* 0x0000000007007209 */ /* 0x004fc80007810000 */
[----:B------:R-:W-:Y:S02]  /*6f50*/  FSEL R133, R133, RZ, P2 ;  /* 0x000000ff85857208 */ /* 0x000fe40001000000 */
[C---:B------:R-:W-:Y:S01]  /*6f60*/  FSETP.NEU.FTZ.AND P2, PT, R0.reuse, -INF , PT ;  /* 0xff8000000000780b */ /* 0x040fe20003f5d000 */
[----:B------:R-:W-:Y:S02]  /*6f70*/  FMUL.FTZ R65, R0, UR10 ;  /* 0x0000000a00417c20 */ /* 0x000fe40008410000 */
[--C-:B------:R-:W-:Y:S01]  /*6f80*/  FFMA.FTZ R59, R64, UR10, -R133.reuse ;  /* 0x0000000a403b7c23 */ /* 0x100fe20008010885 */
[--C-:B------:R-:W-:Y:S01]  /*6f90*/  FFMA.FTZ R66, R56, UR10, -R133.reuse ;  /* 0x0000000a38427c23 */ /* 0x100fe20008010885 */
[--C-:B------:R-:W-:Y:S01]  /*6fa0*/  FFMA.FTZ R63, R24, UR10, -R133.reuse ;  /* 0x0000000a183f7c23 */ /* 0x100fe20008010885 */
[----:B------:R-:W-:Y:S01]  /*6fb0*/  FSEL R65, R65, RZ, P2 ;  /* 0x000000ff41417208 */ /* 0x000fe20001000000 */
[--C-:B------:R-:W-:Y:S01]  /*6fc0*/  FFMA.FTZ R60, R60, UR10, -R133.reuse ;  /* 0x0000000a3c3c7c23 */ /* 0x100fe20008010885 */
[----:B------:R-:W-:Y:S01]  /*6fd0*/  LDSM.16.MT88.4 R24, [R204+0xc800] ;  /* 0x00c80000cc18783b */ /* 0x000fe20000004200 */
[----:B------:R-:W-:Y:S01]  /*6fe0*/  MUFU.EX2 R59, R59 ;  /* 0x0000003b003b7308 */ /* 0x000fe20000000800 */
[----:B------:R-:W-:Y:S01]  /*6ff0*/  FFMA.FTZ R56, R88, UR10, -R133 ;  /* 0x0000000a58387c23 */ /* 0x000fe20008010885 */
[--C-:B------:R-:W-:Y:S01]  /*7000*/  FFMA.FTZ R61, R58, UR10, -R65.reuse ;  /* 0x0000000a3a3d7c23 */ /* 0x100fe20008010841 */
[--C-:B------:R-:W-:Y:S01]  /*7010*/  FFMA.FTZ R64, R20, UR10, -R65.reuse ;  /* 0x0000000a14407c23 */ /* 0x100fe20008010841 */
[--C-:B------:R-:W-:Y:S01]  /*7020*/  FFMA.FTZ R62, R62, UR10, -R65.reuse ;  /* 0x0000000a3e3e7c23 */ /* 0x100fe20008010841 */
[----:B------:R-:W-:Y:S01]  /*7030*/  FFMA.FTZ R57, R84, UR10, -R65 ;  /* 0x0000000a54397c23 */ /* 0x000fe20008010841 */
[--C-:B------:R-:W-:Y:S01]  /*7040*/  FFMA.FTZ R55, R74, UR10, -R133.reuse ;  /* 0x0000000a4a377c23 */ /* 0x100fe20008010885 */
[----:B------:R-:W1:Y:S01]  /*7050*/  LDSM.16.MT88.4 R84, [R201+0xc000] ;  /* 0x00c00000c954783b */ /* 0x000e620000004200 */
[----:B------:R-:W-:Y:S01]  /*7060*/  MUFU.EX2 R66, R66 ;  /* 0x0000004200427308 */ /* 0x000fe20000000800 */
[--C-:B------:R-:W-:Y:S01]  /*7070*/  FFMA.FTZ R54, R54, UR10, -R133.reuse ;  /* 0x0000000a36367c23 */ /* 0x100fe20008010885 */
[----:B------:R-:W-:Y:S01]  /*7080*/  FFMA.FTZ R51, R72, UR10, -R133 ;  /* 0x0000000a48337c23 */ /* 0x000fe20008010885 */
[--C-:B------:R-:W-:Y:S01]  /*7090*/  FFMA.FTZ R58, R82, UR10, -R65.reuse ;  /* 0x0000000a523a7c23 */ /* 0x100fe20008010841 */
[--C-:B------:R-:W-:Y:S01]  /*70a0*/  FFMA.FTZ R53, R80, UR10, -R65.reuse ;  /* 0x0000000a50357c23 */ /* 0x100fe20008010841 */
[--C-:B------:R-:W-:Y:S01]  /*70b0*/  FFMA.FTZ R52, R52, UR10, -R65.reuse ;  /* 0x0000000a34347c23 */ /* 0x100fe20008010841 */
[----:B------:R-:W-:Y:S01]  /*70c0*/  FFMA.FTZ R49, R6, UR10, -R65 ;  /* 0x0000000a06317c23 */ /* 0x000fe20008010841 */
[----:B------:R-:W-:Y:S01]  /*70d0*/  LDSM.16.MT88.4 R20, [R200+0xc800] ;  /* 0x00c80000c814783b */ /* 0x000fe20000004200 */
[----:B------:R-:W2:Y:S01]  /*70e0*/  MUFU.EX2 R63, R63 ;  /* 0x0000003f003f7308 */ /* 0x000ea20000000800 */
[--C-:B------:R-:W-:Y:S01]  /*70f0*/  FFMA.FTZ R47, R41, UR10, -R133.reuse ;  /* 0x0000000a292f7c23 */ /* 0x100fe20008010885 */
[--C-:B------:R-:W-:Y:S01]  /*7100*/  FFMA.FTZ R50, R50, UR10, -R133.reuse ;  /* 0x0000000a32327c23 */ /* 0x100fe20008010885 */
[----:B------:R-:W3:Y:S01]  /*7110*/  LDSM.16.MT88.4 R4, [R204+0x10800] ;  /* 0x01080000cc04783b */ /* 0x000ee20000004200 */
[--C-:B------:R-:W-:Y:S01]  /*7120*/  FFMA.FTZ R46, R46, UR10, -R133.reuse ;  /* 0x0000000a2e2e7c23 */ /* 0x100fe20008010885 */
[----:B------:R-:W-:Y:S01]  /*7130*/  FFMA.FTZ R43, R252, UR10, -R133 ;  /* 0x0000000afc2b7c23 */ /* 0x000fe20008010885 */
[--C-:B------:R-:W-:Y:S01]  /*7140*/  FFMA.FTZ R48, R48, UR10, -R65.reuse ;  /* 0x0000000a30307c23 */ /* 0x100fe20008010841 */
[--C-:B------:R-:W-:Y:S01]  /*7150*/  FFMA.FTZ R45, R250, UR10, -R65.reuse ;  /* 0x0000000afa2d7c23 */ /* 0x100fe20008010841 */
[----:B------:R-:W4:Y:S01]  /*7160*/  MUFU.EX2 R60, R60 ;  /* 0x0000003c003c7308 */ /* 0x000f220000000800 */
[--C-:B------:R-:W-:Y:S01]  /*7170*/  FFMA.FTZ R44, R44, UR10, -R65.reuse ;  /* 0x0000000a2c2c7c23 */ /* 0x100fe20008010841 */
[----:B------:R-:W-:Y:S01]  /*7180*/  FFMA.FTZ R41, R248, UR10, -R65 ;  /* 0x0000000af8297c23 */ /* 0x000fe20008010841 */
[--C-:B------:R-:W-:Y:S01]  /*7190*/  FFMA.FTZ R42, R42, UR10, -R133.reuse ;  /* 0x0000000a2a2a7c23 */ /* 0x100fe20008010885 */
[--C-:B------:R-:W-:Y:S01]  /*71a0*/  FFMA.FTZ R37, R246, UR10, -R133.reuse ;  /* 0x0000000af6257c23 */ /* 0x100fe20008010885 */
[--C-:B------:R-:W-:Y:S01]  /*71b0*/  FFMA.FTZ R40, R40, UR10, -R133.reuse ;  /* 0x0000000a28287c23 */ /* 0x100fe20008010885 */
[----:B------:R-:W-:Y:S01]  /*71c0*/  FFMA.FTZ R3, R244, UR10, -R133 ;  /* 0x0000000af4037c23 */ /* 0x000fe20008010885 */
[--C-:B------:R-:W-:Y:S01]  /*71d0*/  FFMA.FTZ R67, R242, UR10, -R65.reuse ;  /* 0x0000000af2437c23 */ /* 0x100fe20008010841 */
[----:B------:R-:W-:Y:S01]  /*71e0*/  MUFU.EX2 R61, R61 ;  /* 0x0000003d003d7308 */ /* 0x000fe20000000800 */
[----:B--2---:R-:W-:Y:S01]  /*71f0*/  F2FP.BF16.F32.PACK_AB R116, R63, R66 ;  /* 0x000000423f74723e */ /* 0x004fe200000010ff */
[--C-:B------:R-:W-:Y:S01]  /*7200*/  FFMA.FTZ R150, R150, UR10, -R65.reuse ;  /* 0x0000000a96967c23 */ /* 0x100fe20008010841 */
[--C-:B------:R-:W-:Y:S01]  /*7210*/  FFMA.FTZ R135, R240, UR10, -R65.reuse ;  /* 0x0000000af0877c23 */ /* 0x100fe20008010841 */
[----:B------:R-:W-:Y:S01]  /*7220*/  FFMA.FTZ R152, R152, UR10, -R65 ;  /* 0x0000000a98987c23 */ /* 0x000fe20008010841 */
[--C-:B------:R-:W-:Y:S01]  /*7230*/  FFMA.FTZ R137, R238, UR10, -R133.reuse ;  /* 0x0000000aee897c23 */ /* 0x100fe20008010885 */
[--C-:B------:R-:W-:Y:S01]  /*7240*/  FFMA.FTZ R168, R168, UR10, -R133.reuse ;  /* 0x0000000aa8a87c23 */ /* 0x100fe20008010885 */
[--C-:B------:R-:W-:Y:S01]  /*7250*/  FFMA.FTZ R139, R236, UR10, -R133.reuse ;  /* 0x0000000aec8b7c23 */ /* 0x100fe20008010885 */
[----:B------:R-:W2:Y:S01]  /*7260*/  MUFU.EX2 R64, R64 ;  /* 0x0000004000407308 */ /* 0x000ea20000000800 */
[----:B----4-:R-:W-:Y:S01]  /*7270*/  F2FP.BF16.F32.PACK_AB R118, R59, R60 ;  /* 0x0000003c3b76723e */ /* 0x010fe200000010ff */
[----:B------:R-:W-:Y:S01]  /*7280*/  FFMA.FTZ R170, R170, UR10, -R133 ;  /* 0x0000000aaaaa7c23 */ /* 0x000fe20008010885 */
[--C-:B------:R-:W-:Y:S01]  /*7290*/  FFMA.FTZ R141, R234, UR10, -R65.reuse ;  /* 0x0000000aea8d7c23 */ /* 0x100fe20008010841 */
[--C-:B------:R-:W-:Y:S01]  /*72a0*/  FFMA.FTZ R172, R172, UR10, -R65.reuse ;  /* 0x0000000aacac7c23 */ /* 0x100fe20008010841 */
[--C-:B------:R-:W-:Y:S01]  /*72b0*/  FFMA.FTZ R143, R190, UR10, -R65.reuse ;  /* 0x0000000abe8f7c23 */ /* 0x100fe20008010841 */
[----:B------:R-:W-:Y:S01]  /*72c0*/  FFMA.FTZ R174, R174, UR10, -R65 ;  /* 0x0000000aaeae7c23 */ /* 0x000fe20008010841 */
[--C-:B------:R-:W-:Y:S01]  /*72d0*/  FFMA.FTZ R145, R184, UR10, -R133.reuse ;  /* 0x0000000ab8917c23 */ /* 0x100fe20008010885 */
[----:B------:R-:W-:Y:S01]  /*72e0*/  MUFU.EX2 R62, R62 ;  /* 0x0000003e003e7308 */ /* 0x000fe20000000800 */
[--C-:B------:R-:W-:Y:S01]  /*72f0*/  FFMA.FTZ R184, R34, UR10, -R133.reuse ;  /* 0x0000000a22b87c23 */ /* 0x100fe20008010885 */
[--C-:B------:R-:W-:Y:S01]  /*7300*/  FFMA.FTZ R147, R32, UR10, -R133.reuse ;  /* 0x0000000a20937c23 */ /* 0x100fe20008010885 */
[----:B------:R-:W-:Y:S01]  /*7310*/  FFMA.FTZ R186, R186, UR10, -R133 ;  /* 0x0000000ababa7c23 */ /* 0x000fe20008010885 */
[----:B------:R-:W-:Y:S01]  /*7320*/  LDSM.16.MT88.4 R32, [R204+0x12000] ;  /* 0x01200000cc20783b */ /* 0x000fe20000004200 */
[--C-:B------:R-:W-:Y:S01]  /*7330*/  FFMA.FTZ R149, R182, UR10, -R65.reuse ;  /* 0x0000000ab6957c23 */ /* 0x100fe20008010841 */
[--C-:B------:R-:W-:Y:S01]  /*7340*/  FFMA.FTZ R180, R180, UR10, -R65.reuse ;  /* 0x0000000ab4b47c23 */ /* 0x100fe20008010841 */
[--C-:B------:R-:W-:Y:S01]  /*7350*/  FFMA.FTZ R151, R178, UR10, -R65.reuse ;  /* 0x0000000ab2977c23 */ /* 0x100fe20008010841 */
[----:B------:R-:W4:Y:S01]  /*7360*/  MUFU.EX2 R57, R57 ;  /* 0x0000003900397308 */ /* 0x000f220000000800 */
[----:B--2---:R-:W-:Y:S01]  /*7370*/  F2FP.BF16.F32.PACK_AB R117, R64, R61 ;  /* 0x0000003d4075723e */ /* 0x004fe200000010ff */
        /* <DEDUP_REMOVED lines=10> */
[----:B------:R-:W-:Y:S01]  /*7420*/  FADD.FTZ R63, R66, R63 ;  /* 0x0000003f423f7221 */ /* 0x000fe20000010000 */
[----:B------:R-:W-:Y:S01]  /*7430*/  FADD.FTZ R61, R61, R64 ;  /* 0x000000403d3d7221 */ /* 0x000fe20000010000 */
[----:B------:R-:W-:Y:S01]  /*7440*/  FFMA.FTZ R237, R140, UR10, -R133 ;  /* 0x0000000a8ced7c23 */ /* 0x000fe20008010885 */
[----:B------:R-:W-:Y:S01]  /*7450*/  FFMA.FTZ R236, R132, UR10, -R65 ;  /* 0x0000000a84ec7c23 */ /* 0x000fe20008010841 */
[----:B------:R-:W2:Y:S01]  /*7460*/  MUFU.EX2 R55, R55 ;  /* 0x0000003700377308 */ /* 0x000ea20000000800 */
[----:B----4-:R-:W-:Y:S01]  /*7470*/  F2FP.BF16.F32.PACK_AB R119, R57, R62 ;  /* 0x0000003e3977723e */ /* 0x010fe200000010ff */
[----:B------:R-:W-:Y:S01]  /*7480*/  FADD.FTZ R60, R60, R63 ;  /* 0x0000003f3c3c7221 */ /* 0x000fe20000010000 */
[----:B------:R-:W-:Y:S01]  /*7490*/  FADD.FTZ R62, R62, R61 ;  /* 0x0000003d3e3e7221 */ /* 0x000fe20000010000 */
[----:B------:R-:W-:-:S02]  /*74a0*/  LEA R234, P2, R198, UR8, 0x1 ;  /* 0x00000008c6ea7c11 */ /* 0x000fc4000f8408ff */
[----:B------:R-:W-:Y:S01]  /*74b0*/  FADD.FTZ R59, R59, R60 ;  /* 0x0000003c3b3b7221 */ /* 0x000fe20000010000 */
[----:B------:R-:W-:Y:S01]  /*74c0*/  FADD.FTZ R57, R57, R62 ;  /* 0x0000003e39397221 */ /* 0x000fe20000010000 */
[----:B------:R-:W-:Y:S01]  /*74d0*/  HMMA.16816.F32.BF16 R72, R116, R76, RZ ;  /* 0x0000004c7448723c */ /* 0x000fe200000418ff */
[----:B------:R-:W-:Y:S01]  /*74e0*/  MUFU.EX2 R54, R54 ;  /* 0x0000003600367308 */ /* 0x000fe20000000800 */
[----:B------:R-:W-:-:S04]  /*74f0*/  LEA.HI.X R235, R198, UR9, R197, 0x1, P2 ;  /* 0x00000009c6eb7c11 */ /* 0x000fc800090f0cc5 */
[C---:B------:R-:W-:Y:S03]  /*7500*/  HMMA.16816.F32.BF16 R76, R116.reuse, R78, RZ ;  /* 0x0000004e744c723c */ /* 0x040fe600000418ff */
[----:B------:R-:W4:Y:S01]  /*7510*/  MUFU.EX2 R51, R51 ;  /* 0x0000003300337308 */ /* 0x000f220000000800 */
[C---:B--2---:R-:W-:Y:S01]  /*7520*/  F2FP.BF16.F32.PACK_AB R12, R55.reuse, R56 ;  /* 0x00000038370c723e */ /* 0x044fe200000010ff */
[----:B------:R-:W-:Y:S01]  /*7530*/  FADD.FTZ R56, R56, R59 ;  /* 0x0000003b38387221 */ /* 0x000fe20000010000 */
[C---:B------:R-:W-:Y:S03]  /*7540*/  HMMA.16816.F32.BF16 R128, R116.reuse, R68, RZ ;  /* 0x000000447480723c */ /* 0x040fe600000418ff */
[----:B------:R-:W-:Y:S02]  /*7550*/  FADD.FTZ R55, R55, R56 ;  /* 0x0000003837377221 */ /* 0x000fe40000010000 */
[----:B------:R-:W-:Y:S01]  /*7560*/  MUFU.EX2 R58, R58 ;  /* 0x0000003a003a7308 */ /* 0x000fe20000000800 */
[C---:B------:R-:W-:Y:S06]  /*7570*/  HMMA.16816.F32.BF16 R68, R116.reuse, R70, RZ ;  /* 0x000000467444723c */ /* 0x040fec00000418ff */
[----:B-1----:R-:W-:Y:S01]  /*7580*/  HMMA.16816.F32.BF16 R80, R116, R84, RZ ;  /* 0x000000547450723c */ /* 0x002fe200000418ff */
[----:B------:R-:W1:Y:S01]  /*7590*/  MUFU.EX2 R53, R53 ;  /* 0x0000003500357308 */ /* 0x000e620000000800 */
[----:B----4-:R-:W-:Y:S01]  /*75a0*/  F2FP.BF16.F32.PACK_AB R14, R51, R54 ;  /* 0x00000036330e723e */ /* 0x010fe200000010ff */
[----:B------:R-:W-:-:S03]  /*75b0*/  FADD.FTZ R54, R54, R55 ;  /* 0x0000003736367221 */ /* 0x000fc60000010000 */
[C---:B------:R-:W-:Y:S01]  /*75c0*/  HMMA.16816.F32.BF16 R96, R116.reuse, R100, RZ ;  /* 0x000000647460723c */ /* 0x040fe200000418ff */
[----:B------:R-:W-:Y:S02]  /*75d0*/  FADD.FTZ R51, R51, R54 ;  /* 0x0000003633337221 */ /* 0x000fe40000010000 */
[----:B------:R-:W-:Y:S03]  /*75e0*/  MUFU.EX2 R52, R52 ;  /* 0x0000003400347308 */ /* 0x000fe60000000800 */
[C---:B------:R-:W-:Y:S05]  /*75f0*/  HMMA.16816.F32.BF16 R84, R116.reuse, R86, RZ ;  /* 0x000000567454723c */ /* 0x040fea00000418ff */
[----:B------:R-:W2:Y:S01]  /*7600*/  MUFU.EX2 R49, R49 ;  /* 0x0000003100317308 */ /* 0x000ea20000000800 */
[----:B------:R-:W-:Y:S01]  /*7610*/  HMMA.16816.F32.BF16 R100, R116, R102, RZ ;  /* 0x000000667464723c */ /* 0x000fe200000418ff */
[----:B-1----:R-:W-:Y:S01]  /*7620*/  F2FP.BF16.F32.PACK_AB R13, R53, R58 ;  /* 0x0000003a350d723e */ /* 0x002fe200000010ff */
[----:B------:R-:W-:-:S04]  /*7630*/  FADD.FTZ R58, R58, R57 ;  /* 0x000000393a3a7221 */ /* 0x000fc80000010000 */
[----:B------:R-:W-:Y:S01]  /*7640*/  HMMA.16816.F32.BF16 R104, R116, R124, RZ ;  /* 0x0000007c7468723c */ /* 0x000fe200000418ff */
[----:B------:R-:W-:Y:S01]  /*7650*/  MUFU.EX2 R50, R50 ;  /* 0x0000003200327308 */ /* 0x000fe20000000800 */
[----:B------:R-:W-:-:S04]  /*7660*/  FADD.FTZ R53, R53, R58 ;  /* 0x0000003a35357221 */ /* 0x000fc80000010000 */
[C---:B------:R-:W-:Y:S03]  /*7670*/  HMMA.16816.F32.BF16 R124, R116.reuse, R126, RZ ;  /* 0x0000007e747c723c */ /* 0x040fe600000418ff */
[----:B------:R-:W1:Y:S01]  /*7680*/  MUFU.EX2 R47, R47 ;  /* 0x0000002f002f7308 */ /* 0x000e620000000800 */
[C---:B--2---:R-:W-:Y:S01]  /*7690*/  F2FP.BF16.F32.PACK_AB R15, R49.reuse, R52 ;  /* 0x00000034310f723e */ /* 0x044fe200000010ff */
[----:B------:R-:W-:Y:S01]  /*76a0*/  FADD.FTZ R52, R52, R53 ;  /* 0x0000003534347221 */ /* 0x000fe20000010000 */
[----:B------:R-:W-:Y:S03]  /*76b0*/  HMMA.16816.F32.BF16 R88, R116, R92, RZ ;  /* 0x0000005c7458723c */ /* 0x000fe600000418ff */
[----:B------:R-:W-:Y:S02]  /*76c0*/  FADD.FTZ R49, R49, R52 ;  /* 0x0000003431317221 */ /* 0x000fe40000010000 */
[----:B------:R-:W-:Y:S01]  /*76d0*/  MUFU.EX2 R46, R46 ;  /* 0x0000002e002e7308 */ /* 0x000fe20000000800 */
[C---:B------:R-:W-:Y:S06]  /*76e0*/  HMMA.16816.F32.BF16 R72, R12.reuse, R8, R72 ;  /* 0x000000080c48723c */ /* 0x040fec0000041848 */
[C---:B------:R-:W-:Y:S01]  /*76f0*/  HMMA.16816.F32.BF16 R76, R12.reuse, R10, R76 ;  /* 0x0000000a0c4c723c */ /* 0x040fe2000004184c */
[----:B------:R-:W2:Y:S01]  /*7700*/  LDSM.16.MT88.4 R8, [R202+0x10800] ;  /* 0x01080000ca08783b */ /* 0x000ea20000004200 */
[----:B------:R-:W-:Y:S04]  /*7710*/  MUFU.EX2 R43, R43 ;  /* 0x0000002b002b7308 */ /* 0x000fe80000000800 */
[C---:B------:R-:W-:Y:S04]  /*7720*/  HMMA.16816.F32.BF16 R128, R12.reuse, R24, R128 ;  /* 0x000000180c80723c */ /* 0x040fe80000041880 */
[----:B------:R-:W-:Y:S02]  /*7730*/  MUFU.EX2 R48, R48 ;  /* 0x0000003000307308 */ /* 0x000fe40000000800 */
[C---:B------:R-:W-:Y:S01]  /*7740*/  HMMA.16816.F32.BF16 R68, R12.reuse, R26, R68 ;  /* 0x0000001a0c44723c */ /* 0x040fe20000041844 */
[----:B------:R-:W4:Y:S05]  /*7750*/  LDSM.16.MT88.4 R24, [R200+0x10800] ;  /* 0x01080000c818783b */ /* 0x000f2a0000004200 */
[C---:B------:R-:W-:Y:S01]  /*7760*/  HMMA.16816.F32.BF16 R80, R12.reuse, R16, R80 ;  /* 0x000000100c50723c */ /* 0x040fe20000041850 */
[----:B------:R-:W5:Y:S05]  /*7770*/  MUFU.EX2 R45, R45 ;  /* 0x0000002d002d7308 */ /* 0x000f6a0000000800 */
[C---:B------:R-:W-:Y:S01]  /*7780*/  HMMA.16816.F32.BF16 R84, R12.reuse, R18, R84 ;  /* 0x000000120c54723c */ /* 0x040fe20000041854 */
[----:B------:R-:W5:Y:S02]  /*7790*/  LDSM.16.MT88.4 R16, [R201+0x10800] ;  /* 0x01080000c910783b */ /* 0x000f640000004200 */
[----:B------:R-:W-:Y:S03]  /*77a0*/  MUFU.EX2 R44, R44 ;  /* 0x0000002c002c7308 */ /* 0x000fe60000000800 */
[C---:B---3--:R-:W-:Y:S05]  /*77b0*/  HMMA.16816.F32.BF16 R96, R12.reuse, R4, R96 ;  /* 0x000000040c60723c */ /* 0x048fea0000041860 */
[----:B------:R-:W3:Y:S01]  /*77c0*/  MUFU.EX2 R41, R41 ;  /* 0x0000002900297308 */ /* 0x000ee20000000800 */
[----:B------:R-:W-:Y:S01]  /*77d0*/  HMMA.16816.F32.BF16 R100, R12, R6, R100 ;  /* 0x000000060c64723c */ /* 0x000fe20000041864 */
[----:B------:R-:W3:Y:S05]  /*77e0*/  LDSM.16.MT88.4 R4, [R202+0xd000] ;  /* 0x00d00000ca04783b */ /* 0x000eea0000004200 */
[C---:B------:R-:W-:Y:S01]  /*77f0*/  HMMA.16816.F32.BF16 R108, R116.reuse, R120, RZ ;  /* 0x00000078746c723c */ /* 0x040fe200000418ff */
[----:B------:R-:W-:Y:S05]  /*7800*/  MUFU.EX2 R42, R42 ;  /* 0x0000002a002a7308 */ /* 0x000fea0000000800 */
[C---:B------:R-:W-:Y:S03]  /*7810*/  HMMA.16816.F32.BF16 R92, R116.reuse, R94, RZ ;  /* 0x0000005e745c723c */ /* 0x040fe600000418ff */
[----:B------:R-:W3:Y:S03]  /*7820*/  MUFU.EX2 R37, R37 ;  /* 0x0000002500257308 */ /* 0x000ee60000000800 */
[C---:B------:R-:W-:Y:S05]  /*7830*/  HMMA.16816.F32.BF16 R120, R116.reuse, R122, RZ ;  /* 0x0000007a7478723c */ /* 0x040fea00000418ff */
[----:B------:R-:W-:Y:S01]  /*7840*/  MUFU.EX2 R40, R40 ;  /* 0x0000002800287308 */ /* 0x000fe20000000800 */
[C---:B------:R-:W-:Y:S06]  /*7850*/  HMMA.16816.F32.BF16 R112, R116.reuse, R28, RZ ;  /* 0x0000001c7470723c */ /* 0x040fec00000418ff */
[----:B------:R-:W-:Y:S01]  /*7860*/  HMMA.16816.F32.BF16 R116, R116, R30, RZ ;  /* 0x0000001e7474723c */ /* 0x000fe200000418ff */
[----:B------:R-:W-:Y:S01]  /*7870*/  LDSM.16.MT88.4 R28, [R200+0x11000] ;  /* 0x01100000c81c783b */ /* 0x000fe20000004200 */
[----:B------:R-:W-:Y:S04]  /*7880*/  MUFU.EX2 R3, R3 ;  /* 0x0000000300037308 */ /* 0x000fe80000000800 */
[C---:B--2---:R-:W-:Y:S04]  /*7890*/  HMMA.16816.F32.BF16 R104, R12.reuse, R8, R104 ;  /* 0x000000080c68723c */ /* 0x044fe80000041868 */
[----:B------:R-:W-:Y:S02]  /*78a0*/  MUFU.EX2 R67, R67 ;  /* 0x0000004300437308 */ /* 0x000fe40000000800 */
[C---:B------:R-:W-:Y:S01]  /*78b0*/  HMMA.16816.F32.BF16 R124, R12.reuse, R10, R124 ;  /* 0x0000000a0c7c723c */ /* 0x040fe2000004187c */
[----:B------:R-:W2:Y:S05]  /*78c0*/  LDSM.16.MT88.4 R8, [R201+0xd000] ;  /* 0x00d00000c908783b */ /* 0x000eaa0000004200 */
[C---:B------:R-:W-:Y:S01]  /*78d0*/  HMMA.16816.F32.BF16 R88, R12.reuse, R20, R88 ;  /* 0x000000140c58723c */ /* 0x040fe20000041858 */
[----:B------:R-:W2:Y:S05]  /*78e0*/  MUFU.EX2 R150, R150 ;  /* 0x0000009600967308 */ /* 0x000eaa0000000800 */
[C---:B------:R-:W-:Y:S01]  /*78f0*/  HMMA.16816.F32.BF16 R92, R12.reuse, R22, R92 ;  /* 0x000000160c5c723c */ /* 0x040fe2000004185c */
[----:B------:R-:W2:Y:S02]  /*7900*/  LDSM.16.MT88.4 R20, [R204+0xd000] ;  /* 0x00d00000cc14783b */ /* 0x000ea40000004200 */
[----:B------:R-:W-:Y:S03]  /*7910*/  MUFU.EX2 R135, R135 ;  /* 0x0000008700877308 */ /* 0x000fe60000000800 */
[C---:B----4-:R-:W-:Y:S05]  /*7920*/  HMMA.16816.F32.BF16 R112, R12.reuse, R24, R112 ;  /* 0x000000180c70723c */ /* 0x050fea0000041870 */
[----:B------:R-:W4:Y:S01]  /*7930*/  MUFU.EX2 R152, R152 ;  /* 0x0000009800987308 */ /* 0x000f220000000800 */
[----:B------:R-:W-:Y:S01]  /*7940*/  HMMA.16816.F32.BF16 R116, R12, R26, R116 ;  /* 0x0000001a0c74723c */ /* 0x000fe20000041874 */
[----:B-1----:R-:W-:Y:S01]  /*7950*/  F2FP.BF16.F32.PACK_AB R24, R47, R50 ;  /* 0x000000322f18723e */ /* 0x002fe200000010ff */
[----:B------:R-:W-:Y:S01]  /*7960*/  FADD.FTZ R50, R50, R51 ;  /* 0x0000003332327221 */ /* 0x000fe20000010000 */
[----:B-----5:R-:W-:Y:S01]  /*7970*/  F2FP.BF16.F32.PACK_AB R25, R45, R48 ;  /* 0x000000302d19723e */ /* 0x020fe200000010ff */
[----:B------:R-:W-:-:S02]  /*7980*/  FADD.FTZ R48, R48, R49 ;  /* 0x0000003130307221 */ /* 0x000fc40000010000 */
[C---:B------:R-:W-:Y:S01]  /*7990*/  HMMA.16816.F32.BF16 R108, R12.reuse, R16, R108 ;  /* 0x000000100c6c723c */ /* 0x040fe2000004186c */
[----:B------:R-:W-:Y:S01]  /*79a0*/  F2FP.BF16.F32.PACK_AB R26, R43, R46 ;  /* 0x0000002e2b1a723e */ /* 0x000fe200000010ff */
[----:B------:R-:W-:Y:S01]  /*79b0*/  MUFU.EX2 R137, R137 ;  /* 0x0000008900897308 */ /* 0x000fe20000000800 */
[----:B---3--:R-:W-:Y:S01]  /*79c0*/  F2FP.BF16.F32.PACK_AB R27, R41, R44 ;  /* 0x0000002c291b723e */ /* 0x008fe200000010ff */
[----:B------:R-:W-:Y:S01]  /*79d0*/  FADD.FTZ R47, R47, R50 ;  /* 0x000000322f2f7221 */ /* 0x000fe20000010000 */
[----:B------:R-:W-:Y:S01]  /*79e0*/  FADD.FTZ R45, R45, R48 ;  /* 0x000000302d2d7221 */ /* 0x000fe20000010000 */
[----:B------:R-:W-:Y:S01]  /*79f0*/  HMMA.16816.F32.BF16 R120, R12, R18, R120 ;  /* 0x000000120c78723c */ /* 0x000fe20000041878 */
[----:B------:R-:W1:Y:S01]  /*7a00*/  LDSM.16.MT88.4 R12, [R204+0x11000] ;  /* 0x01100000cc0c783b */ /* 0x000e620000004200 */
[----:B------:R-:W-:Y:S01]  /*7a10*/  FADD.FTZ R46, R46, R47 ;  /* 0x0000002f2e2e7221 */ /* 0x000fe20000010000 */
[----:B------:R-:W-:Y:S01]  /*7a20*/  FADD.FTZ R44, R44, R45 ;  /* 0x0000002d2c2c7221 */ /* 0x000fe20000010000 */
[----:B------:R-:W3:Y:S01]  /*7a30*/  MUFU.EX2 R168, R168 ;  /* 0x000000a800a87308 */ /* 0x000ee20000000800 */
[----:B------:R-:W-:Y:S01]  /*7a40*/  LDSM.16.MT88.4 R16, [R200+0xd000] ;  /* 0x00d00000c810783b */ /* 0x000fe20000004200 */
[----:B------:R-:W-:Y:S01]  /*7a50*/  HMMA.16816.F32.BF16 R72, R24, R4, R72 ;  /* 0x000000041848723c */ /* 0x000fe20000041848 */
[----:B------:R-:W-:Y:S01]  /*7a60*/  FADD.FTZ R43, R43, R46 ;  /* 0x0000002e2b2b7221 */ /* 0x000fe20000010000 */
[----:B------:R-:W-:-:S04]  /*7a70*/  FADD.FTZ R44, R41, R44 ;  /* 0x0000002c292c7221 */ /* 0x000fc80000010000 */
[C---:B------:R-:W-:Y:S01]  /*7a80*/  HMMA.16816.F32.BF16 R76, R24.reuse, R6, R76 ;  /* 0x00000006184c723c */ /* 0x040fe2000004184c */
[----:B------:R-:W5:Y:S01]  /*7a90*/  LDSM.16.MT88.4 R4, [R202+0x11000] ;  /* 0x01100000ca04783b */ /* 0x000f620000004200 */
[----:B------:R-:W-:Y:S04]  /*7aa0*/  MUFU.EX2 R139, R139 ;  /* 0x0000008b008b7308 */ /* 0x000fe80000000800 */
[C---:B--2---:R-:W-:Y:S04]  /*7ab0*/  HMMA.16816.F32.BF16 R80, R24.reuse, R8, R80 ;  /* 0x000000081850723c */ /* 0x044fe80000041850 */
[----:B------:R-:W-:Y:S02]  /*7ac0*/  MUFU.EX2 R170, R170 ;  /* 0x000000aa00aa7308 */ /* 0x000fe40000000800 */
[C---:B------:R-:W-:Y:S01]  /*7ad0*/  HMMA.16816.F32.BF16 R84, R24.reuse, R10, R84 ;  /* 0x0000000a1854723c */ /* 0x040fe20000041854 */
[----:B------:R-:W2:Y:S05]  /*7ae0*/  LDSM.16.MT88.4 R8, [R201+0x11000] ;  /* 0x01100000c908783b */ /* 0x000eaa0000004200 */
[C---:B------:R-:W-:Y:S01]  /*7af0*/  HMMA.16816.F32.BF16 R128, R24.reuse, R20, R128 ;  /* 0x000000141880723c */ /* 0x040fe20000041880 */
[----:B------:R-:W-:Y:S05]  /*7b00*/  MUFU.EX2 R141, R141 ;  /* 0x0000008d008d7308 */ /* 0x000fea0000000800 */
[C---:B------:R-:W-:Y:S01]  /*7b10*/  HMMA.16816.F32.BF16 R68, R24.reuse, R22, R68 ;  /* 0x000000161844723c */ /* 0x040fe20000041844 */
[----:B------:R-:W3:Y:S02]  /*7b20*/  LDSM.16.MT88.4 R20, [R204+0xd800] ;  /* 0x00d80000cc14783b */ /* 0x000ee40000004200 */
[----:B------:R-:W3:Y:S03]  /*7b30*/  MUFU.EX2 R172, R172 ;  /* 0x000000ac00ac7308 */ /* 0x000ee60000000800 */
[C---:B-1----:R-:W-:Y:S05]  /*7b40*/  HMMA.16816.F32.BF16 R96, R24.reuse, R12, R96 ;  /* 0x0000000c1860723c */ /* 0x042fea0000041860 */
[----:B------:R-:W-:Y:S01]  /*7b50*/  MUFU.EX2 R143, R143 ;  /* 0x0000008f008f7308 */ /* 0x000fe20000000800 */
[C---:B------:R-:W-:Y:S01]  /*7b60*/  HMMA.16816.F32.BF16 R100, R24.reuse, R14, R100 ;  /* 0x0000000e1864723c */ /* 0x040fe20000041864 */
[----:B------:R-:W1:Y:S05]  /*7b70*/  LDSM.16.MT88.4 R12, [R202+0xd800] ;  /* 0x00d80000ca0c783b */ /* 0x000e6a0000004200 */
[C---:B-----5:R-:W-:Y:S01]  /*7b80*/  HMMA.16816.F32.BF16 R104, R24.reuse, R4, R104 ;  /* 0x000000041868723c */ /* 0x060fe20000041868 */
[----:B------:R-:W5:Y:S05]  /*7b90*/  MUFU.EX2 R174, R174 ;  /* 0x000000ae00ae7308 */ /* 0x000f6a0000000800 */
[C---:B------:R-:W-:Y:S01]  /*7ba0*/  HMMA.16816.F32.BF16 R124, R24.reuse, R6, R124 ;  /* 0x00000006187c723c */ /* 0x040fe2000004187c */
[----:B------:R-:W5:Y:S02]  /*7bb0*/  LDSM.16.MT88.4 R4, [R201+0xd800] ;  /* 0x00d80000c904783b */ /* 0x000f640000004200 */
[----:B------:R-:W-:Y:S03]  /*7bc0*/  MUFU.EX2 R145, R145 ;  /* 0x0000009100917308 */ /* 0x000fe60000000800 */
[C---:B--2---:R-:W-:Y:S05]  /*7bd0*/  HMMA.16816.F32.BF16 R108, R24.reuse, R8, R108 ;  /* 0x00000008186c723c */ /* 0x044fea000004186c */
[----:B------:R-:W2:Y:S01]  /*7be0*/  MUFU.EX2 R184, R184 ;  /* 0x000000b800b87308 */ /* 0x000ea20000000800 */
[----:B------:R-:W-:Y:S01]  /*7bf0*/  HMMA.16816.F32.BF16 R120, R24, R10, R120 ;  /* 0x0000000a1878723c */ /* 0x000fe20000041878 */
[----:B------:R-:W-:Y:S01]  /*7c00*/  F2FP.BF16.F32.PACK_AB R8, R37, R42 ;  /* 0x0000002a2508723e */ /* 0x000fe200000010ff */
[----:B------:R-:W-:Y:S01]  /*7c10*/  FADD.FTZ R42, R42, R43 ;  /* 0x0000002b2a2a7221 */ /* 0x000fe20000010000 */
[----:B------:R-:W-:Y:S01]  /*7c20*/  F2FP.BF16.F32.PACK_AB R9, R150, R67 ;  /* 0x000000439609723e */ /* 0x000fe200000010ff */
[----:B------:R-:W-:-:S02]  /*7c30*/  FADD.FTZ R67, R67, R44 ;  /* 0x0000002c43437221 */ /* 0x000fc40000010000 */
[C---:B------:R-:W-:Y:S01]  /*7c40*/  HMMA.16816.F32.BF16 R88, R24.reuse, R16, R88 ;  /* 0x000000101858723c */ /* 0x040fe20000041858 */
[----:B------:R-:W-:Y:S01]  /*7c50*/  F2FP.BF16.F32.PACK_AB R10, R3, R40 ;  /* 0x00000028030a723e */ /* 0x000fe200000010ff */
[----:B------:R-:W-:Y:S01]  /*7c60*/  MUFU.EX2 R147, R147 ;  /* 0x0000009300937308 */ /* 0x000fe20000000800 */
[----:B----4-:R-:W-:Y:S01]  /*7c70*/  F2FP.BF16.F32.PACK_AB R11, R152, R135 ;  /* 0x00000087980b723e */ /* 0x010fe200000010ff */
[----:B------:R-:W-:Y:S01]  /*7c80*/  FADD.FTZ R37, R37, R42 ;  /* 0x0000002a25257221 */ /* 0x000fe20000010000 */
[----:B------:R-:W-:Y:S01]  /*7c90*/  FADD.FTZ R150, R150, R67 ;  /* 0x0000004396967221 */ /* 0x000fe20000010000 */
[----:B------:R-:W-:Y:S01]  /*7ca0*/  HMMA.16816.F32.BF16 R92, R24, R18, R92 ;  /* 0x00000012185c723c */ /* 0x000fe2000004185c */
[----:B------:R-:W4:Y:S02]  /*7cb0*/  LDSM.16.MT88.4 R16, [R200+0xd800] ;  /* 0x00d80000c810783b */ /* 0x000f240000004200 */
[----:B------:R-:W-:Y:S01]  /*7cc0*/  FADD.FTZ R135, R135, R150 ;  /* 0x0000009687877221 */ /* 0x000fe20000010000 */
[----:B------:R-:W-:Y:S02]  /*7cd0*/  MUFU.EX2 R186, R186 ;  /* 0x000000ba00ba7308 */ /* 0x000fe40000000800 */
[----:B---3--:R-:W-:Y:S01]  /*7ce0*/  HMMA.16816.F32.BF16 R128, R8, R20, R128 ;  /* 0x000000140880723c */ /* 0x008fe20000041880 */
[----:B------:R-:W-:-:S05]  /*7cf0*/  FADD.FTZ R152, R152, R135 ;  /* 0x0000008798987221 */ /* 0x000fca0000010000 */
[----:B------:R-:W-:Y:S01]  /*7d00*/  HMMA.16816.F32.BF16 R68, R8, R22, R68 ;  /* 0x000000160844723c */ /* 0x000fe20000041844 */
[----:B------:R-:W3:Y:S01]  /*7d10*/  LDSM.16.MT88.4 R20, [R202+0x11800] ;  /* 0x01180000ca14783b */ /* 0x000ee20000004200 */
[----:B------:R-:W-:Y:S04]  /*7d20*/  MUFU.EX2 R149, R149 ;  /* 0x0000009500957308 */ /* 0x000fe80000000800 */
[C---:B------:R-:W-:Y:S04]  /*7d30*/  HMMA.16816.F32.BF16 R112, R24.reuse, R28, R112 ;  /* 0x0000001c1870723c */ /* 0x040fe80000041870 */
[----:B------:R-:W2:Y:S02]  /*7d40*/  MUFU.EX2 R180, R180 ;  /* 0x000000b400b47308 */ /* 0x000ea40000000800 */
[----:B------:R-:W-:Y:S01]  /*7d50*/  HMMA.16816.F32.BF16 R116, R24, R30, R116 ;  /* 0x0000001e1874723c */ /* 0x000fe20000041874 */
[----:B------:R-:W2:Y:S04]  /*7d60*/  LDSM.16.MT88.4 R28, [R204+0x11800] ;  /* 0x01180000cc1c783b */ /* 0x000ea80000004200 */
[----:B------:R-:W-:Y:S01]  /*7d70*/  LDSM.16.MT88.4 R24, [R200+0x11800] ;  /* 0x01180000c818783b */ /* 0x000fe20000004200 */
[C---:B-1----:R-:W-:Y:S01]  /*7d80*/  HMMA.16816.F32.BF16 R72, R8.reuse, R12, R72 ;  /* 0x0000000c0848723c */ /* 0x042fe20000041848 */
[----:B------:R-:W-:Y:S05]  /*7d90*/  MUFU.EX2 R151, R151 ;  /* 0x0000009700977308 */ /* 0x000fea0000000800 */
[C---:B------:R-:W-:Y:S01]  /*7da0*/  HMMA.16816.F32.BF16 R76, R8.reuse, R14, R76 ;  /* 0x0000000e084c723c */ /* 0x040fe2000004184c */
[----:B------:R-:W1:Y:S02]  /*7db0*/  LDSM.16.MT88.4 R12, [R201+0x11800] ;  /* 0x01180000c90c783b */ /* 0x000e640000004200 */
[----:B------:R-:W1:Y:S03]  /*7dc0*/  MUFU.EX2 R176, R176 ;  /* 0x000000b000b07308 */ /* 0x000e660000000800 */
[C---:B-----5:R-:W-:Y:S05]  /*7dd0*/  HMMA.16816.F32.BF16 R80, R8.reuse, R4, R80 ;  /* 0x000000040850723c */ /* 0x060fea0000041850 */
[----:B------:R-:W-:Y:S01]  /*7de0*/  MUFU.EX2 R153, R153 ;  /* 0x0000009900997308 */ /* 0x000fe20000000800 */
[C---:B------:R-:W-:Y:S01]  /*7df0*/  HMMA.16816.F32.BF16 R84, R8.reuse, R6, R84 ;  /* 0x000000060854723c */ /* 0x040fe20000041854 */
[----:B------:R-:W5:Y:S05]  /*7e00*/  LDSM.16.MT88.4 R4, [R204+0xe000] ;  /* 0x00e00000cc04783b */ /* 0x000f6a0000004200 */
[C---:B----4-:R-:W-:Y:S01]  /*7e10*/  HMMA.16816.F32.BF16 R88, R8.reuse, R16, R88 ;  /* 0x000000100858723c */ /* 0x050fe20000041858 */
[----:B------:R-:W4:Y:S05]  /*7e20*/  MUFU.EX2 R164, R164 ;  /* 0x000000a400a47308 */ /* 0x000f2a0000000800 */
[C---:B------:R-:W-:Y:S01]  /*7e30*/  HMMA.16816.F32.BF16 R92, R8.reuse, R18, R92 ;  /* 0x00000012085c723c */ /* 0x040fe2000004185c */
[----:B------:R-:W4:Y:S02]  /*7e40*/  LDSM.16.MT88.4 R16, [R202+0xe000] ;  /* 0x00e00000ca10783b */ /* 0x000f240000004200 */
[----:B------:R-:W-:Y:S03]  /*7e50*/  MUFU.EX2 R155, R155 ;  /* 0x0000009b009b7308 */ /* 0x000fe60000000800 */
[C---:B---3--:R-:W-:Y:S05]  /*7e60*/  HMMA.16816.F32.BF16 R104, R8.reuse, R20, R104 ;  /* 0x000000140868723c */ /* 0x048fea0000041868 */
[----:B------:R-:W-:Y:S01]  /*7e70*/  MUFU.EX2 R160, R160 ;  /* 0x000000a000a07308 */ /* 0x000fe20000000800 */
[----:B------:R-:W-:Y:S01]  /*7e80*/  HMMA.16816.F32.BF16 R124, R8, R22, R124 ;  /* 0x00000016087c723c */ /* 0x000fe2000004187c */
[----:B------:R-:W-:-:S02]  /*7e90*/  F2FP.BF16.F32.PACK_AB R20, R168, R137 ;  /* 0x00000089a814723e */ /* 0x000fc400000010ff */
[----:B------:R-:W-:Y:S01]  /*7ea0*/  F2FP.BF16.F32.PACK_AB R21, R172, R141 ;  /* 0x0000008dac15723e */ /* 0x000fe200000010ff */
[----:B------:R-:W-:Y:S02]  /*7eb0*/  FADD.FTZ R141, R141, R152 ;  /* 0x000000988d8d7221 */ /* 0x000fe40000010000 */
[C---:B--2---:R-:W-:Y:S01]  /*7ec0*/  HMMA.16816.F32.BF16 R96, R8.reuse, R28, R96 ;  /* 0x0000001c0860723c */ /* 0x044fe20000041860 */
[----:B------:R-:W-:Y:S01]  /*7ed0*/  F2FP.BF16.F32.PACK_AB R22, R170, R139 ;  /* 0x0000008baa16723e */ /* 0x000fe200000010ff */
[----:B------:R-:W-:Y:S01]  /*7ee0*/  MUFU.EX2 R157, R157 ;  /* 0x0000009d009d7308 */ /* 0x000fe20000000800 */
[----:B------:R-:W-:Y:S01]  /*7ef0*/  F2FP.BF16.F32.PACK_AB R23, R174, R143 ;  /* 0x0000008fae17723e */ /* 0x000fe200000010ff */
[----:B------:R-:W-:Y:S02]  /*7f00*/  FADD.FTZ R172, R172, R141 ;  /* 0x0000008dacac7221 */ /* 0x000fe40000010000 */
[----:B------:R-:W-:Y:S01]  /*7f10*/  HMMA.16816.F32.BF16 R100, R8, R30, R100 ;  /* 0x0000001e0864723c */ /* 0x000fe20000041864 */
[----:B------:R-:W-:Y:S01]  /*7f20*/  LDSM.16.MT88.4 R28, [R202+0x12000] ;  /* 0x01200000ca1c783b */ /* 0x000fe20000004200 */
[----:B------:R-:W-:-:S02]  /*7f30*/  FADD.FTZ R143, R143, R172 ;  /* 0x000000ac8f8f7221 */ /* 0x000fc40000010000 */
[----:B------:R-:W2:Y:S02]  /*7f40*/  MUFU.EX2 R156, R156 ;  /* 0x0000009c009c7308 */ /* 0x000ea40000000800 */
[----:B-1----:R-:W-:Y:S01]  /*7f50*/  HMMA.16816.F32.BF16 R108, R8, R12, R108 ;  /* 0x0000000c086c723c */ /* 0x002fe2000004186c */
[----:B------:R-:W-:-:S05]  /*7f60*/  FADD.FTZ R174, R174, R143 ;  /* 0x0000008faeae7221 */ /* 0x000fca0000010000 */
[C---:B------:R-:W-:Y:S01]  /*7f70*/  HMMA.16816.F32.BF16 R120, R8.reuse, R14, R120 ;  /* 0x0000000e0878723c */ /* 0x040fe20000041878 */
[----:B------:R-:W1:Y:S01]  /*7f80*/  LDSM.16.MT88.4 R12, [R201+0xe000] ;  /* 0x00e00000c90c783b */ /* 0x000e620000004200 */
[----:B------:R-:W-:Y:S04]  /*7f90*/  MUFU.EX2 R154, R154 ;  /* 0x0000009a009a7308 */ /* 0x000fe80000000800 */
[C---:B------:R-:W-:Y:S04]  /*7fa0*/  HMMA.16816.F32.BF16 R112, R8.reuse, R24, R112 ;  /* 0x000000180870723c */ /* 0x040fe80000041870 */
[----:B------:R-:W3:Y:S02]  /*7fb0*/  MUFU.EX2 R159, R159 ;  /* 0x0000009f009f7308 */ /* 0x000ee40000000800 */
[----:B------:R-:W-:Y:S01]  /*7fc0*/  HMMA.16816.F32.BF16 R116, R8, R26, R116 ;  /* 0x0000001a0874723c */ /* 0x000fe20000041874 */
[----:B------:R-:W2:Y:S04]  /*7fd0*/  LDSM.16.MT88.4 R8, [R200+0xe000] ;  /* 0x00e00000c808783b */ /* 0x000ea80000004200 */
[----:B------:R-:W-:Y:S01]  /*7fe0*/  LDSM.16.MT88.4 R24, [R200+0x12000] ;  /* 0x01200000c818783b */ /* 0x000fe20000004200 */
[C---:B-----5:R-:W-:Y:S01]  /*7ff0*/  HMMA.16816.F32.BF16 R128, R20.reuse, R4, R128 ;  /* 0x000000041480723c */ /* 0x060fe20000041880 */
[----:B------:R-:W-:Y:S05]  /*8000*/  MUFU.EX2 R237, R237 ;  /* 0x000000ed00ed7308 */ /* 0x000fea0000000800 */
[C---:B------:R-:W-:Y:S01]  /*8010*/  HMMA.16816.F32.BF16 R68, R20.reuse, R6, R68 ;  /* 0x000000061444723c */ /* 0x040fe20000041844 */
[----:B------:R-:W5:Y:S02]  /*8020*/  LDSM.16.MT88.4 R4, [R201+0x12000] ;  /* 0x01200000c904783b */ /* 0x000f640000004200 */
[----:B------:R-:W-:Y:S03]  /*8030*/  MUFU.EX2 R236, R236 ;  /* 0x000000ec00ec7308 */ /* 0x000fe60000000800 */
[C---:B----4-:R-:W-:Y:S06]  /*8040*/  HMMA.16816.F32.BF16 R72, R20.reuse, R16, R72 ;  /* 0x000000101448723c */ /* 0x050fec0000041848 */
[C---:B------:R-:W-:Y:S01]  /*8050*/  HMMA.16816.F32.BF16 R76, R20.reuse, R18, R76 ;  /* 0x00000012144c723c */ /* 0x040fe2000004184c */
[----:B------:R-:W4:Y:S05]  /*8060*/  LDSM.16.MT88.4 R16, [R204+0xe800] ;  /* 0x00e80000cc10783b */ /* 0x000f2a0000004200 */
[C---:B-1----:R-:W-:Y:S06]  /*8070*/  HMMA.16816.F32.BF16 R80, R20.reuse, R12, R80 ;  /* 0x0000000c1450723c */ /* 0x042fec0000041850 */
[C---:B------:R-:W-:Y:S01]  /*8080*/  HMMA.16816.F32.BF16 R84, R20.reuse, R14, R84 ;  /* 0x0000000e1454723c */ /* 0x040fe20000041854 */
[----:B------:R-:W1:Y:S05]  /*8090*/  LDSM.16.MT88.4 R12, [R202+0xe800] ;  /* 0x00e80000ca0c783b */ /* 0x000e6a0000004200 */
[C---:B--2---:R-:W-:Y:S06]  /*80a0*/  HMMA.16816.F32.BF16 R88, R20.reuse, R8, R88 ;  /* 0x000000081458723c */ /* 0x044fec0000041858 */
[C---:B------:R-:W-:Y:S01]  /*80b0*/  HMMA.16816.F32.BF16 R92, R20.reuse, R10, R92 ;  /* 0x0000000a145c723c */ /* 0x040fe2000004185c */
[----:B------:R-:W2:Y:S05]  /*80c0*/  LDSM.16.MT88.4 R8, [R201+0xe800] ;  /* 0x00e80000c908783b */ /* 0x000eaa0000004200 */
[C---:B-----5:R-:W-:Y:S06]  /*80d0*/  HMMA.16816.F32.BF16 R108, R20.reuse, R4, R108 ;  /* 0x00000004146c723c */ /* 0x060fec000004186c */
[C---:B------:R-:W-:Y:S01]  /*80e0*/  HMMA.16816.F32.BF16 R120, R20.reuse, R6, R120 ;  /* 0x000000061478723c */ /* 0x040fe20000041878 */
[----:B------:R-:W5:Y:S05]  /*80f0*/  LDSM.16.MT88.4 R4, [R200+0xe800] ;  /* 0x00e80000c804783b */ /* 0x000f6a0000004200 */
[C---:B------:R-:W-:Y:S06]  /*8100*/  HMMA.16816.F32.BF16 R104, R20.reuse, R28, R104 ;  /* 0x0000001c1468723c */ /* 0x040fec0000041868 */
[----:B------:R-:W-:Y:S01]  /*8110*/  HMMA.16816.F32.BF16 R124, R20, R30, R124 ;  /* 0x0000001e147c723c */ /* 0x000fe2000004187c */
[----:B------:R-:W-:-:S02]  /*8120*/  F2FP.BF16.F32.PACK_AB R28, R184, R145 ;  /* 0x00000091b81c723e */ /* 0x000fc400000010ff */
[----:B------:R-:W-:Y:S01]  /*8130*/  F2FP.BF16.F32.PACK_AB R29, R180, R149 ;  /* 0x00000095b41d723e */ /* 0x000fe200000010ff */
[----:B------:R-:W-:Y:S02]  /*8140*/  FADD.FTZ R149, R149, R174 ;  /* 0x000000ae95957221 */ /* 0x000fe40000010000 */
[----:B------:R-:W-:Y:S01]  /*8150*/  HMMA.16816.F32.BF16 R96, R20, R32, R96 ;  /* 0x000000201460723c */ /* 0x000fe20000041860 */
[----:B------:R-:W-:Y:S01]  /*8160*/  F2FP.BF16.F32.PACK_AB R30, R186, R147 ;  /* 0x00000093ba1e723e */ /* 0x000fe200000010ff */
[----:B------:R-:W-:Y:S01]  /*8170*/  FADD.FTZ R180, R180, R149 ;  /* 0x00000095b4b47221 */ /* 0x000fe20000010000 */
[----:B------:R-:W-:-:S03]  /*8180*/  F2FP.BF16.F32.PACK_AB R31, R176, R151 ;  /* 0x00000097b01f723e */ /* 0x000fc600000010ff */
[----:B------:R-:W-:Y:S01]  /*8190*/  HMMA.16816.F32.BF16 R100, R20, R34, R100 ;  /* 0x000000221464723c */ /* 0x000fe20000041864 */
[----:B------:R-:W-:Y:S01]  /*81a0*/  LDSM.16.MT88.4 R32, [R200+0x12800] ;  /* 0x01280000c820783b */ /* 0x000fe20000004200 */
[----:B------:R-:W-:-:S04]  /*81b0*/  FADD.FTZ R151, R151, R180 ;  /* 0x000000b497977221 */ /* 0x000fc80000010000 */
[----:B----4-:R-:W-:Y:S01]  /*81c0*/  HMMA.16816.F32.BF16 R128, R28, R16, R128 ;  /* 0x000000101c80723c */ /* 0x010fe20000041880 */
[----:B------:R-:W-:-:S05]  /*81d0*/  FADD.FTZ R176, R176, R151 ;  /* 0x00000097b0b07221 */ /* 0x000fca0000010000 */
[----:B------:R-:W-:Y:S01]  /*81e0*/  HMMA.16816.F32.BF16 R68, R28, R18, R68 ;  /* 0x000000121c44723c */ /* 0x000fe20000041844 */
[----:B------:R-:W4:Y:S05]  /*81f0*/  LDSM.16.MT88.4 R16, [R202+0x12800] ;  /* 0x01280000ca10783b */ /* 0x000f2a0000004200 */
[C---:B------:R-:W-:Y:S06]  /*8200*/  HMMA.16816.F32.BF16 R112, R20.reuse, R24, R112 ;  /* 0x000000181470723c */ /* 0x040fec0000041870 */
[----:B------:R-:W-:Y:S01]  /*8210*/  HMMA.16816.F32.BF16 R116, R20, R26, R116 ;  /* 0x0000001a1474723c */ /* 0x000fe20000041874 */
[----:B------:R-:W3:Y:S04]  /*8220*/  LDSM.16.MT88.4 R20, [R204+0x12800] ;  /* 0x01280000cc14783b */ /* 0x000ee80000004200 */
[----:B------:R-:W-:Y:S01]  /*8230*/  LDSM.16.MT88.4 R24, [R204+0xf000] ;  /* 0x00f00000cc18783b */ /* 0x000fe20000004200 */
        /* <DEDUP_REMOVED lines=9> */
[C---:B----4-:R-:W-:Y:S06]  /*82d0*/  HMMA.16816.F32.BF16 R104, R28.reuse, R16, R104 ;  /* 0x000000101c68723c */ /* 0x050fec0000041868 */
[----:B------:R-:W-:Y:S01]  /*82e0*/  HMMA.16816.F32.BF16 R124, R28, R18, R124 ;  /* 0x000000121c7c723c */ /* 0x000fe2000004187c */
[----:B------:R-:W-:-:S02]  /*82f0*/  F2FP.BF16.F32.PACK_AB R16, R164, R153 ;  /* 0x00000099a410723e */ /* 0x000fc400000010ff */
[----:B------:R-:W-:-:S03]  /*8300*/  F2FP.BF16.F32.PACK_AB R17, R156, R157 ;  /* 0x0000009d9c11723e */ /* 0x000fc600000010ff */
[----:B---3--:R-:W-:Y:S01]  /*8310*/  HMMA.16816.F32.BF16 R96, R28, R20, R96 ;  /* 0x000000141c60723c */ /* 0x008fe20000041860 */
[----:B------:R-:W-:Y:S02]  /*8320*/  F2FP.BF16.F32.PACK_AB R18, R160, R155 ;  /* 0x0000009ba012723e */ /* 0x000fe400000010ff */
[----:B------:R-:W-:-:S03]  /*8330*/  F2FP.BF16.F32.PACK_AB R19, R159, R154 ;  /* 0x0000009a9f13723e */ /* 0x000fc600000010ff */
[C---:B------:R-:W-:Y:S01]  /*8340*/  HMMA.16816.F32.BF16 R100, R28.reuse, R22, R100 ;  /* 0x000000161c64723c */ /* 0x040fe20000041864 */
[----:B------:R-:W3:Y:S05]  /*8350*/  LDSM.16.MT88.4 R20, [R200+0xf000] ;  /* 0x00f00000c814783b */ /* 0x000eea0000004200 */
[C---:B-1----:R-:W-:Y:S06]  /*8360*/  HMMA.16816.F32.BF16 R108, R28.reuse, R12, R108 ;  /* 0x0000000c1c6c723c */ /* 0x042fec000004186c */
[----:B------:R-:W-:Y:S01]  /*8370*/  HMMA.16816.F32.BF16 R120, R28, R14, R120 ;  /* 0x0000000e1c78723c */ /* 0x000fe20000041878 */
[----:B------:R-:W1:Y:S05]  /*8380*/  LDSM.16.MT88.4 R12, [R204+0x13000] ;  /* 0x01300000cc0c783b */ /* 0x000e6a0000004200 */
[C---:B------:R-:W-:Y:S06]  /*8390*/  HMMA.16816.F32.BF16 R128, R16.reuse, R24, R128 ;  /* 0x000000181080723c */ /* 0x040fec0000041880 */
[C---:B------:R-:W-:Y:S01]  /*83a0*/  HMMA.16816.F32.BF16 R68, R16.reuse, R26, R68 ;  /* 0x0000001a1044723c */ /* 0x040fe20000041844 */
[----:B------:R-:W-:Y:S05]  /*83b0*/  LDSM.16.MT88.4 R24, [R200+0x13000] ;  /* 0x01300000c818783b */ /* 0x000fea0000004200 */
[C---:B--2---:R-:W-:Y:S06]  /*83c0*/  HMMA.16816.F32.BF16 R72, R16.reuse, R8, R72 ;  /* 0x000000081048723c */ /* 0x044fec0000041848 */
[C---:B------:R-:W-:Y:S01]  /*83d0*/  HMMA.16816.F32.BF16 R76, R16.reuse, R10, R76 ;  /* 0x0000000a104c723c */ /* 0x040fe2000004184c */
[----:B------:R-:W2:Y:S05]  /*83e0*/  LDSM.16.MT88.4 R8, [R202+0x13000] ;  /* 0x01300000ca08783b */ /* 0x000eaa0000004200 */
[C---:B-----5:R-:W-:Y:S06]  /*83f0*/  HMMA.16816.F32.BF16 R80, R16.reuse, R4, R80 ;  /* 0x000000041050723c */ /* 0x060fec0000041850 */
[----:B------:R-:W-:Y:S01]  /*8400*/  HMMA.16816.F32.BF16 R84, R16, R6, R84 ;  /* 0x000000061054723c */ /* 0x000fe20000041854 */
[----:B------:R-:W4:Y:S05]  /*8410*/  LDSM.16.MT88.4 R4, [R201+0x13000] ;  /* 0x01300000c904783b */ /* 0x000f2a0000004200 */
[C---:B------:R-:W-:Y:S06]  /*8420*/  HMMA.16816.F32.BF16 R112, R28.reuse, R32, R112 ;  /* 0x000000201c70723c */ /* 0x040fec0000041870 */
[----:B------:R-:W-:Y:S01]  /*8430*/  HMMA.16816.F32.BF16 R116, R28, R34, R116 ;  /* 0x000000221c74723c */ /* 0x000fe20000041874 */
[--C-:B------:R-:W-:Y:S01]  /*8440*/  FFMA.FTZ R32, R136, UR10, -R65.reuse ;  /* 0x0000000a88207c23 */ /* 0x100fe20008010841 */
[----:B------:R-:W-:-:S04]  /*8450*/  FFMA.FTZ R33, R134, UR10, -R65 ;  /* 0x0000000a86217c23 */ /* 0x000fc80008010841 */
[C---:B---3--:R-:W-:Y:S01]  /*8460*/  HMMA.16816.F32.BF16 R88, R16.reuse, R20, R88 ;  /* 0x000000141058723c */ /* 0x048fe20000041858 */
[--C-:B------:R-:W-:Y:S01]  /*8470*/  FFMA.FTZ R28, R146, UR10, -R133.reuse ;  /* 0x0000000a921c7c23 */ /* 0x100fe20008010885 */
[--C-:B------:R-:W-:Y:S01]  /*8480*/  FFMA.FTZ R29, R144, UR10, -R133.reuse ;  /* 0x0000000a901d7c23 */ /* 0x100fe20008010885 */
[----:B------:R-:W-:Y:S01]  /*8490*/  FFMA.FTZ R30, R142, UR10, -R133 ;  /* 0x0000000a8e1e7c23 */ /* 0x000fe20008010885 */
[----:B------:R-:W-:Y:S01]  /*84a0*/  FFMA.FTZ R31, R138, UR10, -R65 ;  /* 0x0000000a8a1f7c23 */ /* 0x000fe20008010841 */
[----:B------:R-:W-:Y:S01]  /*84b0*/  MUFU.EX2 R32, R32 ;  /* 0x0000002000207308 */ /* 0x000fe20000000800 */
[C---:B------:R-:W-:Y:S01]  /*84c0*/  HMMA.16816.F32.BF16 R92, R16.reuse, R22, R92 ;  /* 0x00000016105c723c */ /* 0x040fe2000004185c */
[----:B------:R-:W-:Y:S05]  /*84d0*/  LDSM.16.MT88.4 R20, [R201+0xf800] ;  /* 0x00f80000c914783b */ /* 0x000fea0000004200 */
[C---:B-1----:R-:W-:Y:S01]  /*84e0*/  HMMA.16816.F32.BF16 R96, R16.reuse, R12, R96 ;  /* 0x0000000c1060723c */ /* 0x042fe20000041860 */
[----:B------:R-:W-:Y:S05]  /*84f0*/  MUFU.EX2 R28, R28 ;  /* 0x0000001c001c7308 */ /* 0x000fea0000000800 */
[C---:B------:R-:W-:Y:S01]  /*8500*/  HMMA.16816.F32.BF16 R100, R16.reuse, R14, R100 ;  /* 0x0000000e1064723c */ /* 0x040fe20000041864 */
[----:B------:R-:W1:Y:S02]  /*8510*/  LDSM.16.MT88.4 R12, [R204+0xf800] ;  /* 0x00f80000cc0c783b */ /* 0x000e640000004200 */
[----:B------:R-:W3:Y:S03]  /*8520*/  MUFU.EX2 R29, R29 ;  /* 0x0000001d001d7308 */ /* 0x000ee60000000800 */
[C---:B--2---:R-:W-:Y:S05]  /*8530*/  HMMA.16816.F32.BF16 R104, R16.reuse, R8, R104 ;  /* 0x000000081068723c */ /* 0x044fea0000041868 */
[----:B------:R-:W2:Y:S01]  /*8540*/  MUFU.EX2 R30, R30 ;  /* 0x0000001e001e7308 */ /* 0x000ea20000000800 */
[C---:B------:R-:W-:Y:S01]  /*8550*/  HMMA.16816.F32.BF16 R124, R16.reuse, R10, R124 ;  /* 0x0000000a107c723c */ /* 0x040fe2000004187c */
[----:B------:R-:W5:Y:S05]  /*8560*/  LDSM.16.MT88.4 R8, [R202+0xf800] ;  /* 0x00f80000ca08783b */ /* 0x000f6a0000004200 */
[C---:B----4-:R-:W-:Y:S01]  /*8570*/  HMMA.16816.F32.BF16 R108, R16.reuse, R4, R108 ;  /* 0x00000004106c723c */ /* 0x050fe2000004186c */
[----:B------:R-:W4:Y:S05]  /*8580*/  MUFU.EX2 R31, R31 ;  /* 0x0000001f001f7308 */ /* 0x000f2a0000000800 */
[----:B------:R-:W-:Y:S01]  /*8590*/  HMMA.16816.F32.BF16 R120, R16, R6, R120 ;  /* 0x000000061078723c */ /* 0x000fe20000041878 */
[----:B---3--:R-:W-:-:S02]  /*85a0*/  F2FP.BF16.F32.PACK_AB R4, R29, R28 ;  /* 0x0000001c1d04723e */ /* 0x008fc400000010ff */
[----:B------:R-:W3:Y:S03]  /*85b0*/  MUFU.EX2 R33, R33 ;  /* 0x0000002100217308 */ /* 0x000ee60000000800 */
[----:B------:R-:W-:Y:S01]  /*85c0*/  HMMA.16816.F32.BF16 R112, R16, R24, R112 ;  /* 0x000000181070723c */ /* 0x000fe20000041870 */
[----:B--2---:R-:W-:-:S05]  /*85d0*/  F2FP.BF16.F32.PACK_AB R6, R237, R30 ;  /* 0x0000001eed06723e */ /* 0x004fca00000010ff */
[----:B------:R-:W-:Y:S01]  /*85e0*/  HMMA.16816.F32.BF16 R116, R16, R26, R116 ;  /* 0x0000001a1074723c */ /* 0x000fe20000041874 */
[----:B------:R-:W2:Y:S01]  /*85f0*/  LDSM.16.MT88.4 R16, [R200+0xf800] ;  /* 0x00f80000c810783b */ /* 0x000ea20000004200 */
[----:B------:R-:W-:Y:S01]  /*8600*/  FADD.FTZ R24, R40, R37 ;  /* 0x0000002528187221 */ /* 0x000fe20000010000 */
[----:B----4-:R-:W-:-:S03]  /*8610*/  F2FP.BF16.F32.PACK_AB R5, R32, R31 ;  /* 0x0000001f2005723e */ /* 0x010fc600000010ff */
[----:B------:R-:W-:Y:S01]  /*8620*/  FADD.FTZ R24, R3, R24 ;  /* 0x0000001803187221 */ /* 0x000fe20000010000 */
[----:B------:R-:W-:Y:S01]  /*8630*/  FADD.FTZ R3, R157, R176 ;  /* 0x000000b09d037221 */ /* 0x000fe20000010000 */
[----:B---3--:R-:W-:Y:S02]  /*8640*/  F2FP.BF16.F32.PACK_AB R7, R236, R33 ;  /* 0x00000021ec07723e */ /* 0x008fe400000010ff */
[----:B------:R-:W-:Y:S01]  /*8650*/  FADD.FTZ R137, R137, R24 ;  /* 0x0000001889897221 */ /* 0x000fe20000010000 */
[----:B------:R-:W-:-:S03]  /*8660*/  FADD.FTZ R3, R156, R3 ;  /* 0x000000039c037221 */ /* 0x000fc60000010000 */
[----:B------:R-:W-:Y:S01]  /*8670*/  FADD.FTZ R168, R168, R137 ;  /* 0x00000089a8a87221 */ /* 0x000fe20000010000 */
[C---:B-1----:R-:W-:Y:S01]  /*8680*/  HMMA.16816.F32.BF16 R128, R4.reuse, R12, R128 ;  /* 0x0000000c0480723c */ /* 0x042fe20000041880 */
[----:B------:R-:W-:Y:S02]  /*8690*/  FADD.FTZ R154, R154, R3 ;  /* 0x000000039a9a7221 */ /* 0x000fe40000010000 */
[----:B------:R-:W-:Y:S02]  /*86a0*/  FADD.FTZ R139, R139, R168 ;  /* 0x000000a88b8b7221 */ /* 0x000fe40000010000 */
[----:B------:R-:W-:Y:S01]  /*86b0*/  FADD.FTZ R154, R159, R154 ;  /* 0x0000009a9f9a7221 */ /* 0x000fe20000010000 */
[----:B------:R-:W-:Y:S01]  /*86c0*/  HMMA.16816.F32.BF16 R68, R4, R14, R68 ;  /* 0x0000000e0444723c */ /* 0x000fe20000041844 */
[----:B------:R-:W-:Y:S01]  /*86d0*/  FADD.FTZ R170, R170, R139 ;  /* 0x0000008baaaa7221 */ /* 0x000fe20000010000 */
[----:B------:R-:W1:Y:S01]  /*86e0*/  LDSM.16.MT88.4 R12, [R204+0x13800] ;  /* 0x01380000cc0c783b */ /* 0x000e620000004200 */
[----:B------:R-:W-:-:S02]  /*86f0*/  FADD.FTZ R31, R31, R154 ;  /* 0x0000009a1f1f7221 */ /* 0x000fc40000010000 */
[----:B------:R-:W-:Y:S01]  /*8700*/  FADD.FTZ R145, R145, R170 ;  /* 0x000000aa91917221 */ /* 0x000fe20000010000 */
[C---:B-----5:R-:W-:Y:S01]  /*8710*/  HMMA.16816.F32.BF16 R72, R4.reuse, R8, R72 ;  /* 0x000000080448723c */ /* 0x060fe20000041848 */
[----:B------:R-:W-:Y:S02]  /*8720*/  FADD.FTZ R32, R32, R31 ;  /* 0x0000001f20207221 */ /* 0x000fe40000010000 */
[----:B------:R-:W-:Y:S02]  /*8730*/  FADD.FTZ R184, R184, R145 ;  /* 0x00000091b8b87221 */ /* 0x000fe40000010000 */
[----:B------:R-:W-:Y:S01]  /*8740*/  FADD.FTZ R33, R33, R32 ;  /* 0x0000002021217221 */ /* 0x000fe20000010000 */
[----:B------:R-:W-:Y:S01]  /*8750*/  HMMA.16816.F32.BF16 R76, R4, R10, R76 ;  /* 0x0000000a044c723c */ /* 0x000fe2000004184c */
[----:B------:R-:W3:Y:S01]  /*8760*/  LDSM.16.MT88.4 R8, [R202+0x13800] ;  /* 0x01380000ca08783b */ /* 0x000ee20000004200 */
[----:B------:R-:W-:Y:S01]  /*8770*/  FADD.FTZ R147, R147, R184 ;  /* 0x000000b893937221 */ /* 0x000fe20000010000 */
[----:B------:R-:W-:-:S03]  /*8780*/  FADD.FTZ R236, R236, R33 ;  /* 0x00000021ecec7221 */ /* 0x000fc60000010000 */
[----:B------:R-:W-:Y:S01]  /*8790*/  HMMA.16816.F32.BF16 R80, R4, R20, R80 ;  /* 0x000000140450723c */ /* 0x000fe20000041850 */
[----:B------:R-:W-:-:S04]  /*87a0*/  FADD.FTZ R186, R186, R147 ;  /* 0x00000093baba7221 */ /* 0x000fc80000010000 */
[----:B------:R-:W-:Y:S01]  /*87b0*/  FADD.FTZ R153, R153, R186 ;  /* 0x000000ba99997221 */ /* 0x000fe20000010000 */
[----:B------:R-:W-:Y:S01]  /*87c0*/  HMMA.16816.F32.BF16 R84, R4, R22, R84 ;  /* 0x000000160454723c */ /* 0x000fe20000041854 */
[----:B------:R-:W4:Y:S02]  /*87d0*/  LDSM.16.MT88.4 R20, [R201+0x13800] ;  /* 0x01380000c914783b */ /* 0x000f240000004200 */
[----:B------:R-:W-:-:S03]  /*87e0*/  FADD.FTZ R164, R164, R153 ;  /* 0x00000099a4a47221 */ /* 0x000fc60000010000 */
[----:B--2---:R-:W-:Y:S01]  /*87f0*/  HMMA.16816.F32.BF16 R88, R4, R16, R88 ;  /* 0x000000100458723c */ /* 0x004fe20000041858 */
[----:B------:R-:W-:-:S04]  /*8800*/  FADD.FTZ R155, R155, R164 ;  /* 0x000000a49b9b7221 */ /* 0x000fc80000010000 */
[----:B------:R-:W-:Y:S01]  /*8810*/  FADD.FTZ R3, R160, R155 ;  /* 0x0000009ba0037221 */ /* 0x000fe20000010000 */
[----:B------:R-:W-:Y:S01]  /*8820*/  HMMA.16816.F32.BF16 R92, R4, R18, R92 ;  /* 0x00000012045c723c */ /* 0x000fe2000004185c */
[----:B------:R-:W2:Y:S02]  /*8830*/  LDSM.16.MT88.4 R16, [R200+0x13800] ;  /* 0x01380000c810783b */ /* 0x000ea40000004200 */
[----:B------:R-:W-:-:S03]  /*8840*/  FADD.FTZ R28, R28, R3 ;  /* 0x000000031c1c7221 */ /* 0x000fc60000010000 */
[----:B-1----:R-:W-:Y:S01]  /*8850*/  HMMA.16816.F32.BF16 R96, R4, R12, R96 ;  /* 0x0000000c0460723c */ /* 0x002fe20000041860 */
[----:B------:R-:W-:-:S04]  /*8860*/  FADD.FTZ R29, R29, R28 ;  /* 0x0000001c1d1d7221 */ /* 0x000fc80000010000 */
[----:B------:R-:W-:Y:S01]  /*8870*/  FADD.FTZ R30, R30, R29 ;  /* 0x0000001d1e1e7221 */ /* 0x000fe20000010000 */
[----:B------:R-:W-:Y:S03]  /*8880*/  HMMA.16816.F32.BF16 R100, R4, R14, R100 ;  /* 0x0000000e0464723c */ /* 0x000fe60000041864 */
[----:B------:R-:W-:-:S03]  /*8890*/  FADD.FTZ R237, R237, R30 ;  /* 0x0000001eeded7221 */ /* 0x000fc60000010000 */
[C---:B---3--:R-:W-:Y:S06]  /*88a0*/  HMMA.16816.F32.BF16 R104, R4.reuse, R8, R104 ;  /* 0x000000080468723c */ /* 0x048fec0000041868 */
[C---:B------:R-:W-:Y:S06]  /*88b0*/  HMMA.16816.F32.BF16 R124, R4.reuse, R10, R124 ;  /* 0x0000000a047c723c */ /* 0x040fec000004187c */
[C---:B----4-:R-:W-:Y:S06]  /*88c0*/  HMMA.16816.F32.BF16 R108, R4.reuse, R20, R108 ;  /* 0x00000014046c723c */ /* 0x050fec000004186c */
[C---:B------:R-:W-:Y:S06]  /*88d0*/  HMMA.16816.F32.BF16 R120, R4.reuse, R22, R120 ;  /* 0x000000160478723c */ /* 0x040fec0000041878 */
[C---:B--2---:R-:W-:Y:S06]  /*88e0*/  HMMA.16816.F32.BF16 R112, R4.reuse, R16, R112 ;  /* 0x000000100470723c */ /* 0x044fec0000041870 */
[----:B------:R-:W-:Y:S01]  /*88f0*/  HMMA.16816.F32.BF16 R116, R4, R18, R116 ;  /* 0x000000120474723c */ /* 0x000fe20000041874 */
[----:B------:R-:W-:-:S08]  /*8900*/  NOP ;  /* 0x0000000000007918 */ /* 0x000fd00000000000 */
[----:B------:R-:W-:-:S15]  /*8910*/  @!P1 BRA `(.L_x_770) ;  /* 0x0000005400309947 */ /* 0x000fde0003800000 */
[----:B------:R-:W-:-:S04]  /*8920*/  DEPBAR.LE SB0, 0x0 ;  /* 0x000080000000791a */ /* 0x000fc80000000000 */
[----:B------:R-:W-:Y:S01]  /*8930*/  IADD3 R219, R196, -0x2, RZ ;  /* 0xfffffffec4db7810 */ /* 0x000fe20007ffe0ff */
[----:B------:R-:W-:Y:S06]  /*8940*/  BAR.SYNC.DEFER_BLOCKING 0x0 ;  /* 0x0000000000007b1d */ /* 0x000fec0000010000 */
[----:B------:R-:W-:Y:S05]  /*8950*/  @!P0 BRA `(.L_x_771) ;  /* 0x0000000000ec8947 */ /* 0x000fea0003800000 */
[----:B------:R-:W1:Y:S01]  /*8960*/  LDC R4, c[0x0][0x380] ;  /* 0x0000e000ff047b82 */ /* 0x000e620000000800 */
[----:B------:R-:W-:Y:S01]  /*8970*/  IMAD.SHL.U32 R5, R219, 0x80, RZ ;  /* 0x00000080db057824 */ /* 0x000fe200078e00ff */
[----:B------:R-:W-:-:S04]  /*8980*/  ULDC.64 UR4, c[0x0][0x238] ;  /* 0x00008e0000047ab9 */ /* 0x000fc80000000a00 */
[C---:B------:R-:W-:Y:S02]  /*8990*/  IADD3 R13, R5.reuse, 0x80, RZ ;  /* 0x00000080050d7810 */ /* 0x040fe40007ffe0ff */
[----:B------:R-:W-:Y:S02]  /*89a0*/  IABS R7, R5 ;  /* 0x0000000500077213 */ /* 0x000fe40000000000 */
[----:B------:R-:W-:Y:S02]  /*89b0*/  IABS R9, R13 ;  /* 0x0000000d00097213 */ /* 0x000fe40000000000 */
[-C--:B-1----:R-:W-:Y:S02]  /*89c0*/  IABS R3, R4.reuse ;  /* 0x0000000400037213 */ /* 0x082fe40000000000 */
[-C--:B------:R-:W-:Y:S02]  /*89d0*/  LOP3.LUT R5, R5, R4.reuse, RZ, 0x3c, !PT ;  /* 0x0000000405057212 */ /* 0x080fe400078e3cff */
[----:B------:R-:W1:Y:S01]  /*89e0*/  I2F.RP R6, R3 ;  /* 0x0000000300067306 */ /* 0x000e620000209400 */
[----:B------:R-:W-:-:S02]  /*89f0*/  LOP3.LUT R13, R13, R4, RZ, 0x3c, !PT ;  /* 0x000000040d0d7212 */ /* 0x000fc400078e3cff */
[----:B------:R-:W-:Y:S02]  /*8a00*/  ISETP.GE.AND P1, PT, R5, RZ, PT ;  /* 0x000000ff0500720c */ /* 0x000fe40003f26270 */
[----:B------:R-:W-:-:S03]  /*8a10*/  ISETP.GE.AND P3, PT, R13, RZ, PT ;  /* 0x000000ff0d00720c */ /* 0x000fc60003f66270 */
[----:B-1----:R-:W1:Y:S02]  /*8a20*/  MUFU.RCP R14, R6 ;  /* 0x00000006000e7308 */ /* 0x002e640000001000 */
[----:B-1----:R-:W-:-:S06]  /*8a30*/  VIADD R14, R14, 0xffffffe ;  /* 0x0ffffffe0e0e7836 */ /* 0x002fcc0000000000 */
[----:B------:R-:W1:Y:S02]  /*8a40*/  F2I.FTZ.U32.TRUNC.NTZ R15, R14 ;  /* 0x0000000e000f7305 */ /* 0x000e64000021f000 */
[----:B-1----:R-:W-:Y:S01]  /*8a50*/  IADD3 R10, RZ, -R15, RZ ;  /* 0x8000000fff0a7210 */ /* 0x002fe20007ffe0ff */
[----:B------:R-:W-:-:S04]  /*8a60*/  IMAD.MOV.U32 R14, RZ, RZ, RZ ;  /* 0x000000ffff0e7224 */ /* 0x000fc800078e00ff */
[----:B------:R-:W-:-:S04]  /*8a70*/  IMAD R10, R10, R3, RZ ;  /* 0x000000030a0a7224 */ /* 0x000fc800078e02ff */
[----:B------:R-:W-:-:S06]  /*8a80*/  IMAD.HI.U32 R10, R15, R10, R14 ;  /* 0x0000000a0f0a7227 */ /* 0x000fcc00078e000e */
[----:B------:R-:W-:-:S04]  /*8a90*/  IMAD.HI.U32 R11, R10, R9, RZ ;  /* 0x000000090a0b7227 */ /* 0x000fc800078e00ff */
[----:B------:R-:W-:Y:S01]  /*8aa0*/  IMAD.HI.U32 R10, R10, R7, RZ ;  /* 0x000000070a0a7227 */ /* 0x000fe200078e00ff */
[----:B------:R-:W-:-:S03]  /*8ab0*/  IADD3 R8, -R11, RZ, RZ ;  /* 0x000000ff0b087210 */ /* 0x000fc60007ffe1ff */
[----:B------:R-:W-:Y:S02]  /*8ac0*/  IMAD.MOV R6, RZ, RZ, -R10 ;  /* 0x000000ffff067224 */ /* 0x000fe400078e0a0a */
[C---:B------:R-:W-:Y:S02]  /*8ad0*/  IMAD R8, R3.reuse, R8, R9 ;  /* 0x0000000803087224 */ /* 0x040fe400078e0209 */
[C---:B------:R-:W-:Y:S01]  /*8ae0*/  IMAD R6, R3.reuse, R6, R7 ;  /* 0x0000000603067224 */ /* 0x040fe200078e0207 */
[----:B------:R-:W-:Y:S02]  /*8af0*/  LOP3.LUT R7, RZ, R4, RZ, 0x33, !PT ;  /* 0x00000004ff077212 */ /* 0x000fe400078e33ff */
        /* <DEDUP_REMOVED lines=8> */
[----:B------:R-:W-:-:S09]  /*8b80*/  ISETP.NE.AND P2, PT, R4, RZ, PT ;  /* 0x000000ff0400720c */ /* 0x000fd20003f45270 */
[----:B------:R-:W-:Y:S02]  /*8b90*/  @P6 IADD3 R11, R11, 0x1, RZ ;  /* 0x000000010b0b6810 */ /* 0x000fe40007ffe0ff */
[----:B------:R-:W-:Y:S02]  /*8ba0*/  @P5 VIADD R10, R10, 0x1 ;  /* 0x000000010a0a5836 */ /* 0x000fe40000000000 */
[----:B------:R-:W-:Y:S02]  /*8bb0*/  @!P3 IADD3 R11, -R11, RZ, RZ ;  /* 0x000000ff0b0bb210 */ /* 0x000fe40007ffe1ff */
[----:B------:R-:W-:Y:S02]  /*8bc0*/  @!P1 IMAD.MOV R10, RZ, RZ, -R10 ;  /* 0x000000ffff0a9224 */ /* 0x000fe400078e0a0a */
[----:B------:R-:W-:-:S03]  /*8bd0*/  SEL R3, R7, R11, !P2 ;  /* 0x0000000b07037207 */ /* 0x000fc60005000000 */
[----:B------:R-:W-:Y:S02]  /*8be0*/  SEL R7, R7, R10, !P2 ;  /* 0x0000000a07077207 */ /* 0x000fe40005000000 */
[----:B------:R-:W-:-:S04]  /*8bf0*/  IMAD.WIDE R12, R3, 0x4, R226 ;  /* 0x00000004030c7825 */ /* 0x000fc800078e02e2 */
[----:B------:R-:W-:Y:S01]  /*8c00*/  IMAD.WIDE R10, R7, 0x4, R226 ;  /* 0x00000004070a7825 */ /* 0x000fe200078e02e2 */
[----:B------:R-:W2:Y:S04]  /*8c10*/  LDG.E R6, desc[UR12][R12.64] ;  /* 0x0000000c0c067981 */ /* 0x000ea8000c1e1900 */
[----:B------:R-:W2:Y:S01]  /*8c20*/  LDG.E R5, desc[UR12][R10.64] ;  /* 0x0000000c0a057981 */ /* 0x000ea2000c1e1900 */
[----:B------:R-:W-:-:S05]  /*8c30*/  IADD3 R3, R3, -R7, RZ ;  /* 0x8000000703037210 */ /* 0x000fca0007ffe0ff */
[----:B------:R-:W-:-:S04]  /*8c40*/  IMAD R4, R3, R4, -0x80 ;  /* 0xffffff8003047424 */ /* 0x000fc800078e0204 */
[----:B------:R-:W-:Y:S01]  /*8c50*/  IMAD.WIDE.U32 R8, R4, R194, RZ ;  /* 0x000000c204087225 */ /* 0x000fe200078e00ff */
[----:B------:R-:W-:-:S05]  /*8c60*/  SHF.R.S32.HI R3, RZ, 0x1f, R4 ;  /* 0x0000001fff037819 */ /* 0x000fca0000011404 */
[----:B------:R-:W-:-:S04]  /*8c70*/  IMAD R3, R3, R194, RZ ;  /* 0x000000c203037224 */ /* 0x000fc800078e02ff */
[----:B------:R-:W-:-:S05]  /*8c80*/  IMAD R3, R4, R195, R3 ;  /* 0x000000c304037224 */ /* 0x000fca00078e0203 */
[----:B------:R-:W-:Y:S01]  /*8c90*/  IADD3 R9, R9, R3, RZ ;  /* 0x0000000309097210 */ /* 0x000fe20007ffe0ff */
[----:B--2---:R-:W-:-:S05]  /*8ca0*/  IMAD.IADD R5, R5, 0x1, -R6 ;  /* 0x0000000105057824 */ /* 0x004fca00078e0a06 */
[----:B------:R-:W-:-:S05]  /*8cb0*/  SHF.R.S32.HI R6, RZ, 0x1f, R5 ;  /* 0x0000001fff067819 */ /* 0x000fca0000011405 */
[----:B------:R-:W-:-:S04]  /*8cc0*/  IMAD R6, R6, UR4, RZ ;  /* 0x0000000406067c24 */ /* 0x000fc8000f8e02ff */
[C---:B------:R-:W-:Y:S02]  /*8cd0*/  IMAD R6, R5.reuse, UR5, R6 ;  /* 0x0000000505067c24 */ /* 0x040fe4000f8e0206 */
[----:B------:R-:W-:-:S04]  /*8ce0*/  IMAD.WIDE.U32 R4, R5, UR4, R8 ;  /* 0x0000000405047c25 */ /* 0x000fc8000f8e0008 */
[----:B------:R-:W-:Y:S01]  /*8cf0*/  IMAD.IADD R5, R5, 0x1, R6 ;  /* 0x0000000105057824 */ /* 0x000fe200078e0206 */
[----:B------:R-:W-:Y:S06]  /*8d00*/  BRA `(.L_x_772) ;  /* 0x0000000000087947 */ /* 0x000fec0003800000 */
.L_x_771:
[----:B------:R-:W-:-:S04]  /*8d10*/  LEA R4, -R194, RZ, 0x7 ;  /* 0x000000ffc2047211 */ /* 0x000fc800078e39ff */
[----:B------:R-:W-:-:S07]  /*8d20*/  SHF.R.S32.HI R5, RZ, 0x1f, R4 ;  /* 0x0000001fff057819 */ /* 0x000fce0000011404 */
.L_x_772:
[----:B------:R-:W-:Y:S01]  /*8d30*/  ULDC UR4, c[0x0][0x2d0] ;  /* 0x0000b40000047ab9 */ /* 0x000fe20000000800 */
[----:B------:R-:W-:Y:S01]  /*8d40*/  LEA R238, P3, R4, R188, 0x1 ;  /* 0x000000bc04ee7211 */ /* 0x000fe200078608ff */
[----:B------:R-:W-:Y:S01]  /*8d50*/  IMAD R232, R219, 0x80, R232 ;  /* 0x00000080dbe87824 */ /* 0x000fe200078e02e8 */
[----:B------:R-:W-:Y:S02]  /*8d60*/  ISETP.GE.AND P1, PT, R213, UR4, PT ;  /* 0x00000004d5007c0c */ /* 0x000fe4000bf26270 */
[----:B------:R-:W-:Y:S02]  /*8d70*/  ISETP.GE.AND P2, PT, R222, UR4, PT ;  /* 0x00000004de007c0c */ /* 0x000fe4000bf46270 */
[----:B------:R-:W-:-:S09]  /*8d80*/  LEA.HI.X R239, R4, R189, R5, 0x1, P3 ;  /* 0x000000bd04ef7211 */ /* 0x000fd200018f0c05 */
[----:B------:R-:W-:Y:S02]  /*8d90*/  @!P1 IADD3 R6, P4, R4, R38, RZ ;  /* 0x0000002604069210 */ /* 0x000fe40007f9e0ff */
[----:B------:R-:W-:Y:S01]  /*8da0*/  IADD3 R4, P3, R217, R4, RZ ;  /* 0x00000004d9047210 */ /* 0x000fe20007f7e0ff */
[----:B------:R-:W-:Y:S02]  /*8db0*/  @P2 STS.128 [R220+0xc000], RZ ;  /* 0x00c000ffdc002388 */ /* 0x000fe40000000c00 */
[----:B------:R-:W-:Y:S01]  /*8dc0*/  @!P1 IMAD.X R3, R5, 0x1, R36, P4 ;  /* 0x0000000105039824 */ /* 0x000fe200020e0624 */
[----:B------:R-:W-:Y:S01]  /*8dd0*/  @!P1 LEA R24, P4, R6, UR6, 0x1 ;  /* 0x0000000606189c11 */ /* 0x000fe2000f8808ff */
[----:B------:R-:W-:Y:S01]  /*8de0*/  IMAD.X R5, R216, 0x1, R5, P3 ;  /* 0x00000001d8057824 */ /* 0x000fe200018e0605 */
[----:B------:R-:W-:Y:S01]  /*8df0*/  @!P1 IADD3 R8, P3, R4, R38, RZ ;  /* 0x0000002604089210 */ /* 0x000fe20007f7e0ff */
[----:B------:R-:W-:Y:S01]  /*8e00*/  @!PT LDS RZ, [RZ] ;  /* 0x00000000fffff984 */ /* 0x000fe20000000800 */
[----:B------:R-:W-:Y:S01]  /*8e10*/  @!PT LDS RZ, [RZ] ;  /* 0x00000000fffff984 */ /* 0x000fe20000000800 */
[----:B------:R-:W-:Y:S01]  /*8e20*/  @!PT LDS RZ, [RZ] ;  /* 0x00000000fffff984 */ /* 0x000fe20000000800 */
[----:B------:R-:W-:Y:S01]  /*8e30*/  @!P2 LDGSTS.E.BYPASS.LTC128B.128 [R220+0xc000], desc[UR12][R238.64] ;  /* 0x0c000000eedcafae */ /* 0x000fe2000b901d4c */
[----:B------:R-:W-:-:S02]  /*8e40*/  @!P1 LEA.HI.X R25, R6, UR7, R3, 0x1, P4 ;  /* 0x0000000706199c11 */ /* 0x000fc4000a0f0c03 */
[----:B------:R-:W-:Y:S01]  /*8e50*/  @!P2 LEA R22, P5, R4, R188, 0x1 ;  /* 0x000000bc0416a211 */ /* 0x000fe200078a08ff */
[----:B------:R-:W-:Y:S01]  /*8e60*/  @!P1 IMAD.X R3, R5, 0x1, R36, P3 ;  /* 0x0000000105039824 */ /* 0x000fe200018e0624 */
[----:B------:R-:W-:Y:S01]  /*8e70*/  IADD3 R6, P4, R217, R4, RZ ;  /* 0x00000004d9067210 */ /* 0x000fe20007f9e0ff */
[----:B------:R-:W-:Y:S01]  /*8e80*/  @P1 STS.128 [R220+0x10000], RZ ;  /* 0x010000ffdc001388 */ /* 0x000fe20000000c00 */
[----:B------:R-:W-:Y:S02]  /*8e90*/  @!P1 LEA R20, P3, R8, UR6, 0x1 ;  /* 0x0000000608149c11 */ /* 0x000fe4000f8608ff */
[--C-:B------:R-:W-:Y:S01]  /*8ea0*/  @!P2 LEA.HI.X R23, R4, R189, R5.reuse, 0x1, P5 ;  /* 0x000000bd0417a211 */ /* 0x100fe200028f0c05 */
[----:B------:R-:W-:Y:S01]  /*8eb0*/  IMAD.X R5, R216, 0x1, R5, P4 ;  /* 0x00000001d8057824 */ /* 0x000fe200020e0605 */
[----:B------:R-:W-:Y:S01]  /*8ec0*/  @!P1 IADD3 R4, P4, R6, R38, RZ ;  /* 0x0000002606049210 */ /* 0x000fe20007f9e0ff */
[----:B------:R-:W-:Y:S01]  /*8ed0*/  @!PT LDS RZ, [RZ] ;  /* 0x00000000fffff984 */ /* 0x000fe20000000800 */
[----:B------:R-:W-:Y:S01]  /*8ee0*/  @!PT LDS RZ, [RZ] ;  /* 0x00000000fffff984 */ /* 0x000fe20000000800 */
[----:B------:R-:W-:Y:S01]  /*8ef0*/  @!PT LDS RZ, [RZ] ;  /* 0x00000000fffff984 */ /* 0x000fe20000000800 */
[----:B------:R1:W-:Y:S01]  /*8f00*/  @!P1 LDGSTS.E.BYPASS.LTC128B.128 [R220+0x10000], desc[UR12][R24.64+0x80] ;  /* 0x1000008018dc9fae */ /* 0x0003e2000b901d4c */
[----:B------:R-:W-:-:S02]  /*8f10*/  @!P1 LEA.HI.X R21, R8, UR7, R3, 0x1, P3 ;  /* 0x0000000708159c11 */ /* 0x000fc400098f0c03 */
[C---:B------:R-:W-:Y:S01]  /*8f20*/  @!P2 LEA R18, P5, R6.reuse, R188, 0x1 ;  /* 0x000000bc0612a211 */ /* 0x040fe200078a08ff */
[----:B------:R-:W-:Y:S01]  /*8f30*/  @!P1 IMAD.X R3, R5, 0x1, R36, P4 ;  /* 0x0000000105039824 */ /* 0x000fe200020e0624 */
[----:B------:R-:W-:Y:S01]  /*8f40*/  IADD3 R8, P3, R217, R6, RZ ;  /* 0x00000006d9087210 */ /* 0x000fe20007f7e0ff */
[----:B------:R-:W-:Y:S01]  /*8f50*/  @P2 STS.128 [R220+0xc800], RZ ;  /* 0x00c800ffdc002388 */ /* 0x000fe20000000c00 */
[--C-:B------:R-:W-:Y:S02]  /*8f60*/  @!P2 LEA.HI.X R19, R6, R189, R5.reuse, 0x1, P5 ;  /* 0x000000bd0613a211 */ /* 0x100fe400028f0c05 */
        /* <DEDUP_REMOVED lines=19> */
[----:B------:R-:W-:Y:S01]  /*90a0*/  @!P1 LDGSTS.E.BYPASS.LTC128B.128 [R220+0x10800], desc[UR12][R20.64+0x80] ;  /* 0x1080008014dc9fae */ /* 0x000fe2000b901d4c */
        /* <DEDUP_REMOVED lines=21> */
[----:B------:R-:W-:Y:S01]  /*9200*/  @!P1 LEA.HI.X R27, R4, UR7, R7, 0x1, P4 ;  /* 0x00000007041b9c11 */ /* 0x000fe2000a0f0c07 */
[----:B------:R-:W-:Y:S01]  /*9210*/  @!PT LDS RZ, [RZ] ;  /* 0x00000000fffff984 */ /* 0x000fe20000000800 */
[----:B------:R-:W-:Y:S01]  /*9220*/  @!PT LDS RZ, [RZ] ;  /* 0x00000000fffff984 */ /* 0x000fe20000000800 */
[----:B------:R-:W-:Y:S01]  /*9230*/  @!PT LDS RZ, [RZ] ;  /* 0x00000000fffff984 */ /* 0x000fe20000000800 */
[----:B------:R-:W-:Y:S01]  /*9240*/  @!P1 LDGSTS.E.BYPASS.LTC128B.128 [R220+0x11000], desc[UR12][R16.64+0x80] ;  /* 0x1100008010dc9fae */ /* 0x000fe2000b901d4c */
[----:B------:R-:W-:-:S02]  /*9250*/  IADD3 R3, P4, R217, R6, RZ ;  /* 0x00000006d9037210 */ /* 0x000fc40007f9e0ff */
[C---:B------:R-:W-:Y:S01]  /*9260*/  @!P2 LEA R30, P6, R6.reuse, R188, 0x1 ;  /* 0x000000bc061ea211 */ /* 0x040fe200078c08ff */
[----:B------:R-:W-:Y:S01]  /*9270*/  @P2 STS.128 [R220+0xd800], RZ ;  /* 0x00d800ffdc002388 */ /* 0x000fe20000000c00 */
[CC--:B------:R-:W-:Y:S02]  /*9280*/  @!P1 IADD3 R4, P5, R6.reuse, R38.reuse, RZ ;  /* 0x0000002606049210 */ /* 0x0c0fe40007fbe0ff */
[--C-:B------:R-:W-:Y:S01]  /*9290*/  @!P2 LEA.HI.X R31, R6, R189, R5.reuse, 0x1, P6 ;  /* 0x000000bd061fa211 */ /* 0x100fe200030f0c05 */
[----:B------:R-:W-:Y:S01]  /*92a0*/  @!PT LDS RZ, [RZ] ;  /* 0x00000000fffff984 */ /* 0x000fe20000000800 */
[----:B------:R-:W-:Y:S01]  /*92b0*/  @!PT LDS RZ, [RZ] ;  /* 0x00000000fffff984 */ /* 0x000fe20000000800 */
[----:B------:R-:W-:Y:S01]  /*92c0*/  @!PT LDS RZ, [RZ] ;  /* 0x00000000fffff984 */ /* 0x000fe20000000800 */
[----:B------:R-:W-:Y:S01]  /*92d0*/  @!P2 LDGSTS.E.BYPASS.LTC128B.128 [R220+0xd800], desc[UR12][R14.64] ;  /* 0x0d8000000edcafae */ /* 0x000fe2000b901d4c */
[C---:B------:R-:W-:Y:S01]  /*92e0*/  @!P1 IADD3 R38, P3, R3.reuse, R38, RZ ;  /* 0x0000002603269210 */ /* 0x040fe20007f7e0ff */
[----:B------:R-:W-:Y:S01]  /*92f0*/  IMAD.X R6, R216, 0x1, R5, P4 ;  /* 0x00000001d8067824 */ /* 0x000fe200020e0605 */
[----:B-1----:R-:W-:Y:S01]  /*9300*/  @!P2 LEA R24, P4, R3, R188, 0x1 ;  /* 0x000000bc0318a211 */ /* 0x002fe200078808ff */
[----:B------:R-:W-:Y:S01]  /*9310*/  @P1 STS.128 [R220+0x11800], RZ ;  /* 0x011800ffdc001388 */ /* 0x000fe20000000c00 */
[--C-:B------:R-:W-:Y:S01]  /*9320*/  @!P1 IMAD.X R5, R5, 0x1, R36.reuse, P5 ;  /* 0x0000000105059824 */ /* 0x100fe200028e0624 */
[----:B------:R-:W-:Y:S01]  /*9330*/  @!P1 LEA R32, P5, R4, UR6, 0x1 ;  /* 0x0000000604209c11 */ /* 0x000fe2000f8a08ff */
[----:B------:R-:W-:Y:S01]  /*9340*/  @!P1 IMAD.X R7, R6, 0x1, R36, P3 ;  /* 0x0000000106079824 */ /* 0x000fe200018e0624 */
[----:B------:R-:W-:Y:S01]  /*9350*/  @!PT LDS RZ, [RZ] ;  /* 0x00000000fffff984 */ /* 0x000fe20000000800 */
[----:B------:R-:W-:Y:S01]  /*9360*/  @!PT LDS RZ, [RZ] ;  /* 0x00000000fffff984 */ /* 0x000fe20000000800 */
[----:B------:R-:W-:Y:S01]  /*9370*/  @!PT LDS RZ, [RZ] ;  /* 0x00000000fffff984 */ /* 0x000fe20000000800 */
[----:B------:R1:W-:Y:S01]  /*9380*/  @!P1 LDGSTS.E.BYPASS.LTC128B.128 [R220+0x11800], desc[UR12][R12.64+0x80] ;  /* 0x118000800cdc9fae */ /* 0x0003e2000b901d4c */
[----:B------:R-:W-:-:S02]  /*9390*/  @!P1 LEA R36, P3, R38, UR6, 0x1 ;  /* 0x0000000626249c11 */ /* 0x000fc4000f8608ff */
[----:B------:R-:W-:Y:S01]  /*93a0*/  @!P1 LEA.HI.X R33, R4, UR7, R5, 0x1, P5 ;  /* 0x0000000704219c11 */ /* 0x000fe2000a8f0c05 */
[----:B------:R-:W-:Y:S01]  /*93b0*/  @P2 STS.128 [R220+0xe000], RZ ;  /* 0x00e000ffdc002388 */ /* 0x000fe20000000c00 */
[----:B------:R-:W-:Y:S02]  /*93c0*/  @!P2 LEA.HI.X R25, R3, R189, R6, 0x1, P4 ;  /* 0x000000bd0319a211 */ /* 0x000fe400020f0c06 */
[----:B------:R-:W-:Y:S01]  /*93d0*/  @!P1 LEA.HI.X R37, R38, UR7, R7, 0x1, P3 ;  /* 0x0000000726259c11 */ /* 0x000fe200098f0c07 */
[----:B------:R-:W-:Y:S01]  /*93e0*/  @!PT LDS RZ, [RZ] ;  /* 0x00000000fffff984 */ /* 0x000fe20000000800 */
[----:B------:R-:W-:Y:S01]  /*93f0*/  @!PT LDS RZ, [RZ] ;  /* 0x00000000fffff984 */ /* 0x000fe20000000800 */
[----:B------:R-:W-:Y:S01]  /*9400*/  @!PT LDS RZ, [RZ] ;  /* 0x00000000fffff984 */ /* 0x000fe20000000800 */
[----:B------:R-:W-:Y:S01]  /*9410*/  @!P2 LDGSTS.E.BYPASS.LTC128B.128 [R220+0xe000], desc[UR12][R10.64] ;  /* 0x0e0000000adcafae */ /* 0x000fe2000b901d4c */
[----:B------:R-:W-:Y:S02]  /*9420*/  ISETP.GE.AND P4, PT, R232, R230, PT ;  /* 0x000000e6e800720c */ /* 0x000fe40003f86270 */
[----:B------:R-:W-:Y:S01]  /*9430*/  ISETP.GE.AND P3, PT, R196, 0x3, PT ;  /* 0x00000003c400780c */ /* 0x000fe20003f66270 */
[----:B------:R-:W-:Y:S04]  /*9440*/  @P1 STS.128 [R220+0x12000], RZ ;  /* 0x012000ffdc001388 */ /* 0x000fe80000000c00 */
[----:B------:R-:W-:Y:S01]  /*9450*/  @!PT LDS RZ, [RZ] ;  /* 0x00000000fffff984 */ /* 0x000fe20000000800 */
[----:B------:R-:W-:Y:S01]  /*9460*/  @!PT LDS RZ, [RZ] ;  /* 0x00000000fffff984 */ /* 0x000fe20000000800 */
[----:B------:R-:W-:Y:S01]  /*9470*/  @!PT LDS RZ, [RZ] ;  /* 0x00000000fffff984 */ /* 0x000fe20000000800 */
[----:B------:R-:W-:Y:S04]  /*9480*/  @!P1 LDGSTS.E.BYPASS.LTC128B.128 [R220+0x12000], desc[UR12][R8.64+0x80] ;  /* 0x1200008008dc9fae */ /* 0x000fe8000b901d4c */
        /* <DEDUP_REMOVED lines=19> */
[----:B------:R2:W-:Y:S04]  /*95c0*/  @!P1 LDGSTS.E.BYPASS.LTC128B.128 [R220+0x13000], desc[UR12][R32.64+0x80] ;  /* 0x1300008020dc9fae */ /* 0x0005e8000b901d4c */
        /* <DEDUP_REMOVED lines=10> */
[----:B------:R-:W-:Y:S04]  /*9670*/  LDSM.16.M88.4 R64, [R211] ;  /* 0x00000000d340783b */ /* 0x000fe80000000200 */
[----:B-1----:R-:W1:Y:S04]  /*9680*/  LDSM.16.M88.4 R12, [R210+0x4800] ;  /* 0x00480000d20c783b */ /* 0x002e680000000200 */
[----:B------:R-:W4:Y:S04]  /*9690*/  LDSM.16.M88.4 R4, [R210+0x5000] ;  /* 0x00500000d204783b */ /* 0x000f280000000200 */
[----:B------:R-:W5:Y:S04]  /*96a0*/  LDSM.16.M88.4 R20, [R210+0x4000] ;  /* 0x00400000d214783b */ /* 0x000f680000000200 */
[----:B------:R-:W5:Y:S04]  /*96b0*/  LDSM.16.M88.4 R160, [R210+0x5800] ;  /* 0x00580000d2a0783b */ /* 0x000f680000000200 */
[----:B--2---:R-:W-:Y:S04]  /*96c0*/  LDSM.16.M88.4 R32, [R209] ;  /* 0x00000000d120783b */ /* 0x004fe80000000200 */
[----:B------:R-:W2:Y:S04]  /*96d0*/  LDSM.16.M88.4 R44, [R208+0x800] ;  /* 0x00080000d02c783b */ /* 0x000ea80000000200 */
[----:B------:R-:W2:Y:S04]  /*96e0*/  LDSM.16.M88.4 R28, [R208+0x1000] ;  /* 0x00100000d01c783b */ /* 0x000ea80000000200 */
[----:B------:R-:W2:Y:S04]  /*96f0*/  LDSM.16.M88.4 R152, [R210+0x6000] ;  /* 0x00600000d298783b */ /* 0x000ea80000000200 */
[----:B------:R-:W2:Y:S04]  /*9700*/  LDSM.16.M88.4 R144, [R210+0x6800] ;  /* 0x00680000d290783b */ /* 0x000ea80000000200 */
[----:B------:R-:W2:Y:S04]  /*9710*/  LDSM.16.M88.4 R136, [R210+0x7000] ;  /* 0x00700000d288783b */ /* 0x000ea80000000200 */
[----:B------:R-:W2:Y:S01]  /*9720*/  LDSM.16.M88.4 R60, [R210+0x7800] ;  /* 0x00780000d23c783b */ /* 0x000ea20000000200 */
[C---:B-1----:R-:W-:Y:S03]  /*9730*/  HMMA.16816.F32.BF16 R16, R64.reuse, R12, RZ ;  /* 0x0000000c4010723c */ /* 0x042fe600000418ff */
[----:B------:R-:W1:Y:S03]  /*9740*/  LDSM.16.M88.4 R52, [R208] ;  /* 0x00000000d034783b */ /* 0x000e660000000200 */
[C---:B----4-:R-:W-:Y:S01]  /*9750*/  HMMA.16816.F32.BF16 R8, R64.reuse, R4, RZ ;  /* 0x000000044008723c */ /* 0x050fe200000418ff */
[----:B------:R-:W4:Y:S04]  /*9760*/  LDSM.16.M88.4 R48, [R208+0x1800] ;  /* 0x00180000d030783b */ /* 0x000f280000000200 */
[----:B------:R-:W4:Y:S01]  /*9770*/  LDSM.16.M88.4 R56, [R208+0x2000] ;  /* 0x00200000d038783b */ /* 0x000f220000000200 */
[C---:B------:R-:W-:Y:S03]  /*9780*/  HMMA.16816.F32.BF16 R12, R64.reuse, R14, RZ ;  /* 0x0000000e400c723c */ /* 0x040fe600000418ff */
[----:B------:R-:W4:Y:S03]  /*9790*/  LDSM.16.M88.4 R40, [R208+0x2800] ;  /* 0x00280000d028783b */ /* 0x000f260000000200 */
[C---:B------:R-:W-:Y:S01]  /*97a0*/  HMMA.16816.F32.BF16 R4, R64.reuse, R6, RZ ;  /* 0x000000064004723c */ /* 0x040fe200000418ff */
[----:B---3--:R-:W3:Y:S04]  /*97b0*/  LDSM.16.M88.4 R36, [R208+0x3000] ;  /* 0x00300000d024783b */ /* 0x008ee80000000200 */
[----:B------:R-:W3:Y:S01]  /*97c0*/  LDSM.16.M88.4 R180, [R208+0x3800] ;  /* 0x00380000d0b4783b */ /* 0x000ee20000000200 */
[C---:B-----5:R-:W-:Y:S03]  /*97d0*/  HMMA.16816.F32.BF16 R24, R64.reuse, R20, RZ ;  /* 0x000000144018723c */ /* 0x060fe600000418ff */
[----:B------:R-:W-:Y:S03]  /*97e0*/  LDSM.16.M88.4 R176, [R203+0x4000] ;  /* 0x00400000cbb0783b */ /* 0x000fe60000000200 */
[C---:B------:R-:W-:Y:S01]  /*97f0*/  HMMA.16816.F32.BF16 R164, R64.reuse, R160, RZ ;  /* 0x000000a040a4723c */ /* 0x040fe200000418ff */
[----:B------:R-:W-:Y:S04]  /*9800*/  LDSM.16.M88.4 R172, [R203+0x4800] ;  /* 0x00480000cbac783b */ /* 0x000fe80000000200 */
[----:B------:R-:W-:Y:S01]  /*9810*/  LDSM.16.M88.4 R168, [R203+0x6800] ;  /* 0x00680000cba8783b */ /* 0x000fe20000000200 */
[C---:B------:R-:W-:Y:S03]  /*9820*/  HMMA.16816.F32.BF16 R20, R64.reuse, R22, RZ ;  /* 0x000000164014723c */ /* 0x040fe600000418ff */
[----:B------:R-:W-:Y:S03]  /*9830*/  LDSM.16.M88.4 R188, [R207+0x2000] ;  /* 0x00200000cfbc783b */ /* 0x000fe60000000200 */
[----:B------:R-:W-:Y:S01]  /*9840*/  HMMA.16816.F32.BF16 R160, R64, R162, RZ ;  /* 0x000000a240a0723c */ /* 0x000fe200000418ff */
[----:B------:R-:W-:Y:S04]  /*9850*/  LDSM.16.M88.4 R184, [R203+0x9800] ;  /* 0x00980000cbb8783b */ /* 0x000fe80000000200 */
[----:B------:R-:W0:Y:S01]  /*9860*/  LDGDEPBAR ;  /* 0x00000000000079af */ /* 0x000e220000000000 */
[C---:B--2---:R-:W-:Y:S06]  /*9870*/  HMMA.16816.F32.BF16 R16, R32.reuse, R44, R16 ;  /* 0x0000002c2010723c */ /* 0x044fec0000041810 */
[C---:B------:R-:W-:Y:S01]  /*9880*/  HMMA.16816.F32.BF16 R12, R32.reuse, R46, R12 ;  /* 0x0000002e200c723c */ /* 0x040fe2000004180c */
[----:B------:R-:W-:Y:S05]  /*9890*/  LDSM.16.M88.4 R44, [R207] ;  /* 0x00000000cf2c783b */ /* 0x000fea0000000200 */
[C---:B------:R-:W-:Y:S06]  /*98a0*/  HMMA.16816.F32.BF16 R8, R32.reuse, R28, R8 ;  /* 0x0000001c2008723c */ /* 0x040fec0000041808 */
[----:B------:R-:W-:Y:S01]  /*98b0*/  HMMA.16816.F32.BF16 R4, R32, R30, R4 ;  /* 0x0000001e2004723c */ /* 0x000fe20000041804 */
[----:B------:R-:W2:Y:S05]  /*98c0*/  LDSM.16.M88.4 R28, [R203+0x5800] ;  /* 0x00580000cb1c783b */ /* 0x000eaa0000000200 */
[C---:B------:R-:W-:Y:S06]  /*98d0*/  HMMA.16816.F32.BF16 R156, R64.reuse, R152, RZ ;  /* 0x00000098409c723c */ /* 0x040fec00000418ff */
[C---:B------:R-:W-:Y:S06]  /*98e0*/  HMMA.16816.F32.BF16 R152, R64.reuse, R154, RZ ;  /* 0x0000009a4098723c */ /* 0x040fec00000418ff */
[C---:B------:R-:W-:Y:S06]  /*98f0*/  HMMA.16816.F32.BF16 R148, R64.reuse, R144, RZ ;  /* 0x000000904094723c */ /* 0x040fec00000418ff */
[C---:B------:R-:W-:Y:S06]  /*9900*/  HMMA.16816.F32.BF16 R140, R64.reuse, R136, RZ ;  /* 0x00000088408c723c */ /* 0x040fec00000418ff */
[C---:B------:R-:W-:Y:S06]  /*9910*/  HMMA.16816.F32.BF16 R144, R64.reuse, R146, RZ ;  /* 0x000000924090723c */ /* 0x040fec00000418ff */
[C---:B------:R-:W-:Y:S06]  /*9920*/  HMMA.16816.F32.BF16 R136, R64.reuse, R138, RZ ;  /* 0x0000008a4088723c */ /* 0x040fec00000418ff */
[C---:B------:R-:W-:Y:S06]  /*9930*/  HMMA.16816.F32.BF16 R132, R64.reuse, R60, RZ ;  /* 0x0000003c4084723c */ /* 0x040fec00000418ff */
[----:B------:R-:W-:Y:S01]  /*9940*/  HMMA.16816.F32.BF16 R64, R64, R62, RZ ;  /* 0x0000003e4040723c */ /* 0x000fe200000418ff */
[----:B------:R-:W-:Y:S05]  /*9950*/  LDSM.16.M88.4 R60, [R203+0x7000] ;  /* 0x00700000cb3c783b */ /* 0x000fea0000000200 */
[C---:B-1----:R-:W-:Y:S06]  /*9960*/  HMMA.16816.F32.BF16 R24, R32.reuse, R52, R24 ;  /* 0x000000342018723c */ /* 0x042fec0000041818 */
[C---:B------:R-:W-:Y:S01]  /*9970*/  HMMA.16816.F32.BF16 R20, R32.reuse, R54, R20 ;  /* 0x000000362014723c */ /* 0x040fe20000041814 */
[----:B------:R-:W1:Y:S05]  /*9980*/  LDSM.16.M88.4 R52, [R203+0x5000] ;  /* 0x00500000cb34783b */ /* 0x000e6a0000000200 */
[C---:B----4-:R-:W-:Y:S06]  /*9990*/  HMMA.16816.F32.BF16 R164, R32.reuse, R48, R164 ;  /* 0x0000003020a4723c */ /* 0x050fec00000418a4 */
[C---:B------:R-:W-:Y:S01]  /*99a0*/  HMMA.16816.F32.BF16 R160, R32.reuse, R50, R160 ;  /* 0x0000003220a0723c */ /* 0x040fe200000418a0 */
[----:B------:R-:W4:Y:S05]  /*99b0*/  LDSM.16.M88.4 R48, [R203+0x6000] ;  /* 0x00600000cb30783b */ /* 0x000f2a0000000200 */
[C---:B------:R-:W-:Y:S06]  /*99c0*/  HMMA.16816.F32.BF16 R156, R32.reuse, R56, R156 ;  /* 0x00000038209c723c */ /* 0x040fec000004189c */
[C---:B------:R-:W-:Y:S01]  /*99d0*/  HMMA.16816.F32.BF16 R152, R32.reuse, R58, R152 ;  /* 0x0000003a2098723c */ /* 0x040fe20000041898 */
[----:B------:R-:W5:Y:S05]  /*99e0*/  LDSM.16.M88.4 R56, [R203+0x7800] ;  /* 0x00780000cb38783b */ /* 0x000f6a0000000200 */
[C---:B------:R-:W-:Y:S06]  /*99f0*/  HMMA.16816.F32.BF16 R148, R32.reuse, R40, R148 ;  /* 0x000000282094723c */ /* 0x040fec0000041894 */
[C---:B------:R-:W-:Y:S01]  /*9a00*/  HMMA.16816.F32.BF16 R144, R32.reuse, R42, R144 ;  /* 0x0000002a2090723c */ /* 0x040fe20000041890 */
[----:B------:R-:W-:Y:S05]  /*9a10*/  LDSM.16.M88.4 R40, [R206] ;  /* 0x00000000ce28783b */ /* 0x000fea0000000200 */
[C---:B---3--:R-:W-:Y:S06]  /*9a20*/  HMMA.16816.F32.BF16 R140, R32.reuse, R36, R140 ;  /* 0x00000024208c723c */ /* 0x048fec000004188c */
[C---:B------:R-:W-:Y:S01]  /*9a30*/  HMMA.16816.F32.BF16 R136, R32.reuse, R38, R136 ;  /* 0x000000262088723c */ /* 0x040fe20000041888 */
[----:B------:R-:W3:Y:S05]  /*9a40*/  LDSM.16.M88.4 R36, [R205] ;  /* 0x00000000cd24783b */ /* 0x000eea0000000200 */
[C---:B------:R-:W-:Y:S06]  /*9a50*/  HMMA.16816.F32.BF16 R132, R32.reuse, R180, R132 ;  /* 0x000000b42084723c */ /* 0x040fec0000041884 */
[----:B------:R-:W-:Y:S01]  /*9a60*/  HMMA.16816.F32.BF16 R64, R32, R182, R64 ;  /* 0x000000b62040723c */ /* 0x000fe20000041840 */
[----:B------:R-:W3:Y:S04]  /*9a70*/  LDSM.16.M88.4 R32, [R205+0x800] ;  /* 0x00080000cd20783b */ /* 0x000ee80000000200 */
[----:B------:R-:W-:Y:S01]  /*9a80*/  LDSM.16.M88.4 R180, [R210+0xa800] ;  /* 0x00a80000d2b4783b */ /* 0x000fe20000000200 */
[C---:B--2---:R-:W-:Y:S06]  /*9a90*/  HMMA.16816.F32.BF16 R164, R44.reuse, R28, R164 ;  /* 0x0000001c2ca4723c */ /* 0x044fec00000418a4 */
[C---:B------:R-:W-:Y:S01]  /*9aa0*/  HMMA.16816.F32.BF16 R160, R44.reuse, R30, R160 ;  /* 0x0000001e2ca0723c */ /* 0x040fe200000418a0 */
[----:B------:R-:W2:Y:S05]  /*9ab0*/  LDSM.16.M88.4 R28, [R205+0x1800] ;  /* 0x00180000cd1c783b */ /* 0x000eaa0000000200 */
[C---:B------:R-:W-:Y:S06]  /*9ac0*/  HMMA.16816.F32.BF16 R24, R44.reuse, R176, R24 ;  /* 0x000000b02c18723c */ /* 0x040fec0000041818 */
[C---:B------:R-:W-:Y:S01]  /*9ad0*/  HMMA.16816.F32.BF16 R20, R44.reuse, R178, R20 ;  /* 0x000000b22c14723c */ /* 0x040fe20000041814 */
[----:B------:R-:W-:Y:S05]  /*9ae0*/  LDSM.16.M88.4 R176, [R210+0xb000] ;  /* 0x00b00000d2b0783b */ /* 0x000fea0000000200 */
[C---:B------:R-:W-:Y:S06]  /*9af0*/  HMMA.16816.F32.BF16 R16, R44.reuse, R172, R16 ;  /* 0x000000ac2c10723c */ /* 0x040fec0000041810 */
[C---:B------:R-:W-:Y:S01]  /*9b00*/  HMMA.16816.F32.BF16 R12, R44.reuse, R174, R12 ;  /* 0x000000ae2c0c723c */ /* 0x040fe2000004180c */
        /* <DEDUP_REMOVED lines=9> */
[----:B------:R-:W-:Y:S05]  /*9ba0*/  LDSM.16.M88.4 R168, [R208+0x5000] ;  /* 0x00500000d0a8783b */ /* 0x000fea0000000200 */
[C---:B------:R-:W-:Y:S06]  /*9bb0*/  HMMA.16816.F32.BF16 R140, R44.reuse, R60, R140 ;  /* 0x0000003c2c8c723c */ /* 0x040fec000004188c */
[C---:B------:R-:W-:Y:S01]  /*9bc0*/  HMMA.16816.F32.BF16 R136, R44.reuse, R62, R136 ;  /* 0x0000003e2c88723c */ /* 0x040fe20000041888 */
[----:B------:R-:W-:Y:S05]  /*9bd0*/  LDSM.16.M88.4 R60, [R205+0x3000] ;  /* 0x00300000cd3c783b */ /* 0x000fea0000000200 */
[C---:B-----5:R-:W-:Y:S06]  /*9be0*/  HMMA.16816.F32.BF16 R132, R44.reuse, R56, R132 ;  /* 0x000000382c84723c */ /* 0x060fec0000041884 */
[----:B------:R-:W-:Y:S01]  /*9bf0*/  HMMA.16816.F32.BF16 R64, R44, R58, R64 ;  /* 0x0000003a2c40723c */ /* 0x000fe20000041840 */
[----:B------:R-:W5:Y:S04]  /*9c00*/  LDSM.16.M88.4 R44, [R205+0x2800] ;  /* 0x00280000cd2c783b */ /* 0x000f680000000200 */
[----:B------:R-:W5:Y:S01]  /*9c10*/  LDSM.16.M88.4 R56, [R205+0x3800] ;  /* 0x00380000cd38783b */ /* 0x000f620000000200 */
[C---:B---3--:R-:W-:Y:S06]  /*9c20*/  HMMA.16816.F32.BF16 R24, R40.reuse, R36, R24 ;  /* 0x000000242818723c */ /* 0x048fec0000041818 */
[C---:B------:R-:W-:Y:S01]  /*9c30*/  HMMA.16816.F32.BF16 R20, R40.reuse, R38, R20 ;  /* 0x000000262814723c */ /* 0x040fe20000041814 */
[----:B------:R-:W-:Y:S05]  /*9c40*/  LDSM.16.M88.4 R36, [R211+0x2000] ;  /* 0x00200000d324783b */ /* 0x000fea0000000200 */
[C---:B------:R-:W-:Y:S06]  /*9c50*/  HMMA.16816.F32.BF16 R16, R40.reuse, R32, R16 ;  /* 0x000000202810723c */ /* 0x040fec0000041810 */
[C---:B------:R-:W-:Y:S01]  /*9c60*/  HMMA.16816.F32.BF16 R12, R40.reuse, R34, R12 ;  /* 0x00000022280c723c */ /* 0x040fe2000004180c */
[----:B------:R-:W3:Y:S05]  /*9c70*/  LDSM.16.M88.4 R32, [R210+0x8000] ;  /* 0x00800000d220783b */ /* 0x000eea0000000200 */
[C---:B--2---:R-:W-:Y:S06]  /*9c80*/  HMMA.16816.F32.BF16 R164, R40.reuse, R28, R164 ;  /* 0x0000001c28a4723c */ /* 0x044fec00000418a4 */
[C---:B------:R-:W-:Y:S01]  /*9c90*/  HMMA.16816.F32.BF16 R160, R40.reuse, R30, R160 ;  /* 0x0000001e28a0723c */ /* 0x040fe200000418a0 */
[----:B------:R-:W2:Y:S05]  /*9ca0*/  LDSM.16.M88.4 R28, [R210+0x9000] ;  /* 0x00900000d21c783b */ /* 0x000eaa0000000200 */
[C---:B-1----:R-:W-:Y:S06]  /*9cb0*/  HMMA.16816.F32.BF16 R8, R40.reuse, R52, R8 ;  /* 0x000000342808723c */ /* 0x042fec0000041808 */
[C---:B------:R-:W-:Y:S01]  /*9cc0*/  HMMA.16816.F32.BF16 R4, R40.reuse, R54, R4 ;  /* 0x000000362804723c */ /* 0x040fe20000041804 */
[----:B------:R-:W1:Y:S05]  /*9cd0*/  LDSM.16.M88.4 R52, [R210+0x8800] ;  /* 0x00880000d234783b */ /* 0x000e6a0000000200 */
        /* <DEDUP_REMOVED lines=8> */
[----:B------:R-:W-:Y:S05]  /*9d60*/  LDSM.16.M88.4 R60, [R208+0x5800] ;  /* 0x00580000d03c783b */ /* 0x000fea0000000200 */
[C---:B------:R-:W-:Y:S06]  /*9d70*/  HMMA.16816.F32.BF16 R132, R40.reuse, R56, R132 ;  /* 0x000000382884723c */ /* 0x040fec0000041884 */
[----:B------:R-:W-:Y:S01]  /*9d80*/  HMMA.16816.F32.BF16 R64, R40, R58, R64 ;  /* 0x0000003a2840723c */ /* 0x000fe20000041840 */
[----:B------:R-:W-:Y:S04]  /*9d90*/  LDSM.16.M88.4 R40, [R209+0x2000] ;  /* 0x00200000d128783b */ /* 0x000fe80000000200 */
[----:B------:R-:W-:Y:S01]  /*9da0*/  LDSM.16.M88.4 R56, [R208+0x6000] ;  /* 0x00600000d038783b */ /* 0x000fe20000000200 */
[C---:B---3--:R-:W-:Y:S06]  /*9db0*/  HMMA.16816.F32.BF16 R24, R36.reuse, R32, R24 ;  /* 0x000000202418723c */ /* 0x048fec0000041818 */
        /* <DEDUP_REMOVED lines=12> */
[----:B------:R-:W-:Y:S01]  /*9e80*/  HMMA.16816.F32.BF16 R152, R36, R46, R152 ;  /* 0x0000002e2498723c */ /* 0x000fe20000041898 */
[----:B------:R-:W5:Y:S05]  /*9e90*/  LDSM.16.M88.4 R44, [R208+0x7800] ;  /* 0x00780000d02c783b */ /* 0x000f6a0000000200 */
[C---:B---3--:R-:W-:Y:S06]  /*9ea0*/  HMMA.16816.F32.BF16 R24, R40.reuse, R32, R24 ;  /* 0x000000202818723c */ /* 0x048fec0000041818 */
[C---:B------:R-:W-:Y:S01]  /*9eb0*/  HMMA.16816.F32.BF16 R20, R40.reuse, R34, R20 ;  /* 0x000000222814723c */ /* 0x040fe20000041814 */
[----:B------:R-:W3:Y:S05]  /*9ec0*/  LDSM.16.M88.4 R32, [R203+0x8800] ;  /* 0x00880000cb20783b */ /* 0x000eea0000000200 */
[C---:B--2---:R-:W-:Y:S06]  /*9ed0*/  HMMA.16816.F32.BF16 R16, R40.reuse, R28, R16 ;  /* 0x0000001c2810723c */ /* 0x044fec0000041810 */
[----:B------:R-:W-:Y:S01]  /*9ee0*/  HMMA.16816.F32.BF16 R12, R40, R30, R12 ;  /* 0x0000001e280c723c */ /* 0x000fe2000004180c */
[----:B------:R-:W2:Y:S05]  /*9ef0*/  LDSM.16.M88.4 R28, [R203+0x9000] ;  /* 0x00900000cb1c783b */ /* 0x000eaa0000000200 */
[C---:B------:R-:W-:Y:S06]  /*9f00*/  HMMA.16816.F32.BF16 R148, R36.reuse, R180, R148 ;  /* 0x000000b42494723c */ /* 0x040fec0000041894 */
[C---:B------:R-:W-:Y:S01]  /*9f10*/  HMMA.16816.F32.BF16 R144, R36.reuse, R182, R144 ;  /* 0x000000b62490723c */ /* 0x040fe20000041890 */
[----:B------:R-:W-:Y:S05]  /*9f20*/  LDSM.16.M88.4 R180, [R203+0xa000] ;  /* 0x00a00000cbb4783b */ /* 0x000fea0000000200 */
[C---:B------:R-:W-:Y:S06]  /*9f30*/  HMMA.16816.F32.BF16 R140, R36.reuse, R176, R140 ;  /* 0x000000b0248c723c */ /* 0x040fec000004188c */
[C---:B------:R-:W-:Y:S01]  /*9f40*/  HMMA.16816.F32.BF16 R136, R36.reuse, R178, R136 ;  /* 0x000000b22488723c */ /* 0x040fe20000041888 */
[----:B------:R-:W-:Y:S05]  /*9f50*/  LDSM.16.M88.4 R176, [R203+0xa800] ;  /* 0x00a80000cbb0783b */ /* 0x000fea0000000200 */
[C---:B------:R-:W-:Y:S06]  /*9f60*/  HMMA.16816.F32.BF16 R132, R36.reuse, R172, R132 ;  /* 0x000000ac2484723c */ /* 0x040fec0000041884 */
[----:B------:R-:W-:Y:S01]  /*9f70*/  HMMA.16816.F32.BF16 R64, R36, R174, R64 ;  /* 0x000000ae2440723c */ /* 0x000fe20000041840 */
[----:B------:R-:W2:Y:S04]  /*9f80*/  LDSM.16.M88.4 R36, [R203+0x8000] ;  /* 0x00800000cb24783b */ /* 0x000ea80000000200 */
[----:B------:R-:W2:Y:S01]  /*9f90*/  LDSM.16.M88.4 R172, [R203+0xb000] ;  /* 0x00b00000cbac783b */ /* 0x000ea20000000200 */
[C---:B------:R-:W-:Y:S06]  /*9fa0*/  HMMA.16816.F32.BF16 R8, R40.reuse, R168, R8 ;  /* 0x000000a82808723c */ /* 0x040fec0000041808 */
[C---:B------:R-:W-:Y:S01]  /*9fb0*/  HMMA.16816.F32.BF16 R4, R40.reuse, R170, R4 ;  /* 0x000000aa2804723c */ /* 0x040fe20000041804 */
[----:B------:R-:W2:Y:S05]  /*9fc0*/  LDSM.16.M88.4 R168, [R203+0xb800] ;  /* 0x00b80000cba8783b */ /* 0x000eaa0000000200 */
[C---:B------:R-:W-:Y:S06]  /*9fd0*/  HMMA.16816.F32.BF16 R164, R40.reuse, R60, R164 ;  /* 0x0000003c28a4723c */ /* 0x040fec00000418a4 */
[C---:B------:R-:W-:Y:S01]  /*9fe0*/  HMMA.16816.F32.BF16 R160, R40.reuse, R62, R160 ;  /* 0x0000003e28a0723c */ /* 0x040fe200000418a0 */
[----:B------:R-:W-:Y:S05]  /*9ff0*/  LDSM.16.M88.4 R60, [R206+0x2000] ;  /* 0x00200000ce3c783b */ /* 0x000fea0000000200 */
[C---:B------:R-:W-:Y:S06]  /*a000*/  HMMA.16816.F32.BF16 R156, R40.reuse, R56, R156 ;  /* 0x00000038289c723c */ /* 0x040fec000004189c */
        /* <DEDUP_REMOVED lines=8> */
[----:B-----5:R-:W-:Y:S06]  /*a090*/  HMMA.16816.F32.BF16 R132, R40, R44, R132 ;  /* 0x0000002c2884723c */ /* 0x020fec0000041884 */
[C---:B---3--:R-:W-:Y:S06]  /*a0a0*/  HMMA.16816.F32.BF16 R16, R188.reuse, R32, R16 ;  /* 0x00000020bc10723c */ /* 0x048fec0000041810 */
[----:B------:R-:W-:Y:S01]  /*a0b0*/  HMMA.16816.F32.BF16 R12, R188, R34, R12 ;  /* 0x00000022bc0c723c */ /* 0x000fe2000004180c */
[----:B------:R-:W3:Y:S05]  /*a0c0*/  LDSM.16.M88.4 R32, [R205+0x7000] ;  /* 0x00700000cd20783b */ /* 0x000eea0000000200 */
[----:B------:R-:W-:Y:S01]  /*a0d0*/  HMMA.16816.F32.BF16 R64, R40, R46, R64 ;  /* 0x0000002e2840723c */ /* 0x000fe20000041840 */
[----:B------:R-:W-:Y:S04]  /*a0e0*/  LDSM.16.M88.4 R44, [R205+0x5800] ;  /* 0x00580000cd2c783b */ /* 0x000fe80000000200 */
[----:B------:R-:W-:Y:S01]  /*a0f0*/  LDSM.16.M88.4 R40, [R205+0x6000] ;  /* 0x00600000cd28783b */ /* 0x000fe20000000200 */
[C---:B--2---:R-:W-:Y:S06]  /*a100*/  HMMA.16816.F32.BF16 R8, R188.reuse, R28, R8 ;  /* 0x0000001cbc08723c */ /* 0x044fec0000041808 */
[C---:B------:R-:W-:Y:S01]  /*a110*/  HMMA.16816.F32.BF16 R4, R188.reuse, R30, R4 ;  /* 0x0000001ebc04723c */ /* 0x040fe20000041804 */
[----:B------:R-:W2:Y:S05]  /*a120*/  LDSM.16.M88.4 R28, [R205+0x7800] ;  /* 0x00780000cd1c783b */ /* 0x000eaa0000000200 */
[C---:B------:R-:W-:Y:S06]  /*a130*/  HMMA.16816.F32.BF16 R24, R188.reuse, R36, R24 ;  /* 0x00000024bc18723c */ /* 0x040fec0000041818 */
[----:B------:R-:W-:Y:S01]  /*a140*/  HMMA.16816.F32.BF16 R20, R188, R38, R20 ;  /* 0x00000026bc14723c */ /* 0x000fe20000041814 */
[----:B------:R-:W5:Y:S01]  /*a150*/  LDSM.16.M88.4 R36, [R205+0x6800] ;  /* 0x00680000cd24783b */ /* 0x000f620000000200 */
[----:B------:R-:W-:-:S04]  /*a160*/  DEPBAR.LE SB0, 0x0 ;  /* 0x000080000000791a */ /* 0x000fc80000000000 */
[C---:B------:R-:W-:Y:S06]  /*a170*/  HMMA.16816.F32.BF16 R140, R188.reuse, R172, R140 ;  /* 0x000000acbc8c723c */ /* 0x040fec000004188c */
[----:B------:R-:W-:Y:S01]  /*a180*/  HMMA.16816.F32.BF16 R136, R188, R174, R136 ;  /* 0x000000aebc88723c */ /* 0x000fe20000041888 */
[C---:B------:R-:W-:Y:S02]  /*a190*/  VIADD R173, R232.reuse, 0x9 ;  /* 0x00000009e8ad7836 */ /* 0x040fe40000000000 */
[----:B------:R-:W-:-:S03]  /*a1a0*/  VIADD R172, R232, 0x10 ;  /* 0x00000010e8ac7836 */ /* 0x000fc60000000000 */
[----:B------:R-:W-:Y:S01]  /*a1b0*/  HMMA.16816.F32.BF16 R132, R188, R168, R132 ;  /* 0x000000a8bc84723c */ /* 0x000fe20000041884 */
[----:B------:R-:W-:-:S05]  /*a1c0*/  VIADD R175, R232, 0x8 ;  /* 0x00000008e8af7836 */ /* 0x000fca0000000000 */
[----:B------:R-:W-:Y:S01]  /*a1d0*/  HMMA.16816.F32.BF16 R164, R188, R184, R164 ;  /* 0x000000b8bca4723c */ /* 0x000fe200000418a4 */
[----:B------:R-:W-:-:S05]  /*a1e0*/  ISETP.GE.AND P5, PT, R175, R230, PT ;  /* 0x000000e6af00720c */ /* 0x000fca0003fa6270 */
[C---:B------:R-:W-:Y:S06]  /*a1f0*/  HMMA.16816.F32.BF16 R160, R188.reuse, R186, R160 ;  /* 0x000000babca0723c */ /* 0x040fec00000418a0 */
[----:B------:R-:W-:Y:S06]  /*a200*/  HMMA.16816.F32.BF16 R64, R188, R170, R64 ;  /* 0x000000aabc40723c */ /* 0x000fec0000041840 */
[----:B------:R-:W-:Y:S06]  /*a210*/  HMMA.16816.F32.BF16 R24, R60, R56, R24 ;  /* 0x000000383c18723c */ /* 0x000fec0000041818 */
[----:B------:R-:W-:Y:S01]  /*a220*/  HMMA.16816.F32.BF16 R156, R188, R180, R156 ;  /* 0x000000b4bc9c723c */ /* 0x000fe2000004189c */
[----:B------:R-:W-:-:S02]  /*a230*/  VIADD R57, R232, 0x38 ;  /* 0x00000038e8397836 */ /* 0x000fc40000000000 */
[----:B------:R-:W-:-:S03]  /*a240*/  VIADD R56, R232, 0x39 ;  /* 0x00000039e8387836 */ /* 0x000fc60000000000 */
[C---:B------:R-:W-:Y:S06]  /*a250*/  HMMA.16816.F32.BF16 R152, R188.reuse, R182, R152 ;  /* 0x000000b6bc98723c */ /* 0x040fec0000041898 */
[C---:B------:R-:W-:Y:S06]  /*a260*/  HMMA.16816.F32.BF16 R148, R188.reuse, R176, R148 ;  /* 0x000000b0bc94723c */ /* 0x040fec0000041894 */
[----:B------:R-:W-:Y:S06]  /*a270*/  HMMA.16816.F32.BF16 R144, R188, R178, R144 ;  /* 0x000000b2bc90723c */ /* 0x000fec0000041890 */
[----:B------:R-:W-:Y:S01]  /*a280*/  HMMA.16816.F32.BF16 R20, R60, R58, R20 ;  /* 0x0000003a3c14723c */ /* 0x000fe20000041814 */
[----:B------:R-:W-:-:S02]  /*a290*/  IMAD.MOV.U32 R188, RZ, RZ, R238 ;  /* 0x000000ffffbc7224 */ /* 0x000fc400078e00ee */
[----:B------:R-:W-:-:S03]  /*a2a0*/  IMAD.MOV.U32 R189, RZ, RZ, R239 ;  /* 0x000000ffffbd7224 */ /* 0x000fc600078e00ef */
[----:B-1----:R-:W-:Y:S01]  /*a2b0*/  HMMA.16816.F32.BF16 R16, R60, R52, R16 ;  /* 0x000000343c10723c */ /* 0x002fe20000041810 */
[C---:B------:R-:W-:Y:S02]  /*a2c0*/  VIADD R59, R232.reuse, 0x30 ;  /* 0x00000030e83b7836 */ /* 0x040fe40000000000 */
[----:B------:R-:W-:-:S03]  /*a2d0*/  VIADD R58, R232, 0x31 ;  /* 0x00000031e83a7836 */ /* 0x000fc60000000000 */
[----:B------:R-:W-:Y:S01]  /*a2e0*/  HMMA.16816.F32.BF16 R12, R60, R54, R12 ;  /* 0x000000363c0c723c */ /* 0x000fe2000004180c */
[----:B------:R-:W-:-:S05]  /*a2f0*/  VIADD R52, R232, 0x18 ;  /* 0x00000018e8347836 */ /* 0x000fca0000000000 */
[----:B----4-:R-:W-:Y:S01]  /*a300*/  HMMA.16816.F32.BF16 R8, R60, R48, R8 ;  /* 0x000000303c08723c */ /* 0x010fe20000041808 */
[C---:B------:R-:W-:Y:S02]  /*a310*/  VIADD R55, R232.reuse, 0x20 ;  /* 0x00000020e8377836 */ /* 0x040fe40000000000 */
[----:B------:R-:W-:-:S03]  /*a320*/  VIADD R54, R232, 0x40 ;  /* 0x00000040e8367836 */ /* 0x000fc60000000000 */
[----:B---3--:R-:W-:Y:S01]  /*a330*/  HMMA.16816.F32.BF16 R140, R60, R32, R140 ;  /* 0x000000203c8c723c */ /* 0x008fe2000004188c */
[C---:B------:R-:W-:Y:S02]  /*a340*/  VIADD R49, R232.reuse, 0x49 ;  /* 0x00000049e8317836 */ /* 0x040fe40000000000 */
[----:B------:R-:W-:-:S03]  /*a350*/  VIADD R48, R232, 0x50 ;  /* 0x00000050e8307836 */ /* 0x000fc60000000000 */
[C---:B------:R-:W-:Y:S06]  /*a360*/  HMMA.16816.F32.BF16 R136, R60.reuse, R34, R136 ;  /* 0x000000223c88723c */ /* 0x040fec0000041888 */
[C---:B--2---:R-:W-:Y:S06]  /*a370*/  HMMA.16816.F32.BF16 R32, R60.reuse, R28, R132 ;  /* 0x0000001c3c20723c */ /* 0x044fec0000041884 */
[----:B------:R-:W-:Y:S01]  /*a380*/  HMMA.16816.F32.BF16 R4, R60, R50, R4 ;  /* 0x000000323c04723c */ /* 0x000fe20000041804 */
[----:B------:R-:W-:-:S02]  /*a390*/  VIADD R132, R232, 0x1 ;  /* 0x00000001e8847836 */ /* 0x000fc40000000000 */
[C---:B------:R-:W-:Y:S02]  /*a3a0*/  VIADD R135, R232.reuse, 0x11 ;  /* 0x00000011e8877836 */ /* 0x040fe40000000000 */
[----:B------:R-:W-:Y:S01]  /*a3b0*/  VIADD R28, R232, 0x79 ;  /* 0x00000079e81c7836 */ /* 0x000fe20000000000 */
[C---:B------:R-:W-:Y:S01]  /*a3c0*/  HMMA.16816.F32.BF16 R164, R60.reuse, R44, R164 ;  /* 0x0000002c3ca4723c */ /* 0x040fe200000418a4 */
[-C--:B------:R-:W-:Y:S01]  /*a3d0*/  ISETP.GE.AND P6, PT, R132, R230.reuse, PT ;  /* 0x000000e68400720c */ /* 0x080fe20003fc6270 */
[C---:B------:R-:W-:Y:S02]  /*a3e0*/  VIADD R51, R232.reuse, 0x41 ;  /* 0x00000041e8337836 */ /* 0x040fe40000000000 */
[----:B------:R-:W-:Y:S01]  /*a3f0*/  VIADD R50, R232, 0x48 ;  /* 0x00000048e8327836 */ /* 0x000fe20000000000 */
[----:B------:R-:W-:Y:S01]  /*a400*/  FSEL R29, R25, -INF , !P6 ;  /* 0xff800000191d7808 */ /* 0x000fe20007000000 */
[C---:B------:R-:W-:Y:S01]  /*a410*/  HMMA.16816.F32.BF16 R160, R60.reuse, R46, R160 ;  /* 0x0000002e3ca0723c */ /* 0x040fe200000418a0 */
[-C--:B------:R-:W-:Y:S01]  /*a420*/  ISETP.GE.AND P6, PT, R172, R230.reuse, PT ;  /* 0x000000e6ac00720c */ /* 0x080fe20003fc6270 */
[----:B------:R-:W-:Y:S01]  /*a430*/  VIADD R44, R232, 0x58 ;  /* 0x00000058e82c7836 */ /* 0x000fe20000000000 */
[----:B------:R-:W-:Y:S01]  /*a440*/  FSEL R25, R20, -INF , !P5 ;  /* 0xff80000014197808 */ /* 0x000fe20006800000 */
[----:B------:R-:W-:Y:S01]  /*a450*/  BAR.SYNC.DEFER_BLOCKING 0x0 ;  /* 0x0000000000007b1d */ /* 0x000fe20000010000 */
[----:B------:R-:W-:Y:S01]  /*a460*/  ISETP.GE.AND P5, PT, R135, R230, PT ;  /* 0x000000e68700720c */ /* 0x000fe20003fa6270 */
[----:B------:R-:W-:Y:S01]  /*a470*/  HMMA.16816.F32.BF16 R64, R60, R30, R64 ;  /* 0x0000001e3c40723c */ /* 0x000fe20000041840 */
[----:B------:R-:W-:-:S02]  /*a480*/  VIADD R46, R232, 0x51 ;  /* 0x00000051e82e7836 */ /* 0x000fc40000000000 */
[----:B------:R-:W-:Y:S02]  /*a490*/  FSEL R47, R17, -INF , !P5 ;  /* 0xff800000112f7808 */ /* 0x000fe40006800000 */
[-C--:B------:R-:W-:Y:S01]  /*a4a0*/  ISETP.GE.AND P5, PT, R55, R230.reuse, PT ;  /* 0x000000e63700720c */ /* 0x080fe20003fa6270 */
[C---:B------:R-:W-:Y:S01]  /*a4b0*/  HMMA.16816.F32.BF16 R156, R60.reuse, R40, R156 ;  /* 0x000000283c9c723c */ /* 0x040fe2000004189c */
[----:B------:R-:W-:Y:S01]  /*a4c0*/  FSEL R31, R24, -INF , !P4 ;  /* 0xff800000181f7808 */ /* 0x000fe20006000000 */
[----:B------:R-:W-:Y:S01]  /*a4d0*/  VIADD R30, R232, 0x78 ;  /* 0x00000078e81e7836 */ /* 0x000fe20000000000 */
[-C--:B------:R-:W-:Y:S02]  /*a4e0*/  ISETP.GE.AND P4, PT, R173, R230.reuse, PT ;  /* 0x000000e6ad00720c */ /* 0x080fe40003f86270 */
[----:B------:R-:W-:Y:S01]  /*a4f0*/  FSEL R180, R8, -INF , !P5 ;  /* 0xff80000008b47808 */ /* 0x000fe20006800000 */
[----:B------:R-:W-:Y:S01]  /*a500*/  HMMA.16816.F32.BF16 R152, R60, R42, R152 ;  /* 0x0000002a3c98723c */ /* 0x000fe20000041898 */
[----:B------:R-:W-:Y:S01]  /*a510*/  FSEL R21, R21, -INF , !P4 ;  /* 0xff80000015157808 */ /* 0x000fe20006000000 */
[----:B------:R-:W-:Y:S01]  /*a520*/  VIADD R41, R232, 0x61 ;  /* 0x00000061e8297836 */ /* 0x000fe20000000000 */
[----:B------:R-:W-:Y:S01]  /*a530*/  ISETP.GE.AND P4, PT, R52, R230, PT ;  /* 0x000000e63400720c */ /* 0x000fe20003f86270 */
[----:B------:R-:W-:-:S02]  /*a540*/  VIADD R40, R232, 0x68 ;  /* 0x00000068e8287836 */ /* 0x000fc40000000000 */
[C---:B-----5:R-:W-:Y:S01]  /*a550*/  HMMA.16816.F32.BF16 R148, R60.reuse, R36, R148 ;  /* 0x000000243c94723c */ /* 0x060fe20000041894 */
[----:B------:R-:W-:Y:S01]  /*a560*/  FSEL R45, R12, -INF , !P4 ;  /* 0xff8000000c2d7808 */ /* 0x000fe20006000000 */
[C---:B------:R-:W-:Y:S02]  /*a570*/  VIADD R43, R232.reuse, 0x59 ;  /* 0x00000059e82b7836 */ /* 0x040fe40000000000 */
[----:B------:R-:W-:Y:S02]  /*a580*/  VIADD R42, R232, 0x60 ;  /* 0x00000060e82a7836 */ /* 0x000fe40000000000 */
[----:B------:R-:W-:Y:S01]  /*a590*/  HMMA.16816.F32.BF16 R144, R60, R38, R144 ;  /* 0x000000263c90723c */ /* 0x000fe20000041890 */
[----:B------:R-:W-:Y:S01]  /*a5a0*/  FSEL R37, R16, -INF , !P6 ;  /* 0xff80000010257808 */ /* 0x000fe20007000000 */
[----:B------:R-:W-:-:S05]  /*a5b0*/  VIADD R36, R232, 0x71 ;  /* 0x00000071e8247836 */ /* 0x000fca0000000000 */
[C---:B------:R-:W-:Y:S02]  /*a5c0*/  VIADD R63, R232.reuse, 0x19 ;  /* 0x00000019e83f7836 */ /* 0x040fe40000000000 */
[C---:B------:R-:W-:Y:S02]  /*a5d0*/  VIADD R61, R232.reuse, 0x21 ;  /* 0x00000021e83d7836 */ /* 0x040fe40000000000 */
[C---:B------:R-:W-:Y:S01]  /*a5e0*/  VIADD R62, R232.reuse, 0x28 ;  /* 0x00000028e83e7836 */ /* 0x040fe20000000000 */
[-C--:B------:R-:W-:Y:S01]  /*a5f0*/  ISETP.GE.AND P6, PT, R63, R230.reuse, PT ;  /* 0x000000e63f00720c */ /* 0x080fe20003fc6270 */
[C---:B------:R-:W-:Y:S01]  /*a600*/  VIADD R60, R232.reuse, 0x29 ;  /* 0x00000029e83c7836 */ /* 0x040fe20000000000 */
[-C--:B------:R-:W-:Y:S01]  /*a610*/  ISETP.GE.AND P4, PT, R61, R230.reuse, PT ;  /* 0x000000e63d00720c */ /* 0x080fe20003f86270 */
[C---:B------:R-:W-:Y:S01]  /*a620*/  VIADD R39, R232.reuse, 0x69 ;  /* 0x00000069e8277836 */ /* 0x040fe20000000000 */
[----:B------:R-:W-:Y:S01]  /*a630*/  FSEL R53, R13, -INF , !P6 ;  /* 0xff8000000d357808 */ /* 0x000fe20007000000 */
[----:B------:R-:W-:Y:S01]  /*a640*/  VIADD R38, R232, 0x70 ;  /* 0x00000070e8267836 */ /* 0x000fe20000000000 */
[----:B------:R-:W-:-:S02]  /*a650*/  ISETP.GE.AND P6, PT, R62, R230, PT ;  /* 0x000000e63e00720c */ /* 0x000fc40003fc6270 */
[-C--:B------:R-:W-:Y:S02]  /*a660*/  ISETP.GE.AND P5, PT, R60, R230.reuse, PT ;  /* 0x000000e63c00720c */ /* 0x080fe40003fa6270 */
[----:B------:R-:W-:Y:S02]  /*a670*/  FSEL R176, R9, -INF , !P4 ;  /* 0xff80000009b07808 */ /* 0x000fe40006000000 */
[-C--:B------:R-:W-:Y:S02]  /*a680*/  ISETP.GE.AND P4, PT, R59, R230.reuse, PT ;  /* 0x000000e63b00720c */ /* 0x080fe40003f86270 */
[----:B------:R-:W-:Y:S02]  /*a690*/  FSEL R174, R4, -INF , !P6 ;  /* 0xff80000004ae7808 */ /* 0x000fe40007000000 */
[----:B------:R-:W-:Y:S02]  /*a6a0*/  ISETP.GE.AND P6, PT, R58, R230, PT ;  /* 0x000000e63a00720c */ /* 0x000fe40003fc6270 */
[----:B------:R-:W-:-:S02]  /*a6b0*/  FSEL R170, R5, -INF , !P5 ;  /* 0xff80000005aa7808 */ /* 0x000fc40006800000 */
        /* <DEDUP_REMOVED lines=56> */
[----:B------:R-:W-:Y:S02]  /*aa40*/  ISETP.GE.AND P4, PT, R62, R199, PT ;  /* 0x000000c73e00720c */ /* 0x000fe40003f86270 */
[----:B------:R-:W-:Y:S02]  /*aa50*/  FSEL R182, R10, -INF , !P6 ;  /* 0xff8000000ab67808 */ /* 0x000fe40007000000 */
[----:B------:R-:W-:Y:S02]  /*aa60*/  FSEL R178, R11, -INF , !P5 ;  /* 0xff8000000bb27808 */ /* 0x000fe40006800000 */
[----:B------:R-:W-:-:S02]  /*aa70*/  FSEL R172, R6, -INF , !P4 ;  /* 0xff80000006ac7808 */ /* 0x000fc40006000000 */
[-C--:B------:R-:W-:Y:S02]  /*aa80*/  ISETP.GE.AND P6, PT, R60, R199.reuse, PT ;  /* 0x000000c73c00720c */ /* 0x080fe40003fc6270 */
[-C--:B------:R-:W-:Y:S02]  /*aa90*/  ISETP.GE.AND P5, PT, R59, R199.reuse, PT ;  /* 0x000000c73b00720c */ /* 0x080fe40003fa6270 */
        /* <DEDUP_REMOVED lines=39> */
[----:B------:R-:W-:Y:S01]  /*ad10*/  FSEL R136, R67, -INF , !P4 ;  /* 0xff80000043887808 */ /* 0x000fe20006000000 */
[----:B------:R-:W-:Y:S06]  /*ad20*/  @!P3 BRA `(.L_x_773) ;  /* 0x0000000c004cb947 */ /* 0x000fec0003800000 */
[----:B------:R-:W-:Y:S05]  /*ad30*/  @!P0 BRA `(.L_x_774) ;  /* 0x0000000000f08947 */ /* 0x000fea0003800000 */
[----:B------:R-:W1:Y:S01]  /*ad40*/  LDC R6, c[0x0][0x380] ;  /* 0x0000e000ff067b82 */ /* 0x000e620000000800 */
[----:B------:R-:W-:-:S04]  /*ad50*/  SHF.L.U32 R7, R219, 0x7, RZ ;  /* 0x00000007db077819 */ /* 0x000fc800000006ff */
[----:B------:R-:W-:Y:S01]  /*ad60*/  IABS R11, R7 ;  /* 0x00000007000b7213 */ /* 0x000fe20000000000 */
[C---:B------:R-:W-:Y:S01]  /*ad70*/  VIADD R15, R7.reuse, 0xffffff80 ;  /* 0xffffff80070f7836 */ /* 0x040fe20000000000 */
[-C--:B-1----:R-:W-:Y:S02]  /*ad80*/  IABS R5, R6.reuse ;  /* 0x0000000600057213 */ /* 0x082fe40000000000 */
[----:B------:R-:W-:Y:S02]  /*ad90*/  LOP3.LUT R7, R7, R6, RZ, 0x3c, !PT ;  /* 0x0000000607077212 */ /* 0x000fe400078e3cff */
[----:B------:R-:W1:Y:S08]  /*ada0*/  I2F.RP R8, R5 ;  /* 0x0000000500087306 */ /* 0x000e700000209400 */
[----:B-1----:R-:W1:Y:S02]  /*adb0*/  MUFU.RCP R16, R8 ;  /* 0x0000000800107308 */ /* 0x002e640000001000 */
[----:B-1----:R-:W-:Y:S01]  /*adc0*/  VIADD R16, R16, 0xffffffe ;  /* 0x0ffffffe10107836 */ /* 0x002fe20000000000 */
[----:B------:R-:W-:-:S02]  /*add0*/  IABS R8, R15 ;  /* 0x0000000f00087213 */ /* 0x000fc40000000000 */
[----:B------:R-:W-:-:S03]  /*ade0*/  LOP3.LUT R15, R15, R6, RZ, 0x3c, !PT ;  /* 0x000000060f0f7212 */ /* 0x000fc600078e3cff */
[----:B------:R-:W1:Y:S02]  /*adf0*/  F2I.FTZ.U32.TRUNC.NTZ R17, R16 ;  /* 0x0000001000117305 */ /* 0x000e64000021f000 */
[----:B-1----:R-:W-:Y:S01]  /*ae00*/  IMAD.MOV R4, RZ, RZ, -R17 ;  /* 0x000000ffff047224 */ /* 0x002fe200078e0a11 */
[----:B------:R-:W-:-:S03]  /*ae10*/  MOV R16, RZ ;  /* 0x000000ff00107202 */ /* 0x000fc60000000f00 */
[----:B------:R-:W-:-:S04]  /*ae20*/  IMAD R4, R4, R5, RZ ;  /* 0x0000000504047224 */ /* 0x000fc800078e02ff */
[----:B------:R-:W-:-:S06]  /*ae30*/  IMAD.HI.U32 R4, R17, R4, R16 ;  /* 0x0000000411047227 */ /* 0x000fcc00078e0010 */
[----:B------:R-:W-:-:S04]  /*ae40*/  IMAD.HI.U32 R12, R4, R11, RZ ;  /* 0x0000000b040c7227 */ /* 0x000fc800078e00ff */
[----:B------:R-:W-:Y:S02]  /*ae50*/  IMAD.MOV R10, RZ, RZ, -R12 ;  /* 0x000000ffff0a7224 */ /* 0x000fe400078e0a0c */
[----:B------:R-:W-:-:S04]  /*ae60*/  IMAD.HI.U32 R4, R4, R8, RZ ;  /* 0x0000000804047227 */ /* 0x000fc800078e00ff */
[----:B------:R-:W-:Y:S01]  /*ae70*/  IMAD R14, R5, R10, R11 ;  /* 0x0000000a050e7224 */ /* 0x000fe200078e020b */
[----:B------:R-:W-:-:S04]  /*ae80*/  IADD3 R10, -R4, RZ, RZ ;  /* 0x000000ff040a7210 */ /* 0x000fc80007ffe1ff */
[C---:B------:R-:W-:Y:S01]  /*ae90*/  ISETP.GT.U32.AND P5, PT, R5.reuse, R14, PT ;  /* 0x0000000e0500720c */ /* 0x040fe20003fa4070 */
[----:B------:R-:W-:-:S05]  /*aea0*/  IMAD R8, R5, R10, R8 ;  /* 0x0000000a05087224 */ /* 0x000fca00078e0208 */
[----:B------:R-:W-:-:S07]  /*aeb0*/  ISETP.GT.U32.AND P4, PT, R5, R8, PT ;  /* 0x000000080500720c */ /* 0x000fce0003f84070 */
[----:B------:R-:W-:Y:S02]  /*aec0*/  @!P5 IMAD.IADD R14, R14, 0x1, -R5 ;  /* 0x000000010e0ed824 */ /* 0x000fe400078e0a05 */
[----:B------:R-:W-:Y:S01]  /*aed0*/  @!P5 VIADD R12, R12, 0x1 ;  /* 0x000000010c0cd836 */ /* 0x000fe20000000000 */
[----:B------:R-:W-:Y:S02]  /*aee0*/  ISETP.GE.AND P5, PT, R7, RZ, PT ;  /* 0x000000ff0700720c */ /* 0x000fe40003fa6270 */
[-C--:B------:R-:W-:Y:S01]  /*aef0*/  ISETP.GE.U32.AND P3, PT, R14, R5.reuse, PT ;  /* 0x000000050e00720c */ /* 0x080fe20003f66070 */
[----:B------:R-:W-:Y:S01]  /*af00*/  @!P4 VIADD R4, R4, 0x1 ;  /* 0x000000010404c836 */ /* 0x000fe20000000000 */
[-C--:B------:R-:W-:Y:S02]  /*af10*/  @!P4 IADD3 R8, R8, -R5.reuse, RZ ;  /* 0x800000050808c210 */ /* 0x080fe40007ffe0ff */
[----:B------:R-:W-:Y:S02]  /*af20*/  ISETP.NE.AND P4, PT, R6, RZ, PT ;  /* 0x000000ff0600720c */ /* 0x000fe40003f85270 */
[----:B------:R-:W-:-:S07]  /*af30*/  ISETP.GE.U32.AND P6, PT, R8, R5, PT ;  /* 0x000000050800720c */ /* 0x000fce0003fc6070 */
[----:B------:R-:W-:Y:S02]  /*af40*/  @P3 IADD3 R12, R12, 0x1, RZ ;  /* 0x000000010c0c3810 */ /* 0x000fe40007ffe0ff */
[----:B------:R-:W-:Y:S02]  /*af50*/  ISETP.GE.AND P3, PT, R15, RZ, PT ;  /* 0x000000ff0f00720c */ /* 0x000fe40003f66270 */
[----:B------:R-:W-:Y:S02]  /*af60*/  @!P5 IADD3 R12, -R12, RZ, RZ ;  /* 0x000000ff0c0cd210 */ /* 0x000fe40007ffe1ff */
[----:B------:R-:W-:-:S05]  /*af70*/  @P6 IADD3 R4, R4, 0x1, RZ ;  /* 0x0000000104046810 */ /* 0x000fca0007ffe0ff */
[----:B------:R-:W-:Y:S01]  /*af80*/  IMAD.MOV.U32 R5, RZ, RZ, R4 ;  /* 0x000000ffff057224 */ /* 0x000fe200078e0004 */
[----:B------:R-:W-:-:S03]  /*af90*/  LOP3.LUT R4, RZ, R6, RZ, 0x33, !PT ;  /* 0x00000006ff047212 */ /* 0x000fc600078e33ff */
[----:B------:R-:W-:Y:S01]  /*afa0*/  @!P3 IMAD.MOV R5, RZ, RZ, -R5 ;  /* 0x000000ffff05b224 */ /* 0x000fe200078e0a05 */
[----:B------:R-:W-:-:S04]  /*afb0*/  SEL R11, R4, R12, !P4 ;  /* 0x0000000c040b7207 */ /* 0x000fc80006000000 */
[----:B------:R-:W-:Y:S01]  /*afc0*/  SEL R4, R4, R5, !P4 ;  /* 0x0000000504047207 */ /* 0x000fe20006000000 */
[----:B------:R-:W-:-:S04]  /*afd0*/  IMAD.WIDE R32, R11, 0x4, R226 ;  /* 0x000000040b207825 */ /* 0x000fc800078e02e2 */
[----:B------:R-:W-:Y:S01]  /*afe0*/  IMAD.WIDE R18, R4, 0x4, R226 ;  /* 0x0000000404127825 */ /* 0x000fe200078e02e2 */
[----:B------:R-:W2:Y:S04]  /*aff0*/  LDG.E R8, desc[UR12][R32.64] ;  /* 0x0000000c20087981 */ /* 0x000ea8000c1e1900 */
[----:B------:R-:W2:Y:S01]  /*b000*/  LDG.E R7, desc[UR12][R18.64] ;  /* 0x0000000c12077981 */ /* 0x000ea2000c1e1900 */
[----:B------:R-:W-:Y:S02]  /*b010*/  IADD3 R11, R11, -R4, RZ ;  /* 0x800000040b0b7210 */ /* 0x000fe40007ffe0ff */
[----:B------:R-:W1:Y:S03]  /*b020*/  LDC.64 R4, c[0x0][0x230] ;  /* 0x00008c00ff047b82 */ /* 0x000e660000000a00 */
[----:B------:R-:W-:-:S04]  /*b030*/  IMAD R6, R11, R6, -0x80 ;  /* 0xffffff800b067424 */ /* 0x000fc800078e0206 */
[----:B------:R-:W-:Y:S01]  /*b040*/  IMAD.WIDE.U32 R16, R6, R192, RZ ;  /* 0x000000c006107225 */ /* 0x000fe200078e00ff */
[----:B------:R-:W-:-:S05]  /*b050*/  SHF.R.S32.HI R11, RZ, 0x1f, R6 ;  /* 0x0000001fff0b7819 */ /* 0x000fca0000011406 */
[----:B------:R-:W-:-:S04]  /*b060*/  IMAD R11, R11, R192, RZ ;  /* 0x000000c00b0b7224 */ /* 0x000fc800078e02ff */
[----:B------:R-:W-:-:S05]  /*b070*/  IMAD R11, R6, R193, R11 ;  /* 0x000000c1060b7224 */ /* 0x000fca00078e020b */
[----:B------:R-:W-:Y:S01]  /*b080*/  IADD3 R17, R17, R11, RZ ;  /* 0x0000000b11117210 */ /* 0x000fe20007ffe0ff */
[----:B--2---:R-:W-:-:S04]  /*b090*/  IMAD.IADD R7, R7, 0x1, -R8 ;  /* 0x0000000107077824 */ /* 0x004fc800078e0a08 */
[----:B-1----:R-:W-:Y:S01]  /*b0a0*/  IMAD.WIDE.U32 R10, R7, R4, R16 ;  /* 0x00000004070a7225 */ /* 0x002fe200078e0010 */
[----:B------:R-:W-:-:S05]  /*b0b0*/  SHF.R.S32.HI R15, RZ, 0x1f, R7 ;  /* 0x0000001fff0f7819 */ /* 0x000fca0000011407 */
[----:B------:R-:W-:-:S04]  /*b0c0*/  IMAD R6, R15, R4, RZ ;  /* 0x000000040f067224 */ /* 0x000fc800078e02ff */
[----:B------:R-:W-:-:S04]  /*b0d0*/  IMAD R5, R7, R5, R6 ;  /* 0x0000000507057224 */ /* 0x000fc800078e0206 */
[----:B------:R-:W-:Y:S01]  /*b0e0*/  IMAD.IADD R8, R11, 0x1, R5 ;  /* 0x000000010b087824 */ /* 0x000fe200078e0205 */
[----:B------:R-:W-:Y:S06]  /*b0f0*/  BRA `(.L_x_775) ;  /* 0x0000000000087947 */ /* 0x000fec0003800000 */
.L_x_774:
[----:B------:R-:W-:-:S04]  /*b100*/  LEA R10, -R192, RZ, 0x7 ;  /* 0x000000ffc00a7211 */ /* 0x000fc800078e39ff */
[----:B------:R-:W-:-:S07]  /*b110*/  SHF.R.S32.HI R8, RZ, 0x1f, R10 ;  /* 0x0000001fff087819 */ /* 0x000fce000001140a */
.L_x_775:
[CC--:B------:R-:W-:Y:S01]  /*b120*/  @!P1 IADD3 R5, P3, R198.reuse, R10.reuse, RZ ;  /* 0x0000000ac6059210 */ /* 0x0c0fe20007f7e0ff */
[----:B------:R1:W-:Y:S01]  /*b130*/  @P2 STS.128 [R220+0x4000], RZ ;  /* 0x004000ffdc002388 */ /* 0x0003e20000000c00 */
[-C--:B------:R-:W-:Y:S01]  /*b140*/  @!P1 IADD3 R11, P5, P4, R198, R10.reuse, R215 ;  /* 0x0000000ac60b9210 */ /* 0x080fe20007cbe0d7 */
[----:B------:R-:W-:Y:S01]  /*b150*/  BSSY B0, `(.L_x_776) ;  /* 0x000008d000007945 */ /* 0x000fe20003800000 */
[----:B------:R-:W-:Y:S01]  /*b160*/  @!P2 IADD3 R7, P6, R215, R10, RZ ;  /* 0x0000000ad707a210 */ /* 0x000fe20007fde0ff */
[----:B------:R-:W-:Y:S01]  /*b170*/  @!P1 IMAD.X R4, R197, 0x1, R8, P3 ;  /* 0x00000001c5049824 */ /* 0x000fe200018e0608 */
[----:B------:R-:W-:Y:S02]  /*b180*/  @!P1 LEA R42, P3, R5, UR8, 0x1 ;  /* 0x00000008052a9c11 */ /* 0x000fe4000f8608ff */
[----:B------:R-:W-:Y:S02]  /*b190*/  @!P1 IADD3.X R6, R197, R8, R214, P5, P4 ;  /* 0x00000008c5069210 */ /* 0x000fe40002fe84d6 */
[----:B------:R-:W-:Y:S01]  /*b1a0*/  @!P1 LEA.HI.X R43, R5, UR9, R4, 0x1, P3 ;  /* 0x00000009052b9c11 */ /* 0x000fe200098f0c04 */
[----:B------:R-:W-:Y:S01]  /*b1b0*/  @!P2 IMAD.X R4, R214, 0x1, R8, P6 ;  /* 0x00000001d604a824 */ /* 0x000fe200030e0608 */
[----:B------:R-:W-:-:S02]  /*b1c0*/  @!P2 LEA R14, P3, R10, R234, 0x1 ;  /* 0x000000ea0a0ea211 */ /* 0x000fc400078608ff */
[----:B------:R-:W-:Y:S02]  /*b1d0*/  @!P1 LEA R38, P5, R11, UR8, 0x1 ;  /* 0x000000080b269c11 */ /* 0x000fe4000f8a08ff */
[----:B------:R-:W-:Y:S02]  /*b1e0*/  @!P2 LEA.HI.X R15, R10, R235, R8, 0x1, P3 ;  /* 0x000000eb0a0fa211 */ /* 0x000fe400018f0c08 */
[----:B------:R-:W-:Y:S02]  /*b1f0*/  IADD3 R5, P4, P3, R215, R10, R215 ;  /* 0x0000000ad7057210 */ /* 0x000fe40007b9e0d7 */
[----:B------:R-:W-:Y:S01]  /*b200*/  @!P1 LEA.HI.X R39, R11, UR9, R6, 0x1, P5 ;  /* 0x000000090b279c11 */ /* 0x000fe2000a8f0c06 */
[----:B------:R-:W-:Y:S01]  /*b210*/  @!PT LDS RZ, [RZ] ;  /* 0x00000000fffff984 */ /* 0x000fe20000000800 */
[----:B------:R-:W-:Y:S01]  /*b220*/  @!PT LDS RZ, [RZ] ;  /* 0x00000000fffff984 */ /* 0x000fe20000000800 */
[----:B------:R-:W-:Y:S01]  /*b230*/  @!PT LDS RZ, [RZ] ;  /* 0x00000000fffff984 */ /* 0x000fe20000000800 */
[----:B------:R2:W-:Y:S01]  /*b240*/  @!P2 LDGSTS.E.BYPASS.LTC128B.128 [R220+0x4000], desc[UR12][R14.64] ;  /* 0x040000000edcafae */ /* 0x0005e2000b901d4c */
[----:B------:R-:W-:Y:S02]  /*b250*/  @!P2 LEA R40, P6, R7, R234, 0x1 ;  /* 0x000000ea0728a211 */ /* 0x000fe400078c08ff */
[----:B------:R-:W-:Y:S01]  /*b260*/  IADD3.X R6, R214, R8, R214, P4, P3 ;  /* 0x00000008d6067210 */ /* 0x000fe200027e64d6 */
[----:B------:R1:W-:Y:S01]  /*b270*/  @P1 STS.128 [R220+0x8000], RZ ;  /* 0x008000ffdc001388 */ /* 0x0003e20000000c00 */
[----:B------:R-:W-:-:S02]  /*b280*/  @!P1 IADD3 R11, P3, R198, R5, RZ ;  /* 0x00000005c60b9210 */ /* 0x000fc40007f7e0ff */
[----:B------:R-:W-:Y:S01]  /*b290*/  @!P2 LEA.HI.X R41, R7, R235, R4, 0x1, P6 ;  /* 0x000000eb0729a211 */ /* 0x000fe200030f0c04 */
[----:B------:R-:W-:Y:S01]  /*b2a0*/  @!PT LDS RZ, [RZ] ;  /* 0x00000000fffff984 */ /* 0x000fe20000000800 */
[----:B------:R-:W-:Y:S01]  /*b2b0*/  @!PT LDS RZ, [RZ] ;  /* 0x00000000fffff984 */ /* 0x000fe20000000800 */
[----:B------:R-:W-:Y:S01]  /*b2c0*/  @!PT LDS RZ, [RZ] ;  /* 0x00000000fffff984 */ /* 0x000fe20000000800 */
[----:B------:R-:W-:Y:S01]  /*b2d0*/  @!P1 LDGSTS.E.BYPASS.LTC128B.128 [R220+0x8000], desc[UR12][R42.64+0x80] ;  /* 0x080000802adc9fae */ /* 0x000fe2000b901d4c */
[----:B------:R-:W-:Y:S01]  /*b2e0*/  @!P2 LEA R34, P5, R5, R234, 0x1 ;  /* 0x000000ea0522a211 */ /* 0x000fe200078a08ff */
[--C-:B------:R-:W-:Y:S01]  /*b2f0*/  @!P1 IMAD.X R4, R197, 0x1, R6.reuse, P3 ;  /* 0x00000001c5049824 */ /* 0x100fe200018e0606 */
[----:B------:R-:W-:Y:S01]  /*b300*/  IADD3 R7, P4, R215, R5, RZ ;  /* 0x00000005d7077210 */ /* 0x000fe20007f9e0ff */
[----:B------:R1:W-:Y:S01]  /*b310*/  @P2 STS.128 [R220+0x4800], RZ ;  /* 0x004800ffdc002388 */ /* 0x0003e20000000c00 */
[----:B------:R-:W-:Y:S02]  /*b320*/  @!P1 LEA R32, P3, R11, UR8, 0x1 ;  /* 0x000000080b209c11 */ /* 0x000fe4000f8608ff */
[--C-:B------:R-:W-:Y:S01]  /*b330*/  @!P2 LEA.HI.X R35, R5, R235, R6.reuse, 0x1, P5 ;  /* 0x000000eb0523a211 */ /* 0x100fe200028f0c06 */
[----:B------:R-:W-:Y:S01]  /*b340*/  IMAD.X R6, R214, 0x1, R6, P4 ;  /* 0x00000001d6067824 */ /* 0x000fe200020e0606 */
[----:B------:R-:W-:Y:S01]  /*b350*/  IADD3 R5, P4, R215, R7, RZ ;  /* 0x00000007d7057210 */ /* 0x000fe20007f9e0ff */
[----:B------:R-:W-:Y:S01]  /*b360*/  @!PT LDS RZ, [RZ] ;  /* 0x00000000fffff984 */ /* 0x000fe20000000800 */
[----:B------:R-:W-:Y:S01]  /*b370*/  @!PT LDS RZ, [RZ] ;  /* 0x00000000fffff984 */ /* 0x000fe20000000800 */
[----:B------:R-:W-:Y:S01]  /*b380*/  @!PT LDS RZ, [RZ] ;  /* 0x00000000fffff984 */ /* 0x000fe20000000800 */
[----:B------:R-:W-:Y:S01]  /*b390*/  @!P2 LDGSTS.E.BYPASS.LTC128B.128 [R220+0x4800], desc[UR12][R40.64] ;  /* 0x0480000028dcafae */ /* 0x000fe2000b901d4c */
[----:B------:R-:W-:-:S02]  /*b3a0*/  @!P1 LEA.HI.X R33, R11, UR9, R4, 0x1, P3 ;  /* 0x000000090b219c11 */ /* 0x000fc400098f0c04 */
[----:B------:R-:W-:Y:S01]  /*b3b0*/  @!P1 IADD3 R12, P3, R198, R7, RZ ;  /* 0x00000007c60c9210 */ /* 0x000fe20007f7e0ff */
[--C-:B------:R-:W-:Y:S01]  /*b3c0*/  IMAD.X R4, R214, 0x1, R6.reuse, P4 ;  /* 0x00000001d6047824 */ /* 0x100fe200020e0606 */
[----:B------:R-:W-:Y:S01]  /*b3d0*/  @!P2 LEA R18, P5, R7, R234, 0x1 ;  /* 0x000000ea0712a211 */ /* 0x000fe200078a08ff */
[----:B------:R1:W-:Y:S02]  /*b3e0*/  @P1 STS.128 [R220+0x8800], RZ ;  /* 0x008800ffdc001388 */ /* 0x0003e40000000c00 */
[--C-:B------:R-:W-:Y:S01]  /*b3f0*/  @!P1 IMAD.X R11, R197, 0x1, R6.reuse, P3 ;  /* 0x00000001c50b9824 */ /* 0x100fe200018e0606 */
[----:B--2---:R-:W-:Y:S01]  /*b400*/  @!P1 IADD3 R14, P4, R198, R5, RZ ;  /* 0x00000005c60e9210 */ /* 0x004fe20007f9e0ff */
[----:B------:R-:W-:Y:S01]  /*b410*/  @!PT LDS RZ, [RZ] ;  /* 0x00000000fffff984 */ /* 0x000fe20000000800 */
[----:B------:R-:W-:Y:S01]  /*b420*/  @!PT LDS RZ, [RZ] ;  /* 0x00000000fffff984 */ /* 0x000fe20000000800 */
[----:B------:R-:W-:Y:S01]  /*b430*/  @!PT LDS RZ, [RZ] ;  /* 0x00000000fffff984 */ /* 0x000fe20000000800 */
[----:B------:R-:W-:Y:S01]  /*b440*/  @!P1 LDGSTS.E.BYPASS.LTC128B.128 [R220+0x8800], desc[UR12][R38.64+0x80] ;  /* 0x0880008026dc9fae */ /* 0x000fe2000b901d4c */
[C---:B------:R-:W-:Y:S02]  /*b450*/  @!P1 LEA R16, P3, R12.reuse, UR8, 0x1 ;  /* 0x000000080c109c11 */ /* 0x040fe4000f8608ff */
[----:B------:R-:W-:Y:S01]  /*b460*/  @!P2 LEA.HI.X R19, R7, R235, R6, 0x1, P5 ;  /* 0x000000eb0713a211 */ /* 0x000fe200028f0c06 */
[----:B------:R-:W-:Y:S01]  /*b470*/  @!P1 IMAD.X R7, R197, 0x1, R4, P4 ;  /* 0x00000001c5079824 */ /* 0x000fe200020e0604 */
[----:B------:R-:W-:Y:S01]  /*b480*/  @!P1 LEA.HI.X R17, R12, UR9, R11, 0x1, P3 ;  /* 0x000000090c119c11 */ /* 0x000fe200098f0c0b */
[----:B------:R1:W-:Y:S01]  /*b490*/  @P2 STS.128 [R220+0x5000], RZ ;  /* 0x005000ffdc002388 */ /* 0x0003e20000000c00 */
[----:B------:R-:W-:-:S02]  /*b4a0*/  @!P1 LEA R48, P4, R14, UR8, 0x1 ;  /* 0x000000080e309c11 */ /* 0x000fc4000f8808ff */
[----:B------:R-:W-:Y:S01]  /*b4b0*/  IADD3 R6, P3, R215, R5, RZ ;  /* 0x00000005d7067210 */ /* 0x000fe20007f7e0ff */
[----:B------:R-:W-:Y:S01]  /*b4c0*/  @!PT LDS RZ, [RZ] ;  /* 0x00000000fffff984 */ /* 0x000fe20000000800 */
[----:B------:R-:W-:Y:S01]  /*b4d0*/  @!PT LDS RZ, [RZ] ;  /* 0x00000000fffff984 */ /* 0x000fe20000000800 */
[----:B------:R-:W-:Y:S01]  /*b4e0*/  @!PT LDS RZ, [RZ] ;  /* 0x00000000fffff984 */ /* 0x000fe20000000800 */
[----:B------:R-:W-:Y:S01]  /*b4f0*/  @!P2 LDGSTS.E.BYPASS.LTC128B.128 [R220+0x5000], desc[UR12][R34.64] ;  /* 0x0500000022dcafae */ /* 0x000fe2000b901d4c */
[C---:B------:R-:W-:Y:S02]  /*b500*/  @!P2 LEA R50, P5, R5.reuse, R234, 0x1 ;  /* 0x000000ea0532a211 */ /* 0x040fe400078a08ff */
[----:B------:R-:W-:Y:S01]  /*b510*/  @!P1 LEA.HI.X R49, R14, UR9, R7, 0x1, P4 ;  /* 0x000000090e319c11 */ /* 0x000fe2000a0f0c07 */
[--C-:B------:R-:W-:Y:S01]  /*b520*/  IMAD.X R7, R214, 0x1, R4.reuse, P3 ;  /* 0x00000001d6077824 */ /* 0x100fe200018e0604 */
[----:B------:R-:W-:Y:S01]  /*b530*/  @!P2 LEA.HI.X R51, R5, R235, R4, 0x1, P5 ;  /* 0x000000eb0533a211 */ /* 0x000fe200028f0c04 */
[----:B------:R1:W-:Y:S01]  /*b540*/  @P1 STS.128 [R220+0x9000], RZ ;  /* 0x009000ffdc001388 */ /* 0x0003e20000000c00 */
[-C--:B------:R-:W-:Y:S02]  /*b550*/  IADD3 R5, P3, R215, R6.reuse, RZ ;  /* 0x00000006d7057210 */ /* 0x080fe40007f7e0ff */
[----:B------:R-:W-:Y:S01]  /*b560*/  @!P1 IADD3 R12, P4, R198, R6, RZ ;  /* 0x00000006c60c9210 */ /* 0x000fe20007f9e0ff */
[----:B------:R-:W-:Y:S01]  /*b570*/  @!PT LDS RZ, [RZ] ;  /* 0x00000000fffff984 */ /* 0x000fe20000000800 */
[----:B------:R-:W-:Y:S01]  /*b580*/  @!PT LDS RZ, [RZ] ;  /* 0x00000000fffff984 */ /* 0x000fe20000000800 */
[----:B------:R-:W-:Y:S01]  /*b590*/  @!PT LDS RZ, [RZ] ;  /* 0x00000000fffff984 */ /* 0x000fe20000000800 */
[----:B------:R-:W-:Y:S01]  /*b5a0*/  @!P1 LDGSTS.E.BYPASS.LTC128B.128 [R220+0x9000], desc[UR12][R32.64+0x80] ;  /* 0x0900008020dc9fae */ /* 0x000fe2000b901d4c */
[----:B------:R-:W-:Y:S01]  /*b5b0*/  @!P2 LEA R58, P5, R6, R234, 0x1 ;  /* 0x000000ea063aa211 */ /* 0x000fe200078a08ff */
[--C-:B------:R-:W-:Y:S01]  /*b5c0*/  IMAD.X R4, R214, 0x1, R7.reuse, P3 ;  /* 0x00000001d6047824 */ /* 0x100fe200018e0607 */
[----:B------:R-:W-:Y:S01]  /*b5d0*/  @!P1 IADD3 R14, P3, R198, R5, RZ ;  /* 0x00000005c60e9210 */ /* 0x000fe20007f7e0ff */
[C-C-:B------:R-:W-:Y:S01]  /*b5e0*/  @!P1 IMAD.X R11, R197.reuse, 0x1, R7.reuse, P4 ;  /* 0x00000001c50b9824 */ /* 0x140fe200020e0607 */
[----:B------:R-:W-:Y:S01]  /*b5f0*/  @!P2 LEA.HI.X R59, R6, R235, R7, 0x1, P5 ;  /* 0x000000eb063ba211 */ /* 0x000fe200028f0c07 */
[----:B------:R1:W-:Y:S01]  /*b600*/  @P2 STS.128 [R220+0x5800], RZ ;  /* 0x005800ffdc002388 */ /* 0x0003e20000000c00 */
[----:B------:R-:W-:Y:S01]  /*b610*/  @!P1 LEA R56, P4, R12, UR8, 0x1 ;  /* 0x000000080c389c11 */ /* 0x000fe2000f8808ff */
[----:B------:R-:W-:Y:S01]  /*b620*/  @!P1 IMAD.X R7, R197, 0x1, R4, P3 ;  /* 0x00000001c5079824 */ /* 0x000fe200018e0604 */
[----:B------:R-:W-:Y:S01]  /*b630*/  @!P1 LEA R6, P3, R14, UR8, 0x1 ;  /* 0x000000080e069c11 */ /* 0x000fe2000f8608ff */
[----:B------:R-:W-:Y:S01]  /*b640*/  @!PT LDS RZ, [RZ] ;  /* 0x00000000fffff984 */ /* 0x000fe20000000800 */
[----:B------:R-:W-:Y:S01]  /*b650*/  @!PT LDS RZ, [RZ] ;  /* 0x00000000fffff984 */ /* 0x000fe20000000800 */
[----:B------:R-:W-:Y:S01]  /*b660*/  @!PT LDS RZ, [RZ] ;  /* 0x00000000fffff984 */ /* 0x000fe20000000800 */
[----:B------:R2:W-:Y:S01]  /*b670*/  @!P2 LDGSTS.E.BYPASS.LTC128B.128 [R220+0x5800], desc[UR12][R18.64] ;  /* 0x0580000012dcafae */ /* 0x0005e2000b901d4c */
[----:B------:R-:W-:-:S02]  /*b680*/  @!P1 LEA.HI.X R57, R12, UR9, R11, 0x1, P4 ;  /* 0x000000090c399c11 */ /* 0x000fc4000a0f0c0b */
[----:B------:R-:W-:Y:S01]  /*b690*/  @!P1 LEA.HI.X R7, R14, UR9, R7, 0x1, P3 ;  /* 0x000000090e079c11 */ /* 0x000fe200098f0c07 */
[----:B------:R1:W-:Y:S01]  /*b6a0*/  @P1 STS.128 [R220+0x9800], RZ ;  /* 0x009800ffdc001388 */ /* 0x0003e20000000c00 */
[----:B------:R-:W-:Y:S02]  /*b6b0*/  @!P2 LEA R14, P4, R5, R234, 0x1 ;  /* 0x000000ea050ea211 */ /* 0x000fe400078808ff */
[----:B------:R-:W-:Y:S01]  /*b6c0*/  IADD3 R11, P3, R215, R5, RZ ;  /* 0x00000005d70b7210 */ /* 0x000fe20007f7e0ff */
[----:B------:R-:W-:Y:S01]  /*b6d0*/  @!PT LDS RZ, [RZ] ;  /* 0x00000000fffff984 */ /* 0x000fe20000000800 */
[----:B------:R-:W-:Y:S01]  /*b6e0*/  @!PT LDS RZ, [RZ] ;  /* 0x00000000fffff984 */ /* 0x000fe20000000800 */
[----:B------:R-:W-:Y:S01]  /*b6f0*/  @!PT LDS RZ, [RZ] ;  /* 0x00000000fffff984 */ /* 0x000fe20000000800 */
[----:B------:R1:W-:Y:S01]  /*b700*/  @!P1 LDGSTS.E.BYPASS.LTC128B.128 [R220+0x9800], desc[UR12][R16.64+0x80] ;  /* 0x0980008010dc9fae */ /* 0x0003e2000b901d4c */
[----:B------:R-:W-:-:S03]  /*b710*/  @!P2 LEA.HI.X R15, R5, R235, R4, 0x1, P4 ;  /* 0x000000eb050fa211 */ /* 0x000fc600020f0c04 */
[----:B------:R1:W-:Y:S01]  /*b720*/  @P2 STS.128 [R220+0x6000], RZ ;  /* 0x006000ffdc002388 */ /* 0x0003e20000000c00 */
[----:B------:R-:W-:-:S03]  /*b730*/  IMAD.X R4, R214, 0x1, R4, P3 ;  /* 0x00000001d6047824 */ /* 0x000fc600018e0604 */
        /* <DEDUP_REMOVED lines=8> */
[----:B------:R1:W-:Y:S01]  /*b7c0*/  @!P1 LDGSTS.E.BYPASS.LTC128B.128 [R220+0xa000], desc[UR12][R48.64+0x80] ;  /* 0x0a00008030dc9fae */ /* 0x0003e2000b901d4c */
[----:B--2---:R-:W-:-:S03]  /*b7d0*/  @!P2 LEA R18, P3, R11, R234, 0x1 ;  /* 0x000000ea0b12a211 */ /* 0x004fc600078608ff */
[----:B------:R1:W-:Y:S01]  /*b7e0*/  @P2 STS.128 [R220+0x6800], RZ ;  /* 0x006800ffdc002388 */ /* 0x0003e20000000c00 */
[----:B------:R-:W-:-:S03]  /*b7f0*/  @!P2 LEA.HI.X R19, R11, R235, R4, 0x1, P3 ;  /* 0x000000eb0b13a211 */ /* 0x000fc600018f0c04 */
        /* <DEDUP_REMOVED lines=26> */
[----:B------:R-:W-:-:S05]  /*b9a0*/  IADD3 R11, P1, R198, R11, RZ ;  /* 0x0000000bc60b7210 */ /* 0x000fca0007f3e0ff */
[----:B------:R-:W-:Y:S01]  /*b9b0*/  IMAD.X R4, R197, 0x1, R4, P1 ;  /* 0x00000001c5047824 */ /* 0x000fe200008e0604 */
[----:B-1----:R-:W-:-:S04]  /*b9c0*/  LEA R6, P1, R11, UR8, 0x1 ;  /* 0x000000080b067c11 */ /* 0x002fc8000f8208ff */
[----:B------:R-:W-:-:S05]  /*b9d0*/  LEA.HI.X R7, R11, UR9, R4, 0x1, P1 ;  /* 0x000000090b077c11 */ /* 0x000fca00088f0c04 */
[----:B------:R-:W-:Y:S01]  /*b9e0*/  @!PT LDS RZ, [RZ] ;  /* 0x00000000fffff984 */ /* 0x000fe20000000800 */
[----:B------:R-:W-:Y:S01]  /*b9f0*/  @!PT LDS RZ, [RZ] ;  /* 0x00000000fffff984 */ /* 0x000fe20000000800 */
[----:B------:R-:W-:Y:S01]  /*ba00*/  @!PT LDS RZ, [RZ] ;  /* 0x00000000fffff984 */ /* 0x000fe20000000800 */
[----:B------:R2:W-:Y:S04]  /*ba10*/  LDGSTS.E.BYPASS.LTC128B.128 [R220+0xb800], desc[UR12][R6.64+0x80] ;  /* 0x0b80008006dc7fae */ /* 0x0005e8000b901d4c */
.L_x_777:
[----:B------:R-:W-:Y:S05]  /*ba20*/  BSYNC B0 ;  /* 0x0000000000007941 */ /* 0x000fea0003800000 */
.L_x_776:
[----:B------:R-:W0:Y:S01]  /*ba30*/  LDGDEPBAR ;  /* 0x00000000000079af */ /* 0x000e220000000000 */
[----:B------:R-:W-:-:S04]  /*ba40*/  LEA R234, P1, R10, R234, 0x1 ;  /* 0x000000ea0aea7211 */ /* 0x000fc800078208ff */
[----:B------:R-:W-:-:S09]  /*ba50*/  LEA.HI.X R235, R10, R235, R8, 0x1, P1 ;  /* 0x000000eb0aeb7211 */ /* 0x000fd200008f0c08 */
.L_x_773:
[----:B-12---:R-:W-:Y:S01]  /*ba60*/  FMNMX.FTZ R6, R2, R31, !PT ;  /* 0x0000001f02067209 */ /* 0x006fe20007810000 */
[----:B------:R-:W-:Y:S01]  /*ba70*/  LDSM.16.MT88.4 R16, [R202+0xc000] ;  /* 0x00c00000ca10783b */ /* 0x000fe20000004200 */
[----:B------:R-:W-:Y:S02]  /*ba80*/  FMNMX.FTZ R4, R0, R13, !PT ;  /* 0x0000000d00047209 */ /* 0x000fe40007810000 */
[----:B------:R-:W-:Y:S01]  /*ba90*/  FMNMX.FTZ R6, R29, R6, !PT ;  /* 0x000000061d067209 */ /* 0x000fe20007810000 */
[----:B------:R-:W-:Y:S01]  /*baa0*/  LDSM.16.MT88.4 R40, [R204+0x10000] ;  /* 0x01000000cc28783b */ /* 0x000fe20000004200 */
[----:B------:R-:W-:Y:S02]  /*bab0*/  FMNMX.FTZ R4, R27, R4, !PT ;  /* 0x000000041b047209 */ /* 0x000fe40007810000 */
[----:B------:R-:W-:Y:S01]  /*bac0*/  FMNMX.FTZ R6, R25, R6, !PT ;  /* 0x0000000619067209 */ /* 0x000fe20007810000 */
[----:B------:R-:W-:Y:S01]  /*bad0*/  LDSM.16.MT88.4 R32, [R200+0xc000] ;  /* 0x00c00000c820783b */ /* 0x000fe20000004200 */
[----:B------:R-:W-:-:S02]  /*bae0*/  FMNMX.FTZ R4, R9, R4, !PT ;  /* 0x0000000409047209 */ /* 0x000fc40007810000 */
[----:B------:R-:W-:Y:S01]  /*baf0*/  FMNMX.FTZ R6, R21, R6, !PT ;  /* 0x0000000615067209 */ /* 0x000fe20007810000 */
[----:B------:R-:W-:Y:S01]  /*bb00*/  LDSM.16.MT88.4 R56, [R202+0x10000] ;  /* 0x01000000ca38783b */ /* 0x000fe20000004200 */
[----:B------:R-:W-:Y:S02]  /*bb10*/  FMNMX.FTZ R5, R23, R4, !PT ;  /* 0x0000000417057209 */ /* 0x000fe40007810000 */
[----:B------:R-:W-:Y:S01]  /*bb20*/  FMNMX.FTZ R6, R37, R6, !PT ;  /* 0x0000000625067209 */ /* 0x000fe20007810000 */
[----:B------:R-:W-:Y:S01]  /*bb30*/  LDSM.16.MT88.4 R64, [R201+0x10000] ;  /* 0x01000000c940783b */ /* 0x000fe20000004200 */
[----:B------:R-:W-:Y:S02]  /*bb40*/  FMNMX.FTZ R4, R52, R5, !PT ;  /* 0x0000000534047209 */ /* 0x000fe40007810000 */
[----:B------:R-:W-:Y:S02]  /*bb50*/  FMNMX.FTZ R6, R47, R6, !PT ;  /* 0x000000062f067209 */ /* 0x000fe40007810000 */
[----:B------:R-:W-:-:S02]  /*bb60*/  FMNMX.FTZ R4, R63, R4, !PT ;  /* 0x000000043f047209 */ /* 0x000fc40007810000 */
[----:B------:R-:W-:Y:S02]  /*bb70*/  FMNMX.FTZ R6, R45, R6, !PT ;  /* 0x000000062d067209 */ /* 0x000fe40007810000 */
[----:B------:R-:W-:Y:S02]  /*bb80*/  FMNMX.FTZ R4, R55, R4, !PT ;  /* 0x0000000437047209 */ /* 0x000fe40007810000 */
[----:B------:R-:W-:Y:S02]  /*bb90*/  FMNMX.FTZ R7, R53, R6, !PT ;  /* 0x0000000635077209 */ /* 0x000fe40007810000 */
        /* <DEDUP_REMOVED lines=48> */
[----:B------:R-:W-:-:S03]  /*bea0*/  FMNMX.FTZ R7, R136, R7, !PT ;  /* 0x0000000788077209 */ /* 0x000fc60007810000 */
[----:B------:R-:W1:Y:S04]  /*beb0*/  SHFL.BFLY PT, R5, R6, 0x2, 0x1f ;  /* 0x0c401f0006057f89 */ /* 0x000e6800000e0000 */
[----:B------:R-:W2:Y:S01]  /*bec0*/  SHFL.BFLY PT, R4, R7, 0x2, 0x1f ;  /* 0x0c401f0007047f89 */ /* 0x000ea200000e0000 */
[----:B-1----:R-:W-:Y:S02]  /*bed0*/  FMNMX.FTZ R5, R6, R5, !PT ;  /* 0x0000000506057209 */ /* 0x002fe40007810000 */
[----:B--2---:R-:W-:-:S03]  /*bee0*/  FMNMX.FTZ R4, R7, R4, !PT ;  /* 0x0000000407047209 */ /* 0x004fc60007810000 */
[----:B------:R-:W1:Y:S04]  /*bef0*/  SHFL.BFLY PT, R148, R5, 0x1, 0x1f ;  /* 0x0c201f0005947f89 */ /* 0x000e6800000e0000 */
[----:B------:R-:W2:Y:S01]  /*bf00*/  SHFL.BFLY PT, R147, R4, 0x1, 0x1f ;  /* 0x0c201f0004937f89 */ /* 0x000ea200000e0000 */
[----:B-1----:R-:W-:-:S04]  /*bf10*/  FMNMX.FTZ R148, R5, R148, !PT ;  /* 0x0000009405947209 */ /* 0x002fc80007810000 */
[C---:B------:R-:W-:Y:S01]  /*bf20*/  FSETP.NEU.FTZ.AND P2, PT, R148.reuse, -INF , PT ;  /* 0xff8000009400780b */ /* 0x040fe20003f5d000 */
[----:B------:R-:W-:Y:S01]  /*bf30*/  FMUL.FTZ R152, R148, UR10 ;  /* 0x0000000a94987c20 */ /* 0x000fe20008410000 */
[----:B--2---:R-:W-:Y:S02]  /*bf40*/  FMNMX.FTZ R147, R4, R147, !PT ;  /* 0x0000009304937209 */ /* 0x004fe40007810000 */
[----:B------:R-:W-:Y:S02]  /*bf50*/  FSEL R5, R148, RZ, P2 ;  /* 0x000000ff94057208 */ /* 0x000fe40001000000 */
[C---:B------:R-:W-:Y:S01]  /*bf60*/  FSETP.NEU.FTZ.AND P1, PT, R147.reuse, -INF , PT ;  /* 0xff8000009300780b */ /* 0x040fe20003f3d000 */
[C---:B------:R-:W-:Y:S01]  /*bf70*/  FMUL.FTZ R142, R147.reuse, UR10 ;  /* 0x0000000a938e7c20 */ /* 0x040fe20008410000 */
[----:B------:R-:W-:Y:S01]  /*bf80*/  FSEL R152, R152, RZ, P2 ;  /* 0x000000ff98987208 */ /* 0x000fe20001000000 */
[----:B------:R-:W-:Y:S01]  /*bf90*/  FADD.FTZ R4, R2, -R5 ;  /* 0x8000000502047221 */ /* 0x000fe20000010000 */
[----:B------:R-:W-:-:S02]  /*bfa0*/  FSEL R5, R147, RZ, P1 ;  /* 0x000000ff93057208 */ /* 0x000fc40000800000 */
[----:B------:R-:W-:Y:S01]  /*bfb0*/  FSEL R142, R142, RZ, P1 ;  /* 0x000000ff8e8e7208 */ /* 0x000fe20000800000 */
[--C-:B------:R-:W-:Y:S01]  /*bfc0*/  FFMA.FTZ R146, R31, UR10, -R152.reuse ;  /* 0x0000000a1f927c23 */ /* 0x100fe20008010898 */
[--C-:B------:R-:W-:Y:S01]  /*bfd0*/  FFMA.FTZ R145, R29, UR10, -R152.reuse ;  /* 0x0000000a1d917c23 */ /* 0x100fe20008010898 */
[----:B------:R-:W-:Y:S01]  /*bfe0*/  FADD.FTZ R5, R0, -R5 ;  /* 0x8000000500057221 */ /* 0x000fe20000010000 */
[--C-:B------:R-:W-:Y:S01]  /*bff0*/  FFMA.FTZ R144, R25, UR10, -R152.reuse ;  /* 0x0000000a19907c23 */ /* 0x100fe20008010898 */
[----:B------:R-:W-:Y:S01]  /*c000*/  FFMA.FTZ R143, R21, UR10, -R152 ;  /* 0x0000000a158f7c23 */ /* 0x000fe20008010898 */
[--C-:B------:R-:W-:Y:S01]  /*c010*/  FFMA.FTZ R141, R13, UR10, -R142.reuse ;  /* 0x0000000a0d8d7c23 */ /* 0x100fe2000801088e */
[--C-:B------:R-:W-:Y:S01]  /*c020*/  FFMA.FTZ R140, R27, UR10, -R142.reuse ;  /* 0x0000000a1b8c7c23 */ /* 0x100fe2000801088e */
[--C-:B------:R-:W-:Y:S01]  /*c030*/  FFMA.FTZ R139, R9, UR10, -R142.reuse ;  /* 0x0000000a098b7c23 */ /* 0x100fe2000801088e */
[----:B------:R-:W-:Y:S01]  /*c040*/  FFMA.FTZ R2, R23, UR10, -R142 ;  /* 0x0000000a17027c23 */ /* 0x000fe2000801088e */
[----:B------:R-:W-:Y:S01]  /*c050*/  FMUL.FTZ R149, R4, UR10 ;  /* 0x0000000a04957c20 */ /* 0x000fe20008410000 */
[----:B------:R-:W-:Y:S01]  /*c060*/  FMUL.FTZ R0, R5, UR10 ;  /* 0x0000000a05007c20 */ /* 0x000fe20008410000 */
[----:B------:R-:W-:Y:S01]  /*c070*/  MUFU.EX2 R146, R146 ;  /* 0x0000009200927308 */ /* 0x000fe20000000800 */
[----:B------:R-:W1:Y:S01]  /*c080*/  LDSM.16.MT88.4 R8, [R204+0xc000] ;  /* 0x00c00000cc08783b */ /* 0x000e620000004200 */
[--C-:B------:R-:W-:Y:S01]  /*c090*/  FFMA.FTZ R150, R47, UR10, -R152.reuse ;  /* 0x0000000a2f967c23 */ /* 0x100fe20008010898 */
[--C-:B------:R-:W-:Y:S01]  /*c0a0*/  FFMA.FTZ R153, R45, UR10, -R152.reuse ;  /* 0x0000000a2d997c23 */ /* 0x100fe20008010898 */
[----:B------:R-:W-:Y:S01]  /*c0b0*/  FFMA.FTZ R151, R37, UR10, -R152 ;  /* 0x0000000a25977c23 */ /* 0x000fe20008010898 */
[----:B------:R-:W2:Y:S01]  /*c0c0*/  LDSM.16.MT88.4 R24, [R201+0xc000] ;  /* 0x00c00000c918783b */ /* 0x000ea20000004200 */
[----:B------:R-:W-:Y:S01]  /*c0d0*/  FFMA.FTZ R52, R52, UR10, -R142 ;  /* 0x0000000a34347c23 */ /* 0x000fe2000801088e */
[----:B------:R-:W-:Y:S01]  /*c0e0*/  FFMA.FTZ R154, R187, UR10, -R152 ;  /* 0x0000000abb9a7c23 */ /* 0x000fe20008010898 */
[----:B------:R-:W3:Y:S01]  /*c0f0*/  MUFU.EX2 R145, R145 ;  /* 0x0000009100917308 */ /* 0x000ee20000000800 */
[--C-:B------:R-:W-:Y:S01]  /*c100*/  FFMA.FTZ R187, R243, UR10, -R142.reuse ;  /* 0x0000000af3bb7c23 */ /* 0x100fe2000801088e */
[----:B------:R-:W-:Y:S01]  /*c110*/  FFMA.FTZ R158, R233, UR10, -R142 ;  /* 0x0000000ae99e7c23 */ /* 0x000fe2000801088e */
[--C-:B------:R-:W-:Y:S01]  /*c120*/  FFMA.FTZ R181, R181, UR10, -R152.reuse ;  /* 0x0000000ab5b57c23 */ /* 0x100fe20008010898 */
[----:B------:R-:W-:Y:S01]  /*c130*/  FFMA.FTZ R171, R171, UR10, -R152 ;  /* 0x0000000aabab7c23 */ /* 0x000fe20008010898 */
[--C-:B------:R-:W-:Y:S01]  /*c140*/  FFMA.FTZ R177, R177, UR10, -R142.reuse ;  /* 0x0000000ab1b17c23 */ /* 0x100fe2000801088e */
[----:B------:R-:W-:Y:S01]  /*c150*/  FFMA.FTZ R173, R173, UR10, -R142 ;  /* 0x0000000aadad7c23 */ /* 0x000fe2000801088e */
[--C-:B------:R-:W-:Y:S01]  /*c160*/  FFMA.FTZ R165, R165, UR10, -R152.reuse ;  /* 0x0000000aa5a57c23 */ /* 0x100fe20008010898 */
[----:B------:R-:W-:Y:S01]  /*c170*/  MUFU.EX2 R144, R144 ;  /* 0x0000009000907308 */ /* 0x000fe20000000800 */
[----:B------:R-:W-:Y:S01]  /*c180*/  FFMA.FTZ R161, R161, UR10, -R152 ;  /* 0x0000000aa1a17c23 */ /* 0x000fe20008010898 */
[----:B------:R-:W-:Y:S01]  /*c190*/  FFMA.FTZ R159, R159, UR10, -R142 ;  /* 0x0000000a9f9f7c23 */ /* 0x000fe2000801088e */
[--C-:B------:R-:W-:Y:S01]  /*c1a0*/  FFMA.FTZ R3, R3, UR10, -R152.reuse ;  /* 0x0000000a03037c23 */ /* 0x100fe20008010898 */
[--C-:B------:R-:W-:Y:S01]  /*c1b0*/  FFMA.FTZ R134, R134, UR10, -R152.reuse ;  /* 0x0000000a86867c23 */ /* 0x100fe20008010898 */
[--C-:B------:R-:W-:Y:S01]  /*c1c0*/  FFMA.FTZ R133, R133, UR10, -R152.reuse ;  /* 0x0000000a85857c23 */ /* 0x100fe20008010898 */
[----:B------:R-:W-:Y:S01]  /*c1d0*/  FFMA.FTZ R132, R132, UR10, -R152 ;  /* 0x0000000a84847c23 */ /* 0x000fe20008010898 */
[--C-:B------:R-:W-:Y:S01]  /*c1e0*/  FFMA.FTZ R135, R135, UR10, -R142.reuse ;  /* 0x0000000a87877c23 */ /* 0x100fe2000801088e */
[----:B------:R-:W4:Y:S01]  /*c1f0*/  MUFU.EX2 R143, R143 ;  /* 0x0000008f008f7308 */ /* 0x000f220000000800 */
[----:B---3--:R-:W-:Y:S01]  /*c200*/  F2FP.BF16.F32.PACK_AB R4, R145, R146 ;  /* 0x000000929104723e */ /* 0x008fe200000010ff */
[--C-:B------:R-:W-:Y:S01]  /*c210*/  FFMA.FTZ R138, R138, UR10, -R142.reuse ;  /* 0x0000000a8a8a7c23 */ /* 0x100fe2000801088e */
[--C-:B------:R-:W-:Y:S01]  /*c220*/  FFMA.FTZ R137, R137, UR10, -R142.reuse ;  /* 0x0000000a89897c23 */ /* 0x100fe2000801088e */
[----:B------:R-:W-:-:S04]  /*c230*/  FFMA.FTZ R136, R136, UR10, -R142 ;  /* 0x0000000a88887c23 */ /* 0x000fc8000801088e */
[----:B------:R-:W-:Y:S08]  /*c240*/  MUFU.EX2 R141, R141 ;  /* 0x0000008d008d7308 */ /* 0x000ff00000000800 */
[----:B------:R-:W3:Y:S01]  /*c250*/  MUFU.EX2 R140, R140 ;  /* 0x0000008c008c7308 */ /* 0x000ee20000000800 */
[----:B----4-:R-:W-:-:S07]  /*c260*/  F2FP.BF16.F32.PACK_AB R6, R143, R144 ;  /* 0x000000908f06723e */ /* 0x010fce00000010ff */
[----:B------:R-:W-:Y:S08]  /*c270*/  MUFU.EX2 R139, R139 ;  /* 0x0000008b008b7308 */ /* 0x000ff00000000800 */
[----:B------:R-:W4:Y:S01]  /*c280*/  MUFU.EX2 R2, R2 ;  /* 0x0000000200027308 */ /* 0x000f220000000800 */
[----:B---3--:R-:W-:-:S07]  /*c290*/  F2FP.BF16.F32.PACK_AB R5, R140, R141 ;  /* 0x0000008d8c05723e */ /* 0x008fce00000010ff */
[----:B------:R-:W3:Y:S08]  /*c2a0*/  MUFU.EX2 R149, R149 ;  /* 0x0000009500957308 */ /* 0x000ef00000000800 */
[----:B------:R-:W5:Y:S01]  /*c2b0*/  MUFU.EX2 R0, R0 ;  /* 0x0000000000007308 */ /* 0x000f620000000800 */
[----:B----4-:R-:W-:-:S07]  /*c2c0*/  F2FP.BF16.F32.PACK_AB R7, R2, R139 ;  /* 0x0000008b0207723e */ /* 0x010fce00000010ff */
[----:B------:R-:W-:Y:S01]  /*c2d0*/  MUFU.EX2 R151, R151 ;  /* 0x0000009700977308 */ /* 0x000fe20000000800 */
[-C--:B---3--:R-:W-:Y:S01]  /*c2e0*/  FMUL.FTZ R20, R72, R149.reuse ;  /* 0x0000009548147220 */ /* 0x088fe20000410000 */
[-C--:B------:R-:W-:Y:S01]  /*c2f0*/  FMUL.FTZ R21, R73, R149.reuse ;  /* 0x0000009549157220 */ /* 0x080fe20000410000 */
[-C--:B------:R-:W-:Y:S01]  /*c300*/  FMUL.FTZ R76, R76, R149.reuse ;  /* 0x000000954c4c7220 */ /* 0x080fe20000410000 */
[-C--:B------:R-:W-:Y:S01]  /*c310*/  FMUL.FTZ R77, R77, R149.reuse ;  /* 0x000000954d4d7220 */ /* 0x080fe20000410000 */
[-C--:B------:R-:W-:Y:S01]  /*c320*/  FMUL.FTZ R44, R96, R149.reuse ;  /* 0x00000095602c7220 */ /* 0x080fe20000410000 */
[-C--:B------:R-:W-:Y:S01]  /*c330*/  FMUL.FTZ R45, R97, R149.reuse ;  /* 0x00000095612d7220 */ /* 0x080fe20000410000 */
[-C--:B------:R-:W-:Y:S01]  /*c340*/  FMUL.FTZ R28, R80, R149.reuse ;  /* 0x00000095501c7220 */ /* 0x080fe20000410000 */
[-C--:B------:R-:W-:Y:S01]  /*c350*/  FMUL.FTZ R29, R81, R149.reuse ;  /* 0x00000095511d7220 */ /* 0x080fe20000410000 */
[-C--:B-----5:R-:W-:Y:S01]  /*c360*/  FMUL.FTZ R22, R74, R0.reuse ;  /* 0x000000004a167220 */ /* 0x0a0fe20000410000 */
[-C--:B------:R-:W-:Y:S01]  /*c370*/  FMUL.FTZ R23, R75, R0.reuse ;  /* 0x000000004b177220 */ /* 0x080fe20000410000 */
[-C--:B------:R-:W-:Y:S01]  /*c380*/  FMUL.FTZ R78, R78, R0.reuse ;  /* 0x000000004e4e7220 */ /* 0x080fe20000410000 */
[-C--:B------:R-:W-:Y:S01]  /*c390*/  FMUL.FTZ R79, R79, R0.reuse ;  /* 0x000000004f4f7220 */ /* 0x080fe20000410000 */
[-C--:B------:R-:W-:Y:S01]  /*c3a0*/  FMUL.FTZ R46, R98, R0.reuse ;  /* 0x00000000622e7220 */ /* 0x080fe20000410000 */
[-C--:B------:R-:W-:Y:S01]  /*c3b0*/  FMUL.FTZ R47, R99, R0.reuse ;  /* 0x00000000632f7220 */ /* 0x080fe20000410000 */
[-C--:B------:R-:W-:Y:S01]  /*c3c0*/  FMUL.FTZ R30, R82, R0.reuse ;  /* 0x00000000521e7220 */ /* 0x080fe20000410000 */
[-C--:B------:R-:W-:Y:S01]  /*c3d0*/  FMUL.FTZ R31, R83, R0.reuse ;  /* 0x00000000531f7220 */ /* 0x080fe20000410000 */
[C---:B------:R-:W-:Y:S01]  /*c3e0*/  HMMA.16816.F32.BF16 R20, R4.reuse, R16, R20 ;  /* 0x000000100414723c */ /* 0x040fe20000041814 */
[-C--:B------:R-:W-:Y:S01]  /*c3f0*/  FMUL.FTZ R48, R100, R149.reuse ;  /* 0x0000009564307220 */ /* 0x080fe20000410000 */
[-C--:B------:R-:W-:Y:S01]  /*c400*/  FMUL.FTZ R49, R101, R149.reuse ;  /* 0x0000009565317220 */ /* 0x080fe20000410000 */
[-C--:B------:R-:W-:Y:S01]  /*c410*/  FMUL.FTZ R50, R102, R0.reuse ;  /* 0x0000000066327220 */ /* 0x080fe20000410000 */
[-C--:B------:R-:W-:Y:S01]  /*c420*/  FMUL.FTZ R51, R103, R0.reuse ;  /* 0x0000000067337220 */ /* 0x080fe20000410000 */
[-C--:B------:R-:W-:Y:S01]  /*c430*/  FMUL.FTZ R12, R128, R149.reuse ;  /* 0x00000095800c7220 */ /* 0x080fe20000410000 */
[C---:B------:R-:W-:Y:S01]  /*c440*/  HMMA.16816.F32.BF16 R16, R4.reuse, R18, R76 ;  /* 0x000000120410723c */ /* 0x040fe2000004184c */
[----:B------:R-:W3:Y:S01]  /*c450*/  LDSM.16.MT88.4 R76, [R204+0xc800] ;  /* 0x00c80000cc4c783b */ /* 0x000ee20000004200 */
[-C--:B------:R-:W-:Y:S01]  /*c460*/  FMUL.FTZ R13, R129, R149.reuse ;  /* 0x00000095810d7220 */ /* 0x080fe20000410000 */
[-C--:B------:R-:W-:Y:S01]  /*c470*/  FMUL.FTZ R14, R130, R0.reuse ;  /* 0x00000000820e7220 */ /* 0x080fe20000410000 */
[-C--:B------:R-:W-:Y:S01]  /*c480*/  FMUL.FTZ R15, R131, R0.reuse ;  /* 0x00000000830f7220 */ /* 0x080fe20000410000 */
[----:B------:R-:W4:Y:S01]  /*c490*/  LDSM.16.MT88.4 R80, [R202+0xc800] ;  /* 0x00c80000ca50783b */ /* 0x000f220000004200 */
[-C--:B------:R-:W-:Y:S01]  /*c4a0*/  FMUL.FTZ R68, R68, R149.reuse ;  /* 0x0000009544447220 */ /* 0x080fe20000410000 */
[-C--:B------:R-:W-:Y:S01]  /*c4b0*/  FMUL.FTZ R69, R69, R149.reuse ;  /* 0x0000009545457220 */ /* 0x080fe20000410000 */
[-C--:B------:R-:W-:Y:S01]  /*c4c0*/  FMUL.FTZ R70, R70, R0.reuse ;  /* 0x0000000046467220 */ /* 0x080fe20000410000 */
[-C--:B------:R-:W-:Y:S01]  /*c4d0*/  FMUL.FTZ R71, R71, R0.reuse ;  /* 0x0000000047477220 */ /* 0x080fe20000410000 */
[----:B------:R-:W-:Y:S01]  /*c4e0*/  FFMA.FTZ R100, R53, UR10, -R152 ;  /* 0x0000000a35647c23 */ /* 0x000fe20008010898 */
[--C-:B------:R-:W-:Y:S01]  /*c4f0*/  FFMA.FTZ R101, R63, UR10, -R142.reuse ;  /* 0x0000000a3f657c23 */ /* 0x100fe2000801088e */
[--C-:B------:R-:W-:Y:S01]  /*c500*/  FFMA.FTZ R103, R55, UR10, -R142.reuse ;  /* 0x0000000a37677c23 */ /* 0x100fe2000801088e */
[----:B------:R-:W-:Y:S01]  /*c510*/  FFMA.FTZ R102, R61, UR10, -R142 ;  /* 0x0000000a3d667c23 */ /* 0x000fe2000801088e */
[C---:B------:R-:W-:Y:S01]  /*c520*/  HMMA.16816.F32.BF16 R44, R4.reuse, R40, R44 ;  /* 0x00000028042c723c */ /* 0x040fe2000004182c */
[----:B------:R-:W5:Y:S01]  /*c530*/  MUFU.EX2 R150, R150 ;  /* 0x0000009600967308 */ /* 0x000f620000000800 */
[-C--:B------:R-:W-:Y:S01]  /*c540*/  FMUL.FTZ R36, R88, R149.reuse ;  /* 0x0000009558247220 */ /* 0x080fe20000410000 */
[-C--:B------:R-:W-:Y:S01]  /*c550*/  FMUL.FTZ R37, R89, R149.reuse ;  /* 0x0000009559257220 */ /* 0x080fe20000410000 */
[-C--:B------:R-:W-:Y:S01]  /*c560*/  FMUL.FTZ R38, R90, R0.reuse ;  /* 0x000000005a267220 */ /* 0x080fe20000410000 */
[-C--:B------:R-:W-:Y:S01]  /*c570*/  FMUL.FTZ R39, R91, R0.reuse ;  /* 0x000000005b277220 */ /* 0x080fe20000410000 */
[C---:B------:R-:W-:Y:S01]  /*c580*/  HMMA.16816.F32.BF16 R40, R4.reuse, R42, R48 ;  /* 0x0000002a0428723c */ /* 0x040fe20000041830 */
[----:B------:R-:W4:Y:S01]  /*c590*/  LDSM.16.MT88.4 R88, [R200+0x10000] ;  /* 0x01000000c858783b */ /* 0x000f220000004200 */
[-C--:B------:R-:W-:Y:S01]  /*c5a0*/  FMUL.FTZ R84, R84, R149.reuse ;  /* 0x0000009554547220 */ /* 0x080fe20000410000 */
[----:B------:R-:W-:Y:S01]  /*c5b0*/  MUFU.EX2 R153, R153 ;  /* 0x0000009900997308 */ /* 0x000fe20000000800 */
[-C--:B------:R-:W-:Y:S01]  /*c5c0*/  FMUL.FTZ R85, R85, R149.reuse ;  /* 0x0000009555557220 */ /* 0x080fe20000410000 */
[-C--:B------:R-:W-:Y:S01]  /*c5d0*/  FMUL.FTZ R86, R86, R0.reuse ;  /* 0x0000000056567220 */ /* 0x080fe20000410000 */
[C---:B-1----:R-:W-:Y:S01]  /*c5e0*/  HMMA.16816.F32.BF16 R12, R4.reuse, R8, R12 ;  /* 0x00000008040c723c */ /* 0x042fe2000004180c */
[-C--:B------:R-:W-:Y:S01]  /*c5f0*/  FMUL.FTZ R48, R104, R149.reuse ;  /* 0x0000009568307220 */ /* 0x080fe20000410000 */
[-C--:B------:R-:W-:Y:S01]  /*c600*/  FMUL.FTZ R87, R87, R0.reuse ;  /* 0x0000000057577220 */ /* 0x080fe20000410000 */
[-C--:B------:R-:W-:Y:S01]  /*c610*/  FMUL.FTZ R92, R92, R149.reuse ;  /* 0x000000955c5c7220 */ /* 0x080fe20000410000 */
[----:B------:R-:W-:Y:S01]  /*c620*/  FMUL.FTZ R93, R93, R149 ;  /* 0x000000955d5d7220 */ /* 0x000fe20000410000 */
[----:B------:R-:W1:Y:S01]  /*c630*/  MUFU.EX2 R100, R100 ;  /* 0x0000006400647308 */ /* 0x000e620000000800 */
[C---:B------:R-:W-:Y:S01]  /*c640*/  HMMA.16816.F32.BF16 R8, R4.reuse, R10, R68 ;  /* 0x0000000a0408723c */ /* 0x040fe20000041844 */
[----:B-----5:R-:W-:Y:S01]  /*c650*/  F2FP.BF16.F32.PACK_AB R72, R150, R151 ;  /* 0x000000979648723e */ /* 0x020fe200000010ff */
[----:B------:R-:W-:Y:S01]  /*c660*/  LDSM.16.MT88.4 R68, [R200+0xc800] ;  /* 0x00c80000c844783b */ /* 0x000fe20000004200 */
[-C--:B------:R-:W-:Y:S01]  /*c670*/  FMUL.FTZ R94, R94, R0.reuse ;  /* 0x000000005e5e7220 */ /* 0x080fe20000410000 */
[-C--:B------:R-:W-:Y:S01]  /*c680*/  FMUL.FTZ R95, R95, R0.reuse ;  /* 0x000000005f5f7220 */ /* 0x080fe20000410000 */
[-C--:B------:R-:W-:Y:S01]  /*c690*/  FMUL.FTZ R49, R105, R149.reuse ;  /* 0x0000009569317220 */ /* 0x080fe20000410000 */
[C---:B--2---:R-:W-:Y:S01]  /*c6a0*/  HMMA.16816.F32.BF16 R28, R4.reuse, R24, R28 ;  /* 0x00000018041c723c */ /* 0x044fe2000004181c */
[----:B------:R2:W-:Y:S01]  /*c6b0*/  MUFU.EX2 R104, R52 ;  /* 0x0000003400687308 */ /* 0x0005e20000000800 */
[-C--:B------:R-:W-:Y:S01]  /*c6c0*/  FMUL.FTZ R50, R106, R0.reuse ;  /* 0x000000006a327220 */ /* 0x080fe20000410000 */
[-C--:B------:R-:W-:Y:S01]  /*c6d0*/  FMUL.FTZ R51, R107, R0.reuse ;  /* 0x000000006b337220 */ /* 0x080fe20000410000 */
[-C--:B------:R-:W-:Y:S01]  /*c6e0*/  FMUL.FTZ R124, R124, R149.reuse ;  /* 0x000000957c7c7220 */ /* 0x080fe20000410000 */
[----:B------:R-:W-:Y:S01]  /*c6f0*/  FMUL.FTZ R125, R125, R149 ;  /* 0x000000957d7d7220 */ /* 0x000fe20000410000 */
[C---:B------:R-:W-:Y:S01]  /*c700*/  HMMA.16816.F32.BF16 R24, R4.reuse, R26, R84 ;  /* 0x0000001a0418723c */ /* 0x040fe20000041854 */
[----:B------:R-:W5:Y:S01]  /*c710*/  LDSM.16.MT88.4 R84, [R201+0xc800] ;  /* 0x00c80000c954783b */ /* 0x000f620000004200 */
[-C--:B------:R-:W-:Y:S01]  /*c720*/  FMUL.FTZ R126, R126, R0.reuse ;  /* 0x000000007e7e7220 */ /* 0x080fe20000410000 */
[----:B------:R-:W3:Y:S01]  /*c730*/  MUFU.EX2 R101, R101 ;  /* 0x0000006500657308 */ /* 0x000ee20000000800 */
[----:B-1----:R-:W-:Y:S01]  /*c740*/  F2FP.BF16.F32.PACK_AB R74, R100, R153 ;  /* 0x00000099644a723e */ /* 0x002fe200000010ff */
[-C--:B------:R-:W-:Y:S01]  /*c750*/  FMUL.FTZ R127, R127, R0.reuse ;  /* 0x000000007f7f7220 */ /* 0x080fe20000410000 */
[C---:B------:R-:W-:Y:S01]  /*c760*/  HMMA.16816.F32.BF16 R36, R4.reuse, R32, R36 ;  /* 0x000000200424723c */ /* 0x040fe20000041824 */
[-C--:B------:R-:W-:Y:S01]  /*c770*/  FMUL.FTZ R53, R109, R149.reuse ;  /* 0x000000956d357220 */ /* 0x080fe20000410000 */
[-C--:B------:R-:W-:Y:S01]  /*c780*/  FMUL.FTZ R54, R110, R0.reuse ;  /* 0x000000006e367220 */ /* 0x080fe20000410000 */
[-C--:B------:R-:W-:Y:S01]  /*c790*/  FMUL.FTZ R55, R111, R0.reuse ;  /* 0x000000006f377220 */ /* 0x080fe20000410000 */
[-C--:B------:R-:W-:Y:S01]  /*c7a0*/  FMUL.FTZ R120, R120, R149.reuse ;  /* 0x0000009578787220 */ /* 0x080fe20000410000 */
[----:B------:R-:W-:Y:S01]  /*c7b0*/  MUFU.EX2 R103, R103 ;  /* 0x0000006700677308 */ /* 0x000fe20000000800 */
[C---:B------:R-:W-:Y:S01]  /*c7c0*/  HMMA.16816.F32.BF16 R32, R4.reuse, R34, R92 ;  /* 0x000000220420723c */ /* 0x040fe2000004185c */
[-C--:B--2---:R-:W-:Y:S01]  /*c7d0*/  FMUL.FTZ R52, R108, R149.reuse ;  /* 0x000000956c347220 */ /* 0x084fe20000410000 */
[-C--:B------:R-:W-:Y:S01]  /*c7e0*/  FMUL.FTZ R121, R121, R149.reuse ;  /* 0x0000009579797220 */ /* 0x080fe20000410000 */
[-C--:B------:R-:W-:Y:S01]  /*c7f0*/  FMUL.FTZ R60, R112, R149.reuse ;  /* 0x00000095703c7220 */ /* 0x080fe20000410000 */
[-C--:B------:R-:W-:Y:S01]  /*c800*/  FMUL.FTZ R61, R113, R149.reuse ;  /* 0x00000095713d7220 */ /* 0x080fe20000410000 */
[----:B------:R-:W-:Y:S01]  /*c810*/  FMUL.FTZ R122, R122, R0 ;  /* 0x000000007a7a7220 */ /* 0x000fe20000410000 */
[C---:B------:R-:W-:Y:S01]  /*c820*/  HMMA.16816.F32.BF16 R48, R4.reuse, R56, R48 ;  /* 0x000000380430723c */ /* 0x040fe20000041830 */
[----:B------:R-:W1:Y:S01]  /*c830*/  MUFU.EX2 R102, R102 ;  /* 0x0000006600667308 */ /* 0x000e620000000800 */
[----:B---3--:R-:W-:Y:S01]  /*c840*/  F2FP.BF16.F32.PACK_AB R73, R101, R104 ;  /* 0x000000686549723e */ /* 0x008fe200000010ff */
[-C--:B------:R-:W-:Y:S01]  /*c850*/  FMUL.FTZ R123, R123, R0.reuse ;  /* 0x000000007b7b7220 */ /* 0x080fe20000410000 */
[-C--:B------:R-:W-:Y:S01]  /*c860*/  FMUL.FTZ R62, R114, R0.reuse ;  /* 0x00000000723e7220 */ /* 0x080fe20000410000 */
[-C--:B------:R-:W-:Y:S01]  /*c870*/  FMUL.FTZ R63, R115, R0.reuse ;  /* 0x00000000733f7220 */ /* 0x080fe20000410000 */
[C---:B------:R-:W-:Y:S01]  /*c880*/  HMMA.16816.F32.BF16 R56, R4.reuse, R58, R124 ;  /* 0x0000003a0438723c */ /* 0x040fe2000004187c */
[-C--:B------:R-:W-:Y:S01]  /*c890*/  FMUL.FTZ R116, R116, R149.reuse ;  /* 0x0000009574747220 */ /* 0x080fe20000410000 */
[----:B------:R-:W-:Y:S01]  /*c8a0*/  FMUL.FTZ R117, R117, R149 ;  /* 0x0000009575757220 */ /* 0x000fe20000410000 */
[-C--:B------:R-:W-:Y:S01]  /*c8b0*/  FMUL.FTZ R118, R118, R0.reuse ;  /* 0x0000000076767220 */ /* 0x080fe20000410000 */
[-C--:B------:R-:W-:Y:S01]  /*c8c0*/  FMUL.FTZ R119, R119, R0.reuse ;  /* 0x0000000077777220 */ /* 0x080fe20000410000 */
[--C-:B------:R-:W-:Y:S01]  /*c8d0*/  FFMA.FTZ R105, R180, UR10, -R152.reuse ;  /* 0x0000000ab4697c23 */ /* 0x100fe20008010898 */
[C---:B------:R-:W-:Y:S01]  /*c8e0*/  HMMA.16816.F32.BF16 R52, R4.reuse, R64, R52 ;  /* 0x000000400434723c */ /* 0x040fe20000041834 */
[--C-:B------:R-:W-:Y:S01]  /*c8f0*/  FFMA.FTZ R106, R176, UR10, -R152.reuse ;  /* 0x0000000ab06a7c23 */ /* 0x100fe20008010898 */
[--C-:B------:R-:W-:Y:S01]  /*c900*/  FFMA.FTZ R107, R174, UR10, -R152.reuse ;  /* 0x0000000aae6b7c23 */ /* 0x100fe20008010898 */
[----:B------:R-:W-:Y:S01]  /*c910*/  FFMA.FTZ R108, R170, UR10, -R152 ;  /* 0x0000000aaa6c7c23 */ /* 0x000fe20008010898 */
[--C-:B------:R-:W-:Y:S01]  /*c920*/  FFMA.FTZ R109, R182, UR10, -R142.reuse ;  /* 0x0000000ab66d7c23 */ /* 0x100fe2000801088e */
[--C-:B------:R-:W-:Y:S01]  /*c930*/  FFMA.FTZ R110, R178, UR10, -R142.reuse ;  /* 0x0000000ab26e7c23 */ /* 0x100fe2000801088e */
[----:B-1----:R-:W-:Y:S01]  /*c940*/  F2FP.BF16.F32.PACK_AB R75, R102, R103 ;  /* 0x00000067664b723e */ /* 0x002fe200000010ff */
[----:B------:R-:W-:Y:S01]  /*c950*/  HMMA.16816.F32.BF16 R64, R4, R66, R120 ;  /* 0x000000420440723c */ /* 0x000fe20000041878 */
[--C-:B------:R-:W-:Y:S01]  /*c960*/  FFMA.FTZ R111, R172, UR10, -R142.reuse ;  /* 0x0000000aac6f7c23 */ /* 0x100fe2000801088e */
[----:B------:R-:W-:Y:S01]  /*c970*/  FFMA.FTZ R112, R160, UR10, -R142 ;  /* 0x0000000aa0707c23 */ /* 0x000fe2000801088e */
[----:B------:R-:W-:Y:S01]  /*c980*/  MUFU.EX2 R105, R105 ;  /* 0x0000006900697308 */ /* 0x000fe20000000800 */
[----:B------:R-:W-:Y:S01]  /*c990*/  LDSM.16.MT88.4 R92, [R204+0xd000] ;  /* 0x00d00000cc5c783b */ /* 0x000fe20000004200 */
[--C-:B------:R-:W-:Y:S01]  /*c9a0*/  FFMA.FTZ R113, R168, UR10, -R152.reuse ;  /* 0x0000000aa8717c23 */ /* 0x100fe20008010898 */
[C---:B------:R-:W-:Y:S01]  /*c9b0*/  HMMA.16816.F32.BF16 R12, R72.reuse, R76, R12 ;  /* 0x0000004c480c723c */ /* 0x040fe2000004180c */
[--C-:B------:R-:W-:Y:S01]  /*c9c0*/  FFMA.FTZ R114, R164, UR10, -R152.reuse ;  /* 0x0000000aa4727c23 */ /* 0x100fe20008010898 */
[----:B------:R-:W-:Y:S01]  /*c9d0*/  LDSM.16.MT88.4 R96, [R201+0xd000] ;  /* 0x00d00000c960783b */ /* 0x000fe20000004200 */
[--C-:B------:R-:W-:Y:S01]  /*c9e0*/  FFMA.FTZ R115, R251, UR10, -R152.reuse ;  /* 0x0000000afb737c23 */ /* 0x100fe20008010898 */
[----:B------:R-:W-:Y:S01]  /*c9f0*/  FFMA.FTZ R120, R249, UR10, -R152 ;  /* 0x0000000af9787c23 */ /* 0x000fe20008010898 */
[----:B------:R-:W1:Y:S01]  /*ca00*/  MUFU.EX2 R106, R106 ;  /* 0x0000006a006a7308 */ /* 0x000e620000000800 */
[C---:B------:R-:W-:Y:S01]  /*ca10*/  HMMA.16816.F32.BF16 R8, R72.reuse, R78, R8 ;  /* 0x0000004e4808723c */ /* 0x040fe20000041808 */
[----:B------:R-:W2:Y:S01]  /*ca20*/  LDSM.16.MT88.4 R76, [R204+0x10800] ;  /* 0x01080000cc4c783b */ /* 0x000ea20000004200 */
[--C-:B------:R-:W-:Y:S01]  /*ca30*/  FFMA.FTZ R121, R166, UR10, -R142.reuse ;  /* 0x0000000aa6797c23 */ /* 0x100fe2000801088e */
[--C-:B------:R-:W-:Y:S01]  /*ca40*/  FFMA.FTZ R122, R156, UR10, -R142.reuse ;  /* 0x0000000a9c7a7c23 */ /* 0x100fe2000801088e */
[--C-:B------:R-:W-:Y:S01]  /*ca50*/  FFMA.FTZ R123, R162, UR10, -R142.reuse ;  /* 0x0000000aa27b7c23 */ /* 0x100fe2000801088e */
[----:B------:R-:W-:Y:S01]  /*ca60*/  FFMA.FTZ R124, R247, UR10, -R142 ;  /* 0x0000000af77c7c23 */ /* 0x000fe2000801088e */
[C---:B----4-:R-:W-:Y:S01]  /*ca70*/  HMMA.16816.F32.BF16 R20, R72.reuse, R80, R20 ;  /* 0x000000504814723c */ /* 0x050fe20000041814 */
[----:B------:R-:W-:Y:S01]  /*ca80*/  MUFU.EX2 R107, R107 ;  /* 0x0000006b006b7308 */ /* 0x000fe20000000800 */
[--C-:B------:R-:W-:Y:S01]  /*ca90*/  FFMA.FTZ R127, R191, UR10, -R152.reuse ;  /* 0x0000000abf7f7c23 */ /* 0x100fe20008010898 */
[--C-:B------:R-:W-:Y:S01]  /*caa0*/  FFMA.FTZ R125, R241, UR10, -R152.reuse ;  /* 0x0000000af17d7c23 */ /* 0x100fe20008010898 */
[----:B------:R-:W-:Y:S01]  /*cab0*/  FFMA.FTZ R126, R231, UR10, -R152 ;  /* 0x0000000ae77e7c23 */ /* 0x000fe20008010898 */
[--C-:B------:R-:W-:Y:S01]  /*cac0*/  FFMA.FTZ R156, R245, UR10, -R142.reuse ;  /* 0x0000000af59c7c23 */ /* 0x100fe2000801088e */
[----:B------:R-:W-:Y:S01]  /*cad0*/  HMMA.16816.F32.BF16 R16, R72, R82, R16 ;  /* 0x000000524810723c */ /* 0x000fe20000041810 */
[----:B------:R-:W3:Y:S01]  /*cae0*/  LDSM.16.MT88.4 R80, [R202+0x10800] ;  /* 0x01080000ca50783b */ /* 0x000ee20000004200 */
[----:B------:R-:W-:Y:S01]  /*caf0*/  FFMA.FTZ R191, R195, UR10, -R142 ;  /* 0x0000000ac3bf7c23 */ /* 0x000fe2000801088e */
[----:B------:R-:W-:Y:S01]  /*cb00*/  MUFU.EX2 R108, R108 ;  /* 0x0000006c006c7308 */ /* 0x000fe20000000800 */
[--C-:B------:R-:W-:Y:S01]  /*cb10*/  FFMA.FTZ R160, R185, UR10, -R152.reuse ;  /* 0x0000000ab9a07c23 */ /* 0x100fe20008010898 */
[----:B------:R-:W-:Y:S01]  /*cb20*/  FFMA.FTZ R162, R179, UR10, -R152 ;  /* 0x0000000ab3a27c23 */ /* 0x000fe20008010898 */
[C---:B------:R-:W-:Y:S01]  /*cb30*/  HMMA.16816.F32.BF16 R60, R4.reuse, R88, R60 ;  /* 0x00000058043c723c */ /* 0x040fe2000004183c */
[--C-:B------:R-:W-:Y:S01]  /*cb40*/  FFMA.FTZ R164, R183, UR10, -R142.reuse ;  /* 0x0000000ab7a47c23 */ /* 0x100fe2000801088e */
[----:B------:R-:W-:Y:S01]  /*cb50*/  FFMA.FTZ R166, R175, UR10, -R142 ;  /* 0x0000000aafa67c23 */ /* 0x000fe2000801088e */
[--C-:B------:R-:W-:Y:S01]  /*cb60*/  FFMA.FTZ R170, R157, UR10, -R152.reuse ;  /* 0x0000000a9daa7c23 */ /* 0x100fe20008010898 */
[----:B------:R-:W-:Y:S01]  /*cb70*/  FFMA.FTZ R168, R169, UR10, -R152 ;  /* 0x0000000aa9a87c23 */ /* 0x000fe20008010898 */
[----:B------:R-:W-:Y:S01]  /*cb80*/  MUFU.EX2 R109, R109 ;  /* 0x0000006d006d7308 */ /* 0x000fe20000000800 */
[----:B------:R-:W-:Y:S01]  /*cb90*/  HMMA.16816.F32.BF16 R4, R4, R90, R116 ;  /* 0x0000005a0404723c */ /* 0x000fe20000041874 */
[----:B------:R-:W4:Y:S01]  /*cba0*/  LDSM.16.MT88.4 R88, [R201+0x10800] ;  /* 0x01080000c958783b */ /* 0x000f220000004200 */
[--C-:B------:R-:W-:Y:S01]  /*cbb0*/  FFMA.FTZ R157, R167, UR10, -R142.reuse ;  /* 0x0000000aa79d7c23 */ /* 0x100fe2000801088e */
[--C-:B------:R-:W-:Y:S01]  /*cbc0*/  FFMA.FTZ R172, R163, UR10, -R142.reuse ;  /* 0x0000000aa3ac7c23 */ /* 0x100fe2000801088e */
[----:B------:R-:W-:Y:S01]  /*cbd0*/  FFMA.FTZ R174, R155, UR10, -R142 ;  /* 0x0000000a9bae7c23 */ /* 0x000fe2000801088e */
[----:B------:R-:W-:Y:S01]  /*cbe0*/  FFMA.FTZ R146, R237, R149, R146 ;  /* 0x00000095ed927223 */ /* 0x000fe20000010092 */
[----:B-----5:R-:W-:Y:S01]  /*cbf0*/  HMMA.16816.F32.BF16 R28, R72, R84, R28 ;  /* 0x00000054481c723c */ /* 0x020fe2000004181c */
[----:B------:R-:W5:Y:S01]  /*cc00*/  MUFU.EX2 R110, R110 ;  /* 0x0000006e006e7308 */ /* 0x000f620000000800 */
[----:B------:R-:W-:Y:S01]  /*cc10*/  FFMA.FTZ R141, R236, R0, R141 ;  /* 0x00000000ec8d7223 */ /* 0x000fe2000001008d */
[----:B------:R-:W-:-:S03]  /*cc20*/  FADD.FTZ R145, R145, R146 ;  /* 0x0000009291917221 */ /* 0x000fc60000010000 */
[C---:B------:R-:W-:Y:S01]  /*cc30*/  HMMA.16816.F32.BF16 R24, R72.reuse, R86, R24 ;  /* 0x000000564818723c */ /* 0x040fe20000041818 */
[----:B------:R-:W5:Y:S01]  /*cc40*/  LDSM.16.MT88.4 R84, [R200+0x10800] ;  /* 0x01080000c854783b */ /* 0x000f620000004200 */
[----:B------:R-:W-:Y:S01]  /*cc50*/  FADD.FTZ R140, R140, R141 ;  /* 0x0000008d8c8c7221 */ /* 0x000fe20000010000 */
[----:B------:R-:W-:Y:S01]  /*cc60*/  MUFU.EX2 R111, R111 ;  /* 0x0000006f006f7308 */ /* 0x000fe20000000800 */
[----:B------:R-:W-:Y:S02]  /*cc70*/  FADD.FTZ R144, R144, R145 ;  /* 0x0000009190907221 */ /* 0x000fe40000010000 */
[----:B------:R-:W-:Y:S01]  /*cc80*/  HMMA.16816.F32.BF16 R36, R72, R68, R36 ;  /* 0x000000444824723c */ /* 0x000fe20000041824 */
[----:B------:R-:W-:Y:S01]  /*cc90*/  FADD.FTZ R139, R139, R140 ;  /* 0x0000008c8b8b7221 */ /* 0x000fe20000010000 */
[----:B------:R-:W-:-:S03]  /*cca0*/  FADD.FTZ R144, R143, R144 ;  /* 0x000000908f907221 */ /* 0x000fc60000010000 */
[----:B------:R-:W5:Y:S01]  /*ccb0*/  MUFU.EX2 R112, R112 ;  /* 0x0000007000707308 */ /* 0x000f620000000800 */
[C---:B------:R-:W-:Y:S01]  /*ccc0*/  HMMA.16816.F32.BF16 R32, R72.reuse, R70, R32 ;  /* 0x000000464820723c */ /* 0x040fe20000041820 */
[----:B------:R-:W5:Y:S01]  /*ccd0*/  LDSM.16.MT88.4 R68, [R202+0xd000] ;  /* 0x00d00000ca44783b */ /* 0x000f620000004200 */
[----:B------:R-:W-:Y:S01]  /*cce0*/  FADD.FTZ R139, R2, R139 ;  /* 0x0000008b028b7221 */ /* 0x000fe20000010000 */
[----:B------:R-:W-:Y:S01]  /*ccf0*/  FADD.FTZ R151, R151, R144 ;  /* 0x0000009097977221 */ /* 0x000fe20000010000 */
[----:B------:R-:W-:Y:S02]  /*cd00*/  MOV R2, R148 ;  /* 0x0000009400027202 */ /* 0x000fe40000000f00 */
[----:B--2---:R-:W-:Y:S01]  /*cd10*/  HMMA.16816.F32.BF16 R44, R72, R76, R44 ;  /* 0x0000004c482c723c */ /* 0x004fe2000004182c */
[----:B------:R-:W-:Y:S01]  /*cd20*/  MUFU.EX2 R113, R113 ;  /* 0x0000007100717308 */ /* 0x000fe20000000800 */
[----:B------:R-:W-:Y:S01]  /*cd30*/  FADD.FTZ R104, R104, R139 ;  /* 0x0000008b68687221 */ /* 0x000fe20000010000 */
[----:B------:R-:W-:-:S03]  /*cd40*/  FADD.FTZ R150, R150, R151 ;  /* 0x0000009796967221 */ /* 0x000fc60000010000 */
[C---:B------:R-:W-:Y:S01]  /*cd50*/  HMMA.16816.F32.BF16 R40, R72.reuse, R78, R40 ;  /* 0x0000004e4828723c */ /* 0x040fe20000041828 */
[----:B------:R-:W2:Y:S01]  /*cd60*/  LDSM.16.MT88.4 R76, [R200+0xd000] ;  /* 0x00d00000c84c783b */ /* 0x000ea20000004200 */
[----:B------:R-:W-:Y:S01]  /*cd70*/  FADD.FTZ R104, R101, R104 ;  /* 0x0000006865687221 */ /* 0x000fe20000010000 */
[----:B------:R-:W-:Y:S01]  /*cd80*/  MUFU.EX2 R114, R114 ;  /* 0x0000007200727308 */ /* 0x000fe20000000800 */
[----:B------:R-:W-:Y:S02]  /*cd90*/  FADD.FTZ R153, R153, R150 ;  /* 0x0000009699997221 */ /* 0x000fe40000010000 */
[----:B---3--:R-:W-:Y:S01]  /*cda0*/  HMMA.16816.F32.BF16 R48, R72, R80, R48 ;  /* 0x000000504830723c */ /* 0x008fe20000041830 */
[----:B------:R-:W-:Y:S01]  /*cdb0*/  FADD.FTZ R103, R103, R104 ;  /* 0x0000006867677221 */ /* 0x000fe20000010000 */
[----:B------:R-:W-:-:S03]  /*cdc0*/  FADD.FTZ R100, R100, R153 ;  /* 0x0000009964647221 */ /* 0x000fc60000010000 */
[----:B------:R-:W-:Y:S01]  /*cdd0*/  MUFU.EX2 R115, R115 ;  /* 0x0000007300737308 */ /* 0x000fe20000000800 */
[----:B------:R-:W-:Y:S01]  /*cde0*/  HMMA.16816.F32.BF16 R56, R72, R82, R56 ;  /* 0x000000524838723c */ /* 0x000fe20000041838 */
[----:B------:R-:W3:Y:S01]  /*cdf0*/  LDSM.16.MT88.4 R80, [R204+0x11000] ;  /* 0x01100000cc50783b */ /* 0x000ee20000004200 */
[----:B------:R-:W-:-:S04]  /*ce00*/  FADD.FTZ R102, R102, R103 ;  /* 0x0000006766667221 */ /* 0x000fc80000010000 */
[C---:B----4-:R-:W-:Y:S01]  /*ce10*/  HMMA.16816.F32.BF16 R52, R72.reuse, R88, R52 ;  /* 0x000000584834723c */ /* 0x050fe20000041834 */
[----:B------:R-:W-:Y:S05]  /*ce20*/  MUFU.EX2 R120, R120 ;  /* 0x0000007800787308 */ /* 0x000fea0000000800 */
[C---:B------:R-:W-:Y:S01]  /*ce30*/  HMMA.16816.F32.BF16 R64, R72.reuse, R90, R64 ;  /* 0x0000005a4840723c */ /* 0x040fe20000041840 */
[----:B-1----:R-:W-:Y:S01]  /*ce40*/  F2FP.BF16.F32.PACK_AB R88, R106, R105 ;  /* 0x000000696a58723e */ /* 0x002fe200000010ff */
[----:B------:R-:W-:Y:S01]  /*ce50*/  FADD.FTZ R105, R105, R100 ;  /* 0x0000006469697221 */ /* 0x000fe20000010000 */
[----:B-----5:R-:W-:Y:S01]  /*ce60*/  F2FP.BF16.F32.PACK_AB R89, R110, R109 ;  /* 0x0000006d6e59723e */ /* 0x020fe200000010ff */
[----:B------:R-:W-:Y:S01]  /*ce70*/  MUFU.EX2 R121, R121 ;  /* 0x0000007900797308 */ /* 0x000fe20000000800 */
[----:B------:R-:W-:Y:S01]  /*ce80*/  FADD.FTZ R109, R109, R102 ;  /* 0x000000666d6d7221 */ /* 0x000fe20000010000 */
[----:B------:R-:W-:Y:S01]  /*ce90*/  HMMA.16816.F32.BF16 R60, R72, R84, R60 ;  /* 0x00000054483c723c */ /* 0x000fe2000004183c */
[----:B------:R-:W-:Y:S01]  /*cea0*/  F2FP.BF16.F32.PACK_AB R90, R108, R107 ;  /* 0x0000006b6c5a723e */ /* 0x000fe200000010ff */
[----:B------:R-:W-:Y:S01]  /*ceb0*/  FADD.FTZ R106, R106, R105 ;  /* 0x000000696a6a7221 */ /* 0x000fe20000010000 */
[----:B------:R-:W-:Y:S01]  /*cec0*/  F2FP.BF16.F32.PACK_AB R91, R112, R111 ;  /* 0x0000006f705b723e */ /* 0x000fe200000010ff */
[----:B------:R-:W-:-:S02]  /*ced0*/  FADD.FTZ R110, R110, R109 ;  /* 0x0000006d6e6e7221 */ /* 0x000fc40000010000 */
[----:B------:R-:W-:Y:S01]  /*cee0*/  HMMA.16816.F32.BF16 R4, R72, R86, R4 ;  /* 0x000000564804723c */ /* 0x000fe20000041804 */
[----:B------:R-:W-:Y:S01]  /*cef0*/  LDSM.16.MT88.4 R72, [R201+0x11000] ;  /* 0x01100000c948783b */ /* 0x000fe20000004200 */
[----:B------:R-:W-:Y:S01]  /*cf00*/  MUFU.EX2 R122, R122 ;  /* 0x0000007a007a7308 */ /* 0x000fe20000000800 */
[----:B------:R-:W-:Y:S01]  /*cf10*/  FADD.FTZ R107, R107, R106 ;  /* 0x0000006a6b6b7221 */ /* 0x000fe20000010000 */
[----:B------:R-:W-:Y:S01]  /*cf20*/  FADD.FTZ R111, R111, R110 ;  /* 0x0000006e6f6f7221 */ /* 0x000fe20000010000 */
[----:B------:R-:W-:Y:S01]  /*cf30*/  LDSM.16.MT88.4 R84, [R202+0xd800] ;  /* 0x00d80000ca54783b */ /* 0x000fe20000004200 */
[C---:B------:R-:W-:Y:S01]  /*cf40*/  HMMA.16816.F32.BF16 R20, R88.reuse, R68, R20 ;  /* 0x000000445814723c */ /* 0x040fe20000041814 */
[----:B------:R-:W-:Y:S01]  /*cf50*/  FADD.FTZ R108, R108, R107 ;  /* 0x0000006b6c6c7221 */ /* 0x000fe20000010000 */
[----:B------:R-:W-:Y:S02]  /*cf60*/  FADD.FTZ R112, R112, R111 ;  /* 0x0000006f70707221 */ /* 0x000fe40000010000 */
[----:B------:R-:W-:Y:S02]  /*cf70*/  MUFU.EX2 R123, R123 ;  /* 0x0000007b007b7308 */ /* 0x000fe40000000800 */
[C---:B------:R-:W-:Y:S01]  /*cf80*/  HMMA.16816.F32.BF16 R16, R88.reuse, R70, R16 ;  /* 0x000000465810723c */ /* 0x040fe20000041810 */
[----:B------:R-:W1:Y:S05]  /*cf90*/  LDSM.16.MT88.4 R68, [R202+0x11000] ;  /* 0x01100000ca44783b */ /* 0x000e6a0000004200 */
[C---:B--2---:R-:W-:Y:S01]  /*cfa0*/  HMMA.16816.F32.BF16 R36, R88.reuse, R76, R36 ;  /* 0x0000004c5824723c */ /* 0x044fe20000041824 */
[----:B------:R-:W-:Y:S05]  /*cfb0*/  MUFU.EX2 R124, R124 ;  /* 0x0000007c007c7308 */ /* 0x000fea0000000800 */
[C---:B------:R-:W-:Y:S01]  /*cfc0*/  HMMA.16816.F32.BF16 R32, R88.reuse, R78, R32 ;  /* 0x0000004e5820723c */ /* 0x040fe20000041820 */
[----:B------:R-:W2:Y:S02]  /*cfd0*/  LDSM.16.MT88.4 R76, [R200+0x11000] ;  /* 0x01100000c84c783b */ /* 0x000ea40000004200 */
[----:B------:R-:W-:Y:S03]  /*cfe0*/  MUFU.EX2 R125, R125 ;  /* 0x0000007d007d7308 */ /* 0x000fe60000000800 */
[C---:B---3--:R-:W-:Y:S05]  /*cff0*/  HMMA.16816.F32.BF16 R44, R88.reuse, R80, R44 ;  /* 0x00000050582c723c */ /* 0x048fea000004182c */
[----:B------:R-:W3:Y:S01]  /*d000*/  MUFU.EX2 R126, R126 ;  /* 0x0000007e007e7308 */ /* 0x000ee20000000800 */
[C---:B------:R-:W-:Y:S01]  /*d010*/  HMMA.16816.F32.BF16 R40, R88.reuse, R82, R40 ;  /* 0x000000525828723c */ /* 0x040fe20000041828 */
[----:B------:R-:W4:Y:S05]  /*d020*/  LDSM.16.MT88.4 R80, [R204+0xd800] ;  /* 0x00d80000cc50783b */ /* 0x000f2a0000004200 */
[C---:B------:R-:W-:Y:S01]  /*d030*/  HMMA.16816.F32.BF16 R12, R88.reuse, R92, R12 ;  /* 0x0000005c580c723c */ /* 0x040fe2000004180c */
[----:B------:R-:W-:Y:S05]  /*d040*/  MUFU.EX2 R127, R127 ;  /* 0x0000007f007f7308 */ /* 0x000fea0000000800 */
[----:B------:R-:W-:Y:S03]  /*d050*/  HMMA.16816.F32.BF16 R8, R88, R94, R8 ;  /* 0x0000005e5808723c */ /* 0x000fe60000041808 */
[----:B------:R-:W5:Y:S01]  /*d060*/  MUFU.EX2 R154, R154 ;  /* 0x0000009a009a7308 */ /* 0x000f620000000800 */
[----:B---3--:R-:W-:-:S02]  /*d070*/  F2FP.BF16.F32.PACK_AB R92, R126, R125 ;  /* 0x0000007d7e5c723e */ /* 0x008fc400000010ff */
[C---:B------:R-:W-:Y:S05]  /*d080*/  HMMA.16816.F32.BF16 R28, R88.reuse, R96, R28 ;  /* 0x00000060581c723c */ /* 0x040fea000004181c */
[----:B------:R-:W-:Y:S01]  /*d090*/  MUFU.EX2 R156, R156 ;  /* 0x0000009c009c7308 */ /* 0x000fe20000000800 */
[C---:B------:R-:W-:Y:S01]  /*d0a0*/  HMMA.16816.F32.BF16 R24, R88.reuse, R98, R24 ;  /* 0x000000625818723c */ /* 0x040fe20000041818 */
[----:B------:R-:W-:Y:S05]  /*d0b0*/  LDSM.16.MT88.4 R96, [R201+0x12800] ;  /* 0x01280000c960783b */ /* 0x000fea0000004200 */
[----:B-1----:R-:W-:Y:S01]  /*d0c0*/  HMMA.16816.F32.BF16 R48, R88, R68, R48 ;  /* 0x000000445830723c */ /* 0x002fe20000041830 */
[----:B------:R-:W1:Y:S01]  /*d0d0*/  MUFU.EX2 R187, R187 ;  /* 0x000000bb00bb7308 */ /* 0x000e620000000800 */
[----:B-----5:R-:W-:-:S04]  /*d0e0*/  F2FP.BF16.F32.PACK_AB R94, R154, R127 ;  /* 0x0000007f9a5e723e */ /* 0x020fc800000010ff */
[C---:B------:R-:W-:Y:S01]  /*d0f0*/  HMMA.16816.F32.BF16 R56, R88.reuse, R70, R56 ;  /* 0x000000465838723c */ /* 0x040fe20000041838 */
[----:B------:R-:W3:Y:S02]  /*d100*/  LDSM.16.MT88.4 R68, [R201+0xd800] ;  /* 0x00d80000c944783b */ /* 0x000ee40000004200 */
[----:B------:R-:W-:Y:S03]  /*d110*/  MUFU.EX2 R158, R158 ;  /* 0x0000009e009e7308 */ /* 0x000fe60000000800 */
[C---:B------:R-:W-:Y:S05]  /*d120*/  HMMA.16816.F32.BF16 R52, R88.reuse, R72, R52 ;  /* 0x000000485834723c */ /* 0x040fea0000041834 */
[----:B------:R-:W5:Y:S01]  /*d130*/  MUFU.EX2 R191, R191 ;  /* 0x000000bf00bf7308 */ /* 0x000f620000000800 */
[----:B------:R-:W-:Y:S01]  /*d140*/  HMMA.16816.F32.BF16 R64, R88, R74, R64 ;  /* 0x0000004a5840723c */ /* 0x000fe20000041840 */
[----:B------:R-:W-:Y:S01]  /*d150*/  LDSM.16.MT88.4 R72, [R200+0xd800] ;  /* 0x00d80000c848783b */ /* 0x000fe20000004200 */
[----:B-1----:R-:W-:-:S04]  /*d160*/  F2FP.BF16.F32.PACK_AB R93, R187, R156 ;  /* 0x0000009cbb5d723e */ /* 0x002fc800000010ff */
[C---:B--2---:R-:W-:Y:S01]  /*d170*/  HMMA.16816.F32.BF16 R60, R88.reuse, R76, R60 ;  /* 0x0000004c583c723c */ /* 0x044fe2000004183c */
[----:B------:R-:W-:Y:S05]  /*d180*/  MUFU.EX2 R160, R160 ;  /* 0x000000a000a07308 */ /* 0x000fea0000000800 */
[----:B------:R-:W-:Y:S01]  /*d190*/  HMMA.16816.F32.BF16 R4, R88, R78, R4 ;  /* 0x0000004e5804723c */ /* 0x000fe20000041804 */
[----:B------:R-:W1:Y:S02]  /*d1a0*/  LDSM.16.MT88.4 R76, [R204+0x11800] ;  /* 0x01180000cc4c783b */ /* 0x000e640000004200 */
[----:B------:R-:W-:Y:S01]  /*d1b0*/  MUFU.EX2 R181, R181 ;  /* 0x000000b500b57308 */ /* 0x000fe20000000800 */
[----:B-----5:R-:W-:-:S03]  /*d1c0*/  F2FP.BF16.F32.PACK_AB R95, R191, R158 ;  /* 0x0000009ebf5f723e */ /* 0x020fc600000010ff */
[----:B------:R-:W-:Y:S01]  /*d1d0*/  F2FP.BF16.F32.PACK_AB R88, R114, R113 ;  /* 0x000000717258723e */ /* 0x000fe200000010ff */
[----:B------:R-:W-:Y:S01]  /*d1e0*/  FADD.FTZ R113, R113, R108 ;  /* 0x0000006c71717221 */ /* 0x000fe20000010000 */
[----:B------:R-:W-:Y:S01]  /*d1f0*/  F2FP.BF16.F32.PACK_AB R89, R122, R121 ;  /* 0x000000797a59723e */ /* 0x000fe200000010ff */
[----:B------:R-:W-:Y:S01]  /*d200*/  FADD.FTZ R121, R121, R112 ;  /* 0x0000007079797221 */ /* 0x000fe20000010000 */
[----:B------:R-:W-:Y:S01]  /*d210*/  F2FP.BF16.F32.PACK_AB R90, R120, R115 ;  /* 0x00000073785a723e */ /* 0x000fe200000010ff */
[----:B------:R-:W-:Y:S01]  /*d220*/  MUFU.EX2 R162, R162 ;  /* 0x000000a200a27308 */ /* 0x000fe20000000800 */
[----:B------:R-:W-:Y:S01]  /*d230*/  F2FP.BF16.F32.PACK_AB R91, R124, R123 ;  /* 0x0000007b7c5b723e */ /* 0x000fe200000010ff */
[----:B------:R-:W-:Y:S01]  /*d240*/  FADD.FTZ R114, R114, R113 ;  /* 0x0000007172727221 */ /* 0x000fe20000010000 */
[----:B------:R-:W-:-:S03]  /*d250*/  FADD.FTZ R122, R122, R121 ;  /* 0x000000797a7a7221 */ /* 0x000fc60000010000 */
[----:B------:R-:W-:Y:S02]  /*d260*/  FADD.FTZ R115, R115, R114 ;  /* 0x0000007273737221 */ /* 0x000fe40000010000 */
[----:B----4-:R-:W-:Y:S01]  /*d270*/  HMMA.16816.F32.BF16 R12, R88, R80, R12 ;  /* 0x00000050580c723c */ /* 0x010fe2000004180c */
[----:B------:R-:W-:Y:S01]  /*d280*/  MUFU.EX2 R171, R171 ;  /* 0x000000ab00ab7308 */ /* 0x000fe20000000800 */
[----:B------:R-:W-:-:S04]  /*d290*/  FADD.FTZ R120, R120, R115 ;  /* 0x0000007378787221 */ /* 0x000fc80000010000 */
[C---:B------:R-:W-:Y:S01]  /*d2a0*/  HMMA.16816.F32.BF16 R8, R88.reuse, R82, R8 ;  /* 0x000000525808723c */ /* 0x040fe20000041808 */
[----:B------:R-:W2:Y:S01]  /*d2b0*/  LDSM.16.MT88.4 R80, [R202+0x11800] ;  /* 0x01180000ca50783b */ /* 0x000ea20000004200 */
[----:B------:R-:W-:Y:S01]  /*d2c0*/  FADD.FTZ R125, R125, R120 ;  /* 0x000000787d7d7221 */ /* 0x000fe20000010000 */
[----:B------:R-:W-:Y:S03]  /*d2d0*/  MUFU.EX2 R164, R164 ;  /* 0x000000a400a47308 */ /* 0x000fe60000000800 */
[----:B---3--:R-:W-:Y:S01]  /*d2e0*/  HMMA.16816.F32.BF16 R28, R88, R68, R28 ;  /* 0x00000044581c723c */ /* 0x008fe2000004181c */
[----:B------:R-:W-:-:S04]  /*d2f0*/  FADD.FTZ R126, R126, R125 ;  /* 0x0000007d7e7e7221 */ /* 0x000fc80000010000 */
[----:B------:R-:W-:Y:S01]  /*d300*/  MUFU.EX2 R177, R177 ;  /* 0x000000b100b17308 */ /* 0x000fe20000000800 */
[C---:B------:R-:W-:Y:S01]  /*d310*/  HMMA.16816.F32.BF16 R24, R88.reuse, R70, R24 ;  /* 0x000000465818723c */ /* 0x040fe20000041818 */
[----:B------:R-:W-:Y:S05]  /*d320*/  LDSM.16.MT88.4 R68, [R201+0x11800] ;  /* 0x01180000c944783b */ /* 0x000fea0000004200 */
[C---:B-1----:R-:W-:Y:S01]  /*d330*/  HMMA.16816.F32.BF16 R44, R88.reuse, R76, R44 ;  /* 0x0000004c582c723c */ /* 0x042fe2000004182c */
[----:B------:R-:W-:Y:S05]  /*d340*/  MUFU.EX2 R166, R166 ;  /* 0x000000a600a67308 */ /* 0x000fea0000000800 */
[C---:B------:R-:W-:Y:S01]  /*d350*/  HMMA.16816.F32.BF16 R40, R88.reuse, R78, R40 ;  /* 0x0000004e5828723c */ /* 0x040fe20000041828 */
[----:B------:R-:W1:Y:S02]  /*d360*/  LDSM.16.MT88.4 R76, [R202+0xe000] ;  /* 0x00e00000ca4c783b */ /* 0x000e640000004200 */
[----:B------:R-:W-:Y:S03]  /*d370*/  MUFU.EX2 R173, R173 ;  /* 0x000000ad00ad7308 */ /* 0x000fe60000000800 */
[C---:B------:R-:W-:Y:S05]  /*d380*/  HMMA.16816.F32.BF16 R20, R88.reuse, R84, R20 ;  /* 0x000000545814723c */ /* 0x040fea0000041814 */
[----:B------:R-:W-:Y:S01]  /*d390*/  MUFU.EX2 R168, R168 ;  /* 0x000000a800a87308 */ /* 0x000fe20000000800 */
[C---:B------:R-:W-:Y:S01]  /*d3a0*/  HMMA.16816.F32.BF16 R16, R88.reuse, R86, R16 ;  /* 0x000000565810723c */ /* 0x040fe20000041810 */
[----:B------:R-:W-:Y:S05]  /*d3b0*/  LDSM.16.MT88.4 R84, [R200+0x11800] ;  /* 0x01180000c854783b */ /* 0x000fea0000004200 */
[C---:B--2---:R-:W-:Y:S01]  /*d3c0*/  HMMA.16816.F32.BF16 R48, R88.reuse, R80, R48 ;  /* 0x000000505830723c */ /* 0x044fe20000041830 */
[----:B------:R-:W-:Y:S05]  /*d3d0*/  MUFU.EX2 R165, R165 ;  /* 0x000000a500a57308 */ /* 0x000fea0000000800 */
[C---:B------:R-:W-:Y:S01]  /*d3e0*/  HMMA.16816.F32.BF16 R56, R88.reuse, R82, R56 ;  /* 0x000000525838723c */ /* 0x040fe20000041838 */
[----:B------:R-:W2:Y:S02]  /*d3f0*/  LDSM.16.MT88.4 R80, [R201+0xe000] ;  /* 0x00e00000c950783b */ /* 0x000ea40000004200 */
[----:B------:R-:W-:Y:S03]  /*d400*/  MUFU.EX2 R161, R161 ;  /* 0x000000a100a17308 */ /* 0x000fe60000000800 */
[C---:B------:R-:W-:Y:S05]  /*d410*/  HMMA.16816.F32.BF16 R36, R88.reuse, R72, R36 ;  /* 0x000000485824723c */ /* 0x040fea0000041824 */
[----:B------:R-:W-:Y:S01]  /*d420*/  MUFU.EX2 R170, R170 ;  /* 0x000000aa00aa7308 */ /* 0x000fe20000000800 */
[----:B------:R-:W-:Y:S01]  /*d430*/  HMMA.16816.F32.BF16 R32, R88, R74, R32 ;  /* 0x0000004a5820723c */ /* 0x000fe20000041820 */
[----:B------:R-:W3:Y:S05]  /*d440*/  LDSM.16.MT88.4 R72, [R204+0xe000] ;  /* 0x00e00000cc48783b */ /* 0x000eea0000004200 */
[C---:B-1----:R-:W-:Y:S01]  /*d450*/  HMMA.16816.F32.BF16 R20, R92.reuse, R76, R20 ;  /* 0x0000004c5c14723c */ /* 0x042fe20000041814 */
[----:B------:R-:W-:Y:S05]  /*d460*/  MUFU.EX2 R157, R157 ;  /* 0x0000009d009d7308 */ /* 0x000fea0000000800 */
[----:B------:R-:W-:Y:S01]  /*d470*/  HMMA.16816.F32.BF16 R16, R92, R78, R16 ;  /* 0x0000004e5c10723c */ /* 0x000fe20000041810 */
[----:B------:R-:W1:Y:S02]  /*d480*/  LDSM.16.MT88.4 R76, [R201+0x12000] ;  /* 0x01200000c94c783b */ /* 0x000e640000004200 */
[----:B------:R-:W-:Y:S03]  /*d490*/  MUFU.EX2 R172, R172 ;  /* 0x000000ac00ac7308 */ /* 0x000fe60000000800 */
[C---:B------:R-:W-:Y:S05]  /*d4a0*/  HMMA.16816.F32.BF16 R52, R88.reuse, R68, R52 ;  /* 0x000000445834723c */ /* 0x040fea0000041834 */
[----:B------:R-:W-:Y:S01]  /*d4b0*/  MUFU.EX2 R159, R159 ;  /* 0x0000009f009f7308 */ /* 0x000fe20000000800 */
[----:B------:R-:W-:Y:S01]  /*d4c0*/  HMMA.16816.F32.BF16 R64, R88, R70, R64 ;  /* 0x000000465840723c */ /* 0x000fe20000041840 */
[----:B------:R-:W4:Y:S05]  /*d4d0*/  LDSM.16.MT88.4 R68, [R200+0xe000] ;  /* 0x00e00000c844783b */ /* 0x000f2a0000004200 */
[C---:B--2---:R-:W-:Y:S01]  /*d4e0*/  HMMA.16816.F32.BF16 R28, R92.reuse, R80, R28 ;  /* 0x000000505c1c723c */ /* 0x044fe2000004181c */
[----:B------:R-:W-:Y:S05]  /*d4f0*/  MUFU.EX2 R174, R174 ;  /* 0x000000ae00ae7308 */ /* 0x000fea0000000800 */
[----:B------:R-:W-:Y:S01]  /*d500*/  HMMA.16816.F32.BF16 R24, R92, R82, R24 ;  /* 0x000000525c18723c */ /* 0x000fe20000041818 */
[----:B------:R-:W2:Y:S02]  /*d510*/  LDSM.16.MT88.4 R80, [R204+0xe800] ;  /* 0x00e80000cc50783b */ /* 0x000ea40000004200 */
[----:B------:R-:W-:Y:S03]  /*d520*/  MUFU.EX2 R3, R3 ;  /* 0x0000000300037308 */ /* 0x000fe60000000800 */
[C---:B------:R-:W-:Y:S05]  /*d530*/  HMMA.16816.F32.BF16 R60, R88.reuse, R84, R60 ;  /* 0x00000054583c723c */ /* 0x040fea000004183c */
[----:B------:R-:W5:Y:S01]  /*d540*/  MUFU.EX2 R134, R134 ;  /* 0x0000008600867308 */ /* 0x000f620000000800 */
[----:B------:R-:W-:Y:S01]  /*d550*/  HMMA.16816.F32.BF16 R4, R88, R86, R4 ;  /* 0x000000565804723c */ /* 0x000fe20000041804 */
[----:B------:R-:W2:Y:S04]  /*d560*/  LDSM.16.MT88.4 R84, [R202+0x12000] ;  /* 0x01200000ca54783b */ /* 0x000ea80000004200 */
[----:B------:R-:W-:Y:S01]  /*d570*/  LDSM.16.MT88.4 R88, [R200+0x12000] ;  /* 0x01200000c858783b */ /* 0x000fe20000004200 */
[C---:B---3--:R-:W-:Y:S01]  /*d580*/  HMMA.16816.F32.BF16 R12, R92.reuse, R72, R12 ;  /* 0x000000485c0c723c */ /* 0x048fe2000004180c */
[----:B------:R-:W-:Y:S05]  /*d590*/  MUFU.EX2 R133, R133 ;  /* 0x0000008500857308 */ /* 0x000fea0000000800 */
[----:B------:R-:W-:Y:S01]  /*d5a0*/  HMMA.16816.F32.BF16 R8, R92, R74, R8 ;  /* 0x0000004a5c08723c */ /* 0x000fe20000041808 */
[----:B------:R-:W3:Y:S02]  /*d5b0*/  LDSM.16.MT88.4 R72, [R204+0x12000] ;  /* 0x01200000cc48783b */ /* 0x000ee40000004200 */
[----:B------:R-:W4:Y:S01]  /*d5c0*/  MUFU.EX2 R132, R132 ;  /* 0x0000008400847308 */ /* 0x000f220000000800 */
[----:B-----5:R-:W-:-:S02]  /*d5d0*/  F2FP.BF16.F32.PACK_AB R116, R134, R3 ;  /* 0x000000038674723e */ /* 0x020fc400000010ff */
[C---:B-1----:R-:W-:Y:S05]  /*d5e0*/  HMMA.16816.F32.BF16 R52, R92.reuse, R76, R52 ;  /* 0x0000004c5c34723c */ /* 0x042fea0000041834 */
[----:B------:R-:W-:Y:S01]  /*d5f0*/  MUFU.EX2 R135, R135 ;  /* 0x0000008700877308 */ /* 0x000fe20000000800 */
[----:B------:R-:W-:Y:S01]  /*d600*/  HMMA.16816.F32.BF16 R64, R92, R78, R64 ;  /* 0x0000004e5c40723c */ /* 0x000fe20000041840 */
[----:B------:R-:W-:Y:S02]  /*d610*/  F2FP.BF16.F32.PACK_AB R76, R181, R160 ;  /* 0x000000a0b54c723e */ /* 0x000fe400000010ff */
[----:B------:R-:W-:-:S03]  /*d620*/  F2FP.BF16.F32.PACK_AB R77, R177, R164 ;  /* 0x000000a4b14d723e */ /* 0x000fc600000010ff */
[C---:B----4-:R-:W-:Y:S01]  /*d630*/  HMMA.16816.F32.BF16 R36, R92.reuse, R68, R36 ;  /* 0x000000445c24723c */ /* 0x050fe20000041824 */
[----:B------:R-:W-:Y:S01]  /*d640*/  F2FP.BF16.F32.PACK_AB R78, R171, R162 ;  /* 0x000000a2ab4e723e */ /* 0x000fe200000010ff */
[----:B------:R-:W1:Y:S01]  /*d650*/  MUFU.EX2 R138, R138 ;  /* 0x0000008a008a7308 */ /* 0x000e620000000800 */
[----:B------:R-:W-:Y:S02]  /*d660*/  F2FP.BF16.F32.PACK_AB R79, R173, R166 ;  /* 0x000000a6ad4f723e */ /* 0x000fe400000010ff */
[----:B------:R-:W-:Y:S01]  /*d670*/  F2FP.BF16.F32.PACK_AB R118, R132, R133 ;  /* 0x000000858476723e */ /* 0x000fe200000010ff */
[----:B------:R-:W-:Y:S01]  /*d680*/  HMMA.16816.F32.BF16 R32, R92, R70, R32 ;  /* 0x000000465c20723c */ /* 0x000fe20000041820 */
[----:B------:R-:W4:Y:S03]  /*d690*/  LDSM.16.MT88.4 R68, [R202+0xe800] ;  /* 0x00e80000ca44783b */ /* 0x000f260000004200 */
[----:B------:R-:W-:Y:S02]  /*d6a0*/  MUFU.EX2 R137, R137 ;  /* 0x0000008900897308 */ /* 0x000fe40000000800 */
[C---:B--2---:R-:W-:Y:S06]  /*d6b0*/  HMMA.16816.F32.BF16 R12, R76.reuse, R80, R12 ;  /* 0x000000504c0c723c */ /* 0x044fec000004180c */
[----:B------:R-:W-:Y:S01]  /*d6c0*/  HMMA.16816.F32.BF16 R8, R76, R82, R8 ;  /* 0x000000524c08723c */ /* 0x000fe20000041808 */
[----:B------:R-:W2:Y:S01]  /*d6d0*/  LDSM.16.MT88.4 R80, [R202+0x12800] ;  /* 0x01280000ca50783b */ /* 0x000ea20000004200 */
[----:B------:R-:W5:Y:S01]  /*d6e0*/  MUFU.EX2 R136, R136 ;  /* 0x0000008800887308 */ /* 0x000f620000000800 */
[----:B-1----:R-:W-:-:S03]  /*d6f0*/  F2FP.BF16.F32.PACK_AB R117, R138, R135 ;  /* 0x000000878a75723e */ /* 0x002fc600000010ff */
[C---:B------:R-:W-:Y:S06]  /*d700*/  HMMA.16816.F32.BF16 R48, R92.reuse, R84, R48 ;  /* 0x000000545c30723c */ /* 0x040fec0000041830 */
[C---:B------:R-:W-:Y:S01]  /*d710*/  HMMA.16816.F32.BF16 R56, R92.reuse, R86, R56 ;  /* 0x000000565c38723c */ /* 0x040fe20000041838 */
[----:B------:R-:W1:Y:S05]  /*d720*/  LDSM.16.MT88.4 R84, [R200+0xe800] ;  /* 0x00e80000c854783b */ /* 0x000e6a0000004200 */
[----:B---3--:R-:W-:Y:S01]  /*d730*/  HMMA.16816.F32.BF16 R44, R92, R72, R44 ;  /* 0x000000485c2c723c */ /* 0x008fe2000004182c */
[----:B-----5:R-:W-:-:S05]  /*d740*/  F2FP.BF16.F32.PACK_AB R119, R136, R137 ;  /* 0x000000898877723e */ /* 0x020fca00000010ff */
[C---:B------:R-:W-:Y:S01]  /*d750*/  HMMA.16816.F32.BF16 R40, R92.reuse, R74, R40 ;  /* 0x0000004a5c28723c */ /* 0x040fe20000041828 */
[----:B------:R-:W3:Y:S05]  /*d760*/  LDSM.16.MT88.4 R72, [R201+0xe800] ;  /* 0x00e80000c948783b */ /* 0x000eea0000004200 */
[C---:B------:R-:W-:Y:S06]  /*d770*/  HMMA.16816.F32.BF16 R60, R92.reuse, R88, R60 ;  /* 0x000000585c3c723c */ /* 0x040fec000004183c */
[----:B------:R-:W-:Y:S01]  /*d780*/  HMMA.16816.F32.BF16 R4, R92, R90, R4 ;  /* 0x0000005a5c04723c */ /* 0x000fe20000041804 */
[----:B------:R-:W5:Y:S04]  /*d790*/  LDSM.16.MT88.4 R88, [R204+0x12800] ;  /* 0x01280000cc58783b */ /* 0x000f680000004200 */
[----:B------:R-:W5:Y:S01]  /*d7a0*/  LDSM.16.MT88.4 R92, [R200+0x12800] ;  /* 0x01280000c85c783b */ /* 0x000f620000004200 */
[C---:B----4-:R-:W-:Y:S06]  /*d7b0*/  HMMA.16816.F32.BF16 R20, R76.reuse, R68, R20 ;  /* 0x000000444c14723c */ /* 0x050fec0000041814 */
[C---:B------:R-:W-:Y:S01]  /*d7c0*/  HMMA.16816.F32.BF16 R16, R76.reuse, R70, R16 ;  /* 0x000000464c10723c */ /* 0x040fe20000041810 */
[----:B------:R-:W4:Y:S05]  /*d7d0*/  LDSM.16.MT88.4 R68, [R204+0xf000] ;  /* 0x00f00000cc44783b */ /* 0x000f2a0000004200 */
[C---:B--2---:R-:W-:Y:S06]  /*d7e0*/  HMMA.16816.F32.BF16 R48, R76.reuse, R80, R48 ;  /* 0x000000504c30723c */ /* 0x044fec0000041830 */
[C---:B------:R-:W-:Y:S01]  /*d7f0*/  HMMA.16816.F32.BF16 R56, R76.reuse, R82, R56 ;  /* 0x000000524c38723c */ /* 0x040fe20000041838 */
[----:B------:R-:W2:Y:S05]  /*d800*/  LDSM.16.MT88.4 R80, [R200+0xf000] ;  /* 0x00f00000c850783b */ /* 0x000eaa0000004200 */
[C---:B-1----:R-:W-:Y:S06]  /*d810*/  HMMA.16816.F32.BF16 R36, R76.reuse, R84, R36 ;  /* 0x000000544c24723c */ /* 0x042fec0000041824 */
[C---:B------:R-:W-:Y:S01]  /*d820*/  HMMA.16816.F32.BF16 R32, R76.reuse, R86, R32 ;  /* 0x000000564c20723c */ /* 0x040fe20000041820 */
[----:B------:R-:W-:Y:S05]  /*d830*/  LDSM.16.MT88.4 R84, [R201+0xf000] ;  /* 0x00f00000c954783b */ /* 0x000fea0000004200 */
[C---:B---3--:R-:W-:Y:S06]  /*d840*/  HMMA.16816.F32.BF16 R28, R76.reuse, R72, R28 ;  /* 0x000000484c1c723c */ /* 0x048fec000004181c */
[C---:B------:R-:W-:Y:S01]  /*d850*/  HMMA.16816.F32.BF16 R24, R76.reuse, R74, R24 ;  /* 0x0000004a4c18723c */ /* 0x040fe20000041818 */
[----:B------:R-:W1:Y:S05]  /*d860*/  LDSM.16.MT88.4 R72, [R202+0xf000] ;  /* 0x00f00000ca48783b */ /* 0x000e6a0000004200 */
[C---:B-----5:R-:W-:Y:S06]  /*d870*/  HMMA.16816.F32.BF16 R44, R76.reuse, R88, R44 ;  /* 0x000000584c2c723c */ /* 0x060fec000004182c */
[----:B------:R-:W-:Y:S01]  /*d880*/  HMMA.16816.F32.BF16 R40, R76, R90, R40 ;  /* 0x0000005a4c28723c */ /* 0x000fe20000041828 */
[----:B------:R-:W-:-:S02]  /*d890*/  F2FP.BF16.F32.PACK_AB R88, R165, R168 ;  /* 0x000000a8a558723e */ /* 0x000fc400000010ff */
[----:B------:R-:W-:-:S03]  /*d8a0*/  F2FP.BF16.F32.PACK_AB R89, R172, R157 ;  /* 0x0000009dac59723e */ /* 0x000fc600000010ff */
[----:B------:R-:W-:Y:S01]  /*d8b0*/  HMMA.16816.F32.BF16 R60, R76, R92, R60 ;  /* 0x0000005c4c3c723c */ /* 0x000fe2000004183c */
[----:B------:R-:W-:Y:S02]  /*d8c0*/  F2FP.BF16.F32.PACK_AB R90, R170, R161 ;  /* 0x000000a1aa5a723e */ /* 0x000fe400000010ff */
[----:B------:R-:W-:-:S03]  /*d8d0*/  F2FP.BF16.F32.PACK_AB R91, R174, R159 ;  /* 0x0000009fae5b723e */ /* 0x000fc600000010ff */
[----:B------:R-:W-:Y:S01]  /*d8e0*/  HMMA.16816.F32.BF16 R4, R76, R94, R4 ;  /* 0x0000005e4c04723c */ /* 0x000fe20000041804 */
[----:B------:R-:W3:Y:S05]  /*d8f0*/  LDSM.16.MT88.4 R92, [R202+0x13000] ;  /* 0x01300000ca5c783b */ /* 0x000eea0000004200 */
[C---:B----4-:R-:W-:Y:S06]  /*d900*/  HMMA.16816.F32.BF16 R12, R88.reuse, R68, R12 ;  /* 0x00000044580c723c */ /* 0x050fec000004180c */
[C---:B------:R-:W-:Y:S01]  /*d910*/  HMMA.16816.F32.BF16 R8, R88.reuse, R70, R8 ;  /* 0x000000465808723c */ /* 0x040fe20000041808 */
[----:B------:R-:W4:Y:S05]  /*d920*/  LDSM.16.MT88.4 R68, [R204+0x13000] ;  /* 0x01300000cc44783b */ /* 0x000f2a0000004200 */
[C---:B--2---:R-:W-:Y:S06]  /*d930*/  HMMA.16816.F32.BF16 R36, R88.reuse, R80, R36 ;  /* 0x000000505824723c */ /* 0x044fec0000041824 */
[C---:B------:R-:W-:Y:S01]  /*d940*/  HMMA.16816.F32.BF16 R32, R88.reuse, R82, R32 ;  /* 0x000000525820723c */ /* 0x040fe20000041820 */
[----:B------:R-:W2:Y:S05]  /*d950*/  LDSM.16.MT88.4 R80, [R204+0xf800] ;  /* 0x00f80000cc50783b */ /* 0x000eaa0000004200 */
[C---:B-1----:R-:W-:Y:S06]  /*d960*/  HMMA.16816.F32.BF16 R20, R88.reuse, R72, R20 ;  /* 0x000000485814723c */ /* 0x042fec0000041814 */
[----:B------:R-:W-:Y:S01]  /*d970*/  HMMA.16816.F32.BF16 R16, R88, R74, R16 ;  /* 0x0000004a5810723c */ /* 0x000fe20000041810 */
[----:B------:R-:W1:Y:S05]  /*d980*/  LDSM.16.MT88.4 R72, [R200+0x13000] ;  /* 0x01300000c848783b */ /* 0x000e6a0000004200 */
[C---:B------:R-:W-:Y:S06]  /*d990*/  HMMA.16816.F32.BF16 R52, R76.reuse, R96, R52 ;  /* 0x000000604c34723c */ /* 0x040fec0000041834 */
[----:B------:R-:W-:Y:S01]  /*d9a0*/  HMMA.16816.F32.BF16 R64, R76, R98, R64 ;  /* 0x000000624c40723c */ /* 0x000fe20000041840 */
[----:B------:R-:W5:Y:S04]  /*d9b0*/  LDSM.16.MT88.4 R76, [R202+0xf800] ;  /* 0x00f80000ca4c783b */ /* 0x000f680000004200 */
[----:B------:R-:W-:Y:S01]  /*d9c0*/  LDSM.16.MT88.4 R96, [R200+0xf800] ;  /* 0x00f80000c860783b */ /* 0x000fe20000004200 */
[C---:B------:R-:W-:Y:S06]  /*d9d0*/  HMMA.16816.F32.BF16 R28, R88.reuse, R84, R28 ;  /* 0x00000054581c723c */ /* 0x040fec000004181c */
[C---:B------:R-:W-:Y:S01]  /*d9e0*/  HMMA.16816.F32.BF16 R24, R88.reuse, R86, R24 ;  /* 0x000000565818723c */ /* 0x040fe20000041818 */
[----:B------:R-:W5:Y:S05]  /*d9f0*/  LDSM.16.MT88.4 R84, [R201+0x13000] ;  /* 0x01300000c954783b */ /* 0x000f6a0000004200 */
[C---:B---3--:R-:W-:Y:S06]  /*da00*/  HMMA.16816.F32.BF16 R48, R88.reuse, R92, R48 ;  /* 0x0000005c5830723c */ /* 0x048fec0000041830 */
[C---:B------:R-:W-:Y:S01]  /*da10*/  HMMA.16816.F32.BF16 R56, R88.reuse, R94, R56 ;  /* 0x0000005e5838723c */ /* 0x040fe20000041838 */
[----:B------:R-:W3:Y:S05]  /*da20*/  LDSM.16.MT88.4 R92, [R201+0xf800] ;  /* 0x00f80000c95c783b */ /* 0x000eea0000004200 */
[C---:B----4-:R-:W-:Y:S06]  /*da30*/  HMMA.16816.F32.BF16 R44, R88.reuse, R68, R44 ;  /* 0x00000044582c723c */ /* 0x050fec000004182c */
[----:B------:R-:W-:Y:S06]  /*da40*/  HMMA.16816.F32.BF16 R40, R88, R70, R40 ;  /* 0x000000465828723c */ /* 0x000fec0000041828 */
[C---:B--2---:R-:W-:Y:S01]  /*da50*/  HMMA.16816.F32.BF16 R68, R116.reuse, R82, R8 ;  /* 0x000000527444723c */ /* 0x044fe20000041808 */
[----:B------:R-:W2:Y:S05]  /*da60*/  LDSM.16.MT88.4 R8, [R204+0x13800] ;  /* 0x01380000cc08783b */ /* 0x000eaa0000004200 */
[----:B------:R-:W-:Y:S01]  /*da70*/  HMMA.16816.F32.BF16 R128, R116, R80, R12 ;  /* 0x000000507480723c */ /* 0x000fe2000004180c */
[----:B------:R-:W4:Y:S05]  /*da80*/  LDSM.16.MT88.4 R12, [R202+0x13800] ;  /* 0x01380000ca0c783b */ /* 0x000f2a0000004200 */
[C---:B-1----:R-:W-:Y:S06]  /*da90*/  HMMA.16816.F32.BF16 R60, R88.reuse, R72, R60 ;  /* 0x00000048583c723c */ /* 0x042fec000004183c */
[----:B------:R-:W-:Y:S06]  /*daa0*/  HMMA.16816.F32.BF16 R4, R88, R74, R4 ;  /* 0x0000004a5804723c */ /* 0x000fec0000041804 */
[----:B-----5:R-:W-:Y:S06]  /*dab0*/  HMMA.16816.F32.BF16 R72, R116, R76, R20 ;  /* 0x0000004c7448723c */ /* 0x020fec0000041814 */
[----:B------:R-:W-:Y:S01]  /*dac0*/  HMMA.16816.F32.BF16 R52, R88, R84, R52 ;  /* 0x000000545834723c */ /* 0x000fe20000041834 */
[----:B------:R-:W-:-:S04]  /*dad0*/  FADD.FTZ R21, R123, R122 ;  /* 0x0000007a7b157221 */ /* 0x000fc80000010000 */
[----:B------:R-:W-:Y:S01]  /*dae0*/  FADD.FTZ R21, R124, R21 ;  /* 0x000000157c157221 */ /* 0x000fe20000010000 */
[----:B------:R-:W-:Y:S03]  /*daf0*/  HMMA.16816.F32.BF16 R64, R88, R86, R64 ;  /* 0x000000565840723c */ /* 0x000fe60000041840 */
[----:B------:R-:W-:-:S03]  /*db00*/  FADD.FTZ R156, R156, R21 ;  /* 0x000000159c9c7221 */ /* 0x000fc60000010000 */
[----:B---3--:R-:W-:Y:S01]  /*db10*/  HMMA.16816.F32.BF16 R80, R116, R92, R28 ;  /* 0x0000005c7450723c */ /* 0x008fe2000004181c */
[----:B------:R-:W-:-:S04]  /*db20*/  FADD.FTZ R187, R187, R156 ;  /* 0x0000009cbbbb7221 */ /* 0x000fc80000010000 */
[----:B------:R-:W-:Y:S01]  /*db30*/  FADD.FTZ R158, R158, R187 ;  /* 0x000000bb9e9e7221 */ /* 0x000fe20000010000 */
[----:B------:R-:W-:Y:S03]  /*db40*/  HMMA.16816.F32.BF16 R84, R116, R94, R24 ;  /* 0x0000005e7454723c */ /* 0x000fe60000041818 */
[----:B------:R-:W-:-:S03]  /*db50*/  FADD.FTZ R191, R191, R158 ;  /* 0x0000009ebfbf7221 */ /* 0x000fc60000010000 */
[----:B------:R-:W-:Y:S01]  /*db60*/  HMMA.16816.F32.BF16 R88, R116, R96, R36 ;  /* 0x000000607458723c */ /* 0x000fe20000041824 */
[----:B------:R-:W-:-:S04]  /*db70*/  FADD.FTZ R164, R164, R191 ;  /* 0x000000bfa4a47221 */ /* 0x000fc80000010000 */
[----:B------:R-:W-:Y:S01]  /*db80*/  FADD.FTZ R177, R177, R164 ;  /* 0x000000a4b1b17221 */ /* 0x000fe20000010000 */
[----:B------:R-:W-:Y:S03]  /*db90*/  HMMA.16816.F32.BF16 R92, R116, R98, R32 ;  /* 0x00000062745c723c */ /* 0x000fe60000041820 */
[----:B------:R-:W-:-:S03]  /*dba0*/  FADD.FTZ R0, R166, R177 ;  /* 0x000000b1a6007221 */ /* 0x000fc60000010000 */
[----:B------:R-:W-:Y:S01]  /*dbb0*/  HMMA.16816.F32.BF16 R76, R116, R78, R16 ;  /* 0x0000004e744c723c */ /* 0x000fe20000041810 */
[----:B------:R-:W1:Y:S01]  /*dbc0*/  LDSM.16.MT88.4 R16, [R201+0x13800] ;  /* 0x01380000c910783b */ /* 0x000e620000004200 */
[----:B------:R-:W-:-:S04]  /*dbd0*/  FADD.FTZ R0, R173, R0 ;  /* 0x00000000ad007221 */ /* 0x000fc80000010000 */
[----:B--2---:R-:W-:Y:S01]  /*dbe0*/  HMMA.16816.F32.BF16 R96, R116, R8, R44 ;  /* 0x000000087460723c */ /* 0x004fe2000004182c */
[----:B------:R-:W-:-:S04]  /*dbf0*/  FADD.FTZ R157, R157, R0 ;  /* 0x000000009d9d7221 */ /* 0x000fc80000010000 */
[----:B------:R-:W-:Y:S01]  /*dc00*/  FADD.FTZ R172, R172, R157 ;  /* 0x0000009dacac7221 */ /* 0x000fe20000010000 */
[----:B------:R-:W-:Y:S01]  /*dc10*/  HMMA.16816.F32.BF16 R100, R116, R10, R40 ;  /* 0x0000000a7464723c */ /* 0x000fe20000041828 */
[----:B------:R-:W2:Y:S02]  /*dc20*/  LDSM.16.MT88.4 R8, [R200+0x13800] ;  /* 0x01380000c808783b */ /* 0x000ea40000004200 */
[----:B------:R-:W-:-:S03]  /*dc30*/  FADD.FTZ R159, R159, R172 ;  /* 0x000000ac9f9f7221 */ /* 0x000fc60000010000 */
[----:B----4-:R-:W-:Y:S01]  /*dc40*/  HMMA.16816.F32.BF16 R104, R116, R12, R48 ;  /* 0x0000000c7468723c */ /* 0x010fe20000041830 */
[----:B------:R-:W-:-:S04]  /*dc50*/  FADD.FTZ R174, R174, R159 ;  /* 0x0000009faeae7221 */ /* 0x000fc80000010000 */
[----:B------:R-:W-:Y:S02]  /*dc60*/  FADD.FTZ R135, R135, R174 ;  /* 0x000000ae87877221 */ /* 0x000fe40000010000 */
[----:B------:R-:W-:Y:S02]  /*dc70*/  FADD.FTZ R13, R127, R126 ;  /* 0x0000007e7f0d7221 */ /* 0x000fe40000010000 */
[----:B------:R-:W-:Y:S01]  /*dc80*/  HMMA.16816.F32.BF16 R124, R116, R14, R56 ;  /* 0x0000000e747c723c */ /* 0x000fe20000041838 */
[----:B------:R-:W-:Y:S01]  /*dc90*/  FADD.FTZ R138, R138, R135 ;  /* 0x000000878a8a7221 */ /* 0x000fe20000010000 */
[----:B------:R-:W-:-:S03]  /*dca0*/  FADD.FTZ R13, R154, R13 ;  /* 0x0000000d9a0d7221 */ /* 0x000fc60000010000 */
[----:B------:R-:W-:Y:S01]  /*dcb0*/  FADD.FTZ R137, R137, R138 ;  /* 0x0000008a89897221 */ /* 0x000fe20000010000 */
[----:B------:R-:W-:-:S03]  /*dcc0*/  FADD.FTZ R160, R160, R13 ;  /* 0x0000000da0a07221 */ /* 0x000fc60000010000 */
[----:B------:R-:W-:Y:S01]  /*dcd0*/  FADD.FTZ R236, R136, R137 ;  /* 0x0000008988ec7221 */ /* 0x000fe20000010000 */
[----:B------:R-:W-:-:S04]  /*dce0*/  FADD.FTZ R181, R181, R160 ;  /* 0x000000a0b5b57221 */ /* 0x000fc80000010000 */
[----:B------:R-:W-:Y:S01]  /*dcf0*/  FADD.FTZ R162, R162, R181 ;  /* 0x000000b5a2a27221 */ /* 0x000fe20000010000 */
[----:B-1----:R-:W-:Y:S03]  /*dd00*/  HMMA.16816.F32.BF16 R108, R116, R16, R52 ;  /* 0x00000010746c723c */ /* 0x002fe60000041834 */
[----:B------:R-:W-:-:S03]  /*dd10*/  FADD.FTZ R171, R171, R162 ;  /* 0x000000a2abab7221 */ /* 0x000fc60000010000 */
[----:B------:R-:W-:Y:S01]  /*dd20*/  HMMA.16816.F32.BF16 R120, R116, R18, R64 ;  /* 0x000000127478723c */ /* 0x000fe20000041840 */
[----:B------:R-:W-:-:S04]  /*dd30*/  FADD.FTZ R168, R168, R171 ;  /* 0x000000aba8a87221 */ /* 0x000fc80000010000 */
[----:B------:R-:W-:Y:S01]  /*dd40*/  FADD.FTZ R0, R165, R168 ;  /* 0x000000a8a5007221 */ /* 0x000fe20000010000 */
[C---:B--2---:R-:W-:Y:S03]  /*dd50*/  HMMA.16816.F32.BF16 R112, R116.reuse, R8, R60 ;  /* 0x000000087470723c */ /* 0x044fe6000004183c */
[----:B------:R-:W-:Y:S01]  /*dd60*/  FADD.FTZ R161, R161, R0 ;  /* 0x00000000a1a17221 */ /* 0x000fe20000010000 */
[----:B------:R-:W-:Y:S02]  /*dd70*/  MOV R0, R147 ;  /* 0x0000009300007202 */ /* 0x000fe40000000f00 */
[----:B------:R-:W-:Y:S01]  /*dd80*/  HMMA.16816.F32.BF16 R116, R116, R10, R4 ;  /* 0x0000000a7474723c */ /* 0x000fe20000041804 */
[----:B------:R-:W-:-:S04]  /*dd90*/  FADD.FTZ R170, R170, R161 ;  /* 0x000000a1aaaa7221 */ /* 0x000fc80000010000 */
[----:B------:R-:W-:-:S04]  /*dda0*/  FADD.FTZ R3, R3, R170 ;  /* 0x000000aa03037221 */ /* 0x000fc80000010000 */
[----:B------:R-:W-:-:S04]  /*ddb0*/  FADD.FTZ R134, R134, R3 ;  /* 0x0000000386867221 */ /* 0x000fc80000010000 */
[----:B------:R-:W-:-:S04]  /*ddc0*/  FADD.FTZ R133, R133, R134 ;  /* 0x0000008685857221 */ /* 0x000fc80000010000 */
[----:B------:R-:W-:-:S07]  /*ddd0*/  FADD.FTZ R237, R132, R133 ;  /* 0x0000008584ed7221 */ /* 0x000fce0000010000 */
.L_x_770:
[----:B------:R-:W-:-:S13]  /*dde0*/  ISETP.GE.AND P1, PT, R219, 0x1, PT ;  /* 0x00000001db00780c */ /* 0x000fda0003f26270 */
[----:B------:R-:W-:Y:S05]  /*ddf0*/  @!P1 BRA `(.L_x_778) ;  /* 0x0000004800909947 */ /* 0x000fea0003800000 */
[----:B------:R-:W-:Y:S01]  /*de00*/  IMAD.U32 R233, R194, -0x80, RZ ;  /* 0xffffff80c2e97824 */ /* 0x000fe200078e00ff */
[----:B------:R-:W-:Y:S01]  /*de10*/  MOV R3, R0 ;  /* 0x0000000000037202 */ /* 0x000fe20000000f00 */
[----:B------:R-:W-:Y:S01]  /*de20*/  IMAD.U32 R231, R192, -0x80, RZ ;  /* 0xffffff80c0e77824 */ /* 0x000fe200078e00ff */
[----:B------:R-:W-:Y:S01]  /*de30*/  ULDC.64 UR6, c[0x0][0x250] ;  /* 0x0000940000067ab9 */ /* 0x000fe20000000a00 */
[----:B------:R-:W-:Y:S01]  /*de40*/  IMAD.MOV.U32 R133, RZ, RZ, R2 ;  /* 0x000000ffff857224 */ /* 0x000fe200078e0002 */
[----:B------:R-:W-:Y:S01]  /*de50*/  SHF.R.S32.HI R232, RZ, 0x1f, R233 ;  /* 0x0000001fffe87819 */ /* 0x000fe200000114e9 */
[----:B------:R-:W-:Y:S01]  /*de60*/  ULDC UR5, c[0x0][0x2d0] ;  /* 0x0000b40000057ab9 */ /* 0x000fe20000000800 */
[----:B------:R-:W-:Y:S01]  /*de70*/  SHF.R.S32.HI R230, RZ, 0x1f, R231 ;  /* 0x0000001fffe67819 */ /* 0x000fe200000114e7 */
[----:B------:R-:W-:Y:S01]  /*de80*/  ULDC UR4, c[0x0][0x2ec] ;  /* 0x0000bb0000047ab9 */ /* 0x000fe20000000800 */
[----:B------:R-:W-:Y:S01]  /*de90*/  ULDC.64 UR8, c[0x0][0x248] ;  /* 0x0000920000087ab9 */ /* 0x000fe20000000a00 */
[----:B------:R-:W-:Y:S01]  /*dea0*/  UMOV UR11, UR6 ;  /* 0x00000006000b7c82 */ /* 0x000fe20008000000 */
[----:B------:R-:W-:-:S05]  /*deb0*/  UMOV UR10, UR7 ;  /* 0x00000007000a7c82 */ /* 0x000fca0008000000 */
.L_x_782:
[----:B------:R-:W-:Y:S04]  /*dec0*/  DEPBAR.LE SB0, 0x0 ;  /* 0x000080000000791a */ /* 0x000fe80000000000 */
[----:B------:R-:W-:Y:S01]  /*ded0*/  BAR.SYNC.DEFER_BLOCKING 0x0 ;  /* 0x0000000000007b1d */ /* 0x000fe20000010000 */
[----:B------:R-:W-:Y:S01]  /*dee0*/  ISETP.GE.AND P4, PT, R222, UR5, PT ;  /* 0x00000005de007c0c */ /* 0x000fe2000bf86270 */
[----:B------:R-:W-:Y:S01]  /*def0*/  IMAD.MOV.U32 R2, RZ, RZ, R233 ;  /* 0x000000ffff027224 */ /* 0x000fe200078e00e9 */
[----:B------:R-:W-:Y:S01]  /*df00*/  ISETP.GE.AND P3, PT, R213, UR5, PT ;  /* 0x00000005d5007c0c */ /* 0x000fe2000bf66270 */
[----:B------:R-:W-:Y:S02]  /*df10*/  IMAD.MOV.U32 R0, RZ, RZ, R232 ;  /* 0x000000ffff007224 */ /* 0x000fe400078e00e8 */
[----:B------:R-:W-:Y:S01]  /*df20*/  UMOV UR15, UR6 ;  /* 0x00000006000f7c82 */ /* 0x000fe20008000000 */
[----:B------:R-:W-:Y:S01]  /*df30*/  UMOV UR14, UR7 ;  /* 0x00000007000e7c82 */ /* 0x000fe20008000000 */
[----:B------:R-:W-:Y:S08]  /*df40*/  @!P0 BRA `(.L_x_779) ;  /* 0x0000000000fc8947 */ /* 0x000ff00003800000 */
[----:B------:R-:W1:Y:S01]  /*df50*/  LDC R0, c[0x0][0x380] ;  /* 0x0000e000ff007b82 */ /* 0x000e620000000800 */
[----:B------:R-:W-:Y:S01]  /*df60*/  SHF.L.U32 R11, R219, 0x7, RZ ;  /* 0x00000007db0b7819 */ /* 0x000fe200000006ff */
[----:B------:R-:W-:Y:S01]  /*df70*/  UMOV UR15, UR11 ;  /* 0x0000000b000f7c82 */ /* 0x000fe20008000000 */
[----:B------:R-:W-:Y:S02]  /*df80*/  UMOV UR14, UR10 ;  /* 0x0000000a000e7c82 */ /* 0x000fe40008000000 */
[----:B------:R-:W-:Y:S01]  /*df90*/  IABS R6, R11 ;  /* 0x0000000b00067213 */ /* 0x000fe20000000000 */
[C---:B------:R-:W-:Y:S01]  /*dfa0*/  VIADD R5, R11.reuse, 0xffffff80 ;  /* 0xffffff800b057836 */ /* 0x040fe20000000000 */
[-C--:B-1----:R-:W-:Y:S02]  /*dfb0*/  IABS R2, R0.reuse ;  /* 0x0000000000027213 */ /* 0x082fe40000000000 */
[-C--:B------:R-:W-:Y:S02]  /*dfc0*/  LOP3.LUT R11, R11, R0.reuse, RZ, 0x3c, !PT ;  /* 0x000000000b0b7212 */ /* 0x080fe400078e3cff */
[----:B------:R-:W1:Y:S10]  /*dfd0*/  I2F.RP R10, R2 ;  /* 0x00000002000a7306 */ /* 0x000e740000209400 */
[----:B-1----:R-:W1:Y:S02]  /*dfe0*/  MUFU.RCP R4, R10 ;  /* 0x0000000a00047308 */ /* 0x002e640000001000 */
[----:B-1----:R-:W-:Y:S01]  /*dff0*/  VIADD R8, R4, 0xffffffe ;  /* 0x0ffffffe04087836 */ /* 0x002fe20000000000 */
[----:B------:R-:W-:Y:S02]  /*e000*/  IABS R4, R5 ;  /* 0x0000000500047213 */ /* 0x000fe40000000000 */
[----:B------:R-:W-:Y:S05]  /*e010*/  LOP3.LUT R5, R5, R0, RZ, 0x3c, !PT ;  /* 0x0000000005057212 */ /* 0x000fea00078e3cff */
[----:B------:R-:W1:Y:S02]  /*e020*/  F2I.FTZ.U32.TRUNC.NTZ R9, R8 ;  /* 0x0000000800097305 */ /* 0x000e64000021f000 */
[--C-:B-1----:R-:W-:Y:S02]  /*e030*/  IMAD.MOV R7, RZ, RZ, -R9.reuse ;  /* 0x000000ffff077224 */ /* 0x102fe400078e0a09 */
[----:B------:R-:W-:Y:S02]  /*e040*/  IMAD.MOV.U32 R8, RZ, RZ, RZ ;  /* 0x000000ffff087224 */ /* 0x000fe400078e00ff */
[----:B------:R-:W-:Y:S04]  /*e050*/  IMAD R7, R7, R2, RZ ;  /* 0x0000000207077224 */ /* 0x000fe800078e02ff */
[----:B------:R-:W-:Y:S06]  /*e060*/  IMAD.HI.U32 R7, R9, R7, R8 ;  /* 0x0000000709077227 */ /* 0x000fec00078e0008 */
[C---:B------:R-:W-:Y:S04]  /*e070*/  IMAD.HI.U32 R8, R7.reuse, R4, RZ ;  /* 0x0000000407087227 */ /* 0x040fe800078e00ff */
[----:B------:R-:W-:Y:S01]  /*e080*/  IMAD.HI.U32 R10, R7, R6, RZ ;  /* 0x00000006070a7227 */ /* 0x000fe200078e00ff */
[----:B------:R-:W-:Y:S03]  /*e090*/  IADD3 R7, -R8, RZ, RZ ;  /* 0x000000ff08077210 */ /* 0x000fe60007ffe1ff */
[----:B------:R-:W-:Y:S02]  /*e0a0*/  IMAD.MOV R9, RZ, RZ, -R10 ;  /* 0x000000ffff097224 */ /* 0x000fe400078e0a0a */
[C---:B------:R-:W-:Y:S02]  /*e0b0*/  IMAD R4, R2.reuse, R7, R4 ;  /* 0x0000000702047224 */ /* 0x040fe400078e0204 */
[C---:B------:R-:W-:Y:S01]  /*e0c0*/  IMAD R6, R2.reuse, R9, R6 ;  /* 0x0000000902067224 */ /* 0x040fe200078e0206 */
[----:B------:R-:W-:Y:S02]  /*e0d0*/  LOP3.LUT R9, RZ, R0, RZ, 0x33, !PT ;  /* 0x00000000ff097212 */ /* 0x000fe400078e33ff */
[C---:B------:R-:W-:Y:S02]  /*e0e0*/  ISETP.GT.U32.AND P1, PT, R2.reuse, R4, PT ;  /* 0x000000040200720c */ /* 0x040fe40003f24070 */
[----:B------:R-:W-:Y:S11]  /*e0f0*/  ISETP.GT.U32.AND P2, PT, R2, R6, PT ;  /* 0x000000060200720c */ /* 0x000ff60003f44070 */
[----:B------:R-:W-:Y:S02]  /*e100*/  @!P1 IMAD.IADD R4, R4, 0x1, -R2 ;  /* 0x0000000104049824 */ /* 0x000fe400078e0a02 */
[-C--:B------:R-:W-:Y:S01]  /*e110*/  @!P2 IADD3 R6, R6, -R2.reuse, RZ ;  /* 0x800000020606a210 */ /* 0x080fe20007ffe0ff */
[----:B------:R-:W-:Y:S01]  /*e120*/  @!P1 VIADD R8, R8, 0x1 ;  /* 0x0000000108089836 */ /* 0x000fe20000000000 */
[----:B------:R-:W-:Y:S01]  /*e130*/  ISETP.GE.AND P1, PT, R5, RZ, PT ;  /* 0x000000ff0500720c */ /* 0x000fe20003f26270 */
[----:B------:R-:W-:Y:S01]  /*e140*/  @!P2 VIADD R10, R10, 0x1 ;  /* 0x000000010a0aa836 */ /* 0x000fe20000000000 */
[-C--:B------:R-:W-:Y:S02]  /*e150*/  ISETP.GE.U32.AND P5, PT, R4, R2.reuse, PT ;  /* 0x000000020400720c */ /* 0x080fe40003fa6070 */
[----:B------:R-:W-:Y:S02]  /*e160*/  ISETP.GE.U32.AND P6, PT, R6, R2, PT ;  /* 0x000000020600720c */ /* 0x000fe40003fc6070 */
[----:B------:R-:W-:Y:S09]  /*e170*/  ISETP.GE.AND P2, PT, R11, RZ, PT ;  /* 0x000000ff0b00720c */ /* 0x000ff20003f46270 */
[----:B------:R-:W-:Y:S02]  /*e180*/  @P5 IADD3 R8, R8, 0x1, RZ ;  /* 0x0000000108085810 */ /* 0x000fe40007ffe0ff */
[----:B------:R-:W-:Y:S01]  /*e190*/  @P6 VIADD R10, R10, 0x1 ;  /* 0x000000010a0a6836 */ /* 0x000fe20000000000 */
[----:B------:R-:W-:Y:S02]  /*e1a0*/  ISETP.NE.AND P5, PT, R0, RZ, PT ;  /* 0x000000ff0000720c */ /* 0x000fe40003fa5270 */
[----:B------:R-:W-:Y:S02]  /*e1b0*/  @!P1 IMAD.MOV R8, RZ, RZ, -R8 ;  /* 0x000000ffff089224 */ /* 0x000fe400078e0a08 */
[----:B------:R-:W-:Y:S03]  /*e1c0*/  @!P2 IADD3 R10, -R10, RZ, RZ ;  /* 0x000000ff0a0aa210 */ /* 0x000fe60007ffe1ff */
[C---:B------:R-:W-:Y:S02]  /*e1d0*/  SEL R5, R9.reuse, R8, !P5 ;  /* 0x0000000809057207 */ /* 0x040fe40006800000 */
[----:B------:R-:W-:Y:S02]  /*e1e0*/  SEL R9, R9, R10, !P5 ;  /* 0x0000000a09097207 */ /* 0x000fe40006800000 */
[-C--:B------:R-:W-:Y:S02]  /*e1f0*/  LEA R14, P2, R5, R226.reuse, 0x2 ;  /* 0x000000e2050e7211 */ /* 0x080fe400078410ff */
[----:B------:R-:W-:Y:S02]  /*e200*/  LEA R12, P1, R9, R226, 0x2 ;  /* 0x000000e2090c7211 */ /* 0x000fe400078210ff */
[-C--:B------:R-:W-:Y:S02]  /*e210*/  LEA.HI.X.SX32 R15, R5, R227.reuse, 0x2, P2 ;  /* 0x000000e3050f7211 */ /* 0x080fe400010f16ff */
[C---:B------:R-:W-:Y:S01]  /*e220*/  LEA.HI.X.SX32 R13, R9.reuse, R227, 0x2, P1 ;  /* 0x000000e3090d7211 */ /* 0x040fe200008f16ff */
[----:B------:R-:W-:Y:S02]  /*e230*/  IMAD.IADD R9, R9, 0x1, -R5 ;  /* 0x0000000109097824 */ /* 0x000fe400078e0a05 */
[----:B------:R-:W2:Y:S01]  /*e240*/  LDG.E R2, desc[UR12][R14.64] ;  /* 0x0000000c0e027981 */ /* 0x000ea2000c1e1900 */
[----:B------:R-:W1:Y:S01]  /*e250*/  LDC.64 R4, c[0x0][0x238] ;  /* 0x00008e00ff047b82 */ /* 0x000e620000000a00 */
[----:B------:R-:W-:Y:S02]  /*e260*/  IMAD R6, R9, R0, -0x80 ;  /* 0xffffff8009067424 */ /* 0x000fe400078e0200 */
[----:B------:R-:W2:Y:S02]  /*e270*/  LDG.E R7, desc[UR12][R12.64] ;  /* 0x0000000c0c077981 */ /* 0x000ea4000c1e1900 */
[C---:B------:R-:W-:Y:S01]  /*e280*/  IMAD R0, R6.reuse, UR10, RZ ;  /* 0x0000000a06007c24 */ /* 0x040fe2000f8e02ff */
[----:B------:R-:W-:Y:S05]  /*e290*/  SHF.R.S32.HI R9, RZ, 0x1f, R6 ;  /* 0x0000001fff097819 */ /* 0x000fea0000011406 */
[----:B------:R-:W-:Y:S02]  /*e2a0*/  IMAD R0, R9, UR11, R0 ;  /* 0x0000000b09007c24 */ /* 0x000fe4000f8e0200 */
[----:B------:R-:W-:Y:S05]  /*e2b0*/  IMAD.WIDE.U32 R8, R6, UR11, RZ ;  /* 0x0000000b06087c25 */ /* 0x000fea000f8e00ff */
[----:B------:R-:W-:Y:S01]  /*e2c0*/  IADD3 R9, R9, R0, RZ ;  /* 0x0000000009097210 */ /* 0x000fe20007ffe0ff */
[----:B--2---:R-:W-:Y:S04]  /*e2d0*/  IMAD.IADD R2, R2, 0x1, -R7 ;  /* 0x0000000102027824 */ /* 0x004fe800078e0a07 */
[CC--:B-1----:R-:W-:Y:S01]  /*e2e0*/  IMAD.WIDE.U32 R8, R2.reuse, R4.reuse, R8 ;  /* 0x0000000402087225 */ /* 0x0c2fe200078e0008 */
[----:B------:R-:W-:Y:S05]  /*e2f0*/  SHF.R.S32.HI R7, RZ, 0x1f, R2 ;  /* 0x0000001fff077819 */ /* 0x000fea0000011402 */
[----:B------:R-:W-:Y:S04]  /*e300*/  IMAD R7, R7, R4, RZ ;  /* 0x0000000407077224 */ /* 0x000fe800078e02ff */
[----:B------:R-:W-:Y:S02]  /*e310*/  IMAD R7, R2, R5, R7 ;  /* 0x0000000502077224 */ /* 0x000fe400078e0207 */
[----:B------:R-:W-:Y:S03]  /*e320*/  IMAD.MOV.U32 R2, RZ, RZ, R8 ;  /* 0x000000ffff027224 */ /* 0x000fe600078e0008 */
[----:B------:R-:W-:Y:S07]  /*e330*/  IADD3 R0, R9, R7, RZ ;  /* 0x0000000709007210 */ /* 0x000fee0007ffe0ff */
.L_x_779:
[C---:B------:R-:W-:Y:S01]  /*e340*/  LEA R134, P2, R2.reuse, R188, 0x1 ;  /* 0x000000bc02867211 */ /* 0x040fe200078408ff */
[----:B------:R-:W-:Y:S01]  /*e350*/  @P4 STS.128 [R220+0xc000], RZ ;  /* 0x00c000ffdc004388 */ /* 0x000fe20000000c00 */
[----:B------:R-:W-:Y:S02]  /*e360*/  IADD3 R49, P1, R217, R2, RZ ;  /* 0x00000002d9317210 */ /* 0x000fe40007f3e0ff */
[--C-:B------:R-:W-:Y:S02]  /*e370*/  LEA.HI.X R135, R2, R189, R0.reuse, 0x1, P2 ;  /* 0x000000bd02877211 */ /* 0x100fe400010f0c00 */
[CC--:B------:R-:W-:Y:S01]  /*e380*/  @!P4 LEA R62, P5, R49.reuse, R188.reuse, 0x1 ;  /* 0x000000bc313ec211 */ /* 0x0c0fe200078a08ff */
[C---:B------:R-:W-:Y:S01]  /*e390*/  IMAD.X R2, R216.reuse, 0x1, R0, P1 ;  /* 0x00000001d8027824 */ /* 0x040fe200008e0600 */
[-C--:B------:R-:W-:Y:S01]  /*e3a0*/  @!P3 LEA R56, P1, R49, R188.reuse, 0x1 ;  /* 0x000000bc3138b211 */ /* 0x080fe200078208ff */
[----:B------:R-:W-:Y:S01]  /*e3b0*/  @!PT LDS RZ, [RZ] ;  /* 0x00000000fffff984 */ /* 0x000fe20000000800 */
[----:B------:R-:W-:Y:S01]  /*e3c0*/  @!PT LDS RZ, [RZ] ;  /* 0x00000000fffff984 */ /* 0x000fe20000000800 */
[----:B------:R-:W-:Y:S01]  /*e3d0*/  @!PT LDS RZ, [RZ] ;  /* 0x00000000fffff984 */ /* 0x000fe20000000800 */
[----:B------:R-:W-:Y:S01]  /*e3e0*/  @!P4 LDGSTS.E.BYPASS.LTC128B.128 [R220+0xc000], desc[UR12][R134.64] ;  /* 0x0c00000086dccfae */ /* 0x000fe2000b901d4c */
[----:B------:R-:W-:Y:S02]  /*e3f0*/  IADD3 R51, P2, R217, R49, RZ ;  /* 0x00000031d9337210 */ /* 0x000fe40007f5e0ff */
[CCC-:B------:R-:W-:Y:S01]  /*e400*/  @!P4 LEA.HI.X R63, R49.reuse, R189.reuse, R2.reuse, 0x1, P5 ;  /* 0x000000bd313fc211 */ /* 0x1c0fe200028f0c02 */
[----:B------:R-:W-:Y:S01]  /*e410*/  @P3 STS.128 [R220+0x10000], RZ ;  /* 0x010000ffdc003388 */ /* 0x000fe20000000c00 */
[-CC-:B------:R-:W-:Y:S01]  /*e420*/  @!P3 LEA.HI.X R57, R49, R189.reuse, R2.reuse, 0x1, P1 ;  /* 0x000000bd3139b211 */ /* 0x180fe200008f0c02 */
[C---:B------:R-:W-:Y:S01]  /*e430*/  IMAD.X R2, R216.reuse, 0x1, R2, P2 ;  /* 0x00000001d8027824 */ /* 0x040fe200010e0602 */
[CC--:B------:R-:W-:Y:S01]  /*e440*/  @!P4 LEA R60, P5, R51.reuse, R188.reuse, 0x1 ;  /* 0x000000bc333cc211 */ /* 0x0c0fe200078a08ff */
[----:B------:R-:W-:Y:S01]  /*e450*/  @!PT LDS RZ, [RZ] ;  /* 0x00000000fffff984 */ /* 0x000fe20000000800 */
[----:B------:R-:W-:Y:S01]  /*e460*/  @!PT LDS RZ, [RZ] ;  /* 0x00000000fffff984 */ /* 0x000fe20000000800 */
[----:B------:R-:W-:Y:S01]  /*e470*/  @!PT LDS RZ, [RZ] ;  /* 0x00000000fffff984 */ /* 0x000fe20000000800 */
[----:B------:R-:W-:Y:S01]  /*e480*/  @!P3 LDGSTS.E.BYPASS.LTC128B.128 [R220+0x10000], desc[UR12][R134.64+0x80] ;  /* 0x1000008086dcbfae */ /* 0x000fe2000b901d4c */
[CC--:B------:R-:W-:Y:S02]  /*e490*/  @!P3 LEA R54, P1, R51.reuse, R188.reuse, 0x1 ;  /* 0x000000bc3336b211 */ /* 0x0c0fe400078208ff */
[--C-:B------:R-:W-:Y:S01]  /*e4a0*/  @!P4 LEA.HI.X R61, R51, R189, R2.reuse, 0x1, P5 ;  /* 0x000000bd333dc211 */ /* 0x100fe200028f0c02 */
[----:B------:R-:W-:Y:S01]  /*e4b0*/  @P4 STS.128 [R220+0xc800], RZ ;  /* 0x00c800ffdc004388 */ /* 0x000fe20000000c00 */
[----:B------:R-:W-:Y:S02]  /*e4c0*/  IADD3 R49, P2, R217, R51, RZ ;  /* 0x00000033d9317210 */ /* 0x000fe40007f5e0ff */
[--C-:B------:R-:W-:Y:S01]  /*e4d0*/  @!P3 LEA.HI.X R55, R51, R189, R2.reuse, 0x1, P1 ;  /* 0x000000bd3337b211 */ /* 0x100fe200008f0c02 */
[----:B------:R-:W-:Y:S01]  /*e4e0*/  @!PT LDS RZ, [RZ] ;  /* 0x00000000fffff984 */ /* 0x000fe20000000800 */
[----:B------:R-:W-:Y:S01]  /*e4f0*/  @!PT LDS RZ, [RZ] ;  /* 0x00000000fffff984 */ /* 0x000fe20000000800 */
[----:B------:R-:W-:Y:S01]  /*e500*/  @!PT LDS RZ, [RZ] ;  /* 0x00000000fffff984 */ /* 0x000fe20000000800 */
[----:B------:R-:W-:Y:S01]  /*e510*/  @!P4 LDGSTS.E.BYPASS.LTC128B.128 [R220+0xc800], desc[UR12][R62.64] ;  /* 0x0c8000003edccfae */ /* 0x000fe2000b901d4c */
[CC--:B------:R-:W-:Y:S01]  /*e520*/  @!P4 LEA R58, P5, R49.reuse, R188.reuse, 0x1 ;  /* 0x000000bc313ac211 */ /* 0x0c0fe200078a08ff */
[C---:B------:R-:W-:Y:S01]  /*e530*/  IMAD.X R2, R216.reuse, 0x1, R2, P2 ;  /* 0x00000001d8027824 */ /* 0x040fe200010e0602 */
[-C--:B------:R-:W-:Y:S01]  /*e540*/  @!P3 LEA R52, P1, R49, R188.reuse, 0x1 ;  /* 0x000000bc3134b211 */ /* 0x080fe200078208ff */
[----:B------:R-:W-:Y:S01]  /*e550*/  @P3 STS.128 [R220+0x10800], RZ ;  /* 0x010800ffdc003388 */ /* 0x000fe20000000c00 */
[----:B------:R-:W-:Y:S02]  /*e560*/  IADD3 R51, P2, R217, R49, RZ ;  /* 0x00000031d9337210 */ /* 0x000fe40007f5e0ff */
[CCC-:B------:R-:W-:Y:S01]  /*e570*/  @!P4 LEA.HI.X R59, R49.reuse, R189.reuse, R2.reuse, 0x1, P5 ;  /* 0x000000bd313bc211 */ /* 0x1c0fe200028f0c02 */
[----:B------:R-:W-:Y:S01]  /*e580*/  @!PT LDS RZ, [RZ] ;  /* 0x00000000fffff984 */ /* 0x000fe20000000800 */
[----:B------:R-:W-:Y:S01]  /*e590*/  @!PT LDS RZ, [RZ] ;  /* 0x00000000fffff984 */ /* 0x000fe20000000800 */
[----:B------:R-:W-:Y:S01]  /*e5a0*/  @!PT LDS RZ, [RZ] ;  /* 0x00000000fffff984 */ /* 0x000fe20000000800 */
[----:B------:R-:W-:Y:S01]  /*e5b0*/  @!P3 LDGSTS.E.BYPASS.LTC128B.128 [R220+0x10800], desc[UR12][R56.64+0x80] ;  /* 0x1080008038dcbfae */ /* 0x000fe2000b901d4c */
[-CC-:B------:R-:W-:Y:S01]  /*e5c0*/  @!P3 LEA.HI.X R53, R49, R189.reuse, R2.reuse, 0x1, P1 ;  /* 0x000000bd3135b211 */ /* 0x180fe200008f0c02 */
[C---:B------:R-:W-:Y:S01]  /*e5d0*/  IMAD.X R2, R216.reuse, 0x1, R2, P2 ;  /* 0x00000001d8027824 */ /* 0x040fe200010e0602 */
[CC--:B------:R-:W-:Y:S01]  /*e5e0*/  @!P4 LEA R66, P5, R51.reuse, R188.reuse, 0x1 ;  /* 0x000000bc3342c211 */ /* 0x0c0fe200078a08ff */
[----:B------:R-:W-:Y:S01]  /*e5f0*/  @P4 STS.128 [R220+0xd000], RZ ;  /* 0x00d000ffdc004388 */ /* 0x000fe20000000c00 */
[CC--:B------:R-:W-:Y:S02]  /*e600*/  @!P3 LEA R64, P1, R51.reuse, R188.reuse, 0x1 ;  /* 0x000000bc3340b211 */ /* 0x0c0fe400078208ff */
[--C-:B------:R-:W-:Y:S01]  /*e610*/  @!P4 LEA.HI.X R67, R51, R189, R2.reuse, 0x1, P5 ;  /* 0x000000bd3343c211 */ /* 0x100fe200028f0c02 */
[----:B------:R-:W-:Y:S01]  /*e620*/  @!PT LDS RZ, [RZ] ;  /* 0x00000000fffff984 */ /* 0x000fe20000000800 */
[----:B------:R-:W-:Y:S01]  /*e630*/  @!PT LDS RZ, [RZ] ;  /* 0x00000000fffff984 */ /* 0x000fe20000000800 */
[----:B------:R-:W-:Y:S01]  /*e640*/  @!PT LDS RZ, [RZ] ;  /* 0x00000000fffff984 */ /* 0x000fe20000000800 */
[----:B------:R-:W-:Y:S01]  /*e650*/  @!P4 LDGSTS.E.BYPASS.LTC128B.128 [R220+0xd000], desc[UR12][R60.64] ;  /* 0x0d0000003cdccfae */ /* 0x000fe2000b901d4c */
[----:B------:R-:W-:Y:S02]  /*e660*/  IADD3 R49, P2, R217, R51, RZ ;  /* 0x00000033d9317210 */ /* 0x000fe40007f5e0ff */
[--C-:B------:R-:W-:Y:S01]  /*e670*/  @!P3 LEA.HI.X R65, R51, R189, R2.reuse, 0x1, P1 ;  /* 0x000000bd3341b211 */ /* 0x100fe200008f0c02 */
[----:B------:R-:W-:Y:S01]  /*e680*/  @P3 STS.128 [R220+0x11000], RZ ;  /* 0x011000ffdc003388 */ /* 0x000fe20000000c00 */
        /* <DEDUP_REMOVED lines=21> */
[-CC-:B------:R-:W-:Y:S01]  /*e7e0*/  @!P3 LEA.HI.X R51, R51, R189.reuse, R2.reuse, 0x1, P2 ;  /* 0x000000bd3333b211 */ /* 0x180fe200010f0c02 */
[----:B------:R-:W-:Y:S01]  /*e7f0*/  @!PT LDS RZ, [RZ] ;  /* 0x00000000fffff984 */ /* 0x000fe20000000800 */
[----:B------:R-:W-:Y:S01]  /*e800*/  @!PT LDS RZ, [RZ] ;  /* 0x00000000fffff984 */ /* 0x000fe20000000800 */
[----:B------:R-:W-:Y:S01]  /*e810*/  @!PT LDS RZ, [RZ] ;  /* 0x00000000fffff984 */ /* 0x000fe20000000800 */
[----:B------:R-:W-:Y:S01]  /*e820*/  @!P3 LDGSTS.E.BYPASS.LTC128B.128 [R220+0x11800], desc[UR12][R52.64+0x80] ;  /* 0x1180008034dcbfae */ /* 0x000fe2000b901d4c */
[CC--:B------:R-:W-:Y:S01]  /*e830*/  @!P4 LEA R194, P5, R49.reuse, R188.reuse, 0x1 ;  /* 0x000000bc31c2c211 */ /* 0x0c0fe200078a08ff */
[----:B------:R-:W-:Y:S01]  /*e840*/  IMAD.X R0, R216, 0x1, R2, P1 ;  /* 0x00000001d8007824 */ /* 0x000fe200008e0602 */
[C---:B------:R-:W-:Y:S01]  /*e850*/  @!P3 LEA R48, P1, R49.reuse, R188, 0x1 ;  /* 0x000000bc3130b211 */ /* 0x040fe200078208ff */
[----:B------:R-:W-:Y:S03]  /*e860*/  @P4 STS.128 [R220+0xe000], RZ ;  /* 0x00e000ffdc004388 */ /* 0x000fe60000000c00 */
[CCC-:B------:R-:W-:Y:S01]  /*e870*/  @!P4 LEA.HI.X R195, R49.reuse, R189.reuse, R0.reuse, 0x1, P5 ;  /* 0x000000bd31c3c211 */ /* 0x1c0fe200028f0c00 */
[----:B------:R-:W-:Y:S01]  /*e880*/  @!PT LDS RZ, [RZ] ;  /* 0x00000000fffff984 */ /* 0x000fe20000000800 */
[----:B------:R-:W-:Y:S01]  /*e890*/  @!PT LDS RZ, [RZ] ;  /* 0x00000000fffff984 */ /* 0x000fe20000000800 */
[----:B------:R-:W-:Y:S01]  /*e8a0*/  @!PT LDS RZ, [RZ] ;  /* 0x00000000fffff984 */ /* 0x000fe20000000800 */
[----:B------:R-:W-:Y:S01]  /*e8b0*/  @!P4 LDGSTS.E.BYPASS.LTC128B.128 [R220+0xe000], desc[UR12][R66.64] ;  /* 0x0e00000042dccfae */ /* 0x000fe2000b901d4c */
[----:B------:R-:W-:Y:S02]  /*e8c0*/  @!P3 LEA.HI.X R49, R49, R189, R0, 0x1, P1 ;  /* 0x000000bd3131b211 */ /* 0x000fe400008f0c00 */
        /* <DEDUP_REMOVED lines=35> */
[----:B------:R3:W-:Y:S04]  /*eb00*/  @!P3 LDGSTS.E.BYPASS.LTC128B.128 [R220+0x13800], desc[UR12][R48.64+0x80] ;  /* 0x1380008030dcbfae */ /* 0x0007e8000b901d4c */
[----:B------:R-:W-:Y:S04]  /*eb10*/  LDSM.16.M88.4 R136, [R211] ;  /* 0x00000000d388783b */ /* 0x000fe80000000200 */
[----:B------:R-:W4:Y:S04]  /*eb20*/  LDSM.16.M88.4 R140, [R210+0x4000] ;  /* 0x00400000d28c783b */ /* 0x000f280000000200 */
[----:B------:R-:W5:Y:S04]  /*eb30*/  LDSM.16.M88.4 R144, [R210+0x4800] ;  /* 0x00480000d290783b */ /* 0x000f680000000200 */
[----:B------:R-:W2:Y:S04]  /*eb40*/  LDSM.16.M88.4 R148, [R210+0x5000] ;  /* 0x00500000d294783b */ /* 0x000ea80000000200 */
[----:B------:R-:W3:Y:S04]  /*eb50*/  LDSM.16.M88.4 R152, [R210+0x5800] ;  /* 0x00580000d298783b */ /* 0x000ee80000000200 */
[----:B------:R-:W0:Y:S04]  /*eb60*/  LDGDEPBAR ;  /* 0x00000000000079af */ /* 0x000e280000000000 */
[----:B------:R-:W3:Y:S04]  /*eb70*/  LDSM.16.M88.4 R156, [R210+0x6000] ;  /* 0x00600000d29c783b */ /* 0x000ee80000000200 */
[----:B------:R-:W3:Y:S04]  /*eb80*/  LDSM.16.M88.4 R160, [R210+0x6800] ;  /* 0x00680000d2a0783b */ /* 0x000ee80000000200 */
[----:B------:R-:W3:Y:S04]  /*eb90*/  LDSM.16.M88.4 R164, [R210+0x7000] ;  /* 0x00700000d2a4783b */ /* 0x000ee80000000200 */
[----:B------:R-:W3:Y:S04]  /*eba0*/  LDSM.16.M88.4 R168, [R210+0x7800] ;  /* 0x00780000d2a8783b */ /* 0x000ee80000000200 */
[----:B------:R-:W-:Y:S01]  /*ebb0*/  LDSM.16.M88.4 R172, [R209] ;  /* 0x00000000d1ac783b */ /* 0x000fe20000000200 */
[C---:B----4-:R-:W-:Y:S03]  /*ebc0*/  HMMA.16816.F32.BF16 R4, R136.reuse, R140, RZ ;  /* 0x0000008c8804723c */ /* 0x050fe600000418ff */
[----:B------:R-:W4:Y:S04]  /*ebd0*/  LDSM.16.M88.4 R176, [R208] ;  /* 0x00000000d0b0783b */ /* 0x000f280000000200 */
[----:B------:R-:W-:Y:S01]  /*ebe0*/  LDSM.16.M88.4 R180, [R208+0x1000] ;  /* 0x00100000d0b4783b */ /* 0x000fe20000000200 */
[C---:B------:R-:W-:Y:S03]  /*ebf0*/  HMMA.16816.F32.BF16 R8, R136.reuse, R142, RZ ;  /* 0x0000008e8808723c */ /* 0x040fe600000418ff */
[----:B------:R-:W4:Y:S03]  /*ec00*/  LDSM.16.M88.4 R140, [R208+0x800] ;  /* 0x00080000d08c783b */ /* 0x000f260000000200 */
[C---:B-----5:R-:W-:Y:S01]  /*ec10*/  HMMA.16816.F32.BF16 R12, R136.reuse, R144, RZ ;  /* 0x00000090880c723c */ /* 0x060fe200000418ff */
[----:B------:R-:W5:Y:S04]  /*ec20*/  LDSM.16.M88.4 R184, [R208+0x1800] ;  /* 0x00180000d0b8783b */ /* 0x000f680000000200 */
[----:B-1----:R-:W-:Y:S01]  /*ec30*/  LDSM.16.M88.4 R188, [R205+0x6000] ;  /* 0x00600000cdbc783b */ /* 0x002fe20000000200 */
[C---:B------:R-:W-:Y:S03]  /*ec40*/  HMMA.16816.F32.BF16 R16, R136.reuse, R146, RZ ;  /* 0x000000928810723c */ /* 0x040fe600000418ff */
[----:B------:R-:W1:Y:S03]  /*ec50*/  LDSM.16.M88.4 R144, [R208+0x2000] ;  /* 0x00200000d090783b */ /* 0x000e660000000200 */
[C---:B--2---:R-:W-:Y:S01]  /*ec60*/  HMMA.16816.F32.BF16 R20, R136.reuse, R148, RZ ;  /* 0x000000948814723c */ /* 0x044fe200000418ff */
[----:B------:R-:W-:Y:S04]  /*ec70*/  LDSM.16.M88.4 R192, [R205+0x6800] ;  /* 0x00680000cdc0783b */ /* 0x000fe80000000200 */
[----:B------:R-:W-:Y:S01]  /*ec80*/  LDSM.16.M88.4 R196, [R205+0x7000] ;  /* 0x00700000cdc4783b */ /* 0x000fe20000000200 */
[C---:B------:R-:W-:Y:S03]  /*ec90*/  HMMA.16816.F32.BF16 R24, R136.reuse, R150, RZ ;  /* 0x000000968818723c */ /* 0x040fe600000418ff */
[----:B------:R-:W2:Y:S03]  /*eca0*/  LDSM.16.M88.4 R148, [R208+0x2800] ;  /* 0x00280000d094783b */ /* 0x000ea60000000200 */
[C---:B---3--:R-:W-:Y:S06]  /*ecb0*/  HMMA.16816.F32.BF16 R28, R136.reuse, R152, RZ ;  /* 0x00000098881c723c */ /* 0x048fec00000418ff */
[C---:B------:R-:W-:Y:S01]  /*ecc0*/  HMMA.16816.F32.BF16 R32, R136.reuse, R154, RZ ;  /* 0x0000009a8820723c */ /* 0x040fe200000418ff */
[----:B------:R-:W3:Y:S05]  /*ecd0*/  LDSM.16.M88.4 R152, [R208+0x3000] ;  /* 0x00300000d098783b */ /* 0x000eea0000000200 */
[C---:B------:R-:W-:Y:S06]  /*ece0*/  HMMA.16816.F32.BF16 R36, R136.reuse, R156, RZ ;  /* 0x0000009c8824723c */ /* 0x040fec00000418ff */
[C---:B------:R-:W-:Y:S01]  /*ecf0*/  HMMA.16816.F32.BF16 R40, R136.reuse, R158, RZ ;  /* 0x0000009e8828723c */ /* 0x040fe200000418ff */
[----:B------:R-:W-:Y:S05]  /*ed00*/  LDSM.16.M88.4 R156, [R203+0x4000] ;  /* 0x00400000cb9c783b */ /* 0x000fea0000000200 */
[C---:B------:R-:W-:Y:S06]  /*ed10*/  HMMA.16816.F32.BF16 R44, R136.reuse, R160, RZ ;  /* 0x000000a0882c723c */ /* 0x040fec00000418ff */
[C---:B------:R-:W-:Y:S01]  /*ed20*/  HMMA.16816.F32.BF16 R48, R136.reuse, R162, RZ ;  /* 0x000000a28830723c */ /* 0x040fe200000418ff */
[----:B------:R-:W-:Y:S05]  /*ed30*/  LDSM.16.M88.4 R160, [R203+0x4800] ;  /* 0x00480000cba0783b */ /* 0x000fea0000000200 */
[C---:B------:R-:W-:Y:S06]  /*ed40*/  HMMA.16816.F32.BF16 R52, R136.reuse, R164, RZ ;  /* 0x000000a48834723c */ /* 0x040fec00000418ff */
[C---:B------:R-:W-:Y:S01]  /*ed50*/  HMMA.16816.F32.BF16 R56, R136.reuse, R166, RZ ;  /* 0x000000a68838723c */ /* 0x040fe200000418ff */
[----:B------:R-:W-:Y:S05]  /*ed60*/  LDSM.16.M88.4 R164, [R203+0x5000] ;  /* 0x00500000cba4783b */ /* 0x000fea0000000200 */
[C---:B------:R-:W-:Y:S06]  /*ed70*/  HMMA.16816.F32.BF16 R60, R136.reuse, R168, RZ ;  /* 0x000000a8883c723c */ /* 0x040fec00000418ff */
[----:B------:R-:W-:Y:S01]  /*ed80*/  HMMA.16816.F32.BF16 R64, R136, R170, RZ ;  /* 0x000000aa8840723c */ /* 0x000fe200000418ff */
[----:B------:R-:W3:Y:S04]  /*ed90*/  LDSM.16.M88.4 R136, [R208+0x3800] ;  /* 0x00380000d088783b */ /* 0x000ee80000000200 */
[----:B------:R-:W-:Y:S01]  /*eda0*/  LDSM.16.M88.4 R168, [R203+0x5800] ;  /* 0x00580000cba8783b */ /* 0x000fe20000000200 */
[C---:B----4-:R-:W-:Y:S06]  /*edb0*/  HMMA.16816.F32.BF16 R4, R172.reuse, R176, R4 ;  /* 0x000000b0ac04723c */ /* 0x050fec0000041804 */
[C---:B------:R-:W-:Y:S01]  /*edc0*/  HMMA.16816.F32.BF16 R8, R172.reuse, R178, R8 ;  /* 0x000000b2ac08723c */ /* 0x040fe20000041808 */
[----:B------:R-:W-:Y:S05]  /*edd0*/  LDSM.16.M88.4 R176, [R203+0x6000] ;  /* 0x00600000cbb0783b */ /* 0x000fea0000000200 */
[C---:B------:R-:W-:Y:S06]  /*ede0*/  HMMA.16816.F32.BF16 R12, R172.reuse, R140, R12 ;  /* 0x0000008cac0c723c */ /* 0x040fec000004180c */
[C---:B------:R-:W-:Y:S01]  /*edf0*/  HMMA.16816.F32.BF16 R16, R172.reuse, R142, R16 ;  /* 0x0000008eac10723c */ /* 0x040fe20000041810 */
[----:B------:R-:W4:Y:S05]  /*ee00*/  LDSM.16.M88.4 R140, [R207] ;  /* 0x00000000cf8c783b */ /* 0x000f2a0000000200 */
[C---:B------:R-:W-:Y:S06]  /*ee10*/  HMMA.16816.F32.BF16 R20, R172.reuse, R180, R20 ;  /* 0x000000b4ac14723c */ /* 0x040fec0000041814 */
[C---:B------:R-:W-:Y:S01]  /*ee20*/  HMMA.16816.F32.BF16 R24, R172.reuse, R182, R24 ;  /* 0x000000b6ac18723c */ /* 0x040fe20000041818 */
[----:B------:R-:W-:Y:S05]  /*ee30*/  LDSM.16.M88.4 R180, [R206] ;  /* 0x00000000ceb4783b */ /* 0x000fea0000000200 */
[C---:B-----5:R-:W-:Y:S06]  /*ee40*/  HMMA.16816.F32.BF16 R28, R172.reuse, R184, R28 ;  /* 0x000000b8ac1c723c */ /* 0x060fec000004181c */
[C---:B------:R-:W-:Y:S01]  /*ee50*/  HMMA.16816.F32.BF16 R32, R172.reuse, R186, R32 ;  /* 0x000000baac20723c */ /* 0x040fe20000041820 */
[----:B------:R-:W-:Y:S05]  /*ee60*/  LDSM.16.M88.4 R184, [R205] ;  /* 0x00000000cdb8783b */ /* 0x000fea0000000200 */
[C---:B-1----:R-:W-:Y:S06]  /*ee70*/  HMMA.16816.F32.BF16 R36, R172.reuse, R144, R36 ;  /* 0x00000090ac24723c */ /* 0x042fec0000041824 */
[C---:B------:R-:W-:Y:S01]  /*ee80*/  HMMA.16816.F32.BF16 R40, R172.reuse, R146, R40 ;  /* 0x00000092ac28723c */ /* 0x040fe20000041828 */
[----:B------:R-:W1:Y:S05]  /*ee90*/  LDSM.16.M88.4 R144, [R203+0x6800] ;  /* 0x00680000cb90783b */ /* 0x000e6a0000000200 */
[C---:B--2---:R-:W-:Y:S06]  /*eea0*/  HMMA.16816.F32.BF16 R44, R172.reuse, R148, R44 ;  /* 0x00000094ac2c723c */ /* 0x044fec000004182c */
[C---:B------:R-:W-:Y:S01]  /*eeb0*/  HMMA.16816.F32.BF16 R48, R172.reuse, R150, R48 ;  /* 0x00000096ac30723c */ /* 0x040fe20000041830 */
[----:B------:R-:W2:Y:S05]  /*eec0*/  LDSM.16.M88.4 R148, [R203+0x7000] ;  /* 0x00700000cb94783b */ /* 0x000eaa0000000200 */
[C---:B---3--:R-:W-:Y:S06]  /*eed0*/  HMMA.16816.F32.BF16 R52, R172.reuse, R152, R52 ;  /* 0x00000098ac34723c */ /* 0x048fec0000041834 */
[C---:B------:R-:W-:Y:S01]  /*eee0*/  HMMA.16816.F32.BF16 R56, R172.reuse, R154, R56 ;  /* 0x0000009aac38723c */ /* 0x040fe20000041838 */
[----:B------:R-:W3:Y:S05]  /*eef0*/  LDSM.16.M88.4 R152, [R203+0x7800] ;  /* 0x00780000cb98783b */ /* 0x000eea0000000200 */
[C---:B------:R-:W-:Y:S06]  /*ef00*/  HMMA.16816.F32.BF16 R60, R172.reuse, R136, R60 ;  /* 0x00000088ac3c723c */ /* 0x040fec000004183c */
[----:B------:R-:W-:Y:S01]  /*ef10*/  HMMA.16816.F32.BF16 R64, R172, R138, R64 ;  /* 0x0000008aac40723c */ /* 0x000fe20000041840 */
[----:B------:R-:W5:Y:S04]  /*ef20*/  LDSM.16.M88.4 R136, [R205+0x800] ;  /* 0x00080000cd88783b */ /* 0x000f680000000200 */
[----:B------:R-:W-:Y:S01]  /*ef30*/  LDSM.16.M88.4 R172, [R208+0x4000] ;  /* 0x00400000d0ac783b */ /* 0x000fe20000000200 */
[C---:B----4-:R-:W-:Y:S06]  /*ef40*/  HMMA.16816.F32.BF16 R4, R140.reuse, R156, R4 ;  /* 0x0000009c8c04723c */ /* 0x050fec0000041804 */
[C---:B------:R-:W-:Y:S01]  /*ef50*/  HMMA.16816.F32.BF16 R8, R140.reuse, R158, R8 ;  /* 0x0000009e8c08723c */ /* 0x040fe20000041808 */
[----:B------:R-:W4:Y:S05]  /*ef60*/  LDSM.16.M88.4 R156, [R205+0x1000] ;  /* 0x00100000cd9c783b */ /* 0x000f2a0000000200 */
[C---:B------:R-:W-:Y:S06]  /*ef70*/  HMMA.16816.F32.BF16 R12, R140.reuse, R160, R12 ;  /* 0x000000a08c0c723c */ /* 0x040fec000004180c */
[C---:B------:R-:W-:Y:S01]  /*ef80*/  HMMA.16816.F32.BF16 R16, R140.reuse, R162, R16 ;  /* 0x000000a28c10723c */ /* 0x040fe20000041810 */
[----:B------:R-:W4:Y:S05]  /*ef90*/  LDSM.16.M88.4 R160, [R205+0x1800] ;  /* 0x00180000cda0783b */ /* 0x000f2a0000000200 */
[C---:B------:R-:W-:Y:S06]  /*efa0*/  HMMA.16816.F32.BF16 R20, R140.reuse, R164, R20 ;  /* 0x000000a48c14723c */ /* 0x040fec0000041814 */
        /* <DEDUP_REMOVED lines=10> */
[----:B------:R-:W-:Y:S05]  /*f050*/  LDSM.16.M88.4 R144, [R205+0x3000] ;  /* 0x00300000cd90783b */ /* 0x000fea0000000200 */
[C---:B--2---:R-:W-:Y:S06]  /*f060*/  HMMA.16816.F32.BF16 R52, R140.reuse, R148, R52 ;  /* 0x000000948c34723c */ /* 0x044fec0000041834 */
[C---:B------:R-:W-:Y:S01]  /*f070*/  HMMA.16816.F32.BF16 R56, R140.reuse, R150, R56 ;  /* 0x000000968c38723c */ /* 0x040fe20000041838 */
[----:B------:R-:W-:Y:S05]  /*f080*/  LDSM.16.M88.4 R148, [R205+0x3800] ;  /* 0x00380000cd94783b */ /* 0x000fea0000000200 */
[C---:B---3--:R-:W-:Y:S06]  /*f090*/  HMMA.16816.F32.BF16 R60, R140.reuse, R152, R60 ;  /* 0x000000988c3c723c */ /* 0x048fec000004183c */
[----:B------:R-:W-:Y:S01]  /*f0a0*/  HMMA.16816.F32.BF16 R64, R140, R154, R64 ;  /* 0x0000009a8c40723c */ /* 0x000fe20000041840 */
[----:B------:R-:W1:Y:S04]  /*f0b0*/  LDSM.16.M88.4 R140, [R205+0x2800] ;  /* 0x00280000cd8c783b */ /* 0x000e680000000200 */
[----:B------:R-:W-:Y:S01]  /*f0c0*/  LDSM.16.M88.4 R152, [R210+0x8000] ;  /* 0x00800000d298783b */ /* 0x000fe20000000200 */
[C---:B------:R-:W-:Y:S06]  /*f0d0*/  HMMA.16816.F32.BF16 R4, R180.reuse, R184, R4 ;  /* 0x000000b8b404723c */ /* 0x040fec0000041804 */
[C---:B------:R-:W-:Y:S01]  /*f0e0*/  HMMA.16816.F32.BF16 R8, R180.reuse, R186, R8 ;  /* 0x000000bab408723c */ /* 0x040fe20000041808 */
[----:B------:R-:W-:Y:S05]  /*f0f0*/  LDSM.16.M88.4 R184, [R205+0x5800] ;  /* 0x00580000cdb8783b */ /* 0x000fea0000000200 */
[C---:B-----5:R-:W-:Y:S06]  /*f100*/  HMMA.16816.F32.BF16 R12, R180.reuse, R136, R12 ;  /* 0x00000088b40c723c */ /* 0x060fec000004180c */
[C---:B------:R-:W-:Y:S01]  /*f110*/  HMMA.16816.F32.BF16 R16, R180.reuse, R138, R16 ;  /* 0x0000008ab410723c */ /* 0x040fe20000041810 */
[----:B------:R-:W2:Y:S05]  /*f120*/  LDSM.16.M88.4 R136, [R211+0x2000] ;  /* 0x00200000d388783b */ /* 0x000eaa0000000200 */
[C---:B----4-:R-:W-:Y:S06]  /*f130*/  HMMA.16816.F32.BF16 R20, R180.reuse, R156, R20 ;  /* 0x0000009cb414723c */ /* 0x050fec0000041814 */
[C---:B------:R-:W-:Y:S01]  /*f140*/  HMMA.16816.F32.BF16 R24, R180.reuse, R158, R24 ;  /* 0x0000009eb418723c */ /* 0x040fe20000041818 */
[----:B------:R-:W3:Y:S05]  /*f150*/  LDSM.16.M88.4 R156, [R210+0x8800] ;  /* 0x00880000d29c783b */ /* 0x000eea0000000200 */
[C---:B------:R-:W-:Y:S06]  /*f160*/  HMMA.16816.F32.BF16 R28, R180.reuse, R160, R28 ;  /* 0x000000a0b41c723c */ /* 0x040fec000004181c */
[C---:B------:R-:W-:Y:S01]  /*f170*/  HMMA.16816.F32.BF16 R32, R180.reuse, R162, R32 ;  /* 0x000000a2b420723c */ /* 0x040fe20000041820 */
[----:B------:R-:W4:Y:S05]  /*f180*/  LDSM.16.M88.4 R160, [R210+0x9000] ;  /* 0x00900000d2a0783b */ /* 0x000f2a0000000200 */
[C---:B------:R-:W-:Y:S06]  /*f190*/  HMMA.16816.F32.BF16 R36, R180.reuse, R164, R36 ;  /* 0x000000a4b424723c */ /* 0x040fec0000041824 */
[C---:B------:R-:W-:Y:S01]  /*f1a0*/  HMMA.16816.F32.BF16 R40, R180.reuse, R166, R40 ;  /* 0x000000a6b428723c */ /* 0x040fe20000041828 */
[----:B------:R-:W5:Y:S05]  /*f1b0*/  LDSM.16.M88.4 R164, [R210+0x9800] ;  /* 0x00980000d2a4783b */ /* 0x000f6a0000000200 */
[C---:B-1----:R-:W-:Y:S06]  /*f1c0*/  HMMA.16816.F32.BF16 R44, R180.reuse, R140, R44 ;  /* 0x0000008cb42c723c */ /* 0x042fec000004182c */
[C---:B------:R-:W-:Y:S01]  /*f1d0*/  HMMA.16816.F32.BF16 R48, R180.reuse, R142, R48 ;  /* 0x0000008eb430723c */ /* 0x040fe20000041830 */
[----:B------:R-:W1:Y:S05]  /*f1e0*/  LDSM.16.M88.4 R140, [R210+0xa000] ;  /* 0x00a00000d28c783b */ /* 0x000e6a0000000200 */
[C---:B------:R-:W-:Y:S06]  /*f1f0*/  HMMA.16816.F32.BF16 R52, R180.reuse, R144, R52 ;  /* 0x00000090b434723c */ /* 0x040fec0000041834 */
        /* <DEDUP_REMOVED lines=27> */
[C---:B--2---:R-:W-:Y:S06]  /*f3b0*/  HMMA.16816.F32.BF16 R60, R136.reuse, R152, R60 ;  /* 0x00000098883c723c */ /* 0x044fec000004183c */
[----:B------:R-:W-:Y:S01]  /*f3c0*/  HMMA.16816.F32.BF16 R64, R136, R154, R64 ;  /* 0x0000009a8840723c */ /* 0x000fe20000041840 */
[----:B------:R-:W2:Y:S04]  /*f3d0*/  LDSM.16.M88.4 R136, [R208+0x7800] ;  /* 0x00780000d088783b */ /* 0x000ea80000000200 */
[----:B------:R-:W2:Y:S01]  /*f3e0*/  LDSM.16.M88.4 R152, [R203+0x8800] ;  /* 0x00880000cb98783b */ /* 0x000ea20000000200 */
[C---:B------:R-:W-:Y:S06]  /*f3f0*/  HMMA.16816.F32.BF16 R4, R168.reuse, R172, R4 ;  /* 0x000000aca804723c */ /* 0x040fec0000041804 */
[C---:B------:R-:W-:Y:S01]  /*f400*/  HMMA.16816.F32.BF16 R8, R168.reuse, R174, R8 ;  /* 0x000000aea808723c */ /* 0x040fe20000041808 */
[----:B------:R-:W-:Y:S05]  /*f410*/  LDSM.16.M88.4 R172, [R203+0xb000] ;  /* 0x00b00000cbac783b */ /* 0x000fea0000000200 */
[C---:B---3--:R-:W-:Y:S06]  /*f420*/  HMMA.16816.F32.BF16 R12, R168.reuse, R156, R12 ;  /* 0x0000009ca80c723c */ /* 0x048fec000004180c */
[C---:B------:R-:W-:Y:S01]  /*f430*/  HMMA.16816.F32.BF16 R16, R168.reuse, R158, R16 ;  /* 0x0000009ea810723c */ /* 0x040fe20000041810 */
[----:B------:R-:W-:Y:S05]  /*f440*/  LDSM.16.M88.4 R156, [R203+0x9800] ;  /* 0x00980000cb9c783b */ /* 0x000fea0000000200 */
[C---:B----4-:R-:W-:Y:S06]  /*f450*/  HMMA.16816.F32.BF16 R20, R168.reuse, R160, R20 ;  /* 0x000000a0a814723c */ /* 0x050fec0000041814 */
[C---:B------:R-:W-:Y:S01]  /*f460*/  HMMA.16816.F32.BF16 R24, R168.reuse, R162, R24 ;  /* 0x000000a2a818723c */ /* 0x040fe20000041818 */
[----:B------:R-:W-:Y:S05]  /*f470*/  LDSM.16.M88.4 R160, [R203+0xa000] ;  /* 0x00a00000cba0783b */ /* 0x000fea0000000200 */
[C---:B-----5:R-:W-:Y:S06]  /*f480*/  HMMA.16816.F32.BF16 R28, R168.reuse, R164, R28 ;  /* 0x000000a4a81c723c */ /* 0x060fec000004181c */
[C---:B------:R-:W-:Y:S01]  /*f490*/  HMMA.16816.F32.BF16 R32, R168.reuse, R166, R32 ;  /* 0x000000a6a820723c */ /* 0x040fe20000041820 */
[----:B------:R-:W-:Y:S05]  /*f4a0*/  LDSM.16.M88.4 R164, [R203+0xa800] ;  /* 0x00a80000cba4783b */ /* 0x000fea0000000200 */
[C---:B-1----:R-:W-:Y:S06]  /*f4b0*/  HMMA.16816.F32.BF16 R36, R168.reuse, R140, R36 ;  /* 0x0000008ca824723c */ /* 0x042fec0000041824 */
[C---:B------:R-:W-:Y:S01]  /*f4c0*/  HMMA.16816.F32.BF16 R40, R168.reuse, R142, R40 ;  /* 0x0000008ea828723c */ /* 0x040fe20000041828 */
[----:B------:R-:W1:Y:S05]  /*f4d0*/  LDSM.16.M88.4 R140, [R203+0x9000] ;  /* 0x00900000cb8c783b */ /* 0x000e6a0000000200 */
[C---:B------:R-:W-:Y:S06]  /*f4e0*/  HMMA.16816.F32.BF16 R44, R168.reuse, R176, R44 ;  /* 0x000000b0a82c723c */ /* 0x040fec000004182c */
[C---:B------:R-:W-:Y:S01]  /*f4f0*/  HMMA.16816.F32.BF16 R48, R168.reuse, R178, R48 ;  /* 0x000000b2a830723c */ /* 0x040fe20000041830 */
[----:B------:R-:W3:Y:S05]  /*f500*/  LDSM.16.M88.4 R176, [R203+0xb800] ;  /* 0x00b80000cbb0783b */ /* 0x000eea0000000200 */
[C---:B------:R-:W-:Y:S06]  /*f510*/  HMMA.16816.F32.BF16 R52, R168.reuse, R180, R52 ;  /* 0x000000b4a834723c */ /* 0x040fec0000041834 */
[C---:B------:R-:W-:Y:S01]  /*f520*/  HMMA.16816.F32.BF16 R56, R168.reuse, R182, R56 ;  /* 0x000000b6a838723c */ /* 0x040fe20000041838 */
[----:B------:R-:W-:Y:S05]  /*f530*/  LDSM.16.M88.4 R180, [R205+0x5000] ;  /* 0x00500000cdb4783b */ /* 0x000fea0000000200 */
[C---:B--2---:R-:W-:Y:S06]  /*f540*/  HMMA.16816.F32.BF16 R60, R168.reuse, R136, R60 ;  /* 0x00000088a83c723c */ /* 0x044fec000004183c */
[----:B------:R-:W-:Y:S01]  /*f550*/  HMMA.16816.F32.BF16 R64, R168, R138, R64 ;  /* 0x0000008aa840723c */ /* 0x000fe20000041840 */
[----:B------:R-:W-:Y:S04]  /*f560*/  LDSM.16.M88.4 R136, [R206+0x2000] ;  /* 0x00200000ce88783b */ /* 0x000fe80000000200 */
[----:B------:R-:W2:Y:S01]  /*f570*/  LDSM.16.M88.4 R168, [R205+0x4000] ;  /* 0x00400000cda8783b */ /* 0x000ea20000000200 */
[C---:B------:R-:W-:Y:S06]  /*f580*/  HMMA.16816.F32.BF16 R4, R144.reuse, R148, R4 ;  /* 0x000000949004723c */ /* 0x040fec0000041804 */
[C---:B------:R-:W-:Y:S01]  /*f590*/  HMMA.16816.F32.BF16 R8, R144.reuse, R150, R8 ;  /* 0x000000969008723c */ /* 0x040fe20000041808 */
[----:B------:R-:W4:Y:S05]  /*f5a0*/  LDSM.16.M88.4 R148, [R205+0x4800] ;  /* 0x00480000cd94783b */ /* 0x000f2a0000000200 */
[C---:B------:R-:W-:Y:S06]  /*f5b0*/  HMMA.16816.F32.BF16 R12, R144.reuse, R152, R12 ;  /* 0x00000098900c723c */ /* 0x040fec000004180c */
[C---:B------:R-:W-:Y:S01]  /*f5c0*/  HMMA.16816.F32.BF16 R16, R144.reuse, R154, R16 ;  /* 0x0000009a9010723c */ /* 0x040fe20000041810 */
[----:B------:R-:W5:Y:S01]  /*f5d0*/  LDSM.16.M88.4 R152, [R205+0x7800] ;  /* 0x00780000cd98783b */ /* 0x000f620000000200 */
[----:B------:R-:W-:Y:S04]  /*f5e0*/  DEPBAR.LE SB0, 0x0 ;  /* 0x000080000000791a */ /* 0x000fe80000000000 */
[C---:B-1----:R-:W-:Y:S01]  /*f5f0*/  HMMA.16816.F32.BF16 R20, R144.reuse, R140, R20 ;  /* 0x0000008c9014723c */ /* 0x042fe20000041814 */
[----:B------:R-:W-:Y:S05]  /*f600*/  BAR.SYNC.DEFER_BLOCKING 0x0 ;  /* 0x0000000000007b1d */ /* 0x000fea0000010000 */
[C---:B------:R-:W-:Y:S06]  /*f610*/  HMMA.16816.F32.BF16 R24, R144.reuse, R142, R24 ;  /* 0x0000008e9018723c */ /* 0x040fec0000041818 */
        /* <DEDUP_REMOVED lines=8> */
[C---:B---3--:R-:W-:Y:S06]  /*f6a0*/  HMMA.16816.F32.BF16 R60, R144.reuse, R176, R60 ;  /* 0x000000b0903c723c */ /* 0x048fec000004183c */
[----:B------:R-:W-:Y:S06]  /*f6b0*/  HMMA.16816.F32.BF16 R64, R144, R178, R64 ;  /* 0x000000b29040723c */ /* 0x000fec0000041840 */
[C---:B--2---:R-:W-:Y:S06]  /*f6c0*/  HMMA.16816.F32.BF16 R4, R136.reuse, R168, R4 ;  /* 0x000000a88804723c */ /* 0x044fec0000041804 */
[C---:B------:R-:W-:Y:S06]  /*f6d0*/  HMMA.16816.F32.BF16 R8, R136.reuse, R170, R8 ;  /* 0x000000aa8808723c */ /* 0x040fec0000041808 */
[C---:B----4-:R-:W-:Y:S06]  /*f6e0*/  HMMA.16816.F32.BF16 R12, R136.reuse, R148, R12 ;  /* 0x00000094880c723c */ /* 0x050fec000004180c */
[C---:B------:R-:W-:Y:S06]  /*f6f0*/  HMMA.16816.F32.BF16 R16, R136.reuse, R150, R16 ;  /* 0x000000968810723c */ /* 0x040fec0000041810 */
[C---:B------:R-:W-:Y:S06]  /*f700*/  HMMA.16816.F32.BF16 R20, R136.reuse, R180, R20 ;  /* 0x000000b48814723c */ /* 0x040fec0000041814 */
[C---:B------:R-:W-:Y:S06]  /*f710*/  HMMA.16816.F32.BF16 R24, R136.reuse, R182, R24 ;  /* 0x000000b68818723c */ /* 0x040fec0000041818 */
[C---:B------:R-:W-:Y:S06]  /*f720*/  HMMA.16816.F32.BF16 R28, R136.reuse, R184, R28 ;  /* 0x000000b8881c723c */ /* 0x040fec000004181c */
[C---:B------:R-:W-:Y:S06]  /*f730*/  HMMA.16816.F32.BF16 R32, R136.reuse, R186, R32 ;  /* 0x000000ba8820723c */ /* 0x040fec0000041820 */
[C---:B------:R-:W-:Y:S06]  /*f740*/  HMMA.16816.F32.BF16 R36, R136.reuse, R188, R36 ;  /* 0x000000bc8824723c */ /* 0x040fec0000041824 */
[C---:B------:R-:W-:Y:S05]  /*f750*/  HMMA.16816.F32.BF16 R40, R136.reuse, R190, R40 ;  /* 0x000000be8828723c */ /* 0x040fea0000041828 */
[----:B------:R-:W-:Y:S01]  /*f760*/  IMAD.MOV.U32 R188, RZ, RZ, R134 ;  /* 0x000000ffffbc7224 */ /* 0x000fe200078e0086 */
[C---:B------:R-:W-:Y:S05]  /*f770*/  HMMA.16816.F32.BF16 R44, R136.reuse, R192, R44 ;  /* 0x000000c0882c723c */ /* 0x040fea000004182c */
[----:B------:R-:W-:Y:S01]  /*f780*/  IMAD.MOV.U32 R189, RZ, RZ, R135 ;  /* 0x000000ffffbd7224 */ /* 0x000fe200078e0087 */
[C---:B------:R-:W-:Y:S06]  /*f790*/  HMMA.16816.F32.BF16 R48, R136.reuse, R194, R48 ;  /* 0x000000c28830723c */ /* 0x040fec0000041830 */
[C---:B------:R-:W-:Y:S06]  /*f7a0*/  HMMA.16816.F32.BF16 R52, R136.reuse, R196, R52 ;  /* 0x000000c48834723c */ /* 0x040fec0000041834 */
[C---:B------:R-:W-:Y:S06]  /*f7b0*/  HMMA.16816.F32.BF16 R56, R136.reuse, R198, R56 ;  /* 0x000000c68838723c */ /* 0x040fec0000041838 */
[C---:B-----5:R-:W-:Y:S06]  /*f7c0*/  HMMA.16816.F32.BF16 R60, R136.reuse, R152, R60 ;  /* 0x00000098883c723c */ /* 0x060fec000004183c */
[----:B------:R-:W-:Y:S01]  /*f7d0*/  HMMA.16816.F32.BF16 R64, R136, R154, R64 ;  /* 0x0000009a8840723c */ /* 0x000fe20000041840 */
[----:B------:R-:W-:Y:S11]  /*f7e0*/  @!UPT UIADD3 URZ, URZ, URZ, URZ ;  /* 0x0000003f3f3ff290 */ /* 0x000ff6000fffe03f */
[----:B------:R-:W-:Y:S01]  /*f7f0*/  @!UPT UIADD3 URZ, URZ, URZ, URZ ;  /* 0x0000003f3f3ff290 */ /* 0x000fe2000fffe03f */
[----:B------:R-:W-:Y:S11]  /*f800*/  @!P1 BRA `(.L_x_780) ;  /* 0x0000000c00149947 */ /* 0x000ff60003800000 */
[----:B------:R-:W-:Y:S01]  /*f810*/  ULDC.64 UR10, c[0x0][0x248] ;  /* 0x00009200000a7ab9 */ /* 0x000fe20000000a00 */
[----:B------:R-:W-:Y:S02]  /*f820*/  MOV R2, R231 ;  /* 0x000000e700027202 */ /* 0x000fe40000000f00 */
[----:B------:R-:W-:Y:S01]  /*f830*/  MOV R0, R230 ;  /* 0x000000e600007202 */ /* 0x000fe20000000f00 */
[----:B------:R-:W-:Y:S06]  /*f840*/  @!P0 BRA `(.L_x_781) ;  /* 0x0000000400008947 */ /* 0x000fec0003800000 */
[----:B------:R-:W1:Y:S01]  /*f850*/  LDC R0, c[0x0][0x380] ;  /* 0x0000e000ff007b82 */ /* 0x000e620000000800 */
[----:B------:R-:W-:Y:S01]  /*f860*/  SHF.L.U32 R141, R219, 0x7, RZ ;  /* 0x00000007db8d7819 */ /* 0x000fe200000006ff */
[----:B------:R-:W-:Y:S01]  /*f870*/  UMOV UR10, UR8 ;  /* 0x00000008000a7c82 */ /* 0x000fe20008000000 */
[----:B------:R-:W-:Y:S03]  /*f880*/  UMOV UR11, UR9 ;  /* 0x00000009000b7c82 */ /* 0x000fe60008000000 */
[C---:B------:R-:W-:Y:S02]  /*f890*/  VIADD R139, R141.reuse, 0xffffff00 ;  /* 0xffffff008d8b7836 */ /* 0x040fe40000000000 */
[----:B------:R-:W-:Y:S05]  /*f8a0*/  VIADD R141, R141, 0xffffff80 ;  /* 0xffffff808d8d7836 */ /* 0x000fea0000000000 */
[----:B------:R-:W-:Y:S02]  /*f8b0*/  IABS R134, R141 ;  /* 0x0000008d00867213 */ /* 0x000fe40000000000 */
        /* <DEDUP_REMOVED lines=8> */
[--C-:B-1----:R-:W-:Y:S01]  /*f940*/  IMAD.MOV R135, RZ, RZ, -R137.reuse ;  /* 0x000000ffff877224 */ /* 0x102fe200078e0a89 */
[----:B------:R-:W-:Y:S03]  /*f950*/  MOV R136, RZ ;  /* 0x000000ff00887202 */ /* 0x000fe60000000f00 */
[----:B------:R-:W-:Y:S04]  /*f960*/  IMAD R135, R135, R2, RZ ;  /* 0x0000000287877224 */ /* 0x000fe800078e02ff */
[----:B------:R-:W-:Y:S06]  /*f970*/  IMAD.HI.U32 R135, R137, R135, R136 ;  /* 0x0000008789877227 */ /* 0x000fec00078e0088 */
[C---:B------:R-:W-:Y:S04]  /*f980*/  IMAD.HI.U32 R136, R135.reuse, R132, RZ ;  /* 0x0000008487887227 */ /* 0x040fe800078e00ff */
[----:B------:R-:W-:Y:S04]  /*f990*/  IMAD.HI.U32 R138, R135, R134, RZ ;  /* 0x00000086878a7227 */ /* 0x000fe800078e00ff */
[----:B------:R-:W-:Y:S02]  /*f9a0*/  IMAD.MOV R137, RZ, RZ, -R138 ;  /* 0x000000ffff897224 */ /* 0x000fe400078e0a8a */
[----:B------:R-:W-:Y:S02]  /*f9b0*/  IMAD.MOV R135, RZ, RZ, -R136 ;  /* 0x000000ffff877224 */ /* 0x000fe400078e0a88 */
[C---:B------:R-:W-:Y:S02]  /*f9c0*/  IMAD R134, R2.reuse, R137, R134 ;  /* 0x0000008902867224 */ /* 0x040fe400078e0286 */
[C---:B------:R-:W-:Y:S03]  /*f9d0*/  IMAD R132, R2.reuse, R135, R132 ;  /* 0x0000008702847224 */ /* 0x040fe600078e0284 */
[C---:B------:R-:W-:Y:S02]  /*f9e0*/  ISETP.GT.U32.AND P2, PT, R2.reuse, R134, PT ;  /* 0x000000860200720c */ /* 0x040fe40003f44070 */
[----:B------:R-:W-:Y:S11]  /*f9f0*/  ISETP.GT.U32.AND P1, PT, R2, R132, PT ;  /* 0x000000840200720c */ /* 0x000ff60003f24070 */
[----:B------:R-:W-:Y:S01]  /*fa00*/  @!P2 IADD3 R138, R138, 0x1, RZ ;  /* 0x000000018a8aa810 */ /* 0x000fe20007ffe0ff */
[----:B------:R-:W-:Y:S01]  /*fa10*/  @!P2 IMAD.IADD R134, R134, 0x1, -R2 ;  /* 0x000000018686a824 */ /* 0x000fe200078e0a02 */
[-C--:B------:R-:W-:Y:S01]  /*fa20*/  @!P1 IADD3 R132, R132, -R2.reuse, RZ ;  /* 0x8000000284849210 */ /* 0x080fe20007ffe0ff */
[----:B------:R-:W-:Y:S01]  /*fa30*/  @!P1 VIADD R136, R136, 0x1 ;  /* 0x0000000188889836 */ /* 0x000fe20000000000 */
[----:B------:R-:W-:Y:S02]  /*fa40*/  ISETP.GE.AND P1, PT, R139, RZ, PT ;  /* 0x000000ff8b00720c */ /* 0x000fe40003f26270 */
[-C--:B------:R-:W-:Y:S02]  /*fa50*/  ISETP.GE.U32.AND P5, PT, R132, R2.reuse, PT ;  /* 0x000000028400720c */ /* 0x080fe40003fa6070 */
[----:B------:R-:W-:Y:S02]  /*fa60*/  ISETP.GE.U32.AND P6, PT, R134, R2, PT ;  /* 0x000000028600720c */ /* 0x000fe40003fc6070 */
[----:B------:R-:W-:Y:S02]  /*fa70*/  ISETP.GE.AND P2, PT, R141, RZ, PT ;  /* 0x000000ff8d00720c */ /* 0x000fe40003f46270 */
[----:B------:R-:W-:Y:S07]  /*fa80*/  LOP3.LUT R139, RZ, R0, RZ, 0x33, !PT ;  /* 0x00000000ff8b7212 */ /* 0x000fee00078e33ff */
[----:B------:R-:W-:Y:S01]  /*fa90*/  @P5 VIADD R136, R136, 0x1 ;  /* 0x0000000188885836 */ /* 0x000fe20000000000 */
[----:B------:R-:W-:Y:S01]  /*faa0*/  ISETP.NE.AND P5, PT, R0, RZ, PT ;  /* 0x000000ff0000720c */ /* 0x000fe20003fa5270 */
[----:B------:R-:W-:Y:S03]  /*fab0*/  @P6 VIADD R138, R138, 0x1 ;  /* 0x000000018a8a6836 */ /* 0x000fe60000000000 */
[----:B------:R-:W-:Y:S01]  /*fac0*/  @!P1 IADD3 R136, -R136, RZ, RZ ;  /* 0x000000ff88889210 */ /* 0x000fe20007ffe1ff */
[----:B------:R-:W-:Y:S03]  /*fad0*/  @!P2 IMAD.MOV R138, RZ, RZ, -R138 ;  /* 0x000000ffff8aa224 */ /* 0x000fe600078e0a8a */
[C---:B------:R-:W-:Y:S02]  /*fae0*/  SEL R135, R139.reuse, R136, !P5 ;  /* 0x000000888b877207 */ /* 0x040fe40006800000 */
[----:B------:R-:W-:Y:S02]  /*faf0*/  SEL R139, R139, R138, !P5 ;  /* 0x0000008a8b8b7207 */ /* 0x000fe40006800000 */
[-C--:B------:R-:W-:Y:S02]  /*fb00*/  LEA R142, P2, R135, R226.reuse, 0x2 ;  /* 0x000000e2878e7211 */ /* 0x080fe400078410ff */
[----:B------:R-:W-:Y:S02]  /*fb10*/  LEA R140, P1, R139, R226, 0x2 ;  /* 0x000000e28b8c7211 */ /* 0x000fe400078210ff */
[-C--:B------:R-:W-:Y:S02]  /*fb20*/  LEA.HI.X.SX32 R143, R135, R227.reuse, 0x2, P2 ;  /* 0x000000e3878f7211 */ /* 0x080fe400010f16ff */
[C---:B------:R-:W-:Y:S02]  /*fb30*/  LEA.HI.X.SX32 R141, R139.reuse, R227, 0x2, P1 ;  /* 0x000000e38b8d7211 */ /* 0x040fe400008f16ff */
[----:B------:R-:W-:Y:S01]  /*fb40*/  IADD3 R139, R139, -R135, RZ ;  /* 0x800000878b8b7210 */ /* 0x000fe20007ffe0ff */
[----:B------:R-:W2:Y:S01]  /*fb50*/  LDG.E R2, desc[UR12][R142.64] ;  /* 0x0000000c8e027981 */ /* 0x000ea2000c1e1900 */
[----:B------:R-:W1:Y:S03]  /*fb60*/  LDC.64 R134, c[0x0][0x230] ;  /* 0x00008c00ff867b82 */ /* 0x000e660000000a00 */
[----:B------:R-:W-:Y:S01]  /*fb70*/  IMAD R132, R139, R0, -0x80 ;  /* 0xffffff808b847424 */ /* 0x000fe200078e0200 */
[----:B------:R-:W2:Y:S03]  /*fb80*/  LDG.E R137, desc[UR12][R140.64] ;  /* 0x0000000c8c897981 */ /* 0x000ea6000c1e1900 */
        /* <DEDUP_REMOVED lines=12> */
.L_x_781:
[----:B------:R1:W-:Y:S01]  /*fc50*/  @P4 STS.128 [R220+0x4000], RZ ;  /* 0x004000ffdc004388 */ /* 0x0003e20000000c00 */
[C---:B------:R-:W-:Y:S01]  /*fc60*/  LEA R148, P2, R2.reuse, R234, 0x1 ;  /* 0x000000ea02947211 */ /* 0x040fe200078408ff */
[----:B------:R-:W-:Y:S01]  /*fc70*/  UMOV UR8, UR10 ;  /* 0x0000000a00087c82 */ /* 0x000fe20008000000 */
[----:B------:R-:W-:Y:S01]  /*fc80*/  IADD3 R135, P1, R215, R2, RZ ;  /* 0x00000002d7877210 */ /* 0x000fe20007f3e0ff */
[----:B------:R-:W-:Y:S01]  /*fc90*/  UMOV UR9, UR11 ;  /* 0x0000000b00097c82 */ /* 0x000fe20008000000 */
[--C-:B------:R-:W-:Y:S02]  /*fca0*/  LEA.HI.X R149, R2, R235, R0.reuse, 0x1, P2 ;  /* 0x000000eb02957211 */ /* 0x100fe400010f0c00 */
[CC--:B------:R-:W-:Y:S01]  /*fcb0*/  @!P4 LEA R150, P5, R135.reuse, R234.reuse, 0x1 ;  /* 0x000000ea8796c211 */ /* 0x0c0fe200078a08ff */
[C---:B------:R-:W-:Y:S01]  /*fcc0*/  IMAD.X R2, R214.reuse, 0x1, R0, P1 ;  /* 0x00000001d6027824 */ /* 0x040fe200008e0600 */
[-C--:B------:R-:W-:Y:S01]  /*fcd0*/  @!P3 LEA R142, P1, R135, R234.reuse, 0x1 ;  /* 0x000000ea878eb211 */ /* 0x080fe200078208ff */
[----:B------:R-:W-:Y:S01]  /*fce0*/  @!PT LDS RZ, [RZ] ;  /* 0x00000000fffff984 */ /* 0x000fe20000000800 */
[----:B------:R-:W-:Y:S01]  /*fcf0*/  @!PT LDS RZ, [RZ] ;  /* 0x00000000fffff984 */ /* 0x000fe20000000800 */
[----:B------:R-:W-:Y:S01]  /*fd00*/  @!PT LDS RZ, [RZ] ;  /* 0x00000000fffff984 */ /* 0x000fe20000000800 */
[----:B------:R1:W-:Y:S01]  /*fd10*/  @!P4 LDGSTS.E.BYPASS.LTC128B.128 [R220+0x4000], desc[UR12][R148.64] ;  /* 0x0400000094dccfae */ /* 0x0003e2000b901d4c */
[----:B------:R-:W-:Y:S02]  /*fd20*/  IADD3 R137, P2, R215, R135, RZ ;  /* 0x00000087d7897210 */ /* 0x000fe40007f5e0ff */
[CCC-:B------:R-:W-:Y:S01]  /*fd30*/  @!P4 LEA.HI.X R151, R135.reuse, R235.reuse, R2.reuse, 0x1, P5 ;  /* 0x000000eb8797c211 */ /* 0x1c0fe200028f0c02 */
[----:B------:R1:W-:Y:S01]  /*fd40*/  @P3 STS.128 [R220+0x8000], RZ ;  /* 0x008000ffdc003388 */ /* 0x0003e20000000c00 */
[-CC-:B------:R-:W-:Y:S01]  /*fd50*/  @!P3 LEA.HI.X R143, R135, R235.reuse, R2.reuse, 0x1, P1 ;  /* 0x000000eb878fb211 */ /* 0x180fe200008f0c02 */
[C---:B------:R-:W-:Y:S01]  /*fd60*/  IMAD.X R2, R214.reuse, 0x1, R2, P2 ;  /* 0x00000001d6027824 */ /* 0x040fe200010e0602 */
[CC--:B------:R-:W-:Y:S01]  /*fd70*/  @!P4 LEA R146, P5, R137.reuse, R234.reuse, 0x1 ;  /* 0x000000ea8992c211 */ /* 0x0c0fe200078a08ff */
[----:B------:R-:W-:Y:S01]  /*fd80*/  @!PT LDS RZ, [RZ] ;  /* 0x00000000fffff984 */ /* 0x000fe20000000800 */
[----:B------:R-:W-:Y:S01]  /*fd90*/  @!PT LDS RZ, [RZ] ;  /* 0x00000000fffff984 */ /* 0x000fe20000000800 */
[----:B------:R-:W-:Y:S01]  /*fda0*/  @!PT LDS RZ, [RZ] ;  /* 0x00000000fffff984 */ /* 0x000fe20000000800 */
[----:B------:R1:W-:Y:S01]  /*fdb0*/  @!P3 LDGSTS.E.BYPASS.LTC128B.128 [R220+0x8000], desc[UR12][R148.64+0x80] ;  /* 0x0800008094dcbfae */ /* 0x0003e2000b901d4c */
[CC--:B------:R-:W-:Y:S02]  /*fdc0*/  @!P3 LEA R140, P1, R137.reuse, R234.reuse, 0x1 ;  /* 0x000000ea898cb211 */ /* 0x0c0fe400078208ff */
[CCC-:B------:R-:W-:Y:S01]  /*fdd0*/  @!P4 LEA.HI.X R147, R137.reuse, R235.reuse, R2.reuse, 0x1, P5 ;  /* 0x000000eb8993c211 */ /* 0x1c0fe200028f0c02 */
[----:B------:R1:W-:Y:S01]  /*fde0*/  @P4 STS.128 [R220+0x4800], RZ ;  /* 0x004800ffdc004388 */ /* 0x0003e20000000c00 */
[--C-:B------:R-:W-:Y:S02]  /*fdf0*/  @!P3 LEA.HI.X R141, R137, R235, R2.reuse, 0x1, P1 ;  /* 0x000000eb898db211 */ /* 0x100fe400008f0c02 */
[----:B------:R-:W-:Y:S01]  /*fe00*/  IADD3 R135, P2, R215, R137, RZ ;  /* 0x00000089d7877210 */ /* 0x000fe20007f5e0ff */
[----:B------:R-:W-:Y:S01]  /*fe10*/  @!PT LDS RZ, [RZ] ;  /* 0x00000000fffff984 */ /* 0x000fe20000000800 */
[----:B------:R-:W-:Y:S01]  /*fe20*/  @!PT LDS RZ, [RZ] ;  /* 0x00000000fffff984 */ /* 0x000fe20000000800 */
[----:B------:R-:W-:Y:S01]  /*fe30*/  @!PT LDS RZ, [RZ] ;  /* 0x00000000fffff984 */ /* 0x000fe20000000800 */
[----:B------:R1:W-:Y:S03]  /*fe40*/  @!P4 LDGSTS.E.BYPASS.LTC128B.128 [R220+0x4800], desc[UR12][R150.64] ;  /* 0x0480000096dccfae */ /* 0x0003e6000b901d4c */
[CC--:B------:R-:W-:Y:S01]  /*fe50*/  @!P4 LEA R144, P5, R135.reuse, R234.reuse, 0x1 ;  /* 0x000000ea8790c211 */ /* 0x0c0fe200078a08ff */
[----:B------:R1:W-:Y:S01]  /*fe60*/  @P3 STS.128 [R220+0x8800], RZ ;  /* 0x008800ffdc003388 */ /* 0x0003e20000000c00 */
[-C--:B------:R-:W-:Y:S01]  /*fe70*/  @!P3 LEA R138, P1, R135, R234.reuse, 0x1 ;  /* 0x000000ea878ab211 */ /* 0x080fe200078208ff */
[C---:B------:R-:W-:Y:S01]  /*fe80*/  IMAD.X R2, R214.reuse, 0x1, R2, P2 ;  /* 0x00000001d6027824 */ /* 0x040fe200010e0602 */
[----:B------:R-:W-:Y:S01]  /*fe90*/  IADD3 R137, P2, R215, R135, RZ ;  /* 0x00000087d7897210 */ /* 0x000fe20007f5e0ff */
[----:B------:R-:W-:Y:S01]  /*fea0*/  @!PT LDS RZ, [RZ] ;  /* 0x00000000fffff984 */ /* 0x000fe20000000800 */
[----:B------:R-:W-:Y:S01]  /*feb0*/  @!PT LDS RZ, [RZ] ;  /* 0x00000000fffff984 */ /* 0x000fe20000000800 */
[----:B------:R-:W-:Y:S01]  /*fec0*/  @!PT LDS RZ, [RZ] ;  /* 0x00000000fffff984 */ /* 0x000fe20000000800 */
[----:B------:R1:W-:Y:S03]  /*fed0*/  @!P3 LDGSTS.E.BYPASS.LTC128B.128 [R220+0x8800], desc[UR12][R142.64+0x80] ;  /* 0x088000808edcbfae */ /* 0x0003e6000b901d4c */
        /* <DEDUP_REMOVED lines=37> */
[--C-:B------:R-:W-:Y:S01]  /*10130*/  @!P4 LEA.HI.X R163, R137, R235, R2.reuse, 0x1, P6 ;  /* 0x000000eb89a3c211 */ /* 0x100fe200030f0c02 */
[----:B------:R1:W-:Y:S01]  /*10140*/  @P4 STS.128 [R220+0x6000], RZ ;  /* 0x006000ffdc004388 */ /* 0x0003e20000000c00 */
[----:B------:R-:W-:Y:S02]  /*10150*/  IADD3 R135, P1, R215, R137, RZ ;  /* 0x00000089d7877210 */ /* 0x000fe40007f3e0ff */
[-CC-:B------:R-:W-:Y:S01]  /*10160*/  @!P3 LEA.HI.X R137, R137, R235.reuse, R2.reuse, 0x1, P2 ;  /* 0x000000eb8989b211 */ /* 0x180fe200010f0c02 */
[----:B------:R-:W-:Y:S01]  /*10170*/  @!PT LDS RZ, [RZ] ;  /* 0x00000000fffff984 */ /* 0x000fe20000000800 */
[----:B------:R-:W-:Y:S01]  /*10180*/  @!PT LDS RZ, [RZ] ;  /* 0x00000000fffff984 */ /* 0x000fe20000000800 */
[----:B------:R-:W-:Y:S01]  /*10190*/  @!PT LDS RZ, [RZ] ;  /* 0x00000000fffff984 */ /* 0x000fe20000000800 */
[----:B------:R1:W-:Y:S01]  /*101a0*/  @!P4 LDGSTS.E.BYPASS.LTC128B.128 [R220+0x6000], desc[UR12][R154.64] ;  /* 0x060000009adccfae */ /* 0x0003e2000b901d4c */
[CC--:B------:R-:W-:Y:S01]  /*101b0*/  @!P4 LEA R160, P5, R135.reuse, R234.reuse, 0x1 ;  /* 0x000000ea87a0c211 */ /* 0x0c0fe200078a08ff */
[----:B------:R-:W-:Y:S01]  /*101c0*/  IMAD.X R0, R214, 0x1, R2, P1 ;  /* 0x00000001d6007824 */ /* 0x000fe200008e0602 */
[C---:B------:R-:W-:Y:S01]  /*101d0*/  @!P3 LEA R134, P1, R135.reuse, R234, 0x1 ;  /* 0x000000ea8786b211 */ /* 0x040fe200078208ff */
[----:B------:R1:W-:Y:S01]  /*101e0*/  @P3 STS.128 [R220+0xa000], RZ ;  /* 0x00a000ffdc003388 */ /* 0x0003e20000000c00 */
[----:B------:R-:W-:Y:S02]  /*101f0*/  IMAD.MOV.U32 R234, RZ, RZ, R148 ;  /* 0x000000ffffea7224 */ /* 0x000fe400078e0094 */
[CCC-:B------:R-:W-:Y:S01]  /*10200*/  @!P4 LEA.HI.X R161, R135.reuse, R235.reuse, R0.reuse, 0x1, P5 ;  /* 0x000000eb87a1c211 */ /* 0x1c0fe200028f0c00 */
[----:B------:R-:W-:Y:S01]  /*10210*/  @!PT LDS RZ, [RZ] ;  /* 0x00000000fffff984 */ /* 0x000fe20000000800 */
[----:B------:R-:W-:Y:S01]  /*10220*/  @!PT LDS RZ, [RZ] ;  /* 0x00000000fffff984 */ /* 0x000fe20000000800 */
[----:B------:R-:W-:Y:S01]  /*10230*/  @!PT LDS RZ, [RZ] ;  /* 0x00000000fffff984 */ /* 0x000fe20000000800 */
[----:B------:R1:W-:Y:S01]  /*10240*/  @!P3 LDGSTS.E.BYPASS.LTC128B.128 [R220+0xa000], desc[UR12][R152.64+0x80] ;  /* 0x0a00008098dcbfae */ /* 0x0003e2000b901d4c */
[----:B------:R-:W-:Y:S01]  /*10250*/  @!P3 LEA.HI.X R135, R135, R235, R0, 0x1, P1 ;  /* 0x000000eb8787b211 */ /* 0x000fe200008f0c00 */
[----:B------:R-:W-:Y:S02]  /*10260*/  IMAD.MOV.U32 R235, RZ, RZ, R149 ;  /* 0x000000ffffeb7224 */ /* 0x000fe400078e0095 */
        /* <DEDUP_REMOVED lines=30> */
[----:B------:R-:W0:Y:S02]  /*10450*/  LDGDEPBAR ;  /* 0x00000000000079af */ /* 0x000e240000000000 */
.L_x_780:
[----:B------:R-:W-:Y:S01]  /*10460*/  FMNMX.FTZ R0, R4, R133, !PT ;  /* 0x0000008504007209 */ /* 0x000fe20007810000 */
[----:B-1----:R-:W-:Y:S01]  /*10470*/  LDSM.16.MT88.4 R148, [R201+0xc800] ;  /* 0x00c80000c994783b */ /* 0x002fe20000004200 */
[----:B------:R-:W-:Y:S01]  /*10480*/  FMNMX.FTZ R2, R6, R3, !PT ;  /* 0x0000000306027209 */ /* 0x000fe20007810000 */
[----:B------:R-:W-:Y:S01]  /*10490*/  UMOV UR11, UR15 ;  /* 0x0000000f000b7c82 */ /* 0x000fe20008000000 */
[----:B------:R-:W-:Y:S01]  /*104a0*/  FMNMX.FTZ R135, R5, R0, !PT ;  /* 0x0000000005877209 */ /* 0x000fe20007810000 */
[----:B------:R-:W-:Y:S01]  /*104b0*/  UMOV UR10, UR14 ;  /* 0x0000000e000a7c82 */ /* 0x000fe20008000000 */
[----:B------:R-:W-:Y:S02]  /*104c0*/  FMNMX.FTZ R137, R7, R2, !PT ;  /* 0x0000000207897209 */ /* 0x000fe40007810000 */
[----:B------:R-:W-:Y:S01]  /*104d0*/  FMNMX.FTZ R0, R8, R135, !PT ;  /* 0x0000008708007209 */ /* 0x000fe20007810000 */
[----:B------:R-:W-:Y:S01]  /*104e0*/  LDSM.16.MT88.4 R152, [R204+0x10800] ;  /* 0x01080000cc98783b */ /* 0x000fe20000004200 */
[----:B------:R-:W-:Y:S02]  /*104f0*/  FMNMX.FTZ R2, R10, R137, !PT ;  /* 0x000000890a027209 */ /* 0x000fe40007810000 */
        /* <DEDUP_REMOVED lines=54> */
[----:B------:R-:W-:Y:S04]  /*10860*/  FMNMX.FTZ R0, R64, R135, !PT ;  /* 0x0000008740007209 */ /* 0x000fe80007810000 */
[----:B------:R-:W-:Y:S02]  /*10870*/  FMNMX.FTZ R134, R65, R0, !PT ;  /* 0x0000000041867209 */ /* 0x000fe40007810000 */
[----:B------:R-:W-:Y:S03]  /*10880*/  FMNMX.FTZ R0, R66, R139, !PT ;  /* 0x0000008b42007209 */ /* 0x000fe60007810000 */
[----:B------:R-:W-:Y:S01]  /*10890*/  SHFL.BFLY PT, R139, R134, 0x2, 0x1f ;  /* 0x0c401f00868b7f89 */ /* 0x000fe200000e0000 */
[----:B------:R-:W-:Y:S07]  /*108a0*/  FMNMX.FTZ R137, R67, R0, !PT ;  /* 0x0000000043897209 */ /* 0x000fee0007810000 */
[----:B------:R-:W1:Y:S02]  /*108b0*/  SHFL.BFLY PT, R0, R137, 0x2, 0x1f ;  /* 0x0c401f0089007f89 */ /* 0x000e6400000e0000 */
[----:B-1----:R-:W-:Y:S02]  /*108c0*/  FMNMX.FTZ R135, R137, R0, !PT ;  /* 0x0000000089877209 */ /* 0x002fe40007810000 */
[----:B------:R-:W-:Y:S04]  /*108d0*/  FMNMX.FTZ R141, R134, R139, !PT ;  /* 0x0000008b868d7209 */ /* 0x000fe80007810000 */
[----:B------:R-:W-:Y:S08]  /*108e0*/  LDSM.16.MT88.4 R136, [R204+0xc000] ;  /* 0x00c00000cc88783b */ /* 0x000ff00000004200 */
[----:B------:R-:W1:Y:S08]  /*108f0*/  SHFL.BFLY PT, R2, R141, 0x1, 0x1f ;  /* 0x0c201f008d027f89 */ /* 0x000e7000000e0000 */
[----:B------:R-:W2:Y:S01]  /*10900*/  SHFL.BFLY PT, R0, R135, 0x1, 0x1f ;  /* 0x0c201f0087007f89 */ /* 0x000ea200000e0000 */
[----:B-1----:R-:W-:Y:S07]  /*10910*/  FMNMX.FTZ R2, R141, R2, !PT ;  /* 0x000000028d027209 */ /* 0x002fee0007810000 */
[----:B------:R-:W1:Y:S01]  /*10920*/  LDSM.16.MT88.4 R140, [R202+0xc000] ;  /* 0x00c00000ca8c783b */ /* 0x000e620000004200 */
[----:B--2---:R-:W-:Y:S01]  /*10930*/  FMNMX.FTZ R0, R135, R0, !PT ;  /* 0x0000000087007209 */ /* 0x004fe20007810000 */
[C---:B------:R-:W-:Y:S01]  /*10940*/  FMUL.FTZ R160, R2.reuse, UR4 ;  /* 0x0000000402a07c20 */ /* 0x040fe20008410000 */
[C---:B------:R-:W-:Y:S01]  /*10950*/  FSETP.NEU.FTZ.AND P1, PT, R2.reuse, -INF , PT ;  /* 0xff8000000200780b */ /* 0x040fe20003f3d000 */
[----:B------:R-:W-:Y:S02]  /*10960*/  FADD.FTZ R132, -R2, R133 ;  /* 0x0000008502847221 */ /* 0x000fe40000010100 */
[----:B------:R-:W-:Y:S01]  /*10970*/  FMUL.FTZ R159, R0, UR4 ;  /* 0x00000004009f7c20 */ /* 0x000fe20008410000 */
[----:B------:R-:W-:Y:S01]  /*10980*/  FSEL R160, R160, RZ, P1 ;  /* 0x000000ffa0a07208 */ /* 0x000fe20000800000 */
[C---:B------:R-:W-:Y:S01]  /*10990*/  FADD.FTZ R3, -R0.reuse, R3 ;  /* 0x0000000300037221 */ /* 0x040fe20000010100 */
[----:B------:R-:W-:Y:S01]  /*109a0*/  FSETP.NEU.FTZ.AND P1, PT, R0, -INF , PT ;  /* 0xff8000000000780b */ /* 0x000fe20003f3d000 */
[----:B------:R-:W-:Y:S02]  /*109b0*/  FMUL.FTZ R133, R132, UR4 ;  /* 0x0000000484857c20 */ /* 0x000fe40008410000 */
[--C-:B------:R-:W-:Y:S01]  /*109c0*/  FFMA.FTZ R135, R5, UR4, -R160.reuse ;  /* 0x0000000405877c23 */ /* 0x100fe200080108a0 */
[----:B------:R-:W-:Y:S01]  /*109d0*/  FSEL R159, R159, RZ, P1 ;  /* 0x000000ff9f9f7208 */ /* 0x000fe20000800000 */
[----:B------:R-:W-:Y:S01]  /*109e0*/  FMUL.FTZ R134, R3, UR4 ;  /* 0x0000000403867c20 */ /* 0x000fe20008410000 */
[--C-:B------:R-:W-:Y:S01]  /*109f0*/  FFMA.FTZ R157, R4, UR4, -R160.reuse ;  /* 0x00000004049d7c23 */ /* 0x100fe200080108a0 */
[--C-:B------:R-:W-:Y:S01]  /*10a00*/  FFMA.FTZ R156, R8, UR4, -R160.reuse ;  /* 0x00000004089c7c23 */ /* 0x100fe200080108a0 */
[--C-:B------:R-:W-:Y:S01]  /*10a10*/  FFMA.FTZ R5, R9, UR4, -R160.reuse ;  /* 0x0000000409057c23 */ /* 0x100fe200080108a0 */
[--C-:B------:R-:W-:Y:S01]  /*10a20*/  FFMA.FTZ R144, R7, UR4, -R159.reuse ;  /* 0x0000000407907c23 */ /* 0x100fe2000801089f */
[--C-:B------:R-:W-:Y:S01]  /*10a30*/  FFMA.FTZ R158, R6, UR4, -R159.reuse ;  /* 0x00000004069e7c23 */ /* 0x100fe2000801089f */
[--C-:B------:R-:W-:Y:S01]  /*10a40*/  FFMA.FTZ R7, R10, UR4, -R159.reuse ;  /* 0x000000040a077c23 */ /* 0x100fe2000801089f */
[--C-:B------:R-:W-:Y:S01]  /*10a50*/  FFMA.FTZ R6, R11, UR4, -R159.reuse ;  /* 0x000000040b067c23 */ /* 0x100fe2000801089f */
[----:B------:R-:W2:Y:S01]  /*10a60*/  MUFU.EX2 R132, R133 ;  /* 0x0000008500847308 */ /* 0x000ea20000000800 */
[--C-:B------:R-:W-:Y:S01]  /*10a70*/  FFMA.FTZ R169, R40, UR4, -R160.reuse ;  /* 0x0000000428a97c23 */ /* 0x100fe200080108a0 */
[--C-:B------:R-:W-:Y:S01]  /*10a80*/  FFMA.FTZ R170, R41, UR4, -R160.reuse ;  /* 0x0000000429aa7c23 */ /* 0x100fe200080108a0 */
[--C-:B------:R-:W-:Y:S01]  /*10a90*/  FFMA.FTZ R171, R42, UR4, -R159.reuse ;  /* 0x000000042aab7c23 */ /* 0x100fe2000801089f */
[--C-:B------:R-:W-:Y:S01]  /*10aa0*/  FFMA.FTZ R172, R43, UR4, -R159.reuse ;  /* 0x000000042bac7c23 */ /* 0x100fe2000801089f */
[--C-:B------:R-:W-:Y:S01]  /*10ab0*/  FFMA.FTZ R173, R44, UR4, -R160.reuse ;  /* 0x000000042cad7c23 */ /* 0x100fe200080108a0 */
[----:B------:R-:W-:Y:S01]  /*10ac0*/  LDSM.16.MT88.4 R40, [R202+0xe000] ;  /* 0x00e00000ca28783b */ /* 0x000fe20000004200 */
[--C-:B------:R-:W-:Y:S03]  /*10ad0*/  FFMA.FTZ R174, R45, UR4, -R160.reuse ;  /* 0x000000042dae7c23 */ /* 0x100fe600080108a0 */
[----:B------:R-:W3:Y:S01]  /*10ae0*/  MUFU.EX2 R3, R134 ;  /* 0x0000008600037308 */ /* 0x000ee20000000800 */
[--C-:B------:R-:W-:Y:S01]  /*10af0*/  FFMA.FTZ R175, R46, UR4, -R159.reuse ;  /* 0x000000042eaf7c23 */ /* 0x100fe2000801089f */
[--C-:B------:R-:W-:Y:S01]  /*10b00*/  FFMA.FTZ R176, R47, UR4, -R159.reuse ;  /* 0x000000042fb07c23 */ /* 0x100fe2000801089f */
[--C-:B------:R-:W-:Y:S01]  /*10b10*/  FFMA.FTZ R177, R48, UR4, -R160.reuse ;  /* 0x0000000430b17c23 */ /* 0x100fe200080108a0 */
[--C-:B------:R-:W-:Y:S01]  /*10b20*/  FFMA.FTZ R178, R49, UR4, -R160.reuse ;  /* 0x0000000431b27c23 */ /* 0x100fe200080108a0 */
[--C-:B------:R-:W-:Y:S01]  /*10b30*/  FFMA.FTZ R179, R50, UR4, -R159.reuse ;  /* 0x0000000432b37c23 */ /* 0x100fe2000801089f */
[----:B------:R-:W-:Y:S01]  /*10b40*/  LDSM.16.MT88.4 R44, [R200+0x12000] ;  /* 0x01200000c82c783b */ /* 0x000fe20000004200 */
[--C-:B------:R-:W-:Y:S03]  /*10b50*/  FFMA.FTZ R180, R51, UR4, -R159.reuse ;  /* 0x0000000433b47c23 */ /* 0x100fe6000801089f */
[----:B------:R4:W-:Y:S01]  /*10b60*/  MUFU.EX2 R134, R144 ;  /* 0x0000009000867308 */ /* 0x0009e20000000800 */
[C---:B--2---:R-:W-:Y:S01]  /*10b70*/  FMUL.FTZ R8, R132.reuse, R128 ;  /* 0x0000008084087220 */ /* 0x044fe20000410000 */
[C---:B------:R-:W-:Y:S01]  /*10b80*/  FMUL.FTZ R9, R132.reuse, R129 ;  /* 0x0000008184097220 */ /* 0x040fe20000410000 */
[C---:B------:R-:W-:Y:S01]  /*10b90*/  FMUL.FTZ R68, R132.reuse, R68 ;  /* 0x0000004484447220 */ /* 0x040fe20000410000 */
[C---:B------:R-:W-:Y:S01]  /*10ba0*/  FMUL.FTZ R69, R132.reuse, R69 ;  /* 0x0000004584457220 */ /* 0x040fe20000410000 */
[C---:B------:R-:W-:Y:S01]  /*10bb0*/  FMUL.FTZ R72, R132.reuse, R72 ;  /* 0x0000004884487220 */ /* 0x040fe20000410000 */
[C---:B------:R-:W-:Y:S01]  /*10bc0*/  FMUL.FTZ R73, R132.reuse, R73 ;  /* 0x0000004984497220 */ /* 0x040fe20000410000 */
[C---:B------:R-:W-:Y:S03]  /*10bd0*/  FMUL.FTZ R76, R132.reuse, R76 ;  /* 0x0000004c844c7220 */ /* 0x040fe60000410000 */
[----:B------:R-:W-:Y:S01]  /*10be0*/  MUFU.EX2 R157, R157 ;  /* 0x0000009d009d7308 */ /* 0x000fe20000000800 */
[C---:B---3--:R-:W-:Y:S01]  /*10bf0*/  FMUL.FTZ R10, R3.reuse, R130 ;  /* 0x00000082030a7220 */ /* 0x048fe20000410000 */
[C---:B------:R-:W-:Y:S01]  /*10c00*/  FMUL.FTZ R11, R3.reuse, R131 ;  /* 0x00000083030b7220 */ /* 0x040fe20000410000 */
[C---:B------:R-:W-:Y:S01]  /*10c10*/  FMUL.FTZ R70, R3.reuse, R70 ;  /* 0x0000004603467220 */ /* 0x040fe20000410000 */
[C---:B------:R-:W-:Y:S01]  /*10c20*/  FMUL.FTZ R71, R3.reuse, R71 ;  /* 0x0000004703477220 */ /* 0x040fe20000410000 */
[C---:B------:R-:W-:Y:S01]  /*10c30*/  FMUL.FTZ R74, R3.reuse, R74 ;  /* 0x0000004a034a7220 */ /* 0x040fe20000410000 */
[C---:B------:R-:W-:Y:S01]  /*10c40*/  FMUL.FTZ R75, R3.reuse, R75 ;  /* 0x0000004b034b7220 */ /* 0x040fe20000410000 */
[C---:B------:R-:W-:Y:S03]  /*10c50*/  FMUL.FTZ R77, R132.reuse, R77 ;  /* 0x0000004d844d7220 */ /* 0x040fe60000410000 */
[----:B------:R-:W2:Y:S01]  /*10c60*/  MUFU.EX2 R135, R135 ;  /* 0x0000008700877308 */ /* 0x000ea20000000800 */
[----:B----4-:R-:W3:Y:S01]  /*10c70*/  LDSM.16.MT88.4 R144, [R201+0xc000] ;  /* 0x00c00000c990783b */ /* 0x010ee20000004200 */
[C---:B------:R-:W-:Y:S01]  /*10c80*/  FMUL.FTZ R78, R3.reuse, R78 ;  /* 0x0000004e034e7220 */ /* 0x040fe20000410000 */
[C---:B------:R-:W-:Y:S01]  /*10c90*/  FMUL.FTZ R79, R3.reuse, R79 ;  /* 0x0000004f034f7220 */ /* 0x040fe20000410000 */
[C---:B------:R-:W-:Y:S01]  /*10ca0*/  FMUL.FTZ R80, R132.reuse, R80 ;  /* 0x0000005084507220 */ /* 0x040fe20000410000 */
[C---:B------:R-:W-:Y:S01]  /*10cb0*/  FMUL.FTZ R81, R132.reuse, R81 ;  /* 0x0000005184517220 */ /* 0x040fe20000410000 */
[C---:B------:R-:W-:Y:S01]  /*10cc0*/  FMUL.FTZ R82, R3.reuse, R82 ;  /* 0x0000005203527220 */ /* 0x040fe20000410000 */
[C---:B------:R-:W-:Y:S03]  /*10cd0*/  FMUL.FTZ R83, R3.reuse, R83 ;  /* 0x0000005303537220 */ /* 0x040fe60000410000 */
[----:B------:R-:W4:Y:S01]  /*10ce0*/  MUFU.EX2 R158, R158 ;  /* 0x0000009e009e7308 */ /* 0x000f220000000800 */
[C---:B------:R-:W-:Y:S01]  /*10cf0*/  FMUL.FTZ R84, R132.reuse, R84 ;  /* 0x0000005484547220 */ /* 0x040fe20000410000 */
[C---:B------:R-:W-:Y:S01]  /*10d00*/  FMUL.FTZ R85, R132.reuse, R85 ;  /* 0x0000005584557220 */ /* 0x040fe20000410000 */
[C---:B------:R-:W-:Y:S01]  /*10d10*/  FMUL.FTZ R86, R3.reuse, R86 ;  /* 0x0000005603567220 */ /* 0x040fe20000410000 */
[C---:B------:R-:W-:Y:S01]  /*10d20*/  FMUL.FTZ R87, R3.reuse, R87 ;  /* 0x0000005703577220 */ /* 0x040fe20000410000 */
[C---:B------:R-:W-:Y:S01]  /*10d30*/  FMUL.FTZ R88, R132.reuse, R88 ;  /* 0x0000005884587220 */ /* 0x040fe20000410000 */
[C---:B------:R-:W-:Y:S01]  /*10d40*/  FMUL.FTZ R89, R132.reuse, R89 ;  /* 0x0000005984597220 */ /* 0x040fe20000410000 */
[----:B------:R-:W-:Y:S03]  /*10d50*/  FMUL.FTZ R90, R3, R90 ;  /* 0x0000005a035a7220 */ /* 0x000fe60000410000 */
[----:B------:R-:W-:Y:S01]  /*10d60*/  MUFU.EX2 R156, R156 ;  /* 0x0000009c009c7308 */ /* 0x000fe20000000800 */
[----:B--2---:R-:W-:Y:S01]  /*10d70*/  F2FP.BF16.F32.PACK_AB R128, R135, R157 ;  /* 0x0000009d8780723e */ /* 0x004fe200000010ff */
[C---:B------:R-:W-:Y:S01]  /*10d80*/  FMUL.FTZ R91, R3.reuse, R91 ;  /* 0x0000005b035b7220 */ /* 0x040fe20000410000 */
[----:B------:R-:W-:Y:S01]  /*10d90*/  LDSM.16.MT88.4 R48, [R201+0xe800] ;  /* 0x00e80000c930783b */ /* 0x000fe20000004200 */
[C---:B------:R-:W-:Y:S01]  /*10da0*/  FMUL.FTZ R92, R132.reuse, R92 ;  /* 0x0000005c845c7220 */ /* 0x040fe20000410000 */
[----:B------:R-:W-:Y:S01]  /*10db0*/  FMUL.FTZ R93, R132, R93 ;  /* 0x0000005d845d7220 */ /* 0x000fe20000410000 */
[C---:B------:R-:W-:Y:S01]  /*10dc0*/  FMUL.FTZ R94, R3.reuse, R94 ;  /* 0x0000005e035e7220 */ /* 0x040fe20000410000 */
[C---:B------:R-:W-:Y:S03]  /*10dd0*/  FMUL.FTZ R95, R3.reuse, R95 ;  /* 0x0000005f035f7220 */ /* 0x040fe60000410000 */
[----:B------:R-:W2:Y:S01]  /*10de0*/  MUFU.EX2 R5, R5 ;  /* 0x0000000500057308 */ /* 0x000ea20000000800 */
[----:B----4-:R-:W-:Y:S01]  /*10df0*/  F2FP.BF16.F32.PACK_AB R129, R134, R158 ;  /* 0x0000009e8681723e */ /* 0x010fe200000010ff */
[C---:B------:R-:W-:Y:S01]  /*10e00*/  FMUL.FTZ R96, R132.reuse, R96 ;  /* 0x0000006084607220 */ /* 0x040fe20000410000 */
[C---:B------:R-:W-:Y:S01]  /*10e10*/  FMUL.FTZ R97, R132.reuse, R97 ;  /* 0x0000006184617220 */ /* 0x040fe20000410000 */
[C---:B------:R-:W-:Y:S01]  /*10e20*/  FMUL.FTZ R98, R3.reuse, R98 ;  /* 0x0000006203627220 */ /* 0x040fe20000410000 */
[C---:B------:R-:W-:Y:S01]  /*10e30*/  FMUL.FTZ R99, R3.reuse, R99 ;  /* 0x0000006303637220 */ /* 0x040fe20000410000 */
[C---:B------:R-:W-:Y:S01]  /*10e40*/  FMUL.FTZ R100, R132.reuse, R100 ;  /* 0x0000006484647220 */ /* 0x040fe20000410000 */
[----:B------:R-:W-:Y:S03]  /*10e50*/  FMUL.FTZ R101, R132, R101 ;  /* 0x0000006584657220 */ /* 0x000fe60000410000 */
[----:B------:R-:W-:Y:S01]  /*10e60*/  MUFU.EX2 R7, R7 ;  /* 0x0000000700077308 */ /* 0x000fe20000000800 */
[C---:B------:R-:W-:Y:S01]  /*10e70*/  FMUL.FTZ R102, R3.reuse, R102 ;  /* 0x0000006603667220 */ /* 0x040fe20000410000 */
[----:B------:R-:W-:Y:S01]  /*10e80*/  FMUL.FTZ R103, R3, R103 ;  /* 0x0000006703677220 */ /* 0x000fe20000410000 */
[--C-:B------:R-:W-:Y:S01]  /*10e90*/  FFMA.FTZ R162, R12, UR4, -R160.reuse ;  /* 0x000000040ca27c23 */ /* 0x100fe200080108a0 */
[C---:B------:R-:W-:Y:S01]  /*10ea0*/  FMUL.FTZ R12, R132.reuse, R124 ;  /* 0x0000007c840c7220 */ /* 0x040fe20000410000 */
[--C-:B------:R-:W-:Y:S01]  /*10eb0*/  FFMA.FTZ R161, R13, UR4, -R160.reuse ;  /* 0x000000040da17c23 */ /* 0x100fe200080108a0 */
[----:B------:R-:W-:Y:S01]  /*10ec0*/  FMUL.FTZ R13, R132, R125 ;  /* 0x0000007d840d7220 */ /* 0x000fe20000410000 */
[--C-:B------:R-:W-:Y:S03]  /*10ed0*/  FFMA.FTZ R163, R14, UR4, -R159.reuse ;  /* 0x000000040ea37c23 */ /* 0x100fe6000801089f */
[----:B------:R-:W4:Y:S01]  /*10ee0*/  MUFU.EX2 R6, R6 ;  /* 0x0000000600067308 */ /* 0x000f220000000800 */
[----:B--2---:R-:W-:Y:S01]  /*10ef0*/  F2FP.BF16.F32.PACK_AB R130, R5, R156 ;  /* 0x0000009c0582723e */ /* 0x004fe200000010ff */
[C---:B------:R-:W-:Y:S01]  /*10f00*/  FMUL.FTZ R14, R3.reuse, R126 ;  /* 0x0000007e030e7220 */ /* 0x040fe20000410000 */
[C---:B------:R-:W-:Y:S01]  /*10f10*/  FMUL.FTZ R104, R132.reuse, R104 ;  /* 0x0000006884687220 */ /* 0x040fe20000410000 */
[C---:B------:R-:W-:Y:S01]  /*10f20*/  FMUL.FTZ R105, R132.reuse, R105 ;  /* 0x0000006984697220 */ /* 0x040fe20000410000 */
[C---:B------:R-:W-:Y:S01]  /*10f30*/  FMUL.FTZ R106, R3.reuse, R106 ;  /* 0x0000006a036a7220 */ /* 0x040fe20000410000 */
[----:B------:R-:W-:Y:S01]  /*10f40*/  FMUL.FTZ R107, R3, R107 ;  /* 0x0000006b036b7220 */ /* 0x000fe20000410000 */
[--C-:B------:R-:W-:Y:S01]  /*10f50*/  FFMA.FTZ R164, R15, UR4, -R159.reuse ;  /* 0x000000040fa47c23 */ /* 0x100fe2000801089f */
[C---:B------:R-:W-:Y:S01]  /*10f60*/  FMUL.FTZ R15, R3.reuse, R127 ;  /* 0x0000007f030f7220 */ /* 0x040fe20000410000 */
[C---:B------:R-:W-:Y:S01]  /*10f70*/  FMUL.FTZ R108, R132.reuse, R108 ;  /* 0x0000006c846c7220 */ /* 0x040fe20000410000 */
[----:B------:R-:W-:Y:S01]  /*10f80*/  LDSM.16.MT88.4 R124, [R204+0xc800] ;  /* 0x00c80000cc7c783b */ /* 0x000fe20000004200 */
[C---:B------:R-:W-:Y:S01]  /*10f90*/  FMUL.FTZ R109, R132.reuse, R109 ;  /* 0x0000006d846d7220 */ /* 0x040fe20000410000 */
[C---:B------:R-:W-:Y:S01]  /*10fa0*/  FMUL.FTZ R110, R3.reuse, R110 ;  /* 0x0000006e036e7220 */ /* 0x040fe20000410000 */
[C---:B------:R-:W-:Y:S01]  /*10fb0*/  FMUL.FTZ R111, R3.reuse, R111 ;  /* 0x0000006f036f7220 */ /* 0x040fe20000410000 */
[----:B------:R-:W-:Y:S01]  /*10fc0*/  MUFU.EX2 R162, R162 ;  /* 0x000000a200a27308 */ /* 0x000fe20000000800 */
[C---:B------:R-:W-:Y:S01]  /*10fd0*/  FMUL.FTZ R112, R132.reuse, R112 ;  /* 0x0000007084707220 */ /* 0x040fe20000410000 */
[----:B------:R-:W-:Y:S01]  /*10fe0*/  FMUL.FTZ R113, R132, R113 ;  /* 0x0000007184717220 */ /* 0x000fe20000410000 */
[----:B----4-:R-:W-:Y:S01]  /*10ff0*/  F2FP.BF16.F32.PACK_AB R131, R6, R7 ;  /* 0x000000070683723e */ /* 0x010fe200000010ff */
[C---:B------:R-:W-:Y:S01]  /*11000*/  FMUL.FTZ R114, R3.reuse, R114 ;  /* 0x0000007203727220 */ /* 0x040fe20000410000 */
[C---:B------:R-:W-:Y:S01]  /*11010*/  FMUL.FTZ R115, R3.reuse, R115 ;  /* 0x0000007303737220 */ /* 0x040fe20000410000 */
[C---:B------:R-:W-:Y:S01]  /*11020*/  FMUL.FTZ R116, R132.reuse, R116 ;  /* 0x0000007484747220 */ /* 0x040fe20000410000 */
[----:B------:R-:W-:Y:S03]  /*11030*/  FMUL.FTZ R117, R132, R117 ;  /* 0x0000007584757220 */ /* 0x000fe60000410000 */
[----:B------:R-:W2:Y:S01]  /*11040*/  MUFU.EX2 R161, R161 ;  /* 0x000000a100a17308 */ /* 0x000ea20000000800 */
[C---:B------:R-:W-:Y:S01]  /*11050*/  FMUL.FTZ R118, R3.reuse, R118 ;  /* 0x0000007603767220 */ /* 0x040fe20000410000 */
[C---:B------:R-:W-:Y:S05]  /*11060*/  HMMA.16816.F32.BF16 R8, R128.reuse, R136, R8 ;  /* 0x000000888008723c */ /* 0x040fea0000041808 */
[----:B------:R-:W-:Y:S01]  /*11070*/  FMUL.FTZ R119, R3, R119 ;  /* 0x0000007703777220 */ /* 0x000fe20000410000 */
[C---:B------:R-:W-:Y:S01]  /*11080*/  HMMA.16816.F32.BF16 R68, R128.reuse, R138, R68 ;  /* 0x0000008a8044723c */ /* 0x040fe20000041844 */
[----:B------:R-:W4:Y:S01]  /*11090*/  LDSM.16.MT88.4 R136, [R200+0xc000] ;  /* 0x00c00000c888783b */ /* 0x000f220000004200 */
[----:B------:R-:W-:Y:S01]  /*110a0*/  MUFU.EX2 R163, R163 ;  /* 0x000000a300a37308 */ /* 0x000fe20000000800 */
[----:B------:R-:W-:Y:S02]  /*110b0*/  ISETP.GT.AND P1, PT, R219, 0x1, PT ;  /* 0x00000001db00780c */ /* 0x000fe40003f24270 */
[--C-:B------:R-:W-:Y:S01]  /*110c0*/  FFMA.FTZ R165, R16, UR4, -R160.reuse ;  /* 0x0000000410a57c23 */ /* 0x100fe200080108a0 */
[C---:B-1----:R-:W-:Y:S06]  /*110d0*/  HMMA.16816.F32.BF16 R72, R128.reuse, R140, R72 ;  /* 0x0000008c8048723c */ /* 0x042fec0000041848 */
[----:B------:R-:W1:Y:S01]  /*110e0*/  MUFU.EX2 R164, R164 ;  /* 0x000000a400a47308 */ /* 0x000e620000000800 */
[C---:B------:R-:W-:Y:S01]  /*110f0*/  FMUL.FTZ R16, R132.reuse, R120 ;  /* 0x0000007884107220 */ /* 0x040fe20000410000 */
[C---:B------:R-:W-:Y:S01]  /*11100*/  HMMA.16816.F32.BF16 R76, R128.reuse, R142, R76 ;  /* 0x0000008e804c723c */ /* 0x040fe2000004184c */
[----:B------:R-:W5:Y:S02]  /*11110*/  LDSM.16.MT88.4 R140, [R204+0x10000] ;  /* 0x01000000cc8c783b */ /* 0x000f640000004200 */
[----:B--2---:R-:W-:Y:S03]  /*11120*/  F2FP.BF16.F32.PACK_AB R120, R161, R162 ;  /* 0x000000a2a178723e */ /* 0x004fe600000010ff */
[C---:B---3--:R-:W-:Y:S02]  /*11130*/  HMMA.16816.F32.BF16 R80, R128.reuse, R144, R80 ;  /* 0x000000908050723c */ /* 0x048fe40000041850 */
[----:B------:R-:W-:Y:S03]  /*11140*/  MUFU.EX2 R165, R165 ;  /* 0x000000a500a57308 */ /* 0x000fe60000000800 */
[--C-:B------:R-:W-:Y:S01]  /*11150*/  FFMA.FTZ R166, R17, UR4, -R160.reuse ;  /* 0x0000000411a67c23 */ /* 0x100fe200080108a0 */
[C---:B------:R-:W-:Y:S01]  /*11160*/  HMMA.16816.F32.BF16 R84, R128.reuse, R146, R84 ;  /* 0x000000928054723c */ /* 0x040fe20000041854 */
[----:B------:R-:W2:Y:S05]  /*11170*/  LDSM.16.MT88.4 R144, [R202+0x10000] ;  /* 0x01000000ca90783b */ /* 0x000eaa0000004200 */
[----:B------:R-:W-:Y:S01]  /*11180*/  MUFU.EX2 R169, R169 ;  /* 0x000000a900a97308 */ /* 0x000fe20000000800 */
[----:B------:R-:W-:Y:S01]  /*11190*/  FMUL.FTZ R17, R132, R121 ;  /* 0x0000007984117220 */ /* 0x000fe20000410000 */
[----:B-1----:R-:W-:Y:S03]  /*111a0*/  F2FP.BF16.F32.PACK_AB R121, R164, R163 ;  /* 0x000000a3a479723e */ /* 0x002fe600000010ff */
[--C-:B------:R-:W-:Y:S01]  /*111b0*/  FFMA.FTZ R167, R18, UR4, -R159.reuse ;  /* 0x0000000412a77c23 */ /* 0x100fe2000801089f */
[----:B------:R-:W-:Y:S04]  /*111c0*/  FMUL.FTZ R18, R3, R122 ;  /* 0x0000007a03127220 */ /* 0x000fe80000410000 */
[----:B------:R-:W1:Y:S01]  /*111d0*/  MUFU.EX2 R166, R166 ;  /* 0x000000a600a67308 */ /* 0x000e620000000800 */
[--C-:B------:R-:W-:Y:S01]  /*111e0*/  FFMA.FTZ R168, R19, UR4, -R159.reuse ;  /* 0x0000000413a87c23 */ /* 0x100fe2000801089f */
[----:B------:R-:W-:Y:S01]  /*111f0*/  FMUL.FTZ R19, R3, R123 ;  /* 0x0000007b03137220 */ /* 0x000fe20000410000 */
[--C-:B------:R-:W-:Y:S01]  /*11200*/  FFMA.FTZ R52, R52, UR4, -R160.reuse ;  /* 0x0000000434347c23 */ /* 0x100fe200080108a0 */
[--C-:B------:R-:W-:Y:S01]  /*11210*/  FFMA.FTZ R53, R53, UR4, -R160.reuse ;  /* 0x0000000435357c23 */ /* 0x100fe200080108a0 */
[--C-:B------:R-:W-:Y:S01]  /*11220*/  FFMA.FTZ R54, R54, UR4, -R159.reuse ;  /* 0x0000000436367c23 */ /* 0x100fe2000801089f */
[C---:B----4-:R-:W-:Y:S04]  /*11230*/  HMMA.16816.F32.BF16 R88, R128.reuse, R136, R88 ;  /* 0x000000888058723c */ /* 0x050fe80000041858 */
[----:B------:R-:W-:Y:S01]  /*11240*/  MUFU.EX2 R167, R167 ;  /* 0x000000a700a77308 */ /* 0x000fe20000000800 */
[--C-:B------:R-:W-:Y:S01]  /*11250*/  FFMA.FTZ R55, R55, UR4, -R159.reuse ;  /* 0x0000000437377c23 */ /* 0x100fe2000801089f */
[--C-:B------:R-:W-:Y:S01]  /*11260*/  FFMA.FTZ R56, R56, UR4, -R160.reuse ;  /* 0x0000000438387c23 */ /* 0x100fe200080108a0 */
[----:B------:R-:W-:Y:S01]  /*11270*/  FFMA.FTZ R57, R57, UR4, -R160 ;  /* 0x0000000439397c23 */ /* 0x000fe200080108a0 */
[C---:B------:R-:W-:Y:S01]  /*11280*/  HMMA.16816.F32.BF16 R92, R128.reuse, R138, R92 ;  /* 0x0000008a805c723c */ /* 0x040fe2000004185c */
[----:B------:R-:W3:Y:S05]  /*11290*/  LDSM.16.MT88.4 R136, [R201+0x10000] ;  /* 0x01000000c988783b */ /* 0x000eea0000004200 */
[----:B------:R-:W4:Y:S01]  /*112a0*/  MUFU.EX2 R168, R168 ;  /* 0x000000a800a87308 */ /* 0x000f220000000800 */
[----:B-1----:R-:W-:Y:S01]  /*112b0*/  F2FP.BF16.F32.PACK_AB R122, R166, R165 ;  /* 0x000000a5a67a723e */ /* 0x002fe200000010ff */
[C---:B-----5:R-:W-:Y:S03]  /*112c0*/  HMMA.16816.F32.BF16 R96, R128.reuse, R140, R96 ;  /* 0x0000008c8060723c */ /* 0x060fe60000041860 */
[--C-:B------:R-:W-:Y:S03]  /*112d0*/  FFMA.FTZ R58, R58, UR4, -R159.reuse ;  /* 0x000000043a3a7c23 */ /* 0x100fe6000801089f */
[C---:B------:R-:W-:Y:S01]  /*112e0*/  HMMA.16816.F32.BF16 R100, R128.reuse, R142, R100 ;  /* 0x0000008e8064723c */ /* 0x040fe20000041864 */
[----:B------:R-:W1:Y:S01]  /*112f0*/  LDSM.16.MT88.4 R140, [R200+0x10000] ;  /* 0x01000000c88c783b */ /* 0x000e620000004200 */
[----:B------:R-:W-:Y:S03]  /*11300*/  MUFU.EX2 R170, R170 ;  /* 0x000000aa00aa7308 */ /* 0x000fe60000000800 */
[----:B------:R-:W-:Y:S01]  /*11310*/  FFMA.FTZ R59, R59, UR4, -R159 ;  /* 0x000000043b3b7c23 */ /* 0x000fe2000801089f */
[C---:B--2---:R-:W-:Y:S06]  /*11320*/  HMMA.16816.F32.BF16 R104, R128.reuse, R144, R104 ;  /* 0x000000908068723c */ /* 0x044fec0000041868 */
[----:B------:R-:W-:Y:S01]  /*11330*/  MUFU.EX2 R171, R171 ;  /* 0x000000ab00ab7308 */ /* 0x000fe20000000800 */
[----:B----4-:R-:W-:Y:S01]  /*11340*/  F2FP.BF16.F32.PACK_AB R123, R168, R167 ;  /* 0x000000a7a87b723e */ /* 0x010fe200000010ff */
[C---:B------:R-:W-:Y:S01]  /*11350*/  HMMA.16816.F32.BF16 R12, R128.reuse, R146, R12 ;  /* 0x00000092800c723c */ /* 0x040fe2000004180c */
[----:B------:R-:W2:Y:S02]  /*11360*/  LDSM.16.MT88.4 R144, [R202+0xc800] ;  /* 0x00c80000ca90783b */ /* 0x000ea40000004200 */
[----:B------:R-:W-:Y:S05]  /*11370*/  FFMA.FTZ R157, R132, R237, R157 ;  /* 0x000000ed849d7223 */ /* 0x000fea000001009d */
[----:B------:R-:W-:Y:S03]  /*11380*/  MUFU.EX2 R172, R172 ;  /* 0x000000ac00ac7308 */ /* 0x000fe60000000800 */
[----:B------:R-:W-:Y:S01]  /*11390*/  MOV R133, R2 ;  /* 0x0000000200857202 */ /* 0x000fe20000000f00 */
[----:B------:R-:W-:Y:S01]  /*113a0*/  FFMA.FTZ R158, R3, R236, R158 ;  /* 0x000000ec039e7223 */ /* 0x000fe2000001009e */
[----:B------:R-:W-:Y:S03]  /*113b0*/  FADD.FTZ R157, R135, R157 ;  /* 0x0000009d879d7221 */ /* 0x000fe60000010000 */
[----:B------:R-:W-:Y:S02]  /*113c0*/  FADD.FTZ R158, R134, R158 ;  /* 0x0000009e869e7221 */ /* 0x000fe40000010000 */
[----:B------:R-:W-:Y:S01]  /*113d0*/  MUFU.EX2 R173, R173 ;  /* 0x000000ad00ad7308 */ /* 0x000fe20000000800 */
[----:B------:R-:W-:Y:S01]  /*113e0*/  FADD.FTZ R156, R156, R157 ;  /* 0x0000009d9c9c7221 */ /* 0x000fe20000010000 */
[----:B------:R-:W-:Y:S01]  /*113f0*/  FADD.FTZ R7, R7, R158 ;  /* 0x0000009e07077221 */ /* 0x000fe20000010000 */
[C---:B---3--:R-:W-:Y:S03]  /*11400*/  HMMA.16816.F32.BF16 R108, R128.reuse, R136, R108 ;  /* 0x00000088806c723c */ /* 0x048fe6000004186c */
[----:B------:R-:W-:Y:S01]  /*11410*/  FADD.FTZ R5, R5, R156 ;  /* 0x0000009c05057221 */ /* 0x000fe20000010000 */
[----:B------:R-:W-:Y:S03]  /*11420*/  FADD.FTZ R6, R6, R7 ;  /* 0x0000000706067221 */ /* 0x000fe60000010000 */
[----:B------:R-:W-:Y:S01]  /*11430*/  MUFU.EX2 R174, R174 ;  /* 0x000000ae00ae7308 */ /* 0x000fe20000000800 */
[C---:B------:R-:W-:Y:S01]  /*11440*/  HMMA.16816.F32.BF16 R16, R128.reuse, R138, R16 ;  /* 0x0000008a8010723c */ /* 0x040fe20000041810 */
[----:B------:R-:W3:Y:S02]  /*11450*/  LDSM.16.MT88.4 R136, [R200+0xc800] ;  /* 0x00c80000c888783b */ /* 0x000ee40000004200 */
[----:B------:R-:W-:Y:S03]  /*11460*/  FADD.FTZ R162, R162, R5 ;  /* 0x00000005a2a27221 */ /* 0x000fe60000010000 */
[C---:B-1----:R-:W-:Y:S03]  /*11470*/  HMMA.16816.F32.BF16 R112, R128.reuse, R140, R112 ;  /* 0x0000008c8070723c */ /* 0x042fe60000041870 */
[----:B------:R-:W-:Y:S02]  /*11480*/  MUFU.EX2 R175, R175 ;  /* 0x000000af00af7308 */ /* 0x000fe40000000800 */
[----:B------:R-:W-:Y:S01]  /*11490*/  FADD.FTZ R163, R163, R6 ;  /* 0x00000006a3a37221 */ /* 0x000fe20000010000 */
[----:B------:R-:W-:Y:S01]  /*114a0*/  HMMA.16816.F32.BF16 R116, R128, R142, R116 ;  /* 0x0000008e8074723c */ /* 0x000fe20000041874 */
[----:B------:R-:W-:Y:S06]  /*114b0*/  LDSM.16.MT88.4 R128, [R201+0x10800] ;  /* 0x01080000c980783b */ /* 0x000fec0000004200 */
[----:B------:R-:W-:Y:S01]  /*114c0*/  MUFU.EX2 R176, R176 ;  /* 0x000000b000b07308 */ /* 0x000fe20000000800 */
[----:B------:R-:W-:Y:S01]  /*114d0*/  FADD.FTZ R162, R161, R162 ;  /* 0x000000a2a1a27221 */ /* 0x000fe20000010000 */
[C---:B------:R-:W-:Y:S01]  /*114e0*/  HMMA.16816.F32.BF16 R8, R120.reuse, R124, R8 ;  /* 0x0000007c7808723c */ /* 0x040fe20000041808 */
[----:B------:R-:W-:Y:S07]  /*114f0*/  LDSM.16.MT88.4 R140, [R202+0xd000] ;  /* 0x00d00000ca8c783b */ /* 0x000fee0000004200 */
[----:B------:R-:W-:Y:S01]  /*11500*/  MUFU.EX2 R177, R177 ;  /* 0x000000b100b17308 */ /* 0x000fe20000000800 */
[C---:B------:R-:W-:Y:S01]  /*11510*/  HMMA.16816.F32.BF16 R68, R120.reuse, R126, R68 ;  /* 0x0000007e7844723c */ /* 0x040fe20000041844 */
[----:B------:R-:W1:Y:S05]  /*11520*/  LDSM.16.MT88.4 R124, [R202+0x10800] ;  /* 0x01080000ca7c783b */ /* 0x000e6a0000004200 */
[C---:B--2---:R-:W-:Y:S03]  /*11530*/  HMMA.16816.F32.BF16 R72, R120.reuse, R144, R72 ;  /* 0x000000907848723c */ /* 0x044fe60000041848 */
[----:B------:R-:W-:Y:S02]  /*11540*/  MUFU.EX2 R178, R178 ;  /* 0x000000b200b27308 */ /* 0x000fe40000000800 */
[----:B------:R-:W-:Y:S01]  /*11550*/  FADD.FTZ R164, R164, R163 ;  /* 0x000000a3a4a47221 */ /* 0x000fe20000010000 */
[C---:B------:R-:W-:Y:S07]  /*11560*/  HMMA.16816.F32.BF16 R76, R120.reuse, R146, R76 ;  /* 0x00000092784c723c */ /* 0x040fee000004184c */
[----:B------:R-:W-:Y:S01]  /*11570*/  MUFU.EX2 R179, R179 ;  /* 0x000000b300b37308 */ /* 0x000fe20000000800 */
[--C-:B------:R-:W-:Y:S01]  /*11580*/  FFMA.FTZ R144, R20, UR4, -R160.reuse ;  /* 0x0000000414907c23 */ /* 0x100fe200080108a0 */
[C---:B------:R-:W-:Y:S03]  /*11590*/  HMMA.16816.F32.BF16 R80, R120.reuse, R148, R80 ;  /* 0x000000947850723c */ /* 0x040fe60000041850 */
[--C-:B------:R-:W-:Y:S03]  /*115a0*/  FFMA.FTZ R145, R21, UR4, -R160.reuse ;  /* 0x0000000415917c23 */ /* 0x100fe600080108a0 */
[C---:B------:R-:W-:Y:S02]  /*115b0*/  HMMA.16816.F32.BF16 R84, R120.reuse, R150, R84 ;  /* 0x000000967854723c */ /* 0x040fe40000041854 */
[----:B------:R-:W-:Y:S03]  /*115c0*/  MUFU.EX2 R144, R144 ;  /* 0x0000009000907308 */ /* 0x000fe60000000800 */
[--C-:B------:R-:W-:Y:S01]  /*115d0*/  FFMA.FTZ R146, R22, UR4, -R159.reuse ;  /* 0x0000000416927c23 */ /* 0x100fe2000801089f */
[C---:B---3--:R-:W-:Y:S06]  /*115e0*/  HMMA.16816.F32.BF16 R88, R120.reuse, R136, R88 ;  /* 0x000000887858723c */ /* 0x048fec0000041858 */
[----:B------:R-:W2:Y:S01]  /*115f0*/  MUFU.EX2 R145, R145 ;  /* 0x0000009100917308 */ /* 0x000ea20000000800 */
[--C-:B------:R-:W-:Y:S01]  /*11600*/  FFMA.FTZ R147, R23, UR4, -R159.reuse ;  /* 0x0000000417937c23 */ /* 0x100fe2000801089f */
[C---:B------:R-:W-:Y:S01]  /*11610*/  HMMA.16816.F32.BF16 R92, R120.reuse, R138, R92 ;  /* 0x0000008a785c723c */ /* 0x040fe2000004185c */
[----:B------:R-:W3:Y:S02]  /*11620*/  LDSM.16.MT88.4 R20, [R200+0x10800] ;  /* 0x01080000c814783b */ /* 0x000ee40000004200 */
[--C-:B------:R-:W-:Y:S03]  /*11630*/  FFMA.FTZ R149, R24, UR4, -R160.reuse ;  /* 0x0000000418957c23 */ /* 0x100fe600080108a0 */
[C---:B------:R-:W-:Y:S02]  /*11640*/  HMMA.16816.F32.BF16 R96, R120.reuse, R152, R96 ;  /* 0x000000987860723c */ /* 0x040fe40000041860 */
[----:B------:R-:W-:Y:S01]  /*11650*/  MUFU.EX2 R146, R146 ;  /* 0x0000009200927308 */ /* 0x000fe20000000800 */
[----:B------:R-:W4:Y:S02]  /*11660*/  LDSM.16.MT88.4 R136, [R204+0xd000] ;  /* 0x00d00000cc88783b */ /* 0x000f240000004200 */
[--C-:B------:R-:W-:Y:S01]  /*11670*/  FFMA.FTZ R148, R25, UR4, -R160.reuse ;  /* 0x0000000419947c23 */ /* 0x100fe200080108a0 */
[C---:B------:R-:W-:Y:S06]  /*11680*/  HMMA.16816.F32.BF16 R100, R120.reuse, R154, R100 ;  /* 0x0000009a7864723c */ /* 0x040fec0000041864 */
[----:B------:R-:W5:Y:S01]  /*11690*/  MUFU.EX2 R147, R147 ;  /* 0x0000009300937308 */ /* 0x000f620000000800 */
[--C-:B------:R-:W-:Y:S01]  /*116a0*/  FFMA.FTZ R150, R26, UR4, -R159.reuse ;  /* 0x000000041a967c23 */ /* 0x100fe2000801089f */
[C---:B-1----:R-:W-:Y:S03]  /*116b0*/  HMMA.16816.F32.BF16 R104, R120.reuse, R124, R104 ;  /* 0x0000007c7868723c */ /* 0x042fe60000041868 */
[--C-:B------:R-:W-:Y:S03]  /*116c0*/  FFMA.FTZ R151, R27, UR4, -R159.reuse ;  /* 0x000000041b977c23 */ /* 0x100fe6000801089f */
[C---:B------:R-:W-:Y:S01]  /*116d0*/  HMMA.16816.F32.BF16 R12, R120.reuse, R126, R12 ;  /* 0x0000007e780c723c */ /* 0x040fe2000004180c */
[----:B------:R-:W1:Y:S01]  /*116e0*/  LDSM.16.MT88.4 R124, [R201+0xd000] ;  /* 0x00d00000c97c783b */ /* 0x000e620000004200 */
[----:B------:R-:W-:Y:S03]  /*116f0*/  MUFU.EX2 R149, R149 ;  /* 0x0000009500957308 */ /* 0x000fe60000000800 */
[--C-:B------:R-:W-:Y:S01]  /*11700*/  FFMA.FTZ R152, R32, UR4, -R160.reuse ;  /* 0x0000000420987c23 */ /* 0x100fe200080108a0 */
[C---:B------:R-:W-:Y:S03]  /*11710*/  HMMA.16816.F32.BF16 R108, R120.reuse, R128, R108 ;  /* 0x00000080786c723c */ /* 0x040fe6000004186c */
[----:B------:R-:W1:Y:S03]  /*11720*/  LDSM.16.MT88.4 R24, [R200+0xd000] ;  /* 0x00d00000c818783b */ /* 0x000e660000004200 */
[----:B------:R-:W4:Y:S01]  /*11730*/  MUFU.EX2 R148, R148 ;  /* 0x0000009400947308 */ /* 0x000f220000000800 */
[----:B------:R-:W-:Y:S01]  /*11740*/  FFMA.FTZ R153, R33, UR4, -R160 ;  /* 0x0000000421997c23 */ /* 0x000fe200080108a0 */
[C---:B------:R-:W-:Y:S03]  /*11750*/  HMMA.16816.F32.BF16 R16, R120.reuse, R130, R16 ;  /* 0x000000827810723c */ /* 0x040fe60000041810 */
[----:B------:R-:W-:Y:S03]  /*11760*/  LDSM.16.MT88.4 R128, [R202+0x11000] ;  /* 0x01100000ca80783b */ /* 0x000fe60000004200 */
[C---:B---3--:R-:W-:Y:S02]  /*11770*/  HMMA.16816.F32.BF16 R112, R120.reuse, R20, R112 ;  /* 0x000000147870723c */ /* 0x048fe40000041870 */
[----:B------:R-:W-:Y:S03]  /*11780*/  MUFU.EX2 R150, R150 ;  /* 0x0000009600967308 */ /* 0x000fe60000000800 */
[--C-:B------:R-:W-:Y:S01]  /*11790*/  FFMA.FTZ R154, R34, UR4, -R159.reuse ;  /* 0x00000004229a7c23 */ /* 0x100fe2000801089f */
[----:B------:R-:W-:Y:S01]  /*117a0*/  HMMA.16816.F32.BF16 R116, R120, R22, R116 ;  /* 0x000000167874723c */ /* 0x000fe20000041874 */
[----:B------:R-:W3:Y:S05]  /*117b0*/  LDSM.16.MT88.4 R120, [R204+0x11000] ;  /* 0x01100000cc78783b */ /* 0x000eea0000004200 */
[----:B------:R-:W1:Y:S01]  /*117c0*/  MUFU.EX2 R151, R151 ;  /* 0x0000009700977308 */ /* 0x000e620000000800 */
[----:B--2---:R-:W-:Y:S01]  /*117d0*/  F2FP.BF16.F32.PACK_AB R20, R145, R144 ;  /* 0x000000909114723e */ /* 0x004fe200000010ff */
[----:B------:R-:W-:Y:S03]  /*117e0*/  FFMA.FTZ R155, R35, UR4, -R159 ;  /* 0x00000004239b7c23 */ /* 0x000fe6000801089f */
[----:B-----5:R-:W-:Y:S01]  /*117f0*/  F2FP.BF16.F32.PACK_AB R21, R147, R146 ;  /* 0x000000929315723e */ /* 0x020fe200000010ff */
[----:B------:R-:W-:Y:S01]  /*11800*/  FADD.FTZ R3, R165, R162 ;  /* 0x000000a2a5037221 */ /* 0x000fe20000010000 */
[----:B------:R-:W-:Y:S01]  /*11810*/  LDSM.16.MT88.4 R32, [R202+0xd800] ;  /* 0x00d80000ca20783b */ /* 0x000fe20000004200 */
[----:B----4-:R-:W-:Y:S02]  /*11820*/  F2FP.BF16.F32.PACK_AB R22, R148, R149 ;  /* 0x000000959416723e */ /* 0x010fe400000010ff */
[----:B------:R-:W-:Y:S01]  /*11830*/  MUFU.EX2 R152, R152 ;  /* 0x0000009800987308 */ /* 0x000fe20000000800 */
[----:B------:R-:W-:Y:S01]  /*11840*/  FADD.FTZ R167, R167, R164 ;  /* 0x000000a4a7a77221 */ /* 0x000fe20000010000 */
[----:B------:R-:W-:Y:S03]  /*11850*/  FADD.FTZ R3, R166, R3 ;  /* 0x00000003a6037221 */ /* 0x000fe60000010000 */
[----:B------:R-:W-:Y:S01]  /*11860*/  FADD.FTZ R167, R168, R167 ;  /* 0x000000a7a8a77221 */ /* 0x000fe20000010000 */
[----:B------:R-:W-:Y:S01]  /*11870*/  FADD.FTZ R144, R144, R3 ;  /* 0x0000000390907221 */ /* 0x000fe20000010000 */
[----:B-1----:R-:W-:Y:S03]  /*11880*/  F2FP.BF16.F32.PACK_AB R23, R151, R150 ;  /* 0x000000969717723e */ /* 0x002fe600000010ff */
[----:B------:R-:W1:Y:S01]  /*11890*/  MUFU.EX2 R153, R153 ;  /* 0x0000009900997308 */ /* 0x000e620000000800 */
[----:B------:R-:W-:Y:S01]  /*118a0*/  FADD.FTZ R146, R146, R167 ;  /* 0x000000a792927221 */ /* 0x000fe20000010000 */
[----:B------:R-:W-:Y:S03]  /*118b0*/  FADD.FTZ R144, R145, R144 ;  /* 0x0000009091907221 */ /* 0x000fe60000010000 */
[----:B------:R-:W-:Y:S01]  /*118c0*/  FADD.FTZ R147, R147, R146 ;  /* 0x0000009293937221 */ /* 0x000fe20000010000 */
[C---:B------:R-:W-:Y:S04]  /*118d0*/  HMMA.16816.F32.BF16 R8, R20.reuse, R136, R8 ;  /* 0x000000881408723c */ /* 0x040fe80000041808 */
[----:B------:R-:W-:Y:S01]  /*118e0*/  MUFU.EX2 R154, R154 ;  /* 0x0000009a009a7308 */ /* 0x000fe20000000800 */
[----:B------:R-:W-:Y:S01]  /*118f0*/  FADD.FTZ R149, R149, R144 ;  /* 0x0000009095957221 */ /* 0x000fe20000010000 */
[C---:B------:R-:W-:Y:S01]  /*11900*/  HMMA.16816.F32.BF16 R68, R20.reuse, R138, R68 ;  /* 0x0000008a1444723c */ /* 0x040fe20000041844 */
[----:B------:R-:W-:Y:S07]  /*11910*/  LDSM.16.MT88.4 R136, [R204+0xd800] ;  /* 0x00d80000cc88783b */ /* 0x000fee0000004200 */
[----:B------:R-:W2:Y:S03]  /*11920*/  MUFU.EX2 R155, R155 ;  /* 0x0000009b009b7308 */ /* 0x000ea60000000800 */
[----:B------:R-:W-:Y:S01]  /*11930*/  FADD.FTZ R150, R150, R147 ;  /* 0x0000009396967221 */ /* 0x000fe20000010000 */
[C---:B------:R-:W-:Y:S03]  /*11940*/  HMMA.16816.F32.BF16 R72, R20.reuse, R140, R72 ;  /* 0x0000008c1448723c */ /* 0x040fe60000041848 */
[----:B------:R-:W-:Y:S03]  /*11950*/  FADD.FTZ R149, R148, R149 ;  /* 0x0000009594957221 */ /* 0x000fe60000010000 */
[C---:B------:R-:W-:Y:S01]  /*11960*/  HMMA.16816.F32.BF16 R76, R20.reuse, R142, R76 ;  /* 0x0000008e144c723c */ /* 0x040fe2000004184c */
[----:B------:R-:W-:Y:S04]  /*11970*/  MUFU.EX2 R180, R180 ;  /* 0x000000b400b47308 */ /* 0x000fe80000000800 */
[--C-:B------:R-:W-:Y:S01]  /*11980*/  FFMA.FTZ R140, R28, UR4, -R160.reuse ;  /* 0x000000041c8c7c23 */ /* 0x100fe200080108a0 */
[C---:B------:R-:W-:Y:S05]  /*11990*/  HMMA.16816.F32.BF16 R80, R20.reuse, R124, R80 ;  /* 0x0000007c1450723c */ /* 0x040fea0000041850 */
[----:B------:R-:W-:Y:S01]  /*119a0*/  MUFU.EX2 R52, R52 ;  /* 0x0000003400347308 */ /* 0x000fe20000000800 */
[----:B------:R-:W-:Y:S01]  /*119b0*/  FFMA.FTZ R141, R29, UR4, -R160 ;  /* 0x000000041d8d7c23 */ /* 0x000fe200080108a0 */
[C---:B------:R-:W-:Y:S01]  /*119c0*/  HMMA.16816.F32.BF16 R84, R20.reuse, R126, R84 ;  /* 0x0000007e1454723c */ /* 0x040fe20000041854 */
[----:B------:R-:W4:Y:S03]  /*119d0*/  LDSM.16.MT88.4 R124, [R201+0x11000] ;  /* 0x01100000c97c783b */ /* 0x000f260000004200 */
[--C-:B------:R-:W-:Y:S02]  /*119e0*/  FFMA.FTZ R142, R30, UR4, -R159.reuse ;  /* 0x000000041e8e7c23 */ /* 0x100fe4000801089f */
[C---:B------:R-:W-:Y:S02]  /*119f0*/  HMMA.16816.F32.BF16 R88, R20.reuse, R24, R88 ;  /* 0x000000181458723c */ /* 0x040fe40000041858 */
[----:B------:R-:W-:Y:S03]  /*11a00*/  MUFU.EX2 R140, R140 ;  /* 0x0000008c008c7308 */ /* 0x000fe60000000800 */
[----:B------:R-:W-:Y:S01]  /*11a10*/  FFMA.FTZ R143, R31, UR4, -R159 ;  /* 0x000000041f8f7c23 */ /* 0x000fe2000801089f */
[C---:B------:R-:W-:Y:S01]  /*11a20*/  HMMA.16816.F32.BF16 R92, R20.reuse, R26, R92 ;  /* 0x0000001a145c723c */ /* 0x040fe2000004185c */
[----:B------:R-:W5:Y:S05]  /*11a30*/  LDSM.16.MT88.4 R28, [R200+0x11000] ;  /* 0x01100000c81c783b */ /* 0x000f6a0000004200 */
[----:B------:R-:W4:Y:S01]  /*11a40*/  MUFU.EX2 R141, R141 ;  /* 0x0000008d008d7308 */ /* 0x000f220000000800 */
[----:B------:R-:W-:Y:S01]  /*11a50*/  FADD.FTZ R151, R151, R150 ;  /* 0x0000009697977221 */ /* 0x000fe20000010000 */
[C---:B---3--:R-:W-:Y:S03]  /*11a60*/  HMMA.16816.F32.BF16 R96, R20.reuse, R120, R96 ;  /* 0x000000781460723c */ /* 0x048fe60000041860 */
[----:B-1----:R-:W-:Y:S03]  /*11a70*/  F2FP.BF16.F32.PACK_AB R26, R153, R152 ;  /* 0x00000098991a723e */ /* 0x002fe600000010ff */
[C---:B------:R-:W-:Y:S01]  /*11a80*/  HMMA.16816.F32.BF16 R100, R20.reuse, R122, R100 ;  /* 0x0000007a1464723c */ /* 0x040fe20000041864 */
[----:B------:R-:W1:Y:S01]  /*11a90*/  LDSM.16.MT88.4 R120, [R201+0xd800] ;  /* 0x00d80000c978783b */ /* 0x000e620000004200 */
[----:B------:R-:W-:Y:S03]  /*11aa0*/  MUFU.EX2 R142, R142 ;  /* 0x0000008e008e7308 */ /* 0x000fe60000000800 */
[----:B--2---:R-:W-:Y:S01]  /*11ab0*/  F2FP.BF16.F32.PACK_AB R27, R155, R154 ;  /* 0x0000009a9b1b723e */ /* 0x004fe200000010ff */
[C---:B------:R-:W-:Y:S06]  /*11ac0*/  HMMA.16816.F32.BF16 R104, R20.reuse, R128, R104 ;  /* 0x000000801468723c */ /* 0x040fec0000041868 */
[----:B------:R-:W2:Y:S01]  /*11ad0*/  MUFU.EX2 R143, R143 ;  /* 0x0000008f008f7308 */ /* 0x000ea20000000800 */
[C---:B----4-:R-:W-:Y:S01]  /*11ae0*/  F2FP.BF16.F32.PACK_AB R24, R141.reuse, R140 ;  /* 0x0000008c8d18723e */ /* 0x050fe200000010ff */
[C---:B------:R-:W-:Y:S03]  /*11af0*/  HMMA.16816.F32.BF16 R12, R20.reuse, R130, R12 ;  /* 0x00000082140c723c */ /* 0x040fe6000004180c */
[----:B------:R-:W-:Y:S03]  /*11b00*/  FADD.FTZ R140, R140, R149 ;  /* 0x000000958c8c7221 */ /* 0x000fe60000010000 */
[C---:B------:R-:W-:Y:S02]  /*11b10*/  HMMA.16816.F32.BF16 R108, R20.reuse, R124, R108 ;  /* 0x0000007c146c723c */ /* 0x040fe4000004186c */
[----:B------:R-:W-:Y:S03]  /*11b20*/  MUFU.EX2 R53, R53 ;  /* 0x0000003500357308 */ /* 0x000fe60000000800 */
[----:B------:R-:W-:Y:S01]  /*11b30*/  FADD.FTZ R141, R141, R140 ;  /* 0x0000008c8d8d7221 */ /* 0x000fe20000010000 */
[C---:B------:R-:W-:Y:S01]  /*11b40*/  HMMA.16816.F32.BF16 R16, R20.reuse, R126, R16 ;  /* 0x0000007e1410723c */ /* 0x040fe20000041810 */
[----:B------:R-:W3:Y:S05]  /*11b50*/  LDSM.16.MT88.4 R124, [R200+0xd800] ;  /* 0x00d80000c87c783b */ /* 0x000eea0000004200 */
[----:B------:R-:W-:Y:S01]  /*11b60*/  MUFU.EX2 R54, R54 ;  /* 0x0000003600367308 */ /* 0x000fe20000000800 */
[C---:B--2---:R-:W-:Y:S01]  /*11b70*/  F2FP.BF16.F32.PACK_AB R25, R143.reuse, R142 ;  /* 0x0000008e8f19723e */ /* 0x044fe200000010ff */
[C---:B-----5:R-:W-:Y:S08]  /*11b80*/  HMMA.16816.F32.BF16 R112, R20.reuse, R28, R112 ;  /* 0x0000001c1470723c */ /* 0x060ff00000041870 */
[----:B------:R-:W-:Y:S01]  /*11b90*/  MUFU.EX2 R55, R55 ;  /* 0x0000003700377308 */ /* 0x000fe20000000800 */
[----:B------:R-:W-:Y:S01]  /*11ba0*/  HMMA.16816.F32.BF16 R116, R20, R30, R116 ;  /* 0x0000001e1474723c */ /* 0x000fe20000041874 */
[----:B------:R-:W2:Y:S02]  /*11bb0*/  LDSM.16.MT88.4 R20, [R204+0x11800] ;  /* 0x01180000cc14783b */ /* 0x000ea40000004200 */
[----:B------:R-:W-:Y:S03]  /*11bc0*/  FADD.FTZ R142, R142, R151 ;  /* 0x000000978e8e7221 */ /* 0x000fe60000010000 */
[C---:B------:R-:W-:Y:S03]  /*11bd0*/  HMMA.16816.F32.BF16 R8, R24.reuse, R136, R8 ;  /* 0x000000881808723c */ /* 0x040fe60000041808 */
[----:B------:R-:W-:Y:S01]  /*11be0*/  MUFU.EX2 R56, R56 ;  /* 0x0000003800387308 */ /* 0x000fe20000000800 */
[----:B------:R-:W4:Y:S01]  /*11bf0*/  LDSM.16.MT88.4 R28, [R202+0x11800] ;  /* 0x01180000ca1c783b */ /* 0x000f220000004200 */
[----:B------:R-:W-:Y:S01]  /*11c00*/  FADD.FTZ R143, R143, R142 ;  /* 0x0000008e8f8f7221 */ /* 0x000fe20000010000 */
[C---:B------:R-:W-:Y:S07]  /*11c10*/  HMMA.16816.F32.BF16 R68, R24.reuse, R138, R68 ;  /* 0x0000008a1844723c */ /* 0x040fee0000041844 */
[----:B------:R-:W-:Y:S01]  /*11c20*/  MUFU.EX2 R57, R57 ;  /* 0x0000003900397308 */ /* 0x000fe20000000800 */
[--C-:B------:R-:W-:Y:S01]  /*11c30*/  FFMA.FTZ R137, R36, UR4, -R160.reuse ;  /* 0x0000000424897c23 */ /* 0x100fe200080108a0 */
[C---:B------:R-:W-:Y:S03]  /*11c40*/  HMMA.16816.F32.BF16 R72, R24.reuse, R32, R72 ;  /* 0x000000201848723c */ /* 0x040fe60000041848 */
[----:B------:R-:W-:Y:S03]  /*11c50*/  FFMA.FTZ R136, R37, UR4, -R160 ;  /* 0x0000000425887c23 */ /* 0x000fe600080108a0 */
[C---:B------:R-:W-:Y:S01]  /*11c60*/  HMMA.16816.F32.BF16 R76, R24.reuse, R34, R76 ;  /* 0x00000022184c723c */ /* 0x040fe2000004184c */
[----:B------:R-:W5:Y:S01]  /*11c70*/  LDSM.16.MT88.4 R32, [R201+0x11800] ;  /* 0x01180000c920783b */ /* 0x000f620000004200 */
[----:B------:R-:W-:Y:S03]  /*11c80*/  MUFU.EX2 R137, R137 ;  /* 0x0000008900897308 */ /* 0x000fe60000000800 */
[--C-:B------:R-:W-:Y:S01]  /*11c90*/  FFMA.FTZ R138, R38, UR4, -R159.reuse ;  /* 0x00000004268a7c23 */ /* 0x100fe2000801089f */
[C---:B-1----:R-:W-:Y:S06]  /*11ca0*/  HMMA.16816.F32.BF16 R80, R24.reuse, R120, R80 ;  /* 0x000000781850723c */ /* 0x042fec0000041850 */
[----:B------:R-:W1:Y:S01]  /*11cb0*/  MUFU.EX2 R136, R136 ;  /* 0x0000008800887308 */ /* 0x000e620000000800 */
[----:B------:R-:W-:Y:S01]  /*11cc0*/  FFMA.FTZ R139, R39, UR4, -R159 ;  /* 0x00000004278b7c23 */ /* 0x000fe2000801089f */
[C---:B------:R-:W-:Y:S01]  /*11cd0*/  HMMA.16816.F32.BF16 R84, R24.reuse, R122, R84 ;  /* 0x0000007a1854723c */ /* 0x040fe20000041854 */
[----:B------:R-:W5:Y:S02]  /*11ce0*/  LDSM.16.MT88.4 R36, [R200+0x11800] ;  /* 0x01180000c824783b */ /* 0x000f640000004200 */
[----:B------:R-:W-:Y:S03]  /*11cf0*/  FADD.FTZ R152, R152, R141 ;  /* 0x0000008d98987221 */ /* 0x000fe60000010000 */
[C---:B---3--:R-:W-:Y:S02]  /*11d00*/  HMMA.16816.F32.BF16 R88, R24.reuse, R124, R88 ;  /* 0x0000007c1858723c */ /* 0x048fe40000041858 */
[----:B------:R-:W-:Y:S01]  /*11d10*/  MUFU.EX2 R138, R138 ;  /* 0x0000008a008a7308 */ /* 0x000fe20000000800 */
[----:B------:R-:W3:Y:S02]  /*11d20*/  LDSM.16.MT88.4 R120, [R204+0xe000] ;  /* 0x00e00000cc78783b */ /* 0x000ee40000004200 */
[----:B------:R-:W-:Y:S01]  /*11d30*/  FADD.FTZ R154, R154, R143 ;  /* 0x0000008f9a9a7221 */ /* 0x000fe20000010000 */
[C---:B------:R-:W-:Y:S06]  /*11d40*/  HMMA.16816.F32.BF16 R92, R24.reuse, R126, R92 ;  /* 0x0000007e185c723c */ /* 0x040fec000004185c */
[----:B------:R-:W4:Y:S01]  /*11d50*/  MUFU.EX2 R139, R139 ;  /* 0x0000008b008b7308 */ /* 0x000f220000000800 */
[----:B------:R-:W-:Y:S01]  /*11d60*/  LDSM.16.MT88.4 R124, [R202+0x13800] ;  /* 0x01380000ca7c783b */ /* 0x000fe20000004200 */
[C---:B--2---:R-:W-:Y:S08]  /*11d70*/  HMMA.16816.F32.BF16 R96, R24.reuse, R20, R96 ;  /* 0x000000141860723c */ /* 0x044ff00000041860 */
[----:B------:R-:W-:Y:S01]  /*11d80*/  MUFU.EX2 R58, R58 ;  /* 0x0000003a003a7308 */ /* 0x000fe20000000800 */
[C---:B------:R-:W-:Y:S03]  /*11d90*/  HMMA.16816.F32.BF16 R100, R24.reuse, R22, R100 ;  /* 0x000000161864723c */ /* 0x040fe60000041864 */
[----:B-1----:R-:W-:Y:S03]  /*11da0*/  F2FP.BF16.F32.PACK_AB R20, R136, R137 ;  /* 0x000000898814723e */ /* 0x002fe600000010ff */
[C---:B----4-:R-:W-:Y:S03]  /*11db0*/  HMMA.16816.F32.BF16 R104, R24.reuse, R28, R104 ;  /* 0x0000001c1868723c */ /* 0x050fe60000041868 */
[----:B------:R-:W1:Y:S02]  /*11dc0*/  MUFU.EX2 R59, R59 ;  /* 0x0000003b003b7308 */ /* 0x000e640000000800 */
[----:B------:R-:W-:Y:S01]  /*11dd0*/  F2FP.BF16.F32.PACK_AB R21, R139, R138 ;  /* 0x0000008a8b15723e */ /* 0x000fe200000010ff */
[C---:B------:R-:W-:Y:S01]  /*11de0*/  HMMA.16816.F32.BF16 R12, R24.reuse, R30, R12 ;  /* 0x0000001e180c723c */ /* 0x040fe2000004180c */
[----:B------:R-:W2:Y:S04]  /*11df0*/  LDSM.16.MT88.4 R28, [R201+0xe000] ;  /* 0x00e00000c91c783b */ /* 0x000ea80000004200 */
[----:B------:R-:W-:Y:S01]  /*11e00*/  F2FP.BF16.F32.PACK_AB R22, R170, R169 ;  /* 0x000000a9aa16723e */ /* 0x000fe200000010ff */
[C---:B-----5:R-:W-:Y:S05]  /*11e10*/  HMMA.16816.F32.BF16 R108, R24.reuse, R32, R108 ;  /* 0x00000020186c723c */ /* 0x060fea000004186c */
[----:B------:R-:W-:Y:S01]  /*11e20*/  F2FP.BF16.F32.PACK_AB R23, R172, R171 ;  /* 0x000000abac17723e */ /* 0x000fe200000010ff */
[C---:B------:R-:W-:Y:S01]  /*11e30*/  HMMA.16816.F32.BF16 R16, R24.reuse, R34, R16 ;  /* 0x000000221810723c */ /* 0x040fe20000041810 */
[----:B------:R-:W-:Y:S04]  /*11e40*/  LDSM.16.MT88.4 R32, [R204+0x12000] ;  /* 0x01200000cc20783b */ /* 0x000fe80000004200 */
[----:B------:R-:W-:Y:S01]  /*11e50*/  FADD.FTZ R152, R153, R152 ;  /* 0x0000009899987221 */ /* 0x000fe20000010000 */
[C---:B------:R-:W-:Y:S05]  /*11e60*/  HMMA.16816.F32.BF16 R112, R24.reuse, R36, R112 ;  /* 0x000000241870723c */ /* 0x040fea0000041870 */
[----:B------:R-:W-:Y:S01]  /*11e70*/  FADD.FTZ R155, R155, R154 ;  /* 0x0000009a9b9b7221 */ /* 0x000fe20000010000 */
[----:B------:R-:W-:Y:S01]  /*11e80*/  HMMA.16816.F32.BF16 R116, R24, R38, R116 ;  /* 0x000000261874723c */ /* 0x000fe20000041874 */
[----:B------:R-:W4:Y:S04]  /*11e90*/  LDSM.16.MT88.4 R24, [R200+0xe000] ;  /* 0x00e00000c818783b */ /* 0x000f280000004200 */
[----:B------:R-:W-:Y:S01]  /*11ea0*/  FADD.FTZ R137, R137, R152 ;  /* 0x0000009889897221 */ /* 0x000fe20000010000 */
[C---:B---3--:R-:W-:Y:S03]  /*11eb0*/  HMMA.16816.F32.BF16 R8, R20.reuse, R120, R8 ;  /* 0x000000781408723c */ /* 0x048fe60000041808 */
[----:B------:R-:W3:Y:S02]  /*11ec0*/  LDSM.16.MT88.4 R36, [R202+0x12000] ;  /* 0x01200000ca24783b */ /* 0x000ee40000004200 */
[----:B------:R-:W-:Y:S01]  /*11ed0*/  FADD.FTZ R6, R138, R155 ;  /* 0x0000009b8a067221 */ /* 0x000fe20000010000 */
[C---:B------:R-:W-:Y:S05]  /*11ee0*/  HMMA.16816.F32.BF16 R68, R20.reuse, R122, R68 ;  /* 0x0000007a1444723c */ /* 0x040fea0000041844 */
[----:B------:R-:W5:Y:S01]  /*11ef0*/  LDSM.16.MT88.4 R120, [R201+0x12000] ;  /* 0x01200000c978783b */ /* 0x000f620000004200 */
[C---:B------:R-:W-:Y:S05]  /*11f00*/  HMMA.16816.F32.BF16 R72, R20.reuse, R40, R72 ;  /* 0x000000281448723c */ /* 0x040fea0000041848 */
[----:B------:R-:W-:Y:S01]  /*11f10*/  FADD.FTZ R136, R136, R137 ;  /* 0x0000008988887221 */ /* 0x000fe20000010000 */
[C---:B------:R-:W-:Y:S01]  /*11f20*/  HMMA.16816.F32.BF16 R76, R20.reuse, R42, R76 ;  /* 0x0000002a144c723c */ /* 0x040fe2000004184c */
[----:B------:R-:W1:Y:S04]  /*11f30*/  LDSM.16.MT88.4 R40, [R204+0xe800] ;  /* 0x00e80000cc28783b */ /* 0x000e680000004200 */
[----:B------:R-:W-:Y:S01]  /*11f40*/  FADD.FTZ R6, R139, R6 ;  /* 0x000000068b067221 */ /* 0x000fe20000010000 */
[C---:B--2---:R-:W-:Y:S05]  /*11f50*/  HMMA.16816.F32.BF16 R80, R20.reuse, R28, R80 ;  /* 0x0000001c1450723c */ /* 0x044fea0000041850 */
[----:B------:R-:W-:Y:S01]  /*11f60*/  FADD.FTZ R169, R169, R136 ;  /* 0x00000088a9a97221 */ /* 0x000fe20000010000 */
[C---:B------:R-:W-:Y:S01]  /*11f70*/  HMMA.16816.F32.BF16 R84, R20.reuse, R30, R84 ;  /* 0x0000001e1454723c */ /* 0x040fe20000041854 */
[----:B------:R-:W2:Y:S04]  /*11f80*/  LDSM.16.MT88.4 R28, [R202+0xe800] ;  /* 0x00e80000ca1c783b */ /* 0x000ea80000004200 */
[----:B------:R-:W-:Y:S01]  /*11f90*/  FADD.FTZ R171, R171, R6 ;  /* 0x00000006abab7221 */ /* 0x000fe20000010000 */
[C---:B----4-:R-:W-:Y:S05]  /*11fa0*/  HMMA.16816.F32.BF16 R88, R20.reuse, R24, R88 ;  /* 0x000000181458723c */ /* 0x050fea0000041858 */
[----:B------:R-:W-:Y:S01]  /*11fb0*/  FADD.FTZ R170, R170, R169 ;  /* 0x000000a9aaaa7221 */ /* 0x000fe20000010000 */
[C---:B------:R-:W-:Y:S05]  /*11fc0*/  HMMA.16816.F32.BF16 R92, R20.reuse, R26, R92 ;  /* 0x0000001a145c723c */ /* 0x040fea000004185c */
[----:B------:R-:W-:Y:S01]  /*11fd0*/  F2FP.BF16.F32.PACK_AB R24, R174, R173 ;  /* 0x000000adae18723e */ /* 0x000fe200000010ff */
[C---:B------:R-:W-:Y:S05]  /*11fe0*/  HMMA.16816.F32.BF16 R96, R20.reuse, R32, R96 ;  /* 0x000000201460723c */ /* 0x040fea0000041860 */
[----:B------:R-:W-:Y:S01]  /*11ff0*/  F2FP.BF16.F32.PACK_AB R25, R176, R175 ;  /* 0x000000afb019723e */ /* 0x000fe200000010ff */
[C---:B------:R-:W-:Y:S01]  /*12000*/  HMMA.16816.F32.BF16 R100, R20.reuse, R34, R100 ;  /* 0x000000221464723c */ /* 0x040fe20000041864 */
[----:B------:R-:W4:Y:S04]  /*12010*/  LDSM.16.MT88.4 R32, [R200+0xe800] ;  /* 0x00e80000c820783b */ /* 0x000f280000004200 */
[----:B------:R-:W-:Y:S01]  /*12020*/  F2FP.BF16.F32.PACK_AB R26, R178, R177 ;  /* 0x000000b1b21a723e */ /* 0x000fe200000010ff */
[C---:B---3--:R-:W-:Y:S05]  /*12030*/  HMMA.16816.F32.BF16 R104, R20.reuse, R36, R104 ;  /* 0x000000241468723c */ /* 0x048fea0000041868 */
[----:B------:R-:W-:Y:S01]  /*12040*/  F2FP.BF16.F32.PACK_AB R27, R180, R179 ;  /* 0x000000b3b41b723e */ /* 0x000fe200000010ff */
[C---:B------:R-:W-:Y:S01]  /*12050*/  HMMA.16816.F32.BF16 R12, R20.reuse, R38, R12 ;  /* 0x00000026140c723c */ /* 0x040fe2000004180c */
[----:B------:R-:W-:Y:S04]  /*12060*/  LDSM.16.MT88.4 R36, [R201+0x12800] ;  /* 0x01280000c924783b */ /* 0x000fe80000004200 */
[----:B------:R-:W-:Y:S01]  /*12070*/  FADD.FTZ R172, R172, R171 ;  /* 0x000000abacac7221 */ /* 0x000fe20000010000 */
[C---:B-----5:R-:W-:Y:S05]  /*12080*/  HMMA.16816.F32.BF16 R108, R20.reuse, R120, R108 ;  /* 0x00000078146c723c */ /* 0x060fea000004186c */
[----:B------:R-:W-:Y:S01]  /*12090*/  FADD.FTZ R173, R173, R170 ;  /* 0x000000aaadad7221 */ /* 0x000fe20000010000 */
[C---:B------:R-:W-:Y:S01]  /*120a0*/  HMMA.16816.F32.BF16 R16, R20.reuse, R122, R16 ;  /* 0x0000007a1410723c */ /* 0x040fe20000041810 */
[----:B------:R-:W-:Y:S04]  /*120b0*/  LDSM.16.MT88.4 R120, [R201+0x13800] ;  /* 0x01380000c978783b */ /* 0x000fe80000004200 */
[----:B------:R-:W-:Y:S01]  /*120c0*/  FADD.FTZ R175, R175, R172 ;  /* 0x000000acafaf7221 */ /* 0x000fe20000010000 */
[C---:B------:R-:W-:Y:S05]  /*120d0*/  HMMA.16816.F32.BF16 R112, R20.reuse, R44, R112 ;  /* 0x0000002c1470723c */ /* 0x040fea0000041870 */
[----:B------:R-:W-:Y:S01]  /*120e0*/  FADD.FTZ R174, R174, R173 ;  /* 0x000000adaeae7221 */ /* 0x000fe20000010000 */
[----:B------:R-:W-:Y:S01]  /*120f0*/  HMMA.16816.F32.BF16 R116, R20, R46, R116 ;  /* 0x0000002e1474723c */ /* 0x000fe20000041874 */
[----:B------:R-:W3:Y:S04]  /*12100*/  LDSM.16.MT88.4 R20, [R204+0x12800] ;  /* 0x01280000cc14783b */ /* 0x000ee80000004200 */
[----:B------:R-:W-:Y:S01]  /*12110*/  FADD.FTZ R176, R176, R175 ;  /* 0x000000afb0b07221 */ /* 0x000fe20000010000 */
[C---:B-1----:R-:W-:Y:S03]  /*12120*/  HMMA.16816.F32.BF16 R8, R24.reuse, R40, R8 ;  /* 0x000000281808723c */ /* 0x042fe60000041808 */
[----:B------:R-:W-:Y:S02]  /*12130*/  LDSM.16.MT88.4 R44, [R202+0xf000] ;  /* 0x00f00000ca2c783b */ /* 0x000fe40000004200 */
[----:B------:R-:W-:Y:S01]  /*12140*/  FADD.FTZ R177, R177, R174 ;  /* 0x000000aeb1b17221 */ /* 0x000fe20000010000 */
[C---:B------:R-:W-:Y:S05]  /*12150*/  HMMA.16816.F32.BF16 R68, R24.reuse, R42, R68 ;  /* 0x0000002a1844723c */ /* 0x040fea0000041844 */
[----:B------:R-:W-:Y:S01]  /*12160*/  LDSM.16.MT88.4 R40, [R200+0x12800] ;  /* 0x01280000c828783b */ /* 0x000fe20000004200 */
[C---:B--2---:R-:W-:Y:S05]  /*12170*/  HMMA.16816.F32.BF16 R72, R24.reuse, R28, R72 ;  /* 0x0000001c1848723c */ /* 0x044fea0000041848 */
[----:B------:R-:W-:Y:S01]  /*12180*/  FADD.FTZ R3, R179, R176 ;  /* 0x000000b0b3037221 */ /* 0x000fe20000010000 */
[C---:B------:R-:W-:Y:S01]  /*12190*/  HMMA.16816.F32.BF16 R76, R24.reuse, R30, R76 ;  /* 0x0000001e184c723c */ /* 0x040fe2000004184c */
[----:B------:R-:W1:Y:S04]  /*121a0*/  LDSM.16.MT88.4 R28, [R202+0x12800] ;  /* 0x01280000ca1c783b */ /* 0x000e680000004200 */
[----:B------:R-:W-:Y:S01]  /*121b0*/  FADD.FTZ R177, R178, R177 ;  /* 0x000000b1b2b17221 */ /* 0x000fe20000010000 */
[C---:B------:R-:W-:Y:S05]  /*121c0*/  HMMA.16816.F32.BF16 R80, R24.reuse, R48, R80 ;  /* 0x000000301850723c */ /* 0x040fea0000041850 */
[----:B------:R-:W-:Y:S01]  /*121d0*/  FADD.FTZ R3, R180, R3 ;  /* 0x00000003b4037221 */ /* 0x000fe20000010000 */
[C---:B------:R-:W-:Y:S01]  /*121e0*/  HMMA.16816.F32.BF16 R84, R24.reuse, R50, R84 ;  /* 0x000000321854723c */ /* 0x040fe20000041854 */
[----:B------:R-:W-:Y:S05]  /*121f0*/  LDSM.16.MT88.4 R48, [R201+0xf000] ;  /* 0x00f00000c930783b */ /* 0x000fea0000004200 */
[C---:B----4-:R-:W-:Y:S06]  /*12200*/  HMMA.16816.F32.BF16 R88, R24.reuse, R32, R88 ;  /* 0x000000201858723c */ /* 0x050fec0000041858 */
[C---:B------:R-:W-:Y:S01]  /*12210*/  HMMA.16816.F32.BF16 R92, R24.reuse, R34, R92 ;  /* 0x00000022185c723c */ /* 0x040fe2000004185c */
[----:B------:R-:W2:Y:S05]  /*12220*/  LDSM.16.MT88.4 R32, [R204+0xf000] ;  /* 0x00f00000cc20783b */ /* 0x000eaa0000004200 */
[C---:B---3--:R-:W-:Y:S06]  /*12230*/  HMMA.16816.F32.BF16 R96, R24.reuse, R20, R96 ;  /* 0x000000141860723c */ /* 0x048fec0000041860 */
[C---:B------:R-:W-:Y:S05]  /*12240*/  HMMA.16816.F32.BF16 R100, R24.reuse, R22, R100 ;  /* 0x000000161864723c */ /* 0x040fea0000041864 */
[----:B------:R-:W-:Y:S01]  /*12250*/  F2FP.BF16.F32.PACK_AB R20, R53, R52 ;  /* 0x000000343514723e */ /* 0x000fe200000010ff */
[C---:B-1----:R-:W-:Y:S05]  /*12260*/  HMMA.16816.F32.BF16 R104, R24.reuse, R28, R104 ;  /* 0x0000001c1868723c */ /* 0x042fea0000041868 */
[----:B------:R-:W-:Y:S01]  /*12270*/  F2FP.BF16.F32.PACK_AB R21, R55, R54 ;  /* 0x000000363715723e */ /* 0x000fe200000010ff */
[C---:B------:R-:W-:Y:S01]  /*12280*/  HMMA.16816.F32.BF16 R12, R24.reuse, R30, R12 ;  /* 0x0000001e180c723c */ /* 0x040fe2000004180c */
[----:B------:R-:W1:Y:S04]  /*12290*/  LDSM.16.MT88.4 R28, [R200+0xf000] ;  /* 0x00f00000c81c783b */ /* 0x000e680000004200 */
[----:B------:R-:W-:Y:S01]  /*122a0*/  F2FP.BF16.F32.PACK_AB R22, R57, R56 ;  /* 0x000000383916723e */ /* 0x000fe200000010ff */
[C---:B------:R-:W-:Y:S05]  /*122b0*/  HMMA.16816.F32.BF16 R108, R24.reuse, R36, R108 ;  /* 0x00000024186c723c */ /* 0x040fea000004186c */
[----:B------:R-:W-:Y:S01]  /*122c0*/  F2FP.BF16.F32.PACK_AB R23, R59, R58 ;  /* 0x0000003a3b17723e */ /* 0x000fe200000010ff */
[C---:B------:R-:W-:Y:S01]  /*122d0*/  HMMA.16816.F32.BF16 R16, R24.reuse, R38, R16 ;  /* 0x000000261810723c */ /* 0x040fe20000041810 */
[----:B------:R-:W3:Y:S04]  /*122e0*/  LDSM.16.MT88.4 R36, [R204+0x13000] ;  /* 0x01300000cc24783b */ /* 0x000ee80000004200 */
[----:B------:R-:W-:Y:S01]  /*122f0*/  FADD.FTZ R52, R52, R177 ;  /* 0x000000b134347221 */ /* 0x000fe20000010000 */
[C---:B------:R-:W-:Y:S05]  /*12300*/  HMMA.16816.F32.BF16 R112, R24.reuse, R40, R112 ;  /* 0x000000281870723c */ /* 0x040fea0000041870 */
[----:B------:R-:W-:Y:S01]  /*12310*/  FADD.FTZ R54, R54, R3 ;  /* 0x0000000336367221 */ /* 0x000fe20000010000 */
[----:B------:R-:W-:Y:S01]  /*12320*/  HMMA.16816.F32.BF16 R116, R24, R42, R116 ;  /* 0x0000002a1874723c */ /* 0x000fe20000041874 */
[----:B------:R-:W4:Y:S04]  /*12330*/  LDSM.16.MT88.4 R24, [R202+0x13000] ;  /* 0x01300000ca18783b */ /* 0x000f280000004200 */
[----:B------:R-:W-:Y:S01]  /*12340*/  IADD3 R3, R219, -0x1, RZ ;  /* 0xffffffffdb037810 */ /* 0x000fe20007ffe0ff */
[C---:B--2---:R-:W-:Y:S03]  /*12350*/  HMMA.16816.F32.BF16 R8, R20.reuse, R32, R8 ;  /* 0x000000201408723c */ /* 0x044fe60000041808 */
[----:B------:R-:W-:Y:S02]  /*12360*/  LDSM.16.MT88.4 R40, [R202+0xf800] ;  /* 0x00f80000ca28783b */ /* 0x000fe40000004200 */
[----:B------:R-:W-:Y:S01]  /*12370*/  FADD.FTZ R53, R53, R52 ;  /* 0x0000003435357221 */ /* 0x000fe20000010000 */
[C---:B------:R-:W-:Y:S05]  /*12380*/  HMMA.16816.F32.BF16 R68, R20.reuse, R34, R68 ;  /* 0x000000221444723c */ /* 0x040fea0000041844 */
[----:B------:R-:W2:Y:S01]  /*12390*/  LDSM.16.MT88.4 R32, [R201+0x13000] ;  /* 0x01300000c920783b */ /* 0x000ea20000004200 */
[C---:B------:R-:W-:Y:S05]  /*123a0*/  HMMA.16816.F32.BF16 R72, R20.reuse, R44, R72 ;  /* 0x0000002c1448723c */ /* 0x040fea0000041848 */
[----:B------:R-:W-:Y:S01]  /*123b0*/  FADD.FTZ R55, R55, R54 ;  /* 0x0000003637377221 */ /* 0x000fe20000010000 */
[C---:B------:R-:W-:Y:S05]  /*123c0*/  HMMA.16816.F32.BF16 R76, R20.reuse, R46, R76 ;  /* 0x0000002e144c723c */ /* 0x040fea000004184c */
[--C-:B------:R-:W-:Y:S01]  /*123d0*/  FFMA.FTZ R44, R60, UR4, -R160.reuse ;  /* 0x000000043c2c7c23 */ /* 0x100fe200080108a0 */
[C---:B------:R-:W-:Y:S05]  /*123e0*/  HMMA.16816.F32.BF16 R80, R20.reuse, R48, R80 ;  /* 0x000000301450723c */ /* 0x040fea0000041850 */
[----:B------:R-:W-:Y:S01]  /*123f0*/  MUFU.EX2 R44, R44 ;  /* 0x0000002c002c7308 */ /* 0x000fe20000000800 */
[C---:B------:R-:W-:Y:S05]  /*12400*/  HMMA.16816.F32.BF16 R84, R20.reuse, R50, R84 ;  /* 0x000000321454723c */ /* 0x040fea0000041854 */
[--C-:B------:R-:W-:Y:S01]  /*12410*/  FFMA.FTZ R46, R62, UR4, -R159.reuse ;  /* 0x000000043e2e7c23 */ /* 0x100fe2000801089f */
[C---:B-1----:R-:W-:Y:S05]  /*12420*/  HMMA.16816.F32.BF16 R88, R20.reuse, R28, R88 ;  /* 0x0000001c1458723c */ /* 0x042fea0000041858 */
[----:B------:R-:W-:Y:S01]  /*12430*/  MUFU.EX2 R46, R46 ;  /* 0x0000002e002e7308 */ /* 0x000fe20000000800 */
[C---:B------:R-:W-:Y:S01]  /*12440*/  HMMA.16816.F32.BF16 R92, R20.reuse, R30, R92 ;  /* 0x0000001e145c723c */ /* 0x040fe2000004185c */
[----:B------:R-:W1:Y:S04]  /*12450*/  LDSM.16.MT88.4 R28, [R200+0x13000] ;  /* 0x01300000c81c783b */ /* 0x000e680000004200 */
[--C-:B------:R-:W-:Y:S01]  /*12460*/  FFMA.FTZ R47, R63, UR4, -R159.reuse ;  /* 0x000000043f2f7c23 */ /* 0x100fe2000801089f */
[C---:B---3--:R-:W-:Y:S05]  /*12470*/  HMMA.16816.F32.BF16 R96, R20.reuse, R36, R96 ;  /* 0x000000241460723c */ /* 0x048fea0000041860 */
[----:B------:R-:W-:Y:S01]  /*12480*/  MUFU.EX2 R47, R47 ;  /* 0x0000002f002f7308 */ /* 0x000fe20000000800 */
[C---:B------:R-:W-:Y:S01]  /*12490*/  HMMA.16816.F32.BF16 R100, R20.reuse, R38, R100 ;  /* 0x000000261464723c */ /* 0x040fe20000041864 */
[----:B------:R-:W3:Y:S04]  /*124a0*/  LDSM.16.MT88.4 R36, [R204+0xf800] ;  /* 0x00f80000cc24783b */ /* 0x000ee80000004200 */
[--C-:B------:R-:W-:Y:S01]  /*124b0*/  FFMA.FTZ R50, R66, UR4, -R159.reuse ;  /* 0x0000000442327c23 */ /* 0x100fe2000801089f */
[C---:B----4-:R-:W-:Y:S05]  /*124c0*/  HMMA.16816.F32.BF16 R104, R20.reuse, R24, R104 ;  /* 0x000000181468723c */ /* 0x050fea0000041868 */
[----:B------:R-:W-:Y:S01]  /*124d0*/  MUFU.EX2 R50, R50 ;  /* 0x0000003200327308 */ /* 0x000fe20000000800 */
[C---:B------:R-:W-:Y:S05]  /*124e0*/  HMMA.16816.F32.BF16 R12, R20.reuse, R26, R12 ;  /* 0x0000001a140c723c */ /* 0x040fea000004180c */
[--C-:B------:R-:W-:Y:S01]  /*124f0*/  FFMA.FTZ R45, R61, UR4, -R160.reuse ;  /* 0x000000043d2d7c23 */ /* 0x100fe200080108a0 */
[C---:B--2---:R-:W-:Y:S05]  /*12500*/  HMMA.16816.F32.BF16 R108, R20.reuse, R32, R108 ;  /* 0x00000020146c723c */ /* 0x044fea000004186c */
[--C-:B------:R-:W-:Y:S01]  /*12510*/  FFMA.FTZ R48, R64, UR4, -R160.reuse ;  /* 0x0000000440307c23 */ /* 0x100fe200080108a0 */
[C---:B------:R-:W-:Y:S01]  /*12520*/  HMMA.16816.F32.BF16 R16, R20.reuse, R34, R16 ;  /* 0x000000221410723c */ /* 0x040fe20000041810 */
[----:B------:R-:W2:Y:S01]  /*12530*/  MUFU.EX2 R45, R45 ;  /* 0x0000002d002d7308 */ /* 0x000ea20000000800 */
[----:B------:R-:W4:Y:S03]  /*12540*/  LDSM.16.MT88.4 R32, [R201+0xf800] ;  /* 0x00f80000c920783b */ /* 0x000f260000004200 */
[----:B------:R-:W-:Y:S01]  /*12550*/  FFMA.FTZ R159, R67, UR4, -R159 ;  /* 0x00000004439f7c23 */ /* 0x000fe2000801089f */
[C---:B-1----:R-:W-:Y:S05]  /*12560*/  HMMA.16816.F32.BF16 R112, R20.reuse, R28, R112 ;  /* 0x0000001c1470723c */ /* 0x042fea0000041870 */
[----:B------:R-:W-:Y:S01]  /*12570*/  MUFU.EX2 R48, R48 ;  /* 0x0000003000307308 */ /* 0x000fe20000000800 */
[----:B------:R-:W-:Y:S01]  /*12580*/  FFMA.FTZ R160, R65, UR4, -R160 ;  /* 0x0000000441a07c23 */ /* 0x000fe200080108a0 */
[----:B------:R-:W-:Y:S01]  /*12590*/  HMMA.16816.F32.BF16 R116, R20, R30, R116 ;  /* 0x0000001e1474723c */ /* 0x000fe20000041874 */
[----:B------:R-:W1:Y:S07]  /*125a0*/  LDSM.16.MT88.4 R20, [R200+0xf800] ;  /* 0x00f80000c814783b */ /* 0x000e6e0000004200 */
[----:B------:R-:W5:Y:S03]  /*125b0*/  MUFU.EX2 R49, R160 ;  /* 0x000000a000317308 */ /* 0x000f660000000800 */
[----:B--2---:R-:W-:Y:S01]  /*125c0*/  F2FP.BF16.F32.PACK_AB R24, R45, R44 ;  /* 0x0000002c2d18723e */ /* 0x004fe200000010ff */
[----:B------:R-:W-:Y:S01]  /*125d0*/  FADD.FTZ R56, R56, R53 ;  /* 0x0000003538387221 */ /* 0x000fe20000010000 */
[----:B------:R-:W-:Y:S02]  /*125e0*/  F2FP.BF16.F32.PACK_AB R25, R47, R46 ;  /* 0x0000002e2f19723e */ /* 0x000fe400000010ff */
[----:B------:R-:W-:Y:S01]  /*125f0*/  MOV R219, R3 ;  /* 0x0000000300db7202 */ /* 0x000fe20000000f00 */
[----:B------:R-:W-:Y:S02]  /*12600*/  FADD.FTZ R58, R58, R55 ;  /* 0x000000373a3a7221 */ /* 0x000fe40000010000 */
[----:B------:R-:W2:Y:S01]  /*12610*/  MUFU.EX2 R159, R159 ;  /* 0x0000009f009f7308 */ /* 0x000ea20000000800 */
[----:B------:R-:W-:Y:S01]  /*12620*/  FADD.FTZ R57, R57, R56 ;  /* 0x0000003839397221 */ /* 0x000fe20000010000 */
[----:B------:R-:W-:Y:S01]  /*12630*/  MOV R3, R0 ;  /* 0x0000000000037202 */ /* 0x000fe20000000f00 */
[----:B------:R-:W-:Y:S02]  /*12640*/  FADD.FTZ R59, R59, R58 ;  /* 0x0000003a3b3b7221 */ /* 0x000fe40000010000 */
[----:B------:R-:W-:Y:S02]  /*12650*/  FADD.FTZ R44, R44, R57 ;  /* 0x000000392c2c7221 */ /* 0x000fe40000010000 */
[----:B------:R-:W-:Y:S01]  /*12660*/  FADD.FTZ R46, R46, R59 ;  /* 0x0000003b2e2e7221 */ /* 0x000fe20000010000 */
[----:B-----5:R-:W-:Y:S01]  /*12670*/  F2FP.BF16.F32.PACK_AB R26, R49, R48 ;  /* 0x00000030311a723e */ /* 0x020fe200000010ff */
[----:B------:R-:W-:Y:S02]  /*12680*/  FADD.FTZ R45, R45, R44 ;  /* 0x0000002c2d2d7221 */ /* 0x000fe40000010000 */
[----:B------:R-:W-:Y:S02]  /*12690*/  FADD.FTZ R47, R47, R46 ;  /* 0x0000002e2f2f7221 */ /* 0x000fe40000010000 */
[----:B------:R-:W-:Y:S01]  /*126a0*/  FADD.FTZ R48, R48, R45 ;  /* 0x0000002d30307221 */ /* 0x000fe20000010000 */
[----:B--2---:R-:W-:Y:S01]  /*126b0*/  F2FP.BF16.F32.PACK_AB R27, R159, R50 ;  /* 0x000000329f1b723e */ /* 0x004fe200000010ff */
[----:B------:R-:W-:Y:S02]  /*126c0*/  FADD.FTZ R50, R50, R47 ;  /* 0x0000002f32327221 */ /* 0x000fe40000010000 */
[----:B------:R-:W-:Y:S02]  /*126d0*/  FADD.FTZ R237, R49, R48 ;  /* 0x0000003031ed7221 */ /* 0x000fe40000010000 */
[----:B------:R-:W-:Y:S02]  /*126e0*/  FADD.FTZ R236, R159, R50 ;  /* 0x000000329fec7221 */ /* 0x000fe40000010000 */
[C---:B---3--:R-:W-:Y:S01]  /*126f0*/  HMMA.16816.F32.BF16 R128, R24.reuse, R36, R8 ;  /* 0x000000241880723c */ /* 0x048fe20000041808 */
[----:B------:R-:W2:Y:S05]  /*12700*/  LDSM.16.MT88.4 R8, [R204+0x13800] ;  /* 0x01380000cc08783b */ /* 0x000eaa0000004200 */
[C---:B------:R-:W-:Y:S06]  /*12710*/  HMMA.16816.F32.BF16 R68, R24.reuse, R38, R68 ;  /* 0x000000261844723c */ /* 0x040fec0000041844 */
[C---:B------:R-:W-:Y:S06]  /*12720*/  HMMA.16816.F32.BF16 R72, R24.reuse, R40, R72 ;  /* 0x000000281848723c */ /* 0x040fec0000041848 */
[C---:B------:R-:W-:Y:S06]  /*12730*/  HMMA.16816.F32.BF16 R76, R24.reuse, R42, R76 ;  /* 0x0000002a184c723c */ /* 0x040fec000004184c */
[C---:B----4-:R-:W-:Y:S06]  /*12740*/  HMMA.16816.F32.BF16 R80, R24.reuse, R32, R80 ;  /* 0x000000201850723c */ /* 0x050fec0000041850 */
[C---:B------:R-:W-:Y:S06]  /*12750*/  HMMA.16816.F32.BF16 R84, R24.reuse, R34, R84 ;  /* 0x000000221854723c */ /* 0x040fec0000041854 */
[C---:B-1----:R-:W-:Y:S06]  /*12760*/  HMMA.16816.F32.BF16 R88, R24.reuse, R20, R88 ;  /* 0x000000141858723c */ /* 0x042fec0000041858 */
[C---:B------:R-:W-:Y:S01]  /*12770*/  HMMA.16816.F32.BF16 R92, R24.reuse, R22, R92 ;  /* 0x00000016185c723c */ /* 0x040fe2000004185c */
[----:B------:R-:W1:Y:S05]  /*12780*/  LDSM.16.MT88.4 R20, [R200+0x13800] ;  /* 0x01380000c814783b */ /* 0x000e6a0000004200 */
[C---:B--2---:R-:W-:Y:S06]  /*12790*/  HMMA.16816.F32.BF16 R96, R24.reuse, R8, R96 ;  /* 0x000000081860723c */ /* 0x044fec0000041860 */
[C---:B------:R-:W-:Y:S06]  /*127a0*/  HMMA.16816.F32.BF16 R100, R24.reuse, R10, R100 ;  /* 0x0000000a1864723c */ /* 0x040fec0000041864 */
[C---:B------:R-:W-:Y:S06]  /*127b0*/  HMMA.16816.F32.BF16 R104, R24.reuse, R124, R104 ;  /* 0x0000007c1868723c */ /* 0x040fec0000041868 */
[C---:B------:R-:W-:Y:S06]  /*127c0*/  HMMA.16816.F32.BF16 R124, R24.reuse, R126, R12 ;  /* 0x0000007e187c723c */ /* 0x040fec000004180c */
[C---:B------:R-:W-:Y:S06]  /*127d0*/  HMMA.16816.F32.BF16 R108, R24.reuse, R120, R108 ;  /* 0x00000078186c723c */ /* 0x040fec000004186c */
[C---:B------:R-:W-:Y:S06]  /*127e0*/  HMMA.16816.F32.BF16 R120, R24.reuse, R122, R16 ;  /* 0x0000007a1878723c */ /* 0x040fec0000041810 */
[C---:B-1----:R-:W-:Y:S06]  /*127f0*/  HMMA.16816.F32.BF16 R112, R24.reuse, R20, R112 ;  /* 0x000000141870723c */ /* 0x042fec0000041870 */
[----:B------:R-:W-:Y:S01]  /*12800*/  HMMA.16816.F32.BF16 R116, R24, R22, R116 ;  /* 0x000000161874723c */ /* 0x000fe20000041874 */
[----:B------:R-:W-:Y:S11]  /*12810*/  @!UPT UIADD3 URZ, URZ, URZ, URZ ;  /* 0x0000003f3f3ff290 */ /* 0x000ff6000fffe03f */
[----:B------:R-:W-:Y:S01]  /*12820*/  @!UPT UIADD3 URZ, URZ, URZ, URZ ;  /* 0x0000003f3f3ff290 */ /* 0x000fe2000fffe03f */
[----:B------:R-:W-:Y:S11]  /*12830*/  @P1 BRA `(.L_x_782) ;  /* 0xffffffb400a01947 */ /* 0x000ff6000383ffff */
.L_x_778:
[----:B------:R-:W1:Y:S01]  /*12840*/  SHFL.BFLY PT, R4, R237, 0x2, 0x1f ;  /* 0x0c401f00ed047f89 */ /* 0x000e6200000e0000 */
[----:B------:R-:W2:Y:S01]  /*12850*/  S2UR UR4, SR_CgaCtaId ;  /* 0x00000000000479c3 */ /* 0x000ea20000008800 */
[----:B------:R-:W-:Y:S01]  /*12860*/  MOV R11, 0x3f800000 ;  /* 0x3f800000000b7802 */ /* 0x000fe20000000f00 */
[----:B------:R-:W-:Y:S01]  /*12870*/  UMOV UR5, 0x400 ;  /* 0x0000040000057882 */ /* 0x000fe20000000000 */
[----:B------:R-:W3:Y:S01]  /*12880*/  SHFL.BFLY PT, R7, R236, 0x2, 0x1f ;  /* 0x0c401f00ec077f89 */ /* 0x000ee200000e0000 */
[----:B------:R-:W-:Y:S01]  /*12890*/  MOV R14, 0x7f800000 ;  /* 0x7f800000000e7802 */ /* 0x000fe20000000f00 */
[----:B------:R-:W4:Y:S01]  /*128a0*/  S2R R3, SR_TID.X ;  /* 0x0000000000037919 */ /* 0x000f220000002100 */
[----:B-1----:R-:W-:Y:S01]  /*128b0*/  FADD.FTZ R5, R4, R237 ;  /* 0x000000ed04057221 */ /* 0x002fe20000010000 */
[----:B--2---:R-:W-:Y:S01]  /*128c0*/  ULEA UR4, UR4, UR5, 0x18 ;  /* 0x0000000504047291 */ /* 0x004fe2000f8ec03f */
[----:B---3--:R-:W-:-:S03]  /*128d0*/  FADD.FTZ R4, R7, R236 ;  /* 0x000000ec07047221 */ /* 0x008fc60000010000 */
[----:B------:R-:W1:Y:S04]  /*128e0*/  SHFL.BFLY PT, R8, R5, 0x1, 0x1f ;  /* 0x0c201f0005087f89 */ /* 0x000e6800000e0000 */
[----:B------:R-:W2:Y:S01]  /*128f0*/  SHFL.BFLY PT, R7, R4, 0x1, 0x1f ;  /* 0x0c201f0004077f89 */ /* 0x000ea200000e0000 */
[----:B----4-:R-:W-:-:S04]  /*12900*/  SHF.R.S32.HI R6, RZ, 0x1f, R3 ;  /* 0x0000001fff067819 */ /* 0x010fc80000011403 */
[----:B------:R-:W-:-:S04]  /*12910*/  LEA.HI R10, R6, R3, RZ, 0x2 ;  /* 0x00000003060a7211 */ /* 0x000fc800078f10ff */
[----:B------:R-:W-:-:S04]  /*12920*/  LOP3.LUT R12, R10, 0x3ffffffc, RZ, 0xc0, !PT ;  /* 0x3ffffffc0a0c7812 */ /* 0x000fc800078ec0ff */
[-C--:B------:R-:W-:Y:S01]  /*12930*/  IADD3 R9, -R12, R3.reuse, RZ ;  /* 0x000000030c097210 */ /* 0x080fe20007ffe1ff */
[----:B-1----:R-:W-:Y:S01]  /*12940*/  FADD.FTZ R8, R5, R8 ;  /* 0x0000000805087221 */ /* 0x002fe20000010000 */
[----:B------:R-:W-:Y:S02]  /*12950*/  LEA.HI R5, R6, R3, RZ, 0x5 ;  /* 0x0000000306057211 */ /* 0x000fe400078f28ff */
[----:B------:R-:W-:Y:S01]  /*12960*/  MOV R12, 0x3f800000 ;  /* 0x3f800000000c7802 */ /* 0x000fe20000000f00 */
[----:B--2---:R-:W-:Y:S01]  /*12970*/  FADD.FTZ R7, R4, R7 ;  /* 0x0000000704077221 */ /* 0x004fe20000010000 */
[----:B------:R-:W-:Y:S02]  /*12980*/  SHF.R.S32.HI R4, RZ, 0x5, R5 ;  /* 0x00000005ff047819 */ /* 0x000fe40000011405 */
[----:B------:R-:W-:Y:S02]  /*12990*/  FSETP.NE.FTZ.AND P4, PT, R8, RZ, PT ;  /* 0x000000ff0800720b */ /* 0x000fe40003f95000 */
[----:B------:R-:W-:-:S02]  /*129a0*/  LEA R4, R4, R9, 0x9 ;  /* 0x0000000904047211 */ /* 0x000fc400078e48ff */
[--C-:B------:R-:W-:Y:S02]  /*129b0*/  SHF.R.S32.HI R9, RZ, 0x2, R10.reuse ;  /* 0x00000002ff097819 */ /* 0x100fe4000001140a */
[----:B------:R-:W-:Y:S02]  /*129c0*/  SHF.R.S32.HI R10, RZ, 0x1f, R10 ;  /* 0x0000001fff0a7819 */ /* 0x000fe4000001140a */
[----:B------:R-:W-:Y:S02]  /*129d0*/  FSETP.NE.FTZ.AND P3, PT, R7, RZ, PT ;  /* 0x000000ff0700720b */ /* 0x000fe40003f75000 */
[----:B------:R-:W-:-:S03]  /*129e0*/  LEA.HI R10, R10, R9, RZ, 0x3 ;  /* 0x000000090a0a7211 */ /* 0x000fc600078f18ff */
[----:B------:R-:W1:Y:S01]  /*129f0*/  @P4 MUFU.RCP R11, R8 ;  /* 0x00000008000b4308 */ /* 0x000e620000001000 */
[----:B------:R-:W-:-:S04]  /*12a00*/  LOP3.LUT R10, R10, 0xfffffff8, RZ, 0xc0, !PT ;  /* 0xfffffff80a0a7812 */ /* 0x000fc800078ec0ff */
[----:B------:R-:W-:-:S03]  /*12a10*/  IADD3 R10, R9, -R10, RZ ;  /* 0x8000000a090a7210 */ /* 0x000fc60007ffe0ff */
[----:B------:R-:W2:Y:S01]  /*12a20*/  @P3 MUFU.RCP R12, R7 ;  /* 0x00000007000c3308 */ /* 0x000ea20000001000 */
[C---:B------:R-:W-:Y:S02]  /*12a30*/  SHF.L.U32 R9, R10.reuse, 0x6, RZ ;  /* 0x000000060a097819 */ /* 0x040fe400000006ff */
[C---:B------:R-:W-:Y:S02]  /*12a40*/  LOP3.LUT R13, R10.reuse, 0x1, RZ, 0xc0, !PT ;  /* 0x000000010a0d7812 */ /* 0x040fe400078ec0ff */
[----:B------:R-:W-:Y:S02]  /*12a50*/  LOP3.LUT R9, R9, 0x1c0, RZ, 0xc0, !PT ;  /* 0x000001c009097812 */ /* 0x000fe400078ec0ff */
[----:B------:R-:W-:Y:S01]  /*12a60*/  ISETP.NE.U32.AND P0, PT, R13, 0x1, PT ;  /* 0x000000010d00780c */ /* 0x000fe20003f05070 */
[----:B------:R-:W-:Y:S01]  /*12a70*/  @P4 MUFU.LG2 R8, R8 ;  /* 0x0000000800084308 */ /* 0x000fe20000000c00 */
[----:B------:R-:W-:Y:S01]  /*12a80*/  LEA.HI R9, R9, R9, RZ, 0x1d ;  /* 0x0000000909097211 */ /* 0x000fe200078fe8ff */
[C---:B-1----:R-:W-:Y:S01]  /*12a90*/  FMUL.FTZ R128, R11.reuse, R128 ;  /* 0x000000800b807220 */ /* 0x042fe20000410000 */
[----:B------:R-:W-:Y:S01]  /*12aa0*/  R2P PR, R10, 0x6 ;  /* 0x000000060a007804 */ /* 0x000fe20000000000 */
[C---:B------:R-:W-:Y:S01]  /*12ab0*/  FMUL.FTZ R129, R11.reuse, R129 ;  /* 0x000000810b817220 */ /* 0x040fe20000410000 */
[----:B------:R-:W-:Y:S01]  /*12ac0*/  LEA R4, R4, R9, 0x1 ;  /* 0x0000000904047211 */ /* 0x000fe200078e08ff */
[C---:B------:R-:W-:Y:S01]  /*12ad0*/  FMUL.FTZ R68, R11.reuse, R68 ;  /* 0x000000440b447220 */ /* 0x040fe20000410000 */
[----:B------:R-:W-:Y:S01]  /*12ae0*/  FMUL.FTZ R69, R11, R69 ;  /* 0x000000450b457220 */ /* 0x000fe20000410000 */
[----:B------:R-:W-:Y:S01]  /*12af0*/  MOV R10, 0x40 ;  /* 0x00000040000a7802 */ /* 0x000fe20000000f00 */
[----:B--2---:R-:W-:Y:S01]  /*12b00*/  FMUL.FTZ R131, R12, R131 ;  /* 0x000000830c837220 */ /* 0x004fe20000410000 */
[----:B------:R-:W-:Y:S01]  /*12b10*/  LEA R9, R4, UR4, 0x1 ;  /* 0x0000000404097c11 */ /* 0x000fe2000f8e08ff */
[C---:B------:R-:W-:Y:S01]  /*12b20*/  FMUL.FTZ R130, R12.reuse, R130 ;  /* 0x000000820c827220 */ /* 0x040fe20000410000 */
[----:B------:R-:W-:Y:S01]  /*12b30*/  MOV R4, 0x20 ;  /* 0x0000002000047802 */ /* 0x000fe20000000f00 */
[C---:B------:R-:W-:Y:S01]  /*12b40*/  FMUL.FTZ R71, R12.reuse, R71 ;  /* 0x000000470c477220 */ /* 0x040fe20000410000 */
[C---:B------:R-:W-:Y:S01]  /*12b50*/  FMUL.FTZ R70, R12.reuse, R70 ;  /* 0x000000460c467220 */ /* 0x040fe20000410000 */
[----:B------:R-:W-:Y:S01]  /*12b60*/  IADD3 R13, R9, -0x10, RZ ;  /* 0xfffffff0090d7810 */ /* 0x000fe20007ffe0ff */
[C---:B------:R-:W-:Y:S01]  /*12b70*/  FMUL.FTZ R72, R11.reuse, R72 ;  /* 0x000000480b487220 */ /* 0x040fe20000410000 */
[----:B------:R-:W-:Y:S01]  /*12b80*/  FMUL.FTZ R73, R11, R73 ;  /* 0x000000490b497220 */ /* 0x000fe20000410000 */
[C---:B------:R-:W-:Y:S01]  /*12b90*/  FMUL.FTZ R75, R12.reuse, R75 ;  /* 0x0000004b0c4b7220 */ /* 0x040fe20000410000 */
[C---:B------:R-:W-:Y:S01]  /*12ba0*/  FMUL.FTZ R74, R12.reuse, R74 ;  /* 0x0000004a0c4a7220 */ /* 0x040fe20000410000 */
[----:B------:R-:W-:Y:S01]  /*12bb0*/  @P0 IADD3 R13, R9, 0x10, RZ ;  /* 0x00000010090d0810 */ /* 0x000fe20007ffe0ff */
[C---:B------:R-:W-:Y:S01]  /*12bc0*/  FMUL.FTZ R76, R11.reuse, R76 ;  /* 0x0000004c0b4c7220 */ /* 0x040fe20000410000 */
[C---:B------:R-:W-:Y:S01]  /*12bd0*/  FMUL.FTZ R77, R11.reuse, R77 ;  /* 0x0000004d0b4d7220 */ /* 0x040fe20000410000 */
[C---:B------:R-:W-:Y:S01]  /*12be0*/  FMUL.FTZ R79, R12.reuse, R79 ;  /* 0x0000004f0c4f7220 */ /* 0x040fe20000410000 */
[----:B------:R-:W-:Y:S01]  /*12bf0*/  FMUL.FTZ R78, R12, R78 ;  /* 0x0000004e0c4e7220 */ /* 0x000fe20000410000 */
[----:B------:R-:W-:Y:S01]  /*12c00*/  SEL R4, R4, 0xffffffe0, !P1 ;  /* 0xffffffe004047807 */ /* 0x000fe20004800000 */
[C---:B------:R-:W-:Y:S01]  /*12c10*/  FMUL.FTZ R80, R11.reuse, R80 ;  /* 0x000000500b507220 */ /* 0x040fe20000410000 */
[----:B------:R-:W-:Y:S01]  /*12c20*/  ISETP.NE.AND P0, PT, R218, -0x1, PT ;  /* 0xffffffffda00780c */ /* 0x000fe20003f05270 */
[C---:B------:R-:W-:Y:S01]  /*12c30*/  FMUL.FTZ R81, R11.reuse, R81 ;  /* 0x000000510b517220 */ /* 0x040fe20000410000 */
[C---:B------:R-:W-:Y:S01]  /*12c40*/  FMUL.FTZ R83, R12.reuse, R83 ;  /* 0x000000530c537220 */ /* 0x040fe20000410000 */
[C---:B------:R-:W-:Y:S01]  /*12c50*/  FMUL.FTZ R82, R12.reuse, R82 ;  /* 0x000000520c527220 */ /* 0x040fe20000410000 */
[C---:B------:R-:W-:Y:S01]  /*12c60*/  FMUL.FTZ R84, R11.reuse, R84 ;  /* 0x000000540b547220 */ /* 0x040fe20000410000 */
[----:B------:R-:W-:Y:S01]  /*12c70*/  FMUL.FTZ R85, R11, R85 ;  /* 0x000000550b557220 */ /* 0x000fe20000410000 */
[C---:B------:R-:W-:Y:S01]  /*12c80*/  FMUL.FTZ R87, R12.reuse, R87 ;  /* 0x000000570c577220 */ /* 0x040fe20000410000 */
[----:B------:R-:W-:Y:S01]  /*12c90*/  FMUL.FTZ R86, R12, R86 ;  /* 0x000000560c567220 */ /* 0x000fe20000410000 */
[----:B------:R-:W-:Y:S01]  /*12ca0*/  F2FP.BF16.F32.PACK_AB R128, R129, R128 ;  /* 0x000000808180723e */ /* 0x000fe200000010ff */
[----:B------:R-:W-:Y:S01]  /*12cb0*/  FMUL.FTZ R88, R11, R88 ;  /* 0x000000580b587220 */ /* 0x000fe20000410000 */
[----:B------:R-:W-:Y:S01]  /*12cc0*/  F2FP.BF16.F32.PACK_AB R130, R131, R130 ;  /* 0x000000828382723e */ /* 0x000fe200000010ff */
[----:B------:R-:W-:Y:S01]  /*12cd0*/  FMUL.FTZ R89, R11, R89 ;  /* 0x000000590b597220 */ /* 0x000fe20000410000 */
[----:B------:R-:W-:Y:S01]  /*12ce0*/  SEL R10, R10, 0xffffffc0, !P2 ;  /* 0xffffffc00a0a7807 */ /* 0x000fe20005000000 */
[C---:B------:R-:W-:Y:S01]  /*12cf0*/  FMUL.FTZ R91, R12.reuse, R91 ;  /* 0x0000005b0c5b7220 */ /* 0x040fe20000410000 */
[C---:B------:R-:W-:Y:S01]  /*12d00*/  FMUL.FTZ R90, R12.reuse, R90 ;  /* 0x0000005a0c5a7220 */ /* 0x040fe20000410000 */
[----:B------:R-:W-:Y:S01]  /*12d10*/  F2FP.BF16.F32.PACK_AB R68, R69, R68 ;  /* 0x000000444544723e */ /* 0x000fe200000010ff */
[----:B------:R-:W-:Y:S01]  /*12d20*/  FMUL.FTZ R92, R11, R92 ;  /* 0x0000005c0b5c7220 */ /* 0x000fe20000410000 */
[----:B------:R-:W-:Y:S01]  /*12d30*/  F2FP.BF16.F32.PACK_AB R70, R71, R70 ;  /* 0x000000464746723e */ /* 0x000fe200000010ff */
[----:B------:R-:W-:Y:S01]  /*12d40*/  FMUL.FTZ R93, R11, R93 ;  /* 0x0000005d0b5d7220 */ /* 0x000fe20000410000 */
[C---:B------:R-:W-:Y:S01]  /*12d50*/  FMUL.FTZ R95, R12.reuse, R95 ;  /* 0x0000005f0c5f7220 */ /* 0x040fe20000410000 */
[C---:B------:R-:W-:Y:S01]  /*12d60*/  FMUL.FTZ R94, R12.reuse, R94 ;  /* 0x0000005e0c5e7220 */ /* 0x040fe20000410000 */
[----:B------:R-:W-:Y:S01]  /*12d70*/  F2FP.BF16.F32.PACK_AB R72, R73, R72 ;  /* 0x000000484948723e */ /* 0x000fe200000010ff */
[----:B------:R-:W-:Y:S01]  /*12d80*/  FMUL.FTZ R96, R11, R96 ;  /* 0x000000600b607220 */ /* 0x000fe20000410000 */
[----:B------:R-:W-:Y:S01]  /*12d90*/  F2FP.BF16.F32.PACK_AB R74, R75, R74 ;  /* 0x0000004a4b4a723e */ /* 0x000fe200000010ff */
[----:B------:R-:W-:Y:S01]  /*12da0*/  FMUL.FTZ R97, R11, R97 ;  /* 0x000000610b617220 */ /* 0x000fe20000410000 */
[----:B------:R-:W-:Y:S01]  /*12db0*/  IADD3 R15, R9, R4, RZ ;  /* 0x00000004090f7210 */ /* 0x000fe20007ffe0ff */
[C---:B------:R-:W-:Y:S01]  /*12dc0*/  FMUL.FTZ R99, R12.reuse, R99 ;  /* 0x000000630c637220 */ /* 0x040fe20000410000 */
[----:B------:R-:W-:Y:S01]  /*12dd0*/  FMUL.FTZ R98, R12, R98 ;  /* 0x000000620c627220 */ /* 0x000fe20000410000 */
[----:B------:R-:W-:Y:S01]  /*12de0*/  F2FP.BF16.F32.PACK_AB R76, R77, R76 ;  /* 0x0000004c4d4c723e */ /* 0x000fe200000010ff */
[----:B------:R-:W-:Y:S01]  /*12df0*/  FMUL.FTZ R100, R11, R100 ;  /* 0x000000640b647220 */ /* 0x000fe20000410000 */
[----:B------:R-:W-:Y:S01]  /*12e00*/  F2FP.BF16.F32.PACK_AB R78, R79, R78 ;  /* 0x0000004e4f4e723e */ /* 0x000fe200000010ff */
[C---:B------:R-:W-:Y:S01]  /*12e10*/  FMUL.FTZ R101, R11.reuse, R101 ;  /* 0x000000650b657220 */ /* 0x040fe20000410000 */
[----:B------:R-:W-:Y:S01]  /*12e20*/  IADD3 R17, R4, R13, RZ ;  /* 0x0000000d04117210 */ /* 0x000fe20007ffe0ff */
[C---:B------:R-:W-:Y:S01]  /*12e30*/  FMUL.FTZ R104, R11.reuse, R104 ;  /* 0x000000680b687220 */ /* 0x040fe20000410000 */
        /* <DEDUP_REMOVED lines=9> */
[----:B------:R-:W-:Y:S01]  /*12ed0*/  FMUL.FTZ R116, R11, R116 ;  /* 0x000000740b747220 */ /* 0x000fe20000410000 */
[C---:B------:R-:W-:Y:S01]  /*12ee0*/  FMUL.FTZ R103, R12.reuse, R103 ;  /* 0x000000670c677220 */ /* 0x040fe20000410000 */
[C---:B------:R-:W-:Y:S01]  /*12ef0*/  FMUL.FTZ R102, R12.reuse, R102 ;  /* 0x000000660c667220 */ /* 0x040fe20000410000 */
[----:B------:R-:W-:Y:S01]  /*12f00*/  F2FP.BF16.F32.PACK_AB R80, R81, R80 ;  /* 0x000000505150723e */ /* 0x000fe200000010ff */
[----:B------:R-:W-:Y:S01]  /*12f10*/  FMUL.FTZ R11, R11, R117 ;  /* 0x000000750b0b7220 */ /* 0x000fe20000410000 */
[----:B------:R-:W-:Y:S01]  /*12f20*/  F2FP.BF16.F32.PACK_AB R82, R83, R82 ;  /* 0x000000525352723e */ /* 0x000fe200000010ff */
[C---:B------:R-:W-:Y:S01]  /*12f30*/  FMUL.FTZ R107, R12.reuse, R107 ;  /* 0x0000006b0c6b7220 */ /* 0x040fe20000410000 */
[----:B------:R-:W-:Y:S01]  /*12f40*/  IADD3 R19, R9, R10, RZ ;  /* 0x0000000a09137210 */ /* 0x000fe20007ffe0ff */
[C---:B------:R-:W-:Y:S01]  /*12f50*/  FMUL.FTZ R106, R12.reuse, R106 ;  /* 0x0000006a0c6a7220 */ /* 0x040fe20000410000 */
[----:B------:R-:W-:Y:S01]  /*12f60*/  F2FP.BF16.F32.PACK_AB R84, R85, R84 ;  /* 0x000000545554723e */ /* 0x000fe200000010ff */
[----:B------:R-:W-:Y:S01]  /*12f70*/  STS [R9], R128 ;  /* 0x0000008009007388 */ /* 0x000fe20000000800 */
[----:B------:R-:W-:Y:S01]  /*12f80*/  F2FP.BF16.F32.PACK_AB R86, R87, R86 ;  /* 0x000000565756723e */ /* 0x000fe200000010ff */
[----:B------:R-:W-:Y:S01]  /*12f90*/  FMUL.FTZ R127, R12, R127 ;  /* 0x0000007f0c7f7220 */ /* 0x000fe20000410000 */
[----:B------:R-:W-:Y:S01]  /*12fa0*/  IADD3 R21, R10, R13, RZ ;  /* 0x0000000d0a157210 */ /* 0x000fe20007ffe0ff */
[----:B------:R-:W-:Y:S01]  /*12fb0*/  STS [R9+0x400], R130 ;  /* 0x0004008209007388 */ /* 0x000fe20000000800 */
[C---:B------:R-:W-:Y:S01]  /*12fc0*/  FMUL.FTZ R126, R12.reuse, R126 ;  /* 0x0000007e0c7e7220 */ /* 0x040fe20000410000 */
[----:B------:R-:W-:Y:S01]  /*12fd0*/  F2FP.BF16.F32.PACK_AB R88, R89, R88 ;  /* 0x000000585958723e */ /* 0x000fe200000010ff */
[C---:B------:R-:W-:Y:S01]  /*12fe0*/  FMUL.FTZ R111, R12.reuse, R111 ;  /* 0x0000006f0c6f7220 */ /* 0x040fe20000410000 */
[----:B------:R-:W-:Y:S01]  /*12ff0*/  F2FP.BF16.F32.PACK_AB R90, R91, R90 ;  /* 0x0000005a5b5a723e */ /* 0x000fe200000010ff */
[----:B------:R-:W-:Y:S01]  /*13000*/  STS [R13], R68 ;  /* 0x000000440d007388 */ /* 0x000fe20000000800 */
[----:B------:R-:W-:Y:S01]  /*13010*/  IADD3 R23, R15, R10, RZ ;  /* 0x0000000a0f177210 */ /* 0x000fe20007ffe0ff */
[C---:B------:R-:W-:Y:S01]  /*13020*/  FMUL.FTZ R110, R12.reuse, R110 ;  /* 0x0000006e0c6e7220 */ /* 0x040fe20000410000 */
[----:B------:R-:W-:Y:S01]  /*13030*/  F2FP.BF16.F32.PACK_AB R92, R93, R92 ;  /* 0x0000005c5d5c723e */ /* 0x000fe200000010ff */
[----:B------:R-:W-:Y:S01]  /*13040*/  STS [R13+0x400], R70 ;  /* 0x000400460d007388 */ /* 0x000fe20000000800 */
[----:B------:R-:W-:Y:S01]  /*13050*/  F2FP.BF16.F32.PACK_AB R94, R95, R94 ;  /* 0x0000005e5f5e723e */ /* 0x000fe200000010ff */
[C---:B------:R-:W-:Y:S01]  /*13060*/  FMUL.FTZ R123, R12.reuse, R123 ;  /* 0x0000007b0c7b7220 */ /* 0x040fe20000410000 */
[----:B------:R-:W-:Y:S01]  /*13070*/  IADD3 R25, R17, R10, RZ ;  /* 0x0000000a11197210 */ /* 0x000fe20007ffe0ff */
[----:B------:R-:W-:Y:S01]  /*13080*/  STS [R15], R72 ;  /* 0x000000480f007388 */ /* 0x000fe20000000800 */
[C---:B------:R-:W-:Y:S01]  /*13090*/  FMUL.FTZ R122, R12.reuse, R122 ;  /* 0x0000007a0c7a7220 */ /* 0x040fe20000410000 */
[----:B------:R-:W-:Y:S01]  /*130a0*/  F2FP.BF16.F32.PACK_AB R96, R97, R96 ;  /* 0x000000606160723e */ /* 0x000fe200000010ff */
[C---:B------:R-:W-:Y:S01]  /*130b0*/  FMUL.FTZ R115, R12.reuse, R115 ;  /* 0x000000730c737220 */ /* 0x040fe20000410000 */
[----:B------:R-:W-:Y:S01]  /*130c0*/  STS [R15+0x400], R74 ;  /* 0x0004004a0f007388 */ /* 0x000fe20000000800 */
[----:B------:R-:W-:Y:S01]  /*130d0*/  F2FP.BF16.F32.PACK_AB R98, R99, R98 ;  /* 0x000000626362723e */ /* 0x000fe200000010ff */
[C---:B------:R-:W-:Y:S01]  /*130e0*/  FMUL.FTZ R114, R12.reuse, R114 ;  /* 0x000000720c727220 */ /* 0x040fe20000410000 */
[C---:B------:R-:W-:Y:S01]  /*130f0*/  FMUL.FTZ R119, R12.reuse, R119 ;  /* 0x000000770c777220 */ /* 0x040fe20000410000 */
[----:B------:R-:W-:Y:S01]  /*13100*/  STS [R17], R76 ;  /* 0x0000004c11007388 */ /* 0x000fe20000000800 */
[----:B------:R-:W-:Y:S01]  /*13110*/  F2FP.BF16.F32.PACK_AB R100, R101, R100 ;  /* 0x000000646564723e */ /* 0x000fe200000010ff */
[----:B------:R-:W-:Y:S01]  /*13120*/  FMUL.FTZ R12, R12, R118 ;  /* 0x000000760c0c7220 */ /* 0x000fe20000410000 */
[----:B------:R-:W-:Y:S01]  /*13130*/  F2FP.BF16.F32.PACK_AB R102, R103, R102 ;  /* 0x000000666766723e */ /* 0x000fe200000010ff */
[----:B------:R-:W-:Y:S01]  /*13140*/  STS [R17+0x400], R78 ;  /* 0x0004004e11007388 */ /* 0x000fe20000000800 */
[----:B------:R-:W-:Y:S01]  /*13150*/  F2FP.BF16.F32.PACK_AB R104, R105, R104 ;  /* 0x000000686968723e */ /* 0x000fe200000010ff */
[----:B------:R-:W1:Y:S01]  /*13160*/  @P3 MUFU.LG2 R7, R7 ;  /* 0x0000000700073308 */ /* 0x000e620000000c00 */
[----:B------:R-:W-:Y:S01]  /*13170*/  F2FP.BF16.F32.PACK_AB R106, R107, R106 ;  /* 0x0000006a6b6a723e */ /* 0x000fe200000010ff */
[----:B------:R-:W-:Y:S01]  /*13180*/  STS [R19], R80 ;  /* 0x0000005013007388 */ /* 0x000fe20000000800 */
[----:B------:R-:W-:Y:S01]  /*13190*/  F2FP.BF16.F32.PACK_AB R116, R11, R116 ;  /* 0x000000740b74723e */ /* 0x000fe200000010ff */
[----:B------:R-:W-:Y:S01]  /*131a0*/  ULDC.U8 UR4, c[0x0][0x3d8] ;  /* 0x0000f60000047ab9 */ /* 0x000fe20000000000 */
[----:B------:R-:W-:Y:S01]  /*131b0*/  F2FP.BF16.F32.PACK_AB R124, R125, R124 ;  /* 0x0000007c7d7c723e */ /* 0x000fe200000010ff */
[----:B------:R-:W-:Y:S01]  /*131c0*/  STS [R19+0x400], R82 ;  /* 0x0004005213007388 */ /* 0x000fe20000000800 */
[----:B------:R-:W-:Y:S01]  /*131d0*/  F2FP.BF16.F32.PACK_AB R126, R127, R126 ;  /* 0x0000007e7f7e723e */ /* 0x000fe200000010ff */
[----:B------:R-:W2:Y:S01]  /*131e0*/  @P0 LDC.64 R10, c[0x0][0x298] ;  /* 0x0000a600ff0a0b82 */ /* 0x000ea20000000a00 */
[----:B------:R-:W-:Y:S01]  /*131f0*/  F2FP.BF16.F32.PACK_AB R108, R109, R108 ;  /* 0x0000006c6d6c723e */ /* 0x000fe200000010ff */
[----:B------:R-:W-:Y:S01]  /*13200*/  STS [R21], R84 ;  /* 0x0000005415007388 */ /* 0x000fe20000000800 */
[----:B------:R-:W-:-:S02]  /*13210*/  F2FP.BF16.F32.PACK_AB R110, R111, R110 ;  /* 0x0000006e6f6e723e */ /* 0x000fc400000010ff */
[----:B------:R-:W-:Y:S01]  /*13220*/  F2FP.BF16.F32.PACK_AB R120, R121, R120 ;  /* 0x000000787978723e */ /* 0x000fe200000010ff */
[----:B------:R-:W-:Y:S01]  /*13230*/  STS [R21+0x400], R86 ;  /* 0x0004005615007388 */ /* 0x000fe20000000800 */
[----:B------:R-:W-:Y:S02]  /*13240*/  F2FP.BF16.F32.PACK_AB R122, R123, R122 ;  /* 0x0000007a7b7a723e */ /* 0x000fe400000010ff */
[----:B------:R-:W-:Y:S01]  /*13250*/  F2FP.BF16.F32.PACK_AB R112, R113, R112 ;  /* 0x000000707170723e */ /* 0x000fe200000010ff */
[----:B------:R-:W-:Y:S01]  /*13260*/  STS [R23], R88 ;  /* 0x0000005817007388 */ /* 0x000fe20000000800 */
[----:B------:R-:W-:Y:S02]  /*13270*/  F2FP.BF16.F32.PACK_AB R114, R115, R114 ;  /* 0x000000727372723e */ /* 0x000fe400000010ff */
[----:B------:R-:W-:Y:S01]  /*13280*/  F2FP.BF16.F32.PACK_AB R12, R119, R12 ;  /* 0x0000000c770c723e */ /* 0x000fe200000010ff */
[----:B------:R-:W-:Y:S01]  /*13290*/  STS [R23+0x400], R90 ;  /* 0x0004005a17007388 */ /* 0x000fe20000000800 */
[----:B------:R-:W-:-:S02]  /*132a0*/  ISETP.NE.AND P1, PT, RZ, UR4, PT ;  /* 0x00000004ff007c0c */ /* 0x000fc4000bf25270 */
[----:B------:R-:W-:Y:S01]  /*132b0*/  MOV R4, 0x7f800000 ;  /* 0x7f80000000047802 */ /* 0x000fe20000000f00 */
[----:B------:R-:W-:Y:S04]  /*132c0*/  STS [R25], R92 ;  /* 0x0000005c19007388 */ /* 0x000fe80000000800 */
[----:B------:R-:W-:Y:S04]  /*132d0*/  STS [R25+0x400], R94 ;  /* 0x0004005e19007388 */ /* 0x000fe80000000800 */
[----:B------:R-:W-:Y:S04]  /*132e0*/  STS [R9+0x2000], R96 ;  /* 0x0020006009007388 */ /* 0x000fe80000000800 */
[----:B------:R-:W-:Y:S04]  /*132f0*/  STS [R9+0x2400], R98 ;  /* 0x0024006209007388 */ /* 0x000fe80000000800 */
[----:B------:R-:W-:Y:S04]  /*13300*/  STS [R13+0x2000], R100 ;  /* 0x002000640d007388 */ /* 0x000fe80000000800 */
[----:B------:R3:W-:Y:S04]  /*13310*/  STS [R13+0x2400], R102 ;  /* 0x002400660d007388 */ /* 0x0007e80000000800 */
[----:B------:R-:W-:Y:S04]  /*13320*/  STS [R15+0x2000], R104 ;  /* 0x002000680f007388 */ /* 0x000fe80000000800 */
[----:B------:R4:W-:Y:S04]  /*13330*/  STS [R15+0x2400], R106 ;  /* 0x0024006a0f007388 */ /* 0x0009e80000000800 */
[----:B------:R-:W-:Y:S04]  /*13340*/  STS [R17+0x2000], R124 ;  /* 0x0020007c11007388 */ /* 0x000fe80000000800 */
[----:B------:R2:W-:Y:S04]  /*13350*/  STS [R17+0x2400], R126 ;  /* 0x0024007e11007388 */ /* 0x0005e80000000800 */
[----:B------:R-:W-:Y:S04]  /*13360*/  STS [R19+0x2000], R108 ;  /* 0x0020006c13007388 */ /* 0x000fe80000000800 */
[----:B------:R5:W-:Y:S01]  /*13370*/  STS [R19+0x2400], R110 ;  /* 0x0024006e13007388 */ /* 0x000be20000000800 */
[----:B---3--:R-:W3:Y:S03]  /*13380*/  @P3 LDC R13, c[0x0][0x2e8] ;  /* 0x0000ba00ff0d3b82 */ /* 0x008ee60000000800 */
[----:B------:R3:W-:Y:S04]  /*13390*/  STS [R21+0x2000], R120 ;  /* 0x0020007815007388 */ /* 0x0007e80000000800 */
[----:B------:R3:W-:Y:S01]  /*133a0*/  STS [R21+0x2400], R122 ;  /* 0x0024007a15007388 */ /* 0x0007e20000000800 */
[----:B----4-:R-:W4:Y:S03]  /*133b0*/  @P4 LDC R15, c[0x0][0x2e8] ;  /* 0x0000ba00ff0f4b82 */ /* 0x010f260000000800 */
[----:B------:R3:W-:Y:S04]  /*133c0*/  STS [R23+0x2000], R112 ;  /* 0x0020007017007388 */ /* 0x0007e80000000800 */
[----:B------:R3:W-:Y:S01]  /*133d0*/  STS [R23+0x2400], R114 ;  /* 0x0024007217007388 */ /* 0x0007e20000000800 */
[----:B--2---:R-:W-:-:S03]  /*133e0*/  @P0 IMAD.WIDE.U32 R16, R218, R10, RZ ;  /* 0x0000000ada100225 */ /* 0x004fc600078e00ff */
[----:B------:R2:W-:Y:S01]  /*133f0*/  STS [R25+0x2000], R116 ;  /* 0x0020007419007388 */ /* 0x0005e20000000800 */
[----:B------:R-:W-:Y:S02]  /*13400*/  @P0 IMAD R11, R218, R11, R17 ;  /* 0x0000000bda0b0224 */ /* 0x000fe400078e0211 */
[----:B-1----:R-:W-:Y:S01]  /*13410*/  @P3 FMUL.FTZ R17, R7, 0.69314718246459960938 ;  /* 0x3f31721807113820 */ /* 0x002fe20000410000 */
[----:B------:R-:W-:Y:S01]  /*13420*/  @P0 MOV R10, R16 ;  /* 0x00000010000a0202 */ /* 0x000fe20000000f00 */
[----:B------:R2:W-:Y:S01]  /*13430*/  STS [R25+0x2400], R12 ;  /* 0x0024000c19007388 */ /* 0x0005e20000000800 */
[----:B-----5:R-:W-:Y:S01]  /*13440*/  @P4 FMUL.FTZ R19, R8, 0.69314718246459960938 ;  /* 0x3f31721808134820 */ /* 0x020fe20000410000 */
[----:B------:R-:W-:Y:S06]  /*13450*/  @P0 BRA `(.L_x_783) ;  /* 0x0000000000200947 */ /* 0x000fec0003800000 */
[----:B------:R-:W1:Y:S01]  /*13460*/  S2R R7, SR_CTAID.Y ;  /* 0x0000000000077919 */ /* 0x000e620000002600 */
[----:B------:R-:W3:Y:S01]  /*13470*/  LDC.64 R8, c[0x0][0x290] ;  /* 0x0000a400ff087b82 */ /* 0x000ee20000000a00 */
[----:B-1----:R-:W-:Y:S01]  /*13480*/  SHF.R.S32.HI R11, RZ, 0x1f, R7 ;  /* 0x0000001fff0b7819 */ /* 0x002fe20000011407 */
[----:B---3--:R-:W-:-:S04]  /*13490*/  IMAD.WIDE.U32 R20, R7, R8, RZ ;  /* 0x0000000807147225 */ /* 0x008fc800078e00ff */
[----:B------:R-:W-:-:S04]  /*134a0*/  IMAD R10, R11, R8, RZ ;  /* 0x000000080b0a7224 */ /* 0x000fc800078e02ff */
[----:B------:R-:W-:Y:S01]  /*134b0*/  IMAD R9, R7, R9, R10 ;  /* 0x0000000907097224 */ /* 0x000fe200078e020a */
[----:B------:R-:W-:-:S04]  /*134c0*/  MOV R10, R20 ;  /* 0x00000014000a7202 */ /* 0x000fc80000000f00 */
[----:B------:R-:W-:Y:S02]  /*134d0*/  IADD3 R11, R21, R9, RZ ;  /* 0x00000009150b7210 */ /* 0x000fe40007ffe0ff */
.L_x_783:
[----:B----4-:R-:W-:Y:S01]  /*134e0*/  @P4 FFMA.FTZ R4, R2, R15, R19 ;  /* 0x0000000f02044223 */ /* 0x010fe20000010013 */
[----:B---3--:R-:W-:Y:S01]  /*134f0*/  @P3 FFMA.FTZ R14, R0, R13, R17 ;  /* 0x0000000d000e3223 */ /* 0x008fe20000010011 */
[----:B------:R-:W-:Y:S06]  /*13500*/  @!P1 BRA `(.L_x_784) ;  /* 0x00000000001c9947 */ /* 0x000fec0003800000 */
[----:B------:R-:W1:Y:S01]  /*13510*/  S2R R7, SR_CTAID.Y ;  /* 0x0000000000077919 */ /* 0x000e620000002600 */
[----:B------:R-:W1:Y:S08]  /*13520*/  LDC R0, c[0x0][0x2c4] ;  /* 0x0000b100ff007b82 */ /* 0x000e700000000800 */
[----:B------:R-:W3:Y:S08]  /*13530*/  S2UR UR6, SR_CTAID.Z ;  /* 0x00000000000679c3 */ /* 0x000ef00000002700 */
[----:B------:R-:W3:Y:S01]  /*13540*/  LDC R9, c[0x0][0x2e4] ;  /* 0x0000b900ff097b82 */ /* 0x000ee20000000800 */
[----:B-1----:R-:W-:-:S04]  /*13550*/  @!P0 IMAD R218, R7, R0, RZ ;  /* 0x0000000007da8224 */ /* 0x002fc800078e02ff */
[----:B---3--:R-:W-:Y:S01]  /*13560*/  IMAD R0, R9, UR6, R218 ;  /* 0x0000000609007c24 */ /* 0x008fe2000f8e02da */
[----:B------:R-:W-:Y:S06]  /*13570*/  BRA `(.L_x_785) ;  /* 0x0000000000187947 */ /* 0x000fec0003800000 */
.L_x_784:
[----:B------:R-:W1:Y:S01]  /*13580*/  S2R R7, SR_CTAID.Y ;  /* 0x0000000000077919 */ /* 0x000e620000002600 */
[----:B------:R-:W1:Y:S08]  /*13590*/  S2UR UR6, SR_CTAID.Z ;  /* 0x00000000000679c3 */ /* 0x000e700000002700 */
[----:B------:R-:W1:Y:S08]  /*135a0*/  LDC R2, c[0x0][0x270] ;  /* 0x00009c00ff027b82 */ /* 0x000e700000000800 */
[----:B------:R-:W3:Y:S01]  /*135b0*/  LDC R0, c[0x0][0x2c4] ;  /* 0x0000b100ff007b82 */ /* 0x000ee20000000800 */
[----:B-1----:R-:W-:-:S04]  /*135c0*/  IMAD R7, R7, R2, UR6 ;  /* 0x0000000607077e24 */ /* 0x002fc8000f8e0202 */
[----:B---3--:R-:W-:-:S07]  /*135d0*/  IMAD R0, R7, R0, RZ ;  /* 0x0000000007007224 */ /* 0x008fce00078e02ff */
.L_x_785:
[----:B------:R-:W-:Y:S01]  /*135e0*/  LOP3.LUT R2, R5, 0xffffffe0, RZ, 0xc0, !PT ;  /* 0xffffffe005027812 */ /* 0x000fe200078ec0ff */
[----:B------:R-:W-:Y:S01]  /*135f0*/  BAR.SYNC.DEFER_BLOCKING 0x0 ;  /* 0x0000000000007b1d */ /* 0x000fe20000010000 */
[----:B------:R-:W-:-:S03]  /*13600*/  IMAD R229, R228, 0x10, R229 ;  /* 0x00000010e4e57824 */ /* 0x000fc600078e02e5 */
[----:B------:R-:W-:Y:S02]  /*13610*/  IMAD.IADD R2, R3, 0x1, -R2 ;  /* 0x0000000103027824 */ /* 0x000fe400078e0a02 */
[----:B------:R-:W-:Y:S03]  /*13620*/  BSSY B0, `(.L_x_786) ;  /* 0x0000010000007945 */ /* 0x000fe60003800000 */
[----:B------:R-:W-:-:S13]  /*13630*/  LOP3.LUT P0, RZ, R2, 0x3, RZ, 0xc0, !PT ;  /* 0x0000000302ff7812 */ /* 0x000fda000780c0ff */
[----:B------:R-:W-:Y:S05]  /*13640*/  @P0 BRA `(.L_x_787) ;  /* 0x0000000000340947 */ /* 0x000fea0003800000 */
[----:B------:R-:W1:Y:S01]  /*13650*/  S2R R5, SR_CTAID.X ;  /* 0x0000000000057919 */ /* 0x000e620000002500 */
[----:B------:R-:W-:Y:S01]  /*13660*/  ISETP.GE.AND P2, PT, R229, R212, PT ;  /* 0x000000d4e500720c */ /* 0x000fe20003f46270 */
[----:B------:R-:W-:Y:S01]  /*13670*/  ULDC.64 UR4, c[0x0][0x2b0] ;  /* 0x0000ac0000047ab9 */ /* 0x000fe20000000a00 */
[----:B-1----:R-:W-:Y:S02]  /*13680*/  IMAD R0, R5, 0x40, R0 ;  /* 0x0000004005007824 */ /* 0x002fe400078e0200 */
[----:B------:R-:W-:-:S03]  /*13690*/  VIADD R5, R229, 0x8 ;  /* 0x00000008e5057836 */ /* 0x000fc60000000000 */
[----:B------:R-:W-:Y:S02]  /*136a0*/  SHF.R.S32.HI R2, RZ, 0x1f, R0 ;  /* 0x0000001fff027819 */ /* 0x000fe40000011400 */
[----:B------:R-:W-:Y:S02]  /*136b0*/  IADD3 R0, P0, R229, R0, RZ ;  /* 0x00000000e5007210 */ /* 0x000fe40007f1e0ff */
[----:B------:R-:W-:Y:S02]  /*136c0*/  ISETP.GE.AND P1, PT, R5, R212, PT ;  /* 0x000000d40500720c */ /* 0x000fe40003f26270 */
[----:B------:R-:W-:Y:S02]  /*136d0*/  LEA.HI.X.SX32 R229, R229, R2, 0x1, P0 ;  /* 0x00000002e5e57211 */ /* 0x000fe400000f0eff */
[----:B------:R-:W-:-:S04]  /*136e0*/  LEA R8, P0, R0, UR4, 0x2 ;  /* 0x0000000400087c11 */ /* 0x000fc8000f8010ff */
[----:B------:R-:W-:-:S05]  /*136f0*/  LEA.HI.X R9, R0, UR5, R229, 0x2, P0 ;  /* 0x0000000500097c11 */ /* 0x000fca00080f14e5 */
[----:B------:R1:W-:Y:S04]  /*13700*/  @!P2 STG.E desc[UR12][R8.64], R4 ;  /* 0x000000040800a986 */ /* 0x0003e8000c10190c */
[----:B------:R1:W-:Y:S02]  /*13710*/  @!P1 STG.E desc[UR12][R8.64+0x20], R14 ;  /* 0x0000200e08009986 */ /* 0x0003e4000c10190c */
.L_x_787:
[----:B------:R-:W-:Y:S05]  /*13720*/  BSYNC B0 ;  /* 0x0000000000007941 */ /* 0x000fea0003800000 */
.L_x_786:
[----:B------:R-:W3:Y:S01]  /*13730*/  S2UR UR5, SR_CTAID.X ;  /* 0x00000000000579c3 */ /* 0x000ee20000002500 */
[----:B------:R-:W-:Y:S01]  /*13740*/  SHF.R.S32.HI R223, RZ, 0x1f, R222 ;  /* 0x0000001fffdf7819 */ /* 0x000fe200000114de */
[----:B-12---:R1:W2:Y:S01]  /*13750*/  LDS.128 R12, [R220+0x1800] ;  /* 0x00180000dc0c7984 */ /* 0x0062a20000000c00 */
[----:B------:R-:W-:Y:S01]  /*13760*/  LEA.HI R0, R6, R3, RZ, 0x3 ;  /* 0x0000000306007211 */ /* 0x000fe200078f18ff */
[----:B------:R-:W-:Y:S02]  /*13770*/  BSSY B0, `(.L_x_788) ;  /* 0x0000028000007945 */ /* 0x000fe40003800000 */
[----:B------:R1:W4:Y:S01]  /*13780*/  LDS.128 R16, [R220] ;  /* 0x00000000dc107984 */ /* 0x0003220000000c00 */
[----:B------:R-:W-:Y:S01]  /*13790*/  SHF.R.S32.HI R0, RZ, 0x3, R0 ;  /* 0x00000003ff007819 */ /* 0x000fe20000011400 */
[----:B------:R-:W5:Y:S04]  /*137a0*/  LDC.64 R8, c[0x0][0x298] ;  /* 0x0000a600ff087b82 */ /* 0x000f680000000a00 */
[----:B------:R-:W-:-:S04]  /*137b0*/  VIADD R3, R0, 0x10 ;  /* 0x0000001000037836 */ /* 0x000fc80000000000 */
[----:B------:R-:W1:Y:S01]  /*137c0*/  LDC.64 R4, c[0x0][0x2a0] ;  /* 0x0000a800ff047b82 */ /* 0x000e620000000a00 */
[----:B------:R-:W-:Y:S02]  /*137d0*/  ISETP.GE.AND P2, PT, R3, R212, PT ;  /* 0x000000d40300720c */ /* 0x000fe40003f46270 */
[----:B------:R-:W-:Y:S01]  /*137e0*/  IADD3 R3, R0, 0x30, RZ ;  /* 0x0000003000037810 */ /* 0x000fe20007ffe0ff */
[----:B---3--:R-:W-:-:S04]  /*137f0*/  USHF.L.U32 UR5, UR5, 0x6, URZ ;  /* 0x0000000605057899 */ /* 0x008fc8000800063f */
[----:B------:R-:W-:Y:S02]  /*13800*/  USHF.R.S32.HI UR4, URZ, 0x1f, UR5 ;  /* 0x0000001f3f047899 */ /* 0x000fe40008011405 */
[----:B------:R-:W-:Y:S02]  /*13810*/  VIADD R221, R221, -UR5 ;  /* 0x80000005dddd7c36 */ /* 0x000fe40008000000 */
[----:B-----5:R-:W-:-:S03]  /*13820*/  IMAD.WIDE.U32 R6, R8, UR5, R222 ;  /* 0x0000000508067c25 */ /* 0x020fc6000f8e00de */
[----:B------:R-:W-:Y:S01]  /*13830*/  ISETP.GE.AND P3, PT, R0, R221, PT ;  /* 0x000000dd0000720c */ /* 0x000fe20003f66270 */
[----:B------:R-:W-:Y:S01]  /*13840*/  IMAD R2, R8, UR4, RZ ;  /* 0x0000000408027c24 */ /* 0x000fe2000f8e02ff */
[----:B------:R-:W-:Y:S01]  /*13850*/  IADD3 R20, P0, R10, R6, RZ ;  /* 0x000000060a147210 */ /* 0x000fe20007f1e0ff */
[----:B------:R-:W-:Y:S02]  /*13860*/  USHF.R.S32.HI UR4, URZ, 0x1f, UR6 ;  /* 0x0000001f3f047899 */ /* 0x000fe40008011406 */
[----:B------:R-:W-:-:S05]  /*13870*/  IMAD R2, R9, UR5, R2 ;  /* 0x0000000509027c24 */ /* 0x000fca000f8e0202 */
[----:B------:R-:W-:Y:S01]  /*13880*/  IADD3.X R21, R11, R7, R2, P0, !PT ;  /* 0x000000070b157210 */ /* 0x000fe200007fe402 */
[----:B------:R-:W-:Y:S01]  /*13890*/  VIADD R7, R0, 0x20 ;  /* 0x0000002000077836 */ /* 0x000fe20000000000 */
[-C--:B------:R-:W-:Y:S01]  /*138a0*/  ISETP.GE.AND P0, PT, R3, R212.reuse, PT ;  /* 0x000000d40300720c */ /* 0x080fe20003f06270 */
[C---:B-1----:R-:W-:Y:S02]  /*138b0*/  IMAD R2, R4.reuse, UR4, RZ ;  /* 0x0000000404027c24 */ /* 0x042fe4000f8e02ff */
[----:B------:R-:W-:Y:S01]  /*138c0*/  IMAD.WIDE.U32 R20, R4, UR6, R20 ;  /* 0x0000000604147c25 */ /* 0x000fe2000f8e0014 */
[----:B------:R-:W-:-:S03]  /*138d0*/  ISETP.GE.AND P1, PT, R7, R212, PT ;  /* 0x000000d40700720c */ /* 0x000fc60003f26270 */
[----:B------:R-:W-:Y:S02]  /*138e0*/  IMAD R23, R5, UR6, R2 ;  /* 0x0000000605177c24 */ /* 0x000fe4000f8e0202 */
[----:B------:R1:W3:Y:S03]  /*138f0*/  LDS.128 R4, [R220+0x2000] ;  /* 0x00200000dc047984 */ /* 0x0002e60000000c00 */
[----:B------:R-:W-:Y:S01]  /*13900*/  IADD3 R23, R23, R21, RZ ;  /* 0x0000001517177210 */ /* 0x000fe20007ffe0ff */
[----:B--2-4-:R-:W-:Y:S06]  /*13910*/  @P3 BRA `(.L_x_789) ;  /* 0x0000000000343947 */ /* 0x014fec0003800000 */
        /* <DEDUP_REMOVED lines=11> */
[----:B------:R2:W-:Y:S04]  /*139d0*/  @!P4 STG.E.128 desc[UR12][R24.64], R16 ;  /* 0x000000101800c986 */ /* 0x0005e8000c101d0c */
[----:B---3--:R2:W-:Y:S02]  /*139e0*/  @!P3 STG.E.128 desc[UR12][R24.64+0x80], R4 ;  /* 0x000080041800b986 */ /* 0x0085e4000c101d0c */
.L_x_789:
[----:B------:R-:W-:Y:S05]  /*139f0*/  BSYNC B0 ;  /* 0x0000000000007941 */ /* 0x000fea0003800000 */
.L_x_788:
[----:B--2---:R2:W4:Y:S01]  /*13a00*/  LDS.128 R16, [R220+0x800] ;  /* 0x00080000dc107984 */ /* 0x0045220000000c00 */
[----:B------:R-:W-:Y:S03]  /*13a10*/  BSSY B0, `(.L_x_790) ;  /* 0x0000013000007945 */ /* 0x000fe60003800000 */
[----:B---3--:R2:W3:Y:S01]  /*13a20*/  LDS.128 R4, [R220+0x2800] ;  /* 0x00280000dc047984 */ /* 0x0084e20000000c00 */
        /* <DEDUP_REMOVED lines=13> */
[----:B------:R-:W-:-:S04]  /*13b00*/  LEA R24, P4, R10, UR4, 0x1 ;  /* 0x000000040a187c11 */ /* 0x000fc8000f8808ff */
[----:B------:R-:W-:-:S05]  /*13b10*/  LEA.HI.X R25, R10, UR5, R2, 0x1, P4 ;  /* 0x000000050a197c11 */ /* 0x000fca000a0f0c02 */
[----:B----4-:R4:W-:Y:S04]  /*13b20*/  @!P3 STG.E.128 desc[UR12][R24.64], R16 ;  /* 0x000000101800b986 */ /* 0x0109e8000c101d0c */
[----:B---3--:R4:W-:Y:S02]  /*13b30*/  @!P2 STG.E.128 desc[UR12][R24.64+0x80], R4 ;  /* 0x000080041800a986 */ /* 0x0089e4000c101d0c */
.L_x_791:
[----:B------:R-:W-:Y:S05]  /*13b40*/  BSYNC B0 ;  /* 0x0000000000007941 */ /* 0x000fea0003800000 */
.L_x_790:
[----:B----4-:R4:W1:Y:S01]  /*13b50*/  LDS.128 R16, [R220+0x1000] ;  /* 0x00100000dc107984 */ /* 0x0108620000000c00 */
        /* <DEDUP_REMOVED lines=17> */
[----:B-1----:R1:W-:Y:S04]  /*13c70*/  @!P2 STG.E.128 desc[UR12][R24.64], R16 ;  /* 0x000000101800a986 */ /* 0x0023e8000c101d0c */
[----:B---3--:R1:W-:Y:S02]  /*13c80*/  @!P1 STG.E.128 desc[UR12][R24.64+0x80], R4 ;  /* 0x0000800418009986 */ /* 0x0083e4000c101d0c */
.L_x_793:
[----:B------:R-:W-:Y:S05]  /*13c90*/  BSYNC B0 ;  /* 0x0000000000007941 */ /* 0x000fea0003800000 */
.L_x_792:
[----:B-1-3--:R1:W3:Y:S01]  /*13ca0*/  LDS.128 R4, [R220+0x3800] ;  /* 0x00380000dc047984 */ /* 0x00a2e20000000c00 */
[----:B------:R-:W-:Y:S05]  /*13cb0*/  @P0 EXIT ;  /* 0x000000000000094d */ /* 0x000fea0003800000 */
[----:B------:R-:W-:Y:S01]  /*13cc0*/  IADD3 R0, P0, R0, 0x30, RZ ;  /* 0x0000003000007810 */ /* 0x000fe20007f1e0ff */
[----:B------:R-:W-:Y:S01]  /*13cd0*/  IMAD.MOV.U32 R10, RZ, RZ, R20 ;  /* 0x000000ffff0a7224 */ /* 0x000fe200078e0014 */
[----:B------:R-:W-:Y:S01]  /*13ce0*/  MOV R11, R23 ;  /* 0x00000017000b7202 */ /* 0x000fe20000000f00 */
[----:B------:R-:W-:Y:S01]  /*13cf0*/  ULDC UR6, c[0x0][0x2d0] ;  /* 0x0000b40000067ab9 */ /* 0x000fe20000000800 */
[----:B------:R-:W-:Y:S01]  /*13d00*/  ULDC.64 UR4, c[0x0][0x280] ;  /* 0x0000a00000047ab9 */ /* 0x000fe20000000a00 */
[----:B------:R-:W-:Y:S01]  /*13d10*/  IMAD.X R225, RZ, RZ, R225, P0 ;  /* 0x000000ffffe17224 */ /* 0x000fe200000e06e1 */
[----:B------:R-:W-:Y:S01]  /*13d20*/  ISETP.GE.AND P1, PT, R222, UR6, PT ;  /* 0x00000006de007c0c */ /* 0x000fe2000bf26270 */
[----:B------:R-:W-:Y:S01]  /*13d30*/  IMAD.WIDE.U32 R10, R0, R8, R10 ;  /* 0x00000008000a7225 */ /* 0x000fe200078e000a */
[----:B------:R-:W-:-:S03]  /*13d40*/  ISETP.GE.AND P0, PT, R213, UR6, PT ;  /* 0x00000006d5007c0c */ /* 0x000fc6000bf06270 */
[----:B------:R-:W-:Y:S01]  /*13d50*/  IMAD R2, R225, R8, RZ ;  /* 0x00000008e1027224 */ /* 0x000fe200078e02ff */
[----:B------:R-:W-:-:S03]  /*13d60*/  LEA R8, P2, R10, UR4, 0x1 ;  /* 0x000000040a087c11 */ /* 0x000fc6000f8408ff */
[----:B------:R-:W-:-:S04]  /*13d70*/  IMAD R2, R0, R9, R2 ;  /* 0x0000000900027224 */ /* 0x000fc800078e0202 */
[----:B------:R-:W-:-:S05]  /*13d80*/  IMAD.IADD R3, R2, 0x1, R11 ;  /* 0x0000000102037824 */ /* 0x000fca00078e020b */
[----:B------:R-:W-:-:S05]  /*13d90*/  LEA.HI.X R9, R10, UR5, R3, 0x1, P2 ;  /* 0x000000050a097c11 */ /* 0x000fca00090f0c03 */
[----:B------:R1:W-:Y:S01]  /*13da0*/  @!P1 STG.E.128 desc[UR12][R8.64], R12 ;  /* 0x0000000c08009986 */ /* 0x0003e2000c101d0c */
[----:B------:R-:W-:Y:S05]  /*13db0*/  @P0 EXIT ;  /* 0x000000000000094d */ /* 0x000fea0003800000 */
[----:B---3--:R-:W-:Y:S01]  /*13dc0*/  STG.E.128 desc[UR12][R8.64+0x80], R4 ;  /* 0x0000800408007986 */ /* 0x008fe2000c101d0c */
[----:B------:R-:W-:Y:S05]  /*13dd0*/  EXIT ;  /* 0x000000000000794d */ /* 0x000fea0003800000 */
.L_x_794:
        /* <DEDUP_REMOVED lines=10> */
.L_x_8472:


//--------------------- .text._ZN5flash24flash_fwd_splitkv_kernelI23Flash_fwd_kernel_traitsILi128ELi64ELi128ELi4ELb0ELb0EN7cutlass10bfloat16_tE19Flash_kernel_traitsILi128ELi64ELi128ELi4ES3_EELb1ELb0ELb0ELb0ELb0ELb1ELb0ELb0EEEvNS_16Flash_fwd_paramsE --------------------------
	.section	.text._ZN5flash24flash_fwd_splitkv_kernelI23Flash_fwd_kernel_traitsILi128ELi64ELi128ELi4ELb0ELb0EN7cutlass10bfloat16_tE19Flash_kernel_traitsILi128ELi64ELi128ELi4ES3_EELb1ELb0ELb0ELb0ELb0ELb1ELb0ELb0EEEvNS_16Flash_fwd_paramsE,"ax",@progbits
	.align	128
        .global         _ZN5flash24flash_fwd_splitkv_kernelI23Flash_fwd_kernel_traitsILi128ELi64ELi128ELi4ELb0ELb0EN7cutlass10bfloat16_tE19Flash_kernel_traitsILi128ELi64ELi128ELi4ES3_EELb1ELb0ELb0ELb0ELb0ELb1ELb0ELb0EEEvNS_16Flash_fwd_paramsE
        .type           _ZN5flash24flash_fwd_splitkv_kernelI23Flash_fwd_kernel_traitsILi128ELi64ELi128ELi4ELb0ELb0EN7cutlass10bfloat16_tE19Flash_kernel_traitsILi128ELi64ELi128ELi4ES3_EELb1ELb0ELb0ELb0ELb0ELb1ELb0ELb0EEEvNS_16Flash_fwd_paramsE,@function
        .size           _ZN5flash24flash_fwd_splitkv_kernelI23Flash_fwd_kernel_traitsILi128ELi64ELi128ELi4ELb0ELb0EN7cutlass10bfloat16_tE19Flash_kernel_traitsILi128ELi64ELi128ELi4ES3_EELb1ELb0ELb0ELb0ELb0ELb1ELb0ELb0EEEvNS_16Flash_fwd_paramsE,(.L_x_8473 - _ZN5flash24flash_fwd_splitkv_kernelI23Flash_fwd_kernel_traitsILi128ELi64ELi128ELi4ELb0ELb0EN7cutlass10bfloat16_tE19Flash_kernel_traitsILi128ELi64ELi128ELi4ES3_EELb1ELb0ELb0ELb0ELb0ELb1ELb0ELb0EEEvNS_16Flash_fwd_paramsE)
        .other          _ZN5flash24flash_fwd_splitkv_kernelI23Flash_fwd_kernel_traitsILi128ELi64ELi128ELi4ELb0ELb0EN7cutlass10bfloat16_tE19Flash_kernel_traitsILi128ELi64ELi128ELi4ES3_EELb1ELb0ELb0ELb0ELb0ELb1ELb0ELb0EEEvNS_16Flash_fwd_paramsE,@"STO_CUDA_ENTRY STV_DEFAULT"
_ZN5flash24flash_fwd_splitkv_kernelI23Flash_fwd_kernel_traitsILi128ELi64ELi128ELi4ELb0ELb0EN7cutlass10bfloat16_tE19Flash_kernel_traitsILi128ELi64ELi128ELi4ES3_EELb1ELb0ELb0ELb0ELb0ELb1ELb0ELb0EEEvNS_16Flash_fwd_paramsE:
.text._ZN5flash24flash_fwd_splitkv_kernelI23Flash_fwd_kernel_traitsILi128ELi64ELi128ELi4ELb0ELb0EN7cutlass10bfloat16_tE19Flash_kernel_traitsILi128ELi64ELi128ELi4ES3_EELb1ELb0ELb0ELb0ELb0ELb1ELb0ELb0EEEvNS_16Flash_fwd_paramsE:
        /* <DEDUP_REMOVED lines=38> */
.L_x_795:
[----:B------:R-:W1:Y:S02]  /*0260*/  LDC R5, c[0x0][0x2c8] ;  /* 0x0000b200ff057b82 */ /* 0x000e640000000800 */
.L_x_796:
        /* <DEDUP_REMOVED lines=13> */
[----:B-----5:R-:W-:Y:S01]  /*0340*/  @P1 IMAD.IADD R136, R7, 0x1, -R10 ;  /* 0x0000000107881824 */ /* 0x020fe200078e0a0a */
[----:B------:R-:W-:Y:S01]  /*0350*/  ULDC UR5, c[0x0][0x2c8] ;  /* 0x0000b20000057ab9 */ /* 0x000fe20000000800 */
[----:B------:R-:W3:Y:S01]  /*0360*/  S2R R137, SR_TID.X ;  /* 0x0000000000897919 */ /* 0x000ee20000002100 */
[----:B------:R-:W-:Y:S01]  /*0370*/  @!P1 ISETP.NE.AND.EX P0, PT, R3, RZ, PT, P0 ;  /* 0x000000ff0300920c */ /* 0x000fe20003f05300 */
[----:B------:R-:W-:Y:S01]  /*0380*/  UIADD3 UR5, UR5, 0x7f, URZ ;  /* 0x0000007f05057890 */ /* 0x000fe2000fffe03f */
[----:B------:R-:W-:Y:S02]  /*0390*/  IADD3 R3, -R225, 0xbf, R142 ;  /* 0x000000bfe1037810 */ /* 0x000fe40007ffe18e */
[----:B------:R-:W-:Y:S01]  /*03a0*/  @!P1 SEL R0, R0, RZ, P0 ;  /* 0x000000ff00009207 */ /* 0x000fe20000000000 */
[----:B------:R-:W-:-:S03]  /*03b0*/  USHF.R.S32.HI UR4, URZ, 0x1f, UR5 ;  /* 0x0000001f3f047899 */ /* 0x000fc60008011405 */
[----:B-1----:R-:W-:Y:S01]  /*03c0*/  @!P1 IADD3 R136, R0, R5, -R10 ;  /* 0x0000000500889210 */ /* 0x002fe20007ffe80a */
        /* <DEDUP_REMOVED lines=12> */
[----:B---3--:R-:W-:Y:S05]  /*0490*/  @P0 BRA `(.L_x_797) ;  /* 0x0000000800200947 */ /* 0x008fea0003800000 */
        /* <DEDUP_REMOVED lines=13> */
[C---:B------:R-:W-:Y:S01]  /*0570*/  ISETP.GE.AND P2, PT, R0.reuse, R225, PT ;  /* 0x000000e10000720c */ /* 0x040fe20003f46270 */
[----:B------:R-:W-:-:S03]  /*0580*/  VIADD R10, R0, 0x10 ;  /* 0x00000010000a7836 */ /* 0x000fc60000000000 */
[----:B------:R-:W-:Y:S02]  /*0590*/  ISETP.NE.AND P6, PT, R137, RZ, PT ;  /* 0x000000ff8900720c */ /* 0x000fe40003fc5270 */
[CC--:B------:R-:W-:Y:S02]  /*05a0*/  ISETP.GE.AND P1, PT, R10.reuse, R225.reuse, PT ;  /* 0x000000e10a00720c */ /* 0x0c0fe40003f26270 */
[----:B------:R-:W-:Y:S01]  /*05b0*/  ISETP.GE.OR P4, PT, R10, R225, P6 ;  /* 0x000000e10a00720c */ /* 0x000fe20003786670 */
[----:B-1----:R-:W-:-:S04]  /*05c0*/  @P0 IMAD.WIDE.U32 R8, R222, R4, RZ ;  /* 0x00000004de080225 */ /* 0x002fc800078e00ff */
[----:B------:R-:W-:Y:S02]  /*05d0*/  @P0 IMAD R222, R222, R5, R9 ;  /* 0x00000005dede0224 */ /* 0x000fe400078e0209 */
[-C--:B--2---:R-:W-:Y:S01]  /*05e0*/  @!P0 IMAD R6, R7, R2.reuse, RZ ;  /* 0x0000000207068224 */ /* 0x084fe200078e02ff */
[----:B------:R-:W-:Y:S01]  /*05f0*/  SHF.R.S32.HI R7, RZ, 0x1f, R142 ;  /* 0x0000001fff077819 */ /* 0x000fe2000001148e */
[----:B------:R-:W-:-:S04]  /*0600*/  @!P0 IMAD.WIDE.U32 R12, R11, R2, RZ ;  /* 0x000000020b0c8225 */ /* 0x000fc800078e00ff */
[----:B------:R-:W-:Y:S01]  /*0610*/  IMAD.SHL.U32 R2, R137, 0x8, RZ ;  /* 0x0000000889027824 */ /* 0x000fe200078e00ff */
[----:B------:R-:W-:Y:S01]  /*0620*/  @!P0 MOV R8, R12 ;  /* 0x0000000c00088202 */ /* 0x000fe20000000f00 */
[C---:B------:R-:W-:Y:S02]  /*0630*/  @!P0 IMAD R6, R11.reuse, R3, R6 ;  /* 0x000000030b068224 */ /* 0x040fe400078e0206 */
[----:B------:R-:W-:Y:S01]  /*0640*/  IMAD R11, R11, UR6, R20 ;  /* 0x000000060b0b7c24 */ /* 0x000fe2000f8e0214 */
[----:B------:R-:W-:Y:S01]  /*0650*/  SHF.R.S32.HI R3, RZ, 0x1f, R2 ;  /* 0x0000001fff037819 */ /* 0x000fe20000011402 */
[----:B------:R-:W-:Y:S02]  /*0660*/  @!P0 IMAD.IADD R222, R13, 0x1, R6 ;  /* 0x000000010dde8824 */ /* 0x000fe400078e0206 */
[-C--:B------:R-:W-:Y:S01]  /*0670*/  IMAD R6, R7, R4.reuse, RZ ;  /* 0x0000000407067224 */ /* 0x080fe200078e02ff */
[----:B------:R-:W-:Y:S01]  /*0680*/  SHF.R.S32.HI R7, RZ, 0x1f, R20 ;  /* 0x0000001fff077819 */ /* 0x000fe20000011414 */
[----:B------:R-:W-:-:S04]  /*0690*/  IMAD.WIDE.U32 R12, R142, R4, R2 ;  /* 0x000000048e0c7225 */ /* 0x000fc800078e0002 */
[----:B------:R-:W-:Y:S01]  /*06a0*/  IMAD R9, R142, R5, R6 ;  /* 0x000000058e097224 */ /* 0x000fe200078e0206 */
[----:B------:R-:W-:Y:S01]  /*06b0*/  IADD3 R8, P0, R8, R12, RZ ;  /* 0x0000000c08087210 */ /* 0x000fe20007f1e0ff */
[----:B------:R-:W-:Y:S01]  /*06c0*/  IMAD R7, R7, UR4, RZ ;  /* 0x0000000407077c24 */ /* 0x000fe2000f8e02ff */
[----:B------:R-:W-:Y:S02]  /*06d0*/  IADD3 R6, R0, 0x20, RZ ;  /* 0x0000002000067810 */ /* 0x000fe40007ffe0ff */
        /* <DEDUP_REMOVED lines=23> */
.L_x_799:
[----:B------:R-:W-:Y:S05]  /*0850*/  BSYNC B0 ;  /* 0x0000000000007941 */ /* 0x000fea0003800000 */
.L_x_798:
        /* <DEDUP_REMOVED lines=19> */
.L_x_801:
[----:B------:R-:W-:Y:S05]  /*0990*/  BSYNC B0 ;  /* 0x0000000000007941 */ /* 0x000fea0003800000 */
.L_x_800:
        /* <DEDUP_REMOVED lines=20> */
.L_x_803:
[----:B------:R-:W-:Y:S05]  /*0ae0*/  BSYNC B0 ;  /* 0x0000000000007941 */ /* 0x000fea0003800000 */
.L_x_802:
        /* <DEDUP_REMOVED lines=19> */
.L_x_805:
[----:B------:R-:W-:Y:S05]  /*0c20*/  BSYNC B0 ;  /* 0x0000000000007941 */ /* 0x000fea0003800000 */
.L_x_804:
        /* <DEDUP_REMOVED lines=15> */
.L_x_797:
        /* <DEDUP_REMOVED lines=24> */
.L_x_806:
[----:B------:R-:W-:Y:S05]  /*0ea0*/  @!P0 BRA `(.L_x_807) ;  /* 0x0000000400408947 */ /* 0x000fea0003800000 */
[----:B------:R-:W1:Y:S01]  /*0eb0*/  LDC R10, c[0x0][0x380] ;  /* 0x0000e000ff0a7b82 */ /* 0x000e620000000800 */
[----:B------:R-:W-:Y:S01]  /*0ec0*/  LEA R17, R200, 0xffffff80, 0x7 ;  /* 0xffffff80c8117811 */ /* 0x000fe200078e38ff */
[----:B------:R-:W-:-:S03]  /*0ed0*/  ULDC.64 UR4, c[0x0][0x260] ;  /* 0x0000980000047ab9 */ /* 0x000fc60000000a00 */
[----:B-----5:R-:W-:-:S03]  /*0ee0*/  IABS R0, R17 ;  /* 0x0000001100007213 */ /* 0x020fc60000000000 */
[----:B------:R-:W2:Y:S08]  /*0ef0*/  LDC R9, c[0x0][0x278] ;  /* 0x00009e00ff097b82 */ /* 0x000eb00000000800 */
[----:B------:R-:W3:Y:S01]  /*0f00*/  LDC.64 R192, c[0x0][0x248] ;  /* 0x00009200ffc07b82 */ /* 0x000ee20000000a00 */
[----:B-1----:R-:W-:-:S04]  /*0f10*/  IABS R3, R10 ;  /* 0x0000000a00037213 */ /* 0x002fc80000000000 */
[----:B------:R-:W1:Y:S08]  /*0f20*/  I2F.RP R6, R3 ;  /* 0x0000000300067306 */ /* 0x000e700000209400 */
[----:B-1----:R-:W1:Y:S02]  /*0f30*/  MUFU.RCP R4, R6 ;  /* 0x0000000600047308 */ /* 0x002e640000001000 */
[----:B-1----:R-:W-:-:S06]  /*0f40*/  IADD3 R4, R4, 0xffffffe, RZ ;  /* 0x0ffffffe04047810 */ /* 0x002fcc0007ffe0ff */
[----:B------:R-:W1:Y:S02]  /*0f50*/  F2I.FTZ.U32.TRUNC.NTZ R5, R4 ;  /* 0x0000000400057305 */ /* 0x000e64000021f000 */
[----:B-1----:R-:W-:Y:S01]  /*0f60*/  IMAD.MOV R2, RZ, RZ, -R5 ;  /* 0x000000ffff027224 */ /* 0x002fe200078e0a05 */
        /* <DEDUP_REMOVED lines=18> */
[----:B------:R1:W4:Y:S01]  /*1090*/  LDG.E R0, desc[UR12][R14.64] ;  /* 0x0000000c0e007981 */ /* 0x000322000c1e1900 */
[----:B--2---:R-:W-:Y:S02]  /*10a0*/  IABS R2, R9 ;  /* 0x0000000900027213 */ /* 0x004fe40000000000 */
[----:B------:R-:W-:Y:S02]  /*10b0*/  IADD3 R8, -R13, RZ, RZ ;  /* 0x000000ff0d087210 */ /* 0x000fe40007ffe1ff */
[----:B------:R-:W2:Y:S03]  /*10c0*/  I2F.RP R5, R2 ;  /* 0x0000000200057306 */ /* 0x000ea60000209400 */
[----:B------:R-:W-:-:S05]  /*10d0*/  IMAD R17, R10, R8, R17 ;  /* 0x000000080a117224 */ /* 0x000fca00078e0211 */
[----:B--2---:R-:W2:Y:S01]  /*10e0*/  MUFU.RCP R6, R5 ;  /* 0x0000000500067308 */ /* 0x004ea20000001000 */
[----:B-1----:R-:W-:Y:S01]  /*10f0*/  SHF.R.S32.HI R15, RZ, 0x1f, R17 ;  /* 0x0000001fff0f7819 */ /* 0x002fe20000011411 */
[----:B--2---:R-:W-:-:S06]  /*1100*/  VIADD R6, R6, 0xffffffe ;  /* 0x0ffffffe06067836 */ /* 0x004fcc0000000000 */
        /* <DEDUP_REMOVED lines=18> */
[----:B------:R-:W2:Y:S05]  /*1230*/  LDC.64 R2, c[0x0][0x238] ;  /* 0x00008e00ff027b82 */ /* 0x000eaa0000000a00 */
[----:B------:R-:W-:-:S06]  /*1240*/  @P3 VIADD R24, R24, 0x1 ;  /* 0x0000000118183836 */ /* 0x000fcc0000000000 */
[----:B------:R-:W-:Y:S02]  /*1250*/  @!P1 IADD3 R24, -R24, RZ, RZ ;  /* 0x000000ff18189210 */ /* 0x000fe40007ffe1ff */
[----:B------:R-:W-:-:S04]  /*1260*/  @!P2 LOP3.LUT R24, RZ, R9, RZ, 0x33, !PT ;  /* 0x00000009ff18a212 */ /* 0x000fc800078e33ff */
[----:B------:R-:W-:Y:S02]  /*1270*/  SHF.R.S32.HI R9, RZ, 0x1f, R24 ;  /* 0x0000001fff097819 */ /* 0x000fe40000011418 */
[----:B----4-:R-:W-:Y:S01]  /*1280*/  SHF.R.S32.HI R7, RZ, 0x1f, R0 ;  /* 0x0000001fff077819 */ /* 0x010fe20000011400 */
[----:B-1----:R-:W-:-:S04]  /*1290*/  IMAD.WIDE.U32 R12, R0, R4, RZ ;  /* 0x00000004000c7225 */ /* 0x002fc800078e00ff */
[----:B------:R-:W-:Y:S02]  /*12a0*/  IMAD R6, R7, R4, RZ ;  /* 0x0000000407067224 */ /* 0x000fe400078e02ff */
[----:B---3--:R-:W-:Y:S02]  /*12b0*/  IMAD R4, R15, R192, RZ ;  /* 0x000000c00f047224 */ /* 0x008fe400078e02ff */
[----:B------:R-:W-:Y:S02]  /*12c0*/  IMAD R5, R0, R5, R6 ;  /* 0x0000000500057224 */ /* 0x000fe400078e0206 */
[----:B------:R-:W-:Y:S02]  /*12d0*/  IMAD R4, R17, R193, R4 ;  /* 0x000000c111047224 */ /* 0x000fe400078e0204 */
[----:B------:R-:W-:Y:S02]  /*12e0*/  IMAD.IADD R13, R13, 0x1, R5 ;  /* 0x000000010d0d7824 */ /* 0x000fe400078e0205 */
[----:B--2---:R-:W-:-:S02]  /*12f0*/  IMAD R7, R7, R2, RZ ;  /* 0x0000000207077224 */ /* 0x004fc400078e02ff */
[----:B------:R-:W-:-:S04]  /*1300*/  IMAD.WIDE.U32 R12, R17, R192, R12 ;  /* 0x000000c0110c7225 */ /* 0x000fc800078e000c */
[----:B------:R-:W-:Y:S01]  /*1310*/  IMAD R5, R9, UR4, RZ ;  /* 0x0000000409057c24 */ /* 0x000fe2000f8e02ff */
[----:B------:R-:W-:Y:S01]  /*1320*/  IADD3 R13, R13, R4, RZ ;  /* 0x000000040d0d7210 */ /* 0x000fe20007ffe0ff */
[C---:B------:R-:W-:Y:S02]  /*1330*/  IMAD R3, R0.reuse, R3, R7 ;  /* 0x0000000300037224 */ /* 0x040fe400078e0207 */
[----:B------:R-:W-:-:S04]  /*1340*/  IMAD.WIDE.U32 R6, R0, R2, RZ ;  /* 0x0000000200067225 */ /* 0x000fc800078e00ff */
[C---:B------:R-:W-:Y:S01]  /*1350*/  IMAD R5, R24.reuse, UR5, R5 ;  /* 0x0000000518057c24 */ /* 0x040fe2000f8e0205 */
[----:B------:R-:W-:Y:S01]  /*1360*/  IADD3 R8, R7, R3, RZ ;  /* 0x0000000307087210 */ /* 0x000fe20007ffe0ff */
[----:B------:R-:W-:-:S04]  /*1370*/  IMAD.WIDE.U32 R28, R24, UR4, R12 ;  /* 0x00000004181c7c25 */ /* 0x000fc8000f8e000c */
[----:B------:R-:W-:Y:S01]  /*1380*/  IMAD.MOV.U32 R14, RZ, RZ, R6 ;  /* 0x000000ffff0e7224 */ /* 0x000fe200078e0006 */
[----:B------:R-:W-:Y:S01]  /*1390*/  IADD3 R7, R29, R5, RZ ;  /* 0x000000051d077210 */ /* 0x000fe20007ffe0ff */
[----:B------:R-:W-:Y:S06]  /*13a0*/  BRA `(.L_x_808) ;  /* 0x0000000400387947 */ /* 0x000fec0003800000 */
.L_x_807:
        /* <DEDUP_REMOVED lines=49> */
.L_x_809:
[----:B------:R-:W-:Y:S01]  /*16c0*/  @!P1 LOP3.LUT R24, RZ, R9, RZ, 0x33, !PT ;  /* 0x00000009ff189212 */ /* 0x000fe200078e33ff */
[----:B------:R-:W-:Y:S01]  /*16d0*/  IMAD R4, R15, R192, RZ ;  /* 0x000000c00f047224 */ /* 0x000fe200078e02ff */
[----:B------:R-:W-:-:S03]  /*16e0*/  MOV R9, R5 ;  /* 0x0000000500097202 */ /* 0x000fc60000000f00 */
[-C--:B------:R-:W-:Y:S02]  /*16f0*/  IMAD R5, R193, R17.reuse, R4 ;  /* 0x00000011c1057224 */ /* 0x080fe400078e0204 */
[----:B------:R-:W-:Y:S01]  /*1700*/  IMAD.WIDE.U32 R18, R192, R17, R8 ;  /* 0x00000011c0127225 */ /* 0x000fe200078e0008 */
[----:B------:R-:W-:Y:S02]  /*1710*/  SHF.R.S32.HI R9, RZ, 0x1f, R24 ;  /* 0x0000001fff097819 */ /* 0x000fe40000011418 */
[----:B------:R-:W-:Y:S02]  /*1720*/  @P4 IADD3 R8, R10, R13, RZ ;  /* 0x0000000d0a084210 */ /* 0x000fe40007ffe0ff */
[----:B------:R-:W-:Y:S01]  /*1730*/  IADD3 R19, R19, R5, RZ ;  /* 0x0000000513137210 */ /* 0x000fe20007ffe0ff */
[----:B--2---:R-:W-:Y:S02]  /*1740*/  IMAD R12, R9, R2, RZ ;  /* 0x00000002090c7224 */ /* 0x004fe400078e02ff */
[----:B-1----:R-:W-:-:S04]  /*1750*/  @P4 IMAD.WIDE.U32 R4, R8, R6, RZ ;  /* 0x0000000608044225 */ /* 0x002fc800078e00ff */
[----:B------:R-:W-:Y:S01]  /*1760*/  IMAD.WIDE.U32 R28, R24, R2, R18 ;  /* 0x00000002181c7225 */ /* 0x000fe200078e0012 */
[----:B------:R-:W-:-:S03]  /*1770*/  @P4 MOV R14, R4 ;  /* 0x00000004000e4202 */ /* 0x000fc60000000f00 */
[----:B------:R-:W-:Y:S02]  /*1780*/  IMAD R3, R24, R3, R12 ;  /* 0x0000000318037224 */ /* 0x000fe400078e020c */
[----:B------:R-:W-:-:S03]  /*1790*/  @P4 IMAD R8, R8, R7, R5 ;  /* 0x0000000708084224 */ /* 0x000fc600078e0205 */
[----:B------:R-:W-:Y:S01]  /*17a0*/  IADD3 R7, R29, R3, RZ ;  /* 0x000000031d077210 */ /* 0x000fe20007ffe0ff */
[----:B------:R-:W-:Y:S06]  /*17b0*/  @P4 BRA `(.L_x_808) ;  /* 0x0000000000344947 */ /* 0x000fec0003800000 */
[----:B------:R-:W1:Y:S01]  /*17c0*/  LDC.64 R4, c[0x0][0x250] ;  /* 0x00009400ff047b82 */ /* 0x000e620000000a00 */
[----:B------:R-:W-:-:S07]  /*17d0*/  SHF.R.S32.HI R13, RZ, 0x1f, R10 ;  /* 0x0000001fff0d7819 */ /* 0x000fce000001140a */
[----:B------:R-:W2:Y:S01]  /*17e0*/  LDC.64 R2, c[0x0][0x238] ;  /* 0x00008e00ff027b82 */ /* 0x000ea20000000a00 */
[-C--:B-1----:R-:W-:Y:S01]  /*17f0*/  IMAD R6, R13, R4.reuse, RZ ;  /* 0x000000040d067224 */ /* 0x082fe200078e02ff */
[----:B-----5:R-:W-:Y:S01]  /*1800*/  SHF.R.S32.HI R13, RZ, 0x1f, R0 ;  /* 0x0000001fff0d7819 */ /* 0x020fe20000011400 */
[----:B------:R-:W-:-:S04]  /*1810*/  IMAD.WIDE.U32 R18, R10, R4, RZ ;  /* 0x000000040a127225 */ /* 0x000fc800078e00ff */
[----:B------:R-:W-:Y:S02]  /*1820*/  IMAD R5, R10, R5, R6 ;  /* 0x000000050a057224 */ /* 0x000fe400078e0206 */
[----:B--2---:R-:W-:-:S03]  /*1830*/  IMAD R13, R13, R2, RZ ;  /* 0x000000020d0d7224 */ /* 0x004fc600078e02ff */
[----:B------:R-:W-:Y:S01]  /*1840*/  IADD3 R19, R19, R5, RZ ;  /* 0x0000000513137210 */ /* 0x000fe20007ffe0ff */
[C---:B------:R-:W-:Y:S02]  /*1850*/  IMAD R3, R0.reuse, R3, R13 ;  /* 0x0000000300037224 */ /* 0x040fe400078e020d */
[----:B------:R-:W-:-:S05]  /*1860*/  IMAD.WIDE.U32 R18, R0, R2, R18 ;  /* 0x0000000200127225 */ /* 0x000fca00078e0012 */
[----:B------:R-:W-:Y:S02]  /*1870*/  IADD3 R8, R19, R3, RZ ;  /* 0x0000000313087210 */ /* 0x000fe40007ffe0ff */
[----:B------:R-:W-:-:S07]  /*1880*/  MOV R14, R18 ;  /* 0x00000012000e7202 */ /* 0x000fce0000000f00 */
.L_x_808:
[----:B------:R-:W-:Y:S01]  /*1890*/  ISETP.NE.AND P1, PT, R222, -0x1, PT ;  /* 0xffffffffde00780c */ /* 0x000fe20003f25270 */
[----:B------:R-:W1:Y:S01]  /*18a0*/  S2UR UR8, SR_CgaCtaId ;  /* 0x00000000000879c3 */ /* 0x000e620000008800 */
[----:B------:R-:W-:Y:S01]  /*18b0*/  SHF.R.S32.HI R140, RZ, 0x1f, R137 ;  /* 0x0000001fff8c7819 */ /* 0x000fe20000011489 */
[----:B------:R-:W-:Y:S01]  /*18c0*/  ULDC.64 UR6, c[0x0][0x268] ;  /* 0x00009a0000067ab9 */ /* 0x000fe20000000a00 */
[----:B------:R-:W-:Y:S01]  /*18d0*/  ULDC.64 UR4, c[0x0][0x258] ;  /* 0x0000960000047ab9 */ /* 0x000fe20000000a00 */
[----:B------:R-:W-:Y:S01]  /*18e0*/  IMAD.IADD R216, R225, 0x1, -R142 ;  /* 0x00000001e1d87824 */ /* 0x000fe200078e0a8e */
[CC--:B-----5:R-:W-:Y:S01]  /*18f0*/  LEA.HI R0, R140.reuse, R137.reuse, RZ, 0x3 ;  /* 0x000000898c007211 */ /* 0x0e0fe200078f18ff */
[----:B------:R-:W-:Y:S01]  /*1900*/  BSSY B0, `(.L_x_810) ;  /* 0x000005f000007945 */ /* 0x000fe20003800000 */
[----:B------:R-:W-:Y:S01]  /*1910*/  LEA.HI R12, R140, R137, RZ, 0x4 ;  /* 0x000000898c0c7211 */ /* 0x000fe200078f20ff */
[----:B------:R-:W2:Y:S01]  /*1920*/  LDC.64 R194, c[0x0][0x250] ;  /* 0x00009400ffc27b82 */ /* 0x000ea20000000a00 */
[----:B------:R-:W-:-:S02]  /*1930*/  SHF.R.S32.HI R228, RZ, 0x3, R0 ;  /* 0x00000003ffe47819 */ /* 0x000fc40000011400 */
[----:B------:R-:W-:Y:S02]  /*1940*/  LOP3.LUT R0, R0, 0xfffffff8, RZ, 0xc0, !PT ;  /* 0xfffffff800007812 */ /* 0x000fe400078ec0ff */
[----:B------:R-:W-:Y:S01]  /*1950*/  LOP3.LUT R6, R12, 0xfffffff0, RZ, 0xc0, !PT ;  /* 0xfffffff00c067812 */ /* 0x000fe200078ec0ff */
[C---:B------:R-:W-:Y:S01]  /*1960*/  IMAD.SHL.U32 R21, R228.reuse, 0x40, RZ ;  /* 0x00000040e4157824 */ /* 0x040fe200078e00ff */
[----:B------:R-:W-:Y:S01]  /*1970*/  @!P1 SHF.R.S32.HI R19, RZ, 0x1f, R11 ;  /* 0x0000001fff139819 */ /* 0x000fe2000001140b */
[----:B------:R-:W3:Y:S01]  /*1980*/  @!P1 LDC.64 R2, c[0x0][0x228] ;  /* 0x00008a00ff029b82 */ /* 0x000ee20000000a00 */
[C---:B------:R-:W-:Y:S01]  /*1990*/  IMAD.IADD R0, R137.reuse, 0x1, -R0 ;  /* 0x0000000189007824 */ /* 0x040fe200078e0a00 */
[----:B------:R-:W-:Y:S01]  /*19a0*/  ISETP.GE.AND P6, PT, R228, R216, PT ;  /* 0x000000d8e400720c */ /* 0x000fe20003fc6270 */
[----:B------:R-:W-:Y:S01]  /*19b0*/  IMAD.IADD R6, R137, 0x1, -R6 ;  /* 0x0000000189067824 */ /* 0x000fe200078e0a06 */
[----:B------:R-:W-:Y:S01]  /*19c0*/  LOP3.LUT R21, R21, 0x1c0, RZ, 0xc0, !PT ;  /* 0x000001c015157812 */ /* 0x000fe200078ec0ff */
[----:B------:R-:W-:Y:S01]  /*19d0*/  IMAD.SHL.U32 R226, R0, 0x8, RZ ;  /* 0x0000000800e27824 */ /* 0x000fe200078e00ff */
[----:B------:R-:W-:Y:S01]  /*19e0*/  IADD3 R223, R200, -0x1, RZ ;  /* 0xffffffffc8df7810 */ /* 0x000fe20007ffe0ff */
[----:B------:R-:W-:Y:S01]  /*19f0*/  VIADD R16, R228, 0x20 ;  /* 0x00000020e4107836 */ /* 0x000fe20000000000 */
[----:B------:R-:W4:Y:S01]  /*1a00*/  @P1 LDC.64 R4, c[0x0][0x240] ;  /* 0x00009000ff041b82 */ /* 0x000f220000000a00 */
[----:B------:R-:W-:Y:S01]  /*1a10*/  SHF.R.U32.HI R224, RZ, 0x3, R21 ;  /* 0x00000003ffe07819 */ /* 0x000fe20000011615 */
[----:B------:R-:W-:Y:S01]  /*1a20*/  VIADD R217, R226, 0x40 ;  /* 0x00000040e2d97836 */ /* 0x000fe20000000000 */
[----:B------:R-:W-:-:S02]  /*1a30*/  LOP3.LUT R13, R21, 0x38, R226, 0xf8, !PT ;  /* 0x00000038150d7812 */ /* 0x000fc400078ef8e2 */
[----:B------:R-:W-:Y:S02]  /*1a40*/  IADD3 R28, P3, R226, R28, RZ ;  /* 0x0000001ce21c7210 */ /* 0x000fe40007f7e0ff */
[----:B------:R-:W-:Y:S02]  /*1a50*/  LOP3.LUT R224, R13, R224, RZ, 0x3c, !PT ;  /* 0x000000e00de07212 */ /* 0x000fe400078e3cff */
[----:B------:R-:W-:Y:S02]  /*1a60*/  LEA.HI R13, R140, R137, RZ, 0x6 ;  /* 0x000000898c0d7211 */ /* 0x000fe400078f30ff */
[----:B------:R-:W-:Y:S02]  /*1a70*/  ISETP.GE.AND P4, PT, R16, R216, PT ;  /* 0x000000d81000720c */ /* 0x000fe40003f86270 */
[----:B------:R-:W-:Y:S01]  /*1a80*/  SHF.R.S32.HI R229, RZ, 0x1f, R228 ;  /* 0x0000001fffe57819 */ /* 0x000fe200000114e4 */
[----:B------:R-:W-:Y:S02]  /*1a90*/  IMAD.SHL.U32 R13, R13, 0x8, RZ ;  /* 0x000000080d0d7824 */ /* 0x000fe400078e00ff */
[----:B---3--:R-:W-:Y:S01]  /*1aa0*/  @!P1 IMAD R10, R19, R2, RZ ;  /* 0x00000002130a9224 */ /* 0x008fe200078e02ff */
[----:B------:R-:W-:Y:S01]  /*1ab0*/  SHF.R.S32.HI R19, RZ, 0x1f, R6 ;  /* 0x0000001fff137819 */ /* 0x000fe20000011406 */
[----:B------:R-:W-:Y:S01]  /*1ac0*/  IMAD.WIDE R30, R31, 0x40, R228 ;  /* 0x000000401f1e7825 */ /* 0x000fe200078e02e4 */
[----:B------:R-:W-:-:S03]  /*1ad0*/  LOP3.LUT R224, R224, 0xfffffe00, R13, 0xf8, !PT ;  /* 0xfffffe00e0e07812 */ /* 0x000fc600078ef80d */
[----:B------:R-:W-:Y:S01]  /*1ae0*/  @!P1 IMAD R3, R11, R3, R10 ;  /* 0x000000030b039224 */ /* 0x000fe200078e020a */
[----:B------:R-:W-:Y:S01]  /*1af0*/  LEA.HI R10, R19, R6, RZ, 0x3 ;  /* 0x00000006130a7211 */ /* 0x000fe200078f18ff */
[----:B----4-:R-:W-:Y:S01]  /*1b00*/  @P1 IMAD.WIDE.U32 R22, R222, R4, RZ ;  /* 0x00000004de161225 */ /* 0x010fe200078e00ff */
[----:B------:R-:W-:-:S03]  /*1b10*/  SHF.R.S32.HI R4, RZ, 0x1f, R226 ;  /* 0x0000001fff047819 */ /* 0x000fc600000114e2 */
[----:B------:R-:W-:Y:S01]  /*1b20*/  @!P1 IMAD.WIDE.U32 R18, R11, R2, RZ ;  /* 0x000000020b129225 */ /* 0x000fe200078e00ff */
[----:B------:R-:W-:-:S03]  /*1b30*/  LOP3.LUT R11, R10, 0xfffffff8, RZ, 0xc0, !PT ;  /* 0xfffffff80a0b7812 */ /* 0x000fc600078ec0ff */
[----:B------:R-:W-:Y:S01]  /*1b40*/  @P1 IMAD.MOV.U32 R2, RZ, RZ, R22 ;  /* 0x000000ffff021224 */ /* 0x000fe200078e0016 */
[----:B------:R-:W-:Y:S01]  /*1b50*/  IADD3 R22, P2, R226, R14, RZ ;  /* 0x0000000ee2167210 */ /* 0x000fe20007f5e0ff */
[----:B------:R-:W-:Y:S02]  /*1b60*/  @!P1 IMAD.MOV.U32 R2, RZ, RZ, R18 ;  /* 0x000000ffff029224 */ /* 0x000fe400078e0012 */
[----:B------:R-:W-:Y:S01]  /*1b70*/  @P1 IMAD R5, R222, R5, R23 ;  /* 0x00000005de051224 */ /* 0x000fe200078e0217 */
[----:B------:R-:W-:Y:S01]  /*1b80*/  @!P1 IADD3 R5, R19, R3, RZ ;  /* 0x0000000313059210 */ /* 0x000fe20007ffe0ff */
[----:B------:R-:W-:Y:S01]  /*1b90*/  IMAD R13, R9, UR6, RZ ;  /* 0x00000006090d7c24 */ /* 0x000fe2000f8e02ff */
[----:B------:R-:W-:Y:S01]  /*1ba0*/  SHF.R.S32.HI R3, RZ, 0x1f, R20 ;  /* 0x0000001fff037819 */ /* 0x000fe20000011414 */
[----:B------:R-:W-:Y:S01]  /*1bb0*/  IMAD.X R23, R4, 0x1, R8, P2 ;  /* 0x0000000104177824 */ /* 0x000fe200010e0608 */
[----:B------:R-:W-:Y:S01]  /*1bc0*/  IADD3 R18, P1, R226, R2, RZ ;  /* 0x00000002e2127210 */ /* 0x000fe20007f3e0ff */
[----:B------:R-:W-:-:S02]  /*1bd0*/  IMAD R13, R24, UR7, R13 ;  /* 0x00000007180d7c24 */ /* 0x000fc4000f8e020d */
[----:B------:R-:W-:Y:S02]  /*1be0*/  IMAD R3, R3, UR4, RZ ;  /* 0x0000000403037c24 */ /* 0x000fe4000f8e02ff */
[----:B------:R-:W-:Y:S01]  /*1bf0*/  IMAD.X R19, R4, 0x1, R5, P1 ;  /* 0x0000000104137824 */ /* 0x000fe200008e0605 */
[----:B------:R-:W-:Y:S01]  /*1c00*/  MOV R5, 0x20 ;  /* 0x0000002000057802 */ /* 0x000fe20000000f00 */
[----:B------:R-:W-:-:S04]  /*1c10*/  IMAD.WIDE.U32 R24, R24, UR6, R22 ;  /* 0x0000000618187c25 */ /* 0x000fc8000f8e0016 */
[C---:B------:R-:W-:Y:S02]  /*1c20*/  IMAD R23, R20.reuse, UR5, R3 ;  /* 0x0000000514177c24 */ /* 0x040fe4000f8e0203 */
[----:B------:R-:W-:Y:S01]  /*1c30*/  IMAD.WIDE.U32 R20, R20, UR4, R18 ;  /* 0x0000000414147c25 */ /* 0x000fe2000f8e0012 */
[----:B------:R-:W-:Y:S02]  /*1c40*/  UMOV UR4, 0x400 ;  /* 0x0000040000047882 */ /* 0x000fe40000000000 */
[----:B-1----:R-:W-:Y:S01]  /*1c50*/  ULEA UR4, UR8, UR4, 0x18 ;  /* 0x0000000408047291 */ /* 0x002fe2000f8ec03f */
[C---:B------:R-:W-:Y:S02]  /*1c60*/  VIADD R18, R228.reuse, 0x10 ;  /* 0x00000010e4127836 */ /* 0x040fe40000000000 */
[----:B------:R-:W-:Y:S02]  /*1c70*/  VIADD R14, R228, 0x30 ;  /* 0x00000030e40e7836 */ /* 0x000fe40000000000 */
[----:B------:R-:W-:Y:S01]  /*1c80*/  IMAD.IADD R6, R6, 0x1, -R11 ;  /* 0x0000000106067824 */ /* 0x000fe200078e0a0b */
[-C--:B------:R-:W-:Y:S01]  /*1c90*/  ISETP.GE.AND P5, PT, R18, R216.reuse, PT ;  /* 0x000000d81200720c */ /* 0x080fe20003fa6270 */
[----:B------:R-:W-:Y:S01]  /*1ca0*/  IMAD.X R29, R4, 0x1, R7, P3 ;  /* 0x00000001041d7824 */ /* 0x000fe200018e0607 */
[----:B------:R-:W-:Y:S01]  /*1cb0*/  ISETP.GE.AND P3, PT, R14, R216, PT ;  /* 0x000000d80e00720c */ /* 0x000fe20003f66270 */
[----:B------:R-:W-:Y:S01]  /*1cc0*/  IMAD.MOV.U32 R7, RZ, RZ, 0x10 ;  /* 0x00000010ff077424 */ /* 0x000fe200078e00ff */
[----:B------:R-:W-:Y:S01]  /*1cd0*/  LEA R224, R224, UR4, 0x1 ;  /* 0x00000004e0e07c11 */ /* 0x000fe2000f8e08ff */
[----:B------:R-:W-:Y:S01]  /*1ce0*/  IMAD.SHL.U32 R2, R223, 0x80, RZ ;  /* 0x00000080df027824 */ /* 0x000fe200078e00ff */
[----:B------:R-:W-:Y:S01]  /*1cf0*/  R2P PR, R6, 0x6 ;  /* 0x0000000606007804 */ /* 0x000fe20000000000 */
[----:B------:R-:W-:-:S02]  /*1d00*/  IMAD.IADD R23, R21, 0x1, R23 ;  /* 0x0000000115177824 */ /* 0x000fc400078e0217 */
[----:B------:R-:W-:Y:S02]  /*1d10*/  IMAD.IADD R11, R136, 0x1, -R2 ;  /* 0x00000001880b7824 */ /* 0x000fe400078e0a02 */
[----:B------:R-:W-:Y:S02]  /*1d20*/  SEL R4, R7, 0xfffffff0, !P1 ;  /* 0xfffffff007047807 */ /* 0x000fe40004800000 */
[----:B------:R-:W-:Y:S01]  /*1d30*/  SEL R3, R5, 0xffffffe0, !P2 ;  /* 0xffffffe005037807 */ /* 0x000fe20005000000 */
        /* <DEDUP_REMOVED lines=27> */
.L_x_811:
[----:B------:R-:W-:Y:S05]  /*1ef0*/  BSYNC B0 ;  /* 0x0000000000007941 */ /* 0x000fea0003800000 */
.L_x_810:
        /* <DEDUP_REMOVED lines=14> */
[----:B------:R3:W-:Y:S01]  /*1fe0*/  @P2 STS.128 [R224+0x800], RZ ;  /* 0x000800ffe0002388 */ /* 0x0007e20000000c00 */
[----:B-1----:R-:W-:Y:S02]  /*1ff0*/  @!P2 LEA R26, P5, R32, R8, 0x1 ;  /* 0x00000008201aa211 */ /* 0x002fe400078a08ff */
[----:B------:R-:W-:-:S05]  /*2000*/  IMAD.IADD R8, R33, 0x1, R19 ;  /* 0x0000000121087824 */ /* 0x000fca00078e0213 */
        /* <DEDUP_REMOVED lines=14> */
.L_x_813:
[----:B------:R-:W-:Y:S05]  /*20f0*/  BSYNC B0 ;  /* 0x0000000000007941 */ /* 0x000fea0003800000 */
.L_x_812:
[----:B------:R-:W-:Y:S04]  /*2100*/  BSSY B0, `(.L_x_814) ;  /* 0x000001f000007945 */ /* 0x000fe80003800000 */
[----:B------:R-:W-:Y:S05]  /*2110*/  @P4 BRA `(.L_x_815) ;  /* 0x0000000000744947 */ /* 0x000fea0003800000 */
[----:B------:R-:W-:Y:S01]  /*2120*/  ULDC UR5, c[0x0][0x2d0] ;  /* 0x0000b40000057ab9 */ /* 0x000fe20000000800 */
[----:B---34-:R-:W-:Y:S01]  /*2130*/  IADD3 R26, P1, R30, 0x20, RZ ;  /* 0x000000201e1a7810 */ /* 0x018fe20007f3e0ff */
        /* <DEDUP_REMOVED lines=27> */
.L_x_815:
[----:B------:R-:W-:Y:S05]  /*22f0*/  BSYNC B0 ;  /* 0x0000000000007941 */ /* 0x000fea0003800000 */
.L_x_814:
        /* <DEDUP_REMOVED lines=30> */
.L_x_817:
[----:B------:R-:W-:Y:S05]  /*24e0*/  BSYNC B0 ;  /* 0x0000000000007941 */ /* 0x000fea0003800000 */
.L_x_816:
[CC--:B------:R-:W-:Y:S01]  /*24f0*/  ISETP.GE.AND P3, PT, R228.reuse, R11.reuse, PT ;  /* 0x0000000be400720c */ /* 0x0c0fe20003f66270 */
[-C--:B------:R-:W-:Y:S01]  /*2500*/  IMAD R197, R229, R192.reuse, RZ ;  /* 0x000000c0e5c57224 */ /* 0x080fe200078e02ff */
[----:B------:R-:W-:Y:S01]  /*2510*/  BSSY B0, `(.L_x_818) ;  /* 0x0000020000007945 */ /* 0x000fe20003800000 */
[----:B-12---:R-:W-:Y:S01]  /*2520*/  IMAD.WIDE.U32 R8, R228, R192, R28 ;  /* 0x000000c0e4087225 */ /* 0x006fe200078e001c */
[-C--:B------:R-:W-:Y:S02]  /*2530*/  ISETP.GE.AND P6, PT, R18, R11.reuse, PT ;  /* 0x0000000b1200720c */ /* 0x080fe40003fc6270 */
[----:B------:R-:W-:Y:S01]  /*2540*/  ISETP.GE.AND P2, PT, R16, R11, PT ;  /* 0x0000000b1000720c */ /* 0x000fe20003f46270 */
[----:B------:R-:W-:Y:S01]  /*2550*/  IMAD R197, R228, R193, R197 ;  /* 0x000000c1e4c57224 */ /* 0x000fe200078e02c5 */
[----:B------:R-:W-:Y:S01]  /*2560*/  ISETP.GE.AND P1, PT, R14, R11, PT ;  /* 0x0000000b0e00720c */ /* 0x000fe20003f26270 */
[C---:B------:R-:W-:Y:S01]  /*2570*/  IMAD.SHL.U32 R219, R192.reuse, 0x10, RZ ;  /* 0x00000010c0db7824 */ /* 0x040fe200078e00ff */
[----:B------:R-:W-:Y:S01]  /*2580*/  SHF.L.U64.HI R218, R192, 0x4, R193 ;  /* 0x00000004c0da7819 */ /* 0x000fe200000102c1 */
[----:B------:R-:W-:Y:S01]  /*2590*/  VIADD R28, R228, 0x40 ;  /* 0x00000040e41c7836 */ /* 0x000fe20000000000 */
[----:B------:R-:W-:Y:S01]  /*25a0*/  IADD3 R197, R9, R197, RZ ;  /* 0x000000c509c57210 */ /* 0x000fe20007ffe0ff */
[----:B------:R-:W-:Y:S01]  /*25b0*/  IMAD.MOV.U32 R196, RZ, RZ, R8 ;  /* 0x000000ffffc47224 */ /* 0x000fe200078e0008 */
[----:B------:R-:W-:Y:S07]  /*25c0*/  @P3 BRA `(.L_x_819) ;  /* 0x0000000000503947 */ /* 0x000fee0003800000 */
[----:B------:R-:W-:Y:S02]  /*25d0*/  ULDC UR5, c[0x0][0x2d0] ;  /* 0x0000b40000057ab9 */ /* 0x000fe40000000800 */
[----:B------:R-:W-:Y:S02]  /*25e0*/  ISETP.GE.AND P4, PT, R226, UR5, PT ;  /* 0x00000005e2007c0c */ /* 0x000fe4000bf86270 */
[----:B------:R-:W-:-:S11]  /*25f0*/  ISETP.GE.AND P3, PT, R217, UR5, PT ;  /* 0x00000005d9007c0c */ /* 0x000fd6000bf66270 */
[----:B------:R-:W1:Y:S01]  /*2600*/  @!P4 LDC.64 R8, c[0x0][0x218] ;  /* 0x00008600ff08cb82 */ /* 0x000e620000000a00 */
        /* <DEDUP_REMOVED lines=16> */
.L_x_819:
[----:B------:R-:W-:Y:S05]  /*2710*/  BSYNC B0 ;  /* 0x0000000000007941 */ /* 0x000fea0003800000 */
.L_x_818:
[----:B------:R-:W-:Y:S04]  /*2720*/  BSSY B0, `(.L_x_820) ;  /* 0x0000018000007945 */ /* 0x000fe80003800000 */
[----:B------:R-:W-:Y:S05]  /*2730*/  @P6 BRA `(.L_x_821) ;  /* 0x0000000000586947 */ /* 0x000fea0003800000 */
[----:B------:R-:W-:Y:S01]  /*2740*/  ULDC UR5, c[0x0][0x2d0] ;  /* 0x0000b40000057ab9 */ /* 0x000fe20000000800 */
[----:B------:R-:W-:Y:S02]  /*2750*/  IADD3 R19, P5, R219, R196, RZ ;  /* 0x000000c4db137210 */ /* 0x000fe40007fbe0ff */
[----:B------:R-:W-:Y:S02]  /*2760*/  ISETP.GE.AND P4, PT, R226, UR5, PT ;  /* 0x00000005e2007c0c */ /* 0x000fe4000bf86270 */
[----:B------:R-:W-:Y:S01]  /*2770*/  ISETP.GE.AND P3, PT, R217, UR5, PT ;  /* 0x00000005d9007c0c */ /* 0x000fe2000bf66270 */
[----:B------:R-:W-:-:S10]  /*2780*/  IMAD.X R20, R218, 0x1, R197, P5 ;  /* 0x00000001da147824 */ /* 0x000fd400028e06c5 */
[----:B-12---:R-:W1:Y:S01]  /*2790*/  @!P4 LDC.64 R8, c[0x0][0x218] ;  /* 0x00008600ff08cb82 */ /* 0x006e620000000a00 */
        /* <DEDUP_REMOVED lines=16> */
.L_x_821:
[----:B------:R-:W-:Y:S05]  /*28a0*/  BSYNC B0 ;  /* 0x0000000000007941 */ /* 0x000fea0003800000 */
.L_x_820:
[----:B------:R-:W-:Y:S01]  /*28b0*/  BSSY B0, `(.L_x_822) ;  /* 0x000001b000007945 */ /* 0x000fe20003800000 */
[----:B------:R-:W-:Y:S01]  /*28c0*/  ISETP.GE.AND P6, PT, R28, R11, PT ;  /* 0x0000000b1c00720c */ /* 0x000fe20003fc6270 */
[C---:B---34-:R-:W-:Y:S01]  /*28d0*/  VIADD R26, R228.reuse, 0x50 ;  /* 0x00000050e41a7836 */ /* 0x058fe20000000000 */
[----:B------:R-:W-:Y:S01]  /*28e0*/  IADD3 R20, R228, 0x60, RZ ;  /* 0x00000060e4147810 */ /* 0x000fe20007ffe0ff */
[----:B------:R-:W-:Y:S05]  /*28f0*/  @P2 BRA `(.L_x_823) ;  /* 0x0000000000582947 */ /* 0x000fea0003800000 */
[----:B------:R-:W-:Y:S01]  /*2900*/  ULDC UR5, c[0x0][0x2d0] ;  /* 0x0000b40000057ab9 */ /* 0x000fe20000000800 */
[----:B------:R-:W-:Y:S02]  /*2910*/  LEA R19, P4, R192, R196, 0x5 ;  /* 0x000000c4c0137211 */ /* 0x000fe400078828ff */
[----:B------:R-:W-:Y:S02]  /*2920*/  ISETP.GE.AND P3, PT, R226, UR5, PT ;  /* 0x00000005e2007c0c */ /* 0x000fe4000bf66270 */
[----:B------:R-:W-:Y:S02]  /*2930*/  ISETP.GE.AND P2, PT, R217, UR5, PT ;  /* 0x00000005d9007c0c */ /* 0x000fe4000bf46270 */
[----:B------:R-:W-:-:S09]  /*2940*/  LEA.HI.X R22, R192, R197, R193, 0x5, P4 ;  /* 0x000000c5c0167211 */ /* 0x000fd200020f2cc1 */
        /* <DEDUP_REMOVED lines=17> */
.L_x_823:
[----:B------:R-:W-:Y:S05]  /*2a60*/  BSYNC B0 ;  /* 0x0000000000007941 */ /* 0x000fea0003800000 */
.L_x_822:
[----:B------:R-:W-:Y:S01]  /*2a70*/  BSSY B0, `(.L_x_824) ;  /* 0x000001c000007945 */ /* 0x000fe20003800000 */
[-C--:B------:R-:W-:Y:S01]  /*2a80*/  ISETP.GE.AND P5, PT, R26, R11.reuse, PT ;  /* 0x0000000b1a00720c */ /* 0x080fe20003fa6270 */
[----:B------:R-:W-:Y:S01]  /*2a90*/  VIADD R22, R228, 0x70 ;  /* 0x00000070e4167836 */ /* 0x000fe20000000000 */
[----:B------:R-:W-:Y:S01]  /*2aa0*/  ISETP.GE.AND P4, PT, R20, R11, PT ;  /* 0x0000000b1400720c */ /* 0x000fe20003f86270 */
[----:B------:R-:W-:-:S12]  /*2ab0*/  @P1 BRA `(.L_x_825) ;  /* 0x00000000005c1947 */ /* 0x000fd80003800000 */
[----:B------:R-:W-:Y:S01]  /*2ac0*/  ULDC UR5, c[0x0][0x2d0] ;  /* 0x0000b40000057ab9 */ /* 0x000fe20000000800 */
[----:B------:R-:W-:Y:S01]  /*2ad0*/  IMAD R30, R193, 0x30, RZ ;  /* 0x00000030c11e7824 */ /* 0x000fe200078e02ff */
[----:B------:R-:W-:Y:S01]  /*2ae0*/  ISETP.GE.AND P2, PT, R226, UR5, PT ;  /* 0x00000005e2007c0c */ /* 0x000fe2000bf46270 */
[----:B------:R-:W-:Y:S01]  /*2af0*/  IMAD.WIDE.U32 R32, R192, 0x30, R196 ;  /* 0x00000030c0207825 */ /* 0x000fe200078e00c4 */
[----:B------:R-:W-:-:S03]  /*2b00*/  ISETP.GE.AND P1, PT, R217, UR5, PT ;  /* 0x00000005d9007c0c */ /* 0x000fc6000bf26270 */
[----:B------:R-:W-:-:S08]  /*2b10*/  IMAD.IADD R30, R33, 0x1, R30 ;  /* 0x00000001211e7824 */ /* 0x000fd000078e021e */
        /* <DEDUP_REMOVED lines=17> */
.L_x_825:
[----:B------:R-:W-:Y:S05]  /*2c30*/  BSYNC B0 ;  /* 0x0000000000007941 */ /* 0x000fea0003800000 */
.L_x_824:
        /* <DEDUP_REMOVED lines=24> */
.L_x_827:
[----:B------:R-:W-:Y:S05]  /*2dc0*/  BSYNC B0 ;  /* 0x0000000000007941 */ /* 0x000fea0003800000 */
.L_x_826:
[----:B------:R-:W-:Y:S01]  /*2dd0*/  IADD3 R17, P2, R228, R17, RZ ;  /* 0x00000011e4117210 */ /* 0x000fe20007f5e0ff */
[----:B------:R-:W-:Y:S01]  /*2de0*/  BSSY B0, `(.L_x_828) ;  /* 0x000001b000007945 */ /* 0x000fe20003800000 */
[----:B------:R-:W-:-:S03]  /*2df0*/  ISETP.GE.AND P1, PT, R22, R11, PT ;  /* 0x0000000b1600720c */ /* 0x000fc60003f26270 */
[----:B------:R-:W-:Y:S01]  /*2e00*/  IMAD.X R15, R229, 0x1, R15, P2 ;  /* 0x00000001e50f7824 */ /* 0x000fe200010e060f */
[----:B------:R-:W-:Y:S09]  /*2e10*/  @P5 BRA `(.L_x_829) ;  /* 0x00000000005c5947 */ /* 0x000ff20003800000 */
        /* <DEDUP_REMOVED lines=23> */
.L_x_829:
[----:B------:R-:W-:Y:S05]  /*2f90*/  BSYNC B0 ;  /* 0x0000000000007941 */ /* 0x000fea0003800000 */
.L_x_828:
[----:B------:R-:W-:Y:S04]  /*2fa0*/  BSSY B0, `(.L_x_830) ;  /* 0x0000019000007945 */ /* 0x000fe80003800000 */
[----:B------:R-:W-:Y:S05]  /*2fb0*/  @P4 BRA `(.L_x_831) ;  /* 0x00000000005c4947 */ /* 0x000fea0003800000 */
        /* <DEDUP_REMOVED lines=23> */
.L_x_831:
[----:B------:R-:W-:Y:S05]  /*3130*/  BSYNC B0 ;  /* 0x0000000000007941 */ /* 0x000fea0003800000 */
.L_x_830:
        /* <DEDUP_REMOVED lines=25> */
.L_x_833:
[----:B------:R-:W-:Y:S05]  /*32d0*/  BSYNC B0 ;  /* 0x0000000000007941 */ /* 0x000fea0003800000 */
.L_x_832:
        /* <DEDUP_REMOVED lines=40> */
.L_x_835:
[----:B------:R-:W-:Y:S05]  /*3560*/  BSYNC B0 ;  /* 0x0000000000007941 */ /* 0x000fea0003800000 */
.L_x_834:
        /* <DEDUP_REMOVED lines=22> */
.L_x_837:
[----:B------:R-:W-:Y:S05]  /*36d0*/  BSYNC B0 ;  /* 0x0000000000007941 */ /* 0x000fea0003800000 */
.L_x_836:
        /* <DEDUP_REMOVED lines=42> */
.L_x_839:
[----:B------:R-:W-:Y:S05]  /*3980*/  BSYNC B0 ;  /* 0x0000000000007941 */ /* 0x000fea0003800000 */
.L_x_838:
        /* <DEDUP_REMOVED lines=30> */
.L_x_841:
[----:B------:R-:W-:Y:S05]  /*3b70*/  BSYNC B0 ;  /* 0x0000000000007941 */ /* 0x000fea0003800000 */
.L_x_840:
        /* <DEDUP_REMOVED lines=24> */
.L_x_843:
[----:B------:R-:W-:Y:S05]  /*3d00*/  BSYNC B0 ;  /* 0x0000000000007941 */ /* 0x000fea0003800000 */
.L_x_842:
        /* <DEDUP_REMOVED lines=24> */
.L_x_845:
[----:B------:R-:W-:Y:S05]  /*3e90*/  BSYNC B0 ;  /* 0x0000000000007941 */ /* 0x000fea0003800000 */
.L_x_844:
        /* <DEDUP_REMOVED lines=24> */
.L_x_847:
[----:B------:R-:W-:Y:S05]  /*4020*/  BSYNC B0 ;  /* 0x0000000000007941 */ /* 0x000fea0003800000 */
.L_x_846:
        /* <DEDUP_REMOVED lines=24> */
.L_x_849:
[----:B------:R-:W-:Y:S05]  /*41b0*/  BSYNC B0 ;  /* 0x0000000000007941 */ /* 0x000fea0003800000 */
.L_x_848:
[----:B------:R-:W-:Y:S01]  /*41c0*/  LDSM.16.M88.4 R32, [R215] ;  /* 0x00000000d720783b */ /* 0x000fe20000000200 */
[----:B------:R-:W-:Y:S01]  /*41d0*/  LOP3.LUT P1, RZ, R0, 0x2, RZ, 0xc0, !PT ;  /* 0x0000000200ff7812 */ /* 0x000fe2000782c0ff */
[----:B------:R-:W-:Y:S01]  /*41e0*/  ULDC UR10, c[0x0][0x39c] ;  /* 0x0000e700000a7ab9 */ /* 0x000fe20000000800 */
[-C--:B------:R-:W-:Y:S01]  /*41f0*/  LEA R213, R4, R215.reuse, 0x1 ;  /* 0x000000d704d57211 */ /* 0x080fe200078e08ff */
[----:B------:R-:W5:Y:S01]  /*4200*/  LDSM.16.M88.4 R52, [R214+0x4800] ;  /* 0x00480000d634783b */ /* 0x000f620000000200 */
[----:B------:R-:W-:Y:S02]  /*4210*/  SEL R7, R7, 0xfffffff0, !P1 ;  /* 0xfffffff007077807 */ /* 0x000fe40004800000 */
[----:B------:R-:W-:Y:S01]  /*4220*/  LOP3.LUT P1, RZ, R0, 0x4, RZ, 0xc0, !PT ;  /* 0x0000000400ff7812 */ /* 0x000fe2000782c0ff */
[----:B------:R-:W3:Y:S01]  /*4230*/  LDSM.16.M88.4 R44, [R214+0x5000] ;  /* 0x00500000d62c783b */ /* 0x000ee20000000200 */
[----:B------:R-:W-:Y:S02]  /*4240*/  LEA R141, R7, R214, 0x1 ;  /* 0x000000d6078d7211 */ /* 0x000fe400078e08ff */
[----:B------:R-:W-:Y:S01]  /*4250*/  SEL R5, R5, 0xffffffe0, !P1 ;  /* 0xffffffe005057807 */ /* 0x000fe20004800000 */
[----:B------:R-:W4:Y:S01]  /*4260*/  LDSM.16.M88.4 R28, [R214+0x4000] ;  /* 0x00400000d61c783b */ /* 0x000f220000000200 */
[----:B------:R-:W-:-:S02]  /*4270*/  LEA R211, R3, R215, 0x1 ;  /* 0x000000d703d37211 */ /* 0x000fc400078e08ff */
[----:B------:R-:W-:Y:S01]  /*4280*/  LEA R207, R5, R214, 0x1 ;  /* 0x000000d605cf7211 */ /* 0x000fe200078e08ff */
[----:B------:R-:W-:Y:S01]  /*4290*/  LDSM.16.M88.4 R64, [R213] ;  /* 0x00000000d540783b */ /* 0x000fe20000000200 */
[----:B------:R-:W-:Y:S02]  /*42a0*/  IADD3 R0, R214, 0x4000, RZ ;  /* 0x00004000d6007810 */ /* 0x000fe40007ffe0ff */
[----:B------:R-:W-:Y:S01]  /*42b0*/  LEA R210, R3, R213, 0x1 ;  /* 0x000000d503d27211 */ /* 0x000fe200078e08ff */
[----:B------:R-:W4:Y:S01]  /*42c0*/  LDSM.16.M88.4 R24, [R141+0x4800] ;  /* 0x004800008d18783b */ /* 0x000f220000000200 */
[----:B------:R-:W-:Y:S02]  /*42d0*/  LEA R212, R7, R0, 0x1 ;  /* 0x0000000007d47211 */ /* 0x000fe400078e08ff */
[----:B------:R-:W-:Y:S01]  /*42e0*/  ISETP.GE.AND P1, PT, R200, 0x2, PT ;  /* 0x00000002c800780c */ /* 0x000fe20003f26270 */
[----:B------:R-:W4:Y:S01]  /*42f0*/  LDSM.16.M88.4 R100, [R214+0x5800] ;  /* 0x00580000d664783b */ /* 0x000f220000000200 */
[----:B------:R-:W-:-:S02]  /*4300*/  LEA R209, R5, R212, 0x1 ;  /* 0x000000d405d17211 */ /* 0x000fc400078e08ff */
[----:B------:R-:W-:Y:S01]  /*4310*/  LOP3.LUT R208, R6, R37, RZ, 0xfc, !PT ;  /* 0x0000002506d07212 */ /* 0x000fe200078efcff */
[----:B------:R-:W4:Y:S04]  /*4320*/  LDSM.16.M88.4 R92, [R214+0x6000] ;  /* 0x00600000d65c783b */ /* 0x000f280000000200 */
[----:B------:R-:W4:Y:S04]  /*4330*/  LDSM.16.M88.4 R20, [R141+0x5000] ;  /* 0x005000008d14783b */ /* 0x000f280000000200 */
[----:B------:R-:W4:Y:S04]  /*4340*/  LDSM.16.M88.4 R40, [R141+0x4000] ;  /* 0x004000008d28783b */ /* 0x000f280000000200 */
[----:B------:R-:W4:Y:S01]  /*4350*/  LDSM.16.M88.4 R84, [R214+0x6800] ;  /* 0x00680000d654783b */ /* 0x000f220000000200 */
[C---:B-----5:R-:W-:Y:S03]  /*4360*/  HMMA.16816.F32.BF16 R56, R32.reuse, R52, RZ ;  /* 0x000000342038723c */ /* 0x060fe600000418ff */
[----:B------:R-:W5:Y:S04]  /*4370*/  LDSM.16.M88.4 R76, [R214+0x7000] ;  /* 0x00700000d64c783b */ /* 0x000f680000000200 */
[----:B------:R-:W5:Y:S01]  /*4380*/  LDSM.16.M88.4 R60, [R214+0x7800] ;  /* 0x00780000d63c783b */ /* 0x000f620000000200 */
[C---:B------:R-:W-:Y:S03]  /*4390*/  HMMA.16816.F32.BF16 R52, R32.reuse, R54, RZ ;  /* 0x000000362034723c */ /* 0x040fe600000418ff */
[----:B-12---:R-:W1:Y:S03]  /*43a0*/  LDSM.16.M88.4 R12, [R141+0x5800] ;  /* 0x005800008d0c783b */ /* 0x006e660000000200 */
[C---:B---3--:R-:W-:Y:S01]  /*43b0*/  HMMA.16816.F32.BF16 R48, R32.reuse, R44, RZ ;  /* 0x0000002c2030723c */ /* 0x048fe200000418ff */
[----:B----4-:R-:W2:Y:S04]  /*43c0*/  LDSM.16.M88.4 R8, [R141+0x6000] ;  /* 0x006000008d08783b */ /* 0x010ea80000000200 */
[----:B------:R-:W-:Y:S01]  /*43d0*/  LDSM.16.M88.4 R68, [R211] ;  /* 0x00000000d344783b */ /* 0x000fe20000000200 */
[C---:B------:R-:W-:Y:S03]  /*43e0*/  HMMA.16816.F32.BF16 R44, R32.reuse, R46, RZ ;  /* 0x0000002e202c723c */ /* 0x040fe600000418ff */
[----:B------:R-:W-:Y:S03]  /*43f0*/  LDSM.16.M88.4 R116, [R141+0x6800] ;  /* 0x006800008d74783b */ /* 0x000fe60000000200 */
[----:B------:R-:W-:Y:S01]  /*4400*/  HMMA.16816.F32.BF16 R16, R32, R28, RZ ;  /* 0x0000001c2010723c */ /* 0x000fe200000418ff */
[----:B------:R-:W-:Y:S04]  /*4410*/  LDSM.16.M88.4 R112, [R141+0x7000] ;  /* 0x007000008d70783b */ /* 0x000fe80000000200 */
[----:B------:R-:W-:Y:S01]  /*4420*/  LDSM.16.M88.4 R108, [R141+0x7800] ;  /* 0x007800008d6c783b */ /* 0x000fe20000000200 */
[C---:B------:R-:W-:Y:S03]  /*4430*/  HMMA.16816.F32.BF16 R56, R64.reuse, R24, R56 ;  /* 0x000000184038723c */ /* 0x040fe60000041838 */
[----:B------:R-:W-:Y:S03]  /*4440*/  LDSM.16.M88.4 R128, [R210] ;  /* 0x00000000d280783b */ /* 0x000fe60000000200 */
[----:B------:R-:W-:Y:S01]  /*4450*/  HMMA.16816.F32.BF16 R52, R64, R26, R52 ;  /* 0x0000001a4034723c */ /* 0x000fe20000041834 */
[----:B------:R-:W3:Y:S04]  /*4460*/  LDSM.16.M88.4 R24, [R207+0x4000] ;  /* 0x00400000cf18783b */ /* 0x000ee80000000200 */
[----:B------:R-:W-:Y:S01]  /*4470*/  LDSM.16.M88.4 R132, [R141+0x8000] ;  /* 0x008000008d84783b */ /* 0x000fe20000000200 */
[C---:B------:R-:W-:Y:S03]  /*4480*/  HMMA.16816.F32.BF16 R104, R32.reuse, R100, RZ ;  /* 0x000000642068723c */ /* 0x040fe600000418ff */
[----:B------:R-:W-:Y:S03]  /*4490*/  LDSM.16.M88.4 R120, [R209+0x2000] ;  /* 0x00200000d178783b */ /* 0x000fe60000000200 */
[C---:B------:R-:W-:Y:S01]  /*44a0*/  HMMA.16816.F32.BF16 R100, R32.reuse, R102, RZ ;  /* 0x000000662064723c */ /* 0x040fe200000418ff */
[----:B------:R-:W-:Y:S04]  /*44b0*/  LDSM.16.M88.4 R124, [R209+0x1800] ;  /* 0x00180000d17c783b */ /* 0x000fe80000000200 */
[----:B------:R-:W0:Y:S01]  /*44c0*/  LDGDEPBAR ;  /* 0x00000000000079af */ /* 0x000e220000000000 */
[C---:B------:R-:W-:Y:S06]  /*44d0*/  HMMA.16816.F32.BF16 R28, R32.reuse, R30, RZ ;  /* 0x0000001e201c723c */ /* 0x040fec00000418ff */
[C---:B------:R-:W-:Y:S06]  /*44e0*/  HMMA.16816.F32.BF16 R96, R32.reuse, R92, RZ ;  /* 0x0000005c2060723c */ /* 0x040fec00000418ff */
[----:B------:R-:W-:Y:S06]  /*44f0*/  HMMA.16816.F32.BF16 R92, R32, R94, RZ ;  /* 0x0000005e205c723c */ /* 0x000fec00000418ff */
[C---:B------:R-:W-:Y:S06]  /*4500*/  HMMA.16816.F32.BF16 R48, R64.reuse, R20, R48 ;  /* 0x000000144030723c */ /* 0x040fec0000041830 */
[C---:B------:R-:W-:Y:S01]  /*4510*/  HMMA.16816.F32.BF16 R44, R64.reuse, R22, R44 ;  /* 0x00000016402c723c */ /* 0x040fe2000004182c */
[----:B------:R-:W4:Y:S05]  /*4520*/  LDSM.16.M88.4 R20, [R207+0x4800] ;  /* 0x00480000cf14783b */ /* 0x000f2a0000000200 */
[----:B------:R-:W-:Y:S06]  /*4530*/  HMMA.16816.F32.BF16 R16, R64, R40, R16 ;  /* 0x000000284010723c */ /* 0x000fec0000041810 */
[C---:B------:R-:W-:Y:S06]  /*4540*/  HMMA.16816.F32.BF16 R88, R32.reuse, R84, RZ ;  /* 0x000000542058723c */ /* 0x040fec00000418ff */
[C---:B-----5:R-:W-:Y:S06]  /*4550*/  HMMA.16816.F32.BF16 R80, R32.reuse, R76, RZ ;  /* 0x0000004c2050723c */ /* 0x060fec00000418ff */
[C---:B------:R-:W-:Y:S06]  /*4560*/  HMMA.16816.F32.BF16 R84, R32.reuse, R86, RZ ;  /* 0x000000562054723c */ /* 0x040fec00000418ff */
[C---:B------:R-:W-:Y:S06]  /*4570*/  HMMA.16816.F32.BF16 R76, R32.reuse, R78, RZ ;  /* 0x0000004e204c723c */ /* 0x040fec00000418ff */
[C---:B------:R-:W-:Y:S06]  /*4580*/  HMMA.16816.F32.BF16 R72, R32.reuse, R60, RZ ;  /* 0x0000003c2048723c */ /* 0x040fec00000418ff */
[----:B------:R-:W-:Y:S01]  /*4590*/  HMMA.16816.F32.BF16 R32, R32, R62, RZ ;  /* 0x0000003e2020723c */ /* 0x000fe200000418ff */
[----:B------:R-:W5:Y:S05]  /*45a0*/  LDSM.16.M88.4 R60, [R209] ;  /* 0x00000000d13c783b */ /* 0x000f6a0000000200 */
[C---:B-1----:R-:W-:Y:S06]  /*45b0*/  HMMA.16816.F32.BF16 R104, R64.reuse, R12, R104 ;  /* 0x0000000c4068723c */ /* 0x042fec0000041868 */
[C---:B------:R-:W-:Y:S01]  /*45c0*/  HMMA.16816.F32.BF16 R100, R64.reuse, R14, R100 ;  /* 0x0000000e4064723c */ /* 0x040fe20000041864 */
[----:B------:R-:W1:Y:S05]  /*45d0*/  LDSM.16.M88.4 R12, [R207+0x5000] ;  /* 0x00500000cf0c783b */ /* 0x000e6a0000000200 */
[C---:B------:R-:W-:Y:S01]  /*45e0*/  HMMA.16816.F32.BF16 R28, R64.reuse, R42, R28 ;  /* 0x0000002a401c723c */ /* 0x040fe2000004181c */
[----:B------:R-:W1:Y:S05]  /*45f0*/  LDSM.16.M88.4 R40, [R207+0x6000] ;  /* 0x00600000cf28783b */ /* 0x000e6a0000000200 */
[C---:B--2---:R-:W-:Y:S06]  /*4600*/  HMMA.16816.F32.BF16 R96, R64.reuse, R8, R96 ;  /* 0x000000084060723c */ /* 0x044fec0000041860 */
[----:B------:R-:W-:Y:S01]  /*4610*/  HMMA.16816.F32.BF16 R92, R64, R10, R92 ;  /* 0x0000000a405c723c */ /* 0x000fe2000004185c */
[----:B------:R-:W2:Y:S05]  /*4620*/  LDSM.16.M88.4 R8, [R207+0x5800] ;  /* 0x00580000cf08783b */ /* 0x000eaa0000000200 */
[----:B---3--:R-:W-:Y:S06]  /*4630*/  HMMA.16816.F32.BF16 R16, R68, R24, R16 ;  /* 0x000000184410723c */ /* 0x008fec0000041810 */
        /* <DEDUP_REMOVED lines=8> */
[----:B------:R-:W-:Y:S04]  /*46c0*/  LDSM.16.M88.4 R64, [R215+0x2000] ;  /* 0x00200000d740783b */ /* 0x000fe80000000200 */
[----:B------:R-:W3:Y:S01]  /*46d0*/  LDSM.16.M88.4 R108, [R214+0x8000] ;  /* 0x00800000d66c783b */ /* 0x000ee20000000200 */
[C---:B------:R-:W-:Y:S03]  /*46e0*/  HMMA.16816.F32.BF16 R28, R68.reuse, R26, R28 ;  /* 0x0000001a441c723c */ /* 0x040fe6000004181c */
[----:B------:R-:W3:Y:S03]  /*46f0*/  LDSM.16.M88.4 R24, [R207+0x6800] ;  /* 0x00680000cf18783b */ /* 0x000ee60000000200 */
[C---:B----4-:R-:W-:Y:S06]  /*4700*/  HMMA.16816.F32.BF16 R56, R68.reuse, R20, R56 ;  /* 0x000000144438723c */ /* 0x050fec0000041838 */
[----:B------:R-:W-:Y:S01]  /*4710*/  HMMA.16816.F32.BF16 R52, R68, R22, R52 ;  /* 0x000000164434723c */ /* 0x000fe20000041834 */
[----:B------:R-:W4:Y:S05]  /*4720*/  LDSM.16.M88.4 R20, [R207+0x7000] ;  /* 0x00700000cf14783b */ /* 0x000f2a0000000200 */
[----:B-----5:R-:W-:Y:S06]  /*4730*/  HMMA.16816.F32.BF16 R16, R128, R60, R16 ;  /* 0x0000003c8010723c */ /* 0x020fec0000041810 */
        /* <DEDUP_REMOVED lines=8> */
[----:B------:R-:W2:Y:S05]  /*47c0*/  LDSM.16.M88.4 R8, [R209+0x1000] ;  /* 0x00100000d108783b */ /* 0x000eaa0000000200 */
[----:B---3--:R-:W-:Y:S06]  /*47d0*/  HMMA.16816.F32.BF16 R16, R64, R108, R16 ;  /* 0x0000006c4010723c */ /* 0x008fec0000041810 */
[----:B------:R-:W-:Y:S01]  /*47e0*/  HMMA.16816.F32.BF16 R28, R128, R62, R28 ;  /* 0x0000003e801c723c */ /* 0x000fe2000004181c */
[----:B------:R-:W3:Y:S05]  /*47f0*/  LDSM.16.M88.4 R60, [R214+0x8800] ;  /* 0x00880000d63c783b */ /* 0x000eea0000000200 */
[C---:B------:R-:W-:Y:S06]  /*4800*/  HMMA.16816.F32.BF16 R88, R68.reuse, R24, R88 ;  /* 0x000000184458723c */ /* 0x040fec0000041858 */
[C---:B------:R-:W-:Y:S01]  /*4810*/  HMMA.16816.F32.BF16 R84, R68.reuse, R26, R84 ;  /* 0x0000001a4454723c */ /* 0x040fe20000041854 */
[----:B------:R-:W-:Y:S05]  /*4820*/  LDSM.16.M88.4 R24, [R211+0x2000] ;  /* 0x00200000d318783b */ /* 0x000fea0000000200 */
[C---:B----4-:R-:W-:Y:S06]  /*4830*/  HMMA.16816.F32.BF16 R80, R68.reuse, R20, R80 ;  /* 0x000000144450723c */ /* 0x050fec0000041850 */
[----:B------:R-:W-:Y:S01]  /*4840*/  HMMA.16816.F32.BF16 R76, R68, R22, R76 ;  /* 0x00000016444c723c */ /* 0x000fe2000004184c */
[----:B------:R-:W4:Y:S05]  /*4850*/  LDSM.16.M88.4 R20, [R207+0x8000] ;  /* 0x00800000cf14783b */ /* 0x000f2a0000000200 */
[----:B-1----:R-:W-:Y:S06]  /*4860*/  HMMA.16816.F32.BF16 R56, R128, R12, R56 ;  /* 0x0000000c8038723c */ /* 0x002fec0000041838 */
[----:B-----5:R-:W-:Y:S06]  /*4870*/  HMMA.16816.F32.BF16 R16, R40, R132, R16 ;  /* 0x000000842810723c */ /* 0x020fec0000041810 */
[C---:B------:R-:W-:Y:S06]  /*4880*/  HMMA.16816.F32.BF16 R72, R68.reuse, R112, R72 ;  /* 0x000000704448723c */ /* 0x040fec0000041848 */
[----:B------:R-:W-:Y:S01]  /*4890*/  HMMA.16816.F32.BF16 R68, R68, R114, R32 ;  /* 0x000000724444723c */ /* 0x000fe20000041820 */
[----:B------:R-:W1:Y:S04]  /*48a0*/  LDSM.16.M88.4 R32, [R141+0x8800] ;  /* 0x008800008d20783b */ /* 0x000e680000000200 */
[----:B------:R-:W-:Y:S01]  /*48b0*/  LDSM.16.M88.4 R112, [R209+0x3000] ;  /* 0x00300000d170783b */ /* 0x000fe20000000200 */
[C---:B------:R-:W-:Y:S03]  /*48c0*/  HMMA.16816.F32.BF16 R52, R128.reuse, R14, R52 ;  /* 0x0000000e8034723c */ /* 0x040fe60000041834 */
[----:B------:R-:W-:Y:S03]  /*48d0*/  LDSM.16.M88.4 R12, [R210+0x2000] ;  /* 0x00200000d20c783b */ /* 0x000fe60000000200 */
[----:B--2---:R-:W-:Y:S06]  /*48e0*/  HMMA.16816.F32.BF16 R48, R128, R8, R48 ;  /* 0x000000088030723c */ /* 0x004fec0000041830 */
[----:B------:R-:W-:Y:S01]  /*48f0*/  HMMA.16816.F32.BF16 R28, R64, R110, R28 ;  /* 0x0000006e401c723c */ /* 0x000fe2000004181c */
[----:B------:R-:W2:Y:S05]  /*4900*/  LDSM.16.M88.4 R108, [R209+0x3800] ;  /* 0x00380000d16c783b */ /* 0x000eaa0000000200 */
[----:B------:R-:W-:Y:S01]  /*4910*/  HMMA.16816.F32.BF16 R44, R128, R10, R44 ;  /* 0x0000000a802c723c */ /* 0x000fe2000004182c */
[----:B------:R-:W5:Y:S05]  /*4920*/  LDSM.16.M88.4 R8, [R209+0x4000] ;  /* 0x00400000d108783b */ /* 0x000f6a0000000200 */
[----:B---3--:R-:W-:Y:S06]  /*4930*/  HMMA.16816.F32.BF16 R56, R64, R60, R56 ;  /* 0x0000003c4038723c */ /* 0x008fec0000041838 */
[----:B----4-:R-:W-:Y:S06]  /*4940*/  HMMA.16816.F32.BF16 R16, R24, R20, R16 ;  /* 0x000000141810723c */ /* 0x010fec0000041810 */
[C---:B------:R-:W-:Y:S06]  /*4950*/  HMMA.16816.F32.BF16 R96, R128.reuse, R120, R96 ;  /* 0x000000788060723c */ /* 0x040fec0000041860 */
[C---:B------:R-:W-:Y:S01]  /*4960*/  HMMA.16816.F32.BF16 R120, R128.reuse, R122, R92 ;  /* 0x0000007a8078723c */ /* 0x040fe2000004185c */
[----:B------:R-:W3:Y:S05]  /*4970*/  LDSM.16.M88.4 R92, [R207+0x8800] ;  /* 0x00880000cf5c783b */ /* 0x000eea0000000200 */
[C---:B------:R-:W-:Y:S06]  /*4980*/  HMMA.16816.F32.BF16 R104, R128.reuse, R124, R104 ;  /* 0x0000007c8068723c */ /* 0x040fec0000041868 */
[----:B------:R-:W-:Y:S01]  /*4990*/  HMMA.16816.F32.BF16 R100, R128, R126, R100 ;  /* 0x0000007e8064723c */ /* 0x000fe20000041864 */
[----:B------:R-:W4:Y:S05]  /*49a0*/  LDSM.16.M88.4 R124, [R214+0x9000] ;  /* 0x00900000d67c783b */ /* 0x000f2a0000000200 */
[C---:B------:R-:W-:Y:S06]  /*49b0*/  HMMA.16816.F32.BF16 R28, R40.reuse, R134, R28 ;  /* 0x00000086281c723c */ /* 0x040fec000004181c */
[----:B-1----:R-:W-:Y:S06]  /*49c0*/  HMMA.16816.F32.BF16 R56, R40, R32, R56 ;  /* 0x000000202838723c */ /* 0x002fec0000041838 */
[----:B--2---:R-:W-:Y:S06]  /*49d0*/  HMMA.16816.F32.BF16 R72, R128, R108, R72 ;  /* 0x0000006c8048723c */ /* 0x004fec0000041848 */
[----:B-----5:R-:W-:Y:S06]  /*49e0*/  HMMA.16816.F32.BF16 R16, R12, R8, R16 ;  /* 0x000000080c10723c */ /* 0x020fec0000041810 */
[----:B------:R-:W-:Y:S01]  /*49f0*/  HMMA.16816.F32.BF16 R68, R128, R110, R68 ;  /* 0x0000006e8044723c */ /* 0x000fe20000041844 */
[----:B------:R-:W1:Y:S05]  /*4a00*/  LDSM.16.M88.4 R108, [R214+0x9800] ;  /* 0x00980000d66c783b */ /* 0x000e6a0000000200 */
[C---:B------:R-:W-:Y:S01]  /*4a10*/  HMMA.16816.F32.BF16 R28, R24.reuse, R22, R28 ;  /* 0x00000016181c723c */ /* 0x040fe2000004181c */
[----:B------:R-:W2:Y:S05]  /*4a20*/  LDSM.16.M88.4 R20, [R141+0x9000] ;  /* 0x009000008d14783b */ /* 0x000eaa0000000200 */
[----:B---3--:R-:W-:Y:S06]  /*4a30*/  HMMA.16816.F32.BF16 R56, R24, R92, R56 ;  /* 0x0000005c1838723c */ /* 0x008fec0000041838 */
[----:B----4-:R-:W-:Y:S01]  /*4a40*/  HMMA.16816.F32.BF16 R48, R64, R124, R48 ;  /* 0x0000007c4030723c */ /* 0x010fe20000041830 */
[----:B------:R-:W-:Y:S01]  /*4a50*/  FMUL.FTZ R0, R16, UR10 ;  /* 0x0000000a10007c20 */ /* 0x000fe20008410000 */
[----:B------:R-:W-:Y:S01]  /*4a60*/  FMUL.FTZ R7, R17, UR10 ;  /* 0x0000000a11077c20 */ /* 0x000fe20008410000 */
[----:B------:R-:W-:Y:S01]  /*4a70*/  FMUL.FTZ R5, R18, UR10 ;  /* 0x0000000a12057c20 */ /* 0x000fe20008410000 */
[----:B------:R-:W-:-:S02]  /*4a80*/  FMUL.FTZ R92, R19, UR10 ;  /* 0x0000000a135c7c20 */ /* 0x000fc40008410000 */
[----:B------:R-:W-:Y:S01]  /*4a90*/  HMMA.16816.F32.BF16 R44, R64, R126, R44 ;  /* 0x0000007e402c723c */ /* 0x000fe2000004182c */
[----:B------:R-:W3:Y:S01]  /*4aa0*/  LDSM.16.M88.4 R16, [R141+0x9800] ;  /* 0x009800008d10783b */ /* 0x000ee20000000200 */
[----:B------:R-:W4:Y:S04]  /*4ab0*/  MUFU.TANH R0, R0 ;  /* 0x0000000000007308 */ /* 0x000f280000002400 */
[----:B------:R-:W-:Y:S01]  /*4ac0*/  HMMA.16816.F32.BF16 R28, R12, R10, R28 ;  /* 0x0000000a0c1c723c */ /* 0x000fe2000004181c */
[----:B------:R-:W5:Y:S03]  /*4ad0*/  LDSM.16.M88.4 R8, [R207+0x9000] ;  /* 0x00900000cf08783b */ /* 0x000f660000000200 */
[----:B------:R-:W2:Y:S02]  /*4ae0*/  MUFU.TANH R7, R7 ;  /* 0x0000000700077308 */ /* 0x000ea40000002400 */
[C---:B------:R-:W-:Y:S01]  /*4af0*/  HMMA.16816.F32.BF16 R52, R64.reuse, R62, R52 ;  /* 0x0000003e4034723c */ /* 0x040fe20000041834 */
[----:B------:R-:W-:Y:S05]  /*4b00*/  LDSM.16.M88.4 R60, [R209+0x4800] ;  /* 0x00480000d13c783b */ /* 0x000fea0000000200 */
[C---:B-1----:R-:W-:Y:S01]  /*4b10*/  HMMA.16816.F32.BF16 R104, R64.reuse, R108, R104 ;  /* 0x0000006c4068723c */ /* 0x042fe20000041868 */
[----:B------:R-:W1:Y:S05]  /*4b20*/  MUFU.TANH R5, R5 ;  /* 0x0000000500057308 */ /* 0x000e6a0000002400 */
[----:B------:R-:W-:Y:S03]  /*4b30*/  HMMA.16816.F32.BF16 R100, R64, R110, R100 ;  /* 0x0000006e4064723c */ /* 0x000fe60000041864 */
[----:B------:R-:W1:Y:S03]  /*4b40*/  MUFU.TANH R92, R92 ;  /* 0x0000005c005c7308 */ /* 0x000e660000002400 */
[----:B--2---:R-:W-:Y:S01]  /*4b50*/  HMMA.16816.F32.BF16 R48, R40, R20, R48 ;  /* 0x000000142830723c */ /* 0x004fe20000041830 */
[----:B------:R-:W-:Y:S01]  /*4b60*/  FMUL.FTZ R28, R28, UR10 ;  /* 0x0000000a1c1c7c20 */ /* 0x000fe20008410000 */
[----:B------:R-:W-:-:S04]  /*4b70*/  FMUL.FTZ R93, R30, UR10 ;  /* 0x0000000a1e5d7c20 */ /* 0x000fc80008410000 */
[C---:B------:R-:W-:Y:S01]  /*4b80*/  HMMA.16816.F32.BF16 R44, R40.reuse, R22, R44 ;  /* 0x00000016282c723c */ /* 0x040fe2000004182c */
[----:B------:R-:W2:Y:S01]  /*4b90*/  LDSM.16.M88.4 R20, [R214+0xa000] ;  /* 0x00a00000d614783b */ /* 0x000ea20000000200 */
[----:B------:R-:W1:Y:S04]  /*4ba0*/  MUFU.TANH R93, R93 ;  /* 0x0000005d005d7308 */ /* 0x000e680000002400 */
[C---:B---3--:R-:W-:Y:S06]  /*4bb0*/  HMMA.16816.F32.BF16 R104, R40.reuse, R16, R104 ;  /* 0x000000102868723c */ /* 0x048fec0000041868 */
[C---:B------:R-:W-:Y:S01]  /*4bc0*/  HMMA.16816.F32.BF16 R100, R40.reuse, R18, R100 ;  /* 0x000000122864723c */ /* 0x040fe20000041864 */
[----:B------:R-:W3:Y:S05]  /*4bd0*/  LDSM.16.M88.4 R16, [R214+0xa800] ;  /* 0x00a80000d610783b */ /* 0x000eea0000000200 */
[----:B------:R-:W-:Y:S01]  /*4be0*/  HMMA.16816.F32.BF16 R52, R40, R34, R52 ;  /* 0x000000222834723c */ /* 0x000fe20000041834 */
[----:B------:R-:W-:Y:S05]  /*4bf0*/  LDSM.16.M88.4 R32, [R209+0x5000] ;  /* 0x00500000d120783b */ /* 0x000fea0000000200 */
[C---:B-----5:R-:W-:Y:S06]  /*4c00*/  HMMA.16816.F32.BF16 R48, R24.reuse, R8, R48 ;  /* 0x000000081830723c */ /* 0x060fec0000041830 */
[----:B------:R-:W-:Y:S01]  /*4c10*/  HMMA.16816.F32.BF16 R44, R24, R10, R44 ;  /* 0x0000000a182c723c */ /* 0x000fe2000004182c */
[----:B------:R-:W5:Y:S05]  /*4c20*/  LDSM.16.M88.4 R8, [R141+0xa000] ;  /* 0x00a000008d08783b */ /* 0x000f6a0000000200 */
[C---:B------:R-:W-:Y:S06]  /*4c30*/  HMMA.16816.F32.BF16 R88, R128.reuse, R116, R88 ;  /* 0x000000748058723c */ /* 0x040fec0000041858 */
[----:B------:R-:W-:Y:S06]  /*4c40*/  HMMA.16816.F32.BF16 R84, R128, R118, R84 ;  /* 0x000000768054723c */ /* 0x000fec0000041854 */
[C---:B--2---:R-:W-:Y:S06]  /*4c50*/  HMMA.16816.F32.BF16 R96, R64.reuse, R20, R96 ;  /* 0x000000144060723c */ /* 0x044fec0000041860 */
[----:B------:R-:W-:Y:S01]  /*4c60*/  HMMA.16816.F32.BF16 R120, R64, R22, R120 ;  /* 0x000000164078723c */ /* 0x000fe20000041878 */
[----:B------:R-:W2:Y:S05]  /*4c70*/  LDSM.16.M88.4 R20, [R141+0xa800] ;  /* 0x00a800008d14783b */ /* 0x000eaa0000000200 */
[----:B------:R-:W-:Y:S01]  /*4c80*/  HMMA.16816.F32.BF16 R56, R12, R60, R56 ;  /* 0x0000003c0c38723c */ /* 0x000fe20000041838 */
[----:B------:R4:W1:Y:S05]  /*4c90*/  MUFU.TANH R60, R28 ;  /* 0x0000001c003c7308 */ /* 0x00086a0000002400 */
[----:B------:R-:W-:Y:S01]  /*4ca0*/  HMMA.16816.F32.BF16 R52, R24, R94, R52 ;  /* 0x0000005e1834723c */ /* 0x000fe20000041834 */
[----:B------:R-:W-:-:S05]  /*4cb0*/  FMUL.FTZ R61, R29, UR10 ;  /* 0x0000000a1d3d7c20 */ /* 0x000fca0008410000 */
[C---:B---3--:R-:W-:Y:S01]  /*4cc0*/  HMMA.16816.F32.BF16 R88, R64.reuse, R16, R88 ;  /* 0x000000104058723c */ /* 0x048fe20000041858 */
[----:B------:R-:W-:Y:S01]  /*4cd0*/  FMUL.FTZ R94, R31, UR10 ;  /* 0x0000000a1f5e7c20 */ /* 0x000fe20008410000 */
[----:B------:R-:W3:Y:S01]  /*4ce0*/  MUFU.TANH R61, R61 ;  /* 0x0000003d003d7308 */ /* 0x000ee20000002400 */
[----:B----4-:R-:W4:Y:S03]  /*4cf0*/  LDSM.16.M88.4 R28, [R207+0x9800] ;  /* 0x00980000cf1c783b */ /* 0x010f260000000200 */
[----:B------:R-:W-:Y:S01]  /*4d00*/  HMMA.16816.F32.BF16 R84, R64, R18, R84 ;  /* 0x000000124054723c */ /* 0x000fe20000041854 */
[----:B------:R-:W-:Y:S03]  /*4d10*/  LDSM.16.M88.4 R16, [R141+0xb000] ;  /* 0x00b000008d10783b */ /* 0x000fe60000000200 */
[----:B------:R-:W1:Y:S02]  /*4d20*/  MUFU.TANH R94, R94 ;  /* 0x0000005e005e7308 */ /* 0x000e640000002400 */
[----:B------:R-:W-:Y:S01]  /*4d30*/  FMUL.FTZ R56, R56, UR10 ;  /* 0x0000000a38387c20 */ /* 0x000fe20008410000 */
[----:B-----5:R-:W-:Y:S01]  /*4d40*/  HMMA.16816.F32.BF16 R96, R40, R8, R96 ;  /* 0x000000082860723c */ /* 0x020fe20000041860 */
[----:B------:R-:W-:Y:S01]  /*4d50*/  FMUL.FTZ R57, R57, UR10 ;  /* 0x0000000a39397c20 */ /* 0x000fe20008410000 */
[----:B------:R-:W-:Y:S01]  /*4d60*/  FMUL.FTZ R95, R58, UR10 ;  /* 0x0000000a3a5f7c20 */ /* 0x000fe20008410000 */
[----:B------:R-:W-:-:S03]  /*4d70*/  FMUL.FTZ R108, R59, UR10 ;  /* 0x0000000a3b6c7c20 */ /* 0x000fc60008410000 */
[----:B------:R-:W-:Y:S01]  /*4d80*/  HMMA.16816.F32.BF16 R120, R40, R10, R120 ;  /* 0x0000000a2878723c */ /* 0x000fe20000041878 */
[----:B------:R-:W5:Y:S01]  /*4d90*/  LDSM.16.M88.4 R8, [R214+0xb000] ;  /* 0x00b00000d608783b */ /* 0x000f620000000200 */
[----:B------:R-:W1:Y:S04]  /*4da0*/  MUFU.TANH R95, R95 ;  /* 0x0000005f005f7308 */ /* 0x000e680000002400 */
[C---:B------:R-:W-:Y:S04]  /*4db0*/  HMMA.16816.F32.BF16 R48, R12.reuse, R32, R48 ;  /* 0x000000200c30723c */ /* 0x040fe80000041830 */
[----:B------:R-:W1:Y:S02]  /*4dc0*/  MUFU.TANH R108, R108 ;  /* 0x0000006c006c7308 */ /* 0x000e640000002400 */
[C---:B------:R-:W-:Y:S01]  /*4dd0*/  HMMA.16816.F32.BF16 R44, R12.reuse, R34, R44 ;  /* 0x000000220c2c723c */ /* 0x040fe2000004182c */
[----:B------:R-:W3:Y:S05]  /*4de0*/  LDSM.16.M88.4 R32, [R207+0xa000] ;  /* 0x00a00000cf20783b */ /* 0x000eea0000000200 */
[----:B------:R-:W-:Y:S01]  /*4df0*/  HMMA.16816.F32.BF16 R52, R12, R62, R52 ;  /* 0x0000003e0c34723c */ /* 0x000fe20000041834 */
[----:B------:R-:W1:Y:S05]  /*4e00*/  MUFU.TANH R62, R56 ;  /* 0x00000038003e7308 */ /* 0x000e6a0000002400 */
[C---:B------:R-:W-:Y:S03]  /*4e10*/  HMMA.16816.F32.BF16 R80, R128.reuse, R112, R80 ;  /* 0x000000708050723c */ /* 0x040fe60000041850 */
[----:B------:R4:W1:Y:S03]  /*4e20*/  MUFU.TANH R63, R57 ;  /* 0x00000039003f7308 */ /* 0x0008660000002400 */
[----:B------:R-:W-:Y:S01]  /*4e30*/  HMMA.16816.F32.BF16 R76, R128, R114, R76 ;  /* 0x00000072804c723c */ /* 0x000fe2000004184c */
[----:B------:R-:W-:Y:S01]  /*4e40*/  FMUL.FTZ R48, R48, UR10 ;  /* 0x0000000a30307c20 */ /* 0x000fe20008410000 */
[----:B------:R-:W-:Y:S01]  /*4e50*/  FMUL.FTZ R49, R49, UR10 ;  /* 0x0000000a31317c20 */ /* 0x000fe20008410000 */
[----:B------:R-:W-:Y:S01]  /*4e60*/  FMUL.FTZ R50, R50, UR10 ;  /* 0x0000000a32327c20 */ /* 0x000fe20008410000 */
[----:B------:R-:W-:-:S02]  /*4e70*/  FMUL.FTZ R51, R51, UR10 ;  /* 0x0000000a33337c20 */ /* 0x000fc40008410000 */
[C---:B--2---:R-:W-:Y:S01]  /*4e80*/  HMMA.16816.F32.BF16 R88, R40.reuse, R20, R88 ;  /* 0x000000142858723c */ /* 0x044fe20000041858 */
[----:B------:R-:W-:Y:S01]  /*4e90*/  FMUL.FTZ R44, R44, UR10 ;  /* 0x0000000a2c2c7c20 */ /* 0x000fe20008410000 */
[----:B------:R-:W-:Y:S01]  /*4ea0*/  FMUL.FTZ R246, R46, UR10 ;  /* 0x0000000a2ef67c20 */ /* 0x000fe20008410000 */
[----:B------:R-:W-:Y:S01]  /*4eb0*/  FMUL.FTZ R109, R47, UR10 ;  /* 0x0000000a2f6d7c20 */ /* 0x000fe20008410000 */
[----:B------:R-:W2:Y:S02]  /*4ec0*/  MUFU.TANH R48, R48 ;  /* 0x0000003000307308 */ /* 0x000ea40000002400 */
[----:B------:R-:W-:Y:S01]  /*4ed0*/  HMMA.16816.F32.BF16 R84, R40, R22, R84 ;  /* 0x000000162854723c */ /* 0x000fe20000041854 */
[----:B------:R-:W1:Y:S01]  /*4ee0*/  LDSM.16.M88.4 R20, [R214+0xb800] ;  /* 0x00b80000d614783b */ /* 0x000e620000000200 */
[----:B------:R-:W-:Y:S01]  /*4ef0*/  FMUL.FTZ R52, R52, UR10 ;  /* 0x0000000a34347c20 */ /* 0x000fe20008410000 */
[----:B------:R-:W-:Y:S01]  /*4f00*/  FMUL.FTZ R53, R53, UR10 ;  /* 0x0000000a35357c20 */ /* 0x000fe20008410000 */
[----:B------:R-:W-:Y:S01]  /*4f10*/  FMUL.FTZ R54, R54, UR10 ;  /* 0x0000000a36367c20 */ /* 0x000fe20008410000 */
[----:B----4-:R-:W4:Y:S01]  /*4f20*/  LDSM.16.M88.4 R56, [R209+0x5800] ;  /* 0x00580000d138783b */ /* 0x010f220000000200 */
[C---:B------:R-:W-:Y:S01]  /*4f30*/  HMMA.16816.F32.BF16 R104, R24.reuse, R28, R104 ;  /* 0x0000001c1868723c */ /* 0x040fe20000041868 */
[----:B------:R-:W-:Y:S01]  /*4f40*/  FMUL.FTZ R55, R55, UR10 ;  /* 0x0000000a37377c20 */ /* 0x000fe20008410000 */
[----:B------:R-:W1:Y:S04]  /*4f50*/  MUFU.TANH R52, R52 ;  /* 0x0000003400347308 */ /* 0x000e680000002400 */
[----:B------:R-:W-:Y:S01]  /*4f60*/  HMMA.16816.F32.BF16 R100, R24, R30, R100 ;  /* 0x0000001e1864723c */ /* 0x000fe20000041864 */
[----:B------:R-:W2:Y:S03]  /*4f70*/  LDSM.16.M88.4 R28, [R209+0x6000] ;  /* 0x00600000d11c783b */ /* 0x000ea60000000200 */
[----:B------:R-:W1:Y:S02]  /*4f80*/  MUFU.TANH R53, R53 ;  /* 0x0000003500357308 */ /* 0x000e640000002400 */
[C---:B-----5:R-:W-:Y:S06]  /*4f90*/  HMMA.16816.F32.BF16 R80, R64.reuse, R8, R80 ;  /* 0x000000084050723c */ /* 0x060fec0000041850 */
[----:B------:R-:W-:Y:S01]  /*4fa0*/  HMMA.16816.F32.BF16 R76, R64, R10, R76 ;  /* 0x0000000a404c723c */ /* 0x000fe2000004184c */
[----:B------:R-:W5:Y:S01]  /*4fb0*/  LDSM.16.M88.4 R8, [R141+0xb800] ;  /* 0x00b800008d08783b */ /* 0x000f620000000200 */
[----:B------:R-:W2:Y:S04]  /*4fc0*/  MUFU.TANH R54, R54 ;  /* 0x0000003600367308 */ /* 0x000ea80000002400 */
[C---:B---3--:R-:W-:Y:S04]  /*4fd0*/  HMMA.16816.F32.BF16 R96, R24.reuse, R32, R96 ;  /* 0x000000201860723c */ /* 0x048fe80000041860 */
[----:B------:R-:W3:Y:S02]  /*4fe0*/  MUFU.TANH R55, R55 ;  /* 0x0000003700377308 */ /* 0x000ee40000002400 */
[----:B------:R-:W-:Y:S01]  /*4ff0*/  HMMA.16816.F32.BF16 R120, R24, R34, R120 ;  /* 0x000000221878723c */ /* 0x000fe20000041878 */
[----:B------:R-:W-:Y:S05]  /*5000*/  LDSM.16.M88.4 R32, [R209+0x6800] ;  /* 0x00680000d120783b */ /* 0x000fea0000000200 */
[----:B-1----:R-:W-:Y:S01]  /*5010*/  HMMA.16816.F32.BF16 R72, R64, R20, R72 ;  /* 0x000000144048723c */ /* 0x002fe20000041848 */
[----:B------:R-:W1:Y:S05]  /*5020*/  MUFU.TANH R49, R49 ;  /* 0x0000003100317308 */ /* 0x000e6a0000002400 */
[----:B----4-:R-:W-:Y:S03]  /*5030*/  HMMA.16816.F32.BF16 R104, R12, R56, R104 ;  /* 0x000000380c68723c */ /* 0x010fe60000041868 */
[----:B------:R4:W1:Y:S03]  /*5040*/  MUFU.TANH R56, R44 ;  /* 0x0000002c00387308 */ /* 0x0008660000002400 */
[----:B------:R-:W-:Y:S01]  /*5050*/  HMMA.16816.F32.BF16 R68, R64, R22, R68 ;  /* 0x000000164044723c */ /* 0x000fe20000041844 */
[----:B------:R-:W-:Y:S01]  /*5060*/  FMUL.FTZ R57, R45, UR10 ;  /* 0x0000000a2d397c20 */ /* 0x000fe20008410000 */
[----:B------:R-:W-:Y:S03]  /*5070*/  LDSM.16.M88.4 R20, [R209+0x7800] ;  /* 0x00780000d114783b */ /* 0x000fe60000000200 */
[----:B------:R-:W1:Y:S01]  /*5080*/  MUFU.TANH R50, R50 ;  /* 0x0000003200327308 */ /* 0x000e620000002400 */
[C---:B------:R-:W-:Y:S06]  /*5090*/  HMMA.16816.F32.BF16 R80, R40.reuse, R16, R80 ;  /* 0x000000102850723c */ /* 0x040fec0000041850 */
[----:B------:R-:W-:Y:S01]  /*50a0*/  HMMA.16816.F32.BF16 R76, R40, R18, R76 ;  /* 0x00000012284c723c */ /* 0x000fe2000004184c */
[----:B------:R-:W3:Y:S01]  /*50b0*/  LDSM.16.M88.4 R16, [R207+0xb800] ;  /* 0x00b80000cf10783b */ /* 0x000ee20000000200 */
[----:B------:R-:W1:Y:S03]  /*50c0*/  MUFU.TANH R51, R51 ;  /* 0x0000003300337308 */ /* 0x000e660000002400 */
[----:B----4-:R-:W4:Y:S01]  /*50d0*/  LDSM.16.M88.4 R44, [R207+0xa800] ;  /* 0x00a80000cf2c783b */ /* 0x010f220000000200 */
[C---:B--2---:R-:W-:Y:S01]  /*50e0*/  HMMA.16816.F32.BF16 R96, R12.reuse, R28, R96 ;  /* 0x0000001c0c60723c */ /* 0x044fe20000041860 */
[----:B------:R-:W-:Y:S01]  /*50f0*/  FMUL.FTZ R105, R105, UR10 ;  /* 0x0000000a69697c20 */ /* 0x000fe20008410000 */
[----:B------:R-:W-:Y:S01]  /*5100*/  FMUL.FTZ R106, R106, UR10 ;  /* 0x0000000a6a6a7c20 */ /* 0x000fe20008410000 */
[----:B------:R-:W-:Y:S01]  /*5110*/  FMUL.FTZ R107, R107, UR10 ;  /* 0x0000000a6b6b7c20 */ /* 0x000fe20008410000 */
[----:B------:R-:W2:Y:S02]  /*5120*/  MUFU.TANH R57, R57 ;  /* 0x0000003900397308 */ /* 0x000ea40000002400 */
[----:B------:R-:W-:Y:S01]  /*5130*/  HMMA.16816.F32.BF16 R120, R12, R30, R120 ;  /* 0x0000001e0c78723c */ /* 0x000fe20000041878 */
[----:B------:R-:W1:Y:S05]  /*5140*/  LDSM.16.M88.4 R28, [R207+0xb000] ;  /* 0x00b00000cf1c783b */ /* 0x000e6a0000000200 */
[C---:B-----5:R-:W-:Y:S01]  /*5150*/  HMMA.16816.F32.BF16 R72, R40.reuse, R8, R72 ;  /* 0x000000082848723c */ /* 0x060fe20000041848 */
[----:B------:R-:W1:Y:S05]  /*5160*/  MUFU.TANH R246, R246 ;  /* 0x000000f600f67308 */ /* 0x000e6a0000002400 */
[----:B------:R-:W-:Y:S01]  /*5170*/  HMMA.16816.F32.BF16 R68, R40, R10, R68 ;  /* 0x0000000a2844723c */ /* 0x000fe20000041844 */
[----:B------:R-:W-:-:S02]  /*5180*/  LOP3.LUT R8, R140, 0xffffffe0, RZ, 0xc0, !PT ;  /* 0xffffffe08c087812 */ /* 0x000fc400078ec0ff */
[----:B------:R-:W1:Y:S01]  /*5190*/  MUFU.TANH R109, R109 ;  /* 0x0000006d006d7308 */ /* 0x000e620000002400 */
[----:B------:R-:W-:Y:S02]  /*51a0*/  SHF.R.S32.HI R9, RZ, 0x1f, R138 ;  /* 0x0000001fff097819 */ /* 0x000fe4000001148a */
[----:B------:R-:W-:Y:S01]  /*51b0*/  HMMA.16816.F32.BF16 R100, R12, R58, R100 ;  /* 0x0000003a0c64723c */ /* 0x000fe20000041864 */
[----:B------:R-:W-:Y:S01]  /*51c0*/  IADD3 R8, -R8, R137, RZ ;  /* 0x0000008908087210 */ /* 0x000fe20007ffe1ff */
[----:B------:R-:W-:Y:S01]  /*51d0*/  FMUL.FTZ R96, R96, UR10 ;  /* 0x0000000a60607c20 */ /* 0x000fe20008410000 */
[----:B------:R-:W-:Y:S01]  /*51e0*/  FMUL.FTZ R97, R97, UR10 ;  /* 0x0000000a61617c20 */ /* 0x000fe20008410000 */
[----:B------:R-:W-:Y:S01]  /*51f0*/  FMUL.FTZ R98, R98, UR10 ;  /* 0x0000000a62627c20 */ /* 0x000fe20008410000 */
[----:B------:R-:W-:Y:S01]  /*5200*/  SHF.R.S32.HI R233, RZ, 0x1f, R8 ;  /* 0x0000001fffe97819 */ /* 0x000fe20000011408 */
[----:B------:R-:W-:Y:S01]  /*5210*/  FMUL.FTZ R99, R99, UR10 ;  /* 0x0000000a63637c20 */ /* 0x000fe20008410000 */
[----:B------:R-:W-:Y:S01]  /*5220*/  FMUL.FTZ R58, R104, UR10 ;  /* 0x0000000a683a7c20 */ /* 0x000fe20008410000 */
[----:B------:R-:W-:Y:S01]  /*5230*/  FMUL.FTZ R120, R120, UR10 ;  /* 0x0000000a78787c20 */ /* 0x000fe20008410000 */
[----:B------:R-:W-:Y:S01]  /*5240*/  LEA.HI R233, R233, R8, RZ, 0x2 ;  /* 0x00000008e9e97211 */ /* 0x000fe200078f10ff */
[----:B------:R-:W-:Y:S01]  /*5250*/  FMUL.FTZ R121, R121, UR10 ;  /* 0x0000000a79797c20 */ /* 0x000fe20008410000 */
[----:B------:R-:W-:Y:S01]  /*5260*/  FMUL.FTZ R122, R122, UR10 ;  /* 0x0000000a7a7a7c20 */ /* 0x000fe20008410000 */
[----:B---3--:R-:W-:Y:S01]  /*5270*/  HMMA.16816.F32.BF16 R72, R24, R16, R72 ;  /* 0x000000101848723c */ /* 0x008fe20000041848 */
[----:B------:R-:W-:Y:S01]  /*5280*/  FMUL.FTZ R123, R123, UR10 ;  /* 0x0000000a7b7b7c20 */ /* 0x000fe20008410000 */
[----:B------:R-:W-:Y:S01]  /*5290*/  LEA R8, R138, R142, 0x4 ;  /* 0x0000008e8a087211 */ /* 0x000fe200078e20ff */
[----:B------:R-:W3:Y:S01]  /*52a0*/  MUFU.TANH R58, R58 ;  /* 0x0000003a003a7308 */ /* 0x000ee20000002400 */
[----:B------:R-:W-:-:S02]  /*52b0*/  SHF.R.S32.HI R233, RZ, 0x2, R233 ;  /* 0x00000002ffe97819 */ /* 0x000fc400000114e9 */
[C---:B----4-:R-:W-:Y:S01]  /*52c0*/  HMMA.16816.F32.BF16 R88, R24.reuse, R44, R88 ;  /* 0x0000002c1858723c */ /* 0x050fe20000041858 */
[----:B------:R-:W-:Y:S02]  /*52d0*/  LEA.HI R9, R9, R138, RZ, 0x2 ;  /* 0x0000008a09097211 */ /* 0x000fe400078f10ff */
[----:B------:R-:W-:Y:S02]  /*52e0*/  IADD3 R8, R8, 0x1, R233 ;  /* 0x0000000108087810 */ /* 0x000fe40007ffe0e9 */
[----:B------:R4:W2:Y:S01]  /*52f0*/  MUFU.TANH R244, R105 ;  /* 0x0000006900f47308 */ /* 0x0008a20000002400 */
[C---:B------:R-:W-:Y:S01]  /*5300*/  HMMA.16816.F32.BF16 R84, R24.reuse, R46, R84 ;  /* 0x0000002e1854723c */ /* 0x040fe20000041854 */
[----:B------:R-:W5:Y:S01]  /*5310*/  LDSM.16.M88.4 R44, [R209+0x7000] ;  /* 0x00700000d12c783b */ /* 0x000f620000000200 */
[----:B------:R-:W-:Y:S01]  /*5320*/  FMUL.FTZ R59, R100, UR10 ;  /* 0x0000000a643b7c20 */ /* 0x000fe20008410000 */
[----:B------:R-:W-:Y:S01]  /*5330*/  FMUL.FTZ R101, R101, UR10 ;  /* 0x0000000a65657c20 */ /* 0x000fe20008410000 */
[----:B------:R-:W-:Y:S01]  /*5340*/  FMUL.FTZ R102, R102, UR10 ;  /* 0x0000000a66667c20 */ /* 0x000fe20008410000 */
[----:B------:R-:W-:Y:S01]  /*5350*/  FMUL.FTZ R103, R103, UR10 ;  /* 0x0000000a67677c20 */ /* 0x000fe20008410000 */
[----:B------:R-:W-:Y:S01]  /*5360*/  HMMA.16816.F32.BF16 R68, R24, R18, R68 ;  /* 0x000000121844723c */ /* 0x000fe20000041844 */
[----:B------:R4:W2:Y:S01]  /*5370*/  MUFU.TANH R240, R106 ;  /* 0x0000006a00f07308 */ /* 0x0008a20000002400 */
[----:B------:R-:W-:Y:S01]  /*5380*/  IADD3 R8, R136, R8, -R225 ;  /* 0x0000000888087210 */ /* 0x000fe20007ffe8e1 */
[----:B------:R-:W-:-:S04]  /*5390*/  DEPBAR.LE SB0, 0x0 ;  /* 0x000080000000791a */ /* 0x000fc80000000000 */
[C---:B-1----:R-:W-:Y:S01]  /*53a0*/  HMMA.16816.F32.BF16 R80, R24.reuse, R28, R80 ;  /* 0x0000001c1850723c */ /* 0x042fe20000041850 */
[----:B------:R-:W-:Y:S01]  /*53b0*/  LOP3.LUT R9, R9, 0xfffffffc, RZ, 0xc0, !PT ;  /* 0xfffffffc09097812 */ /* 0x000fe200078ec0ff */
[----:B------:R4:W1:Y:S01]  /*53c0*/  MUFU.TANH R150, R107 ;  /* 0x0000006b00967308 */ /* 0x0008620000002400 */
[----:B------:R-:W-:Y:S02]  /*53d0*/  IADD3 R139, R8, R139, RZ ;  /* 0x0000008b088b7210 */ /* 0x000fe40007ffe0ff */
[----:B------:R-:W-:Y:S01]  /*53e0*/  IADD3 R232, R138, -R9, RZ ;  /* 0x800000098ae87210 */ /* 0x000fe20007ffe0ff */
[----:B------:R-:W-:Y:S01]  /*53f0*/  HMMA.16816.F32.BF16 R76, R24, R30, R76 ;  /* 0x0000001e184c723c */ /* 0x000fe2000004184c */
[C---:B------:R-:W-:Y:S02]  /*5400*/  VIMNMX R199, R139.reuse, R136, PT ;  /* 0x000000888bc77248 */ /* 0x040fe40003fe0100 */
[----:B------:R-:W-:Y:S01]  /*5410*/  VIADDMNMX R198, R139, 0x8, R136, PT ;  /* 0x000000088bc67846 */ /* 0x000fe20003800188 */
[----:B------:R-:W1:Y:S02]  /*5420*/  MUFU.TANH R59, R59 ;  /* 0x0000003b003b7308 */ /* 0x000e640000002400 */
[C---:B------:R-:W-:Y:S06]  /*5430*/  HMMA.16816.F32.BF16 R88, R12.reuse, R32, R88 ;  /* 0x000000200c58723c */ /* 0x040fec0000041858 */
[C---:B------:R-:W-:Y:S01]  /*5440*/  HMMA.16816.F32.BF16 R84, R12.reuse, R34, R84 ;  /* 0x000000220c54723c */ /* 0x040fe20000041854 */
[----:B------:R4:W1:Y:S05]  /*5450*/  MUFU.TANH R242, R101 ;  /* 0x0000006500f27308 */ /* 0x00086a0000002400 */
[C---:B------:R-:W-:Y:S03]  /*5460*/  HMMA.16816.F32.BF16 R72, R12.reuse, R20, R72 ;  /* 0x000000140c48723c */ /* 0x040fe60000041848 */
[----:B------:R4:W1:Y:S03]  /*5470*/  MUFU.TANH R238, R102 ;  /* 0x0000006600ee7308 */ /* 0x0008660000002400 */
[----:B------:R-:W-:Y:S01]  /*5480*/  HMMA.16816.F32.BF16 R68, R12, R22, R68 ;  /* 0x000000160c44723c */ /* 0x000fe20000041844 */
[----:B------:R-:W-:-:S04]  /*5490*/  SHF.L.U32 R21, R137, 0x1, RZ ;  /* 0x0000000189157819 */ /* 0x000fc800000006ff */
[----:B------:R4:W1:Y:S01]  /*54a0*/  MUFU.TANH R152, R103 ;  /* 0x0000006700987308 */ /* 0x0008620000002400 */
[C---:B-----5:R-:W-:Y:S01]  /*54b0*/  HMMA.16816.F32.BF16 R80, R12.reuse, R44, R80 ;  /* 0x0000002c0c50723c */ /* 0x060fe20000041850 */
[----:B------:R-:W-:Y:S01]  /*54c0*/  FMUL.FTZ R34, R89, UR10 ;  /* 0x0000000a59227c20 */ /* 0x000fe20008410000 */
[----:B------:R-:W-:Y:S01]  /*54d0*/  FMUL.FTZ R88, R88, UR10 ;  /* 0x0000000a58587c20 */ /* 0x000fe20008410000 */
[----:B------:R-:W-:Y:S01]  /*54e0*/  FMUL.FTZ R90, R90, UR10 ;  /* 0x0000000a5a5a7c20 */ /* 0x000fe20008410000 */
[----:B------:R-:W-:Y:S01]  /*54f0*/  FMUL.FTZ R91, R91, UR10 ;  /* 0x0000000a5b5b7c20 */ /* 0x000fe20008410000 */
[----:B------:R-:W-:Y:S01]  /*5500*/  LOP3.LUT R21, R21, 0x6, RZ, 0xc0, !PT ;  /* 0x0000000615157812 */ /* 0x000fe200078ec0ff */
[----:B------:R-:W-:Y:S01]  /*5510*/  HMMA.16816.F32.BF16 R76, R12, R46, R76 ;  /* 0x0000002e0c4c723c */ /* 0x000fe2000004184c */
[----:B------:R-:W-:Y:S01]  /*5520*/  FMUL.FTZ R32, R84, UR10 ;  /* 0x0000000a54207c20 */ /* 0x000fe20008410000 */
[----:B------:R-:W-:Y:S01]  /*5530*/  FMUL.FTZ R85, R85, UR10 ;  /* 0x0000000a55557c20 */ /* 0x000fe20008410000 */
[----:B------:R-:W-:Y:S01]  /*5540*/  FMUL.FTZ R86, R86, UR10 ;  /* 0x0000000a56567c20 */ /* 0x000fe20008410000 */
[----:B------:R-:W-:Y:S01]  /*5550*/  FMUL.FTZ R87, R87, UR10 ;  /* 0x0000000a57577c20 */ /* 0x000fe20008410000 */
[----:B------:R4:W1:Y:S01]  /*5560*/  MUFU.TANH R236, R96 ;  /* 0x0000006000ec7308 */ /* 0x0008620000002400 */
[----:B------:R-:W-:Y:S01]  /*5570*/  FMUL.FTZ R17, R74, UR10 ;  /* 0x0000000a4a117c20 */ /* 0x000fe20008410000 */
[----:B------:R-:W-:Y:S01]  /*5580*/  FMUL.FTZ R16, R75, UR10 ;  /* 0x0000000a4b107c20 */ /* 0x000fe20008410000 */
[----:B------:R-:W-:Y:S01]  /*5590*/  FMUL.FTZ R72, R72, UR10 ;  /* 0x0000000a48487c20 */ /* 0x000fe20008410000 */
[----:B------:R-:W-:-:S03]  /*55a0*/  FMUL.FTZ R73, R73, UR10 ;  /* 0x0000000a49497c20 */ /* 0x000fc60008410000 */
[----:B------:R-:W-:Y:S01]  /*55b0*/  FMUL.FTZ R18, R68, UR10 ;  /* 0x0000000a44127c20 */ /* 0x000fe20008410000 */
[----:B------:R-:W-:Y:S01]  /*55c0*/  FMUL.FTZ R69, R69, UR10 ;  /* 0x0000000a45457c20 */ /* 0x000fe20008410000 */
[----:B------:R-:W-:Y:S01]  /*55d0*/  FMUL.FTZ R70, R70, UR10 ;  /* 0x0000000a46467c20 */ /* 0x000fe20008410000 */
[----:B------:R-:W-:Y:S01]  /*55e0*/  FMUL.FTZ R71, R71, UR10 ;  /* 0x0000000a47477c20 */ /* 0x000fe20008410000 */
[----:B------:R4:W1:Y:S02]  /*55f0*/  MUFU.TANH R168, R97 ;  /* 0x0000006100a87308 */ /* 0x0008640000002400 */
        /* <DEDUP_REMOVED lines=8> */
[----:B------:R4:W1:Y:S08]  /*5680*/  MUFU.TANH R202, R98 ;  /* 0x0000006200ca7308 */ /* 0x0008700000002400 */
[----:B------:R4:W1:Y:S08]  /*5690*/  MUFU.TANH R172, R99 ;  /* 0x0000006300ac7308 */ /* 0x0008700000002400 */
[----:B------:R4:W1:Y:S08]  /*56a0*/  MUFU.TANH R234, R120 ;  /* 0x0000007800ea7308 */ /* 0x0008700000002400 */
[----:B------:R4:W1:Y:S08]  /*56b0*/  MUFU.TANH R170, R121 ;  /* 0x0000007900aa7308 */ /* 0x0008700000002400 */
[----:B------:R4:W1:Y:S08]  /*56c0*/  MUFU.TANH R190, R122 ;  /* 0x0000007a00be7308 */ /* 0x0008700000002400 */
[----:B------:R4:W1:Y:S08]  /*56d0*/  MUFU.TANH R174, R123 ;  /* 0x0000007b00ae7308 */ /* 0x0008700000002400 */
[----:B------:R4:W1:Y:S08]  /*56e0*/  MUFU.TANH R186, R88 ;  /* 0x0000005800ba7308 */ /* 0x0008700000002400 */
[----:B------:R-:W1:Y:S08]  /*56f0*/  MUFU.TANH R34, R34 ;  /* 0x0000002200227308 */ /* 0x000e700000002400 */
[----:B------:R4:W1:Y:S08]  /*5700*/  MUFU.TANH R184, R90 ;  /* 0x0000005a00b87308 */ /* 0x0008700000002400 */
[----:B------:R4:W1:Y:S08]  /*5710*/  MUFU.TANH R182, R91 ;  /* 0x0000005b00b67308 */ /* 0x0008700000002400 */
[----:B------:R-:W1:Y:S08]  /*5720*/  MUFU.TANH R32, R32 ;  /* 0x0000002000207308 */ /* 0x000e700000002400 */
[----:B------:R4:W1:Y:S08]  /*5730*/  MUFU.TANH R188, R85 ;  /* 0x0000005500bc7308 */ /* 0x0008700000002400 */
        /* <DEDUP_REMOVED lines=13> */
[----:B------:R-:W1:Y:S08]  /*5810*/  MUFU.TANH R16, R16 ;  /* 0x0000001000107308 */ /* 0x000e700000002400 */
[----:B------:R-:W1:Y:S08]  /*5820*/  MUFU.TANH R18, R18 ;  /* 0x0000001200127308 */ /* 0x000e700000002400 */
[----:B------:R4:W1:Y:S08]  /*5830*/  MUFU.TANH R140, R69 ;  /* 0x00000045008c7308 */ /* 0x0008700000002400 */
[----:B------:R4:W1:Y:S08]  /*5840*/  MUFU.TANH R134, R70 ;  /* 0x0000004600867308 */ /* 0x0008700000002400 */
[----:B------:R4:W1:Y:S01]  /*5850*/  MUFU.TANH R132, R71 ;  /* 0x0000004700847308 */ /* 0x0008620000002400 */
[----:B------:R-:W-:Y:S06]  /*5860*/  BAR.SYNC.DEFER_BLOCKING 0x0 ;  /* 0x0000000000007b1d */ /* 0x000fec0000010000 */
[----:B--23--:R-:W-:Y:S05]  /*5870*/  @!P1 BRA `(.L_x_850) ;  /* 0x0000000c00d49947 */ /* 0x00cfea0003800000 */
[----:B------:R-:W-:Y:S05]  /*5880*/  @!P0 BRA `(.L_x_851) ;  /* 0x0000000000ec8947 */ /* 0x000fea0003800000 */
[----:B------:R-:W2:Y:S01]  /*5890*/  LDC R9, c[0x0][0x380] ;  /* 0x0000e000ff097b82 */ /* 0x000ea20000000800 */
[----:B------:R-:W-:Y:S01]  /*58a0*/  VIADD R14, R2, 0xffffff80 ;  /* 0xffffff80020e7836 */ /* 0x000fe20000000000 */
[----:B------:R-:W-:Y:S01]  /*58b0*/  IABS R10, R2 ;  /* 0x00000002000a7213 */ /* 0x000fe20000000000 */
[----:B------:R-:W-:-:S03]  /*58c0*/  ULDC.64 UR8, c[0x0][0x230] ;  /* 0x00008c0000087ab9 */ /* 0x000fc60000000a00 */
[----:B------:R-:W-:Y:S02]  /*58d0*/  IABS R8, R14 ;  /* 0x0000000e00087213 */ /* 0x000fe40000000000 */
[-C--:B--2---:R-:W-:Y:S02]  /*58e0*/  IABS R6, R9.reuse ;  /* 0x0000000900067213 */ /* 0x084fe40000000000 */
[----:B------:R-:W-:Y:S02]  /*58f0*/  LOP3.LUT R14, R14, R9, RZ, 0x3c, !PT ;  /* 0x000000090e0e7212 */ /* 0x000fe400078e3cff */
[----:B------:R-:W2:Y:S08]  /*5900*/  I2F.RP R15, R6 ;  /* 0x00000006000f7306 */ /* 0x000eb00000209400 */
[----:B--2---:R-:W2:Y:S02]  /*5910*/  MUFU.RCP R12, R15 ;  /* 0x0000000f000c7308 */ /* 0x004ea40000001000 */
[----:B--2---:R-:W-:-:S06]  /*5920*/  VIADD R12, R12, 0xffffffe ;  /* 0x0ffffffe0c0c7836 */ /* 0x004fcc0000000000 */
[----:B------:R-:W2:Y:S02]  /*5930*/  F2I.FTZ.U32.TRUNC.NTZ R13, R12 ;  /* 0x0000000c000d7305 */ /* 0x000ea4000021f000 */
[----:B--2---:R-:W-:Y:S02]  /*5940*/  IADD3 R11, RZ, -R13, RZ ;  /* 0x8000000dff0b7210 */ /* 0x004fe40007ffe0ff */
        /* <DEDUP_REMOVED lines=29> */
[----:B------:R-:W-:Y:S01]  /*5b20*/  IMAD.WIDE R14, R8, 0x4, R230 ;  /* 0x00000004080e7825 */ /* 0x000fe200078e02e6 */
[----:B------:R-:W2:Y:S04]  /*5b30*/  LDG.E R13, desc[UR12][R22.64] ;  /* 0x0000000c160d7981 */ /* 0x000ea8000c1e1900 */
[----:B------:R-:W2:Y:S01]  /*5b40*/  LDG.E R6, desc[UR12][R14.64] ;  /* 0x0000000c0e067981 */ /* 0x000ea2000c1e1900 */
[----:B------:R-:W-:-:S04]  /*5b50*/  IMAD.IADD R8, R11, 0x1, -R8 ;  /* 0x000000010b087824 */ /* 0x000fc800078e0a08 */
[----:B------:R-:W-:-:S05]  /*5b60*/  IMAD R8, R8, R9, -0x80 ;  /* 0xffffff8008087424 */ /* 0x000fca00078e0209 */
[----:B------:R-:W-:-:S05]  /*5b70*/  SHF.R.S32.HI R9, RZ, 0x1f, R8 ;  /* 0x0000001fff097819 */ /* 0x000fca0000011408 */
[----:B------:R-:W-:-:S04]  /*5b80*/  IMAD R9, R9, R192, RZ ;  /* 0x000000c009097224 */ /* 0x000fc800078e02ff */
[C---:B------:R-:W-:Y:S01]  /*5b90*/  IMAD R9, R8.reuse, R193, R9 ;  /* 0x000000c108097224 */ /* 0x040fe200078e0209 */
[----:B--2---:R-:W-:Y:S01]  /*5ba0*/  IADD3 R6, -R13, R6, RZ ;  /* 0x000000060d067210 */ /* 0x004fe20007ffe1ff */
[----:B------:R-:W-:-:S03]  /*5bb0*/  IMAD.WIDE.U32 R12, R8, R192, RZ ;  /* 0x000000c0080c7225 */ /* 0x000fc600078e00ff */
[----:B------:R-:W-:Y:S01]  /*5bc0*/  SHF.R.S32.HI R10, RZ, 0x1f, R6 ;  /* 0x0000001fff0a7819 */ /* 0x000fe20000011406 */
[----:B------:R-:W-:-:S04]  /*5bd0*/  IMAD.IADD R13, R13, 0x1, R9 ;  /* 0x000000010d0d7824 */ /* 0x000fc800078e0209 */
[----:B------:R-:W-:Y:S02]  /*5be0*/  IMAD R11, R10, UR8, RZ ;  /* 0x000000080a0b7c24 */ /* 0x000fe4000f8e02ff */
[----:B------:R-:W-:-:S04]  /*5bf0*/  IMAD.WIDE.U32 R12, R6, UR8, R12 ;  /* 0x00000008060c7c25 */ /* 0x000fc8000f8e000c */
[----:B------:R-:W-:Y:S02]  /*5c00*/  IMAD R11, R6, UR9, R11 ;  /* 0x00000009060b7c24 */ /* 0x000fe4000f8e020b */
[----:B------:R-:W-:-:S03]  /*5c10*/  IMAD.MOV.U32 R19, RZ, RZ, R12 ;  /* 0x000000ffff137224 */ /* 0x000fc600078e000c */
[----:B------:R-:W-:Y:S01]  /*5c20*/  IADD3 R6, R13, R11, RZ ;  /* 0x0000000b0d067210 */ /* 0x000fe20007ffe0ff */
[----:B------:R-:W-:Y:S06]  /*5c30*/  BRA `(.L_x_852) ;  /* 0x0000000000087947 */ /* 0x000fec0003800000 */
.L_x_851:
[----:B------:R-:W-:-:S04]  /*5c40*/  LEA R19, -R192, RZ, 0x7 ;  /* 0x000000ffc0137211 */ /* 0x000fc800078e39ff */
[----:B------:R-:W-:-:S07]  /*5c50*/  SHF.R.S32.HI R6, RZ, 0x1f, R19 ;  /* 0x0000001fff067819 */ /* 0x000fce0000011413 */
.L_x_852:
[----:B------:R-:W-:Y:S01]  /*5c60*/  ULDC UR5, c[0x0][0x2d0] ;  /* 0x0000b40000057ab9 */ /* 0x000fe20000000800 */
[----:B------:R-:W-:Y:S01]  /*5c70*/  BSSY B0, `(.L_x_853) ;  /* 0x00000b2000007945 */ /* 0x000fe20003800000 */
[----:B------:R-:W-:Y:S02]  /*5c80*/  ISETP.GE.AND P4, PT, R226, UR5, PT ;  /* 0x00000005e2007c0c */ /* 0x000fe4000bf86270 */
[----:B------:R-:W-:-:S11]  /*5c90*/  ISETP.GE.AND P3, PT, R217, UR5, PT ;  /* 0x00000005d9007c0c */ /* 0x000fd6000bf66270 */
[----:B------:R-:W2:Y:S01]  /*5ca0*/  @!P4 LDC.64 R12, c[0x0][0x218] ;  /* 0x00008600ff0ccb82 */ /* 0x000ea20000000a00 */
[----:B------:R-:W-:Y:S01]  /*5cb0*/  @!P4 IADD3 R25, P2, R19, R196, RZ ;  /* 0x000000c41319c210 */ /* 0x000fe20007f5e0ff */
[----:B------:R3:W-:Y:S04]  /*5cc0*/  @P4 STS.128 [R224+0x4000], RZ ;  /* 0x004000ffe0004388 */ /* 0x0007e80000000c00 */
[----:B------:R-:W-:Y:S01]  /*5cd0*/  @!P4 IMAD.X R20, R6, 0x1, R197, P2 ;  /* 0x000000010614c824 */ /* 0x000fe200010e06c5 */
[----:B------:R-:W-:Y:S01]  /*5ce0*/  IADD3 R23, P2, R219, R19, RZ ;  /* 0x00000013db177210 */ /* 0x000fe20007f5e0ff */
[----:B------:R-:W5:Y:S08]  /*5cf0*/  @!P3 LDC.64 R10, c[0x0][0x218] ;  /* 0x00008600ff0abb82 */ /* 0x000f700000000a00 */
[----:B------:R-:W1:Y:S08]  /*5d00*/  @!P4 LDC.64 R8, c[0x0][0x218] ;  /* 0x00008600ff08cb82 */ /* 0x000e700000000a00 */
[----:B------:R-:W4:Y:S01]  /*5d10*/  @!P3 LDC.64 R14, c[0x0][0x218] ;  /* 0x00008600ff0ebb82 */ /* 0x000f220000000a00 */
[----:B--2---:R-:W-:-:S04]  /*5d20*/  @!P4 LEA R40, P5, R25, R12, 0x1 ;  /* 0x0000000c1928c211 */ /* 0x004fc800078a08ff */
[----:B------:R-:W-:Y:S01]  /*5d30*/  @!P4 LEA.HI.X R41, R25, R13, R20, 0x1, P5 ;  /* 0x0000000d1929c211 */ /* 0x000fe200028f0c14 */
[----:B------:R-:W-:Y:S01]  /*5d40*/  IMAD.X R20, R218, 0x1, R6, P2 ;  /* 0x00000001da147824 */ /* 0x000fe200010e0606 */
[-C--:B------:R-:W-:Y:S01]  /*5d50*/  @!P3 IADD3 R25, P2, R19, R196.reuse, RZ ;  /* 0x000000c41319b210 */ /* 0x080fe20007f5e0ff */
[----:B------:R-:W2:Y:S01]  /*5d60*/  @!P4 LDC.64 R12, c[0x0][0x218] ;  /* 0x00008600ff0ccb82 */ /* 0x000ea20000000a00 */
[----:B------:R-:W-:Y:S01]  /*5d70*/  @!P4 IADD3 R27, P5, R23, R196, RZ ;  /* 0x000000c4171bc210 */ /* 0x000fe20007fbe0ff */
[----:B------:R-:W-:Y:S01]  /*5d80*/  @!PT LDS RZ, [RZ] ;  /* 0x00000000fffff984 */ /* 0x000fe20000000800 */
[----:B------:R-:W-:Y:S01]  /*5d90*/  @!PT LDS RZ, [RZ] ;  /* 0x00000000fffff984 */ /* 0x000fe20000000800 */
[----:B------:R-:W-:Y:S01]  /*5da0*/  @!PT LDS RZ, [RZ] ;  /* 0x00000000fffff984 */ /* 0x000fe20000000800 */
[----:B------:R2:W-:Y:S02]  /*5db0*/  @!P4 LDGSTS.E.BYPASS.LTC128B.128 [R224+0x4000], desc[UR12][R40.64] ;  /* 0x0400000028e0cfae */ /* 0x0005e4000b901d4c */
[--C-:B------:R-:W-:Y:S01]  /*5dc0*/  @!P3 IMAD.X R22, R6, 0x1, R197.reuse, P2 ;  /* 0x000000010616b824 */ /* 0x100fe200010e06c5 */
[----:B-----5:R-:W-:Y:S01]  /*5dd0*/  @!P3 LEA R28, P2, R25, R10, 0x1 ;  /* 0x0000000a191cb211 */ /* 0x020fe200078408ff */
[----:B------:R-:W-:Y:S01]  /*5de0*/  @!P4 IMAD.X R24, R20, 0x1, R197, P5 ;  /* 0x000000011418c824 */ /* 0x000fe200028e06c5 */
[----:B------:R3:W-:Y:S01]  /*5df0*/  @P3 STS.128 [R224+0x8000], RZ ;  /* 0x008000ffe0003388 */ /* 0x0007e20000000c00 */
[----:B-1----:R-:W-:-:S02]  /*5e00*/  @!P4 LEA R42, P5, R27, R8, 0x1 ;  /* 0x000000081b2ac211 */ /* 0x002fc400078a08ff */
[----:B------:R-:W-:Y:S02]  /*5e10*/  @!P3 LEA.HI.X R29, R25, R11, R22, 0x1, P2 ;  /* 0x0000000b191db211 */ /* 0x000fe400010f0c16 */
[----:B------:R-:W-:Y:S01]  /*5e20*/  @!P4 LEA.HI.X R43, R27, R9, R24, 0x1, P5 ;  /* 0x000000091b2bc211 */ /* 0x000fe200028f0c18 */
[----:B------:R-:W1:Y:S01]  /*5e30*/  @!P3 LDC.64 R10, c[0x0][0x218] ;  /* 0x00008600ff0abb82 */ /* 0x000e620000000a00 */
[----:B------:R-:W-:Y:S01]  /*5e40*/  @!P3 IADD3 R25, P5, R23, R196, RZ ;  /* 0x000000c41719b210 */ /* 0x000fe20007fbe0ff */
[----:B------:R-:W-:Y:S01]  /*5e50*/  @!PT LDS RZ, [RZ] ;  /* 0x00000000fffff984 */ /* 0x000fe20000000800 */
[----:B------:R-:W-:Y:S01]  /*5e60*/  @!PT LDS RZ, [RZ] ;  /* 0x00000000fffff984 */ /* 0x000fe20000000800 */
[----:B------:R-:W-:Y:S01]  /*5e70*/  @!PT LDS RZ, [RZ] ;  /* 0x00000000fffff984 */ /* 0x000fe20000000800 */
[----:B------:R5:W-:Y:S01]  /*5e80*/  @!P3 LDGSTS.E.BYPASS.LTC128B.128 [R224+0x8000], desc[UR12][R28.64+0x80] ;  /* 0x080000801ce0bfae */ /* 0x000be2000b901d4c */
[----:B------:R-:W-:-:S03]  /*5e90*/  IADD3 R23, P2, R219, R23, RZ ;  /* 0x00000017db177210 */ /* 0x000fc60007f5e0ff */
[--C-:B------:R-:W-:Y:S01]  /*5ea0*/  @!P3 IMAD.X R24, R20, 0x1, R197.reuse, P5 ;  /* 0x000000011418b824 */ /* 0x100fe200028e06c5 */
[----:B----4-:R-:W-:Y:S01]  /*5eb0*/  @!P3 LEA R30, P5, R25, R14, 0x1 ;  /* 0x0000000e191eb211 */ /* 0x010fe200078a08ff */
[----:B------:R-:W5:Y:S01]  /*5ec0*/  @!P4 LDC.64 R8, c[0x0][0x218] ;  /* 0x00008600ff08cb82 */ /* 0x000f620000000a00 */
[----:B------:R-:W-:Y:S01]  /*5ed0*/  IMAD.X R20, R218, 0x1, R20, P2 ;  /* 0x00000001da147824 */ /* 0x000fe200010e0614 */
[----:B------:R-:W-:Y:S01]  /*5ee0*/  @!P4 IADD3 R22, P2, R23, R196, RZ ;  /* 0x000000c41716c210 */ /* 0x000fe20007f5e0ff */
[----:B------:R3:W-:Y:S01]  /*5ef0*/  @P4 STS.128 [R224+0x4800], RZ ;  /* 0x004800ffe0004388 */ /* 0x0007e20000000c00 */
[----:B------:R-:W-:Y:S02]  /*5f00*/  @!P3 LEA.HI.X R31, R25, R15, R24, 0x1, P5 ;  /* 0x0000000f191fb211 */ /* 0x000fe400028f0c18 */
[----:B------:R-:W-:Y:S01]  /*5f10*/  IADD3 R27, P5, R219, R23, RZ ;  /* 0x00000017db1b7210 */ /* 0x000fe20007fbe0ff */
[--C-:B------:R-:W-:Y:S01]  /*5f20*/  @!P4 IMAD.X R24, R20, 0x1, R197.reuse, P2 ;  /* 0x000000011418c824 */ /* 0x100fe200010e06c5 */
[C---:B--2---:R-:W-:Y:S01]  /*5f30*/  @!P4 LEA R40, P2, R22.reuse, R12, 0x1 ;  /* 0x0000000c1628c211 */ /* 0x044fe200078408ff */
[----:B------:R-:W2:Y:S01]  /*5f40*/  @!P3 LDC.64 R14, c[0x0][0x218] ;  /* 0x00008600ff0ebb82 */ /* 0x000ea20000000a00 */
[----:B------:R-:W-:Y:S01]  /*5f50*/  @!PT LDS RZ, [RZ] ;  /* 0x00000000fffff984 */ /* 0x000fe20000000800 */
[----:B------:R-:W-:Y:S01]  /*5f60*/  @!PT LDS RZ, [RZ] ;  /* 0x00000000fffff984 */ /* 0x000fe20000000800 */
[----:B------:R-:W-:Y:S01]  /*5f70*/  @!PT LDS RZ, [RZ] ;  /* 0x00000000fffff984 */ /* 0x000fe20000000800 */
[----:B------:R-:W-:Y:S02]  /*5f80*/  @!P4 LDGSTS.E.BYPASS.LTC128B.128 [R224+0x4800], desc[UR12][R42.64] ;  /* 0x048000002ae0cfae */ /* 0x000fe4000b901d4c */
[----:B------:R-:W-:Y:S01]  /*5f90*/  @!P4 LEA.HI.X R41, R22, R13, R24, 0x1, P2 ;  /* 0x0000000d1629c211 */ /* 0x000fe200010f0c18 */
[----:B------:R-:W-:Y:S01]  /*5fa0*/  IMAD.X R22, R218, 0x1, R20, P5 ;  /* 0x00000001da167824 */ /* 0x000fe200028e0614 */
[-C--:B------:R-:W-:Y:S01]  /*5fb0*/  @!P3 IADD3 R23, P2, R23, R196.reuse, RZ ;  /* 0x000000c41717b210 */ /* 0x080fe20007f5e0ff */
[----:B------:R3:W-:Y:S01]  /*5fc0*/  @P3 STS.128 [R224+0x8800], RZ ;  /* 0x008800ffe0003388 */ /* 0x0007e20000000c00 */
[----:B------:R-:W-:Y:S01]  /*5fd0*/  @!P4 IADD3 R24, P5, R27, R196, RZ ;  /* 0x000000c41b18c210 */ /* 0x000fe20007fbe0ff */
[----:B------:R-:W4:Y:S02]  /*5fe0*/  @!P4 LDC.64 R12, c[0x0][0x218] ;  /* 0x00008600ff0ccb82 */ /* 0x000f240000000a00 */
[--C-:B------:R-:W-:Y:S01]  /*5ff0*/  @!P3 IMAD.X R20, R20, 0x1, R197.reuse, P2 ;  /* 0x000000011414b824 */ /* 0x100fe200010e06c5 */
[----:B-1----:R-:W-:Y:S01]  /*6000*/  @!P3 LEA R44, P2, R23, R10, 0x1 ;  /* 0x0000000a172cb211 */ /* 0x002fe200078408ff */
[----:B------:R-:W-:Y:S01]  /*6010*/  @!P4 IMAD.X R10, R22, 0x1, R197, P5 ;  /* 0x00000001160ac824 */ /* 0x000fe200028e06c5 */
[----:B------:R-:W-:Y:S01]  /*6020*/  @!PT LDS RZ, [RZ] ;  /* 0x00000000fffff984 */ /* 0x000fe20000000800 */
[----:B------:R-:W-:Y:S01]  /*6030*/  @!PT LDS RZ, [RZ] ;  /* 0x00000000fffff984 */ /* 0x000fe20000000800 */
[----:B------:R-:W-:Y:S01]  /*6040*/  @!PT LDS RZ, [RZ] ;  /* 0x00000000fffff984 */ /* 0x000fe20000000800 */
[----:B------:R4:W-:Y:S01]  /*6050*/  @!P3 LDGSTS.E.BYPASS.LTC128B.128 [R224+0x8800], desc[UR12][R30.64+0x80] ;  /* 0x088000801ee0bfae */ /* 0x0009e2000b901d4c */
[----:B-----5:R-:W-:-:S02]  /*6060*/  @!P4 LEA R28, P5, R24, R8, 0x1 ;  /* 0x00000008181cc211 */ /* 0x020fc400078a08ff */
[----:B------:R-:W-:Y:S01]  /*6070*/  @!P3 LEA.HI.X R45, R23, R11, R20, 0x1, P2 ;  /* 0x0000000b172db211 */ /* 0x000fe200010f0c14 */
[----:B------:R3:W-:Y:S01]  /*6080*/  @P4 STS.128 [R224+0x5000], RZ ;  /* 0x005000ffe0004388 */ /* 0x0007e20000000c00 */
[----:B------:R-:W-:Y:S02]  /*6090*/  @!P4 LEA.HI.X R29, R24, R9, R10, 0x1, P5 ;  /* 0x00000009181dc211 */ /* 0x000fe400028f0c0a */
[----:B------:R-:W-:Y:S01]  /*60a0*/  @!P3 IADD3 R23, P5, R27, R196, RZ ;  /* 0x000000c41b17b210 */ /* 0x000fe20007fbe0ff */
[----:B------:R-:W1:Y:S01]  /*60b0*/  @!P3 LDC.64 R10, c[0x0][0x218] ;  /* 0x00008600ff0abb82 */ /* 0x000e620000000a00 */
[----:B------:R-:W-:Y:S01]  /*60c0*/  IADD3 R27, P2, R219, R27, RZ ;  /* 0x0000001bdb1b7210 */ /* 0x000fe20007f5e0ff */
[----:B------:R-:W-:Y:S01]  /*60d0*/  @!PT LDS RZ, [RZ] ;  /* 0x00000000fffff984 */ /* 0x000fe20000000800 */
[----:B------:R-:W-:Y:S01]  /*60e0*/  @!PT LDS RZ, [RZ] ;  /* 0x00000000fffff984 */ /* 0x000fe20000000800 */
[----:B------:R-:W-:Y:S01]  /*60f0*/  @!PT LDS RZ, [RZ] ;  /* 0x00000000fffff984 */ /* 0x000fe20000000800 */
[----:B------:R1:W-:Y:S02]  /*6100*/  @!P4 LDGSTS.E.BYPASS.LTC128B.128 [R224+0x5000], desc[UR12][R40.64] ;  /* 0x0500000028e0cfae */ /* 0x0003e4000b901d4c */
[--C-:B------:R-:W-:Y:S01]  /*6110*/  @!P3 IMAD.X R26, R22, 0x1, R197.reuse, P5 ;  /* 0x00000001161ab824 */ /* 0x100fe200028e06c5 */
[----:B--2---:R-:W-:Y:S01]  /*6120*/  @!P3 LEA R24, P5, R23, R14, 0x1 ;  /* 0x0000000e1718b211 */ /* 0x004fe200078a08ff */
[----:B------:R-:W-:Y:S01]  /*6130*/  IMAD.X R22, R218, 0x1, R22, P2 ;  /* 0x00000001da167824 */ /* 0x000fe200010e0616 */
[----:B------:R-:W-:Y:S01]  /*6140*/  @!P4 IADD3 R20, P2, R27, R196, RZ ;  /* 0x000000c41b14c210 */ /* 0x000fe20007f5e0ff */
[----:B------:R-:W2:Y:S01]  /*6150*/  @!P4 LDC.64 R8, c[0x0][0x218] ;  /* 0x00008600ff08cb82 */ /* 0x000ea20000000a00 */
[----:B------:R-:W-:Y:S01]  /*6160*/  @!P3 LEA.HI.X R25, R23, R15, R26, 0x1, P5 ;  /* 0x0000000f1719b211 */ /* 0x000fe200028f0c1a */
[----:B------:R3:W-:Y:S01]  /*6170*/  @P3 STS.128 [R224+0x9000], RZ ;  /* 0x009000ffe0003388 */ /* 0x0007e20000000c00 */
[----:B------:R-:W-:Y:S01]  /*6180*/  IADD3 R23, P5, R219, R27, RZ ;  /* 0x0000001bdb177210 */ /* 0x000fe20007fbe0ff */
[----:B------:R-:W-:-:S02]  /*6190*/  @!P4 IMAD.X R26, R22, 0x1, R197, P2 ;  /* 0x00000001161ac824 */ /* 0x000fc400010e06c5 */
[----:B------:R-:W-:Y:S01]  /*61a0*/  @!PT LDS RZ, [RZ] ;  /* 0x00000000fffff984 */ /* 0x000fe20000000800 */
[----:B------:R-:W-:Y:S01]  /*61b0*/  @!PT LDS RZ, [RZ] ;  /* 0x00000000fffff984 */ /* 0x000fe20000000800 */
[----:B------:R-:W-:Y:S01]  /*61c0*/  @!PT LDS RZ, [RZ] ;  /* 0x00000000fffff984 */ /* 0x000fe20000000800 */
[----:B------:R5:W-:Y:S02]  /*61d0*/  @!P3 LDGSTS.E.BYPASS.LTC128B.128 [R224+0x9000], desc[UR12][R44.64+0x80] ;  /* 0x090000802ce0bfae */ /* 0x000be4000b901d4c */
[----:B------:R-:W5:Y:S01]  /*61e0*/  @!P3 LDC.64 R14, c[0x0][0x218] ;  /* 0x00008600ff0ebb82 */ /* 0x000f620000000a00 */
[C---:B----4-:R-:W-:Y:S01]  /*61f0*/  @!P4 LEA R30, P2, R20.reuse, R12, 0x1 ;  /* 0x0000000c141ec211 */ /* 0x050fe200078408ff */
[----:B------:R3:W-:Y:S03]  /*6200*/  @P4 STS.128 [R224+0x5800], RZ ;  /* 0x005800ffe0004388 */ /* 0x0007e60000000c00 */
[----:B------:R-:W-:Y:S01]  /*6210*/  @!P4 LEA.HI.X R31, R20, R13, R26, 0x1, P2 ;  /* 0x0000000d141fc211 */ /* 0x000fe200010f0c1a */
[----:B------:R-:W-:Y:S01]  /*6220*/  IMAD.X R20, R218, 0x1, R22, P5 ;  /* 0x00000001da147824 */ /* 0x000fe200028e0616 */
[-C--:B------:R-:W-:Y:S01]  /*6230*/  @!P3 IADD3 R26, P2, R27, R196.reuse, RZ ;  /* 0x000000c41b1ab210 */ /* 0x080fe20007f5e0ff */
[----:B------:R-:W4:Y:S01]  /*6240*/  @!P4 LDC.64 R12, c[0x0][0x218] ;  /* 0x00008600ff0ccb82 */ /* 0x000f220000000a00 */
[----:B------:R-:W-:Y:S01]  /*6250*/  @!P4 IADD3 R27, P5, R23, R196, RZ ;  /* 0x000000c4171bc210 */ /* 0x000fe20007fbe0ff */
[----:B------:R-:W-:Y:S01]  /*6260*/  @!PT LDS RZ, [RZ] ;  /* 0x00000000fffff984 */ /* 0x000fe20000000800 */
[----:B------:R-:W-:Y:S01]  /*6270*/  @!PT LDS RZ, [RZ] ;  /* 0x00000000fffff984 */ /* 0x000fe20000000800 */
[----:B------:R-:W-:Y:S01]  /*6280*/  @!PT LDS RZ, [RZ] ;  /* 0x00000000fffff984 */ /* 0x000fe20000000800 */
[----:B------:R-:W-:Y:S02]  /*6290*/  @!P4 LDGSTS.E.BYPASS.LTC128B.128 [R224+0x5800], desc[UR12][R28.64] ;  /* 0x058000001ce0cfae */ /* 0x000fe4000b901d4c */
[--C-:B------:R-:W-:Y:S01]  /*62a0*/  @!P3 IMAD.X R22, R22, 0x1, R197.reuse, P2 ;  /* 0x000000011616b824 */ /* 0x100fe200010e06c5 */
[----:B-1----:R-:W-:Y:S01]  /*62b0*/  @!P3 LEA R40, P2, R26, R10, 0x1 ;  /* 0x0000000a1a28b211 */ /* 0x002fe200078408ff */
[----:B------:R-:W-:Y:S01]  /*62c0*/  @!P4 IMAD.X R10, R20, 0x1, R197, P5 ;  /* 0x00000001140ac824 */ /* 0x000fe200028e06c5 */
[----:B--2---:R-:W-:Y:S01]  /*62d0*/  @!P4 LEA R42, P5, R27, R8, 0x1 ;  /* 0x000000081b2ac211 */ /* 0x004fe200078a08ff */
[----:B------:R3:W-:Y:S01]  /*62e0*/  @P3 STS.128 [R224+0x9800], RZ ;  /* 0x009800ffe0003388 */ /* 0x0007e20000000c00 */
[----:B------:R-:W-:-:S02]  /*62f0*/  @!P3 LEA.HI.X R41, R26, R11, R22, 0x1, P2 ;  /* 0x0000000b1a29b211 */ /* 0x000fc400010f0c16 */
[----:B------:R-:W-:Y:S01]  /*6300*/  @!P4 LEA.HI.X R43, R27, R9, R10, 0x1, P5 ;  /* 0x000000091b2bc211 */ /* 0x000fe200028f0c0a */
[----:B------:R-:W-:Y:S01]  /*6310*/  @!PT LDS RZ, [RZ] ;  /* 0x00000000fffff984 */ /* 0x000fe20000000800 */
[----:B------:R-:W-:Y:S01]  /*6320*/  @!PT LDS RZ, [RZ] ;  /* 0x00000000fffff984 */ /* 0x000fe20000000800 */
[----:B------:R-:W-:Y:S01]  /*6330*/  @!PT LDS RZ, [RZ] ;  /* 0x00000000fffff984 */ /* 0x000fe20000000800 */
[----:B------:R1:W-:Y:S01]  /*6340*/  @!P3 LDGSTS.E.BYPASS.LTC128B.128 [R224+0x9800], desc[UR12][R24.64+0x80] ;  /* 0x0980008018e0bfae */ /* 0x0003e2000b901d4c */
[----:B------:R-:W1:Y:S01]  /*6350*/  @!P3 LDC.64 R10, c[0x0][0x218] ;  /* 0x00008600ff0abb82 */ /* 0x000e620000000a00 */
[-C--:B------:R-:W-:Y:S02]  /*6360*/  @!P3 IADD3 R22, P2, R23, R196.reuse, RZ ;  /* 0x000000c41716b210 */ /* 0x080fe40007f5e0ff */
[----:B------:R-:W-:Y:S01]  /*6370*/  IADD3 R27, P5, R219, R23, RZ ;  /* 0x00000017db1b7210 */ /* 0x000fe20007fbe0ff */
[----:B------:R3:W-:Y:S02]  /*6380*/  @P4 STS.128 [R224+0x6000], RZ ;  /* 0x006000ffe0004388 */ /* 0x0007e40000000c00 */
[--C-:B------:R-:W-:Y:S01]  /*6390*/  @!P3 IMAD.X R23, R20, 0x1, R197.reuse, P2 ;  /* 0x000000011417b824 */ /* 0x100fe200010e06c5 */
[----:B------:R-:W-:Y:S01]  /*63a0*/  @!P4 IADD3 R26, P2, R27, R196, RZ ;  /* 0x000000c41b1ac210 */ /* 0x000fe20007f5e0ff */
[----:B------:R-:W2:Y:S01]  /*63b0*/  @!P4 LDC.64 R8, c[0x0][0x218] ;  /* 0x00008600ff08cb82 */ /* 0x000ea20000000a00 */
[----:B------:R-:W-:Y:S01]  /*63c0*/  IMAD.X R20, R218, 0x1, R20, P5 ;  /* 0x00000001da147824 */ /* 0x000fe200028e0614 */
[----:B-----5:R-:W-:Y:S01]  /*63d0*/  @!P3 LEA R44, P5, R22, R14, 0x1 ;  /* 0x0000000e162cb211 */ /* 0x020fe200078a08ff */
[----:B------:R-:W-:Y:S01]  /*63e0*/  @!PT LDS RZ, [RZ] ;  /* 0x00000000fffff984 */ /* 0x000fe20000000800 */
[----:B------:R-:W-:Y:S01]  /*63f0*/  @!PT LDS RZ, [RZ] ;  /* 0x00000000fffff984 */ /* 0x000fe20000000800 */
[----:B------:R-:W-:Y:S01]  /*6400*/  @!PT LDS RZ, [RZ] ;  /* 0x00000000fffff984 */ /* 0x000fe20000000800 */
[----:B------:R3:W-:Y:S02]  /*6410*/  @!P4 LDGSTS.E.BYPASS.LTC128B.128 [R224+0x6000], desc[UR12][R30.64] ;  /* 0x060000001ee0cfae */ /* 0x0007e4000b901d4c */
[----:B------:R-:W-:Y:S01]  /*6420*/  @!P4 IMAD.X R14, R20, 0x1, R197, P2 ;  /* 0x00000001140ec824 */ /* 0x000fe200010e06c5 */
[----:B------:R-:W-:Y:S01]  /*6430*/  @!P3 LEA.HI.X R45, R22, R15, R23, 0x1, P5 ;  /* 0x0000000f162db211 */ /* 0x000fe200028f0c17 */
[----:B------:R3:W-:Y:S01]  /*6440*/  @P3 STS.128 [R224+0xa000], RZ ;  /* 0x00a000ffe0003388 */ /* 0x0007e20000000c00 */
[----:B----4-:R-:W-:-:S02]  /*6450*/  @!P4 LEA R22, P2, R26, R12, 0x1 ;  /* 0x0000000c1a16c211 */ /* 0x010fc400078408ff */
[----:B------:R-:W-:Y:S01]  /*6460*/  IADD3 R15, P5, R219, R27, RZ ;  /* 0x0000001bdb0f7210 */ /* 0x000fe20007fbe0ff */
        /* <DEDUP_REMOVED lines=8> */
[----:B------:R3:W-:Y:S02]  /*64f0*/  @P4 STS.128 [R224+0x6800], RZ ;  /* 0x006800ffe0004388 */ /* 0x0007e40000000c00 */
[--C-:B------:R-:W-:Y:S01]  /*6500*/  @!P3 IMAD.X R20, R20, 0x1, R197.reuse, P2 ;  /* 0x000000011414b824 */ /* 0x100fe200010e06c5 */
[----:B-1----:R-:W-:Y:S01]  /*6510*/  @!P3 LEA R24, P2, R27, R10, 0x1 ;  /* 0x0000000a1b18b211 */ /* 0x002fe200078408ff */
[----:B------:R-:W-:Y:S01]  /*6520*/  @!P4 IMAD.X R10, R12, 0x1, R197, P5 ;  /* 0x000000010c0ac824 */ /* 0x000fe200028e06c5 */
[----:B------:R-:W-:Y:S01]  /*6530*/  @!PT LDS RZ, [RZ] ;  /* 0x00000000fffff984 */ /* 0x000fe20000000800 */
[----:B------:R-:W-:Y:S01]  /*6540*/  @!PT LDS RZ, [RZ] ;  /* 0x00000000fffff984 */ /* 0x000fe20000000800 */
[----:B------:R-:W-:Y:S01]  /*6550*/  @!PT LDS RZ, [RZ] ;  /* 0x00000000fffff984 */ /* 0x000fe20000000800 */
[----:B------:R3:W-:Y:S01]  /*6560*/  @!P4 LDGSTS.E.BYPASS.LTC128B.128 [R224+0x6800], desc[UR12][R42.64] ;  /* 0x068000002ae0cfae */ /* 0x0007e2000b901d4c */
[----:B--2---:R-:W-:-:S02]  /*6570*/  @!P4 LEA R8, P5, R13, R8, 0x1 ;  /* 0x000000080d08c211 */ /* 0x004fc400078a08ff */
[----:B------:R-:W-:Y:S01]  /*6580*/  @!P3 LEA.HI.X R25, R27, R11, R20, 0x1, P2 ;  /* 0x0000000b1b19b211 */ /* 0x000fe200010f0c14 */
        /* <DEDUP_REMOVED lines=26> */
[----:B---3--:R-:W-:-:S04]  /*6730*/  LEA R8, P2, R15, UR8, 0x1 ;  /* 0x000000080f087c11 */ /* 0x008fc8000f8408ff */
[----:B------:R-:W-:-:S05]  /*6740*/  LEA.HI.X R9, R15, UR9, R12, 0x1, P2 ;  /* 0x000000090f097c11 */ /* 0x000fca00090f0c0c */
[----:B------:R-:W-:Y:S01]  /*6750*/  @!PT LDS RZ, [RZ] ;  /* 0x00000000fffff984 */ /* 0x000fe20000000800 */
[----:B------:R-:W-:Y:S01]  /*6760*/  @!PT LDS RZ, [RZ] ;  /* 0x00000000fffff984 */ /* 0x000fe20000000800 */
[----:B------:R-:W-:Y:S01]  /*6770*/  @!PT LDS RZ, [RZ] ;  /* 0x00000000fffff984 */ /* 0x000fe20000000800 */
[----:B------:R1:W-:Y:S04]  /*6780*/  LDGSTS.E.BYPASS.LTC128B.128 [R224+0xb800], desc[UR12][R8.64+0x80] ;  /* 0x0b80008008e07fae */ /* 0x0003e8000b901d4c */
.L_x_854:
[----:B------:R-:W-:Y:S05]  /*6790*/  BSYNC B0 ;  /* 0x0000000000007941 */ /* 0x000fea0003800000 */
.L_x_853:
[----:B------:R-:W0:Y:S01]  /*67a0*/  LDGDEPBAR ;  /* 0x00000000000079af */ /* 0x000e220000000000 */
[----:B------:R-:W-:-:S04]  /*67b0*/  IADD3 R196, P2, R19, R196, RZ ;  /* 0x000000c413c47210 */ /* 0x000fc80007f5e0ff */
[----:B------:R-:W-:-:S09]  /*67c0*/  IADD3.X R197, R6, R197, RZ, P2, !PT ;  /* 0x000000c506c57210 */ /* 0x000fd200017fe4ff */
.L_x_850:
[----:B------:R-:W-:Y:S01]  /*67d0*/  IMAD.IADD R2, R2, 0x1, R21 ;  /* 0x0000000102027824 */ /* 0x000fe200078e0215 */
[----:B------:R-:W-:Y:S01]  /*67e0*/  ULDC UR11, c[0x0][0x2ec] ;  /* 0x0000bb00000b7ab9 */ /* 0x000fe20000000800 */
[----:B------:R-:W-:Y:S01]  /*67f0*/  LEA R208, R208, UR4, 0x1 ;  /* 0x00000004d0d07c11 */ /* 0x000fe2000f8e08ff */
[----:B------:R-:W-:Y:S01]  /*6800*/  ULDC.64 UR8, c[0x0][0x218] ;  /* 0x0000860000087ab9 */ /* 0x000fe20000000a00 */
[C---:B------:R-:W-:Y:S02]  /*6810*/  VIADD R6, R2.reuse, 0x1 ;  /* 0x0000000102067836 */ /* 0x040fe40000000000 */
[C---:B-1-3--:R-:W-:Y:S01]  /*6820*/  VIADD R8, R2.reuse, 0x8 ;  /* 0x0000000802087836 */ /* 0x04afe20000000000 */
[----:B------:R-:W-:Y:S01]  /*6830*/  LDSM.16.MT88.4 R124, [R208+0xc000] ;  /* 0x00c00000d07c783b */ /* 0x000fe20000004200 */
[----:B------:R-:W-:Y:S01]  /*6840*/  VIADD R9, R2, 0x29 ;  /* 0x0000002902097836 */ /* 0x000fe20000000000 */
[-C--:B------:R-:W-:Y:S01]  /*6850*/  ISETP.GE.AND P2, PT, R6, R199.reuse, PT ;  /* 0x000000c70600720c */ /* 0x080fe20003f46270 */
[--C-:B------:R-:W-:Y:S01]  /*6860*/  IMAD R206, R4, 0x2, R208.reuse ;  /* 0x0000000204ce7824 */ /* 0x100fe200078e02d0 */
[-C--:B------:R-:W-:Y:S01]  /*6870*/  ISETP.GE.AND P3, PT, R6, R198.reuse, PT ;  /* 0x000000c60600720c */ /* 0x080fe20003f66270 */
[----:B------:R-:W-:Y:S01]  /*6880*/  VIADD R6, R2, 0x9 ;  /* 0x0000000902067836 */ /* 0x000fe20000000000 */
[CC--:B------:R-:W-:Y:S01]  /*6890*/  ISETP.GE.AND P4, PT, R8.reuse, R199.reuse, PT ;  /* 0x000000c70800720c */ /* 0x0c0fe20003f86270 */
[----:B------:R-:W-:Y:S01]  /*68a0*/  IMAD R205, R3, 0x2, R208 ;  /* 0x0000000203cd7824 */ /* 0x000fe200078e02d0 */
[-C--:B------:R-:W-:Y:S01]  /*68b0*/  ISETP.GE.AND P5, PT, R8, R198.reuse, PT ;  /* 0x000000c60800720c */ /* 0x080fe20003fa6270 */
[C---:B------:R-:W-:Y:S01]  /*68c0*/  VIADD R8, R2.reuse, 0x10 ;  /* 0x0000001002087836 */ /* 0x040fe20000000000 */
[----:B------:R-:W-:Y:S01]  /*68d0*/  FSEL R24, R7, -INF , !P2 ;  /* 0xff80000007187808 */ /* 0x000fe20005000000 */
[----:B------:R-:W-:Y:S01]  /*68e0*/  VIADD R7, R2, 0x18 ;  /* 0x0000001802077836 */ /* 0x000fe20000000000 */
[CC--:B------:R-:W-:Y:S01]  /*68f0*/  ISETP.GE.AND P6, PT, R6.reuse, R199.reuse, PT ;  /* 0x000000c70600720c */ /* 0x0c0fe20003fc6270 */
[----:B------:R-:W-:Y:S01]  /*6900*/  LDSM.16.MT88.4 R116, [R206+0xc000] ;  /* 0x00c00000ce74783b */ /* 0x000fe20000004200 */
[----:B------:R-:W-:Y:S01]  /*6910*/  ISETP.GE.AND P2, PT, R6, R198, PT ;  /* 0x000000c60600720c */ /* 0x000fe20003f46270 */
[----:B------:R-:W-:Y:S01]  /*6920*/  VIADD R6, R2, 0x11 ;  /* 0x0000001102067836 */ /* 0x000fe20000000000 */
[----:B------:R-:W-:Y:S01]  /*6930*/  FSEL R92, R92, -INF , !P3 ;  /* 0xff8000005c5c7808 */ /* 0x000fe20005800000 */
[----:B----4-:R-:W-:Y:S01]  /*6940*/  LDSM.16.MT88.4 R84, [R206+0x10000] ;  /* 0x01000000ce54783b */ /* 0x010fe20000004200 */
[----:B------:R-:W-:Y:S01]  /*6950*/  ISETP.GE.AND P3, PT, R8, R199, PT ;  /* 0x000000c70800720c */ /* 0x000fe20003f66270 */
[----:B------:R-:W-:Y:S01]  /*6960*/  IMAD R204, R3, 0x2, R206 ;  /* 0x0000000203cc7824 */ /* 0x000fe200078e02ce */
[----:B------:R-:W-:Y:S01]  /*6970*/  FSEL R22, R93, -INF , !P5 ;  /* 0xff8000005d167808 */ /* 0x000fe20006800000 */
[----:B------:R-:W-:Y:S01]  /*6980*/  LDSM.16.MT88.4 R76, [R205+0x10000] ;  /* 0x01000000cd4c783b */ /* 0x000fe20000004200 */
[----:B------:R-:W-:-:S02]  /*6990*/  FSEL R26, R61, -INF , !P6 ;  /* 0xff8000003d1a7808 */ /* 0x000fc40007000000 */
[----:B------:R-:W-:Y:S01]  /*69a0*/  FSEL R60, R60, -INF , !P4 ;  /* 0xff8000003c3c7808 */ /* 0x000fe20006000000 */
[----:B------:R-:W-:Y:S01]  /*69b0*/  LDSM.16.MT88.4 R100, [R204+0xc000] ;  /* 0x00c00000cc64783b */ /* 0x000fe20000004200 */
[C---:B------:R-:W-:Y:S02]  /*69c0*/  ISETP.GE.AND P5, PT, R6.reuse, R199, PT ;  /* 0x000000c70600720c */ /* 0x040fe40003fa6270 */
[-C--:B------:R-:W-:Y:S01]  /*69d0*/  ISETP.GE.AND P6, PT, R6, R198.reuse, PT ;  /* 0x000000c60600720c */ /* 0x080fe20003fc6270 */
[----:B------:R-:W-:Y:S01]  /*69e0*/  VIADD R6, R2, 0x19 ;  /* 0x0000001902067836 */ /* 0x000fe20000000000 */
[----:B------:R-:W-:Y:S02]  /*69f0*/  ISETP.GE.AND P4, PT, R8, R198, PT ;  /* 0x000000c60800720c */ /* 0x000fe40003f86270 */
[----:B------:R-:W-:Y:S02]  /*6a00*/  FSEL R94, R94, -INF , !P2 ;  /* 0xff8000005e5e7808 */ /* 0x000fe40005000000 */
[----:B------:R-:W-:-:S02]  /*6a10*/  FSEL R20, R62, -INF , !P3 ;  /* 0xff8000003e147808 */ /* 0x000fc40005800000 */
[CC--:B------:R-:W-:Y:S02]  /*6a20*/  ISETP.GE.AND P2, PT, R7.reuse, R199.reuse, PT ;  /* 0x000000c70700720c */ /* 0x0c0fe40003f46270 */
        /* <DEDUP_REMOVED lines=8> */
[----:B------:R-:W-:Y:S02]  /*6ab0*/  FSEL R52, R52, -INF , !P2 ;  /* 0xff80000034347808 */ /* 0x000fe40005000000 */
[CC--:B------:R-:W-:Y:S02]  /*6ac0*/  ISETP.GE.AND P6, PT, R7.reuse, R199.reuse, PT ;  /* 0x000000c70700720c */ /* 0x0c0fe40003fc6270 */
[----:B------:R-:W-:Y:S01]  /*6ad0*/  ISETP.GE.AND P2, PT, R7, R198, PT ;  /* 0x000000c60700720c */ /* 0x000fe20003f46270 */
[----:B------:R-:W-:Y:S01]  /*6ae0*/  VIADD R7, R2, 0x28 ;  /* 0x0000002802077836 */ /* 0x000fe20000000000 */
[----:B------:R-:W-:Y:S02]  /*6af0*/  FSEL R54, R54, -INF , !P3 ;  /* 0xff80000036367808 */ /* 0x000fe40005800000 */
[----:B------:R-:W-:Y:S02]  /*6b00*/  FSEL R12, R53, -INF , !P4 ;  /* 0xff800000350c7808 */ /* 0x000fe40006000000 */
[----:B------:R-:W-:-:S02]  /*6b10*/  ISETP.GE.AND P3, PT, R6, R199, PT ;  /* 0x000000c70600720c */ /* 0x000fc40003f66270 */
[-C--:B------:R-:W-:Y:S02]  /*6b20*/  ISETP.GE.AND P4, PT, R6, R198.reuse, PT ;  /* 0x000000c60600720c */ /* 0x080fe40003f86270 */
[----:B------:R-:W-:Y:S02]  /*6b30*/  FSEL R6, R55, -INF , !P5 ;  /* 0xff80000037067808 */ /* 0x000fe40006800000 */
[----:B------:R-:W-:Y:S02]  /*6b40*/  FSEL R33, R48, -INF , !P6 ;  /* 0xff80000030217808 */ /* 0x000fe40007000000 */
[C---:B------:R-:W-:Y:S02]  /*6b50*/  ISETP.GE.AND P5, PT, R7.reuse, R199, PT ;  /* 0x000000c70700720c */ /* 0x040fe40003fa6270 */
[----:B------:R-:W-:Y:S01]  /*6b60*/  ISETP.GE.AND P6, PT, R7, R198, PT ;  /* 0x000000c60700720c */ /* 0x000fe20003fc6270 */
[----:B------:R-:W-:Y:S01]  /*6b70*/  VIADD R7, R2, 0x30 ;  /* 0x0000003002077836 */ /* 0x000fe20000000000 */
[----:B------:R-:W-:-:S02]  /*6b80*/  FSEL R48, R50, -INF , !P2 ;  /* 0xff80000032307808 */ /* 0x000fc40005000000 */
[----:B------:R-:W-:Y:S02]  /*6b90*/  FSEL R252, R49, -INF , !P3 ;  /* 0xff80000031fc7808 */ /* 0x000fe40005800000 */
[----:B------:R-:W-:Y:S02]  /*6ba0*/  FSEL R248, R51, -INF , !P4 ;  /* 0xff80000033f87808 */ /* 0x000fe40006000000 */
[----:B------:R-:W-:Y:S02]  /*6bb0*/  FSEL R46, R56, -INF , !P5 ;  /* 0xff800000382e7808 */ /* 0x000fe40006800000 */
[CC--:B------:R-:W-:Y:S02]  /*6bc0*/  ISETP.GE.AND P2, PT, R9.reuse, R199.reuse, PT ;  /* 0x000000c70900720c */ /* 0x0c0fe40003f46270 */
[----:B------:R-:W-:Y:S01]  /*6bd0*/  ISETP.GE.AND P3, PT, R9, R198, PT ;  /* 0x000000c60900720c */ /* 0x000fe20003f66270 */
[----:B------:R-:W-:Y:S01]  /*6be0*/  VIADD R9, R2, 0x31 ;  /* 0x0000003102097836 */ /* 0x000fe20000000000 */
[----:B------:R-:W-:-:S02]  /*6bf0*/  ISETP.GE.AND P4, PT, R7, R199, PT ;  /* 0x000000c70700720c */ /* 0x000fc40003f86270 */
[-C--:B------:R-:W-:Y:S01]  /*6c00*/  ISETP.GE.AND P5, PT, R7, R198.reuse, PT ;  /* 0x000000c60700720c */ /* 0x080fe20003fa6270 */
[----:B------:R-:W-:Y:S01]  /*6c10*/  VIADD R7, R2, 0x38 ;  /* 0x0000003802077836 */ /* 0x000fe20000000000 */
[----:B------:R-:W-:Y:S02]  /*6c20*/  FSEL R246, R246, -INF , !P6 ;  /* 0xff800000f6f67808 */ /* 0x000fe40007000000 */
[----:B------:R-:W-:Y:S02]  /*6c30*/  FSEL R250, R57, -INF , !P2 ;  /* 0xff80000039fa7808 */ /* 0x000fe40005000000 */
[----:B------:R-:W-:Y:S02]  /*6c40*/  FSEL R44, R58, -INF , !P4 ;  /* 0xff8000003a2c7808 */ /* 0x000fe40006000000 */
[C---:B------:R-:W-:Y:S02]  /*6c50*/  ISETP.GE.AND P6, PT, R9.reuse, R199, PT ;  /* 0x000000c70900720c */ /* 0x040fe40003fc6270 */
[----:B------:R-:W-:Y:S01]  /*6c60*/  ISETP.GE.AND P2, PT, R9, R198, PT ;  /* 0x000000c60900720c */ /* 0x000fe20003f46270 */
[----:B------:R-:W-:Y:S01]  /*6c70*/  VIADD R9, R2, 0x39 ;  /* 0x0000003902097836 */ /* 0x000fe20000000000 */
[----:B------:R-:W-:-:S02]  /*6c80*/  FSEL R42, R109, -INF , !P3 ;  /* 0xff8000006d2a7808 */ /* 0x000fc40005800000 */
[C---:B------:R-:W-:Y:S01]  /*6c90*/  ISETP.GE.AND P4, PT, R7.reuse, R198, PT ;  /* 0x000000c60700720c */ /* 0x040fe20003f86270 */
[----:B------:R-:W-:Y:S01]  /*6ca0*/  LDSM.16.MT88.4 R108, [R205+0xc000] ;  /* 0x00c00000cd6c783b */ /* 0x000fe20000004200 */
[-C--:B------:R-:W-:Y:S01]  /*6cb0*/  ISETP.GE.AND P3, PT, R7, R199.reuse, PT ;  /* 0x000000c70700720c */ /* 0x080fe20003f66270 */
[----:B------:R-:W-:Y:S01]  /*6cc0*/  VIADD R7, R2, 0x40 ;  /* 0x0000004002077836 */ /* 0x000fe20000000000 */
[----:B------:R-:W-:Y:S02]  /*6cd0*/  FSEL R238, R238, -INF , !P4 ;  /* 0xff800000eeee7808 */ /* 0x000fe40006000000 */
[----:B------:R-:W-:Y:S02]  /*6ce0*/  FSEL R240, R240, -INF , !P5 ;  /* 0xff800000f0f07808 */ /* 0x000fe40006800000 */
[----:B------:R-:W-:Y:S02]  /*6cf0*/  FSEL R244, R244, -INF , !P6 ;  /* 0xff800000f4f47808 */ /* 0x000fe40007000000 */
[----:B------:R-:W-:-:S02]  /*6d00*/  ISETP.GE.AND P4, PT, R2, R199, PT ;  /* 0x000000c70200720c */ /* 0x000fc40003f86270 */
[CC--:B------:R-:W-:Y:S02]  /*6d10*/  ISETP.GE.AND P5, PT, R9.reuse, R199.reuse, PT ;  /* 0x000000c70900720c */ /* 0x0c0fe40003fa6270 */
[----:B------:R-:W-:Y:S01]  /*6d20*/  ISETP.GE.AND P6, PT, R9, R198, PT ;  /* 0x000000c60900720c */ /* 0x000fe20003fc6270 */
[----:B------:R-:W-:Y:S01]  /*6d30*/  VIADD R9, R2, 0x48 ;  /* 0x0000004802097836 */ /* 0x000fe20000000000 */
[----:B------:R-:W-:Y:S02]  /*6d40*/  FSEL R150, R150, -INF , !P2 ;  /* 0xff80000096967808 */ /* 0x000fe40005000000 */
[----:B------:R-:W-:Y:S02]  /*6d50*/  ISETP.GE.AND P2, PT, R7, R199, PT ;  /* 0x000000c70700720c */ /* 0x000fe40003f46270 */
[----:B------:R-:W-:Y:S02]  /*6d60*/  FSEL R0, R0, -INF , !P4 ;  /* 0xff80000000007808 */ /* 0x000fe40006000000 */
[----:B------:R-:W-:-:S02]  /*6d70*/  FSEL R40, R59, -INF , !P3 ;  /* 0xff8000003b287808 */ /* 0x000fc40005800000 */
[-C--:B------:R-:W-:Y:S01]  /*6d80*/  ISETP.GE.AND P3, PT, R7, R198.reuse, PT ;  /* 0x000000c60700720c */ /* 0x080fe20003f66270 */
[----:B------:R-:W-:Y:S01]  /*6d90*/  VIADD R7, R2, 0x41 ;  /* 0x0000004102077836 */ /* 0x000fe20000000000 */
[----:B------:R-:W-:Y:S02]  /*6da0*/  FSEL R236, R236, -INF , !P2 ;  /* 0xff800000ecec7808 */ /* 0x000fe40005000000 */
[C---:B------:R-:W-:Y:S02]  /*6db0*/  ISETP.GE.AND P2, PT, R9.reuse, R199, PT ;  /* 0x000000c70900720c */ /* 0x040fe40003f46270 */
[----:B------:R-:W-:Y:S02]  /*6dc0*/  ISETP.GE.AND P4, PT, R9, R198, PT ;  /* 0x000000c60900720c */ /* 0x000fe40003f86270 */
[----:B------:R-:W-:Y:S02]  /*6dd0*/  FMNMX.FTZ R9, R0, R24, !PT ;  /* 0x0000001800097209 */ /* 0x000fe40007810000 */
[----:B------:R-:W-:-:S02]  /*6de0*/  FSEL R152, R152, -INF , !P6 ;  /* 0xff80000098987808 */ /* 0x000fc40007000000 */
[-C--:B------:R-:W-:Y:S02]  /*6df0*/  ISETP.GE.AND P6, PT, R7, R198.reuse, PT ;  /* 0x000000c60700720c */ /* 0x080fe40003fc6270 */
[----:B------:R-:W-:Y:S02]  /*6e00*/  FMNMX.FTZ R9, R60, R9, !PT ;  /* 0x000000093c097209 */ /* 0x000fe40007810000 */
[----:B------:R-:W-:Y:S02]  /*6e10*/  FSEL R172, R172, -INF , !P6 ;  /* 0xff800000acac7808 */ /* 0x000fe40007000000 */
[----:B------:R-:W-:Y:S01]  /*6e20*/  FMNMX.FTZ R11, R26, R9, !PT ;  /* 0x000000091a0b7209 */ /* 0x000fe20007810000 */
[C---:B------:R-:W-:Y:S01]  /*6e30*/  VIADD R9, R2.reuse, 0x50 ;  /* 0x0000005002097836 */ /* 0x040fe20000000000 */
[----:B------:R-:W-:Y:S02]  /*6e40*/  ISETP.GE.AND P6, PT, R2, R198, PT ;  /* 0x000000c60200720c */ /* 0x000fe40003fc6270 */
[----:B------:R-:W-:-:S02]  /*6e50*/  FMNMX.FTZ R11, R20, R11, !PT ;  /* 0x0000000b140b7209 */ /* 0x000fc40007810000 */
[----:B------:R-:W-:Y:S02]  /*6e60*/  FSEL R28, R5, -INF , !P6 ;  /* 0xff800000051c7808 */ /* 0x000fe40007000000 */
[----:B------:R-:W-:Y:S02]  /*6e70*/  FMNMX.FTZ R5, R14, R11, !PT ;  /* 0x0000000b0e057209 */ /* 0x000fe40007810000 */
[----:B------:R-:W-:Y:S02]  /*6e80*/  FMNMX.FTZ R11, R28, R92, !PT ;  /* 0x0000005c1c0b7209 */ /* 0x000fe40007810000 */
[----:B------:R-:W-:Y:S02]  /*6e90*/  FMNMX.FTZ R5, R52, R5, !PT ;  /* 0x0000000534057209 */ /* 0x000fe40007810000 */
[----:B------:R-:W-:Y:S02]  /*6ea0*/  FMNMX.FTZ R11, R22, R11, !PT ;  /* 0x0000000b160b7209 */ /* 0x000fe40007810000 */
[----:B------:R-:W-:Y:S01]  /*6eb0*/  FMNMX.FTZ R30, R12, R5, !PT ;  /* 0x000000050c1e7209 */ /* 0x000fe20007810000 */
[----:B------:R-:W-:Y:S01]  /*6ec0*/  VIADD R5, R2, 0x58 ;  /* 0x0000005802057836 */ /* 0x000fe20000000000 */
        /* <DEDUP_REMOVED lines=13> */
[----:B------:R-:W-:Y:S02]  /*6fa0*/  FSEL R242, R242, -INF , !P5 ;  /* 0xff800000f2f27808 */ /* 0x000fe40006800000 */
[----:B------:R-:W-:Y:S02]  /*6fb0*/  FMNMX.FTZ R13, R40, R13, !PT ;  /* 0x0000000d280d7209 */ /* 0x000fe40007810000 */
[----:B------:R-:W-:Y:S02]  /*6fc0*/  FMNMX.FTZ R11, R246, R11, !PT ;  /* 0x0000000bf60b7209 */ /* 0x000fe40007810000 */
[----:B------:R-:W-:Y:S01]  /*6fd0*/  ISETP.GE.AND P5, PT, R7, R199, PT ;  /* 0x000000c70700720c */ /* 0x000fe20003fa6270 */
[----:B------:R-:W-:Y:S01]  /*6fe0*/  VIADD R7, R2, 0x49 ;  /* 0x0000004902077836 */ /* 0x000fe20000000000 */
[----:B------:R-:W-:Y:S02]  /*6ff0*/  FMNMX.FTZ R13, R242, R13, !PT ;  /* 0x0000000df20d7209 */ /* 0x000fe40007810000 */
[----:B------:R-:W-:-:S02]  /*7000*/  FMNMX.FTZ R11, R42, R11, !PT ;  /* 0x0000000b2a0b7209 */ /* 0x000fc40007810000 */
[----:B------:R-:W-:Y:S02]  /*7010*/  FSEL R202, R202, -INF , !P3 ;  /* 0xff800000caca7808 */ /* 0x000fe40005800000 */
[----:B------:R-:W-:Y:S02]  /*7020*/  FSEL R168, R168, -INF , !P5 ;  /* 0xff800000a8a87808 */ /* 0x000fe40006800000 */
[----:B------:R-:W-:Y:S02]  /*7030*/  FSEL R234, R234, -INF , !P2 ;  /* 0xff800000eaea7808 */ /* 0x000fe40005000000 */
[----:B------:R-:W-:Y:S02]  /*7040*/  FMNMX.FTZ R13, R236, R13, !PT ;  /* 0x0000000dec0d7209 */ /* 0x000fe40007810000 */
[----:B------:R-:W-:Y:S02]  /*7050*/  FMNMX.FTZ R11, R240, R11, !PT ;  /* 0x0000000bf00b7209 */ /* 0x000fe40007810000 */
[----:B------:R-:W-:-:S02]  /*7060*/  ISETP.GE.AND P3, PT, R7, R199, PT ;  /* 0x000000c70700720c */ /* 0x000fc40003f66270 */
[----:B------:R-:W-:Y:S01]  /*7070*/  ISETP.GE.AND P5, PT, R7, R198, PT ;  /* 0x000000c60700720c */ /* 0x000fe20003fa6270 */
[----:B------:R-:W-:Y:S01]  /*7080*/  VIADD R7, R2, 0x51 ;  /* 0x0000005102077836 */ /* 0x000fe20000000000 */
[----:B------:R-:W-:Y:S02]  /*7090*/  ISETP.GE.AND P2, PT, R9, R199, PT ;  /* 0x000000c70900720c */ /* 0x000fe40003f46270 */
[----:B------:R-:W-:Y:S02]  /*70a0*/  FMNMX.FTZ R13, R168, R13, !PT ;  /* 0x0000000da80d7209 */ /* 0x000fe40007810000 */
[----:B------:R-:W-:Y:S02]  /*70b0*/  FMNMX.FTZ R11, R150, R11, !PT ;  /* 0x0000000b960b7209 */ /* 0x000fe40007810000 */
[----:B------:R-:W-:Y:S02]  /*70c0*/  FSEL R174, R174, -INF , !P5 ;  /* 0xff800000aeae7808 */ /* 0x000fe40006800000 */
[----:B------:R-:W-:-:S02]  /*70d0*/  FSEL R186, R186, -INF , !P2 ;  /* 0xff800000baba7808 */ /* 0x000fc40005000000 */
[----:B------:R-:W-:Y:S02]  /*70e0*/  FSEL R190, R190, -INF , !P4 ;  /* 0xff800000bebe7808 */ /* 0x000fe40006000000 */
[CC--:B------:R-:W-:Y:S02]  /*70f0*/  ISETP.GE.AND P5, PT, R5.reuse, R199.reuse, PT ;  /* 0x000000c70500720c */ /* 0x0c0fe40003fa6270 */
[-C--:B------:R-:W-:Y:S01]  /*7100*/  ISETP.GE.AND P2, PT, R5, R198.reuse, PT ;  /* 0x000000c60500720c */ /* 0x080fe20003f46270 */
[C---:B------:R-:W-:Y:S01]  /*7110*/  VIADD R5, R2.reuse, 0x59 ;  /* 0x0000005902057836 */ /* 0x040fe20000000000 */
[----:B------:R-:W-:Y:S01]  /*7120*/  ISETP.GE.AND P4, PT, R9, R198, PT ;  /* 0x000000c60900720c */ /* 0x000fe20003f86270 */
[----:B------:R-:W-:Y:S01]  /*7130*/  VIADD R9, R2, 0x70 ;  /* 0x0000007002097836 */ /* 0x000fe20000000000 */
[----:B------:R-:W-:Y:S02]  /*7140*/  ISETP.GE.AND P6, PT, R7, R199, PT ;  /* 0x000000c70700720c */ /* 0x000fe40003fc6270 */
[----:B------:R-:W-:-:S02]  /*7150*/  FSEL R170, R170, -INF , !P3 ;  /* 0xff800000aaaa7808 */ /* 0x000fc40005800000 */
[----:B------:R-:W-:Y:S02]  /*7160*/  FMNMX.FTZ R13, R234, R13, !PT ;  /* 0x0000000dea0d7209 */ /* 0x000fe40007810000 */
[----:B------:R-:W-:Y:S02]  /*7170*/  FMNMX.FTZ R11, R238, R11, !PT ;  /* 0x0000000bee0b7209 */ /* 0x000fe40007810000 */
[----:B------:R-:W-:Y:S02]  /*7180*/  FSEL R184, R184, -INF , !P4 ;  /* 0xff800000b8b87808 */ /* 0x000fe40006000000 */
[----:B------:R-:W-:Y:S02]  /*7190*/  FSEL R34, R34, -INF , !P6 ;  /* 0xff80000022227808 */ /* 0x000fe40007000000 */
[C---:B------:R-:W-:Y:S02]  /*71a0*/  ISETP.GE.AND P4, PT, R5.reuse, R199, PT ;  /* 0x000000c70500720c */ /* 0x040fe40003f86270 */
[----:B------:R-:W-:Y:S01]  /*71b0*/  ISETP.GE.AND P6, PT, R5, R198, PT ;  /* 0x000000c60500720c */ /* 0x000fe20003fc6270 */
[----:B------:R-:W-:Y:S01]  /*71c0*/  VIADD R5, R2, 0x60 ;  /* 0x0000006002057836 */ /* 0x000fe20000000000 */
[----:B------:R-:W-:-:S02]  /*71d0*/  FMNMX.FTZ R13, R170, R13, !PT ;  /* 0x0000000daa0d7209 */ /* 0x000fc40007810000 */
[----:B------:R-:W-:Y:S02]  /*71e0*/  FMNMX.FTZ R11, R152, R11, !PT ;  /* 0x0000000b980b7209 */ /* 0x000fe40007810000 */
[----:B------:R-:W-:Y:S01]  /*71f0*/  ISETP.GE.AND P3, PT, R7, R198, PT ;  /* 0x000000c60700720c */ /* 0x000fe20003f66270 */
[----:B------:R-:W-:Y:S01]  /*7200*/  VIADD R7, R2, 0x71 ;  /* 0x0000007102077836 */ /* 0x000fe20000000000 */
[----:B------:R-:W-:Y:S02]  /*7210*/  FMNMX.FTZ R13, R186, R13, !PT ;  /* 0x0000000dba0d7209 */ /* 0x000fe40007810000 */
[----:B------:R-:W-:Y:S02]  /*7220*/  FMNMX.FTZ R11, R202, R11, !PT ;  /* 0x0000000bca0b7209 */ /* 0x000fe40007810000 */
[----:B------:R-:W-:Y:S02]  /*7230*/  FSEL R182, R182, -INF , !P3 ;  /* 0xff800000b6b67808 */ /* 0x000fe40005800000 */
[----:B------:R-:W-:-:S02]  /*7240*/  FSEL R32, R32, -INF , !P5 ;  /* 0xff80000020207808 */ /* 0x000fc40006800000 */
[C---:B------:R-:W-:Y:S02]  /*7250*/  ISETP.GE.AND P3, PT, R5.reuse, R199, PT ;  /* 0x000000c70500720c */ /* 0x040fe40003f66270 */
        /* <DEDUP_REMOVED lines=12> */
[----:B------:R-:W-:-:S02]  /*7320*/  FMNMX.FTZ R13, R188, R13, !PT ;  /* 0x0000000dbc0d7209 */ /* 0x000fc40007810000 */
[----:B------:R-:W-:Y:S02]  /*7330*/  FMNMX.FTZ R11, R174, R11, !PT ;  /* 0x0000000bae0b7209 */ /* 0x000fe40007810000 */
[----:B------:R-:W-:Y:S02]  /*7340*/  FSEL R176, R176, -INF , !P6 ;  /* 0xff800000b0b07808 */ /* 0x000fe40007000000 */
[C---:B------:R-:W-:Y:S02]  /*7350*/  ISETP.GE.AND P6, PT, R5.reuse, R199, PT ;  /* 0x000000c70500720c */ /* 0x040fe40003fc6270 */
[----:B------:R-:W-:Y:S01]  /*7360*/  ISETP.GE.AND P3, PT, R5, R198, PT ;  /* 0x000000c60500720c */ /* 0x000fe20003f66270 */
[----:B------:R-:W-:Y:S01]  /*7370*/  VIADD R5, R2, 0x69 ;  /* 0x0000006902057836 */ /* 0x000fe20000000000 */
[----:B------:R-:W-:Y:S02]  /*7380*/  FSEL R164, R164, -INF , !P2 ;  /* 0xff800000a4a47808 */ /* 0x000fe40005000000 */
[----:B------:R-:W-:-:S02]  /*7390*/  FMNMX.FTZ R13, R166, R13, !PT ;  /* 0x0000000da60d7209 */ /* 0x000fc40007810000 */
[----:B------:R-:W-:Y:S02]  /*73a0*/  FMNMX.FTZ R11, R184, R11, !PT ;  /* 0x0000000bb80b7209 */ /* 0x000fe40007810000 */
[----:B------:R-:W-:Y:S02]  /*73b0*/  FSEL R158, R158, -INF , !P5 ;  /* 0xff8000009e9e7808 */ /* 0x000fe40006800000 */
[----:B------:R-:W-:Y:S02]  /*73c0*/  ISETP.GE.AND P5, PT, R5, R199, PT ;  /* 0x000000c70500720c */ /* 0x000fe40003fa6270 */
[----:B------:R-:W-:Y:S02]  /*73d0*/  FSEL R162, R162, -INF , !P6 ;  /* 0xff800000a2a27808 */ /* 0x000fe40007000000 */
[----:B------:R-:W-:Y:S02]  /*73e0*/  FMNMX.FTZ R13, R164, R13, !PT ;  /* 0x0000000da40d7209 */ /* 0x000fe40007810000 */
[----:B------:R-:W-:-:S02]  /*73f0*/  FMNMX.FTZ R11, R182, R11, !PT ;  /* 0x0000000bb60b7209 */ /* 0x000fc40007810000 */
[----:B------:R-:W-:Y:S02]  /*7400*/  FSEL R156, R156, -INF , !P4 ;  /* 0xff8000009c9c7808 */ /* 0x000fe40006000000 */
[----:B------:R-:W-:Y:S02]  /*7410*/  ISETP.GE.AND P4, PT, R9, R199, PT ;  /* 0x000000c70900720c */ /* 0x000fe40003f86270 */
[----:B------:R-:W-:Y:S02]  /*7420*/  FSEL R160, R160, -INF , !P5 ;  /* 0xff800000a0a07808 */ /* 0x000fe40006800000 */
[----:B------:R-:W-:Y:S02]  /*7430*/  FMNMX.FTZ R13, R162, R13, !PT ;  /* 0x0000000da20d7209 */ /* 0x000fe40007810000 */
[----:B------:R-:W-:Y:S02]  /*7440*/  FMNMX.FTZ R11, R178, R11, !PT ;  /* 0x0000000bb20b7209 */ /* 0x000fe40007810000 */
[----:B------:R-:W-:Y:S01]  /*7450*/  ISETP.GE.AND P2, PT, R5, R198, PT ;  /* 0x000000c60500720c */ /* 0x000fe20003f46270 */
[C---:B------:R-:W-:Y:S01]  /*7460*/  VIADD R5, R2.reuse, 0x78 ;  /* 0x0000007802057836 */ /* 0x040fe20000000000 */
[----:B------:R-:W-:Y:S01]  /*7470*/  ISETP.GE.AND P5, PT, R7, R199, PT ;  /* 0x000000c70700720c */ /* 0x000fe20003fa6270 */
[----:B------:R-:W-:Y:S01]  /*7480*/  VIADD R2, R2, 0x79 ;  /* 0x0000007902027836 */ /* 0x000fe20000000000 */
[----:B------:R-:W-:-:S02]  /*7490*/  FSEL R146, R146, -INF , !P4 ;  /* 0xff80000092927808 */ /* 0x000fc40006000000 */
[----:B------:R-:W-:Y:S02]  /*74a0*/  FMNMX.FTZ R13, R160, R13, !PT ;  /* 0x0000000da00d7209 */ /* 0x000fe40007810000 */
[----:B------:R-:W-:Y:S02]  /*74b0*/  FMNMX.FTZ R11, R176, R11, !PT ;  /* 0x0000000bb00b7209 */ /* 0x000fe40007810000 */
[----:B------:R-:W-:Y:S02]  /*74c0*/  ISETP.GE.AND P4, PT, R5, R199, PT ;  /* 0x000000c70500720c */ /* 0x000fe40003f86270 */
[----:B------:R-:W-:Y:S02]  /*74d0*/  FSEL R144, R144, -INF , !P5 ;  /* 0xff80000090907808 */ /* 0x000fe40006800000 */
[----:B------:R-:W-:Y:S02]  /*74e0*/  FMNMX.FTZ R13, R146, R13, !PT ;  /* 0x0000000d920d7209 */ /* 0x000fe40007810000 */
[----:B------:R-:W-:-:S02]  /*74f0*/  FMNMX.FTZ R11, R158, R11, !PT ;  /* 0x0000000b9e0b7209 */ /* 0x000fc40007810000 */
[----:B------:R-:W-:Y:S02]  /*7500*/  ISETP.GE.AND P5, PT, R2, R199, PT ;  /* 0x000000c70200720c */ /* 0x000fe40003fa6270 */
[----:B------:R-:W-:Y:S02]  /*7510*/  FSEL R142, R18, -INF , !P4 ;  /* 0xff800000128e7808 */ /* 0x000fe40006000000 */
[----:B------:R-:W-:Y:S02]  /*7520*/  FMNMX.FTZ R13, R144, R13, !PT ;  /* 0x0000000d900d7209 */ /* 0x000fe40007810000 */
[----:B------:R-:W-:Y:S02]  /*7530*/  FSEL R154, R154, -INF , !P3 ;  /* 0xff8000009a9a7808 */ /* 0x000fe40005800000 */
[----:B------:R-:W-:Y:S02]  /*7540*/  FMNMX.FTZ R11, R156, R11, !PT ;  /* 0x0000000b9c0b7209 */ /* 0x000fe40007810000 */
[----:B------:R-:W-:-:S02]  /*7550*/  FSEL R140, R140, -INF , !P5 ;  /* 0xff8000008c8c7808 */ /* 0x000fc40006800000 */
[----:B------:R-:W-:Y:S02]  /*7560*/  FMNMX.FTZ R13, R142, R13, !PT ;  /* 0x0000000d8e0d7209 */ /* 0x000fe40007810000 */
[-C--:B------:R-:W-:Y:S02]  /*7570*/  ISETP.GE.AND P3, PT, R9, R198.reuse, PT ;  /* 0x000000c60900720c */ /* 0x080fe40003f66270 */
[----:B------:R-:W-:Y:S02]  /*7580*/  FSEL R148, R148, -INF , !P2 ;  /* 0xff80000094947808 */ /* 0x000fe40005000000 */
[----:B------:R-:W-:Y:S02]  /*7590*/  FMNMX.FTZ R11, R154, R11, !PT ;  /* 0x0000000b9a0b7209 */ /* 0x000fe40007810000 */
[----:B------:R-:W-:Y:S02]  /*75a0*/  FMNMX.FTZ R9, R140, R13, !PT ;  /* 0x0000000d8c097209 */ /* 0x000fe40007810000 */
[----:B------:R-:W-:-:S02]  /*75b0*/  ISETP.GE.AND P2, PT, R7, R198, PT ;  /* 0x000000c60700720c */ /* 0x000fc40003f46270 */
[----:B------:R-:W-:Y:S01]  /*75c0*/  FSEL R138, R17, -INF , !P3 ;  /* 0xff800000118a7808 */ /* 0x000fe20005800000 */
[----:B------:R-:W1:Y:S01]  /*75d0*/  SHFL.BFLY PT, R18, R9, 0x2, 0x1f ;  /* 0x0c401f0009127f89 */ /* 0x000e6200000e0000 */
[----:B------:R-:W-:Y:S02]  /*75e0*/  FMNMX.FTZ R11, R148, R11, !PT ;  /* 0x0000000b940b7209 */ /* 0x000fe40007810000 */
[-C--:B------:R-:W-:Y:S02]  /*75f0*/  ISETP.GE.AND P3, PT, R5, R198.reuse, PT ;  /* 0x000000c60500720c */ /* 0x080fe40003f66270 */
[----:B------:R-:W-:Y:S02]  /*7600*/  FSEL R136, R16, -INF , !P2 ;  /* 0xff80000010887808 */ /* 0x000fe40005000000 */
[----:B------:R-:W-:Y:S02]  /*7610*/  FMNMX.FTZ R11, R138, R11, !PT ;  /* 0x0000000b8a0b7209 */ /* 0x000fe40007810000 */
[----:B------:R-:W-:-:S02]  /*7620*/  ISETP.GE.AND P2, PT, R2, R198, PT ;  /* 0x000000c60200720c */ /* 0x000fc40003f46270 */
[----:B------:R-:W-:Y:S02]  /*7630*/  FSEL R134, R134, -INF , !P3 ;  /* 0xff80000086867808 */ /* 0x000fe40005800000 */
[----:B------:R-:W-:Y:S02]  /*7640*/  FMNMX.FTZ R11, R136, R11, !PT ;  /* 0x0000000b880b7209 */ /* 0x000fe40007810000 */
[----:B------:R-:W-:Y:S02]  /*7650*/  FSEL R132, R132, -INF , !P2 ;  /* 0xff80000084847808 */ /* 0x000fe40005000000 */
[----:B------:R-:W-:-:S04]  /*7660*/  FMNMX.FTZ R7, R134, R11, !PT ;  /* 0x0000000b86077209 */ /* 0x000fc80007810000 */
[----:B------:R-:W-:Y:S02]  /*7670*/  FMNMX.FTZ R7, R132, R7, !PT ;  /* 0x0000000784077209 */ /* 0x000fe40007810000 */
[----:B-1----:R-:W-:-:S03]  /*7680*/  FMNMX.FTZ R9, R9, R18, !PT ;  /* 0x0000001209097209 */ /* 0x002fc60007810000 */
[----:B------:R-:W1:Y:S04]  /*7690*/  SHFL.BFLY PT, R16, R7, 0x2, 0x1f ;  /* 0x0c401f0007107f89 */ /* 0x000e6800000e0000 */
[----:B------:R-:W2:Y:S01]  /*76a0*/  SHFL.BFLY PT, R2, R9, 0x1, 0x1f ;  /* 0x0c201f0009027f89 */ /* 0x000ea200000e0000 */
[----:B-1----:R-:W-:Y:S02]  /*76b0*/  FMNMX.FTZ R16, R7, R16, !PT ;  /* 0x0000001007107209 */ /* 0x002fe40007810000 */
[----:B--2---:R-:W-:-:S03]  /*76c0*/  FMNMX.FTZ R2, R9, R2, !PT ;  /* 0x0000000209027209 */ /* 0x004fc60007810000 */
[----:B------:R-:W1:Y:S01]  /*76d0*/  SHFL.BFLY PT, R5, R16, 0x1, 0x1f ;  /* 0x0c201f0010057f89 */ /* 0x000e6200000e0000 */
[C---:B------:R-:W-:Y:S01]  /*76e0*/  FSETP.NEU.FTZ.AND P2, PT, R2.reuse, -INF , PT ;  /* 0xff8000000200780b */ /* 0x040fe20003f5d000 */
[----:B------:R-:W-:-:S05]  /*76f0*/  FMUL.FTZ R133, R2, UR11 ;  /* 0x0000000b02857c20 */ /* 0x000fca0008410000 */
[----:B------:R-:W-:-:S05]  /*7700*/  FSEL R133, R133, RZ, P2 ;  /* 0x000000ff85857208 */ /* 0x000fca0001000000 */
[--C-:B------:R-:W-:Y:S01]  /*7710*/  FFMA.FTZ R66, R0, UR11, -R133.reuse ;  /* 0x0000000b00427c23 */ /* 0x100fe20008010885 */
[--C-:B------:R-:W-:Y:S01]  /*7720*/  FFMA.FTZ R61, R60, UR11, -R133.reuse ;  /* 0x0000000b3c3d7c23 */ /* 0x100fe20008010885 */
[--C-:B------:R-:W-:Y:S01]  /*7730*/  FFMA.FTZ R65, R24, UR11, -R133.reuse ;  /* 0x0000000b18417c23 */ /* 0x100fe20008010885 */
[--C-:B------:R-:W-:Y:S01]  /*7740*/  FFMA.FTZ R60, R26, UR11, -R133.reuse ;  /* 0x0000000b1a3c7c23 */ /* 0x100fe20008010885 */
[--C-:B------:R-:W-:Y:S01]  /*7750*/  FFMA.FTZ R55, R52, UR11, -R133.reuse ;  /* 0x0000000b34377c23 */ /* 0x100fe20008010885 */
[----:B------:R-:W-:Y:S01]  /*7760*/  LDSM.16.MT88.4 R24, [R208+0xc800] ;  /* 0x00c80000d018783b */ /* 0x000fe20000004200 */
[----:B------:R-:W-:Y:S01]  /*7770*/  MUFU.EX2 R66, R66 ;  /* 0x0000004200427308 */ /* 0x000fe20000000800 */
[--C-:B------:R-:W-:Y:S01]  /*7780*/  FFMA.FTZ R57, R20, UR11, -R133.reuse ;  /* 0x0000000b14397c23 */ /* 0x100fe20008010885 */
[--C-:B------:R-:W-:Y:S01]  /*7790*/  FFMA.FTZ R56, R14, UR11, -R133.reuse ;  /* 0x0000000b0e387c23 */ /* 0x100fe20008010885 */
[--C-:B------:R-:W-:Y:S01]  /*77a0*/  FFMA.FTZ R52, R12, UR11, -R133.reuse ;  /* 0x0000000b0c347c23 */ /* 0x100fe20008010885 */
[----:B-1----:R-:W-:Y:S01]  /*77b0*/  FMNMX.FTZ R0, R16, R5, !PT ;  /* 0x0000000510007209 */ /* 0x002fe20007810000 */
[--C-:B------:R-:W-:Y:S01]  /*77c0*/  FFMA.FTZ R50, R33, UR11, -R133.reuse ;  /* 0x0000000b21327c23 */ /* 0x100fe20008010885 */
[----:B------:R-:W-:Y:S01]  /*77d0*/  LDSM.16.MT88.4 R16, [R205+0xc800] ;  /* 0x00c80000cd10783b */ /* 0x000fe20000004200 */
[--C-:B------:R-:W-:Y:S01]  /*77e0*/  FFMA.FTZ R49, R252, UR11, -R133.reuse ;  /* 0x0000000bfc317c23 */ /* 0x100fe20008010885 */
[C---:B------:R-:W-:Y:S01]  /*77f0*/  FSETP.NEU.FTZ.AND P2, PT, R0.reuse, -INF , PT ;  /* 0xff8000000000780b */ /* 0x040fe20003f5d000 */
[----:B------:R-:W-:Y:S01]  /*7800*/  FMUL.FTZ R67, R0, UR11 ;  /* 0x0000000b00437c20 */ /* 0x000fe20008410000 */
[----:B------:R-:W1:Y:S01]  /*7810*/  MUFU.EX2 R65, R65 ;  /* 0x0000004100417308 */ /* 0x000e620000000800 */
[--C-:B------:R-:W-:Y:S01]  /*7820*/  FFMA.FTZ R46, R46, UR11, -R133.reuse ;  /* 0x0000000b2e2e7c23 */ /* 0x100fe20008010885 */
[--C-:B------:R-:W-:Y:S01]  /*7830*/  FFMA.FTZ R43, R250, UR11, -R133.reuse ;  /* 0x0000000bfa2b7c23 */ /* 0x100fe20008010885 */
[--C-:B------:R-:W-:Y:S01]  /*7840*/  FFMA.FTZ R44, R44, UR11, -R133.reuse ;  /* 0x0000000b2c2c7c23 */ /* 0x100fe20008010885 */
[----:B------:R-:W-:Y:S01]  /*7850*/  FSEL R67, R67, RZ, P2 ;  /* 0x000000ff43437208 */ /* 0x000fe20001000000 */
[--C-:B------:R-:W-:Y:S01]  /*7860*/  FFMA.FTZ R41, R244, UR11, -R133.reuse ;  /* 0x0000000bf4297c23 */ /* 0x100fe20008010885 */
[--C-:B------:R-:W-:Y:S01]  /*7870*/  FFMA.FTZ R40, R40, UR11, -R133.reuse ;  /* 0x0000000b28287c23 */ /* 0x100fe20008010885 */
[----:B------:R-:W-:Y:S01]  /*7880*/  FFMA.FTZ R3, R242, UR11, -R133 ;  /* 0x0000000bf2037c23 */ /* 0x000fe20008010885 */
[----:B------:R-:W-:Y:S01]  /*7890*/  MUFU.EX2 R61, R61 ;  /* 0x0000003d003d7308 */ /* 0x000fe20000000800 */
[--C-:B------:R-:W-:Y:S01]  /*78a0*/  FFMA.FTZ R63, R28, UR11, -R67.reuse ;  /* 0x0000000b1c3f7c23 */ /* 0x100fe20008010843 */
[--C-:B------:R-:W-:Y:S01]  /*78b0*/  FFMA.FTZ R64, R92, UR11, -R67.reuse ;  /* 0x0000000b5c407c23 */ /* 0x100fe20008010843 */
[--C-:B------:R-:W-:Y:S01]  /*78c0*/  FFMA.FTZ R62, R22, UR11, -R67.reuse ;  /* 0x0000000b163e7c23 */ /* 0x100fe20008010843 */
[--C-:B------:R-:W-:Y:S01]  /*78d0*/  FFMA.FTZ R59, R94, UR11, -R67.reuse ;  /* 0x0000000b5e3b7c23 */ /* 0x100fe20008010843 */
[--C-:B------:R-:W-:Y:S01]  /*78e0*/  FFMA.FTZ R58, R10, UR11, -R67.reuse ;  /* 0x0000000b0a3a7c23 */ /* 0x100fe20008010843 */
[----:B------:R-:W2:Y:S01]  /*78f0*/  LDSM.16.MT88.4 R92, [R208+0x10000] ;  /* 0x01000000d05c783b */ /* 0x000ea20000004200 */
[--C-:B------:R-:W-:Y:S01]  /*7900*/  FFMA.FTZ R53, R8, UR11, -R67.reuse ;  /* 0x0000000b08357c23 */ /* 0x100fe20008010843 */
[----:B------:R-:W3:Y:S01]  /*7910*/  MUFU.EX2 R60, R60 ;  /* 0x0000003c003c7308 */ /* 0x000ee20000000800 */
[----:B-1----:R-:W-:Y:S01]  /*7920*/  F2FP.BF16.F32.PACK_AB R68, R65, R66 ;  /* 0x000000424144723e */ /* 0x002fe200000010ff */
[----:B------:R-:W1:Y:S01]  /*7930*/  LDSM.16.MT88.4 R8, [R206+0xc800] ;  /* 0x00c80000ce08783b */ /* 0x000e620000004200 */
[--C-:B------:R-:W-:Y:S01]  /*7940*/  FFMA.FTZ R54, R54, UR11, -R67.reuse ;  /* 0x0000000b36367c23 */ /* 0x100fe20008010843 */
[--C-:B------:R-:W-:Y:S01]  /*7950*/  FFMA.FTZ R51, R6, UR11, -R67.reuse ;  /* 0x0000000b06337c23 */ /* 0x100fe20008010843 */
[--C-:B------:R-:W-:Y:S01]  /*7960*/  FFMA.FTZ R48, R48, UR11, -R67.reuse ;  /* 0x0000000b30307c23 */ /* 0x100fe20008010843 */
[----:B------:R-:W4:Y:S01]  /*7970*/  LDSM.16.MT88.4 R4, [R208+0x10800] ;  /* 0x01080000d004783b */ /* 0x000f220000004200 */
[--C-:B------:R-:W-:Y:S01]  /*7980*/  FFMA.FTZ R47, R248, UR11, -R67.reuse ;  /* 0x0000000bf82f7c23 */ /* 0x100fe20008010843 */
[----:B------:R-:W-:Y:S01]  /*7990*/  MUFU.EX2 R63, R63 ;  /* 0x0000003f003f7308 */ /* 0x000fe20000000800 */
[--C-:B------:R-:W-:Y:S01]  /*79a0*/  FFMA.FTZ R45, R246, UR11, -R67.reuse ;  /* 0x0000000bf62d7c23 */ /* 0x100fe20008010843 */
[----:B------:R-:W5:Y:S01]  /*79b0*/  LDSM.16.MT88.4 R28, [R204+0x10000] ;  /* 0x01000000cc1c783b */ /* 0x000f620000004200 */
[--C-:B------:R-:W-:Y:S01]  /*79c0*/  FFMA.FTZ R42, R42, UR11, -R67.reuse ;  /* 0x0000000b2a2a7c23 */ /* 0x100fe20008010843 */
[--C-:B------:R-:W-:Y:S01]  /*79d0*/  FFMA.FTZ R37, R240, UR11, -R67.reuse ;  /* 0x0000000bf0257c23 */ /* 0x100fe20008010843 */
[--C-:B------:R-:W-:Y:S01]  /*79e0*/  FFMA.FTZ R150, R150, UR11, -R67.reuse ;  /* 0x0000000b96967c23 */ /* 0x100fe20008010843 */
[----:B------:R-:W-:Y:S01]  /*79f0*/  LDSM.16.MT88.4 R20, [R204+0xc800] ;  /* 0x00c80000cc14783b */ /* 0x000fe20000004200 */
[--C-:B------:R-:W-:Y:S01]  /*7a00*/  FFMA.FTZ R135, R238, UR11, -R67.reuse ;  /* 0x0000000bee877c23 */ /* 0x100fe20008010843 */
[----:B------:R-:W2:Y:S01]  /*7a10*/  MUFU.EX2 R64, R64 ;  /* 0x0000004000407308 */ /* 0x000ea20000000800 */
[----:B---3--:R-:W-:Y:S01]  /*7a20*/  F2FP.BF16.F32.PACK_AB R70, R60, R61 ;  /* 0x0000003d3c46723e */ /* 0x008fe200000010ff */
        /* <DEDUP_REMOVED lines=10> */
[--C-:B------:R-:W-:Y:S01]  /*7ad0*/  FFMA.FTZ R145, R186, UR11, -R133.reuse ;  /* 0x0000000bba917c23 */ /* 0x100fe20008010885 */
[--C-:B------:R-:W-:Y:S01]  /*7ae0*/  FFMA.FTZ R186, R34, UR11, -R133.reuse ;  /* 0x0000000b22ba7c23 */ /* 0x100fe20008010885 */
[--C-:B------:R-:W-:Y:S01]  /*7af0*/  FFMA.FTZ R147, R32, UR11, -R133.reuse ;  /* 0x0000000b20937c23 */ /* 0x100fe20008010885 */
[----:B------:R-:W-:Y:S01]  /*7b00*/  FFMA.FTZ R188, R188, UR11, -R133 ;  /* 0x0000000bbcbc7c23 */ /* 0x000fe20008010885 */
[----:B------:R-:W3:Y:S01]  /*7b10*/  MUFU.EX2 R59, R59 ;  /* 0x0000003b003b7308 */ /* 0x000ee20000000800 */
[----:B--2---:R-:W-:Y:S01]  /*7b20*/  F2FP.BF16.F32.PACK_AB R69, R64, R63 ;  /* 0x0000003f4045723e */ /* 0x004fe200000010ff */
[----:B------:R-:W-:Y:S01]  /*7b30*/  LDSM.16.MT88.4 R32, [R208+0x12000] ;  /* 0x01200000d020783b */ /* 0x000fe20000004200 */
        /* <DEDUP_REMOVED lines=13> */
[----:B------:R-:W2:Y:S01]  /*7c10*/  MUFU.EX2 R56, R56 ;  /* 0x0000003800387308 */ /* 0x000ea20000000800 */
[----:B---3--:R-:W-:Y:S01]  /*7c20*/  F2FP.BF16.F32.PACK_AB R71, R59, R62 ;  /* 0x0000003e3b47723e */ /* 0x008fe200000010ff */
[----:B------:R-:W-:Y:S01]  /*7c30*/  FADD.FTZ R66, R66, R65 ;  /* 0x0000004142427221 */ /* 0x000fe20000010000 */
[----:B------:R-:W-:Y:S01]  /*7c40*/  FADD.FTZ R63, R63, R64 ;  /* 0x000000403f3f7221 */ /* 0x000fe20000010000 */
[----:B------:R-:W-:Y:S01]  /*7c50*/  FFMA.FTZ R241, R140, UR11, -R133 ;  /* 0x0000000b8cf17c23 */ /* 0x000fe20008010885 */
[----:B------:R-:W-:Y:S01]  /*7c60*/  FFMA.FTZ R240, R132, UR11, -R67 ;  /* 0x0000000b84f07c23 */ /* 0x000fe20008010843 */
[----:B------:R-:W-:Y:S01]  /*7c70*/  FADD.FTZ R61, R61, R66 ;  /* 0x000000423d3d7221 */ /* 0x000fe20000010000 */
[----:B------:R-:W-:Y:S01]  /*7c80*/  FADD.FTZ R62, R62, R63 ;  /* 0x0000003f3e3e7221 */ /* 0x000fe20000010000 */
[----:B------:R-:W-:Y:S01]  /*7c90*/  HMMA.16816.F32.BF16 R120, R68, R116, RZ ;  /* 0x000000744478723c */ /* 0x000fe200000418ff */
[----:B------:R-:W-:Y:S01]  /*7ca0*/  MUFU.EX2 R55, R55 ;  /* 0x0000003700377308 */ /* 0x000fe20000000800 */
[----:B------:R-:W-:Y:S01]  /*7cb0*/  FADD.FTZ R60, R60, R61 ;  /* 0x0000003d3c3c7221 */ /* 0x000fe20000010000 */
[----:B------:R-:W-:Y:S01]  /*7cc0*/  FADD.FTZ R59, R59, R62 ;  /* 0x0000003e3b3b7221 */ /* 0x000fe20000010000 */
[----:B------:R-:W-:-:S02]  /*7cd0*/  LEA R238, P2, R196, UR8, 0x1 ;  /* 0x00000008c4ee7c11 */ /* 0x000fc4000f8408ff */
[C---:B------:R-:W-:Y:S02]  /*7ce0*/  HMMA.16816.F32.BF16 R116, R68.reuse, R118, RZ ;  /* 0x000000764474723c */ /* 0x040fe400000418ff */
[----:B------:R-:W-:Y:S01]  /*7cf0*/  LEA.HI.X R239, R196, UR9, R197, 0x1, P2 ;  /* 0x00000009c4ef7c11 */ /* 0x000fe200090f0cc5 */
[----:B------:R-:W3:Y:S01]  /*7d00*/  MUFU.EX2 R52, R52 ;  /* 0x0000003400347308 */ /* 0x000ee20000000800 */
[C---:B--2---:R-:W-:Y:S01]  /*7d10*/  F2FP.BF16.F32.PACK_AB R12, R56.reuse, R57 ;  /* 0x00000039380c723e */ /* 0x044fe200000010ff */
[----:B------:R-:W-:Y:S01]  /*7d20*/  FADD.FTZ R57, R57, R60 ;  /* 0x0000003c39397221 */ /* 0x000fe20000010000 */
[C---:B------:R-:W-:Y:S03]  /*7d30*/  HMMA.16816.F32.BF16 R128, R68.reuse, R124, RZ ;  /* 0x0000007c4480723c */ /* 0x040fe600000418ff */
[----:B------:R-:W-:Y:S02]  /*7d40*/  FADD.FTZ R56, R56, R57 ;  /* 0x0000003938387221 */ /* 0x000fe40000010000 */
[----:B------:R-:W-:Y:S01]  /*7d50*/  MUFU.EX2 R58, R58 ;  /* 0x0000003a003a7308 */ /* 0x000fe20000000800 */
[C---:B------:R-:W-:Y:S06]  /*7d60*/  HMMA.16816.F32.BF16 R124, R68.reuse, R126, RZ ;  /* 0x0000007e447c723c */ /* 0x040fec00000418ff */
[----:B------:R-:W-:Y:S01]  /*7d70*/  HMMA.16816.F32.BF16 R112, R68, R108, RZ ;  /* 0x0000006c4470723c */ /* 0x000fe200000418ff */
[----:B------:R-:W2:Y:S01]  /*7d80*/  MUFU.EX2 R53, R53 ;  /* 0x0000003500357308 */ /* 0x000ea20000000800 */
[----:B---3--:R-:W-:Y:S01]  /*7d90*/  F2FP.BF16.F32.PACK_AB R14, R52, R55 ;  /* 0x00000037340e723e */ /* 0x008fe200000010ff */
[----:B------:R-:W-:-:S03]  /*7da0*/  FADD.FTZ R55, R55, R56 ;  /* 0x0000003837377221 */ /* 0x000fc60000010000 */
[C---:B------:R-:W-:Y:S01]  /*7db0*/  HMMA.16816.F32.BF16 R96, R68.reuse, R92, RZ ;  /* 0x0000005c4460723c */ /* 0x040fe200000418ff */
[----:B------:R-:W-:Y:S02]  /*7dc0*/  FADD.FTZ R55, R52, R55 ;  /* 0x0000003734377221 */ /* 0x000fe40000010000 */
[----:B------:R-:W-:Y:S03]  /*7dd0*/  MUFU.EX2 R54, R54 ;  /* 0x0000003600367308 */ /* 0x000fe60000000800 */
[C---:B------:R-:W-:Y:S05]  /*7de0*/  HMMA.16816.F32.BF16 R108, R68.reuse, R110, RZ ;  /* 0x0000006e446c723c */ /* 0x040fea00000418ff */
[----:B------:R-:W3:Y:S01]  /*7df0*/  MUFU.EX2 R51, R51 ;  /* 0x0000003300337308 */ /* 0x000ee20000000800 */
[----:B------:R-:W-:Y:S01]  /*7e00*/  HMMA.16816.F32.BF16 R92, R68, R94, RZ ;  /* 0x0000005e445c723c */ /* 0x000fe200000418ff */
[----:B--2---:R-:W-:Y:S01]  /*7e10*/  F2FP.BF16.F32.PACK_AB R13, R53, R58 ;  /* 0x0000003a350d723e */ /* 0x004fe200000010ff */
[----:B------:R-:W-:-:S04]  /*7e20*/  FADD.FTZ R58, R58, R59 ;  /* 0x0000003b3a3a7221 */ /* 0x000fc80000010000 */
[----:B------:R-:W-:Y:S01]  /*7e30*/  HMMA.16816.F32.BF16 R88, R68, R84, RZ ;  /* 0x000000544458723c */ /* 0x000fe200000418ff */
[----:B------:R-:W-:Y:S01]  /*7e40*/  MUFU.EX2 R50, R50 ;  /* 0x0000003200327308 */ /* 0x000fe20000000800 */
[----:B------:R-:W-:-:S04]  /*7e50*/  FADD.FTZ R53, R53, R58 ;  /* 0x0000003a35357221 */ /* 0x000fc80000010000 */
[C---:B------:R-:W-:Y:S03]  /*7e60*/  HMMA.16816.F32.BF16 R84, R68.reuse, R86, RZ ;  /* 0x000000564454723c */ /* 0x040fe600000418ff */
[----:B------:R-:W2:Y:S01]  /*7e70*/  MUFU.EX2 R49, R49 ;  /* 0x0000003100317308 */ /* 0x000ea20000000800 */
[C---:B---3--:R-:W-:Y:S01]  /*7e80*/  F2FP.BF16.F32.PACK_AB R15, R51.reuse, R54 ;  /* 0x00000036330f723e */ /* 0x048fe200000010ff */
[----:B------:R-:W-:Y:S01]  /*7e90*/  FADD.FTZ R54, R54, R53 ;  /* 0x0000003536367221 */ /* 0x000fe20000010000 */
[----:B------:R-:W-:Y:S03]  /*7ea0*/  HMMA.16816.F32.BF16 R104, R68, R100, RZ ;  /* 0x000000644468723c */ /* 0x000fe600000418ff */
[----:B------:R-:W-:Y:S02]  /*7eb0*/  FADD.FTZ R51, R51, R54 ;  /* 0x0000003633337221 */ /* 0x000fe40000010000 */
[----:B------:R-:W-:Y:S01]  /*7ec0*/  MUFU.EX2 R46, R46 ;  /* 0x0000002e002e7308 */ /* 0x000fe20000000800 */
[C---:B-1----:R-:W-:Y:S06]  /*7ed0*/  HMMA.16816.F32.BF16 R120, R12.reuse, R8, R120 ;  /* 0x000000080c78723c */ /* 0x042fec0000041878 */
[C---:B------:R-:W-:Y:S01]  /*7ee0*/  HMMA.16816.F32.BF16 R116, R12.reuse, R10, R116 ;  /* 0x0000000a0c74723c */ /* 0x040fe20000041874 */
[----:B------:R-:W1:Y:S01]  /*7ef0*/  LDSM.16.MT88.4 R8, [R206+0x10800] ;  /* 0x01080000ce08783b */ /* 0x000e620000004200 */
[----:B------:R-:W-:Y:S04]  /*7f00*/  MUFU.EX2 R43, R43 ;  /* 0x0000002b002b7308 */ /* 0x000fe80000000800 */
[C---:B------:R-:W-:Y:S04]  /*7f10*/  HMMA.16816.F32.BF16 R128, R12.reuse, R24, R128 ;  /* 0x000000180c80723c */ /* 0x040fe80000041880 */
[----:B------:R-:W-:Y:S02]  /*7f20*/  MUFU.EX2 R48, R48 ;  /* 0x0000003000307308 */ /* 0x000fe40000000800 */
[C---:B------:R-:W-:Y:S01]  /*7f30*/  HMMA.16816.F32.BF16 R124, R12.reuse, R26, R124 ;  /* 0x0000001a0c7c723c */ /* 0x040fe2000004187c */
[----:B------:R-:W3:Y:S05]  /*7f40*/  LDSM.16.MT88.4 R24, [R204+0x10800] ;  /* 0x01080000cc18783b */ /* 0x000eea0000004200 */
        /* <DEDUP_REMOVED lines=8> */
[----:B------:R-:W4:Y:S05]  /*7fd0*/  LDSM.16.MT88.4 R4, [R206+0xd000] ;  /* 0x00d00000ce04783b */ /* 0x000f2a0000004200 */
[C---:B------:R-:W-:Y:S01]  /*7fe0*/  HMMA.16816.F32.BF16 R80, R68.reuse, R76, RZ ;  /* 0x0000004c4450723c */ /* 0x040fe200000418ff */
[----:B------:R-:W-:Y:S05]  /*7ff0*/  MUFU.EX2 R44, R44 ;  /* 0x0000002c002c7308 */ /* 0x000fea0000000800 */
[C---:B------:R-:W-:Y:S03]  /*8000*/  HMMA.16816.F32.BF16 R100, R68.reuse, R102, RZ ;  /* 0x000000664464723c */ /* 0x040fe600000418ff */
[----:B------:R-:W4:Y:S03]  /*8010*/  MUFU.EX2 R41, R41 ;  /* 0x0000002900297308 */ /* 0x000f260000000800 */
[C---:B------:R-:W-:Y:S05]  /*8020*/  HMMA.16816.F32.BF16 R76, R68.reuse, R78, RZ ;  /* 0x0000004e444c723c */ /* 0x040fea00000418ff */
[----:B------:R-:W-:Y:S01]  /*8030*/  MUFU.EX2 R40, R40 ;  /* 0x0000002800287308 */ /* 0x000fe20000000800 */
[C---:B-----5:R-:W-:Y:S06]  /*8040*/  HMMA.16816.F32.BF16 R72, R68.reuse, R28, RZ ;  /* 0x0000001c4448723c */ /* 0x060fec00000418ff */
[----:B------:R-:W-:Y:S01]  /*8050*/  HMMA.16816.F32.BF16 R68, R68, R30, RZ ;  /* 0x0000001e4444723c */ /* 0x000fe200000418ff */
[----:B------:R-:W-:Y:S01]  /*8060*/  LDSM.16.MT88.4 R28, [R204+0x11000] ;  /* 0x01100000cc1c783b */ /* 0x000fe20000004200 */
[----:B------:R-:W-:Y:S04]  /*8070*/  MUFU.EX2 R3, R3 ;  /* 0x0000000300037308 */ /* 0x000fe80000000800 */
[C---:B-1----:R-:W-:Y:S04]  /*8080*/  HMMA.16816.F32.BF16 R88, R12.reuse, R8, R88 ;  /* 0x000000080c58723c */ /* 0x042fe80000041858 */
[----:B------:R-:W-:Y:S02]  /*8090*/  MUFU.EX2 R37, R37 ;  /* 0x0000002500257308 */ /* 0x000fe40000000800 */
[C---:B------:R-:W-:Y:S01]  /*80a0*/  HMMA.16816.F32.BF16 R84, R12.reuse, R10, R84 ;  /* 0x0000000a0c54723c */ /* 0x040fe20000041854 */
[----:B------:R-:W1:Y:S05]  /*80b0*/  LDSM.16.MT88.4 R8, [R205+0xd000] ;  /* 0x00d00000cd08783b */ /* 0x000e6a0000004200 */
        /* <DEDUP_REMOVED lines=8> */
[----:B--2---:R-:W-:Y:S01]  /*8140*/  F2FP.BF16.F32.PACK_AB R24, R49, R50 ;  /* 0x000000323118723e */ /* 0x004fe200000010ff */
        /* <DEDUP_REMOVED lines=10> */
[----:B------:R-:W2:Y:S01]  /*81f0*/  LDSM.16.MT88.4 R12, [R208+0x11000] ;  /* 0x01100000d00c783b */ /* 0x000ea20000004200 */
[----:B------:R-:W-:Y:S01]  /*8200*/  FADD.FTZ R46, R46, R49 ;  /* 0x000000312e2e7221 */ /* 0x000fe20000010000 */
[----:B------:R-:W-:Y:S01]  /*8210*/  FADD.FTZ R45, R45, R48 ;  /* 0x000000302d2d7221 */ /* 0x000fe20000010000 */
[----:B------:R-:W4:Y:S01]  /*8220*/  MUFU.EX2 R168, R168 ;  /* 0x000000a800a87308 */ /* 0x000f220000000800 */
[----:B------:R-:W-:Y:S01]  /*8230*/  LDSM.16.MT88.4 R16, [R204+0xd000] ;  /* 0x00d00000cc10783b */ /* 0x000fe20000004200 */
[----:B------:R-:W-:Y:S01]  /*8240*/  HMMA.16816.F32.BF16 R120, R24, R4, R120 ;  /* 0x000000041878723c */ /* 0x000fe20000041878 */
[----:B------:R-:W-:Y:S01]  /*8250*/  FADD.FTZ R43, R43, R46 ;  /* 0x0000002e2b2b7221 */ /* 0x000fe20000010000 */
[----:B------:R-:W-:-:S04]  /*8260*/  FADD.FTZ R42, R42, R45 ;  /* 0x0000002d2a2a7221 */ /* 0x000fc80000010000 */
[C---:B------:R-:W-:Y:S01]  /*8270*/  HMMA.16816.F32.BF16 R116, R24.reuse, R6, R116 ;  /* 0x000000061874723c */ /* 0x040fe20000041874 */
[----:B------:R-:W3:Y:S01]  /*8280*/  LDSM.16.MT88.4 R4, [R206+0x11000] ;  /* 0x01100000ce04783b */ /* 0x000ee20000004200 */
[----:B------:R-:W-:Y:S04]  /*8290*/  MUFU.EX2 R139, R139 ;  /* 0x0000008b008b7308 */ /* 0x000fe80000000800 */
[C---:B-1----:R-:W-:Y:S04]  /*82a0*/  HMMA.16816.F32.BF16 R112, R24.reuse, R8, R112 ;  /* 0x000000081870723c */ /* 0x042fe80000041870 */
[----:B------:R-:W-:Y:S02]  /*82b0*/  MUFU.EX2 R170, R170 ;  /* 0x000000aa00aa7308 */ /* 0x000fe40000000800 */
[C---:B------:R-:W-:Y:S01]  /*82c0*/  HMMA.16816.F32.BF16 R108, R24.reuse, R10, R108 ;  /* 0x0000000a186c723c */ /* 0x040fe2000004186c */
[----:B------:R-:W1:Y:S05]  /*82d0*/  LDSM.16.MT88.4 R8, [R205+0x11000] ;  /* 0x01100000cd08783b */ /* 0x000e6a0000004200 */
[C---:B-----5:R-:W-:Y:S01]  /*82e0*/  HMMA.16816.F32.BF16 R128, R24.reuse, R20, R128 ;  /* 0x000000141880723c */ /* 0x060fe20000041880 */
[----:B------:R-:W-:Y:S05]  /*82f0*/  MUFU.EX2 R141, R141 ;  /* 0x0000008d008d7308 */ /* 0x000fea0000000800 */
[C---:B------:R-:W-:Y:S01]  /*8300*/  HMMA.16816.F32.BF16 R124, R24.reuse, R22, R124 ;  /* 0x00000016187c723c */ /* 0x040fe2000004187c */
[----:B------:R-:W5:Y:S02]  /*8310*/  LDSM.16.MT88.4 R20, [R208+0xd800] ;  /* 0x00d80000d014783b */ /* 0x000f640000004200 */
[----:B------:R-:W4:Y:S03]  /*8320*/  MUFU.EX2 R172, R172 ;  /* 0x000000ac00ac7308 */ /* 0x000f260000000800 */
[C---:B--2---:R-:W-:Y:S05]  /*8330*/  HMMA.16816.F32.BF16 R96, R24.reuse, R12, R96 ;  /* 0x0000000c1860723c */ /* 0x044fea0000041860 */
[----:B------:R-:W-:Y:S01]  /*8340*/  MUFU.EX2 R143, R143 ;  /* 0x0000008f008f7308 */ /* 0x000fe20000000800 */
[C---:B------:R-:W-:Y:S01]  /*8350*/  HMMA.16816.F32.BF16 R92, R24.reuse, R14, R92 ;  /* 0x0000000e185c723c */ /* 0x040fe2000004185c */
[----:B------:R-:W2:Y:S05]  /*8360*/  LDSM.16.MT88.4 R12, [R206+0xd800] ;  /* 0x00d80000ce0c783b */ /* 0x000eaa0000004200 */
[C---:B---3--:R-:W-:Y:S01]  /*8370*/  HMMA.16816.F32.BF16 R88, R24.reuse, R4, R88 ;  /* 0x000000041858723c */ /* 0x048fe20000041858 */
[----:B------:R-:W3:Y:S05]  /*8380*/  MUFU.EX2 R174, R174 ;  /* 0x000000ae00ae7308 */ /* 0x000eea0000000800 */
[C---:B------:R-:W-:Y:S01]  /*8390*/  HMMA.16816.F32.BF16 R84, R24.reuse, R6, R84 ;  /* 0x000000061854723c */ /* 0x040fe20000041854 */
[----:B------:R-:W4:Y:S02]  /*83a0*/  LDSM.16.MT88.4 R4, [R205+0xd800] ;  /* 0x00d80000cd04783b */ /* 0x000f240000004200 */
[----:B------:R-:W-:Y:S03]  /*83b0*/  MUFU.EX2 R145, R145 ;  /* 0x0000009100917308 */ /* 0x000fe60000000800 */
[C---:B-1----:R-:W-:Y:S05]  /*83c0*/  HMMA.16816.F32.BF16 R80, R24.reuse, R8, R80 ;  /* 0x000000081850723c */ /* 0x042fea0000041850 */
[----:B------:R-:W1:Y:S01]  /*83d0*/  MUFU.EX2 R186, R186 ;  /* 0x000000ba00ba7308 */ /* 0x000e620000000800 */
        /* <DEDUP_REMOVED lines=8> */
[----:B------:R-:W-:Y:S01]  /*8460*/  F2FP.BF16.F32.PACK_AB R11, R152, R135 ;  /* 0x00000087980b723e */ /* 0x000fe200000010ff */
[----:B------:R-:W-:Y:S01]  /*8470*/  FADD.FTZ R41, R41, R44 ;  /* 0x0000002c29297221 */ /* 0x000fe20000010000 */
[----:B------:R-:W-:Y:S01]  /*8480*/  FADD.FTZ R150, R150, R37 ;  /* 0x0000002596967221 */ /* 0x000fe20000010000 */
[----:B------:R-:W-:Y:S01]  /*8490*/  HMMA.16816.F32.BF16 R100, R24, R18, R100 ;  /* 0x000000121864723c */ /* 0x000fe20000041864 */
[----:B------:R-:W3:Y:S02]  /*84a0*/  LDSM.16.MT88.4 R16, [R204+0xd800] ;  /* 0x00d80000cc10783b */ /* 0x000ee40000004200 */
[----:B------:R-:W-:Y:S01]  /*84b0*/  FADD.FTZ R135, R135, R150 ;  /* 0x0000009687877221 */ /* 0x000fe20000010000 */
[----:B------:R-:W-:Y:S02]  /*84c0*/  MUFU.EX2 R188, R188 ;  /* 0x000000bc00bc7308 */ /* 0x000fe40000000800 */
[----:B-----5:R-:W-:Y:S01]  /*84d0*/  HMMA.16816.F32.BF16 R128, R8, R20, R128 ;  /* 0x000000140880723c */ /* 0x020fe20000041880 */
[----:B------:R-:W-:-:S05]  /*84e0*/  FADD.FTZ R152, R152, R135 ;  /* 0x0000008798987221 */ /* 0x000fca0000010000 */
[----:B------:R-:W-:Y:S01]  /*84f0*/  HMMA.16816.F32.BF16 R124, R8, R22, R124 ;  /* 0x00000016087c723c */ /* 0x000fe2000004187c */
[----:B------:R-:W5:Y:S01]  /*8500*/  LDSM.16.MT88.4 R20, [R206+0x11800] ;  /* 0x01180000ce14783b */ /* 0x000f620000004200 */
[----:B------:R-:W-:Y:S04]  /*8510*/  MUFU.EX2 R149, R149 ;  /* 0x0000009500957308 */ /* 0x000fe80000000800 */
[C---:B------:R-:W-:Y:S04]  /*8520*/  HMMA.16816.F32.BF16 R72, R24.reuse, R28, R72 ;  /* 0x0000001c1848723c */ /* 0x040fe80000041848 */
[----:B------:R-:W1:Y:S02]  /*8530*/  MUFU.EX2 R182, R182 ;  /* 0x000000b600b67308 */ /* 0x000e640000000800 */
[----:B------:R-:W-:Y:S01]  /*8540*/  HMMA.16816.F32.BF16 R68, R24, R30, R68 ;  /* 0x0000001e1844723c */ /* 0x000fe20000041844 */
[----:B------:R-:W1:Y:S04]  /*8550*/  LDSM.16.MT88.4 R28, [R208+0x11800] ;  /* 0x01180000d01c783b */ /* 0x000e680000004200 */
[----:B------:R-:W-:Y:S01]  /*8560*/  LDSM.16.MT88.4 R24, [R204+0x11800] ;  /* 0x01180000cc18783b */ /* 0x000fe20000004200 */
[C---:B--2---:R-:W-:Y:S01]  /*8570*/  HMMA.16816.F32.BF16 R120, R8.reuse, R12, R120 ;  /* 0x0000000c0878723c */ /* 0x044fe20000041878 */
[----:B------:R-:W-:Y:S05]  /*8580*/  MUFU.EX2 R151, R151 ;  /* 0x0000009700977308 */ /* 0x000fea0000000800 */
[C---:B------:R-:W-:Y:S01]  /*8590*/  HMMA.16816.F32.BF16 R116, R8.reuse, R14, R116 ;  /* 0x0000000e0874723c */ /* 0x040fe20000041874 */
[----:B------:R-:W2:Y:S02]  /*85a0*/  LDSM.16.MT88.4 R12, [R205+0x11800] ;  /* 0x01180000cd0c783b */ /* 0x000ea40000004200 */
[----:B------:R-:W2:Y:S03]  /*85b0*/  MUFU.EX2 R176, R176 ;  /* 0x000000b000b07308 */ /* 0x000ea60000000800 */
[C---:B----4-:R-:W-:Y:S05]  /*85c0*/  HMMA.16816.F32.BF16 R112, R8.reuse, R4, R112 ;  /* 0x000000040870723c */ /* 0x050fea0000041870 */
[----:B------:R-:W-:Y:S01]  /*85d0*/  MUFU.EX2 R153, R153 ;  /* 0x0000009900997308 */ /* 0x000fe20000000800 */
[C---:B------:R-:W-:Y:S01]  /*85e0*/  HMMA.16816.F32.BF16 R108, R8.reuse, R6, R108 ;  /* 0x00000006086c723c */ /* 0x040fe2000004186c */
[----:B------:R-:W4:Y:S05]  /*85f0*/  LDSM.16.MT88.4 R4, [R208+0xe000] ;  /* 0x00e00000d004783b */ /* 0x000f2a0000004200 */
[C---:B---3--:R-:W-:Y:S01]  /*8600*/  HMMA.16816.F32.BF16 R104, R8.reuse, R16, R104 ;  /* 0x000000100868723c */ /* 0x048fe20000041868 */
[----:B------:R-:W3:Y:S05]  /*8610*/  MUFU.EX2 R164, R164 ;  /* 0x000000a400a47308 */ /* 0x000eea0000000800 */
[C---:B------:R-:W-:Y:S01]  /*8620*/  HMMA.16816.F32.BF16 R100, R8.reuse, R18, R100 ;  /* 0x000000120864723c */ /* 0x040fe20000041864 */
[----:B------:R-:W3:Y:S02]  /*8630*/  LDSM.16.MT88.4 R16, [R206+0xe000] ;  /* 0x00e00000ce10783b */ /* 0x000ee40000004200 */
[----:B------:R-:W-:Y:S03]  /*8640*/  MUFU.EX2 R155, R155 ;  /* 0x0000009b009b7308 */ /* 0x000fe60000000800 */
[C---:B-----5:R-:W-:Y:S05]  /*8650*/  HMMA.16816.F32.BF16 R88, R8.reuse, R20, R88 ;  /* 0x000000140858723c */ /* 0x060fea0000041858 */
[----:B------:R-:W-:Y:S01]  /*8660*/  MUFU.EX2 R160, R160 ;  /* 0x000000a000a07308 */ /* 0x000fe20000000800 */
[----:B------:R-:W-:Y:S01]  /*8670*/  HMMA.16816.F32.BF16 R84, R8, R22, R84 ;  /* 0x000000160854723c */ /* 0x000fe20000041854 */
[----:B------:R-:W-:-:S02]  /*8680*/  F2FP.BF16.F32.PACK_AB R20, R168, R137 ;  /* 0x00000089a814723e */ /* 0x000fc400000010ff */
[----:B------:R-:W-:Y:S01]  /*8690*/  F2FP.BF16.F32.PACK_AB R21, R172, R141 ;  /* 0x0000008dac15723e */ /* 0x000fe200000010ff */
[----:B------:R-:W-:Y:S02]  /*86a0*/  FADD.FTZ R141, R141, R152 ;  /* 0x000000988d8d7221 */ /* 0x000fe40000010000 */
[C---:B-1----:R-:W-:Y:S01]  /*86b0*/  HMMA.16816.F32.BF16 R96, R8.reuse, R28, R96 ;  /* 0x0000001c0860723c */ /* 0x042fe20000041860 */
[----:B------:R-:W-:Y:S01]  /*86c0*/  F2FP.BF16.F32.PACK_AB R22, R170, R139 ;  /* 0x0000008baa16723e */ /* 0x000fe200000010ff */
[----:B------:R-:W-:Y:S01]  /*86d0*/  MUFU.EX2 R157, R157 ;  /* 0x0000009d009d7308 */ /* 0x000fe20000000800 */
[----:B------:R-:W-:Y:S01]  /*86e0*/  F2FP.BF16.F32.PACK_AB R23, R174, R143 ;  /* 0x0000008fae17723e */ /* 0x000fe200000010ff */
[----:B------:R-:W-:Y:S02]  /*86f0*/  FADD.FTZ R172, R172, R141 ;  /* 0x0000008dacac7221 */ /* 0x000fe40000010000 */
[----:B------:R-:W-:Y:S01]  /*8700*/  HMMA.16816.F32.BF16 R92, R8, R30, R92 ;  /* 0x0000001e085c723c */ /* 0x000fe2000004185c */
[----:B------:R-:W-:Y:S01]  /*8710*/  LDSM.16.MT88.4 R28, [R206+0x12000] ;  /* 0x01200000ce1c783b */ /* 0x000fe20000004200 */
[----:B------:R-:W-:-:S02]  /*8720*/  FADD.FTZ R143, R143, R172 ;  /* 0x000000ac8f8f7221 */ /* 0x000fc40000010000 */
[----:B------:R-:W1:Y:S02]  /*8730*/  MUFU.EX2 R156, R156 ;  /* 0x0000009c009c7308 */ /* 0x000e640000000800 */
[----:B--2---:R-:W-:Y:S01]  /*8740*/  HMMA.16816.F32.BF16 R80, R8, R12, R80 ;  /* 0x0000000c0850723c */ /* 0x004fe20000041850 */
[----:B------:R-:W-:-:S05]  /*8750*/  FADD.FTZ R174, R174, R143 ;  /* 0x0000008faeae7221 */ /* 0x000fca0000010000 */
[C---:B------:R-:W-:Y:S01]  /*8760*/  HMMA.16816.F32.BF16 R76, R8.reuse, R14, R76 ;  /* 0x0000000e084c723c */ /* 0x040fe2000004184c */
[----:B------:R-:W2:Y:S01]  /*8770*/  LDSM.16.MT88.4 R12, [R205+0xe000] ;  /* 0x00e00000cd0c783b */ /* 0x000ea20000004200 */
[----:B------:R-:W-:Y:S04]  /*8780*/  MUFU.EX2 R154, R154 ;  /* 0x0000009a009a7308 */ /* 0x000fe80000000800 */
[C---:B------:R-:W-:Y:S04]  /*8790*/  HMMA.16816.F32.BF16 R72, R8.reuse, R24, R72 ;  /* 0x000000180848723c */ /* 0x040fe80000041848 */
[----:B------:R-:W5:Y:S02]  /*87a0*/  MUFU.EX2 R159, R159 ;  /* 0x0000009f009f7308 */ /* 0x000f640000000800 */
[----:B------:R-:W-:Y:S01]  /*87b0*/  HMMA.16816.F32.BF16 R68, R8, R26, R68 ;  /* 0x0000001a0844723c */ /* 0x000fe20000041844 */
[----:B------:R-:W1:Y:S04]  /*87c0*/  LDSM.16.MT88.4 R8, [R204+0xe000] ;  /* 0x00e00000cc08783b */ /* 0x000e680000004200 */
[----:B------:R-:W-:Y:S01]  /*87d0*/  LDSM.16.MT88.4 R24, [R204+0x12000] ;  /* 0x01200000cc18783b */ /* 0x000fe20000004200 */
[C---:B----4-:R-:W-:Y:S01]  /*87e0*/  HMMA.16816.F32.BF16 R128, R20.reuse, R4, R128 ;  /* 0x000000041480723c */ /* 0x050fe20000041880 */
[----:B------:R-:W-:Y:S05]  /*87f0*/  MUFU.EX2 R241, R241 ;  /* 0x000000f100f17308 */ /* 0x000fea0000000800 */
[C---:B------:R-:W-:Y:S01]  /*8800*/  HMMA.16816.F32.BF16 R124, R20.reuse, R6, R124 ;  /* 0x00000006147c723c */ /* 0x040fe2000004187c */
[----:B------:R-:W4:Y:S02]  /*8810*/  LDSM.16.MT88.4 R4, [R205+0x12000] ;  /* 0x01200000cd04783b */ /* 0x000f240000004200 */
[----:B------:R-:W-:Y:S03]  /*8820*/  MUFU.EX2 R240, R240 ;  /* 0x000000f000f07308 */ /* 0x000fe60000000800 */
[C---:B---3--:R-:W-:Y:S06]  /*8830*/  HMMA.16816.F32.BF16 R120, R20.reuse, R16, R120 ;  /* 0x000000101478723c */ /* 0x048fec0000041878 */
[C---:B------:R-:W-:Y:S01]  /*8840*/  HMMA.16816.F32.BF16 R116, R20.reuse, R18, R116 ;  /* 0x000000121474723c */ /* 0x040fe20000041874 */
[----:B------:R-:W3:Y:S05]  /*8850*/  LDSM.16.MT88.4 R16, [R208+0xe800] ;  /* 0x00e80000d010783b */ /* 0x000eea0000004200 */
[C---:B--2---:R-:W-:Y:S06]  /*8860*/  HMMA.16816.F32.BF16 R112, R20.reuse, R12, R112 ;  /* 0x0000000c1470723c */ /* 0x044fec0000041870 */
[C---:B------:R-:W-:Y:S01]  /*8870*/  HMMA.16816.F32.BF16 R108, R20.reuse, R14, R108 ;  /* 0x0000000e146c723c */ /* 0x040fe2000004186c */
[----:B------:R-:W2:Y:S05]  /*8880*/  LDSM.16.MT88.4 R12, [R206+0xe800] ;  /* 0x00e80000ce0c783b */ /* 0x000eaa0000004200 */
[C---:B-1----:R-:W-:Y:S06]  /*8890*/  HMMA.16816.F32.BF16 R104, R20.reuse, R8, R104 ;  /* 0x000000081468723c */ /* 0x042fec0000041868 */
[C---:B------:R-:W-:Y:S01]  /*88a0*/  HMMA.16816.F32.BF16 R100, R20.reuse, R10, R100 ;  /* 0x0000000a1464723c */ /* 0x040fe20000041864 */
[----:B------:R-:W1:Y:S05]  /*88b0*/  LDSM.16.MT88.4 R8, [R205+0xe800] ;  /* 0x00e80000cd08783b */ /* 0x000e6a0000004200 */
[C---:B----4-:R-:W-:Y:S06]  /*88c0*/  HMMA.16816.F32.BF16 R80, R20.reuse, R4, R80 ;  /* 0x000000041450723c */ /* 0x050fec0000041850 */
[C---:B------:R-:W-:Y:S01]  /*88d0*/  HMMA.16816.F32.BF16 R76, R20.reuse, R6, R76 ;  /* 0x00000006144c723c */ /* 0x040fe2000004184c */
[----:B------:R-:W4:Y:S05]  /*88e0*/  LDSM.16.MT88.4 R4, [R204+0xe800] ;  /* 0x00e80000cc04783b */ /* 0x000f2a0000004200 */
        /* <DEDUP_REMOVED lines=12> */
[----:B---3--:R-:W-:Y:S01]  /*89b0*/  HMMA.16816.F32.BF16 R128, R28, R16, R128 ;  /* 0x000000101c80723c */ /* 0x008fe20000041880 */
[----:B------:R-:W-:-:S05]  /*89c0*/  FADD.FTZ R176, R176, R151 ;  /* 0x00000097b0b07221 */ /* 0x000fca0000010000 */
[----:B------:R-:W-:Y:S01]  /*89d0*/  HMMA.16816.F32.BF16 R124, R28, R18, R124 ;  /* 0x000000121c7c723c */ /* 0x000fe2000004187c */
[----:B------:R-:W3:Y:S05]  /*89e0*/  LDSM.16.MT88.4 R16, [R206+0x12800] ;  /* 0x01280000ce10783b */ /* 0x000eea0000004200 */
[C---:B------:R-:W-:Y:S06]  /*89f0*/  HMMA.16816.F32.BF16 R72, R20.reuse, R24, R72 ;  /* 0x000000181448723c */ /* 0x040fec0000041848 */
[----:B------:R-:W-:Y:S01]  /*8a00*/  HMMA.16816.F32.BF16 R68, R20, R26, R68 ;  /* 0x0000001a1444723c */ /* 0x000fe20000041844 */
[----:B------:R-:W5:Y:S04]  /*8a10*/  LDSM.16.MT88.4 R20, [R208+0x12800] ;  /* 0x01280000d014783b */ /* 0x000f680000004200 */
[----:B------:R-:W-:Y:S01]  /*8a20*/  LDSM.16.MT88.4 R24, [R208+0xf000] ;  /* 0x00f00000d018783b */ /* 0x000fe20000004200 */
        /* <DEDUP_REMOVED lines=9> */
[C---:B---3--:R-:W-:Y:S06]  /*8ac0*/  HMMA.16816.F32.BF16 R88, R28.reuse, R16, R88 ;  /* 0x000000101c58723c */ /* 0x048fec0000041858 */
[----:B------:R-:W-:Y:S01]  /*8ad0*/  HMMA.16816.F32.BF16 R84, R28, R18, R84 ;  /* 0x000000121c54723c */ /* 0x000fe20000041854 */
[----:B------:R-:W-:-:S02]  /*8ae0*/  F2FP.BF16.F32.PACK_AB R16, R164, R153 ;  /* 0x00000099a410723e */ /* 0x000fc400000010ff */
[----:B------:R-:W-:-:S03]  /*8af0*/  F2FP.BF16.F32.PACK_AB R17, R156, R157 ;  /* 0x0000009d9c11723e */ /* 0x000fc600000010ff */
[----:B-----5:R-:W-:Y:S01]  /*8b00*/  HMMA.16816.F32.BF16 R96, R28, R20, R96 ;  /* 0x000000141c60723c */ /* 0x020fe20000041860 */
[----:B------:R-:W-:Y:S02]  /*8b10*/  F2FP.BF16.F32.PACK_AB R18, R160, R155 ;  /* 0x0000009ba012723e */ /* 0x000fe400000010ff */
[----:B------:R-:W-:-:S03]  /*8b20*/  F2FP.BF16.F32.PACK_AB R19, R159, R154 ;  /* 0x0000009a9f13723e */ /* 0x000fc600000010ff */
[C---:B------:R-:W-:Y:S01]  /*8b30*/  HMMA.16816.F32.BF16 R92, R28.reuse, R22, R92 ;  /* 0x000000161c5c723c */ /* 0x040fe2000004185c */
[----:B------:R-:W3:Y:S05]  /*8b40*/  LDSM.16.MT88.4 R20, [R204+0xf000] ;  /* 0x00f00000cc14783b */ /* 0x000eea0000004200 */
[C---:B--2---:R-:W-:Y:S06]  /*8b50*/  HMMA.16816.F32.BF16 R80, R28.reuse, R12, R80 ;  /* 0x0000000c1c50723c */ /* 0x044fec0000041850 */
[----:B------:R-:W-:Y:S01]  /*8b60*/  HMMA.16816.F32.BF16 R76, R28, R14, R76 ;  /* 0x0000000e1c4c723c */ /* 0x000fe2000004184c */
[----:B------:R-:W2:Y:S05]  /*8b70*/  LDSM.16.MT88.4 R12, [R208+0x13000] ;  /* 0x01300000d00c783b */ /* 0x000eaa0000004200 */
[C---:B------:R-:W-:Y:S06]  /*8b80*/  HMMA.16816.F32.BF16 R128, R16.reuse, R24, R128 ;  /* 0x000000181080723c */ /* 0x040fec0000041880 */
[C---:B------:R-:W-:Y:S01]  /*8b90*/  HMMA.16816.F32.BF16 R124, R16.reuse, R26, R124 ;  /* 0x0000001a107c723c */ /* 0x040fe2000004187c */
[----:B------:R-:W-:Y:S05]  /*8ba0*/  LDSM.16.MT88.4 R24, [R204+0x13000] ;  /* 0x01300000cc18783b */ /* 0x000fea0000004200 */
[C---:B-1----:R-:W-:Y:S06]  /*8bb0*/  HMMA.16816.F32.BF16 R120, R16.reuse, R8, R120 ;  /* 0x000000081078723c */ /* 0x042fec0000041878 */
[C---:B------:R-:W-:Y:S01]  /*8bc0*/  HMMA.16816.F32.BF16 R116, R16.reuse, R10, R116 ;  /* 0x0000000a1074723c */ /* 0x040fe20000041874 */
[----:B------:R-:W1:Y:S05]  /*8bd0*/  LDSM.16.MT88.4 R8, [R206+0x13000] ;  /* 0x01300000ce08783b */ /* 0x000e6a0000004200 */
[C---:B----4-:R-:W-:Y:S06]  /*8be0*/  HMMA.16816.F32.BF16 R112, R16.reuse, R4, R112 ;  /* 0x000000041070723c */ /* 0x050fec0000041870 */
        /* <DEDUP_REMOVED lines=14> */
[C---:B--2---:R-:W-:Y:S01]  /*8cd0*/  HMMA.16816.F32.BF16 R96, R16.reuse, R12, R96 ;  /* 0x0000000c1060723c */ /* 0x044fe20000041860 */
[----:B------:R-:W-:Y:S05]  /*8ce0*/  MUFU.EX2 R28, R28 ;  /* 0x0000001c001c7308 */ /* 0x000fea0000000800 */
[C---:B------:R-:W-:Y:S01]  /*8cf0*/  HMMA.16816.F32.BF16 R92, R16.reuse, R14, R92 ;  /* 0x0000000e105c723c */ /* 0x040fe2000004185c */
[----:B------:R-:W2:Y:S02]  /*8d00*/  LDSM.16.MT88.4 R12, [R208+0xf800] ;  /* 0x00f80000d00c783b */ /* 0x000ea40000004200 */
[----:B------:R-:W3:Y:S03]  /*8d10*/  MUFU.EX2 R29, R29 ;  /* 0x0000001d001d7308 */ /* 0x000ee60000000800 */
[C---:B-1----:R-:W-:Y:S05]  /*8d20*/  HMMA.16816.F32.BF16 R88, R16.reuse, R8, R88 ;  /* 0x000000081058723c */ /* 0x042fea0000041858 */
[----:B------:R-:W1:Y:S01]  /*8d30*/  MUFU.EX2 R30, R30 ;  /* 0x0000001e001e7308 */ /* 0x000e620000000800 */
        /* <DEDUP_REMOVED lines=8> */
[----:B-1----:R-:W-:-:S05]  /*8dc0*/  F2FP.BF16.F32.PACK_AB R6, R241, R30 ;  /* 0x0000001ef106723e */ /* 0x002fca00000010ff */
[----:B------:R-:W-:Y:S01]  /*8dd0*/  HMMA.16816.F32.BF16 R68, R16, R26, R68 ;  /* 0x0000001a1044723c */ /* 0x000fe20000041844 */
[----:B------:R-:W1:Y:S01]  /*8de0*/  LDSM.16.MT88.4 R16, [R204+0xf800] ;  /* 0x00f80000cc10783b */ /* 0x000e620000004200 */
        /* <DEDUP_REMOVED lines=8> */
[C---:B--2---:R-:W-:Y:S01]  /*8e70*/  HMMA.16816.F32.BF16 R128, R4.reuse, R12, R128 ;  /* 0x0000000c0480723c */ /* 0x044fe20000041880 */
[----:B------:R-:W-:Y:S02]  /*8e80*/  FADD.FTZ R154, R154, R3 ;  /* 0x000000039a9a7221 */ /* 0x000fe40000010000 */
[----:B------:R-:W-:Y:S02]  /*8e90*/  FADD.FTZ R139, R139, R168 ;  /* 0x000000a88b8b7221 */ /* 0x000fe40000010000 */
[----:B------:R-:W-:Y:S01]  /*8ea0*/  FADD.FTZ R154, R159, R154 ;  /* 0x0000009a9f9a7221 */ /* 0x000fe20000010000 */
[----:B------:R-:W-:Y:S01]  /*8eb0*/  HMMA.16816.F32.BF16 R124, R4, R14, R124 ;  /* 0x0000000e047c723c */ /* 0x000fe2000004187c */
[----:B------:R-:W-:Y:S01]  /*8ec0*/  FADD.FTZ R170, R170, R139 ;  /* 0x0000008baaaa7221 */ /* 0x000fe20000010000 */
[----:B------:R-:W2:Y:S01]  /*8ed0*/  LDSM.16.MT88.4 R12, [R208+0x13800] ;  /* 0x01380000d00c783b */ /* 0x000ea20000004200 */
        /* <DEDUP_REMOVED lines=16> */
[----:B-1----:R-:W-:Y:S01]  /*8fe0*/  HMMA.16816.F32.BF16 R104, R4, R16, R104 ;  /* 0x000000100468723c */ /* 0x002fe20000041868 */
[----:B------:R-:W-:-:S04]  /*8ff0*/  FADD.FTZ R155, R155, R164 ;  /* 0x000000a49b9b7221 */ /* 0x000fc80000010000 */
[----:B------:R-:W-:Y:S01]  /*9000*/  FADD.FTZ R3, R160, R155 ;  /* 0x0000009ba0037221 */ /* 0x000fe20000010000 */
[----:B------:R-:W-:Y:S01]  /*9010*/  HMMA.16816.F32.BF16 R100, R4, R18, R100 ;  /* 0x000000120464723c */ /* 0x000fe20000041864 */
[----:B------:R-:W1:Y:S02]  /*9020*/  LDSM.16.MT88.4 R16, [R204+0x13800] ;  /* 0x01380000cc10783b */ /* 0x000e640000004200 */
[----:B------:R-:W-:-:S03]  /*9030*/  FADD.FTZ R28, R28, R3 ;  /* 0x000000031c1c7221 */ /* 0x000fc60000010000 */
[----:B--2---:R-:W-:Y:S01]  /*9040*/  HMMA.16816.F32.BF16 R96, R4, R12, R96 ;  /* 0x0000000c0460723c */ /* 0x004fe20000041860 */
        /* <DEDUP_REMOVED lines=8> */
[C---:B-1----:R-:W-:Y:S06]  /*90d0*/  HMMA.16816.F32.BF16 R72, R4.reuse, R16, R72 ;  /* 0x000000100448723c */ /* 0x042fec0000041848 */
        /* <DEDUP_REMOVED lines=66> */
.L_x_856:
[----:B------:R-:W-:-:S04]  /*9500*/  LEA R4, -R194, RZ, 0x7 ;  /* 0x000000ffc2047211 */ /* 0x000fc800078e39ff */
[----:B------:R-:W-:-:S07]  /*9510*/  SHF.R.S32.HI R5, RZ, 0x1f, R4 ;  /* 0x0000001fff057819 */ /* 0x000fce0000011404 */
.L_x_857:
[----:B------:R-:W-:Y:S01]  /*9520*/  ULDC UR4, c[0x0][0x2d0] ;  /* 0x0000b40000047ab9 */ /* 0x000fe20000000800 */
[----:B------:R-:W-:Y:S02]  /*9530*/  LEA R202, P3, R4, R180, 0x1 ;  /* 0x000000b404ca7211 */ /* 0x000fe400078608ff */
        /* <DEDUP_REMOVED lines=90> */
[----:B------:R-:W-:Y:S01]  /*9ae0*/  @!P2 LEA R32, P4, R3, R180, 0x1 ;  /* 0x000000b40320a211 */ /* 0x000fe200078808ff */
[----:B------:R-:W-:Y:S01]  /*9af0*/  @P1 STS.128 [R224+0x11800], RZ ;  /* 0x011800ffe0001388 */ /* 0x000fe20000000c00 */
[--C-:B------:R-:W-:Y:S01]  /*9b00*/  @!P1 IMAD.X R5, R5, 0x1, R36.reuse, P5 ;  /* 0x0000000105059824 */ /* 0x100fe200028e0624 */
[----:B------:R-:W-:Y:S01]  /*9b10*/  @!P1 LEA R34, P5, R4, UR6, 0x1 ;  /* 0x0000000604229c11 */ /* 0x000fe2000f8a08ff */
[----:B------:R-:W-:Y:S01]  /*9b20*/  @!P1 IMAD.X R7, R6, 0x1, R36, P3 ;  /* 0x0000000106079824 */ /* 0x000fe200018e0624 */
[----:B------:R-:W-:Y:S01]  /*9b30*/  @!PT LDS RZ, [RZ] ;  /* 0x00000000fffff984 */ /* 0x000fe20000000800 */
[----:B------:R-:W-:Y:S01]  /*9b40*/  @!PT LDS RZ, [RZ] ;  /* 0x00000000fffff984 */ /* 0x000fe20000000800 */
[----:B------:R-:W-:Y:S01]  /*9b50*/  @!PT LDS RZ, [RZ] ;  /* 0x00000000fffff984 */ /* 0x000fe20000000800 */
[----:B------:R-:W-:Y:S01]  /*9b60*/  @!P1 LDGSTS.E.BYPASS.LTC128B.128 [R224+0x11800], desc[UR12][R12.64+0x80] ;  /* 0x118000800ce09fae */ /* 0x000fe2000b901d4c */
        /* <DEDUP_REMOVED lines=9> */
[----:B------:R-:W-:-:S03]  /*9c00*/  ISETP.GE.AND P3, PT, R200, 0x3, PT ;  /* 0x00000003c800780c */ /* 0x000fc60003f66270 */
        /* <DEDUP_REMOVED lines=36> */
[----:B-1----:R-:W1:Y:S04]  /*9e50*/  LDSM.16.M88.4 R24, [R214+0x4000] ;  /* 0x00400000d618783b */ /* 0x002e680000000200 */
[----:B------:R-:W3:Y:S04]  /*9e60*/  LDSM.16.M88.4 R36, [R214+0x4800] ;  /* 0x00480000d624783b */ /* 0x000ee80000000200 */
[----:B------:R-:W4:Y:S04]  /*9e70*/  LDSM.16.M88.4 R156, [R214+0x5000] ;  /* 0x00500000d69c783b */ /* 0x000f280000000200 */
[----:B------:R-:W5:Y:S04]  /*9e80*/  LDSM.16.M88.4 R148, [R214+0x5800] ;  /* 0x00580000d694783b */ /* 0x000f680000000200 */
[----:B------:R-:W5:Y:S04]  /*9e90*/  LDSM.16.M88.4 R140, [R214+0x6000] ;  /* 0x00600000d68c783b */ /* 0x000f680000000200 */
[----:B------:R-:W5:Y:S04]  /*9ea0*/  LDSM.16.M88.4 R132, [R214+0x6800] ;  /* 0x00680000d684783b */ /* 0x000f680000000200 */
[----:B------:R-:W5:Y:S04]  /*9eb0*/  LDSM.16.M88.4 R60, [R214+0x7000] ;  /* 0x00700000d63c783b */ /* 0x000f680000000200 */
[----:B------:R-:W5:Y:S04]  /*9ec0*/  LDSM.16.M88.4 R4, [R214+0x7800] ;  /* 0x00780000d604783b */ /* 0x000f680000000200 */
[----:B------:R-:W-:Y:S04]  /*9ed0*/  LDSM.16.M88.4 R48, [R213] ;  /* 0x00000000d530783b */ /* 0x000fe80000000200 */
[----:B------:R-:W5:Y:S04]  /*9ee0*/  LDSM.16.M88.4 R16, [R212] ;  /* 0x00000000d410783b */ /* 0x000f680000000200 */
[----:B------:R-:W5:Y:S01]  /*9ef0*/  LDSM.16.M88.4 R44, [R212+0x2000] ;  /* 0x00200000d42c783b */ /* 0x000f620000000200 */
[C---:B-1----:R-:W-:Y:S03]  /*9f00*/  HMMA.16816.F32.BF16 R12, R52.reuse, R24, RZ ;  /* 0x00000018340c723c */ /* 0x042fe600000418ff */
[----:B------:R-:W1:Y:S03]  /*9f10*/  LDSM.16.M88.4 R8, [R212+0x800] ;  /* 0x00080000d408783b */ /* 0x000e660000000200 */
[C---:B------:R-:W-:Y:S01]  /*9f20*/  HMMA.16816.F32.BF16 R24, R52.reuse, R26, RZ ;  /* 0x0000001a3418723c */ /* 0x040fe200000418ff */
[----:B------:R-:W1:Y:S04]  /*9f30*/  LDSM.16.M88.4 R176, [R212+0x1000] ;  /* 0x00100000d4b0783b */ /* 0x000e680000000200 */
[----:B--2---:R-:W2:Y:S01]  /*9f40*/  LDSM.16.M88.4 R32, [R212+0x2800] ;  /* 0x00280000d420783b */ /* 0x004ea20000000200 */
[C---:B---3--:R-:W-:Y:S03]  /*9f50*/  HMMA.16816.F32.BF16 R40, R52.reuse, R36, RZ ;  /* 0x000000243428723c */ /* 0x048fe600000418ff */
[----:B------:R-:W-:Y:S03]  /*9f60*/  LDSM.16.M88.4 R28, [R207+0x4000] ;  /* 0x00400000cf1c783b */ /* 0x000fe60000000200 */
[C---:B----4-:R-:W-:Y:S01]  /*9f70*/  HMMA.16816.F32.BF16 R160, R52.reuse, R156, RZ ;  /* 0x0000009c34a0723c */ /* 0x050fe200000418ff */
[----:B------:R-:W-:Y:S04]  /*9f80*/  LDSM.16.M88.4 R172, [R212+0x1800] ;  /* 0x00180000d4ac783b */ /* 0x000fe80000000200 */
[----:B------:R-:W-:Y:S01]  /*9f90*/  LDSM.16.M88.4 R168, [R212+0x3000] ;  /* 0x00300000d4a8783b */ /* 0x000fe20000000200 */
[C---:B-----5:R-:W-:Y:S03]  /*9fa0*/  HMMA.16816.F32.BF16 R152, R52.reuse, R148, RZ ;  /* 0x000000943498723c */ /* 0x060fe600000418ff */
[----:B------:R-:W-:Y:S03]  /*9fb0*/  LDSM.16.M88.4 R164, [R212+0x3800] ;  /* 0x00380000d4a4783b */ /* 0x000fe60000000200 */
[C---:B------:R-:W-:Y:S01]  /*9fc0*/  HMMA.16816.F32.BF16 R144, R52.reuse, R140, RZ ;  /* 0x0000008c3490723c */ /* 0x040fe200000418ff */
[----:B------:R-:W-:Y:S04]  /*9fd0*/  LDSM.16.M88.4 R20, [R207+0x4800] ;  /* 0x00480000cf14783b */ /* 0x000fe80000000200 */
[----:B------:R-:W-:Y:S01]  /*9fe0*/  LDSM.16.M88.4 R180, [R210] ;  /* 0x00000000d2b4783b */ /* 0x000fe20000000200 */
[C---:B------:R-:W-:Y:S03]  /*9ff0*/  HMMA.16816.F32.BF16 R136, R52.reuse, R132, RZ ;  /* 0x000000843488723c */ /* 0x040fe600000418ff */
[----:B------:R-:W-:Y:S03]  /*a000*/  LDSM.16.M88.4 R188, [R209+0x800] ;  /* 0x00080000d1bc783b */ /* 0x000fe60000000200 */
[C---:B------:R-:W-:Y:S01]  /*a010*/  HMMA.16816.F32.BF16 R64, R52.reuse, R60, RZ ;  /* 0x0000003c3440723c */ /* 0x040fe200000418ff */
[----:B------:R-:W-:Y:S04]  /*a020*/  LDSM.16.M88.4 R184, [R212+0x4000] ;  /* 0x00400000d4b8783b */ /* 0x000fe80000000200 */
[----:B------:R-:W0:Y:S01]  /*a030*/  LDGDEPBAR ;  /* 0x00000000000079af */ /* 0x000e220000000000 */
        /* <DEDUP_REMOVED lines=8> */
[----:B------:R-:W3:Y:S05]  /*a0c0*/  LDSM.16.M88.4 R4, [R211] ;  /* 0x00000000d304783b */ /* 0x000eea0000000200 */
[C---:B------:R-:W-:Y:S06]  /*a0d0*/  HMMA.16816.F32.BF16 R12, R48.reuse, R16, R12 ;  /* 0x00000010300c723c */ /* 0x040fec000004180c */
[C---:B------:R-:W-:Y:S01]  /*a0e0*/  HMMA.16816.F32.BF16 R24, R48.reuse, R18, R24 ;  /* 0x000000123018723c */ /* 0x040fe20000041818 */
[----:B------:R-:W4:Y:S05]  /*a0f0*/  LDSM.16.M88.4 R16, [R207+0x5000] ;  /* 0x00500000cf10783b */ /* 0x000f2a0000000200 */
[C---:B------:R-:W-:Y:S06]  /*a100*/  HMMA.16816.F32.BF16 R144, R48.reuse, R44, R144 ;  /* 0x0000002c3090723c */ /* 0x040fec0000041890 */
[C---:B------:R-:W-:Y:S01]  /*a110*/  HMMA.16816.F32.BF16 R140, R48.reuse, R46, R140 ;  /* 0x0000002e308c723c */ /* 0x040fe2000004188c */
[----:B------:R-:W5:Y:S05]  /*a120*/  LDSM.16.M88.4 R44, [R209] ;  /* 0x00000000d12c783b */ /* 0x000f6a0000000200 */
[C---:B-1----:R-:W-:Y:S06]  /*a130*/  HMMA.16816.F32.BF16 R40, R48.reuse, R8, R40 ;  /* 0x000000083028723c */ /* 0x042fec0000041828 */
[C---:B------:R-:W-:Y:S01]  /*a140*/  HMMA.16816.F32.BF16 R36, R48.reuse, R10, R36 ;  /* 0x0000000a3024723c */ /* 0x040fe20000041824 */
[----:B------:R-:W-:Y:S05]  /*a150*/  LDSM.16.M88.4 R8, [R207+0x5800] ;  /* 0x00580000cf08783b */ /* 0x000fea0000000200 */
[C---:B------:R-:W-:Y:S06]  /*a160*/  HMMA.16816.F32.BF16 R160, R48.reuse, R176, R160 ;  /* 0x000000b030a0723c */ /* 0x040fec00000418a0 */
[C---:B------:R-:W-:Y:S01]  /*a170*/  HMMA.16816.F32.BF16 R156, R48.reuse, R178, R156 ;  /* 0x000000b2309c723c */ /* 0x040fe2000004189c */
[----:B------:R-:W-:Y:S05]  /*a180*/  LDSM.16.M88.4 R176, [R209+0x1000] ;  /* 0x00100000d1b0783b */ /* 0x000fea0000000200 */
[C---:B--2---:R-:W-:Y:S06]  /*a190*/  HMMA.16816.F32.BF16 R136, R48.reuse, R32, R136 ;  /* 0x000000203088723c */ /* 0x044fec0000041888 */
[----:B------:R-:W-:Y:S01]  /*a1a0*/  HMMA.16816.F32.BF16 R132, R48, R34, R132 ;  /* 0x000000223084723c */ /* 0x000fe20000041884 */
[----:B------:R-:W1:Y:S05]  /*a1b0*/  LDSM.16.M88.4 R32, [R207+0x6000] ;  /* 0x00600000cf20783b */ /* 0x000e6a0000000200 */
        /* <DEDUP_REMOVED lines=10> */
[----:B------:R-:W-:Y:S01]  /*a260*/  LDSM.16.M88.4 R164, [R209+0x2800] ;  /* 0x00280000d1a4783b */ /* 0x000fe20000000200 */
[C---:B------:R-:W-:Y:S03]  /*a270*/  HMMA.16816.F32.BF16 R24, R4.reuse, R30, R24 ;  /* 0x0000001e0418723c */ /* 0x040fe60000041818 */
[----:B------:R-:W2:Y:S03]  /*a280*/  LDSM.16.M88.4 R28, [R214+0x8000] ;  /* 0x00800000d61c783b */ /* 0x000ea60000000200 */
[C---:B------:R-:W-:Y:S06]  /*a290*/  HMMA.16816.F32.BF16 R40, R4.reuse, R20, R40 ;  /* 0x000000140428723c */ /* 0x040fec0000041828 */
[C---:B------:R-:W-:Y:S01]  /*a2a0*/  HMMA.16816.F32.BF16 R36, R4.reuse, R22, R36 ;  /* 0x000000160424723c */ /* 0x040fe20000041824 */
[----:B------:R-:W3:Y:S05]  /*a2b0*/  LDSM.16.M88.4 R20, [R207+0x6800] ;  /* 0x00680000cf14783b */ /* 0x000eea0000000200 */
        /* <DEDUP_REMOVED lines=8> */
[----:B------:R-:W-:Y:S01]  /*a340*/  HMMA.16816.F32.BF16 R148, R4, R10, R148 ;  /* 0x0000000a0494723c */ /* 0x000fe20000041894 */
[----:B------:R-:W5:Y:S05]  /*a350*/  LDSM.16.M88.4 R8, [R207+0x7800] ;  /* 0x00780000cf08783b */ /* 0x000f6a0000000200 */
[----:B------:R-:W-:Y:S01]  /*a360*/  HMMA.16816.F32.BF16 R24, R180, R46, R24 ;  /* 0x0000002eb418723c */ /* 0x000fe20000041818 */
[----:B------:R-:W5:Y:S05]  /*a370*/  LDSM.16.M88.4 R44, [R214+0x8800] ;  /* 0x00880000d62c783b */ /* 0x000f6a0000000200 */
[----:B--2---:R-:W-:Y:S06]  /*a380*/  HMMA.16816.F32.BF16 R12, R48, R28, R12 ;  /* 0x0000001c300c723c */ /* 0x004fec000004180c */
[C---:B---3--:R-:W-:Y:S06]  /*a390*/  HMMA.16816.F32.BF16 R136, R4.reuse, R20, R136 ;  /* 0x000000140488723c */ /* 0x048fec0000041888 */
[C---:B------:R-:W-:Y:S01]  /*a3a0*/  HMMA.16816.F32.BF16 R132, R4.reuse, R22, R132 ;  /* 0x000000160484723c */ /* 0x040fe20000041884 */
[----:B------:R-:W-:Y:S05]  /*a3b0*/  LDSM.16.M88.4 R20, [R211+0x2000] ;  /* 0x00200000d314783b */ /* 0x000fea0000000200 */
[C---:B----4-:R-:W-:Y:S06]  /*a3c0*/  HMMA.16816.F32.BF16 R64, R4.reuse, R16, R64 ;  /* 0x000000100440723c */ /* 0x050fec0000041840 */
[----:B------:R-:W-:Y:S01]  /*a3d0*/  HMMA.16816.F32.BF16 R60, R4, R18, R60 ;  /* 0x00000012043c723c */ /* 0x000fe2000004183c */
[----:B------:R-:W2:Y:S05]  /*a3e0*/  LDSM.16.M88.4 R16, [R207+0x8000] ;  /* 0x00800000cf10783b */ /* 0x000eaa0000000200 */
[----:B------:R-:W-:Y:S01]  /*a3f0*/  HMMA.16816.F32.BF16 R24, R48, R30, R24 ;  /* 0x0000001e3018723c */ /* 0x000fe20000041818 */
[----:B------:R-:W3:Y:S05]  /*a400*/  LDSM.16.M88.4 R28, [R212+0x4800] ;  /* 0x00480000d41c783b */ /* 0x000eea0000000200 */
[----:B------:R-:W-:Y:S06]  /*a410*/  HMMA.16816.F32.BF16 R40, R180, R188, R40 ;  /* 0x000000bcb428723c */ /* 0x000fec0000041828 */
[----:B-1----:R-:W-:Y:S06]  /*a420*/  HMMA.16816.F32.BF16 R12, R32, R184, R12 ;  /* 0x000000b8200c723c */ /* 0x002fec000004180c */
[----:B------:R-:W-:Y:S06]  /*a430*/  HMMA.16816.F32.BF16 R36, R180, R190, R36 ;  /* 0x000000beb424723c */ /* 0x000fec0000041824 */
[C---:B-----5:R-:W-:Y:S06]  /*a440*/  HMMA.16816.F32.BF16 R56, R4.reuse, R8, R56 ;  /* 0x000000080438723c */ /* 0x060fec0000041838 */
[----:B------:R-:W-:Y:S01]  /*a450*/  HMMA.16816.F32.BF16 R52, R4, R10, R52 ;  /* 0x0000000a0434723c */ /* 0x000fe20000041834 */
[----:B------:R-:W-:Y:S04]  /*a460*/  LDSM.16.M88.4 R8, [R210+0x2000] ;  /* 0x00200000d208783b */ /* 0x000fe80000000200 */
[----:B------:R-:W1:Y:S01]  /*a470*/  LDSM.16.M88.4 R4, [R209+0x4000] ;  /* 0x00400000d104783b */ /* 0x000e620000000200 */
[----:B------:R-:W-:Y:S06]  /*a480*/  HMMA.16816.F32.BF16 R24, R32, R186, R24 ;  /* 0x000000ba2018723c */ /* 0x000fec0000041818 */
[----:B------:R-:W-:Y:S06]  /*a490*/  HMMA.16816.F32.BF16 R40, R48, R44, R40 ;  /* 0x0000002c3028723c */ /* 0x000fec0000041828 */
[----:B--2---:R-:W-:Y:S06]  /*a4a0*/  HMMA.16816.F32.BF16 R12, R20, R16, R12 ;  /* 0x00000010140c723c */ /* 0x004fec000004180c */
[----:B------:R-:W-:Y:S01]  /*a4b0*/  HMMA.16816.F32.BF16 R36, R48, R46, R36 ;  /* 0x0000002e3024723c */ /* 0x000fe20000041824 */
[----:B------:R-:W-:Y:S05]  /*a4c0*/  LDSM.16.M88.4 R44, [R209+0x4800] ;  /* 0x00480000d12c783b */ /* 0x000fea0000000200 */
[C---:B------:R-:W-:Y:S01]  /*a4d0*/  HMMA.16816.F32.BF16 R184, R180.reuse, R172, R152 ;  /* 0x000000acb4b8723c */ /* 0x040fe20000041898 */
[----:B------:R-:W2:Y:S05]  /*a4e0*/  LDSM.16.M88.4 R152, [R207+0x8800] ;  /* 0x00880000cf98783b */ /* 0x000eaa0000000200 */
[C---:B------:R-:W-:Y:S06]  /*a4f0*/  HMMA.16816.F32.BF16 R160, R180.reuse, R176, R160 ;  /* 0x000000b0b4a0723c */ /* 0x040fec00000418a0 */
[----:B------:R-:W-:Y:S01]  /*a500*/  HMMA.16816.F32.BF16 R156, R180, R178, R156 ;  /* 0x000000b2b49c723c */ /* 0x000fe2000004189c */
[----:B------:R-:W4:Y:S05]  /*a510*/  LDSM.16.M88.4 R176, [R214+0x9000] ;  /* 0x00900000d6b0783b */ /* 0x000f2a0000000200 */
[----:B------:R-:W-:Y:S01]  /*a520*/  HMMA.16816.F32.BF16 R24, R20, R18, R24 ;  /* 0x000000121418723c */ /* 0x000fe20000041818 */
[----:B------:R-:W-:Y:S05]  /*a530*/  LDSM.16.M88.4 R16, [R212+0x5000] ;  /* 0x00500000d410783b */ /* 0x000fea0000000200 */
[----:B---3--:R-:W-:Y:S06]  /*a540*/  HMMA.16816.F32.BF16 R40, R32, R28, R40 ;  /* 0x0000001c2028723c */ /* 0x008fec0000041828 */
[----:B------:R-:W-:Y:S06]  /*a550*/  HMMA.16816.F32.BF16 R136, R180, R164, R136 ;  /* 0x000000a4b488723c */ /* 0x000fec0000041888 */
[----:B-1----:R-:W-:Y:S06]  /*a560*/  HMMA.16816.F32.BF16 R12, R8, R4, R12 ;  /* 0x00000004080c723c */ /* 0x002fec000004180c */
[----:B------:R-:W-:Y:S01]  /*a570*/  HMMA.16816.F32.BF16 R132, R180, R166, R132 ;  /* 0x000000a6b484723c */ /* 0x000fe20000041884 */
[----:B------:R-:W1:Y:S05]  /*a580*/  LDSM.16.M88.4 R164, [R214+0x9800] ;  /* 0x00980000d6a4783b */ /* 0x000e6a0000000200 */
[----:B------:R-:W-:Y:S01]  /*a590*/  HMMA.16816.F32.BF16 R36, R32, R30, R36 ;  /* 0x0000001e2024723c */ /* 0x000fe20000041824 */
[----:B------:R-:W-:Y:S05]  /*a5a0*/  LDSM.16.M88.4 R28, [R209+0x5000] ;  /* 0x00500000d11c783b */ /* 0x000fea0000000200 */
[----:B------:R-:W-:Y:S06]  /*a5b0*/  HMMA.16816.F32.BF16 R148, R180, R174, R148 ;  /* 0x000000aeb494723c */ /* 0x000fec0000041894 */
[----:B------:R-:W-:Y:S01]  /*a5c0*/  HMMA.16816.F32.BF16 R24, R8, R6, R24 ;  /* 0x000000060818723c */ /* 0x000fe20000041818 */
[----:B------:R-:W-:Y:S01]  /*a5d0*/  FMUL.FTZ R3, R12, UR10 ;  /* 0x0000000a0c037c20 */ /* 0x000fe20008410000 */
[----:B------:R-:W-:Y:S01]  /*a5e0*/  FMUL.FTZ R172, R14, UR10 ;  /* 0x0000000a0eac7c20 */ /* 0x000fe20008410000 */
[----:B------:R-:W-:Y:S03]  /*a5f0*/  LDSM.16.M88.4 R4, [R207+0x9000] ;  /* 0x00900000cf04783b */ /* 0x000fe60000000200 */
[C---:B--2---:R-:W-:Y:S01]  /*a600*/  HMMA.16816.F32.BF16 R40, R20.reuse, R152, R40 ;  /* 0x000000981428723c */ /* 0x044fe20000041828 */
[----:B------:R-:W-:Y:S05]  /*a610*/  MUFU.TANH R3, R3 ;  /* 0x0000000300037308 */ /* 0x000fea0000002400 */
[----:B------:R-:W-:Y:S01]  /*a620*/  HMMA.16816.F32.BF16 R36, R20, R154, R36 ;  /* 0x0000009a1424723c */ /* 0x000fe20000041824 */
[----:B------:R-:W-:Y:S01]  /*a630*/  FMUL.FTZ R152, R13, UR10 ;  /* 0x0000000a0d987c20 */ /* 0x000fe20008410000 */
[----:B------:R-:W-:Y:S01]  /*a640*/  FMUL.FTZ R153, R15, UR10 ;  /* 0x0000000a0f997c20 */ /* 0x000fe20008410000 */
[----:B------:R-:W-:Y:S01]  /*a650*/  MUFU.TANH R172, R172 ;  /* 0x000000ac00ac7308 */ /* 0x000fe20000002400 */
[----:B------:R-:W2:Y:S02]  /*a660*/  LDSM.16.M88.4 R12, [R212+0x5800] ;  /* 0x00580000d40c783b */ /* 0x000ea40000000200 */
[C---:B----4-:R-:W-:Y:S05]  /*a670*/  HMMA.16816.F32.BF16 R160, R48.reuse, R176, R160 ;  /* 0x000000b030a0723c */ /* 0x050fea00000418a0 */
[----:B------:R-:W3:Y:S01]  /*a680*/  MUFU.TANH R152, R152 ;  /* 0x0000009800987308 */ /* 0x000ee20000002400 */
[----:B------:R-:W-:Y:S01]  /*a690*/  HMMA.16816.F32.BF16 R156, R48, R178, R156 ;  /* 0x000000b2309c723c */ /* 0x000fe2000004189c */
[----:B------:R-:W-:Y:S01]  /*a6a0*/  FMUL.FTZ R24, R24, UR10 ;  /* 0x0000000a18187c20 */ /* 0x000fe20008410000 */
[----:B------:R-:W-:-:S04]  /*a6b0*/  FMUL.FTZ R155, R25, UR10 ;  /* 0x0000000a199b7c20 */ /* 0x000fc80008410000 */
[C---:B-1----:R-:W-:Y:S01]  /*a6c0*/  HMMA.16816.F32.BF16 R184, R48.reuse, R164, R184 ;  /* 0x000000a430b8723c */ /* 0x042fe200000418b8 */
[----:B------:R1:W-:Y:S05]  /*a6d0*/  MUFU.TANH R154, R24 ;  /* 0x00000018009a7308 */ /* 0x0003ea0000002400 */
[----:B------:R-:W-:Y:S01]  /*a6e0*/  HMMA.16816.F32.BF16 R148, R48, R166, R148 ;  /* 0x000000a63094723c */ /* 0x000fe20000041894 */
[----:B------:R-:W-:Y:S01]  /*a6f0*/  FMUL.FTZ R165, R26, UR10 ;  /* 0x0000000a1aa57c20 */ /* 0x000fe20008410000 */
[----:B------:R-:W-:Y:S01]  /*a700*/  FMUL.FTZ R164, R27, UR10 ;  /* 0x0000000a1ba47c20 */ /* 0x000fe20008410000 */
[----:B------:R-:W-:Y:S03]  /*a710*/  MUFU.TANH R153, R153 ;  /* 0x0000009900997308 */ /* 0x000fe60000002400 */
[C---:B------:R-:W-:Y:S05]  /*a720*/  HMMA.16816.F32.BF16 R40, R8.reuse, R44, R40 ;  /* 0x0000002c0828723c */ /* 0x040fea0000041828 */
[----:B------:R-:W4:Y:S01]  /*a730*/  MUFU.TANH R165, R165 ;  /* 0x000000a500a57308 */ /* 0x000f220000002400 */
[----:B------:R-:W-:Y:S01]  /*a740*/  HMMA.16816.F32.BF16 R36, R8, R46, R36 ;  /* 0x0000002e0824723c */ /* 0x000fe20000041824 */
[----:B-1----:R-:W1:Y:S04]  /*a750*/  LDSM.16.M88.4 R24, [R207+0x9800] ;  /* 0x00980000cf18783b */ /* 0x002e680000000200 */
[----:B------:R-:W5:Y:S01]  /*a760*/  LDSM.16.M88.4 R44, [R214+0xa000] ;  /* 0x00a00000d62c783b */ /* 0x000f620000000200 */
[C---:B------:R-:W-:Y:S01]  /*a770*/  HMMA.16816.F32.BF16 R160, R32.reuse, R16, R160 ;  /* 0x0000001020a0723c */ /* 0x040fe200000418a0 */
[----:B------:R-:W-:Y:S05]  /*a780*/  MUFU.TANH R164, R164 ;  /* 0x000000a400a47308 */ /* 0x000fea0000002400 */
[----:B------:R-:W-:Y:S01]  /*a790*/  HMMA.16816.F32.BF16 R156, R32, R18, R156 ;  /* 0x00000012209c723c */ /* 0x000fe2000004189c */
[----:B------:R-:W-:Y:S02]  /*a7a0*/  LDSM.16.M88.4 R16, [R209+0x3000] ;  /* 0x00300000d110783b */ /* 0x000fe40000000200 */
[----:B------:R-:W4:Y:S03]  /*a7b0*/  MUFU.TANH R155, R155 ;  /* 0x0000009b009b7308 */ /* 0x000f260000002400 */
[----:B------:R-:W-:Y:S01]  /*a7c0*/  HMMA.16816.F32.BF16 R144, R180, R168, R144 ;  /* 0x000000a8b490723c */ /* 0x000fe20000041890 */
[----:B------:R-:W-:Y:S01]  /*a7d0*/  FMUL.FTZ R40, R40, UR10 ;  /* 0x0000000a28287c20 */ /* 0x000fe20008410000 */
[----:B------:R-:W-:Y:S01]  /*a7e0*/  FMUL.FTZ R41, R41, UR10 ;  /* 0x0000000a29297c20 */ /* 0x000fe20008410000 */
[----:B------:R-:W-:Y:S01]  /*a7f0*/  FMUL.FTZ R42, R42, UR10 ;  /* 0x0000000a2a2a7c20 */ /* 0x000fe20008410000 */
[----:B------:R-:W-:-:S02]  /*a800*/  FMUL.FTZ R43, R43, UR10 ;  /* 0x0000000a2b2b7c20 */ /* 0x000fc40008410000 */
[----:B------:R-:W-:Y:S01]  /*a810*/  HMMA.16816.F32.BF16 R140, R180, R170, R140 ;  /* 0x000000aab48c723c */ /* 0x000fe2000004188c */
[----:B------:R-:W-:Y:S01]  /*a820*/  FMUL.FTZ R36, R36, UR10 ;  /* 0x0000000a24247c20 */ /* 0x000fe20008410000 */
[----:B------:R-:W-:Y:S01]  /*a830*/  FMUL.FTZ R37, R37, UR10 ;  /* 0x0000000a25257c20 */ /* 0x000fe20008410000 */
[----:B------:R-:W-:Y:S01]  /*a840*/  FMUL.FTZ R38, R38, UR10 ;  /* 0x0000000a26267c20 */ /* 0x000fe20008410000 */
[----:B------:R-:W-:Y:S01]  /*a850*/  FMUL.FTZ R39, R39, UR10 ;  /* 0x0000000a27277c20 */ /* 0x000fe20008410000 */
[----:B------:R-:W-:Y:S01]  /*a860*/  MUFU.TANH R167, R36 ;  /* 0x0000002400a77308 */ /* 0x000fe20000002400 */
[C---:B--2---:R-:W-:Y:S06]  /*a870*/  HMMA.16816.F32.BF16 R184, R32.reuse, R12, R184 ;  /* 0x0000000c20b8723c */ /* 0x044fec00000418b8 */
[----:B------:R-:W-:Y:S01]  /*a880*/  HMMA.16816.F32.BF16 R148, R32, R14, R148 ;  /* 0x0000000e2094723c */ /* 0x000fe20000041894 */
[----:B------:R-:W2:Y:S01]  /*a890*/  LDSM.16.M88.4 R12, [R212+0x6000] ;  /* 0x00600000d40c783b */ /* 0x000ea20000000200 */
[----:B------:R-:W-:Y:S04]  /*a8a0*/  MUFU.TANH R166, R37 ;  /* 0x0000002500a67308 */ /* 0x000fe80000002400 */
[C---:B------:R-:W-:Y:S04]  /*a8b0*/  HMMA.16816.F32.BF16 R160, R20.reuse, R4, R160 ;  /* 0x0000000414a0723c */ /* 0x040fe800000418a0 */
[----:B------:R-:W-:Y:S02]  /*a8c0*/  MUFU.TANH R168, R38 ;  /* 0x0000002600a87308 */ /* 0x000fe40000002400 */
[C---:B------:R-:W-:Y:S01]  /*a8d0*/  HMMA.16816.F32.BF16 R156, R20.reuse, R6, R156 ;  /* 0x00000006149c723c */ /* 0x040fe2000004189c */
[----:B------:R-:W-:Y:S05]  /*a8e0*/  LDSM.16.M88.4 R4, [R209+0x5800] ;  /* 0x00580000d104783b */ /* 0x000fea0000000200 */
[----:B-1----:R-:W-:Y:S01]  /*a8f0*/  HMMA.16816.F32.BF16 R184, R20, R24, R184 ;  /* 0x0000001814b8723c */ /* 0x002fe200000418b8 */
[----:B------:R1:W-:Y:S05]  /*a900*/  MUFU.TANH R169, R39 ;  /* 0x0000002700a97308 */ /* 0x0003ea0000002400 */
[C---:B-----5:R-:W-:Y:S03]  /*a910*/  HMMA.16816.F32.BF16 R144, R48.reuse, R44, R144 ;  /* 0x0000002c3090723c */ /* 0x060fe60000041890 */
[----:B------:R-:W5:Y:S03]  /*a920*/  MUFU.TANH R40, R40 ;  /* 0x0000002800287308 */ /* 0x000f660000002400 */
[----:B------:R-:W-:Y:S05]  /*a930*/  HMMA.16816.F32.BF16 R140, R48, R46, R140 ;  /* 0x0000002e308c723c */ /* 0x000fea000004188c */
[----:B------:R-:W5:Y:S01]  /*a940*/  MUFU.TANH R41, R41 ;  /* 0x0000002900297308 */ /* 0x000f620000002400 */
[----:B------:R-:W-:Y:S01]  /*a950*/  HMMA.16816.F32.BF16 R148, R20, R26, R148 ;  /* 0x0000001a1494723c */ /* 0x000fe20000041894 */
[----:B------:R-:W3:Y:S04]  /*a960*/  LDSM.16.M88.4 R24, [R214+0xa800] ;  /* 0x00a80000d618783b */ /* 0x000ee80000000200 */
[----:B-1----:R-:W-:Y:S01]  /*a970*/  LDSM.16.M88.4 R36, [R209+0x3800] ;  /* 0x00380000d124783b */ /* 0x002fe20000000200 */
[C---:B------:R-:W-:Y:S01]  /*a980*/  HMMA.16816.F32.BF16 R160, R8.reuse, R28, R160 ;  /* 0x0000001c08a0723c */ /* 0x040fe200000418a0 */
[----:B------:R-:W1:Y:S05]  /*a990*/  MUFU.TANH R42, R42 ;  /* 0x0000002a002a7308 */ /* 0x000e6a0000002400 */
[----:B------:R-:W-:Y:S01]  /*a9a0*/  HMMA.16816.F32.BF16 R156, R8, R30, R156 ;  /* 0x0000001e089c723c */ /* 0x000fe2000004189c */
[----:B------:R-:W4:Y:S02]  /*a9b0*/  LDSM.16.M88.4 R28, [R207+0xa000] ;  /* 0x00a00000cf1c783b */ /* 0x000f240000000200 */
[----:B------:R-:W1:Y:S03]  /*a9c0*/  MUFU.TANH R43, R43 ;  /* 0x0000002b002b7308 */ /* 0x000e660000002400 */
[C---:B--2---:R-:W-:Y:S06]  /*a9d0*/  HMMA.16816.F32.BF16 R144, R32.reuse, R12, R144 ;  /* 0x0000000c2090723c */ /* 0x044fec0000041890 */
[----:B------:R-:W-:Y:S01]  /*a9e0*/  HMMA.16816.F32.BF16 R140, R32, R14, R140 ;  /* 0x0000000e208c723c */ /* 0x000fe2000004188c */
[----:B------:R-:W2:Y:S05]  /*a9f0*/  LDSM.16.M88.4 R12, [R212+0x6800] ;  /* 0x00680000d40c783b */ /* 0x000eaa0000000200 */
[----:B------:R-:W-:Y:S01]  /*aa00*/  HMMA.16816.F32.BF16 R64, R180, R16, R64 ;  /* 0x00000010b440723c */ /* 0x000fe20000041840 */
[----:B------:R-:W-:Y:S01]  /*aa10*/  FMUL.FTZ R160, R160, UR10 ;  /* 0x0000000aa0a07c20 */ /* 0x000fe20008410000 */
[----:B------:R-:W-:Y:S01]  /*aa20*/  FMUL.FTZ R162, R162, UR10 ;  /* 0x0000000aa2a27c20 */ /* 0x000fe20008410000 */
[----:B------:R-:W-:Y:S01]  /*aa30*/  FMUL.FTZ R44, R161, UR10 ;  /* 0x0000000aa12c7c20 */ /* 0x000fe20008410000 */
[----:B------:R-:W-:-:S02]  /*aa40*/  FMUL.FTZ R45, R163, UR10 ;  /* 0x0000000aa32d7c20 */ /* 0x000fc40008410000 */
[----:B------:R-:W-:Y:S01]  /*aa50*/  HMMA.16816.F32.BF16 R60, R180, R18, R60 ;  /* 0x00000012b43c723c */ /* 0x000fe2000004183c */
[----:B------:R-:W5:Y:S01]  /*aa60*/  LDSM.16.M88.4 R16, [R209+0x6000] ;  /* 0x00600000d110783b */ /* 0x000f620000000200 */
[----:B------:R-:W-:Y:S01]  /*aa70*/  FMUL.FTZ R47, R156, UR10 ;  /* 0x0000000a9c2f7c20 */ /* 0x000fe20008410000 */
[----:B------:R-:W-:Y:S01]  /*aa80*/  FMUL.FTZ R46, R157, UR10 ;  /* 0x0000000a9d2e7c20 */ /* 0x000fe20008410000 */
[----:B------:R-:W-:Y:S01]  /*aa90*/  FMUL.FTZ R156, R159, UR10 ;  /* 0x0000000a9f9c7c20 */ /* 0x000fe20008410000 */
[----:B------:R-:W-:Y:S01]  /*aaa0*/  FMUL.FTZ R157, R158, UR10 ;  /* 0x0000000a9e9d7c20 */ /* 0x000fe20008410000 */
[----:B---3--:R-:W-:Y:S01]  /*aab0*/  HMMA.16816.F32.BF16 R136, R48, R24, R136 ;  /* 0x000000183088723c */ /* 0x008fe20000041888 */
[----:B------:R-:W3:Y:S05]  /*aac0*/  MUFU.TANH R160, R160 ;  /* 0x000000a000a07308 */ /* 0x000eea0000002400 */
[C---:B------:R-:W-:Y:S03]  /*aad0*/  HMMA.16816.F32.BF16 R184, R8.reuse, R4, R184 ;  /* 0x0000000408b8723c */ /* 0x040fe600000418b8 */
[----:B------:R-:W3:Y:S03]  /*aae0*/  MUFU.TANH R175, R162 ;  /* 0x000000a200af7308 */ /* 0x000ee60000002400 */
[----:B------:R-:W-:Y:S01]  /*aaf0*/  HMMA.16816.F32.BF16 R148, R8, R6, R148 ;  /* 0x000000060894723c */ /* 0x000fe20000041894 */
[----:B------:R-:W1:Y:S04]  /*ab00*/  LDSM.16.M88.4 R4, [R207+0xa800] ;  /* 0x00a80000cf04783b */ /* 0x000e680000000200 */
[----:B------:R-:W3:Y:S01]  /*ab10*/  MUFU.TANH R44, R44 ;  /* 0x0000002c002c7308 */ /* 0x000ee20000002400 */
[C---:B----4-:R-:W-:Y:S06]  /*ab20*/  HMMA.16816.F32.BF16 R144, R20.reuse, R28, R144 ;  /* 0x0000001c1490723c */ /* 0x050fec0000041890 */
[----:B------:R-:W-:Y:S01]  /*ab30*/  HMMA.16816.F32.BF16 R140, R20, R30, R140 ;  /* 0x0000001e148c723c */ /* 0x000fe2000004188c */
[----:B------:R-:W4:Y:S01]  /*ab40*/  LDSM.16.M88.4 R28, [R214+0xb000] ;  /* 0x00b00000d61c783b */ /* 0x000f220000000200 */
[----:B------:R-:W3:Y:S04]  /*ab50*/  MUFU.TANH R45, R45 ;  /* 0x0000002d002d7308 */ /* 0x000ee80000002400 */
[----:B------:R-:W-:Y:S01]  /*ab60*/  HMMA.16816.F32.BF16 R56, R180, R36, R56 ;  /* 0x00000024b438723c */ /* 0x000fe20000041838 */
[----:B------:R-:W3:Y:S01]  /*ab70*/  S2R R36, SR_TID.X ;  /* 0x0000000000247919 */ /* 0x000ee20000002100 */
[----:B------:R-:W-:Y:S01]  /*ab80*/  FMUL.FTZ R159, R185, UR10 ;  /* 0x0000000ab99f7c20 */ /* 0x000fe20008410000 */
[----:B------:R-:W-:Y:S01]  /*ab90*/  FMUL.FTZ R158, R184, UR10 ;  /* 0x0000000ab89e7c20 */ /* 0x000fe20008410000 */
[----:B------:R-:W4:Y:S01]  /*aba0*/  MUFU.TANH R47, R47 ;  /* 0x0000002f002f7308 */ /* 0x000f220000002400 */
[----:B------:R-:W-:Y:S01]  /*abb0*/  FMUL.FTZ R161, R186, UR10 ;  /* 0x0000000abaa17c20 */ /* 0x000fe20008410000 */
[----:B--2---:R-:W-:Y:S01]  /*abc0*/  HMMA.16816.F32.BF16 R136, R32, R12, R136 ;  /* 0x0000000c2088723c */ /* 0x004fe20000041888 */
[----:B------:R-:W-:Y:S01]  /*abd0*/  FMUL.FTZ R149, R149, UR10 ;  /* 0x0000000a95957c20 */ /* 0x000fe20008410000 */
[----:B------:R-:W-:Y:S01]  /*abe0*/  FMUL.FTZ R173, R187, UR10 ;  /* 0x0000000abbad7c20 */ /* 0x000fe20008410000 */
[----:B------:R-:W-:Y:S01]  /*abf0*/  FMUL.FTZ R148, R148, UR10 ;  /* 0x0000000a94947c20 */ /* 0x000fe20008410000 */
[----:B------:R-:W-:Y:S01]  /*ac00*/  FMUL.FTZ R150, R150, UR10 ;  /* 0x0000000a96967c20 */ /* 0x000fe20008410000 */
[----:B------:R-:W-:Y:S01]  /*ac10*/  FMUL.FTZ R151, R151, UR10 ;  /* 0x0000000a97977c20 */ /* 0x000fe20008410000 */
[----:B------:R-:W-:Y:S01]  /*ac20*/  HMMA.16816.F32.BF16 R132, R48, R26, R132 ;  /* 0x0000001a3084723c */ /* 0x000fe20000041884 */
[----:B------:R-:W2:Y:S01]  /*ac30*/  LDSM.16.M88.4 R24, [R209+0x6800] ;  /* 0x00680000d118783b */ /* 0x000ea20000000200 */
[----:B------:R-:W-:Y:S04]  /*ac40*/  MUFU.TANH R162, R149 ;  /* 0x0000009500a27308 */ /* 0x000fe80000002400 */
[C---:B-----5:R-:W-:Y:S04]  /*ac50*/  HMMA.16816.F32.BF16 R144, R8.reuse, R16, R144 ;  /* 0x000000100890723c */ /* 0x060fe80000041890 */
[----:B------:R-:W5:Y:S02]  /*ac60*/  MUFU.TANH R46, R46 ;  /* 0x0000002e002e7308 */ /* 0x000f640000002400 */
[----:B------:R-:W-:Y:S01]  /*ac70*/  HMMA.16816.F32.BF16 R140, R8, R18, R140 ;  /* 0x00000012088c723c */ /* 0x000fe2000004188c */
[----:B------:R-:W5:Y:S05]  /*ac80*/  LDSM.16.M88.4 R16, [R214+0xb800] ;  /* 0x00b80000d610783b */ /* 0x000f6a0000000200 */
[----:B-1----:R-:W-:Y:S01]  /*ac90*/  HMMA.16816.F32.BF16 R136, R20, R4, R136 ;  /* 0x000000041488723c */ /* 0x002fe20000041888 */
[----:B------:R-:W1:Y:S01]  /*aca0*/  MUFU.TANH R157, R157 ;  /* 0x0000009d009d7308 */ /* 0x000e620000002400 */
[----:B---3--:R-:W-:-:S04]  /*acb0*/  IMAD.SHL.U32 R36, R36, 0x2, RZ ;  /* 0x0000000224247824 */ /* 0x008fc800078e00ff */
[----:B------:R-:W-:Y:S01]  /*acc0*/  HMMA.16816.F32.BF16 R132, R32, R14, R132 ;  /* 0x0000000e2084723c */ /* 0x000fe20000041884 */
[----:B------:R-:W3:Y:S01]  /*acd0*/  LDSM.16.M88.4 R12, [R212+0x7000] ;  /* 0x00700000d40c783b */ /* 0x000ee20000000200 */
[----:B------:R-:W-:Y:S01]  /*ace0*/  LOP3.LUT R36, R36, 0x6, RZ, 0xc0, !PT ;  /* 0x0000000624247812 */ /* 0x000fe200078ec0ff */
[----:B------:R-:W1:Y:S03]  /*acf0*/  MUFU.TANH R156, R156 ;  /* 0x0000009c009c7308 */ /* 0x000e660000002400 */
[----:B------:R-:W-:Y:S01]  /*ad00*/  HMMA.16816.F32.BF16 R52, R180, R38, R52 ;  /* 0x00000026b434723c */ /* 0x000fe20000041834 */
[----:B------:R-:W-:Y:S01]  /*ad10*/  FMUL.FTZ R144, R144, UR10 ;  /* 0x0000000a90907c20 */ /* 0x000fe20008410000 */
[----:B------:R-:W-:Y:S01]  /*ad20*/  FMUL.FTZ R170, R145, UR10 ;  /* 0x0000000a91aa7c20 */ /* 0x000fe20008410000 */
[----:B------:R-:W-:Y:S01]  /*ad30*/  FMUL.FTZ R145, R146, UR10 ;  /* 0x0000000a92917c20 */ /* 0x000fe20008410000 */
[----:B------:R-:W-:Y:S01]  /*ad40*/  FMUL.FTZ R146, R147, UR10 ;  /* 0x0000000a93927c20 */ /* 0x000fe20008410000 */
[----:B------:R-:W-:Y:S01]  /*ad50*/  MUFU.TANH R158, R158 ;  /* 0x0000009e009e7308 */ /* 0x000fe20000002400 */
[----:B----4-:R-:W-:Y:S01]  /*ad60*/  HMMA.16816.F32.BF16 R64, R48, R28, R64 ;  /* 0x0000001c3040723c */ /* 0x010fe20000041840 */
[----:B------:R-:W-:-:S02]  /*ad70*/  IMAD R180, R223, 0x80, R36 ;  /* 0x00000080dfb47824 */ /* 0x000fc400078e0224 */
[----:B------:R-:W-:Y:S01]  /*ad80*/  FMUL.FTZ R142, R142, UR10 ;  /* 0x0000000a8e8e7c20 */ /* 0x000fe20008410000 */
[----:B------:R-:W-:Y:S01]  /*ad90*/  FMUL.FTZ R140, R140, UR10 ;  /* 0x0000000a8c8c7c20 */ /* 0x000fe20008410000 */
[----:B------:R-:W-:Y:S01]  /*ada0*/  FMUL.FTZ R141, R141, UR10 ;  /* 0x0000000a8d8d7c20 */ /* 0x000fe20008410000 */
[----:B------:R-:W-:Y:S01]  /*adb0*/  VIADD R4, R180, 0x1 ;  /* 0x00000001b4047836 */ /* 0x000fe20000000000 */
[----:B--2---:R-:W-:Y:S01]  /*adc0*/  HMMA.16816.F32.BF16 R136, R8, R24, R136 ;  /* 0x000000180888723c */ /* 0x004fe20000041888 */
[----:B------:R-:W2:Y:S01]  /*add0*/  MUFU.TANH R161, R161 ;  /* 0x000000a100a17308 */ /* 0x000ea20000002400 */
[----:B------:R-:W-:Y:S02]  /*ade0*/  FMUL.FTZ R143, R143, UR10 ;  /* 0x0000000a8f8f7c20 */ /* 0x000fe40008410000 */
[CC--:B------:R-:W-:Y:S02]  /*adf0*/  ISETP.GE.AND P4, PT, R4.reuse, R199.reuse, PT ;  /* 0x000000c70400720c */ /* 0x0c0fe40003f86270 */
[----:B------:R-:W-:Y:S01]  /*ae00*/  ISETP.GE.AND P5, PT, R4, R198, PT ;  /* 0x000000c60400720c */ /* 0x000fe20003fa6270 */
[----:B------:R-:W-:Y:S01]  /*ae10*/  HMMA.16816.F32.BF16 R132, R20, R6, R132 ;  /* 0x000000061484723c */ /* 0x000fe20000041884 */
[----:B------:R-:W-:Y:S01]  /*ae20*/  VIADD R24, R180, 0x8 ;  /* 0x00000008b4187836 */ /* 0x000fe20000000000 */
[----:B------:R-:W4:Y:S01]  /*ae30*/  LDSM.16.M88.4 R4, [R207+0xb000] ;  /* 0x00b00000cf04783b */ /* 0x000f220000000200 */
[----:B------:R-:W-:Y:S01]  /*ae40*/  FSEL R182, R152, -INF , !P4 ;  /* 0xff80000098b67808 */ /* 0x000fe20006000000 */
[----:B------:R-:W2:Y:S02]  /*ae50*/  MUFU.TANH R159, R159 ;  /* 0x0000009f009f7308 */ /* 0x000ea40000002400 */
[----:B------:R-:W-:Y:S01]  /*ae60*/  HMMA.16816.F32.BF16 R60, R48, R30, R60 ;  /* 0x0000001e303c723c */ /* 0x000fe2000004183c */
[----:B------:R-:W1:Y:S01]  /*ae70*/  LDSM.16.M88.4 R28, [R212+0x7800] ;  /* 0x00780000d41c783b */ /* 0x000e620000000200 */
[----:B------:R-:W-:-:S02]  /*ae80*/  ISETP.GE.AND P6, PT, R24, R199, PT ;  /* 0x000000c71800720c */ /* 0x000fc40003fc6270 */
[----:B------:R-:W-:Y:S01]  /*ae90*/  ISETP.GE.AND P4, PT, R24, R198, PT ;  /* 0x000000c61800720c */ /* 0x000fe20003f86270 */
[----:B------:R-:W-:Y:S01]  /*aea0*/  VIADD R24, R180, 0x9 ;  /* 0x00000009b4187836 */ /* 0x000fe20000000000 */
[----:B-----5:R-:W-:Y:S01]  /*aeb0*/  HMMA.16816.F32.BF16 R56, R48, R16, R56 ;  /* 0x000000103038723c */ /* 0x020fe20000041838 */
[----:B------:R-:W-:Y:S01]  /*aec0*/  MUFU.TANH R173, R173 ;  /* 0x000000ad00ad7308 */ /* 0x000fe20000002400 */
[----:B------:R-:W-:-:S03]  /*aed0*/  FSEL R183, R165, -INF , !P4 ;  /* 0xff800000a5b77808 */ /* 0x000fc60006000000 */
[----:B------:R-:W-:Y:S01]  /*aee0*/  FMUL.FTZ R136, R136, UR10 ;  /* 0x0000000a88887c20 */ /* 0x000fe20008410000 */
[----:B---3--:R-:W-:Y:S01]  /*aef0*/  HMMA.16816.F32.BF16 R64, R32, R12, R64 ;  /* 0x0000000c2040723c */ /* 0x008fe20000041840 */
[----:B------:R-:W-:Y:S01]  /*af00*/  FSEL R17, R153, -INF , !P5 ;  /* 0xff80000099117808 */ /* 0x000fe20006800000 */
[----:B------:R-:W-:Y:S01]  /*af10*/  FMUL.FTZ R138, R138, UR10 ;  /* 0x0000000a8a8a7c20 */ /* 0x000fe20008410000 */
[----:B------:R-:W-:Y:S01]  /*af20*/  FSEL R16, R154, -INF , !P6 ;  /* 0xff8000009a107808 */ /* 0x000fe20007000000 */
[----:B------:R3:W-:Y:S01]  /*af30*/  MUFU.TANH R153, R136 ;  /* 0x0000008800997308 */ /* 0x0007e20000002400 */
[CC--:B------:R-:W-:Y:S01]  /*af40*/  ISETP.GE.AND P5, PT, R24.reuse, R199.reuse, PT ;  /* 0x000000c71800720c */ /* 0x0c0fe20003fa6270 */
[----:B------:R-:W-:Y:S01]  /*af50*/  HMMA.16816.F32.BF16 R52, R48, R18, R52 ;  /* 0x000000123034723c */ /* 0x000fe20000041834 */
[-C--:B------:R-:W-:Y:S01]  /*af60*/  ISETP.GE.AND P6, PT, R24, R198.reuse, PT ;  /* 0x000000c61800720c */ /* 0x080fe20003fc6270 */
[C---:B------:R-:W-:Y:S01]  /*af70*/  VIADD R24, R180.reuse, 0x10 ;  /* 0x00000010b4187836 */ /* 0x040fe20000000000 */
[----:B------:R-:W-:Y:S01]  /*af80*/  FSEL R184, R155, -INF , !P5 ;  /* 0xff8000009bb87808 */ /* 0x000fe20006800000 */
[----:B------:R-:W-:Y:S01]  /*af90*/  VIADD R12, R180, 0x11 ;  /* 0x00000011b40c7836 */ /* 0x000fe20000000000 */
[----:B------:R-:W-:Y:S01]  /*afa0*/  FSEL R185, R164, -INF , !P6 ;  /* 0xff800000a4b97808 */ /* 0x000fe20007000000 */
[----:B------:R-:W-:Y:S01]  /*afb0*/  HMMA.16816.F32.BF16 R60, R32, R14, R60 ;  /* 0x0000000e203c723c */ /* 0x000fe2000004183c */
[-C--:B------:R-:W-:Y:S01]  /*afc0*/  ISETP.GE.AND P4, PT, R24, R199.reuse, PT ;  /* 0x000000c71800720c */ /* 0x080fe20003f86270 */
[----:B------:R-:W5:Y:S01]  /*afd0*/  MUFU.TANH R148, R148 ;  /* 0x0000009400947308 */ /* 0x000f620000002400 */
[-C--:B------:R-:W-:Y:S01]  /*afe0*/  ISETP.GE.AND P6, PT, R12, R199.reuse, PT ;  /* 0x000000c70c00720c */ /* 0x080fe20003fc6270 */
[----:B------:R-:W-:Y:S01]  /*aff0*/  FMUL.FTZ R137, R137, UR10 ;  /* 0x0000000a89897c20 */ /* 0x000fe20008410000 */
[----:B------:R-:W-:Y:S01]  /*b000*/  FSEL R178, R40, -INF , !P4 ;  /* 0xff80000028b27808 */ /* 0x000fe20006000000 */
[----:B------:R-:W-:Y:S01]  /*b010*/  HMMA.16816.F32.BF16 R132, R8, R26, R132 ;  /* 0x0000001a0884723c */ /* 0x000fe20000041884 */
[-C--:B------:R-:W-:Y:S01]  /*b020*/  ISETP.GE.AND P4, PT, R12, R198.reuse, PT ;  /* 0x000000c60c00720c */ /* 0x080fe20003f86270 */
[----:B------:R-:W-:Y:S01]  /*b030*/  VIADD R12, R180, 0x18 ;  /* 0x00000018b40c7836 */ /* 0x000fe20000000000 */
[-C--:B------:R-:W-:Y:S01]  /*b040*/  ISETP.GE.AND P5, PT, R24, R198.reuse, PT ;  /* 0x000000c61800720c */ /* 0x080fe20003fa6270 */
[----:B------:R-:W5:Y:S01]  /*b050*/  MUFU.TANH R171, R150 ;  /* 0x0000009600ab7308 */ /* 0x000f620000002400 */
[----:B------:R-:W-:Y:S01]  /*b060*/  FSEL R174, R41, -INF , !P6 ;  /* 0xff80000029ae7808 */ /* 0x000fe20007000000 */
[----:B------:R-:W2:Y:S01]  /*b070*/  LDSM.16.M88.4 R24, [R209+0x7000] ;  /* 0x00700000d118783b */ /* 0x000ea20000000200 */
[----:B------:R-:W-:Y:S01]  /*b080*/  FSEL R179, R42, -INF , !P5 ;  /* 0xff8000002ab37808 */ /* 0x000fe20006800000 */
[----:B----4-:R-:W-:Y:S01]  /*b090*/  HMMA.16816.F32.BF16 R64, R20, R4, R64 ;  /* 0x000000041440723c */ /* 0x010fe20000041840 */
[-C--:B------:R-:W-:Y:S01]  /*b0a0*/  ISETP.GE.AND P5, PT, R12, R199.reuse, PT ;  /* 0x000000c70c00720c */ /* 0x080fe20003fa6270 */
[----:B------:R-:W-:Y:S01]  /*b0b0*/  VIADD R19, R180, 0x31 ;  /* 0x00000031b4137836 */ /* 0x000fe20000000000 */
[-C--:B------:R-:W-:Y:S01]  /*b0c0*/  ISETP.GE.AND P6, PT, R12, R198.reuse, PT ;  /* 0x000000c60c00720c */ /* 0x080fe20003fc6270 */
[C---:B------:R-:W-:Y:S01]  /*b0d0*/  VIADD R12, R180.reuse, 0x19 ;  /* 0x00000019b40c7836 */ /* 0x040fe20000000000 */
[----:B------:R-:W-:Y:S01]  /*b0e0*/  FSEL R177, R43, -INF , !P4 ;  /* 0xff8000002bb17808 */ /* 0x000fe20006000000 */
[----:B-1----:R-:W-:Y:S01]  /*b0f0*/  HMMA.16816.F32.BF16 R56, R32, R28, R56 ;  /* 0x0000001c2038723c */ /* 0x002fe20000041838 */
[----:B------:R-:W-:Y:S01]  /*b100*/  FSEL R176, R167, -INF , !P5 ;  /* 0xff800000a7b07808 */ /* 0x000fe20006800000 */
[----:B------:R-:W-:Y:S01]  /*b110*/  VIADD R4, R180, 0x20 ;  /* 0x00000020b4047836 */ /* 0x000fe20000000000 */
[-C--:B------:R-:W-:Y:S01]  /*b120*/  ISETP.GE.AND P4, PT, R12, R199.reuse, PT ;  /* 0x000000c70c00720c */ /* 0x080fe20003f86270 */
[----:B------:R-:W-:Y:S01]  /*b130*/  VIADD R5, R180, 0x28 ;  /* 0x00000028b4057836 */ /* 0x000fe20000000000 */
[-C--:B------:R-:W-:Y:S01]  /*b140*/  ISETP.GE.AND P5, PT, R12, R198.reuse, PT ;  /* 0x000000c60c00720c */ /* 0x080fe20003fa6270 */
[----:B------:R1:W-:Y:S01]  /*b150*/  MUFU.TANH R41, R138 ;  /* 0x0000008a00297308 */ /* 0x0003e20000002400 */
[----:B------:R-:W4:Y:S01]  /*b160*/  LDSM.16.M88.4 R12, [R207+0xb800] ;  /* 0x00b80000cf0c783b */ /* 0x000f220000000200 */
[----:B------:R-:W-:Y:S01]  /*b170*/  FSEL R39, R168, -INF , !P6 ;  /* 0xff800000a8277808 */ /* 0x000fe20007000000 */
[----:B------:R-:W-:Y:S01]  /*b180*/  HMMA.16816.F32.BF16 R60, R20, R6, R60 ;  /* 0x00000006143c723c */ /* 0x000fe2000004183c */
[----:B------:R-:W-:Y:S01]  /*b190*/  FSEL R28, R166, -INF , !P4 ;  /* 0xff800000a61c7808 */ /* 0x000fe20006000000 */
[----:B------:R-:W-:Y:S01]  /*b1a0*/  FMUL.FTZ R139, R139, UR10 ;  /* 0x0000000a8b8b7c20 */ /* 0x000fe20008410000 */
[-C--:B------:R-:W-:Y:S01]  /*b1b0*/  ISETP.GE.AND P6, PT, R4, R199.reuse, PT ;  /* 0x000000c70400720c */ /* 0x080fe20003fc6270 */
[----:B------:R-:W-:Y:S01]  /*b1c0*/  FMUL.FTZ R42, R132, UR10 ;  /* 0x0000000a842a7c20 */ /* 0x000fe20008410000 */
[-C--:B------:R-:W-:Y:S01]  /*b1d0*/  ISETP.GE.AND P4, PT, R4, R198.reuse, PT ;  /* 0x000000c60400720c */ /* 0x080fe20003f86270 */
[----:B------:R-:W-:Y:S01]  /*b1e0*/  VIADD R4, R180, 0x21 ;  /* 0x00000021b4047836 */ /* 0x000fe20000000000 */
[----:B------:R-:W-:Y:S01]  /*b1f0*/  FSEL R37, R169, -INF , !P5 ;  /* 0xff800000a9257808 */ /* 0x000fe20006800000 */
[----:B------:R-:W-:Y:S01]  /*b200*/  HMMA.16816.F32.BF16 R52, R32, R30, R52 ;  /* 0x0000001e2034723c */ /* 0x000fe20000041834 */
[----:B---3--:R-:W-:Y:S01]  /*b210*/  FSEL R136, R160, -INF , !P6 ;  /* 0xff800000a0887808 */ /* 0x008fe20007000000 */
[----:B------:R-:W-:Y:S01]  /*b220*/  MUFU.TANH R163, R151 ;  /* 0x0000009700a37308 */ /* 0x000fe20000002400 */
[CC--:B------:R-:W-:Y:S01]  /*b230*/  ISETP.GE.AND P5, PT, R4.reuse, R199.reuse, PT ;  /* 0x000000c70400720c */ /* 0x0c0fe20003fa6270 */
[----:B------:R-:W-:Y:S01]  /*b240*/  FMUL.FTZ R133, R133, UR10 ;  /* 0x0000000a85857c20 */ /* 0x000fe20008410000 */
[----:B------:R-:W-:Y:S01]  /*b250*/  ISETP.GE.AND P6, PT, R4, R198, PT ;  /* 0x000000c60400720c */ /* 0x000fe20003fc6270 */
[----:B------:R-:W-:Y:S01]  /*b260*/  VIADD R4, R180, 0x29 ;  /* 0x00000029b4047836 */ /* 0x000fe20000000000 */
[----:B------:R-:W-:Y:S01]  /*b270*/  FSEL R175, R175, -INF , !P4 ;  /* 0xff800000afaf7808 */ /* 0x000fe20006000000 */
[----:B------:R-:W-:Y:S01]  /*b280*/  FMUL.FTZ R134, R134, UR10 ;  /* 0x0000000a86867c20 */ /* 0x000fe20008410000 */
[----:B------:R-:W-:Y:S01]  /*b290*/  ISETP.GE.AND P4, PT, R5, R199, PT ;  /* 0x000000c70500720c */ /* 0x000fe20003f86270 */
[----:B------:R3:W-:Y:S01]  /*b2a0*/  MUFU.TANH R40, R137 ;  /* 0x0000008900287308 */ /* 0x0007e20000002400 */
[----:B-1----:R-:W-:Y:S01]  /*b2b0*/  FSEL R138, R44, -INF , !P5 ;  /* 0xff8000002c8a7808 */ /* 0x002fe20006800000 */
[----:B------:R-:W-:Y:S01]  /*b2c0*/  FMUL.FTZ R18, R135, UR10 ;  /* 0x0000000a87127c20 */ /* 0x000fe20008410000 */
[----:B------:R-:W-:-:S02]  /*b2d0*/  FSEL R149, R45, -INF , !P6 ;  /* 0xff8000002d957808 */ /* 0x000fc40007000000 */
[----:B------:R-:W-:Y:S01]  /*b2e0*/  FSEL R36, R47, -INF , !P4 ;  /* 0xff8000002f247808 */ /* 0x000fe20006000000 */
[C---:B--2---:R-:W-:Y:S01]  /*b2f0*/  HMMA.16816.F32.BF16 R64, R8.reuse, R24, R64 ;  /* 0x000000180840723c */ /* 0x044fe20000041840 */
[-C--:B------:R-:W-:Y:S01]  /*b300*/  ISETP.GE.AND P5, PT, R5, R198.reuse, PT ;  /* 0x000000c60500720c */ /* 0x080fe20003fa6270 */
[----:B------:R-:W1:Y:S01]  /*b310*/  MUFU.TANH R144, R144 ;  /* 0x0000009000907308 */ /* 0x000e620000002400 */
[C---:B------:R-:W-:Y:S02]  /*b320*/  ISETP.GE.AND P6, PT, R4.reuse, R199, PT ;  /* 0x000000c70400720c */ /* 0x040fe40003fc6270 */
[----:B------:R-:W-:Y:S01]  /*b330*/  ISETP.GE.AND P4, PT, R4, R198, PT ;  /* 0x000000c60400720c */ /* 0x000fe20003f86270 */
[----:B------:R-:W-:Y:S01]  /*b340*/  HMMA.16816.F32.BF16 R60, R8, R26, R60 ;  /* 0x0000001a083c723c */ /* 0x000fe2000004183c */
[----:B------:R-:W2:Y:S01]  /*b350*/  LDSM.16.M88.4 R4, [R209+0x7800] ;  /* 0x00780000d104783b */ /* 0x000ea20000000200 */
[----:B------:R-:W-:Y:S01]  /*b360*/  VIADD R25, R180, 0x30 ;  /* 0x00000030b4197836 */ /* 0x000fe20000000000 */
[----:B------:R-:W-:Y:S01]  /*b370*/  FSEL R38, R46, -INF , !P6 ;  /* 0xff8000002e267808 */ /* 0x000fe20007000000 */
[----:B------:R-:W-:Y:S01]  /*b380*/  MUFU.TANH R170, R170 ;  /* 0x000000aa00aa7308 */ /* 0x000fe20000002400 */
[----:B---3--:R-:W-:Y:S01]  /*b390*/  FSEL R137, R157, -INF , !P5 ;  /* 0xff8000009d897808 */ /* 0x008fe20006800000 */
[----:B------:R-:W-:-:S04]  /*b3a0*/  DEPBAR.LE SB0, 0x0 ;  /* 0x000080000000791a */ /* 0x000fc80000000000 */
[C---:B----4-:R-:W-:Y:S01]  /*b3b0*/  HMMA.16816.F32.BF16 R56, R20.reuse, R12, R56 ;  /* 0x0000000c1438723c */ /* 0x050fe20000041838 */
[CC--:B------:R-:W-:Y:S01]  /*b3c0*/  ISETP.GE.AND P5, PT, R25.reuse, R199.reuse, PT ;  /* 0x000000c71900720c */ /* 0x0c0fe20003fa6270 */
[----:B------:R-:W3:Y:S01]  /*b3d0*/  MUFU.TANH R145, R145 ;  /* 0x0000009100917308 */ /* 0x000ee20000002400 */
[-C--:B------:R-:W-:Y:S01]  /*b3e0*/  ISETP.GE.AND P6, PT, R25, R198.reuse, PT ;  /* 0x000000c61900720c */ /* 0x080fe20003fc6270 */
[----:B------:R-:W-:Y:S01]  /*b3f0*/  VIADD R25, R180, 0x38 ;  /* 0x00000038b4197836 */ /* 0x000fe20000000000 */
[----:B------:R-:W-:Y:S01]  /*b400*/  FSEL R147, R156, -INF , !P4 ;  /* 0xff8000009c937808 */ /* 0x000fe20006000000 */
[----:B------:R-:W-:Y:S01]  /*b410*/  HMMA.16816.F32.BF16 R52, R20, R14, R52 ;  /* 0x0000000e1434723c */ /* 0x000fe20000041834 */
[-C--:B------:R-:W-:Y:S01]  /*b420*/  ISETP.GE.AND P4, PT, R19, R199.reuse, PT ;  /* 0x000000c71300720c */ /* 0x080fe20003f86270 */
[----:B------:R-:W-:Y:S01]  /*b430*/  VIADD R26, R180, 0x41 ;  /* 0x00000041b41a7836 */ /* 0x000fe20000000000 */
[----:B------:R-:W-:Y:S01]  /*b440*/  FSEL R151, R161, -INF , !P6 ;  /* 0xff800000a1977808 */ /* 0x000fe20007000000 */
[----:B------:R4:W-:Y:S01]  /*b450*/  MUFU.TANH R181, R142 ;  /* 0x0000008e00b57308 */ /* 0x0009e20000002400 */
[-C--:B------:R-:W-:Y:S01]  /*b460*/  ISETP.GE.AND P6, PT, R25, R199.reuse, PT ;  /* 0x000000c71900720c */ /* 0x080fe20003fc6270 */
[----:B------:R-:W-:Y:S01]  /*b470*/  FMUL.FTZ R64, R64, UR10 ;  /* 0x0000000a40407c20 */ /* 0x000fe20008410000 */
[----:B------:R-:W-:Y:S01]  /*b480*/  FSEL R154, R159, -INF , !P4 ;  /* 0xff8000009f9a7808 */ /* 0x000fe20006000000 */
[C---:B------:R-:W-:Y:S01]  /*b490*/  VIADD R15, R180.reuse, 0x50 ;  /* 0x00000050b40f7836 */ /* 0x040fe20000000000 */
[----:B------:R-:W-:Y:S01]  /*b4a0*/  ISETP.GE.AND P4, PT, R25, R198, PT ;  /* 0x000000c61900720c */ /* 0x000fe20003f86270 */
[----:B------:R-:W-:Y:S01]  /*b4b0*/  VIADD R25, R180, 0x40 ;  /* 0x00000040b4197836 */ /* 0x000fe20000000000 */
[----:B-----5:R-:W-:Y:S01]  /*b4c0*/  FSEL R150, R148, -INF , !P6 ;  /* 0xff80000094967808 */ /* 0x020fe20007000000 */
[----:B------:R-:W5:Y:S01]  /*b4d0*/  MUFU.TANH R146, R146 ;  /* 0x0000009200927308 */ /* 0x000f620000002400 */
[----:B------:R-:W-:Y:S01]  /*b4e0*/  FSEL R171, R171, -INF , !P4 ;  /* 0xff800000abab7808 */ /* 0x000fe20006000000 */
[----:B------:R-:W-:Y:S01]  /*b4f0*/  FMUL.FTZ R13, R65, UR10 ;  /* 0x0000000a410d7c20 */ /* 0x000fe20008410000 */
[----:B------:R-:W-:Y:S01]  /*b500*/  ISETP.GE.AND P4, PT, R25, R199, PT ;  /* 0x000000c71900720c */ /* 0x000fe20003f86270 */
[----:B------:R-:W-:Y:S01]  /*b510*/  FMUL.FTZ R66, R66, UR10 ;  /* 0x0000000a42427c20 */ /* 0x000fe20008410000 */
[----:B------:R-:W-:-:S02]  /*b520*/  VIADD R14, R180, 0x51 ;  /* 0x00000051b40e7836 */ /* 0x000fc40000000000 */
[----:B------:R-:W-:Y:S01]  /*b530*/  FMUL.FTZ R67, R67, UR10 ;  /* 0x0000000a43437c20 */ /* 0x000fe20008410000 */
[----:B-1----:R-:W-:Y:S01]  /*b540*/  FSEL R164, R144, -INF , !P4 ;  /* 0xff80000090a47808 */ /* 0x002fe20006000000 */
[----:B------:R-:W1:Y:S01]  /*b550*/  MUFU.TANH R140, R140 ;  /* 0x0000008c008c7308 */ /* 0x000e620000002400 */
[----:B----4-:R-:W-:Y:S01]  /*b560*/  FSEL R142, R158, -INF , !P5 ;  /* 0xff8000009e8e7808 */ /* 0x010fe20006800000 */
[----:B------:R-:W-:Y:S01]  /*b570*/  FMUL.FTZ R60, R60, UR10 ;  /* 0x0000000a3c3c7c20 */ /* 0x000fe20008410000 */
[-C--:B------:R-:W-:Y:S01]  /*b580*/  ISETP.GE.AND P5, PT, R19, R198.reuse, PT ;  /* 0x000000c61300720c */ /* 0x080fe20003fa6270 */
[----:B------:R-:W-:Y:S01]  /*b590*/  VIADD R19, R180, 0x39 ;  /* 0x00000039b4137836 */ /* 0x000fe20000000000 */
[C---:B--2---:R-:W-:Y:S01]  /*b5a0*/  HMMA.16816.F32.BF16 R56, R8.reuse, R4, R56 ;  /* 0x000000040838723c */ /* 0x044fe20000041838 */
[-C--:B------:R-:W-:Y:S01]  /*b5b0*/  ISETP.GE.AND P4, PT, R26, R198.reuse, PT ;  /* 0x000000c61a00720c */ /* 0x080fe20003f86270 */
[----:B------:R-:W-:Y:S01]  /*b5c0*/  FMUL.FTZ R61, R61, UR10 ;  /* 0x0000000a3d3d7c20 */ /* 0x000fe20008410000 */
[----:B------:R-:W2:Y:S01]  /*b5d0*/  MUFU.TANH R141, R141 ;  /* 0x0000008d008d7308 */ /* 0x000ea20000002400 */
[----:B------:R-:W-:Y:S01]  /*b5e0*/  FSEL R173, R173, -INF , !P5 ;  /* 0xff800000adad7808 */ /* 0x000fe20006800000 */
[----:B------:R-:W-:Y:S01]  /*b5f0*/  FMUL.FTZ R63, R63, UR10 ;  /* 0x0000000a3f3f7c20 */ /* 0x000fe20008410000 */
[C---:B------:R-:W-:Y:S01]  /*b600*/  ISETP.GE.AND P5, PT, R19.reuse, R199, PT ;  /* 0x000000c71300720c */ /* 0x040fe20003fa6270 */
[C---:B------:R-:W-:Y:S01]  /*b610*/  VIADD R4, R180.reuse, 0x48 ;  /* 0x00000048b4047836 */ /* 0x040fe20000000000 */
[-C--:B------:R-:W-:Y:S01]  /*b620*/  ISETP.GE.AND P6, PT, R19, R198.reuse, PT ;  /* 0x000000c61300720c */ /* 0x080fe20003fc6270 */
[----:B------:R-:W-:Y:S01]  /*b630*/  VIADD R5, R180, 0x49 ;  /* 0x00000049b4057836 */ /* 0x000fe20000000000 */
[----:B------:R-:W-:Y:S01]  /*b640*/  FSEL R152, R162, -INF , !P5 ;  /* 0xff800000a2987808 */ /* 0x000fe20006800000 */
[----:B------:R-:W4:Y:S01]  /*b650*/  MUFU.TANH R143, R143 ;  /* 0x0000008f008f7308 */ /* 0x000f220000002400 */
[----:B------:R-:W-:Y:S01]  /*b660*/  FSEL R161, R163, -INF , !P6 ;  /* 0xff800000a3a17808 */ /* 0x000fe20007000000 */
[----:B------:R-:W-:Y:S01]  /*b670*/  HMMA.16816.F32.BF16 R52, R8, R6, R52 ;  /* 0x000000060834723c */ /* 0x000fe20000041834 */
[----:B------:R-:W-:-:S02]  /*b680*/  ISETP.GE.AND P5, PT, R25, R198, PT ;  /* 0x000000c61900720c */ /* 0x000fc40003fa6270 */
[-C--:B------:R-:W-:Y:S02]  /*b690*/  ISETP.GE.AND P6, PT, R26, R199.reuse, PT ;  /* 0x000000c71a00720c */ /* 0x080fe40003fc6270 */
[----:B---3--:R-:W-:Y:S01]  /*b6a0*/  FSEL R169, R145, -INF , !P5 ;  /* 0xff80000091a97808 */ /* 0x008fe20006800000 */
[----:B------:R-:W3:Y:S01]  /*b6b0*/  MUFU.TANH R29, R139 ;  /* 0x0000008b001d7308 */ /* 0x000ee20000002400 */
[----:B------:R-:W-:Y:S01]  /*b6c0*/  FSEL R170, R170, -INF , !P6 ;  /* 0xff800000aaaa7808 */ /* 0x000fe20007000000 */
[----:B------:R-:W-:Y:S01]  /*b6d0*/  VIADD R7, R180, 0x60 ;  /* 0x00000060b4077836 */ /* 0x000fe20000000000 */
[-C--:B------:R-:W-:Y:S01]  /*b6e0*/  ISETP.GE.AND P5, PT, R4, R199.reuse, PT ;  /* 0x000000c70400720c */ /* 0x080fe20003fa6270 */
[----:B------:R-:W-:Y:S01]  /*b6f0*/  VIADD R6, R180, 0x61 ;  /* 0x00000061b4067836 */ /* 0x000fe20000000000 */
[-C--:B------:R-:W-:Y:S01]  /*b700*/  ISETP.GE.AND P6, PT, R4, R198.reuse, PT ;  /* 0x000000c60400720c */ /* 0x080fe20003fc6270 */
[----:B------:R-:W-:Y:S01]  /*b710*/  FMUL.FTZ R56, R56, UR10 ;  /* 0x0000000a38387c20 */ /* 0x000fe20008410000 */
[----:B-----5:R-:W-:Y:S01]  /*b720*/  FSEL R167, R146, -INF , !P4 ;  /* 0xff80000092a77808 */ /* 0x020fe20006000000 */
[----:B------:R-:W5:Y:S01]  /*b730*/  MUFU.TANH R42, R42 ;  /* 0x0000002a002a7308 */ /* 0x000f620000002400 */
[-C--:B------:R-:W-:Y:S01]  /*b740*/  ISETP.GE.AND P4, PT, R5, R199.reuse, PT ;  /* 0x000000c70500720c */ /* 0x080fe20003f86270 */
[----:B------:R-:W-:Y:S01]  /*b750*/  FMUL.FTZ R57, R57, UR10 ;  /* 0x0000000a39397c20 */ /* 0x000fe20008410000 */
[----:B-1----:R-:W-:Y:S01]  /*b760*/  FSEL R166, R140, -INF , !P5 ;  /* 0xff8000008ca67808 */ /* 0x002fe20006800000 */
[----:B------:R-:W-:Y:S01]  /*b770*/  FMUL.FTZ R58, R58, UR10 ;  /* 0x0000000a3a3a7c20 */ /* 0x000fe20008410000 */
[----:B------:R-:W-:Y:S01]  /*b780*/  FSEL R165, R181, -INF , !P6 ;  /* 0xff800000b5a57808 */ /* 0x000fe20007000000 */
[----:B------:R-:W-:Y:S01]  /*b790*/  FMUL.FTZ R59, R59, UR10 ;  /* 0x0000000a3b3b7c20 */ /* 0x000fe20008410000 */
[-C--:B------:R-:W-:Y:S01]  /*b7a0*/  ISETP.GE.AND P5, PT, R5, R198.reuse, PT ;  /* 0x000000c60500720c */ /* 0x080fe20003fa6270 */
[----:B------:R-:W-:Y:S01]  /*b7b0*/  MUFU.TANH R24, R133 ;  /* 0x0000008500187308 */ /* 0x000fe20000002400 */
[-C--:B------:R-:W-:Y:S01]  /*b7c0*/  ISETP.GE.AND P6, PT, R15, R199.reuse, PT ;  /* 0x000000c70f00720c */ /* 0x080fe20003fc6270 */
[----:B------:R-:W-:Y:S01]  /*b7d0*/  FMUL.FTZ R5, R62, UR10 ;  /* 0x0000000a3e057c20 */ /* 0x000fe20008410000 */
[----:B--2---:R-:W-:Y:S01]  /*b7e0*/  FSEL R168, R141, -INF , !P4 ;  /* 0xff8000008da87808 */ /* 0x004fe20006000000 */
[----:B------:R-:W-:Y:S01]  /*b7f0*/  FMUL.FTZ R52, R52, UR10 ;  /* 0x0000000a34347c20 */ /* 0x000fe20008410000 */
[-C--:B------:R-:W-:Y:S01]  /*b800*/  ISETP.GE.AND P4, PT, R15, R198.reuse, PT ;  /* 0x000000c60f00720c */ /* 0x080fe20003f86270 */
[----:B------:R-:W-:Y:S01]  /*b810*/  VIADD R15, R180, 0x58 ;  /* 0x00000058b40f7836 */ /* 0x000fe20000000000 */
[----:B----4-:R-:W-:Y:S01]  /*b820*/  FSEL R163, R143, -INF , !P5 ;  /* 0xff8000008fa37808 */ /* 0x010fe20006800000 */
[----:B------:R-:W1:Y:S01]  /*b830*/  MUFU.TANH R155, R134 ;  /* 0x00000086009b7308 */ /* 0x000e620000002400 */
[----:B------:R-:W-:Y:S01]  /*b840*/  FSEL R162, R153, -INF , !P6 ;  /* 0xff80000099a27808 */ /* 0x000fe20007000000 */
[----:B------:R-:W-:Y:S01]  /*b850*/  FMUL.FTZ R54, R54, UR10 ;  /* 0x0000000a36367c20 */ /* 0x000fe20008410000 */
[CC--:B------:R-:W-:Y:S01]  /*b860*/  ISETP.GE.AND P5, PT, R14.reuse, R199.reuse, PT ;  /* 0x000000c70e00720c */ /* 0x0c0fe20003fa6270 */
[----:B------:R-:W-:Y:S01]  /*b870*/  IMAD.MOV.U32 R181, RZ, RZ, R203 ;  /* 0x000000ffffb57224 */ /* 0x000fe200078e00cb */
[----:B------:R-:W-:Y:S01]  /*b880*/  ISETP.GE.AND P6, PT, R14, R198, PT ;  /* 0x000000c60e00720c */ /* 0x000fe20003fc6270 */
[----:B------:R-:W-:Y:S01]  /*b890*/  VIADD R14, R180, 0x59 ;  /* 0x00000059b40e7836 */ /* 0x000fe20000000000 */
[----:B------:R-:W-:Y:S01]  /*b8a0*/  FSEL R159, R41, -INF , !P4 ;  /* 0xff800000299f7808 */ /* 0x000fe20006000000 */
[----:B------:R-:W2:Y:S01]  /*b8b0*/  MUFU.TANH R18, R18 ;  /* 0x0000001200127308 */ /* 0x000ea20000002400 */
[----:B------:R-:W-:-:S02]  /*b8c0*/  ISETP.GE.AND P4, PT, R15, R199, PT ;  /* 0x000000c70f00720c */ /* 0x000fc40003f86270 */
[----:B------:R-:W-:Y:S02]  /*b8d0*/  FSEL R160, R40, -INF , !P5 ;  /* 0xff80000028a07808 */ /* 0x000fe40006800000 */
[----:B---3--:R-:W-:Y:S02]  /*b8e0*/  FSEL R157, R29, -INF , !P6 ;  /* 0xff8000001d9d7808 */ /* 0x008fe40007000000 */
[-C--:B------:R-:W-:Y:S01]  /*b8f0*/  ISETP.GE.AND P5, PT, R15, R198.reuse, PT ;  /* 0x000000c60f00720c */ /* 0x080fe20003fa6270 */
[----:B------:R-:W3:Y:S01]  /*b900*/  MUFU.TANH R12, R64 ;  /* 0x00000040000c7308 */ /* 0x000ee20000002400 */
[----:B------:R-:W-:Y:S02]  /*b910*/  ISETP.GE.AND P6, PT, R14, R199, PT ;  /* 0x000000c70e00720c */ /* 0x000fe40003fc6270 */
[----:B-----5:R-:W-:Y:S02]  /*b920*/  FSEL R158, R42, -INF , !P4 ;  /* 0xff8000002a9e7808 */ /* 0x020fe40006000000 */
[----:B------:R-:W-:-:S02]  /*b930*/  ISETP.GE.AND P4, PT, R14, R198, PT ;  /* 0x000000c60e00720c */ /* 0x000fc40003f86270 */
[----:B-1----:R-:W-:Y:S01]  /*b940*/  FSEL R155, R155, -INF , !P5 ;  /* 0xff8000009b9b7808 */ /* 0x002fe20006800000 */
[----:B------:R-:W1:Y:S01]  /*b950*/  MUFU.TANH R19, R66 ;  /* 0x0000004200137308 */ /* 0x000e620000002400 */
[----:B------:R-:W-:Y:S02]  /*b960*/  FSEL R156, R24, -INF , !P6 ;  /* 0xff800000189c7808 */ /* 0x000fe40007000000 */
[CC--:B------:R-:W-:Y:S02]  /*b970*/  ISETP.GE.AND P5, PT, R7.reuse, R199.reuse, PT ;  /* 0x000000c70700720c */ /* 0x0c0fe40003fa6270 */
[----:B------:R-:W-:Y:S01]  /*b980*/  ISETP.GE.AND P6, PT, R7, R198, PT ;  /* 0x000000c60700720c */ /* 0x000fe20003fc6270 */
[----:B------:R-:W-:Y:S01]  /*b990*/  VIADD R7, R180, 0x68 ;  /* 0x00000068b4077836 */ /* 0x000fe20000000000 */
[----:B--2---:R-:W-:Y:S01]  /*b9a0*/  FSEL R153, R18, -INF , !P4 ;  /* 0xff80000012997808 */ /* 0x004fe20006000000 */
[----:B------:R-:W2:Y:S01]  /*b9b0*/  MUFU.TANH R13, R13 ;  /* 0x0000000d000d7308 */ /* 0x000ea20000002400 */
[----:B------:R-:W-:-:S02]  /*b9c0*/  ISETP.GE.AND P4, PT, R6, R199, PT ;  /* 0x000000c70600720c */ /* 0x000fc40003f86270 */
[----:B---3--:R-:W-:Y:S02]  /*b9d0*/  FSEL R148, R12, -INF , !P5 ;  /* 0xff8000000c947808 */ /* 0x008fe40006800000 */
[----:B------:R-:W-:Y:S01]  /*b9e0*/  ISETP.GE.AND P5, PT, R6, R198, PT ;  /* 0x000000c60600720c */ /* 0x000fe20003fa6270 */
[----:B------:R-:W-:Y:S02]  /*b9f0*/  VIADD R6, R180, 0x69 ;  /* 0x00000069b4067836 */ /* 0x000fe40000000000 */
[----:B------:R-:W3:Y:S01]  /*ba00*/  MUFU.TANH R25, R67 ;  /* 0x0000004300197308 */ /* 0x000ee20000002400 */
[----:B-1----:R-:W-:Y:S02]  /*ba10*/  FSEL R145, R19, -INF , !P6 ;  /* 0xff80000013917808 */ /* 0x002fe40007000000 */
[----:B------:R-:W-:-:S05]  /*ba20*/  ISETP.GE.AND P6, PT, R7, R199, PT ;  /* 0x000000c70700720c */ /* 0x000fca0003fc6270 */
[----:B------:R1:W4:Y:S01]  /*ba30*/  MUFU.TANH R144, R60 ;  /* 0x0000003c00907308 */ /* 0x0003220000002400 */
[----:B--2---:R-:W-:Y:S02]  /*ba40*/  FSEL R146, R13, -INF , !P4 ;  /* 0xff8000000d927808 */ /* 0x004fe40006000000 */
[----:B------:R-:W-:Y:S01]  /*ba50*/  ISETP.GE.AND P4, PT, R7, R198, PT ;  /* 0x000000c60700720c */ /* 0x000fe20003f86270 */
[----:B------:R-:W-:-:S04]  /*ba60*/  VIADD R7, R180, 0x70 ;  /* 0x00000070b4077836 */ /* 0x000fc80000000000 */
[----:B------:R-:W2:Y:S01]  /*ba70*/  MUFU.TANH R5, R5 ;  /* 0x0000000500057308 */ /* 0x000ea20000002400 */
[----:B---3--:R-:W-:Y:S02]  /*ba80*/  FSEL R143, R25, -INF , !P5 ;  /* 0xff800000198f7808 */ /* 0x008fe40006800000 */
[----:B------:R-:W-:-:S05]  /*ba90*/  ISETP.GE.AND P5, PT, R6, R199, PT ;  /* 0x000000c70600720c */ /* 0x000fca0003fa6270 */
[----:B------:R-:W3:Y:S01]  /*baa0*/  MUFU.TANH R4, R61 ;  /* 0x0000003d00047308 */ /* 0x000ee20000002400 */
[----:B-1----:R-:W-:Y:S01]  /*bab0*/  FMUL.FTZ R60, R53, UR10 ;  /* 0x0000000a353c7c20 */ /* 0x002fe20008410000 */
[----:B------:R-:W-:Y:S01]  /*bac0*/  FMUL.FTZ R53, R55, UR10 ;  /* 0x0000000a37357c20 */ /* 0x000fe20008410000 */
[----:B----4-:R-:W-:Y:S02]  /*bad0*/  FSEL R144, R144, -INF , !P6 ;  /* 0xff80000090907808 */ /* 0x010fe40007000000 */
[----:B------:R-:W-:Y:S01]  /*bae0*/  ISETP.GE.AND P6, PT, R6, R198, PT ;  /* 0x000000c60600720c */ /* 0x000fe20003fc6270 */
[----:B------:R-:W-:Y:S02]  /*baf0*/  VIADD R6, R180, 0x71 ;  /* 0x00000071b4067836 */ /* 0x000fe40000000000 */
[----:B------:R-:W1:Y:S01]  /*bb00*/  MUFU.TANH R139, R63 ;  /* 0x0000003f008b7308 */ /* 0x000e620000002400 */
[----:B--2---:R-:W-:Y:S02]  /*bb10*/  FSEL R141, R5, -INF , !P4 ;  /* 0xff800000058d7808 */ /* 0x004fe40006000000 */
[----:B------:R-:W-:-:S05]  /*bb20*/  ISETP.GE.AND P4, PT, R7, R199, PT ;  /* 0x000000c70700720c */ /* 0x000fca0003f86270 */
[----:B------:R-:W2:Y:S01]  /*bb30*/  MUFU.TANH R134, R56 ;  /* 0x0000003800867308 */ /* 0x000ea20000002400 */
[----:B---3--:R-:W-:Y:S01]  /*bb40*/  FSEL R140, R4, -INF , !P5 ;  /* 0xff800000048c7808 */ /* 0x008fe20006800000 */
[----:B------:R-:W-:Y:S01]  /*bb50*/  VIADD R4, R180, 0x78 ;  /* 0x00000078b4047836 */ /* 0x000fe20000000000 */
[----:B------:R-:W-:-:S05]  /*bb60*/  ISETP.GE.AND P5, PT, R7, R198, PT ;  /* 0x000000c60700720c */ /* 0x000fca0003fa6270 */
[----:B------:R-:W3:Y:S01]  /*bb70*/  MUFU.TANH R132, R57 ;  /* 0x0000003900847308 */ /* 0x000ee20000002400 */
[----:B-1----:R-:W-:Y:S02]  /*bb80*/  FSEL R139, R139, -INF , !P6 ;  /* 0xff8000008b8b7808 */ /* 0x002fe40007000000 */
[----:B------:R-:W-:-:S05]  /*bb90*/  ISETP.GE.AND P6, PT, R6, R199, PT ;  /* 0x000000c70600720c */ /* 0x000fca0003fc6270 */
[----:B------:R-:W1:Y:S01]  /*bba0*/  MUFU.TANH R63, R58 ;  /* 0x0000003a003f7308 */ /* 0x000e620000002400 */
[----:B--2---:R-:W-:Y:S02]  /*bbb0*/  FSEL R134, R134, -INF , !P4 ;  /* 0xff80000086867808 */ /* 0x004fe40006000000 */
[----:B------:R-:W-:-:S05]  /*bbc0*/  ISETP.GE.AND P4, PT, R6, R198, PT ;  /* 0x000000c60600720c */ /* 0x000fca0003f86270 */
[----:B------:R-:W2:Y:S01]  /*bbd0*/  MUFU.TANH R61, R59 ;  /* 0x0000003b003d7308 */ /* 0x000ea20000002400 */
[----:B---3--:R-:W-:Y:S01]  /*bbe0*/  FSEL R132, R132, -INF , !P6 ;  /* 0xff80000084847808 */ /* 0x008fe20007000000 */
[----:B------:R-:W-:Y:S01]  /*bbf0*/  BAR.SYNC.DEFER_BLOCKING 0x0 ;  /* 0x0000000000007b1d */ /* 0x000fe20000010000 */
[----:B------:R-:W-:-:S05]  /*bc00*/  ISETP.GE.AND P6, PT, R4, R198, PT ;  /* 0x000000c60400720c */ /* 0x000fca0003fc6270 */
[----:B------:R-:W3:Y:S01]  /*bc10*/  MUFU.TANH R66, R52 ;  /* 0x0000003400427308 */ /* 0x000ee20000002400 */
[----:B-1----:R-:W-:Y:S02]  /*bc20*/  FSEL R63, R63, -INF , !P5 ;  /* 0xff8000003f3f7808 */ /* 0x002fe40006800000 */
[----:B------:R-:W-:Y:S01]  /*bc30*/  ISETP.GE.AND P5, PT, R4, R199, PT ;  /* 0x000000c70400720c */ /* 0x000fe20003fa6270 */
[----:B------:R-:W-:-:S04]  /*bc40*/  VIADD R4, R180, 0x79 ;  /* 0x00000079b4047836 */ /* 0x000fc80000000000 */
[----:B------:R-:W1:Y:S01]  /*bc50*/  MUFU.TANH R57, R54 ;  /* 0x0000003600397308 */ /* 0x000e620000002400 */
[----:B--2---:R-:W-:Y:S02]  /*bc60*/  FSEL R61, R61, -INF , !P4 ;  /* 0xff8000003d3d7808 */ /* 0x004fe40006000000 */
[----:B------:R-:W-:-:S04]  /*bc70*/  ISETP.GE.AND P4, PT, R180, R199, PT ;  /* 0x000000c7b400720c */ /* 0x000fc80003f86270 */
[----:B------:R-:W-:Y:S01]  /*bc80*/  FSEL R6, R3, -INF , !P4 ;  /* 0xff80000003067808 */ /* 0x000fe20006000000 */
[----:B------:R-:W2:Y:S01]  /*bc90*/  MUFU.TANH R60, R60 ;  /* 0x0000003c003c7308 */ /* 0x000ea20000002400 */
[----:B---3--:R-:W-:Y:S02]  /*bca0*/  FSEL R66, R66, -INF , !P5 ;  /* 0xff80000042427808 */ /* 0x008fe40006800000 */
[-C--:B------:R-:W-:Y:S01]  /*bcb0*/  ISETP.GE.AND P5, PT, R180, R198.reuse, PT ;  /* 0x000000c6b400720c */ /* 0x080fe20003fa6270 */
[----:B------:R-:W-:Y:S01]  /*bcc0*/  IMAD.MOV.U32 R180, RZ, RZ, R202 ;  /* 0x000000ffffb47224 */ /* 0x000fe200078e00ca */
[----:B------:R-:W-:Y:S02]  /*bcd0*/  ISETP.GE.AND P4, PT, R4, R198, PT ;  /* 0x000000c60400720c */ /* 0x000fe40003f86270 */
[----:B------:R-:W-:Y:S01]  /*bce0*/  FSEL R3, R172, -INF , !P5 ;  /* 0xff800000ac037808 */ /* 0x000fe20006800000 */
[----:B------:R-:W3:Y:S01]  /*bcf0*/  MUFU.TANH R53, R53 ;  /* 0x0000003500357308 */ /* 0x000ee20000002400 */
[----:B-1----:R-:W-:-:S02]  /*bd00*/  FSEL R57, R57, -INF , !P6 ;  /* 0xff80000039397808 */ /* 0x002fc40007000000 */
[----:B------:R-:W-:-:S04]  /*bd10*/  ISETP.GE.AND P6, PT, R4, R199, PT ;  /* 0x000000c70400720c */ /* 0x000fc80003fc6270 */
[----:B--2---:R-:W-:Y:S02]  /*bd20*/  FSEL R60, R60, -INF , !P6 ;  /* 0xff8000003c3c7808 */ /* 0x004fe40007000000 */
[----:B---3--:R-:W-:Y:S01]  /*bd30*/  FSEL R53, R53, -INF , !P4 ;  /* 0xff80000035357808 */ /* 0x008fe20006000000 */
        /* <DEDUP_REMOVED lines=33> */
[----:B------:R-:W-:-:S02]  /*bf50*/  ISETP.GE.U32.AND P6, PT, R10, R5, PT ;  /* 0x000000050a00720c */ /* 0x000fc40003fc6070 */
[----:B------:R-:W-:-:S05]  /*bf60*/  LOP3.LUT R10, RZ, R7, RZ, 0x33, !PT ;  /* 0x00000007ff0a7212 */ /* 0x000fca00078e33ff */
[----:B------:R-:W-:Y:S02]  /*bf70*/  @P3 IADD3 R13, R13, 0x1, RZ ;  /* 0x000000010d0d3810 */ /* 0x000fe40007ffe0ff */
[----:B------:R-:W-:-:S03]  /*bf80*/  ISETP.GE.AND P3, PT, R12, RZ, PT ;  /* 0x000000ff0c00720c */ /* 0x000fc60003f66270 */
[----:B------:R-:W-:Y:S01]  /*bf90*/  @!P5 IMAD.MOV R13, RZ, RZ, -R13 ;  /* 0x000000ffff0dd224 */ /* 0x000fe200078e0a0d */
[----:B------:R-:W-:-:S04]  /*bfa0*/  @P6 IADD3 R4, R4, 0x1, RZ ;  /* 0x0000000104046810 */ /* 0x000fc80007ffe0ff */
[----:B------:R-:W-:-:S05]  /*bfb0*/  SEL R5, R10, R13, !P4 ;  /* 0x0000000d0a057207 */ /* 0x000fca0006000000 */
[----:B------:R-:W-:Y:S01]  /*bfc0*/  @!P3 IADD3 R4, -R4, RZ, RZ ;  /* 0x000000ff0404b210 */ /* 0x000fe20007ffe1ff */
[----:B------:R-:W-:-:S03]  /*bfd0*/  IMAD.WIDE R14, R5, 0x4, R230 ;  /* 0x00000004050e7825 */ /* 0x000fc600078e02e6 */
[----:B------:R-:W-:Y:S02]  /*bfe0*/  SEL R10, R10, R4, !P4 ;  /* 0x000000040a0a7207 */ /* 0x000fe40006000000 */
[----:B------:R-:W2:Y:S03]  /*bff0*/  LDG.E R9, desc[UR12][R14.64] ;  /* 0x0000000c0e097981 */ /* 0x000ea6000c1e1900 */
[----:B------:R-:W-:-:S05]  /*c000*/  IMAD.WIDE R12, R10, 0x4, R230 ;  /* 0x000000040a0c7825 */ /* 0x000fca00078e02e6 */
[----:B------:R-:W2:Y:S01]  /*c010*/  LDG.E R8, desc[UR12][R12.64] ;  /* 0x0000000c0c087981 */ /* 0x000ea2000c1e1900 */
[----:B------:R-:W-:Y:S02]  /*c020*/  IMAD.IADD R10, R5, 0x1, -R10 ;  /* 0x00000001050a7824 */ /* 0x000fe400078e0a0a */
[----:B------:R-:W1:Y:S02]  /*c030*/  LDC.64 R4, c[0x0][0x230] ;  /* 0x00008c00ff047b82 */ /* 0x000e640000000a00 */
[----:B------:R-:W-:-:S05]  /*c040*/  IMAD R10, R10, R7, -0x80 ;  /* 0xffffff800a0a7424 */ /* 0x000fca00078e0207 */
[----:B------:R-:W-:-:S05]  /*c050*/  SHF.R.S32.HI R7, RZ, 0x1f, R10 ;  /* 0x0000001fff077819 */ /* 0x000fca000001140a */
[----:B------:R-:W-:-:S04]  /*c060*/  IMAD R7, R7, R192, RZ ;  /* 0x000000c007077224 */ /* 0x000fc800078e02ff */
[C---:B------:R-:W-:Y:S02]  /*c070*/  IMAD R7, R10.reuse, R193, R7 ;  /* 0x000000c10a077224 */ /* 0x040fe400078e0207 */
[----:B------:R-:W-:-:S04]  /*c080*/  IMAD.WIDE.U32 R10, R10, R192, RZ ;  /* 0x000000c00a0a7225 */ /* 0x000fc800078e00ff */
[----:B------:R-:W-:Y:S01]  /*c090*/  IMAD.IADD R11, R11, 0x1, R7 ;  /* 0x000000010b0b7824 */ /* 0x000fe200078e0207 */
[----:B--2---:R-:W-:-:S04]  /*c0a0*/  IADD3 R8, -R9, R8, RZ ;  /* 0x0000000809087210 */ /* 0x004fc80007ffe1ff */
[----:B------:R-:W-:-:S05]  /*c0b0*/  SHF.R.S32.HI R9, RZ, 0x1f, R8 ;  /* 0x0000001fff097819 */ /* 0x000fca0000011408 */
[----:B-1----:R-:W-:-:S04]  /*c0c0*/  IMAD R9, R9, R4, RZ ;  /* 0x0000000409097224 */ /* 0x002fc800078e02ff */
[C---:B------:R-:W-:Y:S02]  /*c0d0*/  IMAD R5, R8.reuse, R5, R9 ;  /* 0x0000000508057224 */ /* 0x040fe400078e0209 */
[----:B------:R-:W-:-:S05]  /*c0e0*/  IMAD.WIDE.U32 R8, R8, R4, R10 ;  /* 0x0000000408087225 */ /* 0x000fca00078e000a */
[----:B------:R-:W-:Y:S01]  /*c0f0*/  IADD3 R10, R9, R5, RZ ;  /* 0x00000005090a7210 */ /* 0x000fe20007ffe0ff */
[----:B------:R-:W-:Y:S01]  /*c100*/  IMAD.MOV.U32 R9, RZ, RZ, R8 ;  /* 0x000000ffff097224 */ /* 0x000fe200078e0008 */
[----:B------:R-:W-:Y:S06]  /*c110*/  BRA `(.L_x_860) ;  /* 0x0000000000087947 */ /* 0x000fec0003800000 */
.L_x_859:
[----:B------:R-:W-:-:S04]  /*c120*/  LEA R9, -R192, RZ, 0x7 ;  /* 0x000000ffc0097211 */ /* 0x000fc800078e39ff */
[----:B------:R-:W-:-:S07]  /*c130*/  SHF.R.S32.HI R10, RZ, 0x1f, R9 ;  /* 0x0000001fff0a7819 */ /* 0x000fce0000011409 */
.L_x_860:
        /* <DEDUP_REMOVED lines=44> */
[----:B------:R1:W-:Y:S01]  /*c400*/  @P1 STS.128 [R224+0x8800], RZ ;  /* 0x008800ffe0001388 */ /* 0x0003e20000000c00 */
[----:B------:R-:W-:Y:S01]  /*c410*/  @!P1 IADD3 R13, P4, R196, R5, RZ ;  /* 0x00000005c40d9210 */ /* 0x000fe20007f9e0ff */
[--C-:B------:R-:W-:Y:S01]  /*c420*/  @!P1 IMAD.X R11, R197, 0x1, R8.reuse, P3 ;  /* 0x00000001c50b9824 */ /* 0x100fe200018e0608 */
[C---:B--2---:R-:W-:Y:S01]  /*c430*/  @!P1 LEA R14, P3, R12.reuse, UR8, 0x1 ;  /* 0x000000080c0e9c11 */ /* 0x044fe2000f8608ff */
[----:B------:R-:W-:Y:S01]  /*c440*/  @!PT LDS RZ, [RZ] ;  /* 0x00000000fffff984 */ /* 0x000fe20000000800 */
[----:B------:R-:W-:Y:S01]  /*c450*/  @!PT LDS RZ, [RZ] ;  /* 0x00000000fffff984 */ /* 0x000fe20000000800 */
[----:B------:R-:W-:Y:S01]  /*c460*/  @!PT LDS RZ, [RZ] ;  /* 0x00000000fffff984 */ /* 0x000fe20000000800 */
[----:B------:R2:W-:Y:S01]  /*c470*/  @!P1 LDGSTS.E.BYPASS.LTC128B.128 [R224+0x8800], desc[UR12][R24.64+0x80] ;  /* 0x0880008018e09fae */ /* 0x0005e2000b901d4c */
        /* <DEDUP_REMOVED lines=10> */
[-C--:B------:R-:W-:Y:S02]  /*c520*/  @!P2 LEA R34, P5, R5, R238.reuse, 0x1 ;  /* 0x000000ee0522a211 */ /* 0x080fe400078a08ff */
        /* <DEDUP_REMOVED lines=13> */
[--C-:B------:R-:W-:Y:S01]  /*c600*/  @!P1 IMAD.X R11, R197, 0x1, R8.reuse, P4 ;  /* 0x00000001c50b9824 */ /* 0x100fe200020e0608 */
[C---:B------:R-:W-:Y:S01]  /*c610*/  @!P1 LEA R40, P4, R12.reuse, UR8, 0x1 ;  /* 0x000000080c289c11 */ /* 0x040fe2000f8808ff */
[----:B------:R1:W-:Y:S01]  /*c620*/  @P2 STS.128 [R224+0x5800], RZ ;  /* 0x005800ffe0002388 */ /* 0x0003e20000000c00 */
[----:B------:R-:W-:Y:S01]  /*c630*/  @!P2 LEA.HI.X R43, R7, R239, R8, 0x1, P5 ;  /* 0x000000ef072ba211 */ /* 0x000fe200028f0c08 */
[----:B------:R-:W-:Y:S01]  /*c640*/  @!P1 IMAD.X R8, R197, 0x1, R4, P3 ;  /* 0x00000001c5089824 */ /* 0x000fe200018e0604 */
[----:B------:R-:W-:Y:S01]  /*c650*/  @!P1 LEA.HI.X R41, R12, UR9, R11, 0x1, P4 ;  /* 0x000000090c299c11 */ /* 0x000fe2000a0f0c0b */
[----:B------:R-:W-:Y:S01]  /*c660*/  @!PT LDS RZ, [RZ] ;  /* 0x00000000fffff984 */ /* 0x000fe20000000800 */
[----:B------:R-:W-:Y:S01]  /*c670*/  @!PT LDS RZ, [RZ] ;  /* 0x00000000fffff984 */ /* 0x000fe20000000800 */
[----:B------:R-:W-:Y:S01]  /*c680*/  @!PT LDS RZ, [RZ] ;  /* 0x00000000fffff984 */ /* 0x000fe20000000800 */
[----:B------:R3:W-:Y:S01]  /*c690*/  @!P2 LDGSTS.E.BYPASS.LTC128B.128 [R224+0x5800], desc[UR12][R18.64] ;  /* 0x0580000012e0afae */ /* 0x0007e2000b901d4c */
[----:B------:R-:W-:-:S02]  /*c6a0*/  @!P1 LEA R12, P3, R13, UR8, 0x1 ;  /* 0x000000080d0c9c11 */ /* 0x000fc4000f8608ff */
[----:B--2---:R-:W-:Y:S01]  /*c6b0*/  @!P2 LEA R24, P4, R5, R238, 0x1 ;  /* 0x000000ee0518a211 */ /* 0x004fe200078808ff */
[----:B------:R1:W-:Y:S01]  /*c6c0*/  @P1 STS.128 [R224+0x9800], RZ ;  /* 0x009800ffe0001388 */ /* 0x0003e20000000c00 */
[----:B------:R-:W-:Y:S02]  /*c6d0*/  @!P1 LEA.HI.X R13, R13, UR9, R8, 0x1, P3 ;  /* 0x000000090d0d9c11 */ /* 0x000fe400098f0c08 */
        /* <DEDUP_REMOVED lines=17> */
[----:B---3--:R-:W-:-:S03]  /*c7f0*/  @!P2 LEA R18, P3, R7, R238, 0x1 ;  /* 0x000000ee0712a211 */ /* 0x008fc600078608ff */
        /* <DEDUP_REMOVED lines=36> */
.L_x_862:
[----:B------:R-:W-:Y:S05]  /*ca40*/  BSYNC B0 ;  /* 0x0000000000007941 */ /* 0x000fea0003800000 */
.L_x_861:
[----:B------:R-:W0:Y:S01]  /*ca50*/  LDGDEPBAR ;  /* 0x00000000000079af */ /* 0x000e220000000000 */
[----:B------:R-:W-:-:S04]  /*ca60*/  LEA R238, P1, R9, R238, 0x1 ;  /* 0x000000ee09ee7211 */ /* 0x000fc800078208ff */
[----:B------:R-:W-:-:S09]  /*ca70*/  LEA.HI.X R239, R9, R239, R10, 0x1, P1 ;  /* 0x000000ef09ef7211 */ /* 0x000fd200008f0c0a */
.L_x_858:
[----:B------:R-:W-:Y:S01]  /*ca80*/  FMNMX.FTZ R5, R2, R6, !PT ;  /* 0x0000000602057209 */ /* 0x000fe20007810000 */
[----:B-1----:R-:W-:Y:S01]  /*ca90*/  LDSM.16.MT88.4 R24, [R206+0xc800] ;  /* 0x00c80000ce18783b */ /* 0x002fe20000004200 */
[----:B------:R-:W-:Y:S02]  /*caa0*/  FMNMX.FTZ R4, R0, R3, !PT ;  /* 0x0000000300047209 */ /* 0x000fe40007810000 */
[----:B------:R-:W-:Y:S01]  /*cab0*/  FMNMX.FTZ R5, R182, R5, !PT ;  /* 0x00000005b6057209 */ /* 0x000fe20007810000 */
[----:B------:R-:W-:Y:S01]  /*cac0*/  LDSM.16.MT88.4 R20, [R204+0xc800] ;  /* 0x00c80000cc14783b */ /* 0x000fe20000004200 */
[----:B------:R-:W-:Y:S02]  /*cad0*/  FMNMX.FTZ R4, R17, R4, !PT ;  /* 0x0000000411047209 */ /* 0x000fe40007810000 */
[----:B------:R-:W-:Y:S01]  /*cae0*/  FMNMX.FTZ R5, R16, R5, !PT ;  /* 0x0000000510057209 */ /* 0x000fe20007810000 */
[----:B------:R-:W-:Y:S01]  /*caf0*/  LDSM.16.MT88.4 R32, [R208+0xd000] ;  /* 0x00d00000d020783b */ /* 0x000fe20000004200 */
        /* <DEDUP_REMOVED lines=60> */
[----:B------:R-:W3:Y:S01]  /*cec0*/  SHFL.BFLY PT, R4, R7, 0x2, 0x1f ;  /* 0x0c401f0007047f89 */ /* 0x000ee200000e0000 */
[----:B-1----:R-:W-:Y:S02]  /*ced0*/  FMNMX.FTZ R5, R8, R5, !PT ;  /* 0x0000000508057209 */ /* 0x002fe40007810000 */
[----:B---3--:R-:W-:-:S03]  /*cee0*/  FMNMX.FTZ R4, R7, R4, !PT ;  /* 0x0000000407047209 */ /* 0x008fc60007810000 */
[----:B------:R-:W1:Y:S04]  /*cef0*/  SHFL.BFLY PT, R46, R5, 0x1, 0x1f ;  /* 0x0c201f00052e7f89 */ /* 0x000e6800000e0000 */
[----:B------:R-:W3:Y:S01]  /*cf00*/  SHFL.BFLY PT, R45, R4, 0x1, 0x1f ;  /* 0x0c201f00042d7f89 */ /* 0x000ee200000e0000 */
[----:B-1----:R-:W-:-:S04]  /*cf10*/  FMNMX.FTZ R46, R5, R46, !PT ;  /* 0x0000002e052e7209 */ /* 0x002fc80007810000 */
[C---:B------:R-:W-:Y:S01]  /*cf20*/  FSETP.NEU.FTZ.AND P2, PT, R46.reuse, -INF , PT ;  /* 0xff8000002e00780b */ /* 0x040fe20003f5d000 */
[----:B------:R-:W-:Y:S01]  /*cf30*/  FMUL.FTZ R65, R46, UR11 ;  /* 0x0000000b2e417c20 */ /* 0x000fe20008410000 */
[----:B---3--:R-:W-:Y:S02]  /*cf40*/  FMNMX.FTZ R45, R4, R45, !PT ;  /* 0x0000002d042d7209 */ /* 0x008fe40007810000 */
[----:B------:R-:W-:Y:S02]  /*cf50*/  FSEL R5, R46, RZ, P2 ;  /* 0x000000ff2e057208 */ /* 0x000fe40001000000 */
[----:B------:R-:W-:Y:S01]  /*cf60*/  FSEL R65, R65, RZ, P2 ;  /* 0x000000ff41417208 */ /* 0x000fe20001000000 */
[C---:B------:R-:W-:Y:S01]  /*cf70*/  FMUL.FTZ R54, R45.reuse, UR11 ;  /* 0x0000000b2d367c20 */ /* 0x040fe20008410000 */
[C---:B------:R-:W-:Y:S01]  /*cf80*/  FSETP.NEU.FTZ.AND P1, PT, R45.reuse, -INF , PT ;  /* 0xff8000002d00780b */ /* 0x040fe20003f3d000 */
[----:B------:R-:W-:Y:S02]  /*cf90*/  FADD.FTZ R8, R2, -R5 ;  /* 0x8000000502087221 */ /* 0x000fe40000010000 */
[--C-:B------:R-:W-:Y:S01]  /*cfa0*/  FFMA.FTZ R48, R6, UR11, -R65.reuse ;  /* 0x0000000b06307c23 */ /* 0x100fe20008010841 */
[----:B------:R-:W-:Y:S01]  /*cfb0*/  FSEL R9, R45, RZ, P1 ;  /* 0x000000ff2d097208 */ /* 0x000fe20000800000 */
[----:B------:R-:W1:Y:S01]  /*cfc0*/  LDSM.16.MT88.4 R4, [R208+0xc000] ;  /* 0x00c00000d004783b */ /* 0x000e620000004200 */
[----:B------:R-:W-:Y:S01]  /*cfd0*/  FSEL R54, R54, RZ, P1 ;  /* 0x000000ff36367208 */ /* 0x000fe20000800000 */
[--C-:B------:R-:W-:Y:S01]  /*cfe0*/  FFMA.FTZ R43, R16, UR11, -R65.reuse ;  /* 0x0000000b102b7c23 */ /* 0x100fe20008010841 */
[----:B------:R-:W-:Y:S01]  /*cff0*/  FFMA.FTZ R44, R182, UR11, -R65 ;  /* 0x0000000bb62c7c23 */ /* 0x000fe20008010841 */
[----:B------:R-:W-:Y:S01]  /*d000*/  FADD.FTZ R9, R0, -R9 ;  /* 0x8000000900097221 */ /* 0x000fe20000010000 */
[--C-:B------:R-:W-:Y:S01]  /*d010*/  FFMA.FTZ R42, R184, UR11, -R65.reuse ;  /* 0x0000000bb82a7c23 */ /* 0x100fe20008010841 */
[--C-:B------:R-:W-:Y:S01]  /*d020*/  FFMA.FTZ R40, R17, UR11, -R54.reuse ;  /* 0x0000000b11287c23 */ /* 0x100fe20008010836 */
[--C-:B------:R-:W-:Y:S01]  /*d030*/  FFMA.FTZ R41, R3, UR11, -R54.reuse ;  /* 0x0000000b03297c23 */ /* 0x100fe20008010836 */
[----:B------:R-:W3:Y:S01]  /*d040*/  LDSM.16.MT88.4 R16, [R206+0xc000] ;  /* 0x00c00000ce10783b */ /* 0x000ee20000004200 */
[--C-:B------:R-:W-:Y:S01]  /*d050*/  FFMA.FTZ R3, R183, UR11, -R54.reuse ;  /* 0x0000000bb7037c23 */ /* 0x100fe20008010836 */
[--C-:B------:R-:W-:Y:S01]  /*d060*/  FFMA.FTZ R2, R185, UR11, -R54.reuse ;  /* 0x0000000bb9027c23 */ /* 0x100fe20008010836 */
[----:B------:R-:W-:Y:S01]  /*d070*/  FMUL.FTZ R47, R8, UR11 ;  /* 0x0000000b082f7c20 */ /* 0x000fe20008410000 */
[----:B------:R-:W-:Y:S01]  /*d080*/  FMUL.FTZ R0, R9, UR11 ;  /* 0x0000000b09007c20 */ /* 0x000fe20008410000 */
[----:B------:R-:W-:Y:S01]  /*d090*/  MUFU.EX2 R48, R48 ;  /* 0x0000003000307308 */ /* 0x000fe20000000800 */
[----:B------:R-:W4:Y:S01]  /*d0a0*/  LDSM.16.MT88.4 R8, [R205+0xc000] ;  /* 0x00c00000cd08783b */ /* 0x000f220000004200 */
[--C-:B------:R-:W-:Y:S01]  /*d0b0*/  FFMA.FTZ R51, R28, UR11, -R65.reuse ;  /* 0x0000000b1c337c23 */ /* 0x100fe20008010841 */
[--C-:B------:R-:W-:Y:S01]  /*d0c0*/  FFMA.FTZ R50, R178, UR11, -R65.reuse ;  /* 0x0000000bb2327c23 */ /* 0x100fe20008010841 */
[--C-:B------:R-:W-:Y:S01]  /*d0d0*/  FFMA.FTZ R49, R174, UR11, -R65.reuse ;  /* 0x0000000bae317c23 */ /* 0x100fe20008010841 */
[----:B------:R-:W-:Y:S01]  /*d0e0*/  LDSM.16.MT88.4 R28, [R204+0x10000] ;  /* 0x01000000cc1c783b */ /* 0x000fe20000004200 */
        /* <DEDUP_REMOVED lines=14> */
[--C-:B------:R-:W-:Y:S01]  /*d1d0*/  FFMA.FTZ R137, R137, UR11, -R54.reuse ;  /* 0x0000000b89897c23 */ /* 0x100fe20008010836 */
[--C-:B------:R-:W-:Y:S01]  /*d1e0*/  FFMA.FTZ R138, R147, UR11, -R54.reuse ;  /* 0x0000000b938a7c23 */ /* 0x100fe20008010836 */
[--C-:B------:R-:W-:Y:S01]  /*d1f0*/  FFMA.FTZ R149, R150, UR11, -R65.reuse ;  /* 0x0000000b96957c23 */ /* 0x100fe20008010841 */
[--C-:B------:R-:W-:Y:S01]  /*d200*/  FFMA.FTZ R147, R154, UR11, -R65.reuse ;  /* 0x0000000b9a937c23 */ /* 0x100fe20008010841 */
[----:B------:R-:W5:Y:S01]  /*d210*/  MUFU.EX2 R42, R42 ;  /* 0x0000002a002a7308 */ /* 0x000f620000000800 */
[----:B--2---:R-:W-:Y:S01]  /*d220*/  F2FP.BF16.F32.PACK_AB R12, R44, R48 ;  /* 0x000000302c0c723e */ /* 0x004fe200000010ff */
[--C-:B------:R-:W-:Y:S01]  /*d230*/  FFMA.FTZ R150, R152, UR11, -R65.reuse ;  /* 0x0000000b98967c23 */ /* 0x100fe20008010841 */
[--C-:B------:R-:W-:Y:S01]  /*d240*/  FFMA.FTZ R142, R142, UR11, -R65.reuse ;  /* 0x0000000b8e8e7c23 */ /* 0x100fe20008010841 */
[--C-:B------:R-:W-:Y:S01]  /*d250*/  FFMA.FTZ R151, R151, UR11, -R54.reuse ;  /* 0x0000000b97977c23 */ /* 0x100fe20008010836 */
[--C-:B------:R-:W-:Y:S01]  /*d260*/  FFMA.FTZ R152, R173, UR11, -R54.reuse ;  /* 0x0000000bad987c23 */ /* 0x100fe20008010836 */
[--C-:B------:R-:W-:Y:S01]  /*d270*/  FFMA.FTZ R154, R171, UR11, -R54.reuse ;  /* 0x0000000bab9a7c23 */ /* 0x100fe20008010836 */
[--C-:B------:R-:W-:Y:S01]  /*d280*/  FFMA.FTZ R161, R161, UR11, -R54.reuse ;  /* 0x0000000ba1a17c23 */ /* 0x100fe20008010836 */
        /* <DEDUP_REMOVED lines=9> */
[----:B-----5:R-:W-:Y:S01]  /*d320*/  F2FP.BF16.F32.PACK_AB R14, R42, R43 ;  /* 0x0000002b2a0e723e */ /* 0x020fe200000010ff */
        /* <DEDUP_REMOVED lines=24> */
[----:B------:R-:W-:Y:S01]  /*d4b0*/  FFMA.FTZ R65, R60, UR11, -R65 ;  /* 0x0000000b3c417c23 */ /* 0x000fe20008010841 */
[----:B------:R-:W-:-:S05]  /*d4c0*/  FFMA.FTZ R53, R53, UR11, -R54 ;  /* 0x0000000b35357c23 */ /* 0x000fca0008010836 */
[----:B------:R-:W1:Y:S01]  /*d4d0*/  MUFU.EX2 R0, R0 ;  /* 0x0000000000007308 */ /* 0x000e620000000800 */
[----:B-----5:R-:W-:-:S07]  /*d4e0*/  F2FP.BF16.F32.PACK_AB R15, R2, R3 ;  /* 0x00000003020f723e */ /* 0x020fce00000010ff */
[----:B------:R-:W-:Y:S01]  /*d4f0*/  MUFU.EX2 R50, R50 ;  /* 0x0000003200327308 */ /* 0x000fe20000000800 */
[-C--:B--2---:R-:W-:Y:S01]  /*d500*/  FMUL.FTZ R128, R128, R47.reuse ;  /* 0x0000002f80807220 */ /* 0x084fe20000410000 */
[-C--:B------:R-:W-:Y:S01]  /*d510*/  FMUL.FTZ R129, R129, R47.reuse ;  /* 0x0000002f81817220 */ /* 0x080fe20000410000 */
[-C--:B------:R-:W-:Y:S01]  /*d520*/  FMUL.FTZ R124, R124, R47.reuse ;  /* 0x0000002f7c7c7220 */ /* 0x080fe20000410000 */
[-C--:B------:R-:W-:Y:S01]  /*d530*/  FMUL.FTZ R125, R125, R47.reuse ;  /* 0x0000002f7d7d7220 */ /* 0x080fe20000410000 */
[-C--:B------:R-:W-:Y:S01]  /*d540*/  FMUL.FTZ R120, R120, R47.reuse ;  /* 0x0000002f78787220 */ /* 0x080fe20000410000 */
[-C--:B------:R-:W-:Y:S01]  /*d550*/  FMUL.FTZ R121, R121, R47.reuse ;  /* 0x0000002f79797220 */ /* 0x080fe20000410000 */
[-C--:B------:R-:W-:Y:S01]  /*d560*/  FMUL.FTZ R116, R116, R47.reuse ;  /* 0x0000002f74747220 */ /* 0x080fe20000410000 */
[-C--:B------:R-:W-:Y:S01]  /*d570*/  FMUL.FTZ R117, R117, R47.reuse ;  /* 0x0000002f75757220 */ /* 0x080fe20000410000 */
[-C--:B-1----:R-:W-:Y:S01]  /*d580*/  FMUL.FTZ R130, R130, R0.reuse ;  /* 0x0000000082827220 */ /* 0x082fe20000410000 */
        /* <DEDUP_REMOVED lines=14> */
[----:B------:R-:W1:Y:S01]  /*d670*/  LDSM.16.MT88.4 R4, [R204+0xc000] ;  /* 0x00c00000cc04783b */ /* 0x000e620000004200 */
[-C--:B------:R-:W-:Y:S01]  /*d680*/  FMUL.FTZ R115, R115, R0.reuse ;  /* 0x0000000073737220 */ /* 0x080fe20000410000 */
[-C--:B------:R-:W-:Y:S01]  /*d690*/  FMUL.FTZ R110, R110, R0.reuse ;  /* 0x000000006e6e7220 */ /* 0x080fe20000410000 */
[-C--:B------:R-:W-:Y:S01]  /*d6a0*/  FMUL.FTZ R111, R111, R0.reuse ;  /* 0x000000006f6f7220 */ /* 0x080fe20000410000 */
[-C--:B------:R-:W-:Y:S01]  /*d6b0*/  FMUL.FTZ R104, R104, R47.reuse ;  /* 0x0000002f68687220 */ /* 0x080fe20000410000 */
[C---:B---3--:R-:W-:Y:S01]  /*d6c0*/  HMMA.16816.F32.BF16 R120, R12.reuse, R16, R120 ;  /* 0x000000100c78723c */ /* 0x048fe20000041878 */
[-C--:B------:R-:W-:Y:S01]  /*d6d0*/  FMUL.FTZ R105, R105, R47.reuse ;  /* 0x0000002f69697220 */ /* 0x080fe20000410000 */
[-C--:B------:R-:W-:Y:S01]  /*d6e0*/  FMUL.FTZ R106, R106, R0.reuse ;  /* 0x000000006a6a7220 */ /* 0x080fe20000410000 */
[-C--:B------:R-:W-:Y:S01]  /*d6f0*/  FMUL.FTZ R107, R107, R0.reuse ;  /* 0x000000006b6b7220 */ /* 0x080fe20000410000 */
[-C--:B------:R-:W-:Y:S01]  /*d700*/  FMUL.FTZ R100, R100, R47.reuse ;  /* 0x0000002f64647220 */ /* 0x080fe20000410000 */
[-C--:B------:R-:W-:Y:S01]  /*d710*/  FMUL.FTZ R101, R101, R47.reuse ;  /* 0x0000002f65657220 */ /* 0x080fe20000410000 */
[C---:B------:R-:W-:Y:S01]  /*d720*/  HMMA.16816.F32.BF16 R116, R12.reuse, R18, R116 ;  /* 0x000000120c74723c */ /* 0x040fe20000041874 */
[----:B------:R-:W2:Y:S01]  /*d730*/  LDSM.16.MT88.4 R16, [R208+0x10000] ;  /* 0x01000000d010783b */ /* 0x000ea20000004200 */
[-C--:B------:R-:W-:Y:S01]  /*d740*/  FMUL.FTZ R102, R102, R0.reuse ;  /* 0x0000000066667220 */ /* 0x080fe20000410000 */
[-C--:B------:R-:W-:Y:S01]  /*d750*/  FMUL.FTZ R103, R103, R0.reuse ;  /* 0x0000000067677220 */ /* 0x080fe20000410000 */
[-C--:B------:R-:W-:Y:S01]  /*d760*/  FMUL.FTZ R96, R96, R47.reuse ;  /* 0x0000002f60607220 */ /* 0x080fe20000410000 */
[-C--:B------:R-:W-:Y:S01]  /*d770*/  FMUL.FTZ R97, R97, R47.reuse ;  /* 0x0000002f61617220 */ /* 0x080fe20000410000 */
[C---:B----4-:R-:W-:Y:S01]  /*d780*/  HMMA.16816.F32.BF16 R112, R12.reuse, R8, R112 ;  /* 0x000000080c70723c */ /* 0x050fe20000041870 */
        /* <DEDUP_REMOVED lines=8> */
[----:B------:R-:W4:Y:S01]  /*d810*/  MUFU.EX2 R49, R49 ;  /* 0x0000003100317308 */ /* 0x000f220000000800 */
[-C--:B------:R-:W-:Y:S01]  /*d820*/  FMUL.FTZ R88, R88, R47.reuse ;  /* 0x0000002f58587220 */ /* 0x080fe20000410000 */
[-C--:B------:R-:W-:Y:S01]  /*d830*/  FMUL.FTZ R89, R89, R47.reuse ;  /* 0x0000002f59597220 */ /* 0x080fe20000410000 */
[-C--:B------:R-:W-:Y:S01]  /*d840*/  FMUL.FTZ R90, R90, R0.reuse ;  /* 0x000000005a5a7220 */ /* 0x080fe20000410000 */
[-C--:B------:R-:W-:Y:S01]  /*d850*/  FMUL.FTZ R91, R91, R0.reuse ;  /* 0x000000005b5b7220 */ /* 0x080fe20000410000 */
[-C--:B------:R-:W-:Y:S01]  /*d860*/  FMUL.FTZ R84, R84, R47.reuse ;  /* 0x0000002f54547220 */ /* 0x080fe20000410000 */
[-C--:B------:R-:W-:Y:S01]  /*d870*/  FMUL.FTZ R85, R85, R47.reuse ;  /* 0x0000002f55557220 */ /* 0x080fe20000410000 */
[-C--:B------:R-:W-:Y:S01]  /*d880*/  FMUL.FTZ R86, R86, R0.reuse ;  /* 0x0000000056567220 */ /* 0x080fe20000410000 */
[----:B------:R-:W-:Y:S01]  /*d890*/  MUFU.EX2 R52, R52 ;  /* 0x0000003400347308 */ /* 0x000fe20000000800 */
[-C--:B------:R-:W-:Y:S01]  /*d8a0*/  FMUL.FTZ R87, R87, R0.reuse ;  /* 0x0000000057577220 */ /* 0x080fe20000410000 */
[-C--:B------:R-:W-:Y:S01]  /*d8b0*/  FMUL.FTZ R80, R80, R47.reuse ;  /* 0x0000002f50507220 */ /* 0x080fe20000410000 */
[-C--:B------:R-:W-:Y:S01]  /*d8c0*/  FMUL.FTZ R81, R81, R47.reuse ;  /* 0x0000002f51517220 */ /* 0x080fe20000410000 */
[-C--:B------:R-:W-:Y:S01]  /*d8d0*/  FMUL.FTZ R82, R82, R0.reuse ;  /* 0x0000000052527220 */ /* 0x080fe20000410000 */
[-C--:B------:R-:W-:Y:S01]  /*d8e0*/  FMUL.FTZ R83, R83, R0.reuse ;  /* 0x0000000053537220 */ /* 0x080fe20000410000 */
[C---:B-1----:R-:W-:Y:S01]  /*d8f0*/  HMMA.16816.F32.BF16 R104, R12.reuse, R4, R104 ;  /* 0x000000040c68723c */ /* 0x042fe20000041868 */
[-C--:B------:R-:W-:Y:S01]  /*d900*/  FMUL.FTZ R76, R76, R47.reuse ;  /* 0x0000002f4c4c7220 */ /* 0x080fe20000410000 */
[----:B------:R-:W-:Y:S01]  /*d910*/  MUFU.EX2 R51, R51 ;  /* 0x0000003300337308 */ /* 0x000fe20000000800 */
[-C--:B------:R-:W-:Y:S01]  /*d920*/  FMUL.FTZ R77, R77, R47.reuse ;  /* 0x0000002f4d4d7220 */ /* 0x080fe20000410000 */
[-C--:B------:R-:W-:Y:S01]  /*d930*/  FMUL.FTZ R78, R78, R0.reuse ;  /* 0x000000004e4e7220 */ /* 0x080fe20000410000 */
[-C--:B------:R-:W-:Y:S01]  /*d940*/  FMUL.FTZ R79, R79, R0.reuse ;  /* 0x000000004f4f7220 */ /* 0x080fe20000410000 */
[C---:B------:R-:W-:Y:S01]  /*d950*/  HMMA.16816.F32.BF16 R100, R12.reuse, R6, R100 ;  /* 0x000000060c64723c */ /* 0x040fe20000041864 */
[----:B------:R-:W1:Y:S01]  /*d960*/  LDSM.16.MT88.4 R4, [R205+0x10000] ;  /* 0x01000000cd04783b */ /* 0x000e620000004200 */
[-C--:B------:R-:W-:Y:S01]  /*d970*/  FMUL.FTZ R72, R72, R47.reuse ;  /* 0x0000002f48487220 */ /* 0x080fe20000410000 */
[-C--:B------:R-:W-:Y:S01]  /*d980*/  FMUL.FTZ R73, R73, R47.reuse ;  /* 0x0000002f49497220 */ /* 0x080fe20000410000 */
[----:B------:R-:W-:Y:S01]  /*d990*/  MUFU.EX2 R58, R58 ;  /* 0x0000003a003a7308 */ /* 0x000fe20000000800 */
[-C--:B------:R-:W-:Y:S01]  /*d9a0*/  FMUL.FTZ R74, R74, R0.reuse ;  /* 0x000000004a4a7220 */ /* 0x080fe20000410000 */
[C---:B--2---:R-:W-:Y:S01]  /*d9b0*/  HMMA.16816.F32.BF16 R96, R12.reuse, R16, R96 ;  /* 0x000000100c60723c */ /* 0x044fe20000041860 */
[-C--:B------:R-:W-:Y:S01]  /*d9c0*/  FMUL.FTZ R75, R75, R0.reuse ;  /* 0x000000004b4b7220 */ /* 0x080fe20000410000 */
[-C--:B------:R-:W-:Y:S01]  /*d9d0*/  FMUL.FTZ R68, R68, R47.reuse ;  /* 0x0000002f44447220 */ /* 0x080fe20000410000 */
[-C--:B------:R-:W-:Y:S01]  /*d9e0*/  FMUL.FTZ R69, R69, R47.reuse ;  /* 0x0000002f45457220 */ /* 0x080fe20000410000 */
[-C--:B------:R-:W-:Y:S01]  /*d9f0*/  FMUL.FTZ R70, R70, R0.reuse ;  /* 0x0000000046467220 */ /* 0x080fe20000410000 */
[-C--:B------:R-:W-:Y:S01]  /*da00*/  FMUL.FTZ R71, R71, R0.reuse ;  /* 0x0000000047477220 */ /* 0x080fe20000410000 */
[----:B------:R-:W-:Y:S01]  /*da10*/  HMMA.16816.F32.BF16 R92, R12, R18, R92 ;  /* 0x000000120c5c723c */ /* 0x000fe2000004185c */
[----:B------:R-:W2:Y:S01]  /*da20*/  LDSM.16.MT88.4 R16, [R208+0xc800] ;  /* 0x00c80000d010783b */ /* 0x000ea20000004200 */
[----:B------:R-:W5:Y:S01]  /*da30*/  MUFU.EX2 R55, R55 ;  /* 0x0000003700377308 */ /* 0x000f620000000800 */
[----:B------:R-:W-:Y:S01]  /*da40*/  FFMA.FTZ R47, R241, R47, R48 ;  /* 0x0000002ff12f7223 */ /* 0x000fe20000010030 */
[----:B------:R-:W-:-:S02]  /*da50*/  FFMA.FTZ R41, R240, R0, R41 ;  /* 0x00000000f0297223 */ /* 0x000fc40000010029 */
[C---:B---3--:R-:W-:Y:S01]  /*da60*/  HMMA.16816.F32.BF16 R88, R12.reuse, R8, R88 ;  /* 0x000000080c58723c */ /* 0x048fe20000041858 */
[----:B------:R-:W-:Y:S01]  /*da70*/  FADD.FTZ R44, R44, R47 ;  /* 0x0000002f2c2c7221 */ /* 0x000fe20000010000 */
[----:B------:R-:W-:Y:S02]  /*da80*/  FADD.FTZ R40, R40, R41 ;  /* 0x0000002928287221 */ /* 0x000fe40000010000 */
[----:B------:R-:W-:Y:S01]  /*da90*/  MUFU.EX2 R59, R59 ;  /* 0x0000003b003b7308 */ /* 0x000fe20000000800 */
[----:B------:R-:W-:Y:S01]  /*daa0*/  FADD.FTZ R43, R43, R44 ;  /* 0x0000002c2b2b7221 */ /* 0x000fe20000010000 */
[----:B------:R-:W-:Y:S01]  /*dab0*/  HMMA.16816.F32.BF16 R84, R12, R10, R84 ;  /* 0x0000000a0c54723c */ /* 0x000fe20000041854 */
[----:B------:R-:W3:Y:S01]  /*dac0*/  LDSM.16.MT88.4 R8, [R205+0xc800] ;  /* 0x00c80000cd08783b */ /* 0x000ee20000004200 */
[----:B------:R-:W-:Y:S01]  /*dad0*/  FADD.FTZ R3, R3, R40 ;  /* 0x0000002803037221 */ /* 0x000fe20000010000 */
[----:B------:R-:W-:-:S03]  /*dae0*/  FADD.FTZ R43, R42, R43 ;  /* 0x0000002b2a2b7221 */ /* 0x000fc60000010000 */
[----:B------:R-:W2:Y:S01]  /*daf0*/  MUFU.EX2 R56, R56 ;  /* 0x0000003800387308 */ /* 0x000ea20000000800 */
[----:B------:R-:W-:Y:S01]  /*db00*/  HMMA.16816.F32.BF16 R72, R12, R28, R72 ;  /* 0x0000001c0c48723c */ /* 0x000fe20000041848 */
[----:B------:R-:W-:Y:S01]  /*db10*/  FADD.FTZ R3, R2, R3 ;  /* 0x0000000302037221 */ /* 0x000fe20000010000 */
[----:B------:R-:W-:-:S05]  /*db20*/  MOV R2, R46 ;  /* 0x0000002e00027202 */ /* 0x000fca0000000f00 */
[----:B------:R-:W-:Y:S01]  /*db30*/  MUFU.EX2 R62, R62 ;  /* 0x0000003e003e7308 */ /* 0x000fe20000000800 */
[C---:B-1----:R-:W-:Y:S07]  /*db40*/  HMMA.16816.F32.BF16 R80, R12.reuse, R4, R80 ;  /* 0x000000040c50723c */ /* 0x042fee0000041850 */
[----:B------:R-:W1:Y:S01]  /*db50*/  MUFU.EX2 R67, R67 ;  /* 0x0000004300437308 */ /* 0x000e620000000800 */
[----:B------:R-:W-:Y:S01]  /*db60*/  HMMA.16816.F32.BF16 R76, R12, R6, R76 ;  /* 0x000000060c4c723c */ /* 0x000fe2000004184c */
[----:B----4-:R-:W-:Y:S01]  /*db70*/  F2FP.BF16.F32.PACK_AB R4, R49, R50 ;  /* 0x000000323104723e */ /* 0x010fe200000010ff */
[----:B------:R-:W-:Y:S01]  /*db80*/  FADD.FTZ R50, R50, R43 ;  /* 0x0000002b32327221 */ /* 0x000fe20000010000 */
[----:B-----5:R-:W-:Y:S01]  /*db90*/  F2FP.BF16.F32.PACK_AB R5, R55, R58 ;  /* 0x0000003a3705723e */ /* 0x020fe200000010ff */
[----:B------:R-:W-:-:S02]  /*dba0*/  FADD.FTZ R58, R58, R3 ;  /* 0x000000033a3a7221 */ /* 0x000fc40000010000 */
[----:B------:R-:W-:Y:S01]  /*dbb0*/  HMMA.16816.F32.BF16 R12, R12, R30, R68 ;  /* 0x0000001e0c0c723c */ /* 0x000fe20000041844 */
[----:B------:R-:W-:Y:S01]  /*dbc0*/  F2FP.BF16.F32.PACK_AB R6, R51, R52 ;  /* 0x000000343306723e */ /* 0x000fe200000010ff */
[----:B------:R-:W-:Y:S01]  /*dbd0*/  LDSM.16.MT88.4 R28, [R206+0x10800] ;  /* 0x01080000ce1c783b */ /* 0x000fe20000004200 */
[----:B--2---:R-:W-:Y:S01]  /*dbe0*/  F2FP.BF16.F32.PACK_AB R7, R56, R59 ;  /* 0x0000003b3807723e */ /* 0x004fe200000010ff */
[----:B------:R-:W-:Y:S01]  /*dbf0*/  MUFU.EX2 R64, R64 ;  /* 0x0000004000407308 */ /* 0x000fe20000000800 */
[----:B------:R-:W-:Y:S01]  /*dc00*/  FADD.FTZ R49, R49, R50 ;  /* 0x0000003231317221 */ /* 0x000fe20000010000 */
[----:B------:R-:W-:-:S03]  /*dc10*/  FADD.FTZ R58, R55, R58 ;  /* 0x0000003a373a7221 */ /* 0x000fc60000010000 */
[----:B------:R-:W-:Y:S01]  /*dc20*/  FADD.FTZ R52, R52, R49 ;  /* 0x0000003134347221 */ /* 0x000fe20000010000 */
[C---:B------:R-:W-:Y:S01]  /*dc30*/  HMMA.16816.F32.BF16 R128, R4.reuse, R16, R128 ;  /* 0x000000100480723c */ /* 0x040fe20000041880 */
[----:B------:R-:W-:Y:S01]  /*dc40*/  FADD.FTZ R59, R59, R58 ;  /* 0x0000003a3b3b7221 */ /* 0x000fe20000010000 */
[----:B------:R-:W-:Y:S01]  /*dc50*/  MUFU.EX2 R133, R133 ;  /* 0x0000008500857308 */ /* 0x000fe20000000800 */
[----:B------:R-:W-:Y:S02]  /*dc60*/  FADD.FTZ R51, R51, R52 ;  /* 0x0000003433337221 */ /* 0x000fe40000010000 */
[----:B------:R-:W-:Y:S01]  /*dc70*/  FADD.FTZ R56, R56, R59 ;  /* 0x0000003b38387221 */ /* 0x000fe20000010000 */
[C---:B------:R-:W-:Y:S01]  /*dc80*/  HMMA.16816.F32.BF16 R124, R4.reuse, R18, R124 ;  /* 0x00000012047c723c */ /* 0x040fe2000004187c */
[----:B------:R-:W2:Y:S03]  /*dc90*/  LDSM.16.MT88.4 R16, [R208+0x10800] ;  /* 0x01080000d010783b */ /* 0x000ea60000004200 */
[----:B------:R-:W-:Y:S02]  /*dca0*/  MUFU.EX2 R135, R135 ;  /* 0x0000008700877308 */ /* 0x000fe40000000800 */
[C---:B---3--:R-:W-:Y:S06]  /*dcb0*/  HMMA.16816.F32.BF16 R112, R4.reuse, R8, R112 ;  /* 0x000000080470723c */ /* 0x048fec0000041870 */
[C---:B------:R-:W-:Y:S01]  /*dcc0*/  HMMA.16816.F32.BF16 R108, R4.reuse, R10, R108 ;  /* 0x0000000a046c723c */ /* 0x040fe2000004186c */
[----:B------:R-:W3:Y:S01]  /*dcd0*/  LDSM.16.MT88.4 R8, [R205+0x10800] ;  /* 0x01080000cd08783b */ /* 0x000ee20000004200 */
[----:B------:R-:W4:Y:S04]  /*dce0*/  MUFU.EX2 R136, R136 ;  /* 0x0000008800887308 */ /* 0x000f280000000800 */
[C---:B------:R-:W-:Y:S04]  /*dcf0*/  HMMA.16816.F32.BF16 R120, R4.reuse, R24, R120 ;  /* 0x000000180478723c */ /* 0x040fe80000041878 */
[----:B------:R-:W-:Y:S02]  /*dd00*/  MUFU.EX2 R137, R137 ;  /* 0x0000008900897308 */ /* 0x000fe40000000800 */
[C---:B------:R-:W-:Y:S01]  /*dd10*/  HMMA.16816.F32.BF16 R116, R4.reuse, R26, R116 ;  /* 0x0000001a0474723c */ /* 0x040fe20000041874 */
[----:B------:R-:W5:Y:S05]  /*dd20*/  LDSM.16.MT88.4 R24, [R206+0xd000] ;  /* 0x00d00000ce18783b */ /* 0x000f6a0000004200 */
[C---:B------:R-:W-:Y:S01]  /*dd30*/  HMMA.16816.F32.BF16 R104, R4.reuse, R20, R104 ;  /* 0x000000140468723c */ /* 0x040fe20000041868 */
[----:B------:R-:W4:Y:S05]  /*dd40*/  MUFU.EX2 R138, R138 ;  /* 0x0000008a008a7308 */ /* 0x000f2a0000000800 */
[C---:B------:R-:W-:Y:S01]  /*dd50*/  HMMA.16816.F32.BF16 R100, R4.reuse, R22, R100 ;  /* 0x000000160464723c */ /* 0x040fe20000041864 */
[----:B------:R-:W5:Y:S02]  /*dd60*/  LDSM.16.MT88.4 R20, [R205+0xd000] ;  /* 0x00d00000cd14783b */ /* 0x000f640000004200 */
[----:B------:R-:W5:Y:S03]  /*dd70*/  MUFU.EX2 R142, R142 ;  /* 0x0000008e008e7308 */ /* 0x000f660000000800 */
[C---:B--2---:R-:W-:Y:S05]  /*dd80*/  HMMA.16816.F32.BF16 R96, R4.reuse, R16, R96 ;  /* 0x000000100460723c */ /* 0x044fea0000041860 */
[----:B------:R-:W-:Y:S01]  /*dd90*/  MUFU.EX2 R147, R147 ;  /* 0x0000009300937308 */ /* 0x000fe20000000800 */
[C---:B------:R-:W-:Y:S01]  /*dda0*/  HMMA.16816.F32.BF16 R92, R4.reuse, R18, R92 ;  /* 0x00000012045c723c */ /* 0x040fe2000004185c */
[----:B------:R-:W2:Y:S05]  /*ddb0*/  LDSM.16.MT88.4 R16, [R204+0xd000] ;  /* 0x00d00000cc10783b */ /* 0x000eaa0000004200 */
[C---:B------:R-:W-:Y:S01]  /*ddc0*/  HMMA.16816.F32.BF16 R88, R4.reuse, R28, R88 ;  /* 0x0000001c0458723c */ /* 0x040fe20000041858 */
[----:B------:R-:W-:Y:S05]  /*ddd0*/  MUFU.EX2 R149, R149 ;  /* 0x0000009500957308 */ /* 0x000fea0000000800 */
[C---:B------:R-:W-:Y:S01]  /*dde0*/  HMMA.16816.F32.BF16 R84, R4.reuse, R30, R84 ;  /* 0x0000001e0454723c */ /* 0x040fe20000041854 */
[----:B------:R-:W2:Y:S02]  /*ddf0*/  LDSM.16.MT88.4 R28, [R208+0x11000] ;  /* 0x01100000d01c783b */ /* 0x000ea40000004200 */
[----:B------:R-:W-:Y:S03]  /*de00*/  MUFU.EX2 R150, R150 ;  /* 0x0000009600967308 */ /* 0x000fe60000000800 */
[C---:B---3--:R-:W-:Y:S05]  /*de10*/  HMMA.16816.F32.BF16 R80, R4.reuse, R8, R80 ;  /* 0x000000080450723c */ /* 0x048fea0000041850 */
[----:B------:R-:W3:Y:S01]  /*de20*/  MUFU.EX2 R151, R151 ;  /* 0x0000009700977308 */ /* 0x000ee20000000800 */
[----:B------:R-:W-:Y:S01]  /*de30*/  HMMA.16816.F32.BF16 R76, R4, R10, R76 ;  /* 0x0000000a044c723c */ /* 0x000fe2000004184c */
[----:B-1----:R-:W-:Y:S01]  /*de40*/  F2FP.BF16.F32.PACK_AB R8, R67, R62 ;  /* 0x0000003e4308723e */ /* 0x002fe200000010ff */
[----:B------:R-:W-:Y:S01]  /*de50*/  FADD.FTZ R62, R62, R51 ;  /* 0x000000333e3e7221 */ /* 0x000fe20000010000 */
[----:B----4-:R-:W-:Y:S01]  /*de60*/  F2FP.BF16.F32.PACK_AB R9, R136, R135 ;  /* 0x000000878809723e */ /* 0x010fe200000010ff */
[----:B------:R-:W-:-:S02]  /*de70*/  FADD.FTZ R135, R135, R56 ;  /* 0x0000003887877221 */ /* 0x000fc40000010000 */
[C---:B------:R-:W-:Y:S01]  /*de80*/  HMMA.16816.F32.BF16 R72, R4.reuse, R36, R72 ;  /* 0x000000240448723c */ /* 0x040fe20000041848 */
[----:B------:R-:W-:Y:S01]  /*de90*/  F2FP.BF16.F32.PACK_AB R10, R133, R64 ;  /* 0x00000040850a723e */ /* 0x000fe200000010ff */
[----:B------:R-:W1:Y:S01]  /*dea0*/  MUFU.EX2 R152, R152 ;  /* 0x0000009800987308 */ /* 0x000e620000000800 */
[----:B------:R-:W-:Y:S01]  /*deb0*/  F2FP.BF16.F32.PACK_AB R11, R138, R137 ;  /* 0x000000898a0b723e */ /* 0x000fe200000010ff */
[----:B------:R-:W-:Y:S01]  /*dec0*/  FADD.FTZ R67, R67, R62 ;  /* 0x0000003e43437221 */ /* 0x000fe20000010000 */
[----:B------:R-:W-:Y:S01]  /*ded0*/  FADD.FTZ R136, R136, R135 ;  /* 0x0000008788887221 */ /* 0x000fe20000010000 */
[----:B------:R-:W-:Y:S01]  /*dee0*/  HMMA.16816.F32.BF16 R4, R4, R38, R12 ;  /* 0x000000260404723c */ /* 0x000fe2000004180c */
[----:B------:R-:W-:Y:S01]  /*def0*/  LDSM.16.MT88.4 R12, [R204+0x11000] ;  /* 0x01100000cc0c783b */ /* 0x000fe20000004200 */
[----:B------:R-:W-:Y:S01]  /*df00*/  FADD.FTZ R64, R64, R67 ;  /* 0x0000004340407221 */ /* 0x000fe20000010000 */
[----:B------:R-:W-:Y:S01]  /*df10*/  FADD.FTZ R137, R137, R136 ;  /* 0x0000008889897221 */ /* 0x000fe20000010000 */
[----:B------:R-:W-:Y:S01]  /*df20*/  MUFU.EX2 R154, R154 ;  /* 0x0000009a009a7308 */ /* 0x000fe20000000800 */
[----:B------:R-:W-:Y:S01]  /*df30*/  LDSM.16.MT88.4 R36, [R208+0x12800] ;  /* 0x01280000d024783b */ /* 0x000fe20000004200 */
[----:B-----5:R-:W-:Y:S01]  /*df40*/  HMMA.16816.F32.BF16 R120, R8, R24, R120 ;  /* 0x000000180878723c */ /* 0x020fe20000041878 */
[----:B------:R-:W-:Y:S01]  /*df50*/  FADD.FTZ R133, R133, R64 ;  /* 0x0000004085857221 */ /* 0x000fe20000010000 */
[----:B------:R-:W-:-:S03]  /*df60*/  FADD.FTZ R138, R138, R137 ;  /* 0x000000898a8a7221 */ /* 0x000fc60000010000 */
[----:B------:R-:W-:Y:S01]  /*df70*/  FADD.FTZ R0, R142, R133 ;  /* 0x000000858e007221 */ /* 0x000fe20000010000 */
[C---:B------:R-:W-:Y:S01]  /*df80*/  HMMA.16816.F32.BF16 R116, R8.reuse, R26, R116 ;  /* 0x0000001a0874723c */ /* 0x040fe20000041874 */
[----:B------:R-:W4:Y:S01]  /*df90*/  LDSM.16.MT88.4 R24, [R206+0x11000] ;  /* 0x01100000ce18783b */ /* 0x000f220000004200 */
[----:B------:R-:W5:Y:S01]  /*dfa0*/  MUFU.EX2 R161, R161 ;  /* 0x000000a100a17308 */ /* 0x000f620000000800 */
[----:B---3--:R-:W-:Y:S01]  /*dfb0*/  FADD.FTZ R3, R151, R138 ;  /* 0x0000008a97037221 */ /* 0x008fe20000010000 */
[----:B------:R-:W-:Y:S02]  /*dfc0*/  FADD.FTZ R0, R147, R0 ;  /* 0x0000000093007221 */ /* 0x000fe40000010000 */
[----:B------:R-:W-:Y:S01]  /*dfd0*/  HMMA.16816.F32.BF16 R112, R8, R20, R112 ;  /* 0x000000140870723c */ /* 0x000fe20000041870 */
[----:B-1----:R-:W-:-:S03]  /*dfe0*/  FADD.FTZ R3, R152, R3 ;  /* 0x0000000398037221 */ /* 0x002fc60000010000 */
[----:B------:R-:W-:Y:S02]  /*dff0*/  MUFU.EX2 R164, R164 ;  /* 0x000000a400a47308 */ /* 0x000fe40000000800 */
[C---:B------:R-:W-:Y:S01]  /*e000*/  HMMA.16816.F32.BF16 R108, R8.reuse, R22, R108 ;  /* 0x00000016086c723c */ /* 0x040fe2000004186c */
[----:B------:R-:W1:Y:S05]  /*e010*/  LDSM.16.MT88.4 R20, [R205+0x11000] ;  /* 0x01100000cd14783b */ /* 0x000e6a0000004200 */
[C---:B--2---:R-:W-:Y:S01]  /*e020*/  HMMA.16816.F32.BF16 R104, R8.reuse, R16, R104 ;  /* 0x000000100868723c */ /* 0x044fe20000041868 */
[----:B------:R-:W-:Y:S05]  /*e030*/  MUFU.EX2 R171, R171 ;  /* 0x000000ab00ab7308 */ /* 0x000fea0000000800 */
[C---:B------:R-:W-:Y:S01]  /*e040*/  HMMA.16816.F32.BF16 R100, R8.reuse, R18, R100 ;  /* 0x000000120864723c */ /* 0x040fe20000041864 */
[----:B------:R-:W-:Y:S02]  /*e050*/  LDSM.16.MT88.4 R16, [R208+0x11800] ;  /* 0x01180000d010783b */ /* 0x000fe40000004200 */
[----:B------:R-:W-:Y:S03]  /*e060*/  MUFU.EX2 R166, R166 ;  /* 0x000000a600a67308 */ /* 0x000fe60000000800 */
[C---:B------:R-:W-:Y:S05]  /*e070*/  HMMA.16816.F32.BF16 R96, R8.reuse, R28, R96 ;  /* 0x0000001c0860723c */ /* 0x040fea0000041860 */
[----:B------:R-:W-:Y:S01]  /*e080*/  MUFU.EX2 R173, R173 ;  /* 0x000000ad00ad7308 */ /* 0x000fe20000000800 */
[C---:B------:R-:W-:Y:S01]  /*e090*/  HMMA.16816.F32.BF16 R92, R8.reuse, R30, R92 ;  /* 0x0000001e085c723c */ /* 0x040fe2000004185c */
[----:B------:R-:W2:Y:S05]  /*e0a0*/  LDSM.16.MT88.4 R28, [R206+0xd800] ;  /* 0x00d80000ce1c783b */ /* 0x000eaa0000004200 */
[C---:B------:R-:W-:Y:S01]  /*e0b0*/  HMMA.16816.F32.BF16 R128, R8.reuse, R32, R128 ;  /* 0x000000200880723c */ /* 0x040fe20000041880 */
[----:B------:R-:W3:Y:S05]  /*e0c0*/  MUFU.EX2 R168, R168 ;  /* 0x000000a800a87308 */ /* 0x000eea0000000800 */
[C---:B------:R-:W-:Y:S01]  /*e0d0*/  HMMA.16816.F32.BF16 R124, R8.reuse, R34, R124 ;  /* 0x00000022087c723c */ /* 0x040fe2000004187c */
[----:B------:R-:W3:Y:S02]  /*e0e0*/  LDSM.16.MT88.4 R32, [R208+0xd800] ;  /* 0x00d80000d020783b */ /* 0x000ee40000004200 */
[----:B------:R-:W3:Y:S03]  /*e0f0*/  MUFU.EX2 R167, R167 ;  /* 0x000000a700a77308 */ /* 0x000ee60000000800 */
[C---:B----4-:R-:W-:Y:S05]  /*e100*/  HMMA.16816.F32.BF16 R88, R8.reuse, R24, R88 ;  /* 0x000000180858723c */ /* 0x050fea0000041858 */
[----:B------:R-:W4:Y:S01]  /*e110*/  MUFU.EX2 R165, R165 ;  /* 0x000000a500a57308 */ /* 0x000f220000000800 */
[C---:B------:R-:W-:Y:S01]  /*e120*/  HMMA.16816.F32.BF16 R84, R8.reuse, R26, R84 ;  /* 0x0000001a0854723c */ /* 0x040fe20000041854 */
[----:B------:R-:W4:Y:S05]  /*e130*/  LDSM.16.MT88.4 R24, [R205+0xd800] ;  /* 0x00d80000cd18783b */ /* 0x000f2a0000004200 */
[C---:B-1----:R-:W-:Y:S01]  /*e140*/  HMMA.16816.F32.BF16 R80, R8.reuse, R20, R80 ;  /* 0x000000140850723c */ /* 0x042fe20000041850 */
[----:B------:R-:W1:Y:S05]  /*e150*/  MUFU.EX2 R170, R170 ;  /* 0x000000aa00aa7308 */ /* 0x000e6a0000000800 */
[C---:B------:R-:W-:Y:S01]  /*e160*/  HMMA.16816.F32.BF16 R76, R8.reuse, R22, R76 ;  /* 0x00000016084c723c */ /* 0x040fe2000004184c */
[----:B------:R-:W-:Y:S02]  /*e170*/  LDSM.16.MT88.4 R20, [R204+0xd800] ;  /* 0x00d80000cc14783b */ /* 0x000fe40000004200 */
[----:B------:R-:W-:Y:S03]  /*e180*/  MUFU.EX2 R162, R162 ;  /* 0x000000a200a27308 */ /* 0x000fe60000000800 */
[C---:B------:R-:W-:Y:S05]  /*e190*/  HMMA.16816.F32.BF16 R72, R8.reuse, R12, R72 ;  /* 0x0000000c0848723c */ /* 0x040fea0000041848 */
[----:B------:R-:W-:Y:S01]  /*e1a0*/  MUFU.EX2 R163, R163 ;  /* 0x000000a300a37308 */ /* 0x000fe20000000800 */
[----:B------:R-:W-:Y:S01]  /*e1b0*/  HMMA.16816.F32.BF16 R4, R8, R14, R4 ;  /* 0x0000000e0804723c */ /* 0x000fe20000041804 */
[----:B------:R-:W-:Y:S01]  /*e1c0*/  F2FP.BF16.F32.PACK_AB R12, R147, R142 ;  /* 0x0000008e930c723e */ /* 0x000fe200000010ff */
[----:B------:R-:W1:Y:S01]  /*e1d0*/  LDSM.16.MT88.4 R8, [R205+0x11800] ;  /* 0x01180000cd08783b */ /* 0x000e620000004200 */
[----:B------:R-:W-:-:S04]  /*e1e0*/  F2FP.BF16.F32.PACK_AB R13, R152, R151 ;  /* 0x00000097980d723e */ /* 0x000fc800000010ff */
[----:B------:R-:W-:Y:S01]  /*e1f0*/  F2FP.BF16.F32.PACK_AB R14, R150, R149 ;  /* 0x00000095960e723e */ /* 0x000fe200000010ff */
[----:B------:R-:W-:Y:S01]  /*e200*/  MUFU.EX2 R158, R158 ;  /* 0x0000009e009e7308 */ /* 0x000fe20000000800 */
[----:B-----5:R-:W-:Y:S01]  /*e210*/  F2FP.BF16.F32.PACK_AB R15, R161, R154 ;  /* 0x0000009aa10f723e */ /* 0x020fe200000010ff */
[----:B------:R-:W-:Y:S01]  /*e220*/  FADD.FTZ R149, R149, R0 ;  /* 0x0000000095957221 */ /* 0x000fe20000010000 */
[----:B------:R-:W-:-:S03]  /*e230*/  FADD.FTZ R154, R154, R3 ;  /* 0x000000039a9a7221 */ /* 0x000fc60000010000 */
[----:B------:R-:W-:Y:S01]  /*e240*/  FADD.FTZ R3, R150, R149 ;  /* 0x0000009596037221 */ /* 0x000fe20000010000 */
[----:B------:R-:W-:Y:S01]  /*e250*/  FADD.FTZ R161, R161, R154 ;  /* 0x0000009aa1a17221 */ /* 0x000fe20000010000 */
[----:B--2---:R-:W-:Y:S01]  /*e260*/  HMMA.16816.F32.BF16 R120, R12, R28, R120 ;  /* 0x0000001c0c78723c */ /* 0x004fe20000041878 */
[----:B------:R-:W-:Y:S02]  /*e270*/  MUFU.EX2 R169, R169 ;  /* 0x000000a900a97308 */ /* 0x000fe40000000800 */
[----:B---3--:R-:W-:-:S03]  /*e280*/  FADD.FTZ R0, R168, R161 ;  /* 0x000000a1a8007221 */ /* 0x008fc60000010000 */
[C---:B------:R-:W-:Y:S01]  /*e290*/  HMMA.16816.F32.BF16 R116, R12.reuse, R30, R116 ;  /* 0x0000001e0c74723c */ /* 0x040fe20000041874 */
[----:B------:R-:W2:Y:S01]  /*e2a0*/  LDSM.16.MT88.4 R28, [R206+0x11800] ;  /* 0x01180000ce1c783b */ /* 0x000ea20000004200 */
[----:B------:R-:W-:Y:S01]  /*e2b0*/  FADD.FTZ R0, R167, R0 ;  /* 0x00000000a7007221 */ /* 0x000fe20000010000 */
[----:B------:R-:W3:Y:S03]  /*e2c0*/  MUFU.EX2 R156, R156 ;  /* 0x0000009c009c7308 */ /* 0x000ee60000000800 */
[C---:B------:R-:W-:Y:S05]  /*e2d0*/  HMMA.16816.F32.BF16 R96, R12.reuse, R16, R96 ;  /* 0x000000100c60723c */ /* 0x040fea0000041860 */
[----:B------:R-:W5:Y:S01]  /*e2e0*/  MUFU.EX2 R157, R157 ;  /* 0x0000009d009d7308 */ /* 0x000f620000000800 */
[C---:B------:R-:W-:Y:S01]  /*e2f0*/  HMMA.16816.F32.BF16 R92, R12.reuse, R18, R92 ;  /* 0x000000120c5c723c */ /* 0x040fe2000004185c */
[----:B------:R-:W5:Y:S05]  /*e300*/  LDSM.16.MT88.4 R16, [R206+0xe000] ;  /* 0x00e00000ce10783b */ /* 0x000f6a0000004200 */
[C---:B------:R-:W-:Y:S01]  /*e310*/  HMMA.16816.F32.BF16 R128, R12.reuse, R32, R128 ;  /* 0x000000200c80723c */ /* 0x040fe20000041880 */
[----:B------:R-:W5:Y:S05]  /*e320*/  MUFU.EX2 R155, R155 ;  /* 0x0000009b009b7308 */ /* 0x000f6a0000000800 */
[C---:B------:R-:W-:Y:S01]  /*e330*/  HMMA.16816.F32.BF16 R124, R12.reuse, R34, R124 ;  /* 0x000000220c7c723c */ /* 0x040fe2000004187c */
[----:B------:R-:W5:Y:S02]  /*e340*/  LDSM.16.MT88.4 R32, [R204+0x11800] ;  /* 0x01180000cc20783b */ /* 0x000f640000004200 */
[----:B------:R-:W5:Y:S03]  /*e350*/  MUFU.EX2 R160, R160 ;  /* 0x000000a000a07308 */ /* 0x000f660000000800 */
[C---:B----4-:R-:W-:Y:S05]  /*e360*/  HMMA.16816.F32.BF16 R112, R12.reuse, R24, R112 ;  /* 0x000000180c70723c */ /* 0x050fea0000041870 */
[----:B------:R-:W-:Y:S01]  /*e370*/  MUFU.EX2 R148, R148 ;  /* 0x0000009400947308 */ /* 0x000fe20000000800 */
[C---:B------:R-:W-:Y:S01]  /*e380*/  HMMA.16816.F32.BF16 R108, R12.reuse, R26, R108 ;  /* 0x0000001a0c6c723c */ /* 0x040fe2000004186c */
[----:B------:R-:W4:Y:S05]  /*e390*/  LDSM.16.MT88.4 R24, [R208+0xe000] ;  /* 0x00e00000d018783b */ /* 0x000f2a0000004200 */
[C---:B-1----:R-:W-:Y:S01]  /*e3a0*/  HMMA.16816.F32.BF16 R80, R12.reuse, R8, R80 ;  /* 0x000000080c50723c */ /* 0x042fe20000041850 */
[----:B------:R-:W-:Y:S05]  /*e3b0*/  MUFU.EX2 R153, R153 ;  /* 0x0000009900997308 */ /* 0x000fea0000000800 */
[C---:B------:R-:W-:Y:S01]  /*e3c0*/  HMMA.16816.F32.BF16 R76, R12.reuse, R10, R76 ;  /* 0x0000000a0c4c723c */ /* 0x040fe2000004184c */
[----:B------:R-:W-:Y:S01]  /*e3d0*/  F2FP.BF16.F32.PACK_AB R8, R171, R164 ;  /* 0x000000a4ab08723e */ /* 0x000fe200000010ff */
[----:B------:R-:W-:Y:S01]  /*e3e0*/  FADD.FTZ R164, R164, R3 ;  /* 0x00000003a4a47221 */ /* 0x000fe20000010000 */
[----:B------:R-:W-:Y:S01]  /*e3f0*/  F2FP.BF16.F32.PACK_AB R9, R167, R168 ;  /* 0x000000a8a709723e */ /* 0x000fe200000010ff */
[----:B------:R-:W-:Y:S01]  /*e400*/  MUFU.EX2 R144, R144 ;  /* 0x0000009000907308 */ /* 0x000fe20000000800 */
[----:B------:R-:W-:Y:S01]  /*e410*/  FADD.FTZ R3, R165, R0 ;  /* 0x00000000a5037221 */ /* 0x000fe20000010000 */
[----:B--2---:R-:W-:Y:S01]  /*e420*/  HMMA.16816.F32.BF16 R88, R12, R28, R88 ;  /* 0x0000001c0c58723c */ /* 0x004fe20000041858 */
[----:B------:R-:W-:Y:S01]  /*e430*/  F2FP.BF16.F32.PACK_AB R10, R173, R166 ;  /* 0x000000a6ad0a723e */ /* 0x000fe200000010ff */
[----:B------:R-:W-:Y:S01]  /*e440*/  FADD.FTZ R171, R171, R164 ;  /* 0x000000a4abab7221 */ /* 0x000fe20000010000 */
[C---:B------:R-:W-:Y:S01]  /*e450*/  F2FP.BF16.F32.PACK_AB R11, R170.reuse, R165 ;  /* 0x000000a5aa0b723e */ /* 0x040fe200000010ff */
[----:B------:R-:W-:-:S02]  /*e460*/  FADD.FTZ R3, R170, R3 ;  /* 0x00000003aa037221 */ /* 0x000fc40000010000 */
[----:B------:R-:W-:Y:S01]  /*e470*/  HMMA.16816.F32.BF16 R84, R12, R30, R84 ;  /* 0x0000001e0c54723c */ /* 0x000fe20000041854 */
[----:B------:R-:W1:Y:S01]  /*e480*/  LDSM.16.MT88.4 R28, [R205+0xe000] ;  /* 0x00e00000cd1c783b */ /* 0x000e620000004200 */
[----:B------:R-:W-:Y:S01]  /*e490*/  MUFU.EX2 R159, R159 ;  /* 0x0000009f009f7308 */ /* 0x000fe20000000800 */
[----:B------:R-:W-:Y:S01]  /*e4a0*/  FADD.FTZ R166, R166, R171 ;  /* 0x000000aba6a67221 */ /* 0x000fe20000010000 */
[----:B---3--:R-:W-:Y:S02]  /*e4b0*/  FADD.FTZ R0, R156, R3 ;  /* 0x000000039c007221 */ /* 0x008fe40000010000 */
[C---:B-----5:R-:W-:Y:S01]  /*e4c0*/  HMMA.16816.F32.BF16 R120, R8.reuse, R16, R120 ;  /* 0x000000100878723c */ /* 0x060fe20000041878 */
[----:B------:R-:W-:Y:S01]  /*e4d0*/  FADD.FTZ R173, R173, R166 ;  /* 0x000000a6adad7221 */ /* 0x000fe20000010000 */
[----:B------:R-:W-:Y:S02]  /*e4e0*/  FADD.FTZ R0, R157, R0 ;  /* 0x000000009d007221 */ /* 0x000fe40000010000 */
[----:B------:R-:W2:Y:S02]  /*e4f0*/  MUFU.EX2 R140, R140 ;  /* 0x0000008c008c7308 */ /* 0x000ea40000000800 */
[----:B------:R-:W-:Y:S01]  /*e500*/  HMMA.16816.F32.BF16 R116, R8, R18, R116 ;  /* 0x000000120874723c */ /* 0x000fe20000041874 */
[----:B------:R-:W3:Y:S01]  /*e510*/  LDSM.16.MT88.4 R16, [R205+0x12000] ;  /* 0x01200000cd10783b */ /* 0x000ee20000004200 */
[----:B------:R-:W-:-:S04]  /*e520*/  FADD.FTZ R3, R155, R0 ;  /* 0x000000009b037221 */ /* 0x000fc80000010000 */
[----:B------:R-:W-:Y:S01]  /*e530*/  HMMA.16816.F32.BF16 R104, R12, R20, R104 ;  /* 0x000000140c68723c */ /* 0x000fe20000041868 */
[----:B------:R-:W5:Y:S01]  /*e540*/  MUFU.EX2 R143, R143 ;  /* 0x0000008f008f7308 */ /* 0x000f620000000800 */
[----:B------:R-:W-:-:S04]  /*e550*/  FADD.FTZ R3, R160, R3 ;  /* 0x00000003a0037221 */ /* 0x000fc80000010000 */
[C---:B------:R-:W-:Y:S01]  /*e560*/  HMMA.16816.F32.BF16 R100, R12.reuse, R22, R100 ;  /* 0x000000160c64723c */ /* 0x040fe20000041864 */
[----:B------:R-:W3:Y:S02]  /*e570*/  LDSM.16.MT88.4 R20, [R204+0xe000] ;  /* 0x00e00000cc14783b */ /* 0x000ee40000004200 */
[----:B------:R-:W1:Y:S01]  /*e580*/  MUFU.EX2 R141, R141 ;  /* 0x0000008d008d7308 */ /* 0x000e620000000800 */
[----:B--2---:R-:W-:Y:S02]  /*e590*/  FADD.FTZ R0, R140, R3 ;  /* 0x000000038c007221 */ /* 0x004fe40000010000 */
[C---:B------:R-:W-:Y:S05]  /*e5a0*/  HMMA.16816.F32.BF16 R72, R12.reuse, R32, R72 ;  /* 0x000000200c48723c */ /* 0x040fea0000041848 */
[----:B------:R-:W2:Y:S01]  /*e5b0*/  MUFU.EX2 R146, R146 ;  /* 0x0000009200927308 */ /* 0x000ea20000000800 */
[----:B------:R-:W-:Y:S01]  /*e5c0*/  HMMA.16816.F32.BF16 R4, R12, R34, R4 ;  /* 0x000000220c04723c */ /* 0x000fe20000041804 */
[----:B------:R-:W3:Y:S01]  /*e5d0*/  LDSM.16.MT88.4 R32, [R208+0x12000] ;  /* 0x01200000d020783b */ /* 0x000ee20000004200 */
[----:B-----5:R-:W-:-:S03]  /*e5e0*/  FADD.FTZ R0, R143, R0 ;  /* 0x000000008f007221 */ /* 0x020fc60000010000 */
[----:B------:R-:W-:Y:S01]  /*e5f0*/  LDSM.16.MT88.4 R12, [R204+0x12000] ;  /* 0x01200000cc0c783b */ /* 0x000fe20000004200 */
[----:B----4-:R-:W-:Y:S01]  /*e600*/  HMMA.16816.F32.BF16 R128, R8, R24, R128 ;  /* 0x000000180880723c */ /* 0x010fe20000041880 */
[----:B------:R-:W-:Y:S01]  /*e610*/  MUFU.EX2 R134, R134 ;  /* 0x0000008600867308 */ /* 0x000fe20000000800 */
[----:B-1----:R-:W-:Y:S01]  /*e620*/  FADD.FTZ R3, R141, R0 ;  /* 0x000000008d037221 */ /* 0x002fe20000010000 */
[----:B------:R-:W-:-:S03]  /*e630*/  MOV R0, R45 ;  /* 0x0000002d00007202 */ /* 0x000fc60000000f00 */
[C---:B------:R-:W-:Y:S01]  /*e640*/  HMMA.16816.F32.BF16 R124, R8.reuse, R26, R124 ;  /* 0x0000001a087c723c */ /* 0x040fe2000004187c */
[----:B------:R-:W1:Y:S02]  /*e650*/  LDSM.16.MT88.4 R24, [R206+0x12000] ;  /* 0x01200000ce18783b */ /* 0x000e640000004200 */
[----:B------:R-:W4:Y:S01]  /*e660*/  MUFU.EX2 R139, R139 ;  /* 0x0000008b008b7308 */ /* 0x000f220000000800 */
[----:B--2---:R-:W-:Y:S02]  /*e670*/  FADD.FTZ R3, R146, R3 ;  /* 0x0000000392037221 */ /* 0x004fe40000010000 */
[C---:B------:R-:W-:Y:S05]  /*e680*/  HMMA.16816.F32.BF16 R112, R8.reuse, R28, R112 ;  /* 0x0000001c0870723c */ /* 0x040fea0000041870 */
[----:B------:R-:W-:Y:S01]  /*e690*/  MUFU.EX2 R66, R66 ;  /* 0x0000004200427308 */ /* 0x000fe20000000800 */
[C---:B------:R-:W-:Y:S01]  /*e6a0*/  HMMA.16816.F32.BF16 R108, R8.reuse, R30, R108 ;  /* 0x0000001e086c723c */ /* 0x040fe2000004186c */
[----:B------:R-:W2:Y:S05]  /*e6b0*/  LDSM.16.MT88.4 R28, [R208+0xe800] ;  /* 0x00e80000d01c783b */ /* 0x000eaa0000004200 */
[----:B---3--:R-:W-:Y:S01]  /*e6c0*/  HMMA.16816.F32.BF16 R80, R8, R16, R80 ;  /* 0x000000100850723c */ /* 0x008fe20000041850 */
[----:B------:R-:W3:Y:S01]  /*e6d0*/  MUFU.EX2 R65, R65 ;  /* 0x0000004100417308 */ /* 0x000ee20000000800 */
[----:B----4-:R-:W-:-:S04]  /*e6e0*/  F2FP.BF16.F32.PACK_AB R68, R139, R134 ;  /* 0x000000868b44723e */ /* 0x010fc800000010ff */
[C---:B------:R-:W-:Y:S01]  /*e6f0*/  HMMA.16816.F32.BF16 R76, R8.reuse, R18, R76 ;  /* 0x00000012084c723c */ /* 0x040fe2000004184c */
[----:B------:R-:W4:Y:S05]  /*e700*/  LDSM.16.MT88.4 R16, [R205+0xe800] ;  /* 0x00e80000cd10783b */ /* 0x000f2a0000004200 */
[C---:B------:R-:W-:Y:S06]  /*e710*/  HMMA.16816.F32.BF16 R104, R8.reuse, R20, R104 ;  /* 0x000000140868723c */ /* 0x040fec0000041868 */
[----:B------:R-:W-:Y:S01]  /*e720*/  HMMA.16816.F32.BF16 R100, R8, R22, R100 ;  /* 0x000000160864723c */ /* 0x000fe20000041864 */
[----:B------:R-:W5:Y:S01]  /*e730*/  LDSM.16.MT88.4 R20, [R206+0xe800] ;  /* 0x00e80000ce14783b */ /* 0x000f620000004200 */
[----:B---3--:R-:W-:-:S04]  /*e740*/  F2FP.BF16.F32.PACK_AB R70, R65, R66 ;  /* 0x000000424146723e */ /* 0x008fc800000010ff */
[C---:B------:R-:W-:Y:S06]  /*e750*/  HMMA.16816.F32.BF16 R96, R8.reuse, R32, R96 ;  /* 0x000000200860723c */ /* 0x040fec0000041860 */
[C---:B------:R-:W-:Y:S01]  /*e760*/  HMMA.16816.F32.BF16 R92, R8.reuse, R34, R92 ;  /* 0x00000022085c723c */ /* 0x040fe2000004185c */
[----:B------:R-:W-:Y:S05]  /*e770*/  LDSM.16.MT88.4 R32, [R206+0x12800] ;  /* 0x01280000ce20783b */ /* 0x000fea0000004200 */
[C---:B-1----:R-:W-:Y:S06]  /*e780*/  HMMA.16816.F32.BF16 R88, R8.reuse, R24, R88 ;  /* 0x000000180858723c */ /* 0x042fec0000041858 */
[----:B------:R-:W-:Y:S01]  /*e790*/  HMMA.16816.F32.BF16 R84, R8, R26, R84 ;  /* 0x0000001a0854723c */ /* 0x000fe20000041854 */
[----:B------:R-:W-:Y:S01]  /*e7a0*/  F2FP.BF16.F32.PACK_AB R24, R163, R162 ;  /* 0x000000a2a318723e */ /* 0x000fe200000010ff */
[----:B------:R-:W-:Y:S01]  /*e7b0*/  FADD.FTZ R162, R162, R173 ;  /* 0x000000ada2a27221 */ /* 0x000fe20000010000 */
[----:B------:R-:W-:-:S03]  /*e7c0*/  F2FP.BF16.F32.PACK_AB R25, R157, R156 ;  /* 0x0000009c9d19723e */ /* 0x000fc600000010ff */
[----:B------:R-:W-:Y:S01]  /*e7d0*/  HMMA.16816.F32.BF16 R72, R8, R12, R72 ;  /* 0x0000000c0848723c */ /* 0x000fe20000041848 */
[----:B------:R-:W-:Y:S01]  /*e7e0*/  F2FP.BF16.F32.PACK_AB R26, R169, R158 ;  /* 0x0000009ea91a723e */ /* 0x000fe200000010ff */
[----:B------:R-:W-:Y:S01]  /*e7f0*/  FADD.FTZ R163, R163, R162 ;  /* 0x000000a2a3a37221 */ /* 0x000fe20000010000 */
[----:B------:R-:W-:-:S03]  /*e800*/  F2FP.BF16.F32.PACK_AB R27, R160, R155 ;  /* 0x0000009ba01b723e */ /* 0x000fc600000010ff */
[----:B------:R-:W-:Y:S01]  /*e810*/  HMMA.16816.F32.BF16 R4, R8, R14, R4 ;  /* 0x0000000e0804723c */ /* 0x000fe20000041804 */
[----:B------:R-:W1:Y:S01]  /*e820*/  LDSM.16.MT88.4 R8, [R205+0x12800] ;  /* 0x01280000cd08783b */ /* 0x000e620000004200 */
[----:B------:R-:W-:-:S03]  /*e830*/  FADD.FTZ R158, R158, R163 ;  /* 0x000000a39e9e7221 */ /* 0x000fc60000010000 */
[----:B------:R-:W3:Y:S01]  /*e840*/  LDSM.16.MT88.4 R12, [R204+0xe800] ;  /* 0x00e80000cc0c783b */ /* 0x000ee20000004200 */
[----:B--2---:R-:W-:Y:S01]  /*e850*/  HMMA.16816.F32.BF16 R128, R24, R28, R128 ;  /* 0x0000001c1880723c */ /* 0x004fe20000041880 */
[----:B------:R-:W-:-:S05]  /*e860*/  FADD.FTZ R169, R169, R158 ;  /* 0x0000009ea9a97221 */ /* 0x000fca0000010000 */
[C---:B------:R-:W-:Y:S01]  /*e870*/  HMMA.16816.F32.BF16 R124, R24.reuse, R30, R124 ;  /* 0x0000001e187c723c */ /* 0x040fe2000004187c */
[----:B------:R-:W2:Y:S05]  /*e880*/  LDSM.16.MT88.4 R28, [R204+0x12800] ;  /* 0x01280000cc1c783b */ /* 0x000eaa0000004200 */
[C---:B----4-:R-:W-:Y:S06]  /*e890*/  HMMA.16816.F32.BF16 R112, R24.reuse, R16, R112 ;  /* 0x000000101870723c */ /* 0x050fec0000041870 */
[C---:B------:R-:W-:Y:S01]  /*e8a0*/  HMMA.16816.F32.BF16 R108, R24.reuse, R18, R108 ;  /* 0x00000012186c723c */ /* 0x040fe2000004186c */
[----:B------:R-:W4:Y:S05]  /*e8b0*/  LDSM.16.MT88.4 R16, [R206+0xf000] ;  /* 0x00f00000ce10783b */ /* 0x000f2a0000004200 */
[C---:B-----5:R-:W-:Y:S06]  /*e8c0*/  HMMA.16816.F32.BF16 R120, R24.reuse, R20, R120 ;  /* 0x000000141878723c */ /* 0x060fec0000041878 */
[C---:B------:R-:W-:Y:S01]  /*e8d0*/  HMMA.16816.F32.BF16 R116, R24.reuse, R22, R116 ;  /* 0x000000161874723c */ /* 0x040fe20000041874 */
[----:B------:R-:W5:Y:S05]  /*e8e0*/  LDSM.16.MT88.4 R20, [R208+0xf000] ;  /* 0x00f00000d014783b */ /* 0x000f6a0000004200 */
[C---:B-1----:R-:W-:Y:S06]  /*e8f0*/  HMMA.16816.F32.BF16 R80, R24.reuse, R8, R80 ;  /* 0x000000081850723c */ /* 0x042fec0000041850 */
[----:B------:R-:W-:Y:S01]  /*e900*/  HMMA.16816.F32.BF16 R76, R24, R10, R76 ;  /* 0x0000000a184c723c */ /* 0x000fe2000004184c */
[----:B------:R-:W-:Y:S01]  /*e910*/  F2FP.BF16.F32.PACK_AB R8, R153, R148 ;  /* 0x000000949908723e */ /* 0x000fe200000010ff */
[----:B------:R-:W-:Y:S01]  /*e920*/  FADD.FTZ R148, R148, R169 ;  /* 0x000000a994947221 */ /* 0x000fe20000010000 */
[----:B------:R-:W-:-:S03]  /*e930*/  F2FP.BF16.F32.PACK_AB R9, R143, R140 ;  /* 0x0000008c8f09723e */ /* 0x000fc600000010ff */
[----:B---3--:R-:W-:Y:S01]  /*e940*/  HMMA.16816.F32.BF16 R104, R24, R12, R104 ;  /* 0x0000000c1868723c */ /* 0x008fe20000041868 */
[----:B------:R-:W-:Y:S01]  /*e950*/  F2FP.BF16.F32.PACK_AB R10, R159, R144 ;  /* 0x000000909f0a723e */ /* 0x000fe200000010ff */
[----:B------:R-:W-:Y:S01]  /*e960*/  FADD.FTZ R153, R153, R148 ;  /* 0x0000009499997221 */ /* 0x000fe20000010000 */
[----:B------:R-:W-:-:S03]  /*e970*/  F2FP.BF16.F32.PACK_AB R11, R146, R141 ;  /* 0x0000008d920b723e */ /* 0x000fc600000010ff */
[----:B------:R-:W-:Y:S01]  /*e980*/  HMMA.16816.F32.BF16 R100, R24, R14, R100 ;  /* 0x0000000e1864723c */ /* 0x000fe20000041864 */
[----:B------:R-:W1:Y:S01]  /*e990*/  LDSM.16.MT88.4 R12, [R205+0xf000] ;  /* 0x00f00000cd0c783b */ /* 0x000e620000004200 */
[----:B------:R-:W-:-:S04]  /*e9a0*/  FADD.FTZ R144, R144, R153 ;  /* 0x0000009990907221 */ /* 0x000fc80000010000 */
[----:B------:R-:W-:Y:S01]  /*e9b0*/  HMMA.16816.F32.BF16 R96, R24, R36, R96 ;  /* 0x000000241860723c */ /* 0x000fe20000041860 */
[----:B------:R-:W-:-:S04]  /*e9c0*/  FADD.FTZ R159, R159, R144 ;  /* 0x000000909f9f7221 */ /* 0x000fc80000010000 */
[----:B------:R-:W-:Y:S01]  /*e9d0*/  FADD.FTZ R134, R134, R159 ;  /* 0x0000009f86867221 */ /* 0x000fe20000010000 */
[----:B------:R-:W-:Y:S01]  /*e9e0*/  HMMA.16816.F32.BF16 R92, R24, R38, R92 ;  /* 0x00000026185c723c */ /* 0x000fe2000004185c */
[----:B------:R-:W-:Y:S02]  /*e9f0*/  LDSM.16.MT88.4 R36, [R205+0x13000] ;  /* 0x01300000cd24783b */ /* 0x000fe40000004200 */
[----:B------:R-:W-:-:S03]  /*ea00*/  FADD.FTZ R139, R139, R134 ;  /* 0x000000868b8b7221 */ /* 0x000fc60000010000 */
[----:B------:R-:W-:Y:S01]  /*ea10*/  HMMA.16816.F32.BF16 R88, R24, R32, R88 ;  /* 0x000000201858723c */ /* 0x000fe20000041858 */
[----:B------:R-:W-:-:S04]  /*ea20*/  FADD.FTZ R66, R66, R139 ;  /* 0x0000008b42427221 */ /* 0x000fc80000010000 */
[----:B------:R-:W-:Y:S01]  /*ea30*/  FADD.FTZ R241, R65, R66 ;  /* 0x0000004241f17221 */ /* 0x000fe20000010000 */
[C---:B------:R-:W-:Y:S01]  /*ea40*/  HMMA.16816.F32.BF16 R84, R24.reuse, R34, R84 ;  /* 0x000000221854723c */ /* 0x040fe20000041854 */
[----:B------:R-:W3:Y:S05]  /*ea50*/  LDSM.16.MT88.4 R32, [R204+0xf000] ;  /* 0x00f00000cc20783b */ /* 0x000eea0000004200 */
[C---:B--2---:R-:W-:Y:S06]  /*ea60*/  HMMA.16816.F32.BF16 R72, R24.reuse, R28, R72 ;  /* 0x0000001c1848723c */ /* 0x044fec0000041848 */
[----:B------:R-:W-:Y:S01]  /*ea70*/  HMMA.16816.F32.BF16 R4, R24, R30, R4 ;  /* 0x0000001e1804723c */ /* 0x000fe20000041804 */
[----:B------:R-:W2:Y:S04]  /*ea80*/  LDSM.16.MT88.4 R24, [R208+0x13000] ;  /* 0x01300000d018783b */ /* 0x000ea80000004200 */
[----:B------:R-:W2:Y:S01]  /*ea90*/  LDSM.16.MT88.4 R28, [R206+0x13000] ;  /* 0x01300000ce1c783b */ /* 0x000ea20000004200 */
[C---:B----4-:R-:W-:Y:S06]  /*eaa0*/  HMMA.16816.F32.BF16 R120, R8.reuse, R16, R120 ;  /* 0x000000100878723c */ /* 0x050fec0000041878 */
[C---:B------:R-:W-:Y:S01]  /*eab0*/  HMMA.16816.F32.BF16 R116, R8.reuse, R18, R116 ;  /* 0x000000120874723c */ /* 0x040fe20000041874 */
[----:B------:R-:W4:Y:S05]  /*eac0*/  LDSM.16.MT88.4 R16, [R204+0x13000] ;  /* 0x01300000cc10783b */ /* 0x000f2a0000004200 */
[C---:B-----5:R-:W-:Y:S06]  /*ead0*/  HMMA.16816.F32.BF16 R128, R8.reuse, R20, R128 ;  /* 0x000000140880723c */ /* 0x060fec0000041880 */
[C---:B------:R-:W-:Y:S01]  /*eae0*/  HMMA.16816.F32.BF16 R124, R8.reuse, R22, R124 ;  /* 0x00000016087c723c */ /* 0x040fe2000004187c */
[----:B------:R-:W-:Y:S05]  /*eaf0*/  LDSM.16.MT88.4 R20, [R208+0xf800] ;  /* 0x00f80000d014783b */ /* 0x000fea0000004200 */
[C---:B-1----:R-:W-:Y:S06]  /*eb00*/  HMMA.16816.F32.BF16 R112, R8.reuse, R12, R112 ;  /* 0x0000000c0870723c */ /* 0x042fec0000041870 */
[C---:B------:R-:W-:Y:S01]  /*eb10*/  HMMA.16816.F32.BF16 R108, R8.reuse, R14, R108 ;  /* 0x0000000e086c723c */ /* 0x040fe2000004186c */
[----:B------:R-:W1:Y:S05]  /*eb20*/  LDSM.16.MT88.4 R12, [R206+0xf800] ;  /* 0x00f80000ce0c783b */ /* 0x000e6a0000004200 */
[C---:B---3--:R-:W-:Y:S06]  /*eb30*/  HMMA.16816.F32.BF16 R104, R8.reuse, R32, R104 ;  /* 0x000000200868723c */ /* 0x048fec0000041868 */
[----:B------:R-:W-:Y:S01]  /*eb40*/  HMMA.16816.F32.BF16 R100, R8, R34, R100 ;  /* 0x000000220864723c */ /* 0x000fe20000041864 */
[--C-:B------:R-:W-:Y:S01]  /*eb50*/  FFMA.FTZ R32, R63, UR11, -R54.reuse ;  /* 0x0000000b3f207c23 */ /* 0x100fe20008010836 */
[----:B------:R-:W-:-:S04]  /*eb60*/  FFMA.FTZ R33, R61, UR11, -R54 ;  /* 0x0000000b3d217c23 */ /* 0x000fc80008010836 */
[C---:B--2---:R-:W-:Y:S01]  /*eb70*/  HMMA.16816.F32.BF16 R96, R8.reuse, R24, R96 ;  /* 0x000000180860723c */ /* 0x044fe20000041860 */
[----:B------:R-:W-:Y:S01]  /*eb80*/  FFMA.FTZ R34, R57, UR11, -R54 ;  /* 0x0000000b39227c23 */ /* 0x000fe20008010836 */
[----:B------:R-:W-:Y:S04]  /*eb90*/  MUFU.EX2 R32, R32 ;  /* 0x0000002000207308 */ /* 0x000fe80000000800 */
[C---:B------:R-:W-:Y:S01]  /*eba0*/  HMMA.16816.F32.BF16 R92, R8.reuse, R26, R92 ;  /* 0x0000001a085c723c */ /* 0x040fe2000004185c */
[----:B------:R-:W2:Y:S03]  /*ebb0*/  LDSM.16.MT88.4 R24, [R205+0xf800] ;  /* 0x00f80000cd18783b */ /* 0x000ea60000004200 */
[----:B------:R-:W3:Y:S02]  /*ebc0*/  MUFU.EX2 R33, R33 ;  /* 0x0000002100217308 */ /* 0x000ee40000000800 */
[C---:B------:R-:W-:Y:S06]  /*ebd0*/  HMMA.16816.F32.BF16 R88, R8.reuse, R28, R88 ;  /* 0x0000001c0858723c */ /* 0x040fec0000041858 */
[C---:B------:R-:W-:Y:S01]  /*ebe0*/  HMMA.16816.F32.BF16 R84, R8.reuse, R30, R84 ;  /* 0x0000001e0854723c */ /* 0x040fe20000041854 */
[----:B------:R-:W-:Y:S05]  /*ebf0*/  MUFU.EX2 R34, R34 ;  /* 0x0000002200227308 */ /* 0x000fea0000000800 */
[C---:B------:R-:W-:Y:S03]  /*ec00*/  HMMA.16816.F32.BF16 R80, R8.reuse, R36, R80 ;  /* 0x000000240850723c */ /* 0x040fe60000041850 */
[----:B------:R-:W5:Y:S01]  /*ec10*/  MUFU.EX2 R29, R53 ;  /* 0x00000035001d7308 */ /* 0x000f620000000800 */
[C---:B---3--:R-:W-:Y:S01]  /*ec20*/  F2FP.BF16.F32.PACK_AB R69, R33.reuse, R32 ;  /* 0x000000202145723e */ /* 0x048fe200000010ff */
[----:B------:R-:W-:Y:S01]  /*ec30*/  FADD.FTZ R32, R32, R3 ;  /* 0x0000000320207221 */ /* 0x000fe20000010000 */
[----:B------:R-:W-:Y:S03]  /*ec40*/  HMMA.16816.F32.BF16 R76, R8, R38, R76 ;  /* 0x00000026084c723c */ /* 0x000fe6000004184c */
[----:B------:R-:W-:-:S03]  /*ec50*/  FADD.FTZ R33, R33, R32 ;  /* 0x0000002021217221 */ /* 0x000fc60000010000 */
[C---:B----4-:R-:W-:Y:S06]  /*ec60*/  HMMA.16816.F32.BF16 R72, R8.reuse, R16, R72 ;  /* 0x000000100848723c */ /* 0x050fec0000041848 */
[----:B------:R-:W-:Y:S01]  /*ec70*/  HMMA.16816.F32.BF16 R4, R8, R18, R4 ;  /* 0x000000120804723c */ /* 0x000fe20000041804 */
[----:B------:R-:W3:Y:S01]  /*ec80*/  LDSM.16.MT88.4 R8, [R204+0xf800] ;  /* 0x00f80000cc08783b */ /* 0x000ee20000004200 */
[C---:B-----5:R-:W-:Y:S01]  /*ec90*/  F2FP.BF16.F32.PACK_AB R71, R29.reuse, R34 ;  /* 0x000000221d47723e */ /* 0x060fe200000010ff */
[----:B------:R-:W-:Y:S02]  /*eca0*/  FADD.FTZ R34, R34, R33 ;  /* 0x0000002122227221 */ /* 0x000fe40000010000 */
[----:B------:R-:W4:Y:S02]  /*ecb0*/  LDSM.16.MT88.4 R16, [R208+0x13800] ;  /* 0x01380000d010783b */ /* 0x000f240000004200 */
[----:B------:R-:W-:-:S02]  /*ecc0*/  FADD.FTZ R240, R29, R34 ;  /* 0x000000221df07221 */ /* 0x000fc40000010000 */
[C---:B-1----:R-:W-:Y:S06]  /*ecd0*/  HMMA.16816.F32.BF16 R120, R68.reuse, R12, R120 ;  /* 0x0000000c4478723c */ /* 0x042fec0000041878 */
[C---:B------:R-:W-:Y:S01]  /*ece0*/  HMMA.16816.F32.BF16 R116, R68.reuse, R14, R116 ;  /* 0x0000000e4474723c */ /* 0x040fe20000041874 */
[----:B------:R-:W1:Y:S05]  /*ecf0*/  LDSM.16.MT88.4 R12, [R206+0x13800] ;  /* 0x01380000ce0c783b */ /* 0x000e6a0000004200 */
[C---:B------:R-:W-:Y:S06]  /*ed00*/  HMMA.16816.F32.BF16 R128, R68.reuse, R20, R128 ;  /* 0x000000144480723c */ /* 0x040fec0000041880 */
[C---:B------:R-:W-:Y:S06]  /*ed10*/  HMMA.16816.F32.BF16 R124, R68.reuse, R22, R124 ;  /* 0x00000016447c723c */ /* 0x040fec000004187c */
[C---:B--2---:R-:W-:Y:S06]  /*ed20*/  HMMA.16816.F32.BF16 R112, R68.reuse, R24, R112 ;  /* 0x000000184470723c */ /* 0x044fec0000041870 */
[C---:B------:R-:W-:Y:S06]  /*ed30*/  HMMA.16816.F32.BF16 R108, R68.reuse, R26, R108 ;  /* 0x0000001a446c723c */ /* 0x040fec000004186c */
[C---:B---3--:R-:W-:Y:S06]  /*ed40*/  HMMA.16816.F32.BF16 R104, R68.reuse, R8, R104 ;  /* 0x000000084468723c */ /* 0x048fec0000041868 */
[C---:B------:R-:W-:Y:S01]  /*ed50*/  HMMA.16816.F32.BF16 R100, R68.reuse, R10, R100 ;  /* 0x0000000a4464723c */ /* 0x040fe20000041864 */
[----:B------:R-:W2:Y:S05]  /*ed60*/  LDSM.16.MT88.4 R8, [R205+0x13800] ;  /* 0x01380000cd08783b */ /* 0x000eaa0000004200 */
[C---:B----4-:R-:W-:Y:S06]  /*ed70*/  HMMA.16816.F32.BF16 R96, R68.reuse, R16, R96 ;  /* 0x000000104460723c */ /* 0x050fec0000041860 */
[C---:B------:R-:W-:Y:S01]  /*ed80*/  HMMA.16816.F32.BF16 R92, R68.reuse, R18, R92 ;  /* 0x00000012445c723c */ /* 0x040fe2000004185c */
[----:B------:R-:W3:Y:S05]  /*ed90*/  LDSM.16.MT88.4 R16, [R204+0x13800] ;  /* 0x01380000cc10783b */ /* 0x000eea0000004200 */
[C---:B-1----:R-:W-:Y:S06]  /*eda0*/  HMMA.16816.F32.BF16 R88, R68.reuse, R12, R88 ;  /* 0x0000000c4458723c */ /* 0x042fec0000041858 */
[C---:B------:R-:W-:Y:S06]  /*edb0*/  HMMA.16816.F32.BF16 R84, R68.reuse, R14, R84 ;  /* 0x0000000e4454723c */ /* 0x040fec0000041854 */
[C---:B--2---:R-:W-:Y:S06]  /*edc0*/  HMMA.16816.F32.BF16 R80, R68.reuse, R8, R80 ;  /* 0x000000084450723c */ /* 0x044fec0000041850 */
[C---:B------:R-:W-:Y:S06]  /*edd0*/  HMMA.16816.F32.BF16 R76, R68.reuse, R10, R76 ;  /* 0x0000000a444c723c */ /* 0x040fec000004184c */
[C---:B---3--:R-:W-:Y:S06]  /*ede0*/  HMMA.16816.F32.BF16 R72, R68.reuse, R16, R72 ;  /* 0x000000104448723c */ /* 0x048fec0000041848 */
[----:B------:R-:W-:-:S15]  /*edf0*/  HMMA.16816.F32.BF16 R68, R68, R18, R4 ;  /* 0x000000124444723c */ /* 0x000fde0000041804 */
[----:B------:R-:W-:-:S09]  /*ee00*/  NOP ;  /* 0x0000000000007918 */ /* 0x000fd20000000000 */
.L_x_855:
        /* <DEDUP_REMOVED lines=11> */
[----:B------:R-:W-:Y:S01]  /*eec0*/  ULDC UR4, c[0x0][0x2ec] ;  /* 0x0000bb0000047ab9 */ /* 0x000fe20000000800 */
[----:B------:R-:W-:Y:S01]  /*eed0*/  ULDC.64 UR8, c[0x0][0x248] ;  /* 0x0000920000087ab9 */ /* 0x000fe20000000a00 */
[----:B------:R-:W-:Y:S01]  /*eee0*/  UMOV UR11, UR6 ;  /* 0x00000006000b7c82 */ /* 0x000fe20008000000 */
[----:B------:R-:W-:-:S05]  /*eef0*/  UMOV UR10, UR7 ;  /* 0x00000007000a7c82 */ /* 0x000fca0008000000 */
.L_x_867:
        /* <DEDUP_REMOVED lines=72> */
.L_x_864:
[C---:B------:R-:W-:Y:S01]  /*f380*/  LEA R242, P2, R2.reuse, R180, 0x1 ;  /* 0x000000b402f27211 */ /* 0x040fe200078408ff */
[----:B------:R-:W-:Y:S01]  /*f390*/  @P4 STS.128 [R224+0xc000], RZ ;  /* 0x00c000ffe0004388 */ /* 0x000fe20000000c00 */
[----:B------:R-:W-:Y:S02]  /*f3a0*/  IADD3 R33, P1, R221, R2, RZ ;  /* 0x00000002dd217210 */ /* 0x000fe40007f3e0ff */
[-C--:B------:R-:W-:Y:S02]  /*f3b0*/  LEA.HI.X R243, R2, R181.reuse, R0, 0x1, P2 ;  /* 0x000000b502f37211 */ /* 0x080fe400010f0c00 */
[C---:B------:R-:W-:Y:S02]  /*f3c0*/  @!P4 LEA R46, P5, R33.reuse, R180, 0x1 ;  /* 0x000000b4212ec211 */ /* 0x040fe400078a08ff */
[C---:B------:R-:W-:Y:S01]  /*f3d0*/  IADD3.X R2, R220.reuse, R0, RZ, P1, !PT ;  /* 0x00000000dc027210 */ /* 0x040fe20000ffe4ff */
[----:B------:R-:W-:Y:S01]  /*f3e0*/  @!PT LDS RZ, [RZ] ;  /* 0x00000000fffff984 */ /* 0x000fe20000000800 */
[----:B------:R-:W-:Y:S01]  /*f3f0*/  @!PT LDS RZ, [RZ] ;  /* 0x00000000fffff984 */ /* 0x000fe20000000800 */
[----:B------:R-:W-:Y:S01]  /*f400*/  @!PT LDS RZ, [RZ] ;  /* 0x00000000fffff984 */ /* 0x000fe20000000800 */
[----:B------:R-:W-:Y:S01]  /*f410*/  @!P4 LDGSTS.E.BYPASS.LTC128B.128 [R224+0xc000], desc[UR12][R242.64] ;  /* 0x0c000000f2e0cfae */ /* 0x000fe2000b901d4c */
[CC--:B------:R-:W-:Y:S02]  /*f420*/  @!P3 LEA R40, P1, R33.reuse, R180.reuse, 0x1 ;  /* 0x000000b42128b211 */ /* 0x0c0fe400078208ff */
[CCC-:B------:R-:W-:Y:S02]  /*f430*/  @!P4 LEA.HI.X R47, R33.reuse, R181.reuse, R2.reuse, 0x1, P5 ;  /* 0x000000b5212fc211 */ /* 0x1c0fe400028f0c02 */
[----:B------:R-:W-:Y:S01]  /*f440*/  @P3 STS.128 [R224+0x10000], RZ ;  /* 0x010000ffe0003388 */ /* 0x000fe20000000c00 */
[----:B------:R-:W-:Y:S02]  /*f450*/  @!P3 LEA.HI.X R41, R33, R181, R2, 0x1, P1 ;  /* 0x000000b52129b211 */ /* 0x000fe400008f0c02 */
[----:B------:R-:W-:Y:S02]  /*f460*/  IADD3 R35, P2, R221, R33, RZ ;  /* 0x00000021dd237210 */ /* 0x000fe40007f5e0ff */
[----:B------:R-:W-:Y:S01]  /*f470*/  @!PT LDS RZ, [RZ] ;  /* 0x00000000fffff984 */ /* 0x000fe20000000800 */
[----:B------:R-:W-:Y:S01]  /*f480*/  @!PT LDS RZ, [RZ] ;  /* 0x00000000fffff984 */ /* 0x000fe20000000800 */
[----:B------:R-:W-:Y:S01]  /*f490*/  @!PT LDS RZ, [RZ] ;  /* 0x00000000fffff984 */ /* 0x000fe20000000800 */
[----:B------:R-:W-:Y:S02]  /*f4a0*/  @!P3 LDGSTS.E.BYPASS.LTC128B.128 [R224+0x10000], desc[UR12][R242.64+0x80] ;  /* 0x10000080f2e0bfae */ /* 0x000fe4000b901d4c */
[C---:B------:R-:W-:Y:S03]  /*f4b0*/  @!P4 LEA R44, P5, R35.reuse, R180, 0x1 ;  /* 0x000000b4232cc211 */ /* 0x040fe600078a08ff */
[----:B------:R-:W-:Y:S01]  /*f4c0*/  @P4 STS.128 [R224+0xc800], RZ ;  /* 0x00c800ffe0004388 */ /* 0x000fe20000000c00 */
[C---:B------:R-:W-:Y:S02]  /*f4d0*/  IADD3.X R2, R220.reuse, R2, RZ, P2, !PT ;  /* 0x00000002dc027210 */ /* 0x040fe400017fe4ff */
[CC--:B------:R-:W-:Y:S02]  /*f4e0*/  @!P3 LEA R38, P1, R35.reuse, R180.reuse, 0x1 ;  /* 0x000000b42326b211 */ /* 0x0c0fe400078208ff */
[----:B------:R-:W-:Y:S01]  /*f4f0*/  @!PT LDS RZ, [RZ] ;  /* 0x00000000fffff984 */ /* 0x000fe20000000800 */
[----:B------:R-:W-:Y:S01]  /*f500*/  @!PT LDS RZ, [RZ] ;  /* 0x00000000fffff984 */ /* 0x000fe20000000800 */
[----:B------:R-:W-:Y:S01]  /*f510*/  @!PT LDS RZ, [RZ] ;  /* 0x00000000fffff984 */ /* 0x000fe20000000800 */
[----:B------:R-:W-:Y:S01]  /*f520*/  @!P4 LDGSTS.E.BYPASS.LTC128B.128 [R224+0xc800], desc[UR12][R46.64] ;  /* 0x0c8000002ee0cfae */ /* 0x000fe2000b901d4c */
[CCC-:B------:R-:W-:Y:S02]  /*f530*/  @!P4 LEA.HI.X R45, R35.reuse, R181.reuse, R2.reuse, 0x1, P5 ;  /* 0x000000b5232dc211 */ /* 0x1c0fe400028f0c02 */
[----:B------:R-:W-:Y:S02]  /*f540*/  @!P3 LEA.HI.X R39, R35, R181, R2, 0x1, P1 ;  /* 0x000000b52327b211 */ /* 0x000fe400008f0c02 */
[----:B------:R-:W-:Y:S01]  /*f550*/  @P3 STS.128 [R224+0x10800], RZ ;  /* 0x010800ffe0003388 */ /* 0x000fe20000000c00 */
[----:B------:R-:W-:Y:S04]  /*f560*/  IADD3 R33, P2, R221, R35, RZ ;  /* 0x00000023dd217210 */ /* 0x000fe80007f5e0ff */
[----:B------:R-:W-:Y:S01]  /*f570*/  @!PT LDS RZ, [RZ] ;  /* 0x00000000fffff984 */ /* 0x000fe20000000800 */
[----:B------:R-:W-:Y:S01]  /*f580*/  @!PT LDS RZ, [RZ] ;  /* 0x00000000fffff984 */ /* 0x000fe20000000800 */
[----:B------:R-:W-:Y:S01]  /*f590*/  @!PT LDS RZ, [RZ] ;  /* 0x00000000fffff984 */ /* 0x000fe20000000800 */
[----:B------:R-:W-:Y:S01]  /*f5a0*/  @!P3 LDGSTS.E.BYPASS.LTC128B.128 [R224+0x10800], desc[UR12][R40.64+0x80] ;  /* 0x1080008028e0bfae */ /* 0x000fe2000b901d4c */
[C---:B------:R-:W-:Y:S02]  /*f5b0*/  @!P4 LEA R42, P5, R33.reuse, R180, 0x1 ;  /* 0x000000b4212ac211 */ /* 0x040fe400078a08ff */
[C---:B------:R-:W-:Y:S02]  /*f5c0*/  IADD3.X R2, R220.reuse, R2, RZ, P2, !PT ;  /* 0x00000002dc027210 */ /* 0x040fe400017fe4ff */
[----:B------:R-:W-:Y:S01]  /*f5d0*/  @P4 STS.128 [R224+0xd000], RZ ;  /* 0x00d000ffe0004388 */ /* 0x000fe20000000c00 */
[CC--:B------:R-:W-:Y:S02]  /*f5e0*/  @!P3 LEA R36, P1, R33.reuse, R180.reuse, 0x1 ;  /* 0x000000b42124b211 */ /* 0x0c0fe400078208ff */
[CCC-:B------:R-:W-:Y:S02]  /*f5f0*/  @!P4 LEA.HI.X R43, R33.reuse, R181.reuse, R2.reuse, 0x1, P5 ;  /* 0x000000b5212bc211 */ /* 0x1c0fe400028f0c02 */
[----:B------:R-:W-:Y:S01]  /*f600*/  @!PT LDS RZ, [RZ] ;  /* 0x00000000fffff984 */ /* 0x000fe20000000800 */
[----:B------:R-:W-:Y:S01]  /*f610*/  @!PT LDS RZ, [RZ] ;  /* 0x00000000fffff984 */ /* 0x000fe20000000800 */
[----:B------:R-:W-:Y:S01]  /*f620*/  @!PT LDS RZ, [RZ] ;  /* 0x00000000fffff984 */ /* 0x000fe20000000800 */
[----:B------:R-:W-:Y:S01]  /*f630*/  @!P4 LDGSTS.E.BYPASS.LTC128B.128 [R224+0xd000], desc[UR12][R44.64] ;  /* 0x0d0000002ce0cfae */ /* 0x000fe2000b901d4c */
[----:B------:R-:W-:Y:S02]  /*f640*/  @!P3 LEA.HI.X R37, R33, R181, R2, 0x1, P1 ;  /* 0x000000b52125b211 */ /* 0x000fe400008f0c02 */
[----:B------:R-:W-:Y:S02]  /*f650*/  IADD3 R35, P2, R221, R33, RZ ;  /* 0x00000021dd237210 */ /* 0x000fe40007f5e0ff */
[----:B------:R-:W-:Y:S02]  /*f660*/  @P3 STS.128 [R224+0x11000], RZ ;  /* 0x011000ffe0003388 */ /* 0x000fe40000000c00 */
[C---:B------:R-:W-:Y:S03]  /*f670*/  @!P4 LEA R50, P5, R35.reuse, R180, 0x1 ;  /* 0x000000b42332c211 */ /* 0x040fe600078a08ff */
[----:B------:R-:W-:Y:S01]  /*f680*/  @!PT LDS RZ, [RZ] ;  /* 0x00000000fffff984 */ /* 0x000fe20000000800 */
[----:B------:R-:W-:Y:S01]  /*f690*/  @!PT LDS RZ, [RZ] ;  /* 0x00000000fffff984 */ /* 0x000fe20000000800 */
[----:B------:R-:W-:Y:S01]  /*f6a0*/  @!PT LDS RZ, [RZ] ;  /* 0x00000000fffff984 */ /* 0x000fe20000000800 */
[----:B------:R-:W-:Y:S01]  /*f6b0*/  @!P3 LDGSTS.E.BYPASS.LTC128B.128 [R224+0x11000], desc[UR12][R38.64+0x80] ;  /* 0x1100008026e0bfae */ /* 0x000fe2000b901d4c */
[C---:B------:R-:W-:Y:S02]  /*f6c0*/  IADD3.X R2, R220.reuse, R2, RZ, P2, !PT ;  /* 0x00000002dc027210 */ /* 0x040fe400017fe4ff */
[CC--:B------:R-:W-:Y:S02]  /*f6d0*/  @!P3 LEA R48, P1, R35.reuse, R180.reuse, 0x1 ;  /* 0x000000b42330b211 */ /* 0x0c0fe400078208ff */
[----:B------:R-:W-:Y:S01]  /*f6e0*/  @P4 STS.128 [R224+0xd800], RZ ;  /* 0x00d800ffe0004388 */ /* 0x000fe20000000c00 */
[CCC-:B------:R-:W-:Y:S02]  /*f6f0*/  @!P4 LEA.HI.X R51, R35.reuse, R181.reuse, R2.reuse, 0x1, P5 ;  /* 0x000000b52333c211 */ /* 0x1c0fe400028f0c02 */
[----:B------:R-:W-:Y:S02]  /*f700*/  @!P3 LEA.HI.X R49, R35, R181, R2, 0x1, P1 ;  /* 0x000000b52331b211 */ /* 0x000fe400008f0c02 */
[----:B------:R-:W-:Y:S01]  /*f710*/  @!PT LDS RZ, [RZ] ;  /* 0x00000000fffff984 */ /* 0x000fe20000000800 */
[----:B------:R-:W-:Y:S01]  /*f720*/  @!PT LDS RZ, [RZ] ;  /* 0x00000000fffff984 */ /* 0x000fe20000000800 */
[----:B------:R-:W-:Y:S01]  /*f730*/  @!PT LDS RZ, [RZ] ;  /* 0x00000000fffff984 */ /* 0x000fe20000000800 */
[----:B------:R-:W-:Y:S01]  /*f740*/  @!P4 LDGSTS.E.BYPASS.LTC128B.128 [R224+0xd800], desc[UR12][R42.64] ;  /* 0x0d8000002ae0cfae */ /* 0x000fe2000b901d4c */
[----:B------:R-:W-:Y:S04]  /*f750*/  IADD3 R33, P2, R221, R35, RZ ;  /* 0x00000023dd217210 */ /* 0x000fe80007f5e0ff */
[----:B------:R-:W-:Y:S01]  /*f760*/  @P3 STS.128 [R224+0x11800], RZ ;  /* 0x011800ffe0003388 */ /* 0x000fe20000000c00 */
[C---:B------:R-:W-:Y:S02]  /*f770*/  @!P4 LEA R54, P5, R33.reuse, R180, 0x1 ;  /* 0x000000b42136c211 */ /* 0x040fe400078a08ff */
[C---:B------:R-:W-:Y:S02]  /*f780*/  IADD3.X R2, R220.reuse, R2, RZ, P2, !PT ;  /* 0x00000002dc027210 */ /* 0x040fe400017fe4ff */
        /* <DEDUP_REMOVED lines=21> */
[--C-:B------:R-:W-:Y:S02]  /*f8e0*/  @!P4 LEA.HI.X R59, R35, R181, R2.reuse, 0x1, P6 ;  /* 0x000000b5233bc211 */ /* 0x100fe400030f0c02 */
[----:B------:R-:W-:Y:S02]  /*f8f0*/  IADD3 R33, P1, R221, R35, RZ ;  /* 0x00000023dd217210 */ /* 0x000fe40007f3e0ff */
[----:B------:R-:W-:Y:S01]  /*f900*/  @P4 STS.128 [R224+0xe800], RZ ;  /* 0x00e800ffe0004388 */ /* 0x000fe20000000c00 */
[-C--:B------:R-:W-:Y:S02]  /*f910*/  @!P3 LEA.HI.X R35, R35, R181.reuse, R2, 0x1, P2 ;  /* 0x000000b52323b211 */ /* 0x080fe400010f0c02 */
[C---:B------:R-:W-:Y:S02]  /*f920*/  @!P4 LEA R56, P5, R33.reuse, R180, 0x1 ;  /* 0x000000b42138c211 */ /* 0x040fe400078a08ff */
[----:B------:R-:W-:Y:S01]  /*f930*/  @!PT LDS RZ, [RZ] ;  /* 0x00000000fffff984 */ /* 0x000fe20000000800 */
[----:B------:R-:W-:Y:S01]  /*f940*/  @!PT LDS RZ, [RZ] ;  /* 0x00000000fffff984 */ /* 0x000fe20000000800 */
[----:B------:R-:W-:Y:S01]  /*f950*/  @!PT LDS RZ, [RZ] ;  /* 0x00000000fffff984 */ /* 0x000fe20000000800 */
[----:B------:R-:W-:Y:S01]  /*f960*/  @!P4 LDGSTS.E.BYPASS.LTC128B.128 [R224+0xe800], desc[UR12][R54.64] ;  /* 0x0e80000036e0cfae */ /* 0x000fe2000b901d4c */
[----:B------:R-:W-:Y:S02]  /*f970*/  IADD3.X R0, R220, R2, RZ, P1, !PT ;  /* 0x00000002dc007210 */ /* 0x000fe40000ffe4ff */
[C---:B------:R-:W-:Y:S02]  /*f980*/  @!P3 LEA R32, P1, R33.reuse, R180, 0x1 ;  /* 0x000000b42120b211 */ /* 0x040fe400078208ff */
[----:B------:R-:W-:Y:S01]  /*f990*/  @P3 STS.128 [R224+0x12800], RZ ;  /* 0x012800ffe0003388 */ /* 0x000fe20000000c00 */
[CCC-:B------:R-:W-:Y:S02]  /*f9a0*/  @!P4 LEA.HI.X R57, R33.reuse, R181.reuse, R0.reuse, 0x1, P5 ;  /* 0x000000b52139c211 */ /* 0x1c0fe400028f0c00 */
[----:B------:R-:W-:Y:S02]  /*f9b0*/  @!P3 LEA.HI.X R33, R33, R181, R0, 0x1, P1 ;  /* 0x000000b52121b211 */ /* 0x000fe400008f0c00 */
[----:B------:R-:W-:Y:S01]  /*f9c0*/  @!PT LDS RZ, [RZ] ;  /* 0x00000000fffff984 */ /* 0x000fe20000000800 */
[----:B------:R-:W-:Y:S01]  /*f9d0*/  @!PT LDS RZ, [RZ] ;  /* 0x00000000fffff984 */ /* 0x000fe20000000800 */
[----:B------:R-:W-:Y:S01]  /*f9e0*/  @!PT LDS RZ, [RZ] ;  /* 0x00000000fffff984 */ /* 0x000fe20000000800 */
[----:B------:R-:W-:Y:S01]  /*f9f0*/  @!P3 LDGSTS.E.BYPASS.LTC128B.128 [R224+0x12800], desc[UR12][R52.64+0x80] ;  /* 0x1280008034e0bfae */ /* 0x000fe2000b901d4c */
[----:B------:R-:W-:Y:S04]  /*fa00*/  ISETP.GE.AND P1, PT, R223, 0x2, PT ;  /* 0x00000002df00780c */ /* 0x000fe80003f26270 */
[----:B------:R-:W-:Y:S05]  /*fa10*/  @P4 STS.128 [R224+0xf000], RZ ;  /* 0x00f000ffe0004388 */ /* 0x000fea0000000c00 */
[----:B------:R-:W-:Y:S01]  /*fa20*/  @!PT LDS RZ, [RZ] ;  /* 0x00000000fffff984 */ /* 0x000fe20000000800 */
[----:B------:R-:W-:Y:S01]  /*fa30*/  @!PT LDS RZ, [RZ] ;  /* 0x00000000fffff984 */ /* 0x000fe20000000800 */
[----:B------:R-:W-:Y:S01]  /*fa40*/  @!PT LDS RZ, [RZ] ;  /* 0x00000000fffff984 */ /* 0x000fe20000000800 */
[----:B------:R-:W-:Y:S05]  /*fa50*/  @!P4 LDGSTS.E.BYPASS.LTC128B.128 [R224+0xf000], desc[UR12][R58.64] ;  /* 0x0f0000003ae0cfae */ /* 0x000fea000b901d4c */
        /* <DEDUP_REMOVED lines=14> */
[----:B------:R1:W-:Y:S05]  /*fb40*/  @!P3 LDGSTS.E.BYPASS.LTC128B.128 [R224+0x13800], desc[UR12][R32.64+0x80] ;  /* 0x1380008020e0bfae */ /* 0x0003ea000b901d4c */
[----:B------:R-:W-:Y:S05]  /*fb50*/  LDSM.16.M88.4 R136, [R215] ;  /* 0x00000000d788783b */ /* 0x000fea0000000200 */
[----:B------:R-:W2:Y:S05]  /*fb60*/  LDSM.16.M88.4 R140, [R214+0x4000] ;  /* 0x00400000d68c783b */ /* 0x000eaa0000000200 */
[----:B------:R-:W3:Y:S05]  /*fb70*/  LDSM.16.M88.4 R144, [R214+0x4800] ;  /* 0x00480000d690783b */ /* 0x000eea0000000200 */
[----:B------:R-:W4:Y:S05]  /*fb80*/  LDSM.16.M88.4 R148, [R214+0x5000] ;  /* 0x00500000d694783b */ /* 0x000f2a0000000200 */
[----:B------:R-:W5:Y:S05]  /*fb90*/  LDSM.16.M88.4 R152, [R214+0x5800] ;  /* 0x00580000d698783b */ /* 0x000f6a0000000200 */
[----:B------:R-:W0:Y:S05]  /*fba0*/  LDGDEPBAR ;  /* 0x00000000000079af */ /* 0x000e2a0000000000 */
[----:B------:R-:W1:Y:S05]  /*fbb0*/  LDSM.16.M88.4 R156, [R214+0x6000] ;  /* 0x00600000d69c783b */ /* 0x000e6a0000000200 */
[----:B------:R-:W1:Y:S05]  /*fbc0*/  LDSM.16.M88.4 R160, [R214+0x6800] ;  /* 0x00680000d6a0783b */ /* 0x000e6a0000000200 */
[----:B------:R-:W1:Y:S05]  /*fbd0*/  LDSM.16.M88.4 R164, [R214+0x7000] ;  /* 0x00700000d6a4783b */ /* 0x000e6a0000000200 */
[----:B------:R-:W-:Y:S01]  /*fbe0*/  LDSM.16.M88.4 R168, [R213] ;  /* 0x00000000d5a8783b */ /* 0x000fe20000000200 */
[C---:B--2---:R-:W-:Y:S04]  /*fbf0*/  HMMA.16816.F32.BF16 R4, R136.reuse, R140, RZ ;  /* 0x0000008c8804723c */ /* 0x044fe800000418ff */
[----:B------:R-:W-:Y:S02]  /*fc00*/  LDSM.16.M88.4 R172, [R212] ;  /* 0x00000000d4ac783b */ /* 0x000fe40000000200 */
[C---:B------:R-:W-:Y:S03]  /*fc10*/  HMMA.16816.F32.BF16 R8, R136.reuse, R142, RZ ;  /* 0x0000008e8808723c */ /* 0x040fe600000418ff */
[----:B------:R-:W2:Y:S03]  /*fc20*/  LDSM.16.M88.4 R140, [R214+0x7800] ;  /* 0x00780000d68c783b */ /* 0x000ea60000000200 */
[C---:B---3--:R-:W-:Y:S02]  /*fc30*/  HMMA.16816.F32.BF16 R12, R136.reuse, R144, RZ ;  /* 0x00000090880c723c */ /* 0x048fe400000418ff */
[----:B------:R-:W3:Y:S04]  /*fc40*/  LDSM.16.M88.4 R176, [R212+0x800] ;  /* 0x00080000d4b0783b */ /* 0x000ee80000000200 */
[C---:B------:R-:W-:Y:S01]  /*fc50*/  HMMA.16816.F32.BF16 R16, R136.reuse, R146, RZ ;  /* 0x000000928810723c */ /* 0x040fe200000418ff */
[----:B------:R-:W3:Y:S05]  /*fc60*/  LDSM.16.M88.4 R144, [R212+0x1000] ;  /* 0x00100000d490783b */ /* 0x000eea0000000200 */
[C---:B----4-:R-:W-:Y:S01]  /*fc70*/  HMMA.16816.F32.BF16 R20, R136.reuse, R148, RZ ;  /* 0x000000948814723c */ /* 0x050fe200000418ff */
[----:B------:R-:W-:Y:S05]  /*fc80*/  LDSM.16.M88.4 R180, [R212+0x3000] ;  /* 0x00300000d4b4783b */ /* 0x000fea0000000200 */
[C---:B------:R-:W-:Y:S01]  /*fc90*/  HMMA.16816.F32.BF16 R24, R136.reuse, R150, RZ ;  /* 0x000000968818723c */ /* 0x040fe200000418ff */
[----:B------:R-:W4:Y:S05]  /*fca0*/  LDSM.16.M88.4 R148, [R212+0x1800] ;  /* 0x00180000d494783b */ /* 0x000f2a0000000200 */
[C---:B-----5:R-:W-:Y:S01]  /*fcb0*/  HMMA.16816.F32.BF16 R28, R136.reuse, R152, RZ ;  /* 0x00000098881c723c */ /* 0x060fe200000418ff */
[----:B------:R-:W-:Y:S05]  /*fcc0*/  LDSM.16.M88.4 R184, [R211] ;  /* 0x00000000d3b8783b */ /* 0x000fea0000000200 */
[C---:B-1----:R-:W-:Y:S01]  /*fcd0*/  HMMA.16816.F32.BF16 R32, R136.reuse, R154, RZ ;  /* 0x0000009a8820723c */ /* 0x042fe200000418ff */
[----:B------:R-:W1:Y:S05]  /*fce0*/  LDSM.16.M88.4 R152, [R212+0x2000] ;  /* 0x00200000d498783b */ /* 0x000e6a0000000200 */
[C---:B------:R-:W-:Y:S01]  /*fcf0*/  HMMA.16816.F32.BF16 R36, R136.reuse, R156, RZ ;  /* 0x0000009c8824723c */ /* 0x040fe200000418ff */
[----:B------:R-:W-:Y:S05]  /*fd00*/  LDSM.16.M88.4 R188, [R207+0xb000] ;  /* 0x00b00000cfbc783b */ /* 0x000fea0000000200 */
[C---:B------:R-:W-:Y:S01]  /*fd10*/  HMMA.16816.F32.BF16 R40, R136.reuse, R158, RZ ;  /* 0x0000009e8828723c */ /* 0x040fe200000418ff */
[----:B------:R-:W5:Y:S05]  /*fd20*/  LDSM.16.M88.4 R156, [R212+0x2800] ;  /* 0x00280000d49c783b */ /* 0x000f6a0000000200 */
        /* <DEDUP_REMOVED lines=8> */
[C---:B--2---:R-:W-:Y:S01]  /*fdb0*/  HMMA.16816.F32.BF16 R60, R136.reuse, R140, RZ ;  /* 0x0000008c883c723c */ /* 0x044fe200000418ff */
[----:B------:R-:W-:Y:S05]  /*fdc0*/  LDSM.16.M88.4 R200, [R209+0x4000] ;  /* 0x00400000d1c8783b */ /* 0x000fea0000000200 */
[----:B------:R-:W-:Y:S01]  /*fdd0*/  HMMA.16816.F32.BF16 R64, R136, R142, RZ ;  /* 0x0000008e8840723c */ /* 0x000fe200000418ff */
[----:B------:R-:W2:Y:S05]  /*fde0*/  LDSM.16.M88.4 R136, [R207+0x4800] ;  /* 0x00480000cf88783b */ /* 0x000eaa0000000200 */
[C---:B------:R-:W-:Y:S01]  /*fdf0*/  HMMA.16816.F32.BF16 R4, R168.reuse, R172, R4 ;  /* 0x000000aca804723c */ /* 0x040fe20000041804 */
[----:B------:R-:W2:Y:S05]  /*fe00*/  LDSM.16.M88.4 R140, [R207+0x5000] ;  /* 0x00500000cf8c783b */ /* 0x000eaa0000000200 */
[C---:B------:R-:W-:Y:S01]  /*fe10*/  HMMA.16816.F32.BF16 R8, R168.reuse, R174, R8 ;  /* 0x000000aea808723c */ /* 0x040fe20000041808 */
[----:B------:R-:W-:Y:S05]  /*fe20*/  LDSM.16.M88.4 R172, [R209+0x1000] ;  /* 0x00100000d1ac783b */ /* 0x000fea0000000200 */
[C---:B---3--:R-:W-:Y:S06]  /*fe30*/  HMMA.16816.F32.BF16 R12, R168.reuse, R176, R12 ;  /* 0x000000b0a80c723c */ /* 0x048fec000004180c */
[C---:B------:R-:W-:Y:S01]  /*fe40*/  HMMA.16816.F32.BF16 R16, R168.reuse, R178, R16 ;  /* 0x000000b2a810723c */ /* 0x040fe20000041810 */
[----:B------:R-:W-:Y:S05]  /*fe50*/  LDSM.16.M88.4 R176, [R209+0x1800] ;  /* 0x00180000d1b0783b */ /* 0x000fea0000000200 */
[C---:B------:R-:W-:Y:S06]  /*fe60*/  HMMA.16816.F32.BF16 R20, R168.reuse, R144, R20 ;  /* 0x00000090a814723c */ /* 0x040fec0000041814 */
        /* <DEDUP_REMOVED lines=16> */
[----:B------:R-:W5:Y:S05]  /*ff70*/  LDSM.16.M88.4 R160, [R207+0x7800] ;  /* 0x00780000cfa0783b */ /* 0x000f6a0000000200 */
[C---:B------:R-:W-:Y:S01]  /*ff80*/  HMMA.16816.F32.BF16 R4, R184.reuse, R164, R4 ;  /* 0x000000a4b804723c */ /* 0x040fe20000041804 */
[----:B------:R-:W-:Y:S05]  /*ff90*/  LDSM.16.M88.4 R168, [R209+0x800] ;  /* 0x00080000d1a8783b */ /* 0x000fea0000000200 */
[C---:B------:R-:W-:Y:S01]  /*ffa0*/  HMMA.16816.F32.BF16 R8, R184.reuse, R166, R8 ;  /* 0x000000a6b808723c */ /* 0x040fe20000041808 */
[----:B------:R-:W-:Y:S05]  /*ffb0*/  LDSM.16.M88.4 R164, [R209] ;  /* 0x00000000d1a4783b */ /* 0x000fea0000000200 */
[C---:B--2---:R-:W-:Y:S06]  /*ffc0*/  HMMA.16816.F32.BF16 R12, R184.reuse, R136, R12 ;  /* 0x00000088b80c723c */ /* 0x044fec000004180c */
[C---:B------:R-:W-:Y:S01]  /*ffd0*/  HMMA.16816.F32.BF16 R16, R184.reuse, R138, R16 ;  /* 0x0000008ab810723c */ /* 0x040fe20000041810 */
[----:B------:R-:W2:Y:S05]  /*ffe0*/  LDSM.16.M88.4 R136, [R210] ;  /* 0x00000000d288783b */ /* 0x000eaa0000000200 */
[C---:B------:R-:W-:Y:S06]  /*fff0*/  HMMA.16816.F32.BF16 R20, R184.reuse, R140, R20 ;  /* 0x0000008cb814723c */ /* 0x040fec0000041814 */
        /* <DEDUP_REMOVED lines=10> */
[----:B------:R-:W-:Y:S05]  /*100a0*/  LDSM.16.M88.4 R152, [R215+0x2000] ;  /* 0x00200000d798783b */ /* 0x000fea0000000200 */
[C---:B-----5:R-:W-:Y:S06]  /*100b0*/  HMMA.16816.F32.BF16 R52, R184.reuse, R156, R52 ;  /* 0x0000009cb834723c */ /* 0x060fec0000041834 */
[C---:B------:R-:W-:Y:S01]  /*100c0*/  HMMA.16816.F32.BF16 R56, R184.reuse, R158, R56 ;  /* 0x0000009eb838723c */ /* 0x040fe20000041838 */
[----:B------:R-:W1:Y:S05]  /*100d0*/  LDSM.16.M88.4 R156, [R214+0x8000] ;  /* 0x00800000d69c783b */ /* 0x000e6a0000000200 */
[C---:B------:R-:W-:Y:S06]  /*100e0*/  HMMA.16816.F32.BF16 R60, R184.reuse, R160, R60 ;  /* 0x000000a0b83c723c */ /* 0x040fec000004183c */
[----:B------:R-:W-:Y:S01]  /*100f0*/  HMMA.16816.F32.BF16 R64, R184, R162, R64 ;  /* 0x000000a2b840723c */ /* 0x000fe20000041840 */
[----:B------:R-:W5:Y:S05]  /*10100*/  LDSM.16.M88.4 R160, [R214+0x8800] ;  /* 0x00880000d6a0783b */ /* 0x000f6a0000000200 */
[C---:B--2---:R-:W-:Y:S01]  /*10110*/  HMMA.16816.F32.BF16 R4, R136.reuse, R164, R4 ;  /* 0x000000a48804723c */ /* 0x044fe20000041804 */
[----:B------:R-:W-:Y:S05]  /*10120*/  LDSM.16.M88.4 R184, [R207+0xa000] ;  /* 0x00a00000cfb8783b */ /* 0x000fea0000000200 */
        /* <DEDUP_REMOVED lines=13> */
[----:B------:R-:W2:Y:S05]  /*10200*/  LDSM.16.M88.4 R140, [R214+0x9800] ;  /* 0x00980000d68c783b */ /* 0x000eaa0000000200 */
[C---:B---3--:R-:W-:Y:S06]  /*10210*/  HMMA.16816.F32.BF16 R44, R136.reuse, R144, R44 ;  /* 0x00000090882c723c */ /* 0x048fec000004182c */
[C---:B------:R-:W-:Y:S01]  /*10220*/  HMMA.16816.F32.BF16 R48, R136.reuse, R146, R48 ;  /* 0x000000928830723c */ /* 0x040fe20000041830 */
[----:B------:R-:W3:Y:S05]  /*10230*/  LDSM.16.M88.4 R144, [R214+0xa000] ;  /* 0x00a00000d690783b */ /* 0x000eea0000000200 */
[C---:B------:R-:W-:Y:S06]  /*10240*/  HMMA.16816.F32.BF16 R52, R136.reuse, R180, R52 ;  /* 0x000000b48834723c */ /* 0x040fec0000041834 */
[C---:B------:R-:W-:Y:S01]  /*10250*/  HMMA.16816.F32.BF16 R56, R136.reuse, R182, R56 ;  /* 0x000000b68838723c */ /* 0x040fe20000041838 */
[----:B------:R-:W-:Y:S05]  /*10260*/  LDSM.16.M88.4 R180, [R207+0x9800] ;  /* 0x00980000cfb4783b */ /* 0x000fea0000000200 */
[C---:B----4-:R-:W-:Y:S06]  /*10270*/  HMMA.16816.F32.BF16 R60, R136.reuse, R148, R60 ;  /* 0x00000094883c723c */ /* 0x050fec000004183c */
[----:B------:R-:W-:Y:S01]  /*10280*/  HMMA.16816.F32.BF16 R64, R136, R150, R64 ;  /* 0x000000968840723c */ /* 0x000fe20000041840 */
[----:B------:R-:W4:Y:S05]  /*10290*/  LDSM.16.M88.4 R136, [R214+0xb000] ;  /* 0x00b00000d688783b */ /* 0x000f2a0000000200 */
[----:B------:R-:W4:Y:S01]  /*102a0*/  LDSM.16.M88.4 R148, [R214+0xb800] ;  /* 0x00b80000d694783b */ /* 0x000f220000000200 */
[C---:B-1----:R-:W-:Y:S06]  /*102b0*/  HMMA.16816.F32.BF16 R4, R152.reuse, R156, R4 ;  /* 0x0000009c9804723c */ /* 0x042fec0000041804 */
[C---:B------:R-:W-:Y:S01]  /*102c0*/  HMMA.16816.F32.BF16 R8, R152.reuse, R158, R8 ;  /* 0x0000009e9808723c */ /* 0x040fe20000041808 */
[----:B------:R-:W1:Y:S05]  /*102d0*/  LDSM.16.M88.4 R156, [R213+0x2000] ;  /* 0x00200000d59c783b */ /* 0x000e6a0000000200 */
[C---:B-----5:R-:W-:Y:S06]  /*102e0*/  HMMA.16816.F32.BF16 R12, R152.reuse, R160, R12 ;  /* 0x000000a0980c723c */ /* 0x060fec000004180c */
[C---:B------:R-:W-:Y:S01]  /*102f0*/  HMMA.16816.F32.BF16 R16, R152.reuse, R162, R16 ;  /* 0x000000a29810723c */ /* 0x040fe20000041810 */
[----:B------:R-:W5:Y:S05]  /*10300*/  LDSM.16.M88.4 R160, [R212+0x4800] ;  /* 0x00480000d4a0783b */ /* 0x000f6a0000000200 */
[C---:B--2---:R-:W-:Y:S06]  /*10310*/  HMMA.16816.F32.BF16 R20, R152.reuse, R164, R20 ;  /* 0x000000a49814723c */ /* 0x044fec0000041814 */
[C---:B------:R-:W-:Y:S01]  /*10320*/  HMMA.16816.F32.BF16 R24, R152.reuse, R166, R24 ;  /* 0x000000a69818723c */ /* 0x040fe20000041818 */
[----:B------:R-:W2:Y:S05]  /*10330*/  LDSM.16.M88.4 R164, [R212+0x5000] ;  /* 0x00500000d4a4783b */ /* 0x000eaa0000000200 */
[C---:B------:R-:W-:Y:S06]  /*10340*/  HMMA.16816.F32.BF16 R28, R152.reuse, R140, R28 ;  /* 0x0000008c981c723c */ /* 0x040fec000004181c */
[C---:B------:R-:W-:Y:S01]  /*10350*/  HMMA.16816.F32.BF16 R32, R152.reuse, R142, R32 ;  /* 0x0000008e9820723c */ /* 0x040fe20000041820 */
[----:B------:R-:W2:Y:S05]  /*10360*/  LDSM.16.M88.4 R140, [R212+0x5800] ;  /* 0x00580000d48c783b */ /* 0x000eaa0000000200 */
[C---:B---3--:R-:W-:Y:S06]  /*10370*/  HMMA.16816.F32.BF16 R36, R152.reuse, R144, R36 ;  /* 0x000000909824723c */ /* 0x048fec0000041824 */
[C---:B------:R-:W-:Y:S01]  /*10380*/  HMMA.16816.F32.BF16 R40, R152.reuse, R146, R40 ;  /* 0x000000929828723c */ /* 0x040fe20000041828 */
[----:B------:R-:W-:Y:S05]  /*10390*/  LDSM.16.M88.4 R144, [R212+0x6800] ;  /* 0x00680000d490783b */ /* 0x000fea0000000200 */
[C---:B------:R-:W-:Y:S06]  /*103a0*/  HMMA.16816.F32.BF16 R44, R152.reuse, R168, R44 ;  /* 0x000000a8982c723c */ /* 0x040fec000004182c */
[C---:B------:R-:W-:Y:S01]  /*103b0*/  HMMA.16816.F32.BF16 R48, R152.reuse, R170, R48 ;  /* 0x000000aa9830723c */ /* 0x040fe20000041830 */
[----:B------:R-:W-:Y:S05]  /*103c0*/  LDSM.16.M88.4 R168, [R211+0x2000] ;  /* 0x00200000d3a8783b */ /* 0x000fea0000000200 */
[C---:B----4-:R-:W-:Y:S06]  /*103d0*/  HMMA.16816.F32.BF16 R52, R152.reuse, R136, R52 ;  /* 0x000000889834723c */ /* 0x050fec0000041834 */
[C---:B------:R-:W-:Y:S01]  /*103e0*/  HMMA.16816.F32.BF16 R56, R152.reuse, R138, R56 ;  /* 0x0000008a9838723c */ /* 0x040fe20000041838 */
[----:B------:R-:W3:Y:S05]  /*103f0*/  LDSM.16.M88.4 R136, [R212+0x6000] ;  /* 0x00600000d488783b */ /* 0x000eea0000000200 */
[C---:B------:R-:W-:Y:S06]  /*10400*/  HMMA.16816.F32.BF16 R60, R152.reuse, R148, R60 ;  /* 0x00000094983c723c */ /* 0x040fec000004183c */
[----:B------:R-:W-:Y:S01]  /*10410*/  HMMA.16816.F32.BF16 R64, R152, R150, R64 ;  /* 0x000000969840723c */ /* 0x000fe20000041840 */
[----:B------:R-:W4:Y:S05]  /*10420*/  LDSM.16.M88.4 R148, [R212+0x7000] ;  /* 0x00700000d494783b */ /* 0x000f2a0000000200 */
[----:B------:R-:W4:Y:S01]  /*10430*/  LDSM.16.M88.4 R152, [R212+0x7800] ;  /* 0x00780000d498783b */ /* 0x000f220000000200 */
[C---:B-1----:R-:W-:Y:S06]  /*10440*/  HMMA.16816.F32.BF16 R4, R156.reuse, R172, R4 ;  /* 0x000000ac9c04723c */ /* 0x042fec0000041804 */
[C---:B------:R-:W-:Y:S01]  /*10450*/  HMMA.16816.F32.BF16 R8, R156.reuse, R174, R8 ;  /* 0x000000ae9c08723c */ /* 0x040fe20000041808 */
[----:B------:R-:W-:Y:S05]  /*10460*/  LDSM.16.M88.4 R172, [R207+0x9000] ;  /* 0x00900000cfac783b */ /* 0x000fea0000000200 */
[C---:B-----5:R-:W-:Y:S06]  /*10470*/  HMMA.16816.F32.BF16 R12, R156.reuse, R160, R12 ;  /* 0x000000a09c0c723c */ /* 0x060fec000004180c */
[C---:B------:R-:W-:Y:S01]  /*10480*/  HMMA.16816.F32.BF16 R16, R156.reuse, R162, R16 ;  /* 0x000000a29c10723c */ /* 0x040fe20000041810 */
[----:B------:R-:W1:Y:S05]  /*10490*/  LDSM.16.M88.4 R160, [R207+0x8800] ;  /* 0x00880000cfa0783b */ /* 0x000e6a0000000200 */
[C---:B--2---:R-:W-:Y:S06]  /*104a0*/  HMMA.16816.F32.BF16 R20, R156.reuse, R164, R20 ;  /* 0x000000a49c14723c */ /* 0x044fec0000041814 */
[C---:B------:R-:W-:Y:S01]  /*104b0*/  HMMA.16816.F32.BF16 R24, R156.reuse, R166, R24 ;  /* 0x000000a69c18723c */ /* 0x040fe20000041818 */
[----:B------:R-:W2:Y:S05]  /*104c0*/  LDSM.16.M88.4 R164, [R207+0xa800] ;  /* 0x00a80000cfa4783b */ /* 0x000eaa0000000200 */
[C---:B------:R-:W-:Y:S06]  /*104d0*/  HMMA.16816.F32.BF16 R28, R156.reuse, R140, R28 ;  /* 0x0000008c9c1c723c */ /* 0x040fec000004181c */
[C---:B------:R-:W-:Y:S01]  /*104e0*/  HMMA.16816.F32.BF16 R32, R156.reuse, R142, R32 ;  /* 0x0000008e9c20723c */ /* 0x040fe20000041820 */
[----:B------:R-:W-:Y:S05]  /*104f0*/  LDSM.16.M88.4 R140, [R209+0x5000] ;  /* 0x00500000d18c783b */ /* 0x000fea0000000200 */
[C---:B---3--:R-:W-:Y:S06]  /*10500*/  HMMA.16816.F32.BF16 R36, R156.reuse, R136, R36 ;  /* 0x000000889c24723c */ /* 0x048fec0000041824 */
[C---:B------:R-:W-:Y:S01]  /*10510*/  HMMA.16816.F32.BF16 R40, R156.reuse, R138, R40 ;  /* 0x0000008a9c28723c */ /* 0x040fe20000041828 */
[----:B------:R-:W3:Y:S05]  /*10520*/  LDSM.16.M88.4 R136, [R209+0x4800] ;  /* 0x00480000d188783b */ /* 0x000eea0000000200 */
[C---:B------:R-:W-:Y:S06]  /*10530*/  HMMA.16816.F32.BF16 R44, R156.reuse, R144, R44 ;  /* 0x000000909c2c723c */ /* 0x040fec000004182c */
[C---:B------:R-:W-:Y:S06]  /*10540*/  HMMA.16816.F32.BF16 R48, R156.reuse, R146, R48 ;  /* 0x000000929c30723c */ /* 0x040fec0000041830 */
[C---:B----4-:R-:W-:Y:S06]  /*10550*/  HMMA.16816.F32.BF16 R52, R156.reuse, R148, R52 ;  /* 0x000000949c34723c */ /* 0x050fec0000041834 */
[C---:B------:R-:W-:Y:S06]  /*10560*/  HMMA.16816.F32.BF16 R56, R156.reuse, R150, R56 ;  /* 0x000000969c38723c */ /* 0x040fec0000041838 */
[C---:B------:R-:W-:Y:S06]  /*10570*/  HMMA.16816.F32.BF16 R60, R156.reuse, R152, R60 ;  /* 0x000000989c3c723c */ /* 0x040fec000004183c */
[----:B------:R-:W-:Y:S06]  /*10580*/  HMMA.16816.F32.BF16 R64, R156, R154, R64 ;  /* 0x0000009a9c40723c */ /* 0x000fec0000041840 */
[C---:B------:R-:W-:Y:S06]  /*10590*/  HMMA.16816.F32.BF16 R4, R168.reuse, R176, R4 ;  /* 0x000000b0a804723c */ /* 0x040fec0000041804 */
[C---:B------:R-:W-:Y:S06]  /*105a0*/  HMMA.16816.F32.BF16 R8, R168.reuse, R178, R8 ;  /* 0x000000b2a808723c */ /* 0x040fec0000041808 */
[C---:B-1----:R-:W-:Y:S06]  /*105b0*/  HMMA.16816.F32.BF16 R12, R168.reuse, R160, R12 ;  /* 0x000000a0a80c723c */ /* 0x042fec000004180c */
[C---:B------:R-:W-:Y:S06]  /*105c0*/  HMMA.16816.F32.BF16 R16, R168.reuse, R162, R16 ;  /* 0x000000a2a810723c */ /* 0x040fec0000041810 */
[C---:B------:R-:W-:Y:S06]  /*105d0*/  HMMA.16816.F32.BF16 R20, R168.reuse, R172, R20 ;  /* 0x000000aca814723c */ /* 0x040fec0000041814 */
[C---:B------:R-:W-:Y:S06]  /*105e0*/  HMMA.16816.F32.BF16 R24, R168.reuse, R174, R24 ;  /* 0x000000aea818723c */ /* 0x040fec0000041818 */
[C---:B------:R-:W-:Y:S06]  /*105f0*/  HMMA.16816.F32.BF16 R28, R168.reuse, R180, R28 ;  /* 0x000000b4a81c723c */ /* 0x040fec000004181c */
[C---:B------:R-:W-:Y:S06]  /*10600*/  HMMA.16816.F32.BF16 R32, R168.reuse, R182, R32 ;  /* 0x000000b6a820723c */ /* 0x040fec0000041820 */
[C---:B------:R-:W-:Y:S06]  /*10610*/  HMMA.16816.F32.BF16 R36, R168.reuse, R184, R36 ;  /* 0x000000b8a824723c */ /* 0x040fec0000041824 */
[C---:B------:R-:W-:Y:S06]  /*10620*/  HMMA.16816.F32.BF16 R40, R168.reuse, R186, R40 ;  /* 0x000000baa828723c */ /* 0x040fec0000041828 */
[C---:B--2---:R-:W-:Y:S06]  /*10630*/  HMMA.16816.F32.BF16 R44, R168.reuse, R164, R44 ;  /* 0x000000a4a82c723c */ /* 0x044fec000004182c */
[C---:B------:R-:W-:Y:S06]  /*10640*/  HMMA.16816.F32.BF16 R48, R168.reuse, R166, R48 ;  /* 0x000000a6a830723c */ /* 0x040fec0000041830 */
[C---:B------:R-:W-:Y:S06]  /*10650*/  HMMA.16816.F32.BF16 R52, R168.reuse, R188, R52 ;  /* 0x000000bca834723c */ /* 0x040fec0000041834 */
[C---:B------:R-:W-:Y:S06]  /*10660*/  HMMA.16816.F32.BF16 R56, R168.reuse, R190, R56 ;  /* 0x000000bea838723c */ /* 0x040fec0000041838 */
[C---:B------:R-:W-:Y:S06]  /*10670*/  HMMA.16816.F32.BF16 R60, R168.reuse, R192, R60 ;  /* 0x000000c0a83c723c */ /* 0x040fec000004183c */
[----:B------:R-:W-:Y:S06]  /*10680*/  HMMA.16816.F32.BF16 R64, R168, R194, R64 ;  /* 0x000000c2a840723c */ /* 0x000fec0000041840 */
[C---:B------:R-:W-:Y:S06]  /*10690*/  HMMA.16816.F32.BF16 R4, R196.reuse, R200, R4 ;  /* 0x000000c8c404723c */ /* 0x040fec0000041804 */
[C---:B------:R-:W-:Y:S06]  /*106a0*/  HMMA.16816.F32.BF16 R8, R196.reuse, R202, R8 ;  /* 0x000000cac408723c */ /* 0x040fec0000041808 */
[C---:B---3--:R-:W-:Y:S06]  /*106b0*/  HMMA.16816.F32.BF16 R12, R196.reuse, R136, R12 ;  /* 0x00000088c40c723c */ /* 0x048fec000004180c */
[C---:B------:R-:W-:Y:S01]  /*106c0*/  HMMA.16816.F32.BF16 R16, R196.reuse, R138, R16 ;  /* 0x0000008ac410723c */ /* 0x040fe20000041810 */
[----:B------:R-:W1:Y:S05]  /*106d0*/  LDSM.16.M88.4 R136, [R209+0x5800] ;  /* 0x00580000d188783b */ /* 0x000e6a0000000200 */
[C---:B------:R-:W-:Y:S05]  /*106e0*/  HMMA.16816.F32.BF16 R20, R196.reuse, R140, R20 ;  /* 0x0000008cc414723c */ /* 0x040fea0000041814 */
[----:B------:R-:W-:Y:S01]  /*106f0*/  FMUL.FTZ R133, R4, UR5 ;  /* 0x0000000504857c20 */ /* 0x000fe20008410000 */
[C---:B------:R-:W-:Y:S01]  /*10700*/  HMMA.16816.F32.BF16 R24, R196.reuse, R142, R24 ;  /* 0x0000008ec418723c */ /* 0x040fe20000041818 */
[----:B------:R-:W2:Y:S02]  /*10710*/  LDSM.16.M88.4 R140, [R209+0x6000] ;  /* 0x00600000d18c783b */ /* 0x000ea40000000200 */
[----:B------:R3:W4:Y:S02]  /*10720*/  MUFU.TANH R168, R133 ;  /* 0x0000008500a87308 */ /* 0x0007240000002400 */
[----:B------:R-:W-:Y:S01]  /*10730*/  FMUL.FTZ R0, R6, UR5 ;  /* 0x0000000506007c20 */ /* 0x000fe20008410000 */
[----:B------:R-:W-:Y:S01]  /*10740*/  FMUL.FTZ R134, R8, UR5 ;  /* 0x0000000508867c20 */ /* 0x000fe20008410000 */
[----:B------:R-:W-:Y:S01]  /*10750*/  FMUL.FTZ R132, R5, UR5 ;  /* 0x0000000505847c20 */ /* 0x000fe20008410000 */
[----:B------:R-:W-:Y:S05]  /*10760*/  FMUL.FTZ R2, R7, UR5 ;  /* 0x0000000507027c20 */ /* 0x000fea0008410000 */
[----:B------:R5:W1:Y:S01]  /*10770*/  MUFU.TANH R147, R0 ;  /* 0x0000000000937308 */ /* 0x000a620000002400 */
[----:B------:R-:W-:Y:S01]  /*10780*/  FMUL.FTZ R180, R14, UR5 ;  /* 0x000000050eb47c20 */ /* 0x000fe20008410000 */
[----:B------:R-:W-:Y:S01]  /*10790*/  FMUL.FTZ R181, R13, UR5 ;  /* 0x000000050db57c20 */ /* 0x000fe20008410000 */
[----:B------:R-:W-:Y:S07]  /*107a0*/  FMUL.FTZ R182, R12, UR5 ;  /* 0x000000050cb67c20 */ /* 0x000fee0008410000 */
[----:B------:R4:W2:Y:S01]  /*107b0*/  MUFU.TANH R172, R134 ;  /* 0x0000008600ac7308 */ /* 0x0008a20000002400 */
[----:B---3--:R-:W-:Y:S09]  /*107c0*/  FMUL.FTZ R133, R9, UR5 ;  /* 0x0000000509857c20 */ /* 0x008ff20008410000 */
[----:B------:R3:W2:Y:S01]  /*107d0*/  MUFU.TANH R8, R133 ;  /* 0x0000008500087308 */ /* 0x0006a20000002400 */
[----:B-----5:R-:W-:Y:S01]  /*107e0*/  FMUL.FTZ R0, R11, UR5 ;  /* 0x000000050b007c20 */ /* 0x020fe20008410000 */
[C---:B-1----:R-:W-:Y:S08]  /*107f0*/  HMMA.16816.F32.BF16 R28, R196.reuse, R136, R28 ;  /* 0x00000088c41c723c */ /* 0x042ff0000004181c */
[----:B------:R1:W1:Y:S01]  /*10800*/  MUFU.TANH R164, R132 ;  /* 0x0000008400a47308 */ /* 0x0002620000002400 */
[C---:B------:R-:W-:Y:S01]  /*10810*/  HMMA.16816.F32.BF16 R32, R196.reuse, R138, R32 ;  /* 0x0000008ac420723c */ /* 0x040fe20000041820 */
[----:B------:R-:W5:Y:S02]  /*10820*/  LDSM.16.M88.4 R136, [R209+0x6800] ;  /* 0x00680000d188783b */ /* 0x000f640000000200 */
[----:B----4-:R-:W-:Y:S03]  /*10830*/  FMUL.FTZ R134, R15, UR5 ;  /* 0x000000050f867c20 */ /* 0x010fe60008410000 */
[C---:B--2---:R-:W-:Y:S03]  /*10840*/  HMMA.16816.F32.BF16 R36, R196.reuse, R140, R36 ;  /* 0x0000008cc424723c */ /* 0x044fe60000041824 */
[----:B------:R2:W4:Y:S02]  /*10850*/  MUFU.TANH R176, R2 ;  /* 0x0000000200b07308 */ /* 0x0005240000002400 */
[----:B---3--:R-:W-:Y:S01]  /*10860*/  FMUL.FTZ R133, R17, UR5 ;  /* 0x0000000511857c20 */ /* 0x008fe20008410000 */
[C---:B------:R-:W-:Y:S07]  /*10870*/  HMMA.16816.F32.BF16 R40, R196.reuse, R142, R40 ;  /* 0x0000008ec428723c */ /* 0x040fee0000041828 */
[----:B------:R3:W3:Y:S01]  /*10880*/  MUFU.TANH R11, R0 ;  /* 0x00000000000b7308 */ /* 0x0006e20000002400 */
[----:B-1----:R-:W-:Y:S09]  /*10890*/  FMUL.FTZ R132, R10, UR5 ;  /* 0x000000050a847c20 */ /* 0x002ff20008410000 */
[----:B------:R1:W1:Y:S01]  /*108a0*/  MUFU.TANH R151, R134 ;  /* 0x0000008600977308 */ /* 0x0002620000002400 */
[----:B------:R-:W-:Y:S01]  /*108b0*/  FMUL.FTZ R32, R32, UR5 ;  /* 0x0000000520207c20 */ /* 0x000fe20008410000 */
[----:B------:R-:W-:Y:S01]  /*108c0*/  FMUL.FTZ R33, R33, UR5 ;  /* 0x0000000521217c20 */ /* 0x000fe20008410000 */
[----:B------:R-:W-:Y:S01]  /*108d0*/  FMUL.FTZ R34, R34, UR5 ;  /* 0x0000000522227c20 */ /* 0x000fe20008410000 */
[----:B------:R-:W-:Y:S01]  /*108e0*/  FMUL.FTZ R35, R35, UR5 ;  /* 0x0000000523237c20 */ /* 0x000fe20008410000 */
[----:B--2---:R-:W-:Y:S01]  /*108f0*/  FMUL.FTZ R2, R16, UR5 ;  /* 0x0000000510027c20 */ /* 0x004fe20008410000 */
[----:B------:R-:W-:Y:S04]  /*10900*/  FMUL.FTZ R36, R36, UR5 ;  /* 0x0000000524247c20 */ /* 0x000fe80008410000 */
[----:B------:R-:W2:Y:S01]  /*10910*/  MUFU.TANH R166, R32 ;  /* 0x0000002000a67308 */ /* 0x000ea20000002400 */
[----:B------:R-:W-:Y:S01]  /*10920*/  FMUL.FTZ R37, R37, UR5 ;  /* 0x0000000525257c20 */ /* 0x000fe20008410000 */
[----:B------:R-:W-:Y:S01]  /*10930*/  FMUL.FTZ R38, R38, UR5 ;  /* 0x0000000526267c20 */ /* 0x000fe20008410000 */
[----:B------:R-:W-:Y:S01]  /*10940*/  FMUL.FTZ R39, R39, UR5 ;  /* 0x0000000527277c20 */ /* 0x000fe20008410000 */
[----:B---3--:R-:W-:Y:S01]  /*10950*/  FMUL.FTZ R0, R19, UR5 ;  /* 0x0000000513007c20 */ /* 0x008fe20008410000 */
[----:B------:R-:W-:Y:S01]  /*10960*/  FMUL.FTZ R40, R40, UR5 ;  /* 0x0000000528287c20 */ /* 0x000fe20008410000 */
[----:B------:R-:W-:Y:S01]  /*10970*/  FMUL.FTZ R41, R41, UR5 ;  /* 0x0000000529297c20 */ /* 0x000fe20008410000 */
[----:B------:R-:W-:Y:S03]  /*10980*/  FMUL.FTZ R42, R42, UR5 ;  /* 0x000000052a2a7c20 */ /* 0x000fe60008410000 */
[----:B------:R-:W3:Y:S01]  /*10990*/  MUFU.TANH R158, R33 ;  /* 0x00000021009e7308 */ /* 0x000ee20000002400 */
[----:B-1----:R-:W-:Y:S01]  /*109a0*/  FMUL.FTZ R134, R23, UR5 ;  /* 0x0000000517867c20 */ /* 0x002fe20008410000 */
[C---:B-----5:R-:W-:Y:S03]  /*109b0*/  HMMA.16816.F32.BF16 R44, R196.reuse, R136, R44 ;  /* 0x00000088c42c723c */ /* 0x060fe6000004182c */
[----:B------:R-:W-:Y:S05]  /*109c0*/  FMUL.FTZ R43, R43, UR5 ;  /* 0x000000052b2b7c20 */ /* 0x000fea0008410000 */
[----:B------:R-:W1:Y:S01]  /*109d0*/  MUFU.TANH R165, R34 ;  /* 0x0000002200a57308 */ /* 0x000e620000002400 */
[C---:B------:R-:W-:Y:S09]  /*109e0*/  HMMA.16816.F32.BF16 R48, R196.reuse, R138, R48 ;  /* 0x0000008ac430723c */ /* 0x040ff20000041830 */
[----:B------:R5:W1:Y:S10]  /*109f0*/  MUFU.TANH R161, R35 ;  /* 0x0000002300a17308 */ /* 0x000a740000002400 */
[----:B------:R-:W1:Y:S01]  /*10a00*/  MUFU.TANH R162, R36 ;  /* 0x0000002400a27308 */ /* 0x000e620000002400 */
[----:B------:R-:W-:Y:S01]  /*10a10*/  FMUL.FTZ R44, R44, UR5 ;  /* 0x000000052c2c7c20 */ /* 0x000fe20008410000 */
[----:B------:R-:W-:Y:S01]  /*10a20*/  FMUL.FTZ R45, R45, UR5 ;  /* 0x000000052d2d7c20 */ /* 0x000fe20008410000 */
[----:B------:R-:W-:Y:S01]  /*10a30*/  FMUL.FTZ R46, R46, UR5 ;  /* 0x000000052e2e7c20 */ /* 0x000fe20008410000 */
[----:B------:R-:W-:Y:S06]  /*10a40*/  FMUL.FTZ R47, R47, UR5 ;  /* 0x000000052f2f7c20 */ /* 0x000fec0008410000 */
[----:B------:R-:W1:Y:S01]  /*10a50*/  MUFU.TANH R252, R37 ;  /* 0x0000002500fc7308 */ /* 0x000e620000002400 */
[----:B-----5:R-:W5:Y:S01]  /*10a60*/  LDSM.16.M88.4 R32, [R209+0x7000] ;  /* 0x00700000d120783b */ /* 0x020f620000000200 */
[----:B------:R-:W-:Y:S01]  /*10a70*/  FMUL.FTZ R48, R48, UR5 ;  /* 0x0000000530307c20 */ /* 0x000fe20008410000 */
[----:B------:R-:W-:Y:S01]  /*10a80*/  FMUL.FTZ R49, R49, UR5 ;  /* 0x0000000531317c20 */ /* 0x000fe20008410000 */
[----:B------:R-:W-:Y:S01]  /*10a90*/  FMUL.FTZ R50, R50, UR5 ;  /* 0x0000000532327c20 */ /* 0x000fe20008410000 */
[----:B------:R-:W-:Y:S05]  /*10aa0*/  FMUL.FTZ R51, R51, UR5 ;  /* 0x0000000533337c20 */ /* 0x000fea0008410000 */
[----:B------:R-:W1:Y:S10]  /*10ab0*/  MUFU.TANH R163, R38 ;  /* 0x0000002600a37308 */ /* 0x000e740000002400 */
[----:B------:R4:W1:Y:S10]  /*10ac0*/  MUFU.TANH R159, R39 ;  /* 0x00000027009f7308 */ /* 0x0008740000002400 */
[----:B------:R2:W1:Y:S10]  /*10ad0*/  MUFU.TANH R146, R133 ;  /* 0x0000008500927308 */ /* 0x0004740000002400 */
[----:B------:R3:W1:Y:S01]  /*10ae0*/  MUFU.TANH R10, R132 ;  /* 0x00000084000a7308 */ /* 0x0006620000002400 */
[----:B----4-:R-:W4:Y:S01]  /*10af0*/  LDSM.16.M88.4 R36, [R209+0x7800] ;  /* 0x00780000d124783b */ /* 0x010f220000000200 */
[----:B------:R-:W-:Y:S08]  /*10b00*/  DEPBAR.LE SB0, 0x0 ;  /* 0x000080000000791a */ /* 0x000ff00000000000 */
[----:B------:R1:W1:Y:S01]  /*10b10*/  MUFU.TANH R153, R180 ;  /* 0x000000b400997308 */ /* 0x0002620000002400 */
[----:B------:R-:W-:Y:S01]  /*10b20*/  BAR.SYNC.DEFER_BLOCKING 0x0 ;  /* 0x0000000000007b1d */ /* 0x000fe20000010000 */
[C---:B-----5:R-:W-:Y:S05]  /*10b30*/  HMMA.16816.F32.BF16 R52, R196.reuse, R32, R52 ;  /* 0x00000020c434723c */ /* 0x060fea0000041834 */
[----:B--2---:R-:W-:Y:S03]  /*10b40*/  FMUL.FTZ R133, R24, UR5 ;  /* 0x0000000518857c20 */ /* 0x004fe60008410000 */
[----:B------:R2:W2:Y:S01]  /*10b50*/  MUFU.TANH R149, R2 ;  /* 0x0000000200957308 */ /* 0x0004a20000002400 */
[C---:B------:R-:W-:Y:S03]  /*10b60*/  HMMA.16816.F32.BF16 R56, R196.reuse, R34, R56 ;  /* 0x00000022c438723c */ /* 0x040fe60000041838 */
[----:B---3--:R-:W-:Y:S06]  /*10b70*/  FMUL.FTZ R132, R18, UR5 ;  /* 0x0000000512847c20 */ /* 0x008fec0008410000 */
[----:B------:R3:W3:Y:S02]  /*10b80*/  MUFU.TANH R177, R0 ;  /* 0x0000000000b17308 */ /* 0x0006e40000002400 */
[----:B-1----:R-:W-:Y:S08]  /*10b90*/  FMUL.FTZ R180, R21, UR5 ;  /* 0x0000000515b47c20 */ /* 0x002ff00008410000 */
[----:B------:R1:W1:Y:S01]  /*10ba0*/  MUFU.TANH R171, R134 ;  /* 0x0000008600ab7308 */ /* 0x0002620000002400 */
[----:B--2---:R-:W-:Y:S01]  /*10bb0*/  FMUL.FTZ R2, R22, UR5 ;  /* 0x0000000516027c20 */ /* 0x004fe20008410000 */
[----:B------:R-:W-:Y:S01]  /*10bc0*/  FMUL.FTZ R52, R52, UR5 ;  /* 0x0000000534347c20 */ /* 0x000fe20008410000 */
[----:B------:R-:W-:Y:S01]  /*10bd0*/  FMUL.FTZ R53, R53, UR5 ;  /* 0x0000000535357c20 */ /* 0x000fe20008410000 */
[----:B------:R-:W-:Y:S01]  /*10be0*/  FMUL.FTZ R54, R54, UR5 ;  /* 0x0000000536367c20 */ /* 0x000fe20008410000 */
[----:B------:R-:W-:Y:S05]  /*10bf0*/  FMUL.FTZ R55, R55, UR5 ;  /* 0x0000000537377c20 */ /* 0x000fea0008410000 */
[----:B------:R2:W2:Y:S01]  /*10c00*/  MUFU.TANH R178, R133 ;  /* 0x0000008500b27308 */ /* 0x0004a20000002400 */
[C---:B----4-:R-:W-:Y:S03]  /*10c10*/  HMMA.16816.F32.BF16 R60, R196.reuse, R36, R60 ;  /* 0x00000024c43c723c */ /* 0x050fe6000004183c */
[----:B---3--:R-:W-:Y:S01]  /*10c20*/  FMUL.FTZ R0, R25, UR5 ;  /* 0x0000000519007c20 */ /* 0x008fe20008410000 */
[----:B------:R-:W-:Y:S01]  /*10c30*/  FMUL.FTZ R56, R56, UR5 ;  /* 0x0000000538387c20 */ /* 0x000fe20008410000 */
[----:B------:R-:W-:Y:S01]  /*10c40*/  FMUL.FTZ R57, R57, UR5 ;  /* 0x0000000539397c20 */ /* 0x000fe20008410000 */
[----:B------:R-:W-:Y:S03]  /*10c50*/  HMMA.16816.F32.BF16 R64, R196, R38, R64 ;  /* 0x00000026c440723c */ /* 0x000fe60000041840 */
[----:B------:R3:W4:Y:S02]  /*10c60*/  MUFU.TANH R156, R181 ;  /* 0x000000b5009c7308 */ /* 0x0007240000002400 */
[----:B-1----:R-:W-:Y:S01]  /*10c70*/  FMUL.FTZ R134, R29, UR5 ;  /* 0x000000051d867c20 */ /* 0x002fe20008410000 */
[----:B------:R-:W-:Y:S01]  /*10c80*/  FMUL.FTZ R58, R58, UR5 ;  /* 0x000000053a3a7c20 */ /* 0x000fe20008410000 */
[----:B------:R-:W-:Y:S06]  /*10c90*/  FMUL.FTZ R59, R59, UR5 ;  /* 0x000000053b3b7c20 */ /* 0x000fec0008410000 */
[----:B------:R1:W1:Y:S01]  /*10ca0*/  MUFU.TANH R179, R132 ;  /* 0x0000008400b37308 */ /* 0x0002620000002400 */
[----:B--2---:R-:W-:Y:S09]  /*10cb0*/  FMUL.FTZ R133, R30, UR5 ;  /* 0x000000051e857c20 */ /* 0x004ff20008410000 */
[----:B------:R2:W2:Y:S01]  /*10cc0*/  MUFU.TANH R150, R180 ;  /* 0x000000b400967308 */ /* 0x0004a20000002400 */
[----:B---3--:R-:W-:Y:S01]  /*10cd0*/  FMUL.FTZ R181, R20, UR5 ;  /* 0x0000000514b57c20 */ /* 0x008fe20008410000 */
[----:B------:R-:W-:Y:S01]  /*10ce0*/  FMUL.FTZ R60, R60, UR5 ;  /* 0x000000053c3c7c20 */ /* 0x000fe20008410000 */
[----:B------:R-:W-:Y:S01]  /*10cf0*/  FMUL.FTZ R61, R61, UR5 ;  /* 0x000000053d3d7c20 */ /* 0x000fe20008410000 */
[----:B------:R-:W-:Y:S01]  /*10d00*/  FMUL.FTZ R62, R62, UR5 ;  /* 0x000000053e3e7c20 */ /* 0x000fe20008410000 */
[----:B------:R-:W-:Y:S01]  /*10d10*/  FMUL.FTZ R63, R63, UR5 ;  /* 0x000000053f3f7c20 */ /* 0x000fe20008410000 */
[----:B------:R-:W-:Y:S04]  /*10d20*/  FMUL.FTZ R64, R64, UR5 ;  /* 0x0000000540407c20 */ /* 0x000fe80008410000 */
[----:B------:R3:W3:Y:S01]  /*10d30*/  MUFU.TANH R173, R2 ;  /* 0x0000000200ad7308 */ /* 0x0006e20000002400 */
[----:B-1----:R-:W-:Y:S01]  /*10d40*/  FMUL.FTZ R132, R26, UR5 ;  /* 0x000000051a847c20 */ /* 0x002fe20008410000 */
[----:B------:R-:W-:Y:S01]  /*10d50*/  FMUL.FTZ R65, R65, UR5 ;  /* 0x0000000541417c20 */ /* 0x000fe20008410000 */
[----:B------:R-:W-:Y:S01]  /*10d60*/  FMUL.FTZ R66, R66, UR5 ;  /* 0x0000000542427c20 */ /* 0x000fe20008410000 */
[----:B------:R-:W-:Y:S06]  /*10d70*/  FMUL.FTZ R67, R67, UR5 ;  /* 0x0000000543437c20 */ /* 0x000fec0008410000 */
[----:B------:R1:W1:Y:S01]  /*10d80*/  MUFU.TANH R174, R0 ;  /* 0x0000000000ae7308 */ /* 0x0002620000002400 */
[----:B--2---:R-:W-:Y:S09]  /*10d90*/  FMUL.FTZ R180, R28, UR5 ;  /* 0x000000051cb47c20 */ /* 0x004ff20008410000 */
[----:B------:R-:W2:Y:S01]  /*10da0*/  MUFU.TANH R160, R182 ;  /* 0x000000b600a07308 */ /* 0x000ea20000002400 */
[----:B---3--:R-:W-:Y:S09]  /*10db0*/  FMUL.FTZ R2, R27, UR5 ;  /* 0x000000051b027c20 */ /* 0x008ff20008410000 */
[----:B------:R-:W3:Y:S01]  /*10dc0*/  MUFU.TANH R154, R134 ;  /* 0x00000086009a7308 */ /* 0x000ee20000002400 */
[----:B-1----:R-:W-:Y:S09]  /*10dd0*/  FMUL.FTZ R0, R31, UR5 ;  /* 0x000000051f007c20 */ /* 0x002ff20008410000 */
[----:B------:R-:W1:Y:S10]  /*10de0*/  MUFU.TANH R155, R133 ;  /* 0x00000085009b7308 */ /* 0x000e740000002400 */
[----:B------:R5:W1:Y:S10]  /*10df0*/  MUFU.TANH R175, R181 ;  /* 0x000000b500af7308 */ /* 0x000a740000002400 */
[----:B------:R-:W1:Y:S10]  /*10e00*/  MUFU.TANH R169, R132 ;  /* 0x0000008400a97308 */ /* 0x000e740000002400 */
[----:B------:R-:W1:Y:S01]  /*10e10*/  MUFU.TANH R167, R2 ;  /* 0x0000000200a77308 */ /* 0x000e620000002400 */
[----:B-----5:R-:W-:Y:S09]  /*10e20*/  MOV R181, R243 ;  /* 0x000000f300b57202 */ /* 0x020ff20000000f00 */
[----:B------:R5:W1:Y:S10]  /*10e30*/  MUFU.TANH R170, R180 ;  /* 0x000000b400aa7308 */ /* 0x000a740000002400 */
[----:B------:R1:W1:Y:S10]  /*10e40*/  MUFU.TANH R157, R0 ;  /* 0x00000000009d7308 */ /* 0x0002740000002400 */
[----:B------:R1:W1:Y:S01]  /*10e50*/  MUFU.TANH R250, R40 ;  /* 0x0000002800fa7308 */ /* 0x0002620000002400 */
[----:B-----5:R-:W-:Y:S09]  /*10e60*/  MOV R180, R242 ;  /* 0x000000f200b47202 */ /* 0x020ff20000000f00 */
[----:B------:R1:W1:Y:S10]  /*10e70*/  MUFU.TANH R248, R41 ;  /* 0x0000002900f87308 */ /* 0x0002740000002400 */
        /* <DEDUP_REMOVED lines=25> */
[----:B------:R1:W1:Y:S01]  /*11010*/  MUFU.TANH R133, R67 ;  /* 0x0000004300857308 */ /* 0x0002620000002400 */
[----:B--234-:R-:W-:Y:S05]  /*11020*/  @!P1 BRA `(.L_x_865) ;  /* 0x0000000c00149947 */ /* 0x01cfea0003800000 */
[----:B------:R-:W-:Y:S01]  /*11030*/  ULDC.64 UR10, c[0x0][0x248] ;  /* 0x00009200000a7ab9 */ /* 0x000fe20000000a00 */
[----:B------:R-:W-:Y:S02]  /*11040*/  MOV R2, R235 ;  /* 0x000000eb00027202 */ /* 0x000fe40000000f00 */
[----:B-1----:R-:W-:Y:S01]  /*11050*/  MOV R0, R234 ;  /* 0x000000ea00007202 */ /* 0x002fe20000000f00 */
        /* <DEDUP_REMOVED lines=54> */
[----:B------:R-:W-:Y:S01]  /*113c0*/  SHF.R.S32.HI R9, RZ, 0x1f, R6 ;  /* 0x0000001fff097819 */ /* 0x000fe20000011406 */
[----:B------:R-:W-:Y:S04]  /*113d0*/  IMAD.WIDE.U32 R12, R6, UR8, RZ ;  /* 0x00000008060c7c25 */ /* 0x000fe8000f8e00ff */
[----:B------:R-:W-:Y:S05]  /*113e0*/  IMAD R0, R9, UR8, R0 ;  /* 0x0000000809007c24 */ /* 0x000fea000f8e0200 */
        /* <DEDUP_REMOVED lines=8> */
.L_x_866:
        /* <DEDUP_REMOVED lines=129> */
.L_x_865:
[----:B--2---:R-:W-:Y:S01]  /*11c80*/  FMNMX.FTZ R5, R168, R135, !PT ;  /* 0x00000087a8057209 */ /* 0x004fe20007810000 */
[----:B------:R-:W-:Y:S01]  /*11c90*/  LDSM.16.MT88.4 R20, [R206+0xc000] ;  /* 0x00c00000ce14783b */ /* 0x000fe20000004200 */
[----:B------:R-:W-:Y:S01]  /*11ca0*/  FMNMX.FTZ R7, R147, R3, !PT ;  /* 0x0000000393077209 */ /* 0x000fe20007810000 */
[----:B------:R-:W-:Y:S01]  /*11cb0*/  UMOV UR11, UR16 ;  /* 0x00000010000b7c82 */ /* 0x000fe20008000000 */
[----:B------:R-:W-:Y:S01]  /*11cc0*/  FMNMX.FTZ R5, R164, R5, !PT ;  /* 0x00000005a4057209 */ /* 0x000fe20007810000 */
[----:B------:R-:W-:Y:S01]  /*11cd0*/  UMOV UR10, UR15 ;  /* 0x0000000f000a7c82 */ /* 0x000fe20008000000 */
[----:B------:R-:W-:Y:S02]  /*11ce0*/  FMNMX.FTZ R7, R176, R7, !PT ;  /* 0x00000007b0077209 */ /* 0x000fe40007810000 */
[----:B------:R-:W-:Y:S01]  /*11cf0*/  FMNMX.FTZ R5, R172, R5, !PT ;  /* 0x00000005ac057209 */ /* 0x000fe20007810000 */
[----:B------:R-:W-:Y:S01]  /*11d00*/  LDSM.16.MT88.4 R28, [R205+0xc000] ;  /* 0x00c00000cd1c783b */ /* 0x000fe20000004200 */
[----:B-1----:R-:W-:Y:S02]  /*11d10*/  FMNMX.FTZ R0, R10, R7, !PT ;  /* 0x000000070a007209 */ /* 0x002fe40007810000 */
[----:B------:R-:W-:Y:S02]  /*11d20*/  FMNMX.FTZ R5, R8, R5, !PT ;  /* 0x0000000508057209 */ /* 0x000fe40007810000 */
[----:B------:R-:W-:Y:S02]  /*11d30*/  FMNMX.FTZ R0, R11, R0, !PT ;  /* 0x000000000b007209 */ /* 0x000fe40007810000 */
[----:B------:R-:W-:Y:S01]  /*11d40*/  FMNMX.FTZ R5, R160, R5, !PT ;  /* 0x00000005a0057209 */ /* 0x000fe20007810000 */
[----:B------:R-:W-:Y:S01]  /*11d50*/  LDSM.16.MT88.4 R36, [R204+0xc000] ;  /* 0x00c00000cc24783b */ /* 0x000fe20000004200 */
[----:B------:R-:W-:Y:S02]  /*11d60*/  FMNMX.FTZ R0, R153, R0, !PT ;  /* 0x0000000099007209 */ /* 0x000fe40007810000 */
        /* <DEDUP_REMOVED lines=56> */
[----:B------:R-:W-:Y:S03]  /*120f0*/  FMNMX.FTZ R7, R133, R0, !PT ;  /* 0x0000000085077209 */ /* 0x000fe60007810000 */
[----:B------:R-:W-:Y:S08]  /*12100*/  SHFL.BFLY PT, R9, R6, 0x2, 0x1f ;  /* 0x0c401f0006097f89 */ /* 0x000ff000000e0000 */
[----:B------:R-:W1:Y:S02]  /*12110*/  SHFL.BFLY PT, R0, R7, 0x2, 0x1f ;  /* 0x0c401f0007007f89 */ /* 0x000e6400000e0000 */
[----:B-1----:R-:W-:Y:S02]  /*12120*/  FMNMX.FTZ R5, R7, R0, !PT ;  /* 0x0000000007057209 */ /* 0x002fe40007810000 */
[----:B------:R-:W-:Y:S04]  /*12130*/  FMNMX.FTZ R13, R6, R9, !PT ;  /* 0x00000009060d7209 */ /* 0x000fe80007810000 */
[----:B------:R-:W1:Y:S08]  /*12140*/  SHFL.BFLY PT, R0, R5, 0x1, 0x1f ;  /* 0x0c201f0005007f89 */ /* 0x000e7000000e0000 */
[----:B------:R-:W2:Y:S01]  /*12150*/  SHFL.BFLY PT, R2, R13, 0x1, 0x1f ;  /* 0x0c201f000d027f89 */ /* 0x000ea200000e0000 */
[----:B-1----:R-:W-:Y:S02]  /*12160*/  FMNMX.FTZ R0, R5, R0, !PT ;  /* 0x0000000005007209 */ /* 0x002fe40007810000 */
[----:B--2---:R-:W-:Y:S03]  /*12170*/  FMNMX.FTZ R2, R13, R2, !PT ;  /* 0x000000020d027209 */ /* 0x004fe60007810000 */
[C---:B------:R-:W-:Y:S02]  /*12180*/  FMUL.FTZ R144, R0.reuse, UR4 ;  /* 0x0000000400907c20 */ /* 0x040fe40008410000 */
[----:B------:R-:W1:Y:S01]  /*12190*/  LDSM.16.MT88.4 R12, [R208+0xc000] ;  /* 0x00c00000d00c783b */ /* 0x000e620000004200 */
[----:B------:R-:W-:Y:S01]  /*121a0*/  FADD.FTZ R3, -R0, R3 ;  /* 0x0000000300037221 */ /* 0x000fe20000010100 */
[C---:B------:R-:W-:Y:S01]  /*121b0*/  FSETP.NEU.FTZ.AND P1, PT, R2.reuse, -INF , PT ;  /* 0xff8000000200780b */ /* 0x040fe20003f3d000 */
[C---:B------:R-:W-:Y:S01]  /*121c0*/  FMUL.FTZ R145, R2.reuse, UR4 ;  /* 0x0000000402917c20 */ /* 0x040fe20008410000 */
[----:B------:R-:W-:Y:S01]  /*121d0*/  FADD.FTZ R4, -R2, R135 ;  /* 0x0000008702047221 */ /* 0x000fe20000010100 */
[----:B------:R-:W-:Y:S01]  /*121e0*/  FMUL.FTZ R6, R3, UR4 ;  /* 0x0000000403067c20 */ /* 0x000fe20008410000 */
[----:B------:R-:W-:Y:S02]  /*121f0*/  MOV R135, R2 ;  /* 0x0000000200877202 */ /* 0x000fe40000000f00 */
[----:B------:R-:W-:Y:S01]  /*12200*/  FSEL R145, R145, RZ, P1 ;  /* 0x000000ff91917208 */ /* 0x000fe20000800000 */
[----:B------:R-:W-:Y:S01]  /*12210*/  FMUL.FTZ R132, R4, UR4 ;  /* 0x0000000404847c20 */ /* 0x000fe20008410000 */
[----:B------:R-:W-:Y:S01]  /*12220*/  FSETP.NEU.FTZ.AND P1, PT, R0, -INF , PT ;  /* 0xff8000000000780b */ /* 0x000fe20003f3d000 */
[----:B------:R-:W2:Y:S02]  /*12230*/  MUFU.EX2 R3, R6 ;  /* 0x0000000600037308 */ /* 0x000ea40000000800 */
[--C-:B------:R-:W-:Y:S01]  /*12240*/  FFMA.FTZ R137, R8, UR4, -R145.reuse ;  /* 0x0000000408897c23 */ /* 0x100fe20008010891 */
[----:B------:R-:W-:Y:S01]  /*12250*/  FSEL R144, R144, RZ, P1 ;  /* 0x000000ff90907208 */ /* 0x000fe20000800000 */
[--C-:B------:R-:W-:Y:S01]  /*12260*/  FFMA.FTZ R143, R168, UR4, -R145.reuse ;  /* 0x00000004a88f7c23 */ /* 0x100fe20008010891 */
[--C-:B------:R-:W-:Y:S01]  /*12270*/  FFMA.FTZ R141, R164, UR4, -R145.reuse ;  /* 0x00000004a48d7c23 */ /* 0x100fe20008010891 */
[--C-:B------:R-:W-:Y:S01]  /*12280*/  FFMA.FTZ R140, R172, UR4, -R145.reuse ;  /* 0x00000004ac8c7c23 */ /* 0x100fe20008010891 */
[--C-:B------:R-:W-:Y:S01]  /*12290*/  FFMA.FTZ R148, R174, UR4, -R145.reuse ;  /* 0x00000004ae947c23 */ /* 0x100fe20008010891 */
[--C-:B------:R-:W-:Y:S01]  /*122a0*/  FFMA.FTZ R139, R10, UR4, -R144.reuse ;  /* 0x000000040a8b7c23 */ /* 0x100fe20008010890 */
[--C-:B------:R-:W-:Y:S01]  /*122b0*/  FFMA.FTZ R136, R11, UR4, -R144.reuse ;  /* 0x000000040b887c23 */ /* 0x100fe20008010890 */
[--C-:B------:R-:W-:Y:S01]  /*122c0*/  FFMA.FTZ R142, R147, UR4, -R144.reuse ;  /* 0x00000004938e7c23 */ /* 0x100fe20008010890 */
[--C-:B------:R-:W-:Y:S01]  /*122d0*/  FFMA.FTZ R138, R176, UR4, -R144.reuse ;  /* 0x00000004b08a7c23 */ /* 0x100fe20008010890 */
[----:B------:R-:W3:Y:S01]  /*122e0*/  MUFU.EX2 R132, R132 ;  /* 0x0000008400847308 */ /* 0x000ee20000000800 */
[--C-:B------:R-:W-:Y:S01]  /*122f0*/  FFMA.FTZ R147, R150, UR4, -R145.reuse ;  /* 0x0000000496937c23 */ /* 0x100fe20008010891 */
[--C-:B------:R-:W-:Y:S01]  /*12300*/  FFMA.FTZ R150, R169, UR4, -R144.reuse ;  /* 0x00000004a9967c23 */ /* 0x100fe20008010890 */
[--C-:B------:R-:W-:Y:S01]  /*12310*/  FFMA.FTZ R152, R170, UR4, -R145.reuse ;  /* 0x00000004aa987c23 */ /* 0x100fe20008010891 */
[--C-:B------:R-:W-:Y:S01]  /*12320*/  FFMA.FTZ R161, R161, UR4, -R144.reuse ;  /* 0x00000004a1a17c23 */ /* 0x100fe20008010890 */
[C---:B--2---:R-:W-:Y:S01]  /*12330*/  FMUL.FTZ R6, R3.reuse, R130 ;  /* 0x0000008203067220 */ /* 0x044fe20000410000 */
[C---:B------:R-:W-:Y:S01]  /*12340*/  FMUL.FTZ R7, R3.reuse, R131 ;  /* 0x0000008303077220 */ /* 0x040fe20000410000 */
[C---:B------:R-:W-:Y:S03]  /*12350*/  FMUL.FTZ R10, R3.reuse, R126 ;  /* 0x0000007e030a7220 */ /* 0x040fe60000410000 */
[----:B------:R-:W-:Y:S01]  /*12360*/  MUFU.EX2 R143, R143 ;  /* 0x0000008f008f7308 */ /* 0x000fe20000000800 */
[C---:B------:R-:W-:Y:S01]  /*12370*/  FMUL.FTZ R11, R3.reuse, R127 ;  /* 0x0000007f030b7220 */ /* 0x040fe20000410000 */
[C---:B------:R-:W-:Y:S01]  /*12380*/  FMUL.FTZ R18, R3.reuse, R118 ;  /* 0x0000007603127220 */ /* 0x040fe20000410000 */
[C---:B------:R-:W-:Y:S01]  /*12390*/  FMUL.FTZ R19, R3.reuse, R119 ;  /* 0x0000007703137220 */ /* 0x040fe20000410000 */
[C---:B------:R-:W-:Y:S01]  /*123a0*/  FMUL.FTZ R26, R3.reuse, R110 ;  /* 0x0000006e031a7220 */ /* 0x040fe20000410000 */
[C---:B------:R-:W-:Y:S01]  /*123b0*/  FMUL.FTZ R27, R3.reuse, R111 ;  /* 0x0000006f031b7220 */ /* 0x040fe20000410000 */
[C---:B------:R-:W-:Y:S01]  /*123c0*/  FMUL.FTZ R34, R3.reuse, R102 ;  /* 0x0000006603227220 */ /* 0x040fe20000410000 */
[C---:B------:R-:W-:Y:S03]  /*123d0*/  FMUL.FTZ R35, R3.reuse, R103 ;  /* 0x0000006703237220 */ /* 0x040fe60000410000 */
[----:B------:R-:W2:Y:S01]  /*123e0*/  MUFU.EX2 R141, R141 ;  /* 0x0000008d008d7308 */ /* 0x000ea20000000800 */
[C---:B---3--:R-:W-:Y:S01]  /*123f0*/  FMUL.FTZ R4, R132.reuse, R128 ;  /* 0x0000008084047220 */ /* 0x048fe20000410000 */
[C---:B------:R-:W-:Y:S01]  /*12400*/  FMUL.FTZ R5, R132.reuse, R129 ;  /* 0x0000008184057220 */ /* 0x040fe20000410000 */
[C---:B------:R-:W-:Y:S01]  /*12410*/  FMUL.FTZ R8, R132.reuse, R124 ;  /* 0x0000007c84087220 */ /* 0x040fe20000410000 */
[C---:B------:R-:W-:Y:S01]  /*12420*/  FMUL.FTZ R9, R132.reuse, R125 ;  /* 0x0000007d84097220 */ /* 0x040fe20000410000 */
[C---:B------:R-:W-:Y:S01]  /*12430*/  FMUL.FTZ R16, R132.reuse, R116 ;  /* 0x0000007484107220 */ /* 0x040fe20000410000 */
[C---:B------:R-:W-:Y:S01]  /*12440*/  FMUL.FTZ R17, R132.reuse, R117 ;  /* 0x0000007584117220 */ /* 0x040fe20000410000 */
[C---:B------:R-:W-:Y:S03]  /*12450*/  FMUL.FTZ R24, R132.reuse, R108 ;  /* 0x0000006c84187220 */ /* 0x040fe60000410000 */
[----:B------:R-:W-:Y:S01]  /*12460*/  MUFU.EX2 R142, R142 ;  /* 0x0000008e008e7308 */ /* 0x000fe20000000800 */
[C---:B------:R-:W-:Y:S01]  /*12470*/  FMUL.FTZ R25, R132.reuse, R109 ;  /* 0x0000006d84197220 */ /* 0x040fe20000410000 */
[C---:B------:R-:W-:Y:S01]  /*12480*/  FMUL.FTZ R32, R132.reuse, R100 ;  /* 0x0000006484207220 */ /* 0x040fe20000410000 */
[C---:B------:R-:W-:Y:S01]  /*12490*/  FMUL.FTZ R33, R132.reuse, R101 ;  /* 0x0000006584217220 */ /* 0x040fe20000410000 */
[----:B------:R-:W-:Y:S01]  /*124a0*/  LDSM.16.MT88.4 R124, [R208+0xf800] ;  /* 0x00f80000d07c783b */ /* 0x000fe20000004200 */
[C---:B------:R-:W-:Y:S01]  /*124b0*/  FMUL.FTZ R40, R132.reuse, R92 ;  /* 0x0000005c84287220 */ /* 0x040fe20000410000 */
[C---:B------:R-:W-:Y:S01]  /*124c0*/  FMUL.FTZ R41, R132.reuse, R93 ;  /* 0x0000005d84297220 */ /* 0x040fe20000410000 */
[----:B------:R-:W-:Y:S03]  /*124d0*/  FMUL.FTZ R42, R3, R94 ;  /* 0x0000005e032a7220 */ /* 0x000fe60000410000 */
[----:B------:R-:W3:Y:S01]  /*124e0*/  MUFU.EX2 R138, R138 ;  /* 0x0000008a008a7308 */ /* 0x000ee20000000800 */
[----:B--2---:R-:W-:Y:S01]  /*124f0*/  F2FP.BF16.F32.PACK_AB R128, R141, R143 ;  /* 0x0000008f8d80723e */ /* 0x004fe200000010ff */
[C---:B------:R-:W-:Y:S01]  /*12500*/  FMUL.FTZ R43, R3.reuse, R95 ;  /* 0x0000005f032b7220 */ /* 0x040fe20000410000 */
[C---:B------:R-:W-:Y:S01]  /*12510*/  FMUL.FTZ R44, R132.reuse, R88 ;  /* 0x00000058842c7220 */ /* 0x040fe20000410000 */
[----:B------:R-:W-:Y:S01]  /*12520*/  LDSM.16.MT88.4 R92, [R205+0xc800] ;  /* 0x00c80000cd5c783b */ /* 0x000fe20000004200 */
[C---:B------:R-:W-:Y:S01]  /*12530*/  FMUL.FTZ R45, R132.reuse, R89 ;  /* 0x00000059842d7220 */ /* 0x040fe20000410000 */
[C---:B------:R-:W-:Y:S01]  /*12540*/  FMUL.FTZ R46, R3.reuse, R90 ;  /* 0x0000005a032e7220 */ /* 0x040fe20000410000 */
[C---:B------:R-:W-:Y:S03]  /*12550*/  FMUL.FTZ R47, R3.reuse, R91 ;  /* 0x0000005b032f7220 */ /* 0x040fe60000410000 */
[----:B------:R-:W-:Y:S01]  /*12560*/  MUFU.EX2 R140, R140 ;  /* 0x0000008c008c7308 */ /* 0x000fe20000000800 */
[C---:B------:R-:W-:Y:S01]  /*12570*/  FMUL.FTZ R52, R132.reuse, R80 ;  /* 0x0000005084347220 */ /* 0x040fe20000410000 */
[C---:B------:R-:W-:Y:S01]  /*12580*/  FMUL.FTZ R53, R132.reuse, R81 ;  /* 0x0000005184357220 */ /* 0x040fe20000410000 */
[C---:B------:R-:W-:Y:S01]  /*12590*/  FMUL.FTZ R54, R3.reuse, R82 ;  /* 0x0000005203367220 */ /* 0x040fe20000410000 */
[----:B------:R-:W2:Y:S01]  /*125a0*/  LDSM.16.MT88.4 R88, [R204+0x10000] ;  /* 0x01000000cc58783b */ /* 0x000ea20000004200 */
[C---:B------:R-:W-:Y:S01]  /*125b0*/  FMUL.FTZ R55, R3.reuse, R83 ;  /* 0x0000005303377220 */ /* 0x040fe20000410000 */
[C---:B------:R-:W-:Y:S01]  /*125c0*/  FMUL.FTZ R60, R132.reuse, R72 ;  /* 0x00000048843c7220 */ /* 0x040fe20000410000 */
[----:B------:R-:W-:Y:S03]  /*125d0*/  FMUL.FTZ R61, R132, R73 ;  /* 0x00000049843d7220 */ /* 0x000fe60000410000 */
[----:B------:R-:W4:Y:S01]  /*125e0*/  MUFU.EX2 R137, R137 ;  /* 0x0000008900897308 */ /* 0x000f220000000800 */
[----:B---3--:R-:W-:Y:S01]  /*125f0*/  F2FP.BF16.F32.PACK_AB R129, R138, R142 ;  /* 0x0000008e8a81723e */ /* 0x008fe200000010ff */
[C---:B------:R-:W-:Y:S01]  /*12600*/  FMUL.FTZ R62, R3.reuse, R74 ;  /* 0x0000004a033e7220 */ /* 0x040fe20000410000 */
[----:B------:R-:W-:Y:S01]  /*12610*/  FMUL.FTZ R63, R3, R75 ;  /* 0x0000004b033f7220 */ /* 0x000fe20000410000 */
[----:B------:R-:W3:Y:S01]  /*12620*/  LDSM.16.MT88.4 R80, [R208+0xc800] ;  /* 0x00c80000d050783b */ /* 0x000ee20000004200 */
[--C-:B------:R-:W-:Y:S01]  /*12630*/  FFMA.FTZ R159, R159, UR4, -R144.reuse ;  /* 0x000000049f9f7c23 */ /* 0x100fe20008010890 */
[--C-:B------:R-:W-:Y:S01]  /*12640*/  FFMA.FTZ R164, R248, UR4, -R145.reuse ;  /* 0x00000004f8a47c23 */ /* 0x100fe20008010891 */
[--C-:B------:R-:W-:Y:S03]  /*12650*/  FFMA.FTZ R168, R246, UR4, -R145.reuse ;  /* 0x00000004f6a87c23 */ /* 0x100fe60008010891 */
[----:B------:R-:W-:Y:S01]  /*12660*/  MUFU.EX2 R139, R139 ;  /* 0x0000008b008b7308 */ /* 0x000fe20000000800 */
[--C-:B------:R-:W-:Y:S01]  /*12670*/  FFMA.FTZ R169, R244, UR4, -R145.reuse ;  /* 0x00000004f4a97c23 */ /* 0x100fe20008010891 */
[--C-:B------:R-:W-:Y:S01]  /*12680*/  FFMA.FTZ R170, R247, UR4, -R144.reuse ;  /* 0x00000004f7aa7c23 */ /* 0x100fe20008010890 */
[--C-:B------:R-:W-:Y:S01]  /*12690*/  FFMA.FTZ R172, R202, UR4, -R145.reuse ;  /* 0x00000004caac7c23 */ /* 0x100fe20008010891 */
[----:B------:R-:W-:Y:S01]  /*126a0*/  LDSM.16.MT88.4 R72, [R204+0xc800] ;  /* 0x00c80000cc48783b */ /* 0x000fe20000004200 */
[--C-:B------:R-:W-:Y:S01]  /*126b0*/  FFMA.FTZ R174, R203, UR4, -R144.reuse ;  /* 0x00000004cbae7c23 */ /* 0x100fe20008010890 */
[--C-:B------:R-:W-:Y:S01]  /*126c0*/  FFMA.FTZ R176, R194, UR4, -R145.reuse ;  /* 0x00000004c2b07c23 */ /* 0x100fe20008010891 */
[--C-:B------:R-:W-:Y:S03]  /*126d0*/  FFMA.FTZ R190, R190, UR4, -R145.reuse ;  /* 0x00000004bebe7c23 */ /* 0x100fe60008010891 */
[----:B------:R-:W5:Y:S01]  /*126e0*/  MUFU.EX2 R136, R136 ;  /* 0x0000008800887308 */ /* 0x000f620000000800 */
[----:B----4-:R-:W-:Y:S01]  /*126f0*/  F2FP.BF16.F32.PACK_AB R130, R137, R140 ;  /* 0x0000008c8982723e */ /* 0x010fe200000010ff */
[--C-:B------:R-:W-:Y:S01]  /*12700*/  FFMA.FTZ R189, R189, UR4, -R144.reuse ;  /* 0x00000004bdbd7c23 */ /* 0x100fe20008010890 */
[--C-:B------:R-:W-:Y:S01]  /*12710*/  FFMA.FTZ R186, R186, UR4, -R145.reuse ;  /* 0x00000004baba7c23 */ /* 0x100fe20008010891 */
[----:B------:R-:W-:Y:S01]  /*12720*/  LDSM.16.MT88.4 R100, [R205+0xe800] ;  /* 0x00e80000cd64783b */ /* 0x000fe20000004200 */
[----:B------:R-:W-:Y:S01]  /*12730*/  ISETP.GT.AND P1, PT, R223, 0x1, PT ;  /* 0x00000001df00780c */ /* 0x000fe20003f24270 */
[--C-:B------:R-:W-:Y:S01]  /*12740*/  FFMA.FTZ R185, R185, UR4, -R144.reuse ;  /* 0x00000004b9b97c23 */ /* 0x100fe20008010890 */
[----:B------:R-:W-:Y:S03]  /*12750*/  FFMA.FTZ R183, R183, UR4, -R145 ;  /* 0x00000004b7b77c23 */ /* 0x000fe60008010891 */
[----:B------:R-:W-:Y:S01]  /*12760*/  MUFU.EX2 R147, R147 ;  /* 0x0000009300937308 */ /* 0x000fe20000000800 */
[----:B------:R-:W-:Y:S01]  /*12770*/  FFMA.FTZ R134, R134, UR4, -R144 ;  /* 0x0000000486867c23 */ /* 0x000fe20008010890 */
[----:B------:R-:W-:Y:S01]  /*12780*/  FFMA.FTZ R142, R3, R240, R142 ;  /* 0x000000f0038e7223 */ /* 0x000fe2000001008e */
[----:B------:R-:W-:Y:S01]  /*12790*/  FFMA.FTZ R143, R132, R241, R143 ;  /* 0x000000f1848f7223 */ /* 0x000fe2000001008f */
[----:B------:R-:W-:Y:S02]  /*127a0*/  LDSM.16.MT88.4 R116, [R206+0xf800] ;  /* 0x00f80000ce74783b */ /* 0x000fe40000004200 */
[----:B------:R-:W-:Y:S01]  /*127b0*/  FADD.FTZ R142, R138, R142 ;  /* 0x0000008e8a8e7221 */ /* 0x000fe20000010000 */
[----:B------:R-:W-:Y:S03]  /*127c0*/  FADD.FTZ R143, R141, R143 ;  /* 0x0000008f8d8f7221 */ /* 0x000fe60000010000 */
[----:B------:R-:W-:Y:S01]  /*127d0*/  MUFU.EX2 R148, R148 ;  /* 0x0000009400947308 */ /* 0x000fe20000000800 */
[----:B-----5:R-:W-:Y:S01]  /*127e0*/  F2FP.BF16.F32.PACK_AB R131, R136, R139 ;  /* 0x0000008b8883723e */ /* 0x020fe200000010ff */
[----:B------:R-:W-:Y:S01]  /*127f0*/  FADD.FTZ R140, R140, R143 ;  /* 0x0000008f8c8c7221 */ /* 0x000fe20000010000 */
[----:B------:R-:W-:Y:S03]  /*12800*/  LDSM.16.MT88.4 R108, [R205+0xf800] ;  /* 0x00f80000cd6c783b */ /* 0x000fe60000004200 */
[----:B------:R-:W-:Y:S02]  /*12810*/  FADD.FTZ R140, R137, R140 ;  /* 0x0000008c898c7221 */ /* 0x000fe40000010000 */
[C---:B-1----:R-:W-:Y:S02]  /*12820*/  HMMA.16816.F32.BF16 R4, R128.reuse, R12, R4 ;  /* 0x0000000c8004723c */ /* 0x042fe40000041804 */
[----:B------:R-:W-:Y:S04]  /*12830*/  MUFU.EX2 R150, R150 ;  /* 0x0000009600967308 */ /* 0x000fe80000000800 */
[C---:B------:R-:W-:Y:S06]  /*12840*/  HMMA.16816.F32.BF16 R8, R128.reuse, R14, R8 ;  /* 0x0000000e8008723c */ /* 0x040fec0000041808 */
[----:B------:R-:W-:Y:S01]  /*12850*/  MUFU.EX2 R152, R152 ;  /* 0x0000009800987308 */ /* 0x000fe20000000800 */
[C---:B------:R-:W-:Y:S01]  /*12860*/  FMUL.FTZ R12, R132.reuse, R120 ;  /* 0x00000078840c7220 */ /* 0x040fe20000410000 */
[----:B------:R-:W-:Y:S03]  /*12870*/  FMUL.FTZ R13, R132, R121 ;  /* 0x00000079840d7220 */ /* 0x000fe60000410000 */
[C---:B------:R-:W-:Y:S01]  /*12880*/  FMUL.FTZ R14, R3.reuse, R122 ;  /* 0x0000007a030e7220 */ /* 0x040fe20000410000 */
[----:B------:R-:W-:Y:S04]  /*12890*/  FMUL.FTZ R15, R3, R123 ;  /* 0x0000007b030f7220 */ /* 0x000fe80000410000 */
[----:B------:R-:W-:Y:S01]  /*128a0*/  MUFU.EX2 R161, R161 ;  /* 0x000000a100a17308 */ /* 0x000fe20000000800 */
[--C-:B------:R-:W-:Y:S01]  /*128b0*/  FFMA.FTZ R120, R175, UR4, -R145.reuse ;  /* 0x00000004af787c23 */ /* 0x100fe20008010891 */
[--C-:B------:R-:W-:Y:S01]  /*128c0*/  FFMA.FTZ R121, R173, UR4, -R144.reuse ;  /* 0x00000004ad797c23 */ /* 0x100fe20008010890 */
[--C-:B------:R-:W-:Y:S01]  /*128d0*/  FFMA.FTZ R173, R200, UR4, -R145.reuse ;  /* 0x00000004c8ad7c23 */ /* 0x100fe20008010891 */
[C---:B------:R-:W-:Y:S03]  /*128e0*/  HMMA.16816.F32.BF16 R12, R128.reuse, R20, R12 ;  /* 0x00000014800c723c */ /* 0x040fe6000004180c */
[--C-:B------:R-:W-:Y:S03]  /*128f0*/  FFMA.FTZ R175, R201, UR4, -R144.reuse ;  /* 0x00000004c9af7c23 */ /* 0x100fe60008010890 */
[----:B------:R-:W-:Y:S01]  /*12900*/  MUFU.EX2 R120, R120 ;  /* 0x0000007800787308 */ /* 0x000fe20000000800 */
[C---:B------:R-:W-:Y:S04]  /*12910*/  HMMA.16816.F32.BF16 R16, R128.reuse, R22, R16 ;  /* 0x000000168010723c */ /* 0x040fe80000041810 */
[C---:B------:R-:W-:Y:S01]  /*12920*/  FMUL.FTZ R20, R132.reuse, R112 ;  /* 0x0000007084147220 */ /* 0x040fe20000410000 */
[----:B------:R-:W-:Y:S02]  /*12930*/  FMUL.FTZ R21, R132, R113 ;  /* 0x0000007184157220 */ /* 0x000fe40000410000 */
[C---:B------:R-:W-:Y:S01]  /*12940*/  FMUL.FTZ R22, R3.reuse, R114 ;  /* 0x0000007203167220 */ /* 0x040fe20000410000 */
[----:B------:R-:W-:Y:S01]  /*12950*/  FMUL.FTZ R23, R3, R115 ;  /* 0x0000007303177220 */ /* 0x000fe20000410000 */
[----:B------:R-:W-:Y:S02]  /*12960*/  MUFU.EX2 R121, R121 ;  /* 0x0000007900797308 */ /* 0x000fe40000000800 */
[--C-:B------:R-:W-:Y:S01]  /*12970*/  FFMA.FTZ R112, R149, UR4, -R145.reuse ;  /* 0x0000000495707c23 */ /* 0x100fe20008010891 */
[--C-:B------:R-:W-:Y:S01]  /*12980*/  FFMA.FTZ R149, R178, UR4, -R145.reuse ;  /* 0x00000004b2957c23 */ /* 0x100fe20008010891 */
[--C-:B------:R-:W-:Y:S01]  /*12990*/  FFMA.FTZ R178, R195, UR4, -R144.reuse ;  /* 0x00000004c3b27c23 */ /* 0x100fe20008010890 */
[--C-:B------:R-:W-:Y:S01]  /*129a0*/  FFMA.FTZ R113, R146, UR4, -R145.reuse ;  /* 0x0000000492717c23 */ /* 0x100fe20008010891 */
[C---:B------:R-:W-:Y:S04]  /*129b0*/  HMMA.16816.F32.BF16 R20, R128.reuse, R28, R20 ;  /* 0x0000001c8014723c */ /* 0x040fe80000041814 */
[----:B------:R-:W-:Y:S01]  /*129c0*/  MUFU.EX2 R159, R159 ;  /* 0x0000009f009f7308 */ /* 0x000fe20000000800 */
[--C-:B------:R-:W-:Y:S01]  /*129d0*/  FFMA.FTZ R146, R171, UR4, -R144.reuse ;  /* 0x00000004ab927c23 */ /* 0x100fe20008010890 */
[--C-:B------:R-:W-:Y:S01]  /*129e0*/  FFMA.FTZ R171, R245, UR4, -R144.reuse ;  /* 0x00000004f5ab7c23 */ /* 0x100fe20008010890 */
[--C-:B------:R-:W-:Y:S01]  /*129f0*/  FFMA.FTZ R114, R179, UR4, -R144.reuse ;  /* 0x00000004b3727c23 */ /* 0x100fe20008010890 */
[C---:B------:R-:W-:Y:S06]  /*12a00*/  HMMA.16816.F32.BF16 R24, R128.reuse, R30, R24 ;  /* 0x0000001e8018723c */ /* 0x040fec0000041818 */
[----:B------:R-:W-:Y:S01]  /*12a10*/  MUFU.EX2 R146, R146 ;  /* 0x0000009200927308 */ /* 0x000fe20000000800 */
[C---:B------:R-:W-:Y:S01]  /*12a20*/  FMUL.FTZ R28, R132.reuse, R104 ;  /* 0x00000068841c7220 */ /* 0x040fe20000410000 */
[----:B------:R-:W-:Y:S03]  /*12a30*/  FMUL.FTZ R29, R132, R105 ;  /* 0x00000069841d7220 */ /* 0x000fe60000410000 */
[C---:B------:R-:W-:Y:S01]  /*12a40*/  FMUL.FTZ R30, R3.reuse, R106 ;  /* 0x0000006a031e7220 */ /* 0x040fe20000410000 */
[----:B------:R-:W-:Y:S01]  /*12a50*/  FMUL.FTZ R31, R3, R107 ;  /* 0x0000006b031f7220 */ /* 0x000fe20000410000 */
[--C-:B------:R-:W-:Y:S03]  /*12a60*/  FFMA.FTZ R179, R193, UR4, -R144.reuse ;  /* 0x00000004c1b37c23 */ /* 0x100fe60008010890 */
[----:B------:R-:W-:Y:S01]  /*12a70*/  MUFU.EX2 R149, R149 ;  /* 0x0000009500957308 */ /* 0x000fe20000000800 */
[--C-:B------:R-:W-:Y:S01]  /*12a80*/  FFMA.FTZ R193, R188, UR4, -R145.reuse ;  /* 0x00000004bcc17c23 */ /* 0x100fe20008010891 */
[--C-:B------:R-:W-:Y:S01]  /*12a90*/  FFMA.FTZ R188, R191, UR4, -R144.reuse ;  /* 0x00000004bfbc7c23 */ /* 0x100fe20008010890 */
[C---:B------:R-:W-:Y:S03]  /*12aa0*/  HMMA.16816.F32.BF16 R28, R128.reuse, R36, R28 ;  /* 0x00000024801c723c */ /* 0x040fe6000004181c */
[--C-:B------:R-:W-:Y:S01]  /*12ab0*/  FFMA.FTZ R105, R160, UR4, -R145.reuse ;  /* 0x00000004a0697c23 */ /* 0x100fe20008010891 */
[--C-:B------:R-:W-:Y:S03]  /*12ac0*/  FFMA.FTZ R160, R252, UR4, -R145.reuse ;  /* 0x00000004fca07c23 */ /* 0x100fe60008010891 */
[----:B------:R-:W-:Y:S01]  /*12ad0*/  MUFU.EX2 R164, R164 ;  /* 0x000000a400a47308 */ /* 0x000fe20000000800 */
[C---:B------:R-:W-:Y:S03]  /*12ae0*/  HMMA.16816.F32.BF16 R32, R128.reuse, R38, R32 ;  /* 0x000000268020723c */ /* 0x040fe60000041820 */
[C---:B------:R-:W-:Y:S01]  /*12af0*/  FMUL.FTZ R36, R132.reuse, R96 ;  /* 0x0000006084247220 */ /* 0x040fe20000410000 */
[----:B------:R-:W-:Y:S03]  /*12b00*/  FMUL.FTZ R37, R132, R97 ;  /* 0x0000006184257220 */ /* 0x000fe60000410000 */
[C---:B------:R-:W-:Y:S01]  /*12b10*/  FMUL.FTZ R38, R3.reuse, R98 ;  /* 0x0000006203267220 */ /* 0x040fe20000410000 */
[----:B------:R-:W-:Y:S01]  /*12b20*/  FMUL.FTZ R39, R3, R99 ;  /* 0x0000006303277220 */ /* 0x000fe20000410000 */
[----:B------:R-:W-:Y:S01]  /*12b30*/  MUFU.EX2 R160, R160 ;  /* 0x000000a000a07308 */ /* 0x000fe20000000800 */
[----:B------:R-:W-:Y:S01]  /*12b40*/  LDSM.16.MT88.4 R96, [R204+0x12000] ;  /* 0x01200000cc60783b */ /* 0x000fe20000004200 */
        /* <DEDUP_REMOVED lines=12> */
[C---:B------:R-:W-:Y:S03]  /*12c10*/  HMMA.16816.F32.BF16 R44, R128.reuse, R56, R44 ;  /* 0x00000038802c723c */ /* 0x040fe6000004182c */
[C---:B------:R-:W-:Y:S01]  /*12c20*/  FMUL.FTZ R49, R132.reuse, R85 ;  /* 0x0000005584317220 */ /* 0x040fe20000410000 */
[C---:B------:R-:W-:Y:S01]  /*12c30*/  FMUL.FTZ R50, R3.reuse, R86 ;  /* 0x0000005603327220 */ /* 0x040fe20000410000 */
[----:B------:R-:W-:Y:S02]  /*12c40*/  FMUL.FTZ R51, R3, R87 ;  /* 0x0000005703337220 */ /* 0x000fe40000410000 */
[C---:B------:R-:W-:Y:S01]  /*12c50*/  FMUL.FTZ R56, R132.reuse, R76 ;  /* 0x0000004c84387220 */ /* 0x040fe20000410000 */
[----:B------:R-:W1:Y:S01]  /*12c60*/  LDSM.16.MT88.4 R84, [R206+0xc800] ;  /* 0x00c80000ce54783b */ /* 0x000e620000004200 */
[----:B------:R-:W-:Y:S02]  /*12c70*/  MUFU.EX2 R154, R154 ;  /* 0x0000009a009a7308 */ /* 0x000fe40000000800 */
[----:B------:R-:W-:Y:S01]  /*12c80*/  FMUL.FTZ R57, R132, R77 ;  /* 0x0000004d84397220 */ /* 0x000fe20000410000 */
[--C-:B------:R-:W-:Y:S01]  /*12c90*/  FFMA.FTZ R157, R158, UR4, -R145.reuse ;  /* 0x000000049e9d7c23 */ /* 0x100fe20008010891 */
[--C-:B------:R-:W-:Y:S01]  /*12ca0*/  FFMA.FTZ R158, R165, UR4, -R144.reuse ;  /* 0x00000004a59e7c23 */ /* 0x100fe20008010890 */
[C---:B------:R-:W-:Y:S03]  /*12cb0*/  HMMA.16816.F32.BF16 R48, R128.reuse, R58, R48 ;  /* 0x0000003a8030723c */ /* 0x040fe60000041830 */
[--C-:B------:R-:W-:Y:S01]  /*12cc0*/  FFMA.FTZ R107, R151, UR4, -R144.reuse ;  /* 0x00000004976b7c23 */ /* 0x100fe20008010890 */
[--C-:B------:R-:W-:Y:S01]  /*12cd0*/  FFMA.FTZ R115, R177, UR4, -R144.reuse ;  /* 0x00000004b1737c23 */ /* 0x100fe20008010890 */
[----:B------:R-:W-:Y:S01]  /*12ce0*/  MUFU.EX2 R155, R155 ;  /* 0x0000009b009b7308 */ /* 0x000fe20000000800 */
[C---:B------:R-:W-:Y:S05]  /*12cf0*/  HMMA.16816.F32.BF16 R52, R128.reuse, R64, R52 ;  /* 0x000000408034723c */ /* 0x040fea0000041834 */
[C---:B------:R-:W-:Y:S01]  /*12d00*/  FMUL.FTZ R58, R3.reuse, R78 ;  /* 0x0000004e033a7220 */ /* 0x040fe20000410000 */
[----:B------:R-:W-:Y:S03]  /*12d10*/  FMUL.FTZ R59, R3, R79 ;  /* 0x0000004f033b7220 */ /* 0x000fe60000410000 */
[----:B------:R-:W-:Y:S01]  /*12d20*/  MUFU.EX2 R105, R105 ;  /* 0x0000006900697308 */ /* 0x000fe20000000800 */
[----:B------:R-:W4:Y:S01]  /*12d30*/  LDSM.16.MT88.4 R76, [R208+0x10800] ;  /* 0x01080000d04c783b */ /* 0x000f220000004200 */
[C---:B------:R-:W-:Y:S01]  /*12d40*/  FMUL.FTZ R64, R132.reuse, R68 ;  /* 0x0000004484407220 */ /* 0x040fe20000410000 */
[----:B------:R-:W-:Y:S01]  /*12d50*/  FMUL.FTZ R65, R132, R69 ;  /* 0x0000004584417220 */ /* 0x000fe20000410000 */
[C---:B------:R-:W-:Y:S06]  /*12d60*/  HMMA.16816.F32.BF16 R56, R128.reuse, R66, R56 ;  /* 0x000000428038723c */ /* 0x040fec0000041838 */
[----:B------:R-:W5:Y:S01]  /*12d70*/  MUFU.EX2 R104, R104 ;  /* 0x0000006800687308 */ /* 0x000f620000000800 */
[--C-:B------:R-:W-:Y:S01]  /*12d80*/  FFMA.FTZ R151, R167, UR4, -R144.reuse ;  /* 0x00000004a7977c23 */ /* 0x100fe20008010890 */
[--C-:B------:R-:W-:Y:S03]  /*12d90*/  FFMA.FTZ R165, R162, UR4, -R145.reuse ;  /* 0x00000004a2a57c23 */ /* 0x100fe60008010891 */
[--C-:B------:R-:W-:Y:S01]  /*12da0*/  FFMA.FTZ R162, R163, UR4, -R144.reuse ;  /* 0x00000004a3a27c23 */ /* 0x100fe20008010890 */
[C---:B--2---:R-:W-:Y:S04]  /*12db0*/  HMMA.16816.F32.BF16 R60, R128.reuse, R88, R60 ;  /* 0x00000058803c723c */ /* 0x044fe8000004183c */
[----:B------:R-:W-:Y:S01]  /*12dc0*/  MUFU.EX2 R106, R106 ;  /* 0x0000006a006a7308 */ /* 0x000fe20000000800 */
[C---:B------:R-:W-:Y:S01]  /*12dd0*/  FMUL.FTZ R66, R3.reuse, R70 ;  /* 0x0000004603427220 */ /* 0x040fe20000410000 */
[----:B------:R-:W-:Y:S01]  /*12de0*/  FMUL.FTZ R67, R3, R71 ;  /* 0x0000004703437220 */ /* 0x000fe20000410000 */
[--C-:B------:R-:W-:Y:S01]  /*12df0*/  FFMA.FTZ R163, R250, UR4, -R145.reuse ;  /* 0x00000004faa37c23 */ /* 0x100fe20008010891 */
[--C-:B------:R-:W-:Y:S03]  /*12e00*/  FFMA.FTZ R167, R251, UR4, -R144.reuse ;  /* 0x00000004fba77c23 */ /* 0x100fe60008010890 */
[--C-:B------:R-:W-:Y:S03]  /*12e10*/  FFMA.FTZ R177, R192, UR4, -R145.reuse ;  /* 0x00000004c0b17c23 */ /* 0x100fe60008010891 */
[----:B------:R-:W2:Y:S01]  /*12e20*/  MUFU.EX2 R107, R107 ;  /* 0x0000006b006b7308 */ /* 0x000ea20000000800 */
[----:B------:R-:W-:Y:S01]  /*12e30*/  HMMA.16816.F32.BF16 R64, R128, R90, R64 ;  /* 0x0000005a8040723c */ /* 0x000fe20000041840 */
[----:B------:R-:W-:Y:S02]  /*12e40*/  LDSM.16.MT88.4 R88, [R206+0xd000] ;  /* 0x00d00000ce58783b */ /* 0x000fe40000004200 */
[----:B-----5:R-:W-:Y:S01]  /*12e50*/  F2FP.BF16.F32.PACK_AB R68, R104, R105 ;  /* 0x000000696844723e */ /* 0x020fe200000010ff */
[--C-:B------:R-:W-:Y:S01]  /*12e60*/  FFMA.FTZ R191, R184, UR4, -R145.reuse ;  /* 0x00000004b8bf7c23 */ /* 0x100fe20008010891 */
[--C-:B------:R-:W-:Y:S01]  /*12e70*/  FFMA.FTZ R184, R187, UR4, -R144.reuse ;  /* 0x00000004bbb87c23 */ /* 0x100fe20008010890 */
[----:B------:R-:W-:Y:S03]  /*12e80*/  FFMA.FTZ R145, R182, UR4, -R145 ;  /* 0x00000004b6917c23 */ /* 0x000fe60008010891 */
[----:B------:R-:W-:Y:S02]  /*12e90*/  MUFU.EX2 R112, R112 ;  /* 0x0000007000707308 */ /* 0x000fe40000000800 */
[----:B------:R-:W-:Y:S01]  /*12ea0*/  FFMA.FTZ R144, R133, UR4, -R144 ;  /* 0x0000000485907c23 */ /* 0x000fe20008010890 */
[----:B------:R-:W-:Y:S07]  /*12eb0*/  FADD.FTZ R105, R105, R140 ;  /* 0x0000008c69697221 */ /* 0x000fee0000010000 */
[----:B------:R-:W5:Y:S01]  /*12ec0*/  MUFU.EX2 R113, R113 ;  /* 0x0000007100717308 */ /* 0x000f620000000800 */
[----:B--2---:R-:W-:Y:S01]  /*12ed0*/  F2FP.BF16.F32.PACK_AB R69, R107, R106 ;  /* 0x0000006a6b45723e */ /* 0x004fe200000010ff */
[----:B------:R-:W-:Y:S08]  /*12ee0*/  FADD.FTZ R105, R104, R105 ;  /* 0x0000006968697221 */ /* 0x000ff00000010000 */
[----:B------:R-:W-:Y:S10]  /*12ef0*/  MUFU.EX2 R114, R114 ;  /* 0x0000007200727308 */ /* 0x000ff40000000800 */
[----:B------:R-:W2:Y:S01]  /*12f00*/  MUFU.EX2 R115, R115 ;  /* 0x0000007300737308 */ /* 0x000ea20000000800 */
[C---:B-----5:R-:W-:Y:S01]  /*12f10*/  F2FP.BF16.F32.PACK_AB R70, R113.reuse, R112 ;  /* 0x000000707146723e */ /* 0x060fe200000010ff */
[----:B------:R-:W-:Y:S04]  /*12f20*/  FADD.FTZ R112, R112, R105 ;  /* 0x0000006970707221 */ /* 0x000fe80000010000 */
[----:B------:R-:W-:Y:S04]  /*12f30*/  FADD.FTZ R113, R113, R112 ;  /* 0x0000007071717221 */ /* 0x000fe80000010000 */
[----:B------:R-:W5:Y:S10]  /*12f40*/  MUFU.EX2 R151, R151 ;  /* 0x0000009700977308 */ /* 0x000f740000000800 */
[----:B------:R-:W-:Y:S01]  /*12f50*/  MUFU.EX2 R156, R156 ;  /* 0x0000009c009c7308 */ /* 0x000fe20000000800 */
[----:B--2---:R-:W-:Y:S07]  /*12f60*/  F2FP.BF16.F32.PACK_AB R71, R115, R114 ;  /* 0x000000727347723e */ /* 0x004fee00000010ff */
[C---:B---3--:R-:W-:Y:S02]  /*12f70*/  HMMA.16816.F32.BF16 R4, R68.reuse, R80, R4 ;  /* 0x000000504404723c */ /* 0x048fe40000041804 */
[----:B------:R-:W2:Y:S04]  /*12f80*/  MUFU.EX2 R157, R157 ;  /* 0x0000009d009d7308 */ /* 0x000ea80000000800 */
[C---:B------:R-:W-:Y:S01]  /*12f90*/  HMMA.16816.F32.BF16 R8, R68.reuse, R82, R8 ;  /* 0x000000524408723c */ /* 0x040fe20000041808 */
[----:B------:R-:W3:Y:S05]  /*12fa0*/  LDSM.16.MT88.4 R80, [R206+0x10800] ;  /* 0x01080000ce50783b */ /* 0x000eea0000004200 */
[----:B------:R-:W2:Y:S01]  /*12fb0*/  MUFU.EX2 R158, R158 ;  /* 0x0000009e009e7308 */ /* 0x000ea20000000800 */
[C---:B-1----:R-:W-:Y:S09]  /*12fc0*/  HMMA.16816.F32.BF16 R12, R68.reuse, R84, R12 ;  /* 0x00000054440c723c */ /* 0x042ff2000004180c */
[----:B------:R-:W-:Y:S01]  /*12fd0*/  MUFU.EX2 R165, R165 ;  /* 0x000000a500a57308 */ /* 0x000fe20000000800 */
[C---:B------:R-:W-:Y:S01]  /*12fe0*/  HMMA.16816.F32.BF16 R16, R68.reuse, R86, R16 ;  /* 0x000000564410723c */ /* 0x040fe20000041810 */
[----:B------:R-:W1:Y:S05]  /*12ff0*/  LDSM.16.MT88.4 R84, [R205+0x10800] ;  /* 0x01080000cd54783b */ /* 0x000e6a0000004200 */
[C---:B------:R-:W-:Y:S03]  /*13000*/  HMMA.16816.F32.BF16 R20, R68.reuse, R92, R20 ;  /* 0x0000005c4414723c */ /* 0x040fe60000041814 */
[----:B------:R-:W-:Y:S03]  /*13010*/  MUFU.EX2 R162, R162 ;  /* 0x000000a200a27308 */ /* 0x000fe60000000800 */
[C---:B------:R-:W-:Y:S01]  /*13020*/  HMMA.16816.F32.BF16 R24, R68.reuse, R94, R24 ;  /* 0x0000005e4418723c */ /* 0x040fe20000041818 */
[----:B------:R-:W-:Y:S06]  /*13030*/  LDSM.16.MT88.4 R92, [R206+0xd800] ;  /* 0x00d80000ce5c783b */ /* 0x000fec0000004200 */
[----:B------:R-:W-:Y:S01]  /*13040*/  MUFU.EX2 R163, R163 ;  /* 0x000000a300a37308 */ /* 0x000fe20000000800 */
[C---:B------:R-:W-:Y:S09]  /*13050*/  HMMA.16816.F32.BF16 R28, R68.reuse, R72, R28 ;  /* 0x00000048441c723c */ /* 0x040ff2000004181c */
[----:B------:R-:W-:Y:S01]  /*13060*/  MUFU.EX2 R166, R166 ;  /* 0x000000a600a67308 */ /* 0x000fe20000000800 */
[C---:B------:R-:W-:Y:S01]  /*13070*/  HMMA.16816.F32.BF16 R32, R68.reuse, R74, R32 ;  /* 0x0000004a4420723c */ /* 0x040fe20000041820 */
[----:B------:R-:W5:Y:S05]  /*13080*/  LDSM.16.MT88.4 R72, [R204+0x10800] ;  /* 0x01080000cc48783b */ /* 0x000f6a0000004200 */
[C---:B----4-:R-:W-:Y:S03]  /*13090*/  HMMA.16816.F32.BF16 R36, R68.reuse, R76, R36 ;  /* 0x0000004c4424723c */ /* 0x050fe60000041824 */
[----:B------:R-:W-:Y:S03]  /*130a0*/  MUFU.EX2 R167, R167 ;  /* 0x000000a700a77308 */ /* 0x000fe60000000800 */
[C---:B------:R-:W-:Y:S01]  /*130b0*/  HMMA.16816.F32.BF16 R40, R68.reuse, R78, R40 ;  /* 0x0000004e4428723c */ /* 0x040fe20000041828 */
[----:B------:R-:W4:Y:S06]  /*130c0*/  LDSM.16.MT88.4 R76, [R208+0xd000] ;  /* 0x00d00000d04c783b */ /* 0x000f2c0000004200 */
[----:B------:R-:W-:Y:S01]  /*130d0*/  MUFU.EX2 R169, R169 ;  /* 0x000000a900a97308 */ /* 0x000fe20000000800 */
[C---:B---3--:R-:W-:Y:S09]  /*130e0*/  HMMA.16816.F32.BF16 R44, R68.reuse, R80, R44 ;  /* 0x00000050442c723c */ /* 0x048ff2000004182c */
[----:B------:R-:W-:Y:S01]  /*130f0*/  MUFU.EX2 R170, R170 ;  /* 0x000000aa00aa7308 */ /* 0x000fe20000000800 */
[C---:B------:R-:W-:Y:S01]  /*13100*/  HMMA.16816.F32.BF16 R48, R68.reuse, R82, R48 ;  /* 0x000000524430723c */ /* 0x040fe20000041830 */
[----:B------:R-:W3:Y:S05]  /*13110*/  LDSM.16.MT88.4 R80, [R205+0xd000] ;  /* 0x00d00000cd50783b */ /* 0x000eea0000004200 */
[C---:B-1----:R-:W-:Y:S03]  /*13120*/  HMMA.16816.F32.BF16 R52, R68.reuse, R84, R52 ;  /* 0x000000544434723c */ /* 0x042fe60000041834 */
[----:B------:R-:W-:Y:S03]  /*13130*/  MUFU.EX2 R171, R171 ;  /* 0x000000ab00ab7308 */ /* 0x000fe60000000800 */
[C---:B------:R-:W-:Y:S01]  /*13140*/  HMMA.16816.F32.BF16 R56, R68.reuse, R86, R56 ;  /* 0x000000564438723c */ /* 0x040fe20000041838 */
[----:B------:R-:W1:Y:S06]  /*13150*/  LDSM.16.MT88.4 R84, [R204+0xd000] ;  /* 0x00d00000cc54783b */ /* 0x000e6c0000004200 */
[----:B------:R-:W-:Y:S01]  /*13160*/  MUFU.EX2 R172, R172 ;  /* 0x000000ac00ac7308 */ /* 0x000fe20000000800 */
[C---:B-----5:R-:W-:Y:S09]  /*13170*/  HMMA.16816.F32.BF16 R60, R68.reuse, R72, R60 ;  /* 0x00000048443c723c */ /* 0x060ff2000004183c */
[----:B------:R-:W-:Y:S01]  /*13180*/  MUFU.EX2 R173, R173 ;  /* 0x000000ad00ad7308 */ /* 0x000fe20000000800 */
[----:B------:R-:W-:Y:S01]  /*13190*/  HMMA.16816.F32.BF16 R64, R68, R74, R64 ;  /* 0x0000004a4440723c */ /* 0x000fe20000041840 */
[----:B------:R-:W5:Y:S06]  /*131a0*/  LDSM.16.MT88.4 R72, [R208+0x11000] ;  /* 0x01100000d048783b */ /* 0x000f6c0000004200 */
[----:B------:R-:W-:Y:S02]  /*131b0*/  F2FP.BF16.F32.PACK_AB R68, R147, R120 ;  /* 0x000000789344723e */ /* 0x000fe400000010ff */
[----:B------:R-:W-:Y:S02]  /*131c0*/  MUFU.EX2 R174, R174 ;  /* 0x000000ae00ae7308 */ /* 0x000fe40000000800 */
[----:B------:R-:W-:Y:S02]  /*131d0*/  F2FP.BF16.F32.PACK_AB R69, R146, R121 ;  /* 0x000000799245723e */ /* 0x000fe400000010ff */
[----:B------:R-:W-:Y:S02]  /*131e0*/  F2FP.BF16.F32.PACK_AB R70, R148, R149 ;  /* 0x000000959446723e */ /* 0x000fe400000010ff */
[----:B------:R-:W-:Y:S04]  /*131f0*/  F2FP.BF16.F32.PACK_AB R71, R151, R150 ;  /* 0x000000969747723e */ /* 0x000fe800000010ff */
[----:B------:R-:W-:Y:S03]  /*13200*/  MUFU.EX2 R175, R175 ;  /* 0x000000af00af7308 */ /* 0x000fe60000000800 */
[C---:B----4-:R-:W-:Y:S07]  /*13210*/  HMMA.16816.F32.BF16 R4, R68.reuse, R76, R4 ;  /* 0x0000004c4404723c */ /* 0x050fee0000041804 */
[----:B------:R-:W-:Y:S01]  /*13220*/  MUFU.EX2 R176, R176 ;  /* 0x000000b000b07308 */ /* 0x000fe20000000800 */
[C---:B------:R-:W-:Y:S01]  /*13230*/  HMMA.16816.F32.BF16 R8, R68.reuse, R78, R8 ;  /* 0x0000004e4408723c */ /* 0x040fe20000041808 */
[----:B------:R-:W4:Y:S08]  /*13240*/  LDSM.16.MT88.4 R76, [R206+0x11000] ;  /* 0x01100000ce4c783b */ /* 0x000f300000004200 */
[----:B------:R-:W-:Y:S01]  /*13250*/  MUFU.EX2 R177, R177 ;  /* 0x000000b100b17308 */ /* 0x000fe20000000800 */
[C---:B------:R-:W-:Y:S06]  /*13260*/  HMMA.16816.F32.BF16 R12, R68.reuse, R88, R12 ;  /* 0x00000058440c723c */ /* 0x040fec000004180c */
[C---:B------:R-:W-:Y:S01]  /*13270*/  HMMA.16816.F32.BF16 R16, R68.reuse, R90, R16 ;  /* 0x0000005a4410723c */ /* 0x040fe20000041810 */
[----:B------:R-:W-:Y:S02]  /*13280*/  LDSM.16.MT88.4 R88, [R204+0x11000] ;  /* 0x01100000cc58783b */ /* 0x000fe40000004200 */
[----:B------:R-:W-:Y:S03]  /*13290*/  MUFU.EX2 R178, R178 ;  /* 0x000000b200b27308 */ /* 0x000fe60000000800 */
[C---:B---3--:R-:W-:Y:S07]  /*132a0*/  HMMA.16816.F32.BF16 R20, R68.reuse, R80, R20 ;  /* 0x000000504414723c */ /* 0x048fee0000041814 */
        /* <DEDUP_REMOVED lines=10> */
[C---:B------:R-:W-:Y:S03]  /*13350*/  HMMA.16816.F32.BF16 R40, R68.reuse, R74, R40 ;  /* 0x0000004a4428723c */ /* 0x040fe60000041828 */
[----:B------:R-:W-:Y:S03]  /*13360*/  F2FP.BF16.F32.PACK_AB R72, R153, R152 ;  /* 0x000000989948723e */ /* 0x000fe600000010ff */
[C---:B----4-:R-:W-:Y:S03]  /*13370*/  HMMA.16816.F32.BF16 R44, R68.reuse, R76, R44 ;  /* 0x0000004c442c723c */ /* 0x050fe6000004182c */
[----:B------:R-:W-:Y:S02]  /*13380*/  MUFU.EX2 R189, R189 ;  /* 0x000000bd00bd7308 */ /* 0x000fe40000000800 */
[----:B------:R-:W-:Y:S01]  /*13390*/  F2FP.BF16.F32.PACK_AB R73, R155, R154 ;  /* 0x0000009a9b49723e */ /* 0x000fe200000010ff */
[C---:B------:R-:W-:Y:S01]  /*133a0*/  HMMA.16816.F32.BF16 R48, R68.reuse, R78, R48 ;  /* 0x0000004e4430723c */ /* 0x040fe20000041830 */
[----:B------:R-:W4:Y:S06]  /*133b0*/  LDSM.16.MT88.4 R76, [R205+0xd800] ;  /* 0x00d80000cd4c783b */ /* 0x000f2c0000004200 */
[----:B------:R-:W-:Y:S01]  /*133c0*/  MUFU.EX2 R186, R186 ;  /* 0x000000ba00ba7308 */ /* 0x000fe20000000800 */
[----:B--2---:R-:W-:Y:S01]  /*133d0*/  F2FP.BF16.F32.PACK_AB R74, R157, R156 ;  /* 0x0000009c9d4a723e */ /* 0x004fe200000010ff */
[C---:B---3--:R-:W-:Y:S03]  /*133e0*/  HMMA.16816.F32.BF16 R52, R68.reuse, R80, R52 ;  /* 0x000000504434723c */ /* 0x048fe60000041834 */
[----:B------:R-:W-:Y:S03]  /*133f0*/  F2FP.BF16.F32.PACK_AB R75, R161, R158 ;  /* 0x0000009ea14b723e */ /* 0x000fe600000010ff */
[C---:B------:R-:W-:Y:S01]  /*13400*/  HMMA.16816.F32.BF16 R56, R68.reuse, R82, R56 ;  /* 0x000000524438723c */ /* 0x040fe20000041838 */
[----:B------:R-:W2:Y:S01]  /*13410*/  LDSM.16.MT88.4 R80, [R204+0xd800] ;  /* 0x00d80000cc50783b */ /* 0x000ea20000004200 */
[----:B------:R-:W-:Y:S04]  /*13420*/  MUFU.EX2 R191, R191 ;  /* 0x000000bf00bf7308 */ /* 0x000fe80000000800 */
[C---:B------:R-:W-:Y:S06]  /*13430*/  HMMA.16816.F32.BF16 R60, R68.reuse, R88, R60 ;  /* 0x00000058443c723c */ /* 0x040fec000004183c */
[----:B------:R-:W-:Y:S01]  /*13440*/  MUFU.EX2 R184, R184 ;  /* 0x000000b800b87308 */ /* 0x000fe20000000800 */
[----:B------:R-:W-:Y:S01]  /*13450*/  HMMA.16816.F32.BF16 R64, R68, R90, R64 ;  /* 0x0000005a4440723c */ /* 0x000fe20000041840 */
[----:B------:R-:W3:Y:S05]  /*13460*/  LDSM.16.MT88.4 R68, [R208+0x11800] ;  /* 0x01180000d044783b */ /* 0x000eea0000004200 */
[C---:B-1----:R-:W-:Y:S03]  /*13470*/  HMMA.16816.F32.BF16 R4, R72.reuse, R84, R4 ;  /* 0x000000544804723c */ /* 0x042fe60000041804 */
[----:B------:R-:W1:Y:S01]  /*13480*/  MUFU.EX2 R185, R185 ;  /* 0x000000b900b97308 */ /* 0x000e620000000800 */
[----:B------:R-:W-:Y:S02]  /*13490*/  LDSM.16.MT88.4 R88, [R205+0x11800] ;  /* 0x01180000cd58783b */ /* 0x000fe40000004200 */
[C---:B------:R-:W-:Y:S07]  /*134a0*/  HMMA.16816.F32.BF16 R8, R72.reuse, R86, R8 ;  /* 0x000000564808723c */ /* 0x040fee0000041808 */
[----:B------:R-:W-:Y:S01]  /*134b0*/  MUFU.EX2 R183, R183 ;  /* 0x000000b700b77308 */ /* 0x000fe20000000800 */
[----:B------:R-:W5:Y:S01]  /*134c0*/  LDSM.16.MT88.4 R84, [R206+0x11800] ;  /* 0x01180000ce54783b */ /* 0x000f620000004200 */
[C---:B------:R-:W-:Y:S08]  /*134d0*/  HMMA.16816.F32.BF16 R12, R72.reuse, R92, R12 ;  /* 0x0000005c480c723c */ /* 0x040ff0000004180c */
[----:B------:R-:W2:Y:S01]  /*134e0*/  MUFU.EX2 R182, R145 ;  /* 0x0000009100b67308 */ /* 0x000ea20000000800 */
[C---:B------:R-:W-:Y:S01]  /*134f0*/  HMMA.16816.F32.BF16 R16, R72.reuse, R94, R16 ;  /* 0x0000005e4810723c */ /* 0x040fe20000041810 */
[----:B------:R-:W5:Y:S02]  /*13500*/  LDSM.16.MT88.4 R92, [R204+0x11800] ;  /* 0x01180000cc5c783b */ /* 0x000f640000004200 */
[----:B-1----:R-:W-:Y:S03]  /*13510*/  F2FP.BF16.F32.PACK_AB R137, R185, R184 ;  /* 0x000000b8b989723e */ /* 0x002fe600000010ff */
[C---:B----4-:R-:W-:Y:S03]  /*13520*/  HMMA.16816.F32.BF16 R20, R72.reuse, R76, R20 ;  /* 0x0000004c4814723c */ /* 0x050fe60000041814 */
[----:B------:R-:W-:Y:S03]  /*13530*/  MUFU.EX2 R134, R134 ;  /* 0x0000008600867308 */ /* 0x000fe60000000800 */
[C---:B------:R-:W-:Y:S01]  /*13540*/  HMMA.16816.F32.BF16 R24, R72.reuse, R78, R24 ;  /* 0x0000004e4818723c */ /* 0x040fe20000041818 */
[----:B------:R-:W1:Y:S06]  /*13550*/  LDSM.16.MT88.4 R76, [R208+0xe000] ;  /* 0x00e00000d04c783b */ /* 0x000e6c0000004200 */
[----:B------:R-:W4:Y:S01]  /*13560*/  MUFU.EX2 R3, R144 ;  /* 0x0000009000037308 */ /* 0x000f220000000800 */
[----:B--2---:R-:W-:Y:S01]  /*13570*/  F2FP.BF16.F32.PACK_AB R138, R182, R183 ;  /* 0x000000b7b68a723e */ /* 0x004fe200000010ff */
[C---:B------:R-:W-:Y:S06]  /*13580*/  HMMA.16816.F32.BF16 R28, R72.reuse, R80, R28 ;  /* 0x00000050481c723c */ /* 0x040fec000004181c */
[C---:B------:R-:W-:Y:S01]  /*13590*/  HMMA.16816.F32.BF16 R32, R72.reuse, R82, R32 ;  /* 0x000000524820723c */ /* 0x040fe20000041820 */
[----:B------:R-:W2:Y:S05]  /*135a0*/  LDSM.16.MT88.4 R80, [R206+0xe000] ;  /* 0x00e00000ce50783b */ /* 0x000eaa0000004200 */
[C---:B---3--:R-:W-:Y:S06]  /*135b0*/  HMMA.16816.F32.BF16 R36, R72.reuse, R68, R36 ;  /* 0x000000444824723c */ /* 0x048fec0000041824 */
[C---:B------:R-:W-:Y:S05]  /*135c0*/  HMMA.16816.F32.BF16 R40, R72.reuse, R70, R40 ;  /* 0x000000464828723c */ /* 0x040fea0000041828 */
[----:B------:R-:W-:Y:S01]  /*135d0*/  F2FP.BF16.F32.PACK_AB R68, R160, R165 ;  /* 0x000000a5a044723e */ /* 0x000fe200000010ff */
[C---:B-----5:R-:W-:Y:S05]  /*135e0*/  HMMA.16816.F32.BF16 R44, R72.reuse, R84, R44 ;  /* 0x00000054482c723c */ /* 0x060fea000004182c */
[----:B------:R-:W-:Y:S01]  /*135f0*/  F2FP.BF16.F32.PACK_AB R69, R159, R162 ;  /* 0x000000a29f45723e */ /* 0x000fe200000010ff */
[C---:B------:R-:W-:Y:S01]  /*13600*/  HMMA.16816.F32.BF16 R48, R72.reuse, R86, R48 ;  /* 0x000000564830723c */ /* 0x040fe20000041830 */
[----:B------:R-:W3:Y:S04]  /*13610*/  LDSM.16.MT88.4 R84, [R205+0xe000] ;  /* 0x00e00000cd54783b */ /* 0x000ee80000004200 */
[----:B------:R-:W-:Y:S01]  /*13620*/  F2FP.BF16.F32.PACK_AB R70, R164, R163 ;  /* 0x000000a3a446723e */ /* 0x000fe200000010ff */
[C---:B------:R-:W-:Y:S05]  /*13630*/  HMMA.16816.F32.BF16 R52, R72.reuse, R88, R52 ;  /* 0x000000584834723c */ /* 0x040fea0000041834 */
[----:B------:R-:W-:Y:S01]  /*13640*/  F2FP.BF16.F32.PACK_AB R71, R167, R166 ;  /* 0x000000a6a747723e */ /* 0x000fe200000010ff */
[C---:B------:R-:W-:Y:S01]  /*13650*/  HMMA.16816.F32.BF16 R56, R72.reuse, R90, R56 ;  /* 0x0000005a4838723c */ /* 0x040fe20000041838 */
[----:B------:R-:W-:Y:S05]  /*13660*/  LDSM.16.MT88.4 R88, [R206+0x12000] ;  /* 0x01200000ce58783b */ /* 0x000fea0000004200 */
[C---:B------:R-:W-:Y:S06]  /*13670*/  HMMA.16816.F32.BF16 R60, R72.reuse, R92, R60 ;  /* 0x0000005c483c723c */ /* 0x040fec000004183c */
[----:B------:R-:W-:Y:S01]  /*13680*/  HMMA.16816.F32.BF16 R64, R72, R94, R64 ;  /* 0x0000005e4840723c */ /* 0x000fe20000041840 */
[----:B------:R-:W5:Y:S05]  /*13690*/  LDSM.16.MT88.4 R72, [R204+0xe000] ;  /* 0x00e00000cc48783b */ /* 0x000f6a0000004200 */
[C---:B-1----:R-:W-:Y:S03]  /*136a0*/  HMMA.16816.F32.BF16 R4, R68.reuse, R76, R4 ;  /* 0x0000004c4404723c */ /* 0x042fe60000041804 */
[----:B------:R-:W-:Y:S03]  /*136b0*/  LDSM.16.MT88.4 R92, [R205+0x12000] ;  /* 0x01200000cd5c783b */ /* 0x000fe60000004200 */
[C---:B------:R-:W-:Y:S05]  /*136c0*/  HMMA.16816.F32.BF16 R8, R68.reuse, R78, R8 ;  /* 0x0000004e4408723c */ /* 0x040fea0000041808 */
[----:B------:R-:W1:Y:S01]  /*136d0*/  LDSM.16.MT88.4 R76, [R208+0x12000] ;  /* 0x01200000d04c783b */ /* 0x000e620000004200 */
[C---:B--2---:R-:W-:Y:S06]  /*136e0*/  HMMA.16816.F32.BF16 R12, R68.reuse, R80, R12 ;  /* 0x00000050440c723c */ /* 0x044fec000004180c */
[C---:B------:R-:W-:Y:S01]  /*136f0*/  HMMA.16816.F32.BF16 R16, R68.reuse, R82, R16 ;  /* 0x000000524410723c */ /* 0x040fe20000041810 */
[----:B------:R-:W2:Y:S05]  /*13700*/  LDSM.16.MT88.4 R80, [R208+0xe800] ;  /* 0x00e80000d050783b */ /* 0x000eaa0000004200 */
[C---:B---3--:R-:W-:Y:S06]  /*13710*/  HMMA.16816.F32.BF16 R20, R68.reuse, R84, R20 ;  /* 0x000000544414723c */ /* 0x048fec0000041814 */
[C---:B------:R-:W-:Y:S01]  /*13720*/  HMMA.16816.F32.BF16 R24, R68.reuse, R86, R24 ;  /* 0x000000564418723c */ /* 0x040fe20000041818 */
[----:B------:R-:W3:Y:S05]  /*13730*/  LDSM.16.MT88.4 R84, [R206+0xe800] ;  /* 0x00e80000ce54783b */ /* 0x000eea0000004200 */
[C---:B-----5:R-:W-:Y:S06]  /*13740*/  HMMA.16816.F32.BF16 R28, R68.reuse, R72, R28 ;  /* 0x00000048441c723c */ /* 0x060fec000004181c */
[C---:B------:R-:W-:Y:S05]  /*13750*/  HMMA.16816.F32.BF16 R32, R68.reuse, R74, R32 ;  /* 0x0000004a4420723c */ /* 0x040fea0000041820 */
[----:B------:R-:W-:Y:S02]  /*13760*/  F2FP.BF16.F32.PACK_AB R72, R169, R168 ;  /* 0x000000a8a948723e */ /* 0x000fe400000010ff */
[----:B------:R-:W-:Y:S01]  /*13770*/  F2FP.BF16.F32.PACK_AB R73, R171, R170 ;  /* 0x000000aaab49723e */ /* 0x000fe200000010ff */
[C---:B-1----:R-:W-:Y:S03]  /*13780*/  HMMA.16816.F32.BF16 R36, R68.reuse, R76, R36 ;  /* 0x0000004c4424723c */ /* 0x042fe60000041824 */
[----:B------:R-:W-:Y:S02]  /*13790*/  F2FP.BF16.F32.PACK_AB R74, R173, R172 ;  /* 0x000000acad4a723e */ /* 0x000fe400000010ff */
[----:B------:R-:W-:Y:S01]  /*137a0*/  F2FP.BF16.F32.PACK_AB R75, R175, R174 ;  /* 0x000000aeaf4b723e */ /* 0x000fe200000010ff */
[C---:B------:R-:W-:Y:S01]  /*137b0*/  HMMA.16816.F32.BF16 R40, R68.reuse, R78, R40 ;  /* 0x0000004e4428723c */ /* 0x040fe20000041828 */
[----:B------:R-:W1:Y:S05]  /*137c0*/  LDSM.16.MT88.4 R76, [R204+0xe800] ;  /* 0x00e80000cc4c783b */ /* 0x000e6a0000004200 */
[C---:B------:R-:W-:Y:S06]  /*137d0*/  HMMA.16816.F32.BF16 R44, R68.reuse, R88, R44 ;  /* 0x00000058442c723c */ /* 0x040fec000004182c */
[C---:B------:R-:W-:Y:S01]  /*137e0*/  HMMA.16816.F32.BF16 R48, R68.reuse, R90, R48 ;  /* 0x0000005a4430723c */ /* 0x040fe20000041830 */
[----:B------:R-:W-:Y:S05]  /*137f0*/  LDSM.16.MT88.4 R88, [R204+0x12800] ;  /* 0x01280000cc58783b */ /* 0x000fea0000004200 */
[C---:B------:R-:W-:Y:S06]  /*13800*/  HMMA.16816.F32.BF16 R52, R68.reuse, R92, R52 ;  /* 0x0000005c4434723c */ /* 0x040fec0000041834 */
[C---:B------:R-:W-:Y:S01]  /*13810*/  HMMA.16816.F32.BF16 R56, R68.reuse, R94, R56 ;  /* 0x0000005e4438723c */ /* 0x040fe20000041838 */
[----:B------:R-:W-:Y:S05]  /*13820*/  LDSM.16.MT88.4 R92, [R206+0xf000] ;  /* 0x00f00000ce5c783b */ /* 0x000fea0000004200 */
[C---:B------:R-:W-:Y:S06]  /*13830*/  HMMA.16816.F32.BF16 R60, R68.reuse, R96, R60 ;  /* 0x00000060443c723c */ /* 0x040fec000004183c */
[----:B------:R-:W-:Y:S01]  /*13840*/  HMMA.16816.F32.BF16 R64, R68, R98, R64 ;  /* 0x000000624440723c */ /* 0x000fe20000041840 */
[----:B------:R-:W5:Y:S05]  /*13850*/  LDSM.16.MT88.4 R68, [R208+0x12800] ;  /* 0x01280000d044783b */ /* 0x000f6a0000004200 */
[C---:B--2---:R-:W-:Y:S03]  /*13860*/  HMMA.16816.F32.BF16 R4, R72.reuse, R80, R4 ;  /* 0x000000504804723c */ /* 0x044fe60000041804 */
[----:B------:R-:W-:Y:S03]  /*13870*/  LDSM.16.MT88.4 R96, [R205+0xf000] ;  /* 0x00f00000cd60783b */ /* 0x000fe60000004200 */
[C---:B------:R-:W-:Y:S05]  /*13880*/  HMMA.16816.F32.BF16 R8, R72.reuse, R82, R8 ;  /* 0x000000524808723c */ /* 0x040fea0000041808 */
[----:B------:R-:W2:Y:S01]  /*13890*/  LDSM.16.MT88.4 R80, [R206+0x12800] ;  /* 0x01280000ce50783b */ /* 0x000ea20000004200 */
[C---:B---3--:R-:W-:Y:S06]  /*138a0*/  HMMA.16816.F32.BF16 R12, R72.reuse, R84, R12 ;  /* 0x00000054480c723c */ /* 0x048fec000004180c */
[C---:B------:R-:W-:Y:S01]  /*138b0*/  HMMA.16816.F32.BF16 R16, R72.reuse, R86, R16 ;  /* 0x000000564810723c */ /* 0x040fe20000041810 */
[----:B------:R-:W3:Y:S05]  /*138c0*/  LDSM.16.MT88.4 R84, [R205+0x12800] ;  /* 0x01280000cd54783b */ /* 0x000eea0000004200 */
[C---:B------:R-:W-:Y:S06]  /*138d0*/  HMMA.16816.F32.BF16 R20, R72.reuse, R100, R20 ;  /* 0x000000644814723c */ /* 0x040fec0000041814 */
[C---:B------:R-:W-:Y:S01]  /*138e0*/  HMMA.16816.F32.BF16 R24, R72.reuse, R102, R24 ;  /* 0x000000664818723c */ /* 0x040fe20000041818 */
[----:B------:R-:W-:Y:S05]  /*138f0*/  LDSM.16.MT88.4 R100, [R204+0xf800] ;  /* 0x00f80000cc64783b */ /* 0x000fea0000004200 */
[C---:B-1----:R-:W-:Y:S06]  /*13900*/  HMMA.16816.F32.BF16 R28, R72.reuse, R76, R28 ;  /* 0x0000004c481c723c */ /* 0x042fec000004181c */
[C---:B------:R-:W-:Y:S01]  /*13910*/  HMMA.16816.F32.BF16 R32, R72.reuse, R78, R32 ;  /* 0x0000004e4820723c */ /* 0x040fe20000041820 */
[----:B------:R-:W1:Y:S05]  /*13920*/  LDSM.16.MT88.4 R76, [R208+0xf000] ;  /* 0x00f00000d04c783b */ /* 0x000e6a0000004200 */
[C---:B-----5:R-:W-:Y:S06]  /*13930*/  HMMA.16816.F32.BF16 R36, R72.reuse, R68, R36 ;  /* 0x000000444824723c */ /* 0x060fec0000041824 */
[C---:B------:R-:W-:Y:S05]  /*13940*/  HMMA.16816.F32.BF16 R40, R72.reuse, R70, R40 ;  /* 0x000000464828723c */ /* 0x040fea0000041828 */
[----:B------:R-:W-:Y:S01]  /*13950*/  F2FP.BF16.F32.PACK_AB R68, R177, R176 ;  /* 0x000000b0b144723e */ /* 0x000fe200000010ff */
[C---:B--2---:R-:W-:Y:S05]  /*13960*/  HMMA.16816.F32.BF16 R44, R72.reuse, R80, R44 ;  /* 0x00000050482c723c */ /* 0x044fea000004182c */
[----:B------:R-:W-:Y:S01]  /*13970*/  F2FP.BF16.F32.PACK_AB R69, R179, R178 ;  /* 0x000000b2b345723e */ /* 0x000fe200000010ff */
[C---:B------:R-:W-:Y:S01]  /*13980*/  HMMA.16816.F32.BF16 R48, R72.reuse, R82, R48 ;  /* 0x000000524830723c */ /* 0x040fe20000041830 */
[----:B------:R-:W2:Y:S04]  /*13990*/  LDSM.16.MT88.4 R80, [R204+0xf000] ;  /* 0x00f00000cc50783b */ /* 0x000ea80000004200 */
[----:B------:R-:W-:Y:S01]  /*139a0*/  F2FP.BF16.F32.PACK_AB R70, R193, R190 ;  /* 0x000000bec146723e */ /* 0x000fe200000010ff */
[C---:B---3--:R-:W-:Y:S05]  /*139b0*/  HMMA.16816.F32.BF16 R52, R72.reuse, R84, R52 ;  /* 0x000000544834723c */ /* 0x048fea0000041834 */
[----:B------:R-:W-:Y:S01]  /*139c0*/  F2FP.BF16.F32.PACK_AB R71, R189, R188 ;  /* 0x000000bcbd47723e */ /* 0x000fe200000010ff */
[C---:B------:R-:W-:Y:S01]  /*139d0*/  HMMA.16816.F32.BF16 R56, R72.reuse, R86, R56 ;  /* 0x000000564838723c */ /* 0x040fe20000041838 */
[----:B------:R-:W3:Y:S05]  /*139e0*/  LDSM.16.MT88.4 R84, [R208+0x13000] ;  /* 0x01300000d054783b */ /* 0x000eea0000004200 */
[C---:B------:R-:W-:Y:S06]  /*139f0*/  HMMA.16816.F32.BF16 R60, R72.reuse, R88, R60 ;  /* 0x00000058483c723c */ /* 0x040fec000004183c */
[----:B------:R-:W-:Y:S01]  /*13a00*/  HMMA.16816.F32.BF16 R64, R72, R90, R64 ;  /* 0x0000005a4840723c */ /* 0x000fe20000041840 */
[----:B------:R-:W5:Y:S05]  /*13a10*/  LDSM.16.MT88.4 R72, [R206+0x13000] ;  /* 0x01300000ce48783b */ /* 0x000f6a0000004200 */
[C---:B-1----:R-:W-:Y:S06]  /*13a20*/  HMMA.16816.F32.BF16 R4, R68.reuse, R76, R4 ;  /* 0x0000004c4404723c */ /* 0x042fec0000041804 */
[C---:B------:R-:W-:Y:S01]  /*13a30*/  HMMA.16816.F32.BF16 R8, R68.reuse, R78, R8 ;  /* 0x0000004e4408723c */ /* 0x040fe20000041808 */
[----:B------:R-:W1:Y:S05]  /*13a40*/  LDSM.16.MT88.4 R76, [R205+0x13000] ;  /* 0x01300000cd4c783b */ /* 0x000e6a0000004200 */
[C---:B------:R-:W-:Y:S06]  /*13a50*/  HMMA.16816.F32.BF16 R12, R68.reuse, R92, R12 ;  /* 0x0000005c440c723c */ /* 0x040fec000004180c */
[C---:B------:R-:W-:Y:S01]  /*13a60*/  HMMA.16816.F32.BF16 R16, R68.reuse, R94, R16 ;  /* 0x0000005e4410723c */ /* 0x040fe20000041810 */
[----:B------:R-:W-:Y:S05]  /*13a70*/  LDSM.16.MT88.4 R92, [R208+0x13800] ;  /* 0x01380000d05c783b */ /* 0x000fea0000004200 */
[C---:B------:R-:W-:Y:S06]  /*13a80*/  HMMA.16816.F32.BF16 R20, R68.reuse, R96, R20 ;  /* 0x000000604414723c */ /* 0x040fec0000041814 */
[C---:B------:R-:W-:Y:S06]  /*13a90*/  HMMA.16816.F32.BF16 R24, R68.reuse, R98, R24 ;  /* 0x000000624418723c */ /* 0x040fec0000041818 */
        /* <DEDUP_REMOVED lines=8> */
[----:B------:R-:W-:Y:S01]  /*13b20*/  FADD.FTZ R73, R139, R142 ;  /* 0x0000008e8b497221 */ /* 0x000fe20000010000 */
[C---:B-1----:R-:W-:Y:S05]  /*13b30*/  HMMA.16816.F32.BF16 R52, R68.reuse, R76, R52 ;  /* 0x0000004c4434723c */ /* 0x042fea0000041834 */
[----:B----4-:R-:W-:Y:S01]  /*13b40*/  F2FP.BF16.F32.PACK_AB R139, R3, R134 ;  /* 0x00000086038b723e */ /* 0x010fe200000010ff */
[C---:B------:R-:W-:Y:S01]  /*13b50*/  HMMA.16816.F32.BF16 R56, R68.reuse, R78, R56 ;  /* 0x0000004e4438723c */ /* 0x040fe20000041838 */
[----:B------:R-:W1:Y:S04]  /*13b60*/  LDSM.16.MT88.4 R76, [R205+0x13800] ;  /* 0x01380000cd4c783b */ /* 0x000e680000004200 */
[----:B------:R-:W-:Y:S01]  /*13b70*/  FADD.FTZ R73, R136, R73 ;  /* 0x0000004988497221 */ /* 0x000fe20000010000 */
[C---:B--2---:R-:W-:Y:S05]  /*13b80*/  HMMA.16816.F32.BF16 R60, R68.reuse, R80, R60 ;  /* 0x00000050443c723c */ /* 0x044fea000004183c */
[----:B------:R-:W-:Y:S01]  /*13b90*/  F2FP.BF16.F32.PACK_AB R136, R191, R186 ;  /* 0x000000babf88723e */ /* 0x000fe200000010ff */
[----:B------:R-:W-:Y:S01]  /*13ba0*/  HMMA.16816.F32.BF16 R64, R68, R82, R64 ;  /* 0x000000524440723c */ /* 0x000fe20000041840 */
[----:B------:R-:W2:Y:S04]  /*13bb0*/  LDSM.16.MT88.4 R68, [R204+0x13800] ;  /* 0x01380000cc44783b */ /* 0x000ea80000004200 */
[----:B------:R-:W-:Y:S01]  /*13bc0*/  FADD.FTZ R106, R106, R73 ;  /* 0x000000496a6a7221 */ /* 0x000fe20000010000 */
[C---:B------:R-:W-:Y:S05]  /*13bd0*/  HMMA.16816.F32.BF16 R128, R136.reuse, R124, R4 ;  /* 0x0000007c8880723c */ /* 0x040fea0000041804 */
[----:B------:R-:W-:Y:S01]  /*13be0*/  FADD.FTZ R107, R107, R106 ;  /* 0x0000006a6b6b7221 */ /* 0x000fe20000010000 */
[C---:B------:R-:W-:Y:S05]  /*13bf0*/  HMMA.16816.F32.BF16 R124, R136.reuse, R126, R8 ;  /* 0x0000007e887c723c */ /* 0x040fea0000041808 */
[----:B------:R-:W-:Y:S01]  /*13c00*/  FADD.FTZ R114, R114, R107 ;  /* 0x0000006b72727221 */ /* 0x000fe20000010000 */
[----:B------:R-:W-:Y:S05]  /*13c10*/  FADD.FTZ R4, R120, R113 ;  /* 0x0000007178047221 */ /* 0x000fea0000010000 */
[----:B------:R-:W-:Y:S01]  /*13c20*/  FADD.FTZ R114, R115, R114 ;  /* 0x0000007273727221 */ /* 0x000fe20000010000 */
[----:B------:R-:W-:Y:S03]  /*13c30*/  FADD.FTZ R4, R147, R4 ;  /* 0x0000000493047221 */ /* 0x000fe60000010000 */
[----:B------:R-:W-:Y:S01]  /*13c40*/  FADD.FTZ R5, R121, R114 ;  /* 0x0000007279057221 */ /* 0x000fe20000010000 */
[----:B------:R-:W-:Y:S01]  /*13c50*/  FADD.FTZ R149, R149, R4 ;  /* 0x0000000495957221 */ /* 0x000fe20000010000 */
[C---:B------:R-:W-:Y:S03]  /*13c60*/  HMMA.16816.F32.BF16 R120, R136.reuse, R116, R12 ;  /* 0x000000748878723c */ /* 0x040fe6000004180c */
[----:B------:R-:W-:Y:S01]  /*13c70*/  FADD.FTZ R5, R146, R5 ;  /* 0x0000000592057221 */ /* 0x000fe20000010000 */
[----:B------:R-:W-:Y:S01]  /*13c80*/  FADD.FTZ R149, R148, R149 ;  /* 0x0000009594957221 */ /* 0x000fe20000010000 */
[----:B------:R-:W-:Y:S01]  /*13c90*/  IADD3 R4, R223, -0x1, RZ ;  /* 0xffffffffdf047810 */ /* 0x000fe20007ffe0ff */
[C---:B------:R-:W-:Y:S05]  /*13ca0*/  HMMA.16816.F32.BF16 R116, R136.reuse, R118, R16 ;  /* 0x000000768874723c */ /* 0x040fea0000041810 */
[----:B------:R-:W-:Y:S01]  /*13cb0*/  FADD.FTZ R150, R150, R5 ;  /* 0x0000000596967221 */ /* 0x000fe20000010000 */
        /* <DEDUP_REMOVED lines=12> */
[C---:B---3--:R-:W-:Y:S05]  /*13d80*/  HMMA.16816.F32.BF16 R88, R136.reuse, R84, R44 ;  /* 0x000000548858723c */ /* 0x048fea000004182c */
[----:B------:R-:W-:Y:S01]  /*13d90*/  FADD.FTZ R156, R156, R153 ;  /* 0x000000999c9c7221 */ /* 0x000fe20000010000 */
[----:B------:R-:W-:Y:S01]  /*13da0*/  FADD.FTZ R161, R161, R158 ;  /* 0x0000009ea1a17221 */ /* 0x000fe20000010000 */
[C---:B------:R-:W-:Y:S04]  /*13db0*/  HMMA.16816.F32.BF16 R84, R136.reuse, R86, R48 ;  /* 0x000000568854723c */ /* 0x040fe80000041830 */
[----:B------:R-:W-:Y:S01]  /*13dc0*/  FADD.FTZ R156, R157, R156 ;  /* 0x0000009c9d9c7221 */ /* 0x000fe20000010000 */
[----:B------:R-:W-:Y:S01]  /*13dd0*/  FADD.FTZ R162, R162, R161 ;  /* 0x000000a1a2a27221 */ /* 0x000fe20000010000 */
[C---:B-1----:R-:W-:Y:S05]  /*13de0*/  HMMA.16816.F32.BF16 R80, R136.reuse, R76, R52 ;  /* 0x0000004c8850723c */ /* 0x042fea0000041834 */
[----:B------:R-:W-:Y:S01]  /*13df0*/  FADD.FTZ R165, R165, R156 ;  /* 0x0000009ca5a57221 */ /* 0x000fe20000010000 */
[----:B------:R-:W-:Y:S01]  /*13e00*/  FADD.FTZ R159, R159, R162 ;  /* 0x000000a29f9f7221 */ /* 0x000fe20000010000 */
[C---:B------:R-:W-:Y:S04]  /*13e10*/  HMMA.16816.F32.BF16 R76, R136.reuse, R78, R56 ;  /* 0x0000004e884c723c */ /* 0x040fe80000041838 */
[----:B------:R-:W-:Y:S01]  /*13e20*/  FADD.FTZ R160, R160, R165 ;  /* 0x000000a5a0a07221 */ /* 0x000fe20000010000 */
[----:B------:R-:W-:Y:S01]  /*13e30*/  FADD.FTZ R166, R166, R159 ;  /* 0x0000009fa6a67221 */ /* 0x000fe20000010000 */
[C---:B--2---:R-:W-:Y:S05]  /*13e40*/  HMMA.16816.F32.BF16 R72, R136.reuse, R68, R60 ;  /* 0x000000448848723c */ /* 0x044fea000004183c */
[----:B------:R-:W-:Y:S01]  /*13e50*/  FADD.FTZ R5, R163, R160 ;  /* 0x000000a0a3057221 */ /* 0x000fe20000010000 */
[----:B------:R-:W-:Y:S01]  /*13e60*/  FADD.FTZ R167, R167, R166 ;  /* 0x000000a6a7a77221 */ /* 0x000fe20000010000 */
[----:B------:R-:W-:Y:S04]  /*13e70*/  HMMA.16816.F32.BF16 R68, R136, R70, R64 ;  /* 0x000000468844723c */ /* 0x000fe80000041840 */
[----:B------:R-:W-:Y:S01]  /*13e80*/  FADD.FTZ R5, R164, R5 ;  /* 0x00000005a4057221 */ /* 0x000fe20000010000 */
[----:B------:R-:W-:Y:S01]  /*13e90*/  FADD.FTZ R170, R170, R167 ;  /* 0x000000a7aaaa7221 */ /* 0x000fe20000010000 */
[----:B------:R-:W-:Y:S02]  /*13ea0*/  MOV R223, R4 ;  /* 0x0000000400df7202 */ /* 0x000fe40000000f00 */
[----:B------:R-:W-:Y:S03]  /*13eb0*/  FADD.FTZ R168, R168, R5 ;  /* 0x00000005a8a87221 */ /* 0x000fe60000010000 */
[----:B------:R-:W-:Y:S01]  /*13ec0*/  FADD.FTZ R171, R171, R170 ;  /* 0x000000aaabab7221 */ /* 0x000fe20000010000 */
        /* <DEDUP_REMOVED lines=20> */
[----:B------:R-:W-:Y:S01]  /*14010*/  MOV R3, R0 ;  /* 0x0000000000037202 */ /* 0x000fe20000000f00 */
[----:B------:R-:W-:Y:S01]  /*14020*/  FADD.FTZ R241, R182, R183 ;  /* 0x000000b7b6f17221 */ /* 0x000fe20000010000 */
[----:B------:R-:W-:Y:S06]  /*14030*/  @P1 BRA `(.L_x_867) ;  /* 0xffffffac00b01947 */ /* 0x000fec000383ffff */
.L_x_863:
        /* <DEDUP_REMOVED lines=202> */
.L_x_868:
        /* <DEDUP_REMOVED lines=10> */
.L_x_869:
[----:B------:R-:W1:Y:S01]  /*14d80*/  S2R R7, SR_CTAID.Y ;  /* 0x0000000000077919 */ /* 0x000e620000002600 */
[----:B------:R-:W1:Y:S08]  /*14d90*/  S2UR UR6, SR_CTAID.Z ;  /* 0x00000000000679c3 */ /* 0x000e700000002700 */
[----:B------:R-:W1:Y:S08]  /*14da0*/  LDC R2, c[0x0][0x270] ;  /* 0x00009c00ff027b82 */ /* 0x000e700000000800 */
[----:B------:R-:W3:Y:S01]  /*14db0*/  LDC R0, c[0x0][0x2c4] ;  /* 0x0000b100ff007b82 */ /* 0x000ee20000000800 */
[----:B-1----:R-:W-:-:S04]  /*14dc0*/  IMAD R7, R7, R2, UR6 ;  /* 0x0000000607077e24 */ /* 0x002fc8000f8e0202 */
[----:B---3--:R-:W-:-:S07]  /*14dd0*/  IMAD R0, R7, R0, RZ ;  /* 0x0000000007007224 */ /* 0x008fce00078e02ff */
.L_x_870:
        /* <DEDUP_REMOVED lines=20> */
.L_x_872:
[----:B------:R-:W-:Y:S05]  /*14f20*/  BSYNC B0 ;  /* 0x0000000000007941 */ /* 0x000fea0003800000 */
.L_x_871:
        /* <DEDUP_REMOVED lines=44> */
.L_x_874:
[----:B------:R-:W-:Y:S05]  /*151f0*/  BSYNC B0 ;  /* 0x0000000000007941 */ /* 0x000fea0003800000 */
.L_x_873:
        /* <DEDUP_REMOVED lines=20> */
.L_x_876:
[----:B------:R-:W-:Y:S05]  /*15340*/  BSYNC B0 ;  /* 0x0000000000007941 */ /* 0x000fea0003800000 */
.L_x_875:
        /* <DEDUP_REMOVED lines=20> */
.L_x_878:
[----:B------:R-:W-:Y:S05]  /*15490*/  BSYNC B0 ;  /* 0x0000000000007941 */ /* 0x000fea0003800000 */
.L_x_877:
        /* <DEDUP_REMOVED lines=20> */
.L_x_879:
        /* <DEDUP_REMOVED lines=10> */
.L_x_8473:


//--------------------- .text._ZN5flash24flash_fwd_splitkv_kernelI23Flash_fwd_kernel_traitsILi128ELi64ELi128ELi4ELb0ELb0EN7cutlass10bfloat16_tE19Flash_kernel_traitsILi128ELi64ELi128ELi4ES3_EELb1ELb0ELb0ELb0ELb0ELb0ELb0ELb1EEEvNS_16Flash_fwd_paramsE --------------------------
	.section	.text._ZN5flash24flash_fwd_splitkv_kernelI23Flash_fwd_kernel_traitsILi128ELi64ELi128ELi4ELb0ELb0EN7cutlass10bfloat16_tE19Flash_kernel_traitsILi128ELi64ELi128ELi4ES3_EELb1ELb0ELb0ELb0ELb0ELb0ELb0ELb1EEEvNS_16Flash_fwd_paramsE,"ax",@progbits
	.align	128
        .global         _ZN5flash24flash_fwd_splitkv_kernelI23Flash_fwd_kernel_traitsILi128ELi64ELi128ELi4ELb0ELb0EN7cutlass10bfloat16_tE19Flash_kernel_traitsILi128ELi64ELi128ELi4ES3_EELb1ELb0ELb0ELb0ELb0ELb0ELb0ELb1EEEvNS_16Flash_fwd_paramsE
        .type           _ZN5flash24flash_fwd_splitkv_kernelI23Flash_fwd_kernel_traitsILi128ELi64ELi128ELi4ELb0ELb0EN7cutlass10bfloat16_tE19Flash_kernel_traitsILi128ELi64ELi128ELi4ES3_EELb1ELb0ELb0ELb0ELb0ELb0ELb0ELb1EEEvNS_16Flash_fwd_paramsE,@function
        .size           _ZN5flash24flash_fwd_splitkv_kernelI23Flash_fwd_kernel_traitsILi128ELi64ELi128ELi4ELb0ELb0EN7cutlass10bfloat16_tE19Flash_kernel_traitsILi128ELi64ELi128ELi4ES3_EELb1ELb0ELb0ELb0ELb0ELb0ELb0ELb1EEEvNS_16Flash_fwd_paramsE,(.L_x_8432 - _ZN5flash24flash_fwd_splitkv_kernelI23Flash_fwd_kernel_traitsILi128ELi64ELi128ELi4ELb0ELb0EN7cutlass10bfloat16_tE19Flash_kernel_traitsILi128ELi64ELi128ELi4ES3_EELb1ELb0ELb0ELb0ELb0ELb0ELb0ELb1EEEvNS_16Flash_fwd_paramsE)
        .other          _ZN5flash24flash_fwd_splitkv_kernelI23Flash_fwd_kernel_traitsILi128ELi64ELi128ELi4ELb0ELb0EN7cutlass10bfloat16_tE19Flash_kernel_traitsILi128ELi64ELi128ELi4ES3_EELb1ELb0ELb0ELb0ELb0ELb0ELb0ELb1EEEvNS_16Flash_fwd_paramsE,@"STO_CUDA_ENTRY STV_DEFAULT"
_ZN5flash24flash_fwd_splitkv_kernelI23Flash_fwd_kernel_traitsILi128ELi64ELi128ELi4ELb0ELb0EN7cutlass10bfloat16_tE19Flash_kernel_traitsILi128ELi64ELi128ELi4ES3_EELb1ELb0ELb0ELb0ELb0ELb0ELb0ELb1EEEvNS_16Flash_fwd_paramsE:
.text._ZN5flash24flash_fwd_splitkv_kernelI23Flash_fwd_kernel_traitsILi128ELi64ELi128ELi4ELb0ELb0EN7cutlass10bfloat16_tE19Flash_kernel_traitsILi128ELi64ELi128ELi4ES3_EELb1ELb0ELb0ELb0ELb0ELb0ELb0ELb1EEEvNS_16Flash_fwd_paramsE:
[----:B------:R-:W-:Y:S01]  /*0000*/  LDC R1, c[0x0][0x28] ;  /* 0x00000a00ff017b82 */ /* 0x000fe20000000800 */
[----:B------:R-:W1:Y:S07]  /*0010*/  S2R R240, SR_CTAID.X ;  /* 0x0000000000f07919 */ /* 0x000e6e0000002500 */
[----:B------:R-:W2:Y:S01]  /*0020*/  LDC.64 R10, c[0x0][0x198] ;  /* 0x00006600ff0a7b82 */ /* 0x000ea20000000a00 */
[----:B------:R-:W-:Y:S01]  /*0030*/  BSSY B4, `(.L_x_880) ;  /* 0x0000005000047945 */ /* 0x000fe20003800000 */
[----:B------:R-:W-:Y:S01]  /*0040*/  MOV R238, 0x80 ;  /* 0x0000008000ee7802 */ /* 0x000fe20000000f00 */
[----:B------:R-:W3:Y:S01]  /*0050*/  S2R R239, SR_CTAID.Y ;  /* 0x0000000000ef7919 */ /* 0x000ee20000002600 */
[----:B------:R-:W4:Y:S05]  /*0060*/  S2R R237, SR_CTAID.Z ;  /* 0x0000000000ed7919 */ /* 0x000f2a0000002700 */
[----:B-1234-:R-:W-:Y:S05]  /*0070*/  CALL.REL.NOINC `($_ZN5flash24flash_fwd_splitkv_kernelI23Flash_fwd_kernel_traitsILi128ELi64ELi128ELi4ELb0ELb0EN7cutlass10bfloat16_tE19Flash_kernel_traitsILi128ELi64ELi128ELi4ES3_EELb1ELb0ELb0ELb0ELb0ELb0ELb0ELb1EEEvNS_16Flash_fwd_paramsE$_ZN5flash30compute_attn_1rowblock_splitkvI23Flash_fwd_kernel_traitsILi128ELi64ELi128ELi4ELb0ELb0EN7cutlass10bfloat16_tE19Flash_kernel_traitsILi128ELi64ELi128ELi4ES3_EELb1ELb0ELb0ELb0ELb0ELb0ELb0ELb1ENS_16Flash_fwd_paramsEEEvRKT8_iiiii) ;  /* 0x0000000000087944 */ /* 0x01efea0003c00000 */
[----:B------:R-:W-:Y:S05]  /*0080*/  BSYNC B4 ;  /* 0x0000000000047941 */ /* 0x000fea0003800000 */
.L_x_880:
[----:B------:R-:W-:Y:S05]  /*0090*/  EXIT ;  /* 0x000000000000794d */ /* 0x000fea0003800000 */
        .type           $_ZN5flash24flash_fwd_splitkv_kernelI23Flash_fwd_kernel_traitsILi128ELi64ELi128ELi4ELb0ELb0EN7cutlass10bfloat16_tE19Flash_kernel_traitsILi128ELi64ELi128ELi4ES3_EELb1ELb0ELb0ELb0ELb0ELb0ELb0ELb1EEEvNS_16Flash_fwd_paramsE$_ZN5flash30compute_attn_1rowblock_splitkvI23Flash_fwd_kernel_traitsILi128ELi64ELi128ELi4ELb0ELb0EN7cutlass10bfloat16_tE19Flash_kernel_traitsILi128ELi64ELi128ELi4ES3_EELb1ELb0ELb0ELb0ELb0ELb0ELb0ELb1ENS_16Flash_fwd_paramsEEEvRKT8_iiiii,@function
        .size           $_ZN5flash24flash_fwd_splitkv_kernelI23Flash_fwd_kernel_traitsILi128ELi64ELi128ELi4ELb0ELb0EN7cutlass10bfloat16_tE19Flash_kernel_traitsILi128ELi64ELi128ELi4ES3_EELb1ELb0ELb0ELb0ELb0ELb0ELb0ELb1EEEvNS_16Flash_fwd_paramsE$_ZN5flash30compute_attn_1rowblock_splitkvI23Flash_fwd_kernel_traitsILi128ELi64ELi128ELi4ELb0ELb0EN7cutlass10bfloat16_tE19Flash_kernel_traitsILi128ELi64ELi128ELi4ES3_EELb1ELb0ELb0ELb0ELb0ELb0ELb0ELb1ENS_16Flash_fwd_paramsEEEvRKT8_iiiii,(.L_x_8432 - $_ZN5flash24flash_fwd_splitkv_kernelI23Flash_fwd_kernel_traitsILi128ELi64ELi128ELi4ELb0ELb0EN7cutlass10bfloat16_tE19Flash_kernel_traitsILi128ELi64ELi128ELi4ES3_EELb1ELb0ELb0ELb0ELb0ELb0ELb0ELb1EEEvNS_16Flash_fwd_paramsE$_ZN5flash30compute_attn_1rowblock_splitkvI23Flash_fwd_kernel_traitsILi128ELi64ELi128ELi4ELb0ELb0EN7cutlass10bfloat16_tE19Flash_kernel_traitsILi128ELi64ELi128ELi4ES3_EELb1ELb0ELb0ELb0ELb0ELb0ELb0ELb1ENS_16Flash_fwd_paramsEEEvRKT8_iiiii)
$_ZN5flash24flash_fwd_splitkv_kernelI23Flash_fwd_kernel_traitsILi128ELi64ELi128ELi4ELb0ELb0EN7cutlass10bfloat16_tE19Flash_kernel_traitsILi128ELi64ELi128ELi4ES3_EELb1ELb0ELb0ELb0ELb0ELb0ELb0ELb1EEEvNS_16Flash_fwd_paramsE$_ZN5flash30compute_attn_1rowblock_splitkvI23Flash_fwd_kernel_traitsILi128ELi64ELi128ELi4ELb0ELb0EN7cutlass10bfloat16_tE19Flash_kernel_traitsILi128ELi64ELi128ELi4ES3_EELb1ELb0ELb0ELb0ELb0ELb0ELb0ELb1ENS_16Flash_fwd_paramsEEEvRKT8_iiiii:
[----:B------:R-:W-:Y:S02]  /*00a0*/  ULDC.64 UR6, c[0x0][0x208] ;  /* 0x0000820000067ab9 */ /* 0x000fe40000000a00 */
[----:B------:R-:W2:Y:S04]  /*00b0*/  LD.E.64 R4, desc[UR6][R10.64+0xe0] ;  /* 0x0000e0060a047980 */ /* 0x000ea8000c101b00 */
[----:B------:R-:W3:Y:S01]  /*00c0*/  LD.E.64 R16, desc[UR6][R10.64+0xf0] ;  /* 0x0000f0060a107980 */ /* 0x000ee2000c101b00 */
[----:B------:R-:W-:-:S03]  /*00d0*/  IMAD.MOV.U32 R242, RZ, RZ, -0x1 ;  /* 0xfffffffffff27424 */ /* 0x000fc600078e00ff */
[----:B------:R-:W4:Y:S01]  /*00e0*/  LD.E.64 R2, desc[UR6][R10.64+0xe8] ;  /* 0x0000e8060a027980 */ /* 0x000f22000c101b00 */
[----:B------:R-:W-:Y:S01]  /*00f0*/  IMAD.MOV.U32 R14, RZ, RZ, RZ ;  /* 0x000000ffff0e7224 */ /* 0x000fe200078e00ff */
[----:B--2---:R-:W-:-:S04]  /*0100*/  ISETP.NE.U32.AND P0, PT, R4, RZ, PT ;  /* 0x000000ff0400720c */ /* 0x004fc80003f05070 */
[----:B------:R-:W-:Y:S01]  /*0110*/  ISETP.NE.AND.EX P0, PT, R5, RZ, PT, P0 ;  /* 0x000000ff0500720c */ /* 0x000fe20003f05300 */
[----:B------:R-:W-:-:S12]  /*0120*/  IMAD.WIDE R4, R239, 0x4, R4 ;  /* 0x00000004ef047825 */ /* 0x000fd800078e0204 */
[----:B------:R-:W2:Y:S04]  /*0130*/  @P0 LD.E R242, desc[UR6][R4.64] ;  /* 0x0000000604f20980 */ /* 0x000ea8000c101900 */
[----:B------:R-:W2:Y:S01]  /*0140*/  @P0 LD.E R241, desc[UR6][R4.64+0x4] ;  /* 0x0000040604f10980 */ /* 0x000ea2000c101900 */
[----:B---3--:R-:W-:-:S04]  /*0150*/  ISETP.NE.U32.AND P4, PT, R16, RZ, PT ;  /* 0x000000ff1000720c */ /* 0x008fc80003f85070 */
[----:B------:R-:W-:Y:S01]  /*0160*/  ISETP.NE.AND.EX P4, PT, R17, RZ, PT, P4 ;  /* 0x000000ff1100720c */ /* 0x000fe20003f85340 */
[----:B------:R-:W-:-:S12]  /*0170*/  IMAD.WIDE R16, R239, 0x4, R16 ;  /* 0x00000004ef107825 */ /* 0x000fd800078e0210 */
[----:B------:R1:W5:Y:S01]  /*0180*/  @P4 LD.E R14, desc[UR6][R16.64] ;  /* 0x00000006100e4980 */ /* 0x000362000c101900 */
[----:B------:R-:W-:Y:S01]  /*0190*/  BSSY B0, `(.L_x_881) ;  /* 0x000000c000007945 */ /* 0x000fe20003800000 */
[----:B------:R-:W-:Y:S01]  /*01a0*/  IMAD.MOV.U32 R15, RZ, RZ, -0x1 ;  /* 0xffffffffff0f7424 */ /* 0x000fe200078e00ff */
[----:B--2---:R-:W-:-:S06]  /*01b0*/  @P0 IADD3 R241, -R242, R241, RZ ;  /* 0x000000f1f2f10210 */ /* 0x004fcc0007ffe1ff */
[----:B------:R1:W5:Y:S01]  /*01c0*/  @!P0 LD.E R241, desc[UR6][R10.64+0xb4] ;  /* 0x0000b4060af18980 */ /* 0x000362000c101900 */
[----:B----4-:R-:W-:-:S04]  /*01d0*/  ISETP.NE.U32.AND P0, PT, R2, RZ, PT ;  /* 0x000000ff0200720c */ /* 0x010fc80003f05070 */
[----:B------:R-:W-:Y:S01]  /*01e0*/  ISETP.NE.AND.EX P0, PT, R3, RZ, PT, P0 ;  /* 0x000000ff0300720c */ /* 0x000fe20003f05300 */
[----:B------:R-:W-:-:S12]  /*01f0*/  IMAD.WIDE R2, R239, 0x4, R2 ;  /* 0x00000004ef027825 */ /* 0x000fd800078e0202 */
[----:B------:R-:W-:Y:S05]  /*0200*/  @!P0 BRA `(.L_x_882) ;  /* 0x0000000000108947 */ /* 0x000fea0003800000 */
[----:B------:R-:W2:Y:S02]  /*0210*/  LD.E.U8 R0, desc[UR6][R10.64+0x1b2] ;  /* 0x0001b2060a007980 */ /* 0x000ea4000c101100 */
[----:B--2---:R-:W-:-:S13]  /*0220*/  ISETP.NE.AND P1, PT, R0, RZ, PT ;  /* 0x000000ff0000720c */ /* 0x004fda0003f25270 */
[----:B------:R-:W-:Y:S05]  /*0230*/  @!P1 BRA `(.L_x_882) ;  /* 0x0000000000049947 */ /* 0x000fea0003800000 */
[----:B------:R2:W5:Y:S02]  /*0240*/  LD.E R15, desc[UR6][R2.64] ;  /* 0x00000006020f7980 */ /* 0x000564000c101900 */
.L_x_882:
[----:B------:R-:W-:Y:S05]  /*0250*/  BSYNC B0 ;  /* 0x0000000000007941 */ /* 0x000fea0003800000 */
.L_x_881:
[----:B------:R-:W-:Y:S04]  /*0260*/  BSSY B0, `(.L_x_883) ;  /* 0x0000009000007945 */ /* 0x000fe80003800000 */
[----:B------:R-:W-:Y:S05]  /*0270*/  @!P0 BRA `(.L_x_884) ;  /* 0x0000000000188947 */ /* 0x000fea0003800000 */
[----:B------:R-:W3:Y:S02]  /*0280*/  LD.E.U8 R0, desc[UR6][R10.64+0x1b2] ;  /* 0x0001b2060a007980 */ /* 0x000ee4000c101100 */
[----:B---3--:R-:W-:-:S13]  /*0290*/  ISETP.NE.AND P0, PT, R0, RZ, PT ;  /* 0x000000ff0000720c */ /* 0x008fda0003f05270 */
[----:B------:R-:W3:Y:S02]  /*02a0*/  @P0 LD.E R0, desc[UR6][R2.64+0x4] ;  /* 0x0000040602000980 */ /* 0x000ee4000c101900 */
[----:B---3-5:R-:W-:-:S06]  /*02b0*/  @P0 IADD3 R79, R0, -R15, RZ ;  /* 0x8000000f004f0210 */ /* 0x028fcc0007ffe0ff */
[----:B------:R4:W5:Y:S01]  /*02c0*/  @!P0 LD.E R79, desc[UR6][R2.64] ;  /* 0x00000006024f8980 */ /* 0x000962000c101900 */
[----:B------:R-:W-:Y:S05]  /*02d0*/  BRA `(.L_x_885) ;  /* 0x0000000000047947 */ /* 0x000fea0003800000 */
.L_x_884:
[----:B------:R3:W5:Y:S02]  /*02e0*/  LD.E R79, desc[UR6][R10.64+0xb8] ;  /* 0x0000b8060a4f7980 */ /* 0x000764000c101900 */
.L_x_885:
[----:B------:R-:W-:Y:S05]  /*02f0*/  BSYNC B0 ;  /* 0x0000000000007941 */ /* 0x000fea0003800000 */
.L_x_883:
[----:B--2-4-:R-:W2:Y:S01]  /*0300*/  LD.E.64 R2, desc[UR6][R10.64+0xf8] ;  /* 0x0000f8060a027980 */ /* 0x014ea2000c101b00 */
[----:B------:R-:W-:Y:S01]  /*0310*/  BSSY B1, `(.L_x_886) ;  /* 0x0000012000017945 */ /* 0x000fe20003800000 */
[----:B-----5:R-:W-:Y:S01]  /*0320*/  IMAD.IADD R79, R79, 0x1, -R14 ;  /* 0x000000014f4f7824 */ /* 0x020fe200078e0a0e */
[----:B--2---:R-:W-:-:S04]  /*0330*/  ISETP.NE.U32.AND P0, PT, R2, RZ, PT ;  /* 0x000000ff0200720c */ /* 0x004fc80003f05070 */
[----:B------:R-:W-:-:S13]  /*0340*/  ISETP.NE.AND.EX P0, PT, R3, RZ, PT, P0 ;  /* 0x000000ff0300720c */ /* 0x000fda0003f05300 */
[----:B------:R-:W-:Y:S05]  /*0350*/  @!P0 BRA `(.L_x_887) ;  /* 0x0000000000108947 */ /* 0x000fea0003800000 */
[----:B------:R-:W-:-:S06]  /*0360*/  IMAD.WIDE R2, R239, 0x4, R2 ;  /* 0x00000004ef027825 */ /* 0x000fcc00078e0202 */
[----:B------:R-:W2:Y:S02]  /*0370*/  LD.E R3, desc[UR6][R2.64] ;  /* 0x0000000602037980 */ /* 0x000ea4000c101900 */
[----:B--2---:R-:W-:Y:S01]  /*0380*/  IADD3 R74, R3, -R14, RZ ;  /* 0x8000000e034a7210 */ /* 0x004fe20007ffe0ff */
[----:B------:R-:W-:Y:S05]  /*0390*/  BRA `(.L_x_888) ;  /* 0x0000000000247947 */ /* 0x000fea0003800000 */
.L_x_887:
[----:B------:R-:W2:Y:S01]  /*03a0*/  LD.E.64 R2, desc[UR6][R10.64+0x108] ;  /* 0x000108060a027980 */ /* 0x000ea2000c101b00 */
[----:B------:R-:W-:Y:S01]  /*03b0*/  BSSY B0, `(.L_x_889) ;  /* 0x0000006000007945 */ /* 0x000fe20003800000 */
[----:B------:R-:W-:Y:S01]  /*03c0*/  IMAD.MOV.U32 R74, RZ, RZ, RZ ;  /* 0x000000ffff4a7224 */ /* 0x000fe200078e00ff */
[----:B--2---:R-:W-:-:S04]  /*03d0*/  ISETP.NE.U32.AND P0, PT, R2, RZ, PT ;  /* 0x000000ff0200720c */ /* 0x004fc80003f05070 */
[----:B------:R-:W-:-:S13]  /*03e0*/  ISETP.NE.AND.EX P0, PT, R3, RZ, PT, P0 ;  /* 0x000000ff0300720c */ /* 0x000fda0003f05300 */
[----:B------:R-:W-:Y:S05]  /*03f0*/  @!P0 BRA `(.L_x_890) ;  /* 0x0000000000048947 */ /* 0x000fea0003800000 */
[----:B------:R2:W5:Y:S02]  /*0400*/  LD.E R74, desc[UR6][R10.64+0xbc] ;  /* 0x0000bc060a4a7980 */ /* 0x000564000c101900 */
.L_x_890:
[----:B------:R-:W-:Y:S05]  /*0410*/  BSYNC B0 ;  /* 0x0000000000007941 */ /* 0x000fea0003800000 */
.L_x_889:
[----:B-----5:R-:W-:Y:S02]  /*0420*/  IADD3 R74, R79, R74, RZ ;  /* 0x0000004a4f4a7210 */ /* 0x020fe40007ffe0ff */
.L_x_888:
[----:B------:R-:W-:Y:S05]  /*0430*/  BSYNC B1 ;  /* 0x0000000000017941 */ /* 0x000fea0003800000 */
.L_x_886:
[----:B------:R-:W-:Y:S01]  /*0440*/  IMAD.SHL.U32 R72, R240, 0x40, RZ ;  /* 0x00000040f0487824 */ /* 0x000fe200078e00ff */
[----:B------:R-:W-:Y:S01]  /*0450*/  MOV R2, R238 ;  /* 0x000000ee00027202 */ /* 0x000fe20000000f00 */
[----:B------:R-:W-:-:S03]  /*0460*/  IMAD.MOV.U32 R3, RZ, RZ, 0x0 ;  /* 0x00000000ff037424 */ /* 0x000fc600078e00ff */
[----:B------:R-:W-:-:S13]  /*0470*/  ISETP.GT.AND P0, PT, R241, R72, PT ;  /* 0x00000048f100720c */ /* 0x000fda0003f04270 */
[----:B-123--:R-:W-:Y:S05]  /*0480*/  @!P0 RET.REL.NODEC R2 `(_ZN5flash24flash_fwd_splitkv_kernelI23Flash_fwd_kernel_traitsILi128ELi64ELi128ELi4ELb0ELb0EN7cutlass10bfloat16_tE19Flash_kernel_traitsILi128ELi64ELi128ELi4ES3_EELb1ELb0ELb0ELb0ELb0ELb0ELb0ELb1EEEvNS_16Flash_fwd_paramsE) ;  /* 0xfffffff802dc8950 */ /* 0x00efea0003c3ffff */
[----:B------:R-:W2:Y:S04]  /*0490*/  LD.E R7, desc[UR6][R10.64+0xb8] ;  /* 0x0000b8060a077980 */ /* 0x000ea8000c101900 */
[----:B------:R-:W3:Y:S01]  /*04a0*/  LD.E R3, desc[UR6][R10.64+0x188] ;  /* 0x000188060a037980 */ /* 0x000ee2000c101900 */
[----:B------:R-:W-:Y:S01]  /*04b0*/  IADD3 R0, -R241, 0xbf, R72 ;  /* 0x000000bff1007810 */ /* 0x000fe20007ffe148 */
[----:B------:R-:W-:Y:S01]  /*04c0*/  VIADD R5, R74, 0x7f ;  /* 0x0000007f4a057836 */ /* 0x000fe20000000000 */
[----:B------:R-:W1:Y:S04]  /*04d0*/  S2R R68, SR_TID.X ;  /* 0x0000000000447919 */ /* 0x000e680000002100 */
[----:B------:R-:W-:-:S04]  /*04e0*/  SHF.R.S32.HI R2, RZ, 0x1f, R5 ;  /* 0x0000001fff027819 */ /* 0x000fc80000011405 */
[----:B------:R-:W-:-:S04]  /*04f0*/  LEA.HI R2, R2, R5, RZ, 0x7 ;  /* 0x0000000502027211 */ /* 0x000fc800078f38ff */
[----:B------:R-:W-:Y:S01]  /*0500*/  SHF.R.S32.HI R2, RZ, 0x7, R2 ;  /* 0x00000007ff027819 */ /* 0x000fe20000011402 */
[----:B--2---:R-:W-:Y:S01]  /*0510*/  VIADD R7, R7, 0x7f ;  /* 0x0000007f07077836 */ /* 0x004fe20000000000 */
[----:B---3--:R-:W-:-:S04]  /*0520*/  IADD3 R3, R3, R0, R74 ;  /* 0x0000000003037210 */ /* 0x008fc80007ffe04a */
[----:B------:R-:W-:Y:S02]  /*0530*/  SHF.R.S32.HI R4, RZ, 0x1f, R7 ;  /* 0x0000001fff047819 */ /* 0x000fe40000011407 */
[----:B------:R-:W-:Y:S02]  /*0540*/  SHF.R.S32.HI R0, RZ, 0x1f, R3 ;  /* 0x0000001fff007819 */ /* 0x000fe40000011403 */
[----:B------:R-:W-:Y:S02]  /*0550*/  LEA.HI R4, R4, R7, RZ, 0x7 ;  /* 0x0000000704047211 */ /* 0x000fe400078f38ff */
[----:B------:R-:W-:Y:S02]  /*0560*/  LEA.HI R0, R0, R3, RZ, 0x7 ;  /* 0x0000000300007211 */ /* 0x000fe400078f38ff */
[----:B------:R-:W-:Y:S02]  /*0570*/  SHF.R.S32.HI R3, RZ, 0x7, R4 ;  /* 0x00000007ff037819 */ /* 0x000fe40000011404 */
[----:B------:R-:W-:-:S04]  /*0580*/  SHF.R.S32.HI R0, RZ, 0x7, R0 ;  /* 0x00000007ff007819 */ /* 0x000fc80000011400 */
[----:B------:R-:W-:-:S04]  /*0590*/  VIMNMX3 R54, R3, R2, R0, PT ;  /* 0x000000020336720f */ /* 0x000fc80003800100 */
[----:B------:R-:W-:-:S13]  /*05a0*/  ISETP.GT.AND P0, PT, R54, RZ, PT ;  /* 0x000000ff3600720c */ /* 0x000fda0003f04270 */
[----:B-1----:R-:W-:Y:S05]  /*05b0*/  @P0 BRA `(.L_x_891) ;  /* 0x00000008001c0947 */ /* 0x002fea0003800000 */
[----:B------:R-:W-:Y:S01]  /*05c0*/  ISETP.NE.AND P0, PT, R242, -0x1, PT ;  /* 0xfffffffff200780c */ /* 0x000fe20003f05270 */
[----:B------:R-:W2:Y:S04]  /*05d0*/  LD.E.64 R16, desc[UR6][R10.64+0x88] ;  /* 0x000088060a107980 */ /* 0x000ea8000c101b00 */
[----:B------:R-:W3:Y:S04]  /*05e0*/  LD.E.64 R4, desc[UR6][R10.64+0x90] ;  /* 0x000090060a047980 */ /* 0x000ee8000c101b00 */
[----:B------:R-:W5:Y:S04]  /*05f0*/  LD.E R2, desc[UR6][R10.64+0x60] ;  /* 0x000060060a027980 */ /* 0x000f68000c101900 */
[----:B------:R-:W4:Y:S01]  /*0600*/  @!P0 LD.E.64 R14, desc[UR6][R10.64+0x80] ;  /* 0x000080060a0e8980 */ /* 0x000f22000c101b00 */
[----:B------:R-:W-:-:S03]  /*0610*/  SHF.R.S32.HI R7, RZ, 0x1f, R68 ;  /* 0x0000001fff077819 */ /* 0x000fc60000011444 */
[----:B------:R-:W5:Y:S01]  /*0620*/  LD.E R3, desc[UR6][R10.64+0xb4] ;  /* 0x0000b4060a037980 */ /* 0x000f62000c101900 */
[----:B------:R-:W-:-:S03]  /*0630*/  LEA.HI R6, R7, R68, RZ, 0x3 ;  /* 0x0000004407067211 */ /* 0x000fc600078f18ff */
[----:B------:R-:W5:Y:S01]  /*0640*/  LD.E.64 R12, desc[UR6][R10.64+0xa0] ;  /* 0x0000a0060a0c7980 */ /* 0x000f62000c101b00 */
[----:B------:R-:W-:Y:S02]  /*0650*/  LOP3.LUT R7, R6, 0xfffffff8, RZ, 0xc0, !PT ;  /* 0xfffffff806077812 */ /* 0x000fe400078ec0ff */
[----:B------:R-:W-:Y:S01]  /*0660*/  @!P0 SHF.R.S32.HI R8, RZ, 0x1f, R239 ;  /* 0x0000001fff088819 */ /* 0x000fe200000114ef */
[----:B------:R-:W5:Y:S02]  /*0670*/  LD.E R0, desc[UR6][R10.64+0xc0] ;  /* 0x0000c0060a007980 */ /* 0x000f64000c101900 */
[----:B------:R-:W-:Y:S02]  /*0680*/  IMAD.IADD R68, R68, 0x1, -R7 ;  /* 0x0000000144447824 */ /* 0x000fe400078e0a07 */
[----:B------:R1:W5:Y:S02]  /*0690*/  LD.E.64 R18, desc[UR6][R10.64+0x70] ;  /* 0x000070060a127980 */ /* 0x000364000c101b00 */
[----:B------:R-:W-:-:S05]  /*06a0*/  IMAD.SHL.U32 R20, R68, 0x8, RZ ;  /* 0x0000000844147824 */ /* 0x000fca00078e00ff */
[----:B------:R-:W-:Y:S02]  /*06b0*/  SHF.R.S32.HI R21, RZ, 0x1f, R20 ;  /* 0x0000001fff157819 */ /* 0x000fe40000011414 */
[----:B-1----:R-:W-:Y:S02]  /*06c0*/  SHF.R.S32.HI R11, RZ, 0x1f, R72 ;  /* 0x0000001fff0b7819 */ /* 0x002fe40000011448 */
[----:B------:R-:W-:Y:S01]  /*06d0*/  ISETP.NE.AND P6, PT, R68, RZ, PT ;  /* 0x000000ff4400720c */ /* 0x000fe20003fc5270 */
[----:B------:R-:W-:Y:S01]  /*06e0*/  BSSY B0, `(.L_x_892) ;  /* 0x000002a000007945 */ /* 0x000fe20003800000 */
[-C--:B--2---:R-:W-:Y:S02]  /*06f0*/  @P0 IMAD R7, R17, R242.reuse, RZ ;  /* 0x000000f211070224 */ /* 0x084fe400078e02ff */
[----:B------:R-:W-:-:S04]  /*0700*/  @P0 IMAD.WIDE.U32 R242, R16, R242, RZ ;  /* 0x000000f210f20225 */ /* 0x000fc800078e00ff */
[----:B----4-:R-:W-:-:S04]  /*0710*/  @!P0 IMAD R9, R15, R239, RZ ;  /* 0x000000ef0f098224 */ /* 0x010fc800078e02ff */
[C---:B------:R-:W-:Y:S02]  /*0720*/  @!P0 IMAD R8, R14.reuse, R8, R9 ;  /* 0x000000080e088224 */ /* 0x040fe400078e0209 */
[----:B------:R-:W-:-:S04]  /*0730*/  @!P0 IMAD.WIDE.U32 R14, R14, R239, RZ ;  /* 0x000000ef0e0e8225 */ /* 0x000fc800078e00ff */
[----:B------:R-:W-:Y:S02]  /*0740*/  IMAD R9, R17, R72, RZ ;  /* 0x0000004811097224 */ /* 0x000fe400078e02ff */
[----:B------:R-:W-:Y:S02]  /*0750*/  @P0 IMAD.MOV.U32 R10, RZ, RZ, R242 ;  /* 0x000000ffff0a0224 */ /* 0x000fe400078e00f2 */
[----:B------:R-:W-:Y:S02]  /*0760*/  @!P0 IMAD.MOV.U32 R10, RZ, RZ, R14 ;  /* 0x000000ffff0a8224 */ /* 0x000fe400078e000e */
[----:B------:R-:W-:Y:S01]  /*0770*/  IMAD R14, R16, R11, R9 ;  /* 0x0000000b100e7224 */ /* 0x000fe200078e0209 */
[----:B------:R-:W-:Y:S01]  /*0780*/  SHF.R.S32.HI R9, RZ, 0x3, R6 ;  /* 0x00000003ff097819 */ /* 0x000fe20000011406 */
[----:B------:R-:W-:Y:S01]  /*0790*/  IMAD.WIDE.U32 R22, R72, R16, R20 ;  /* 0x0000001048167225 */ /* 0x000fe200078e0014 */
[----:B------:R-:W-:-:S03]  /*07a0*/  @P0 IADD3 R7, R243, R7, RZ ;  /* 0x00000007f3070210 */ /* 0x000fc60007ffe0ff */
[----:B------:R-:W-:Y:S01]  /*07b0*/  IMAD.IADD R6, R241, 0x1, -R72 ;  /* 0x00000001f1067824 */ /* 0x000fe200078e0a48 */
[----:B------:R-:W-:Y:S02]  /*07c0*/  @!P0 IADD3 R7, R15, R8, RZ ;  /* 0x000000080f078210 */ /* 0x000fe40007ffe0ff */
[----:B------:R-:W-:Y:S02]  /*07d0*/  IADD3 R22, P0, R10, R22, RZ ;  /* 0x000000160a167210 */ /* 0x000fe40007f1e0ff */
[----:B------:R-:W-:Y:S02]  /*07e0*/  ISETP.GE.AND P2, PT, R9, R6, PT ;  /* 0x000000060900720c */ /* 0x000fe40003f46270 */
[----:B------:R-:W-:Y:S01]  /*07f0*/  IADD3.X R23, R7, R23, R14, P0, !PT ;  /* 0x0000001707177210 */ /* 0x000fe200007fe40e */
[----:B---3--:R-:W-:Y:S01]  /*0800*/  IMAD R5, R5, R237, RZ ;  /* 0x000000ed05057224 */ /* 0x008fe200078e02ff */
[----:B------:R-:W-:Y:S01]  /*0810*/  SHF.R.S32.HI R7, RZ, 0x1f, R237 ;  /* 0x0000001fff077819 */ /* 0x000fe200000114ed */
[C---:B------:R-:W-:Y:S01]  /*0820*/  VIADD R15, R9.reuse, 0x10 ;  /* 0x00000010090f7836 */ /* 0x040fe20000000000 */
[----:B------:R-:W-:Y:S01]  /*0830*/  IADD3 R11, R9, 0x20, RZ ;  /* 0x00000020090b7810 */ /* 0x000fe20007ffe0ff */
[----:B------:R-:W-:-:S04]  /*0840*/  IMAD.WIDE.U32 R22, R237, R4, R22 ;  /* 0x00000004ed167225 */ /* 0x000fc800078e0016 */
[----:B------:R-:W-:Y:S01]  /*0850*/  IMAD R5, R4, R7, R5 ;  /* 0x0000000704057224 */ /* 0x000fe200078e0205 */
[CC--:B------:R-:W-:Y:S02]  /*0860*/  ISETP.GE.AND P1, PT, R15.reuse, R6.reuse, PT ;  /* 0x000000060f00720c */ /* 0x0c0fe40003f26270 */
[-C--:B------:R-:W-:Y:S01]  /*0870*/  ISETP.GE.OR P4, PT, R15, R6.reuse, P6 ;  /* 0x000000060f00720c */ /* 0x080fe20003786670 */
[----:B------:R-:W-:Y:S01]  /*0880*/  VIADD R15, R20, 0x40 ;  /* 0x00000040140f7836 */ /* 0x000fe20000000000 */
[----:B------:R-:W-:Y:S02]  /*0890*/  ISETP.GE.AND P0, PT, R11, R6, PT ;  /* 0x000000060b00720c */ /* 0x000fe40003f06270 */
[----:B------:R-:W-:Y:S02]  /*08a0*/  SHF.R.S32.HI R7, RZ, 0x1f, R9 ;  /* 0x0000001fff077819 */ /* 0x000fe40000011409 */
[----:B------:R-:W-:Y:S01]  /*08b0*/  IADD3 R25, R23, R5, RZ ;  /* 0x0000000517197210 */ /* 0x000fe20007ffe0ff */
[----:B------:R-:W-:Y:S08]  /*08c0*/  @P2 BRA `(.L_x_893) ;  /* 0x00000000002c2947 */ /* 0x000ff00003800000 */
[----:B------:R-:W-:Y:S01]  /*08d0*/  IMAD R4, R17, R9, RZ ;  /* 0x0000000911047224 */ /* 0x000fe200078e02ff */
[-C--:B-----5:R-:W-:Y:S01]  /*08e0*/  ISETP.GE.AND P5, PT, R20, R0.reuse, PT ;  /* 0x000000001400720c */ /* 0x0a0fe20003fa6270 */
[----:B------:R-:W-:Y:S01]  /*08f0*/  IMAD.MOV.U32 R24, RZ, RZ, R22 ;  /* 0x000000ffff187224 */ /* 0x000fe200078e0016 */
[----:B------:R-:W-:Y:S01]  /*0900*/  ISETP.GE.AND P3, PT, R15, R0, PT ;  /* 0x000000000f00720c */ /* 0x000fe20003f66270 */
[C---:B------:R-:W-:Y:S02]  /*0910*/  IMAD R4, R16.reuse, R7, R4 ;  /* 0x0000000710047224 */ /* 0x040fe400078e0204 */
[----:B------:R-:W-:-:S05]  /*0920*/  IMAD.WIDE.U32 R26, R16, R9, R24 ;  /* 0x00000009101a7225 */ /* 0x000fca00078e0018 */
[----:B------:R-:W-:Y:S02]  /*0930*/  IADD3 R5, R27, R4, RZ ;  /* 0x000000041b057210 */ /* 0x000fe40007ffe0ff */
[----:B------:R-:W-:-:S04]  /*0940*/  LEA R4, P2, R26, R18, 0x1 ;  /* 0x000000121a047211 */ /* 0x000fc800078408ff */
[----:B------:R-:W-:-:S05]  /*0950*/  LEA.HI.X R5, R26, R19, R5, 0x1, P2 ;  /* 0x000000131a057211 */ /* 0x000fca00010f0c05 */
[----:B------:R1:W-:Y:S04]  /*0960*/  @!P5 ST.E.128 desc[UR6][R4.64], RZ ;  /* 0x000000ff0400d985 */ /* 0x0003e8000c101d06 */
[----:B------:R1:W-:Y:S02]  /*0970*/  @!P3 ST.E.128 desc[UR6][R4.64+0x80], RZ ;  /* 0x000080ff0400b985 */ /* 0x0003e4000c101d06 */
.L_x_893:
[----:B------:R-:W-:Y:S05]  /*0980*/  BSYNC B0 ;  /* 0x0000000000007941 */ /* 0x000fea0003800000 */
.L_x_892:
[----:B------:R-:W-:Y:S01]  /*0990*/  BSSY B0, `(.L_x_894) ;  /* 0x0000011000007945 */ /* 0x000fe20003800000 */
[----:B------:R-:W-:-:S03]  /*09a0*/  ISETP.GE.OR P3, PT, R11, R6, P6 ;  /* 0x000000060b00720c */ /* 0x000fc60003766670 */
[----:B------:R-:W-:Y:S10]  /*09b0*/  @P1 BRA `(.L_x_895) ;  /* 0x0000000000381947 */ /* 0x000ff40003800000 */
[----:B------:R-:W-:Y:S01]  /*09c0*/  IADD3 R11, P1, R9, 0x10, RZ ;  /* 0x00000010090b7810 */ /* 0x000fe20007f3e0ff */
[----:B------:R-:W-:Y:S01]  /*09d0*/  IMAD.MOV.U32 R26, RZ, RZ, R22 ;  /* 0x000000ffff1a7224 */ /* 0x000fe200078e0016 */
[----:B------:R-:W-:Y:S02]  /*09e0*/  MOV R27, R25 ;  /* 0x00000019001b7202 */ /* 0x000fe40000000f00 */
[-C--:B-----5:R-:W-:Y:S01]  /*09f0*/  ISETP.GE.AND P2, PT, R20, R0.reuse, PT ;  /* 0x000000001400720c */ /* 0x0a0fe20003f46270 */
[----:B-1----:R-:W-:Y:S01]  /*0a00*/  IMAD.X R5, RZ, RZ, R7, P1 ;  /* 0x000000ffff057224 */ /* 0x002fe200008e0607 */
[----:B------:R-:W-:Y:S01]  /*0a10*/  ISETP.GE.AND P1, PT, R15, R0, PT ;  /* 0x000000000f00720c */ /* 0x000fe20003f26270 */
[----:B------:R-:W-:-:S04]  /*0a20*/  IMAD.WIDE.U32 R26, R16, R11, R26 ;  /* 0x0000000b101a7225 */ /* 0x000fc800078e001a */
[----:B------:R-:W-:Y:S01]  /*0a30*/  IMAD R5, R5, R16, RZ ;  /* 0x0000001005057224 */ /* 0x000fe200078e02ff */
[----:B------:R-:W-:-:S03]  /*0a40*/  LEA R4, P5, R26, R18, 0x1 ;  /* 0x000000121a047211 */ /* 0x000fc600078a08ff */
[----:B------:R-:W-:-:S04]  /*0a50*/  IMAD R5, R17, R11, R5 ;  /* 0x0000000b11057224 */ /* 0x000fc800078e0205 */
[----:B------:R-:W-:-:S05]  /*0a60*/  IMAD.IADD R5, R27, 0x1, R5 ;  /* 0x000000011b057824 */ /* 0x000fca00078e0205 */
[----:B------:R-:W-:-:S05]  /*0a70*/  LEA.HI.X R5, R26, R19, R5, 0x1, P5 ;  /* 0x000000131a057211 */ /* 0x000fca00028f0c05 */
[----:B------:R2:W-:Y:S04]  /*0a80*/  @!P2 ST.E.128 desc[UR6][R4.64], RZ ;  /* 0x000000ff0400a985 */ /* 0x0005e8000c101d06 */
[----:B------:R2:W-:Y:S02]  /*0a90*/  @!P1 ST.E.128 desc[UR6][R4.64+0x80], RZ ;  /* 0x000080ff04009985 */ /* 0x0005e4000c101d06 */
.L_x_895:
[----:B------:R-:W-:Y:S05]  /*0aa0*/  BSYNC B0 ;  /* 0x0000000000007941 */ /* 0x000fea0003800000 */
.L_x_894:
[----:B-----5:R-:W-:Y:S01]  /*0ab0*/  IMAD R2, R239, R2, R237 ;  /* 0x00000002ef027224 */ /* 0x020fe200078e02ed */
[----:B------:R-:W-:Y:S01]  /*0ac0*/  BSSY B0, `(.L_x_896) ;  /* 0x0000013000007945 */ /* 0x000fe20003800000 */
[----:B------:R-:W-:Y:S02]  /*0ad0*/  ISETP.GE.OR P5, PT, R9, R6, P6 ;  /* 0x000000060900720c */ /* 0x000fe400037a6670 */
[----:B------:R-:W-:Y:S01]  /*0ae0*/  IMAD R72, R3, R2, R72 ;  /* 0x0000000203487224 */ /* 0x000fe200078e0248 */
[----:B------:R-:W-:Y:S01]  /*0af0*/  IADD3 R11, R9, 0x30, RZ ;  /* 0x00000030090b7810 */ /* 0x000fe20007ffe0ff */
[----:B------:R-:W-:Y:S09]  /*0b00*/  @P0 BRA `(.L_x_897) ;  /* 0x0000000000380947 */ /* 0x000ff20003800000 */
[----:B-12---:R-:W-:Y:S01]  /*0b10*/  IADD3 R5, P0, R9, 0x20, RZ ;  /* 0x0000002009057810 */ /* 0x006fe20007f1e0ff */
[----:B------:R-:W-:Y:S01]  /*0b20*/  IMAD.MOV.U32 R26, RZ, RZ, R22 ;  /* 0x000000ffff1a7224 */ /* 0x000fe200078e0016 */
[----:B------:R-:W-:Y:S02]  /*0b30*/  MOV R27, R25 ;  /* 0x00000019001b7202 */ /* 0x000fe40000000f00 */
[-C--:B------:R-:W-:Y:S01]  /*0b40*/  ISETP.GE.AND P1, PT, R20, R0.reuse, PT ;  /* 0x000000001400720c */ /* 0x080fe20003f26270 */
[----:B------:R-:W-:Y:S01]  /*0b50*/  IMAD.X R3, RZ, RZ, R7, P0 ;  /* 0x000000ffff037224 */ /* 0x000fe200000e0607 */
        /* <DEDUP_REMOVED lines=9> */
.L_x_897:
[----:B------:R-:W-:Y:S05]  /*0bf0*/  BSYNC B0 ;  /* 0x0000000000007941 */ /* 0x000fea0003800000 */
.L_x_896:
[CC--:B------:R-:W-:Y:S01]  /*0c00*/  ISETP.GE.AND P1, PT, R11.reuse, R6.reuse, PT ;  /* 0x000000060b00720c */ /* 0x0c0fe20003f26270 */
[----:B------:R-:W-:Y:S01]  /*0c10*/  BSSY B0, `(.L_x_898) ;  /* 0x0000018000007945 */ /* 0x000fe20003800000 */
[C---:B---3--:R-:W-:Y:S01]  /*0c20*/  IADD3 R3, P0, R72.reuse, R9, RZ ;  /* 0x0000000948037210 */ /* 0x048fe20007f1e0ff */
[----:B-12---:R-:W-:Y:S01]  /*0c30*/  @!P5 IMAD.MOV.U32 R4, RZ, RZ, 0x7f800000 ;  /* 0x7f800000ff04d424 */ /* 0x006fe200078e00ff */
[----:B------:R-:W-:Y:S01]  /*0c40*/  ISETP.GE.OR P6, PT, R11, R6, P6 ;  /* 0x000000060b00720c */ /* 0x000fe200037c6670 */
[----:B------:R-:W-:Y:S01]  /*0c50*/  @!P3 IMAD.MOV.U32 R2, RZ, RZ, 0x7f800000 ;  /* 0x7f800000ff02b424 */ /* 0x000fe200078e00ff */
[----:B------:R-:W-:Y:S02]  /*0c60*/  LEA.HI.X.SX32 R72, R72, R7, 0x1, P0 ;  /* 0x0000000748487211 */ /* 0x000fe400000f0eff */
[----:B------:R-:W-:-:S04]  /*0c70*/  LEA R10, P0, R3, R12, 0x2 ;  /* 0x0000000c030a7211 */ /* 0x000fc800078010ff */
[----:B------:R-:W-:Y:S01]  /*0c80*/  LEA.HI.X R11, R3, R13, R72, 0x2, P0 ;  /* 0x0000000d030b7211 */ /* 0x000fe200000f1448 */
[----:B------:R-:W-:Y:S01]  /*0c90*/  @!P4 IMAD.MOV.U32 R3, RZ, RZ, 0x7f800000 ;  /* 0x7f800000ff03c424 */ /* 0x000fe200078e00ff */
[----:B------:R-:W-:Y:S07]  /*0ca0*/  @P1 BRA `(.L_x_899) ;  /* 0x0000000000381947 */ /* 0x000fee0003800000 */
[----:B------:R-:W-:Y:S01]  /*0cb0*/  IADD3 R9, P0, R9, 0x30, RZ ;  /* 0x0000003009097810 */ /* 0x000fe20007f1e0ff */
[----:B------:R-:W-:Y:S01]  /*0cc0*/  IMAD.MOV.U32 R6, RZ, RZ, R22 ;  /* 0x000000ffff067224 */ /* 0x000fe200078e0016 */
[----:B------:R-:W-:-:S03]  /*0cd0*/  ISETP.GE.AND P1, PT, R20, R0, PT ;  /* 0x000000001400720c */ /* 0x000fc60003f26270 */
[----:B------:R-:W-:Y:S01]  /*0ce0*/  IMAD.X R5, RZ, RZ, R7, P0 ;  /* 0x000000ffff057224 */ /* 0x000fe200000e0607 */
[----:B------:R-:W-:Y:S02]  /*0cf0*/  MOV R7, R25 ;  /* 0x0000001900077202 */ /* 0x000fe40000000f00 */
[----:B------:R-:W-:Y:S01]  /*0d00*/  ISETP.GE.AND P0, PT, R15, R0, PT ;  /* 0x000000000f00720c */ /* 0x000fe20003f06270 */
[----:B------:R-:W-:Y:S02]  /*0d10*/  IMAD R5, R5, R16, RZ ;  /* 0x0000001005057224 */ /* 0x000fe400078e02ff */
[----:B------:R-:W-:-:S04]  /*0d20*/  IMAD.WIDE.U32 R6, R16, R9, R6 ;  /* 0x0000000910067225 */ /* 0x000fc800078e0006 */
[----:B------:R-:W-:Y:S01]  /*0d30*/  IMAD R5, R17, R9, R5 ;  /* 0x0000000911057224 */ /* 0x000fe200078e0205 */
[----:B------:R-:W-:-:S03]  /*0d40*/  LEA R8, P2, R6, R18, 0x1 ;  /* 0x0000001206087211 */ /* 0x000fc600078408ff */
[----:B------:R-:W-:-:S05]  /*0d50*/  IMAD.IADD R5, R7, 0x1, R5 ;  /* 0x0000000107057824 */ /* 0x000fca00078e0205 */
[----:B------:R-:W-:-:S05]  /*0d60*/  LEA.HI.X R9, R6, R19, R5, 0x1, P2 ;  /* 0x0000001306097211 */ /* 0x000fca00010f0c05 */
[----:B------:R1:W-:Y:S04]  /*0d70*/  @!P1 ST.E.128 desc[UR6][R8.64], RZ ;  /* 0x000000ff08009985 */ /* 0x0003e8000c101d06 */
[----:B------:R1:W-:Y:S02]  /*0d80*/  @!P0 ST.E.128 desc[UR6][R8.64+0x80], RZ ;  /* 0x000080ff08008985 */ /* 0x0003e4000c101d06 */
.L_x_899:
[----:B------:R-:W-:Y:S05]  /*0d90*/  BSYNC B0 ;  /* 0x0000000000007941 */ /* 0x000fea0003800000 */
.L_x_898:
[----:B------:R-:W-:Y:S01]  /*0da0*/  MOV R239, 0x0 ;  /* 0x0000000000ef7802 */ /* 0x000fe20000000f00 */
[----:B------:R-:W-:Y:S04]  /*0db0*/  @!P5 ST.E desc[UR6][R10.64], R4 ;  /* 0x000000040a00d985 */ /* 0x000fe8000c101906 */
[----:B------:R-:W-:Y:S04]  /*0dc0*/  @!P4 ST.E desc[UR6][R10.64+0x40], R3 ;  /* 0x000040030a00c985 */ /* 0x000fe8000c101906 */
[----:B------:R1:W-:Y:S02]  /*0dd0*/  @!P3 ST.E desc[UR6][R10.64+0x80], R2 ;  /* 0x000080020a00b985 */ /* 0x0003e4000c101906 */
[----:B-1----:R-:W-:Y:S05]  /*0de0*/  @P6 RET.REL.NODEC R238 `(_ZN5flash24flash_fwd_splitkv_kernelI23Flash_fwd_kernel_traitsILi128ELi64ELi128ELi4ELb0ELb0EN7cutlass10bfloat16_tE19Flash_kernel_traitsILi128ELi64ELi128ELi4ES3_EELb1ELb0ELb0ELb0ELb0ELb0ELb0ELb1EEEvNS_16Flash_fwd_paramsE) ;  /* 0xfffffff0ee846950 */ /* 0x002fea0003c3ffff */
[----:B------:R-:W-:Y:S02]  /*0df0*/  MOV R3, 0x7f800000 ;  /* 0x7f80000000037802 */ /* 0x000fe40000000f00 */
[----:B------:R-:W-:-:S03]  /*0e00*/  MOV R239, 0x0 ;  /* 0x0000000000ef7802 */ /* 0x000fc60000000f00 */
[----:B------:R1:W-:Y:S02]  /*0e10*/  ST.E desc[UR6][R10.64+0xc0], R3 ;  /* 0x0000c0030a007985 */ /* 0x0003e4000c101906 */
[----:B-1----:R-:W-:Y:S05]  /*0e20*/  RET.REL.NODEC R238 `(_ZN5flash24flash_fwd_splitkv_kernelI23Flash_fwd_kernel_traitsILi128ELi64ELi128ELi4ELb0ELb0EN7cutlass10bfloat16_tE19Flash_kernel_traitsILi128ELi64ELi128ELi4ES3_EELb1ELb0ELb0ELb0ELb0ELb0ELb0ELb1EEEvNS_16Flash_fwd_paramsE) ;  /* 0xfffffff0ee747950 */ /* 0x002fea0003c3ffff */
.L_x_891:
[----:B------:R-:W2:Y:S04]  /*0e30*/  LD.E.64 R6, desc[UR6][R10.64+0x160] ;  /* 0x000160060a067980 */ /* 0x000ea8000c101b00 */
[----:B------:R-:W3:Y:S01]  /*0e40*/  LD.E.64 R12, desc[UR6][R10.64+0x158] ;  /* 0x000158060a0c7980 */ /* 0x000ee2000c101b00 */
[----:B--2---:R-:W-:-:S04]  /*0e50*/  ISETP.NE.U32.AND P1, PT, R6, RZ, PT ;  /* 0x000000ff0600720c */ /* 0x004fc80003f25070 */
[----:B------:R-:W-:-:S13]  /*0e60*/  ISETP.NE.AND.EX P1, PT, R7, RZ, PT, P1 ;  /* 0x000000ff0700720c */ /* 0x000fda0003f25310 */
[----:B------:R-:W2:Y:S01]  /*0e70*/  @P1 LD.E.64 R4, desc[UR6][R10.64+0x168] ;  /* 0x000168060a041980 */ /* 0x000ea2000c101b00 */
[----:B---3--:R-:W-:Y:S01]  /*0e80*/  ISETP.NE.U32.AND P0, PT, R12, RZ, PT ;  /* 0x000000ff0c00720c */ /* 0x008fe20003f05070 */
[----:B------:R-:W-:-:S03]  /*0e90*/  IMAD.MOV.U32 R8, RZ, RZ, R239 ;  /* 0x000000ffff087224 */ /* 0x000fc600078e00ef */
[----:B------:R-:W-:Y:S02]  /*0ea0*/  ISETP.NE.AND.EX P0, PT, R13, RZ, PT, P0 ;  /* 0x000000ff0d00720c */ /* 0x000fe40003f05300 */
[----:B------:R-:W-:Y:S02]  /*0eb0*/  @P1 SHF.R.S32.HI R0, RZ, 0x1f, R239 ;  /* 0x0000001fff001819 */ /* 0x000fe400000114ef */
[----:B------:R-:W-:-:S09]  /*0ec0*/  CS2R R244, SRZ ;  /* 0x0000000000f47805 */ /* 0x000fd2000001ff00 */
[----:B------:R-:W-:-:S05]  /*0ed0*/  @P0 IMAD.WIDE R12, R239, 0x4, R12 ;  /* 0x00000004ef0c0825 */ /* 0x000fca00078e020c */
[----:B------:R1:W5:Y:S01]  /*0ee0*/  @P0 LD.E R8, desc[UR6][R12.64] ;  /* 0x000000060c080980 */ /* 0x000362000c101900 */
[----:B------:R-:W-:Y:S01]  /*0ef0*/  BSSY B0, `(.L_x_900) ;  /* 0x00000ac000007945 */ /* 0x000fe20003800000 */
[-C--:B--2---:R-:W-:Y:S02]  /*0f00*/  @P1 IMAD R5, R5, R239.reuse, RZ ;  /* 0x000000ef05051224 */ /* 0x084fe400078e02ff */
[----:B------:R-:W-:-:S04]  /*0f10*/  @P1 IMAD.WIDE.U32 R2, R4, R239, RZ ;  /* 0x000000ef04021225 */ /* 0x000fc800078e00ff */
[----:B------:R-:W-:Y:S01]  /*0f20*/  @P1 IMAD R0, R4, R0, R5 ;  /* 0x0000000004001224 */ /* 0x000fe200078e0205 */
[----:B------:R-:W-:-:S03]  /*0f30*/  @P1 LEA R244, P0, R2, R6, 0x2 ;  /* 0x0000000602f41211 */ /* 0x000fc600078010ff */
[----:B------:R-:W-:-:S05]  /*0f40*/  @P1 IMAD.IADD R0, R3, 0x1, R0 ;  /* 0x0000000103001824 */ /* 0x000fca00078e0200 */
[----:B------:R-:W-:Y:S02]  /*0f50*/  @P1 LEA.HI.X R245, R2, R7, R0, 0x2, P0 ;  /* 0x0000000702f51211 */ /* 0x000fe400000f1400 */
[----:B------:R-:W-:-:S04]  /*0f60*/  ISETP.NE.U32.AND P0, PT, R244, RZ, PT ;  /* 0x000000fff400720c */ /* 0x000fc80003f05070 */
[----:B------:R-:W-:-:S13]  /*0f70*/  ISETP.NE.AND.EX P0, PT, R245, RZ, PT, P0 ;  /* 0x000000fff500720c */ /* 0x000fda0003f05300 */
[----:B-1----:R-:W-:Y:S05]  /*0f80*/  @!P0 BRA `(.L_x_901) ;  /* 0x00000004004c8947 */ /* 0x002fea0003800000 */
[----:B------:R-:W2:Y:S04]  /*0f90*/  LD.E R2, desc[UR6][R10.64+0x170] ;  /* 0x000170060a027980 */ /* 0x000ea8000c101900 */
[----:B------:R-:W3:Y:S01]  /*0fa0*/  LD.E R6, desc[UR6][R10.64+0x68] ;  /* 0x000068060a067980 */ /* 0x000ee2000c101900 */
[----:B------:R-:W-:-:S03]  /*0fb0*/  LEA R5, R54, 0xffffff80, 0x7 ;  /* 0xffffff8036057811 */ /* 0x000fc600078e38ff */
[----:B------:R-:W4:Y:S04]  /*0fc0*/  LD.E.64 R20, desc[UR6][R10.64+0x20] ;  /* 0x000020060a147980 */ /* 0x000f28000c101b00 */
[----:B------:R-:W4:Y:S04]  /*0fd0*/  LD.E.64 R66, desc[UR6][R10.64+0x38] ;  /* 0x000038060a427980 */ /* 0x000f28000c101b00 */
[----:B------:R-:W4:Y:S04]  /*0fe0*/  LD.E.64 R14, desc[UR6][R10.64+0x50] ;  /* 0x000050060a0e7980 */ /* 0x000f28000c101b00 */
[----:B------:R-:W5:Y:S04]  /*0ff0*/  LD.E.64 R22, desc[UR6][R10.64+0x58] ;  /* 0x000058060a167980 */ /* 0x000f68000c101b00 */
[----:B------:R-:W5:Y:S01]  /*1000*/  LD.E.64 R64, desc[UR6][R10.64+0x40] ;  /* 0x000040060a407980 */ /* 0x000f62000c101b00 */
[----:B--2---:R-:W-:-:S04]  /*1010*/  IABS R4, R2 ;  /* 0x0000000200047213 */ /* 0x004fc80000000000 */
[----:B------:R-:W1:Y:S08]  /*1020*/  I2F.RP R7, R4 ;  /* 0x0000000400077306 */ /* 0x000e700000209400 */
[----:B-1----:R-:W1:Y:S02]  /*1030*/  MUFU.RCP R12, R7 ;  /* 0x00000007000c7308 */ /* 0x002e640000001000 */
[----:B-1----:R-:W-:-:S06]  /*1040*/  IADD3 R12, R12, 0xffffffe, RZ ;  /* 0x0ffffffe0c0c7810 */ /* 0x002fcc0007ffe0ff */
[----:B------:R-:W1:Y:S01]  /*1050*/  F2I.FTZ.U32.TRUNC.NTZ R13, R12 ;  /* 0x0000000c000d7305 */ /* 0x000e62000021f000 */
[----:B------:R-:W-:Y:S02]  /*1060*/  IABS R0, R2 ;  /* 0x0000000200007213 */ /* 0x000fe40000000000 */
[----:B-1----:R-:W-:Y:S01]  /*1070*/  IADD3 R3, RZ, -R13, RZ ;  /* 0x8000000dff037210 */ /* 0x002fe20007ffe0ff */
[----:B------:R-:W-:-:S04]  /*1080*/  IMAD.MOV.U32 R12, RZ, RZ, RZ ;  /* 0x000000ffff0c7224 */ /* 0x000fc800078e00ff */
[----:B-----5:R-:W-:Y:S01]  /*1090*/  IMAD R8, R3, R4, RZ ;  /* 0x0000000403087224 */ /* 0x020fe200078e02ff */
[----:B------:R-:W-:-:S03]  /*10a0*/  IABS R3, R5 ;  /* 0x0000000500037213 */ /* 0x000fc60000000000 */
[----:B------:R-:W-:Y:S01]  /*10b0*/  IMAD.HI.U32 R8, R13, R8, R12 ;  /* 0x000000080d087227 */ /* 0x000fe200078e000c */
[----:B------:R-:W-:Y:S01]  /*10c0*/  IADD3 R0, RZ, -R0, RZ ;  /* 0x80000000ff007210 */ /* 0x000fe20007ffe0ff */
[----:B------:R-:W2:Y:S04]  /*10d0*/  LD.E.64 R12, desc[UR6][R10.64+0x28] ;  /* 0x000028060a0c7980 */ /* 0x000ea8000c101b00 */
[----:B------:R-:W-:-:S04]  /*10e0*/  IMAD.HI.U32 R9, R8, R3, RZ ;  /* 0x0000000308097227 */ /* 0x000fc800078e00ff */
[----:B------:R-:W-:-:S05]  /*10f0*/  IMAD R3, R9, R0, R3 ;  /* 0x0000000009037224 */ /* 0x000fca00078e0203 */
[----:B------:R-:W-:Y:S02]  /*1100*/  ISETP.GT.U32.AND P1, PT, R4, R3, PT ;  /* 0x000000030400720c */ /* 0x000fe40003f24070 */
[----:B------:R-:W-:-:S11]  /*1110*/  LOP3.LUT R0, R5, R2, RZ, 0x3c, !PT ;  /* 0x0000000205007212 */ /* 0x000fd600078e3cff */
[----:B------:R-:W-:-:S05]  /*1120*/  @!P1 IMAD.IADD R3, R3, 0x1, -R4 ;  /* 0x0000000103039824 */ /* 0x000fca00078e0a04 */
[----:B------:R-:W-:Y:S02]  /*1130*/  ISETP.GE.U32.AND P2, PT, R3, R4, PT ;  /* 0x000000040300720c */ /* 0x000fe40003f46070 */
[----:B------:R-:W-:Y:S02]  /*1140*/  ISETP.GE.AND P0, PT, R0, RZ, PT ;  /* 0x000000ff0000720c */ /* 0x000fe40003f06270 */
[----:B------:R-:W-:Y:S02]  /*1150*/  @!P1 IADD3 R9, R9, 0x1, RZ ;  /* 0x0000000109099810 */ /* 0x000fe40007ffe0ff */
[----:B------:R-:W-:-:S07]  /*1160*/  ISETP.NE.AND P1, PT, R2, RZ, PT ;  /* 0x000000ff0200720c */ /* 0x000fce0003f25270 */
[----:B------:R-:W-:-:S05]  /*1170*/  @P2 VIADD R9, R9, 0x1 ;  /* 0x0000000109092836 */ /* 0x000fca0000000000 */
[----:B------:R-:W-:Y:S02]  /*1180*/  @!P0 IADD3 R9, -R9, RZ, RZ ;  /* 0x000000ff09098210 */ /* 0x000fe40007ffe1ff */
[----:B------:R-:W-:-:S05]  /*1190*/  @!P1 LOP3.LUT R9, RZ, R2, RZ, 0x33, !PT ;  /* 0x00000002ff099212 */ /* 0x000fca00078e33ff */
[----:B------:R-:W-:-:S05]  /*11a0*/  IMAD.WIDE R24, R9, 0x4, R244 ;  /* 0x0000000409187825 */ /* 0x000fca00078e02f4 */
[----:B------:R1:W2:Y:S01]  /*11b0*/  LD.E R3, desc[UR6][R24.64] ;  /* 0x0000000618037980 */ /* 0x0002a2000c101900 */
[----:B---3--:R-:W-:-:S04]  /*11c0*/  IABS R8, R6 ;  /* 0x0000000600087213 */ /* 0x008fc80000000000 */
[----:B------:R-:W3:Y:S08]  /*11d0*/  I2F.RP R18, R8 ;  /* 0x0000000800127306 */ /* 0x000ef00000209400 */
[----:B---3--:R-:W3:Y:S02]  /*11e0*/  MUFU.RCP R4, R18 ;  /* 0x0000001200047308 */ /* 0x008ee40000001000 */
[----:B---3--:R-:W-:-:S06]  /*11f0*/  VIADD R4, R4, 0xffffffe ;  /* 0x0ffffffe04047836 */ /* 0x008fcc0000000000 */
[----:B-1----:R-:W1:Y:S01]  /*1200*/  F2I.FTZ.U32.TRUNC.NTZ R25, R4 ;  /* 0x0000000400197305 */ /* 0x002e62000021f000 */
[----:B------:R-:W-:Y:S01]  /*1210*/  IMAD.MOV.U32 R24, RZ, RZ, RZ ;  /* 0x000000ffff187224 */ /* 0x000fe200078e00ff */
[----:B------:R-:W-:Y:S02]  /*1220*/  IABS R7, R6 ;  /* 0x0000000600077213 */ /* 0x000fe40000000000 */
[----:B-1----:R-:W-:-:S05]  /*1230*/  IADD3 R0, RZ, -R25, RZ ;  /* 0x80000019ff007210 */ /* 0x002fca0007ffe0ff */
[----:B------:R-:W-:Y:S01]  /*1240*/  IMAD R19, R0, R8, RZ ;  /* 0x0000000800137224 */ /* 0x000fe200078e02ff */
[----:B------:R-:W-:-:S03]  /*1250*/  IABS R0, R237 ;  /* 0x000000ed00007213 */ /* 0x000fc60000000000 */
[----:B------:R-:W-:Y:S01]  /*1260*/  IMAD.HI.U32 R19, R25, R19, R24 ;  /* 0x0000001319137227 */ /* 0x000fe200078e0018 */
[----:B------:R-:W-:-:S05]  /*1270*/  IADD3 R7, RZ, -R7, RZ ;  /* 0x80000007ff077210 */ /* 0x000fca0007ffe0ff */
[----:B------:R-:W-:-:S04]  /*1280*/  IMAD.HI.U32 R4, R19, R0, RZ ;  /* 0x0000000013047227 */ /* 0x000fc800078e00ff */
[----:B------:R-:W-:-:S05]  /*1290*/  IMAD R7, R4, R7, R0 ;  /* 0x0000000704077224 */ /* 0x000fca00078e0200 */
[----:B------:R-:W-:Y:S02]  /*12a0*/  ISETP.GT.U32.AND P1, PT, R8, R7, PT ;  /* 0x000000070800720c */ /* 0x000fe40003f24070 */
[----:B------:R-:W-:-:S11]  /*12b0*/  IADD3 R9, -R9, RZ, RZ ;  /* 0x000000ff09097210 */ /* 0x000fd60007ffe1ff */
[----:B------:R-:W-:-:S05]  /*12c0*/  @!P1 IMAD.IADD R7, R7, 0x1, -R8 ;  /* 0x0000000107079824 */ /* 0x000fca00078e0a08 */
[----:B------:R-:W-:Y:S02]  /*12d0*/  ISETP.GE.U32.AND P2, PT, R7, R8, PT ;  /* 0x000000080700720c */ /* 0x000fe40003f46070 */
[----:B------:R-:W-:Y:S01]  /*12e0*/  LOP3.LUT R8, R237, R6, RZ, 0x3c, !PT ;  /* 0x00000006ed087212 */ /* 0x000fe200078e3cff */
[----:B------:R-:W-:Y:S01]  /*12f0*/  @!P1 VIADD R4, R4, 0x1 ;  /* 0x0000000104049836 */ /* 0x000fe20000000000 */
[----:B------:R-:W-:Y:S02]  /*1300*/  ISETP.NE.AND P1, PT, R6, RZ, PT ;  /* 0x000000ff0600720c */ /* 0x000fe40003f25270 */
[----:B------:R-:W-:Y:S01]  /*1310*/  ISETP.GE.AND P0, PT, R8, RZ, PT ;  /* 0x000000ff0800720c */ /* 0x000fe20003f06270 */
[----:B------:R-:W-:-:S04]  /*1320*/  IMAD R2, R2, R9, R5 ;  /* 0x0000000902027224 */ /* 0x000fc800078e0205 */
[----:B----4-:R-:W-:Y:S01]  /*1330*/  IMAD R8, R67, R2, RZ ;  /* 0x0000000243087224 */ /* 0x010fe200078e02ff */
[----:B------:R-:W-:Y:S02]  /*1340*/  SHF.R.S32.HI R9, RZ, 0x1f, R2 ;  /* 0x0000001fff097819 */ /* 0x000fe40000011402 */
[----:B------:R-:W-:-:S03]  /*1350*/  @P2 IADD3 R4, R4, 0x1, RZ ;  /* 0x0000000104042810 */ /* 0x000fc60007ffe0ff */
[----:B------:R-:W-:Y:S02]  /*1360*/  IMAD R8, R66, R9, R8 ;  /* 0x0000000942087224 */ /* 0x000fe400078e0208 */
[----:B------:R-:W-:Y:S02]  /*1370*/  @!P0 IADD3 R4, -R4, RZ, RZ ;  /* 0x000000ff04048210 */ /* 0x000fe40007ffe1ff */
[----:B------:R-:W-:-:S05]  /*1380*/  @!P1 LOP3.LUT R4, RZ, R6, RZ, 0x33, !PT ;  /* 0x00000006ff049212 */ /* 0x000fca00078e33ff */
[----:B------:R-:W-:Y:S01]  /*1390*/  IMAD R6, R15, R4, RZ ;  /* 0x000000040f067224 */ /* 0x000fe200078e02ff */
[----:B--2---:R-:W-:Y:S01]  /*13a0*/  SHF.R.S32.HI R0, RZ, 0x1f, R3 ;  /* 0x0000001fff007819 */ /* 0x004fe20000011403 */
[-C--:B------:R-:W-:Y:S02]  /*13b0*/  IMAD R7, R21, R3.reuse, RZ ;  /* 0x0000000315077224 */ /* 0x080fe400078e02ff */
[----:B------:R-:W-:-:S04]  /*13c0*/  IMAD.WIDE.U32 R18, R20, R3, RZ ;  /* 0x0000000314127225 */ /* 0x000fc800078e00ff */
[----:B------:R-:W-:-:S04]  /*13d0*/  IMAD R7, R20, R0, R7 ;  /* 0x0000000014077224 */ /* 0x000fc800078e0207 */
[----:B------:R-:W-:Y:S02]  /*13e0*/  IMAD.IADD R19, R19, 0x1, R7 ;  /* 0x0000000113137824 */ /* 0x000fe400078e0207 */
[----:B------:R-:W-:Y:S02]  /*13f0*/  IMAD R7, R13, R3, RZ ;  /* 0x000000030d077224 */ /* 0x000fe400078e02ff */
[----:B------:R-:W-:Y:S01]  /*1400*/  IMAD.WIDE.U32 R18, R2, R66, R18 ;  /* 0x0000004202127225 */ /* 0x000fe200078e0012 */
[----:B------:R-:W-:-:S03]  /*1410*/  SHF.R.S32.HI R13, RZ, 0x1f, R4 ;  /* 0x0000001fff0d7819 */ /* 0x000fc60000011404 */
[----:B------:R-:W-:Y:S02]  /*1420*/  IMAD.IADD R19, R19, 0x1, R8 ;  /* 0x0000000113137824 */ /* 0x000fe400078e0208 */
[----:B------:R-:W-:-:S04]  /*1430*/  IMAD.WIDE.U32 R20, R12, R3, RZ ;  /* 0x000000030c147225 */ /* 0x000fc800078e00ff */
[----:B------:R-:W-:Y:S02]  /*1440*/  IMAD R6, R14, R13, R6 ;  /* 0x0000000d0e067224 */ /* 0x000fe400078e0206 */
[----:B------:R-:W-:-:S04]  /*1450*/  IMAD.WIDE.U32 R18, R4, R14, R18 ;  /* 0x0000000e04127225 */ /* 0x000fc800078e0012 */
[----:B------:R-:W-:Y:S01]  /*1460*/  IMAD R7, R12, R0, R7 ;  /* 0x000000000c077224 */ /* 0x000fe200078e0207 */
[----:B------:R-:W-:Y:S01]  /*1470*/  MOV R8, R20 ;  /* 0x0000001400087202 */ /* 0x000fe20000000f00 */
[----:B------:R-:W-:Y:S01]  /*1480*/  IMAD.MOV.U32 R0, RZ, RZ, R18 ;  /* 0x000000ffff007224 */ /* 0x000fe200078e0012 */
[----:B------:R-:W-:Y:S01]  /*1490*/  IADD3 R3, R19, R6, RZ ;  /* 0x0000000613037210 */ /* 0x000fe20007ffe0ff */
[----:B------:R-:W-:Y:S01]  /*14a0*/  IMAD.IADD R15, R21, 0x1, R7 ;  /* 0x00000001150f7824 */ /* 0x000fe200078e0207 */
[----:B------:R-:W-:Y:S05]  /*14b0*/  BRA `(.L_x_902) ;  /* 0x00000004003c7947 */ /* 0x000fea0003800000 */
.L_x_901:
[----:B------:R-:W2:Y:S01]  /*14c0*/  LD.E R4, desc[UR6][R10.64+0x68] ;  /* 0x000068060a047980 */ /* 0x000ea2000c101900 */
[----:B------:R-:W-:-:S03]  /*14d0*/  ISETP.NE.AND P3, PT, R15, -0x1, PT ;  /* 0xffffffff0f00780c */ /* 0x000fc60003f65270 */
[----:B------:R-:W3:Y:S04]  /*14e0*/  LD.E.64 R66, desc[UR6][R10.64+0x38] ;  /* 0x000038060a427980 */ /* 0x000ee8000c101b00 */
[----:B------:R-:W4:Y:S04]  /*14f0*/  LD.E.64 R64, desc[UR6][R10.64+0x40] ;  /* 0x000040060a407980 */ /* 0x000f28000c101b00 */
[----:B------:R-:W4:Y:S04]  /*1500*/  LD.E.64 R18, desc[UR6][R10.64+0x50] ;  /* 0x000050060a127980 */ /* 0x000f28000c101b00 */
[----:B------:R-:W4:Y:S04]  /*1510*/  @!P3 LD.E.64 R24, desc[UR6][R10.64+0x20] ;  /* 0x000020060a18b980 */ /* 0x000f28000c101b00 */
[----:B------:R-:W4:Y:S04]  /*1520*/  @!P3 LD.E.64 R20, desc[UR6][R10.64+0x28] ;  /* 0x000028060a14b980 */ /* 0x000f28000c101b00 */
[----:B------:R1:W5:Y:S01]  /*1530*/  LD.E.64 R22, desc[UR6][R10.64+0x58] ;  /* 0x000058060a167980 */ /* 0x000362000c101b00 */
[----:B------:R-:W-:Y:S01]  /*1540*/  IMAD.MOV.U32 R12, RZ, RZ, RZ ;  /* 0x000000ffff0c7224 */ /* 0x000fe200078e00ff */
[----:B--2---:R-:W-:-:S04]  /*1550*/  IABS R3, R4 ;  /* 0x0000000400037213 */ /* 0x004fc80000000000 */
[----:B------:R-:W2:Y:S08]  /*1560*/  I2F.RP R6, R3 ;  /* 0x0000000300067306 */ /* 0x000eb00000209400 */
[----:B--2---:R-:W2:Y:S02]  /*1570*/  MUFU.RCP R2, R6 ;  /* 0x0000000600027308 */ /* 0x004ea40000001000 */
[----:B--2---:R-:W-:-:S06]  /*1580*/  IADD3 R2, R2, 0xffffffe, RZ ;  /* 0x0ffffffe02027810 */ /* 0x004fcc0007ffe0ff */
[----:B------:R-:W2:Y:S01]  /*1590*/  F2I.FTZ.U32.TRUNC.NTZ R13, R2 ;  /* 0x00000002000d7305 */ /* 0x000ea2000021f000 */
[----:B------:R-:W-:Y:S02]  /*15a0*/  IABS R7, R4 ;  /* 0x0000000400077213 */ /* 0x000fe40000000000 */
[----:B--2---:R-:W-:-:S05]  /*15b0*/  IADD3 R0, RZ, -R13, RZ ;  /* 0x8000000dff007210 */ /* 0x004fca0007ffe0ff */
[----:B------:R-:W-:Y:S01]  /*15c0*/  IMAD R5, R0, R3, RZ ;  /* 0x0000000300057224 */ /* 0x000fe200078e02ff */
[----:B------:R-:W-:-:S03]  /*15d0*/  IABS R0, R237 ;  /* 0x000000ed00007213 */ /* 0x000fc60000000000 */
[----:B------:R-:W-:Y:S01]  /*15e0*/  IMAD.HI.U32 R5, R13, R5, R12 ;  /* 0x000000050d057227 */ /* 0x000fe200078e000c */
[----:B------:R-:W-:-:S05]  /*15f0*/  IADD3 R7, RZ, -R7, RZ ;  /* 0x80000007ff077210 */ /* 0x000fca0007ffe0ff */
[----:B------:R-:W-:-:S04]  /*1600*/  IMAD.HI.U32 R2, R5, R0, RZ ;  /* 0x0000000005027227 */ /* 0x000fc800078e00ff */
[----:B------:R-:W-:-:S05]  /*1610*/  IMAD R0, R2, R7, R0 ;  /* 0x0000000702007224 */ /* 0x000fca00078e0200 */
[----:B------:R-:W-:Y:S01]  /*1620*/  ISETP.GT.U32.AND P0, PT, R3, R0, PT ;  /* 0x000000000300720c */ /* 0x000fe20003f04070 */
[-C--:B---3--:R-:W-:Y:S01]  /*1630*/  @!P3 IMAD R5, R67, R14.reuse, RZ ;  /* 0x0000000e4305b224 */ /* 0x088fe200078e02ff */
[----:B------:R-:W-:Y:S01]  /*1640*/  @!P3 SHF.R.S32.HI R6, RZ, 0x1f, R14 ;  /* 0x0000001fff06b819 */ /* 0x000fe2000001140e */
[----:B------:R-:W-:-:S04]  /*1650*/  @!P3 IMAD.WIDE.U32 R26, R66, R14, RZ ;  /* 0x0000000e421ab225 */ /* 0x000fc800078e00ff */
[----:B------:R-:W-:Y:S01]  /*1660*/  @!P3 IMAD R5, R6, R66, R5 ;  /* 0x000000420605b224 */ /* 0x000fe200078e0205 */
[----:B------:R-:W-:Y:S02]  /*1670*/  @P3 IADD3 R7, R14, R15, RZ ;  /* 0x0000000f0e073210 */ /* 0x000fe40007ffe0ff */
[----:B-----5:R-:W-:Y:S01]  /*1680*/  @!P3 SHF.R.S32.HI R6, RZ, 0x1f, R8 ;  /* 0x0000001fff06b819 */ /* 0x020fe20000011408 */
[----:B------:R-:W-:Y:S02]  /*1690*/  @!P3 IMAD.IADD R27, R27, 0x1, R5 ;  /* 0x000000011b1bb824 */ /* 0x000fe400078e0205 */
[----:B------:R-:W-:Y:S02]  /*16a0*/  @!P0 IMAD.IADD R0, R0, 0x1, -R3 ;  /* 0x0000000100008824 */ /* 0x000fe400078e0a03 */
[----:B----4-:R-:W-:-:S03]  /*16b0*/  @!P3 IMAD R5, R25, R8, RZ ;  /* 0x000000081905b224 */ /* 0x010fc600078e02ff */
[----:B------:R-:W-:Y:S01]  /*16c0*/  ISETP.GE.U32.AND P2, PT, R0, R3, PT ;  /* 0x000000030000720c */ /* 0x000fe20003f46070 */
[-C--:B------:R-:W-:Y:S02]  /*16d0*/  @P3 IMAD R13, R67, R7.reuse, RZ ;  /* 0x00000007430d3224 */ /* 0x080fe400078e02ff */
[----:B------:R-:W-:Y:S01]  /*16e0*/  @P3 IMAD.WIDE.U32 R28, R66, R7, RZ ;  /* 0x00000007421c3225 */ /* 0x000fe200078e00ff */
[----:B------:R-:W-:-:S03]  /*16f0*/  LOP3.LUT R0, R237, R4, RZ, 0x3c, !PT ;  /* 0x00000004ed007212 */ /* 0x000fc600078e3cff */
[C---:B------:R-:W-:Y:S02]  /*1700*/  @!P3 IMAD R5, R24.reuse, R6, R5 ;  /* 0x000000061805b224 */ /* 0x040fe400078e0205 */
[----:B------:R-:W-:Y:S01]  /*1710*/  @!P3 IMAD.WIDE.U32 R24, R24, R8, R26 ;  /* 0x000000081818b225 */ /* 0x000fe200078e001a */
[----:B------:R-:W-:Y:S02]  /*1720*/  @P3 IADD3 R13, R29, R13, RZ ;  /* 0x0000000d1d0d3210 */ /* 0x000fe40007ffe0ff */
[----:B------:R-:W-:Y:S01]  /*1730*/  @P3 MOV R12, R28 ;  /* 0x0000001c000c3202 */ /* 0x000fe20000000f00 */
[----:B------:R-:W-:Y:S01]  /*1740*/  @!P0 VIADD R2, R2, 0x1 ;  /* 0x0000000102028836 */ /* 0x000fe20000000000 */
[----:B------:R-:W-:Y:S02]  /*1750*/  @!P3 IADD3 R13, R25, R5, RZ ;  /* 0x00000005190db210 */ /* 0x000fe40007ffe0ff */
[----:B------:R-:W-:Y:S02]  /*1760*/  LEA R5, R54, 0xffffff80, 0x7 ;  /* 0xffffff8036057811 */ /* 0x000fe400078e38ff */
[----:B------:R-:W-:-:S02]  /*1770*/  @!P3 MOV R12, R24 ;  /* 0x00000018000cb202 */ /* 0x000fc40000000f00 */
[----:B------:R-:W-:Y:S01]  /*1780*/  ISETP.GE.AND P1, PT, R0, RZ, PT ;  /* 0x000000ff0000720c */ /* 0x000fe20003f26270 */
[----:B------:R-:W-:Y:S01]  /*1790*/  @!P3 IMAD R6, R65, R14, RZ ;  /* 0x0000000e4106b224 */ /* 0x000fe200078e02ff */
[----:B------:R-:W-:Y:S02]  /*17a0*/  @!P3 SHF.R.S32.HI R3, RZ, 0x1f, R14 ;  /* 0x0000001fff03b819 */ /* 0x000fe4000001140e */
[----:B------:R-:W-:Y:S01]  /*17b0*/  ISETP.NE.AND P0, PT, R4, RZ, PT ;  /* 0x000000ff0400720c */ /* 0x000fe20003f05270 */
[----:B------:R-:W-:Y:S01]  /*17c0*/  IMAD.WIDE.U32 R24, R66, R5, R12 ;  /* 0x0000000542187225 */ /* 0x000fe200078e000c */
[----:B------:R-:W-:-:S03]  /*17d0*/  @P2 IADD3 R2, R2, 0x1, RZ ;  /* 0x0000000102022810 */ /* 0x000fc60007ffe0ff */
[----:B------:R-:W-:Y:S02]  /*17e0*/  @!P3 IMAD R3, R3, R64, R6 ;  /* 0x000000400303b224 */ /* 0x000fe400078e0206 */
[----:B------:R-:W-:Y:S01]  /*17f0*/  @!P3 IMAD.WIDE.U32 R12, R64, R14, RZ ;  /* 0x0000000e400cb225 */ /* 0x000fe200078e00ff */
[----:B------:R-:W-:Y:S02]  /*1800*/  SHF.R.S32.HI R9, RZ, 0x1f, R5 ;  /* 0x0000001fff097819 */ /* 0x000fe40000011405 */
[----:B------:R-:W-:Y:S01]  /*1810*/  MOV R6, R2 ;  /* 0x0000000200067202 */ /* 0x000fe20000000f00 */
[----:B------:R-:W-:Y:S02]  /*1820*/  IMAD R7, R67, R5, RZ ;  /* 0x0000000543077224 */ /* 0x000fe400078e02ff */
[----:B------:R-:W-:Y:S01]  /*1830*/  @!P3 IMAD.IADD R13, R13, 0x1, R3 ;  /* 0x000000010d0db824 */ /* 0x000fe200078e0203 */
[----:B------:R-:W-:Y:S01]  /*1840*/  @!P3 SHF.R.S32.HI R3, RZ, 0x1f, R8 ;  /* 0x0000001fff03b819 */ /* 0x000fe20000011408 */
[----:B------:R-:W-:-:S02]  /*1850*/  @!P3 IMAD R0, R21, R8, RZ ;  /* 0x000000081500b224 */ /* 0x000fc400078e02ff */
[----:B------:R-:W-:Y:S02]  /*1860*/  IMAD R7, R9, R66, R7 ;  /* 0x0000004209077224 */ /* 0x000fe400078e0207 */
[----:B------:R-:W-:Y:S01]  /*1870*/  @!P1 IMAD.MOV R6, RZ, RZ, -R6 ;  /* 0x000000ffff069224 */ /* 0x000fe200078e0a06 */
[----:B------:R-:W-:Y:S01]  /*1880*/  @!P0 LOP3.LUT R6, RZ, R4, RZ, 0x33, !PT ;  /* 0x00000004ff068212 */ /* 0x000fe200078e33ff */
[----:B------:R-:W-:Y:S01]  /*1890*/  @!P3 IMAD R0, R20, R3, R0 ;  /* 0x000000031400b224 */ /* 0x000fe200078e0200 */
[----:B------:R-:W-:Y:S01]  /*18a0*/  @P3 IADD3 R14, R14, R15, RZ ;  /* 0x0000000f0e0e3210 */ /* 0x000fe20007ffe0ff */
[----:B------:R-:W-:Y:S01]  /*18b0*/  @!P3 IMAD.WIDE.U32 R20, R20, R8, R12 ;  /* 0x000000081414b225 */ /* 0x000fe200078e000c */
[----:B------:R-:W-:Y:S02]  /*18c0*/  IADD3 R25, R25, R7, RZ ;  /* 0x0000000719197210 */ /* 0x000fe40007ffe0ff */
[----:B------:R-:W-:Y:S01]  /*18d0*/  SHF.R.S32.HI R13, RZ, 0x1f, R6 ;  /* 0x0000001fff0d7819 */ /* 0x000fe20000011406 */
[----:B------:R-:W-:-:S02]  /*18e0*/  IMAD R2, R19, R6, RZ ;  /* 0x0000000613027224 */ /* 0x000fc400078e02ff */
[-C--:B------:R-:W-:Y:S02]  /*18f0*/  @P3 IMAD R15, R65, R14.reuse, RZ ;  /* 0x0000000e410f3224 */ /* 0x080fe400078e02ff */
[----:B------:R-:W-:-:S04]  /*1900*/  @P3 IMAD.WIDE.U32 R26, R64, R14, RZ ;  /* 0x0000000e401a3225 */ /* 0x000fc800078e00ff */
[----:B------:R-:W-:Y:S01]  /*1910*/  IMAD.WIDE.U32 R24, R18, R6, R24 ;  /* 0x0000000612187225 */ /* 0x000fe200078e0018 */
[----:B------:R-:W-:-:S03]  /*1920*/  @P3 IADD3 R15, R27, R15, RZ ;  /* 0x0000000f1b0f3210 */ /* 0x000fc60007ffe0ff */
[----:B------:R-:W-:Y:S01]  /*1930*/  IMAD R2, R18, R13, R2 ;  /* 0x0000000d12027224 */ /* 0x000fe200078e0202 */
[----:B------:R-:W-:Y:S01]  /*1940*/  @P3 MOV R8, R26 ;  /* 0x0000001a00083202 */ /* 0x000fe20000000f00 */
[----:B------:R-:W-:Y:S01]  /*1950*/  @!P3 IMAD.IADD R15, R21, 0x1, R0 ;  /* 0x00000001150fb824 */ /* 0x000fe200078e0200 */
[----:B------:R-:W-:Y:S01]  /*1960*/  @!P3 MOV R8, R20 ;  /* 0x000000140008b202 */ /* 0x000fe20000000f00 */
[----:B------:R-:W-:Y:S01]  /*1970*/  IMAD.IADD R3, R25, 0x1, R2 ;  /* 0x0000000119037824 */ /* 0x000fe200078e0202 */
[----:B------:R-:W-:Y:S02]  /*1980*/  MOV R0, R24 ;  /* 0x0000001800007202 */ /* 0x000fe40000000f00 */
[----:B------:R-:W-:Y:S02]  /*1990*/  MOV R2, R5 ;  /* 0x0000000500027202 */ /* 0x000fe40000000f00 */
[----:B-1----:R-:W-:Y:S02]  /*19a0*/  MOV R4, R6 ;  /* 0x0000000600047202 */ /* 0x002fe40000000f00 */
.L_x_902:
[----:B------:R-:W-:Y:S05]  /*19b0*/  BSYNC B0 ;  /* 0x0000000000007941 */ /* 0x000fea0003800000 */
.L_x_900:
[----:B------:R-:W-:Y:S01]  /*19c0*/  ISETP.NE.AND P0, PT, R242, -0x1, PT ;  /* 0xfffffffff200780c */ /* 0x000fe20003f05270 */
[----:B------:R-:W2:Y:S04]  /*19d0*/  LD.E.64 R194, desc[UR6][R10.64+0x30] ;  /* 0x000030060ac27980 */ /* 0x000ea8000c101b00 */
[----:B------:R-:W3:Y:S04]  /*19e0*/  LD.E.64 R20, desc[UR6][R10.64+0x48] ;  /* 0x000048060a147980 */ /* 0x000ee8000c101b00 */
[----:B------:R-:W4:Y:S04]  /*19f0*/  LD.E R81, desc[UR6][R10.64+0xc0] ;  /* 0x0000c0060a517980 */ /* 0x000f28000c101900 */
[----:B------:R-:W3:Y:S04]  /*1a00*/  @!P0 LD.E.64 R26, desc[UR6][R10.64+0x18] ;  /* 0x000018060a1a8980 */ /* 0x000ee8000c101b00 */
[----:B------:R-:W4:Y:S04]  /*1a10*/  LD.E.64 R6, desc[UR6][R10.64+0x10] ;  /* 0x000010060a067980 */ /* 0x000f28000c101b00 */
[----:B------:R-:W4:Y:S04]  /*1a20*/  LD.E.64 R188, desc[UR6][R10.64+0x8] ;  /* 0x000008060abc7980 */ /* 0x000f28000c101b00 */
[----:B------:R1:W5:Y:S04]  /*1a30*/  @P4 LD.E R12, desc[UR6][R16.64] ;  /* 0x00000006100c4980 */ /* 0x000368000c101900 */
[----:B------:R1:W5:Y:S01]  /*1a40*/  LD.E.64 R196, desc[UR6][R10.64] ;  /* 0x000000060ac47980 */ /* 0x000362000c101b00 */
[----:B------:R-:W-:-:S04]  /*1a50*/  SHF.R.S32.HI R69, RZ, 0x1f, R68 ;  /* 0x0000001fff457819 */ /* 0x000fc80000011444 */
[----:B------:R-:W-:-:S04]  /*1a60*/  LEA.HI R186, R69, R68, RZ, 0x3 ;  /* 0x0000004445ba7211 */ /* 0x000fc800078f18ff */
[----:B------:R-:W-:-:S05]  /*1a70*/  LOP3.LUT R71, R186, 0xfffffff8, RZ, 0xc0, !PT ;  /* 0xfffffff8ba477812 */ /* 0x000fca00078ec0ff */
[----:B------:R-:W-:-:S04]  /*1a80*/  IMAD.IADD R71, R68, 0x1, -R71 ;  /* 0x0000000144477824 */ /* 0x000fc800078e0a47 */
[----:B------:R-:W-:Y:S01]  /*1a90*/  IMAD.SHL.U32 R18, R71, 0x8, RZ ;  /* 0x0000000847127824 */ /* 0x000fe200078e00ff */
[----:B------:R-:W-:-:S04]  /*1aa0*/  SHF.R.S32.HI R186, RZ, 0x3, R186 ;  /* 0x00000003ffba7819 */ /* 0x000fc800000114ba */
[----:B------:R-:W-:Y:S02]  /*1ab0*/  IADD3 R14, P1, R18, R8, RZ ;  /* 0x00000008120e7210 */ /* 0x000fe40007f3e0ff */
[----:B------:R-:W-:Y:S01]  /*1ac0*/  SHF.R.S32.HI R19, RZ, 0x1f, R18 ;  /* 0x0000001fff137819 */ /* 0x000fe20000011412 */
[----:B------:R-:W-:-:S04]  /*1ad0*/  IMAD R9, R9, R64, RZ ;  /* 0x0000004009097224 */ /* 0x000fc800078e02ff */
[----:B------:R-:W-:Y:S02]  /*1ae0*/  IMAD.X R15, R19, 0x1, R15, P1 ;  /* 0x00000001130f7824 */ /* 0x000fe400008e060f */
[----:B------:R-:W-:Y:S02]  /*1af0*/  IMAD.SHL.U32 R8, R186, 0x40, RZ ;  /* 0x00000040ba087824 */ /* 0x000fe400078e00ff */
[----:B------:R-:W-:-:S04]  /*1b00*/  IMAD.WIDE.U32 R24, R2, R64, R14 ;  /* 0x0000004002187225 */ /* 0x000fc800078e000e */
[----:B------:R-:W-:Y:S01]  /*1b10*/  IMAD R9, R2, R65, R9 ;  /* 0x0000004102097224 */ /* 0x000fe200078e0209 */
[----:B-1----:R-:W-:Y:S01]  /*1b20*/  LOP3.LUT R17, R8, 0x1c0, RZ, 0xc0, !PT ;  /* 0x000001c008117812 */ /* 0x002fe200078ec0ff */
[----:B------:R-:W-:Y:S01]  /*1b30*/  IMAD R2, R23, R4, RZ ;  /* 0x0000000417027224 */ /* 0x000fe200078e02ff */
[----:B------:R-:W-:Y:S01]  /*1b40*/  MOV R8, R24 ;  /* 0x0000001800087202 */ /* 0x000fe20000000f00 */
[----:B------:R-:W-:Y:S01]  /*1b50*/  IMAD.IADD R9, R25, 0x1, R9 ;  /* 0x0000000119097824 */ /* 0x000fe200078e0209 */
[----:B------:R-:W-:Y:S01]  /*1b60*/  LEA.HI R76, R69, R68, RZ, 0x4 ;  /* 0x00000044454c7211 */ /* 0x000fe200078f20ff */
[-C--:B------:R-:W-:Y:S01]  /*1b70*/  IMAD R2, R13, R22.reuse, R2 ;  /* 0x000000160d027224 */ /* 0x080fe200078e0202 */
[----:B------:R-:W-:Y:S01]  /*1b80*/  SHF.R.S32.HI R78, RZ, 0x1f, R239 ;  /* 0x0000001fff4e7819 */ /* 0x000fe200000114ef */
[----:B------:R-:W-:Y:S01]  /*1b90*/  IMAD.WIDE.U32 R22, R4, R22, R8 ;  /* 0x0000001604167225 */ /* 0x000fe200078e0008 */
[----:B------:R-:W-:Y:S02]  /*1ba0*/  LOP3.LUT R25, R76, 0xfffffff0, RZ, 0xc0, !PT ;  /* 0xfffffff04c197812 */ /* 0x000fe400078ec0ff */
[----:B------:R-:W-:-:S02]  /*1bb0*/  LOP3.LUT R15, R17, 0x38, R18, 0xf8, !PT ;  /* 0x00000038110f7812 */ /* 0x000fc400078ef812 */
[----:B------:R-:W-:Y:S01]  /*1bc0*/  SHF.R.U32.HI R182, RZ, 0x3, R17 ;  /* 0x00000003ffb67819 */ /* 0x000fe20000011611 */
[----:B------:R-:W-:-:S03]  /*1bd0*/  IMAD.IADD R8, R68, 0x1, -R25 ;  /* 0x0000000144087824 */ /* 0x000fc600078e0a19 */
[----:B------:R-:W-:Y:S01]  /*1be0*/  LOP3.LUT R182, R15, R182, RZ, 0x3c, !PT ;  /* 0x000000b60fb67212 */ /* 0x000fe200078e3cff */
[----:B------:R-:W-:Y:S01]  /*1bf0*/  IMAD.IADD R23, R23, 0x1, R2 ;  /* 0x0000000117177824 */ /* 0x000fe200078e0202 */
[----:B------:R-:W-:Y:S01]  /*1c00*/  SHF.R.S32.HI R2, RZ, 0x1f, R237 ;  /* 0x0000001fff027819 */ /* 0x000fe200000114ed */
[----:B------:R-:W-:Y:S01]  /*1c10*/  IMAD R153, R65, R186, RZ ;  /* 0x000000ba41997224 */ /* 0x000fe200078e02ff */
[----:B------:R-:W-:Y:S02]  /*1c20*/  SHF.R.S32.HI R187, RZ, 0x1f, R186 ;  /* 0x0000001fffbb7819 */ /* 0x000fe400000114ba */
[----:B------:R-:W-:Y:S01]  /*1c30*/  SHF.R.S32.HI R75, RZ, 0x1f, R8 ;  /* 0x0000001fff4b7819 */ /* 0x000fe20000011408 */
[----:B------:R-:W-:-:S03]  /*1c40*/  IMAD.WIDE.U32 R22, R186, R64, R22 ;  /* 0x00000040ba167225 */ /* 0x000fc600078e0016 */
[----:B------:R-:W-:Y:S01]  /*1c50*/  LEA.HI R75, R75, R8, RZ, 0x3 ;  /* 0x000000084b4b7211 */ /* 0x000fe200078f18ff */
[----:B------:R-:W-:-:S03]  /*1c60*/  IMAD R153, R187, R64, R153 ;  /* 0x00000040bb997224 */ /* 0x000fc600078e0299 */
[----:B------:R-:W-:Y:S01]  /*1c70*/  LOP3.LUT R73, R75, 0xfffffff8, RZ, 0xc0, !PT ;  /* 0xfffffff84b497812 */ /* 0x000fe200078ec0ff */
[----:B------:R-:W-:-:S04]  /*1c80*/  IMAD.IADD R153, R23, 0x1, R153 ;  /* 0x0000000117997824 */ /* 0x000fc800078e0299 */
[----:B------:R-:W-:Y:S02]  /*1c90*/  IMAD.IADD R73, R8, 0x1, -R73 ;  /* 0x0000000108497824 */ /* 0x000fe400078e0a49 */
[----:B------:R-:W-:Y:S01]  /*1ca0*/  IMAD R183, R67, R186, RZ ;  /* 0x000000ba43b77224 */ /* 0x000fe200078e02ff */
[CC--:B------:R-:W-:Y:S02]  /*1cb0*/  LEA.HI R17, R69.reuse, R68.reuse, RZ, 0x6 ;  /* 0x0000004445117211 */ /* 0x0c0fe400078f30ff */
[----:B------:R-:W-:Y:S01]  /*1cc0*/  LEA.HI R69, R69, R68, RZ, 0x5 ;  /* 0x0000004445457211 */ /* 0x000fe200078f28ff */
[----:B------:R-:W-:Y:S01]  /*1cd0*/  IMAD R183, R187, R66, R183 ;  /* 0x00000042bbb77224 */ /* 0x000fe200078e02b7 */
[----:B------:R-:W-:Y:S01]  /*1ce0*/  MOV R53, 0x20 ;  /* 0x0000002000357802 */ /* 0x000fe20000000f00 */
[----:B------:R-:W-:Y:S02]  /*1cf0*/  IMAD.SHL.U32 R17, R17, 0x8, RZ ;  /* 0x0000000811117824 */ /* 0x000fe400078e00ff */
[----:B------:R-:W-:Y:S01]  /*1d00*/  IMAD.MOV.U32 R55, RZ, RZ, 0x10 ;  /* 0x00000010ff377424 */ /* 0x000fe200078e00ff */
[C---:B------:R-:W-:Y:S01]  /*1d10*/  SHF.L.U64.HI R234, R66.reuse, 0x4, R67 ;  /* 0x0000000442ea7819 */ /* 0x040fe20000010243 */
[----:B------:R-:W-:Y:S01]  /*1d20*/  IMAD.SHL.U32 R233, R66, 0x10, RZ ;  /* 0x0000001042e97824 */ /* 0x000fe200078e00ff */
[----:B------:R-:W-:Y:S01]  /*1d30*/  LOP3.LUT R182, R182, 0xfffffe00, R17, 0xf8, !PT ;  /* 0xfffffe00b6b67812 */ /* 0x000fe200078ef811 */
[C---:B------:R-:W-:Y:S01]  /*1d40*/  IMAD.SHL.U32 R231, R64.reuse, 0x10, RZ ;  /* 0x0000001040e77824 */ /* 0x040fe200078e00ff */
[----:B------:R-:W-:Y:S01]  /*1d50*/  SHF.L.U64.HI R232, R64, 0x4, R65 ;  /* 0x0000000440e87819 */ /* 0x000fe20000010241 */
[----:B------:R-:W-:-:S02]  /*1d60*/  IMAD.SHL.U32 R80, R71, 0x4, RZ ;  /* 0x0000000447507824 */ /* 0x000fc400078e00ff */
[----:B--2---:R-:W-:-:S04]  /*1d70*/  @P0 IMAD.WIDE.U32 R24, R194, R242, RZ ;  /* 0x000000f2c2180225 */ /* 0x004fc800078e00ff */
[----:B------:R-:W-:Y:S02]  /*1d80*/  @P0 IMAD R15, R195, R242, RZ ;  /* 0x000000f2c30f0224 */ /* 0x000fe400078e02ff */
[----:B---3--:R-:W-:-:S04]  /*1d90*/  @!P0 IMAD R9, R27, R239, RZ ;  /* 0x000000ef1b098224 */ /* 0x008fc800078e02ff */
[C---:B------:R-:W-:Y:S02]  /*1da0*/  @!P0 IMAD R14, R26.reuse, R78, R9 ;  /* 0x0000004e1a0e8224 */ /* 0x040fe400078e0209 */
[----:B------:R-:W-:-:S04]  /*1db0*/  @!P0 IMAD.WIDE.U32 R26, R26, R239, RZ ;  /* 0x000000ef1a1a8225 */ /* 0x000fc800078e00ff */
[----:B------:R-:W-:Y:S01]  /*1dc0*/  @P0 IMAD.MOV.U32 R9, RZ, RZ, R24 ;  /* 0x000000ffff090224 */ /* 0x000fe200078e0018 */
[----:B------:R-:W-:Y:S01]  /*1dd0*/  @!P0 MOV R9, R26 ;  /* 0x0000001a00098202 */ /* 0x000fe20000000f00 */
[----:B------:R-:W-:Y:S02]  /*1de0*/  @P0 IMAD.IADD R15, R25, 0x1, R15 ;  /* 0x00000001190f0824 */ /* 0x000fe400078e020f */
[----:B------:R-:W-:Y:S01]  /*1df0*/  @!P0 IMAD.IADD R15, R27, 0x1, R14 ;  /* 0x000000011b0f8824 */ /* 0x000fe200078e020e */
[----:B------:R-:W-:Y:S01]  /*1e00*/  IADD3 R14, P1, R18, R9, RZ ;  /* 0x00000009120e7210 */ /* 0x000fe20007f3e0ff */
[----:B------:R-:W-:-:S04]  /*1e10*/  IMAD R9, R21, R237, RZ ;  /* 0x000000ed15097224 */ /* 0x000fc800078e02ff */
[----:B------:R-:W-:Y:S01]  /*1e20*/  IMAD R2, R20, R2, R9 ;  /* 0x0000000214027224 */ /* 0x000fe200078e0209 */
[----:B------:R-:W-:Y:S01]  /*1e30*/  IADD3 R9, R18, 0x40, RZ ;  /* 0x0000004012097810 */ /* 0x000fe20007ffe0ff */
[----:B------:R-:W-:-:S03]  /*1e40*/  IMAD.X R15, R19, 0x1, R15, P1 ;  /* 0x00000001130f7824 */ /* 0x000fc600008e060f */
[-C--:B----4-:R-:W-:Y:S01]  /*1e50*/  ISETP.GE.AND P0, PT, R9, R81.reuse, PT ;  /* 0x000000510900720c */ /* 0x090fe20003f06270 */
[----:B------:R-:W-:Y:S01]  /*1e60*/  IMAD.WIDE.U32 R190, R237, R20, R14 ;  /* 0x00000014edbe7225 */ /* 0x000fe200078e000e */
[----:B------:R-:W-:Y:S02]  /*1e70*/  ISETP.GE.AND P1, PT, R18, R81, PT ;  /* 0x000000511200720c */ /* 0x000fe40003f26270 */
[----:B------:R-:W-:Y:S01]  /*1e80*/  SEL R77, RZ, 0xffffffff, P0 ;  /* 0xffffffffff4d7807 */ /* 0x000fe20000000000 */
[----:B------:R-:W-:Y:S01]  /*1e90*/  IMAD.IADD R191, R191, 0x1, R2 ;  /* 0x00000001bfbf7824 */ /* 0x000fe200078e0202 */
[----:B------:R-:W-:-:S03]  /*1ea0*/  SEL R2, RZ, 0x1, P1 ;  /* 0x00000001ff027807 */ /* 0x000fc60000800000 */
[----:B------:R-:W-:-:S05]  /*1eb0*/  IMAD.SHL.U32 R77, R77, 0x2, RZ ;  /* 0x000000024d4d7824 */ /* 0x000fca00078e00ff */
[----:B------:R-:W-:Y:S02]  /*1ec0*/  LOP3.LUT R77, R77, 0x2, R2, 0xe2, !PT ;  /* 0x000000024d4d7812 */ /* 0x000fe400078ee202 */
[----:B------:R-:W-:Y:S02]  /*1ed0*/  SHF.R.S32.HI R2, RZ, 0x1f, R79 ;  /* 0x0000001fff027819 */ /* 0x000fe4000001144f */
[----:B------:R-:W-:Y:S02]  /*1ee0*/  LEA R152, P0, R22, R6, 0x1 ;  /* 0x0000000616987211 */ /* 0x000fe400078008ff */
[----:B------:R-:W-:Y:S02]  /*1ef0*/  LEA.HI R103, R2, R79, RZ, 0x7 ;  /* 0x0000004f02677211 */ /* 0x000fe400078f38ff */
[----:B------:R-:W-:Y:S02]  /*1f00*/  LEA.HI.X R153, R22, R7, R153, 0x1, P0 ;  /* 0x0000000716997211 */ /* 0x000fe400000f0c99 */
[----:B------:R-:W-:-:S02]  /*1f10*/  SHF.R.S32.HI R103, RZ, 0x7, R103 ;  /* 0x00000007ff677819 */ /* 0x000fc40000011467 */
[----:B------:R-:W-:Y:S02]  /*1f20*/  IADD3 R184, P0, R18, R0, RZ ;  /* 0x0000000012b87210 */ /* 0x000fe40007f1e0ff */
[----:B------:R-:W-:Y:S02]  /*1f30*/  VIMNMX R103, RZ, R103, !PT ;  /* 0x00000067ff677248 */ /* 0x000fe40007fe0100 */
[----:B------:R-:W-:Y:S02]  /*1f40*/  R2P PR, R73, 0x6 ;  /* 0x0000000649007804 */ /* 0x000fe40000000000 */
[----:B------:R-:W-:Y:S01]  /*1f50*/  ISETP.GT.AND P3, PT, R54, R103, PT ;  /* 0x000000673600720c */ /* 0x000fe20003f64270 */
[----:B------:R-:W-:Y:S02]  /*1f60*/  IMAD.X R185, R19, 0x1, R3, P0 ;  /* 0x0000000113b97824 */ /* 0x000fe400000e0603 */
[----:B------:R-:W-:-:S04]  /*1f70*/  IMAD.WIDE R14, R240, 0x40, R186 ;  /* 0x00000040f00e7825 */ /* 0x000fc800078e02ba */
[----:B------:R-:W-:-:S04]  /*1f80*/  IMAD.WIDE.U32 R184, R186, R66, R184 ;  /* 0x00000042bab87225 */ /* 0x000fc800078e00b8 */
[----:B------:R-:W-:Y:S01]  /*1f90*/  IMAD R193, R15, R194, RZ ;  /* 0x000000c20fc17224 */ /* 0x000fe200078e02ff */
[----:B------:R-:W-:Y:S01]  /*1fa0*/  LOP3.LUT R3, R69, 0xffffffe0, RZ, 0xc0, !PT ;  /* 0xffffffe045037812 */ /* 0x000fe200078ec0ff */
[----:B------:R-:W-:Y:S01]  /*1fb0*/  IMAD.IADD R183, R185, 0x1, R183 ;  /* 0x00000001b9b77824 */ /* 0x000fe200078e02b7 */
[----:B------:R-:W-:Y:S01]  /*1fc0*/  LEA R236, P0, R184, R188, 0x1 ;  /* 0x000000bcb8ec7211 */ /* 0x000fe200078008ff */
[C---:B------:R-:W-:Y:S02]  /*1fd0*/  IMAD R193, R14.reuse, R195, R193 ;  /* 0x000000c30ec17224 */ /* 0x040fe400078e02c1 */
[----:B------:R-:W-:Y:S01]  /*1fe0*/  IMAD.WIDE.U32 R190, R14, R194, R190 ;  /* 0x000000c20ebe7225 */ /* 0x000fe200078e00be */
[----:B------:R-:W-:Y:S02]  /*1ff0*/  SHF.R.S32.HI R69, RZ, 0x5, R69 ;  /* 0x00000005ff457819 */ /* 0x000fe40000011445 */
[----:B------:R-:W-:Y:S01]  /*2000*/  IADD3 R70, -R3, R68, RZ ;  /* 0x0000004403467210 */ /* 0x000fe20007ffe1ff */
[----:B------:R-:W-:Y:S01]  /*2010*/  @!P4 IMAD.MOV.U32 R12, RZ, RZ, RZ ;  /* 0x000000ffff0cc224 */ /* 0x000fe200078e00ff */
[----:B------:R-:W-:Y:S01]  /*2020*/  SEL R55, R55, 0xfffffff0, !P1 ;  /* 0xfffffff037377807 */ /* 0x000fe20004800000 */
[----:B------:R-:W-:Y:S01]  /*2030*/  IMAD.IADD R193, R191, 0x1, R193 ;  /* 0x00000001bfc17824 */ /* 0x000fe200078e02c1 */
[----:B------:R-:W-:-:S02]  /*2040*/  SEL R53, R53, 0xffffffe0, !P2 ;  /* 0xffffffe035357807 */ /* 0x000fc40005000000 */
[----:B------:R-:W-:Y:S01]  /*2050*/  LEA.HI.X R235, R184, R189, R183, 0x1, P0 ;  /* 0x000000bdb8eb7211 */ /* 0x000fe200000f0cb7 */
[----:B------:R-:W-:Y:S06]  /*2060*/  @!P3 BRA `(.L_x_903) ;  /* 0x000000c0009cb947 */ /* 0x000fec0003800000 */
[----:B------:R-:W2:Y:S04]  /*2070*/  LD.E.64 R28, desc[UR6][R10.64+0x120] ;  /* 0x000120060a1c7980 */ /* 0x000ea8000c101b00 */
[----:B------:R-:W3:Y:S04]  /*2080*/  LD.E.64 R30, desc[UR6][R10.64+0x118] ;  /* 0x000118060a1e7980 */ /* 0x000ee8000c101b00 */
[----:B------:R-:W4:Y:S04]  /*2090*/  LD.E.64 R212, desc[UR6][R10.64+0x130] ;  /* 0x000130060ad47980 */ /* 0x000f28000c101b00 */
[----:B------:R-:W3:Y:S04]  /*20a0*/  LD.E.64 R226, desc[UR6][R10.64+0x128] ;  /* 0x000128060ae27980 */ /* 0x000ee8000c101b00 */
[----:B------:R-:W3:Y:S04]  /*20b0*/  LD.E.64 R24, desc[UR6][R10.64+0x140] ;  /* 0x000140060a187980 */ /* 0x000ee8000c101b00 */
[----:B------:R-:W3:Y:S04]  /*20c0*/  LD.E.64 R16, desc[UR6][R10.64+0x138] ;  /* 0x000138060a107980 */ /* 0x000ee8000c101b00 */
[----:B------:R-:W3:Y:S04]  /*20d0*/  LD.E R8, desc[UR6][R10.64+0xd0] ;  /* 0x0000d0060a087980 */ /* 0x000ee8000c101900 */
[----:B------:R-:W3:Y:S04]  /*20e0*/  LD.E.64 R22, desc[UR6][R10.64+0x110] ;  /* 0x000110060a167980 */ /* 0x000ee8000c101b00 */
[----:B------:R-:W3:Y:S04]  /*20f0*/  LD.E.64 R20, desc[UR6][R10.64+0x108] ;  /* 0x000108060a147980 */ /* 0x000ee8000c101b00 */
[----:B------:R-:W3:Y:S04]  /*2100*/  LD.E.64 R14, desc[UR6][R10.64+0x150] ;  /* 0x000150060a0e7980 */ /* 0x000ee8000c101b00 */
[----:B------:R-:W3:Y:S01]  /*2110*/  LD.E.64 R6, desc[UR6][R10.64+0x148] ;  /* 0x000148060a067980 */ /* 0x000ee2000c101b00 */
[C---:B------:R-:W-:Y:S01]  /*2120*/  IMAD.SHL.U32 R96, R66.reuse, 0x40, RZ ;  /* 0x0000004042607824 */ /* 0x040fe200078e00ff */
[----:B------:R-:W-:Y:S01]  /*2130*/  SHF.L.U64.HI R97, R66, 0x6, R67 ;  /* 0x0000000642617819 */ /* 0x000fe20000010243 */
[----:B------:R-:W-:Y:S01]  /*2140*/  IMAD.WIDE.U32 R204, R64, 0x60, RZ ;  /* 0x0000006040cc7825 */ /* 0x000fe200078e00ff */
[----:B------:R-:W-:-:S02]  /*2150*/  LOP3.LUT R179, R77, 0xffff, RZ, 0xc0, !PT ;  /* 0x0000ffff4db37812 */ /* 0x000fc400078ec0ff */
[C-C-:B------:R-:W-:Y:S01]  /*2160*/  SHF.L.U64.HI R92, R64.reuse, 0x5, R65.reuse ;  /* 0x00000005405c7819 */ /* 0x140fe20000010241 */
[C---:B------:R-:W-:Y:S01]  /*2170*/  IMAD.WIDE.U32 R200, R64.reuse, 0xc0, RZ ;  /* 0x000000c040c87825 */ /* 0x040fe200078e00ff */
[C---:B------:R-:W-:Y:S02]  /*2180*/  SHF.L.U32 R91, R64.reuse, 0x5, RZ ;  /* 0x00000005405b7819 */ /* 0x040fe400000006ff */
[C---:B------:R-:W-:Y:S01]  /*2190*/  SHF.L.U64.HI R89, R64.reuse, 0x6, R65 ;  /* 0x0000000640597819 */ /* 0x040fe20000010241 */
[----:B------:R-:W-:Y:S01]  /*21a0*/  IMAD.SHL.U32 R88, R64, 0x40, RZ ;  /* 0x0000004040587824 */ /* 0x000fe200078e00ff */
[----:B------:R-:W-:Y:S01]  /*21b0*/  LOP3.LUT R180, R179, 0x1, RZ, 0xc0, !PT ;  /* 0x00000001b3b47812 */ /* 0x000fe200078ec0ff */
[----:B------:R-:W-:Y:S01]  /*21c0*/  IMAD R87, R65, 0xa0, RZ ;  /* 0x000000a041577824 */ /* 0x000fe200078e02ff */
[----:B------:R-:W-:Y:S01]  /*21d0*/  SHF.L.U64.HI R92, R91, 0x1, R92 ;  /* 0x000000015b5c7819 */ /* 0x000fe2000001025c */
[----:B------:R-:W-:Y:S01]  /*21e0*/  IMAD R85, R65, 0xe0, RZ ;  /* 0x000000e041557824 */ /* 0x000fe200078e02ff */
[----:B------:R-:W-:Y:S01]  /*21f0*/  SHF.L.U64.HI R89, R88, 0x1, R89 ;  /* 0x0000000158597819 */ /* 0x000fe20000010259 */
[----:B------:R-:W-:Y:S01]  /*2200*/  IMAD.WIDE.U32 R202, R64, 0xa0, RZ ;  /* 0x000000a040ca7825 */ /* 0x000fe200078e00ff */
[----:B------:R-:W-:-:S02]  /*2210*/  IADD3 R83, R186, 0x20, RZ ;  /* 0x00000020ba537810 */ /* 0x000fc40007ffe0ff */
[----:B------:R-:W-:Y:S01]  /*2220*/  IADD3 R177, R186, 0x50, RZ ;  /* 0x00000050bab17810 */ /* 0x000fe20007ffe0ff */
[----:B------:R-:W-:Y:S01]  /*2230*/  IMAD.WIDE.U32 R198, R64, 0xe0, RZ ;  /* 0x000000e040c67825 */ /* 0x000fe200078e00ff */
[C---:B------:R-:W-:Y:S02]  /*2240*/  SHF.L.U64.HI R101, R66.reuse, 0x5, R67 ;  /* 0x0000000542657819 */ /* 0x040fe40000010243 */
[----:B------:R-:W-:Y:S01]  /*2250*/  SHF.L.U32 R100, R66, 0x5, RZ ;  /* 0x0000000542647819 */ /* 0x000fe200000006ff */
[C---:B------:R-:W-:Y:S01]  /*2260*/  VIADD R84, R186.reuse, 0x10 ;  /* 0x00000010ba547836 */ /* 0x040fe20000000000 */
[----:B------:R-:W-:Y:S01]  /*2270*/  MOV R142, R236 ;  /* 0x000000ec008e7202 */ /* 0x000fe20000000f00 */
[C---:B------:R-:W-:Y:S01]  /*2280*/  VIADD R82, R186.reuse, 0x30 ;  /* 0x00000030ba527836 */ /* 0x040fe20000000000 */
[----:B------:R-:W-:Y:S01]  /*2290*/  MOV R144, R152 ;  /* 0x0000009800907202 */ /* 0x000fe20000000f00 */
[C---:B------:R-:W-:Y:S01]  /*22a0*/  VIADD R178, R186.reuse, 0x40 ;  /* 0x00000040bab27836 */ /* 0x040fe20000000000 */
[----:B------:R-:W-:Y:S01]  /*22b0*/  LOP3.LUT R179, R179, 0x2, RZ, 0xc0, !PT ;  /* 0x00000002b3b37812 */ /* 0x000fe200078ec0ff */
[C---:B------:R-:W-:Y:S01]  /*22c0*/  VIADD R176, R186.reuse, 0x60 ;  /* 0x00000060bab07836 */ /* 0x040fe20000000000 */
[----:B------:R-:W-:Y:S01]  /*22d0*/  SHF.L.U32 R91, R91, 0x1, RZ ;  /* 0x000000015b5b7819 */ /* 0x000fe200000006ff */
[----:B------:R-:W-:-:S02]  /*22e0*/  VIADD R174, R186, 0x70 ;  /* 0x00000070baae7836 */ /* 0x000fc40000000000 */
[----:B------:R-:W-:Y:S02]  /*22f0*/  IMAD.MOV.U32 R143, RZ, RZ, R235 ;  /* 0x000000ffff8f7224 */ /* 0x000fe400078e00eb */
[----:B------:R-:W-:Y:S02]  /*2300*/  IMAD.MOV.U32 R145, RZ, RZ, R153 ;  /* 0x000000ffff917224 */ /* 0x000fe400078e0099 */
[----:B------:R-:W-:Y:S02]  /*2310*/  IMAD.SHL.U32 R88, R88, 0x2, RZ ;  /* 0x0000000258587824 */ /* 0x000fe400078e00ff */
[----:B------:R-:W-:Y:S02]  /*2320*/  IMAD.IADD R87, R203, 0x1, R87 ;  /* 0x00000001cb577824 */ /* 0x000fe400078e0257 */
[----:B------:R-:W-:Y:S02]  /*2330*/  IMAD.IADD R85, R199, 0x1, R85 ;  /* 0x00000001c7557824 */ /* 0x000fe400078e0255 */
[----:B--2---:R-:W-:-:S04]  /*2340*/  IMAD R3, R29, R239, RZ ;  /* 0x000000ef1d037224 */ /* 0x004fc800078e02ff */
[----:B------:R-:W-:Y:S02]  /*2350*/  IMAD R0, R28, R78, R3 ;  /* 0x0000004e1c007224 */ /* 0x000fe400078e0203 */
[----:B------:R-:W-:Y:S01]  /*2360*/  IMAD.WIDE.U32 R28, R239, R28, R18 ;  /* 0x0000001cef1c7225 */ /* 0x000fe200078e0012 */
[----:B----4-:R-:W-:-:S03]  /*2370*/  SHF.L.U64.HI R125, R212, 0x5, R213 ;  /* 0x00000005d47d7819 */ /* 0x010fc600000102d5 */
[----:B---3--:R-:W-:Y:S01]  /*2380*/  IMAD R3, R31, R239, RZ ;  /* 0x000000ef1f037224 */ /* 0x008fe200078e02ff */
[----:B------:R-:W-:Y:S01]  /*2390*/  SHF.L.U32 R126, R212, 0x5, RZ ;  /* 0x00000005d47e7819 */ /* 0x000fe200000006ff */
[----:B------:R-:W-:Y:S01]  /*23a0*/  IMAD.IADD R29, R29, 0x1, R0 ;  /* 0x000000011d1d7824 */ /* 0x000fe200078e0200 */
[----:B------:R-:W-:Y:S01]  /*23b0*/  SHF.L.U32 R105, R226, 0x4, RZ ;  /* 0x00000004e2697819 */ /* 0x000fe200000006ff */
[----:B------:R-:W-:Y:S01]  /*23c0*/  IMAD R0, R30, R78, R3 ;  /* 0x0000004e1e007224 */ /* 0x000fe200078e0203 */
[----:B------:R-:W-:Y:S01]  /*23d0*/  SHF.R.S32.HI R3, RZ, 0x1f, R5 ;  /* 0x0000001fff037819 */ /* 0x000fe20000011405 */
[----:B------:R-:W-:Y:S01]  /*23e0*/  IMAD.WIDE.U32 R26, R239, R30, R18 ;  /* 0x0000001eef1a7225 */ /* 0x000fe200078e0012 */
[C-C-:B------:R-:W-:Y:S02]  /*23f0*/  SHF.L.U64.HI R102, R226.reuse, 0x4, R227.reuse ;  /* 0x00000004e2667819 */ /* 0x140fe400000102e3 */
[----:B------:R-:W-:Y:S01]  /*2400*/  SHF.L.U64.HI R110, R226, 0x5, R227 ;  /* 0x00000005e26e7819 */ /* 0x000fe200000102e3 */
[-C--:B------:R-:W-:Y:S01]  /*2410*/  IMAD R2, R213, R5.reuse, RZ ;  /* 0x00000005d5027224 */ /* 0x080fe200078e02ff */
[----:B------:R-:W-:Y:S01]  /*2420*/  SHF.L.U64.HI R128, R212, 0x6, R213 ;  /* 0x00000006d4807819 */ /* 0x000fe200000102d5 */
[----:B------:R-:W-:Y:S01]  /*2430*/  IMAD.IADD R27, R27, 0x1, R0 ;  /* 0x000000011b1b7824 */ /* 0x000fe200078e0200 */
[----:B------:R-:W-:Y:S01]  /*2440*/  SHF.L.U64.HI R125, R126, 0x1, R125 ;  /* 0x000000017e7d7819 */ /* 0x000fe2000001027d */
[----:B------:R-:W-:Y:S01]  /*2450*/  IMAD R0, R227, R5, RZ ;  /* 0x00000005e3007224 */ /* 0x000fe200078e02ff */
[----:B------:R-:W-:Y:S01]  /*2460*/  LEA.HI R165, R8, R8, RZ, 0x1 ;  /* 0x0000000808a57211 */ /* 0x000fe200078f08ff */
[----:B------:R-:W-:Y:S01]  /*2470*/  IMAD R2, R212, R3, R2 ;  /* 0x00000003d4027224 */ /* 0x000fe200078e0202 */
[----:B------:R-:W-:Y:S01]  /*2480*/  SHF.L.U64.HI R108, R226, 0x6, R227 ;  /* 0x00000006e26c7819 */ /* 0x000fe200000102e3 */
[----:B------:R-:W-:Y:S01]  /*2490*/  IMAD.WIDE.U32 R28, R212, R5, R28 ;  /* 0x00000005d41c7225 */ /* 0x000fe200078e001c */
[----:B------:R-:W-:-:S02]  /*24a0*/  SHF.R.S32.HI R165, RZ, 0x1, R165 ;  /* 0x00000001ffa57819 */ /* 0x000fc400000114a5 */
[C---:B------:R-:W-:Y:S01]  /*24b0*/  SHF.L.U32 R111, R226.reuse, 0x6, RZ ;  /* 0x00000006e26f7819 */ /* 0x040fe200000006ff */
[C---:B------:R-:W-:Y:S01]  /*24c0*/  IMAD R0, R226.reuse, R3, R0 ;  /* 0x00000003e2007224 */ /* 0x040fe200078e0200 */
[----:B------:R-:W-:Y:S01]  /*24d0*/  IADD3 R29, R29, R2, RZ ;  /* 0x000000021d1d7210 */ /* 0x000fe20007ffe0ff */
[----:B------:R-:W-:Y:S01]  /*24e0*/  IMAD.WIDE.U32 R26, R226, R5, R26 ;  /* 0x00000005e21a7225 */ /* 0x000fe200078e001a */
[----:B------:R-:W-:Y:S02]  /*24f0*/  IADD3 R3, P0, -R79, R186, RZ ;  /* 0x000000ba4f037210 */ /* 0x000fe40007f1e1ff */
[----:B------:R-:W-:Y:S01]  /*2500*/  SHF.L.U32 R181, R165, 0x4, RZ ;  /* 0x00000004a5b57819 */ /* 0x000fe200000006ff */
[-C--:B------:R-:W-:Y:S01]  /*2510*/  IMAD R2, R25, R4.reuse, RZ ;  /* 0x0000000419027224 */ /* 0x080fe200078e02ff */
[----:B------:R-:W-:Y:S01]  /*2520*/  SHF.L.U32 R171, R165, 0x6, RZ ;  /* 0x00000006a5ab7819 */ /* 0x000fe200000006ff */
[----:B------:R-:W-:Y:S01]  /*2530*/  IMAD.IADD R27, R27, 0x1, R0 ;  /* 0x000000011b1b7824 */ /* 0x000fe200078e0200 */
[----:B------:R-:W-:Y:S01]  /*2540*/  SHF.L.U32 R126, R126, 0x1, RZ ;  /* 0x000000017e7e7819 */ /* 0x000fe200000006ff */
[-C--:B------:R-:W-:Y:S01]  /*2550*/  IMAD R0, R17, R4.reuse, RZ ;  /* 0x0000000411007224 */ /* 0x080fe200078e02ff */
[----:B------:R-:W-:Y:S01]  /*2560*/  SHF.R.S32.HI R17, RZ, 0x1f, R79 ;  /* 0x0000001fff117819 */ /* 0x000fe2000001144f */
[C---:B------:R-:W-:Y:S01]  /*2570*/  IMAD R2, R24.reuse, R13, R2 ;  /* 0x0000000d18027224 */ /* 0x040fe200078e0202 */
[----:B------:R-:W-:Y:S01]  /*2580*/  SHF.R.S32.HI R161, RZ, 0x1f, R181 ;  /* 0x0000001fffa17819 */ /* 0x000fe200000114b5 */
[----:B------:R-:W-:Y:S01]  /*2590*/  IMAD.WIDE.U32 R24, R24, R4, R28 ;  /* 0x0000000418187225 */ /* 0x000fe200078e001c */
[----:B------:R-:W-:-:S03]  /*25a0*/  SHF.R.S32.HI R156, RZ, 0x1f, R171 ;  /* 0x0000001fff9c7819 */ /* 0x000fc600000114ab */
[----:B------:R-:W-:Y:S01]  /*25b0*/  IMAD R0, R16, R13, R0 ;  /* 0x0000000d10007224 */ /* 0x000fe200078e0200 */
[----:B------:R-:W-:Y:S01]  /*25c0*/  IADD3 R13, R25, R2, RZ ;  /* 0x00000002190d7210 */ /* 0x000fe20007ffe0ff */
[----:B------:R-:W-:Y:S02]  /*25d0*/  IMAD.X R17, R187, 0x1, ~R17, P0 ;  /* 0x00000001bb117824 */ /* 0x000fe400000e0e11 */
[----:B-----5:R-:W-:Y:S01]  /*25e0*/  IMAD.IADD R2, R12, 0x1, R5 ;  /* 0x000000010c027824 */ /* 0x020fe200078e0205 */
[----:B------:R-:W-:Y:S01]  /*25f0*/  MOV R12, R24 ;  /* 0x00000018000c7202 */ /* 0x000fe20000000f00 */
[----:B------:R-:W-:Y:S02]  /*2600*/  IMAD R133, R17, R212, RZ ;  /* 0x000000d411857224 */ /* 0x000fe400078e02ff */
[----:B------:R-:W-:-:S04]  /*2610*/  IMAD.WIDE.U32 R26, R16, R4, R26 ;  /* 0x00000004101a7225 */ /* 0x000fc800078e001a */
[-C--:B------:R-:W-:Y:S02]  /*2620*/  IMAD R133, R213, R3.reuse, R133 ;  /* 0x00000003d5857224 */ /* 0x080fe400078e0285 */
[----:B------:R-:W-:-:S04]  /*2630*/  IMAD.WIDE.U32 R12, R212, R3, R12 ;  /* 0x00000003d40c7225 */ /* 0x000fc800078e000c */
[----:B------:R-:W-:Y:S01]  /*2640*/  IMAD.IADD R25, R27, 0x1, R0 ;  /* 0x000000011b197824 */ /* 0x000fe200078e0200 */
[----:B------:R-:W-:Y:S01]  /*2650*/  IADD3 R133, R13, R133, RZ ;  /* 0x000000850d857210 */ /* 0x000fe20007ffe0ff */
[----:B------:R-:W-:Y:S01]  /*2660*/  IMAD.MOV.U32 R24, RZ, RZ, R26 ;  /* 0x000000ffff187224 */ /* 0x000fe200078e001a */
[C---:B------:R-:W-:Y:S01]  /*2670*/  LEA R134, P1, R12.reuse, R22, 0x1 ;  /* 0x000000160c867211 */ /* 0x040fe200078208ff */
[----:B------:R-:W-:Y:S02]  /*2680*/  IMAD R137, R17, R226, RZ ;  /* 0x000000e211897224 */ /* 0x000fe400078e02ff */
[----:B------:R-:W-:Y:S01]  /*2690*/  IMAD R2, R165, R2, RZ ;  /* 0x00000002a5027224 */ /* 0x000fe200078e02ff */
[----:B------:R-:W-:Y:S01]  /*26a0*/  LEA.HI.X R133, R12, R23, R133, 0x1, P1 ;  /* 0x000000170c857211 */ /* 0x000fe200008f0c85 */
[----:B------:R-:W-:Y:S02]  /*26b0*/  IMAD R5, R186, R165, R80 ;  /* 0x000000a5ba057224 */ /* 0x000fe400078e0250 */
[-C--:B------:R-:W-:Y:S01]  /*26c0*/  IMAD R137, R227, R3.reuse, R137 ;  /* 0x00000003e3897224 */ /* 0x080fe200078e0289 */
[----:B------:R-:W-:Y:S01]  /*26d0*/  SHF.R.S32.HI R0, RZ, 0x1f, R2 ;  /* 0x0000001fff007819 */ /* 0x000fe20000011402 */
[----:B------:R-:W-:Y:S01]  /*26e0*/  IMAD.WIDE.U32 R16, R226, R3, R24 ;  /* 0x00000003e2107225 */ /* 0x000fe200078e0018 */
[----:B------:R-:W-:-:S03]  /*26f0*/  IADD3 R13, P3, R2, R5, RZ ;  /* 0x00000005020d7210 */ /* 0x000fc60007f7e0ff */
[----:B------:R-:W-:Y:S01]  /*2700*/  IMAD.IADD R3, R80, 0x1, R5 ;  /* 0x0000000150037824 */ /* 0x000fe200078e0205 */
[----:B------:R-:W-:Y:S01]  /*2710*/  LEA R136, P0, R16, R20, 0x1 ;  /* 0x0000001410887211 */ /* 0x000fe200078008ff */
[----:B------:R-:W-:Y:S02]  /*2720*/  IMAD.SHL.U32 R12, R13, 0x2, RZ ;  /* 0x000000020d0c7824 */ /* 0x000fe400078e00ff */
[----:B------:R-:W-:Y:S01]  /*2730*/  IMAD.IADD R137, R17, 0x1, R137 ;  /* 0x0000000111897824 */ /* 0x000fe200078e0289 */
[----:B------:R-:W-:Y:S01]  /*2740*/  IADD3 R141, P2, R2, R3, RZ ;  /* 0x00000003028d7210 */ /* 0x000fe20007f5e0ff */
[----:B------:R-:W-:Y:S01]  /*2750*/  VIADD R172, R181, 0x40 ;  /* 0x00000040b5ac7836 */ /* 0x000fe20000000000 */
[----:B------:R-:W-:Y:S01]  /*2760*/  LEA.HI.X.SX32 R2, R5, R0, 0x1, P3 ;  /* 0x0000000005027211 */ /* 0x000fe200018f0eff */
[----:B------:R-:W-:Y:S01]  /*2770*/  IMAD.SHL.U32 R113, R226, 0x20, RZ ;  /* 0x00000020e2717824 */ /* 0x000fe200078e00ff */
[-C--:B------:R-:W-:Y:S01]  /*2780*/  IADD3 R56, P1, R14, R12.reuse, RZ ;  /* 0x0000000c0e387210 */ /* 0x080fe20007f3e0ff */
[----:B------:R-:W-:Y:S01]  /*2790*/  IMAD R5, R65, 0xc0, RZ ;  /* 0x000000c041057824 */ /* 0x000fe200078e02ff */
[----:B------:R-:W-:Y:S01]  /*27a0*/  SHF.L.U64.HI R13, R13, 0x1, R2 ;  /* 0x000000010d0d7819 */ /* 0x000fe20000010202 */
[----:B------:R-:W-:Y:S01]  /*27b0*/  IMAD.SHL.U32 R124, R212, 0x10, RZ ;  /* 0x00000010d47c7824 */ /* 0x000fe200078e00ff */
[----:B------:R-:W-:Y:S01]  /*27c0*/  LEA.HI.X R137, R16, R21, R137, 0x1, P0 ;  /* 0x0000001510897211 */ /* 0x000fe200000f0c89 */
[----:B------:R-:W-:Y:S01]  /*27d0*/  IMAD.SHL.U32 R129, R212, 0x40, RZ ;  /* 0x00000040d4817824 */ /* 0x000fe200078e00ff */
[----:B------:R-:W-:Y:S01]  /*27e0*/  IADD3 R12, P0, R6, R12, RZ ;  /* 0x0000000c060c7210 */ /* 0x000fe20007f1e0ff */
[----:B------:R-:W-:Y:S01]  /*27f0*/  IMAD.X R57, R15, 0x1, R13, P1 ;  /* 0x000000010f397824 */ /* 0x000fe200008e060d */
[----:B------:R-:W-:Y:S01]  /*2800*/  IADD3 R170, R181, R172, RZ ;  /* 0x000000acb5aa7210 */ /* 0x000fe20007ffe0ff */
[----:B------:R-:W-:Y:S01]  /*2810*/  IMAD.SHL.U32 R175, R165, 0x20, RZ ;  /* 0x00000020a5af7824 */ /* 0x000fe200078e00ff */
[----:B------:R-:W-:Y:S01]  /*2820*/  IADD3.X R13, R7, R13, RZ, P0, !PT ;  /* 0x0000000d070d7210 */ /* 0x000fe200007fe4ff */
[----:B------:R-:W-:Y:S01]  /*2830*/  IMAD R173, R165, 0x30, RZ ;  /* 0x00000030a5ad7824 */ /* 0x000fe200078e02ff */
[----:B------:R-:W-:Y:S01]  /*2840*/  IADD3 R98, P0, R233, 0x40, RZ ;  /* 0x00000040e9627810 */ /* 0x000fe20007f1e0ff */
[----:B------:R-:W-:Y:S01]  /*2850*/  IMAD.IADD R168, R181, 0x1, R170 ;  /* 0x00000001b5a87824 */ /* 0x000fe200078e02aa */
[----:B------:R-:W-:Y:S01]  /*2860*/  LEA.HI.X.SX32 R0, R3, R0, 0x1, P2 ;  /* 0x0000000003007211 */ /* 0x000fe200010f0eff */
[----:B------:R-:W-:Y:S01]  /*2870*/  IMAD R169, R165, 0x50, RZ ;  /* 0x00000050a5a97824 */ /* 0x000fe200078e02ff */
[----:B------:R-:W-:Y:S01]  /*2880*/  IADD3.X R99, RZ, R234, RZ, P0, !PT ;  /* 0x000000eaff637210 */ /* 0x000fe200007fe4ff */
[----:B------:R-:W-:Y:S01]  /*2890*/  IMAD.IADD R166, R181, 0x1, R168 ;  /* 0x00000001b5a67824 */ /* 0x000fe200078e02a8 */
[----:B------:R-:W-:Y:S01]  /*28a0*/  IADD3 R224, P1, R98, R233, RZ ;  /* 0x000000e962e07210 */ /* 0x000fe20007f3e0ff */
[----:B------:R-:W-:Y:S01]  /*28b0*/  IMAD R167, R165, 0x60, RZ ;  /* 0x00000060a5a77824 */ /* 0x000fe200078e02ff */
[----:B------:R-:W-:Y:S01]  /*28c0*/  IADD3 R220, P0, R96, 0x40, RZ ;  /* 0x0000004060dc7810 */ /* 0x000fe20007f1e0ff */
[----:B------:R-:W-:Y:S01]  /*28d0*/  IMAD.IADD R164, R181, 0x1, R166 ;  /* 0x00000001b5a47824 */ /* 0x000fe200078e02a6 */
[----:B------:R-:W-:Y:S01]  /*28e0*/  SHF.L.U32 R140, R141, 0x1, RZ ;  /* 0x000000018d8c7819 */ /* 0x000fe200000006ff */
[----:B------:R-:W-:Y:S01]  /*28f0*/  IMAD.X R225, R99, 0x1, R234, P1 ;  /* 0x0000000163e17824 */ /* 0x000fe200008e06ea */
[----:B------:R-:W-:Y:S01]  /*2900*/  IADD3.X R221, RZ, R97, RZ, P0, !PT ;  /* 0x00000061ffdd7210 */ /* 0x000fe200007fe4ff */
[----:B------:R-:W-:Y:S01]  /*2910*/  IMAD R3, R67, 0x30, RZ ;  /* 0x0000003043037824 */ /* 0x000fe200078e02ff */
[----:B------:R-:W-:Y:S01]  /*2920*/  IADD3 R222, P1, R224, R233, RZ ;  /* 0x000000e9e0de7210 */ /* 0x000fe20007f3e0ff */
[----:B------:R-:W-:Y:S01]  /*2930*/  IMAD R127, R213, 0x60, RZ ;  /* 0x00000060d57f7824 */ /* 0x000fe200078e02ff */
[----:B------:R-:W-:Y:S01]  /*2940*/  IADD3 R104, P0, R105, 0x40, RZ ;  /* 0x0000004069687810 */ /* 0x000fe20007f1e0ff */
[----:B------:R-:W-:Y:S01]  /*2950*/  IMAD R131, R213, 0xc0, RZ ;  /* 0x000000c0d5837824 */ /* 0x000fe200078e02ff */
[----:B------:R-:W-:Y:S01]  /*2960*/  SHF.L.U64.HI R141, R141, 0x1, R0 ;  /* 0x000000018d8d7819 */ /* 0x000fe20000010200 */
[----:B------:R-:W-:Y:S01]  /*2970*/  IMAD.WIDE.U32 R218, R212, 0x60, RZ ;  /* 0x00000060d4da7825 */ /* 0x000fe200078e00ff */
[----:B------:R-:W-:-:S02]  /*2980*/  IADD3 R138, P3, R14, R140, RZ ;  /* 0x0000008c0e8a7210 */ /* 0x000fc40007f7e0ff */
[----:B------:R-:W-:Y:S01]  /*2990*/  IADD3 R140, P2, R6, R140, RZ ;  /* 0x0000008c068c7210 */ /* 0x000fe20007f5e0ff */
[--C-:B------:R-:W-:Y:S01]  /*29a0*/  IMAD.X R107, RZ, RZ, R102.reuse, P0 ;  /* 0x000000ffff6b7224 */ /* 0x100fe200000e0666 */
[----:B------:R-:W-:Y:S01]  /*29b0*/  IADD3.X R223, R225, R234, RZ, P1, !PT ;  /* 0x000000eae1df7210 */ /* 0x000fe20000ffe4ff */
[--C-:B------:R-:W-:Y:S01]  /*29c0*/  IMAD.X R139, R15, 0x1, R141.reuse, P3 ;  /* 0x000000010f8b7824 */ /* 0x100fe200018e068d */
[----:B------:R-:W-:Y:S01]  /*29d0*/  IADD3 R109, P1, R104, R105, RZ ;  /* 0x00000069686d7210 */ /* 0x000fe20007f3e0ff */
[----:B------:R-:W-:Y:S01]  /*29e0*/  IMAD.X R141, R7, 0x1, R141, P2 ;  /* 0x00000001078d7824 */ /* 0x000fe200010e068d */
[----:B------:R-:W-:Y:S01]  /*29f0*/  IADD3 R112, P0, R113, R104, RZ ;  /* 0x0000006871707210 */ /* 0x000fe20007f1e0ff */
[----:B------:R-:W-:Y:S01]  /*2a00*/  IMAD R7, R65, 0x60, RZ ;  /* 0x0000006041077824 */ /* 0x000fe200078e02ff */
[----:B------:R-:W-:Y:S01]  /*2a10*/  IADD3 R163, R181, R164, RZ ;  /* 0x000000a4b5a37210 */ /* 0x000fe20007ffe0ff */
[----:B------:R-:W-:Y:S01]  /*2a20*/  IMAD.X R106, R107, 0x1, R102, P1 ;  /* 0x000000016b6a7824 */ /* 0x000fe200008e0666 */
[----:B------:R-:W-:Y:S01]  /*2a30*/  IADD3.X R115, R110, R107, RZ, P0, !PT ;  /* 0x0000006b6e737210 */ /* 0x000fe200007fe4ff */
[----:B------:R-:W-:Y:S01]  /*2a40*/  IMAD.WIDE.U32 R216, R212, 0xa0, RZ ;  /* 0x000000a0d4d87825 */ /* 0x000fe200078e00ff */
[----:B------:R-:W-:-:S02]  /*2a50*/  IADD3 R114, P1, R113, R109, RZ ;  /* 0x0000006d71727210 */ /* 0x000fc40007f3e0ff */
[----:B------:R-:W-:Y:S01]  /*2a60*/  IADD3 R116, P0, R112, R113, RZ ;  /* 0x0000007170747210 */ /* 0x000fe20007f1e0ff */
[----:B------:R-:W-:Y:S01]  /*2a70*/  IMAD.WIDE.U32 R214, R212, 0xc0, RZ ;  /* 0x000000c0d4d67825 */ /* 0x000fe200078e00ff */
[----:B------:R-:W-:Y:S02]  /*2a80*/  IADD3 R90, R205, R7, RZ ;  /* 0x00000007cd5a7210 */ /* 0x000fe40007ffe0ff */
[----:B------:R-:W-:Y:S01]  /*2a90*/  IADD3 R86, R201, R5, RZ ;  /* 0x00000005c9567210 */ /* 0x000fe20007ffe0ff */
[C---:B------:R-:W-:Y:S01]  /*2aa0*/  IMAD R7, R213.reuse, 0xa0, RZ ;  /* 0x000000a0d5077824 */ /* 0x040fe200078e02ff */
[----:B------:R-:W-:Y:S01]  /*2ab0*/  IADD3.X R117, R110, R106, RZ, P1, !PT ;  /* 0x0000006a6e757210 */ /* 0x000fe20000ffe4ff */
[----:B------:R-:W-:Y:S01]  /*2ac0*/  IMAD R5, R213, 0xe0, RZ ;  /* 0x000000e0d5057824 */ /* 0x000fe200078e02ff */
[----:B------:R-:W-:Y:S01]  /*2ad0*/  IADD3.X R119, R115, R110, RZ, P0, !PT ;  /* 0x0000006e73777210 */ /* 0x000fe200007fe4ff */
[----:B------:R-:W-:Y:S01]  /*2ae0*/  IMAD R165, R165, 0x70, RZ ;  /* 0x00000070a5a57824 */ /* 0x000fe200078e02ff */
[----:B------:R-:W-:Y:S01]  /*2af0*/  SHF.L.U64.HI R15, R212, 0x4, R213 ;  /* 0x00000004d40f7819 */ /* 0x000fe200000102d5 */
[----:B------:R-:W-:Y:S01]  /*2b00*/  IMAD.WIDE.U32 R210, R66, 0x30, R224 ;  /* 0x0000003042d27825 */ /* 0x000fe200078e00e0 */
[----:B------:R-:W-:-:S02]  /*2b10*/  IADD3 R121, P1, R114, R113, RZ ;  /* 0x0000007172797210 */ /* 0x000fc40007f3e0ff */
[----:B------:R-:W-:Y:S01]  /*2b20*/  IADD3 R123, P0, R116, R113, RZ ;  /* 0x00000071747b7210 */ /* 0x000fe20007f1e0ff */
[----:B------:R-:W-:Y:S01]  /*2b30*/  IMAD.WIDE.U32 R208, R66, 0x30, R222 ;  /* 0x0000003042d07825 */ /* 0x000fe200078e00de */
[----:B------:R-:W-:Y:S02]  /*2b40*/  IADD3 R162, R181, R163, RZ ;  /* 0x000000a3b5a27210 */ /* 0x000fe40007ffe0ff */
[----:B------:R-:W-:Y:S01]  /*2b50*/  SHF.L.U64.HI R122, R124, 0x1, R15 ;  /* 0x000000017c7a7819 */ /* 0x000fe2000001020f */
[----:B------:R-:W-:Y:S01]  /*2b60*/  IMAD.WIDE.U32 R212, R212, 0xe0, RZ ;  /* 0x000000e0d4d47825 */ /* 0x000fe200078e00ff */
[----:B------:R-:W-:Y:S02]  /*2b70*/  SHF.L.U64.HI R128, R129, 0x1, R128 ;  /* 0x0000000181807819 */ /* 0x000fe40000010280 */
[----:B------:R-:W-:Y:S01]  /*2b80*/  IADD3 R127, R219, R127, RZ ;  /* 0x0000007fdb7f7210 */ /* 0x000fe20007ffe0ff */
[----:B------:R-:W-:Y:S01]  /*2b90*/  IMAD.WIDE.U32 R206, R66, 0x30, R220 ;  /* 0x0000003042ce7825 */ /* 0x000fe200078e00dc */
[----:B------:R-:W-:-:S02]  /*2ba0*/  IADD3 R131, R215, R131, RZ ;  /* 0x00000083d7837210 */ /* 0x000fc40007ffe0ff */
[----:B------:R-:W-:Y:S01]  /*2bb0*/  SHF.R.S32.HI R160, RZ, 0x1f, R175 ;  /* 0x0000001fffa07819 */ /* 0x000fe200000114af */
[----:B------:R-:W-:Y:S01]  /*2bc0*/  IMAD.MOV.U32 R14, RZ, RZ, R54 ;  /* 0x000000ffff0e7224 */ /* 0x000fe200078e0036 */
[----:B------:R-:W-:Y:S01]  /*2bd0*/  SHF.R.S32.HI R158, RZ, 0x1f, R173 ;  /* 0x0000001fff9e7819 */ /* 0x000fe200000114ad */
[----:B------:R-:W-:Y:S01]  /*2be0*/  IMAD.SHL.U32 R124, R124, 0x2, RZ ;  /* 0x000000027c7c7824 */ /* 0x000fe200078e00ff */
[----:B------:R-:W-:Y:S01]  /*2bf0*/  SHF.R.S32.HI R154, RZ, 0x1f, R169 ;  /* 0x0000001fff9a7819 */ /* 0x000fe200000114a9 */
[----:B------:R-:W-:Y:S01]  /*2c00*/  IMAD.SHL.U32 R129, R129, 0x2, RZ ;  /* 0x0000000281817824 */ /* 0x000fe200078e00ff */
[----:B------:R-:W-:Y:S01]  /*2c10*/  SHF.R.S32.HI R150, RZ, 0x1f, R167 ;  /* 0x0000001fff967819 */ /* 0x000fe200000114a7 */
[----:B------:R-:W-:Y:S01]  /*2c20*/  IMAD.IADD R130, R217, 0x1, R7 ;  /* 0x00000001d9827824 */ /* 0x000fe200078e0207 */
[----:B------:R-:W-:Y:S01]  /*2c30*/  SHF.R.S32.HI R148, RZ, 0x1f, R165 ;  /* 0x0000001fff947819 */ /* 0x000fe200000114a5 */
[----:B------:R-:W-:Y:S01]  /*2c40*/  IMAD.IADD R132, R213, 0x1, R5 ;  /* 0x00000001d5847824 */ /* 0x000fe200078e0205 */
[----:B------:R-:W-:Y:S01]  /*2c50*/  IADD3 R95, R211, R3, RZ ;  /* 0x00000003d35f7210 */ /* 0x000fe20007ffe0ff */
[----:B------:R-:W-:Y:S01]  /*2c60*/  IMAD.IADD R93, R3, 0x1, R207 ;  /* 0x00000001035d7824 */ /* 0x000fe200078e02cf */
[----:B------:R-:W-:Y:S01]  /*2c70*/  SHF.R.S32.HI R159, RZ, 0x1f, R172 ;  /* 0x0000001fff9f7819 */ /* 0x000fe200000114ac */
[--C-:B------:R-:W-:Y:S01]  /*2c80*/  IMAD.X R118, R117, 0x1, R110.reuse, P1 ;  /* 0x0000000175767824 */ /* 0x100fe200008e066e */
[----:B------:R-:W-:Y:S01]  /*2c90*/  IADD3 R94, R3, R209, RZ ;  /* 0x000000d1035e7210 */ /* 0x000fe20007ffe0ff */
[----:B------:R-:W-:Y:S01]  /*2ca0*/  IMAD.X R120, R119, 0x1, R110, P0 ;  /* 0x0000000177787824 */ /* 0x000fe200000e066e */
[----:B------:R-:W-:-:S02]  /*2cb0*/  SHF.R.S32.HI R157, RZ, 0x1f, R170 ;  /* 0x0000001fff9d7819 */ /* 0x000fc400000114aa */
[----:B------:R-:W-:Y:S02]  /*2cc0*/  SHF.R.S32.HI R155, RZ, 0x1f, R168 ;  /* 0x0000001fff9b7819 */ /* 0x000fe400000114a8 */
[----:B------:R-:W-:Y:S02]  /*2cd0*/  SHF.R.S32.HI R151, RZ, 0x1f, R166 ;  /* 0x0000001fff977819 */ /* 0x000fe400000114a6 */
[----:B------:R-:W-:Y:S02]  /*2ce0*/  SHF.R.S32.HI R149, RZ, 0x1f, R164 ;  /* 0x0000001fff957819 */ /* 0x000fe400000114a4 */
[----:B------:R-:W-:Y:S02]  /*2cf0*/  SHF.R.S32.HI R147, RZ, 0x1f, R163 ;  /* 0x0000001fff937819 */ /* 0x000fe400000114a3 */
[----:B------:R-:W-:-:S07]  /*2d00*/  SHF.R.S32.HI R146, RZ, 0x1f, R162 ;  /* 0x0000001fff927819 */ /* 0x000fce00000114a2 */
.L_x_1037:
[----:B------:R-:W-:Y:S01]  /*2d10*/  IMAD.SHL.U32 R16, R14, 0x80, RZ ;  /* 0x000000800e107824 */ /* 0x000fe200078e00ff */
[----:B------:R-:W-:Y:S03]  /*2d20*/  BSSY B0, `(.L_x_904) ;  /* 0x0000014000007945 */ /* 0x000fe60003800000 */
[----:B------:R-:W-:Y:S04]  /*2d30*/  VIADD R15, R16, 0xffffff80 ;  /* 0xffffff80100f7836 */ /* 0x000fe80000000000 */
[--C-:B------:R-:W-:Y:S02]  /*2d40*/  IMAD.IADD R243, R74, 0x1, -R15.reuse ;  /* 0x000000014af37824 */ /* 0x100fe400078e0a0f */
[----:B------:R-:W-:Y:S03]  /*2d50*/  IMAD.IADD R229, R79, 0x1, -R15 ;  /* 0x000000014fe57824 */ /* 0x000fe600078e0a0f */
[-C--:B------:R-:W-:Y:S02]  /*2d60*/  ISETP.GE.AND P6, PT, R186, R243.reuse, PT ;  /* 0x000000f3ba00720c */ /* 0x080fe40003fc6270 */
[----:B------:R-:W-:Y:S02]  /*2d70*/  ISETP.GE.AND P3, PT, R84, R243, PT ;  /* 0x000000f35400720c */ /* 0x000fe40003f66270 */
[----:B------:R-:W-:Y:S02]  /*2d80*/  ISETP.GE.AND P6, PT, R186, R229, !P6 ;  /* 0x000000e5ba00720c */ /* 0x000fe400077c6270 */
[-C--:B------:R-:W-:Y:S02]  /*2d90*/  ISETP.GE.AND P2, PT, R83, R243.reuse, PT ;  /* 0x000000f35300720c */ /* 0x080fe40003f46270 */
[-C--:B------:R-:W-:Y:S02]  /*2da0*/  ISETP.GE.AND P1, PT, R82, R243.reuse, PT ;  /* 0x000000f35200720c */ /* 0x080fe40003f26270 */
[----:B------:R-:W-:Y:S02]  /*2db0*/  ISETP.GE.AND P0, PT, R178, R243, PT ;  /* 0x000000f3b200720c */ /* 0x000fe40003f06270 */
[----:B------:R-:W-:Y:S05]  /*2dc0*/  ISETP.GE.AND P3, PT, R84, R229, !P3 ;  /* 0x000000e55400720c */ /* 0x000fea0005f66270 */
[----:B---345:R-:W-:Y:S05]  /*2dd0*/  @!P6 BRA `(.L_x_905) ;  /* 0x000000000020e947 */ /* 0x038fea0003800000 */
[----:B------:R-:W-:Y:S02]  /*2de0*/  ISETP.NE.AND P5, PT, R180, RZ, PT ;  /* 0x000000ffb400720c */ /* 0x000fe40003fa5270 */
[----:B------:R-:W-:Y:S11]  /*2df0*/  ISETP.NE.AND P4, PT, R179, RZ, PT ;  /* 0x000000ffb300720c */ /* 0x000ff60003f85270 */
[--C-:B------:R-:W-:Y:S05]  /*2e00*/  @P5 IMAD.MOV.U32 R135, RZ, RZ, R133.reuse ;  /* 0x000000ffff875224 */ /* 0x100fea00078e0085 */
[----:B------:R1:W2:Y:S02]  /*2e10*/  @P5 LD.E.128 R20, desc[UR6][R134.64] ;  /* 0x0000000686145980 */ /* 0x0002a4000c101d00 */
[----:B-1----:R-:W-:Y:S02]  /*2e20*/  @P4 IMAD.MOV.U32 R135, RZ, RZ, R133 ;  /* 0x000000ffff874224 */ /* 0x002fe400078e0085 */
[----:B--2---:R1:W-:Y:S04]  /*2e30*/  @P5 ST.E.128 desc[UR6][R144.64], R20 ;  /* 0x0000001490005985 */ /* 0x0043e8000c101d06 */
[----:B------:R-:W2:Y:S04]  /*2e40*/  @P4 LD.E.128 R4, desc[UR6][R134.64+0x80] ;  /* 0x0000800686044980 */ /* 0x000ea8000c101d00 */
[----:B--2---:R1:W-:Y:S02]  /*2e50*/  @P4 ST.E.128 desc[UR6][R144.64+0x80], R4 ;  /* 0x0000800490004985 */ /* 0x0043e4000c101d06 */
.L_x_905:
[----:B------:R-:W-:Y:S05]  /*2e60*/  BSYNC B0 ;  /* 0x0000000000007941 */ /* 0x000fea0003800000 */
.L_x_904:
[----:B------:R-:W-:Y:S04]  /*2e70*/  BSSY B0, `(.L_x_906) ;  /* 0x000000c000007945 */ /* 0x000fe80003800000 */
[----:B------:R-:W-:Y:S05]  /*2e80*/  @!P3 BRA `(.L_x_907) ;  /* 0x000000000028b947 */ /* 0x000fea0003800000 */
[----:B------:R-:W-:Y:S02]  /*2e90*/  ISETP.NE.AND P4, PT, R180, RZ, PT ;  /* 0x000000ffb400720c */ /* 0x000fe40003f85270 */
[----:B------:R-:W-:Y:S02]  /*2ea0*/  IADD3 R24, P3, R134, R124, RZ ;  /* 0x0000007c86187210 */ /* 0x000fe40007f7e0ff */
[----:B------:R-:W-:Y:S03]  /*2eb0*/  LEA R2, P5, R231, R144, 0x1 ;  /* 0x00000090e7027211 */ /* 0x000fe600078a08ff */
[----:B------:R-:W-:Y:S01]  /*2ec0*/  IMAD.X R25, R133, 0x1, R122, P3 ;  /* 0x0000000185197824 */ /* 0x000fe200018e067a */
[----:B------:R-:W-:Y:S02]  /*2ed0*/  ISETP.NE.AND P3, PT, R179, RZ, PT ;  /* 0x000000ffb300720c */ /* 0x000fe40003f65270 */
[----:B------:R-:W-:Y:S03]  /*2ee0*/  LEA.HI.X R3, R231, R145, R232, 0x1, P5 ;  /* 0x00000091e7037211 */ /* 0x000fe600028f0ce8 */
[----:B-1----:R-:W2:Y:S04]  /*2ef0*/  @P4 LD.E.128 R20, desc[UR6][R24.64] ;  /* 0x0000000618144980 */ /* 0x002ea8000c101d00 */
[----:B--2---:R2:W-:Y:S04]  /*2f00*/  @P4 ST.E.128 desc[UR6][R2.64], R20 ;  /* 0x0000001402004985 */ /* 0x0045e8000c101d06 */
[----:B------:R-:W3:Y:S04]  /*2f10*/  @P3 LD.E.128 R4, desc[UR6][R24.64+0x80] ;  /* 0x0000800618043980 */ /* 0x000ee8000c101d00 */
[----:B---3--:R2:W-:Y:S02]  /*2f20*/  @P3 ST.E.128 desc[UR6][R2.64+0x80], R4 ;  /* 0x0000800402003985 */ /* 0x0085e4000c101d06 */
.L_x_907:
[----:B------:R-:W-:Y:S05]  /*2f30*/  BSYNC B0 ;  /* 0x0000000000007941 */ /* 0x000fea0003800000 */
.L_x_906:
[----:B------:R-:W-:Y:S01]  /*2f40*/  ISETP.GE.AND P2, PT, R83, R229, !P2 ;  /* 0x000000e55300720c */ /* 0x000fe20005746270 */
[----:B------:R-:W-:Y:S01]  /*2f50*/  BSSY B0, `(.L_x_908) ;  /* 0x000000e000007945 */ /* 0x000fe20003800000 */
[----:B------:R-:W-:Y:S02]  /*2f60*/  ISETP.GE.AND P4, PT, R177, R243, PT ;  /* 0x000000f3b100720c */ /* 0x000fe40003f86270 */
[----:B------:R-:W-:Y:S09]  /*2f70*/  ISETP.GE.AND P1, PT, R82, R229, !P1 ;  /* 0x000000e55200720c */ /* 0x000ff20004f26270 */
[----:B------:R-:W-:Y:S05]  /*2f80*/  @!P2 BRA `(.L_x_909) ;  /* 0x000000000028a947 */ /* 0x000fea0003800000 */
[----:B------:R-:W-:Y:S02]  /*2f90*/  ISETP.NE.AND P3, PT, R180, RZ, PT ;  /* 0x000000ffb400720c */ /* 0x000fe40003f65270 */
[----:B------:R-:W-:Y:S02]  /*2fa0*/  IADD3 R24, P2, R134, R126, RZ ;  /* 0x0000007e86187210 */ /* 0x000fe40007f5e0ff */
[----:B--2---:R-:W-:Y:S03]  /*2fb0*/  IADD3 R2, P5, R144, R91, RZ ;  /* 0x0000005b90027210 */ /* 0x004fe60007fbe0ff */
[----:B------:R-:W-:Y:S01]  /*2fc0*/  IMAD.X R25, R133, 0x1, R125, P2 ;  /* 0x0000000185197824 */ /* 0x000fe200010e067d */
[----:B------:R-:W-:Y:S01]  /*2fd0*/  ISETP.NE.AND P2, PT, R179, RZ, PT ;  /* 0x000000ffb300720c */ /* 0x000fe20003f45270 */
[----:B------:R-:W-:Y:S04]  /*2fe0*/  IMAD.X R3, R145, 0x1, R92, P5 ;  /* 0x0000000191037824 */ /* 0x000fe800028e065c */
[----:B-1----:R-:W2:Y:S04]  /*2ff0*/  @P3 LD.E.128 R20, desc[UR6][R24.64] ;  /* 0x0000000618143980 */ /* 0x002ea8000c101d00 */
[----:B--2---:R3:W-:Y:S04]  /*3000*/  @P3 ST.E.128 desc[UR6][R2.64], R20 ;  /* 0x0000001402003985 */ /* 0x0047e8000c101d06 */
[----:B------:R-:W2:Y:S04]  /*3010*/  @P2 LD.E.128 R4, desc[UR6][R24.64+0x80] ;  /* 0x0000800618042980 */ /* 0x000ea8000c101d00 */
[----:B--2---:R3:W-:Y:S02]  /*3020*/  @P2 ST.E.128 desc[UR6][R2.64+0x80], R4 ;  /* 0x0000800402002985 */ /* 0x0047e4000c101d06 */
.L_x_909:
[----:B------:R-:W-:Y:S05]  /*3030*/  BSYNC B0 ;  /* 0x0000000000007941 */ /* 0x000fea0003800000 */
.L_x_908:
[----:B------:R-:W-:Y:S01]  /*3040*/  ISETP.GE.AND P3, PT, R176, R243, PT ;  /* 0x000000f3b000720c */ /* 0x000fe20003f66270 */
[----:B------:R-:W-:Y:S04]  /*3050*/  BSSY B0, `(.L_x_910) ;  /* 0x000000c000007945 */ /* 0x000fe80003800000 */
[----:B------:R-:W-:Y:S08]  /*3060*/  @!P1 BRA `(.L_x_911) ;  /* 0x0000000000289947 */ /* 0x000ff00003800000 */
[----:B------:R-:W-:Y:S02]  /*3070*/  ISETP.NE.AND P2, PT, R180, RZ, PT ;  /* 0x000000ffb400720c */ /* 0x000fe40003f45270 */
[----:B------:R-:W-:Y:S02]  /*3080*/  IADD3 R24, P1, R134, R218, RZ ;  /* 0x000000da86187210 */ /* 0x000fe40007f3e0ff */
[----:B--23--:R-:W-:Y:S03]  /*3090*/  IADD3 R2, P5, R144, R204, RZ ;  /* 0x000000cc90027210 */ /* 0x00cfe60007fbe0ff */
[----:B------:R-:W-:Y:S01]  /*30a0*/  IMAD.X R25, R133, 0x1, R127, P1 ;  /* 0x0000000185197824 */ /* 0x000fe200008e067f */
[----:B------:R-:W-:Y:S01]  /*30b0*/  ISETP.NE.AND P1, PT, R179, RZ, PT ;  /* 0x000000ffb300720c */ /* 0x000fe20003f25270 */
[----:B------:R-:W-:Y:S04]  /*30c0*/  IMAD.X R3, R145, 0x1, R90, P5 ;  /* 0x0000000191037824 */ /* 0x000fe800028e065a */
[----:B-1----:R-:W2:Y:S04]  /*30d0*/  @P2 LD.E.128 R20, desc[UR6][R24.64] ;  /* 0x0000000618142980 */ /* 0x002ea8000c101d00 */
[----:B--2---:R4:W-:Y:S04]  /*30e0*/  @P2 ST.E.128 desc[UR6][R2.64], R20 ;  /* 0x0000001402002985 */ /* 0x0049e8000c101d06 */
[----:B------:R-:W2:Y:S04]  /*30f0*/  @P1 LD.E.128 R4, desc[UR6][R24.64+0x80] ;  /* 0x0000800618041980 */ /* 0x000ea8000c101d00 */
[----:B--2---:R4:W-:Y:S02]  /*3100*/  @P1 ST.E.128 desc[UR6][R2.64+0x80], R4 ;  /* 0x0000800402001985 */ /* 0x0049e4000c101d06 */
.L_x_911:
[----:B------:R-:W-:Y:S05]  /*3110*/  BSYNC B0 ;  /* 0x0000000000007941 */ /* 0x000fea0003800000 */
.L_x_910:
[----:B------:R-:W-:Y:S01]  /*3120*/  ISETP.GE.AND P0, PT, R178, R229, !P0 ;  /* 0x000000e5b200720c */ /* 0x000fe20004706270 */
[----:B------:R-:W-:Y:S01]  /*3130*/  BSSY B0, `(.L_x_912) ;  /* 0x0000010000007945 */ /* 0x000fe20003800000 */
[----:B------:R-:W-:Y:S02]  /*3140*/  ISETP.GE.AND P2, PT, R174, R243, PT ;  /* 0x000000f3ae00720c */ /* 0x000fe40003f46270 */
[-C--:B------:R-:W-:Y:S02]  /*3150*/  ISETP.GE.AND P4, PT, R177, R229.reuse, !P4 ;  /* 0x000000e5b100720c */ /* 0x080fe40006786270 */
[-C--:B------:R-:W-:Y:S02]  /*3160*/  ISETP.GE.AND P3, PT, R176, R229.reuse, !P3 ;  /* 0x000000e5b000720c */ /* 0x080fe40005f66270 */
[----:B------:R-:W-:Y:S05]  /*3170*/  ISETP.GE.AND P2, PT, R174, R229, !P2 ;  /* 0x000000e5ae00720c */ /* 0x000fea0005746270 */
[----:B------:R-:W-:Y:S08]  /*3180*/  @!P0 BRA `(.L_x_913) ;  /* 0x0000000000288947 */ /* 0x000ff00003800000 */
[----:B------:R-:W-:Y:S02]  /*3190*/  ISETP.NE.AND P1, PT, R180, RZ, PT ;  /* 0x000000ffb400720c */ /* 0x000fe40003f25270 */
[----:B------:R-:W-:Y:S02]  /*31a0*/  IADD3 R24, P0, R134, R129, RZ ;  /* 0x0000008186187210 */ /* 0x000fe40007f1e0ff */
[----:B--234-:R-:W-:Y:S03]  /*31b0*/  IADD3 R2, P5, R144, R88, RZ ;  /* 0x0000005890027210 */ /* 0x01cfe60007fbe0ff */
[----:B------:R-:W-:Y:S01]  /*31c0*/  IMAD.X R25, R133, 0x1, R128, P0 ;  /* 0x0000000185197824 */ /* 0x000fe200000e0680 */
[----:B------:R-:W-:Y:S01]  /*31d0*/  ISETP.NE.AND P0, PT, R179, RZ, PT ;  /* 0x000000ffb300720c */ /* 0x000fe20003f05270 */
[----:B------:R-:W-:Y:S04]  /*31e0*/  IMAD.X R3, R145, 0x1, R89, P5 ;  /* 0x0000000191037824 */ /* 0x000fe800028e0659 */
[----:B-1----:R-:W2:Y:S04]  /*31f0*/  @P1 LD.E.128 R20, desc[UR6][R24.64] ;  /* 0x0000000618141980 */ /* 0x002ea8000c101d00 */
[----:B--2---:R1:W-:Y:S04]  /*3200*/  @P1 ST.E.128 desc[UR6][R2.64], R20 ;  /* 0x0000001402001985 */ /* 0x0043e8000c101d06 */
[----:B------:R-:W2:Y:S04]  /*3210*/  @P0 LD.E.128 R4, desc[UR6][R24.64+0x80] ;  /* 0x0000800618040980 */ /* 0x000ea8000c101d00 */
[----:B--2---:R1:W-:Y:S02]  /*3220*/  @P0 ST.E.128 desc[UR6][R2.64+0x80], R4 ;  /* 0x0000800402000985 */ /* 0x0043e4000c101d06 */
.L_x_913:
[----:B------:R-:W-:Y:S05]  /*3230*/  BSYNC B0 ;  /* 0x0000000000007941 */ /* 0x000fea0003800000 */
.L_x_912:
[----:B------:R-:W-:Y:S04]  /*3240*/  BSSY B0, `(.L_x_914) ;  /* 0x000000c000007945 */ /* 0x000fe80003800000 */
[----:B------:R-:W-:Y:S05]  /*3250*/  @!P4 BRA `(.L_x_915) ;  /* 0x000000000028c947 */ /* 0x000fea0003800000 */
[----:B------:R-:W-:Y:S02]  /*3260*/  ISETP.NE.AND P1, PT, R180, RZ, PT ;  /* 0x000000ffb400720c */ /* 0x000fe40003f25270 */
[----:B------:R-:W-:Y:S02]  /*3270*/  IADD3 R24, P0, R134, R216, RZ ;  /* 0x000000d886187210 */ /* 0x000fe40007f1e0ff */
[----:B-1234-:R-:W-:Y:S03]  /*3280*/  IADD3 R2, P4, R144, R202, RZ ;  /* 0x000000ca90027210 */ /* 0x01efe60007f9e0ff */
[----:B------:R-:W-:Y:S01]  /*3290*/  IMAD.X R25, R133, 0x1, R130, P0 ;  /* 0x0000000185197824 */ /* 0x000fe200000e0682 */
[----:B------:R-:W-:Y:S01]  /*32a0*/  ISETP.NE.AND P0, PT, R179, RZ, PT ;  /* 0x000000ffb300720c */ /* 0x000fe20003f05270 */
[----:B------:R-:W-:Y:S04]  /*32b0*/  IMAD.X R3, R145, 0x1, R87, P4 ;  /* 0x0000000191037824 */ /* 0x000fe800020e0657 */
[----:B------:R-:W2:Y:S04]  /*32c0*/  @P1 LD.E.128 R20, desc[UR6][R24.64] ;  /* 0x0000000618141980 */ /* 0x000ea8000c101d00 */
[----:B--2---:R1:W-:Y:S04]  /*32d0*/  @P1 ST.E.128 desc[UR6][R2.64], R20 ;  /* 0x0000001402001985 */ /* 0x0043e8000c101d06 */
[----:B------:R-:W2:Y:S04]  /*32e0*/  @P0 LD.E.128 R4, desc[UR6][R24.64+0x80] ;  /* 0x0000800618040980 */ /* 0x000ea8000c101d00 */
[----:B--2---:R1:W-:Y:S02]  /*32f0*/  @P0 ST.E.128 desc[UR6][R2.64+0x80], R4 ;  /* 0x0000800402000985 */ /* 0x0043e4000c101d06 */
.L_x_915:
[----:B------:R-:W-:Y:S05]  /*3300*/  BSYNC B0 ;  /* 0x0000000000007941 */ /* 0x000fea0003800000 */
.L_x_914:
        /* <DEDUP_REMOVED lines=12> */
.L_x_917:
[----:B------:R-:W-:Y:S05]  /*33d0*/  BSYNC B0 ;  /* 0x0000000000007941 */ /* 0x000fea0003800000 */
.L_x_916:
        /* <DEDUP_REMOVED lines=12> */
.L_x_919:
[----:B------:R-:W-:Y:S05]  /*34a0*/  BSYNC B0 ;  /* 0x0000000000007941 */ /* 0x000fea0003800000 */
.L_x_918:
[----:B------:R-:W5:Y:S01]  /*34b0*/  LD.E R17, desc[UR6][R10.64+0xd0] ;  /* 0x0000d0060a117980 */ /* 0x000f62000c101900 */
[----:B------:R-:W-:Y:S01]  /*34c0*/  IMAD.MOV.U32 R135, RZ, RZ, R133 ;  /* 0x000000ffff877224 */ /* 0x000fe200078e0085 */
[----:B------:R-:W-:Y:S02]  /*34d0*/  BSSY B3, `(.L_x_920) ;  /* 0x0000a7a000037945 */ /* 0x000fe40003800000 */
[----:B-1234-:R-:W2:Y:S01]  /*34e0*/  LD.E R3, desc[UR6][R10.64+0x130] ;  /* 0x000130060a037980 */ /* 0x01eea2000c101900 */
[----:B-----5:R-:W-:Y:S01]  /*34f0*/  ISETP.NE.AND P1, PT, R17, RZ, PT ;  /* 0x000000ff1100720c */ /* 0x020fe20003f25270 */
[----:B--2---:R-:W-:Y:S05]  /*3500*/  IMAD.U32 R3, R3, -0x80, RZ ;  /* 0xffffff8003037824 */ /* 0x004fea00078e00ff */
[C---:B------:R-:W-:Y:S04]  /*3510*/  LEA R134, P0, R3.reuse, R134, 0x1 ;  /* 0x0000008603867211 */ /* 0x040fe800078008ff */
[----:B------:R-:W-:Y:S03]  /*3520*/  LEA.HI.X.SX32 R133, R3, R135, 0x1, P0 ;  /* 0x0000008703857211 */ /* 0x000fe600000f0eff */
[----:B------:R-:W-:Y:S06]  /*3530*/  @!P1 BRA `(.L_x_921) ;  /* 0x0000009c004c9947 */ /* 0x000fec0003800000 */
[----:B------:R-:W2:Y:S04]  /*3540*/  LD.E.U8 R0, desc[UR6][R10.64+0x1b3] ;  /* 0x0001b3060a007980 */ /* 0x000ea8000c101100 */
[----:B------:R1:W5:Y:S01]  /*3550*/  LD.E R135, desc[UR6][R10.64+0xc0] ;  /* 0x0000c0060a877980 */ /* 0x000362000c101900 */
[----:B--2---:R-:W-:Y:S11]  /*3560*/  ISETP.NE.AND P0, PT, R0, RZ, PT ;  /* 0x000000ff0000720c */ /* 0x004ff60003f05270 */
[----:B------:R-:W-:Y:S02]  /*3570*/  @!UPT UIADD3 URZ, URZ, URZ, URZ ;  /* 0x0000003f3f3ff290 */ /* 0x000fe4000fffe03f */
[----:B-1----:R-:W-:Y:S05]  /*3580*/  @!P0 BRA `(.L_x_922) ;  /* 0x0000003800808947 */ /* 0x002fea0003800000 */
[----:B------:R-:W-:Y:S04]  /*3590*/  BSSY B1, `(.L_x_923) ;  /* 0x0000064000017945 */ /* 0x000fe80003800000 */
[----:B------:R-:W-:Y:S05]  /*35a0*/  @!P6 BRA `(.L_x_924) ;  /* 0x000000040088e947 */ /* 0x000fea0003800000 */
[-C--:B-----5:R-:W-:Y:S01]  /*35b0*/  ISETP.GE.AND P0, PT, R18, R135.reuse, PT ;  /* 0x000000871200720c */ /* 0x0a0fe20003f06270 */
[----:B------:R-:W-:Y:S01]  /*35c0*/  BSSY B0, `(.L_x_925) ;  /* 0x0000031000007945 */ /* 0x000fe20003800000 */
[----:B------:R-:W-:Y:S11]  /*35d0*/  ISETP.GE.AND P1, PT, R9, R135, PT ;  /* 0x000000870900720c */ /* 0x000ff60003f26270 */
[----:B------:R-:W-:Y:S05]  /*35e0*/  @P0 BRA `(.L_x_926) ;  /* 0x0000000000b80947 */ /* 0x000fea0003800000 */
[----:B------:R-:W-:Y:S01]  /*35f0*/  ISETP.GE.AND P0, PT, R18, R17, PT ;  /* 0x000000111200720c */ /* 0x000fe20003f06270 */
[----:B------:R-:W2:Y:S11]  /*3600*/  LD.E.128 R20, desc[UR6][R136.64] ;  /* 0x0000000688147980 */ /* 0x000eb6000c101d00 */
[----:B------:R-:W-:Y:S01]  /*3610*/  @!UPT UIADD3 URZ, URZ, URZ, URZ ;  /* 0x0000003f3f3ff290 */ /* 0x000fe2000fffe03f */
[----:B------:R-:W3:Y:S06]  /*3620*/  @!P0 LD.E.64 R34, desc[UR6][R56.64] ;  /* 0x0000000638228980 */ /* 0x000eec000c101b00 */
[----:B------:R-:W4:Y:S01]  /*3630*/  @!P0 LD.E.64 R6, desc[UR6][R12.64] ;  /* 0x000000060c068980 */ /* 0x000f22000c101b00 */
[----:B--2---:R-:W-:Y:S01]  /*3640*/  @!P0 LOP3.LUT R25, R20, 0xffff0000, RZ, 0xc0, !PT ;  /* 0xffff000014198812 */ /* 0x004fe200078ec0ff */
[----:B------:R-:W-:Y:S01]  /*3650*/  @!P0 IMAD.U32 R28, R22, 0x10000, RZ ;  /* 0x00010000161c8824 */ /* 0x000fe200078e00ff */
[----:B------:R-:W-:Y:S02]  /*3660*/  @!P0 SHF.L.U32 R31, R20, 0x10, RZ ;  /* 0x00000010141f8819 */ /* 0x000fe400000006ff */
[----:B------:R-:W-:Y:S02]  /*3670*/  @!P0 LOP3.LUT R27, R21, 0xffff0000, RZ, 0xc0, !PT ;  /* 0xffff0000151b8812 */ /* 0x000fe400078ec0ff */
[----:B------:R-:W-:Y:S02]  /*3680*/  @!P0 LOP3.LUT R24, R22, 0xffff0000, RZ, 0xc0, !PT ;  /* 0xffff000016188812 */ /* 0x000fe400078ec0ff */
[----:B------:R-:W-:Y:S02]  /*3690*/  @!P0 SHF.L.U32 R30, R23, 0x10, RZ ;  /* 0x00000010171e8819 */ /* 0x000fe400000006ff */
[C---:B---3--:R-:W-:Y:S01]  /*36a0*/  @!P0 LOP3.LUT R33, R34.reuse, 0xffff0000, RZ, 0xc0, !PT ;  /* 0xffff000022218812 */ /* 0x048fe200078ec0ff */
[----:B------:R-:W-:Y:S02]  /*36b0*/  @!P0 IMAD.U32 R29, R34, 0x10000, RZ ;  /* 0x00010000221d8824 */ /* 0x000fe400078e00ff */
[C---:B------:R-:W-:Y:S01]  /*36c0*/  @!P0 IMAD.U32 R26, R35.reuse, 0x10000, RZ ;  /* 0x00010000231a8824 */ /* 0x040fe200078e00ff */
[----:B------:R-:W-:Y:S01]  /*36d0*/  @!P0 LOP3.LUT R35, R35, 0xffff0000, RZ, 0xc0, !PT ;  /* 0xffff000023238812 */ /* 0x000fe200078ec0ff */
[----:B------:R-:W-:Y:S01]  /*36e0*/  @!P0 FMUL.FTZ R37, R25, R29 ;  /* 0x0000001d19258220 */ /* 0x000fe20000410000 */
[C---:B----4-:R-:W-:Y:S01]  /*36f0*/  @!P0 SHF.L.U32 R8, R6.reuse, 0x10, RZ ;  /* 0x0000001006088819 */ /* 0x050fe200000006ff */
[----:B------:R-:W-:Y:S01]  /*3700*/  @!P0 FMUL.FTZ R39, R27, R33 ;  /* 0x000000211b278220 */ /* 0x000fe20000410000 */
[----:B------:R-:W-:Y:S01]  /*3710*/  @!P0 LOP3.LUT R6, R6, 0xffff0000, RZ, 0xc0, !PT ;  /* 0xffff000006068812 */ /* 0x000fe200078ec0ff */
[C---:B------:R-:W-:Y:S01]  /*3720*/  @!P0 FMUL.FTZ R32, R24.reuse, R26 ;  /* 0x0000001a18208220 */ /* 0x040fe20000410000 */
[----:B------:R-:W-:Y:S01]  /*3730*/  @!P0 SHF.L.U32 R5, R7, 0x10, RZ ;  /* 0x0000001007058819 */ /* 0x000fe200000006ff */
[-C--:B------:R-:W-:Y:S01]  /*3740*/  @!P0 FMUL.FTZ R0, R25, R8.reuse ;  /* 0x0000000819008220 */ /* 0x080fe20000410000 */
[----:B------:R-:W-:Y:S01]  /*3750*/  @!P0 LOP3.LUT R7, R7, 0xffff0000, RZ, 0xc0, !PT ;  /* 0xffff000007078812 */ /* 0x000fe200078ec0ff */
[----:B------:R-:W-:Y:S01]  /*3760*/  @!P0 FFMA.FTZ R37, R31, R8, -R37 ;  /* 0x000000081f258223 */ /* 0x000fe20000010825 */
[----:B------:R-:W-:Y:S01]  /*3770*/  @!P0 LOP3.LUT R8, R23, 0xffff0000, RZ, 0xc0, !PT ;  /* 0xffff000017088812 */ /* 0x000fe200078ec0ff */
[----:B------:R-:W-:Y:S01]  /*3780*/  @!P0 FFMA.FTZ R0, R29, R31, R0 ;  /* 0x0000001f1d008223 */ /* 0x000fe20000010000 */
[----:B------:R-:W-:Y:S01]  /*3790*/  @!P0 SHF.L.U32 R29, R21, 0x10, RZ ;  /* 0x00000010151d8819 */ /* 0x000fe200000006ff */
[-C--:B------:R-:W-:Y:S01]  /*37a0*/  @!P0 FMUL.FTZ R2, R27, R6.reuse ;  /* 0x000000061b028220 */ /* 0x080fe20000410000 */
[----:B------:R-:W-:Y:S01]  /*37b0*/  @!P0 FMUL.FTZ R3, R24, R5 ;  /* 0x0000000518038220 */ /* 0x000fe20000410000 */
[----:B------:R-:W-:Y:S01]  /*37c0*/  @!P0 FMUL.FTZ R41, R8, R35 ;  /* 0x0000002308298220 */ /* 0x000fe20000410000 */
[----:B------:R-:W-:Y:S01]  /*37d0*/  @!P0 F2FP.BF16.F32.PACK_AB R37, R0, R37 ;  /* 0x000000250025823e */ /* 0x000fe200000010ff */
[----:B------:R-:W-:Y:S01]  /*37e0*/  @!P0 FMUL.FTZ R4, R8, R7 ;  /* 0x0000000708048220 */ /* 0x000fe20000410000 */
[----:B------:R-:W-:Y:S01]  /*37f0*/  @!P0 FFMA.FTZ R2, R33, R29, R2 ;  /* 0x0000001d21028223 */ /* 0x000fe20000010002 */
[----:B------:R-:W-:Y:S01]  /*3800*/  @!P0 FFMA.FTZ R39, R29, R6, -R39 ;  /* 0x000000061d278223 */ /* 0x000fe20000010827 */
[----:B------:R-:W-:Y:S01]  /*3810*/  @!P0 MOV R20, R37 ;  /* 0x0000002500148202 */ /* 0x000fe20000000f00 */
[----:B------:R-:W-:Y:S01]  /*3820*/  @!P0 FFMA.FTZ R3, R26, R28, R3 ;  /* 0x0000001c1a038223 */ /* 0x000fe20000010003 */
[----:B------:R-:W-:Y:S01]  /*3830*/  @!P0 FFMA.FTZ R32, R28, R5, -R32 ;  /* 0x000000051c208223 */ /* 0x000fe20000010820 */
[----:B------:R-:W-:Y:S01]  /*3840*/  @!P0 FFMA.FTZ R41, R30, R7, -R41 ;  /* 0x000000071e298223 */ /* 0x000fe20000010829 */
[----:B------:R-:W-:Y:S01]  /*3850*/  @!P0 F2FP.BF16.F32.PACK_AB R36, R2, R39 ;  /* 0x000000270224823e */ /* 0x000fe200000010ff */
[----:B------:R-:W-:Y:S02]  /*3860*/  @!P0 FFMA.FTZ R4, R35, R30, R4 ;  /* 0x0000001e23048223 */ /* 0x000fe40000010004 */
[----:B------:R-:W-:Y:S02]  /*3870*/  @!P0 F2FP.BF16.F32.PACK_AB R32, R3, R32 ;  /* 0x000000200320823e */ /* 0x000fe400000010ff */
[----:B------:R-:W-:Y:S01]  /*3880*/  @!P0 IMAD.MOV.U32 R21, RZ, RZ, R36 ;  /* 0x000000ffff158224 */ /* 0x000fe200078e0024 */
[----:B------:R-:W-:Y:S02]  /*3890*/  @!P0 F2FP.BF16.F32.PACK_AB R41, R4, R41 ;  /* 0x000000290429823e */ /* 0x000fe400000010ff */
[----:B------:R-:W-:Y:S02]  /*38a0*/  @!P0 MOV R22, R32 ;  /* 0x0000002000168202 */ /* 0x000fe40000000f00 */
[----:B------:R-:W-:Y:S05]  /*38b0*/  @!P0 MOV R23, R41 ;  /* 0x0000002900178202 */ /* 0x000fea0000000f00 */
[----:B------:R1:W-:Y:S02]  /*38c0*/  ST.E.128 desc[UR6][R142.64], R20 ;  /* 0x000000148e007985 */ /* 0x0003e4000c101d06 */
.L_x_926:
[----:B------:R-:W-:Y:S05]  /*38d0*/  BSYNC B0 ;  /* 0x0000000000007941 */ /* 0x000fea0003800000 */
.L_x_925:
[----:B------:R-:W-:Y:S05]  /*38e0*/  @P1 BRA `(.L_x_924) ;  /* 0x0000000000b81947 */ /* 0x000fea0003800000 */
[----:B------:R-:W-:Y:S01]  /*38f0*/  ISETP.GE.AND P0, PT, R9, R17, PT ;  /* 0x000000110900720c */ /* 0x000fe20003f06270 */
[----:B-1----:R-:W2:Y:S11]  /*3900*/  LD.E.128 R20, desc[UR6][R136.64+0x80] ;  /* 0x0000800688147980 */ /* 0x002eb6000c101d00 */
        /* <DEDUP_REMOVED lines=44> */
.L_x_924:
[----:B------:R-:W-:Y:S05]  /*3bd0*/  BSYNC B1 ;  /* 0x0000000000017941 */ /* 0x000fea0003800000 */
.L_x_923:
[C---:B------:R-:W-:Y:S01]  /*3be0*/  ISETP.GE.AND P0, PT, R84.reuse, R243, PT ;  /* 0x000000f35400720c */ /* 0x040fe20003f06270 */
[----:B------:R-:W-:Y:S03]  /*3bf0*/  BSSY B1, `(.L_x_927) ;  /* 0x0000072000017945 */ /* 0x000fe60003800000 */
[----:B------:R-:W-:Y:S11]  /*3c00*/  ISETP.GE.AND P0, PT, R84, R229, !P0 ;  /* 0x000000e55400720c */ /* 0x000ff60004706270 */
[----:B------:R-:W-:Y:S02]  /*3c10*/  @!UPT UIADD3 URZ, URZ, URZ, URZ ;  /* 0x0000003f3f3ff290 */ /* 0x000fe4000fffe03f */
[----:B------:R-:W-:Y:S05]  /*3c20*/  @!P0 BRA `(.L_x_928) ;  /* 0x0000000400b88947 */ /* 0x000fea0003800000 */
[-C--:B-----5:R-:W-:Y:S01]  /*3c30*/  ISETP.GE.AND P0, PT, R18, R135.reuse, PT ;  /* 0x000000871200720c */ /* 0x0a0fe20003f06270 */
[C---:B------:R-:W-:Y:S01]  /*3c40*/  IMAD.SHL.U32 R3, R181.reuse, 0x2, RZ ;  /* 0x00000002b5037824 */ /* 0x040fe200078e00ff */
[----:B------:R-:W-:Y:S01]  /*3c50*/  SHF.L.U64.HI R0, R181, 0x1, R161 ;  /* 0x00000001b5007819 */ /* 0x000fe200000102a1 */
[----:B------:R-:W-:Y:S01]  /*3c60*/  BSSY B0, `(.L_x_929) ;  /* 0x0000038000007945 */ /* 0x000fe20003800000 */
[----:B------:R-:W-:Y:S02]  /*3c70*/  ISETP.GE.AND P1, PT, R9, R135, PT ;  /* 0x000000870900720c */ /* 0x000fe40003f26270 */
[C---:B------:R-:W-:Y:S02]  /*3c80*/  IADD3 R24, P3, R3.reuse, R12, RZ ;  /* 0x0000000c03187210 */ /* 0x040fe40007f7e0ff */
[----:B------:R-:W-:Y:S03]  /*3c90*/  IADD3 R36, P2, R3, R56, RZ ;  /* 0x0000003803247210 */ /* 0x000fe60007f5e0ff */
[C---:B------:R-:W-:Y:S02]  /*3ca0*/  IMAD.X R25, R0.reuse, 0x1, R13, P3 ;  /* 0x0000000100197824 */ /* 0x040fe400018e060d */
[----:B------:R-:W-:Y:S01]  /*3cb0*/  IMAD.X R37, R0, 0x1, R57, P2 ;  /* 0x0000000100257824 */ /* 0x000fe200010e0639 */
[----:B------:R-:W-:Y:S07]  /*3cc0*/  @P0 BRA `(.L_x_930) ;  /* 0x0000000000c40947 */ /* 0x000fee0003800000 */
[----:B------:R-:W-:Y:S02]  /*3cd0*/  ISETP.GE.AND P0, PT, R18, R17, PT ;  /* 0x000000111200720c */ /* 0x000fe40003f06270 */
[C---:B------:R-:W-:Y:S04]  /*3ce0*/  LEA R40, P2, R105.reuse, R136, 0x1 ;  /* 0x0000008869287211 */ /* 0x040fe800078408ff */
[----:B------:R-:W-:Y:S02]  /*3cf0*/  LEA.HI.X R41, R105, R137, R102, 0x1, P2 ;  /* 0x0000008969297211 */ /* 0x000fe400010f0c66 */
[C---:B------:R-:W-:Y:S03]  /*3d00*/  LEA R44, P2, R233.reuse, R142, 0x1 ;  /* 0x0000008ee92c7211 */ /* 0x040fe600078408ff */
[----:B-12---:R-:W2:Y:S01]  /*3d10*/  LD.E.128 R20, desc[UR6][R40.64] ;  /* 0x0000000628147980 */ /* 0x006ea2000c101d00 */
[----:B------:R-:W-:Y:S07]  /*3d20*/  LEA.HI.X R45, R233, R143, R234, 0x1, P2 ;  /* 0x0000008fe92d7211 */ /* 0x000fee00010f0cea */
[----:B------:R-:W3:Y:S06]  /*3d30*/  @!P0 LD.E.64 R34, desc[UR6][R36.64] ;  /* 0x0000000624228980 */ /* 0x000eec000c101b00 */
[----:B------:R-:W4:Y:S01]  /*3d40*/  @!P0 LD.E.64 R6, desc[UR6][R24.64] ;  /* 0x0000000618068980 */ /* 0x000f22000c101b00 */
[C---:B--2---:R-:W-:Y:S01]  /*3d50*/  @!P0 LOP3.LUT R27, R20.reuse, 0xffff0000, RZ, 0xc0, !PT ;  /* 0xffff0000141b8812 */ /* 0x044fe200078ec0ff */
[----:B------:R-:W-:Y:S01]  /*3d60*/  @!P0 IMAD.U32 R32, R23, 0x10000, RZ ;  /* 0x0001000017208824 */ /* 0x000fe200078e00ff */
[----:B------:R-:W-:Y:S02]  /*3d70*/  @!P0 SHF.L.U32 R31, R20, 0x10, RZ ;  /* 0x00000010141f8819 */ /* 0x000fe400000006ff */
[C---:B------:R-:W-:Y:S02]  /*3d80*/  @!P0 LOP3.LUT R26, R22.reuse, 0xffff0000, RZ, 0xc0, !PT ;  /* 0xffff0000161a8812 */ /* 0x040fe400078ec0ff */
[----:B------:R-:W-:Y:S02]  /*3d90*/  @!P0 SHF.L.U32 R30, R22, 0x10, RZ ;  /* 0x00000010161e8819 */ /* 0x000fe400000006ff */
[C---:B---3--:R-:W-:Y:S01]  /*3da0*/  @!P0 SHF.L.U32 R29, R34.reuse, 0x10, RZ ;  /* 0x00000010221d8819 */ /* 0x048fe200000006ff */
[C---:B------:R-:W-:Y:S01]  /*3db0*/  @!P0 IMAD.U32 R28, R35.reuse, 0x10000, RZ ;  /* 0x00010000231c8824 */ /* 0x040fe200078e00ff */
[----:B------:R-:W-:Y:S02]  /*3dc0*/  @!P0 LOP3.LUT R33, R34, 0xffff0000, RZ, 0xc0, !PT ;  /* 0xffff000022218812 */ /* 0x000fe400078ec0ff */
[----:B------:R-:W-:Y:S01]  /*3dd0*/  @!P0 LOP3.LUT R35, R35, 0xffff0000, RZ, 0xc0, !PT ;  /* 0xffff000023238812 */ /* 0x000fe200078ec0ff */
[----:B------:R-:W-:Y:S01]  /*3de0*/  @!P0 FMUL.FTZ R39, R27, R29 ;  /* 0x0000001d1b278220 */ /* 0x000fe20000410000 */
[C---:B----4-:R-:W-:Y:S01]  /*3df0*/  @!P0 IMAD.U32 R8, R6.reuse, 0x10000, RZ ;  /* 0x0001000006088824 */ /* 0x050fe200078e00ff */
[----:B------:R-:W-:Y:S01]  /*3e00*/  @!P0 LOP3.LUT R6, R6, 0xffff0000, RZ, 0xc0, !PT ;  /* 0xffff000006068812 */ /* 0x000fe200078ec0ff */
[C---:B------:R-:W-:Y:S01]  /*3e10*/  @!P0 IMAD.U32 R5, R7.reuse, 0x10000, RZ ;  /* 0x0001000007058824 */ /* 0x040fe200078e00ff */
[----:B------:R-:W-:Y:S01]  /*3e20*/  @!P0 LOP3.LUT R7, R7, 0xffff0000, RZ, 0xc0, !PT ;  /* 0xffff000007078812 */ /* 0x000fe200078ec0ff */
[-C--:B------:R-:W-:Y:S01]  /*3e30*/  @!P0 FMUL.FTZ R0, R27, R8.reuse ;  /* 0x000000081b008220 */ /* 0x080fe20000410000 */
[----:B------:R-:W-:Y:S01]  /*3e40*/  @!P0 LOP3.LUT R27, R21, 0xffff0000, RZ, 0xc0, !PT ;  /* 0xffff0000151b8812 */ /* 0x000fe200078ec0ff */
[----:B------:R-:W-:Y:S01]  /*3e50*/  @!P0 FFMA.FTZ R39, R31, R8, -R39 ;  /* 0x000000081f278223 */ /* 0x000fe20000010827 */
[----:B------:R-:W-:Y:S01]  /*3e60*/  @!P0 LOP3.LUT R8, R23, 0xffff0000, RZ, 0xc0, !PT ;  /* 0xffff000017088812 */ /* 0x000fe200078ec0ff */
[----:B------:R-:W-:Y:S01]  /*3e70*/  @!P0 FFMA.FTZ R0, R29, R31, R0 ;  /* 0x0000001f1d008223 */ /* 0x000fe20000010000 */
[----:B------:R-:W-:Y:S02]  /*3e80*/  @!P0 IMAD.U32 R29, R21, 0x10000, RZ ;  /* 0x00010000151d8824 */ /* 0x000fe400078e00ff */
[C---:B------:R-:W-:Y:S01]  /*3e90*/  @!P0 FMUL.FTZ R2, R27.reuse, R6 ;  /* 0x000000061b028220 */ /* 0x040fe20000410000 */
[----:B------:R-:W-:Y:S01]  /*3ea0*/  @!P0 FMUL.FTZ R41, R27, R33 ;  /* 0x000000211b298220 */ /* 0x000fe20000410000 */
[----:B------:R-:W-:Y:S01]  /*3eb0*/  @!P0 FMUL.FTZ R3, R26, R5 ;  /* 0x000000051a038220 */ /* 0x000fe20000410000 */
[----:B------:R-:W-:Y:S01]  /*3ec0*/  @!P0 F2FP.BF16.F32.PACK_AB R39, R0, R39 ;  /* 0x000000270027823e */ /* 0x000fe200000010ff */
[----:B------:R-:W-:Y:S01]  /*3ed0*/  @!P0 FMUL.FTZ R38, R26, R28 ;  /* 0x0000001c1a268220 */ /* 0x000fe20000410000 */
[C---:B------:R-:W-:Y:S01]  /*3ee0*/  @!P0 FMUL.FTZ R43, R8.reuse, R35 ;  /* 0x00000023082b8220 */ /* 0x040fe20000410000 */
[----:B------:R-:W-:Y:S01]  /*3ef0*/  @!P0 FMUL.FTZ R4, R8, R7 ;  /* 0x0000000708048220 */ /* 0x000fe20000410000 */
[----:B------:R-:W-:Y:S01]  /*3f00*/  @!P0 MOV R20, R39 ;  /* 0x0000002700148202 */ /* 0x000fe20000000f00 */
[----:B------:R-:W-:Y:S01]  /*3f10*/  @!P0 FFMA.FTZ R2, R33, R29, R2 ;  /* 0x0000001d21028223 */ /* 0x000fe20000010002 */
[----:B------:R-:W-:Y:S01]  /*3f20*/  @!P0 FFMA.FTZ R41, R29, R6, -R41 ;  /* 0x000000061d298223 */ /* 0x000fe20000010829 */
[----:B------:R-:W-:Y:S01]  /*3f30*/  @!P0 FFMA.FTZ R3, R28, R30, R3 ;  /* 0x0000001e1c038223 */ /* 0x000fe20000010003 */
[----:B------:R-:W-:Y:S01]  /*3f40*/  @!P0 FFMA.FTZ R38, R30, R5, -R38 ;  /* 0x000000051e268223 */ /* 0x000fe20000010826 */
[----:B------:R-:W-:Y:S01]  /*3f50*/  @!P0 FFMA.FTZ R43, R32, R7, -R43 ;  /* 0x00000007202b8223 */ /* 0x000fe2000001082b */
[----:B------:R-:W-:Y:S01]  /*3f60*/  @!P0 FFMA.FTZ R4, R35, R32, R4 ;  /* 0x0000002023048223 */ /* 0x000fe20000010004 */
[----:B------:R-:W-:Y:S02]  /*3f70*/  @!P0 F2FP.BF16.F32.PACK_AB R40, R2, R41 ;  /* 0x000000290228823e */ /* 0x000fe400000010ff */
[----:B------:R-:W-:Y:S02]  /*3f80*/  @!P0 F2FP.BF16.F32.PACK_AB R38, R3, R38 ;  /* 0x000000260326823e */ /* 0x000fe400000010ff */
[----:B------:R-:W-:Y:S01]  /*3f90*/  @!P0 F2FP.BF16.F32.PACK_AB R43, R4, R43 ;  /* 0x0000002b042b823e */ /* 0x000fe200000010ff */
[----:B------:R-:W-:Y:S01]  /*3fa0*/  @!P0 IMAD.MOV.U32 R21, RZ, RZ, R40 ;  /* 0x000000ffff158224 */ /* 0x000fe200078e0028 */
[----:B------:R-:W-:Y:S02]  /*3fb0*/  @!P0 MOV R22, R38 ;  /* 0x0000002600168202 */ /* 0x000fe40000000f00 */
[----:B------:R-:W-:Y:S05]  /*3fc0*/  @!P0 MOV R23, R43 ;  /* 0x0000002b00178202 */ /* 0x000fea0000000f00 */
[----:B------:R3:W-:Y:S02]  /*3fd0*/  ST.E.128 desc[UR6][R44.64], R20 ;  /* 0x000000142c007985 */ /* 0x0007e4000c101d06 */
.L_x_930:
[----:B------:R-:W-:Y:S05]  /*3fe0*/  BSYNC B0 ;  /* 0x0000000000007941 */ /* 0x000fea0003800000 */
.L_x_929:
[----:B------:R-:W-:Y:S05]  /*3ff0*/  @P1 BRA `(.L_x_928) ;  /* 0x0000000000c41947 */ /* 0x000fea0003800000 */
[----:B------:R-:W-:Y:S02]  /*4000*/  ISETP.GE.AND P0, PT, R9, R17, PT ;  /* 0x000000110900720c */ /* 0x000fe40003f06270 */
[C---:B------:R-:W-:Y:S04]  /*4010*/  LEA R40, P1, R104.reuse, R136, 0x1 ;  /* 0x0000008868287211 */ /* 0x040fe800078208ff */
[----:B------:R-:W-:Y:S05]  /*4020*/  LEA.HI.X R41, R104, R137, R107, 0x1, P1 ;  /* 0x0000008968297211 */ /* 0x000fea00008f0c6b */
[----:B-123--:R1:W2:Y:S08]  /*4030*/  LD.E.128 R20, desc[UR6][R40.64] ;  /* 0x0000000628147980 */ /* 0x00e2b0000c101d00 */
[----:B------:R-:W3:Y:S06]  /*4040*/  @!P0 LD.E.64 R34, desc[UR6][R36.64+0x40] ;  /* 0x0000400624228980 */ /* 0x000eec000c101b00 */
[----:B------:R4:W5:Y:S01]  /*4050*/  @!P0 LD.E.64 R6, desc[UR6][R24.64+0x40] ;  /* 0x0000400618068980 */ /* 0x000962000c101b00 */
[----:B-1----:R-:W-:Y:S02]  /*4060*/  LEA R40, P1, R98, R142, 0x1 ;  /* 0x0000008e62287211 */ /* 0x002fe400078208ff */
[C---:B--2---:R-:W-:Y:S01]  /*4070*/  @!P0 LOP3.LUT R27, R20.reuse, 0xffff0000, RZ, 0xc0, !PT ;  /* 0xffff0000141b8812 */ /* 0x044fe200078ec0ff */
[----:B------:R-:W-:Y:S01]  /*4080*/  @!P0 IMAD.U32 R30, R23, 0x10000, RZ ;  /* 0x00010000171e8824 */ /* 0x000fe200078e00ff */
[----:B------:R-:W-:Y:S02]  /*4090*/  @!P0 SHF.L.U32 R31, R20, 0x10, RZ ;  /* 0x00000010141f8819 */ /* 0x000fe400000006ff */
[----:B----4-:R-:W-:Y:S02]  /*40a0*/  @!P0 LOP3.LUT R25, R21, 0xffff0000, RZ, 0xc0, !PT ;  /* 0xffff000015198812 */ /* 0x010fe400078ec0ff */
[----:B------:R-:W-:Y:S02]  /*40b0*/  @!P0 LOP3.LUT R24, R22, 0xffff0000, RZ, 0xc0, !PT ;  /* 0xffff000016188812 */ /* 0x000fe400078ec0ff */
[C---:B---3--:R-:W-:Y:S01]  /*40c0*/  @!P0 SHF.L.U32 R29, R34.reuse, 0x10, RZ ;  /* 0x00000010221d8819 */ /* 0x048fe200000006ff */
[C---:B------:R-:W-:Y:S01]  /*40d0*/  @!P0 IMAD.U32 R26, R35.reuse, 0x10000, RZ ;  /* 0x00010000231a8824 */ /* 0x040fe200078e00ff */
[----:B------:R-:W-:Y:S02]  /*40e0*/  @!P0 LOP3.LUT R33, R34, 0xffff0000, RZ, 0xc0, !PT ;  /* 0xffff000022218812 */ /* 0x000fe400078ec0ff */
[----:B------:R-:W-:Y:S01]  /*40f0*/  @!P0 LOP3.LUT R35, R35, 0xffff0000, RZ, 0xc0, !PT ;  /* 0xffff000023238812 */ /* 0x000fe200078ec0ff */
[----:B------:R-:W-:Y:S01]  /*4100*/  @!P0 FMUL.FTZ R39, R27, R29 ;  /* 0x0000001d1b278220 */ /* 0x000fe20000410000 */
[----:B------:R-:W-:Y:S01]  /*4110*/  @!P0 SHF.L.U32 R28, R22, 0x10, RZ ;  /* 0x00000010161c8819 */ /* 0x000fe200000006ff */
[C---:B-----5:R-:W-:Y:S01]  /*4120*/  @!P0 IMAD.U32 R8, R6.reuse, 0x10000, RZ ;  /* 0x0001000006088824 */ /* 0x060fe200078e00ff */
[----:B------:R-:W-:Y:S01]  /*4130*/  @!P0 LOP3.LUT R6, R6, 0xffff0000, RZ, 0xc0, !PT ;  /* 0xffff000006068812 */ /* 0x000fe200078ec0ff */
[C---:B------:R-:W-:Y:S01]  /*4140*/  @!P0 IMAD.U32 R5, R7.reuse, 0x10000, RZ ;  /* 0x0001000007058824 */ /* 0x040fe200078e00ff */
[----:B------:R-:W-:Y:S01]  /*4150*/  @!P0 LOP3.LUT R7, R7, 0xffff0000, RZ, 0xc0, !PT ;  /* 0xffff000007078812 */ /* 0x000fe200078ec0ff */
[-C--:B------:R-:W-:Y:S01]  /*4160*/  @!P0 FMUL.FTZ R0, R27, R8.reuse ;  /* 0x000000081b008220 */ /* 0x080fe20000410000 */
[----:B------:R-:W-:Y:S01]  /*4170*/  @!P0 FFMA.FTZ R39, R31, R8, -R39 ;  /* 0x000000081f278223 */ /* 0x000fe20000010827 */
[----:B------:R-:W-:Y:S01]  /*4180*/  @!P0 LOP3.LUT R8, R23, 0xffff0000, RZ, 0xc0, !PT ;  /* 0xffff000017088812 */ /* 0x000fe200078ec0ff */
[----:B------:R-:W-:Y:S01]  /*4190*/  @!P0 FMUL.FTZ R2, R25, R6 ;  /* 0x0000000619028220 */ /* 0x000fe20000410000 */
[----:B------:R-:W-:Y:S01]  /*41a0*/  @!P0 FFMA.FTZ R0, R29, R31, R0 ;  /* 0x0000001f1d008223 */ /* 0x000fe20000010000 */
[----:B------:R-:W-:Y:S02]  /*41b0*/  @!P0 IMAD.U32 R29, R21, 0x10000, RZ ;  /* 0x00010000151d8824 */ /* 0x000fe400078e00ff */
[----:B------:R-:W-:Y:S01]  /*41c0*/  @!P0 FMUL.FTZ R41, R25, R33 ;  /* 0x0000002119298220 */ /* 0x000fe20000410000 */
[C---:B------:R-:W-:Y:S01]  /*41d0*/  @!P0 FMUL.FTZ R3, R24.reuse, R5 ;  /* 0x0000000518038220 */ /* 0x040fe20000410000 */
[----:B------:R-:W-:Y:S01]  /*41e0*/  @!P0 FMUL.FTZ R32, R24, R26 ;  /* 0x0000001a18208220 */ /* 0x000fe20000410000 */
[----:B------:R-:W-:Y:S01]  /*41f0*/  @!P0 F2FP.BF16.F32.PACK_AB R39, R0, R39 ;  /* 0x000000270027823e */ /* 0x000fe200000010ff */
[C---:B------:R-:W-:Y:S01]  /*4200*/  @!P0 FMUL.FTZ R43, R8.reuse, R35 ;  /* 0x00000023082b8220 */ /* 0x040fe20000410000 */
[----:B------:R-:W-:Y:S01]  /*4210*/  @!P0 FMUL.FTZ R4, R8, R7 ;  /* 0x0000000708048220 */ /* 0x000fe20000410000 */
[----:B------:R-:W-:Y:S01]  /*4220*/  @!P0 FFMA.FTZ R2, R33, R29, R2 ;  /* 0x0000001d21028223 */ /* 0x000fe20000010002 */
[----:B------:R-:W-:Y:S01]  /*4230*/  @!P0 MOV R20, R39 ;  /* 0x0000002700148202 */ /* 0x000fe20000000f00 */
        /* <DEDUP_REMOVED lines=9> */
[----:B------:R-:W-:Y:S02]  /*42d0*/  LEA.HI.X R41, R98, R143, R99, 0x1, P1 ;  /* 0x0000008f62297211 */ /* 0x000fe400008f0c63 */
[----:B------:R-:W-:Y:S02]  /*42e0*/  @!P0 MOV R22, R32 ;  /* 0x0000002000168202 */ /* 0x000fe40000000f00 */
[----:B------:R-:W-:Y:S05]  /*42f0*/  @!P0 MOV R23, R43 ;  /* 0x0000002b00178202 */ /* 0x000fea0000000f00 */
[----:B------:R4:W-:Y:S02]  /*4300*/  ST.E.128 desc[UR6][R40.64], R20 ;  /* 0x0000001428007985 */ /* 0x0009e4000c101d06 */
.L_x_928:
[----:B------:R-:W-:Y:S05]  /*4310*/  BSYNC B1 ;  /* 0x0000000000017941 */ /* 0x000fea0003800000 */
.L_x_927:
        /* <DEDUP_REMOVED lines=16> */
[C---:B----4-:R-:W-:Y:S04]  /*4420*/  LEA R40, P2, R113.reuse, R136, 0x1 ;  /* 0x0000008871287211 */ /* 0x050fe800078408ff */
[----:B------:R-:W-:Y:S02]  /*4430*/  LEA.HI.X R41, R113, R137, R110, 0x1, P2 ;  /* 0x0000008971297211 */ /* 0x000fe400010f0c6e */
[C---:B---3--:R-:W-:Y:S03]  /*4440*/  LEA R44, P2, R100.reuse, R142, 0x1 ;  /* 0x0000008e642c7211 */ /* 0x048fe600078408ff */
        /* <DEDUP_REMOVED lines=45> */
.L_x_934:
[----:B------:R-:W-:Y:S05]  /*4720*/  BSYNC B0 ;  /* 0x0000000000007941 */ /* 0x000fea0003800000 */
.L_x_933:
[----:B------:R-:W-:Y:S05]  /*4730*/  @P1 BRA `(.L_x_932) ;  /* 0x0000000000c41947 */ /* 0x000fea0003800000 */
[----:B------:R-:W-:Y:S02]  /*4740*/  ISETP.GE.AND P0, PT, R9, R17, PT ;  /* 0x000000110900720c */ /* 0x000fe40003f06270 */
[C---:B----4-:R-:W-:Y:S04]  /*4750*/  LEA R40, P1, R109.reuse, R136, 0x1 ;  /* 0x000000886d287211 */ /* 0x050fe800078208ff */
        /* <DEDUP_REMOVED lines=47> */
.L_x_932:
[----:B------:R-:W-:Y:S05]  /*4a50*/  BSYNC B1 ;  /* 0x0000000000017941 */ /* 0x000fea0003800000 */
.L_x_931:
        /* <DEDUP_REMOVED lines=15> */
[----:B------:R-:W-:Y:S01]  /*4b50*/  ISETP.GE.AND P0, PT, R18, R17, PT ;  /* 0x000000111200720c */ /* 0x000fe20003f06270 */
[----:B-1--4-:R-:W-:Y:S04]  /*4b60*/  IMAD.WIDE.U32 R40, R226, 0x60, R136 ;  /* 0x00000060e2287825 */ /* 0x012fe800078e0088 */
[----:B------:R-:W-:Y:S02]  /*4b70*/  IMAD R38, R227, 0x60, RZ ;  /* 0x00000060e3267824 */ /* 0x000fe400078e02ff */
[----:B---3--:R-:W-:Y:S03]  /*4b80*/  IMAD.WIDE.U32 R44, R66, 0x60, R142 ;  /* 0x00000060422c7825 */ /* 0x008fe600078e008e */
[----:B------:R-:W-:Y:S03]  /*4b90*/  IADD3 R41, R41, R38, RZ ;  /* 0x0000002629297210 */ /* 0x000fe60007ffe0ff */
[----:B------:R-:W3:Y:S06]  /*4ba0*/  @!P0 LD.E.64 R34, desc[UR6][R36.64] ;  /* 0x0000000624228980 */ /* 0x000eec000c101b00 */
[----:B--2---:R1:W2:Y:S08]  /*4bb0*/  LD.E.128 R20, desc[UR6][R40.64] ;  /* 0x0000000628147980 */ /* 0x0042b0000c101d00 */
[----:B------:R-:W4:Y:S01]  /*4bc0*/  @!P0 LD.E.64 R6, desc[UR6][R24.64] ;  /* 0x0000000618068980 */ /* 0x000f22000c101b00 */
[----:B-1----:R-:W-:Y:S05]  /*4bd0*/  IMAD R40, R67, 0x60, RZ ;  /* 0x0000006043287824 */ /* 0x002fea00078e02ff */
[----:B------:R-:W-:Y:S02]  /*4be0*/  IADD3 R45, R45, R40, RZ ;  /* 0x000000282d2d7210 */ /* 0x000fe40007ffe0ff */
[C---:B---3--:R-:W-:Y:S01]  /*4bf0*/  @!P0 SHF.L.U32 R28, R35.reuse, 0x10, RZ ;  /* 0x00000010231c8819 */ /* 0x048fe200000006ff */
[C---:B------:R-:W-:Y:S01]  /*4c00*/  @!P0 IMAD.U32 R29, R34.reuse, 0x10000, RZ ;  /* 0x00010000221d8824 */ /* 0x040fe200078e00ff */
[----:B------:R-:W-:Y:S02]  /*4c10*/  @!P0 LOP3.LUT R33, R34, 0xffff0000, RZ, 0xc0, !PT ;  /* 0xffff000022218812 */ /* 0x000fe400078ec0ff */
[----:B------:R-:W-:Y:S02]  /*4c20*/  @!P0 LOP3.LUT R35, R35, 0xffff0000, RZ, 0xc0, !PT ;  /* 0xffff000023238812 */ /* 0x000fe400078ec0ff */
[C---:B--2---:R-:W-:Y:S02]  /*4c30*/  @!P0 LOP3.LUT R27, R20.reuse, 0xffff0000, RZ, 0xc0, !PT ;  /* 0xffff0000141b8812 */ /* 0x044fe400078ec0ff */
[----:B------:R-:W-:Y:S02]  /*4c40*/  @!P0 SHF.L.U32 R31, R20, 0x10, RZ ;  /* 0x00000010141f8819 */ /* 0x000fe400000006ff */
[C---:B------:R-:W-:Y:S01]  /*4c50*/  @!P0 LOP3.LUT R26, R22.reuse, 0xffff0000, RZ, 0xc0, !PT ;  /* 0xffff0000161a8812 */ /* 0x040fe200078ec0ff */
[----:B------:R-:W-:Y:S01]  /*4c60*/  @!P0 FMUL.FTZ R39, R27, R29 ;  /* 0x0000001d1b278220 */ /* 0x000fe20000410000 */
[----:B------:R-:W-:Y:S02]  /*4c70*/  @!P0 SHF.L.U32 R30, R22, 0x10, RZ ;  /* 0x00000010161e8819 */ /* 0x000fe400000006ff */
[----:B----4-:R-:W-:Y:S01]  /*4c80*/  @!P0 SHF.L.U32 R8, R6, 0x10, RZ ;  /* 0x0000001006088819 */ /* 0x010fe200000006ff */
[----:B------:R-:W-:Y:S01]  /*4c90*/  @!P0 FMUL.FTZ R38, R26, R28 ;  /* 0x0000001c1a268220 */ /* 0x000fe20000410000 */
[----:B------:R-:W-:Y:S02]  /*4ca0*/  @!P0 LOP3.LUT R6, R6, 0xffff0000, RZ, 0xc0, !PT ;  /* 0xffff000006068812 */ /* 0x000fe400078ec0ff */
[----:B------:R-:W-:Y:S01]  /*4cb0*/  @!P0 SHF.L.U32 R5, R7, 0x10, RZ ;  /* 0x0000001007058819 */ /* 0x000fe200000006ff */
[-C--:B------:R-:W-:Y:S01]  /*4cc0*/  @!P0 FMUL.FTZ R0, R27, R8.reuse ;  /* 0x000000081b008220 */ /* 0x080fe20000410000 */
[----:B------:R-:W-:Y:S01]  /*4cd0*/  @!P0 LOP3.LUT R27, R21, 0xffff0000, RZ, 0xc0, !PT ;  /* 0xffff0000151b8812 */ /* 0x000fe200078ec0ff */
[----:B------:R-:W-:Y:S01]  /*4ce0*/  @!P0 FFMA.FTZ R39, R31, R8, -R39 ;  /* 0x000000081f278223 */ /* 0x000fe20000010827 */
[----:B------:R-:W-:Y:S01]  /*4cf0*/  @!P0 LOP3.LUT R7, R7, 0xffff0000, RZ, 0xc0, !PT ;  /* 0xffff000007078812 */ /* 0x000fe200078ec0ff */
[----:B------:R-:W-:Y:S01]  /*4d00*/  @!P0 FFMA.FTZ R0, R29, R31, R0 ;  /* 0x0000001f1d008223 */ /* 0x000fe20000010000 */
[----:B------:R-:W-:Y:S01]  /*4d10*/  @!P0 LOP3.LUT R8, R23, 0xffff0000, RZ, 0xc0, !PT ;  /* 0xffff000017088812 */ /* 0x000fe200078ec0ff */
[----:B------:R-:W-:Y:S01]  /*4d20*/  @!P0 IMAD.U32 R29, R21, 0x10000, RZ ;  /* 0x00010000151d8824 */ /* 0x000fe200078e00ff */
[----:B------:R-:W-:Y:S01]  /*4d30*/  @!P0 SHF.L.U32 R32, R23, 0x10, RZ ;  /* 0x0000001017208819 */ /* 0x000fe200000006ff */
[C---:B------:R-:W-:Y:S01]  /*4d40*/  @!P0 FMUL.FTZ R2, R27.reuse, R6 ;  /* 0x000000061b028220 */ /* 0x040fe20000410000 */
[----:B------:R-:W-:Y:S01]  /*4d50*/  @!P0 F2FP.BF16.F32.PACK_AB R39, R0, R39 ;  /* 0x000000270027823e */ /* 0x000fe200000010ff */
[----:B------:R-:W-:Y:S01]  /*4d60*/  @!P0 FMUL.FTZ R3, R26, R5 ;  /* 0x000000051a038220 */ /* 0x000fe20000410000 */
[----:B------:R-:W-:Y:S01]  /*4d70*/  @!P0 FMUL.FTZ R41, R27, R33 ;  /* 0x000000211b298220 */ /* 0x000fe20000410000 */
[C---:B------:R-:W-:Y:S01]  /*4d80*/  @!P0 FMUL.FTZ R43, R8.reuse, R35 ;  /* 0x00000023082b8220 */ /* 0x040fe20000410000 */
[----:B------:R-:W-:Y:S01]  /*4d90*/  @!P0 FMUL.FTZ R4, R8, R7 ;  /* 0x0000000708048220 */ /* 0x000fe20000410000 */
[----:B------:R-:W-:Y:S01]  /*4da0*/  @!P0 FFMA.FTZ R2, R33, R29, R2 ;  /* 0x0000001d21028223 */ /* 0x000fe20000010002 */
[----:B------:R-:W-:Y:S01]  /*4db0*/  @!P0 FFMA.FTZ R3, R28, R30, R3 ;  /* 0x0000001e1c038223 */ /* 0x000fe20000010003 */
[----:B------:R-:W-:Y:S01]  /*4dc0*/  @!P0 FFMA.FTZ R41, R29, R6, -R41 ;  /* 0x000000061d298223 */ /* 0x000fe20000010829 */
[----:B------:R-:W-:Y:S01]  /*4dd0*/  @!P0 FFMA.FTZ R38, R30, R5, -R38 ;  /* 0x000000051e268223 */ /* 0x000fe20000010826 */
[----:B------:R-:W-:Y:S01]  /*4de0*/  @!P0 FFMA.FTZ R43, R32, R7, -R43 ;  /* 0x00000007202b8223 */ /* 0x000fe2000001082b */
[----:B------:R-:W-:Y:S01]  /*4df0*/  @!P0 FFMA.FTZ R4, R35, R32, R4 ;  /* 0x0000002023048223 */ /* 0x000fe20000010004 */
[----:B------:R-:W-:Y:S01]  /*4e00*/  @!P0 IMAD.MOV.U32 R20, RZ, RZ, R39 ;  /* 0x000000ffff148224 */ /* 0x000fe200078e0027 */
[----:B------:R-:W-:Y:S02]  /*4e10*/  @!P0 F2FP.BF16.F32.PACK_AB R42, R2, R41 ;  /* 0x00000029022a823e */ /* 0x000fe400000010ff */
[----:B------:R-:W-:Y:S02]  /*4e20*/  @!P0 F2FP.BF16.F32.PACK_AB R38, R3, R38 ;  /* 0x000000260326823e */ /* 0x000fe400000010ff */
[----:B------:R-:W-:Y:S02]  /*4e30*/  @!P0 F2FP.BF16.F32.PACK_AB R43, R4, R43 ;  /* 0x0000002b042b823e */ /* 0x000fe400000010ff */
[----:B------:R-:W-:Y:S02]  /*4e40*/  @!P0 MOV R21, R42 ;  /* 0x0000002a00158202 */ /* 0x000fe40000000f00 */
[----:B------:R-:W-:Y:S02]  /*4e50*/  @!P0 MOV R22, R38 ;  /* 0x0000002600168202 */ /* 0x000fe40000000f00 */
[----:B------:R-:W-:Y:S05]  /*4e60*/  @!P0 MOV R23, R43 ;  /* 0x0000002b00178202 */ /* 0x000fea0000000f00 */
[----:B------:R1:W-:Y:S02]  /*4e70*/  ST.E.128 desc[UR6][R44.64], R20 ;  /* 0x000000142c007985 */ /* 0x0003e4000c101d06 */
.L_x_938:
[----:B------:R-:W-:Y:S05]  /*4e80*/  BSYNC B0 ;  /* 0x0000000000007941 */ /* 0x000fea0003800000 */
.L_x_937:
[----:B------:R-:W-:Y:S05]  /*4e90*/  @P1 BRA `(.L_x_936) ;  /* 0x0000000000c41947 */ /* 0x000fea0003800000 */
[----:B------:R-:W-:Y:S02]  /*4ea0*/  ISETP.GE.AND P0, PT, R9, R17, PT ;  /* 0x000000110900720c */ /* 0x000fe40003f06270 */
[C---:B-1--4-:R-:W-:Y:S04]  /*4eb0*/  LEA R40, P1, R112.reuse, R136, 0x1 ;  /* 0x0000008870287211 */ /* 0x052fe800078208ff */
[----:B------:R-:W-:Y:S05]  /*4ec0*/  LEA.HI.X R41, R112, R137, R115, 0x1, P1 ;  /* 0x0000008970297211 */ /* 0x000fea00008f0c73 */
[----:B--23--:R1:W2:Y:S08]  /*4ed0*/  LD.E.128 R20, desc[UR6][R40.64] ;  /* 0x0000000628147980 */ /* 0x00c2b0000c101d00 */
        /* <DEDUP_REMOVED lines=45> */
.L_x_936:
[----:B------:R-:W-:Y:S05]  /*51b0*/  BSYNC B1 ;  /* 0x0000000000017941 */ /* 0x000fea0003800000 */
.L_x_935:
        /* <DEDUP_REMOVED lines=16> */
[C---:B-1--4-:R-:W-:Y:S04]  /*52c0*/  LEA R40, P2, R111.reuse, R136, 0x1 ;  /* 0x000000886f287211 */ /* 0x052fe800078408ff */
[----:B------:R-:W-:Y:S02]  /*52d0*/  LEA.HI.X R41, R111, R137, R108, 0x1, P2 ;  /* 0x000000896f297211 */ /* 0x000fe400010f0c6c */
[C---:B---3--:R-:W-:Y:S03]  /*52e0*/  LEA R44, P2, R96.reuse, R142, 0x1 ;  /* 0x0000008e602c7211 */ /* 0x048fe600078408ff */
[----:B--2---:R-:W2:Y:S01]  /*52f0*/  LD.E.128 R20, desc[UR6][R40.64] ;  /* 0x0000000628147980 */ /* 0x004ea2000c101d00 */
        /* <DEDUP_REMOVED lines=44> */
.L_x_942:
[----:B------:R-:W-:Y:S05]  /*55c0*/  BSYNC B0 ;  /* 0x0000000000007941 */ /* 0x000fea0003800000 */
.L_x_941:
        /* <DEDUP_REMOVED lines=50> */
.L_x_940:
[----:B------:R-:W-:Y:S05]  /*58f0*/  BSYNC B1 ;  /* 0x0000000000017941 */ /* 0x000fea0003800000 */
.L_x_939:
        /* <DEDUP_REMOVED lines=66> */
.L_x_946:
[----:B------:R-:W-:Y:S05]  /*5d20*/  BSYNC B0 ;  /* 0x0000000000007941 */ /* 0x000fea0003800000 */
.L_x_945:
        /* <DEDUP_REMOVED lines=50> */
.L_x_944:
[----:B------:R-:W-:Y:S05]  /*6050*/  BSYNC B1 ;  /* 0x0000000000017941 */ /* 0x000fea0003800000 */
.L_x_943:
        /* <DEDUP_REMOVED lines=66> */
.L_x_950:
[----:B------:R-:W-:Y:S05]  /*6480*/  BSYNC B0 ;  /* 0x0000000000007941 */ /* 0x000fea0003800000 */
.L_x_949:
        /* <DEDUP_REMOVED lines=50> */
.L_x_948:
[----:B------:R-:W-:Y:S05]  /*67b0*/  BSYNC B1 ;  /* 0x0000000000017941 */ /* 0x000fea0003800000 */
.L_x_947:
        /* <DEDUP_REMOVED lines=66> */
.L_x_954:
[----:B------:R-:W-:Y:S05]  /*6be0*/  BSYNC B0 ;  /* 0x0000000000007941 */ /* 0x000fea0003800000 */
.L_x_953:
[----:B------:R-:W-:Y:S05]  /*6bf0*/  @P1 BRA `(.L_x_952) ;  /* 0x0000000000c41947 */ /* 0x000fea0003800000 */
[----:B------:R-:W-:Y:S02]  /*6c00*/  ISETP.GE.AND P0, PT, R9, R17, PT ;  /* 0x000000110900720c */ /* 0x000fe40003f06270 */
[C---:B------:R-:W-:Y:S04]  /*6c10*/  LEA R38, P1, R123.reuse, R136, 0x1 ;  /* 0x000000887b267211 */ /* 0x040fe800078208ff */
[----:B------:R-:W-:Y:S02]  /*6c20*/  LEA.HI.X R39, R123, R137, R120, 0x1, P1 ;  /* 0x000000897b277211 */ /* 0x000fe400008f0c78 */
[C---:B------:R-:W-:Y:S03]  /*6c30*/  LEA R42, P1, R206.reuse, R142, 0x1 ;  /* 0x0000008ece2a7211 */ /* 0x040fe600078208ff */
[----:B-1234-:R-:W2:Y:S01]  /*6c40*/  LD.E.128 R20, desc[UR6][R38.64] ;  /* 0x0000000626147980 */ /* 0x01eea2000c101d00 */
[----:B------:R-:W-:Y:S07]  /*6c50*/  LEA.HI.X R43, R206, R143, R93, 0x1, P1 ;  /* 0x0000008fce2b7211 */ /* 0x000fee00008f0c5d */
[----:B------:R-:W3:Y:S06]  /*6c60*/  @!P0 LD.E.64 R32, desc[UR6][R36.64+0x40] ;  /* 0x0000400624208980 */ /* 0x000eec000c101b00 */
[----:B------:R1:W4:Y:S01]  /*6c70*/  @!P0 LD.E.64 R6, desc[UR6][R24.64+0x40] ;  /* 0x0000400618068980 */ /* 0x000322000c101b00 */
[C---:B--2---:R-:W-:Y:S01]  /*6c80*/  @!P0 LOP3.LUT R17, R20.reuse, 0xffff0000, RZ, 0xc0, !PT ;  /* 0xffff000014118812 */ /* 0x044fe200078ec0ff */
[----:B------:R-:W-:Y:S01]  /*6c90*/  @!P0 IMAD.U32 R30, R23, 0x10000, RZ ;  /* 0x00010000171e8824 */ /* 0x000fe200078e00ff */
[----:B------:R-:W-:Y:S02]  /*6ca0*/  @!P0 SHF.L.U32 R29, R20, 0x10, RZ ;  /* 0x00000010141d8819 */ /* 0x000fe400000006ff */
[C---:B-1----:R-:W-:Y:S02]  /*6cb0*/  @!P0 LOP3.LUT R24, R22.reuse, 0xffff0000, RZ, 0xc0, !PT ;  /* 0xffff000016188812 */ /* 0x042fe400078ec0ff */
        /* <DEDUP_REMOVED lines=37> */
.L_x_952:
[----:B------:R-:W-:Y:S05]  /*6f10*/  BSYNC B1 ;  /* 0x0000000000017941 */ /* 0x000fea0003800000 */
.L_x_951:
[----:B------:R-:W2:Y:S02]  /*6f20*/  LD.E R3, desc[UR6][R10.64+0xd0] ;  /* 0x0000d0060a037980 */ /* 0x000ea4000c101900 */
[----:B--2---:R-:W-:Y:S05]  /*6f30*/  IMAD.U32 R3, R3, -0x40, RZ ;  /* 0xffffffc003037824 */ /* 0x004fea00078e00ff */
[C---:B------:R-:W-:Y:S02]  /*6f40*/  LEA R12, P1, R3.reuse, R12, 0x1 ;  /* 0x0000000c030c7211 */ /* 0x040fe400078208ff */
[C---:B------:R-:W-:Y:S02]  /*6f50*/  LEA R56, P0, R3.reuse, R56, 0x1 ;  /* 0x0000003803387211 */ /* 0x040fe400078008ff */
[C---:B------:R-:W-:Y:S02]  /*6f60*/  LEA.HI.X.SX32 R13, R3.reuse, R13, 0x1, P1 ;  /* 0x0000000d030d7211 */ /* 0x040fe400008f0eff */
[----:B------:R-:W-:Y:S01]  /*6f70*/  LEA.HI.X.SX32 R57, R3, R57, 0x1, P0 ;  /* 0x0000003903397211 */ /* 0x000fe200000f0eff */
[----:B------:R-:W-:Y:S05]  /*6f80*/  BRA `(.L_x_955) ;  /* 0x0000006c00387947 */ /* 0x000fea0003800000 */
.L_x_922:
[----:B------:R-:W-:Y:S04]  /*6f90*/  BSSY B2, `(.L_x_956) ;  /* 0x00000b4000027945 */ /* 0x000fe80003800000 */
[----:B------:R-:W-:Y:S05]  /*6fa0*/  @!P6 BRA `(.L_x_957) ;  /* 0x0000000800c8e947 */ /* 0x000fea0003800000 */
[----:B-----5:R-:W-:Y:S01]  /*6fb0*/  ISETP.GE.AND P0, PT, R18, R135, PT ;  /* 0x000000871200720c */ /* 0x020fe20003f06270 */
[----:B------:R-:W-:Y:S11]  /*6fc0*/  BSSY B1, `(.L_x_958) ;  /* 0x0000058000017945 */ /* 0x000ff60003800000 */
[----:B------:R-:W-:Y:S01]  /*6fd0*/  @!UPT UIADD3 URZ, URZ, URZ, URZ ;  /* 0x0000003f3f3ff290 */ /* 0x000fe2000fffe03f */
[----:B------:R-:W-:Y:S05]  /*6fe0*/  @P0 BRA `(.L_x_959) ;  /* 0x0000000400540947 */ /* 0x000fea0003800000 */
[----:B------:R1:W5:Y:S01]  /*6ff0*/  LD.E.128 R48, desc[UR6][R136.64] ;  /* 0x0000000688307980 */ /* 0x000362000c101d00 */
[----:B------:R-:W-:Y:S01]  /*7000*/  ISETP.GE.AND P0, PT, R18, R17, PT ;  /* 0x000000111200720c */ /* 0x000fe20003f06270 */
[----:B------:R-:W-:Y:S11]  /*7010*/  BSSY B0, `(.L_x_960) ;  /* 0x0000051000007945 */ /* 0x000ff60003800000 */
[----:B------:R-:W-:Y:S01]  /*7020*/  @!UPT UIADD3 URZ, URZ, URZ, URZ ;  /* 0x0000003f3f3ff290 */ /* 0x000fe2000fffe03f */
[----:B------:R-:W-:Y:S05]  /*7030*/  @P0 BRA `(.L_x_961) ;  /* 0x0000000400380947 */ /* 0x000fea0003800000 */
[----:B------:R-:W-:Y:S01]  /*7040*/  LEA.HI R247, R17, R17, RZ, 0x1 ;  /* 0x0000001111f77211 */ /* 0x000fe200078f08ff */
[----:B------:R-:W-:Y:S01]  /*7050*/  IMAD.MOV.U32 R249, RZ, RZ, RZ ;  /* 0x000000fffff97224 */ /* 0x000fe200078e00ff */
[C---:B-----5:R-:W-:Y:S01]  /*7060*/  LOP3.LUT R39, R48.reuse, 0xffff0000, RZ, 0xc0, !PT ;  /* 0xffff000030277812 */ /* 0x060fe200078ec0ff */
[----:B------:R-:W-:Y:S01]  /*7070*/  IMAD.U32 R37, R48, 0x10000, RZ ;  /* 0x0001000030257824 */ /* 0x000fe200078e00ff */
[----:B------:R-:W-:Y:S01]  /*7080*/  SHF.R.S32.HI R247, RZ, 0x1, R247 ;  /* 0x00000001fff77819 */ /* 0x000fe200000114f7 */
[----:B------:R-:W-:Y:S01]  /*7090*/  IMAD.U32 R46, R50, 0x10000, RZ ;  /* 0x00010000322e7824 */ /* 0x000fe200078e00ff */
[C---:B------:R-:W-:Y:S02]  /*70a0*/  SHF.L.U32 R42, R49.reuse, 0x10, RZ ;  /* 0x00000010312a7819 */ /* 0x040fe400000006ff */
[-C--:B------:R-:W-:Y:S02]  /*70b0*/  ISETP.GE.AND P1, PT, R18, R247.reuse, PT ;  /* 0x000000f71200720c */ /* 0x080fe40003f26270 */
[----:B------:R-:W-:Y:S02]  /*70c0*/  MOV R59, R247 ;  /* 0x000000f7003b7202 */ /* 0x000fe40000000f00 */
[----:B------:R-:W-:Y:S02]  /*70d0*/  LOP3.LUT R43, R49, 0xffff0000, RZ, 0xc0, !PT ;  /* 0xffff0000312b7812 */ /* 0x000fe400078ec0ff */
[----:B------:R-:W-:Y:S02]  /*70e0*/  LOP3.LUT R47, R50, 0xffff0000, RZ, 0xc0, !PT ;  /* 0xffff0000322f7812 */ /* 0x000fe400078ec0ff */
[C---:B------:R-:W-:Y:S02]  /*70f0*/  SHF.L.U32 R50, R51.reuse, 0x10, RZ ;  /* 0x0000001033327819 */ /* 0x040fe400000006ff */
[----:B------:R-:W-:Y:S03]  /*7100*/  LOP3.LUT R51, R51, 0xffff0000, RZ, 0xc0, !PT ;  /* 0xffff000033337812 */ /* 0x000fe600078ec0ff */
[--C-:B------:R-:W-:Y:S02]  /*7110*/  @P1 IMAD.MOV R249, RZ, RZ, -R247.reuse ;  /* 0x000000fffff91224 */ /* 0x100fe400078e0af7 */
[----:B------:R-:W-:Y:S03]  /*7120*/  @P1 IMAD.MOV R59, RZ, RZ, -R247 ;  /* 0x000000ffff3b1224 */ /* 0x000fe600078e0af7 */
[C---:B------:R-:W-:Y:S04]  /*7130*/  LEA R250, P0, R249.reuse, R138, 0x1 ;  /* 0x0000008af9fa7211 */ /* 0x040fe800078008ff */
[----:B------:R-:W-:Y:S02]  /*7140*/  LEA.HI.X.SX32 R251, R249, R139, 0x1, P0 ;  /* 0x0000008bf9fb7211 */ /* 0x000fe400000f0eff */
[C---:B------:R-:W-:Y:S04]  /*7150*/  LEA R20, P0, R59.reuse, R136, 0x1 ;  /* 0x000000883b147211 */ /* 0x040fe800078008ff */
[----:B------:R-:W-:Y:S01]  /*7160*/  LEA.HI.X.SX32 R21, R59, R137, 0x1, P0 ;  /* 0x000000893b157211 */ /* 0x000fe200000f0eff */
[----:B------:R-:W-:Y:S01]  /*7170*/  IMAD.MOV.U32 R59, RZ, RZ, RZ ;  /* 0x000000ffff3b7224 */ /* 0x000fe200078e00ff */
[----:B------:R-:W-:Y:S01]  /*7180*/  @P1 IADD3 R59, -R247, RZ, RZ ;  /* 0x000000fff73b1210 */ /* 0x000fe20007ffe1ff */
[----:B------:R-:W2:Y:S03]  /*7190*/  LD.E.128 R248, desc[UR6][R250.64] ;  /* 0x00000006faf87980 */ /* 0x000ea6000c101d00 */
[C---:B------:R-:W-:Y:S04]  /*71a0*/  LEA R40, P0, R59.reuse, R140, 0x1 ;  /* 0x0000008c3b287211 */ /* 0x040fe800078008ff */
[----:B------:R-:W-:Y:S01]  /*71b0*/  LEA.HI.X.SX32 R41, R59, R141, 0x1, P0 ;  /* 0x0000008d3b297211 */ /* 0x000fe200000f0eff */
[----:B------:R-:W3:Y:S08]  /*71c0*/  LD.E.128 R20, desc[UR6][R20.64] ;  /* 0x0000000614147980 */ /* 0x000ef0000c101d00 */
[----:B------:R-:W4:Y:S01]  /*71d0*/  LD.E.128 R60, desc[UR6][R40.64] ;  /* 0x00000006283c7980 */ /* 0x000f22000c101d00 */
[C---:B--2---:R-:W-:Y:S01]  /*71e0*/  LOP3.LUT R31, R248.reuse, 0xffff0000, RZ, 0xc0, !PT ;  /* 0xffff0000f81f7812 */ /* 0x044fe200078ec0ff */
[----:B------:R-:W-:Y:S01]  /*71f0*/  IMAD.U32 R35, R248, 0x10000, RZ ;  /* 0x00010000f8237824 */ /* 0x000fe200078e00ff */
[C---:B------:R-:W-:Y:S01]  /*7200*/  SHF.L.U32 R29, R249.reuse, 0x10, RZ ;  /* 0x00000010f91d7819 */ /* 0x040fe200000006ff */
[C---:B------:R-:W-:Y:S01]  /*7210*/  IMAD.U32 R27, R250.reuse, 0x10000, RZ ;  /* 0x00010000fa1b7824 */ /* 0x040fe200078e00ff */
[----:B------:R-:W-:Y:S01]  /*7220*/  LOP3.LUT R28, R249, 0xffff0000, RZ, 0xc0, !PT ;  /* 0xffff0000f91c7812 */ /* 0x000fe200078ec0ff */
[----:B------:R-:W-:Y:S01]  /*7230*/  @!P1 FADD.FTZ R35, -R35, -RZ ;  /* 0x800000ff23239221 */ /* 0x000fe20000010100 */
[----:B------:R-:W-:Y:S01]  /*7240*/  LOP3.LUT R26, R250, 0xffff0000, RZ, 0xc0, !PT ;  /* 0xffff0000fa1a7812 */ /* 0x000fe200078ec0ff */
[----:B------:R-:W-:Y:S01]  /*7250*/  @!P1 FADD.FTZ R31, -R31, -RZ ;  /* 0x800000ff1f1f9221 */ /* 0x000fe20000010100 */
[C---:B---3--:R-:W-:Y:S01]  /*7260*/  LOP3.LUT R34, R20.reuse, 0xffff0000, RZ, 0xc0, !PT ;  /* 0xffff000014227812 */ /* 0x048fe200078ec0ff */
[----:B------:R-:W-:Y:S01]  /*7270*/  IMAD.U32 R36, R20, 0x10000, RZ ;  /* 0x0001000014247824 */ /* 0x000fe200078e00ff */
[----:B------:R-:W-:Y:S01]  /*7280*/  SHF.L.U32 R25, R251, 0x10, RZ ;  /* 0x00000010fb197819 */ /* 0x000fe200000006ff */
[----:B------:R-:W-:Y:S01]  /*7290*/  @!P1 FADD.FTZ R29, -R29, -RZ ;  /* 0x800000ff1d1d9221 */ /* 0x000fe20000010100 */
[----:B------:R-:W-:Y:S01]  /*72a0*/  SHF.L.U32 R32, R21, 0x10, RZ ;  /* 0x0000001015207819 */ /* 0x000fe200000006ff */
[----:B------:R-:W-:Y:S01]  /*72b0*/  @!P1 FADD.FTZ R28, -R28, -RZ ;  /* 0x800000ff1c1c9221 */ /* 0x000fe20000010100 */
[----:B------:R-:W-:Y:S01]  /*72c0*/  LOP3.LUT R24, R251, 0xffff0000, RZ, 0xc0, !PT ;  /* 0xffff0000fb187812 */ /* 0x000fe200078ec0ff */
[----:B------:R-:W-:Y:S01]  /*72d0*/  IMAD.U32 R30, R22, 0x10000, RZ ;  /* 0x00010000161e7824 */ /* 0x000fe200078e00ff */
[----:B------:R-:W-:Y:S01]  /*72e0*/  LOP3.LUT R33, R21, 0xffff0000, RZ, 0xc0, !PT ;  /* 0xffff000015217812 */ /* 0x000fe200078ec0ff */
[----:B------:R-:W-:Y:S01]  /*72f0*/  FMUL.FTZ R0, R36, R35 ;  /* 0x0000002324007220 */ /* 0x000fe20000410000 */
[----:B------:R-:W-:Y:S01]  /*7300*/  LOP3.LUT R21, R22, 0xffff0000, RZ, 0xc0, !PT ;  /* 0xffff000016157812 */ /* 0x000fe200078ec0ff */
[----:B------:R-:W-:Y:S01]  /*7310*/  @!P1 FADD.FTZ R27, -R27, -RZ ;  /* 0x800000ff1b1b9221 */ /* 0x000fe20000010100 */
[C---:B----4-:R-:W-:Y:S01]  /*7320*/  LOP3.LUT R40, R60.reuse, 0xffff0000, RZ, 0xc0, !PT ;  /* 0xffff00003c287812 */ /* 0x050fe200078ec0ff */
[----:B------:R-:W-:Y:S01]  /*7330*/  IMAD.U32 R38, R60, 0x10000, RZ ;  /* 0x000100003c267824 */ /* 0x000fe200078e00ff */
[----:B------:R-:W-:Y:S01]  /*7340*/  SHF.L.U32 R20, R23, 0x10, RZ ;  /* 0x0000001017147819 */ /* 0x000fe200000006ff */
[----:B------:R-:W-:Y:S01]  /*7350*/  FMUL.FTZ R2, R34, R31 ;  /* 0x0000001f22027220 */ /* 0x000fe20000410000 */
[----:B------:R-:W-:Y:S01]  /*7360*/  SHF.L.U32 R41, R61, 0x10, RZ ;  /* 0x000000103d297819 */ /* 0x000fe200000006ff */
[----:B------:R-:W-:Y:S01]  /*7370*/  @!P1 FADD.FTZ R26, -R26, -RZ ;  /* 0x800000ff1a1a9221 */ /* 0x000fe20000010100 */
[----:B------:R-:W-:Y:S01]  /*7380*/  LOP3.LUT R23, R23, 0xffff0000, RZ, 0xc0, !PT ;  /* 0xffff000017177812 */ /* 0x000fe200078ec0ff */
[----:B------:R-:W-:Y:S01]  /*7390*/  FMUL.FTZ R3, R32, R29 ;  /* 0x0000001d20037220 */ /* 0x000fe20000410000 */
[----:B------:R-:W-:Y:S01]  /*73a0*/  LOP3.LUT R44, R61, 0xffff0000, RZ, 0xc0, !PT ;  /* 0xffff00003d2c7812 */ /* 0x000fe200078ec0ff */
[----:B------:R-:W-:Y:S01]  /*73b0*/  @!P1 FADD.FTZ R25, -R25, -RZ ;  /* 0x800000ff19199221 */ /* 0x000fe20000010100 */
[----:B------:R-:W-:Y:S01]  /*73c0*/  FMUL.FTZ R4, R33, R28 ;  /* 0x0000001c21047220 */ /* 0x000fe20000410000 */
[----:B------:R-:W-:Y:S01]  /*73d0*/  LOP3.LUT R48, R62, 0xffff0000, RZ, 0xc0, !PT ;  /* 0xffff00003e307812 */ /* 0x000fe200078ec0ff */
[----:B------:R-:W-:Y:S01]  /*73e0*/  @!P1 FADD.FTZ R24, -R24, -RZ ;  /* 0x800000ff18189221 */ /* 0x000fe20000010100 */
[----:B------:R-:W-:Y:S01]  /*73f0*/  FMUL.FTZ R5, R30, R27 ;  /* 0x0000001b1e057220 */ /* 0x000fe20000410000 */
[----:B------:R-:W-:Y:S01]  /*7400*/  SHF.L.U32 R49, R63, 0x10, RZ ;  /* 0x000000103f317819 */ /* 0x000fe200000006ff */
[----:B------:R-:W-:Y:S02]  /*7410*/  IMAD.U32 R45, R62, 0x10000, RZ ;  /* 0x000100003e2d7824 */ /* 0x000fe400078e00ff */
[----:B------:R-:W-:Y:S01]  /*7420*/  FFMA.FTZ R0, R37, R38, R0 ;  /* 0x0000002625007223 */ /* 0x000fe20000010000 */
[----:B------:R-:W-:Y:S01]  /*7430*/  FMUL.FTZ R6, R21, R26 ;  /* 0x0000001a15067220 */ /* 0x000fe20000410000 */
[----:B------:R-:W-:Y:S01]  /*7440*/  LOP3.LUT R52, R63, 0xffff0000, RZ, 0xc0, !PT ;  /* 0xffff00003f347812 */ /* 0x000fe200078ec0ff */
[----:B------:R-:W-:Y:S01]  /*7450*/  FFMA.FTZ R2, R39, R40, R2 ;  /* 0x0000002827027223 */ /* 0x000fe20000010002 */
[----:B------:R-:W-:Y:S01]  /*7460*/  FMUL.FTZ R7, R20, R25 ;  /* 0x0000001914077220 */ /* 0x000fe20000410000 */
[----:B------:R-:W-:Y:S01]  /*7470*/  FFMA.FTZ R3, R42, R41, R3 ;  /* 0x000000292a037223 */ /* 0x000fe20000010003 */
[----:B------:R-:W-:Y:S01]  /*7480*/  FMUL.FTZ R8, R23, R24 ;  /* 0x0000001817087220 */ /* 0x000fe20000410000 */
[----:B------:R-:W-:Y:S01]  /*7490*/  FFMA.FTZ R4, R43, R44, R4 ;  /* 0x0000002c2b047223 */ /* 0x000fe20000010004 */
[----:B------:R-:W-:Y:S01]  /*74a0*/  FFMA.FTZ R5, R46, R45, R5 ;  /* 0x0000002d2e057223 */ /* 0x000fe20000010005 */
[----:B------:R-:W-:Y:S01]  /*74b0*/  FFMA.FTZ R6, R47, R48, R6 ;  /* 0x000000302f067223 */ /* 0x000fe20000010006 */
[----:B------:R-:W-:Y:S01]  /*74c0*/  F2FP.BF16.F32.PACK_AB R48, R2, R0 ;  /* 0x000000000230723e */ /* 0x000fe200000010ff */
[----:B------:R-:W-:Y:S01]  /*74d0*/  FFMA.FTZ R7, R50, R49, R7 ;  /* 0x0000003132077223 */ /* 0x000fe20000010007 */
[----:B------:R-:W-:Y:S01]  /*74e0*/  F2FP.BF16.F32.PACK_AB R49, R4, R3 ;  /* 0x000000030431723e */ /* 0x000fe200000010ff */
[----:B------:R-:W-:Y:S01]  /*74f0*/  FFMA.FTZ R8, R51, R52, R8 ;  /* 0x0000003433087223 */ /* 0x000fe20000010008 */
[----:B------:R-:W-:Y:S04]  /*7500*/  F2FP.BF16.F32.PACK_AB R50, R6, R5 ;  /* 0x000000050632723e */ /* 0x000fe800000010ff */
[----:B------:R-:W-:Y:S02]  /*7510*/  F2FP.BF16.F32.PACK_AB R51, R8, R7 ;  /* 0x000000070833723e */ /* 0x000fe400000010ff */
.L_x_961:
[----:B------:R-:W-:Y:S05]  /*7520*/  BSYNC B0 ;  /* 0x0000000000007941 */ /* 0x000fea0003800000 */
.L_x_960:
[----:B-----5:R2:W-:Y:S02]  /*7530*/  ST.E.128 desc[UR6][R142.64], R48 ;  /* 0x000000308e007985 */ /* 0x0205e4000c101d06 */
.L_x_959:
[----:B------:R-:W-:Y:S05]  /*7540*/  BSYNC B1 ;  /* 0x0000000000017941 */ /* 0x000fea0003800000 */
.L_x_958:
[----:B------:R-:W-:Y:S11]  /*7550*/  ISETP.GE.AND P0, PT, R9, R135, PT ;  /* 0x000000870900720c */ /* 0x000ff60003f06270 */
[----:B------:R-:W-:Y:S02]  /*7560*/  @!UPT UIADD3 URZ, URZ, URZ, URZ ;  /* 0x0000003f3f3ff290 */ /* 0x000fe4000fffe03f */
[----:B------:R-:W-:Y:S05]  /*7570*/  @P0 BRA `(.L_x_957) ;  /* 0x0000000400540947 */ /* 0x000fea0003800000 */
[----:B--2---:R2:W5:Y:S01]  /*7580*/  LD.E.128 R48, desc[UR6][R136.64+0x80] ;  /* 0x0000800688307980 */ /* 0x004562000c101d00 */
        /* <DEDUP_REMOVED lines=9> */
[C---:B------:R-:W-:Y:S01]  /*7620*/  IMAD.U32 R46, R50.reuse, 0x10000, RZ ;  /* 0x00010000322e7824 */ /* 0x040fe200078e00ff */
[----:B------:R-:W-:Y:S02]  /*7630*/  SHF.L.U32 R42, R49, 0x10, RZ ;  /* 0x00000010312a7819 */ /* 0x000fe400000006ff */
        /* <DEDUP_REMOVED lines=14> */
[----:B------:R-:W3:Y:S03]  /*7720*/  LD.E.128 R248, desc[UR6][R248.64+0x80] ;  /* 0x00008006f8f87980 */ /* 0x000ee6000c101d00 */
[C---:B------:R-:W-:Y:S04]  /*7730*/  LEA R40, P0, R59.reuse, R140, 0x1 ;  /* 0x0000008c3b287211 */ /* 0x040fe800078008ff */
[----:B------:R-:W-:Y:S01]  /*7740*/  LEA.HI.X.SX32 R41, R59, R141, 0x1, P0 ;  /* 0x0000008d3b297211 */ /* 0x000fe200000f0eff */
[----:B------:R-:W4:Y:S08]  /*7750*/  LD.E.128 R20, desc[UR6][R20.64+0x80] ;  /* 0x0000800614147980 */ /* 0x000f30000c101d00 */
[----:B------:R-:W2:Y:S01]  /*7760*/  LD.E.128 R60, desc[UR6][R40.64+0x80] ;  /* 0x00008006283c7980 */ /* 0x000ea2000c101d00 */
[C---:B---3--:R-:W-:Y:S01]  /*7770*/  LOP3.LUT R31, R248.reuse, 0xffff0000, RZ, 0xc0, !PT ;  /* 0xffff0000f81f7812 */ /* 0x048fe200078ec0ff */
[----:B------:R-:W-:Y:S01]  /*7780*/  IMAD.U32 R35, R248, 0x10000, RZ ;  /* 0x00010000f8237824 */ /* 0x000fe200078e00ff */
[C---:B------:R-:W-:Y:S01]  /*7790*/  SHF.L.U32 R29, R249.reuse, 0x10, RZ ;  /* 0x00000010f91d7819 */ /* 0x040fe200000006ff */
[C---:B------:R-:W-:Y:S01]  /*77a0*/  IMAD.U32 R27, R250.reuse, 0x10000, RZ ;  /* 0x00010000fa1b7824 */ /* 0x040fe200078e00ff */
[----:B------:R-:W-:Y:S01]  /*77b0*/  LOP3.LUT R28, R249, 0xffff0000, RZ, 0xc0, !PT ;  /* 0xffff0000f91c7812 */ /* 0x000fe200078ec0ff */
[----:B------:R-:W-:Y:S01]  /*77c0*/  @!P1 FADD.FTZ R35, -R35, -RZ ;  /* 0x800000ff23239221 */ /* 0x000fe20000010100 */
[----:B------:R-:W-:Y:S01]  /*77d0*/  LOP3.LUT R26, R250, 0xffff0000, RZ, 0xc0, !PT ;  /* 0xffff0000fa1a7812 */ /* 0x000fe200078ec0ff */
[----:B------:R-:W-:Y:S01]  /*77e0*/  @!P1 FADD.FTZ R31, -R31, -RZ ;  /* 0x800000ff1f1f9221 */ /* 0x000fe20000010100 */
[C---:B----4-:R-:W-:Y:S01]  /*77f0*/  LOP3.LUT R34, R20.reuse, 0xffff0000, RZ, 0xc0, !PT ;  /* 0xffff000014227812 */ /* 0x050fe200078ec0ff */
        /* <DEDUP_REMOVED lines=11> */
[C---:B--2---:R-:W-:Y:S01]  /*78b0*/  LOP3.LUT R40, R60.reuse, 0xffff0000, RZ, 0xc0, !PT ;  /* 0xffff00003c287812 */ /* 0x044fe200078ec0ff */
        /* <DEDUP_REMOVED lines=31> */
.L_x_963:
[----:B------:R-:W-:Y:S05]  /*7ab0*/  BSYNC B0 ;  /* 0x0000000000007941 */ /* 0x000fea0003800000 */
.L_x_962:
[----:B-----5:R3:W-:Y:S02]  /*7ac0*/  ST.E.128 desc[UR6][R142.64+0x80], R48 ;  /* 0x000080308e007985 */ /* 0x0207e4000c101d06 */
.L_x_957:
[----:B------:R-:W-:Y:S05]  /*7ad0*/  BSYNC B2 ;  /* 0x0000000000027941 */ /* 0x000fea0003800000 */
.L_x_956:
[C---:B------:R-:W-:Y:S01]  /*7ae0*/  ISETP.GE.AND P0, PT, R84.reuse, R243, PT ;  /* 0x000000f35400720c */ /* 0x040fe20003f06270 */
[----:B------:R-:W-:Y:S03]  /*7af0*/  BSSY B2, `(.L_x_964) ;  /* 0x00000c4000027945 */ /* 0x000fe60003800000 */
[----:B------:R-:W-:Y:S11]  /*7b00*/  ISETP.GE.AND P0, PT, R84, R229, !P0 ;  /* 0x000000e55400720c */ /* 0x000ff60004706270 */
[----:B------:R-:W-:Y:S02]  /*7b10*/  @!UPT UIADD3 URZ, URZ, URZ, URZ ;  /* 0x0000003f3f3ff290 */ /* 0x000fe4000fffe03f */
[----:B------:R-:W-:Y:S05]  /*7b20*/  @!P0 BRA `(.L_x_965) ;  /* 0x0000000c00008947 */ /* 0x000fea0003800000 */
[----:B-----5:R-:W-:Y:S01]  /*7b30*/  ISETP.GE.AND P0, PT, R18, R135, PT ;  /* 0x000000871200720c */ /* 0x020fe20003f06270 */
[----:B------:R-:W-:Y:S11]  /*7b40*/  BSSY B1, `(.L_x_966) ;  /* 0x000005f000017945 */ /* 0x000ff60003800000 */
[----:B------:R-:W-:Y:S01]  /*7b50*/  @!UPT UIADD3 URZ, URZ, URZ, URZ ;  /* 0x0000003f3f3ff290 */ /* 0x000fe2000fffe03f */
[----:B------:R-:W-:Y:S05]  /*7b60*/  @P0 BRA `(.L_x_967) ;  /* 0x0000000400700947 */ /* 0x000fea0003800000 */
[C---:B------:R-:W-:Y:S01]  /*7b70*/  LEA R250, P0, R105.reuse, R136, 0x1 ;  /* 0x0000008869fa7211 */ /* 0x040fe200078008ff */
[----:B------:R-:W-:Y:S01]  /*7b80*/  BSSY B0, `(.L_x_968) ;  /* 0x0000059000007945 */ /* 0x000fe20003800000 */
[----:B------:R-:W-:Y:S02]  /*7b90*/  ISETP.GE.AND P1, PT, R18, R17, PT ;  /* 0x000000111200720c */ /* 0x000fe40003f26270 */
[----:B------:R-:W-:Y:S02]  /*7ba0*/  LEA.HI.X R251, R105, R137, R102, 0x1, P0 ;  /* 0x0000008969fb7211 */ /* 0x000fe400000f0c66 */
[C---:B------:R-:W-:Y:S03]  /*7bb0*/  LEA R246, P0, R233.reuse, R142, 0x1 ;  /* 0x0000008ee9f67211 */ /* 0x040fe600078008ff */
[----:B--23--:R2:W5:Y:S01]  /*7bc0*/  LD.E.128 R48, desc[UR6][R250.64] ;  /* 0x00000006fa307980 */ /* 0x00c562000c101d00 */
[----:B------:R-:W-:Y:S05]  /*7bd0*/  LEA.HI.X R247, R233, R143, R234, 0x1, P0 ;  /* 0x0000008fe9f77211 */ /* 0x000fea00000f0cea */
[----:B------:R-:W-:Y:S05]  /*7be0*/  @P1 BRA `(.L_x_969) ;  /* 0x0000000400481947 */ /* 0x000fea0003800000 */
[----:B------:R-:W-:Y:S01]  /*7bf0*/  LEA.HI R52, R17, R17, RZ, 0x1 ;  /* 0x0000001111347211 */ /* 0x000fe200078f08ff */
[----:B------:R-:W-:Y:S01]  /*7c00*/  IMAD.MOV.U32 R228, RZ, RZ, RZ ;  /* 0x000000ffffe47224 */ /* 0x000fe200078e00ff */
[C---:B-----5:R-:W-:Y:S01]  /*7c10*/  LOP3.LUT R39, R48.reuse, 0xffff0000, RZ, 0xc0, !PT ;  /* 0xffff000030277812 */ /* 0x060fe200078ec0ff */
[----:B------:R-:W-:Y:S01]  /*7c20*/  IMAD.U32 R37, R48, 0x10000, RZ ;  /* 0x0001000030257824 */ /* 0x000fe200078e00ff */
[----:B------:R-:W-:Y:S01]  /*7c30*/  SHF.R.S32.HI R52, RZ, 0x1, R52 ;  /* 0x00000001ff347819 */ /* 0x000fe20000011434 */
[C---:B------:R-:W-:Y:S01]  /*7c40*/  IMAD.U32 R40, R49.reuse, 0x10000, RZ ;  /* 0x0001000031287824 */ /* 0x040fe200078e00ff */
[----:B------:R-:W-:Y:S01]  /*7c50*/  LOP3.LUT R43, R49, 0xffff0000, RZ, 0xc0, !PT ;  /* 0xffff0000312b7812 */ /* 0x000fe200078ec0ff */
[C---:B------:R-:W-:Y:S01]  /*7c60*/  IMAD.U32 R48, R51.reuse, 0x10000, RZ ;  /* 0x0001000033307824 */ /* 0x040fe200078e00ff */
[----:B------:R-:W-:Y:S01]  /*7c70*/  ISETP.GE.AND P1, PT, R18, R52, PT ;  /* 0x000000341200720c */ /* 0x000fe20003f26270 */
[--C-:B------:R-:W-:Y:S01]  /*7c80*/  IMAD.MOV.U32 R230, RZ, RZ, R52.reuse ;  /* 0x000000ffffe67224 */ /* 0x100fe200078e0034 */
[C---:B------:R-:W-:Y:S02]  /*7c90*/  SHF.L.U32 R44, R50.reuse, 0x10, RZ ;  /* 0x00000010322c7819 */ /* 0x040fe400000006ff */
[----:B------:R-:W-:Y:S02]  /*7ca0*/  LOP3.LUT R47, R50, 0xffff0000, RZ, 0xc0, !PT ;  /* 0xffff0000322f7812 */ /* 0x000fe400078ec0ff */
[----:B------:R-:W-:Y:S07]  /*7cb0*/  LOP3.LUT R51, R51, 0xffff0000, RZ, 0xc0, !PT ;  /* 0xffff000033337812 */ /* 0x000fee00078ec0ff */
[----:B------:R-:W-:Y:S01]  /*7cc0*/  @P1 IADD3 R230, -R52, RZ, RZ ;  /* 0x000000ff34e61210 */ /* 0x000fe20007ffe1ff */
[----:B------:R-:W-:Y:S03]  /*7cd0*/  @P1 IMAD.MOV R228, RZ, RZ, -R52 ;  /* 0x000000ffffe41224 */ /* 0x000fe600078e0a34 */
[C---:B------:R-:W-:Y:S02]  /*7ce0*/  LEA R20, P0, R230.reuse, R250, 0x1 ;  /* 0x000000fae6147211 */ /* 0x040fe400078008ff */
[----:B------:R-:W-:Y:S02]  /*7cf0*/  IADD3 R249, P2, R181, R228, RZ ;  /* 0x000000e4b5f97210 */ /* 0x000fe40007f5e0ff */
[----:B------:R-:W-:Y:S01]  /*7d00*/  LEA.HI.X.SX32 R21, R230, R251, 0x1, P0 ;  /* 0x000000fbe6157211 */ /* 0x000fe200000f0eff */
[----:B------:R-:W-:Y:S01]  /*7d10*/  IMAD.MOV.U32 R230, RZ, RZ, RZ ;  /* 0x000000ffffe67224 */ /* 0x000fe200078e00ff */
[----:B------:R-:W-:Y:S02]  /*7d20*/  LEA.HI.X.SX32 R228, R228, R161, 0x1, P2 ;  /* 0x000000a1e4e47211 */ /* 0x000fe400010f0eff */
[C---:B--2---:R-:W-:Y:S02]  /*7d30*/  LEA R250, P0, R249.reuse, R138, 0x1 ;  /* 0x0000008af9fa7211 */ /* 0x044fe400078008ff */
[----:B------:R-:W-:Y:S01]  /*7d40*/  @P1 IADD3 R230, -R52, RZ, RZ ;  /* 0x000000ff34e61210 */ /* 0x000fe20007ffe1ff */
[----:B------:R-:W2:Y:S01]  /*7d50*/  LD.E.128 R20, desc[UR6][R20.64] ;  /* 0x0000000614147980 */ /* 0x000ea2000c101d00 */
[----:B------:R-:W-:Y:S02]  /*7d60*/  LEA.HI.X R251, R249, R139, R228, 0x1, P0 ;  /* 0x0000008bf9fb7211 */ /* 0x000fe400000f0ce4 */
[----:B------:R-:W-:Y:S04]  /*7d70*/  IADD3 R228, P0, R181, R230, RZ ;  /* 0x000000e6b5e47210 */ /* 0x000fe80007f1e0ff */
[----:B------:R-:W-:Y:S01]  /*7d80*/  LEA.HI.X.SX32 R52, R230, R161, 0x1, P0 ;  /* 0x000000a1e6347211 */ /* 0x000fe200000f0eff */
[----:B------:R-:W3:Y:S01]  /*7d90*/  LD.E.128 R248, desc[UR6][R250.64] ;  /* 0x00000006faf87980 */ /* 0x000ee2000c101d00 */
[C---:B------:R-:W-:Y:S04]  /*7da0*/  LEA R58, P0, R228.reuse, R140, 0x1 ;  /* 0x0000008ce43a7211 */ /* 0x040fe800078008ff */
[----:B------:R-:W-:Y:S05]  /*7db0*/  LEA.HI.X R59, R228, R141, R52, 0x1, P0 ;  /* 0x0000008de43b7211 */ /* 0x000fea00000f0c34 */
[----:B------:R-:W4:Y:S01]  /*7dc0*/  LD.E.128 R60, desc[UR6][R58.64] ;  /* 0x000000063a3c7980 */ /* 0x000f22000c101d00 */
[C---:B--2---:R-:W-:Y:S01]  /*7dd0*/  LOP3.LUT R29, R20.reuse, 0xffff0000, RZ, 0xc0, !PT ;  /* 0xffff0000141d7812 */ /* 0x044fe200078ec0ff */
[----:B------:R-:W-:Y:S01]  /*7de0*/  IMAD.U32 R31, R20, 0x10000, RZ ;  /* 0x00010000141f7824 */ /* 0x000fe200078e00ff */
[C---:B------:R-:W-:Y:S01]  /*7df0*/  LOP3.LUT R24, R22.reuse, 0xffff0000, RZ, 0xc0, !PT ;  /* 0xffff000016187812 */ /* 0x040fe200078ec0ff */
[----:B------:R-:W-:Y:S01]  /*7e00*/  IMAD.U32 R25, R22, 0x10000, RZ ;  /* 0x0001000016197824 */ /* 0x000fe200078e00ff */
[C---:B------:R-:W-:Y:S01]  /*7e10*/  LOP3.LUT R22, R23.reuse, 0xffff0000, RZ, 0xc0, !PT ;  /* 0xffff000017167812 */ /* 0x040fe200078ec0ff */
[----:B------:R-:W-:Y:S01]  /*7e20*/  IMAD.U32 R20, R23, 0x10000, RZ ;  /* 0x0001000017147824 */ /* 0x000fe200078e00ff */
[----:B------:R-:W-:Y:S02]  /*7e30*/  SHF.L.U32 R26, R21, 0x10, RZ ;  /* 0x00000010151a7819 */ /* 0x000fe400000006ff */
[C---:B---3--:R-:W-:Y:S01]  /*7e40*/  SHF.L.U32 R34, R248.reuse, 0x10, RZ ;  /* 0x00000010f8227819 */ /* 0x048fe200000006ff */
[C---:B------:R-:W-:Y:S01]  /*7e50*/  IMAD.U32 R35, R249.reuse, 0x10000, RZ ;  /* 0x00010000f9237824 */ /* 0x040fe200078e00ff */
[----:B------:R-:W-:Y:S01]  /*7e60*/  LOP3.LUT R32, R248, 0xffff0000, RZ, 0xc0, !PT ;  /* 0xffff0000f8207812 */ /* 0x000fe200078ec0ff */
[----:B------:R-:W-:Y:S01]  /*7e70*/  IMAD.U32 R30, R250, 0x10000, RZ ;  /* 0x00010000fa1e7824 */ /* 0x000fe200078e00ff */
[----:B------:R-:W-:Y:S01]  /*7e80*/  LOP3.LUT R33, R249, 0xffff0000, RZ, 0xc0, !PT ;  /* 0xffff0000f9217812 */ /* 0x000fe200078ec0ff */
[----:B------:R-:W-:Y:S01]  /*7e90*/  @!P1 FADD.FTZ R34, -R34, -RZ ;  /* 0x800000ff22229221 */ /* 0x000fe20000010100 */
[----:B------:R-:W-:Y:S01]  /*7ea0*/  LOP3.LUT R27, R250, 0xffff0000, RZ, 0xc0, !PT ;  /* 0xffff0000fa1b7812 */ /* 0x000fe200078ec0ff */
[----:B------:R-:W-:Y:S01]  /*7eb0*/  @!P1 FADD.FTZ R32, -R32, -RZ ;  /* 0x800000ff20209221 */ /* 0x000fe20000010100 */
[----:B------:R-:W-:Y:S01]  /*7ec0*/  LOP3.LUT R28, R21, 0xffff0000, RZ, 0xc0, !PT ;  /* 0xffff0000151c7812 */ /* 0x000fe200078ec0ff */
[----:B------:R-:W-:Y:S01]  /*7ed0*/  @!P1 FADD.FTZ R35, -R35, -RZ ;  /* 0x800000ff23239221 */ /* 0x000fe20000010100 */
[----:B------:R-:W-:Y:S01]  /*7ee0*/  SHF.L.U32 R23, R251, 0x10, RZ ;  /* 0x00000010fb177819 */ /* 0x000fe200000006ff */
[----:B------:R-:W-:Y:S01]  /*7ef0*/  @!P1 FADD.FTZ R33, -R33, -RZ ;  /* 0x800000ff21219221 */ /* 0x000fe20000010100 */
[----:B------:R-:W-:Y:S01]  /*7f00*/  LOP3.LUT R21, R251, 0xffff0000, RZ, 0xc0, !PT ;  /* 0xffff0000fb157812 */ /* 0x000fe200078ec0ff */
[----:B------:R-:W-:Y:S01]  /*7f10*/  FMUL.FTZ R0, R31, R34 ;  /* 0x000000221f007220 */ /* 0x000fe20000410000 */
[----:B----4-:R-:W-:Y:S01]  /*7f20*/  LOP3.LUT R38, R60, 0xffff0000, RZ, 0xc0, !PT ;  /* 0xffff00003c267812 */ /* 0x010fe200078ec0ff */
[----:B------:R-:W-:Y:S01]  /*7f30*/  @!P1 FADD.FTZ R30, -R30, -RZ ;  /* 0x800000ff1e1e9221 */ /* 0x000fe20000010100 */
[----:B------:R-:W-:Y:S02]  /*7f40*/  IMAD.U32 R36, R60, 0x10000, RZ ;  /* 0x000100003c247824 */ /* 0x000fe400078e00ff */
[----:B------:R-:W-:Y:S01]  /*7f50*/  FMUL.FTZ R2, R29, R32 ;  /* 0x000000201d027220 */ /* 0x000fe20000410000 */
[----:B------:R-:W-:Y:S01]  /*7f60*/  SHF.L.U32 R41, R61, 0x10, RZ ;  /* 0x000000103d297819 */ /* 0x000fe200000006ff */
[----:B------:R-:W-:Y:S01]  /*7f70*/  @!P1 FADD.FTZ R27, -R27, -RZ ;  /* 0x800000ff1b1b9221 */ /* 0x000fe20000010100 */
[----:B------:R-:W-:Y:S01]  /*7f80*/  FMUL.FTZ R3, R26, R35 ;  /* 0x000000231a037220 */ /* 0x000fe20000410000 */
[----:B------:R-:W-:Y:S01]  /*7f90*/  LOP3.LUT R42, R61, 0xffff0000, RZ, 0xc0, !PT ;  /* 0xffff00003d2a7812 */ /* 0x000fe200078ec0ff */
[----:B------:R-:W-:Y:S01]  /*7fa0*/  @!P1 FADD.FTZ R23, -R23, -RZ ;  /* 0x800000ff17179221 */ /* 0x000fe20000010100 */
[----:B------:R-:W-:Y:S01]  /*7fb0*/  FMUL.FTZ R4, R28, R33 ;  /* 0x000000211c047220 */ /* 0x000fe20000410000 */
[C---:B------:R-:W-:Y:S01]  /*7fc0*/  LOP3.LUT R46, R62.reuse, 0xffff0000, RZ, 0xc0, !PT ;  /* 0xffff00003e2e7812 */ /* 0x040fe200078ec0ff */
        /* <DEDUP_REMOVED lines=14> */
[----:B------:R-:W-:Y:S01]  /*80b0*/  FFMA.FTZ R7, R48, R49, R7 ;  /* 0x0000003130077223 */ /* 0x000fe20000010007 */
[----:B------:R-:W-:Y:S01]  /*80c0*/  F2FP.BF16.F32.PACK_AB R48, R2, R0 ;  /* 0x000000000230723e */ /* 0x000fe200000010ff */
[----:B------:R-:W-:Y:S01]  /*80d0*/  FFMA.FTZ R8, R51, R50, R8 ;  /* 0x0000003233087223 */ /* 0x000fe20000010008 */
[----:B------:R-:W-:Y:S02]  /*80e0*/  F2FP.BF16.F32.PACK_AB R49, R4, R3 ;  /* 0x000000030431723e */ /* 0x000fe400000010ff */
[----:B------:R-:W-:Y:S02]  /*80f0*/  F2FP.BF16.F32.PACK_AB R50, R6, R5 ;  /* 0x000000050632723e */ /* 0x000fe400000010ff */
[----:B------:R-:W-:Y:S02]  /*8100*/  F2FP.BF16.F32.PACK_AB R51, R8, R7 ;  /* 0x000000070833723e */ /* 0x000fe400000010ff */
.L_x_969:
[----:B------:R-:W-:Y:S05]  /*8110*/  BSYNC B0 ;  /* 0x0000000000007941 */ /* 0x000fea0003800000 */
.L_x_968:
[----:B-----5:R4:W-:Y:S02]  /*8120*/  ST.E.128 desc[UR6][R246.64], R48 ;  /* 0x00000030f6007985 */ /* 0x0209e4000c101d06 */
.L_x_967:
[----:B------:R-:W-:Y:S05]  /*8130*/  BSYNC B1 ;  /* 0x0000000000017941 */ /* 0x000fea0003800000 */
.L_x_966:
[----:B------:R-:W-:Y:S11]  /*8140*/  ISETP.GE.AND P0, PT, R9, R135, PT ;  /* 0x000000870900720c */ /* 0x000ff60003f06270 */
[----:B------:R-:W-:Y:S02]  /*8150*/  @!UPT UIADD3 URZ, URZ, URZ, URZ ;  /* 0x0000003f3f3ff290 */ /* 0x000fe4000fffe03f */
[----:B------:R-:W-:Y:S05]  /*8160*/  @P0 BRA `(.L_x_965) ;  /* 0x0000000400700947 */ /* 0x000fea0003800000 */
[C---:B--2---:R-:W-:Y:S01]  /*8170*/  LEA R250, P0, R104.reuse, R136, 0x1 ;  /* 0x0000008868fa7211 */ /* 0x044fe200078008ff */
[----:B------:R-:W-:Y:S01]  /*8180*/  BSSY B0, `(.L_x_970) ;  /* 0x0000059000007945 */ /* 0x000fe20003800000 */
[----:B------:R-:W-:Y:S02]  /*8190*/  ISETP.GE.AND P1, PT, R9, R17, PT ;  /* 0x000000110900720c */ /* 0x000fe40003f26270 */
[----:B------:R-:W-:Y:S02]  /*81a0*/  LEA.HI.X R251, R104, R137, R107, 0x1, P0 ;  /* 0x0000008968fb7211 */ /* 0x000fe400000f0c6b */
[C---:B----4-:R-:W-:Y:S03]  /*81b0*/  LEA R246, P0, R98.reuse, R142, 0x1 ;  /* 0x0000008e62f67211 */ /* 0x050fe600078008ff */
[----:B---3--:R2:W5:Y:S01]  /*81c0*/  LD.E.128 R48, desc[UR6][R250.64] ;  /* 0x00000006fa307980 */ /* 0x008562000c101d00 */
        /* <DEDUP_REMOVED lines=9> */
[----:B------:R-:W-:Y:S01]  /*8260*/  IMAD.U32 R48, R51, 0x10000, RZ ;  /* 0x0001000033307824 */ /* 0x000fe200078e00ff */
[----:B------:R-:W-:Y:S01]  /*8270*/  ISETP.GE.AND P1, PT, R9, R52, PT ;  /* 0x000000340900720c */ /* 0x000fe20003f26270 */
[--C-:B------:R-:W-:Y:S01]  /*8280*/  IMAD.MOV.U32 R230, RZ, RZ, R52.reuse ;  /* 0x000000ffffe67224 */ /* 0x100fe200078e0034 */
[C---:B------:R-:W-:Y:S02]  /*8290*/  SHF.L.U32 R44, R50.reuse, 0x10, RZ ;  /* 0x00000010322c7819 */ /* 0x040fe400000006ff */
[----:B------:R-:W-:Y:S02]  /*82a0*/  LOP3.LUT R47, R50, 0xffff0000, RZ, 0xc0, !PT ;  /* 0xffff0000322f7812 */ /* 0x000fe400078ec0ff */
[----:B------:R-:W-:Y:S07]  /*82b0*/  LOP3.LUT R51, R51, 0xffff0000, RZ, 0xc0, !PT ;  /* 0xffff000033337812 */ /* 0x000fee00078ec0ff */
[----:B------:R-:W-:Y:S01]  /*82c0*/  @P1 IADD3 R230, -R52, RZ, RZ ;  /* 0x000000ff34e61210 */ /* 0x000fe20007ffe1ff */
[----:B------:R-:W-:Y:S03]  /*82d0*/  @P1 IMAD.MOV R228, RZ, RZ, -R52 ;  /* 0x000000ffffe41224 */ /* 0x000fe600078e0a34 */
[----:B------:R-:W-:Y:S02]  /*82e0*/  LEA R20, P0, R230, R250, 0x1 ;  /* 0x000000fae6147211 */ /* 0x000fe400078008ff */
        /* <DEDUP_REMOVED lines=66> */
.L_x_971:
[----:B------:R-:W-:Y:S05]  /*8710*/  BSYNC B0 ;  /* 0x0000000000007941 */ /* 0x000fea0003800000 */
.L_x_970:
[----:B-----5:R3:W-:Y:S02]  /*8720*/  ST.E.128 desc[UR6][R246.64], R48 ;  /* 0x00000030f6007985 */ /* 0x0207e4000c101d06 */
.L_x_965:
[----:B------:R-:W-:Y:S05]  /*8730*/  BSYNC B2 ;  /* 0x0000000000027941 */ /* 0x000fea0003800000 */
.L_x_964:
        /* <DEDUP_REMOVED lines=9> */
[C---:B--2---:R-:W-:Y:S01]  /*87d0*/  LEA R250, P0, R113.reuse, R136, 0x1 ;  /* 0x0000008871fa7211 */ /* 0x044fe200078008ff */
[----:B------:R-:W-:Y:S01]  /*87e0*/  BSSY B0, `(.L_x_976) ;  /* 0x0000059000007945 */ /* 0x000fe20003800000 */
[----:B------:R-:W-:Y:S02]  /*87f0*/  ISETP.GE.AND P1, PT, R18, R17, PT ;  /* 0x000000111200720c */ /* 0x000fe40003f26270 */
[----:B------:R-:W-:Y:S02]  /*8800*/  LEA.HI.X R251, R113, R137, R110, 0x1, P0 ;  /* 0x0000008971fb7211 */ /* 0x000fe400000f0c6e */
[C---:B---34-:R-:W-:Y:S03]  /*8810*/  LEA R246, P0, R100.reuse, R142, 0x1 ;  /* 0x0000008e64f67211 */ /* 0x058fe600078008ff */
[----:B------:R2:W5:Y:S01]  /*8820*/  LD.E.128 R48, desc[UR6][R250.64] ;  /* 0x00000006fa307980 */ /* 0x000562000c101d00 */
        /* <DEDUP_REMOVED lines=84> */
.L_x_977:
[----:B------:R-:W-:Y:S05]  /*8d70*/  BSYNC B0 ;  /* 0x0000000000007941 */ /* 0x000fea0003800000 */
.L_x_976:
[----:B-----5:R3:W-:Y:S02]  /*8d80*/  ST.E.128 desc[UR6][R246.64], R48 ;  /* 0x00000030f6007985 */ /* 0x0207e4000c101d06 */
.L_x_975:
[----:B------:R-:W-:Y:S05]  /*8d90*/  BSYNC B1 ;  /* 0x0000000000017941 */ /* 0x000fea0003800000 */
.L_x_974:
[----:B------:R-:W-:Y:S11]  /*8da0*/  ISETP.GE.AND P0, PT, R9, R135, PT ;  /* 0x000000870900720c */ /* 0x000ff60003f06270 */
[----:B------:R-:W-:Y:S02]  /*8db0*/  @!UPT UIADD3 URZ, URZ, URZ, URZ ;  /* 0x0000003f3f3ff290 */ /* 0x000fe4000fffe03f */
[----:B------:R-:W-:Y:S05]  /*8dc0*/  @P0 BRA `(.L_x_973) ;  /* 0x0000000400700947 */ /* 0x000fea0003800000 */
[----:B--2---:R-:W-:Y:S01]  /*8dd0*/  LEA R250, P0, R109, R136, 0x1 ;  /* 0x000000886dfa7211 */ /* 0x004fe200078008ff */
        /* <DEDUP_REMOVED lines=89> */
.L_x_979:
[----:B------:R-:W-:Y:S05]  /*9370*/  BSYNC B0 ;  /* 0x0000000000007941 */ /* 0x000fea0003800000 */
.L_x_978:
[----:B-----5:R3:W-:Y:S02]  /*9380*/  ST.E.128 desc[UR6][R246.64], R48 ;  /* 0x00000030f6007985 */ /* 0x0207e4000c101d06 */
.L_x_973:
[----:B------:R-:W-:Y:S05]  /*9390*/  BSYNC B2 ;  /* 0x0000000000027941 */ /* 0x000fea0003800000 */
.L_x_972:
        /* <DEDUP_REMOVED lines=9> */
[----:B------:R-:W-:Y:S01]  /*9430*/  IMAD R0, R227, 0x60, RZ ;  /* 0x00000060e3007824 */ /* 0x000fe200078e02ff */
[----:B------:R-:W-:Y:S01]  /*9440*/  ISETP.GE.AND P0, PT, R18, R17, PT ;  /* 0x000000111200720c */ /* 0x000fe20003f06270 */
[----:B--2---:R-:W-:Y:S01]  /*9450*/  IMAD.WIDE.U32 R250, R226, 0x60, R136 ;  /* 0x00000060e2fa7825 */ /* 0x004fe200078e0088 */
[----:B------:R-:W-:Y:S03]  /*9460*/  BSSY B0, `(.L_x_984) ;  /* 0x0000059000007945 */ /* 0x000fe60003800000 */
[----:B------:R-:W-:Y:S01]  /*9470*/  IMAD R3, R67, 0x60, RZ ;  /* 0x0000006043037824 */ /* 0x000fe200078e02ff */
[----:B------:R-:W-:Y:S01]  /*9480*/  IADD3 R251, R251, R0, RZ ;  /* 0x00000000fbfb7210 */ /* 0x000fe20007ffe0ff */
[----:B---34-:R-:W-:Y:S04]  /*9490*/  IMAD.WIDE.U32 R246, R66, 0x60, R142 ;  /* 0x0000006042f67825 */ /* 0x018fe800078e008e */
[----:B------:R2:W5:Y:S01]  /*94a0*/  LD.E.128 R48, desc[UR6][R250.64] ;  /* 0x00000006fa307980 */ /* 0x000562000c101d00 */
[----:B------:R-:W-:Y:S01]  /*94b0*/  IADD3 R247, R247, R3, RZ ;  /* 0x00000003f7f77210 */ /* 0x000fe20007ffe0ff */
[----:B------:R-:W-:Y:S06]  /*94c0*/  @P0 BRA `(.L_x_985) ;  /* 0x0000000400480947 */ /* 0x000fec0003800000 */
        /* <DEDUP_REMOVED lines=82> */
.L_x_985:
[----:B------:R-:W-:Y:S05]  /*99f0*/  BSYNC B0 ;  /* 0x0000000000007941 */ /* 0x000fea0003800000 */
.L_x_984:
[----:B-----5:R3:W-:Y:S02]  /*9a00*/  ST.E.128 desc[UR6][R246.64], R48 ;  /* 0x00000030f6007985 */ /* 0x0207e4000c101d06 */
.L_x_983:
[----:B------:R-:W-:Y:S05]  /*9a10*/  BSYNC B1 ;  /* 0x0000000000017941 */ /* 0x000fea0003800000 */
.L_x_982:
[----:B------:R-:W-:Y:S11]  /*9a20*/  ISETP.GE.AND P0, PT, R9, R135, PT ;  /* 0x000000870900720c */ /* 0x000ff60003f06270 */
[----:B------:R-:W-:Y:S02]  /*9a30*/  @!UPT UIADD3 URZ, URZ, URZ, URZ ;  /* 0x0000003f3f3ff290 */ /* 0x000fe4000fffe03f */
        /* <DEDUP_REMOVED lines=91> */
.L_x_987:
[----:B------:R-:W-:Y:S05]  /*9ff0*/  BSYNC B0 ;  /* 0x0000000000007941 */ /* 0x000fea0003800000 */
.L_x_986:
[----:B-----5:R3:W-:Y:S02]  /*a000*/  ST.E.128 desc[UR6][R246.64], R48 ;  /* 0x00000030f6007985 */ /* 0x0207e4000c101d06 */
.L_x_981:
[----:B------:R-:W-:Y:S05]  /*a010*/  BSYNC B2 ;  /* 0x0000000000027941 */ /* 0x000fea0003800000 */
.L_x_980:
        /* <DEDUP_REMOVED lines=99> */
.L_x_993:
[----:B------:R-:W-:Y:S05]  /*a650*/  BSYNC B0 ;  /* 0x0000000000007941 */ /* 0x000fea0003800000 */
.L_x_992:
[----:B-----5:R3:W-:Y:S02]  /*a660*/  ST.E.128 desc[UR6][R246.64], R48 ;  /* 0x00000030f6007985 */ /* 0x0207e4000c101d06 */
.L_x_991:
[----:B------:R-:W-:Y:S05]  /*a670*/  BSYNC B1 ;  /* 0x0000000000017941 */ /* 0x000fea0003800000 */
.L_x_990:
        /* <DEDUP_REMOVED lines=93> */
.L_x_995:
[----:B------:R-:W-:Y:S05]  /*ac50*/  BSYNC B0 ;  /* 0x0000000000007941 */ /* 0x000fea0003800000 */
.L_x_994:
[----:B-----5:R3:W-:Y:S02]  /*ac60*/  ST.E.128 desc[UR6][R246.64], R48 ;  /* 0x00000030f6007985 */ /* 0x0207e4000c101d06 */
.L_x_989:
[----:B------:R-:W-:Y:S05]  /*ac70*/  BSYNC B2 ;  /* 0x0000000000027941 */ /* 0x000fea0003800000 */
.L_x_988:
        /* <DEDUP_REMOVED lines=101> */
.L_x_1001:
[----:B------:R-:W-:Y:S05]  /*b2d0*/  BSYNC B0 ;  /* 0x0000000000007941 */ /* 0x000fea0003800000 */
.L_x_1000:
[----:B-----5:R3:W-:Y:S02]  /*b2e0*/  ST.E.128 desc[UR6][R246.64], R48 ;  /* 0x00000030f6007985 */ /* 0x0207e4000c101d06 */
.L_x_999:
[----:B------:R-:W-:Y:S05]  /*b2f0*/  BSYNC B1 ;  /* 0x0000000000017941 */ /* 0x000fea0003800000 */
.L_x_998:
        /* <DEDUP_REMOVED lines=93> */
.L_x_1003:
[----:B------:R-:W-:Y:S05]  /*b8d0*/  BSYNC B0 ;  /* 0x0000000000007941 */ /* 0x000fea0003800000 */
.L_x_1002:
[----:B-----5:R3:W-:Y:S02]  /*b8e0*/  ST.E.128 desc[UR6][R246.64], R48 ;  /* 0x00000030f6007985 */ /* 0x0207e4000c101d06 */
.L_x_997:
[----:B------:R-:W-:Y:S05]  /*b8f0*/  BSYNC B2 ;  /* 0x0000000000027941 */ /* 0x000fea0003800000 */
.L_x_996:
        /* <DEDUP_REMOVED lines=101> */
.L_x_1009:
[----:B------:R-:W-:Y:S05]  /*bf50*/  BSYNC B0 ;  /* 0x0000000000007941 */ /* 0x000fea0003800000 */
.L_x_1008:
[----:B-----5:R3:W-:Y:S02]  /*bf60*/  ST.E.128 desc[UR6][R246.64], R48 ;  /* 0x00000030f6007985 */ /* 0x0207e4000c101d06 */
.L_x_1007:
[----:B------:R-:W-:Y:S05]  /*bf70*/  BSYNC B1 ;  /* 0x0000000000017941 */ /* 0x000fea0003800000 */
.L_x_1006:
        /* <DEDUP_REMOVED lines=93> */
.L_x_1011:
[----:B------:R-:W-:Y:S05]  /*c550*/  BSYNC B0 ;  /* 0x0000000000007941 */ /* 0x000fea0003800000 */
.L_x_1010:
[----:B-----5:R3:W-:Y:S02]  /*c560*/  ST.E.128 desc[UR6][R246.64], R48 ;  /* 0x00000030f6007985 */ /* 0x0207e4000c101d06 */
.L_x_1005:
[----:B------:R-:W-:Y:S05]  /*c570*/  BSYNC B2 ;  /* 0x0000000000027941 */ /* 0x000fea0003800000 */
.L_x_1004:
        /* <DEDUP_REMOVED lines=11> */
[----:B------:R-:W-:Y:S01]  /*c630*/  IMAD.WIDE.U32 R6, R226, 0xe0, R136 ;  /* 0x000000e0e2067825 */ /* 0x000fe200078e0088 */
[----:B------:R-:W-:Y:S03]  /*c640*/  BSSY B0, `(.L_x_1016) ;  /* 0x0000059000007945 */ /* 0x000fe60003800000 */
[----:B------:R-:W-:Y:S01]  /*c650*/  IMAD R3, R67, 0xe0, RZ ;  /* 0x000000e043037824 */ /* 0x000fe200078e02ff */
[----:B------:R-:W-:Y:S01]  /*c660*/  IADD3 R7, R7, R0, RZ ;  /* 0x0000000007077210 */ /* 0x000fe20007ffe0ff */
[----:B--234-:R-:W-:Y:S04]  /*c670*/  IMAD.WIDE.U32 R48, R66, 0xe0, R142 ;  /* 0x000000e042307825 */ /* 0x01cfe800078e008e */
        /* <DEDUP_REMOVED lines=20> */
[----:B------:R-:W-:Y:S02]  /*c7c0*/  LEA.HI.X.SX32 R21, R2, R7, 0x1, P0 ;  /* 0x0000000702157211 */ /* 0x000fe400000f0eff */
[----:B------:R-:W-:Y:S02]  /*c7d0*/  LEA.HI.X.SX32 R0, R0, R148, 0x1, P2 ;  /* 0x0000009400007211 */ /* 0x000fe400010f0eff */
[C---:B------:R-:W-:Y:S02]  /*c7e0*/  LEA R44, P0, R5.reuse, R138, 0x1 ;  /* 0x0000008a052c7211 */ /* 0x040fe400078008ff */
[----:B------:R-:W3:Y:S02]  /*c7f0*/  LD.E.128 R20, desc[UR6][R20.64] ;  /* 0x0000000614147980 */ /* 0x000ee4000c101d00 */
[----:B------:R-:W-:Y:S01]  /*c800*/  LEA.HI.X R45, R5, R139, R0, 0x1, P0 ;  /* 0x0000008b052d7211 */ /* 0x000fe200000f0c00 */
[----:B------:R-:W-:Y:S01]  /*c810*/  IMAD.MOV.U32 R0, RZ, RZ, RZ ;  /* 0x000000ffff007224 */ /* 0x000fe200078e00ff */
[----:B------:R-:W-:Y:S04]  /*c820*/  @P1 IADD3 R0, -R3, RZ, RZ ;  /* 0x000000ff03001210 */ /* 0x000fe80007ffe1ff */
[----:B------:R-:W-:Y:S01]  /*c830*/  IADD3 R3, P0, R165, R0, RZ ;  /* 0x00000000a5037210 */ /* 0x000fe20007f1e0ff */
[----:B------:R-:W4:Y:S03]  /*c840*/  LD.E.128 R44, desc[UR6][R44.64] ;  /* 0x000000062c2c7980 */ /* 0x000f26000c101d00 */
[----:B------:R-:W-:Y:S02]  /*c850*/  LEA.HI.X.SX32 R0, R0, R148, 0x1, P0 ;  /* 0x0000009400007211 */ /* 0x000fe400000f0eff */
[C---:B------:R-:W-:Y:S04]  /*c860*/  LEA R40, P0, R3.reuse, R140, 0x1 ;  /* 0x0000008c03287211 */ /* 0x040fe800078008ff */
[----:B------:R-:W-:Y:S06]  /*c870*/  LEA.HI.X R41, R3, R141, R0, 0x1, P0 ;  /* 0x0000008d03297211 */ /* 0x000fec00000f0c00 */
[----:B------:R-:W4:Y:S01]  /*c880*/  LD.E.128 R40, desc[UR6][R40.64] ;  /* 0x0000000628287980 */ /* 0x000f22000c101d00 */
[C---:B---3--:R-:W-:Y:S01]  /*c890*/  SHF.L.U32 R3, R21.reuse, 0x10, RZ ;  /* 0x0000001015037819 */ /* 0x048fe200000006ff */
[----:B------:R-:W-:Y:S01]  /*c8a0*/  IMAD.U32 R5, R22, 0x10000, RZ ;  /* 0x0001000016057824 */ /* 0x000fe200078e00ff */
[----:B------:R-:W-:Y:S01]  /*c8b0*/  LOP3.LUT R4, R21, 0xffff0000, RZ, 0xc0, !PT ;  /* 0xffff000015047812 */ /* 0x000fe200078ec0ff */
[C---:B------:R-:W-:Y:S01]  /*c8c0*/  IMAD.U32 R0, R20.reuse, 0x10000, RZ ;  /* 0x0001000014007824 */ /* 0x040fe200078e00ff */
[----:B------:R-:W-:Y:S01]  /*c8d0*/  LOP3.LUT R2, R20, 0xffff0000, RZ, 0xc0, !PT ;  /* 0xffff000014027812 */ /* 0x000fe200078ec0ff */
[C---:B--2---:R-:W-:Y:S01]  /*c8e0*/  IMAD.U32 R7, R23.reuse, 0x10000, RZ ;  /* 0x0001000017077824 */ /* 0x044fe200078e00ff */
[----:B------:R-:W-:Y:S02]  /*c8f0*/  LOP3.LUT R6, R22, 0xffff0000, RZ, 0xc0, !PT ;  /* 0xffff000016067812 */ /* 0x000fe400078ec0ff */
[----:B------:R-:W-:Y:S01]  /*c900*/  LOP3.LUT R23, R23, 0xffff0000, RZ, 0xc0, !PT ;  /* 0xffff000017177812 */ /* 0x000fe200078ec0ff */
[C---:B----4-:R-:W-:Y:S01]  /*c910*/  IMAD.U32 R24, R45.reuse, 0x10000, RZ ;  /* 0x000100002d187824 */ /* 0x050fe200078e00ff */
[----:B------:R-:W-:Y:S01]  /*c920*/  LOP3.LUT R25, R45, 0xffff0000, RZ, 0xc0, !PT ;  /* 0xffff00002d197812 */ /* 0x000fe200078ec0ff */
[----:B------:R-:W-:Y:S01]  /*c930*/  IMAD.U32 R22, R46, 0x10000, RZ ;  /* 0x000100002e167824 */ /* 0x000fe200078e00ff */
[----:B------:R-:W-:Y:S01]  /*c940*/  SHF.L.U32 R29, R44, 0x10, RZ ;  /* 0x000000102c1d7819 */ /* 0x000fe200000006ff */
        /* <DEDUP_REMOVED lines=9> */
[----:B------:R-:W-:Y:S01]  /*c9e0*/  FMUL.FTZ R4, R4, R25 ;  /* 0x0000001904047220 */ /* 0x000fe20000410000 */
[----:B------:R-:W-:Y:S01]  /*c9f0*/  FMUL.FTZ R0, R0, R29 ;  /* 0x0000001d00007220 */ /* 0x000fe20000410000 */
[----:B------:R-:W-:Y:S01]  /*ca00*/  LOP3.LUT R25, R40, 0xffff0000, RZ, 0xc0, !PT ;  /* 0xffff000028197812 */ /* 0x000fe200078ec0ff */
[----:B------:R-:W-:Y:S01]  /*ca10*/  FMUL.FTZ R2, R2, R27 ;  /* 0x0000001b02027220 */ /* 0x000fe20000410000 */
[C---:B------:R-:W-:Y:S01]  /*ca20*/  SHF.L.U32 R27, R41.reuse, 0x10, RZ ;  /* 0x00000010291b7819 */ /* 0x040fe200000006ff */
[----:B------:R-:W-:Y:S01]  /*ca30*/  @!P1 FADD.FTZ R22, -R22, -RZ ;  /* 0x800000ff16169221 */ /* 0x000fe20000010100 */
[----:B------:R-:W-:Y:S01]  /*ca40*/  LOP3.LUT R28, R41, 0xffff0000, RZ, 0xc0, !PT ;  /* 0xffff0000291c7812 */ /* 0x000fe200078ec0ff */
[----:B------:R-:W-:Y:S02]  /*ca50*/  IMAD.U32 R24, R40, 0x10000, RZ ;  /* 0x0001000028187824 */ /* 0x000fe400078e00ff */
[----:B------:R-:W-:Y:S01]  /*ca60*/  @!P1 FADD.FTZ R21, -R21, -RZ ;  /* 0x800000ff15159221 */ /* 0x000fe20000010100 */
[----:B------:R-:W-:Y:S01]  /*ca70*/  @!P1 FADD.FTZ R20, -R20, -RZ ;  /* 0x800000ff14149221 */ /* 0x000fe20000010100 */
        /* <DEDUP_REMOVED lines=21> */
.L_x_1017:
[----:B------:R-:W-:Y:S05]  /*cbd0*/  BSYNC B0 ;  /* 0x0000000000007941 */ /* 0x000fea0003800000 */
.L_x_1016:
[----:B-----5:R3:W-:Y:S02]  /*cbe0*/  ST.E.128 desc[UR6][R48.64], R36 ;  /* 0x0000002430007985 */ /* 0x0207e4000c101d06 */
.L_x_1015:
[----:B------:R-:W-:Y:S05]  /*cbf0*/  BSYNC B1 ;  /* 0x0000000000017941 */ /* 0x000fea0003800000 */
.L_x_1014:
[----:B------:R-:W-:Y:S11]  /*cc00*/  ISETP.GE.AND P0, PT, R9, R135, PT ;  /* 0x000000870900720c */ /* 0x000ff60003f06270 */
[----:B------:R-:W-:Y:S02]  /*cc10*/  @!UPT UIADD3 URZ, URZ, URZ, URZ ;  /* 0x0000003f3f3ff290 */ /* 0x000fe4000fffe03f */
[----:B------:R-:W-:Y:S05]  /*cc20*/  @P0 BRA `(.L_x_1013) ;  /* 0x0000000400700947 */ /* 0x000fea0003800000 */
[----:B------:R-:W-:Y:S01]  /*cc30*/  LEA R2, P0, R123, R136, 0x1 ;  /* 0x000000887b027211 */ /* 0x000fe200078008ff */
[----:B------:R-:W-:Y:S01]  /*cc40*/  BSSY B0, `(.L_x_1018) ;  /* 0x0000059000007945 */ /* 0x000fe20003800000 */
[----:B------:R-:W-:Y:S02]  /*cc50*/  ISETP.GE.AND P1, PT, R9, R17, PT ;  /* 0x000000110900720c */ /* 0x000fe40003f26270 */
[----:B------:R-:W-:Y:S02]  /*cc60*/  LEA.HI.X R3, R123, R137, R120, 0x1, P0 ;  /* 0x000000897b037211 */ /* 0x000fe400000f0c78 */
[C---:B---3--:R-:W-:Y:S03]  /*cc70*/  LEA R38, P0, R206.reuse, R142, 0x1 ;  /* 0x0000008ece267211 */ /* 0x048fe600078008ff */
[----:B------:R3:W5:Y:S01]  /*cc80*/  LD.E.128 R20, desc[UR6][R2.64] ;  /* 0x0000000602147980 */ /* 0x000762000c101d00 */
[----:B------:R-:W-:Y:S05]  /*cc90*/  LEA.HI.X R39, R206, R143, R93, 0x1, P0 ;  /* 0x0000008fce277211 */ /* 0x000fea00000f0c5d */
[----:B------:R-:W-:Y:S05]  /*cca0*/  @P1 BRA `(.L_x_1019) ;  /* 0x0000000400481947 */ /* 0x000fea0003800000 */
[----:B------:R-:W-:Y:S01]  /*ccb0*/  LEA.HI R0, R17, R17, RZ, 0x1 ;  /* 0x0000001111007211 */ /* 0x000fe200078f08ff */
[----:B------:R-:W-:Y:S01]  /*ccc0*/  IMAD.MOV.U32 R5, RZ, RZ, RZ ;  /* 0x000000ffff057224 */ /* 0x000fe200078e00ff */
[----:B-----5:R-:W-:Y:S01]  /*ccd0*/  LOP3.LUT R31, R20, 0xffff0000, RZ, 0xc0, !PT ;  /* 0xffff0000141f7812 */ /* 0x020fe200078ec0ff */
[----:B------:R-:W-:Y:S01]  /*cce0*/  IMAD.MOV.U32 R29, RZ, RZ, RZ ;  /* 0x000000ffff1d7224 */ /* 0x000fe200078e00ff */
        /* <DEDUP_REMOVED lines=9> */
[C---:B------:R-:W-:Y:S01]  /*cd80*/  @P1 IADD3 R4, -R0.reuse, RZ, RZ ;  /* 0x000000ff00041210 */ /* 0x040fe20007ffe1ff */
[----:B------:R-:W-:Y:S01]  /*cd90*/  @P1 IMAD.MOV R5, RZ, RZ, -R0 ;  /* 0x000000ffff051224 */ /* 0x000fe200078e0a00 */
[----:B------:R-:W-:Y:S02]  /*cda0*/  @P1 IADD3 R29, -R0, RZ, RZ ;  /* 0x000000ff001d1210 */ /* 0x000fe40007ffe1ff */
[----:B---3--:R-:W-:Y:S02]  /*cdb0*/  LEA R2, P0, R4, R2, 0x1 ;  /* 0x0000000204027211 */ /* 0x008fe400078008ff */
[----:B------:R-:W-:Y:S02]  /*cdc0*/  IADD3 R25, P2, R162, R5, RZ ;  /* 0x00000005a2197210 */ /* 0x000fe40007f5e0ff */
[----:B------:R-:W-:Y:S02]  /*cdd0*/  LEA.HI.X.SX32 R3, R4, R3, 0x1, P0 ;  /* 0x0000000304037211 */ /* 0x000fe400000f0eff */
[----:B------:R-:W-:Y:S02]  /*cde0*/  LEA.HI.X.SX32 R8, R5, R146, 0x1, P2 ;  /* 0x0000009205087211 */ /* 0x000fe400010f0eff */
[C---:B------:R-:W-:Y:S01]  /*cdf0*/  LEA R44, P0, R25.reuse, R138, 0x1 ;  /* 0x0000008a192c7211 */ /* 0x040fe200078008ff */
[----:B--2---:R-:W2:Y:S03]  /*ce00*/  LD.E.128 R4, desc[UR6][R2.64] ;  /* 0x0000000602047980 */ /* 0x004ea6000c101d00 */
[----:B------:R-:W-:Y:S02]  /*ce10*/  LEA.HI.X R45, R25, R139, R8, 0x1, P0 ;  /* 0x0000008b192d7211 */ /* 0x000fe400000f0c08 */
[----:B------:R-:W-:Y:S04]  /*ce20*/  IADD3 R27, P0, R162, R29, RZ ;  /* 0x0000001da21b7210 */ /* 0x000fe80007f1e0ff */
[----:B------:R-:W-:Y:S01]  /*ce30*/  LEA.HI.X.SX32 R0, R29, R146, 0x1, P0 ;  /* 0x000000921d007211 */ /* 0x000fe200000f0eff */
[----:B------:R-:W3:Y:S01]  /*ce40*/  LD.E.128 R44, desc[UR6][R44.64] ;  /* 0x000000062c2c7980 */ /* 0x000ee2000c101d00 */
[C---:B------:R-:W-:Y:S01]  /*ce50*/  LEA R24, P0, R27.reuse, R140, 0x1 ;  /* 0x0000008c1b187211 */ /* 0x040fe200078008ff */
[----:B------:R-:W-:Y:S03]  /*ce60*/  IMAD.U32 R29, R20, 0x10000, RZ ;  /* 0x00010000141d7824 */ /* 0x000fe600078e00ff */
[----:B------:R-:W-:Y:S05]  /*ce70*/  LEA.HI.X R25, R27, R141, R0, 0x1, P0 ;  /* 0x0000008d1b197211 */ /* 0x000fea00000f0c00 */
[----:B------:R1:W4:Y:S01]  /*ce80*/  LD.E.128 R40, desc[UR6][R24.64] ;  /* 0x0000000618287980 */ /* 0x000322000c101d00 */
[C---:B--2---:R-:W-:Y:S01]  /*ce90*/  LOP3.LUT R20, R7.reuse, 0xffff0000, RZ, 0xc0, !PT ;  /* 0xffff000007147812 */ /* 0x044fe200078ec0ff */
[----:B------:R-:W-:Y:S01]  /*cea0*/  IMAD.U32 R8, R7, 0x10000, RZ ;  /* 0x0001000007087824 */ /* 0x000fe200078e00ff */
[C---:B------:R-:W-:Y:S01]  /*ceb0*/  LOP3.LUT R2, R4.reuse, 0xffff0000, RZ, 0xc0, !PT ;  /* 0xffff000004027812 */ /* 0x040fe200078ec0ff */
[----:B------:R-:W-:Y:S01]  /*cec0*/  IMAD.U32 R0, R4, 0x10000, RZ ;  /* 0x0001000004007824 */ /* 0x000fe200078e00ff */
[C---:B------:R-:W-:Y:S02]  /*ced0*/  SHF.L.U32 R3, R5.reuse, 0x10, RZ ;  /* 0x0000001005037819 */ /* 0x040fe400000006ff */
[----:B------:R-:W-:Y:S01]  /*cee0*/  LOP3.LUT R4, R5, 0xffff0000, RZ, 0xc0, !PT ;  /* 0xffff000005047812 */ /* 0x000fe200078ec0ff */
[C---:B------:R-:W-:Y:S01]  /*cef0*/  IMAD.U32 R5, R6.reuse, 0x10000, RZ ;  /* 0x0001000006057824 */ /* 0x040fe200078e00ff */
[----:B------:R-:W-:Y:S02]  /*cf00*/  LOP3.LUT R6, R6, 0xffff0000, RZ, 0xc0, !PT ;  /* 0xffff000006067812 */ /* 0x000fe400078ec0ff */
[----:B---3--:R-:W-:Y:S01]  /*cf10*/  SHF.L.U32 R7, R47, 0x10, RZ ;  /* 0x000000102f077819 */ /* 0x008fe200000006ff */
[C---:B------:R-:W-:Y:S01]  /*cf20*/  IMAD.U32 R22, R46.reuse, 0x10000, RZ ;  /* 0x000100002e167824 */ /* 0x040fe200078e00ff */
[----:B------:R-:W-:Y:S01]  /*cf30*/  LOP3.LUT R21, R46, 0xffff0000, RZ, 0xc0, !PT ;  /* 0xffff00002e157812 */ /* 0x000fe200078ec0ff */
[----:B-1----:R-:W-:Y:S01]  /*cf40*/  IMAD.U32 R24, R45, 0x10000, RZ ;  /* 0x000100002d187824 */ /* 0x002fe200078e00ff */
[----:B------:R-:W-:Y:S01]  /*cf50*/  LOP3.LUT R17, R47, 0xffff0000, RZ, 0xc0, !PT ;  /* 0xffff00002f117812 */ /* 0x000fe200078ec0ff */
[----:B------:R-:W-:Y:S01]  /*cf60*/  @!P1 FADD.FTZ R7, -R7, -RZ ;  /* 0x800000ff07079221 */ /* 0x000fe20000010100 */
[C---:B------:R-:W-:Y:S01]  /*cf70*/  SHF.L.U32 R27, R44.reuse, 0x10, RZ ;  /* 0x000000102c1b7819 */ /* 0x040fe200000006ff */
[----:B------:R-:W-:Y:S01]  /*cf80*/  @!P1 FADD.FTZ R21, -R21, -RZ ;  /* 0x800000ff15159221 */ /* 0x000fe20000010100 */
[----:B------:R-:W-:Y:S01]  /*cf90*/  LOP3.LUT R25, R44, 0xffff0000, RZ, 0xc0, !PT ;  /* 0xffff00002c197812 */ /* 0x000fe200078ec0ff */
[----:B------:R-:W-:Y:S01]  /*cfa0*/  @!P1 FADD.FTZ R17, -R17, -RZ ;  /* 0x800000ff11119221 */ /* 0x000fe20000010100 */
[----:B------:R-:W-:Y:S01]  /*cfb0*/  LOP3.LUT R23, R45, 0xffff0000, RZ, 0xc0, !PT ;  /* 0xffff00002d177812 */ /* 0x000fe200078ec0ff */
[----:B------:R-:W-:Y:S01]  /*cfc0*/  @!P1 FADD.FTZ R27, -R27, -RZ ;  /* 0x800000ff1b1b9221 */ /* 0x000fe20000010100 */
[----:B------:R-:W-:Y:S01]  /*cfd0*/  @!P1 FADD.FTZ R22, -R22, -RZ ;  /* 0x800000ff16169221 */ /* 0x000fe20000010100 */
[----:B----4-:R-:W-:Y:S01]  /*cfe0*/  LOP3.LUT R32, R43, 0xffff0000, RZ, 0xc0, !PT ;  /* 0xffff00002b207812 */ /* 0x010fe200078ec0ff */
[----:B------:R-:W-:Y:S01]  /*cff0*/  @!P1 FADD.FTZ R25, -R25, -RZ ;  /* 0x800000ff19199221 */ /* 0x000fe20000010100 */
[----:B------:R-:W-:Y:S01]  /*d000*/  @!P1 FADD.FTZ R23, -R23, -RZ ;  /* 0x800000ff17179221 */ /* 0x000fe20000010100 */
[----:B------:R-:W-:Y:S01]  /*d010*/  @!P1 FADD.FTZ R24, -R24, -RZ ;  /* 0x800000ff18189221 */ /* 0x000fe20000010100 */
[----:B------:R-:W-:Y:S01]  /*d020*/  FMUL.FTZ R7, R8, R7 ;  /* 0x0000000708077220 */ /* 0x000fe20000410000 */
[----:B------:R-:W-:Y:S01]  /*d030*/  FMUL.FTZ R6, R6, R21 ;  /* 0x0000001506067220 */ /* 0x000fe20000410000 */
[----:B------:R-:W-:Y:S01]  /*d040*/  LOP3.LUT R21, R40, 0xffff0000, RZ, 0xc0, !PT ;  /* 0xffff000028157812 */ /* 0x000fe200078ec0ff */
[----:B------:R-:W-:Y:S01]  /*d050*/  FMUL.FTZ R8, R20, R17 ;  /* 0x0000001114087220 */ /* 0x000fe20000410000 */
[----:B------:R-:W-:Y:S01]  /*d060*/  FMUL.FTZ R0, R0, R27 ;  /* 0x0000001b00007220 */ /* 0x000fe20000410000 */
[----:B------:R-:W-:Y:S01]  /*d070*/  SHF.L.U32 R27, R43, 0x10, RZ ;  /* 0x000000102b1b7819 */ /* 0x000fe200000006ff */
[----:B------:R-:W-:Y:S01]  /*d080*/  FMUL.FTZ R5, R5, R22 ;  /* 0x0000001605057220 */ /* 0x000fe20000410000 */
[C---:B------:R-:W-:Y:S01]  /*d090*/  SHF.L.U32 R22, R41.reuse, 0x10, RZ ;  /* 0x0000001029167819 */ /* 0x040fe200000006ff */
[----:B------:R-:W-:Y:S02]  /*d0a0*/  IMAD.U32 R20, R40, 0x10000, RZ ;  /* 0x0001000028147824 */ /* 0x000fe400078e00ff */
[----:B------:R-:W-:Y:S01]  /*d0b0*/  FMUL.FTZ R2, R2, R25 ;  /* 0x0000001902027220 */ /* 0x000fe20000410000 */
[----:B------:R-:W-:Y:S01]  /*d0c0*/  LOP3.LUT R25, R42, 0xffff0000, RZ, 0xc0, !PT ;  /* 0xffff00002a197812 */ /* 0x000fe200078ec0ff */
[----:B------:R-:W-:Y:S01]  /*d0d0*/  FMUL.FTZ R4, R4, R23 ;  /* 0x0000001704047220 */ /* 0x000fe20000410000 */
[----:B------:R-:W-:Y:S01]  /*d0e0*/  LOP3.LUT R23, R41, 0xffff0000, RZ, 0xc0, !PT ;  /* 0xffff000029177812 */ /* 0x000fe200078ec0ff */
[----:B------:R-:W-:Y:S01]  /*d0f0*/  FMUL.FTZ R3, R3, R24 ;  /* 0x0000001803037220 */ /* 0x000fe20000410000 */
[----:B------:R-:W-:Y:S02]  /*d100*/  IMAD.U32 R24, R42, 0x10000, RZ ;  /* 0x000100002a187824 */ /* 0x000fe400078e00ff */
[----:B------:R-:W-:Y:S01]  /*d110*/  FFMA.FTZ R0, R29, R20, R0 ;  /* 0x000000141d007223 */ /* 0x000fe20000010000 */
[----:B------:R-:W-:Y:S01]  /*d120*/  FFMA.FTZ R2, R31, R21, R2 ;  /* 0x000000151f027223 */ /* 0x000fe20000010002 */
[----:B------:R-:W-:Y:S01]  /*d130*/  FFMA.FTZ R3, R26, R22, R3 ;  /* 0x000000161a037223 */ /* 0x000fe20000010003 */
        /* <DEDUP_REMOVED lines=9> */
.L_x_1019:
[----:B------:R-:W-:Y:S05]  /*d1d0*/  BSYNC B0 ;  /* 0x0000000000007941 */ /* 0x000fea0003800000 */
.L_x_1018:
[----:B-----5:R1:W-:Y:S02]  /*d1e0*/  ST.E.128 desc[UR6][R38.64], R20 ;  /* 0x0000001426007985 */ /* 0x0203e4000c101d06 */
.L_x_1013:
[----:B------:R-:W-:Y:S05]  /*d1f0*/  BSYNC B2 ;  /* 0x0000000000027941 */ /* 0x000fea0003800000 */
.L_x_1012:
[----:B---3--:R-:W3:Y:S02]  /*d200*/  LD.E R3, desc[UR6][R10.64+0xd0] ;  /* 0x0000d0060a037980 */ /* 0x008ee4000c101900 */
[----:B---3--:R-:W-:Y:S05]  /*d210*/  IMAD.U32 R3, R3, -0x40, RZ ;  /* 0xffffffc003037824 */ /* 0x008fea00078e00ff */
[C---:B------:R-:W-:Y:S02]  /*d220*/  LEA R140, P1, R3.reuse, R140, 0x1 ;  /* 0x0000008c038c7211 */ /* 0x040fe400078208ff */
[C---:B------:R-:W-:Y:S02]  /*d230*/  LEA R138, P0, R3.reuse, R138, 0x1 ;  /* 0x0000008a038a7211 */ /* 0x040fe400078008ff */
[C---:B------:R-:W-:Y:S02]  /*d240*/  LEA.HI.X.SX32 R141, R3.reuse, R141, 0x1, P1 ;  /* 0x0000008d038d7211 */ /* 0x040fe400008f0eff */
[----:B------:R-:W-:Y:S01]  /*d250*/  LEA.HI.X.SX32 R139, R3, R139, 0x1, P0 ;  /* 0x0000008b038b7211 */ /* 0x000fe200000f0eff */
[----:B------:R-:W-:Y:S05]  /*d260*/  BRA `(.L_x_955) ;  /* 0x0000000800807947 */ /* 0x000fea0003800000 */
.L_x_921:
[-C--:B------:R-:W-:Y:S01]  /*d270*/  ISETP.GE.AND P0, PT, R84, R243.reuse, PT ;  /* 0x000000f35400720c */ /* 0x080fe20003f06270 */
[----:B------:R-:W-:Y:S01]  /*d280*/  BSSY B0, `(.L_x_1020) ;  /* 0x0000011000007945 */ /* 0x000fe20003800000 */
[-C--:B------:R-:W-:Y:S02]  /*d290*/  ISETP.GE.AND P5, PT, R83, R243.reuse, PT ;  /* 0x000000f35300720c */ /* 0x080fe40003fa6270 */
[-C--:B------:R-:W-:Y:S02]  /*d2a0*/  ISETP.GE.AND P4, PT, R82, R243.reuse, PT ;  /* 0x000000f35200720c */ /* 0x080fe40003f86270 */
[-C--:B------:R-:W-:Y:S02]  /*d2b0*/  ISETP.GE.AND P3, PT, R178, R243.reuse, PT ;  /* 0x000000f3b200720c */ /* 0x080fe40003f66270 */
[-C--:B------:R-:W-:Y:S02]  /*d2c0*/  ISETP.GE.AND P2, PT, R177, R243.reuse, PT ;  /* 0x000000f3b100720c */ /* 0x080fe40003f46270 */
[----:B------:R-:W-:Y:S02]  /*d2d0*/  ISETP.GE.AND P1, PT, R176, R243, PT ;  /* 0x000000f3b000720c */ /* 0x000fe40003f26270 */
[----:B------:R-:W-:Y:S01]  /*d2e0*/  ISETP.GE.AND P0, PT, R84, R229, !P0 ;  /* 0x000000e55400720c */ /* 0x000fe20004706270 */
[----:B------:R-:W-:Y:S01]  /*d2f0*/  @!UPT UIADD3 URZ, URZ, URZ, URZ ;  /* 0x0000003f3f3ff290 */ /* 0x000fe2000fffe03f */
[----:B------:R-:W-:Y:S11]  /*d300*/  @!P6 BRA `(.L_x_1021) ;  /* 0x000000000020e947 */ /* 0x000ff60003800000 */
[----:B------:R-:W-:Y:S11]  /*d310*/  ISETP.NE.AND P6, PT, R180, RZ, PT ;  /* 0x000000ffb400720c */ /* 0x000ff60003fc5270 */
[----:B------:R-:W-:Y:S02]  /*d320*/  @!UPT UIADD3 URZ, URZ, URZ, URZ ;  /* 0x0000003f3f3ff290 */ /* 0x000fe4000fffe03f */
[----:B------:R-:W2:Y:S04]  /*d330*/  @P6 LD.E.128 R20, desc[UR6][R136.64] ;  /* 0x0000000688146980 */ /* 0x000ea8000c101d00 */
[----:B--2---:R1:W-:Y:S01]  /*d340*/  @P6 ST.E.128 desc[UR6][R142.64], R20 ;  /* 0x000000148e006985 */ /* 0x0043e2000c101d06 */
[----:B------:R-:W-:Y:S11]  /*d350*/  ISETP.NE.AND P6, PT, R179, RZ, PT ;  /* 0x000000ffb300720c */ /* 0x000ff60003fc5270 */
[----:B------:R-:W-:Y:S02]  /*d360*/  @!UPT UIADD3 URZ, URZ, URZ, URZ ;  /* 0x0000003f3f3ff290 */ /* 0x000fe4000fffe03f */
[----:B------:R-:W2:Y:S04]  /*d370*/  @P6 LD.E.128 R4, desc[UR6][R136.64+0x80] ;  /* 0x0000800688046980 */ /* 0x000ea8000c101d00 */
[----:B--2---:R1:W-:Y:S02]  /*d380*/  @P6 ST.E.128 desc[UR6][R142.64+0x80], R4 ;  /* 0x000080048e006985 */ /* 0x0043e4000c101d06 */
.L_x_1021:
[----:B------:R-:W-:Y:S05]  /*d390*/  BSYNC B0 ;  /* 0x0000000000007941 */ /* 0x000fea0003800000 */
.L_x_1020:
[----:B------:R-:W-:Y:S04]  /*d3a0*/  BSSY B0, `(.L_x_1022) ;  /* 0x0000014000007945 */ /* 0x000fe80003800000 */
[----:B------:R-:W-:Y:S05]  /*d3b0*/  @!P0 BRA `(.L_x_1023) ;  /* 0x0000000000488947 */ /* 0x000fea0003800000 */
[----:B------:R-:W-:Y:S11]  /*d3c0*/  ISETP.NE.AND P6, PT, R180, RZ, PT ;  /* 0x000000ffb400720c */ /* 0x000ff60003fc5270 */
[----:B------:R-:W-:Y:S02]  /*d3d0*/  @!UPT UIADD3 URZ, URZ, URZ, URZ ;  /* 0x0000003f3f3ff290 */ /* 0x000fe4000fffe03f */
[C---:B------:R-:W-:Y:S04]  /*d3e0*/  @P6 LEA R28, P0, R105.reuse, R136, 0x1 ;  /* 0x00000088691c6211 */ /* 0x040fe800078008ff */
[----:B------:R-:W-:Y:S02]  /*d3f0*/  @P6 LEA.HI.X R29, R105, R137, R102, 0x1, P0 ;  /* 0x00000089691d6211 */ /* 0x000fe400000f0c66 */
[C---:B------:R-:W-:Y:S04]  /*d400*/  @P6 LEA R24, P0, R233.reuse, R142, 0x1 ;  /* 0x0000008ee9186211 */ /* 0x040fe800078008ff */
[----:B------:R-:W-:Y:S02]  /*d410*/  @P6 LEA.HI.X R25, R233, R143, R234, 0x1, P0 ;  /* 0x0000008fe9196211 */ /* 0x000fe400000f0cea */
[----:B------:R-:W-:Y:S11]  /*d420*/  ISETP.NE.AND P6, PT, R179, RZ, PT ;  /* 0x000000ffb300720c */ /* 0x000ff60003fc5270 */
[----:B------:R-:W-:Y:S02]  /*d430*/  @!UPT UIADD3 URZ, URZ, URZ, URZ ;  /* 0x0000003f3f3ff290 */ /* 0x000fe4000fffe03f */
[C---:B------:R-:W-:Y:S04]  /*d440*/  @P6 LEA R2, P0, R104.reuse, R136, 0x1 ;  /* 0x0000008868026211 */ /* 0x040fe800078008ff */
[----:B------:R-:W-:Y:S02]  /*d450*/  @P6 LEA.HI.X R3, R104, R137, R107, 0x1, P0 ;  /* 0x0000008968036211 */ /* 0x000fe400000f0c6b */
[----:B------:R-:W-:Y:S11]  /*d460*/  ISETP.NE.AND P0, PT, R180, RZ, PT ;  /* 0x000000ffb400720c */ /* 0x000ff60003f05270 */
[----:B------:R-:W-:Y:S02]  /*d470*/  @!UPT UIADD3 URZ, URZ, URZ, URZ ;  /* 0x0000003f3f3ff290 */ /* 0x000fe4000fffe03f */
[----:B-1----:R-:W2:Y:S04]  /*d480*/  @P0 LD.E.128 R20, desc[UR6][R28.64] ;  /* 0x000000061c140980 */ /* 0x002ea8000c101d00 */
[----:B--2---:R2:W-:Y:S01]  /*d490*/  @P0 ST.E.128 desc[UR6][R24.64], R20 ;  /* 0x0000001418000985 */ /* 0x0045e2000c101d06 */
[C---:B------:R-:W-:Y:S03]  /*d4a0*/  @P6 LEA R26, P0, R98.reuse, R142, 0x1 ;  /* 0x0000008e621a6211 */ /* 0x040fe600078008ff */
[----:B------:R-:W3:Y:S01]  /*d4b0*/  @P6 LD.E.128 R4, desc[UR6][R2.64] ;  /* 0x0000000602046980 */ /* 0x000ee2000c101d00 */
[----:B------:R-:W-:Y:S05]  /*d4c0*/  @P6 LEA.HI.X R27, R98, R143, R99, 0x1, P0 ;  /* 0x0000008f621b6211 */ /* 0x000fea00000f0c63 */
[----:B---3--:R2:W-:Y:S04]  /*d4d0*/  @P6 ST.E.128 desc[UR6][R26.64], R4 ;  /* 0x000000041a006985 */ /* 0x0085e8000c101d06 */
.L_x_1023:
[----:B------:R-:W-:Y:S05]  /*d4e0*/  BSYNC B0 ;  /* 0x0000000000007941 */ /* 0x000fea0003800000 */
.L_x_1022:
[----:B------:R-:W-:Y:S01]  /*d4f0*/  ISETP.GE.AND P5, PT, R83, R229, !P5 ;  /* 0x000000e55300720c */ /* 0x000fe20006fa6270 */
[----:B------:R-:W-:Y:S01]  /*d500*/  BSSY B0, `(.L_x_1024) ;  /* 0x000001b000007945 */ /* 0x000fe20003800000 */
[----:B------:R-:W-:Y:S02]  /*d510*/  ISETP.GE.AND P0, PT, R174, R243, PT ;  /* 0x000000f3ae00720c */ /* 0x000fe40003f06270 */
[-C--:B------:R-:W-:Y:S02]  /*d520*/  ISETP.GE.AND P4, PT, R82, R229.reuse, !P4 ;  /* 0x000000e55200720c */ /* 0x080fe40006786270 */
[-C--:B------:R-:W-:Y:S02]  /*d530*/  ISETP.GE.AND P3, PT, R178, R229.reuse, !P3 ;  /* 0x000000e5b200720c */ /* 0x080fe40005f66270 */
[-C--:B------:R-:W-:Y:S02]  /*d540*/  ISETP.GE.AND P2, PT, R177, R229.reuse, !P2 ;  /* 0x000000e5b100720c */ /* 0x080fe40005746270 */
[-C--:B------:R-:W-:Y:S02]  /*d550*/  ISETP.GE.AND P1, PT, R176, R229.reuse, !P1 ;  /* 0x000000e5b000720c */ /* 0x080fe40004f26270 */
[----:B------:R-:W-:Y:S01]  /*d560*/  ISETP.GE.AND P0, PT, R174, R229, !P0 ;  /* 0x000000e5ae00720c */ /* 0x000fe20004706270 */
[----:B------:R-:W-:Y:S01]  /*d570*/  @!UPT UIADD3 URZ, URZ, URZ, URZ ;  /* 0x0000003f3f3ff290 */ /* 0x000fe2000fffe03f */
[----:B------:R-:W-:Y:S11]  /*d580*/  @!P5 BRA `(.L_x_1025) ;  /* 0x000000000048d947 */ /* 0x000ff60003800000 */
[----:B------:R-:W-:Y:S11]  /*d590*/  ISETP.NE.AND P6, PT, R180, RZ, PT ;  /* 0x000000ffb400720c */ /* 0x000ff60003fc5270 */
[----:B------:R-:W-:Y:S02]  /*d5a0*/  @!UPT UIADD3 URZ, URZ, URZ, URZ ;  /* 0x0000003f3f3ff290 */ /* 0x000fe4000fffe03f */
[C---:B------:R-:W-:Y:S04]  /*d5b0*/  @P6 LEA R28, P5, R113.reuse, R136, 0x1 ;  /* 0x00000088711c6211 */ /* 0x040fe800078a08ff */
[----:B------:R-:W-:Y:S02]  /*d5c0*/  @P6 LEA.HI.X R29, R113, R137, R110, 0x1, P5 ;  /* 0x00000089711d6211 */ /* 0x000fe400028f0c6e */
[C---:B--2---:R-:W-:Y:S04]  /*d5d0*/  @P6 LEA R24, P5, R100.reuse, R142, 0x1 ;  /* 0x0000008e64186211 */ /* 0x044fe800078a08ff */
        /* <DEDUP_REMOVED lines=10> */
[----:B------:R-:W2:Y:S01]  /*d680*/  @P6 LD.E.128 R4, desc[UR6][R2.64] ;  /* 0x0000000602046980 */ /* 0x000ea2000c101d00 */
[----:B------:R-:W-:Y:S05]  /*d690*/  @P6 LEA.HI.X R27, R224, R143, R225, 0x1, P5 ;  /* 0x0000008fe01b6211 */ /* 0x000fea00028f0ce1 */
[----:B--2---:R3:W-:Y:S04]  /*d6a0*/  @P6 ST.E.128 desc[UR6][R26.64], R4 ;  /* 0x000000041a006985 */ /* 0x0047e8000c101d06 */
.L_x_1025:
[----:B------:R-:W-:Y:S05]  /*d6b0*/  BSYNC B0 ;  /* 0x0000000000007941 */ /* 0x000fea0003800000 */
.L_x_1024:
[----:B------:R-:W-:Y:S04]  /*d6c0*/  BSSY B0, `(.L_x_1026) ;  /* 0x0000012000007945 */ /* 0x000fe80003800000 */
[----:B------:R-:W-:Y:S05]  /*d6d0*/  @!P4 BRA `(.L_x_1027) ;  /* 0x000000000040c947 */ /* 0x000fea0003800000 */
[----:B------:R-:W-:Y:S02]  /*d6e0*/  ISETP.NE.AND P6, PT, R180, RZ, PT ;  /* 0x000000ffb400720c */ /* 0x000fe40003fc5270 */
[----:B------:R-:W-:Y:S11]  /*d6f0*/  ISETP.NE.AND P5, PT, R179, RZ, PT ;  /* 0x000000ffb300720c */ /* 0x000ff60003fa5270 */
[----:B------:R-:W-:Y:S04]  /*d700*/  @P6 IMAD.WIDE.U32 R2, R226, 0x60, R136 ;  /* 0x00000060e2026825 */ /* 0x000fe800078e0088 */
[----:B------:R-:W-:Y:S02]  /*d710*/  @P6 IMAD R0, R227, 0x60, RZ ;  /* 0x00000060e3006824 */ /* 0x000fe400078e02ff */
[----:B--23--:R-:W-:Y:S04]  /*d720*/  @P6 IMAD.WIDE.U32 R24, R66, 0x60, R142 ;  /* 0x0000006042186825 */ /* 0x00cfe800078e008e */
[----:B------:R-:W-:Y:S02]  /*d730*/  @P6 IMAD.IADD R3, R3, 0x1, R0 ;  /* 0x0000000103036824 */ /* 0x000fe400078e0200 */
[----:B------:R-:W-:Y:S03]  /*d740*/  @P6 IMAD R0, R67, 0x60, RZ ;  /* 0x0000006043006824 */ /* 0x000fe600078e02ff */
[----:B-1----:R1:W2:Y:S01]  /*d750*/  @P6 LD.E.128 R20, desc[UR6][R2.64] ;  /* 0x0000000602146980 */ /* 0x0022a2000c101d00 */
[----:B------:R-:W-:Y:S01]  /*d760*/  @P6 IMAD.IADD R25, R25, 0x1, R0 ;  /* 0x0000000119196824 */ /* 0x000fe200078e0200 */
[C---:B-1----:R-:W-:Y:S04]  /*d770*/  @P5 LEA R2, P4, R112.reuse, R136, 0x1 ;  /* 0x0000008870025211 */ /* 0x042fe800078808ff */
[----:B------:R-:W-:Y:S02]  /*d780*/  @P5 LEA.HI.X R3, R112, R137, R115, 0x1, P4 ;  /* 0x0000008970035211 */ /* 0x000fe400020f0c73 */
[C---:B------:R-:W-:Y:S04]  /*d790*/  @P5 LEA R26, P4, R222.reuse, R142, 0x1 ;  /* 0x0000008ede1a5211 */ /* 0x040fe800078808ff */
[----:B------:R-:W-:Y:S01]  /*d7a0*/  @P5 LEA.HI.X R27, R222, R143, R223, 0x1, P4 ;  /* 0x0000008fde1b5211 */ /* 0x000fe200020f0cdf */
[----:B--2---:R4:W-:Y:S04]  /*d7b0*/  @P6 ST.E.128 desc[UR6][R24.64], R20 ;  /* 0x0000001418006985 */ /* 0x0049e8000c101d06 */
[----:B------:R-:W2:Y:S04]  /*d7c0*/  @P5 LD.E.128 R4, desc[UR6][R2.64] ;  /* 0x0000000602045980 */ /* 0x000ea8000c101d00 */
[----:B--2---:R4:W-:Y:S02]  /*d7d0*/  @P5 ST.E.128 desc[UR6][R26.64], R4 ;  /* 0x000000041a005985 */ /* 0x0049e4000c101d06 */
.L_x_1027:
[----:B------:R-:W-:Y:S05]  /*d7e0*/  BSYNC B0 ;  /* 0x0000000000007941 */ /* 0x000fea0003800000 */
.L_x_1026:
[----:B------:R-:W-:Y:S04]  /*d7f0*/  BSSY B0, `(.L_x_1028) ;  /* 0x0000010000007945 */ /* 0x000fe80003800000 */
[----:B------:R-:W-:Y:S05]  /*d800*/  @!P3 BRA `(.L_x_1029) ;  /* 0x000000000038b947 */ /* 0x000fea0003800000 */
[----:B------:R-:W-:Y:S02]  /*d810*/  ISETP.NE.AND P6, PT, R180, RZ, PT ;  /* 0x000000ffb400720c */ /* 0x000fe40003fc5270 */
[----:B------:R-:W-:Y:S11]  /*d820*/  ISETP.NE.AND P4, PT, R179, RZ, PT ;  /* 0x000000ffb300720c */ /* 0x000ff60003f85270 */
[C---:B------:R-:W-:Y:S02]  /*d830*/  @P6 LEA R28, P3, R111.reuse, R136, 0x1 ;  /* 0x000000886f1c6211 */ /* 0x040fe400078608ff */
[----:B--234-:R-:W-:Y:S02]  /*d840*/  @P6 LEA R24, P5, R96, R142, 0x1 ;  /* 0x0000008e60186211 */ /* 0x01cfe400078a08ff */
[----:B------:R-:W-:Y:S02]  /*d850*/  @P6 LEA.HI.X R29, R111, R137, R108, 0x1, P3 ;  /* 0x000000896f1d6211 */ /* 0x000fe400018f0c6c */
[----:B------:R-:W-:Y:S02]  /*d860*/  @P4 LEA R2, P3, R114, R136, 0x1 ;  /* 0x0000008872024211 */ /* 0x000fe400078608ff */
[----:B------:R-:W-:Y:S01]  /*d870*/  @P6 LEA.HI.X R25, R96, R143, R97, 0x1, P5 ;  /* 0x0000008f60196211 */ /* 0x000fe200028f0c61 */
[----:B-1----:R-:W2:Y:S01]  /*d880*/  @P6 LD.E.128 R20, desc[UR6][R28.64] ;  /* 0x000000061c146980 */ /* 0x002ea2000c101d00 */
[----:B------:R-:W-:Y:S02]  /*d890*/  @P4 LEA.HI.X R3, R114, R137, R117, 0x1, P3 ;  /* 0x0000008972034211 */ /* 0x000fe400018f0c75 */
[C---:B------:R-:W-:Y:S04]  /*d8a0*/  @P4 LEA R26, P3, R220.reuse, R142, 0x1 ;  /* 0x0000008edc1a4211 */ /* 0x040fe800078608ff */
[----:B------:R-:W-:Y:S01]  /*d8b0*/  @P4 LEA.HI.X R27, R220, R143, R221, 0x1, P3 ;  /* 0x0000008fdc1b4211 */ /* 0x000fe200018f0cdd */
[----:B--2---:R1:W-:Y:S04]  /*d8c0*/  @P6 ST.E.128 desc[UR6][R24.64], R20 ;  /* 0x0000001418006985 */ /* 0x0043e8000c101d06 */
[----:B------:R-:W2:Y:S04]  /*d8d0*/  @P4 LD.E.128 R4, desc[UR6][R2.64] ;  /* 0x0000000602044980 */ /* 0x000ea8000c101d00 */
[----:B--2---:R1:W-:Y:S02]  /*d8e0*/  @P4 ST.E.128 desc[UR6][R26.64], R4 ;  /* 0x000000041a004985 */ /* 0x0043e4000c101d06 */
.L_x_1029:
[----:B------:R-:W-:Y:S05]  /*d8f0*/  BSYNC B0 ;  /* 0x0000000000007941 */ /* 0x000fea0003800000 */
.L_x_1028:
[----:B------:R-:W-:Y:S04]  /*d900*/  BSSY B0, `(.L_x_1030) ;  /* 0x0000012000007945 */ /* 0x000fe80003800000 */
[----:B------:R-:W-:Y:S05]  /*d910*/  @!P2 BRA `(.L_x_1031) ;  /* 0x000000000040a947 */ /* 0x000fea0003800000 */
[----:B------:R-:W-:Y:S02]  /*d920*/  ISETP.NE.AND P4, PT, R180, RZ, PT ;  /* 0x000000ffb400720c */ /* 0x000fe40003f85270 */
[----:B------:R-:W-:Y:S11]  /*d930*/  ISETP.NE.AND P3, PT, R179, RZ, PT ;  /* 0x000000ffb300720c */ /* 0x000ff60003f65270 */
[----:B------:R-:W-:Y:S04]  /*d940*/  @P4 IMAD.WIDE.U32 R2, R226, 0xa0, R136 ;  /* 0x000000a0e2024825 */ /* 0x000fe800078e0088 */
[----:B------:R-:W-:Y:S02]  /*d950*/  @P4 IMAD R0, R227, 0xa0, RZ ;  /* 0x000000a0e3004824 */ /* 0x000fe400078e02ff */
[----:B-1234-:R-:W-:Y:S04]  /*d960*/  @P4 IMAD.WIDE.U32 R24, R66, 0xa0, R142 ;  /* 0x000000a042184825 */ /* 0x01efe800078e008e */
[----:B------:R-:W-:Y:S02]  /*d970*/  @P4 IMAD.IADD R3, R3, 0x1, R0 ;  /* 0x0000000103034824 */ /* 0x000fe400078e0200 */
[----:B------:R-:W-:Y:S03]  /*d980*/  @P4 IMAD R0, R67, 0xa0, RZ ;  /* 0x000000a043004824 */ /* 0x000fe600078e02ff */
[----:B------:R1:W2:Y:S01]  /*d990*/  @P4 LD.E.128 R20, desc[UR6][R2.64] ;  /* 0x0000000602144980 */ /* 0x0002a2000c101d00 */
        /* <DEDUP_REMOVED lines=8> */
.L_x_1031:
[----:B------:R-:W-:Y:S05]  /*da20*/  BSYNC B0 ;  /* 0x0000000000007941 */ /* 0x000fea0003800000 */
.L_x_1030:
        /* <DEDUP_REMOVED lines=18> */
.L_x_1033:
[----:B------:R-:W-:Y:S05]  /*db50*/  BSYNC B0 ;  /* 0x0000000000007941 */ /* 0x000fea0003800000 */
.L_x_1032:
        /* <DEDUP_REMOVED lines=17> */
.L_x_955:
[----:B------:R-:W-:Y:S05]  /*dc70*/  BSYNC B3 ;  /* 0x0000000000037941 */ /* 0x000fea0003800000 */
.L_x_920:
[----:B------:R-:W-:Y:S01]  /*dc80*/  ISETP.NE.U32.AND P1, PT, R244, RZ, PT ;  /* 0x000000fff400720c */ /* 0x000fe20003f25070 */
[----:B------:R-:W2:Y:S01]  /*dc90*/  LD.E R3, desc[UR6][R10.64+0x128] ;  /* 0x000128060a037980 */ /* 0x000ea2000c101900 */
[----:B------:R-:W-:Y:S02]  /*dca0*/  BSSY B0, `(.L_x_1034) ;  /* 0x000005f000007945 */ /* 0x000fe40003800000 */
[----:B------:R-:W-:Y:S01]  /*dcb0*/  ISETP.NE.AND.EX P1, PT, R245, RZ, PT, P1 ;  /* 0x000000fff500720c */ /* 0x000fe20003f25310 */
[----:B--2---:R-:W-:Y:S05]  /*dcc0*/  IMAD.U32 R3, R3, -0x80, RZ ;  /* 0xffffff8003037824 */ /* 0x004fea00078e00ff */
[C---:B-1----:R-:W-:Y:S04]  /*dcd0*/  LEA R136, P0, R3.reuse, R136, 0x1 ;  /* 0x0000008803887211 */ /* 0x042fe800078008ff */
[----:B------:R-:W-:Y:S03]  /*dce0*/  LEA.HI.X.SX32 R137, R3, R137, 0x1, P0 ;  /* 0x0000008903897211 */ /* 0x000fe600000f0eff */
[----:B------:R-:W-:Y:S06]  /*dcf0*/  @!P1 BRA `(.L_x_1035) ;  /* 0x0000000400449947 */ /* 0x000fec0003800000 */
[----:B------:R-:W-:Y:S04]  /*dd00*/  IADD3 R0, R14, -0x1, RZ ;  /* 0xffffffff0e007810 */ /* 0x000fe80007ffe0ff */
[----:B------:R-:W-:Y:S11]  /*dd10*/  ISETP.GT.AND P0, PT, R0, R103, PT ;  /* 0x000000670000720c */ /* 0x000ff60003f04270 */
[----:B------:R-:W-:Y:S02]  /*dd20*/  @!UPT UIADD3 URZ, URZ, URZ, URZ ;  /* 0x0000003f3f3ff290 */ /* 0x000fe4000fffe03f */
[----:B------:R-:W-:Y:S05]  /*dd30*/  @!P0 BRA `(.L_x_1036) ;  /* 0x0000000400548947 */ /* 0x000fea0003800000 */
[----:B---34-:R-:W-:Y:S01]  /*dd40*/  IMAD.MOV.U32 R20, RZ, RZ, RZ ;  /* 0x000000ffff147224 */ /* 0x018fe200078e00ff */
[----:B------:R-:W2:Y:S01]  /*dd50*/  LD.E R2, desc[UR6][R10.64+0x170] ;  /* 0x000170060a027980 */ /* 0x000ea2000c101900 */
[----:B------:R-:W-:Y:S03]  /*dd60*/  IABS R8, R15 ;  /* 0x0000000f00087213 */ /* 0x000fe60000000000 */
[----:B------:R-:W3:Y:S06]  /*dd70*/  LD.E.64 R24, desc[UR6][R10.64+0x40] ;  /* 0x000040060a187980 */ /* 0x000eec000c101b00 */
[----:B------:R-:W4:Y:S01]  /*dd80*/  LD.E.64 R22, desc[UR6][R10.64+0x20] ;  /* 0x000020060a167980 */ /* 0x000f22000c101b00 */
[-C--:B--2---:R-:W-:Y:S02]  /*dd90*/  IABS R3, R2.reuse ;  /* 0x0000000200037213 */ /* 0x084fe40000000000 */
[----:B------:R-:W-:Y:S02]  /*dda0*/  IABS R7, R2 ;  /* 0x0000000200077213 */ /* 0x000fe40000000000 */
[----:B------:R-:W1:Y:S03]  /*ddb0*/  I2F.RP R17, R3 ;  /* 0x0000000300117306 */ /* 0x000e660000209400 */
[----:B------:R-:W-:Y:S07]  /*ddc0*/  IMAD.MOV R7, RZ, RZ, -R7 ;  /* 0x000000ffff077224 */ /* 0x000fee00078e0a07 */
[----:B-1----:R-:W1:Y:S02]  /*ddd0*/  MUFU.RCP R0, R17 ;  /* 0x0000001100007308 */ /* 0x002e640000001000 */
[----:B-1----:R-:W-:Y:S01]  /*dde0*/  VIADD R4, R0, 0xffffffe ;  /* 0x0ffffffe00047836 */ /* 0x002fe20000000000 */
[----:B------:R-:W-:Y:S02]  /*ddf0*/  IADD3 R0, R16, -0x100, RZ ;  /* 0xffffff0010007810 */ /* 0x000fe40007ffe0ff */
[----:B------:R-:W2:Y:S05]  /*de00*/  LD.E.64 R16, desc[UR6][R10.64+0x38] ;  /* 0x000038060a107980 */ /* 0x000eaa000c101b00 */
[----:B------:R-:W1:Y:S01]  /*de10*/  F2I.FTZ.U32.TRUNC.NTZ R21, R4 ;  /* 0x0000000400157305 */ /* 0x000e62000021f000 */
[----:B------:R-:W-:Y:S01]  /*de20*/  IABS R5, R0 ;  /* 0x0000000000057213 */ /* 0x000fe20000000000 */
[--C-:B-1----:R-:W-:Y:S04]  /*de30*/  IMAD.MOV R6, RZ, RZ, -R21.reuse ;  /* 0x000000ffff067224 */ /* 0x102fe800078e0a15 */
[----:B------:R-:W-:Y:S04]  /*de40*/  IMAD R6, R6, R3, RZ ;  /* 0x0000000306067224 */ /* 0x000fe800078e02ff */
[----:B------:R-:W-:Y:S02]  /*de50*/  IMAD.HI.U32 R6, R21, R6, R20 ;  /* 0x0000000615067227 */ /* 0x000fe400078e0014 */
[----:B------:R-:W2:Y:S04]  /*de60*/  LD.E.64 R20, desc[UR6][R10.64+0x28] ;  /* 0x000028060a147980 */ /* 0x000ea8000c101b00 */
[C---:B------:R-:W-:Y:S04]  /*de70*/  IMAD.HI.U32 R4, R6.reuse, R5, RZ ;  /* 0x0000000506047227 */ /* 0x040fe800078e00ff */
[----:B------:R-:W-:Y:S04]  /*de80*/  IMAD.HI.U32 R6, R6, R8, RZ ;  /* 0x0000000806067227 */ /* 0x000fe800078e00ff */
[-C--:B------:R-:W-:Y:S02]  /*de90*/  IMAD R8, R6, R7.reuse, R8 ;  /* 0x0000000706087224 */ /* 0x080fe400078e0208 */
[----:B------:R-:W-:Y:S03]  /*dea0*/  IMAD R5, R4, R7, R5 ;  /* 0x0000000704057224 */ /* 0x000fe600078e0205 */
[C---:B------:R-:W-:Y:S02]  /*deb0*/  ISETP.GT.U32.AND P3, PT, R3.reuse, R8, PT ;  /* 0x000000080300720c */ /* 0x040fe40003f64070 */
[----:B------:R-:W-:Y:S11]  /*dec0*/  ISETP.GT.U32.AND P0, PT, R3, R5, PT ;  /* 0x000000050300720c */ /* 0x000ff60003f04070 */
[----:B------:R-:W-:Y:S01]  /*ded0*/  @!P3 IADD3 R6, R6, 0x1, RZ ;  /* 0x000000010606b810 */ /* 0x000fe20007ffe0ff */
[----:B------:R-:W-:Y:S01]  /*dee0*/  @!P3 IMAD.IADD R8, R8, 0x1, -R3 ;  /* 0x000000010808b824 */ /* 0x000fe200078e0a03 */
[-C--:B------:R-:W-:Y:S01]  /*def0*/  @!P0 IADD3 R5, R5, -R3.reuse, RZ ;  /* 0x8000000305058210 */ /* 0x080fe20007ffe0ff */
[----:B------:R-:W-:Y:S01]  /*df00*/  @!P0 VIADD R4, R4, 0x1 ;  /* 0x0000000104048836 */ /* 0x000fe20000000000 */
[----:B------:R-:W-:Y:S02]  /*df10*/  ISETP.NE.AND P0, PT, R2, RZ, PT ;  /* 0x000000ff0200720c */ /* 0x000fe40003f05270 */
[-C--:B------:R-:W-:Y:S02]  /*df20*/  ISETP.GE.U32.AND P4, PT, R5, R3.reuse, PT ;  /* 0x000000030500720c */ /* 0x080fe40003f86070 */
[----:B------:R-:W-:Y:S02]  /*df30*/  ISETP.GE.U32.AND P5, PT, R8, R3, PT ;  /* 0x000000030800720c */ /* 0x000fe40003fa6070 */
[-C--:B------:R-:W-:Y:S02]  /*df40*/  LOP3.LUT R5, R15, R2.reuse, RZ, 0x3c, !PT ;  /* 0x000000020f057212 */ /* 0x080fe400078e3cff */
[CC--:B------:R-:W-:Y:S01]  /*df50*/  LOP3.LUT R3, R0.reuse, R2.reuse, RZ, 0x3c, !PT ;  /* 0x0000000200037212 */ /* 0x0c0fe200078e3cff */
[----:B------:R-:W-:Y:S01]  /*df60*/  IMAD.IADD R0, R0, 0x1, -R15 ;  /* 0x0000000100007824 */ /* 0x000fe200078e0a0f */
[----:B------:R-:W-:Y:S02]  /*df70*/  ISETP.GE.AND P2, PT, R5, RZ, PT ;  /* 0x000000ff0500720c */ /* 0x000fe40003f46270 */
[----:B------:R-:W-:Y:S02]  /*df80*/  ISETP.GE.AND P1, PT, R3, RZ, PT ;  /* 0x000000ff0300720c */ /* 0x000fe40003f26270 */
[----:B------:R-:W-:Y:S01]  /*df90*/  LOP3.LUT R3, RZ, R2, RZ, 0x33, !PT ;  /* 0x00000002ff037212 */ /* 0x000fe200078e33ff */
[----:B------:R-:W-:Y:S02]  /*dfa0*/  @P4 VIADD R4, R4, 0x1 ;  /* 0x0000000104044836 */ /* 0x000fe40000000000 */
[----:B------:R-:W-:Y:S06]  /*dfb0*/  @P5 VIADD R6, R6, 0x1 ;  /* 0x0000000106065836 */ /* 0x000fec0000000000 */
[----:B------:R-:W-:Y:S02]  /*dfc0*/  @!P2 IMAD.MOV R6, RZ, RZ, -R6 ;  /* 0x000000ffff06a224 */ /* 0x000fe400078e0a06 */
[----:B------:R-:W-:Y:S04]  /*dfd0*/  @!P1 IADD3 R4, -R4, RZ, RZ ;  /* 0x000000ff04049210 */ /* 0x000fe80007ffe1ff */
[C---:B------:R-:W-:Y:S02]  /*dfe0*/  SEL R4, R3.reuse, R4, !P0 ;  /* 0x0000000403047207 */ /* 0x040fe40004000000 */
[----:B------:R-:W-:Y:S02]  /*dff0*/  SEL R3, R3, R6, !P0 ;  /* 0x0000000603037207 */ /* 0x000fe40004000000 */
[CC--:B------:R-:W-:Y:S02]  /*e000*/  LEA R28, P1, R4.reuse, R244.reuse, 0x2 ;  /* 0x000000f4041c7211 */ /* 0x0c0fe400078210ff */
[C---:B------:R-:W-:Y:S02]  /*e010*/  LEA R26, P0, R3.reuse, R244, 0x2 ;  /* 0x000000f4031a7211 */ /* 0x040fe400078010ff */
[-C--:B------:R-:W-:Y:S02]  /*e020*/  LEA.HI.X.SX32 R29, R4, R245.reuse, 0x2, P1 ;  /* 0x000000f5041d7211 */ /* 0x080fe400008f16ff */
[C---:B------:R-:W-:Y:S02]  /*e030*/  LEA.HI.X.SX32 R27, R3.reuse, R245, 0x2, P0 ;  /* 0x000000f5031b7211 */ /* 0x040fe400000f16ff */
[----:B------:R-:W-:Y:S01]  /*e040*/  IADD3 R3, R3, -R4, RZ ;  /* 0x8000000403037210 */ /* 0x000fe20007ffe0ff */
[----:B------:R-:W4:Y:S04]  /*e050*/  LD.E R5, desc[UR6][R28.64] ;  /* 0x000000061c057980 */ /* 0x000f28000c101900 */
[----:B------:R-:W-:Y:S01]  /*e060*/  IMAD R0, R3, R2, R0 ;  /* 0x0000000203007224 */ /* 0x000fe200078e0200 */
[----:B------:R1:W4:Y:S03]  /*e070*/  LD.E R6, desc[UR6][R26.64] ;  /* 0x000000061a067980 */ /* 0x000326000c101900 */
[-C--:B---3--:R-:W-:Y:S01]  /*e080*/  IMAD R4, R25, R0.reuse, RZ ;  /* 0x0000000019047224 */ /* 0x088fe200078e02ff */
[----:B------:R-:W-:Y:S01]  /*e090*/  SHF.R.S32.HI R3, RZ, 0x1f, R0 ;  /* 0x0000001fff037819 */ /* 0x000fe20000011400 */
[C---:B-1----:R-:W-:Y:S04]  /*e0a0*/  IMAD.WIDE.U32 R26, R24.reuse, R0, RZ ;  /* 0x00000000181a7225 */ /* 0x042fe800078e00ff */
[----:B----4-:R-:W-:Y:S02]  /*e0b0*/  IMAD.IADD R6, R5, 0x1, -R6 ;  /* 0x0000000105067824 */ /* 0x010fe400078e0a06 */
[----:B------:R-:W-:Y:S02]  /*e0c0*/  IMAD R5, R24, R3, R4 ;  /* 0x0000000318057224 */ /* 0x000fe400078e0204 */
[-C--:B------:R-:W-:Y:S01]  /*e0d0*/  IMAD R4, R23, R6.reuse, RZ ;  /* 0x0000000617047224 */ /* 0x080fe200078e02ff */
[----:B------:R-:W-:Y:S01]  /*e0e0*/  SHF.R.S32.HI R7, RZ, 0x1f, R6 ;  /* 0x0000001fff077819 */ /* 0x000fe20000011406 */
[C---:B------:R-:W-:Y:S01]  /*e0f0*/  IMAD.WIDE.U32 R24, R22.reuse, R6, RZ ;  /* 0x0000000616187225 */ /* 0x040fe200078e00ff */
[----:B------:R-:W-:Y:S03]  /*e100*/  IADD3 R23, R27, R5, RZ ;  /* 0x000000051b177210 */ /* 0x000fe60007ffe0ff */
[-C--:B------:R-:W-:Y:S01]  /*e110*/  IMAD R4, R22, R7.reuse, R4 ;  /* 0x0000000716047224 */ /* 0x080fe200078e0204 */
[----:B------:R-:W-:Y:S03]  /*e120*/  MOV R22, R26 ;  /* 0x0000001a00167202 */ /* 0x000fe60000000f00 */
[----:B------:R-:W-:Y:S02]  /*e130*/  IMAD.IADD R25, R25, 0x1, R4 ;  /* 0x0000000119197824 */ /* 0x000fe400078e0204 */
[----:B--2---:R-:W-:Y:S04]  /*e140*/  IMAD.WIDE.U32 R22, R6, R20, R22 ;  /* 0x0000001406167225 */ /* 0x004fe800078e0016 */
[----:B------:R-:W-:Y:S01]  /*e150*/  IMAD R6, R21, R6, RZ ;  /* 0x0000000615067224 */ /* 0x000fe200078e02ff */
[----:B------:R-:W-:Y:S01]  /*e160*/  LEA R144, P1, R22, R144, 0x1 ;  /* 0x0000009016907211 */ /* 0x000fe200078208ff */
[----:B------:R-:W-:Y:S02]  /*e170*/  IMAD R4, R17, R0, RZ ;  /* 0x0000000011047224 */ /* 0x000fe400078e02ff */
[----:B------:R-:W-:Y:S04]  /*e180*/  IMAD.WIDE.U32 R24, R0, R16, R24 ;  /* 0x0000001000187225 */ /* 0x000fe800078e0018 */
[----:B------:R-:W-:Y:S01]  /*e190*/  IMAD R6, R20, R7, R6 ;  /* 0x0000000714067224 */ /* 0x000fe200078e0206 */
[----:B------:R-:W-:Y:S01]  /*e1a0*/  LEA R142, P0, R24, R142, 0x1 ;  /* 0x0000008e188e7211 */ /* 0x000fe200078008ff */
[----:B------:R-:W-:Y:S02]  /*e1b0*/  IMAD R4, R16, R3, R4 ;  /* 0x0000000310047224 */ /* 0x000fe400078e0204 */
[----:B------:R-:W-:Y:S03]  /*e1c0*/  IMAD.IADD R6, R23, 0x1, R6 ;  /* 0x0000000117067824 */ /* 0x000fe600078e0206 */
[----:B------:R-:W-:Y:S02]  /*e1d0*/  IADD3 R4, R25, R4, RZ ;  /* 0x0000000419047210 */ /* 0x000fe40007ffe0ff */
[----:B------:R-:W-:Y:S02]  /*e1e0*/  LEA.HI.X R145, R22, R145, R6, 0x1, P1 ;  /* 0x0000009116917211 */ /* 0x000fe400008f0c06 */
[----:B------:R-:W-:Y:S01]  /*e1f0*/  LEA.HI.X R143, R24, R143, R4, 0x1, P0 ;  /* 0x0000008f188f7211 */ /* 0x000fe200000f0c04 */
[----:B------:R-:W-:Y:S05]  /*e200*/  BRA `(.L_x_1036) ;  /* 0x0000000000207947 */ /* 0x000fea0003800000 */
.L_x_1035:
[----:B---34-:R-:W2:Y:S04]  /*e210*/  LD.E R5, desc[UR6][R10.64+0x40] ;  /* 0x000040060a057980 */ /* 0x018ea8000c101900 */
[----:B------:R-:W3:Y:S02]  /*e220*/  LD.E R3, desc[UR6][R10.64+0x38] ;  /* 0x000038060a037980 */ /* 0x000ee4000c101900 */
[----:B---3--:R-:W-:Y:S02]  /*e230*/  IMAD.U32 R3, R3, -0x80, RZ ;  /* 0xffffff8003037824 */ /* 0x008fe400078e00ff */
[----:B--2---:R-:W-:Y:S03]  /*e240*/  IMAD.U32 R5, R5, -0x80, RZ ;  /* 0xffffff8005057824 */ /* 0x004fe600078e00ff */
[----:B------:R-:W-:Y:S02]  /*e250*/  LEA R142, P0, R3, R142, 0x1 ;  /* 0x0000008e038e7211 */ /* 0x000fe400078008ff */
[----:B------:R-:W-:Y:S02]  /*e260*/  LEA R144, P1, R5, R144, 0x1 ;  /* 0x0000009005907211 */ /* 0x000fe400078208ff */
[----:B------:R-:W-:Y:S02]  /*e270*/  LEA.HI.X.SX32 R143, R3, R143, 0x1, P0 ;  /* 0x0000008f038f7211 */ /* 0x000fe400000f0eff */
[----:B------:R-:W-:Y:S09]  /*e280*/  LEA.HI.X.SX32 R145, R5, R145, 0x1, P1 ;  /* 0x0000009105917211 */ /* 0x000ff200008f0eff */
.L_x_1036:
[----:B------:R-:W-:Y:S05]  /*e290*/  BSYNC B0 ;  /* 0x0000000000007941 */ /* 0x000fea0003800000 */
.L_x_1034:
[----:B------:R-:W-:Y:S04]  /*e2a0*/  IADD3 R14, R14, -0x1, RZ ;  /* 0xffffffff0e0e7810 */ /* 0x000fe80007ffe0ff */
[----:B------:R-:W-:Y:S11]  /*e2b0*/  ISETP.GT.AND P0, PT, R14, R103, PT ;  /* 0x000000670e00720c */ /* 0x000ff60003f04270 */
[----:B------:R-:W-:Y:S02]  /*e2c0*/  @!UPT UIADD3 URZ, URZ, URZ, URZ ;  /* 0x0000003f3f3ff290 */ /* 0x000fe4000fffe03f */
[----:B------:R-:W-:Y:S05]  /*e2d0*/  @P0 BRA `(.L_x_1037) ;  /* 0xffffff48008c0947 */ /* 0x000fea000383ffff */
.L_x_903:
[----:B------:R-:W-:Y:S05]  /*e2e0*/  WARPSYNC.ALL ;  /* 0x0000000000007948 */ /* 0x000fea0003800000 */
[----:B------:R-:W-:Y:S06]  /*e2f0*/  BAR.SYNC.DEFER_BLOCKING 0x0 ;  /* 0x0000000000007b1d */ /* 0x000fec0000010000 */
[----:B------:R-:W2:Y:S02]  /*e300*/  LD.E R0, desc[UR6][R10.64+0xd0] ;  /* 0x0000d0060a007980 */ /* 0x000ea4000c101900 */
[----:B------:R-:W1:Y:S01]  /*e310*/  S2UR UR4, SR_CgaCtaId ;  /* 0x00000000000479c3 */ /* 0x000e620000008800 */
[----:B------:R-:W-:Y:S01]  /*e320*/  UMOV UR5, 0x400 ;  /* 0x0000040000057882 */ /* 0x000fe20000000000 */
[----:B------:R-:W-:Y:S01]  /*e330*/  BSSY B3, `(.L_x_1038) ;  /* 0x0000540000037945 */ /* 0x000fe20003800000 */
[C---:B------:R-:W-:Y:S01]  /*e340*/  SHF.L.U64.HI R3, R194.reuse, 0x4, R195 ;  /* 0x00000004c2037819 */ /* 0x040fe200000102c3 */
[----:B---34-:R-:W-:Y:S01]  /*e350*/  IMAD.SHL.U32 R5, R194, 0x10, RZ ;  /* 0x00000010c2057824 */ /* 0x018fe200078e00ff */
[----:B-1----:R-:W-:-:S06]  /*e360*/  ULEA UR4, UR4, UR5, 0x18 ;  /* 0x0000000504047291 */ /* 0x002fcc000f8ec03f */
[----:B------:R-:W-:Y:S02]  /*e370*/  LEA R243, R182, UR4, 0x1 ;  /* 0x00000004b6f37c11 */ /* 0x000fe4000f8e08ff */
[----:B--2---:R-:W-:-:S13]  /*e380*/  ISETP.NE.AND P0, PT, R0, RZ, PT ;  /* 0x000000ff0000720c */ /* 0x004fda0003f05270 */
[----:B------:R-:W-:Y:S05]  /*e390*/  @!P0 BRA `(.L_x_1039) ;  /* 0x0000004c00788947 */ /* 0x000fea0003800000 */
[----:B------:R-:W2:Y:S01]  /*e3a0*/  LD.E.64 R6, desc[UR6][R10.64+0xf0] ;  /* 0x0000f0060a067980 */ /* 0x000ea2000c101b00 */
[----:B------:R-:W-:-:S03]  /*e3b0*/  IMAD.MOV.U32 R4, RZ, RZ, RZ ;  /* 0x000000ffff047224 */ /* 0x000fc600078e00ff */
[----:B------:R-:W3:Y:S04]  /*e3c0*/  LD.E.U8 R2, desc[UR6][R10.64+0x1b3] ;  /* 0x0001b3060a027980 */ /* 0x000ee8000c101100 */
[----:B------:R-:W5:Y:S04]  /*e3d0*/  LD.E R8, desc[UR6][R10.64+0xc0] ;  /* 0x0000c0060a087980 */ /* 0x000f68000c101900 */
[----:B------:R-:W5:Y:S04]  /*e3e0*/  LD.E.64 R32, desc[UR6][R10.64+0x148] ;  /* 0x000148060a207980 */ /* 0x000f68000c101b00 */
[----:B------:R-:W5:Y:S01]  /*e3f0*/  LD.E.64 R30, desc[UR6][R10.64+0x150] ;  /* 0x000150060a1e7980 */ /* 0x000f62000c101b00 */
[----:B--2---:R-:W-:-:S04]  /*e400*/  ISETP.NE.U32.AND P1, PT, R6, RZ, PT ;  /* 0x000000ff0600720c */ /* 0x004fc80003f25070 */
[----:B------:R-:W-:-:S13]  /*e410*/  ISETP.NE.AND.EX P1, PT, R7, RZ, PT, P1 ;  /* 0x000000ff0700720c */ /* 0x000fda0003f25310 */
[----:B-----5:R-:W-:-:S04]  /*e420*/  @P1 LEA R12, P0, R239, R6, 0x2 ;  /* 0x00000006ef0c1211 */ /* 0x020fc800078010ff */
[----:B------:R-:W-:-:S05]  /*e430*/  @P1 LEA.HI.X R13, R239, R7, R78, 0x2, P0 ;  /* 0x00000007ef0d1211 */ /* 0x000fca00000f144e */
[----:B------:R1:W2:Y:S01]  /*e440*/  @P1 LD.E R4, desc[UR6][R12.64] ;  /* 0x000000060c041980 */ /* 0x0002a2000c101900 */
[----:B------:R-:W-:Y:S02]  /*e450*/  IADD3 R5, P1, R5, R190, RZ ;  /* 0x000000be05057210 */ /* 0x000fe40007f3e0ff */
[----:B------:R-:W-:-:S03]  /*e460*/  LEA.HI R17, R0, R0, RZ, 0x1 ;  /* 0x0000000000117211 */ /* 0x000fc600078f08ff */
[----:B------:R-:W-:Y:S01]  /*e470*/  IMAD.X R3, R3, 0x1, R193, P1 ;  /* 0x0000000103037824 */ /* 0x000fe200008e06c1 */
[C---:B------:R-:W-:Y:S02]  /*e480*/  LEA R38, P1, R5.reuse, R196, 0x1 ;  /* 0x000000c405267211 */ /* 0x040fe400078208ff */
[----:B------:R-:W-:Y:S02]  /*e490*/  SHF.R.S32.HI R17, RZ, 0x1, R17 ;  /* 0x00000001ff117819 */ /* 0x000fe40000011411 */
[----:B------:R-:W-:Y:S02]  /*e4a0*/  LEA R7, P0, R194, R190, 0x5 ;  /* 0x000000bec2077211 */ /* 0x000fe400078028ff */
[----:B---3--:R-:W-:Y:S01]  /*e4b0*/  ISETP.NE.AND P4, PT, R2, RZ, PT ;  /* 0x000000ff0200720c */ /* 0x008fe20003f85270 */
[----:B------:R-:W-:Y:S01]  /*e4c0*/  IMAD.MOV.U32 R192, RZ, RZ, R190 ;  /* 0x000000ffffc07224 */ /* 0x000fe200078e00be */
[----:B------:R-:W-:Y:S02]  /*e4d0*/  LEA R46, P2, R190, R196, 0x1 ;  /* 0x000000c4be2e7211 */ /* 0x000fe400078408ff */
[----:B------:R-:W-:Y:S01]  /*e4e0*/  LEA.HI.X R39, R5, R197, R3, 0x1, P1 ;  /* 0x000000c505277211 */ /* 0x000fe200008f0c03 */
[----:B------:R-:W-:Y:S01]  /*e4f0*/  IMAD R3, R186, R17, R80 ;  /* 0x00000011ba037224 */ /* 0x000fe200078e0250 */
[----:B------:R-:W-:Y:S01]  /*e500*/  LEA.HI.X R47, R190, R197, R193, 0x1, P2 ;  /* 0x000000c5be2f7211 */ /* 0x000fe200010f0cc1 */
[----:B------:R-:W-:-:S02]  /*e510*/  IMAD R6, R195, 0x30, RZ ;  /* 0x00000030c3067824 */ /* 0x000fc400078e02ff */
[----:B------:R-:W-:Y:S01]  /*e520*/  IMAD.IADD R29, R241, 0x1, -R72 ;  /* 0x00000001f11d7824 */ /* 0x000fe200078e0a48 */
[C---:B-1----:R-:W-:Y:S01]  /*e530*/  LEA.HI.X R12, R194.reuse, R193, R195, 0x5, P0 ;  /* 0x000000c1c20c7211 */ /* 0x042fe200000f2cc3 */
[----:B------:R-:W-:Y:S01]  /*e540*/  IMAD.WIDE.U32 R192, R194, 0x30, R192 ;  /* 0x00000030c2c07825 */ /* 0x000fe200078e00c0 */
[----:B------:R-:W-:-:S03]  /*e550*/  LEA R36, P0, R7, R196, 0x1 ;  /* 0x000000c407247211 */ /* 0x000fc600078008ff */
[----:B------:R-:W-:Y:S01]  /*e560*/  IMAD.IADD R13, R80, 0x1, R3 ;  /* 0x00000001500d7824 */ /* 0x000fe200078e0203 */
[----:B------:R-:W-:Y:S01]  /*e570*/  LEA.HI.X R37, R7, R197, R12, 0x1, P0 ;  /* 0x000000c507257211 */ /* 0x000fe200000f0c0c */
[----:B------:R-:W-:Y:S01]  /*e580*/  IMAD.IADD R5, R193, 0x1, R6 ;  /* 0x00000001c1057824 */ /* 0x000fe200078e0206 */
[----:B------:R-:W-:Y:S02]  /*e590*/  ISETP.GE.AND P0, PT, R186, R29, PT ;  /* 0x0000001dba00720c */ /* 0x000fe40003f06270 */
[----:B------:R-:W-:Y:S01]  /*e5a0*/  LEA R34, P1, R192, R196, 0x1 ;  /* 0x000000c4c0227211 */ /* 0x000fe200078208ff */
[----:B------:R-:W-:Y:S01]  /*e5b0*/  IMAD.SHL.U32 R28, R17, 0x10, RZ ;  /* 0x00000010111c7824 */ /* 0x000fe200078e00ff */
[----:B------:R-:W-:Y:S02]  /*e5c0*/  ISETP.GT.AND P0, PT, R68, -0x8, !P0 ;  /* 0xfffffff84400780c */ /* 0x000fe40004704270 */
[----:B------:R-:W-:Y:S02]  /*e5d0*/  LEA.HI.X R35, R192, R197, R5, 0x1, P1 ;  /* 0x000000c5c0237211 */ /* 0x000fe400008f0c05 */
[----:B--2---:R-:W-:-:S05]  /*e5e0*/  IADD3 R4, R4, R79, R72 ;  /* 0x0000004f04047210 */ /* 0x004fca0007ffe048 */
[----:B------:R-:W-:-:S05]  /*e5f0*/  IMAD R2, R4, R17, RZ ;  /* 0x0000001104027224 */ /* 0x000fca00078e02ff */
[----:B------:R-:W-:Y:S02]  /*e600*/  SHF.R.S32.HI R4, RZ, 0x1f, R2 ;  /* 0x0000001fff047819 */ /* 0x000fe40000011402 */
[C---:B------:R-:W-:Y:S02]  /*e610*/  IADD3 R7, P3, R2.reuse, R3, RZ ;  /* 0x0000000302077210 */ /* 0x040fe40007f7e0ff */
[----:B------:R-:W-:Y:S02]  /*e620*/  IADD3 R2, P2, R2, R13, RZ ;  /* 0x0000000d02027210 */ /* 0x000fe40007f5e0ff */
[-C--:B------:R-:W-:Y:S02]  /*e630*/  LEA.HI.X.SX32 R6, R3, R4.reuse, 0x1, P3 ;  /* 0x0000000403067211 */ /* 0x080fe400018f0eff */
[----:B------:R-:W-:Y:S01]  /*e640*/  LEA.HI.X.SX32 R3, R13, R4, 0x1, P2 ;  /* 0x000000040d037211 */ /* 0x000fe200010f0eff */
[----:B------:R-:W-:Y:S08]  /*e650*/  @!P4 BRA `(.L_x_1040) ;  /* 0x0000001800e4c947 */ /* 0x000ff00003800000 */
[----:B------:R-:W-:Y:S04]  /*e660*/  BSSY B2, `(.L_x_1041) ;  /* 0x000006a000027945 */ /* 0x000fe80003800000 */
[----:B------:R-:W-:Y:S05]  /*e670*/  @!P0 BRA `(.L_x_1042) ;  /* 0x0000000400a08947 */ /* 0x000fea0003800000 */
[----:B------:R-:W-:Y:S01]  /*e680*/  ISETP.GE.AND P2, PT, R18, R8, PT ;  /* 0x000000081200720c */ /* 0x000fe20003f46270 */
[C---:B------:R-:W-:Y:S01]  /*e690*/  IMAD.SHL.U32 R45, R7.reuse, 0x2, RZ ;  /* 0x00000002072d7824 */ /* 0x040fe200078e00ff */
[----:B------:R-:W-:Y:S01]  /*e6a0*/  SHF.L.U64.HI R3, R7, 0x1, R6 ;  /* 0x0000000107037819 */ /* 0x000fe20000010206 */
[----:B------:R-:W-:Y:S03]  /*e6b0*/  BSSY B1, `(.L_x_1043) ;  /* 0x0000034000017945 */ /* 0x000fe60003800000 */
[-C--:B------:R-:W-:Y:S02]  /*e6c0*/  IADD3 R42, P1, R32, R45.reuse, RZ ;  /* 0x0000002d202a7210 */ /* 0x080fe40007f3e0ff */
[----:B------:R-:W-:-:S03]  /*e6d0*/  IADD3 R44, P0, R30, R45, RZ ;  /* 0x0000002d1e2c7210 */ /* 0x000fc60007f1e0ff */
[--C-:B------:R-:W-:Y:S02]  /*e6e0*/  IMAD.X R43, R33, 0x1, R3.reuse, P1 ;  /* 0x00000001212b7824 */ /* 0x100fe400008e0603 */
[----:B------:R1:W-:Y:S01]  /*e6f0*/  @P2 STS.128 [R243], RZ ;  /* 0x000000fff3002388 */ /* 0x0003e20000000c00 */
[----:B------:R-:W-:Y:S01]  /*e700*/  IMAD.X R45, R31, 0x1, R3, P0 ;  /* 0x000000011f2d7824 */ /* 0x000fe200000e0603 */
[----:B------:R-:W-:Y:S06]  /*e710*/  @P2 BRA `(.L_x_1044) ;  /* 0x0000000000b42947 */ /* 0x000fec0003800000 */
[----:B------:R2:W5:Y:S01]  /*e720*/  LD.E.128 R12, desc[UR6][R46.64] ;  /* 0x000000062e0c7980 */ /* 0x000562000c101d00 */
[----:B------:R-:W-:Y:S01]  /*e730*/  ISETP.GE.AND P0, PT, R18, R0, PT ;  /* 0x000000001200720c */ /* 0x000fe20003f06270 */
[----:B------:R-:W-:-:S12]  /*e740*/  BSSY B0, `(.L_x_1045) ;  /* 0x0000029000007945 */ /* 0x000fd80003800000 */
[----:B------:R-:W-:Y:S05]  /*e750*/  @P0 BRA `(.L_x_1046) ;  /* 0x00000000009c0947 */ /* 0x000fea0003800000 */
[----:B------:R-:W3:Y:S04]  /*e760*/  LD.E.64 R2, desc[UR6][R44.64] ;  /* 0x000000062c027980 */ /* 0x000ee8000c101b00 */
[----:B------:R-:W4:Y:S01]  /*e770*/  LD.E.64 R4, desc[UR6][R42.64] ;  /* 0x000000062a047980 */ /* 0x000f22000c101b00 */
[C---:B-----5:R-:W-:Y:S01]  /*e780*/  SHF.L.U32 R16, R13.reuse, 0x10, RZ ;  /* 0x000000100d107819 */ /* 0x060fe200000006ff */
[----:B------:R-:W-:Y:S01]  /*e790*/  IMAD.U32 R26, R14, 0x10000, RZ ;  /* 0x000100000e1a7824 */ /* 0x000fe200078e00ff */
[----:B------:R-:W-:Y:S02]  /*e7a0*/  LOP3.LUT R13, R13, 0xffff0000, RZ, 0xc0, !PT ;  /* 0xffff00000d0d7812 */ /* 0x000fe400078ec0ff */
[C---:B------:R-:W-:Y:S02]  /*e7b0*/  SHF.L.U32 R20, R12.reuse, 0x10, RZ ;  /* 0x000000100c147819 */ /* 0x040fe400000006ff */
[----:B------:R-:W-:-:S02]  /*e7c0*/  LOP3.LUT R27, R12, 0xffff0000, RZ, 0xc0, !PT ;  /* 0xffff00000c1b7812 */ /* 0x000fc400078ec0ff */
[C---:B------:R-:W-:Y:S02]  /*e7d0*/  SHF.L.U32 R25, R15.reuse, 0x10, RZ ;  /* 0x000000100f197819 */ /* 0x040fe400000006ff */
[----:B------:R-:W-:Y:S02]  /*e7e0*/  LOP3.LUT R23, R15, 0xffff0000, RZ, 0xc0, !PT ;  /* 0xffff00000f177812 */ /* 0x000fe400078ec0ff */
[----:B---3--:R-:W-:Y:S02]  /*e7f0*/  LOP3.LUT R21, R2, 0xffff0000, RZ, 0xc0, !PT ;  /* 0xffff000002157812 */ /* 0x008fe400078ec0ff */
[C---:B------:R-:W-:Y:S01]  /*e800*/  LOP3.LUT R12, R3.reuse, 0xffff0000, RZ, 0xc0, !PT ;  /* 0xffff0000030c7812 */ /* 0x040fe200078ec0ff */
[----:B------:R-:W-:Y:S01]  /*e810*/  IMAD.U32 R3, R3, 0x10000, RZ ;  /* 0x0001000003037824 */ /* 0x000fe200078e00ff */
[----:B----4-:R-:W-:Y:S01]  /*e820*/  LOP3.LUT R24, R4, 0xffff0000, RZ, 0xc0, !PT ;  /* 0xffff000004187812 */ /* 0x010fe200078ec0ff */
[----:B------:R-:W-:Y:S01]  /*e830*/  FMUL.FTZ R15, R13, R21 ;  /* 0x000000150d0f7220 */ /* 0x000fe20000410000 */
[----:B------:R-:W-:-:S02]  /*e840*/  LOP3.LUT R22, R5, 0xffff0000, RZ, 0xc0, !PT ;  /* 0xffff000005167812 */ /* 0x000fc400078ec0ff */
[----:B------:R-:W-:Y:S01]  /*e850*/  SHF.L.U32 R2, R2, 0x10, RZ ;  /* 0x0000001002027819 */ /* 0x000fe200000006ff */
[-C--:B------:R-:W-:Y:S01]  /*e860*/  FMUL.FTZ R40, R13, R24.reuse ;  /* 0x000000180d287220 */ /* 0x080fe20000410000 */
[----:B------:R-:W-:Y:S01]  /*e870*/  SHF.L.U32 R4, R4, 0x10, RZ ;  /* 0x0000001004047819 */ /* 0x000fe200000006ff */
[----:B------:R-:W-:Y:S01]  /*e880*/  FFMA.FTZ R15, R16, R24, -R15 ;  /* 0x00000018100f7223 */ /* 0x000fe2000001080f */
[----:B------:R-:W-:Y:S01]  /*e890*/  LOP3.LUT R13, R14, 0xffff0000, RZ, 0xc0, !PT ;  /* 0xffff00000e0d7812 */ /* 0x000fe200078ec0ff */
[C---:B------:R-:W-:Y:S01]  /*e8a0*/  FMUL.FTZ R14, R23.reuse, R12 ;  /* 0x0000000c170e7220 */ /* 0x040fe20000410000 */
[----:B------:R-:W-:Y:S01]  /*e8b0*/  FFMA.FTZ R40, R16, R21, R40 ;  /* 0x0000001510287223 */ /* 0x000fe20000010028 */
[----:B------:R-:W-:Y:S01]  /*e8c0*/  FMUL.FTZ R16, R23, R22 ;  /* 0x0000001617107220 */ /* 0x000fe20000410000 */
[----:B------:R-:W-:Y:S01]  /*e8d0*/  SHF.L.U32 R5, R5, 0x10, RZ ;  /* 0x0000001005057819 */ /* 0x000fe200000006ff */
[C---:B------:R-:W-:Y:S01]  /*e8e0*/  FMUL.FTZ R21, R27.reuse, R2 ;  /* 0x000000021b157220 */ /* 0x040fe20000410000 */
[----:B------:R-:W-:Y:S01]  /*e8f0*/  FMUL.FTZ R27, R27, R4 ;  /* 0x000000041b1b7220 */ /* 0x000fe20000410000 */
[C---:B------:R-:W-:Y:S01]  /*e900*/  FFMA.FTZ R14, R25.reuse, R22, -R14 ;  /* 0x00000016190e7223 */ /* 0x040fe2000001080e */
[----:B------:R-:W-:Y:S01]  /*e910*/  FFMA.FTZ R25, R25, R12, R16 ;  /* 0x0000000c19197223 */ /* 0x000fe20000010010 */
[C---:B------:R-:W-:Y:S01]  /*e920*/  FMUL.FTZ R23, R13.reuse, R3 ;  /* 0x000000030d177220 */ /* 0x040fe20000410000 */
[-C--:B------:R-:W-:Y:S01]  /*e930*/  FMUL.FTZ R12, R13, R5.reuse ;  /* 0x000000050d0c7220 */ /* 0x080fe20000410000 */
[C---:B------:R-:W-:Y:S01]  /*e940*/  FFMA.FTZ R21, R20.reuse, R4, -R21 ;  /* 0x0000000414157223 */ /* 0x040fe20000010815 */
[----:B------:R-:W-:Y:S01]  /*e950*/  FFMA.FTZ R2, R20, R2, R27 ;  /* 0x0000000214027223 */ /* 0x000fe2000001001b */
[C---:B------:R-:W-:Y:S01]  /*e960*/  FFMA.FTZ R23, R26.reuse, R5, -R23 ;  /* 0x000000051a177223 */ /* 0x040fe20000010817 */
[----:B------:R-:W-:Y:S01]  /*e970*/  FFMA.FTZ R12, R26, R3, R12 ;  /* 0x000000031a0c7223 */ /* 0x000fe2000001000c */
[----:B------:R-:W-:-:S02]  /*e980*/  F2FP.BF16.F32.PACK_AB R13, R40, R15 ;  /* 0x0000000f280d723e */ /* 0x000fc400000010ff */
[----:B------:R-:W-:Y:S02]  /*e990*/  F2FP.BF16.F32.PACK_AB R2, R2, R21 ;  /* 0x000000150202723e */ /* 0x000fe400000010ff */
[----:B------:R-:W-:Y:S02]  /*e9a0*/  F2FP.BF16.F32.PACK_AB R15, R25, R14 ;  /* 0x0000000e190f723e */ /* 0x000fe400000010ff */
[----:B------:R-:W-:Y:S02]  /*e9b0*/  F2FP.BF16.F32.PACK_AB R14, R12, R23 ;  /* 0x000000170c0e723e */ /* 0x000fe400000010ff */
[----:B------:R-:W-:Y:S02]  /*e9c0*/  MOV R12, R2 ;  /* 0x00000002000c7202 */ /* 0x000fe40000000f00 */
.L_x_1046:
[----:B------:R-:W-:Y:S05]  /*e9d0*/  BSYNC B0 ;  /* 0x0000000000007941 */ /* 0x000fea0003800000 */
.L_x_1045:
[----:B-----5:R3:W-:Y:S02]  /*e9e0*/  STS.128 [R243], R12 ;  /* 0x0000000cf3007388 */ /* 0x0207e40000000c00 */
.L_x_1044:
[----:B------:R-:W-:Y:S05]  /*e9f0*/  BSYNC B1 ;  /* 0x0000000000017941 */ /* 0x000fea0003800000 */
.L_x_1043:
[----:B------:R-:W-:-:S13]  /*ea00*/  ISETP.GE.AND P0, PT, R9, R8, PT ;  /* 0x000000080900720c */ /* 0x000fda0003f06270 */
[----:B------:R4:W-:Y:S01]  /*ea10*/  @P0 STS.128 [R243+0x2000], RZ ;  /* 0x002000fff3000388 */ /* 0x0009e20000000c00 */
[----:B------:R-:W-:Y:S05]  /*ea20*/  @P0 BRA `(.L_x_1042) ;  /* 0x0000000000b40947 */ /* 0x000fea0003800000 */
[----:B---3--:R3:W5:Y:S01]  /*ea30*/  LD.E.128 R12, desc[UR6][R46.64+0x80] ;  /* 0x000080062e0c7980 */ /* 0x008762000c101d00 */
[----:B------:R-:W-:Y:S01]  /*ea40*/  ISETP.GE.AND P0, PT, R9, R0, PT ;  /* 0x000000000900720c */ /* 0x000fe20003f06270 */
[----:B------:R-:W-:-:S12]  /*ea50*/  BSSY B0, `(.L_x_1047) ;  /* 0x0000029000007945 */ /* 0x000fd80003800000 */
[----:B------:R-:W-:Y:S05]  /*ea60*/  @P0 BRA `(.L_x_1048) ;  /* 0x00000000009c0947 */ /* 0x000fea0003800000 */
[----:B------:R-:W2:Y:S04]  /*ea70*/  LD.E.64 R2, desc[UR6][R44.64+0x40] ;  /* 0x000040062c027980 */ /* 0x000ea8000c101b00 */
        /* <DEDUP_REMOVED lines=8> */
[----:B--2---:R-:W-:Y:S02]  /*eb00*/  LOP3.LUT R21, R2, 0xffff0000, RZ, 0xc0, !PT ;  /* 0xffff000002157812 */ /* 0x004fe400078ec0ff */
        /* <DEDUP_REMOVED lines=29> */
.L_x_1048:
[----:B------:R-:W-:Y:S05]  /*ece0*/  BSYNC B0 ;  /* 0x0000000000007941 */ /* 0x000fea0003800000 */
.L_x_1047:
[----:B-----5:R1:W-:Y:S02]  /*ecf0*/  STS.128 [R243+0x2000], R12 ;  /* 0x0020000cf3007388 */ /* 0x0203e40000000c00 */
.L_x_1042:
[----:B------:R-:W-:Y:S05]  /*ed00*/  BSYNC B2 ;  /* 0x0000000000027941 */ /* 0x000fea0003800000 */
.L_x_1041:
[----:B------:R-:W-:Y:S01]  /*ed10*/  VIADD R16, R186, 0x10 ;  /* 0x00000010ba107836 */ /* 0x000fe20000000000 */
[----:B------:R-:W-:Y:S04]  /*ed20*/  BSSY B2, `(.L_x_1049) ;  /* 0x000006e000027945 */ /* 0x000fe80003800000 */
[----:B------:R-:W-:-:S04]  /*ed30*/  ISETP.GE.AND P0, PT, R16, R29, PT ;  /* 0x0000001d1000720c */ /* 0x000fc80003f06270 */
[----:B------:R-:W-:-:S13]  /*ed40*/  ISETP.LT.OR P0, PT, R68, -0x87, P0 ;  /* 0xffffff794400780c */ /* 0x000fda0000701670 */
[----:B------:R-:W-:Y:S05]  /*ed50*/  @P0 BRA `(.L_x_1050) ;  /* 0x0000000400a80947 */ /* 0x000fea0003800000 */
[----:B------:R-:W-:Y:S01]  /*ed60*/  ISETP.GE.AND P0, PT, R18, R8, PT ;  /* 0x000000081200720c */ /* 0x000fe20003f06270 */
[----:B------:R-:W-:Y:S01]  /*ed70*/  BSSY B1, `(.L_x_1051) ;  /* 0x0000038000017945 */ /* 0x000fe20003800000 */
[----:B------:R-:W-:-:S04]  /*ed80*/  IADD3 R3, P1, R28, R7, RZ ;  /* 0x000000071c037210 */ /* 0x000fc80007f3e0ff */
[----:B------:R-:W-:Y:S01]  /*ed90*/  LEA.HI.X.SX32 R28, R28, R6, 0x1, P1 ;  /* 0x000000061c1c7211 */ /* 0x000fe200008f0eff */
[----:B------:R-:W-:-:S03]  /*eda0*/  IMAD.SHL.U32 R45, R3, 0x2, RZ ;  /* 0x00000002032d7824 */ /* 0x000fc600078e00ff */
[----:B------:R-:W-:Y:S02]  /*edb0*/  SHF.L.U64.HI R3, R3, 0x1, R28 ;  /* 0x0000000103037819 */ /* 0x000fe4000001021c */
[-C--:B------:R-:W-:Y:S01]  /*edc0*/  IADD3 R42, P2, R32, R45.reuse, RZ ;  /* 0x0000002d202a7210 */ /* 0x080fe20007f5e0ff */
[----:B------:R1:W-:Y:S01]  /*edd0*/  @P0 STS.128 [R243+0x800], RZ ;  /* 0x000800fff3000388 */ /* 0x0003e20000000c00 */
[----:B------:R-:W-:-:S03]  /*ede0*/  IADD3 R44, P1, R30, R45, RZ ;  /* 0x0000002d1e2c7210 */ /* 0x000fc60007f3e0ff */
[--C-:B------:R-:W-:Y:S02]  /*edf0*/  IMAD.X R43, R33, 0x1, R3.reuse, P2 ;  /* 0x00000001212b7824 */ /* 0x100fe400010e0603 */
[----:B------:R-:W-:Y:S01]  /*ee00*/  IMAD.X R45, R31, 0x1, R3, P1 ;  /* 0x000000011f2d7824 */ /* 0x000fe200008e0603 */
[----:B------:R-:W-:Y:S07]  /*ee10*/  @P0 BRA `(.L_x_1052) ;  /* 0x0000000000b40947 */ /* 0x000fee0003800000 */
[----:B-1-3--:R1:W5:Y:S01]  /*ee20*/  LD.E.128 R12, desc[UR6][R38.64] ;  /* 0x00000006260c7980 */ /* 0x00a362000c101d00 */
[----:B------:R-:W-:Y:S01]  /*ee30*/  ISETP.GE.AND P0, PT, R18, R0, PT ;  /* 0x000000001200720c */ /* 0x000fe20003f06270 */
[----:B------:R-:W-:-:S12]  /*ee40*/  BSSY B0, `(.L_x_1053) ;  /* 0x0000029000007945 */ /* 0x000fd80003800000 */
[----:B------:R-:W-:Y:S05]  /*ee50*/  @P0 BRA `(.L_x_1054) ;  /* 0x00000000009c0947 */ /* 0x000fea0003800000 */
[----:B------:R-:W3:Y:S04]  /*ee60*/  LD.E.64 R2, desc[UR6][R44.64] ;  /* 0x000000062c027980 */ /* 0x000ee8000c101b00 */
[----:B------:R-:W2:Y:S01]  /*ee70*/  LD.E.64 R4, desc[UR6][R42.64] ;  /* 0x000000062a047980 */ /* 0x000ea2000c101b00 */
[C---:B-----5:R-:W-:Y:S01]  /*ee80*/  SHF.L.U32 R20, R13.reuse, 0x10, RZ ;  /* 0x000000100d147819 */ /* 0x060fe200000006ff */
[----:B------:R-:W-:Y:S01]  /*ee90*/  IMAD.U32 R27, R14, 0x10000, RZ ;  /* 0x000100000e1b7824 */ /* 0x000fe200078e00ff */
[----:B------:R-:W-:Y:S02]  /*eea0*/  LOP3.LUT R13, R13, 0xffff0000, RZ, 0xc0, !PT ;  /* 0xffff00000d0d7812 */ /* 0x000fe400078ec0ff */
[C---:B------:R-:W-:Y:S02]  /*eeb0*/  SHF.L.U32 R21, R12.reuse, 0x10, RZ ;  /* 0x000000100c157819 */ /* 0x040fe400000006ff */
[----:B------:R-:W-:-:S02]  /*eec0*/  LOP3.LUT R28, R12, 0xffff0000, RZ, 0xc0, !PT ;  /* 0xffff00000c1c7812 */ /* 0x000fc400078ec0ff */
[C---:B------:R-:W-:Y:S02]  /*eed0*/  SHF.L.U32 R26, R15.reuse, 0x10, RZ ;  /* 0x000000100f1a7819 */ /* 0x040fe400000006ff */
[----:B------:R-:W-:Y:S02]  /*eee0*/  LOP3.LUT R25, R15, 0xffff0000, RZ, 0xc0, !PT ;  /* 0xffff00000f197812 */ /* 0x000fe400078ec0ff */
[----:B------:R-:W-:Y:S02]  /*eef0*/  LOP3.LUT R14, R14, 0xffff0000, RZ, 0xc0, !PT ;  /* 0xffff00000e0e7812 */ /* 0x000fe400078ec0ff */
[----:B---3--:R-:W-:Y:S02]  /*ef00*/  LOP3.LUT R22, R2, 0xffff0000, RZ, 0xc0, !PT ;  /* 0xffff000002167812 */ /* 0x008fe400078ec0ff */
[C---:B------:R-:W-:Y:S01]  /*ef10*/  LOP3.LUT R12, R3.reuse, 0xffff0000, RZ, 0xc0, !PT ;  /* 0xffff0000030c7812 */ /* 0x040fe200078ec0ff */
[----:B------:R-:W-:Y:S01]  /*ef20*/  IMAD.U32 R3, R3, 0x10000, RZ ;  /* 0x0001000003037824 */ /* 0x000fe200078e00ff */
[----:B--2---:R-:W-:Y:S01]  /*ef30*/  LOP3.LUT R24, R4, 0xffff0000, RZ, 0xc0, !PT ;  /* 0xffff000004187812 */ /* 0x004fe200078ec0ff */
[----:B------:R-:W-:Y:S01]  /*ef40*/  FMUL.FTZ R15, R13, R22 ;  /* 0x000000160d0f7220 */ /* 0x000fe20000410000 */
[----:B------:R-:W-:Y:S01]  /*ef50*/  LOP3.LUT R23, R5, 0xffff0000, RZ, 0xc0, !PT ;  /* 0xffff000005177812 */ /* 0x000fe200078ec0ff */
[----:B------:R-:W-:Y:S01]  /*ef60*/  FMUL.FTZ R41, R25, R12 ;  /* 0x0000000c19297220 */ /* 0x000fe20000410000 */
[----:B------:R-:W-:Y:S01]  /*ef70*/  SHF.L.U32 R2, R2, 0x10, RZ ;  /* 0x0000001002027819 */ /* 0x000fe200000006ff */
[-C--:B------:R-:W-:Y:S01]  /*ef80*/  FMUL.FTZ R13, R13, R24.reuse ;  /* 0x000000180d0d7220 */ /* 0x080fe20000410000 */
[----:B------:R-:W-:Y:S01]  /*ef90*/  SHF.L.U32 R4, R4, 0x10, RZ ;  /* 0x0000001004047819 */ /* 0x000fe200000006ff */
[C---:B------:R-:W-:Y:S01]  /*efa0*/  FFMA.FTZ R15, R20.reuse, R24, -R15 ;  /* 0x00000018140f7223 */ /* 0x040fe2000001080f */
[----:B------:R-:W-:Y:S01]  /*efb0*/  SHF.L.U32 R5, R5, 0x10, RZ ;  /* 0x0000001005057819 */ /* 0x000fe200000006ff */
[----:B------:R-:W-:Y:S01]  /*efc0*/  FFMA.FTZ R20, R20, R22, R13 ;  /* 0x0000001614147223 */ /* 0x000fe2000001000d */
[----:B------:R-:W-:Y:S01]  /*efd0*/  FMUL.FTZ R25, R25, R23 ;  /* 0x0000001719197220 */ /* 0x000fe20000410000 */
[C---:B------:R-:W-:Y:S01]  /*efe0*/  FMUL.FTZ R22, R28.reuse, R2 ;  /* 0x000000021c167220 */ /* 0x040fe20000410000 */
[----:B------:R-:W-:Y:S01]  /*eff0*/  FMUL.FTZ R13, R28, R4 ;  /* 0x000000041c0d7220 */ /* 0x000fe20000410000 */
[C---:B------:R-:W-:Y:S01]  /*f000*/  FMUL.FTZ R24, R14.reuse, R3 ;  /* 0x000000030e187220 */ /* 0x040fe20000410000 */
[----:B------:R-:W-:Y:S01]  /*f010*/  FMUL.FTZ R14, R14, R5 ;  /* 0x000000050e0e7220 */ /* 0x000fe20000410000 */
[C---:B------:R-:W-:Y:S01]  /*f020*/  FFMA.FTZ R41, R26.reuse, R23, -R41 ;  /* 0x000000171a297223 */ /* 0x040fe20000010829 */
[----:B------:R-:W-:Y:S01]  /*f030*/  FFMA.FTZ R12, R26, R12, R25 ;  /* 0x0000000c1a0c7223 */ /* 0x000fe20000010019 */
        /* <DEDUP_REMOVED lines=9> */
.L_x_1054:
[----:B------:R-:W-:Y:S05]  /*f0d0*/  BSYNC B0 ;  /* 0x0000000000007941 */ /* 0x000fea0003800000 */
.L_x_1053:
[----:B-----5:R3:W-:Y:S02]  /*f0e0*/  STS.128 [R243+0x800], R12 ;  /* 0x0008000cf3007388 */ /* 0x0207e40000000c00 */
.L_x_1052:
[----:B------:R-:W-:Y:S05]  /*f0f0*/  BSYNC B1 ;  /* 0x0000000000017941 */ /* 0x000fea0003800000 */
.L_x_1051:
[----:B------:R-:W-:-:S13]  /*f100*/  ISETP.GE.AND P0, PT, R9, R8, PT ;  /* 0x000000080900720c */ /* 0x000fda0003f06270 */
[----:B------:R1:W-:Y:S01]  /*f110*/  @P0 STS.128 [R243+0x2800], RZ ;  /* 0x002800fff3000388 */ /* 0x0003e20000000c00 */
[----:B------:R-:W-:Y:S05]  /*f120*/  @P0 BRA `(.L_x_1050) ;  /* 0x0000000000b40947 */ /* 0x000fea0003800000 */
        /* <DEDUP_REMOVED lines=20> */
[----:B-1----:R-:W-:Y:S01]  /*f270*/  FMUL.FTZ R39, R25, R12 ;  /* 0x0000000c19277220 */ /* 0x002fe20000410000 */
        /* <DEDUP_REMOVED lines=22> */
.L_x_1056:
[----:B------:R-:W-:Y:S05]  /*f3e0*/  BSYNC B0 ;  /* 0x0000000000007941 */ /* 0x000fea0003800000 */
.L_x_1055:
[----:B-----5:R3:W-:Y:S02]  /*f3f0*/  STS.128 [R243+0x2800], R12 ;  /* 0x0028000cf3007388 */ /* 0x0207e40000000c00 */
.L_x_1050:
[----:B------:R-:W-:Y:S05]  /*f400*/  BSYNC B2 ;  /* 0x0000000000027941 */ /* 0x000fea0003800000 */
.L_x_1049:
[----:B------:R-:W-:Y:S01]  /*f410*/  VIADD R28, R186, 0x20 ;  /* 0x00000020ba1c7836 */ /* 0x000fe20000000000 */
[----:B------:R-:W-:Y:S04]  /*f420*/  BSSY B2, `(.L_x_1057) ;  /* 0x000006e000027945 */ /* 0x000fe80003800000 */
[----:B------:R-:W-:-:S04]  /*f430*/  ISETP.GE.AND P0, PT, R28, R29, PT ;  /* 0x0000001d1c00720c */ /* 0x000fc80003f06270 */
[----:B------:R-:W-:-:S13]  /*f440*/  ISETP.LT.OR P0, PT, R68, -0x107, P0 ;  /* 0xfffffef94400780c */ /* 0x000fda0000701670 */
[----:B------:R-:W-:Y:S05]  /*f450*/  @P0 BRA `(.L_x_1058) ;  /* 0x0000000400a80947 */ /* 0x000fea0003800000 */
[----:B------:R-:W-:Y:S01]  /*f460*/  ISETP.GE.AND P0, PT, R18, R8, PT ;  /* 0x000000081200720c */ /* 0x000fe20003f06270 */
[----:B------:R-:W-:Y:S01]  /*f470*/  IMAD.SHL.U32 R3, R17, 0x20, RZ ;  /* 0x0000002011037824 */ /* 0x000fe200078e00ff */
[----:B------:R-:W-:Y:S04]  /*f480*/  BSSY B1, `(.L_x_1059) ;  /* 0x0000038000017945 */ /* 0x000fe80003800000 */
[----:B------:R-:W-:-:S04]  /*f490*/  IADD3 R2, P1, R3, R7, RZ ;  /* 0x0000000703027210 */ /* 0x000fc80007f3e0ff */
[----:B------:R-:W-:Y:S01]  /*f4a0*/  LEA.HI.X.SX32 R3, R3, R6, 0x1, P1 ;  /* 0x0000000603037211 */ /* 0x000fe200008f0eff */
[C---:B------:R-:W-:Y:S02]  /*f4b0*/  IMAD.SHL.U32 R43, R2.reuse, 0x2, RZ ;  /* 0x00000002022b7824 */ /* 0x040fe400078e00ff */
[----:B------:R1:W-:Y:S01]  /*f4c0*/  @P0 STS.128 [R243+0x1000], RZ ;  /* 0x001000fff3000388 */ /* 0x0003e20000000c00 */
[----:B------:R-:W-:Y:S02]  /*f4d0*/  SHF.L.U64.HI R3, R2, 0x1, R3 ;  /* 0x0000000102037819 */ /* 0x000fe40000010203 */
[-C--:B------:R-:W-:Y:S02]  /*f4e0*/  IADD3 R40, P2, R32, R43.reuse, RZ ;  /* 0x0000002b20287210 */ /* 0x080fe40007f5e0ff */
        /* <DEDUP_REMOVED lines=47> */
.L_x_1062:
[----:B------:R-:W-:Y:S05]  /*f7e0*/  BSYNC B0 ;  /* 0x0000000000007941 */ /* 0x000fea0003800000 */
.L_x_1061:
[----:B-----5:R3:W-:Y:S02]  /*f7f0*/  STS.128 [R243+0x1000], R12 ;  /* 0x0010000cf3007388 */ /* 0x0207e40000000c00 */
.L_x_1060:
[----:B------:R-:W-:Y:S05]  /*f800*/  BSYNC B1 ;  /* 0x0000000000017941 */ /* 0x000fea0003800000 */
.L_x_1059:
[----:B------:R-:W-:-:S13]  /*f810*/  ISETP.GE.AND P0, PT, R9, R8, PT ;  /* 0x000000080900720c */ /* 0x000fda0003f06270 */
[----:B------:R1:W-:Y:S01]  /*f820*/  @P0 STS.128 [R243+0x3000], RZ ;  /* 0x003000fff3000388 */ /* 0x0003e20000000c00 */
[----:B------:R-:W-:Y:S05]  /*f830*/  @P0 BRA `(.L_x_1058) ;  /* 0x0000000000b00947 */ /* 0x000fea0003800000 */
[----:B-1----:R-:W5:Y:S01]  /*f840*/  LD.E.128 R36, desc[UR6][R36.64+0x80] ;  /* 0x0000800624247980 */ /* 0x002f62000c101d00 */
[----:B------:R-:W-:Y:S01]  /*f850*/  ISETP.GE.AND P0, PT, R9, R0, PT ;  /* 0x000000000900720c */ /* 0x000fe20003f06270 */
[----:B------:R-:W-:-:S12]  /*f860*/  BSSY B0, `(.L_x_1063) ;  /* 0x0000028000007945 */ /* 0x000fd80003800000 */
[----:B------:R-:W-:Y:S05]  /*f870*/  @P0 BRA `(.L_x_1064) ;  /* 0x0000000000980947 */ /* 0x000fea0003800000 */
[----:B------:R-:W2:Y:S04]  /*f880*/  LD.E.64 R2, desc[UR6][R42.64+0x40] ;  /* 0x000040062a027980 */ /* 0x000ea8000c101b00 */
[----:B------:R-:W4:Y:S01]  /*f890*/  LD.E.64 R4, desc[UR6][R40.64+0x40] ;  /* 0x0000400628047980 */ /* 0x000f22000c101b00 */
[C---:B---3-5:R-:W-:Y:S01]  /*f8a0*/  LOP3.LUT R12, R37.reuse, 0xffff0000, RZ, 0xc0, !PT ;  /* 0xffff0000250c7812 */ /* 0x068fe200078ec0ff */
[----:B------:R-:W-:Y:S01]  /*f8b0*/  IMAD.U32 R26, R38, 0x10000, RZ ;  /* 0x00010000261a7824 */ /* 0x000fe200078e00ff */
[----:B------:R-:W-:Y:S02]  /*f8c0*/  SHF.L.U32 R13, R37, 0x10, RZ ;  /* 0x00000010250d7819 */ /* 0x000fe400000006ff */
[C---:B------:R-:W-:Y:S02]  /*f8d0*/  LOP3.LUT R24, R39.reuse, 0xffff0000, RZ, 0xc0, !PT ;  /* 0xffff000027187812 */ /* 0x040fe400078ec0ff */
[----:B------:R-:W-:-:S02]  /*f8e0*/  SHF.L.U32 R25, R39, 0x10, RZ ;  /* 0x0000001027197819 */ /* 0x000fc400000006ff */
[----:B------:R-:W-:Y:S02]  /*f8f0*/  LOP3.LUT R39, R38, 0xffff0000, RZ, 0xc0, !PT ;  /* 0xffff000026277812 */ /* 0x000fe400078ec0ff */
[C---:B------:R-:W-:Y:S02]  /*f900*/  SHF.L.U32 R14, R36.reuse, 0x10, RZ ;  /* 0x00000010240e7819 */ /* 0x040fe400000006ff */
[----:B------:R-:W-:Y:S02]  /*f910*/  LOP3.LUT R36, R36, 0xffff0000, RZ, 0xc0, !PT ;  /* 0xffff000024247812 */ /* 0x000fe400078ec0ff */
[----:B--2---:R-:W-:Y:S02]  /*f920*/  LOP3.LUT R21, R2, 0xffff0000, RZ, 0xc0, !PT ;  /* 0xffff000002157812 */ /* 0x004fe400078ec0ff */
[----:B------:R-:W-:Y:S02]  /*f930*/  LOP3.LUT R15, R3, 0xffff0000, RZ, 0xc0, !PT ;  /* 0xffff0000030f7812 */ /* 0x000fe400078ec0ff */
[----:B----4-:R-:W-:Y:S01]  /*f940*/  LOP3.LUT R23, R4, 0xffff0000, RZ, 0xc0, !PT ;  /* 0xffff000004177812 */ /* 0x010fe200078ec0ff */
[----:B------:R-:W-:Y:S01]  /*f950*/  FMUL.FTZ R20, R12, R21 ;  /* 0x000000150c147220 */ /* 0x000fe20000410000 */
[----:B------:R-:W-:Y:S01]  /*f960*/  LOP3.LUT R22, R5, 0xffff0000, RZ, 0xc0, !PT ;  /* 0xffff000005167812 */ /* 0x000fe200078ec0ff */
[----:B------:R-:W-:Y:S01]  /*f970*/  FMUL.FTZ R38, R24, R15 ;  /* 0x0000000f18267220 */ /* 0x000fe20000410000 */
[----:B------:R-:W-:Y:S01]  /*f980*/  SHF.L.U32 R3, R3, 0x10, RZ ;  /* 0x0000001003037819 */ /* 0x000fe200000006ff */
[-C--:B------:R-:W-:Y:S01]  /*f990*/  FMUL.FTZ R12, R12, R23.reuse ;  /* 0x000000170c0c7220 */ /* 0x080fe20000410000 */
[----:B------:R-:W-:Y:S01]  /*f9a0*/  FFMA.FTZ R20, R13, R23, -R20 ;  /* 0x000000170d147223 */ /* 0x000fe20000010814 */
[----:B------:R-:W-:Y:S01]  /*f9b0*/  FMUL.FTZ R24, R24, R22 ;  /* 0x0000001618187220 */ /* 0x000fe20000410000 */
[----:B------:R-:W-:Y:S01]  /*f9c0*/  SHF.L.U32 R5, R5, 0x10, RZ ;  /* 0x0000001005057819 */ /* 0x000fe200000006ff */
[----:B------:R-:W-:Y:S01]  /*f9d0*/  FFMA.FTZ R13, R13, R21, R12 ;  /* 0x000000150d0d7223 */ /* 0x000fe2000001000c */
[----:B------:R-:W-:Y:S01]  /*f9e0*/  SHF.L.U32 R21, R2, 0x10, RZ ;  /* 0x0000001002157819 */ /* 0x000fe200000006ff */
[----:B------:R-:W-:-:S02]  /*f9f0*/  IMAD.U32 R23, R4, 0x10000, RZ ;  /* 0x0001000004177824 */ /* 0x000fc400078e00ff */
[C---:B------:R-:W-:Y:S01]  /*fa00*/  FFMA.FTZ R38, R25.reuse, R22, -R38 ;  /* 0x0000001619267223 */ /* 0x040fe20000010826 */
[----:B------:R-:W-:Y:S01]  /*fa10*/  FFMA.FTZ R15, R25, R15, R24 ;  /* 0x0000000f190f7223 */ /* 0x000fe20000010018 */
[C---:B------:R-:W-:Y:S01]  /*fa20*/  FMUL.FTZ R27, R39.reuse, R3 ;  /* 0x00000003271b7220 */ /* 0x040fe20000410000 */
[C---:B------:R-:W-:Y:S01]  /*fa30*/  FMUL.FTZ R25, R36.reuse, R21 ;  /* 0x0000001524197220 */ /* 0x040fe20000410000 */
[----:B------:R-:W-:Y:S01]  /*fa40*/  FMUL.FTZ R36, R36, R23 ;  /* 0x0000001724247220 */ /* 0x000fe20000410000 */
[-C--:B------:R-:W-:Y:S01]  /*fa50*/  FMUL.FTZ R2, R39, R5.reuse ;  /* 0x0000000527027220 */ /* 0x080fe20000410000 */
[----:B------:R-:W-:Y:S01]  /*fa60*/  FFMA.FTZ R27, R26, R5, -R27 ;  /* 0x000000051a1b7223 */ /* 0x000fe2000001081b */
[C---:B------:R-:W-:Y:S01]  /*fa70*/  FFMA.FTZ R25, R14.reuse, R23, -R25 ;  /* 0x000000170e197223 */ /* 0x040fe20000010819 */
[----:B------:R-:W-:Y:S01]  /*fa80*/  FFMA.FTZ R36, R14, R21, R36 ;  /* 0x000000150e247223 */ /* 0x000fe20000010024 */
[----:B------:R-:W-:Y:S01]  /*fa90*/  FFMA.FTZ R2, R26, R3, R2 ;  /* 0x000000031a027223 */ /* 0x000fe20000010002 */
[----:B------:R-:W-:-:S02]  /*faa0*/  F2FP.BF16.F32.PACK_AB R39, R15, R38 ;  /* 0x000000260f27723e */ /* 0x000fc400000010ff */
[----:B------:R-:W-:Y:S02]  /*fab0*/  F2FP.BF16.F32.PACK_AB R37, R13, R20 ;  /* 0x000000140d25723e */ /* 0x000fe400000010ff */
[----:B------:R-:W-:Y:S02]  /*fac0*/  F2FP.BF16.F32.PACK_AB R36, R36, R25 ;  /* 0x000000192424723e */ /* 0x000fe400000010ff */
[----:B------:R-:W-:Y:S02]  /*fad0*/  F2FP.BF16.F32.PACK_AB R38, R2, R27 ;  /* 0x0000001b0226723e */ /* 0x000fe400000010ff */
.L_x_1064:
[----:B------:R-:W-:Y:S05]  /*fae0*/  BSYNC B0 ;  /* 0x0000000000007941 */ /* 0x000fea0003800000 */
.L_x_1063:
[----:B-----5:R1:W-:Y:S02]  /*faf0*/  STS.128 [R243+0x3000], R36 ;  /* 0x00300024f3007388 */ /* 0x0203e40000000c00 */
.L_x_1058:
[----:B------:R-:W-:Y:S05]  /*fb00*/  BSYNC B2 ;  /* 0x0000000000027941 */ /* 0x000fea0003800000 */
.L_x_1057:
[----:B-1----:R-:W-:-:S05]  /*fb10*/  VIADD R36, R186, 0x30 ;  /* 0x00000030ba247836 */ /* 0x002fca0000000000 */
[----:B------:R-:W-:-:S04]  /*fb20*/  ISETP.GE.AND P0, PT, R36, R29, PT ;  /* 0x0000001d2400720c */ /* 0x000fc80003f06270 */
[----:B------:R-:W-:-:S13]  /*fb30*/  ISETP.LT.OR P0, PT, R68, -0x187, P0 ;  /* 0xfffffe794400780c */ /* 0x000fda0000701670 */
[----:B------:R-:W-:Y:S05]  /*fb40*/  @P0 BRA `(.L_x_1065) ;  /* 0x0000003800f80947 */ /* 0x000fea0003800000 */
[----:B------:R-:W-:Y:S01]  /*fb50*/  ISETP.GE.AND P0, PT, R18, R8, PT ;  /* 0x000000081200720c */ /* 0x000fe20003f06270 */
[----:B------:R-:W-:Y:S01]  /*fb60*/  IMAD R17, R17, 0x30, RZ ;  /* 0x0000003011117824 */ /* 0x000fe200078e02ff */
        /* <DEDUP_REMOVED lines=11> */
[----:B---3--:R3:W5:Y:S01]  /*fc20*/  LD.E.128 R12, desc[UR6][R34.64] ;  /* 0x00000006220c7980 */ /* 0x008762000c101d00 */
[----:B------:R-:W-:Y:S01]  /*fc30*/  ISETP.GE.AND P0, PT, R18, R0, PT ;  /* 0x000000001200720c */ /* 0x000fe20003f06270 */
[----:B------:R-:W-:-:S12]  /*fc40*/  BSSY B0, `(.L_x_1068) ;  /* 0x0000028000007945 */ /* 0x000fd80003800000 */
[----:B------:R-:W-:Y:S05]  /*fc50*/  @P0 BRA `(.L_x_1069) ;  /* 0x0000000000980947 */ /* 0x000fea0003800000 */
[----:B------:R-:W2:Y:S04]  /*fc60*/  LD.E.64 R2, desc[UR6][R30.64] ;  /* 0x000000061e027980 */ /* 0x000ea8000c101b00 */
[----:B------:R-:W4:Y:S01]  /*fc70*/  LD.E.64 R4, desc[UR6][R24.64] ;  /* 0x0000000618047980 */ /* 0x000f22000c101b00 */
[C---:B-----5:R-:W-:Y:S01]  /*fc80*/  LOP3.LUT R6, R13.reuse, 0xffff0000, RZ, 0xc0, !PT ;  /* 0xffff00000d067812 */ /* 0x060fe200078ec0ff */
[----:B------:R-:W-:Y:S01]  /*fc90*/  IMAD.U32 R22, R14, 0x10000, RZ ;  /* 0x000100000e167824 */ /* 0x000fe200078e00ff */
[----:B------:R-:W-:Y:S02]  /*fca0*/  SHF.L.U32 R7, R13, 0x10, RZ ;  /* 0x000000100d077819 */ /* 0x000fe400000006ff */
[C---:B------:R-:W-:Y:S02]  /*fcb0*/  SHF.L.U32 R13, R12.reuse, 0x10, RZ ;  /* 0x000000100c0d7819 */ /* 0x040fe400000006ff */
[----:B------:R-:W-:-:S02]  /*fcc0*/  LOP3.LUT R23, R12, 0xffff0000, RZ, 0xc0, !PT ;  /* 0xffff00000c177812 */ /* 0x000fc400078ec0ff */
[C---:B------:R-:W-:Y:S02]  /*fcd0*/  SHF.L.U32 R21, R15.reuse, 0x10, RZ ;  /* 0x000000100f157819 */ /* 0x040fe400000006ff */
[----:B------:R-:W-:Y:S02]  /*fce0*/  LOP3.LUT R20, R15, 0xffff0000, RZ, 0xc0, !PT ;  /* 0xffff00000f147812 */ /* 0x000fe400078ec0ff */
[----:B------:R-:W-:Y:S02]  /*fcf0*/  LOP3.LUT R26, R14, 0xffff0000, RZ, 0xc0, !PT ;  /* 0xffff00000e1a7812 */ /* 0x000fe400078ec0ff */
[----:B--2---:R-:W-:Y:S02]  /*fd00*/  LOP3.LUT R17, R2, 0xffff0000, RZ, 0xc0, !PT ;  /* 0xffff000002117812 */ /* 0x004fe400078ec0ff */
[----:B------:R-:W-:Y:S02]  /*fd10*/  LOP3.LUT R15, R3, 0xffff0000, RZ, 0xc0, !PT ;  /* 0xffff0000030f7812 */ /* 0x000fe400078ec0ff */
[----:B----4-:R-:W-:Y:S01]  /*fd20*/  LOP3.LUT R19, R4, 0xffff0000, RZ, 0xc0, !PT ;  /* 0xffff000004137812 */ /* 0x010fe200078ec0ff */
[----:B------:R-:W-:Y:S01]  /*fd30*/  FMUL.FTZ R12, R6, R17 ;  /* 0x00000011060c7220 */ /* 0x000fe20000410000 */
[----:B------:R-:W-:Y:S01]  /*fd40*/  LOP3.LUT R18, R5, 0xffff0000, RZ, 0xc0, !PT ;  /* 0xffff000005127812 */ /* 0x000fe200078ec0ff */
[----:B------:R-:W-:Y:S01]  /*fd50*/  IMAD.U32 R4, R4, 0x10000, RZ ;  /* 0x0001000004047824 */ /* 0x000fe200078e00ff */
[----:B------:R-:W-:Y:S01]  /*fd60*/  SHF.L.U32 R2, R2, 0x10, RZ ;  /* 0x0000001002027819 */ /* 0x000fe200000006ff */
[-C--:B------:R-:W-:Y:S01]  /*fd70*/  FMUL.FTZ R6, R6, R19.reuse ;  /* 0x0000001306067220 */ /* 0x080fe20000410000 */
[----:B------:R-:W-:Y:S01]  /*fd80*/  SHF.L.U32 R3, R3, 0x10, RZ ;  /* 0x0000001003037819 */ /* 0x000fe200000006ff */
[----:B------:R-:W-:Y:S01]  /*fd90*/  FFMA.FTZ R12, R7, R19, -R12 ;  /* 0x00000013070c7223 */ /* 0x000fe2000001080c */
[----:B------:R-:W-:Y:S01]  /*fda0*/  SHF.L.U32 R5, R5, 0x10, RZ ;  /* 0x0000001005057819 */ /* 0x000fe200000006ff */
[C---:B------:R-:W-:Y:S01]  /*fdb0*/  FMUL.FTZ R14, R20.reuse, R15 ;  /* 0x0000000f140e7220 */ /* 0x040fe20000410000 */
[----:B------:R-:W-:Y:S01]  /*fdc0*/  FFMA.FTZ R7, R7, R17, R6 ;  /* 0x0000001107077223 */ /* 0x000fe20000010006 */
[----:B------:R-:W-:Y:S01]  /*fdd0*/  FMUL.FTZ R20, R20, R18 ;  /* 0x0000001214147220 */ /* 0x000fe20000410000 */
[C---:B------:R-:W-:Y:S01]  /*fde0*/  FMUL.FTZ R6, R23.reuse, R2 ;  /* 0x0000000217067220 */ /* 0x040fe20000410000 */
[C---:B------:R-:W-:Y:S01]  /*fdf0*/  FMUL.FTZ R17, R26.reuse, R3 ;  /* 0x000000031a117220 */ /* 0x040fe20000410000 */
[----:B------:R-:W-:Y:S01]  /*fe00*/  FMUL.FTZ R23, R23, R4 ;  /* 0x0000000417177220 */ /* 0x000fe20000410000 */
        /* <DEDUP_REMOVED lines=11> */
.L_x_1069:
[----:B------:R-:W-:Y:S05]  /*fec0*/  BSYNC B0 ;  /* 0x0000000000007941 */ /* 0x000fea0003800000 */
.L_x_1068:
[----:B-----5:R1:W-:Y:S02]  /*fed0*/  STS.128 [R243+0x1800], R12 ;  /* 0x0018000cf3007388 */ /* 0x0203e40000000c00 */
.L_x_1067:
[----:B------:R-:W-:Y:S05]  /*fee0*/  BSYNC B1 ;  /* 0x0000000000017941 */ /* 0x000fea0003800000 */
.L_x_1066:
[----:B------:R-:W-:-:S13]  /*fef0*/  ISETP.GE.AND P0, PT, R9, R8, PT ;  /* 0x000000080900720c */ /* 0x000fda0003f06270 */
[----:B------:R1:W-:Y:S01]  /*ff00*/  @P0 STS.128 [R243+0x3800], RZ ;  /* 0x003800fff3000388 */ /* 0x0003e20000000c00 */
[----:B------:R-:W-:Y:S05]  /*ff10*/  @P0 BRA `(.L_x_1065) ;  /* 0x0000003800040947 */ /* 0x000fea0003800000 */
[----:B---3--:R-:W5:Y:S01]  /*ff20*/  LD.E.128 R32, desc[UR6][R34.64+0x80] ;  /* 0x0000800622207980 */ /* 0x008f62000c101d00 */
[----:B------:R-:W-:Y:S01]  /*ff30*/  ISETP.GE.AND P0, PT, R9, R0, PT ;  /* 0x000000000900720c */ /* 0x000fe20003f06270 */
[----:B------:R-:W-:-:S12]  /*ff40*/  BSSY B0, `(.L_x_1070) ;  /* 0x0000028000007945 */ /* 0x000fd80003800000 */
[----:B------:R-:W-:Y:S05]  /*ff50*/  @P0 BRA `(.L_x_1071) ;  /* 0x0000000000980947 */ /* 0x000fea0003800000 */
[----:B------:R-:W3:Y:S04]  /*ff60*/  LD.E.64 R2, desc[UR6][R30.64+0x40] ;  /* 0x000040061e027980 */ /* 0x000ee8000c101b00 */
[----:B------:R-:W2:Y:S01]  /*ff70*/  LD.E.64 R4, desc[UR6][R24.64+0x40] ;  /* 0x0000400618047980 */ /* 0x000ea2000c101b00 */
[C---:B-----5:R-:W-:Y:S01]  /*ff80*/  LOP3.LUT R0, R33.reuse, 0xffff0000, RZ, 0xc0, !PT ;  /* 0xffff000021007812 */ /* 0x060fe200078ec0ff */
[----:B-1----:R-:W-:Y:S01]  /*ff90*/  IMAD.U32 R14, R34, 0x10000, RZ ;  /* 0x00010000220e7824 */ /* 0x002fe200078e00ff */
[----:B------:R-:W-:Y:S02]  /*ffa0*/  SHF.L.U32 R6, R33, 0x10, RZ ;  /* 0x0000001021067819 */ /* 0x000fe400000006ff */
[C---:B------:R-:W-:Y:S02]  /*ffb0*/  LOP3.LUT R17, R35.reuse, 0xffff0000, RZ, 0xc0, !PT ;  /* 0xffff000023117812 */ /* 0x040fe400078ec0ff */
[----:B------:R-:W-:-:S02]  /*ffc0*/  SHF.L.U32 R19, R35, 0x10, RZ ;  /* 0x0000001023137819 */ /* 0x000fc400000006ff */
[----:B------:R-:W-:Y:S02]  /*ffd0*/  SHF.L.U32 R7, R32, 0x10, RZ ;  /* 0x0000001020077819 */ /* 0x000fe400000006ff */
[----:B------:R-:W-:Y:S02]  /*ffe0*/  LOP3.LUT R34, R34, 0xffff0000, RZ, 0xc0, !PT ;  /* 0xffff000022227812 */ /* 0x000fe400078ec0ff */
[----:B------:R-:W-:Y:S02]  /*fff0*/  LOP3.LUT R32, R32, 0xffff0000, RZ, 0xc0, !PT ;  /* 0xffff000020207812 */ /* 0x000fe400078ec0ff */
[----:B---3--:R-:W-:Y:S02]  /*10000*/  LOP3.LUT R13, R2, 0xffff0000, RZ, 0xc0, !PT ;  /* 0xffff0000020d7812 */ /* 0x008fe400078ec0ff */
[----:B------:R-:W-:Y:S02]  /*10010*/  LOP3.LUT R8, R3, 0xffff0000, RZ, 0xc0, !PT ;  /* 0xffff000003087812 */ /* 0x000fe400078ec0ff */
[----:B--2---:R-:W-:Y:S01]  /*10020*/  LOP3.LUT R15, R4, 0xffff0000, RZ, 0xc0, !PT ;  /* 0xffff0000040f7812 */ /* 0x004fe200078ec0ff */
[C---:B------:R-:W-:Y:S01]  /*10030*/  FMUL.FTZ R9, R0.reuse, R13 ;  /* 0x0000000d00097220 */ /* 0x040fe20000410000 */
[----:B------:R-:W-:Y:S01]  /*10040*/  LOP3.LUT R12, R5, 0xffff0000, RZ, 0xc0, !PT ;  /* 0xffff0000050c7812 */ /* 0x000fe200078ec0ff */
[----:B------:R-:W-:Y:S01]  /*10050*/  FMUL.FTZ R18, R17, R8 ;  /* 0x0000000811127220 */ /* 0x000fe20000410000 */
[----:B------:R-:W-:Y:S01]  /*10060*/  SHF.L.U32 R3, R3, 0x10, RZ ;  /* 0x0000001003037819 */ /* 0x000fe200000006ff */
[-C--:B------:R-:W-:Y:S01]  /*10070*/  FMUL.FTZ R0, R0, R15.reuse ;  /* 0x0000000f00007220 */ /* 0x080fe20000410000 */
[----:B------:R-:W-:Y:S01]  /*10080*/  FFMA.FTZ R9, R6, R15, -R9 ;  /* 0x0000000f06097223 */ /* 0x000fe20000010809 */
[----:B------:R-:W-:Y:S01]  /*10090*/  SHF.L.U32 R2, R2, 0x10, RZ ;  /* 0x0000001002027819 */ /* 0x000fe200000006ff */
[----:B------:R-:W-:-:S02]  /*100a0*/  IMAD.U32 R4, R4, 0x10000, RZ ;  /* 0x0001000004047824 */ /* 0x000fc400078e00ff */
[----:B------:R-:W-:Y:S01]  /*100b0*/  FFMA.FTZ R0, R6, R13, R0 ;  /* 0x0000000d06007223 */ /* 0x000fe20000010000 */
[-C--:B------:R-:W-:Y:S01]  /*100c0*/  FMUL.FTZ R6, R17, R12.reuse ;  /* 0x0000000c11067220 */ /* 0x080fe20000410000 */
[----:B------:R-:W-:Y:S01]  /*100d0*/  SHF.L.U32 R5, R5, 0x10, RZ ;  /* 0x0000001005057819 */ /* 0x000fe200000006ff */
[C---:B------:R-:W-:Y:S01]  /*100e0*/  FFMA.FTZ R18, R19.reuse, R12, -R18 ;  /* 0x0000000c13127223 */ /* 0x040fe20000010812 */
[----:B------:R-:W-:Y:S01]  /*100f0*/  FMUL.FTZ R13, R34, R3 ;  /* 0x00000003220d7220 */ /* 0x000fe20000410000 */
[----:B------:R-:W-:Y:S01]  /*10100*/  FFMA.FTZ R19, R19, R8, R6 ;  /* 0x0000000813137223 */ /* 0x000fe20000010006 */
[C---:B------:R-:W-:Y:S01]  /*10110*/  FMUL.FTZ R6, R32.reuse, R2 ;  /* 0x0000000220067220 */ /* 0x040fe20000410000 */
[-C--:B------:R-:W-:Y:S01]  /*10120*/  FMUL.FTZ R15, R32, R4.reuse ;  /* 0x00000004200f7220 */ /* 0x080fe20000410000 */
[-C--:B------:R-:W-:Y:S01]  /*10130*/  FMUL.FTZ R34, R34, R5.reuse ;  /* 0x0000000522227220 */ /* 0x080fe20000410000 */
[C---:B------:R-:W-:Y:S01]  /*10140*/  FFMA.FTZ R13, R14.reuse, R5, -R13 ;  /* 0x000000050e0d7223 */ /* 0x040fe2000001080d */
[C---:B------:R-:W-:Y:S01]  /*10150*/  FFMA.FTZ R6, R7.reuse, R4, -R6 ;  /* 0x0000000407067223 */ /* 0x040fe20000010806 */
[----:B------:R-:W-:Y:S01]  /*10160*/  FFMA.FTZ R15, R7, R2, R15 ;  /* 0x00000002070f7223 */ /* 0x000fe2000001000f */
[----:B------:R-:W-:Y:S01]  /*10170*/  FFMA.FTZ R34, R14, R3, R34 ;  /* 0x000000030e227223 */ /* 0x000fe20000010022 */
[----:B------:R-:W-:-:S02]  /*10180*/  F2FP.BF16.F32.PACK_AB R33, R0, R9 ;  /* 0x000000090021723e */ /* 0x000fc400000010ff */
[----:B------:R-:W-:Y:S02]  /*10190*/  F2FP.BF16.F32.PACK_AB R35, R19, R18 ;  /* 0x000000121323723e */ /* 0x000fe400000010ff */
[----:B------:R-:W-:Y:S02]  /*101a0*/  F2FP.BF16.F32.PACK_AB R32, R15, R6 ;  /* 0x000000060f20723e */ /* 0x000fe400000010ff */
[----:B------:R-:W-:Y:S02]  /*101b0*/  F2FP.BF16.F32.PACK_AB R34, R34, R13 ;  /* 0x0000000d2222723e */ /* 0x000fe400000010ff */
.L_x_1071:
[----:B------:R-:W-:Y:S05]  /*101c0*/  BSYNC B0 ;  /* 0x0000000000007941 */ /* 0x000fea0003800000 */
.L_x_1070:
[----:B-----5:R3:W-:Y:S01]  /*101d0*/  STS.128 [R243+0x3800], R32 ;  /* 0x00380020f3007388 */ /* 0x0207e20000000c00 */
[----:B------:R-:W-:Y:S05]  /*101e0*/  BRA `(.L_x_1065) ;  /* 0x0000003400507947 */ /* 0x000fea0003800000 */
.L_x_1040:
[----:B------:R-:W-:Y:S04]  /*101f0*/  BSSY B2, `(.L_x_1072) ;  /* 0x00000b4000027945 */ /* 0x000fe80003800000 */
[----:B------:R-:W-:Y:S05]  /*10200*/  @!P0 BRA `(.L_x_1073) ;  /* 0x0000000800c88947 */ /* 0x000fea0003800000 */
[----:B------:R-:W-:Y:S01]  /*10210*/  ISETP.GE.AND P0, PT, R18, R8, PT ;  /* 0x000000081200720c */ /* 0x000fe20003f06270 */
[----:B------:R-:W-:-:S12]  /*10220*/  BSSY B1, `(.L_x_1074) ;  /* 0x0000058000017945 */ /* 0x000fd80003800000 */
[----:B------:R1:W-:Y:S01]  /*10230*/  @P0 STS.128 [R243], RZ ;  /* 0x000000fff3000388 */ /* 0x0003e20000000c00 */
[----:B------:R-:W-:Y:S05]  /*10240*/  @P0 BRA `(.L_x_1075) ;  /* 0x0000000400540947 */ /* 0x000fea0003800000 */
[----:B------:R2:W5:Y:S01]  /*10250*/  LD.E.128 R24, desc[UR6][R46.64] ;  /* 0x000000062e187980 */ /* 0x000562000c101d00 */
[----:B------:R-:W-:Y:S01]  /*10260*/  ISETP.GE.AND P0, PT, R18, R0, PT ;  /* 0x000000001200720c */ /* 0x000fe20003f06270 */
[----:B------:R-:W-:-:S12]  /*10270*/  BSSY B0, `(.L_x_1076) ;  /* 0x0000051000007945 */ /* 0x000fd80003800000 */
[----:B------:R-:W-:Y:S05]  /*10280*/  @P0 BRA `(.L_x_1077) ;  /* 0x00000004003c0947 */ /* 0x000fea0003800000 */
[----:B------:R-:W-:Y:S01]  /*10290*/  ISETP.GE.AND P1, PT, R18, R17, PT ;  /* 0x000000111200720c */ /* 0x000fe20003f26270 */
[----:B------:R-:W-:Y:S02]  /*102a0*/  IMAD.MOV.U32 R13, RZ, RZ, RZ ;  /* 0x000000ffff0d7224 */ /* 0x000fe400078e00ff */
[----:B------:R-:W-:-:S10]  /*102b0*/  IMAD.MOV.U32 R5, RZ, RZ, R17 ;  /* 0x000000ffff057224 */ /* 0x000fd400078e0011 */
[----:B------:R-:W-:Y:S01]  /*102c0*/  @P1 IADD3 R13, -R17, RZ, RZ ;  /* 0x000000ff110d1210 */ /* 0x000fe20007ffe1ff */
[----:B------:R-:W-:-:S03]  /*102d0*/  @P1 IMAD.MOV R5, RZ, RZ, -R17 ;  /* 0x000000ffff051224 */ /* 0x000fc600078e0a11 */
[----:B------:R-:W-:Y:S01]  /*102e0*/  IADD3 R15, P0, R13, R2, RZ ;  /* 0x000000020d0f7210 */ /* 0x000fe20007f1e0ff */
[----:B------:R-:W-:-:S03]  /*102f0*/  IMAD.WIDE R4, R5, 0x2, R46 ;  /* 0x0000000205047825 */ /* 0x000fc600078e022e */
[----:B------:R-:W-:Y:S01]  /*10300*/  LEA.HI.X.SX32 R13, R13, R3, 0x1, P0 ;  /* 0x000000030d0d7211 */ /* 0x000fe200000f0eff */
[----:B------:R-:W-:Y:S01]  /*10310*/  IMAD.MOV.U32 R21, RZ, RZ, RZ ;  /* 0x000000ffff157224 */ /* 0x000fe200078e00ff */
[----:B------:R-:W-:Y:S01]  /*10320*/  LEA R12, P0, R15, R30, 0x1 ;  /* 0x0000001e0f0c7211 */ /* 0x000fe200078008ff */
[----:B------:R-:W3:Y:S01]  /*10330*/  LD.E.128 R4, desc[UR6][R4.64] ;  /* 0x0000000604047980 */ /* 0x000ee2000c101d00 */
[----:B------:R-:W-:Y:S02]  /*10340*/  @P1 IADD3 R21, -R17, RZ, RZ ;  /* 0x000000ff11151210 */ /* 0x000fe40007ffe1ff */
[----:B------:R-:W-:Y:S02]  /*10350*/  LEA.HI.X R13, R15, R31, R13, 0x1, P0 ;  /* 0x0000001f0f0d7211 */ /* 0x000fe400000f0c0d */
[----:B------:R-:W-:-:S04]  /*10360*/  IADD3 R23, P0, R21, R2, RZ ;  /* 0x0000000215177210 */ /* 0x000fc80007f1e0ff */
[----:B------:R-:W4:Y:S01]  /*10370*/  LD.E.128 R12, desc[UR6][R12.64] ;  /* 0x000000060c0c7980 */ /* 0x000f22000c101d00 */
[----:B------:R-:W-:Y:S02]  /*10380*/  LEA.HI.X.SX32 R21, R21, R3, 0x1, P0 ;  /* 0x0000000315157211 */ /* 0x000fe400000f0eff */
[----:B------:R-:W-:-:S04]  /*10390*/  LEA R20, P0, R23, R32, 0x1 ;  /* 0x0000002017147211 */ /* 0x000fc800078008ff */
[----:B------:R-:W-:-:S06]  /*103a0*/  LEA.HI.X R21, R23, R33, R21, 0x1, P0 ;  /* 0x0000002117157211 */ /* 0x000fcc00000f0c15 */
[----:B------:R-:W2:Y:S01]  /*103b0*/  LD.E.128 R20, desc[UR6][R20.64] ;  /* 0x0000000614147980 */ /* 0x000ea2000c101d00 */
[C---:B-----5:R-:W-:Y:S01]  /*103c0*/  LOP3.LUT R16, R25.reuse, 0xffff0000, RZ, 0xc0, !PT ;  /* 0xffff000019107812 */ /* 0x060fe200078ec0ff */
[----:B------:R-:W-:Y:S01]  /*103d0*/  IMAD.U32 R40, R24, 0x10000, RZ ;  /* 0x0001000018287824 */ /* 0x000fe200078e00ff */
[----:B------:R-:W-:Y:S01]  /*103e0*/  SHF.L.U32 R42, R25, 0x10, RZ ;  /* 0x00000010192a7819 */ /* 0x000fe200000006ff */
[----:B------:R-:W-:Y:S01]  /*103f0*/  IMAD.U32 R41, R26, 0x10000, RZ ;  /* 0x000100001a297824 */ /* 0x000fe200078e00ff */
[C---:B------:R-:W-:Y:S02]  /*10400*/  LOP3.LUT R25, R27.reuse, 0xffff0000, RZ, 0xc0, !PT ;  /* 0xffff00001b197812 */ /* 0x040fe400078ec0ff */
[----:B------:R-:W-:Y:S02]  /*10410*/  SHF.L.U32 R44, R27, 0x10, RZ ;  /* 0x000000101b2c7819 */ /* 0x000fe400000006ff */
[----:B------:R-:W-:Y:S02]  /*10420*/  LOP3.LUT R24, R24, 0xffff0000, RZ, 0xc0, !PT ;  /* 0xffff000018187812 */ /* 0x000fe400078ec0ff */
[----:B------:R-:W-:Y:S01]  /*10430*/  LOP3.LUT R26, R26, 0xffff0000, RZ, 0xc0, !PT ;  /* 0xffff00001a1a7812 */ /* 0x000fe200078ec0ff */
[C---:B---3--:R-:W-:Y:S01]  /*10440*/  IMAD.U32 R43, R4.reuse, 0x10000, RZ ;  /* 0x00010000042b7824 */ /* 0x048fe200078e00ff */
[----:B------:R-:W-:Y:S01]  /*10450*/  LOP3.LUT R27, R4, 0xffff0000, RZ, 0xc0, !PT ;  /* 0xffff0000041b7812 */ /* 0x000fe200078ec0ff */
[----:B------:R-:W-:Y:S01]  /*10460*/  IMAD.U32 R45, R6, 0x10000, RZ ;  /* 0x00010000062d7824 */ /* 0x000fe200078e00ff */
[----:B------:R-:W-:-:S02]  /*10470*/  SHF.L.U32 R4, R5, 0x10, RZ ;  /* 0x0000001005047819 */ /* 0x000fc400000006ff */
[----:B------:R-:W-:Y:S02]  /*10480*/  LOP3.LUT R48, R5, 0xffff0000, RZ, 0xc0, !PT ;  /* 0xffff000005307812 */ /* 0x000fe400078ec0ff */
[C---:B------:R-:W-:Y:S02]  /*10490*/  SHF.L.U32 R5, R7.reuse, 0x10, RZ ;  /* 0x0000001007057819 */ /* 0x040fe400000006ff */
[----:B------:R-:W-:Y:S01]  /*104a0*/  LOP3.LUT R49, R7, 0xffff0000, RZ, 0xc0, !PT ;  /* 0xffff000007317812 */ /* 0x000fe200078ec0ff */
[----:B----4-:R-:W-:Y:S01]  /*104b0*/  IMAD.U32 R50, R12, 0x10000, RZ ;  /* 0x000100000c327824 */ /* 0x010fe200078e00ff */
[C---:B------:R-:W-:Y:S01]  /*104c0*/  SHF.L.U32 R7, R13.reuse, 0x10, RZ ;  /* 0x000000100d077819 */ /* 0x040fe200000006ff */
        /* <DEDUP_REMOVED lines=10> */
[----:B------:R-:W-:Y:S01]  /*10570*/  @!P1 FADD.FTZ R13, -R13, -RZ ;  /* 0x800000ff0d0d9221 */ /* 0x000fe20000010100 */
[----:B------:R-:W-:Y:S01]  /*10580*/  LOP3.LUT R56, R15, 0xffff0000, RZ, 0xc0, !PT ;  /* 0xffff00000f387812 */ /* 0x000fe200078ec0ff */
[----:B------:R-:W-:Y:S01]  /*10590*/  @!P1 FADD.FTZ R14, -R14, -RZ ;  /* 0x800000ff0e0e9221 */ /* 0x000fe20000010100 */
[----:B------:R-:W-:Y:S01]  /*105a0*/  FMUL.FTZ R27, R27, R12 ;  /* 0x0000000c1b1b7220 */ /* 0x000fe20000410000 */
[----:B------:R-:W-:Y:S01]  /*105b0*/  @!P1 FADD.FTZ R52, -R52, -RZ ;  /* 0x800000ff34349221 */ /* 0x000fe20000010100 */
[----:B------:R-:W-:Y:S01]  /*105c0*/  FMUL.FTZ R13, R6, R13 ;  /* 0x0000000d060d7220 */ /* 0x000fe20000410000 */
[----:B------:R-:W-:Y:S01]  /*105d0*/  @!P1 FADD.FTZ R56, -R56, -RZ ;  /* 0x800000ff38389221 */ /* 0x000fe20000010100 */
[----:B------:R-:W-:Y:S01]  /*105e0*/  FMUL.FTZ R7, R4, R7 ;  /* 0x0000000704077220 */ /* 0x000fe20000410000 */
[C---:B--2---:R-:W-:Y:S01]  /*105f0*/  IMAD.U32 R12, R20.reuse, 0x10000, RZ ;  /* 0x00010000140c7824 */ /* 0x044fe200078e00ff */
[----:B------:R-:W-:Y:S01]  /*10600*/  LOP3.LUT R6, R20, 0xffff0000, RZ, 0xc0, !PT ;  /* 0xffff000014067812 */ /* 0x000fe200078ec0ff */
[----:B------:R-:W-:Y:S01]  /*10610*/  FMUL.FTZ R5, R5, R14 ;  /* 0x0000000e05057220 */ /* 0x000fe20000410000 */
[----:B------:R-:W-:Y:S01]  /*10620*/  SHF.L.U32 R4, R21, 0x10, RZ ;  /* 0x0000001015047819 */ /* 0x000fe200000006ff */
[C---:B------:R-:W-:Y:S01]  /*10630*/  IMAD.U32 R20, R22.reuse, 0x10000, RZ ;  /* 0x0001000016147824 */ /* 0x040fe200078e00ff */
[----:B------:R-:W-:Y:S01]  /*10640*/  LOP3.LUT R15, R22, 0xffff0000, RZ, 0xc0, !PT ;  /* 0xffff0000160f7812 */ /* 0x000fe200078ec0ff */
[----:B------:R-:W-:Y:S01]  /*10650*/  FMUL.FTZ R43, R43, R50 ;  /* 0x000000322b2b7220 */ /* 0x000fe20000410000 */
[----:B------:R-:W-:Y:S01]  /*10660*/  LOP3.LUT R21, R21, 0xffff0000, RZ, 0xc0, !PT ;  /* 0xffff000015157812 */ /* 0x000fe200078ec0ff */
[----:B------:R-:W-:Y:S01]  /*10670*/  FMUL.FTZ R51, R48, R51 ;  /* 0x0000003330337220 */ /* 0x000fe20000410000 */
[----:B------:R-:W-:Y:S01]  /*10680*/  SHF.L.U32 R14, R23, 0x10, RZ ;  /* 0x00000010170e7819 */ /* 0x000fe200000006ff */
[----:B------:R-:W-:Y:S01]  /*10690*/  FMUL.FTZ R52, R45, R52 ;  /* 0x000000342d347220 */ /* 0x000fe20000410000 */
[----:B------:R-:W-:Y:S01]  /*106a0*/  LOP3.LUT R22, R23, 0xffff0000, RZ, 0xc0, !PT ;  /* 0xffff000017167812 */ /* 0x000fe200078ec0ff */
[----:B------:R-:W-:Y:S01]  /*106b0*/  FMUL.FTZ R56, R49, R56 ;  /* 0x0000003831387220 */ /* 0x000fe20000410000 */
[----:B------:R-:W-:Y:S01]  /*106c0*/  FFMA.FTZ R12, R40, R12, R43 ;  /* 0x0000000c280c7223 */ /* 0x000fe2000001002b */
[----:B------:R-:W-:Y:S01]  /*106d0*/  FFMA.FTZ R27, R24, R6, R27 ;  /* 0x00000006181b7223 */ /* 0x000fe2000001001b */
[----:B------:R-:W-:Y:S01]  /*106e0*/  FFMA.FTZ R4, R42, R4, R7 ;  /* 0x000000042a047223 */ /* 0x000fe20000010007 */
[----:B------:R-:W-:Y:S01]  /*106f0*/  FFMA.FTZ R21, R16, R21, R51 ;  /* 0x0000001510157223 */ /* 0x000fe20000010033 */
[----:B------:R-:W-:Y:S01]  /*10700*/  FFMA.FTZ R20, R41, R20, R52 ;  /* 0x0000001429147223 */ /* 0x000fe20000010034 */
[----:B------:R-:W-:Y:S01]  /*10710*/  FFMA.FTZ R5, R44, R14, R5 ;  /* 0x0000000e2c057223 */ /* 0x000fe20000010005 */
[----:B------:R-:W-:Y:S01]  /*10720*/  FFMA.FTZ R22, R25, R22, R56 ;  /* 0x0000001619167223 */ /* 0x000fe20000010038 */
[----:B------:R-:W-:Y:S01]  /*10730*/  FFMA.FTZ R13, R26, R15, R13 ;  /* 0x0000000f1a0d7223 */ /* 0x000fe2000001000d */
[----:B------:R-:W-:-:S02]  /*10740*/  F2FP.BF16.F32.PACK_AB R24, R27, R12 ;  /* 0x0000000c1b18723e */ /* 0x000fc400000010ff */
[----:B------:R-:W-:Y:S02]  /*10750*/  F2FP.BF16.F32.PACK_AB R25, R21, R4 ;  /* 0x000000041519723e */ /* 0x000fe400000010ff */
[----:B------:R-:W-:Y:S02]  /*10760*/  F2FP.BF16.F32.PACK_AB R27, R22, R5 ;  /* 0x00000005161b723e */ /* 0x000fe400000010ff */
[----:B------:R-:W-:Y:S02]  /*10770*/  F2FP.BF16.F32.PACK_AB R26, R13, R20 ;  /* 0x000000140d1a723e */ /* 0x000fe400000010ff */
.L_x_1077:
[----:B------:R-:W-:Y:S05]  /*10780*/  BSYNC B0 ;  /* 0x0000000000007941 */ /* 0x000fea0003800000 */
.L_x_1076:
[----:B-----5:R3:W-:Y:S02]  /*10790*/  STS.128 [R243], R24 ;  /* 0x00000018f3007388 */ /* 0x0207e40000000c00 */
.L_x_1075:
[----:B------:R-:W-:Y:S05]  /*107a0*/  BSYNC B1 ;  /* 0x0000000000017941 */ /* 0x000fea0003800000 */
.L_x_1074:
[----:B------:R-:W-:-:S13]  /*107b0*/  ISETP.GE.AND P0, PT, R9, R8, PT ;  /* 0x000000080900720c */ /* 0x000fda0003f06270 */
[----:B------:R4:W-:Y:S01]  /*107c0*/  @P0 STS.128 [R243+0x2000], RZ ;  /* 0x002000fff3000388 */ /* 0x0009e20000000c00 */
[----:B------:R-:W-:Y:S05]  /*107d0*/  @P0 BRA `(.L_x_1073) ;  /* 0x0000000400540947 */ /* 0x000fea0003800000 */
[----:B---3--:R3:W5:Y:S01]  /*107e0*/  LD.E.128 R24, desc[UR6][R46.64+0x80] ;  /* 0x000080062e187980 */ /* 0x008762000c101d00 */
        /* <DEDUP_REMOVED lines=13> */
[----:B------:R-:W2:Y:S01]  /*108c0*/  LD.E.128 R4, desc[UR6][R4.64+0x80] ;  /* 0x0000800604047980 */ /* 0x000ea2000c101d00 */
[----:B------:R-:W-:Y:S02]  /*108d0*/  @P1 IADD3 R21, -R17, RZ, RZ ;  /* 0x000000ff11151210 */ /* 0x000fe40007ffe1ff */
[----:B------:R-:W-:Y:S02]  /*108e0*/  LEA.HI.X R15, R13, R31, R12, 0x1, P0 ;  /* 0x0000001f0d0f7211 */ /* 0x000fe400000f0c0c */
[----:B------:R-:W-:-:S04]  /*108f0*/  IADD3 R23, P0, R21, R2, RZ ;  /* 0x0000000215177210 */ /* 0x000fc80007f1e0ff */
[----:B------:R-:W4:Y:S01]  /*10900*/  LD.E.128 R12, desc[UR6][R14.64+0x80] ;  /* 0x000080060e0c7980 */ /* 0x000f22000c101d00 */
[----:B------:R-:W-:Y:S02]  /*10910*/  LEA.HI.X.SX32 R21, R21, R3, 0x1, P0 ;  /* 0x0000000315157211 */ /* 0x000fe400000f0eff */
[----:B------:R-:W-:-:S04]  /*10920*/  LEA R20, P0, R23, R32, 0x1 ;  /* 0x0000002017147211 */ /* 0x000fc800078008ff */
[----:B------:R-:W-:-:S06]  /*10930*/  LEA.HI.X R21, R23, R33, R21, 0x1, P0 ;  /* 0x0000002117157211 */ /* 0x000fcc00000f0c15 */
[----:B------:R-:W4:Y:S01]  /*10940*/  LD.E.128 R20, desc[UR6][R20.64+0x80] ;  /* 0x0000800614147980 */ /* 0x000f22000c101d00 */
        /* <DEDUP_REMOVED lines=8> */
[C---:B--2---:R-:W-:Y:S01]  /*109d0*/  IMAD.U32 R43, R4.reuse, 0x10000, RZ ;  /* 0x00010000042b7824 */ /* 0x044fe200078e00ff */
[----:B------:R-:W-:Y:S01]  /*109e0*/  LOP3.LUT R27, R4, 0xffff0000, RZ, 0xc0, !PT ;  /* 0xffff0000041b7812 */ /* 0x000fe200078ec0ff */
[----:B------:R-:W-:Y:S01]  /*109f0*/  IMAD.U32 R45, R6, 0x10000, RZ ;  /* 0x00010000062d7824 */ /* 0x000fe200078e00ff */
[----:B------:R-:W-:-:S02]  /*10a00*/  SHF.L.U32 R4, R5, 0x10, RZ ;  /* 0x0000001005047819 */ /* 0x000fc400000006ff */
[----:B---3--:R-:W-:Y:S02]  /*10a10*/  LOP3.LUT R46, R5, 0xffff0000, RZ, 0xc0, !PT ;  /* 0xffff0000052e7812 */ /* 0x008fe400078ec0ff */
        /* <DEDUP_REMOVED lines=22> */
[C---:B------:R-:W-:Y:S01]  /*10b80*/  IMAD.U32 R12, R20.reuse, 0x10000, RZ ;  /* 0x00010000140c7824 */ /* 0x040fe200078e00ff */
        /* <DEDUP_REMOVED lines=24> */
.L_x_1079:
[----:B------:R-:W-:Y:S05]  /*10d10*/  BSYNC B0 ;  /* 0x0000000000007941 */ /* 0x000fea0003800000 */
.L_x_1078:
[----:B-----5:R1:W-:Y:S02]  /*10d20*/  STS.128 [R243+0x2000], R24 ;  /* 0x00200018f3007388 */ /* 0x0203e40000000c00 */
.L_x_1073:
[----:B------:R-:W-:Y:S05]  /*10d30*/  BSYNC B2 ;  /* 0x0000000000027941 */ /* 0x000fea0003800000 */
.L_x_1072:
[----:B------:R-:W-:Y:S01]  /*10d40*/  VIADD R16, R186, 0x10 ;  /* 0x00000010ba107836 */ /* 0x000fe20000000000 */
[----:B------:R-:W-:Y:S04]  /*10d50*/  BSSY B2, `(.L_x_1080) ;  /* 0x00000bd000027945 */ /* 0x000fe80003800000 */
[----:B------:R-:W-:-:S04]  /*10d60*/  ISETP.GE.AND P0, PT, R16, R29, PT ;  /* 0x0000001d1000720c */ /* 0x000fc80003f06270 */
[----:B------:R-:W-:-:S13]  /*10d70*/  ISETP.LT.OR P0, PT, R68, -0x87, P0 ;  /* 0xffffff794400780c */ /* 0x000fda0000701670 */
[----:B------:R-:W-:Y:S05]  /*10d80*/  @P0 BRA `(.L_x_1081) ;  /* 0x0000000800e40947 */ /* 0x000fea0003800000 */
[----:B------:R-:W-:Y:S01]  /*10d90*/  ISETP.GE.AND P0, PT, R18, R8, PT ;  /* 0x000000081200720c */ /* 0x000fe20003f06270 */
[----:B------:R-:W-:-:S12]  /*10da0*/  BSSY B1, `(.L_x_1082) ;  /* 0x000005b000017945 */ /* 0x000fd80003800000 */
[----:B------:R1:W-:Y:S01]  /*10db0*/  @P0 STS.128 [R243+0x800], RZ ;  /* 0x000800fff3000388 */ /* 0x0003e20000000c00 */
[----:B------:R-:W-:Y:S05]  /*10dc0*/  @P0 BRA `(.L_x_1083) ;  /* 0x0000000400600947 */ /* 0x000fea0003800000 */
[----:B-1-3--:R1:W5:Y:S01]  /*10dd0*/  LD.E.128 R24, desc[UR6][R38.64] ;  /* 0x0000000626187980 */ /* 0x00a362000c101d00 */
[----:B------:R-:W-:Y:S01]  /*10de0*/  ISETP.GE.AND P0, PT, R18, R0, PT ;  /* 0x000000001200720c */ /* 0x000fe20003f06270 */
[----:B------:R-:W-:-:S12]  /*10df0*/  BSSY B0, `(.L_x_1084) ;  /* 0x0000054000007945 */ /* 0x000fd80003800000 */
[----:B------:R-:W-:Y:S05]  /*10e00*/  @P0 BRA `(.L_x_1085) ;  /* 0x0000000400480947 */ /* 0x000fea0003800000 */
[-C--:B------:R-:W-:Y:S01]  /*10e10*/  ISETP.GE.AND P0, PT, R18, R17.reuse, PT ;  /* 0x000000111200720c */ /* 0x080fe20003f06270 */
[----:B------:R-:W-:Y:S01]  /*10e20*/  IMAD.MOV.U32 R7, RZ, RZ, RZ ;  /* 0x000000ffff077224 */ /* 0x000fe200078e00ff */
[C---:B------:R-:W-:Y:S02]  /*10e30*/  IADD3 R21, P1, R28.reuse, R2, RZ ;  /* 0x000000021c157210 */ /* 0x040fe40007f3e0ff */
[----:B------:R-:W-:Y:S02]  /*10e40*/  MOV R5, R17 ;  /* 0x0000001100057202 */ /* 0x000fe40000000f00 */
[----:B------:R-:W-:-:S07]  /*10e50*/  LEA.HI.X.SX32 R20, R28, R3, 0x1, P1 ;  /* 0x000000031c147211 */ /* 0x000fce00008f0eff */
[--C-:B------:R-:W-:Y:S02]  /*10e60*/  @P0 IMAD.MOV R7, RZ, RZ, -R17.reuse ;  /* 0x000000ffff070224 */ /* 0x100fe400078e0a11 */
[----:B------:R-:W-:Y:S02]  /*10e70*/  IMAD.MOV.U32 R22, RZ, RZ, RZ ;  /* 0x000000ffff167224 */ /* 0x000fe400078e00ff */
[----:B------:R-:W-:Y:S01]  /*10e80*/  @P0 IMAD.MOV R5, RZ, RZ, -R17 ;  /* 0x000000ffff050224 */ /* 0x000fe200078e0a11 */
[----:B------:R-:W-:Y:S02]  /*10e90*/  IADD3 R13, P1, R7, R21, RZ ;  /* 0x00000015070d7210 */ /* 0x000fe40007f3e0ff */
[----:B------:R-:W-:Y:S02]  /*10ea0*/  @P0 IADD3 R22, -R17, RZ, RZ ;  /* 0x000000ff11160210 */ /* 0x000fe40007ffe1ff */
[----:B------:R-:W-:Y:S02]  /*10eb0*/  LEA.HI.X.SX32 R7, R7, R20, 0x1, P1 ;  /* 0x0000001407077211 */ /* 0x000fe400008f0eff */
[----:B------:R-:W-:Y:S01]  /*10ec0*/  LEA R12, P1, R13, R30, 0x1 ;  /* 0x0000001e0d0c7211 */ /* 0x000fe200078208ff */
[----:B------:R-:W-:-:S03]  /*10ed0*/  IMAD.WIDE R4, R5, 0x2, R38 ;  /* 0x0000000205047825 */ /* 0x000fc600078e0226 */
[----:B------:R-:W-:Y:S02]  /*10ee0*/  LEA.HI.X R13, R13, R31, R7, 0x1, P1 ;  /* 0x0000001f0d0d7211 */ /* 0x000fe400008f0c07 */
[C---:B------:R-:W-:Y:S01]  /*10ef0*/  IADD3 R21, P1, R22.reuse, R21, RZ ;  /* 0x0000001516157210 */ /* 0x040fe20007f3e0ff */
[----:B------:R-:W3:Y:S03]  /*10f00*/  LD.E.128 R4, desc[UR6][R4.64] ;  /* 0x0000000604047980 */ /* 0x000ee6000c101d00 */
[----:B------:R-:W-:Y:S01]  /*10f10*/  LEA.HI.X.SX32 R20, R22, R20, 0x1, P1 ;  /* 0x0000001416147211 */ /* 0x000fe200008f0eff */
[----:B------:R-:W2:Y:S01]  /*10f20*/  LD.E.128 R12, desc[UR6][R12.64] ;  /* 0x000000060c0c7980 */ /* 0x000ea2000c101d00 */
[----:B------:R-:W-:-:S04]  /*10f30*/  LEA R22, P1, R21, R32, 0x1 ;  /* 0x0000002015167211 */ /* 0x000fc800078208ff */
[----:B------:R-:W-:-:S06]  /*10f40*/  LEA.HI.X R23, R21, R33, R20, 0x1, P1 ;  /* 0x0000002115177211 */ /* 0x000fcc00008f0c14 */
[----:B------:R-:W4:Y:S01]  /*10f50*/  LD.E.128 R20, desc[UR6][R22.64] ;  /* 0x0000000616147980 */ /* 0x000f22000c101d00 */
[C---:B-----5:R-:W-:Y:S01]  /*10f60*/  IMAD.U32 R41, R24.reuse, 0x10000, RZ ;  /* 0x0001000018297824 */ /* 0x060fe200078e00ff */
[----:B------:R-:W-:Y:S01]  /*10f70*/  LOP3.LUT R40, R24, 0xffff0000, RZ, 0xc0, !PT ;  /* 0xffff000018287812 */ /* 0x000fe200078ec0ff */
[C---:B------:R-:W-:Y:S01]  /*10f80*/  IMAD.U32 R43, R25.reuse, 0x10000, RZ ;  /* 0x00010000192b7824 */ /* 0x040fe200078e00ff */
[----:B------:R-:W-:Y:S01]  /*10f90*/  LOP3.LUT R24, R25, 0xffff0000, RZ, 0xc0, !PT ;  /* 0xffff000019187812 */ /* 0x000fe200078ec0ff */
[C---:B------:R-:W-:Y:S01]  /*10fa0*/  IMAD.U32 R45, R27.reuse, 0x10000, RZ ;  /* 0x000100001b2d7824 */ /* 0x040fe200078e00ff */
[----:B------:R-:W-:Y:S02]  /*10fb0*/  LOP3.LUT R25, R27, 0xffff0000, RZ, 0xc0, !PT ;  /* 0xffff00001b197812 */ /* 0x000fe400078ec0ff */
[C---:B------:R-:W-:Y:S02]  /*10fc0*/  SHF.L.U32 R42, R26.reuse, 0x10, RZ ;  /* 0x000000101a2a7819 */ /* 0x040fe400000006ff */
[----:B------:R-:W-:-:S02]  /*10fd0*/  LOP3.LUT R26, R26, 0xffff0000, RZ, 0xc0, !PT ;  /* 0xffff00001a1a7812 */ /* 0x000fc400078ec0ff */
[----:B---3--:R-:W-:Y:S02]  /*10fe0*/  SHF.L.U32 R51, R4, 0x10, RZ ;  /* 0x0000001004337819 */ /* 0x008fe400000006ff */
[C---:B--2---:R-:W-:Y:S02]  /*10ff0*/  SHF.L.U32 R44, R12.reuse, 0x10, RZ ;  /* 0x000000100c2c7819 */ /* 0x044fe400000006ff */
[----:B------:R-:W-:Y:S01]  /*11000*/  LOP3.LUT R27, R12, 0xffff0000, RZ, 0xc0, !PT ;  /* 0xffff00000c1b7812 */ /* 0x000fe200078ec0ff */
[C---:B------:R-:W-:Y:S01]  /*11010*/  IMAD.U32 R12, R13.reuse, 0x10000, RZ ;  /* 0x000100000d0c7824 */ /* 0x040fe200078e00ff */
[----:B------:R-:W-:Y:S01]  /*11020*/  LOP3.LUT R47, R13, 0xffff0000, RZ, 0xc0, !PT ;  /* 0xffff00000d2f7812 */ /* 0x000fe200078ec0ff */
[C---:B------:R-:W-:Y:S01]  /*11030*/  IMAD.U32 R13, R15.reuse, 0x10000, RZ ;  /* 0x000100000f0d7824 */ /* 0x040fe200078e00ff */
[----:B------:R-:W-:Y:S01]  /*11040*/  LOP3.LUT R15, R15, 0xffff0000, RZ, 0xc0, !PT ;  /* 0xffff00000f0f7812 */ /* 0x000fe200078ec0ff */
[----:B------:R-:W-:Y:S01]  /*11050*/  IMAD.U32 R49, R5, 0x10000, RZ ;  /* 0x0001000005317824 */ /* 0x000fe200078e00ff */
[----:B------:R-:W-:Y:S01]  /*11060*/  SHF.L.U32 R46, R14, 0x10, RZ ;  /* 0x000000100e2e7819 */ /* 0x000fe200000006ff */
[----:B------:R-:W-:Y:S01]  /*11070*/  @!P0 FADD.FTZ R27, -R27, -RZ ;  /* 0x800000ff1b1b8221 */ /* 0x000fe20000010100 */
[----:B------:R-:W-:-:S02]  /*11080*/  LOP3.LUT R4, R4, 0xffff0000, RZ, 0xc0, !PT ;  /* 0xffff000004047812 */ /* 0x000fc400078ec0ff */
[----:B------:R-:W-:Y:S02]  /*11090*/  LOP3.LUT R14, R14, 0xffff0000, RZ, 0xc0, !PT ;  /* 0xffff00000e0e7812 */ /* 0x000fe400078ec0ff */
[----:B------:R-:W-:Y:S01]  /*110a0*/  LOP3.LUT R48, R5, 0xffff0000, RZ, 0xc0, !PT ;  /* 0xffff000005307812 */ /* 0x000fe200078ec0ff */
[----:B------:R-:W-:Y:S01]  /*110b0*/  @!P0 FADD.FTZ R13, -R13, -RZ ;  /* 0x800000ff0d0d8221 */ /* 0x000fe20000010100 */
[C---:B------:R-:W-:Y:S02]  /*110c0*/  SHF.L.U32 R57, R6.reuse, 0x10, RZ ;  /* 0x0000001006397819 */ /* 0x040fe400000006ff */
[----:B------:R-:W-:Y:S01]  /*110d0*/  LOP3.LUT R5, R6, 0xffff0000, RZ, 0xc0, !PT ;  /* 0xffff000006057812 */ /* 0x000fe200078ec0ff */
[C---:B------:R-:W-:Y:S01]  /*110e0*/  IMAD.U32 R6, R7.reuse, 0x10000, RZ ;  /* 0x0001000007067824 */ /* 0x040fe200078e00ff */
[----:B------:R-:W-:Y:S01]  /*110f0*/  LOP3.LUT R50, R7, 0xffff0000, RZ, 0xc0, !PT ;  /* 0xffff000007327812 */ /* 0x000fe200078ec0ff */
[----:B------:R-:W-:Y:S01]  /*11100*/  @!P0 FADD.FTZ R12, -R12, -RZ ;  /* 0x800000ff0c0c8221 */ /* 0x000fe20000010100 */
[----:B------:R-:W-:Y:S01]  /*11110*/  @!P0 FADD.FTZ R47, -R47, -RZ ;  /* 0x800000ff2f2f8221 */ /* 0x000fe20000010100 */
[----:B------:R-:W-:Y:S01]  /*11120*/  @!P0 FADD.FTZ R15, -R15, -RZ ;  /* 0x800000ff0f0f8221 */ /* 0x000fe20000010100 */
[----:B------:R-:W-:Y:S01]  /*11130*/  FMUL.FTZ R27, R4, R27 ;  /* 0x0000001b041b7220 */ /* 0x000fe20000410000 */
[----:B------:R-:W-:Y:S01]  /*11140*/  @!P0 FADD.FTZ R14, -R14, -RZ ;  /* 0x800000ff0e0e8221 */ /* 0x000fe20000010100 */
[----:B----4-:R-:W-:-:S02]  /*11150*/  IMAD.U32 R4, R21, 0x10000, RZ ;  /* 0x0001000015047824 */ /* 0x010fc400078e00ff */
[----:B------:R-:W-:Y:S01]  /*11160*/  FMUL.FTZ R6, R6, R13 ;  /* 0x0000000d06067220 */ /* 0x000fe20000410000 */
[----:B------:R-:W-:Y:S01]  /*11170*/  LOP3.LUT R21, R21, 0xffff0000, RZ, 0xc0, !PT ;  /* 0xffff000015157812 */ /* 0x000fe200078ec0ff */
[----:B------:R-:W-:Y:S01]  /*11180*/  @!P0 FADD.FTZ R44, -R44, -RZ ;  /* 0x800000ff2c2c8221 */ /* 0x000fe20000010100 */
[----:B------:R-:W-:Y:S01]  /*11190*/  FMUL.FTZ R12, R49, R12 ;  /* 0x0000000c310c7220 */ /* 0x000fe20000410000 */
[----:B------:R-:W-:Y:S01]  /*111a0*/  FMUL.FTZ R47, R48, R47 ;  /* 0x0000002f302f7220 */ /* 0x000fe20000410000 */
[----:B------:R-:W-:Y:S01]  /*111b0*/  @!P0 FADD.FTZ R46, -R46, -RZ ;  /* 0x800000ff2e2e8221 */ /* 0x000fe20000010100 */
[----:B------:R-:W-:Y:S01]  /*111c0*/  FMUL.FTZ R50, R50, R15 ;  /* 0x0000000f32327220 */ /* 0x000fe20000410000 */
[C---:B------:R-:W-:Y:S02]  /*111d0*/  SHF.L.U32 R13, R20.reuse, 0x10, RZ ;  /* 0x00000010140d7819 */ /* 0x040fe400000006ff */
[----:B------:R-:W-:Y:S01]  /*111e0*/  LOP3.LUT R7, R20, 0xffff0000, RZ, 0xc0, !PT ;  /* 0xffff000014077812 */ /* 0x000fe200078ec0ff */
[----:B------:R-:W-:Y:S01]  /*111f0*/  FMUL.FTZ R5, R5, R14 ;  /* 0x0000000e05057220 */ /* 0x000fe20000410000 */
[----:B------:R-:W-:-:S02]  /*11200*/  SHF.L.U32 R20, R22, 0x10, RZ ;  /* 0x0000001016147819 */ /* 0x000fc400000006ff */
[----:B------:R-:W-:Y:S01]  /*11210*/  LOP3.LUT R15, R22, 0xffff0000, RZ, 0xc0, !PT ;  /* 0xffff0000160f7812 */ /* 0x000fe200078ec0ff */
[C---:B------:R-:W-:Y:S01]  /*11220*/  IMAD.U32 R14, R23.reuse, 0x10000, RZ ;  /* 0x00010000170e7824 */ /* 0x040fe200078e00ff */
[----:B------:R-:W-:Y:S01]  /*11230*/  LOP3.LUT R22, R23, 0xffff0000, RZ, 0xc0, !PT ;  /* 0xffff000017167812 */ /* 0x000fe200078ec0ff */
[----:B------:R-:W-:Y:S01]  /*11240*/  FMUL.FTZ R44, R51, R44 ;  /* 0x0000002c332c7220 */ /* 0x000fe20000410000 */
        /* <DEDUP_REMOVED lines=13> */
[----:B------:R-:W-:Y:S02]  /*11320*/  MOV R25, R21 ;  /* 0x0000001500197202 */ /* 0x000fe40000000f00 */
.L_x_1085:
[----:B------:R-:W-:Y:S05]  /*11330*/  BSYNC B0 ;  /* 0x0000000000007941 */ /* 0x000fea0003800000 */
.L_x_1084:
[----:B-----5:R3:W-:Y:S02]  /*11340*/  STS.128 [R243+0x800], R24 ;  /* 0x00080018f3007388 */ /* 0x0207e40000000c00 */
.L_x_1083:
[----:B------:R-:W-:Y:S05]  /*11350*/  BSYNC B1 ;  /* 0x0000000000017941 */ /* 0x000fea0003800000 */
.L_x_1082:
[----:B------:R-:W-:-:S13]  /*11360*/  ISETP.GE.AND P0, PT, R9, R8, PT ;  /* 0x000000080900720c */ /* 0x000fda0003f06270 */
[----:B------:R1:W-:Y:S01]  /*11370*/  @P0 STS.128 [R243+0x2800], RZ ;  /* 0x002800fff3000388 */ /* 0x0003e20000000c00 */
[----:B------:R-:W-:Y:S05]  /*11380*/  @P0 BRA `(.L_x_1081) ;  /* 0x0000000400640947 */ /* 0x000fea0003800000 */
[----:B-1-3--:R1:W5:Y:S01]  /*11390*/  LD.E.128 R24, desc[UR6][R38.64+0x80] ;  /* 0x0000800626187980 */ /* 0x00a362000c101d00 */
[----:B------:R-:W-:Y:S01]  /*113a0*/  ISETP.GE.AND P0, PT, R9, R0, PT ;  /* 0x000000000900720c */ /* 0x000fe20003f06270 */
[----:B------:R-:W-:-:S12]  /*113b0*/  BSSY B0, `(.L_x_1086) ;  /* 0x0000055000007945 */ /* 0x000fd80003800000 */
[----:B------:R-:W-:Y:S05]  /*113c0*/  @P0 BRA `(.L_x_1087) ;  /* 0x00000004004c0947 */ /* 0x000fea0003800000 */
[----:B------:R-:W-:Y:S01]  /*113d0*/  ISETP.GE.AND P0, PT, R9, R17, PT ;  /* 0x000000110900720c */ /* 0x000fe20003f06270 */
[----:B------:R-:W-:Y:S02]  /*113e0*/  VIADD R20, R28, 0x40 ;  /* 0x000000401c147836 */ /* 0x000fe40000000000 */
[----:B------:R-:W-:Y:S02]  /*113f0*/  IMAD.MOV.U32 R7, RZ, RZ, RZ ;  /* 0x000000ffff077224 */ /* 0x000fe400078e00ff */
[----:B------:R-:W-:Y:S01]  /*11400*/  IMAD.MOV.U32 R5, RZ, RZ, R17 ;  /* 0x000000ffff057224 */ /* 0x000fe200078e0011 */
[----:B------:R-:W-:-:S04]  /*11410*/  IADD3 R21, P1, R20, R2, RZ ;  /* 0x0000000214157210 */ /* 0x000fc80007f3e0ff */
[----:B------:R-:W-:-:S03]  /*11420*/  LEA.HI.X.SX32 R20, R20, R3, 0x1, P1 ;  /* 0x0000000314147211 */ /* 0x000fc600008f0eff */
[----:B------:R-:W-:Y:S01]  /*11430*/  @P0 IADD3 R7, -R17, RZ, RZ ;  /* 0x000000ff11070210 */ /* 0x000fe20007ffe1ff */
[----:B------:R-:W-:-:S03]  /*11440*/  @P0 IMAD.MOV R5, RZ, RZ, -R17 ;  /* 0x000000ffff050224 */ /* 0x000fc600078e0a11 */
[C---:B------:R-:W-:Y:S02]  /*11450*/  IADD3 R13, P1, R7.reuse, R21, RZ ;  /* 0x00000015070d7210 */ /* 0x040fe40007f3e0ff */
[----:B------:R-:W-:Y:S02]  /*11460*/  MOV R22, RZ ;  /* 0x000000ff00167202 */ /* 0x000fe40000000f00 */
[----:B------:R-:W-:Y:S01]  /*11470*/  LEA.HI.X.SX32 R7, R7, R20, 0x1, P1 ;  /* 0x0000001407077211 */ /* 0x000fe200008f0eff */
[----:B------:R-:W-:Y:S01]  /*11480*/  @P0 IMAD.MOV R22, RZ, RZ, -R17 ;  /* 0x000000ffff160224 */ /* 0x000fe200078e0a11 */
[----:B------:R-:W-:-:S04]  /*11490*/  LEA R12, P1, R13, R30, 0x1 ;  /* 0x0000001e0d0c7211 */ /* 0x000fc800078208ff */
[----:B------:R-:W-:Y:S02]  /*114a0*/  LEA.HI.X R13, R13, R31, R7, 0x1, P1 ;  /* 0x0000001f0d0d7211 */ /* 0x000fe400008f0c07 */
[----:B------:R-:W-:Y:S01]  /*114b0*/  IADD3 R21, P1, R22, R21, RZ ;  /* 0x0000001516157210 */ /* 0x000fe20007f3e0ff */
[----:B------:R-:W-:-:S03]  /*114c0*/  IMAD.WIDE R4, R5, 0x2, R38 ;  /* 0x0000000205047825 */ /* 0x000fc600078e0226 */
[----:B------:R-:W3:Y:S01]  /*114d0*/  LD.E.128 R12, desc[UR6][R12.64] ;  /* 0x000000060c0c7980 */ /* 0x000ee2000c101d00 */
[----:B------:R-:W-:Y:S02]  /*114e0*/  LEA.HI.X.SX32 R20, R22, R20, 0x1, P1 ;  /* 0x0000001416147211 */ /* 0x000fe400008f0eff */
[C---:B------:R-:W-:Y:S01]  /*114f0*/  LEA R22, P1, R21.reuse, R32, 0x1 ;  /* 0x0000002015167211 */ /* 0x040fe200078208ff */
[----:B------:R-:W2:Y:S03]  /*11500*/  LD.E.128 R4, desc[UR6][R4.64+0x80] ;  /* 0x0000800604047980 */ /* 0x000ea6000c101d00 */
[----:B------:R-:W-:-:S06]  /*11510*/  LEA.HI.X R23, R21, R33, R20, 0x1, P1 ;  /* 0x0000002115177211 */ /* 0x000fcc00008f0c14 */
[----:B------:R-:W4:Y:S01]  /*11520*/  LD.E.128 R20, desc[UR6][R22.64] ;  /* 0x0000000616147980 */ /* 0x000f22000c101d00 */
[C---:B-1---5:R-:W-:Y:S01]  /*11530*/  IMAD.U32 R38, R24.reuse, 0x10000, RZ ;  /* 0x0001000018267824 */ /* 0x062fe200078e00ff */
[----:B------:R-:W-:Y:S01]  /*11540*/  LOP3.LUT R28, R24, 0xffff0000, RZ, 0xc0, !PT ;  /* 0xffff0000181c7812 */ /* 0x000fe200078ec0ff */
[----:B------:R-:W-:Y:S01]  /*11550*/  IMAD.U32 R42, R27, 0x10000, RZ ;  /* 0x000100001b2a7824 */ /* 0x000fe200078e00ff */
[C---:B------:R-:W-:Y:S01]  /*11560*/  LOP3.LUT R24, R25.reuse, 0xffff0000, RZ, 0xc0, !PT ;  /* 0xffff000019187812 */ /* 0x040fe200078ec0ff */
[C---:B------:R-:W-:Y:S01]  /*11570*/  IMAD.U32 R39, R26.reuse, 0x10000, RZ ;  /* 0x000100001a277824 */ /* 0x040fe200078e00ff */
[----:B------:R-:W-:Y:S02]  /*11580*/  SHF.L.U32 R40, R25, 0x10, RZ ;  /* 0x0000001019287819 */ /* 0x000fe400000006ff */
[----:B------:R-:W-:Y:S02]  /*11590*/  LOP3.LUT R25, R27, 0xffff0000, RZ, 0xc0, !PT ;  /* 0xffff00001b197812 */ /* 0x000fe400078ec0ff */
[----:B------:R-:W-:-:S02]  /*115a0*/  LOP3.LUT R26, R26, 0xffff0000, RZ, 0xc0, !PT ;  /* 0xffff00001a1a7812 */ /* 0x000fc400078ec0ff */
[C---:B---3--:R-:W-:Y:S02]  /*115b0*/  SHF.L.U32 R41, R12.reuse, 0x10, RZ ;  /* 0x000000100c297819 */ /* 0x048fe400000006ff */
[----:B------:R-:W-:Y:S01]  /*115c0*/  LOP3.LUT R27, R12, 0xffff0000, RZ, 0xc0, !PT ;  /* 0xffff00000c1b7812 */ /* 0x000fe200078ec0ff */
[C---:B------:R-:W-:Y:S01]  /*115d0*/  IMAD.U32 R12, R13.reuse, 0x10000, RZ ;  /* 0x000100000d0c7824 */ /* 0x040fe200078e00ff */
[----:B------:R-:W-:Y:S01]  /*115e0*/  LOP3.LUT R44, R13, 0xffff0000, RZ, 0xc0, !PT ;  /* 0xffff00000d2c7812 */ /* 0x000fe200078ec0ff */
[----:B------:R-:W-:Y:S01]  /*115f0*/  IMAD.U32 R13, R15, 0x10000, RZ ;  /* 0x000100000f0d7824 */ /* 0x000fe200078e00ff */
[C---:B------:R-:W-:Y:S01]  /*11600*/  SHF.L.U32 R43, R14.reuse, 0x10, RZ ;  /* 0x000000100e2b7819 */ /* 0x040fe200000006ff */
[----:B--2---:R-:W-:Y:S01]  /*11610*/  IMAD.U32 R45, R5, 0x10000, RZ ;  /* 0x00010000052d7824 */ /* 0x004fe200078e00ff */
        /* <DEDUP_REMOVED lines=9> */
[----:B------:R-:W-:Y:S01]  /*116b0*/  IMAD.U32 R6, R7, 0x10000, RZ ;  /* 0x0001000007067824 */ /* 0x000fe200078e00ff */
[----:B------:R-:W-:Y:S01]  /*116c0*/  SHF.L.U32 R46, R4, 0x10, RZ ;  /* 0x00000010042e7819 */ /* 0x000fe200000006ff */
[----:B------:R-:W-:Y:S01]  /*116d0*/  @!P0 FADD.FTZ R14, -R14, -RZ ;  /* 0x800000ff0e0e8221 */ /* 0x000fe20000010100 */
[----:B------:R-:W-:Y:S01]  /*116e0*/  LOP3.LUT R4, R4, 0xffff0000, RZ, 0xc0, !PT ;  /* 0xffff000004047812 */ /* 0x000fe200078ec0ff */
[----:B------:R-:W-:Y:S01]  /*116f0*/  @!P0 FADD.FTZ R15, -R15, -RZ ;  /* 0x800000ff0f0f8221 */ /* 0x000fe20000010100 */
[----:B------:R-:W-:Y:S01]  /*11700*/  LOP3.LUT R50, R7, 0xffff0000, RZ, 0xc0, !PT ;  /* 0xffff000007327812 */ /* 0x000fe200078ec0ff */
[----:B------:R-:W-:Y:S01]  /*11710*/  FMUL.FTZ R13, R6, R13 ;  /* 0x0000000d060d7220 */ /* 0x000fe20000410000 */
[----:B----4-:R-:W-:Y:S01]  /*11720*/  SHF.L.U32 R7, R20, 0x10, RZ ;  /* 0x0000001014077819 */ /* 0x010fe200000006ff */
[----:B------:R-:W-:Y:S01]  /*11730*/  FMUL.FTZ R27, R4, R27 ;  /* 0x0000001b041b7220 */ /* 0x000fe20000410000 */
[----:B------:R-:W-:Y:S01]  /*11740*/  LOP3.LUT R6, R20, 0xffff0000, RZ, 0xc0, !PT ;  /* 0xffff000014067812 */ /* 0x000fe200078ec0ff */
[----:B------:R-:W-:Y:S01]  /*11750*/  @!P0 FADD.FTZ R41, -R41, -RZ ;  /* 0x800000ff29298221 */ /* 0x000fe20000010100 */
[----:B------:R-:W-:Y:S01]  /*11760*/  LOP3.LUT R20, R21, 0xffff0000, RZ, 0xc0, !PT ;  /* 0xffff000015147812 */ /* 0x000fe200078ec0ff */
[----:B------:R-:W-:Y:S01]  /*11770*/  FMUL.FTZ R45, R45, R12 ;  /* 0x0000000c2d2d7220 */ /* 0x000fe20000410000 */
[----:B------:R-:W-:Y:S01]  /*11780*/  FMUL.FTZ R47, R47, R44 ;  /* 0x0000002c2f2f7220 */ /* 0x000fe20000410000 */
[----:B------:R-:W-:Y:S01]  /*11790*/  @!P0 FADD.FTZ R43, -R43, -RZ ;  /* 0x800000ff2b2b8221 */ /* 0x000fe20000010100 */
[----:B------:R-:W-:Y:S01]  /*117a0*/  FMUL.FTZ R5, R5, R14 ;  /* 0x0000000e05057220 */ /* 0x000fe20000410000 */
[----:B------:R-:W-:Y:S01]  /*117b0*/  FMUL.FTZ R50, R50, R15 ;  /* 0x0000000f32327220 */ /* 0x000fe20000410000 */
[----:B------:R-:W-:Y:S01]  /*117c0*/  IMAD.U32 R4, R21, 0x10000, RZ ;  /* 0x0001000015047824 */ /* 0x000fe200078e00ff */
[C---:B------:R-:W-:Y:S01]  /*117d0*/  SHF.L.U32 R15, R22.reuse, 0x10, RZ ;  /* 0x00000010160f7819 */ /* 0x040fe200000006ff */
[C---:B------:R-:W-:Y:S01]  /*117e0*/  IMAD.U32 R12, R23.reuse, 0x10000, RZ ;  /* 0x00010000170c7824 */ /* 0x040fe200078e00ff */
[----:B------:R-:W-:Y:S01]  /*117f0*/  LOP3.LUT R14, R22, 0xffff0000, RZ, 0xc0, !PT ;  /* 0xffff0000160e7812 */ /* 0x000fe200078ec0ff */
        /* <DEDUP_REMOVED lines=16> */
.L_x_1087:
[----:B------:R-:W-:Y:S05]  /*11900*/  BSYNC B0 ;  /* 0x0000000000007941 */ /* 0x000fea0003800000 */
.L_x_1086:
[----:B-----5:R3:W-:Y:S02]  /*11910*/  STS.128 [R243+0x2800], R24 ;  /* 0x00280018f3007388 */ /* 0x0207e40000000c00 */
.L_x_1081:
[----:B------:R-:W-:Y:S05]  /*11920*/  BSYNC B2 ;  /* 0x0000000000027941 */ /* 0x000fea0003800000 */
.L_x_1080:
        /* <DEDUP_REMOVED lines=13> */
[----:B------:R-:W-:Y:S01]  /*11a00*/  ISETP.GE.AND P0, PT, R18, R17, PT ;  /* 0x000000111200720c */ /* 0x000fe20003f06270 */
[----:B------:R-:W-:Y:S02]  /*11a10*/  IMAD.SHL.U32 R20, R17, 0x20, RZ ;  /* 0x0000002011147824 */ /* 0x000fe400078e00ff */
[----:B------:R-:W-:Y:S02]  /*11a20*/  IMAD.MOV.U32 R7, RZ, RZ, RZ ;  /* 0x000000ffff077224 */ /* 0x000fe400078e00ff */
[----:B------:R-:W-:Y:S01]  /*11a30*/  IMAD.MOV.U32 R5, RZ, RZ, R17 ;  /* 0x000000ffff057224 */ /* 0x000fe200078e0011 */
[----:B------:R-:W-:-:S04]  /*11a40*/  IADD3 R21, P1, R20, R2, RZ ;  /* 0x0000000214157210 */ /* 0x000fc80007f3e0ff */
[----:B------:R-:W-:-:S03]  /*11a50*/  LEA.HI.X.SX32 R20, R20, R3, 0x1, P1 ;  /* 0x0000000314147211 */ /* 0x000fc600008f0eff */
[----:B------:R-:W-:Y:S01]  /*11a60*/  @P0 IADD3 R7, -R17, RZ, RZ ;  /* 0x000000ff11070210 */ /* 0x000fe20007ffe1ff */
[----:B------:R-:W-:-:S03]  /*11a70*/  @P0 IMAD.MOV R5, RZ, RZ, -R17 ;  /* 0x000000ffff050224 */ /* 0x000fc600078e0a11 */
[C---:B------:R-:W-:Y:S02]  /*11a80*/  IADD3 R13, P1, R7.reuse, R21, RZ ;  /* 0x00000015070d7210 */ /* 0x040fe40007f3e0ff */
[----:B------:R-:W-:Y:S01]  /*11a90*/  MOV R22, RZ ;  /* 0x000000ff00167202 */ /* 0x000fe20000000f00 */
[----:B------:R-:W-:Y:S01]  /*11aa0*/  @P0 IMAD.MOV R22, RZ, RZ, -R17 ;  /* 0x000000ffff160224 */ /* 0x000fe200078e0a11 */
        /* <DEDUP_REMOVED lines=13> */
[----:B------:R-:W-:Y:S01]  /*11b80*/  IMAD.U32 R43, R27, 0x10000, RZ ;  /* 0x000100001b2b7824 */ /* 0x000fe200078e00ff */
[C---:B------:R-:W-:Y:S02]  /*11b90*/  LOP3.LUT R24, R25.reuse, 0xffff0000, RZ, 0xc0, !PT ;  /* 0xffff000019187812 */ /* 0x040fe400078ec0ff */
[----:B------:R-:W-:Y:S02]  /*11ba0*/  SHF.L.U32 R41, R25, 0x10, RZ ;  /* 0x0000001019297819 */ /* 0x000fe400000006ff */
[----:B------:R-:W-:Y:S01]  /*11bb0*/  LOP3.LUT R25, R27, 0xffff0000, RZ, 0xc0, !PT ;  /* 0xffff00001b197812 */ /* 0x000fe200078ec0ff */
[C---:B------:R-:W-:Y:S01]  /*11bc0*/  IMAD.U32 R40, R26.reuse, 0x10000, RZ ;  /* 0x000100001a287824 */ /* 0x040fe200078e00ff */
        /* <DEDUP_REMOVED lines=54> */
.L_x_1093:
[----:B------:R-:W-:Y:S05]  /*11f30*/  BSYNC B0 ;  /* 0x0000000000007941 */ /* 0x000fea0003800000 */
.L_x_1092:
[----:B-----5:R3:W-:Y:S02]  /*11f40*/  STS.128 [R243+0x1000], R24 ;  /* 0x00100018f3007388 */ /* 0x0207e40000000c00 */
.L_x_1091:
[----:B------:R-:W-:Y:S05]  /*11f50*/  BSYNC B1 ;  /* 0x0000000000017941 */ /* 0x000fea0003800000 */
.L_x_1090:
[----:B------:R-:W-:-:S13]  /*11f60*/  ISETP.GE.AND P0, PT, R9, R8, PT ;  /* 0x000000080900720c */ /* 0x000fda0003f06270 */
[----:B------:R1:W-:Y:S01]  /*11f70*/  @P0 STS.128 [R243+0x3000], RZ ;  /* 0x003000fff3000388 */ /* 0x0003e20000000c00 */
[----:B------:R-:W-:Y:S05]  /*11f80*/  @P0 BRA `(.L_x_1089) ;  /* 0x0000000400640947 */ /* 0x000fea0003800000 */
[----:B------:R1:W5:Y:S01]  /*11f90*/  LD.E.128 R12, desc[UR6][R36.64+0x80] ;  /* 0x00008006240c7980 */ /* 0x000362000c101d00 */
[----:B------:R-:W-:Y:S01]  /*11fa0*/  ISETP.GE.AND P0, PT, R9, R0, PT ;  /* 0x000000000900720c */ /* 0x000fe20003f06270 */
[----:B------:R-:W-:-:S12]  /*11fb0*/  BSSY B0, `(.L_x_1094) ;  /* 0x0000055000007945 */ /* 0x000fd80003800000 */
[----:B------:R-:W-:Y:S05]  /*11fc0*/  @P0 BRA `(.L_x_1095) ;  /* 0x00000004004c0947 */ /* 0x000fea0003800000 */
[-C--:B------:R-:W-:Y:S01]  /*11fd0*/  ISETP.GE.AND P0, PT, R9, R17.reuse, PT ;  /* 0x000000110900720c */ /* 0x080fe20003f06270 */
[----:B------:R-:W-:Y:S01]  /*11fe0*/  IMAD.MOV.U32 R5, RZ, RZ, RZ ;  /* 0x000000ffff057224 */ /* 0x000fe200078e00ff */
[----:B-1-3--:R-:W-:Y:S02]  /*11ff0*/  LEA R24, R17, 0x40, 0x5 ;  /* 0x0000004011187811 */ /* 0x00afe400078e28ff */
[----:B------:R-:W-:Y:S02]  /*12000*/  MOV R21, R17 ;  /* 0x0000001100157202 */ /* 0x000fe40000000f00 */
[----:B------:R-:W-:-:S04]  /*12010*/  IADD3 R25, P1, R24, R2, RZ ;  /* 0x0000000218197210 */ /* 0x000fc80007f3e0ff */
[----:B------:R-:W-:-:S03]  /*12020*/  LEA.HI.X.SX32 R24, R24, R3, 0x1, P1 ;  /* 0x0000000318187211 */ /* 0x000fc600008f0eff */
[--C-:B------:R-:W-:Y:S02]  /*12030*/  @P0 IMAD.MOV R5, RZ, RZ, -R17.reuse ;  /* 0x000000ffff050224 */ /* 0x100fe400078e0a11 */
[----:B------:R-:W-:Y:S02]  /*12040*/  IMAD.MOV.U32 R26, RZ, RZ, RZ ;  /* 0x000000ffff1a7224 */ /* 0x000fe400078e00ff */
[----:B------:R-:W-:Y:S01]  /*12050*/  @P0 IMAD.MOV R21, RZ, RZ, -R17 ;  /* 0x000000ffff150224 */ /* 0x000fe200078e0a11 */
[----:B------:R-:W-:-:S04]  /*12060*/  IADD3 R7, P1, R5, R25, RZ ;  /* 0x0000001905077210 */ /* 0x000fc80007f3e0ff */
[----:B------:R-:W-:Y:S02]  /*12070*/  LEA.HI.X.SX32 R5, R5, R24, 0x1, P1 ;  /* 0x0000001805057211 */ /* 0x000fe400008f0eff */
[----:B------:R-:W-:Y:S02]  /*12080*/  LEA R4, P1, R7, R30, 0x1 ;  /* 0x0000001e07047211 */ /* 0x000fe400078208ff */
[----:B------:R-:W-:Y:S02]  /*12090*/  @P0 IADD3 R26, -R17, RZ, RZ ;  /* 0x000000ff111a0210 */ /* 0x000fe40007ffe1ff */
        /* <DEDUP_REMOVED lines=16> */
[----:B------:R-:W-:Y:S01]  /*121a0*/  LOP3.LUT R14, R14, 0xffff0000, RZ, 0xc0, !PT ;  /* 0xffff00000e0e7812 */ /* 0x000fe200078ec0ff */
[C---:B---3--:R-:W-:Y:S01]  /*121b0*/  IMAD.U32 R40, R4.reuse, 0x10000, RZ ;  /* 0x0001000004287824 */ /* 0x048fe200078e00ff */
[----:B------:R-:W-:Y:S01]  /*121c0*/  LOP3.LUT R15, R4, 0xffff0000, RZ, 0xc0, !PT ;  /* 0xffff0000040f7812 */ /* 0x000fe200078ec0ff */
[C---:B------:R-:W-:Y:S01]  /*121d0*/  IMAD.U32 R42, R6.reuse, 0x10000, RZ ;  /* 0x00010000062a7824 */ /* 0x040fe200078e00ff */
[----:B------:R-:W-:Y:S01]  /*121e0*/  SHF.L.U32 R4, R5, 0x10, RZ ;  /* 0x0000001005047819 */ /* 0x000fe200000006ff */
[----:B--2---:R-:W-:Y:S01]  /*121f0*/  IMAD.U32 R45, R21, 0x10000, RZ ;  /* 0x00010000152d7824 */ /* 0x004fe200078e00ff */
[----:B------:R-:W-:Y:S01]  /*12200*/  LOP3.LUT R43, R5, 0xffff0000, RZ, 0xc0, !PT ;  /* 0xffff0000052b7812 */ /* 0x000fe200078ec0ff */
[C---:B------:R-:W-:Y:S01]  /*12210*/  IMAD.U32 R5, R7.reuse, 0x10000, RZ ;  /* 0x0001000007057824 */ /* 0x040fe200078e00ff */
[----:B------:R-:W-:Y:S01]  /*12220*/  LOP3.LUT R6, R6, 0xffff0000, RZ, 0xc0, !PT ;  /* 0xffff000006067812 */ /* 0x000fe200078ec0ff */
[----:B------:R-:W-:Y:S01]  /*12230*/  @!P0 FADD.FTZ R4, -R4, -RZ ;  /* 0x800000ff04048221 */ /* 0x000fe20000010100 */
[----:B------:R-:W-:Y:S01]  /*12240*/  LOP3.LUT R7, R7, 0xffff0000, RZ, 0xc0, !PT ;  /* 0xffff000007077812 */ /* 0x000fe200078ec0ff */
[----:B------:R-:W-:Y:S01]  /*12250*/  @!P0 FADD.FTZ R5, -R5, -RZ ;  /* 0x800000ff05058221 */ /* 0x000fe20000010100 */
[----:B------:R-:W-:Y:S01]  /*12260*/  LOP3.LUT R44, R21, 0xffff0000, RZ, 0xc0, !PT ;  /* 0xffff0000152c7812 */ /* 0x000fe200078ec0ff */
[----:B------:R-:W-:Y:S01]  /*12270*/  @!P0 FADD.FTZ R6, -R6, -RZ ;  /* 0x800000ff06068221 */ /* 0x000fe20000010100 */
[C---:B------:R-:W-:Y:S01]  /*12280*/  SHF.L.U32 R49, R22.reuse, 0x10, RZ ;  /* 0x0000001016317819 */ /* 0x040fe200000006ff */
[----:B------:R-:W-:Y:S01]  /*12290*/  @!P0 FADD.FTZ R7, -R7, -RZ ;  /* 0x800000ff07078221 */ /* 0x000fe20000010100 */
[----:B------:R-:W-:Y:S01]  /*122a0*/  LOP3.LUT R21, R22, 0xffff0000, RZ, 0xc0, !PT ;  /* 0xffff000016157812 */ /* 0x000fe200078ec0ff */
[C---:B------:R-:W-:Y:S01]  /*122b0*/  IMAD.U32 R22, R23.reuse, 0x10000, RZ ;  /* 0x0001000017167824 */ /* 0x040fe200078e00ff */
[----:B------:R-:W-:Y:S01]  /*122c0*/  LOP3.LUT R46, R23, 0xffff0000, RZ, 0xc0, !PT ;  /* 0xffff0000172e7812 */ /* 0x000fe200078ec0ff */
[----:B------:R-:W-:Y:S01]  /*122d0*/  @!P0 FADD.FTZ R43, -R43, -RZ ;  /* 0x800000ff2b2b8221 */ /* 0x000fe20000010100 */
[----:B------:R-:W-:Y:S01]  /*122e0*/  SHF.L.U32 R47, R20, 0x10, RZ ;  /* 0x00000010142f7819 */ /* 0x000fe200000006ff */
[----:B------:R-:W-:Y:S01]  /*122f0*/  FMUL.FTZ R22, R22, R5 ;  /* 0x0000000516167220 */ /* 0x000fe20000410000 */
[----:B------:R-:W-:Y:S01]  /*12300*/  LOP3.LUT R20, R20, 0xffff0000, RZ, 0xc0, !PT ;  /* 0xffff000014147812 */ /* 0x000fe200078ec0ff */
[----:B------:R-:W-:Y:S01]  /*12310*/  @!P0 FADD.FTZ R15, -R15, -RZ ;  /* 0x800000ff0f0f8221 */ /* 0x000fe20000010100 */
[----:B----4-:R-:W-:-:S02]  /*12320*/  IMAD.U32 R5, R25, 0x10000, RZ ;  /* 0x0001000019057824 */ /* 0x010fc400078e00ff */
[----:B------:R-:W-:Y:S01]  /*12330*/  FMUL.FTZ R21, R21, R6 ;  /* 0x0000000615157220 */ /* 0x000fe20000410000 */
[----:B------:R-:W-:Y:S01]  /*12340*/  FMUL.FTZ R46, R46, R7 ;  /* 0x000000072e2e7220 */ /* 0x000fe20000410000 */
[----:B------:R-:W-:Y:S01]  /*12350*/  LOP3.LUT R25, R25, 0xffff0000, RZ, 0xc0, !PT ;  /* 0xffff000019197812 */ /* 0x000fe200078ec0ff */
[----:B------:R-:W-:Y:S01]  /*12360*/  @!P0 FADD.FTZ R40, -R40, -RZ ;  /* 0x800000ff28288221 */ /* 0x000fe20000010100 */
[----:B------:R-:W-:Y:S01]  /*12370*/  FMUL.FTZ R4, R45, R4 ;  /* 0x000000042d047220 */ /* 0x000fe20000410000 */
[----:B------:R-:W-:Y:S01]  /*12380*/  FMUL.FTZ R43, R44, R43 ;  /* 0x0000002b2c2b7220 */ /* 0x000fe20000410000 */
[----:B------:R-:W-:Y:S01]  /*12390*/  @!P0 FADD.FTZ R42, -R42, -RZ ;  /* 0x800000ff2a2a8221 */ /* 0x000fe20000010100 */
[----:B------:R-:W-:Y:S01]  /*123a0*/  SHF.L.U32 R7, R24, 0x10, RZ ;  /* 0x0000001018077819 */ /* 0x000fe200000006ff */
[----:B------:R-:W-:Y:S01]  /*123b0*/  FMUL.FTZ R15, R20, R15 ;  /* 0x0000000f140f7220 */ /* 0x000fe20000410000 */
[----:B------:R-:W-:Y:S01]  /*123c0*/  LOP3.LUT R6, R24, 0xffff0000, RZ, 0xc0, !PT ;  /* 0xffff000018067812 */ /* 0x000fe200078ec0ff */
[----:B------:R-:W-:Y:S01]  /*123d0*/  IMAD.U32 R20, R27, 0x10000, RZ ;  /* 0x000100001b147824 */ /* 0x000fe200078e00ff */
[C---:B------:R-:W-:Y:S01]  /*123e0*/  SHF.L.U32 R24, R26.reuse, 0x10, RZ ;  /* 0x000000101a187819 */ /* 0x040fe200000006ff */
[----:B------:R-:W-:Y:S01]  /*123f0*/  FMUL.FTZ R40, R47, R40 ;  /* 0x000000282f287220 */ /* 0x000fe20000410000 */
[----:B------:R-:W-:Y:S01]  /*12400*/  LOP3.LUT R23, R26, 0xffff0000, RZ, 0xc0, !PT ;  /* 0xffff00001a177812 */ /* 0x000fe200078ec0ff */
[----:B------:R-:W-:Y:S01]  /*12410*/  FMUL.FTZ R49, R49, R42 ;  /* 0x0000002a31317220 */ /* 0x000fe20000410000 */
[----:B------:R-:W-:Y:S01]  /*12420*/  LOP3.LUT R26, R27, 0xffff0000, RZ, 0xc0, !PT ;  /* 0xffff00001b1a7812 */ /* 0x000fe200078ec0ff */
        /* <DEDUP_REMOVED lines=13> */
.L_x_1095:
[----:B------:R-:W-:Y:S05]  /*12500*/  BSYNC B0 ;  /* 0x0000000000007941 */ /* 0x000fea0003800000 */
.L_x_1094:
[----:B-----5:R1:W-:Y:S02]  /*12510*/  STS.128 [R243+0x3000], R12 ;  /* 0x0030000cf3007388 */ /* 0x0203e40000000c00 */
.L_x_1089:
[----:B------:R-:W-:Y:S05]  /*12520*/  BSYNC B2 ;  /* 0x0000000000027941 */ /* 0x000fea0003800000 */
.L_x_1088:
[----:B-1----:R-:W-:-:S05]  /*12530*/  VIADD R36, R186, 0x30 ;  /* 0x00000030ba247836 */ /* 0x002fca0000000000 */
[----:B------:R-:W-:-:S04]  /*12540*/  ISETP.GE.AND P0, PT, R36, R29, PT ;  /* 0x0000001d2400720c */ /* 0x000fc80003f06270 */
[----:B------:R-:W-:-:S13]  /*12550*/  ISETP.LT.OR P0, PT, R68, -0x187, P0 ;  /* 0xfffffe794400780c */ /* 0x000fda0000701670 */
[----:B------:R-:W-:Y:S05]  /*12560*/  @P0 BRA `(.L_x_1065) ;  /* 0x0000001000700947 */ /* 0x000fea0003800000 */
[----:B------:R-:W-:Y:S01]  /*12570*/  ISETP.GE.AND P0, PT, R18, R8, PT ;  /* 0x000000081200720c */ /* 0x000fe20003f06270 */
[----:B------:R-:W-:-:S12]  /*12580*/  BSSY B1, `(.L_x_1096) ;  /* 0x000005d000017945 */ /* 0x000fd80003800000 */
[----:B------:R1:W-:Y:S01]  /*12590*/  @P0 STS.128 [R243+0x1800], RZ ;  /* 0x001800fff3000388 */ /* 0x0003e20000000c00 */
[----:B------:R-:W-:Y:S05]  /*125a0*/  @P0 BRA `(.L_x_1097) ;  /* 0x0000000400680947 */ /* 0x000fea0003800000 */
[----:B------:R1:W5:Y:S01]  /*125b0*/  LD.E.128 R4, desc[UR6][R34.64] ;  /* 0x0000000622047980 */ /* 0x000362000c101d00 */
[----:B------:R-:W-:Y:S01]  /*125c0*/  ISETP.GE.AND P0, PT, R18, R0, PT ;  /* 0x000000001200720c */ /* 0x000fe20003f06270 */
[----:B------:R-:W-:-:S12]  /*125d0*/  BSSY B0, `(.L_x_1098) ;  /* 0x0000056000007945 */ /* 0x000fd80003800000 */
[----:B------:R-:W-:Y:S05]  /*125e0*/  @P0 BRA `(.L_x_1099) ;  /* 0x0000000400500947 */ /* 0x000fea0003800000 */
[-C--:B------:R-:W-:Y:S01]  /*125f0*/  ISETP.GE.AND P0, PT, R18, R17.reuse, PT ;  /* 0x000000111200720c */ /* 0x080fe20003f06270 */
[----:B------:R-:W-:Y:S01]  /*12600*/  IMAD R18, R17, 0x30, RZ ;  /* 0x0000003011127824 */ /* 0x000fe200078e02ff */
[----:B------:R-:W-:Y:S01]  /*12610*/  MOV R13, R17 ;  /* 0x00000011000d7202 */ /* 0x000fe20000000f00 */
[----:B------:R-:W-:-:S03]  /*12620*/  IMAD.MOV.U32 R15, RZ, RZ, RZ ;  /* 0x000000ffff0f7224 */ /* 0x000fc600078e00ff */
[----:B------:R-:W-:-:S04]  /*12630*/  IADD3 R19, P1, R18, R2, RZ ;  /* 0x0000000212137210 */ /* 0x000fc80007f3e0ff */
[----:B------:R-:W-:-:S03]  /*12640*/  LEA.HI.X.SX32 R18, R18, R3, 0x1, P1 ;  /* 0x0000000312127211 */ /* 0x000fc600008f0eff */
[--C-:B------:R-:W-:Y:S02]  /*12650*/  @P0 IMAD.MOV R15, RZ, RZ, -R17.reuse ;  /* 0x000000ffff0f0224 */ /* 0x100fe400078e0a11 */
[----:B---3--:R-:W-:Y:S02]  /*12660*/  IMAD.MOV.U32 R24, RZ, RZ, RZ ;  /* 0x000000ffff187224 */ /* 0x008fe400078e00ff */
        /* <DEDUP_REMOVED lines=16> */
[----:B------:R-:W-:Y:S01]  /*12770*/  IMAD.U32 R29, R6, 0x10000, RZ ;  /* 0x00010000061d7824 */ /* 0x000fe200078e00ff */
[C---:B------:R-:W-:Y:S02]  /*12780*/  LOP3.LUT R4, R5.reuse, 0xffff0000, RZ, 0xc0, !PT ;  /* 0xffff000005047812 */ /* 0x040fe400078ec0ff */
[----:B------:R-:W-:Y:S02]  /*12790*/  SHF.L.U32 R37, R5, 0x10, RZ ;  /* 0x0000001005257819 */ /* 0x000fe400000006ff */
[C---:B------:R-:W-:Y:S02]  /*127a0*/  LOP3.LUT R5, R7.reuse, 0xffff0000, RZ, 0xc0, !PT ;  /* 0xffff000007057812 */ /* 0x040fe400078ec0ff */
[----:B------:R-:W-:-:S02]  /*127b0*/  SHF.L.U32 R39, R7, 0x10, RZ ;  /* 0x0000001007277819 */ /* 0x000fc400000006ff */
[----:B------:R-:W-:Y:S01]  /*127c0*/  LOP3.LUT R6, R6, 0xffff0000, RZ, 0xc0, !PT ;  /* 0xffff000006067812 */ /* 0x000fe200078ec0ff */
[C---:B---3--:R-:W-:Y:S01]  /*127d0*/  IMAD.U32 R38, R20.reuse, 0x10000, RZ ;  /* 0x0001000014267824 */ /* 0x048fe200078e00ff */
[----:B------:R-:W-:Y:S01]  /*127e0*/  LOP3.LUT R20, R20, 0xffff0000, RZ, 0xc0, !PT ;  /* 0xffff000014147812 */ /* 0x000fe200078ec0ff */
[----:B------:R-:W-:Y:S01]  /*127f0*/  IMAD.U32 R40, R22, 0x10000, RZ ;  /* 0x0001000016287824 */ /* 0x000fe200078e00ff */
[C---:B------:R-:W-:Y:S01]  /*12800*/  SHF.L.U32 R7, R21.reuse, 0x10, RZ ;  /* 0x0000001015077819 */ /* 0x040fe200000006ff */
[----:B--2---:R-:W-:Y:S01]  /*12810*/  IMAD.U32 R45, R12, 0x10000, RZ ;  /* 0x000100000c2d7824 */ /* 0x004fe200078e00ff */
[----:B------:R-:W-:Y:S01]  /*12820*/  LOP3.LUT R41, R21, 0xffff0000, RZ, 0xc0, !PT ;  /* 0xffff000015297812 */ /* 0x000fe200078ec0ff */
[----:B------:R-:W-:Y:S01]  /*12830*/  @!P0 FADD.FTZ R20, -R20, -RZ ;  /* 0x800000ff14148221 */ /* 0x000fe20000010100 */
[----:B------:R-:W-:Y:S01]  /*12840*/  SHF.L.U32 R21, R23, 0x10, RZ ;  /* 0x0000001017157819 */ /* 0x000fe200000006ff */
[----:B------:R-:W-:Y:S01]  /*12850*/  @!P0 FADD.FTZ R7, -R7, -RZ ;  /* 0x800000ff07078221 */ /* 0x000fe20000010100 */
[----:B------:R-:W-:Y:S01]  /*12860*/  LOP3.LUT R22, R22, 0xffff0000, RZ, 0xc0, !PT ;  /* 0xffff000016167812 */ /* 0x000fe200078ec0ff */
[----:B------:R-:W-:Y:S01]  /*12870*/  IMAD.U32 R47, R14, 0x10000, RZ ;  /* 0x000100000e2f7824 */ /* 0x000fe200078e00ff */
[----:B------:R-:W-:Y:S01]  /*12880*/  LOP3.LUT R23, R23, 0xffff0000, RZ, 0xc0, !PT ;  /* 0xffff000017177812 */ /* 0x000fe200078ec0ff */
[----:B------:R-:W-:Y:S01]  /*12890*/  @!P0 FADD.FTZ R38, -R38, -RZ ;  /* 0x800000ff26268221 */ /* 0x000fe20000010100 */
[----:B------:R-:W-:Y:S01]  /*128a0*/  LOP3.LUT R43, R12, 0xffff0000, RZ, 0xc0, !PT ;  /* 0xffff00000c2b7812 */ /* 0x000fe200078ec0ff */
[----:B------:R-:W-:Y:S01]  /*128b0*/  @!P0 FADD.FTZ R41, -R41, -RZ ;  /* 0x800000ff29298221 */ /* 0x000fe20000010100 */
[C---:B------:R-:W-:Y:S01]  /*128c0*/  SHF.L.U32 R12, R13.reuse, 0x10, RZ ;  /* 0x000000100d0c7819 */ /* 0x040fe200000006ff */
[----:B------:R-:W-:Y:S01]  /*128d0*/  @!P0 FADD.FTZ R22, -R22, -RZ ;  /* 0x800000ff16168221 */ /* 0x000fe20000010100 */
[----:B------:R-:W-:Y:S01]  /*128e0*/  LOP3.LUT R42, R13, 0xffff0000, RZ, 0xc0, !PT ;  /* 0xffff00000d2a7812 */ /* 0x000fe200078ec0ff */
[----:B------:R-:W-:Y:S01]  /*128f0*/  @!P0 FADD.FTZ R23, -R23, -RZ ;  /* 0x800000ff17178221 */ /* 0x000fe20000010100 */
[----:B------:R-:W-:Y:S01]  /*12900*/  LOP3.LUT R13, R14, 0xffff0000, RZ, 0xc0, !PT ;  /* 0xffff00000e0d7812 */ /* 0x000fe200078ec0ff */
[----:B------:R-:W-:Y:S01]  /*12910*/  FMUL.FTZ R43, R43, R20 ;  /* 0x000000142b2b7220 */ /* 0x000fe20000410000 */
[----:B------:R-:W-:Y:S01]  /*12920*/  LOP3.LUT R44, R15, 0xffff0000, RZ, 0xc0, !PT ;  /* 0xffff00000f2c7812 */ /* 0x000fe200078ec0ff */
[----:B------:R-:W-:Y:S01]  /*12930*/  @!P0 FADD.FTZ R21, -R21, -RZ ;  /* 0x800000ff15158221 */ /* 0x000fe20000010100 */
[----:B------:R-:W-:Y:S01]  /*12940*/  SHF.L.U32 R14, R15, 0x10, RZ ;  /* 0x000000100f0e7819 */ /* 0x000fe200000006ff */
[----:B------:R-:W-:Y:S01]  /*12950*/  FMUL.FTZ R12, R12, R7 ;  /* 0x000000070c0c7220 */ /* 0x000fe20000410000 */
[C---:B----4-:R-:W-:Y:S01]  /*12960*/  IMAD.U32 R20, R24.reuse, 0x10000, RZ ;  /* 0x0001000018147824 */ /* 0x050fe200078e00ff */
[----:B------:R-:W-:Y:S01]  /*12970*/  LOP3.LUT R15, R24, 0xffff0000, RZ, 0xc0, !PT ;  /* 0xffff0000180f7812 */ /* 0x000fe200078ec0ff */
[----:B------:R-:W-:Y:S01]  /*12980*/  FMUL.FTZ R38, R45, R38 ;  /* 0x000000262d267220 */ /* 0x000fe20000410000 */
[C---:B------:R-:W-:Y:S01]  /*12990*/  SHF.L.U32 R7, R25.reuse, 0x10, RZ ;  /* 0x0000001019077819 */ /* 0x040fe200000006ff */
[----:B------:R-:W-:Y:S01]  /*129a0*/  FMUL.FTZ R41, R42, R41 ;  /* 0x000000292a297220 */ /* 0x000fe20000410000 */
[----:B------:R-:W-:Y:S01]  /*129b0*/  LOP3.LUT R24, R25, 0xffff0000, RZ, 0xc0, !PT ;  /* 0xffff000019187812 */ /* 0x000fe200078ec0ff */
[----:B------:R-:W-:Y:S01]  /*129c0*/  @!P0 FADD.FTZ R40, -R40, -RZ ;  /* 0x800000ff28288221 */ /* 0x000fe20000010100 */
[----:B------:R-:W-:Y:S01]  /*129d0*/  FMUL.FTZ R13, R13, R22 ;  /* 0x000000160d0d7220 */ /* 0x000fe20000410000 */
[----:B------:R-:W-:Y:S01]  /*129e0*/  FMUL.FTZ R44, R44, R23 ;  /* 0x000000172c2c7220 */ /* 0x000fe20000410000 */
[----:B------:R-:W-:Y:S01]  /*129f0*/  FMUL.FTZ R14, R14, R21 ;  /* 0x000000150e0e7220 */ /* 0x000fe20000410000 */
[C---:B------:R-:W-:Y:S01]  /*12a00*/  IMAD.U32 R23, R26.reuse, 0x10000, RZ ;  /* 0x000100001a177824 */ /* 0x040fe200078e00ff */
[----:B------:R-:W-:Y:S01]  /*12a10*/  LOP3.LUT R22, R26, 0xffff0000, RZ, 0xc0, !PT ;  /* 0xffff00001a167812 */ /* 0x000fe200078ec0ff */
[----:B------:R-:W-:Y:S01]  /*12a20*/  FFMA.FTZ R19, R19, R20, R38 ;  /* 0x0000001413137223 */ /* 0x000fe20000010026 */
[C---:B------:R-:W-:Y:S01]  /*12a30*/  SHF.L.U32 R21, R27.reuse, 0x10, RZ ;  /* 0x000000101b157819 */ /* 0x040fe200000006ff */
[----:B------:R-:W-:Y:S01]  /*12a40*/  FFMA.FTZ R18, R18, R15, R43 ;  /* 0x0000000f12127223 */ /* 0x000fe2000001002b */
        /* <DEDUP_REMOVED lines=10> */
[----:B------:R-:W-:Y:S01]  /*12af0*/  F2FP.BF16.F32.PACK_AB R7, R5, R14 ;  /* 0x0000000e0507723e */ /* 0x000fe200000010ff */
[----:B------:R-:W-:Y:S01]  /*12b00*/  IMAD.MOV.U32 R4, RZ, RZ, R18 ;  /* 0x000000ffff047224 */ /* 0x000fe200078e0012 */
[----:B------:R-:W-:Y:S02]  /*12b10*/  F2FP.BF16.F32.PACK_AB R6, R6, R23 ;  /* 0x000000170606723e */ /* 0x000fe400000010ff */
[----:B------:R-:W-:Y:S02]  /*12b20*/  MOV R5, R19 ;  /* 0x0000001300057202 */ /* 0x000fe40000000f00 */
.L_x_1099:
[----:B------:R-:W-:Y:S05]  /*12b30*/  BSYNC B0 ;  /* 0x0000000000007941 */ /* 0x000fea0003800000 */
.L_x_1098:
[----:B-----5:R1:W-:Y:S02]  /*12b40*/  STS.128 [R243+0x1800], R4 ;  /* 0x00180004f3007388 */ /* 0x0203e40000000c00 */
.L_x_1097:
[----:B------:R-:W-:Y:S05]  /*12b50*/  BSYNC B1 ;  /* 0x0000000000017941 */ /* 0x000fea0003800000 */
.L_x_1096:
[----:B------:R-:W-:-:S13]  /*12b60*/  ISETP.GE.AND P0, PT, R9, R8, PT ;  /* 0x000000080900720c */ /* 0x000fda0003f06270 */
[----:B------:R1:W-:Y:S01]  /*12b70*/  @P0 STS.128 [R243+0x3800], RZ ;  /* 0x003800fff3000388 */ /* 0x0003e20000000c00 */
[----:B------:R-:W-:Y:S05]  /*12b80*/  @P0 BRA `(.L_x_1065) ;  /* 0x0000000800e80947 */ /* 0x000fea0003800000 */
[----:B-1----:R1:W5:Y:S01]  /*12b90*/  LD.E.128 R4, desc[UR6][R34.64+0x80] ;  /* 0x0000800622047980 */ /* 0x002362000c101d00 */
[----:B------:R-:W-:Y:S01]  /*12ba0*/  ISETP.GE.AND P0, PT, R9, R0, PT ;  /* 0x000000000900720c */ /* 0x000fe20003f06270 */
[----:B------:R-:W-:Y:S01]  /*12bb0*/  BSSY B0, `(.L_x_1100) ;  /* 0x000005a000007945 */ /* 0x000fe20003800000 */
[----:B------:R-:W-:-:S05]  /*12bc0*/  IADD3 R12, P1, R34, 0x80, RZ ;  /* 0x00000080220c7810 */ /* 0x000fca0007f3e0ff */
[----:B------:R-:W-:-:S06]  /*12bd0*/  IMAD.X R13, RZ, RZ, R35, P1 ;  /* 0x000000ffff0d7224 */ /* 0x000fcc00008e0623 */
[----:B------:R-:W-:Y:S05]  /*12be0*/  @P0 BRA `(.L_x_1101) ;  /* 0x0000000400580947 */ /* 0x000fea0003800000 */
[-C--:B------:R-:W-:Y:S01]  /*12bf0*/  ISETP.GE.AND P0, PT, R9, R17.reuse, PT ;  /* 0x000000110900720c */ /* 0x080fe20003f06270 */
[----:B------:R-:W-:Y:S01]  /*12c00*/  IMAD.MOV.U32 R8, RZ, RZ, 0x30 ;  /* 0x00000030ff087424 */ /* 0x000fe200078e00ff */
[----:B------:R-:W-:Y:S01]  /*12c10*/  MOV R0, R17 ;  /* 0x0000001100007202 */ /* 0x000fe20000000f00 */
[----:B------:R-:W-:Y:S02]  /*12c20*/  IMAD.MOV.U32 R9, RZ, RZ, RZ ;  /* 0x000000ffff097224 */ /* 0x000fe400078e00ff */
[----:B------:R-:W-:-:S05]  /*12c30*/  IMAD R8, R17, R8, 0x40 ;  /* 0x0000004011087424 */ /* 0x000fca00078e0208 */
[----:B------:R-:W-:-:S03]  /*12c40*/  IADD3 R2, P1, R8, R2, RZ ;  /* 0x0000000208027210 */ /* 0x000fc60007f3e0ff */
[--C-:B------:R-:W-:Y:S01]  /*12c50*/  @P0 IMAD.MOV R9, RZ, RZ, -R17.reuse ;  /* 0x000000ffff090224 */ /* 0x100fe200078e0a11 */
[----:B------:R-:W-:Y:S01]  /*12c60*/  LEA.HI.X.SX32 R3, R8, R3, 0x1, P1 ;  /* 0x0000000308037211 */ /* 0x000fe200008f0eff */
[----:B------:R-:W-:-:S03]  /*12c70*/  @P0 IMAD.MOV R0, RZ, RZ, -R17 ;  /* 0x000000ffff000224 */ /* 0x000fc600078e0a11 */
[C---:B------:R-:W-:Y:S01]  /*12c80*/  IADD3 R19, P1, R9.reuse, R2, RZ ;  /* 0x0000000209137210 */ /* 0x040fe20007f3e0ff */
[----:B------:R-:W-:Y:S01]  /*12c90*/  IMAD.WIDE R12, R0, 0x2, R12 ;  /* 0x00000002000c7825 */ /* 0x000fe200078e020c */
[----:B------:R-:W-:Y:S02]  /*12ca0*/  MOV R0, RZ ;  /* 0x000000ff00007202 */ /* 0x000fe40000000f00 */
[----:B------:R-:W-:Y:S01]  /*12cb0*/  LEA.HI.X.SX32 R9, R9, R3, 0x1, P1 ;  /* 0x0000000309097211 */ /* 0x000fe200008f0eff */
[----:B------:R-:W-:Y:S01]  /*12cc0*/  @P0 IMAD.MOV R0, RZ, RZ, -R17 ;  /* 0x000000ffff000224 */ /* 0x000fe200078e0a11 */
[C---:B------:R-:W-:Y:S01]  /*12cd0*/  LEA R20, P1, R19.reuse, R30, 0x1 ;  /* 0x0000001e13147211 */ /* 0x040fe200078208ff */
[----:B------:R-:W2:Y:S03]  /*12ce0*/  LD.E.128 R12, desc[UR6][R12.64] ;  /* 0x000000060c0c7980 */ /* 0x000ea6000c101d00 */
[----:B------:R-:W-:-:S02]  /*12cf0*/  LEA.HI.X R21, R19, R31, R9, 0x1, P1 ;  /* 0x0000001f13157211 */ /* 0x000fc400008f0c09 */
[----:B------:R-:W-:-:S04]  /*12d00*/  IADD3 R9, P1, R0, R2, RZ ;  /* 0x0000000200097210 */ /* 0x000fc80007f3e0ff */
[----:B------:R-:W4:Y:S01]  /*12d10*/  LD.E.128 R20, desc[UR6][R20.64] ;  /* 0x0000000614147980 */ /* 0x000f22000c101d00 */
[----:B------:R-:W-:Y:S02]  /*12d20*/  LEA.HI.X.SX32 R0, R0, R3, 0x1, P1 ;  /* 0x0000000300007211 */ /* 0x000fe400008f0eff */
[----:B---3--:R-:W-:-:S04]  /*12d30*/  LEA R24, P1, R9, R32, 0x1 ;  /* 0x0000002009187211 */ /* 0x008fc800078208ff */
[----:B------:R-:W-:-:S06]  /*12d40*/  LEA.HI.X R25, R9, R33, R0, 0x1, P1 ;  /* 0x0000002109197211 */ /* 0x000fcc00008f0c00 */
[----:B------:R-:W3:Y:S01]  /*12d50*/  LD.E.128 R24, desc[UR6][R24.64] ;  /* 0x0000000618187980 */ /* 0x000ee2000c101d00 */
[C---:B-----5:R-:W-:Y:S01]  /*12d60*/  LOP3.LUT R0, R5.reuse, 0xffff0000, RZ, 0xc0, !PT ;  /* 0xffff000005007812 */ /* 0x060fe200078ec0ff */
[----:B------:R-:W-:Y:S01]  /*12d70*/  IMAD.U32 R9, R5, 0x10000, RZ ;  /* 0x0001000005097824 */ /* 0x000fe200078e00ff */
[C---:B------:R-:W-:Y:S01]  /*12d80*/  SHF.L.U32 R8, R6.reuse, 0x10, RZ ;  /* 0x0000001006087819 */ /* 0x040fe200000006ff */
[C---:B------:R-:W-:Y:S01]  /*12d90*/  IMAD.U32 R18, R7.reuse, 0x10000, RZ ;  /* 0x0001000007127824 */ /* 0x040fe200078e00ff */
[----:B------:R-:W-:Y:S02]  /*12da0*/  LOP3.LUT R5, R6, 0xffff0000, RZ, 0xc0, !PT ;  /* 0xffff000006057812 */ /* 0x000fe400078ec0ff */
[C---:B------:R-:W-:Y:S02]  /*12db0*/  SHF.L.U32 R3, R4.reuse, 0x10, RZ ;  /* 0x0000001004037819 */ /* 0x040fe400000006ff */
[----:B------:R-:W-:Y:S02]  /*12dc0*/  LOP3.LUT R2, R4, 0xffff0000, RZ, 0xc0, !PT ;  /* 0xffff000004027812 */ /* 0x000fe400078ec0ff */
[----:B------:R-:W-:Y:S01]  /*12dd0*/  LOP3.LUT R4, R7, 0xffff0000, RZ, 0xc0, !PT ;  /* 0xffff000007047812 */ /* 0x000fe200078ec0ff */
[C---:B--2---:R-:W-:Y:S01]  /*12de0*/  IMAD.U32 R6, R13.reuse, 0x10000, RZ ;  /* 0x000100000d067824 */ /* 0x044fe200078e00ff */
[----:B------:R-:W-:-:S02]  /*12df0*/  LOP3.LUT R29, R13, 0xffff0000, RZ, 0xc0, !PT ;  /* 0xffff00000d1d7812 */ /* 0x000fc400078ec0ff */
[C---:B------:R-:W-:Y:S02]  /*12e00*/  SHF.L.U32 R19, R14.reuse, 0x10, RZ ;  /* 0x000000100e137819 */ /* 0x040fe400000006ff */
[----:B------:R-:W-:Y:S02]  /*12e10*/  LOP3.LUT R13, R14, 0xffff0000, RZ, 0xc0, !PT ;  /* 0xffff00000e0d7812 */ /* 0x000fe400078ec0ff */
[----:B------:R-:W-:Y:S02]  /*12e20*/  SHF.L.U32 R17, R12, 0x10, RZ ;  /* 0x000000100c117819 */ /* 0x000fe400000006ff */
[C---:B----4-:R-:W-:Y:S02]  /*12e30*/  SHF.L.U32 R30, R20.reuse, 0x10, RZ ;  /* 0x00000010141e7819 */ /* 0x050fe400000006ff */
[----:B------:R-:W-:Y:S02]  /*12e40*/  LOP3.LUT R14, R20, 0xffff0000, RZ, 0xc0, !PT ;  /* 0xffff0000140e7812 */ /* 0x000fe400078ec0ff */
[----:B------:R-:W-:Y:S01]  /*12e50*/  LOP3.LUT R7, R12, 0xffff0000, RZ, 0xc0, !PT ;  /* 0xffff00000c077812 */ /* 0x000fe200078ec0ff */
[C---:B------:R-:W-:Y:S01]  /*12e60*/  IMAD.U32 R12, R15.reuse, 0x10000, RZ ;  /* 0x000100000f0c7824 */ /* 0x040fe200078e00ff */
[----:B------:R-:W-:Y:S01]  /*12e70*/  LOP3.LUT R20, R22, 0xffff0000, RZ, 0xc0, !PT ;  /* 0xffff000016147812 */ /* 0x000fe200078ec0ff */
[----:B------:R-:W-:Y:S01]  /*12e80*/  @!P0 FADD.FTZ R14, -R14, -RZ ;  /* 0x800000ff0e0e8221 */ /* 0x000fe20000010100 */
[----:B------:R-:W-:Y:S01]  /*12e90*/  LOP3.LUT R31, R15, 0xffff0000, RZ, 0xc0, !PT ;  /* 0xffff00000f1f7812 */ /* 0x000fe200078ec0ff */
[C---:B------:R-:W-:Y:S01]  /*12ea0*/  IMAD.U32 R15, R21.reuse, 0x10000, RZ ;  /* 0x00010000150f7824 */ /* 0x040fe200078e00ff */
[----:B-1----:R-:W-:Y:S01]  /*12eb0*/  LOP3.LUT R34, R21, 0xffff0000, RZ, 0xc0, !PT ;  /* 0xffff000015227812 */ /* 0x002fe200078ec0ff */
[C---:B------:R-:W-:Y:S01]  /*12ec0*/  IMAD.U32 R21, R23.reuse, 0x10000, RZ ;  /* 0x0001000017157824 */ /* 0x040fe200078e00ff */
[----:B------:R-:W-:Y:S01]  /*12ed0*/  SHF.L.U32 R32, R22, 0x10, RZ ;  /* 0x0000001016207819 */ /* 0x000fe200000006ff */
[----:B------:R-:W-:Y:S01]  /*12ee0*/  @!P0 FADD.FTZ R20, -R20, -RZ ;  /* 0x800000ff14148221 */ /* 0x000fe20000010100 */
[----:B------:R-:W-:Y:S01]  /*12ef0*/  LOP3.LUT R22, R23, 0xffff0000, RZ, 0xc0, !PT ;  /* 0xffff000017167812 */ /* 0x000fe200078ec0ff */
[----:B------:R-:W-:Y:S01]  /*12f00*/  @!P0 FADD.FTZ R21, -R21, -RZ ;  /* 0x800000ff15158221 */ /* 0x000fe20000010100 */
[----:B------:R-:W-:Y:S01]  /*12f10*/  @!P0 FADD.FTZ R30, -R30, -RZ ;  /* 0x800000ff1e1e8221 */ /* 0x000fe20000010100 */
[----:B------:R-:W-:Y:S01]  /*12f20*/  @!P0 FADD.FTZ R15, -R15, -RZ ;  /* 0x800000ff0f0f8221 */ /* 0x000fe20000010100 */
[----:B------:R-:W-:Y:S01]  /*12f30*/  @!P0 FADD.FTZ R34, -R34, -RZ ;  /* 0x800000ff22228221 */ /* 0x000fe20000010100 */
[----:B------:R-:W-:Y:S01]  /*12f40*/  @!P0 FADD.FTZ R22, -R22, -RZ ;  /* 0x800000ff16168221 */ /* 0x000fe20000010100 */
[----:B------:R-:W-:Y:S01]  /*12f50*/  FMUL.FTZ R7, R7, R14 ;  /* 0x0000000e07077220 */ /* 0x000fe20000410000 */
[----:B------:R-:W-:Y:S01]  /*12f60*/  FMUL.FTZ R20, R13, R20 ;  /* 0x000000140d147220 */ /* 0x000fe20000410000 */
[----:B------:R-:W-:Y:S01]  /*12f70*/  @!P0 FADD.FTZ R32, -R32, -RZ ;  /* 0x800000ff20208221 */ /* 0x000fe20000010100 */
[----:B---3--:R-:W-:Y:S01]  /*12f80*/  SHF.L.U32 R14, R24, 0x10, RZ ;  /* 0x00000010180e7819 */ /* 0x008fe200000006ff */
[----:B------:R-:W-:Y:S01]  /*12f90*/  FMUL.FTZ R21, R12, R21 ;  /* 0x000000150c157220 */ /* 0x000fe20000410000 */
[----:B------:R-:W-:Y:S01]  /*12fa0*/  LOP3.LUT R13, R24, 0xffff0000, RZ, 0xc0, !PT ;  /* 0xffff0000180d7812 */ /* 0x000fe200078ec0ff */
[----:B------:R-:W-:Y:S01]  /*12fb0*/  FMUL.FTZ R30, R17, R30 ;  /* 0x0000001e111e7220 */ /* 0x000fe20000410000 */
[----:B------:R-:W-:Y:S01]  /*12fc0*/  LOP3.LUT R24, R25, 0xffff0000, RZ, 0xc0, !PT ;  /* 0xffff000019187812 */ /* 0x000fe200078ec0ff */
[----:B------:R-:W-:Y:S01]  /*12fd0*/  FMUL.FTZ R6, R6, R15 ;  /* 0x0000000f06067220 */ /* 0x000fe20000410000 */
[----:B------:R-:W-:Y:S01]  /*12fe0*/  FMUL.FTZ R29, R29, R34 ;  /* 0x000000221d1d7220 */ /* 0x000fe20000410000 */
[----:B------:R-:W-:Y:S01]  /*12ff0*/  FMUL.FTZ R31, R31, R22 ;  /* 0x000000161f1f7220 */ /* 0x000fe20000410000 */
[----:B------:R-:W-:Y:S01]  /*13000*/  IMAD.U32 R12, R25, 0x10000, RZ ;  /* 0x00010000190c7824 */ /* 0x000fe200078e00ff */
[C---:B------:R-:W-:Y:S01]  /*13010*/  SHF.L.U32 R22, R26.reuse, 0x10, RZ ;  /* 0x000000101a167819 */ /* 0x040fe200000006ff */
[----:B------:R-:W-:Y:S01]  /*13020*/  FMUL.FTZ R19, R19, R32 ;  /* 0x0000002013137220 */ /* 0x000fe20000410000 */
[----:B------:R-:W-:Y:S01]  /*13030*/  LOP3.LUT R17, R26, 0xffff0000, RZ, 0xc0, !PT ;  /* 0xffff00001a117812 */ /* 0x000fe200078ec0ff */
[----:B------:R-:W-:Y:S01]  /*13040*/  FFMA.FTZ R6, R9, R12, R6 ;  /* 0x0000000c09067223 */ /* 0x000fe20000010006 */
[C---:B------:R-:W-:Y:S01]  /*13050*/  LOP3.LUT R26, R27.reuse, 0xffff0000, RZ, 0xc0, !PT ;  /* 0xffff00001b1a7812 */ /* 0x040fe200078ec0ff */
[----:B------:R-:W-:Y:S01]  /*13060*/  FFMA.FTZ R29, R0, R24, R29 ;  /* 0x00000018001d7223 */ /* 0x000fe2000001001d */
[----:B------:R-:W-:-:S02]  /*13070*/  IMAD.U32 R15, R27, 0x10000, RZ ;  /* 0x000100001b0f7824 */ /* 0x000fc400078e00ff */
[----:B------:R-:W-:Y:S01]  /*13080*/  FFMA.FTZ R3, R3, R14, R30 ;  /* 0x0000000e03037223 */ /* 0x000fe2000001001e */
[----:B------:R-:W-:Y:S01]  /*13090*/  FFMA.FTZ R2, R2, R13, R7 ;  /* 0x0000000d02027223 */ /* 0x000fe20000010007 */
[----:B------:R-:W-:Y:S01]  /*130a0*/  FFMA.FTZ R8, R8, R22, R19 ;  /* 0x0000001608087223 */ /* 0x000fe20000010013 */
[----:B------:R-:W-:Y:S01]  /*130b0*/  FFMA.FTZ R5, R5, R17, R20 ;  /* 0x0000001105057223 */ /* 0x000fe20000010014 */
[----:B------:R-:W-:Y:S01]  /*130c0*/  FFMA.FTZ R15, R18, R15, R21 ;  /* 0x0000000f120f7223 */ /* 0x000fe20000010015 */
[----:B------:R-:W-:Y:S01]  /*130d0*/  FFMA.FTZ R4, R4, R26, R31 ;  /* 0x0000001a04047223 */ /* 0x000fe2000001001f */
[----:B------:R-:W-:Y:S02]  /*130e0*/  F2FP.BF16.F32.PACK_AB R6, R29, R6 ;  /* 0x000000061d06723e */ /* 0x000fe400000010ff */
[----:B------:R-:W-:Y:S02]  /*130f0*/  F2FP.BF16.F32.PACK_AB R3, R2, R3 ;  /* 0x000000030203723e */ /* 0x000fe400000010ff */
[----:B------:R-:W-:Y:S01]  /*13100*/  F2FP.BF16.F32.PACK_AB R8, R5, R8 ;  /* 0x000000080508723e */ /* 0x000fe200000010ff */
[----:B------:R-:W-:Y:S01]  /*13110*/  IMAD.MOV.U32 R5, RZ, RZ, R6 ;  /* 0x000000ffff057224 */ /* 0x000fe200078e0006 */
[----:B------:R-:W-:-:S02]  /*13120*/  F2FP.BF16.F32.PACK_AB R7, R4, R15 ;  /* 0x0000000f0407723e */ /* 0x000fc400000010ff */
[----:B------:R-:W-:Y:S02]  /*13130*/  MOV R4, R3 ;  /* 0x0000000300047202 */ /* 0x000fe40000000f00 */
[----:B------:R-:W-:Y:S02]  /*13140*/  MOV R6, R8 ;  /* 0x0000000800067202 */ /* 0x000fe40000000f00 */
.L_x_1101:
[----:B------:R-:W-:Y:S05]  /*13150*/  BSYNC B0 ;  /* 0x0000000000007941 */ /* 0x000fea0003800000 */
.L_x_1100:
[----:B-----5:R1:W-:Y:S01]  /*13160*/  STS.128 [R243+0x3800], R4 ;  /* 0x00380004f3007388 */ /* 0x0203e20000000c00 */
[----:B------:R-:W-:Y:S05]  /*13170*/  BRA `(.L_x_1065) ;  /* 0x00000004006c7947 */ /* 0x000fea0003800000 */
.L_x_1039:
[----:B------:R-:W-:Y:S01]  /*13180*/  IMAD.IADD R7, R241, 0x1, -R72 ;  /* 0x00000001f1077824 */ /* 0x000fe200078e0a48 */
[----:B------:R-:W-:Y:S01]  /*13190*/  BSSY B0, `(.L_x_1102) ;  /* 0x000001a000007945 */ /* 0x000fe20003800000 */
[C---:B------:R-:W-:Y:S01]  /*131a0*/  VIADD R16, R186.reuse, 0x10 ;  /* 0x00000010ba107836 */ /* 0x040fe20000000000 */
[----:B------:R-:W-:Y:S01]  /*131b0*/  ISETP.GE.AND P0, PT, R9, R81, PT ;  /* 0x000000510900720c */ /* 0x000fe20003f06270 */
[C---:B------:R-:W-:Y:S01]  /*131c0*/  VIADD R28, R186.reuse, 0x20 ;  /* 0x00000020ba1c7836 */ /* 0x040fe20000000000 */
[CC--:B------:R-:W-:Y:S01]  /*131d0*/  ISETP.GE.AND P1, PT, R186.reuse, R7.reuse, PT ;  /* 0x00000007ba00720c */ /* 0x0c0fe20003f26270 */
[----:B------:R-:W-:Y:S01]  /*131e0*/  VIADD R36, R186, 0x30 ;  /* 0x00000030ba247836 */ /* 0x000fe20000000000 */
[-C--:B------:R-:W-:Y:S02]  /*131f0*/  ISETP.GE.AND P5, PT, R16, R7.reuse, PT ;  /* 0x000000071000720c */ /* 0x080fe40003fa6270 */
[-C--:B------:R-:W-:Y:S02]  /*13200*/  ISETP.GE.AND P4, PT, R28, R7.reuse, PT ;  /* 0x000000071c00720c */ /* 0x080fe40003f86270 */
[----:B------:R-:W-:-:S07]  /*13210*/  ISETP.GE.AND P3, PT, R36, R7, PT ;  /* 0x000000072400720c */ /* 0x000fce0003f66270 */
[----:B------:R-:W-:Y:S06]  /*13220*/  @P1 BRA `(.L_x_1103) ;  /* 0x0000000000401947 */ /* 0x000fec0003800000 */
[----:B------:R-:W-:-:S13]  /*13230*/  ISETP.GE.AND P2, PT, R18, R81, PT ;  /* 0x000000511200720c */ /* 0x000fda0003f46270 */
[C---:B-----5:R-:W-:Y:S01]  /*13240*/  @!P2 LEA R6, P1, R190.reuse, R196, 0x1 ;  /* 0x000000c4be06a211 */ /* 0x060fe200078208ff */
[----:B------:R1:W-:Y:S03]  /*13250*/  @P2 STS.128 [R243], RZ ;  /* 0x000000fff3002388 */ /* 0x0003e60000000c00 */
[----:B------:R-:W-:-:S05]  /*13260*/  @!P2 LEA.HI.X R7, R190, R197, R193, 0x1, P1 ;  /* 0x000000c5be07a211 */ /* 0x000fca00008f0cc1 */
[----:B------:R-:W-:Y:S01]  /*13270*/  @!PT LDS RZ, [RZ] ;  /* 0x00000000fffff984 */ /* 0x000fe20000000800 */
[----:B------:R-:W-:Y:S01]  /*13280*/  @!PT LDS RZ, [RZ] ;  /* 0x00000000fffff984 */ /* 0x000fe20000000800 */
[----:B------:R-:W-:Y:S01]  /*13290*/  @!PT LDS RZ, [RZ] ;  /* 0x00000000fffff984 */ /* 0x000fe20000000800 */
[----:B------:R1:W-:Y:S04]  /*132a0*/  @!P2 LDGSTS.E.BYPASS.LTC128B.128 [R243], desc[UR6][R6.64] ;  /* 0x0000000006f3afae */ /* 0x0003e8000b901d46 */
        /* <DEDUP_REMOVED lines=8> */
.L_x_1103:
[----:B------:R-:W-:Y:S05]  /*13330*/  BSYNC B0 ;  /* 0x0000000000007941 */ /* 0x000fea0003800000 */
.L_x_1102:
[----:B------:R-:W-:Y:S04]  /*13340*/  BSSY B0, `(.L_x_1104) ;  /* 0x0000014000007945 */ /* 0x000fe80003800000 */
[----:B------:R-:W-:Y:S05]  /*13350*/  @P5 BRA `(.L_x_1105) ;  /* 0x0000000000485947 */ /* 0x000fea0003800000 */
[----:B------:R-:W-:Y:S02]  /*13360*/  ISETP.GE.AND P2, PT, R18, R81, PT ;  /* 0x000000511200720c */ /* 0x000fe40003f46270 */
[----:B------:R-:W-:-:S05]  /*13370*/  IADD3 R5, P1, R5, R190, RZ ;  /* 0x000000be05057210 */ /* 0x000fca0007f3e0ff */
[----:B------:R-:W-:-:S06]  /*13380*/  IMAD.X R3, R3, 0x1, R193, P1 ;  /* 0x0000000103037824 */ /* 0x000fcc00008e06c1 */
[C---:B-12--5:R-:W-:Y:S01]  /*13390*/  @!P2 LEA R6, P1, R5.reuse, R196, 0x1 ;  /* 0x000000c40506a211 */ /* 0x066fe200078208ff */
        /* <DEDUP_REMOVED lines=8> */
[----:B------:R-:W-:-:S04]  /*13420*/  LEA R2, P1, R5, R196, 0x1 ;  /* 0x000000c405027211 */ /* 0x000fc800078208ff */
[----:B------:R-:W-:-:S05]  /*13430*/  LEA.HI.X R3, R5, R197, R3, 0x1, P1 ;  /* 0x000000c505037211 */ /* 0x000fca00008f0c03 */
[----:B------:R-:W-:Y:S01]  /*13440*/  @!PT LDS RZ, [RZ] ;  /* 0x00000000fffff984 */ /* 0x000fe20000000800 */
[----:B------:R-:W-:Y:S01]  /*13450*/  @!PT LDS RZ, [RZ] ;  /* 0x00000000fffff984 */ /* 0x000fe20000000800 */
[----:B------:R-:W-:Y:S01]  /*13460*/  @!PT LDS RZ, [RZ] ;  /* 0x00000000fffff984 */ /* 0x000fe20000000800 */
[----:B------:R4:W-:Y:S04]  /*13470*/  LDGSTS.E.BYPASS.LTC128B.128 [R243+0x2800], desc[UR6][R2.64+0x80] ;  /* 0x0280008002f37fae */ /* 0x0009e8000b901d46 */
.L_x_1105:
[----:B------:R-:W-:Y:S05]  /*13480*/  BSYNC B0 ;  /* 0x0000000000007941 */ /* 0x000fea0003800000 */
.L_x_1104:
[----:B------:R-:W-:Y:S04]  /*13490*/  BSSY B0, `(.L_x_1106) ;  /* 0x0000014000007945 */ /* 0x000fe80003800000 */
[----:B------:R-:W-:Y:S05]  /*134a0*/  @P4 BRA `(.L_x_1107) ;  /* 0x0000000000484947 */ /* 0x000fea0003800000 */
[----:B------:R-:W-:Y:S02]  /*134b0*/  ISETP.GE.AND P2, PT, R18, R81, PT ;  /* 0x000000511200720c */ /* 0x000fe40003f46270 */
[----:B------:R-:W-:-:S04]  /*134c0*/  LEA R5, P1, R194, R190, 0x5 ;  /* 0x000000bec2057211 */ /* 0x000fc800078228ff */
[----:B----4-:R-:W-:-:S07]  /*134d0*/  LEA.HI.X R3, R194, R193, R195, 0x5, P1 ;  /* 0x000000c1c2037211 */ /* 0x010fce00008f2cc3 */
[C---:B-123-5:R-:W-:Y:S01]  /*134e0*/  @!P2 LEA R6, P1, R5.reuse, R196, 0x1 ;  /* 0x000000c40506a211 */ /* 0x06efe200078208ff */
        /* <DEDUP_REMOVED lines=14> */
.L_x_1107:
[----:B------:R-:W-:Y:S05]  /*135d0*/  BSYNC B0 ;  /* 0x0000000000007941 */ /* 0x000fea0003800000 */
.L_x_1106:
[----:B------:R-:W-:Y:S05]  /*135e0*/  @P3 BRA `(.L_x_1065) ;  /* 0x0000000000503947 */ /* 0x000fea0003800000 */
[----:B------:R-:W-:Y:S01]  /*135f0*/  ISETP.GE.AND P1, PT, R18, R81, PT ;  /* 0x000000511200720c */ /* 0x000fe20003f26270 */
[----:B------:R-:W-:Y:S02]  /*13600*/  IMAD.MOV.U32 R191, RZ, RZ, R193 ;  /* 0x000000ffffbf7224 */ /* 0x000fe400078e00c1 */
[----:B------:R-:W-:Y:S02]  /*13610*/  IMAD R0, R195, 0x30, RZ ;  /* 0x00000030c3007824 */ /* 0x000fe400078e02ff */
[----:B------:R-:W-:-:S05]  /*13620*/  IMAD.WIDE.U32 R194, R194, 0x30, R190 ;  /* 0x00000030c2c27825 */ /* 0x000fca00078e00be */
[----:B--2-4-:R-:W-:-:S03]  /*13630*/  IADD3 R3, R0, R195, RZ ;  /* 0x000000c300037210 */ /* 0x014fc60007ffe0ff */
[C---:B-----5:R-:W-:Y:S01]  /*13640*/  @!P1 LEA R4, P2, R194.reuse, R196, 0x1 ;  /* 0x000000c4c2049211 */ /* 0x060fe200078408ff */
        /* <DEDUP_REMOVED lines=14> */
.L_x_1065:
[----:B------:R-:W-:Y:S05]  /*13730*/  BSYNC B3 ;  /* 0x0000000000037941 */ /* 0x000fea0003800000 */
.L_x_1038:
[----:B------:R-:W-:Y:S01]  /*13740*/  VIADD R246, R54, 0xffffffff ;  /* 0xffffffff36f67836 */ /* 0x000fe20000000000 */
[----:B------:R-:W-:Y:S01]  /*13750*/  BSSY B0, `(.L_x_1108) ;  /* 0x000001f000007945 */ /* 0x000fe20003800000 */
[----:B-123--:R-:W-:Y:S01]  /*13760*/  VIADD R6, R186, 0x40 ;  /* 0x00000040ba067836 */ /* 0x00efe20000000000 */
[----:B------:R-:W-:Y:S01]  /*13770*/  LOP3.LUT R247, R77, 0xff, RZ, 0xc0, !PT ;  /* 0x000000ff4df77812 */ /* 0x000fe200078ec0ff */
[----:B------:R-:W-:Y:S02]  /*13780*/  IMAD.SHL.U32 R9, R246, 0x80, RZ ;  /* 0x00000080f6097824 */ /* 0x000fe400078e00ff */
[----:B----4-:R-:W-:Y:S02]  /*13790*/  VIADD R2, R186, 0x50 ;  /* 0x00000050ba027836 */ /* 0x010fe40000000000 */
[----:B------:R-:W-:Y:S02]  /*137a0*/  IMAD.IADD R5, R74, 0x1, -R9 ;  /* 0x000000014a057824 */ /* 0x000fe400078e0a09 */
[----:B------:R-:W-:-:S03]  /*137b0*/  VIADD R4, R186, 0x60 ;  /* 0x00000060ba047836 */ /* 0x000fc60000000000 */
[-C--:B------:R-:W-:Y:S02]  /*137c0*/  ISETP.GE.AND P4, PT, R186, R5.reuse, PT ;  /* 0x00000005ba00720c */ /* 0x080fe40003f86270 */
[-C--:B------:R-:W-:Y:S02]  /*137d0*/  ISETP.GE.AND P2, PT, R16, R5.reuse, PT ;  /* 0x000000051000720c */ /* 0x080fe40003f46270 */
[-C--:B------:R-:W-:Y:S02]  /*137e0*/  ISETP.GE.AND P1, PT, R28, R5.reuse, PT ;  /* 0x000000051c00720c */ /* 0x080fe40003f26270 */
[-C--:B------:R-:W-:Y:S02]  /*137f0*/  ISETP.GE.AND P0, PT, R36, R5.reuse, PT ;  /* 0x000000052400720c */ /* 0x080fe40003f06270 */
[-C--:B------:R-:W-:Y:S02]  /*13800*/  ISETP.GE.AND P3, PT, R6, R5.reuse, PT ;  /* 0x000000050600720c */ /* 0x080fe40003f66270 */
[----:B------:R-:W-:-:S03]  /*13810*/  ISETP.GE.AND P6, PT, R2, R5, PT ;  /* 0x000000050200720c */ /* 0x000fc60003fc6270 */
[----:B------:R-:W-:Y:S10]  /*13820*/  @P4 BRA `(.L_x_1109) ;  /* 0x0000000000444947 */ /* 0x000ff40003800000 */
[C---:B------:R-:W-:Y:S02]  /*13830*/  LOP3.LUT R0, R247.reuse, 0x1, RZ, 0xc0, !PT ;  /* 0x00000001f7007812 */ /* 0x040fe400078ec0ff */
[----:B------:R-:W-:Y:S02]  /*13840*/  LOP3.LUT P4, RZ, R247, 0x2, RZ, 0xc0, !PT ;  /* 0x00000002f7ff7812 */ /* 0x000fe4000788c0ff */
[----:B------:R-:W-:-:S11]  /*13850*/  ISETP.NE.U32.AND P5, PT, R0, 0x1, PT ;  /* 0x000000010000780c */ /* 0x000fd60003fa5070 */
[----:B-----5:R-:W-:Y:S02]  /*13860*/  @P4 IMAD.MOV.U32 R12, RZ, RZ, R236 ;  /* 0x000000ffff0c4224 */ /* 0x020fe400078e00ec */
[----:B------:R-:W-:Y:S01]  /*13870*/  @!P5 MOV R14, R236 ;  /* 0x000000ec000ed202 */ /* 0x000fe20000000f00 */
[--C-:B------:R-:W-:Y:S02]  /*13880*/  @!P5 IMAD.MOV.U32 R15, RZ, RZ, R235.reuse ;  /* 0x000000ffff0fd224 */ /* 0x100fe400078e00eb */
[----:B------:R-:W-:-:S03]  /*13890*/  @P4 IMAD.MOV.U32 R13, RZ, RZ, R235 ;  /* 0x000000ffff0d4224 */ /* 0x000fc600078e00eb */
        /* <DEDUP_REMOVED lines=8> */
[----:B------:R1:W-:Y:S04]  /*13920*/  @P4 LDGSTS.E.BYPASS.LTC128B.128 [R243+0x8000], desc[UR6][R12.64+0x80] ;  /* 0x080000800cf34fae */ /* 0x0003e8000b901d46 */
[----:B------:R1:W-:Y:S02]  /*13930*/  @!P4 STS.128 [R243+0x8000], RZ ;  /* 0x008000fff300c388 */ /* 0x0003e40000000c00 */
.L_x_1109:
[----:B------:R-:W-:Y:S05]  /*13940*/  BSYNC B0 ;  /* 0x0000000000007941 */ /* 0x000fea0003800000 */
.L_x_1108:
[----:B------:R-:W-:Y:S04]  /*13950*/  BSSY B0, `(.L_x_1110) ;  /* 0x0000015000007945 */ /* 0x000fe80003800000 */
[----:B------:R-:W-:Y:S05]  /*13960*/  @P2 BRA `(.L_x_1111) ;  /* 0x00000000004c2947 */ /* 0x000fea0003800000 */
[C---:B------:R-:W-:Y:S02]  /*13970*/  LOP3.LUT R0, R247.reuse, 0x1, RZ, 0xc0, !PT ;  /* 0x00000001f7007812 */ /* 0x040fe400078ec0ff */
[----:B------:R-:W-:Y:S02]  /*13980*/  LOP3.LUT P2, RZ, R247, 0x2, RZ, 0xc0, !PT ;  /* 0x00000002f7ff7812 */ /* 0x000fe4000784c0ff */
[----:B------:R-:W-:-:S13]  /*13990*/  ISETP.NE.U32.AND P4, PT, R0, 0x1, PT ;  /* 0x000000010000780c */ /* 0x000fda0003f85070 */
[----:B-1----:R-:W-:-:S04]  /*139a0*/  @!P4 LEA R14, P5, R233, R236, 0x1 ;  /* 0x000000ece90ec211 */ /* 0x002fc800078a08ff */
[C---:B------:R-:W-:Y:S02]  /*139b0*/  @!P4 LEA.HI.X R15, R233.reuse, R235, R234, 0x1, P5 ;  /* 0x000000ebe90fc211 */ /* 0x040fe400028f0cea */
[----:B------:R-:W-:-:S03]  /*139c0*/  @P2 IADD3 R7, P5, R233, R184, RZ ;  /* 0x000000b8e9072210 */ /* 0x000fc60007fbe0ff */
[----:B------:R-:W-:Y:S01]  /*139d0*/  @!PT LDS RZ, [RZ] ;  /* 0x00000000fffff984 */ /* 0x000fe20000000800 */
[----:B------:R-:W-:Y:S01]  /*139e0*/  @!PT LDS RZ, [RZ] ;  /* 0x00000000fffff984 */ /* 0x000fe20000000800 */
[----:B------:R-:W-:Y:S01]  /*139f0*/  @!PT LDS RZ, [RZ] ;  /* 0x00000000fffff984 */ /* 0x000fe20000000800 */
[----:B------:R2:W-:Y:S02]  /*13a00*/  @!P4 LDGSTS.E.BYPASS.LTC128B.128 [R243+0x4800], desc[UR6][R14.64] ;  /* 0x048000000ef3cfae */ /* 0x0005e4000b901d46 */
[----:B------:R-:W-:Y:S01]  /*13a10*/  @P2 IMAD.X R3, R183, 0x1, R234, P5 ;  /* 0x00000001b7032824 */ /* 0x000fe200028e06ea */
[C---:B-----5:R-:W-:Y:S01]  /*13a20*/  @P2 LEA R12, P5, R7.reuse, R188, 0x1 ;  /* 0x000000bc070c2211 */ /* 0x060fe200078a08ff */
[----:B------:R2:W-:Y:S03]  /*13a30*/  @P4 STS.128 [R243+0x4800], RZ ;  /* 0x004800fff3004388 */ /* 0x0005e60000000c00 */
[----:B------:R-:W-:-:S05]  /*13a40*/  @P2 LEA.HI.X R13, R7, R189, R3, 0x1, P5 ;  /* 0x000000bd070d2211 */ /* 0x000fca00028f0c03 */
[----:B------:R-:W-:Y:S01]  /*13a50*/  @!PT LDS RZ, [RZ] ;  /* 0x00000000fffff984 */ /* 0x000fe20000000800 */
[----:B------:R-:W-:Y:S01]  /*13a60*/  @!PT LDS RZ, [RZ] ;  /* 0x00000000fffff984 */ /* 0x000fe20000000800 */
[----:B------:R-:W-:Y:S01]  /*13a70*/  @!PT LDS RZ, [RZ] ;  /* 0x00000000fffff984 */ /* 0x000fe20000000800 */
[----:B------:R2:W-:Y:S04]  /*13a80*/  @P2 LDGSTS.E.BYPASS.LTC128B.128 [R243+0x8800], desc[UR6][R12.64+0x80] ;  /* 0x088000800cf32fae */ /* 0x0005e8000b901d46 */
[----:B------:R2:W-:Y:S02]  /*13a90*/  @!P2 STS.128 [R243+0x8800], RZ ;  /* 0x008800fff300a388 */ /* 0x0005e40000000c00 */
.L_x_1111:
[----:B------:R-:W-:Y:S05]  /*13aa0*/  BSYNC B0 ;  /* 0x0000000000007941 */ /* 0x000fea0003800000 */
.L_x_1110:
[----:B------:R-:W-:Y:S01]  /*13ab0*/  BSSY B0, `(.L_x_1112) ;  /* 0x0000019000007945 */ /* 0x000fe20003800000 */
[----:B------:R-:W-:Y:S02]  /*13ac0*/  ISETP.GE.AND P5, PT, R4, R5, PT ;  /* 0x000000050400720c */ /* 0x000fe40003fa6270 */
[----:B------:R-:W-:Y:S01]  /*13ad0*/  IADD3 R0, R186, 0x70, RZ ;  /* 0x00000070ba007810 */ /* 0x000fe20007ffe0ff */
[----:B------:R-:W-:Y:S05]  /*13ae0*/  @P1 BRA `(.L_x_1113) ;  /* 0x0000000000541947 */ /* 0x000fea0003800000 */
[C---:B------:R-:W-:Y:S02]  /*13af0*/  LOP3.LUT R3, R247.reuse, 0x1, RZ, 0xc0, !PT ;  /* 0x00000001f7037812 */ /* 0x040fe400078ec0ff */
[----:B------:R-:W-:Y:S02]  /*13b00*/  LOP3.LUT P1, RZ, R247, 0x2, RZ, 0xc0, !PT ;  /* 0x00000002f7ff7812 */ /* 0x000fe4000782c0ff */
[----:B------:R-:W-:Y:S01]  /*13b10*/  ISETP.NE.U32.AND P2, PT, R3, 0x1, PT ;  /* 0x000000010300780c */ /* 0x000fe20003f45070 */
[C---:B------:R-:W-:Y:S01]  /*13b20*/  IMAD.SHL.U32 R3, R66.reuse, 0x20, RZ ;  /* 0x0000002042037824 */ /* 0x040fe200078e00ff */
[----:B------:R-:W-:-:S11]  /*13b30*/  SHF.L.U64.HI R8, R66, 0x5, R67 ;  /* 0x0000000542087819 */ /* 0x000fd60000010243 */
[----:B-12--5:R-:W-:-:S04]  /*13b40*/  @!P2 LEA R12, P4, R3, R236, 0x1 ;  /* 0x000000ec030ca211 */ /* 0x026fc800078808ff */
[C---:B------:R-:W-:Y:S02]  /*13b50*/  @!P2 LEA.HI.X R13, R3.reuse, R235, R8, 0x1, P4 ;  /* 0x000000eb030da211 */ /* 0x040fe400020f0c08 */
[----:B------:R-:W-:-:S03]  /*13b60*/  @P1 IADD3 R3, P4, R3, R184, RZ ;  /* 0x000000b803031210 */ /* 0x000fc60007f9e0ff */
[----:B------:R-:W-:Y:S01]  /*13b70*/  @!PT LDS RZ, [RZ] ;  /* 0x00000000fffff984 */ /* 0x000fe20000000800 */
[----:B------:R-:W-:Y:S01]  /*13b80*/  @!PT LDS RZ, [RZ] ;  /* 0x00000000fffff984 */ /* 0x000fe20000000800 */
[----:B------:R-:W-:Y:S01]  /*13b90*/  @!PT LDS RZ, [RZ] ;  /* 0x00000000fffff984 */ /* 0x000fe20000000800 */
[----:B------:R3:W-:Y:S02]  /*13ba0*/  @!P2 LDGSTS.E.BYPASS.LTC128B.128 [R243+0x5000], desc[UR6][R12.64] ;  /* 0x050000000cf3afae */ /* 0x0007e4000b901d46 */
[----:B------:R-:W-:Y:S01]  /*13bb0*/  @P1 IMAD.X R8, R8, 0x1, R183, P4 ;  /* 0x0000000108081824 */ /* 0x000fe200020e06b7 */
[C---:B------:R-:W-:Y:S01]  /*13bc0*/  @P1 LEA R14, P4, R3.reuse, R188, 0x1 ;  /* 0x000000bc030e1211 */ /* 0x040fe200078808ff */
[----:B------:R3:W-:Y:S03]  /*13bd0*/  @P2 STS.128 [R243+0x5000], RZ ;  /* 0x005000fff3002388 */ /* 0x0007e60000000c00 */
[----:B------:R-:W-:-:S05]  /*13be0*/  @P1 LEA.HI.X R15, R3, R189, R8, 0x1, P4 ;  /* 0x000000bd030f1211 */ /* 0x000fca00020f0c08 */
[----:B------:R-:W-:Y:S01]  /*13bf0*/  @!PT LDS RZ, [RZ] ;  /* 0x00000000fffff984 */ /* 0x000fe20000000800 */
[----:B------:R-:W-:Y:S01]  /*13c00*/  @!PT LDS RZ, [RZ] ;  /* 0x00000000fffff984 */ /* 0x000fe20000000800 */
[----:B------:R-:W-:Y:S01]  /*13c10*/  @!PT LDS RZ, [RZ] ;  /* 0x00000000fffff984 */ /* 0x000fe20000000800 */
[----:B------:R3:W-:Y:S04]  /*13c20*/  @P1 LDGSTS.E.BYPASS.LTC128B.128 [R243+0x9000], desc[UR6][R14.64+0x80] ;  /* 0x090000800ef31fae */ /* 0x0007e8000b901d46 */
[----:B------:R3:W-:Y:S02]  /*13c30*/  @!P1 STS.128 [R243+0x9000], RZ ;  /* 0x009000fff3009388 */ /* 0x0007e40000000c00 */
.L_x_1113:
[----:B------:R-:W-:Y:S05]  /*13c40*/  BSYNC B0 ;  /* 0x0000000000007941 */ /* 0x000fea0003800000 */
.L_x_1112:
[----:B------:R-:W-:Y:S01]  /*13c50*/  BSSY B0, `(.L_x_1114) ;  /* 0x000001b000007945 */ /* 0x000fe20003800000 */
[----:B------:R-:W-:-:S03]  /*13c60*/  ISETP.GE.AND P4, PT, R0, R5, PT ;  /* 0x000000050000720c */ /* 0x000fc60003f86270 */
[----:B------:R-:W-:Y:S10]  /*13c70*/  @P0 BRA `(.L_x_1115) ;  /* 0x0000000000600947 */ /* 0x000ff40003800000 */
[C---:B------:R-:W-:Y:S02]  /*13c80*/  LOP3.LUT R3, R247.reuse, 0x1, RZ, 0xc0, !PT ;  /* 0x00000001f7037812 */ /* 0x040fe400078ec0ff */
[----:B------:R-:W-:Y:S02]  /*13c90*/  LOP3.LUT P0, RZ, R247, 0x2, RZ, 0xc0, !PT ;  /* 0x00000002f7ff7812 */ /* 0x000fe4000780c0ff */
[----:B------:R-:W-:-:S11]  /*13ca0*/  ISETP.NE.U32.AND P1, PT, R3, 0x1, PT ;  /* 0x000000010300780c */ /* 0x000fd60003f25070 */
[----:B------:R-:W-:Y:S02]  /*13cb0*/  @P0 IMAD.MOV.U32 R182, RZ, RZ, R184 ;  /* 0x000000ffffb60224 */ /* 0x000fe400078e00b8 */
[----:B-123--:R-:W-:Y:S01]  /*13cc0*/  @!P1 MOV R14, R236 ;  /* 0x000000ec000e9202 */ /* 0x00efe20000000f00 */
[----:B------:R-:W-:Y:S02]  /*13cd0*/  @!P1 IMAD.MOV.U32 R15, RZ, RZ, R235 ;  /* 0x000000ffff0f9224 */ /* 0x000fe400078e00eb */
[----:B------:R-:W-:Y:S02]  /*13ce0*/  @P0 IMAD R3, R67, 0x30, RZ ;  /* 0x0000003043030824 */ /* 0x000fe400078e02ff */
[----:B-----5:R-:W-:-:S04]  /*13cf0*/  @P0 IMAD.WIDE.U32 R12, R66, 0x30, R182 ;  /* 0x00000030420c0825 */ /* 0x020fc800078e00b6 */
[----:B------:R-:W-:Y:S01]  /*13d00*/  @!P1 IMAD R7, R67, 0x60, RZ ;  /* 0x0000006043079824 */ /* 0x000fe200078e02ff */
[----:B------:R-:W-:Y:S01]  /*13d10*/  @P0 IADD3 R3, R3, R13, RZ ;  /* 0x0000000d03030210 */ /* 0x000fe20007ffe0ff */
[----:B------:R-:W-:Y:S01]  /*13d20*/  @!P1 IMAD.WIDE.U32 R14, R66, 0x60, R14 ;  /* 0x00000060420e9825 */ /* 0x000fe200078e000e */
[----:B------:R-:W-:-:S03]  /*13d30*/  @P0 LEA R18, P2, R12, R188, 0x1 ;  /* 0x000000bc0c120211 */ /* 0x000fc600078408ff */
[----:B------:R-:W-:Y:S01]  /*13d40*/  @!P1 IMAD.IADD R15, R7, 0x1, R15 ;  /* 0x00000001070f9824 */ /* 0x000fe200078e020f */
[----:B------:R-:W-:-:S04]  /*13d50*/  @P0 LEA.HI.X R19, R12, R189, R3, 0x1, P2 ;  /* 0x000000bd0c130211 */ /* 0x000fc800010f0c03 */
        /* <DEDUP_REMOVED lines=10> */
.L_x_1115:
[----:B------:R-:W-:Y:S05]  /*13e00*/  BSYNC B0 ;  /* 0x0000000000007941 */ /* 0x000fea0003800000 */
.L_x_1114:
[----:B------:R-:W-:Y:S04]  /*13e10*/  BSSY B0, `(.L_x_1116) ;  /* 0x0000017000007945 */ /* 0x000fe80003800000 */
[----:B------:R-:W-:Y:S05]  /*13e20*/  @P3 BRA `(.L_x_1117) ;  /* 0x0000000000543947 */ /* 0x000fea0003800000 */
[C---:B------:R-:W-:Y:S02]  /*13e30*/  LOP3.LUT R3, R247.reuse, 0x1, RZ, 0xc0, !PT ;  /* 0x00000001f7037812 */ /* 0x040fe400078ec0ff */
[----:B------:R-:W-:Y:S02]  /*13e40*/  LOP3.LUT P0, RZ, R247, 0x2, RZ, 0xc0, !PT ;  /* 0x00000002f7ff7812 */ /* 0x000fe4000780c0ff */
[----:B------:R-:W-:Y:S01]  /*13e50*/  ISETP.NE.U32.AND P1, PT, R3, 0x1, PT ;  /* 0x000000010300780c */ /* 0x000fe20003f25070 */
[C---:B------:R-:W-:Y:S01]  /*13e60*/  IMAD.SHL.U32 R3, R66.reuse, 0x40, RZ ;  /* 0x0000004042037824 */ /* 0x040fe200078e00ff */
[----:B------:R-:W-:-:S09]  /*13e70*/  SHF.L.U64.HI R8, R66, 0x6, R67 ;  /* 0x0000000642087819 */ /* 0x000fd20000010243 */
[C---:B-123--:R-:W-:Y:S02]  /*13e80*/  @P0 IADD3 R13, P2, R3.reuse, R184, RZ ;  /* 0x000000b8030d0210 */ /* 0x04efe40007f5e0ff */
[----:B----4-:R-:W-:-:S03]  /*13e90*/  @!P1 LEA R14, P3, R3, R236, 0x1 ;  /* 0x000000ec030e9211 */ /* 0x010fc600078608ff */
[----:B------:R-:W-:Y:S01]  /*13ea0*/  @P0 IMAD.X R7, R8, 0x1, R183, P2 ;  /* 0x0000000108070824 */ /* 0x000fe200010e06b7 */
[----:B-----5:R-:W-:Y:S02]  /*13eb0*/  @P0 LEA R12, P2, R13, R188, 0x1 ;  /* 0x000000bc0d0c0211 */ /* 0x020fe400078408ff */
[----:B------:R-:W-:Y:S02]  /*13ec0*/  @!P1 LEA.HI.X R15, R3, R235, R8, 0x1, P3 ;  /* 0x000000eb030f9211 */ /* 0x000fe400018f0c08 */
[----:B------:R-:W-:-:S03]  /*13ed0*/  @P0 LEA.HI.X R13, R13, R189, R7, 0x1, P2 ;  /* 0x000000bd0d0d0211 */ /* 0x000fc600010f0c07 */
        /* <DEDUP_REMOVED lines=10> */
.L_x_1117:
[----:B------:R-:W-:Y:S05]  /*13f80*/  BSYNC B0 ;  /* 0x0000000000007941 */ /* 0x000fea0003800000 */
.L_x_1116:
[----:B------:R-:W-:Y:S04]  /*13f90*/  BSSY B0, `(.L_x_1118) ;  /* 0x000001b000007945 */ /* 0x000fe80003800000 */
[----:B------:R-:W-:Y:S05]  /*13fa0*/  @P6 BRA `(.L_x_1119) ;  /* 0x0000000000646947 */ /* 0x000fea0003800000 */
[C---:B------:R-:W-:Y:S02]  /*13fb0*/  LOP3.LUT R3, R247.reuse, 0x1, RZ, 0xc0, !PT ;  /* 0x00000001f7037812 */ /* 0x040fe400078ec0ff */
[----:B------:R-:W-:Y:S02]  /*13fc0*/  LOP3.LUT P0, RZ, R247, 0x2, RZ, 0xc0, !PT ;  /* 0x00000002f7ff7812 */ /* 0x000fe4000780c0ff */
[----:B------:R-:W-:-:S11]  /*13fd0*/  ISETP.NE.U32.AND P1, PT, R3, 0x1, PT ;  /* 0x000000010300780c */ /* 0x000fd60003f25070 */
[----:B-123-5:R-:W-:Y:S02]  /*13fe0*/  @P0 IMAD.MOV.U32 R12, RZ, RZ, R184 ;  /* 0x000000ffff0c0224 */ /* 0x02efe400078e00b8 */
[----:B------:R-:W-:Y:S01]  /*13ff0*/  @P0 IMAD.MOV.U32 R13, RZ, RZ, R183 ;  /* 0x000000ffff0d0224 */ /* 0x000fe200078e00b7 */
[----:B----4-:R-:W-:Y:S01]  /*14000*/  @!P1 MOV R14, R236 ;  /* 0x000000ec000e9202 */ /* 0x010fe20000000f00 */
[----:B------:R-:W-:Y:S02]  /*14010*/  @!P1 IMAD.MOV.U32 R15, RZ, RZ, R235 ;  /* 0x000000ffff0f9224 */ /* 0x000fe400078e00eb */
[----:B------:R-:W-:Y:S02]  /*14020*/  @P0 IMAD R7, R67, 0x50, RZ ;  /* 0x0000005043070824 */ /* 0x000fe400078e02ff */
[----:B------:R-:W-:-:S04]  /*14030*/  @P0 IMAD.WIDE.U32 R12, R66, 0x50, R12 ;  /* 0x00000050420c0825 */ /* 0x000fc800078e000c */
[----:B------:R-:W-:Y:S01]  /*14040*/  @!P1 IMAD R3, R67, 0xa0, RZ ;  /* 0x000000a043039824 */ /* 0x000fe200078e02ff */
[----:B------:R-:W-:Y:S01]  /*14050*/  @P0 IADD3 R7, R13, R7, RZ ;  /* 0x000000070d070210 */ /* 0x000fe20007ffe0ff */
[----:B------:R-:W-:Y:S01]  /*14060*/  @!P1 IMAD.WIDE.U32 R14, R66, 0xa0, R14 ;  /* 0x000000a0420e9825 */ /* 0x000fe200078e000e */
[----:B------:R-:W-:-:S04]  /*14070*/  @P0 LEA R18, P2, R12, R188, 0x1 ;  /* 0x000000bc0c120211 */ /* 0x000fc800078408ff */
[----:B------:R-:W-:Y:S02]  /*14080*/  @!P1 IADD3 R15, R3, R15, RZ ;  /* 0x0000000f030f9210 */ /* 0x000fe40007ffe0ff */
        /* <DEDUP_REMOVED lines=11> */
.L_x_1119:
[----:B------:R-:W-:Y:S05]  /*14140*/  BSYNC B0 ;  /* 0x0000000000007941 */ /* 0x000fea0003800000 */
.L_x_1118:
        /* <DEDUP_REMOVED lines=27> */
.L_x_1121:
[----:B------:R-:W-:Y:S05]  /*14300*/  BSYNC B0 ;  /* 0x0000000000007941 */ /* 0x000fea0003800000 */
.L_x_1120:
[----:B------:R-:W-:Y:S04]  /*14310*/  BSSY B0, `(.L_x_1122) ;  /* 0x000001b000007945 */ /* 0x000fe80003800000 */
[----:B------:R-:W-:Y:S05]  /*14320*/  @P4 BRA `(.L_x_1123) ;  /* 0x0000000000644947 */ /* 0x000fea0003800000 */
[C---:B------:R-:W-:Y:S01]  /*14330*/  LOP3.LUT R3, R247.reuse, 0x1, RZ, 0xc0, !PT ;  /* 0x00000001f7037812 */ /* 0x040fe200078ec0ff */
[----:B-123-5:R-:W-:Y:S01]  /*14340*/  IMAD.MOV.U32 R12, RZ, RZ, R184 ;  /* 0x000000ffff0c7224 */ /* 0x02efe200078e00b8 */
[----:B------:R-:W-:Y:S01]  /*14350*/  LOP3.LUT P0, RZ, R247, 0x2, RZ, 0xc0, !PT ;  /* 0x00000002f7ff7812 */ /* 0x000fe2000780c0ff */
[----:B------:R-:W-:Y:S01]  /*14360*/  IMAD.MOV.U32 R13, RZ, RZ, R183 ;  /* 0x000000ffff0d7224 */ /* 0x000fe200078e00b7 */
[----:B------:R-:W-:Y:S01]  /*14370*/  ISETP.NE.U32.AND P1, PT, R3, 0x1, PT ;  /* 0x000000010300780c */ /* 0x000fe20003f25070 */
[----:B------:R-:W-:Y:S02]  /*14380*/  IMAD R3, R67, 0x70, RZ ;  /* 0x0000007043037824 */ /* 0x000fe400078e02ff */
[----:B------:R-:W-:-:S05]  /*14390*/  IMAD.WIDE.U32 R12, R66, 0x70, R12 ;  /* 0x00000070420c7825 */ /* 0x000fca00078e000c */
[----:B------:R-:W-:-:S03]  /*143a0*/  IADD3 R3, R13, R3, RZ ;  /* 0x000000030d037210 */ /* 0x000fc60007ffe0ff */
[C---:B----4-:R-:W-:Y:S02]  /*143b0*/  @P0 LEA R18, P2, R12.reuse, R188, 0x1 ;  /* 0x000000bc0c120211 */ /* 0x050fe400078408ff */
[----:B------:R-:W-:Y:S01]  /*143c0*/  @!P1 MOV R14, R236 ;  /* 0x000000ec000e9202 */ /* 0x000fe20000000f00 */
[----:B------:R-:W-:Y:S01]  /*143d0*/  @!P1 IMAD.MOV.U32 R15, RZ, RZ, R235 ;  /* 0x000000ffff0f9224 */ /* 0x000fe200078e00eb */
[----:B------:R-:W-:Y:S01]  /*143e0*/  @P0 LEA.HI.X R19, R12, R189, R3, 0x1, P2 ;  /* 0x000000bd0c130211 */ /* 0x000fe200010f0c03 */
[----:B------:R-:W-:Y:S02]  /*143f0*/  @!P1 IMAD R67, R67, 0xe0, RZ ;  /* 0x000000e043439824 */ /* 0x000fe400078e02ff */
[----:B------:R-:W-:-:S05]  /*14400*/  @!P1 IMAD.WIDE.U32 R14, R66, 0xe0, R14 ;  /* 0x000000e0420e9825 */ /* 0x000fca00078e000e */
[----:B------:R-:W-:-:S05]  /*14410*/  @!P1 IADD3 R15, R67, R15, RZ ;  /* 0x0000000f430f9210 */ /* 0x000fca0007ffe0ff */
        /* <DEDUP_REMOVED lines=10> */
.L_x_1123:
[----:B------:R-:W-:Y:S05]  /*144c0*/  BSYNC B0 ;  /* 0x0000000000007941 */ /* 0x000fea0003800000 */
.L_x_1122:
[----:B------:R-:W0:Y:S01]  /*144d0*/  LDGDEPBAR ;  /* 0x00000000000079af */ /* 0x000e220000000000 */
[-C--:B------:R-:W-:Y:S02]  /*144e0*/  ISETP.GE.AND P4, PT, R2, R5.reuse, PT ;  /* 0x000000050200720c */ /* 0x080fe40003f86270 */
[-C--:B------:R-:W-:Y:S01]  /*144f0*/  ISETP.GE.AND P1, PT, R186, R5.reuse, PT ;  /* 0x00000005ba00720c */ /* 0x080fe20003f26270 */
[----:B------:R1:W5:Y:S01]  /*14500*/  LD.E R2, desc[UR6][R10.64+0x188] ;  /* 0x000188060a027980 */ /* 0x000362000c101900 */
[----:B------:R-:W-:Y:S01]  /*14510*/  SHF.R.S32.HI R3, RZ, 0x4, R76 ;  /* 0x00000004ff037819 */ /* 0x000fe2000001144c */
[----:B------:R-:W-:Y:S01]  /*14520*/  BSSY B0, `(.L_x_1124) ;  /* 0x000001b000007945 */ /* 0x000fe20003800000 */
[----:B------:R-:W-:Y:S02]  /*14530*/  ISETP.GE.AND P3, PT, R16, R5, PT ;  /* 0x000000051000720c */ /* 0x000fe40003f66270 */
[----:B------:R-:W-:Y:S02]  /*14540*/  LEA.HI R76, R76, R3, RZ, 0x1 ;  /* 0x000000034c4c7211 */ /* 0x000fe400078f08ff */
[----:B------:R-:W-:-:S02]  /*14550*/  ISETP.GE.AND P0, PT, R28, R5, PT ;  /* 0x000000051c00720c */ /* 0x000fc40003f06270 */
[-C--:B------:R-:W-:Y:S02]  /*14560*/  ISETP.GE.AND P6, PT, R36, R5.reuse, PT ;  /* 0x000000052400720c */ /* 0x080fe40003fc6270 */
[----:B------:R-:W-:Y:S02]  /*14570*/  ISETP.GE.AND P5, PT, R6, R5, PT ;  /* 0x000000050600720c */ /* 0x000fe40003fa6270 */
[----:B------:R-:W-:Y:S01]  /*14580*/  LOP3.LUT R76, R76, 0xfffffffe, RZ, 0xc0, !PT ;  /* 0xfffffffe4c4c7812 */ /* 0x000fe200078ec0ff */
[----:B------:R-:W-:-:S04]  /*14590*/  DEPBAR.LE SB0, 0x0 ;  /* 0x000080000000791a */ /* 0x000fc80000000000 */
[----:B------:R-:W-:Y:S06]  /*145a0*/  BAR.SYNC.DEFER_BLOCKING 0x0 ;  /* 0x0000000000007b1d */ /* 0x000fec0000010000 */
[----:B------:R1:W-:Y:S04]  /*145b0*/  @P1 STS.128 [R243+0xc000], RZ ;  /* 0x00c000fff3001388 */ /* 0x0003e80000000c00 */
[----:B------:R1:W-:Y:S01]  /*145c0*/  @P1 STS.128 [R243+0x10000], RZ ;  /* 0x010000fff3001388 */ /* 0x0003e20000000c00 */
[----:B------:R-:W-:Y:S05]  /*145d0*/  @P1 BRA `(.L_x_1125) ;  /* 0x00000000003c1947 */ /* 0x000fea0003800000 */
[C---:B------:R-:W-:Y:S02]  /*145e0*/  LOP3.LUT R6, R247.reuse, 0x1, RZ, 0xc0, !PT ;  /* 0x00000001f7067812 */ /* 0x040fe400078ec0ff */
[----:B------:R-:W-:Y:S02]  /*145f0*/  LOP3.LUT P1, RZ, R247, 0x2, RZ, 0xc0, !PT ;  /* 0x00000002f7ff7812 */ /* 0x000fe4000782c0ff */
[----:B------:R-:W-:-:S13]  /*14600*/  ISETP.NE.U32.AND P2, PT, R6, 0x1, PT ;  /* 0x000000010600780c */ /* 0x000fda0003f45070 */
[----:B------:R-:W-:Y:S02]  /*14610*/  @!P2 IMAD.MOV.U32 R6, RZ, RZ, R152 ;  /* 0x000000ffff06a224 */ /* 0x000fe400078e0098 */
[----:B------:R-:W-:-:S05]  /*14620*/  @!P2 IMAD.MOV.U32 R7, RZ, RZ, R153 ;  /* 0x000000ffff07a224 */ /* 0x000fca00078e0099 */
        /* <DEDUP_REMOVED lines=10> */
.L_x_1125:
[----:B------:R-:W-:Y:S05]  /*146d0*/  BSYNC B0 ;  /* 0x0000000000007941 */ /* 0x000fea0003800000 */
.L_x_1124:
[----:B------:R1:W-:Y:S01]  /*146e0*/  @P3 STS.128 [R243+0xc800], RZ ;  /* 0x00c800fff3003388 */ /* 0x0003e20000000c00 */
[----:B------:R-:W-:Y:S03]  /*146f0*/  BSSY B0, `(.L_x_1126) ;  /* 0x0000014000007945 */ /* 0x000fe60003800000 */
[----:B------:R1:W-:Y:S01]  /*14700*/  @P3 STS.128 [R243+0x10800], RZ ;  /* 0x010800fff3003388 */ /* 0x0003e20000000c00 */
[----:B------:R-:W-:Y:S05]  /*14710*/  @P3 BRA `(.L_x_1127) ;  /* 0x0000000000443947 */ /* 0x000fea0003800000 */
[C---:B-1----:R-:W-:Y:S02]  /*14720*/  LOP3.LUT R6, R247.reuse, 0x1, RZ, 0xc0, !PT ;  /* 0x00000001f7067812 */ /* 0x042fe400078ec0ff */
[----:B------:R-:W-:Y:S02]  /*14730*/  LOP3.LUT P2, RZ, R247, 0x2, RZ, 0xc0, !PT ;  /* 0x00000002f7ff7812 */ /* 0x000fe4000784c0ff */
[----:B------:R-:W-:-:S13]  /*14740*/  ISETP.NE.U32.AND P3, PT, R6, 0x1, PT ;  /* 0x000000010600780c */ /* 0x000fda0003f65070 */
[----:B--23-5:R-:W-:-:S04]  /*14750*/  @!P3 LEA R12, P1, R231, R152, 0x1 ;  /* 0x00000098e70cb211 */ /* 0x02cfc800078208ff */
[C---:B------:R-:W-:Y:S02]  /*14760*/  @!P3 LEA.HI.X R13, R231.reuse, R153, R232, 0x1, P1 ;  /* 0x00000099e70db211 */ /* 0x040fe400008f0ce8 */
[----:B------:R-:W-:-:S03]  /*14770*/  @P2 LEA R6, P1, R231, R152, 0x1 ;  /* 0x00000098e7062211 */ /* 0x000fc600078208ff */
[----:B------:R-:W-:Y:S01]  /*14780*/  @!PT LDS RZ, [RZ] ;  /* 0x00000000fffff984 */ /* 0x000fe20000000800 */
[----:B------:R-:W-:Y:S01]  /*14790*/  @!PT LDS RZ, [RZ] ;  /* 0x00000000fffff984 */ /* 0x000fe20000000800 */
[----:B------:R-:W-:Y:S01]  /*147a0*/  @!PT LDS RZ, [RZ] ;  /* 0x00000000fffff984 */ /* 0x000fe20000000800 */
[----:B------:R1:W-:Y:S01]  /*147b0*/  @!P3 LDGSTS.E.BYPASS.LTC128B.128 [R243+0xc800], desc[UR6][R12.64] ;  /* 0x0c8000000cf3bfae */ /* 0x0003e2000b901d46 */
[----:B------:R-:W-:-:S03]  /*147c0*/  @P2 LEA.HI.X R7, R231, R153, R232, 0x1, P1 ;  /* 0x00000099e7072211 */ /* 0x000fc600008f0ce8 */
[----:B------:R1:W-:Y:S04]  /*147d0*/  @P3 STS.128 [R243+0xc800], RZ ;  /* 0x00c800fff3003388 */ /* 0x0003e80000000c00 */
[----:B------:R-:W-:Y:S01]  /*147e0*/  @!PT LDS RZ, [RZ] ;  /* 0x00000000fffff984 */ /* 0x000fe20000000800 */
[----:B------:R-:W-:Y:S01]  /*147f0*/  @!PT LDS RZ, [RZ] ;  /* 0x00000000fffff984 */ /* 0x000fe20000000800 */
[----:B------:R-:W-:Y:S01]  /*14800*/  @!PT LDS RZ, [RZ] ;  /* 0x00000000fffff984 */ /* 0x000fe20000000800 */
[----:B------:R1:W-:Y:S04]  /*14810*/  @P2 LDGSTS.E.BYPASS.LTC128B.128 [R243+0x10800], desc[UR6][R6.64+0x80] ;  /* 0x1080008006f32fae */ /* 0x0003e8000b901d46 */
[----:B------:R1:W-:Y:S02]  /*14820*/  @!P2 STS.128 [R243+0x10800], RZ ;  /* 0x010800fff300a388 */ /* 0x0003e40000000c00 */
.L_x_1127:
[----:B------:R-:W-:Y:S05]  /*14830*/  BSYNC B0 ;  /* 0x0000000000007941 */ /* 0x000fea0003800000 */
.L_x_1126:
[----:B------:R1:W-:Y:S01]  /*14840*/  @P0 STS.128 [R243+0xd000], RZ ;  /* 0x00d000fff3000388 */ /* 0x0003e20000000c00 */
[----:B------:R-:W-:Y:S01]  /*14850*/  ISETP.GE.AND P3, PT, R4, R5, PT ;  /* 0x000000050400720c */ /* 0x000fe20003f66270 */
[----:B------:R-:W-:Y:S01]  /*14860*/  IMAD.SHL.U32 R4, R71, 0x40, RZ ;  /* 0x0000004047047824 */ /* 0x000fe200078e00ff */
[----:B------:R-:W-:Y:S01]  /*14870*/  BSSY B0, `(.L_x_1128) ;  /* 0x0000025000007945 */ /* 0x000fe20003800000 */
[----:B------:R1:W-:Y:S01]  /*14880*/  @P0 STS.128 [R243+0x11000], RZ ;  /* 0x011000fff3000388 */ /* 0x0003e20000000c00 */
[----:B------:R-:W-:Y:S02]  /*14890*/  IMAD.SHL.U32 R73, R73, 0x40, RZ ;  /* 0x0000004049497824 */ /* 0x000fe400078e00ff */
[----:B------:R-:W-:Y:S01]  /*148a0*/  IMAD.IADD R76, R3, 0x1, -R76 ;  /* 0x00000001034c7824 */ /* 0x000fe200078e0a4c */
[----:B------:R-:W-:Y:S01]  /*148b0*/  LOP3.LUT R3, R4, 0x1c0, RZ, 0xc0, !PT ;  /* 0x000001c004037812 */ /* 0x000fe200078ec0ff */
[----:B------:R-:W-:Y:S01]  /*148c0*/  IMAD.SHL.U32 R186, R186, 0x8, RZ ;  /* 0x00000008baba7824 */ /* 0x000fe200078e00ff */
[----:B------:R-:W-:Y:S01]  /*148d0*/  LOP3.LUT R73, R73, 0x1c0, RZ, 0xc0, !PT ;  /* 0x000001c049497812 */ /* 0x000fe200078ec0ff */
[----:B------:R-:W-:-:S02]  /*148e0*/  IMAD.SHL.U32 R4, R76, 0x8, RZ ;  /* 0x000000084c047824 */ /* 0x000fc400078e00ff */
[----:B------:R-:W-:Y:S01]  /*148f0*/  IMAD.SHL.U32 R8, R75, 0x40, RZ ;  /* 0x000000404b087824 */ /* 0x000fe200078e00ff */
[----:B------:R-:W-:Y:S02]  /*14900*/  LOP3.LUT R186, R3, 0x8, R186, 0xf8, !PT ;  /* 0x0000000803ba7812 */ /* 0x000fe400078ef8ba */
[----:B------:R-:W-:Y:S02]  /*14910*/  SHF.R.U32.HI R3, RZ, 0x3, R3 ;  /* 0x00000003ff037819 */ /* 0x000fe40000011603 */
[----:B------:R-:W-:Y:S02]  /*14920*/  LOP3.LUT R4, R73, 0x8, R4, 0xf8, !PT ;  /* 0x0000000849047812 */ /* 0x000fe400078ef804 */
[----:B------:R-:W-:Y:S02]  /*14930*/  LOP3.LUT R8, R8, 0xfffffe00, RZ, 0xc0, !PT ;  /* 0xfffffe0008087812 */ /* 0x000fe400078ec0ff */
[----:B------:R-:W-:Y:S02]  /*14940*/  SHF.R.U32.HI R73, RZ, 0x3, R73 ;  /* 0x00000003ff497819 */ /* 0x000fe40000011649 */
[----:B------:R-:W-:Y:S01]  /*14950*/  LOP3.LUT R229, R186, R3, RZ, 0x3c, !PT ;  /* 0x00000003bae57212 */ /* 0x000fe200078e3cff */
[----:B------:R-:W-:Y:S01]  /*14960*/  IMAD R230, R69, 0x400, R8 ;  /* 0x0000040045e67824 */ /* 0x000fe200078e0208 */
[----:B------:R-:W-:Y:S01]  /*14970*/  LOP3.LUT R3, R4, R73, RZ, 0x3c, !PT ;  /* 0x0000004904037212 */ /* 0x000fe200078e3cff */
[----:B-1----:R-:W-:Y:S06]  /*14980*/  @P0 BRA `(.L_x_1129) ;  /* 0x00000000004c0947 */ /* 0x002fec0003800000 */
[C---:B------:R-:W-:Y:S02]  /*14990*/  LOP3.LUT R4, R247.reuse, 0x1, RZ, 0xc0, !PT ;  /* 0x00000001f7047812 */ /* 0x040fe400078ec0ff */
[----:B------:R-:W-:Y:S02]  /*149a0*/  LOP3.LUT P1, RZ, R247, 0x2, RZ, 0xc0, !PT ;  /* 0x00000002f7ff7812 */ /* 0x000fe4000782c0ff */
[----:B------:R-:W-:Y:S01]  /*149b0*/  ISETP.NE.U32.AND P2, PT, R4, 0x1, PT ;  /* 0x000000010400780c */ /* 0x000fe20003f45070 */
[C---:B------:R-:W-:Y:S01]  /*149c0*/  IMAD.SHL.U32 R4, R64.reuse, 0x20, RZ ;  /* 0x0000002040047824 */ /* 0x040fe200078e00ff */
[----:B------:R-:W-:-:S11]  /*149d0*/  SHF.L.U64.HI R6, R64, 0x5, R65 ;  /* 0x0000000540067819 */ /* 0x000fd60000010241 */
[----:B--234-:R-:W-:-:S04]  /*149e0*/  @!P2 LEA R14, P0, R4, R152, 0x1 ;  /* 0x00000098040ea211 */ /* 0x01cfc800078008ff */
[C---:B------:R-:W-:Y:S02]  /*149f0*/  @!P2 LEA.HI.X R15, R4.reuse, R153, R6, 0x1, P0 ;  /* 0x00000099040fa211 */ /* 0x040fe400000f0c06 */
[----:B-----5:R-:W-:-:S03]  /*14a00*/  @P1 LEA R12, P0, R4, R152, 0x1 ;  /* 0x00000098040c1211 */ /* 0x020fc600078008ff */
        /* <DEDUP_REMOVED lines=11> */
.L_x_1129:
[----:B------:R-:W-:Y:S05]  /*14ac0*/  BSYNC B0 ;  /* 0x0000000000007941 */ /* 0x000fea0003800000 */
.L_x_1128:
[----:B------:R1:W-:Y:S01]  /*14ad0*/  @P6 STS.128 [R243+0xd800], RZ ;  /* 0x00d800fff3006388 */ /* 0x0003e20000000c00 */
[----:B------:R-:W-:Y:S01]  /*14ae0*/  IMAD R229, R76, 0x200, R229 ;  /* 0x000002004ce57824 */ /* 0x000fe200078e02e5 */
[----:B------:R-:W-:Y:S01]  /*14af0*/  BSSY B0, `(.L_x_1130) ;  /* 0x000001a000007945 */ /* 0x000fe20003800000 */
[----:B------:R-:W-:Y:S01]  /*14b00*/  IMAD.IADD R230, R3, 0x1, R230 ;  /* 0x0000000103e67824 */ /* 0x000fe200078e02e6 */
[----:B------:R1:W-:Y:S01]  /*14b10*/  @P6 STS.128 [R243+0x11800], RZ ;  /* 0x011800fff3006388 */ /* 0x0003e20000000c00 */
[----:B------:R-:W-:Y:S02]  /*14b20*/  ISETP.GE.AND P0, PT, R0, R5, PT ;  /* 0x000000050000720c */ /* 0x000fe40003f06270 */
[----:B------:R-:W-:Y:S02]  /*14b30*/  LEA R229, R229, UR4, 0x1 ;  /* 0x00000004e5e57c11 */ /* 0x000fe4000f8e08ff */
[----:B------:R-:W-:Y:S01]  /*14b40*/  LEA R230, R230, UR4, 0x1 ;  /* 0x00000004e6e67c11 */ /* 0x000fe2000f8e08ff */
[----:B------:R-:W-:Y:S08]  /*14b50*/  @P6 BRA `(.L_x_1131) ;  /* 0x00000000004c6947 */ /* 0x000ff00003800000 */
[C---:B------:R-:W-:Y:S02]  /*14b60*/  LOP3.LUT R0, R247.reuse, 0x1, RZ, 0xc0, !PT ;  /* 0x00000001f7007812 */ /* 0x040fe400078ec0ff */
[----:B------:R-:W-:Y:S02]  /*14b70*/  LOP3.LUT P1, RZ, R247, 0x2, RZ, 0xc0, !PT ;  /* 0x00000002f7ff7812 */ /* 0x000fe4000782c0ff */
[----:B------:R-:W-:-:S11]  /*14b80*/  ISETP.NE.U32.AND P2, PT, R0, 0x1, PT ;  /* 0x000000010000780c */ /* 0x000fd60003f45070 */
[C---:B------:R-:W-:Y:S02]  /*14b90*/  @P1 IMAD R0, R65.reuse, 0x60, RZ ;  /* 0x0000006041001824 */ /* 0x040fe400078e02ff */
[----:B------:R-:W-:Y:S02]  /*14ba0*/  @!P2 IMAD R4, R65, 0x60, RZ ;  /* 0x000000604104a824 */ /* 0x000fe400078e02ff */
[----:B-123-5:R-:W-:-:S04]  /*14bb0*/  @!P2 IMAD.WIDE.U32 R12, R64, 0x60, R152 ;  /* 0x00000060400ca825 */ /* 0x02efc800078e0098 */
[----:B------:R-:W-:Y:S01]  /*14bc0*/  @P1 IMAD.WIDE.U32 R6, R64, 0x60, R152 ;  /* 0x0000006040061825 */ /* 0x000fe200078e0098 */
[----:B------:R-:W-:-:S04]  /*14bd0*/  @!P2 IADD3 R13, R4, R13, RZ ;  /* 0x0000000d040da210 */ /* 0x000fc80007ffe0ff */
[----:B------:R-:W-:Y:S01]  /*14be0*/  @P1 IADD3 R7, R0, R7, RZ ;  /* 0x0000000700071210 */ /* 0x000fe20007ffe0ff */
        /* <DEDUP_REMOVED lines=10> */
.L_x_1131:
[----:B------:R-:W-:Y:S05]  /*14c90*/  BSYNC B0 ;  /* 0x0000000000007941 */ /* 0x000fea0003800000 */
.L_x_1130:
[----:B------:R1:W-:Y:S01]  /*14ca0*/  @P5 STS.128 [R243+0xe000], RZ ;  /* 0x00e000fff3005388 */ /* 0x0003e20000000c00 */
[----:B------:R-:W-:Y:S03]  /*14cb0*/  BSSY B0, `(.L_x_1132) ;  /* 0x0000016000007945 */ /* 0x000fe60003800000 */
[----:B------:R1:W-:Y:S01]  /*14cc0*/  @P5 STS.128 [R243+0x12000], RZ ;  /* 0x012000fff3005388 */ /* 0x0003e20000000c00 */
[----:B------:R-:W-:Y:S05]  /*14cd0*/  @P5 BRA `(.L_x_1133) ;  /* 0x00000000004c5947 */ /* 0x000fea0003800000 */
[C---:B------:R-:W-:Y:S02]  /*14ce0*/  LOP3.LUT R0, R247.reuse, 0x1, RZ, 0xc0, !PT ;  /* 0x00000001f7007812 */ /* 0x040fe400078ec0ff */
[----:B------:R-:W-:Y:S02]  /*14cf0*/  LOP3.LUT P2, RZ, R247, 0x2, RZ, 0xc0, !PT ;  /* 0x00000002f7ff7812 */ /* 0x000fe4000784c0ff */
[----:B------:R-:W-:Y:S01]  /*14d00*/  ISETP.NE.U32.AND P5, PT, R0, 0x1, PT ;  /* 0x000000010000780c */ /* 0x000fe20003fa5070 */
[C---:B------:R-:W-:Y:S01]  /*14d10*/  IMAD.SHL.U32 R0, R64.reuse, 0x40, RZ ;  /* 0x0000004040007824 */ /* 0x040fe200078e00ff */
[----:B------:R-:W-:-:S09]  /*14d20*/  SHF.L.U64.HI R4, R64, 0x6, R65 ;  /* 0x0000000640047819 */ /* 0x000fd20000010241 */
[CC--:B-1----:R-:W-:Y:S02]  /*14d30*/  @P2 LEA R6, P1, R0.reuse, R152.reuse, 0x1 ;  /* 0x0000009800062211 */ /* 0x0c2fe400078208ff */
[C---:B--23-5:R-:W-:Y:S02]  /*14d40*/  @!P5 LEA R12, P6, R0.reuse, R152, 0x1 ;  /* 0x00000098000cd211 */ /* 0x06cfe400078c08ff */
[CCC-:B------:R-:W-:Y:S02]  /*14d50*/  @P2 LEA.HI.X R7, R0.reuse, R153.reuse, R4.reuse, 0x1, P1 ;  /* 0x0000009900072211 */ /* 0x1c0fe400008f0c04 */
[----:B------:R-:W-:-:S05]  /*14d60*/  @!P5 LEA.HI.X R13, R0, R153, R4, 0x1, P6 ;  /* 0x00000099000dd211 */ /* 0x000fca00030f0c04 */
        /* <DEDUP_REMOVED lines=10> */
.L_x_1133:
[----:B------:R-:W-:Y:S05]  /*14e10*/  BSYNC B0 ;  /* 0x0000000000007941 */ /* 0x000fea0003800000 */
.L_x_1132:
[----:B------:R1:W-:Y:S01]  /*14e20*/  @P4 STS.128 [R243+0xe800], RZ ;  /* 0x00e800fff3004388 */ /* 0x0003e20000000c00 */
[----:B------:R-:W-:Y:S03]  /*14e30*/  BSSY B0, `(.L_x_1134) ;  /* 0x0000016000007945 */ /* 0x000fe60003800000 */
[----:B------:R1:W-:Y:S01]  /*14e40*/  @P4 STS.128 [R243+0x12800], RZ ;  /* 0x012800fff3004388 */ /* 0x0003e20000000c00 */
[----:B------:R-:W-:Y:S05]  /*14e50*/  @P4 BRA `(.L_x_1135) ;  /* 0x00000000004c4947 */ /* 0x000fea0003800000 */
        /* <DEDUP_REMOVED lines=19> */
.L_x_1135:
[----:B------:R-:W-:Y:S05]  /*14f90*/  BSYNC B0 ;  /* 0x0000000000007941 */ /* 0x000fea0003800000 */
.L_x_1134:
        /* <DEDUP_REMOVED lines=23> */
.L_x_1137:
[----:B------:R-:W-:Y:S05]  /*15110*/  BSYNC B0 ;  /* 0x0000000000007941 */ /* 0x000fea0003800000 */
.L_x_1136:
[----:B------:R1:W-:Y:S01]  /*15120*/  @P0 STS.128 [R243+0xf800], RZ ;  /* 0x00f800fff3000388 */ /* 0x0003e20000000c00 */
[----:B------:R-:W-:Y:S03]  /*15130*/  BSSY B0, `(.L_x_1138) ;  /* 0x0000016000007945 */ /* 0x000fe60003800000 */
[----:B------:R1:W-:Y:S01]  /*15140*/  @P0 STS.128 [R243+0x13800], RZ ;  /* 0x013800fff3000388 */ /* 0x0003e20000000c00 */
[----:B------:R-:W-:Y:S05]  /*15150*/  @P0 BRA `(.L_x_1139) ;  /* 0x00000000004c0947 */ /* 0x000fea0003800000 */
[C---:B------:R-:W-:Y:S02]  /*15160*/  LOP3.LUT R0, R247.reuse, 0x1, RZ, 0xc0, !PT ;  /* 0x00000001f7007812 */ /* 0x040fe400078ec0ff */
[----:B------:R-:W-:Y:S02]  /*15170*/  LOP3.LUT P0, RZ, R247, 0x2, RZ, 0xc0, !PT ;  /* 0x00000002f7ff7812 */ /* 0x000fe4000780c0ff */
[----:B------:R-:W-:-:S11]  /*15180*/  ISETP.NE.U32.AND P1, PT, R0, 0x1, PT ;  /* 0x000000010000780c */ /* 0x000fd60003f25070 */
[----:B------:R-:W-:Y:S02]  /*15190*/  @P0 IMAD R0, R65, 0xe0, RZ ;  /* 0x000000e041000824 */ /* 0x000fe400078e02ff */
[----:B-1----:R-:W-:-:S04]  /*151a0*/  @!P1 IMAD.WIDE.U32 R6, R64, 0xe0, R152 ;  /* 0x000000e040069825 */ /* 0x002fc800078e0098 */
[----:B------:R-:W-:Y:S02]  /*151b0*/  @!P1 IMAD R65, R65, 0xe0, RZ ;  /* 0x000000e041419824 */ /* 0x000fe400078e02ff */
[----:B------:R-:W-:-:S03]  /*151c0*/  @P0 IMAD.WIDE.U32 R4, R64, 0xe0, R152 ;  /* 0x000000e040040825 */ /* 0x000fc600078e0098 */
[----:B------:R-:W-:Y:S02]  /*151d0*/  @!P1 IADD3 R7, R65, R7, RZ ;  /* 0x0000000741079210 */ /* 0x000fe40007ffe0ff */
[----:B------:R-:W-:-:S03]  /*151e0*/  @P0 IADD3 R5, R0, R5, RZ ;  /* 0x0000000500050210 */ /* 0x000fc60007ffe0ff */
        /* <DEDUP_REMOVED lines=10> */
.L_x_1139:
[----:B------:R-:W-:Y:S05]  /*15290*/  BSYNC B0 ;  /* 0x0000000000007941 */ /* 0x000fea0003800000 */
.L_x_1138:
[----:B------:R-:W-:Y:S01]  /*152a0*/  LDSM.16.M88.4 R124, [R230] ;  /* 0x00000000e67c783b */ /* 0x000fe20000000200 */
[----:B------:R-:W-:Y:S01]  /*152b0*/  R2P PR, R71, 0x6 ;  /* 0x0000000647007804 */ /* 0x000fe20000000000 */
[C---:B------:R-:W-:Y:S01]  /*152c0*/  VIADD R0, R229.reuse, 0x4000 ;  /* 0x00004000e5007836 */ /* 0x040fe20000000000 */
[----:B------:R-:W-:Y:S01]  /*152d0*/  SHF.R.S32.HI R71, RZ, 0x1f, R70 ;  /* 0x0000001fff477819 */ /* 0x000fe20000011446 */
[----:B------:R-:W2:Y:S01]  /*152e0*/  LDSM.16.M88.4 R80, [R229+0x4000] ;  /* 0x00400000e550783b */ /* 0x000ea20000000200 */
[----:B------:R-:W-:Y:S01]  /*152f0*/  VIADD R227, R229, 0x4020 ;  /* 0x00004020e5e37836 */ /* 0x000fe20000000000 */
[----:B------:R-:W-:Y:S01]  /*15300*/  LOP3.LUT R3, R3, R8, RZ, 0xfc, !PT ;  /* 0x0000000803037212 */ /* 0x000fe200078efcff */
[--C-:B------:R-:W-:Y:S01]  /*15310*/  IMAD R228, R55, 0x2, R230.reuse ;  /* 0x0000000237e47824 */ /* 0x100fe200078e02e6 */
[----:B------:R-:W3:Y:S01]  /*15320*/  LDSM.16.M88.4 R64, [R229+0x4800] ;  /* 0x00480000e540783b */ /* 0x000ee20000000200 */
[----:B------:R-:W-:Y:S01]  /*15330*/  IMAD R226, R53, 0x2, R230 ;  /* 0x0000000235e27824 */ /* 0x000fe200078e02e6 */
[----:B------:R-:W-:Y:S01]  /*15340*/  LEA.HI R71, R71, R70, RZ, 0x2 ;  /* 0x0000004647477211 */ /* 0x000fe200078f10ff */
[----:B------:R-:W-:Y:S01]  /*15350*/  IMAD R225, R53, 0x2, R228 ;  /* 0x0000000235e17824 */ /* 0x000fe200078e02e4 */
[----:B------:R-:W3:Y:S01]  /*15360*/  LDSM.16.M88.4 R56, [R229+0x5000] ;  /* 0x00500000e538783b */ /* 0x000ee20000000200 */
[----:B------:R-:W-:Y:S01]  /*15370*/  IMAD.SHL.U32 R68, R68, 0x2, RZ ;  /* 0x0000000244447824 */ /* 0x000fe200078e00ff */
[----:B------:R-:W-:Y:S01]  /*15380*/  BSSY B1, `(.L_x_1140) ;  /* 0x000024b000017945 */ /* 0x000fe20003800000 */
[----:B------:R-:W-:Y:S01]  /*15390*/  @P1 VIADD R227, R0, 0xffffffe0 ;  /* 0xffffffe000e31836 */ /* 0x000fe20000000000 */
[----:B------:R-:W3:Y:S01]  /*153a0*/  LDSM.16.M88.4 R44, [R229+0x5800] ;  /* 0x00580000e52c783b */ /* 0x000ee20000000200 */
[----:B------:R-:W-:-:S02]  /*153b0*/  IMAD.MOV.U32 R0, RZ, RZ, 0x40 ;  /* 0x00000040ff007424 */ /* 0x000fc400078e00ff */
[C---:B------:R-:W-:Y:S01]  /*153c0*/  VIADD R219, R227.reuse, 0x800 ;  /* 0x00000800e3db7836 */ /* 0x040fe20000000000 */
[----:B------:R-:W3:Y:S01]  /*153d0*/  LDSM.16.M88.4 R36, [R229+0x6000] ;  /* 0x00600000e524783b */ /* 0x000ee20000000200 */
[C---:B------:R-:W-:Y:S01]  /*153e0*/  VIADD R218, R227.reuse, 0x1000 ;  /* 0x00001000e3da7836 */ /* 0x040fe20000000000 */
[----:B------:R-:W-:Y:S01]  /*153f0*/  SEL R0, R0, 0xffffffc0, !P2 ;  /* 0xffffffc000007807 */ /* 0x000fe20005000000 */
[C---:B------:R-:W-:Y:S01]  /*15400*/  VIADD R217, R227.reuse, 0x1800 ;  /* 0x00001800e3d97836 */ /* 0x040fe20000000000 */
[----:B------:R-:W3:Y:S01]  /*15410*/  LDSM.16.M88.4 R28, [R229+0x6800] ;  /* 0x00680000e51c783b */ /* 0x000ee20000000200 */
[----:B------:R-:W-:Y:S02]  /*15420*/  VIADD R216, R227, 0x2000 ;  /* 0x00002000e3d87836 */ /* 0x000fe40000000000 */
[----:B------:R-:W-:Y:S01]  /*15430*/  IMAD.IADD R223, R229, 0x1, R0 ;  /* 0x00000001e5df7824 */ /* 0x000fe200078e0200 */
[----:B------:R-:W3:Y:S01]  /*15440*/  LDSM.16.M88.4 R20, [R229+0x7000] ;  /* 0x00700000e514783b */ /* 0x000ee20000000200 */
[----:B------:R-:W-:Y:S01]  /*15450*/  IMAD.IADD R212, R0, 0x1, R227 ;  /* 0x0000000100d47824 */ /* 0x000fe200078e02e3 */
[----:B------:R-:W-:Y:S01]  /*15460*/  SHF.R.S32.HI R0, RZ, 0x2, R71 ;  /* 0x00000002ff007819 */ /* 0x000fe20000011447 */
[C---:B------:R-:W-:Y:S01]  /*15470*/  VIADD R215, R227.reuse, 0x2800 ;  /* 0x00002800e3d77836 */ /* 0x040fe20000000000 */
[----:B------:R-:W3:Y:S01]  /*15480*/  LDSM.16.M88.4 R88, [R229+0x7800] ;  /* 0x00780000e558783b */ /* 0x000ee20000000200 */
[----:B------:R-:W-:-:S02]  /*15490*/  VIADD R214, R227, 0x3000 ;  /* 0x00003000e3d67836 */ /* 0x000fc40000000000 */
[----:B------:R-:W-:Y:S01]  /*154a0*/  IMAD R69, R69, 0x10, R0 ;  /* 0x0000001045457824 */ /* 0x000fe200078e0200 */
[----:B-1----:R-:W-:Y:S01]  /*154b0*/  LDSM.16.M88.4 R4, [R228] ;  /* 0x00000000e404783b */ /* 0x002fe20000000200 */
[----:B------:R-:W-:Y:S01]  /*154c0*/  LOP3.LUT R0, R68, 0x6, RZ, 0xc0, !PT ;  /* 0x0000000644007812 */ /* 0x000fe200078ec0ff */
[----:B------:R-:W-:Y:S02]  /*154d0*/  VIADD R213, R227, 0x3800 ;  /* 0x00003800e3d57836 */ /* 0x000fe40000000000 */
[----:B----4-:R-:W1:Y:S01]  /*154e0*/  LDSM.16.M88.4 R16, [R227] ;  /* 0x00000000e310783b */ /* 0x010e620000000200 */
[----:B------:R-:W-:Y:S01]  /*154f0*/  IADD3 R69, R69, 0x1, R72 ;  /* 0x0000000145457810 */ /* 0x000fe20007ffe048 */
[----:B------:R-:W-:Y:S01]  /*15500*/  IMAD.IADD R0, R9, 0x1, R0 ;  /* 0x0000000109007824 */ /* 0x000fe200078e0200 */
[----:B--2---:R-:W-:Y:S01]  /*15510*/  HMMA.16816.F32.BF16 R84, R124, R80, RZ ;  /* 0x000000507c54723c */ /* 0x004fe200000418ff */
[----:B------:R-:W2:Y:S01]  /*15520*/  LDSM.16.M88.4 R96, [R227+0x800] ;  /* 0x00080000e360783b */ /* 0x000ea20000000200 */
[----:B------:R-:W-:Y:S01]  /*15530*/  IADD3 R189, R74, R69, -R241 ;  /* 0x000000454abd7210 */ /* 0x000fe20007ffe8f1 */
[----:B------:R-:W-:-:S02]  /*15540*/  VIADD R52, R0, 0x1 ;  /* 0x0000000100347836 */ /* 0x000fc40000000000 */
[----:B---3-5:R-:W3:Y:S01]  /*15550*/  LDSM.16.M88.4 R12, [R227+0x1000] ;  /* 0x00100000e30c783b */ /* 0x028ee20000000200 */
[C---:B------:R-:W-:Y:S01]  /*15560*/  HMMA.16816.F32.BF16 R80, R124.reuse, R82, RZ ;  /* 0x000000527c50723c */ /* 0x040fe200000418ff */
[----:B------:R-:W-:Y:S02]  /*15570*/  IMAD.IADD R189, R2, 0x1, R189 ;  /* 0x0000000102bd7824 */ /* 0x000fe400078e02bd */
[----:B------:R-:W4:Y:S01]  /*15580*/  LDSM.16.M88.4 R92, [R227+0x1800] ;  /* 0x00180000e35c783b */ /* 0x000f220000000200 */
[C---:B------:R-:W-:Y:S02]  /*15590*/  VIADD R2, R0.reuse, 0x8 ;  /* 0x0000000800027836 */ /* 0x040fe40000000000 */
[C---:B------:R-:W-:Y:S01]  /*155a0*/  HMMA.16816.F32.BF16 R76, R124.reuse, R64, RZ ;  /* 0x000000407c4c723c */ /* 0x040fe200000418ff */
[----:B------:R-:W4:Y:S01]  /*155b0*/  LDSM.16.M88.4 R104, [R227+0x2000] ;  /* 0x00200000e368783b */ /* 0x000f220000000200 */
[C---:B------:R-:W-:Y:S01]  /*155c0*/  VIMNMX R188, R189.reuse, R74, PT ;  /* 0x0000004abdbc7248 */ /* 0x040fe20003fe0100 */
[----:B------:R-:W-:Y:S01]  /*155d0*/  VIADD R8, R0, 0x9 ;  /* 0x0000000900087836 */ /* 0x000fe20000000000 */
[----:B------:R-:W-:Y:S01]  /*155e0*/  VIADDMNMX R189, R189, 0x8, R74, PT ;  /* 0x00000008bdbd7846 */ /* 0x000fe2000380014a */
[----:B------:R-:W-:Y:S01]  /*155f0*/  LDSM.16.M88.4 R100, [R227+0x3800] ;  /* 0x00380000e364783b */ /* 0x000fe20000000200 */
[C---:B------:R-:W-:Y:S01]  /*15600*/  HMMA.16816.F32.BF16 R60, R124.reuse, R56, RZ ;  /* 0x000000387c3c723c */ /* 0x040fe200000418ff */
[CC--:B------:R-:W-:Y:S01]  /*15610*/  ISETP.GE.AND P5, PT, R2.reuse, R188.reuse, PT ;  /* 0x000000bc0200720c */ /* 0x0c0fe20003fa6270 */
[C---:B------:R-:W-:Y:S01]  /*15620*/  VIADD R211, R227.reuse, 0x4000 ;  /* 0x00004000e3d37836 */ /* 0x040fe20000000000 */
[----:B------:R-:W-:Y:S01]  /*15630*/  LDSM.16.M88.4 R116, [R223+0x5000] ;  /* 0x00500000df74783b */ /* 0x000fe20000000200 */
[-C--:B------:R-:W-:Y:S01]  /*15640*/  ISETP.GE.AND P1, PT, R2, R189.reuse, PT ;  /* 0x000000bd0200720c */ /* 0x080fe20003f26270 */
[----:B------:R-:W-:Y:S01]  /*15650*/  VIADD R2, R0, 0x10 ;  /* 0x0000001000027836 */ /* 0x000fe20000000000 */
[C---:B------:R-:W-:Y:S01]  /*15660*/  HMMA.16816.F32.BF16 R64, R124.reuse, R66, RZ ;  /* 0x000000427c40723c */ /* 0x040fe200000418ff */
[----:B------:R-:W-:Y:S01]  /*15670*/  LDSM.16.M88.4 R112, [R223+0x6000] ;  /* 0x00600000df70783b */ /* 0x000fe20000000200 */
[-C--:B------:R-:W-:Y:S01]  /*15680*/  ISETP.GE.AND P6, PT, R52, R188.reuse, PT ;  /* 0x000000bc3400720c */ /* 0x080fe20003fc6270 */
[C---:B------:R-:W-:Y:S01]  /*15690*/  VIADD R210, R227.reuse, 0x4800 ;  /* 0x00004800e3d27836 */ /* 0x040fe20000000000 */
[-C--:B------:R-:W-:Y:S01]  /*156a0*/  ISETP.GE.AND P4, PT, R2, R188.reuse, PT ;  /* 0x000000bc0200720c */ /* 0x080fe20003f86270 */
[----:B------:R-:W-:Y:S01]  /*156b0*/  LDSM.16.M88.4 R108, [R223+0x6800] ;  /* 0x00680000df6c783b */ /* 0x000fe20000000200 */
[C---:B------:R-:W-:Y:S01]  /*156c0*/  HMMA.16816.F32.BF16 R56, R124.reuse, R58, RZ ;  /* 0x0000003a7c38723c */ /* 0x040fe200000418ff */
[C---:B------:R-:W-:Y:S01]  /*156d0*/  ISETP.GE.AND P0, PT, R8.reuse, R188, PT ;  /* 0x000000bc0800720c */ /* 0x040fe20003f06270 */
[C---:B------:R-:W-:Y:S01]  /*156e0*/  VIADD R209, R227.reuse, 0x5000 ;  /* 0x00005000e3d17836 */ /* 0x040fe20000000000 */
[----:B------:R-:W-:Y:S01]  /*156f0*/  LDSM.16.M88.4 R136, [R230+0x2000] ;  /* 0x00200000e688783b */ /* 0x000fe20000000200 */
[-C--:B------:R-:W-:Y:S01]  /*15700*/  ISETP.GE.AND P3, PT, R8, R189.reuse, PT ;  /* 0x000000bd0800720c */ /* 0x080fe20003f66270 */
[----:B------:R-:W-:Y:S01]  /*15710*/  VIADD R8, R0, 0x11 ;  /* 0x0000001100087836 */ /* 0x000fe20000000000 */
[----:B------:R-:W-:Y:S01]  /*15720*/  HMMA.16816.F32.BF16 R48, R124, R44, RZ ;  /* 0x0000002c7c30723c */ /* 0x000fe200000418ff */
[----:B------:R-:W-:Y:S01]  /*15730*/  LDSM.16.M88.4 R120, [R228+0x2000] ;  /* 0x00200000e478783b */ /* 0x000fe20000000200 */
[----:B------:R-:W-:Y:S01]  /*15740*/  ISETP.GE.AND P2, PT, R52, R189, PT ;  /* 0x000000bd3400720c */ /* 0x000fe20003f46270 */
[----:B------:R-:W-:-:S02]  /*15750*/  VIADD R208, R227, 0x5800 ;  /* 0x00005800e3d07836 */ /* 0x000fc40000000000 */
[----:B------:R-:W-:Y:S01]  /*15760*/  LDSM.16.M88.4 R132, [R229+0xb800] ;  /* 0x00b80000e584783b */ /* 0x000fe20000000200 */
[C---:B------:R-:W-:Y:S01]  /*15770*/  HMMA.16816.F32.BF16 R40, R124.reuse, R36, RZ ;  /* 0x000000247c28723c */ /* 0x040fe200000418ff */
[C---:B------:R-:W-:Y:S02]  /*15780*/  VIADD R207, R227.reuse, 0x6000 ;  /* 0x00006000e3cf7836 */ /* 0x040fe40000000000 */
[----:B------:R-:W-:Y:S01]  /*15790*/  LDSM.16.M88.4 R140, [R229+0xb000] ;  /* 0x00b00000e58c783b */ /* 0x000fe20000000200 */
[C---:B------:R-:W-:Y:S02]  /*157a0*/  VIADD R206, R227.reuse, 0x6800 ;  /* 0x00006800e3ce7836 */ /* 0x040fe40000000000 */
[C---:B------:R-:W-:Y:S01]  /*157b0*/  HMMA.16816.F32.BF16 R32, R124.reuse, R28, RZ ;  /* 0x0000001c7c20723c */ /* 0x040fe200000418ff */
[----:B------:R-:W-:Y:S01]  /*157c0*/  LDSM.16.M88.4 R68, [R212+0x5000] ;  /* 0x00500000d444783b */ /* 0x000fe20000000200 */
[C---:B------:R-:W-:Y:S02]  /*157d0*/  VIADD R205, R227.reuse, 0x7000 ;  /* 0x00007000e3cd7836 */ /* 0x040fe40000000000 */
[----:B------:R-:W-:Y:S01]  /*157e0*/  VIADD R204, R227, 0x7800 ;  /* 0x00007800e3cc7836 */ /* 0x000fe20000000000 */
[----:B------:R-:W-:Y:S01]  /*157f0*/  LDSM.16.M88.4 R72, [R212+0x5800] ;  /* 0x00580000d448783b */ /* 0x000fe20000000200 */
[C---:B------:R-:W-:Y:S03]  /*15800*/  HMMA.16816.F32.BF16 R24, R124.reuse, R20, RZ ;  /* 0x000000147c18723c */ /* 0x040fe600000418ff */
[----:B------:R-:W0:Y:S03]  /*15810*/  LDGDEPBAR ;  /* 0x00000000000079af */ /* 0x000e260000000000 */
[C---:B------:R-:W-:Y:S06]  /*15820*/  HMMA.16816.F32.BF16 R44, R124.reuse, R46, RZ ;  /* 0x0000002e7c2c723c */ /* 0x040fec00000418ff */
[C---:B------:R-:W-:Y:S06]  /*15830*/  HMMA.16816.F32.BF16 R36, R124.reuse, R38, RZ ;  /* 0x000000267c24723c */ /* 0x040fec00000418ff */
[C---:B------:R-:W-:Y:S06]  /*15840*/  HMMA.16816.F32.BF16 R28, R124.reuse, R30, RZ ;  /* 0x0000001e7c1c723c */ /* 0x040fec00000418ff */
[C---:B------:R-:W-:Y:S06]  /*15850*/  HMMA.16816.F32.BF16 R20, R124.reuse, R22, RZ ;  /* 0x000000167c14723c */ /* 0x040fec00000418ff */
[C---:B------:R-:W-:Y:S06]  /*15860*/  HMMA.16816.F32.BF16 R128, R124.reuse, R88, RZ ;  /* 0x000000587c80723c */ /* 0x040fec00000418ff */
[----:B------:R-:W-:Y:S01]  /*15870*/  HMMA.16816.F32.BF16 R124, R124, R90, RZ ;  /* 0x0000005a7c7c723c */ /* 0x000fe200000418ff */
[----:B------:R-:W4:Y:S05]  /*15880*/  LDSM.16.M88.4 R88, [R227+0x2800] ;  /* 0x00280000e358783b */ /* 0x000f2a0000000200 */
[C---:B-1----:R-:W-:Y:S06]  /*15890*/  HMMA.16816.F32.BF16 R84, R4.reuse, R16, R84 ;  /* 0x000000100454723c */ /* 0x042fec0000041854 */
[C---:B------:R-:W-:Y:S01]  /*158a0*/  HMMA.16816.F32.BF16 R80, R4.reuse, R18, R80 ;  /* 0x000000120450723c */ /* 0x040fe20000041850 */
[----:B------:R-:W1:Y:S05]  /*158b0*/  LDSM.16.M88.4 R16, [R227+0x3000] ;  /* 0x00300000e310783b */ /* 0x000e6a0000000200 */
[C---:B--2---:R-:W-:Y:S06]  /*158c0*/  HMMA.16816.F32.BF16 R76, R4.reuse, R96, R76 ;  /* 0x00000060044c723c */ /* 0x044fec000004184c */
[C---:B------:R-:W-:Y:S01]  /*158d0*/  HMMA.16816.F32.BF16 R64, R4.reuse, R98, R64 ;  /* 0x000000620440723c */ /* 0x040fe20000041840 */
[----:B------:R-:W-:Y:S05]  /*158e0*/  LDSM.16.M88.4 R96, [R223+0x4000] ;  /* 0x00400000df60783b */ /* 0x000fea0000000200 */
[C---:B---3--:R-:W-:Y:S06]  /*158f0*/  HMMA.16816.F32.BF16 R60, R4.reuse, R12, R60 ;  /* 0x0000000c043c723c */ /* 0x048fec000004183c */
[C---:B------:R-:W-:Y:S01]  /*15900*/  HMMA.16816.F32.BF16 R56, R4.reuse, R14, R56 ;  /* 0x0000000e0438723c */ /* 0x040fe20000041838 */
[----:B------:R-:W2:Y:S05]  /*15910*/  LDSM.16.M88.4 R12, [R226] ;  /* 0x00000000e20c783b */ /* 0x000eaa0000000200 */
[C---:B----4-:R-:W-:Y:S06]  /*15920*/  HMMA.16816.F32.BF16 R48, R4.reuse, R92, R48 ;  /* 0x0000005c0430723c */ /* 0x050fec0000041830 */
[C---:B------:R-:W-:Y:S01]  /*15930*/  HMMA.16816.F32.BF16 R44, R4.reuse, R94, R44 ;  /* 0x0000005e042c723c */ /* 0x040fe2000004182c */
[----:B------:R-:W3:Y:S05]  /*15940*/  LDSM.16.M88.4 R92, [R223+0x4800] ;  /* 0x00480000df5c783b */ /* 0x000eea0000000200 */
        /* <DEDUP_REMOVED lines=9> */
[C---:B------:R-:W-:Y:S06]  /*159e0*/  HMMA.16816.F32.BF16 R128, R4.reuse, R100, R128 ;  /* 0x000000640480723c */ /* 0x040fec0000041880 */
[----:B------:R-:W-:Y:S01]  /*159f0*/  HMMA.16816.F32.BF16 R124, R4, R102, R124 ;  /* 0x00000066047c723c */ /* 0x000fe2000004187c */
[----:B------:R-:W-:Y:S04]  /*15a00*/  LDSM.16.M88.4 R100, [R225] ;  /* 0x00000000e164783b */ /* 0x000fe80000000200 */
[----:B------:R-:W4:Y:S01]  /*15a10*/  LDSM.16.M88.4 R4, [R212] ;  /* 0x00000000d404783b */ /* 0x000f220000000200 */
[C---:B--2---:R-:W-:Y:S06]  /*15a20*/  HMMA.16816.F32.BF16 R84, R12.reuse, R96, R84 ;  /* 0x000000600c54723c */ /* 0x044fec0000041854 */
[C---:B------:R-:W-:Y:S01]  /*15a30*/  HMMA.16816.F32.BF16 R80, R12.reuse, R98, R80 ;  /* 0x000000620c50723c */ /* 0x040fe20000041850 */
[----:B------:R-:W2:Y:S05]  /*15a40*/  LDSM.16.M88.4 R96, [R212+0x800] ;  /* 0x00080000d460783b */ /* 0x000eaa0000000200 */
[C---:B---3--:R-:W-:Y:S06]  /*15a50*/  HMMA.16816.F32.BF16 R76, R12.reuse, R92, R76 ;  /* 0x0000005c0c4c723c */ /* 0x048fec000004184c */
[C---:B------:R-:W-:Y:S01]  /*15a60*/  HMMA.16816.F32.BF16 R64, R12.reuse, R94, R64 ;  /* 0x0000005e0c40723c */ /* 0x040fe20000041840 */
[----:B------:R-:W-:Y:S05]  /*15a70*/  LDSM.16.M88.4 R92, [R212+0x1000] ;  /* 0x00100000d45c783b */ /* 0x000fea0000000200 */
[C---:B-1----:R-:W-:Y:S06]  /*15a80*/  HMMA.16816.F32.BF16 R24, R12.reuse, R16, R24 ;  /* 0x000000100c18723c */ /* 0x042fec0000041818 */
[C---:B------:R-:W-:Y:S01]  /*15a90*/  HMMA.16816.F32.BF16 R20, R12.reuse, R18, R20 ;  /* 0x000000120c14723c */ /* 0x040fe20000041814 */
[----:B------:R-:W1:Y:S05]  /*15aa0*/  LDSM.16.M88.4 R16, [R212+0x2000] ;  /* 0x00200000d410783b */ /* 0x000e6a0000000200 */
[----:B------:R-:W-:Y:S06]  /*15ab0*/  HMMA.16816.F32.BF16 R60, R12, R116, R60 ;  /* 0x000000740c3c723c */ /* 0x000fec000004183c */
[C---:B----4-:R-:W-:Y:S06]  /*15ac0*/  HMMA.16816.F32.BF16 R84, R100.reuse, R4, R84 ;  /* 0x000000046454723c */ /* 0x050fec0000041854 */
[----:B------:R-:W-:Y:S01]  /*15ad0*/  HMMA.16816.F32.BF16 R80, R100, R6, R80 ;  /* 0x000000066450723c */ /* 0x000fe20000041850 */
[----:B------:R-:W3:Y:S05]  /*15ae0*/  LDSM.16.M88.4 R4, [R212+0x3000] ;  /* 0x00300000d404783b */ /* 0x000eea0000000200 */
        /* <DEDUP_REMOVED lines=13> */
[----:B------:R-:W4:Y:S04]  /*15bc0*/  LDSM.16.M88.4 R12, [R212+0x2800] ;  /* 0x00280000d40c783b */ /* 0x000f280000000200 */
[----:B------:R-:W4:Y:S01]  /*15bd0*/  LDSM.16.M88.4 R104, [R212+0x3800] ;  /* 0x00380000d468783b */ /* 0x000f220000000200 */
[C---:B--2---:R-:W-:Y:S06]  /*15be0*/  HMMA.16816.F32.BF16 R76, R100.reuse, R96, R76 ;  /* 0x00000060644c723c */ /* 0x044fec000004184c */
[C---:B------:R-:W-:Y:S01]  /*15bf0*/  HMMA.16816.F32.BF16 R64, R100.reuse, R98, R64 ;  /* 0x000000626440723c */ /* 0x040fe20000041840 */
[----:B------:R-:W2:Y:S05]  /*15c00*/  LDSM.16.M88.4 R96, [R229+0x8000] ;  /* 0x00800000e560783b */ /* 0x000eaa0000000200 */
[C---:B-1----:R-:W-:Y:S06]  /*15c10*/  HMMA.16816.F32.BF16 R40, R100.reuse, R16, R40 ;  /* 0x000000106428723c */ /* 0x042fec0000041828 */
[C---:B------:R-:W-:Y:S01]  /*15c20*/  HMMA.16816.F32.BF16 R36, R100.reuse, R18, R36 ;  /* 0x000000126424723c */ /* 0x040fe20000041824 */
[----:B------:R-:W1:Y:S05]  /*15c30*/  LDSM.16.M88.4 R16, [R229+0x9800] ;  /* 0x00980000e510783b */ /* 0x000e6a0000000200 */
[C---:B---3--:R-:W-:Y:S06]  /*15c40*/  HMMA.16816.F32.BF16 R24, R100.reuse, R4, R24 ;  /* 0x000000046418723c */ /* 0x048fec0000041818 */
[C---:B------:R-:W-:Y:S01]  /*15c50*/  HMMA.16816.F32.BF16 R20, R100.reuse, R6, R20 ;  /* 0x000000066414723c */ /* 0x040fe20000041814 */
[----:B------:R-:W3:Y:S05]  /*15c60*/  LDSM.16.M88.4 R4, [R229+0xa800] ;  /* 0x00a80000e504783b */ /* 0x000eea0000000200 */
[C---:B------:R-:W-:Y:S06]  /*15c70*/  HMMA.16816.F32.BF16 R60, R100.reuse, R92, R60 ;  /* 0x0000005c643c723c */ /* 0x040fec000004183c */
[C---:B------:R-:W-:Y:S01]  /*15c80*/  HMMA.16816.F32.BF16 R56, R100.reuse, R94, R56 ;  /* 0x0000005e6438723c */ /* 0x040fe20000041838 */
[----:B------:R-:W3:Y:S05]  /*15c90*/  LDSM.16.M88.4 R92, [R229+0x8800] ;  /* 0x00880000e55c783b */ /* 0x000eea0000000200 */
[C---:B----4-:R-:W-:Y:S06]  /*15ca0*/  HMMA.16816.F32.BF16 R32, R100.reuse, R12, R32 ;  /* 0x0000000c6420723c */ /* 0x050fec0000041820 */
[C---:B------:R-:W-:Y:S01]  /*15cb0*/  HMMA.16816.F32.BF16 R28, R100.reuse, R14, R28 ;  /* 0x0000000e641c723c */ /* 0x040fe2000004181c */
[----:B------:R-:W4:Y:S05]  /*15cc0*/  LDSM.16.M88.4 R12, [R229+0xa000] ;  /* 0x00a00000e50c783b */ /* 0x000f2a0000000200 */
[C---:B------:R-:W-:Y:S06]  /*15cd0*/  HMMA.16816.F32.BF16 R48, R100.reuse, R88, R48 ;  /* 0x000000586430723c */ /* 0x040fec0000041830 */
[C---:B------:R-:W-:Y:S01]  /*15ce0*/  HMMA.16816.F32.BF16 R44, R100.reuse, R90, R44 ;  /* 0x0000005a642c723c */ /* 0x040fe2000004182c */
[----:B------:R-:W4:Y:S05]  /*15cf0*/  LDSM.16.M88.4 R88, [R229+0x9000] ;  /* 0x00900000e558783b */ /* 0x000f2a0000000200 */
[C---:B------:R-:W-:Y:S06]  /*15d00*/  HMMA.16816.F32.BF16 R128, R100.reuse, R104, R128 ;  /* 0x000000686480723c */ /* 0x040fec0000041880 */
[----:B------:R-:W-:Y:S01]  /*15d10*/  HMMA.16816.F32.BF16 R124, R100, R106, R124 ;  /* 0x0000006a647c723c */ /* 0x000fe2000004187c */
[----:B------:R-:W4:Y:S04]  /*15d20*/  LDSM.16.M88.4 R104, [R227+0x5800] ;  /* 0x00580000e368783b */ /* 0x000f280000000200 */
[----:B------:R-:W-:Y:S01]  /*15d30*/  LDSM.16.M88.4 R100, [R227+0x6000] ;  /* 0x00600000e364783b */ /* 0x000fe20000000200 */
[C---:B--2---:R-:W-:Y:S06]  /*15d40*/  HMMA.16816.F32.BF16 R84, R136.reuse, R96, R84 ;  /* 0x000000608854723c */ /* 0x044fec0000041854 */
[C---:B------:R-:W-:Y:S01]  /*15d50*/  HMMA.16816.F32.BF16 R80, R136.reuse, R98, R80 ;  /* 0x000000628850723c */ /* 0x040fe20000041850 */
[----:B------:R-:W-:Y:S05]  /*15d60*/  LDSM.16.M88.4 R96, [R227+0x6800] ;  /* 0x00680000e360783b */ /* 0x000fea0000000200 */
[C---:B-1----:R-:W-:Y:S06]  /*15d70*/  HMMA.16816.F32.BF16 R48, R136.reuse, R16, R48 ;  /* 0x000000108830723c */ /* 0x042fec0000041830 */
[C---:B------:R-:W-:Y:S01]  /*15d80*/  HMMA.16816.F32.BF16 R44, R136.reuse, R18, R44 ;  /* 0x00000012882c723c */ /* 0x040fe2000004182c */
[----:B------:R-:W-:Y:S05]  /*15d90*/  LDSM.16.M88.4 R16, [R223+0x8000] ;  /* 0x00800000df10783b */ /* 0x000fea0000000200 */
[C---:B---3--:R-:W-:Y:S06]  /*15da0*/  HMMA.16816.F32.BF16 R32, R136.reuse, R4, R32 ;  /* 0x000000048820723c */ /* 0x048fec0000041820 */
[C---:B------:R-:W-:Y:S01]  /*15db0*/  HMMA.16816.F32.BF16 R28, R136.reuse, R6, R28 ;  /* 0x00000006881c723c */ /* 0x040fe2000004181c */
[----:B------:R-:W1:Y:S05]  /*15dc0*/  LDSM.16.M88.4 R4, [R226+0x2000] ;  /* 0x00200000e204783b */ /* 0x000e6a0000000200 */
[C---:B------:R-:W-:Y:S06]  /*15dd0*/  HMMA.16816.F32.BF16 R76, R136.reuse, R92, R76 ;  /* 0x0000005c884c723c */ /* 0x040fec000004184c */
[C---:B------:R-:W-:Y:S01]  /*15de0*/  HMMA.16816.F32.BF16 R64, R136.reuse, R94, R64 ;  /* 0x0000005e8840723c */ /* 0x040fe20000041840 */
[----:B------:R-:W-:Y:S05]  /*15df0*/  LDSM.16.M88.4 R92, [R227+0x7000] ;  /* 0x00700000e35c783b */ /* 0x000fea0000000200 */
[C---:B----4-:R-:W-:Y:S06]  /*15e00*/  HMMA.16816.F32.BF16 R40, R136.reuse, R12, R40 ;  /* 0x0000000c8828723c */ /* 0x050fec0000041828 */
[C---:B------:R-:W-:Y:S01]  /*15e10*/  HMMA.16816.F32.BF16 R36, R136.reuse, R14, R36 ;  /* 0x0000000e8824723c */ /* 0x040fe20000041824 */
[----:B------:R-:W2:Y:S05]  /*15e20*/  LDSM.16.M88.4 R12, [R223+0x8800] ;  /* 0x00880000df0c783b */ /* 0x000eaa0000000200 */
[C---:B------:R-:W-:Y:S06]  /*15e30*/  HMMA.16816.F32.BF16 R60, R136.reuse, R88, R60 ;  /* 0x00000058883c723c */ /* 0x040fec000004183c */
[----:B------:R-:W-:Y:S01]  /*15e40*/  HMMA.16816.F32.BF16 R56, R136, R90, R56 ;  /* 0x0000005a8838723c */ /* 0x000fe20000041838 */
[----:B------:R-:W3:Y:S05]  /*15e50*/  LDSM.16.M88.4 R88, [R227+0x7800] ;  /* 0x00780000e358783b */ /* 0x000eea0000000200 */
[C---:B------:R-:W-:Y:S06]  /*15e60*/  HMMA.16816.F32.BF16 R84, R120.reuse, R116, R84 ;  /* 0x000000747854723c */ /* 0x040fec0000041854 */
[C---:B------:R-:W-:Y:S06]  /*15e70*/  HMMA.16816.F32.BF16 R80, R120.reuse, R118, R80 ;  /* 0x000000767850723c */ /* 0x040fec0000041850 */
[C---:B------:R-:W-:Y:S06]  /*15e80*/  HMMA.16816.F32.BF16 R76, R120.reuse, R112, R76 ;  /* 0x00000070784c723c */ /* 0x040fec000004184c */
[C---:B------:R-:W-:Y:S01]  /*15e90*/  HMMA.16816.F32.BF16 R64, R120.reuse, R114, R64 ;  /* 0x000000727840723c */ /* 0x040fe20000041840 */
[----:B------:R-:W4:Y:S05]  /*15ea0*/  LDSM.16.M88.4 R112, [R223+0x9000] ;  /* 0x00900000df70783b */ /* 0x000f2a0000000200 */
[C---:B------:R-:W-:Y:S06]  /*15eb0*/  HMMA.16816.F32.BF16 R48, R120.reuse, R104, R48 ;  /* 0x000000687830723c */ /* 0x040fec0000041830 */
[C---:B------:R-:W-:Y:S06]  /*15ec0*/  HMMA.16816.F32.BF16 R60, R120.reuse, R108, R60 ;  /* 0x0000006c783c723c */ /* 0x040fec000004183c */
[C---:B------:R-:W-:Y:S01]  /*15ed0*/  HMMA.16816.F32.BF16 R56, R120.reuse, R110, R56 ;  /* 0x0000006e7838723c */ /* 0x040fe20000041838 */
[----:B------:R-:W-:Y:S05]  /*15ee0*/  LDSM.16.M88.4 R108, [R212+0x4000] ;  /* 0x00400000d46c783b */ /* 0x000fea0000000200 */
[----:B------:R-:W-:Y:S01]  /*15ef0*/  HMMA.16816.F32.BF16 R104, R120, R106, R44 ;  /* 0x0000006a7868723c */ /* 0x000fe2000004182c */
[----:B------:R-:W4:Y:S05]  /*15f00*/  LDSM.16.M88.4 R44, [R225+0x2000] ;  /* 0x00200000e12c783b */ /* 0x000f2a0000000200 */
[C---:B-1----:R-:W-:Y:S06]  /*15f10*/  HMMA.16816.F32.BF16 R84, R4.reuse, R16, R84 ;  /* 0x000000100454723c */ /* 0x042fec0000041854 */
[----:B------:R-:W-:Y:S01]  /*15f20*/  HMMA.16816.F32.BF16 R80, R4, R18, R80 ;  /* 0x000000120450723c */ /* 0x000fe20000041850 */
[----:B------:R-:W1:Y:S05]  /*15f30*/  LDSM.16.M88.4 R16, [R212+0x4800] ;  /* 0x00480000d410783b */ /* 0x000e6a0000000200 */
[C---:B------:R-:W-:Y:S06]  /*15f40*/  HMMA.16816.F32.BF16 R128, R136.reuse, R132, R128 ;  /* 0x000000848880723c */ /* 0x040fec0000041880 */
[----:B------:R-:W-:Y:S06]  /*15f50*/  HMMA.16816.F32.BF16 R124, R136, R134, R124 ;  /* 0x00000086887c723c */ /* 0x000fec000004187c */
[C---:B--2---:R-:W-:Y:S06]  /*15f60*/  HMMA.16816.F32.BF16 R76, R4.reuse, R12, R76 ;  /* 0x0000000c044c723c */ /* 0x044fec000004184c */
[----:B------:R-:W-:Y:S01]  /*15f70*/  HMMA.16816.F32.BF16 R64, R4, R14, R64 ;  /* 0x0000000e0440723c */ /* 0x000fe20000041840 */
[----:B------:R-:W2:Y:S05]  /*15f80*/  LDSM.16.M88.4 R12, [R223+0x9800] ;  /* 0x00980000df0c783b */ /* 0x000eaa0000000200 */
[C---:B---3--:R-:W-:Y:S06]  /*15f90*/  HMMA.16816.F32.BF16 R128, R120.reuse, R88, R128 ;  /* 0x000000587880723c */ /* 0x048fec0000041880 */
[----:B------:R-:W-:Y:S01]  /*15fa0*/  HMMA.16816.F32.BF16 R124, R120, R90, R124 ;  /* 0x0000005a787c723c */ /* 0x000fe2000004187c */
[----:B------:R-:W3:Y:S05]  /*15fb0*/  LDSM.16.M88.4 R88, [R223+0xa000] ;  /* 0x00a00000df58783b */ /* 0x000eea0000000200 */
[----:B----4-:R-:W-:Y:S06]  /*15fc0*/  HMMA.16816.F32.BF16 R60, R4, R112, R60 ;  /* 0x00000070043c723c */ /* 0x010fec000004183c */
[C---:B------:R-:W-:Y:S06]  /*15fd0*/  HMMA.16816.F32.BF16 R84, R44.reuse, R108, R84 ;  /* 0x0000006c2c54723c */ /* 0x040fec0000041854 */
[C---:B------:R-:W-:Y:S06]  /*15fe0*/  HMMA.16816.F32.BF16 R80, R44.reuse, R110, R80 ;  /* 0x0000006e2c50723c */ /* 0x040fec0000041850 */
[C---:B-1----:R-:W-:Y:S06]  /*15ff0*/  HMMA.16816.F32.BF16 R76, R44.reuse, R16, R76 ;  /* 0x000000102c4c723c */ /* 0x042fec000004184c */
[----:B------:R-:W-:Y:S01]  /*16000*/  HMMA.16816.F32.BF16 R64, R44, R18, R64 ;  /* 0x000000122c40723c */ /* 0x000fe20000041840 */
[----:B------:R-:W1:Y:S05]  /*16010*/  LDSM.16.M88.4 R16, [R223+0xa800] ;  /* 0x00a80000df10783b */ /* 0x000e6a0000000200 */
[----:B------:R-:W-:Y:S06]  /*16020*/  HMMA.16816.F32.BF16 R20, R136, R142, R20 ;  /* 0x0000008e8814723c */ /* 0x000fec0000041814 */
[----:B------:R-:W-:Y:S01]  /*16030*/  HMMA.16816.F32.BF16 R40, R120, R100, R40 ;  /* 0x000000647828723c */ /* 0x000fe20000041828 */
[----:B------:R-:W-:-:S02]  /*16040*/  FSEL R109, R82, -INF , !P1 ;  /* 0xff800000526d7808 */ /* 0x000fc40004800000 */
[----:B------:R-:W-:Y:S02]  /*16050*/  FSEL R81, R81, -INF , !P0 ;  /* 0xff80000051517808 */ /* 0x000fe40004000000 */
[----:B------:R-:W-:Y:S01]  /*16060*/  FSEL R83, R83, -INF , !P3 ;  /* 0xff80000053537808 */ /* 0x000fe20005800000 */
[----:B------:R-:W-:Y:S01]  /*16070*/  HMMA.16816.F32.BF16 R56, R4, R114, R56 ;  /* 0x000000720438723c */ /* 0x000fe20000041838 */
[----:B------:R-:W-:Y:S02]  /*16080*/  FSEL R101, R87, -INF , !P2 ;  /* 0xff80000057657808 */ /* 0x000fe40005000000 */
[----:B------:R-:W-:-:S03]  /*16090*/  ISETP.GE.AND P2, PT, R8, R188, PT ;  /* 0x000000bc0800720c */ /* 0x000fc60003f46270 */
[----:B--2---:R-:W-:Y:S01]  /*160a0*/  HMMA.16816.F32.BF16 R48, R4, R12, R48 ;  /* 0x0000000c0430723c */ /* 0x004fe20000041830 */
[----:B------:R-:W-:-:S05]  /*160b0*/  FSEL R87, R77, -INF , !P2 ;  /* 0xff8000004d577808 */ /* 0x000fca0005000000 */
[----:B------:R-:W-:Y:S01]  /*160c0*/  HMMA.16816.F32.BF16 R104, R4, R14, R104 ;  /* 0x0000000e0468723c */ /* 0x000fe20000041868 */
[----:B------:R-:W2:Y:S05]  /*160d0*/  LDSM.16.M88.4 R12, [R212+0x6000] ;  /* 0x00600000d40c783b */ /* 0x000eaa0000000200 */
[----:B------:R-:W-:Y:S06]  /*160e0*/  HMMA.16816.F32.BF16 R24, R136, R140, R24 ;  /* 0x0000008c8818723c */ /* 0x000fec0000041818 */
[C---:B------:R-:W-:Y:S06]  /*160f0*/  HMMA.16816.F32.BF16 R36, R120.reuse, R102, R36 ;  /* 0x000000667824723c */ /* 0x040fec0000041824 */
[----:B------:R-:W-:Y:S06]  /*16100*/  HMMA.16816.F32.BF16 R32, R120, R96, R32 ;  /* 0x000000607820723c */ /* 0x000fec0000041820 */
[----:B------:R-:W-:Y:S01]  /*16110*/  HMMA.16816.F32.BF16 R60, R44, R68, R60 ;  /* 0x000000442c3c723c */ /* 0x000fe2000004183c */
[----:B------:R-:W-:-:S02]  /*16120*/  FSEL R97, R85, -INF , !P6 ;  /* 0xff80000055617808 */ /* 0x000fc40007000000 */
[-C--:B------:R-:W-:Y:S01]  /*16130*/  ISETP.GE.AND P6, PT, R2, R189.reuse, PT ;  /* 0x000000bd0200720c */ /* 0x080fe20003fc6270 */
[----:B------:R-:W-:Y:S02]  /*16140*/  VIADD R2, R0, 0x18 ;  /* 0x0000001800027836 */ /* 0x000fe40000000000 */
[C---:B------:R-:W-:Y:S03]  /*16150*/  HMMA.16816.F32.BF16 R28, R120.reuse, R98, R28 ;  /* 0x00000062781c723c */ /* 0x040fe6000004181c */
[C---:B------:R-:W-:Y:S02]  /*16160*/  ISETP.GE.AND P1, PT, R2.reuse, R188, PT ;  /* 0x000000bc0200720c */ /* 0x040fe40003f26270 */
[----:B------:R-:W-:Y:S01]  /*16170*/  ISETP.GE.AND P0, PT, R2, R189, PT ;  /* 0x000000bd0200720c */ /* 0x000fe20003f06270 */
[----:B------:R-:W-:Y:S01]  /*16180*/  VIADD R2, R0, 0x19 ;  /* 0x0000001900027836 */ /* 0x000fe20000000000 */
[----:B------:R-:W-:Y:S01]  /*16190*/  HMMA.16816.F32.BF16 R20, R120, R94, R20 ;  /* 0x0000005e7814723c */ /* 0x000fe20000041814 */
[----:B------:R-:W-:-:S02]  /*161a0*/  FSEL R99, R80, -INF , !P5 ;  /* 0xff80000050637808 */ /* 0x000fc40006800000 */
[-C--:B------:R-:W-:Y:S01]  /*161b0*/  ISETP.GE.AND P5, PT, R8, R189.reuse, PT ;  /* 0x000000bd0800720c */ /* 0x080fe20003fa6270 */
[----:B------:R-:W-:Y:S01]  /*161c0*/  VIADD R8, R0, 0x20 ;  /* 0x0000002000087836 */ /* 0x000fe20000000000 */
[----:B------:R-:W-:Y:S01]  /*161d0*/  ISETP.GE.AND P3, PT, R2, R188, PT ;  /* 0x000000bc0200720c */ /* 0x000fe20003f66270 */
[----:B---3--:R-:W-:Y:S01]  /*161e0*/  HMMA.16816.F32.BF16 R40, R4, R88, R40 ;  /* 0x000000580428723c */ /* 0x008fe20000041828 */
[----:B------:R-:W-:Y:S02]  /*161f0*/  FSEL R95, R76, -INF , !P4 ;  /* 0xff8000004c5f7808 */ /* 0x000fe40006000000 */
[----:B------:R-:W-:Y:S01]  /*16200*/  ISETP.GE.AND P4, PT, R2, R189, PT ;  /* 0x000000bd0200720c */ /* 0x000fe20003f86270 */
[----:B------:R-:W-:Y:S01]  /*16210*/  VIADD R2, R0, 0x21 ;  /* 0x0000002100027836 */ /* 0x000fe20000000000 */
[----:B------:R-:W-:Y:S01]  /*16220*/  FSEL R103, R79, -INF , !P5 ;  /* 0xff8000004f677808 */ /* 0x000fe20006800000 */
[----:B------:R-:W-:Y:S01]  /*16230*/  HMMA.16816.F32.BF16 R56, R44, R70, R56 ;  /* 0x000000462c38723c */ /* 0x000fe20000041838 */
[----:B------:R-:W3:Y:S01]  /*16240*/  LDSM.16.M88.4 R68, [R223+0xb000] ;  /* 0x00b00000df44783b */ /* 0x000ee20000000200 */
[----:B------:R-:W-:-:S02]  /*16250*/  FSEL R89, R78, -INF , !P6 ;  /* 0xff8000004e597808 */ /* 0x000fc40007000000 */
[----:B------:R-:W-:Y:S02]  /*16260*/  FSEL R77, R64, -INF , !P1 ;  /* 0xff800000404d7808 */ /* 0x000fe40004800000 */
[----:B------:R-:W-:Y:S01]  /*16270*/  HMMA.16816.F32.BF16 R48, R44, R72, R48 ;  /* 0x000000482c30723c */ /* 0x000fe20000041830 */
[CC--:B------:R-:W-:Y:S02]  /*16280*/  ISETP.GE.AND P6, PT, R8.reuse, R188.reuse, PT ;  /* 0x000000bc0800720c */ /* 0x0c0fe40003fc6270 */
[-C--:B------:R-:W-:Y:S01]  /*16290*/  ISETP.GE.AND P2, PT, R8, R189.reuse, PT ;  /* 0x000000bd0800720c */ /* 0x080fe20003f46270 */
[----:B------:R-:W-:Y:S01]  /*162a0*/  VIADD R8, R0, 0x28 ;  /* 0x0000002800087836 */ /* 0x000fe20000000000 */
[C---:B------:R-:W-:Y:S01]  /*162b0*/  ISETP.GE.AND P5, PT, R2.reuse, R188, PT ;  /* 0x000000bc0200720c */ /* 0x040fe20003fa6270 */
[----:B------:R-:W-:Y:S01]  /*162c0*/  HMMA.16816.F32.BF16 R24, R120, R92, R24 ;  /* 0x0000005c7818723c */ /* 0x000fe20000041818 */
[----:B------:R-:W-:Y:S01]  /*162d0*/  ISETP.GE.AND P1, PT, R2, R189, PT ;  /* 0x000000bd0200720c */ /* 0x000fe20003f26270 */
[----:B------:R-:W-:Y:S01]  /*162e0*/  VIADD R2, R0, 0x29 ;  /* 0x0000002900027836 */ /* 0x000fe20000000000 */
[----:B------:R-:W-:-:S02]  /*162f0*/  FSEL R79, R66, -INF , !P0 ;  /* 0xff800000424f7808 */ /* 0x000fc40004000000 */
[----:B------:R-:W-:Y:S01]  /*16300*/  FSEL R85, R65, -INF , !P3 ;  /* 0xff80000041557808 */ /* 0x000fe20005800000 */
[----:B------:R-:W-:Y:S01]  /*16310*/  HMMA.16816.F32.BF16 R104, R44, R74, R104 ;  /* 0x0000004a2c68723c */ /* 0x000fe20000041868 */
[----:B------:R-:W-:Y:S02]  /*16320*/  FSEL R93, R67, -INF , !P4 ;  /* 0xff800000435d7808 */ /* 0x000fe40006000000 */
[----:B------:R-:W-:Y:S02]  /*16330*/  FSEL R140, R60, -INF , !P6 ;  /* 0xff8000003c8c7808 */ /* 0x000fe40007000000 */
[----:B------:R-:W-:Y:S01]  /*16340*/  FSEL R144, R62, -INF , !P2 ;  /* 0xff8000003e907808 */ /* 0x000fe20005000000 */
[----:B------:R-:W-:Y:S01]  /*16350*/  HMMA.16816.F32.BF16 R36, R4, R90, R36 ;  /* 0x0000005a0424723c */ /* 0x000fe20000041824 */
[----:B------:R-:W-:Y:S02]  /*16360*/  FSEL R138, R61, -INF , !P5 ;  /* 0xff8000003d8a7808 */ /* 0x000fe40006800000 */
[----:B------:R-:W-:-:S02]  /*16370*/  FSEL R148, R63, -INF , !P1 ;  /* 0xff8000003f947808 */ /* 0x000fc40004800000 */
[----:B------:R-:W4:Y:S01]  /*16380*/  LDSM.16.M88.4 R60, [R223+0xb800] ;  /* 0x00b80000df3c783b */ /* 0x000f220000000200 */
[----:B-1----:R-:W-:Y:S01]  /*16390*/  HMMA.16816.F32.BF16 R64, R4, R16, R32 ;  /* 0x000000100440723c */ /* 0x002fe20000041820 */
[CC--:B------:R-:W-:Y:S02]  /*163a0*/  ISETP.GE.AND P0, PT, R8.reuse, R188.reuse, PT ;  /* 0x000000bc0800720c */ /* 0x0c0fe40003f06270 */
[----:B------:R-:W1:Y:S01]  /*163b0*/  LDSM.16.M88.4 R32, [R212+0x6800] ;  /* 0x00680000d420783b */ /* 0x000e620000000200 */
[-C--:B------:R-:W-:Y:S01]  /*163c0*/  ISETP.GE.AND P3, PT, R8, R189.reuse, PT ;  /* 0x000000bd0800720c */ /* 0x080fe20003f66270 */
[----:B------:R-:W-:Y:S01]  /*163d0*/  VIADD R8, R0, 0x30 ;  /* 0x0000003000087836 */ /* 0x000fe20000000000 */
[CC--:B------:R-:W-:Y:S01]  /*163e0*/  ISETP.GE.AND P4, PT, R2.reuse, R188.reuse, PT ;  /* 0x000000bc0200720c */ /* 0x0c0fe20003f86270 */
[----:B--2---:R-:W-:Y:S01]  /*163f0*/  HMMA.16816.F32.BF16 R40, R44, R12, R40 ;  /* 0x0000000c2c28723c */ /* 0x004fe20000041828 */
[----:B------:R-:W-:Y:S01]  /*16400*/  ISETP.GE.AND P6, PT, R2, R189, PT ;  /* 0x000000bd0200720c */ /* 0x000fe20003fc6270 */
[----:B------:R-:W-:Y:S01]  /*16410*/  VIADD R2, R0, 0x31 ;  /* 0x0000003100027836 */ /* 0x000fe20000000000 */
[----:B------:R-:W-:-:S02]  /*16420*/  ISETP.GE.AND P2, PT, R8, R188, PT ;  /* 0x000000bc0800720c */ /* 0x000fc40003f46270 */
[-C--:B------:R-:W-:Y:S01]  /*16430*/  ISETP.GE.AND P5, PT, R8, R189.reuse, PT ;  /* 0x000000bd0800720c */ /* 0x080fe20003fa6270 */
[----:B------:R-:W-:Y:S01]  /*16440*/  VIADD R8, R0, 0x38 ;  /* 0x0000003800087836 */ /* 0x000fe20000000000 */
[----:B------:R-:W-:Y:S01]  /*16450*/  FSEL R142, R56, -INF , !P0 ;  /* 0xff800000388e7808 */ /* 0x000fe20004000000 */
[----:B------:R-:W-:Y:S01]  /*16460*/  HMMA.16816.F32.BF16 R28, R4, R18, R28 ;  /* 0x00000012041c723c */ /* 0x000fe2000004181c */
[----:B------:R-:W-:Y:S01]  /*16470*/  ISETP.GE.AND P1, PT, R2, R188, PT ;  /* 0x000000bc0200720c */ /* 0x000fe20003f26270 */
[----:B------:R-:W-:Y:S01]  /*16480*/  VIADD R12, R0, 0x40 ;  /* 0x00000040000c7836 */ /* 0x000fe20000000000 */
[----:B------:R-:W-:Y:S01]  /*16490*/  ISETP.GE.AND P0, PT, R2, R189, PT ;  /* 0x000000bd0200720c */ /* 0x000fe20003f06270 */
[----:B------:R-:W-:Y:S01]  /*164a0*/  VIADD R2, R0, 0x39 ;  /* 0x0000003900027836 */ /* 0x000fe20000000000 */
[----:B------:R-:W2:Y:S01]  /*164b0*/  LDSM.16.M88.4 R16, [R212+0x7000] ;  /* 0x00700000d410783b */ /* 0x000ea20000000200 */
[----:B------:R-:W-:Y:S01]  /*164c0*/  FSEL R146, R58, -INF , !P3 ;  /* 0xff8000003a927808 */ /* 0x000fe20005800000 */
[----:B------:R-:W-:Y:S01]  /*164d0*/  HMMA.16816.F32.BF16 R36, R44, R14, R36 ;  /* 0x0000000e2c24723c */ /* 0x000fe20000041824 */
[----:B------:R-:W-:-:S02]  /*164e0*/  FSEL R136, R57, -INF , !P4 ;  /* 0xff80000039887808 */ /* 0x000fc40006000000 */
[CC--:B------:R-:W-:Y:S02]  /*164f0*/  ISETP.GE.AND P3, PT, R8.reuse, R188.reuse, PT ;  /* 0x000000bc0800720c */ /* 0x0c0fe40003f66270 */
[----:B------:R-:W-:Y:S01]  /*16500*/  ISETP.GE.AND P4, PT, R8, R189, PT ;  /* 0x000000bd0800720c */ /* 0x000fe20003f86270 */
[C---:B---3--:R-:W-:Y:S01]  /*16510*/  HMMA.16816.F32.BF16 R24, R4.reuse, R68, R24 ;  /* 0x000000440418723c */ /* 0x048fe20000041818 */
[----:B------:R-:W-:Y:S02]  /*16520*/  FSEL R251, R50, -INF , !P5 ;  /* 0xff80000032fb7808 */ /* 0x000fe40006800000 */
[----:B------:R-:W-:Y:S02]  /*16530*/  FSEL R145, R49, -INF , !P1 ;  /* 0xff80000031917808 */ /* 0x000fe40004800000 */
[----:B------:R-:W-:Y:S01]  /*16540*/  FSEL R8, R59, -INF , !P6 ;  /* 0xff8000003b087808 */ /* 0x000fe20007000000 */
[----:B------:R-:W-:Y:S01]  /*16550*/  HMMA.16816.F32.BF16 R20, R4, R70, R20 ;  /* 0x000000460414723c */ /* 0x000fe20000041814 */
[----:B------:R-:W-:-:S02]  /*16560*/  ISETP.GE.AND P5, PT, R12, R188, PT ;  /* 0x000000bc0c00720c */ /* 0x000fc40003fa6270 */
[-C--:B------:R-:W-:Y:S01]  /*16570*/  ISETP.GE.AND P1, PT, R12, R189.reuse, PT ;  /* 0x000000bd0c00720c */ /* 0x080fe20003f26270 */
[----:B------:R-:W-:Y:S01]  /*16580*/  VIADD R12, R0, 0x48 ;  /* 0x00000048000c7836 */ /* 0x000fe20000000000 */
[-C--:B------:R-:W-:Y:S01]  /*16590*/  ISETP.GE.AND P6, PT, R2, R188.reuse, PT ;  /* 0x000000bc0200720c */ /* 0x080fe20003fc6270 */
[----:B----4-:R-:W-:Y:S01]  /*165a0*/  HMMA.16816.F32.BF16 R128, R4, R60, R128 ;  /* 0x0000003c0480723c */ /* 0x010fe20000041880 */
[----:B------:R-:W-:Y:S02]  /*165b0*/  FSEL R203, R106, -INF , !P4 ;  /* 0xff8000006acb7808 */ /* 0x000fe40006000000 */
[----:B------:R-:W-:Y:S02]  /*165c0*/  FSEL R199, R105, -INF , !P6 ;  /* 0xff80000069c77808 */ /* 0x000fe40007000000 */
[C---:B------:R-:W-:Y:S01]  /*165d0*/  ISETP.GE.AND P4, PT, R12.reuse, R188, PT ;  /* 0x000000bc0c00720c */ /* 0x040fe20003f86270 */
[----:B-1----:R-:W-:Y:S01]  /*165e0*/  HMMA.16816.F32.BF16 R64, R44, R32, R64 ;  /* 0x000000202c40723c */ /* 0x002fe20000041840 */
[----:B------:R-:W-:-:S02]  /*165f0*/  ISETP.GE.AND P6, PT, R12, R189, PT ;  /* 0x000000bd0c00720c */ /* 0x000fc40003fc6270 */
[----:B------:R-:W1:Y:S01]  /*16600*/  LDSM.16.M88.4 R12, [R212+0x7800] ;  /* 0x00780000d40c783b */ /* 0x000e620000000200 */
[----:B------:R-:W-:Y:S01]  /*16610*/  FSEL R147, R48, -INF , !P2 ;  /* 0xff80000030937808 */ /* 0x000fe20005000000 */
[----:B------:R-:W-:-:S04]  /*16620*/  DEPBAR.LE SB0, 0x0 ;  /* 0x000080000000791a */ /* 0x000fc80000000000 */
[-C--:B------:R-:W-:Y:S01]  /*16630*/  ISETP.GE.AND P2, PT, R2, R189.reuse, PT ;  /* 0x000000bd0200720c */ /* 0x080fe20003f46270 */
[----:B------:R-:W-:Y:S01]  /*16640*/  VIADD R2, R0, 0x41 ;  /* 0x0000004100027836 */ /* 0x000fe20000000000 */
[----:B------:R-:W-:Y:S01]  /*16650*/  FSEL R249, R51, -INF , !P0 ;  /* 0xff80000033f97808 */ /* 0x000fe20004000000 */
[C---:B------:R-:W-:Y:S01]  /*16660*/  HMMA.16816.F32.BF16 R28, R44.reuse, R34, R28 ;  /* 0x000000222c1c723c */ /* 0x040fe2000004181c */
[----:B------:R-:W-:Y:S01]  /*16670*/  FSEL R201, R104, -INF , !P3 ;  /* 0xff80000068c97808 */ /* 0x000fe20005800000 */
[----:B------:R-:W-:Y:S01]  /*16680*/  VIADD R32, R0, 0x58 ;  /* 0x0000005800207836 */ /* 0x000fe20000000000 */
[C---:B------:R-:W-:Y:S02]  /*16690*/  ISETP.GE.AND P0, PT, R2.reuse, R188, PT ;  /* 0x000000bc0200720c */ /* 0x040fe40003f06270 */
[----:B------:R-:W-:Y:S01]  /*166a0*/  ISETP.GE.AND P3, PT, R2, R189, PT ;  /* 0x000000bd0200720c */ /* 0x000fe20003f66270 */
[----:B------:R-:W-:Y:S01]  /*166b0*/  VIADD R2, R0, 0x49 ;  /* 0x0000004900027836 */ /* 0x000fe20000000000 */
[----:B------:R-:W-:Y:S01]  /*166c0*/  FSEL R197, R107, -INF , !P2 ;  /* 0xff8000006bc57808 */ /* 0x000fe20005000000 */
[----:B--2---:R-:W-:Y:S01]  /*166d0*/  HMMA.16816.F32.BF16 R24, R44, R16, R24 ;  /* 0x000000102c18723c */ /* 0x004fe20000041818 */
[----:B------:R-:W-:-:S02]  /*166e0*/  FSEL R191, R40, -INF , !P5 ;  /* 0xff80000028bf7808 */ /* 0x000fc40006800000 */
[CC--:B------:R-:W-:Y:S02]  /*166f0*/  ISETP.GE.AND P2, PT, R2.reuse, R188.reuse, PT ;  /* 0x000000bc0200720c */ /* 0x0c0fe40003f46270 */
[-C--:B------:R-:W-:Y:S01]  /*16700*/  ISETP.GE.AND P5, PT, R2, R189.reuse, PT ;  /* 0x000000bd0200720c */ /* 0x080fe20003fa6270 */
[----:B------:R-:W-:Y:S01]  /*16710*/  VIADD R2, R0, 0x50 ;  /* 0x0000005000027836 */ /* 0x000fe20000000000 */
[----:B------:R-:W-:Y:S01]  /*16720*/  FSEL R195, R42, -INF , !P1 ;  /* 0xff8000002ac37808 */ /* 0x000fe20004800000 */
[----:B------:R-:W-:Y:S01]  /*16730*/  HMMA.16816.F32.BF16 R124, R4, R62, R124 ;  /* 0x0000003e047c723c */ /* 0x000fe2000004187c */
[----:B------:R-:W-:Y:S02]  /*16740*/  FSEL R169, R41, -INF , !P0 ;  /* 0xff80000029a97808 */ /* 0x000fe40004000000 */
[CC--:B------:R-:W-:Y:S02]  /*16750*/  ISETP.GE.AND P1, PT, R2.reuse, R188.reuse, PT ;  /* 0x000000bc0200720c */ /* 0x0c0fe40003f26270 */
[----:B------:R-:W-:Y:S01]  /*16760*/  ISETP.GE.AND P0, PT, R2, R189, PT ;  /* 0x000000bd0200720c */ /* 0x000fe20003f06270 */
[C---:B------:R-:W-:Y:S01]  /*16770*/  VIADD R2, R0.reuse, 0x51 ;  /* 0x0000005100027836 */ /* 0x040fe20000000000 */
[----:B------:R-:W-:Y:S01]  /*16780*/  FSEL R165, R43, -INF , !P3 ;  /* 0xff8000002ba57808 */ /* 0x000fe20005800000 */
[----:B------:R-:W-:Y:S01]  /*16790*/  VIADD R4, R0, 0x60 ;  /* 0x0000006000047836 */ /* 0x000fe20000000000 */
[----:B------:R-:W-:Y:S01]  /*167a0*/  FSEL R171, R36, -INF , !P4 ;  /* 0xff80000024ab7808 */ /* 0x000fe20006000000 */
[----:B------:R-:W-:Y:S01]  /*167b0*/  HMMA.16816.F32.BF16 R20, R44, R18, R20 ;  /* 0x000000122c14723c */ /* 0x000fe20000041814 */
[----:B------:R-:W-:-:S02]  /*167c0*/  ISETP.GE.AND P3, PT, R2, R188, PT ;  /* 0x000000bc0200720c */ /* 0x000fc40003f66270 */
[-C--:B------:R-:W-:Y:S01]  /*167d0*/  ISETP.GE.AND P4, PT, R2, R189.reuse, PT ;  /* 0x000000bd0200720c */ /* 0x080fe20003f86270 */
[----:B------:R-:W-:Y:S01]  /*167e0*/  VIADD R2, R0, 0x59 ;  /* 0x0000005900027836 */ /* 0x000fe20000000000 */
[----:B------:R-:W-:Y:S01]  /*167f0*/  FSEL R173, R39, -INF , !P5 ;  /* 0xff80000027ad7808 */ /* 0x000fe20006800000 */
[C---:B-1----:R-:W-:Y:S01]  /*16800*/  HMMA.16816.F32.BF16 R128, R44.reuse, R12, R128 ;  /* 0x0000000c2c80723c */ /* 0x042fe20000041880 */
[----:B------:R-:W-:Y:S02]  /*16810*/  FSEL R185, R64, -INF , !P1 ;  /* 0xff80000040b97808 */ /* 0x000fe40004800000 */
[----:B------:R-:W-:Y:S02]  /*16820*/  FSEL R193, R38, -INF , !P6 ;  /* 0xff80000026c17808 */ /* 0x000fe40007000000 */
[CC--:B------:R-:W-:Y:S02]  /*16830*/  ISETP.GE.AND P5, PT, R2.reuse, R188.reuse, PT ;  /* 0x000000bc0200720c */ /* 0x0c0fe40003fa6270 */
[----:B------:R-:W-:Y:S01]  /*16840*/  ISETP.GE.AND P1, PT, R2, R189, PT ;  /* 0x000000bd0200720c */ /* 0x000fe20003f26270 */
[----:B------:R-:W-:Y:S01]  /*16850*/  VIADD R2, R0, 0x61 ;  /* 0x0000006100027836 */ /* 0x000fe20000000000 */
[----:B------:R-:W-:Y:S01]  /*16860*/  ISETP.GE.AND P6, PT, R32, R188, PT ;  /* 0x000000bc2000720c */ /* 0x000fe20003fc6270 */
[----:B------:R-:W-:Y:S01]  /*16870*/  HMMA.16816.F32.BF16 R124, R44, R14, R124 ;  /* 0x0000000e2c7c723c */ /* 0x000fe2000004187c */
[----:B------:R-:W-:-:S02]  /*16880*/  FSEL R39, R67, -INF , !P4 ;  /* 0xff80000043277808 */ /* 0x000fc40006000000 */
[----:B------:R-:W-:Y:S02]  /*16890*/  FSEL R179, R28, -INF , !P6 ;  /* 0xff8000001cb37808 */ /* 0x000fe40007000000 */
[----:B------:R-:W-:Y:S01]  /*168a0*/  FSEL R183, R66, -INF , !P0 ;  /* 0xff80000042b77808 */ /* 0x000fe20004000000 */
[----:B------:R-:W-:Y:S01]  /*168b0*/  BAR.SYNC.DEFER_BLOCKING 0x0 ;  /* 0x0000000000007b1d */ /* 0x000fe20000010000 */
[CC--:B------:R-:W-:Y:S02]  /*168c0*/  ISETP.GE.AND P4, PT, R2.reuse, R188.reuse, PT ;  /* 0x000000bc0200720c */ /* 0x0c0fe40003f86270 */
[----:B------:R-:W-:Y:S01]  /*168d0*/  ISETP.GE.AND P6, PT, R2, R189, PT ;  /* 0x000000bd0200720c */ /* 0x000fe20003fc6270 */
[----:B------:R-:W-:Y:S01]  /*168e0*/  VIADD R2, R0, 0x69 ;  /* 0x0000006900027836 */ /* 0x000fe20000000000 */
[----:B------:R-:W-:Y:S02]  /*168f0*/  ISETP.GE.AND P0, PT, R4, R188, PT ;  /* 0x000000bc0400720c */ /* 0x000fe40003f06270 */
[----:B------:R-:W-:-:S02]  /*16900*/  FSEL R175, R31, -INF , !P1 ;  /* 0xff8000001faf7808 */ /* 0x000fc40004800000 */
[----:B------:R-:W-:Y:S02]  /*16910*/  FSEL R159, R24, -INF , !P0 ;  /* 0xff800000189f7808 */ /* 0x000fe40004000000 */
[----:B------:R-:W-:Y:S02]  /*16920*/  FSEL R181, R65, -INF , !P3 ;  /* 0xff80000041b57808 */ /* 0x000fe40005800000 */
[C---:B------:R-:W-:Y:S02]  /*16930*/  ISETP.GE.AND P1, PT, R2.reuse, R188, PT ;  /* 0x000000bc0200720c */ /* 0x040fe40003f26270 */
[-C--:B------:R-:W-:Y:S01]  /*16940*/  ISETP.GE.AND P0, PT, R2, R189.reuse, PT ;  /* 0x000000bd0200720c */ /* 0x080fe20003f06270 */
[----:B------:R-:W-:Y:S01]  /*16950*/  VIADD R2, R0, 0x70 ;  /* 0x0000007000027836 */ /* 0x000fe20000000000 */
[----:B------:R-:W-:Y:S01]  /*16960*/  ISETP.GE.AND P3, PT, R4, R189, PT ;  /* 0x000000bd0400720c */ /* 0x000fe20003f66270 */
[----:B------:R-:W-:Y:S01]  /*16970*/  VIADD R4, R0, 0x68 ;  /* 0x0000006800047836 */ /* 0x000fe20000000000 */
[----:B------:R-:W-:-:S02]  /*16980*/  FSEL R157, R25, -INF , !P4 ;  /* 0xff800000199d7808 */ /* 0x000fc40006000000 */
[----:B------:R-:W-:Y:S02]  /*16990*/  FSEL R167, R26, -INF , !P3 ;  /* 0xff8000001aa77808 */ /* 0x000fe40005800000 */
[C---:B------:R-:W-:Y:S02]  /*169a0*/  ISETP.GE.AND P3, PT, R2.reuse, R188, PT ;  /* 0x000000bc0200720c */ /* 0x040fe40003f66270 */
[----:B------:R-:W-:Y:S02]  /*169b0*/  FSEL R177, R29, -INF , !P5 ;  /* 0xff8000001db17808 */ /* 0x000fe40006800000 */
[-C--:B------:R-:W-:Y:S01]  /*169c0*/  ISETP.GE.AND P4, PT, R2, R189.reuse, PT ;  /* 0x000000bd0200720c */ /* 0x080fe20003f86270 */
[----:B------:R-:W-:Y:S01]  /*169d0*/  VIADD R2, R0, 0x78 ;  /* 0x0000007800027836 */ /* 0x000fe20000000000 */
[----:B------:R-:W-:Y:S02]  /*169e0*/  FSEL R137, R128, -INF , !P3 ;  /* 0xff80000080897808 */ /* 0x000fe40005800000 */
[----:B------:R-:W-:-:S02]  /*169f0*/  ISETP.GE.AND P5, PT, R4, R189, PT ;  /* 0x000000bd0400720c */ /* 0x000fc40003fa6270 */
[-C--:B------:R-:W-:Y:S02]  /*16a00*/  ISETP.GE.AND P3, PT, R0, R189.reuse, PT ;  /* 0x000000bd0000720c */ /* 0x080fe40003f66270 */
[----:B------:R-:W-:Y:S02]  /*16a10*/  FSEL R187, R37, -INF , !P2 ;  /* 0xff80000025bb7808 */ /* 0x000fe40005000000 */
        /* <DEDUP_REMOVED lines=8> */
[----:B------:R-:W-:Y:S02]  /*16aa0*/  ISETP.GE.AND P3, PT, R54, 0x2, PT ;  /* 0x000000023600780c */ /* 0x000fe40003f66270 */
[----:B------:R-:W-:Y:S02]  /*16ab0*/  ISETP.GE.AND P0, PT, R0, R188, PT ;  /* 0x000000bc0000720c */ /* 0x000fe40003f06270 */
[----:B------:R-:W-:-:S02]  /*16ac0*/  FSEL R37, R30, -INF , !P2 ;  /* 0xff8000001e257808 */ /* 0x000fc40005000000 */
[----:B------:R-:W-:Y:S01]  /*16ad0*/  ISETP.GE.AND P2, PT, R4, R188, PT ;  /* 0x000000bc0400720c */ /* 0x000fe20003f46270 */
[----:B------:R-:W-:Y:S01]  /*16ae0*/  VIADD R4, R0, 0x71 ;  /* 0x0000007100047836 */ /* 0x000fe20000000000 */
[----:B------:R-:W-:Y:S02]  /*16af0*/  FSEL R5, R84, -INF , !P0 ;  /* 0xff80000054057808 */ /* 0x000fe40004000000 */
[----:B------:R-:W-:Y:S02]  /*16b00*/  ISETP.GE.AND P0, PT, R2, R189, PT ;  /* 0x000000bd0200720c */ /* 0x000fe40003f06270 */
[----:B------:R-:W-:Y:S02]  /*16b10*/  FSEL R163, R27, -INF , !P6 ;  /* 0xff8000001ba37808 */ /* 0x000fe40007000000 */
[----:B------:R-:W-:Y:S02]  /*16b20*/  FSEL R155, R20, -INF , !P2 ;  /* 0xff800000149b7808 */ /* 0x000fe40005000000 */
[----:B------:R-:W-:-:S02]  /*16b30*/  FSEL R143, R130, -INF , !P4 ;  /* 0xff800000828f7808 */ /* 0x000fc40006000000 */
[----:B------:R-:W-:Y:S02]  /*16b40*/  FSEL R65, R127, -INF , !P0 ;  /* 0xff8000007f417808 */ /* 0x000fe40004000000 */
[CC--:B------:R-:W-:Y:S02]  /*16b50*/  ISETP.GE.AND P6, PT, R4.reuse, R188.reuse, PT ;  /* 0x000000bc0400720c */ /* 0x0c0fe40003fc6270 */
[----:B------:R-:W-:Y:S02]  /*16b60*/  ISETP.GE.AND P2, PT, R4, R189, PT ;  /* 0x000000bd0400720c */ /* 0x000fe40003f46270 */
[----:B------:R-:W-:Y:S02]  /*16b70*/  ISETP.GE.AND P4, PT, R2, R188, PT ;  /* 0x000000bc0200720c */ /* 0x000fe40003f86270 */
[----:B------:R-:W-:Y:S02]  /*16b80*/  ISETP.NE.U32.AND P0, PT, R244, RZ, PT ;  /* 0x000000fff400720c */ /* 0x000fe40003f05070 */
[----:B------:R-:W-:-:S02]  /*16b90*/  FSEL R135, R129, -INF , !P6 ;  /* 0xff80000081877808 */ /* 0x000fc40007000000 */
[----:B------:R-:W-:Y:S02]  /*16ba0*/  FSEL R141, R131, -INF , !P2 ;  /* 0xff800000838d7808 */ /* 0x000fe40005000000 */
[----:B------:R-:W-:Y:S02]  /*16bb0*/  FSEL R133, R124, -INF , !P5 ;  /* 0xff8000007c857808 */ /* 0x000fe40006800000 */
[----:B------:R-:W-:Y:S02]  /*16bc0*/  FSEL R139, R126, -INF , !P1 ;  /* 0xff8000007e8b7808 */ /* 0x000fe40004800000 */
[----:B------:R-:W-:Y:S02]  /*16bd0*/  FSEL R132, R125, -INF , !P4 ;  /* 0xff8000007d847808 */ /* 0x000fe40006000000 */
[----:B------:R-:W-:Y:S01]  /*16be0*/  ISETP.NE.AND.EX P0, PT, R245, RZ, PT, P0 ;  /* 0x000000fff500720c */ /* 0x000fe20003f05300 */
[----:B------:R-:W-:-:S12]  /*16bf0*/  @!P3 BRA `(.L_x_1141) ;  /* 0x0000000c000cb947 */ /* 0x000fd80003800000 */
[----:B------:R-:W-:Y:S04]  /*16c00*/  BSSY B0, `(.L_x_1142) ;  /* 0x0000041000007945 */ /* 0x000fe80003800000 */
[----:B------:R-:W-:Y:S05]  /*16c10*/  @!P0 BRA `(.L_x_1143) ;  /* 0x0000000000f08947 */ /* 0x000fea0003800000 */
[----:B------:R-:W2:Y:S01]  /*16c20*/  LD.E R15, desc[UR6][R10.64+0x170] ;  /* 0x000170060a0f7980 */ /* 0x000ea2000c101900 */
[C---:B------:R-:W-:Y:S02]  /*16c30*/  IADD3 R12, R9.reuse, -0x80, RZ ;  /* 0xffffff80090c7810 */ /* 0x040fe40007ffe0ff */
[----:B------:R-:W-:Y:S02]  /*16c40*/  IABS R2, R9 ;  /* 0x0000000900027213 */ /* 0x000fe40000000000 */
[----:B------:R-:W-:Y:S02]  /*16c50*/  IABS R0, R12 ;  /* 0x0000000c00007213 */ /* 0x000fe40000000000 */
[-C--:B--2---:R-:W-:Y:S02]  /*16c60*/  IABS R4, R15.reuse ;  /* 0x0000000f00047213 */ /* 0x084fe40000000000 */
[-C--:B------:R-:W-:Y:S02]  /*16c70*/  IABS R13, R15.reuse ;  /* 0x0000000f000d7213 */ /* 0x080fe40000000000 */
[----:B------:R-:W1:Y:S01]  /*16c80*/  I2F.RP R6, R4 ;  /* 0x0000000400067306 */ /* 0x000e620000209400 */
[----:B------:R-:W-:-:S02]  /*16c90*/  LOP3.LUT R9, R9, R15, RZ, 0x3c, !PT ;  /* 0x0000000f09097212 */ /* 0x000fc400078e3cff */
[----:B------:R-:W-:Y:S02]  /*16ca0*/  IADD3 R13, RZ, -R13, RZ ;  /* 0x8000000dff0d7210 */ /* 0x000fe40007ffe0ff */
[-C--:B------:R-:W-:Y:S02]  /*16cb0*/  LOP3.LUT R12, R12, R15.reuse, RZ, 0x3c, !PT ;  /* 0x0000000f0c0c7212 */ /* 0x080fe400078e3cff */
[----:B------:R-:W-:Y:S02]  /*16cc0*/  ISETP.GE.AND P4, PT, R9, RZ, PT ;  /* 0x000000ff0900720c */ /* 0x000fe40003f86270 */
[----:B------:R-:W-:Y:S01]  /*16cd0*/  LOP3.LUT R9, RZ, R15, RZ, 0x33, !PT ;  /* 0x0000000fff097212 */ /* 0x000fe200078e33ff */
[----:B-1----:R-:W1:Y:S02]  /*16ce0*/  MUFU.RCP R18, R6 ;  /* 0x0000000600127308 */ /* 0x002e640000001000 */
[----:B-1----:R-:W-:-:S06]  /*16cf0*/  VIADD R18, R18, 0xffffffe ;  /* 0x0ffffffe12127836 */ /* 0x002fcc0000000000 */
[----:B------:R-:W1:Y:S02]  /*16d00*/  F2I.FTZ.U32.TRUNC.NTZ R19, R18 ;  /* 0x0000001200137305 */ /* 0x000e64000021f000 */
[----:B-1----:R-:W-:Y:S02]  /*16d10*/  IMAD.MOV R17, RZ, RZ, -R19 ;  /* 0x000000ffff117224 */ /* 0x002fe400078e0a13 */
[----:B------:R-:W-:Y:S02]  /*16d20*/  IMAD.MOV.U32 R18, RZ, RZ, RZ ;  /* 0x000000ffff127224 */ /* 0x000fe400078e00ff */
[----:B------:R-:W-:-:S04]  /*16d30*/  IMAD R17, R17, R4, RZ ;  /* 0x0000000411117224 */ /* 0x000fc800078e02ff */
[----:B------:R-:W-:Y:S02]  /*16d40*/  IMAD.HI.U32 R17, R19, R17, R18 ;  /* 0x0000001113117227 */ /* 0x000fe400078e0012 */
[----:B------:R-:W2:Y:S04]  /*16d50*/  LD.E.64 R18, desc[UR6][R10.64+0x20] ;  /* 0x000020060a127980 */ /* 0x000ea8000c101b00 */
[----:B------:R-:W-:-:S04]  /*16d60*/  IMAD.HI.U32 R14, R17, R2, RZ ;  /* 0x00000002110e7227 */ /* 0x000fc800078e00ff */
[----:B------:R-:W-:-:S04]  /*16d70*/  IMAD.HI.U32 R6, R17, R0, RZ ;  /* 0x0000000011067227 */ /* 0x000fc800078e00ff */
[-C--:B------:R-:W-:Y:S02]  /*16d80*/  IMAD R17, R14, R13.reuse, R2 ;  /* 0x0000000d0e117224 */ /* 0x080fe400078e0202 */
[----:B------:R-:W-:-:S03]  /*16d90*/  IMAD R13, R6, R13, R0 ;  /* 0x0000000d060d7224 */ /* 0x000fc600078e0200 */
[C---:B------:R-:W-:Y:S02]  /*16da0*/  ISETP.GT.U32.AND P1, PT, R4.reuse, R17, PT ;  /* 0x000000110400720c */ /* 0x040fe40003f24070 */
[----:B------:R-:W-:-:S11]  /*16db0*/  ISETP.GT.U32.AND P2, PT, R4, R13, PT ;  /* 0x0000000d0400720c */ /* 0x000fd60003f44070 */
[----:B------:R-:W-:Y:S02]  /*16dc0*/  @!P1 IMAD.IADD R17, R17, 0x1, -R4 ;  /* 0x0000000111119824 */ /* 0x000fe400078e0a04 */
[-C--:B------:R-:W-:Y:S01]  /*16dd0*/  @!P2 IADD3 R13, R13, -R4.reuse, RZ ;  /* 0x800000040d0da210 */ /* 0x080fe20007ffe0ff */
[----:B------:R-:W-:Y:S01]  /*16de0*/  @!P1 VIADD R14, R14, 0x1 ;  /* 0x000000010e0e9836 */ /* 0x000fe20000000000 */
[----:B------:R-:W-:Y:S02]  /*16df0*/  ISETP.GE.AND P1, PT, R12, RZ, PT ;  /* 0x000000ff0c00720c */ /* 0x000fe40003f26270 */
[-C--:B------:R-:W-:Y:S02]  /*16e00*/  ISETP.GE.U32.AND P6, PT, R17, R4.reuse, PT ;  /* 0x000000041100720c */ /* 0x080fe40003fc6070 */
[----:B------:R-:W-:Y:S01]  /*16e10*/  ISETP.GE.U32.AND P5, PT, R13, R4, PT ;  /* 0x000000040d00720c */ /* 0x000fe20003fa6070 */
[----:B------:R-:W3:Y:S01]  /*16e20*/  LD.E.64 R16, desc[UR6][R10.64+0x38] ;  /* 0x000038060a107980 */ /* 0x000ee2000c101b00 */
[----:B------:R-:W-:-:S02]  /*16e30*/  @!P2 IADD3 R6, R6, 0x1, RZ ;  /* 0x000000010606a810 */ /* 0x000fc40007ffe0ff */
[----:B------:R-:W-:-:S07]  /*16e40*/  ISETP.NE.AND P2, PT, R15, RZ, PT ;  /* 0x000000ff0f00720c */ /* 0x000fce0003f45270 */
[----:B------:R-:W-:Y:S02]  /*16e50*/  @P6 VIADD R14, R14, 0x1 ;  /* 0x000000010e0e6836 */ /* 0x000fe40000000000 */
[----:B------:R-:W-:Y:S02]  /*16e60*/  @P5 IADD3 R6, R6, 0x1, RZ ;  /* 0x0000000106065810 */ /* 0x000fe40007ffe0ff */
[----:B------:R-:W-:Y:S02]  /*16e70*/  @!P4 IMAD.MOV R14, RZ, RZ, -R14 ;  /* 0x000000ffff0ec224 */ /* 0x000fe400078e0a0e */
[----:B------:R-:W-:-:S03]  /*16e80*/  @!P1 IADD3 R6, -R6, RZ, RZ ;  /* 0x000000ff06069210 */ /* 0x000fc60007ffe1ff */
[C---:B------:R-:W-:Y:S02]  /*16e90*/  SEL R13, R9.reuse, R14, !P2 ;  /* 0x0000000e090d7207 */ /* 0x040fe40005000000 */
[----:B------:R-:W-:-:S03]  /*16ea0*/  SEL R2, R9, R6, !P2 ;  /* 0x0000000609027207 */ /* 0x000fc60005000000 */
[----:B------:R-:W-:-:S04]  /*16eb0*/  IMAD.WIDE R22, R13, 0x4, R244 ;  /* 0x000000040d167825 */ /* 0x000fc800078e02f4 */
[----:B------:R-:W-:Y:S01]  /*16ec0*/  IMAD.WIDE R20, R2, 0x4, R244 ;  /* 0x0000000402147825 */ /* 0x000fe200078e02f4 */
[----:B------:R-:W4:Y:S04]  /*16ed0*/  LD.E R9, desc[UR6][R22.64] ;  /* 0x0000000616097980 */ /* 0x000f28000c101900 */
[----:B------:R-:W4:Y:S01]  /*16ee0*/  LD.E R0, desc[UR6][R20.64] ;  /* 0x0000000614007980 */ /* 0x000f22000c101900 */
[----:B------:R-:W-:-:S04]  /*16ef0*/  IMAD.IADD R2, R13, 0x1, -R2 ;  /* 0x000000010d027824 */ /* 0x000fc800078e0a02 */
[----:B------:R-:W-:-:S05]  /*16f00*/  IMAD R15, R15, R2, -0x80 ;  /* 0xffffff800f0f7424 */ /* 0x000fca00078e0202 */
[----:B------:R-:W-:Y:S01]  /*16f10*/  SHF.R.S32.HI R13, RZ, 0x1f, R15 ;  /* 0x0000001fff0d7819 */ /* 0x000fe2000001140f */
[-C--:B---3--:R-:W-:Y:S02]  /*16f20*/  IMAD R2, R17, R15.reuse, RZ ;  /* 0x0000000f11027224 */ /* 0x088fe400078e02ff */
[----:B------:R-:W-:-:S04]  /*16f30*/  IMAD.WIDE.U32 R14, R16, R15, RZ ;  /* 0x0000000f100e7225 */ /* 0x000fc800078e00ff */
[----:B------:R-:W-:-:S04]  /*16f40*/  IMAD R2, R16, R13, R2 ;  /* 0x0000000d10027224 */ /* 0x000fc800078e0202 */
[----:B------:R-:W-:Y:S01]  /*16f50*/  IMAD.IADD R15, R15, 0x1, R2 ;  /* 0x000000010f0f7824 */ /* 0x000fe200078e0202 */
[----:B----4-:R-:W-:-:S04]  /*16f60*/  IADD3 R9, -R9, R0, RZ ;  /* 0x0000000009097210 */ /* 0x010fc80007ffe1ff */
[----:B------:R-:W-:Y:S01]  /*16f70*/  SHF.R.S32.HI R0, RZ, 0x1f, R9 ;  /* 0x0000001fff007819 */ /* 0x000fe20000011409 */
[----:B--2---:R-:W-:Y:S02]  /*16f80*/  IMAD R13, R19, R9, RZ ;  /* 0x00000009130d7224 */ /* 0x004fe400078e02ff */
[----:B------:R-:W-:-:S04]  /*16f90*/  IMAD.WIDE.U32 R14, R9, R18, R14 ;  /* 0x00000012090e7225 */ /* 0x000fc800078e000e */
[----:B------:R-:W-:Y:S02]  /*16fa0*/  IMAD R0, R18, R0, R13 ;  /* 0x0000000012007224 */ /* 0x000fe400078e020d */
[----:B------:R-:W-:-:S03]  /*16fb0*/  IMAD.MOV.U32 R2, RZ, RZ, R14 ;  /* 0x000000ffff027224 */ /* 0x000fc600078e000e */
[----:B------:R-:W-:Y:S01]  /*16fc0*/  IADD3 R0, R15, R0, RZ ;  /* 0x000000000f007210 */ /* 0x000fe20007ffe0ff */
[----:B------:R-:W-:Y:S05]  /*16fd0*/  BRA `(.L_x_1144) ;  /* 0x00000000000c7947 */ /* 0x000fea0003800000 */
.L_x_1143:
[----:B------:R-:W2:Y:S02]  /*16fe0*/  LD.E R2, desc[UR6][R10.64+0x38] ;  /* 0x000038060a027980 */ /* 0x000ea4000c101900 */
[----:B--2---:R-:W-:-:S04]  /*16ff0*/  LEA R2, -R2, RZ, 0x7 ;  /* 0x000000ff02027211 */ /* 0x004fc800078e39ff */
[----:B------:R-:W-:Y:S02]  /*17000*/  SHF.R.S32.HI R0, RZ, 0x1f, R2 ;  /* 0x0000001fff007819 */ /* 0x000fe40000011402 */
.L_x_1144:
[----:B------:R-:W-:Y:S05]  /*17010*/  BSYNC B0 ;  /* 0x0000000000007941 */ /* 0x000fea0003800000 */
.L_x_1142:
[C---:B------:R-:W-:Y:S02]  /*17020*/  LOP3.LUT P6, RZ, R247.reuse, 0x1, RZ, 0xc0, !PT ;  /* 0x00000001f7ff7812 */ /* 0x040fe400078cc0ff */
[----:B------:R-:W-:Y:S02]  /*17030*/  LOP3.LUT P2, RZ, R247, 0x2, RZ, 0xc0, !PT ;  /* 0x00000002f7ff7812 */ /* 0x000fe4000784c0ff */
[C---:B------:R-:W-:Y:S02]  /*17040*/  LEA R26, P4, R2.reuse, R236, 0x1 ;  /* 0x000000ec021a7211 */ /* 0x040fe400078808ff */
[C---:B------:R-:W-:Y:S02]  /*17050*/  IADD3 R13, P1, R2.reuse, R233, RZ ;  /* 0x000000e9020d7210 */ /* 0x040fe40007f3e0ff */
[----:B------:R-:W-:Y:S02]  /*17060*/  LEA.HI.X R27, R2, R235, R0, 0x1, P4 ;  /* 0x000000eb021b7211 */ /* 0x000fe400020f0c00 */
[----:B------:R-:W-:Y:S01]  /*17070*/  IADD3 R9, P4, R13, R233, RZ ;  /* 0x000000e90d097210 */ /* 0x000fe20007f9e0ff */
[----:B------:R-:W-:-:S02]  /*17080*/  IMAD.X R2, R0, 0x1, R234, P1 ;  /* 0x0000000100027824 */ /* 0x000fc400008e06ea */
[CC--:B------:R-:W-:Y:S01]  /*17090*/  @P6 LEA R24, P5, R13.reuse, R236.reuse, 0x1 ;  /* 0x000000ec0d186211 */ /* 0x0c0fe200078a08ff */
[----:B------:R-:W-:Y:S01]  /*170a0*/  @!PT LDS RZ, [RZ] ;  /* 0x00000000fffff984 */ /* 0x000fe20000000800 */
[----:B------:R-:W-:Y:S01]  /*170b0*/  @!PT LDS RZ, [RZ] ;  /* 0x00000000fffff984 */ /* 0x000fe20000000800 */
[----:B------:R-:W-:Y:S01]  /*170c0*/  @!PT LDS RZ, [RZ] ;  /* 0x00000000fffff984 */ /* 0x000fe20000000800 */
[----:B------:R1:W-:Y:S01]  /*170d0*/  @P6 LDGSTS.E.BYPASS.LTC128B.128 [R243+0x4000], desc[UR6][R26.64] ;  /* 0x040000001af36fae */ /* 0x0003e2000b901d46 */
[CC--:B------:R-:W-:Y:S02]  /*170e0*/  @P2 LEA R18, P1, R13.reuse, R236.reuse, 0x1 ;  /* 0x000000ec0d122211 */ /* 0x0c0fe400078208ff */
[CCC-:B------:R-:W-:Y:S01]  /*170f0*/  @P6 LEA.HI.X R25, R13.reuse, R235.reuse, R2.reuse, 0x1, P5 ;  /* 0x000000eb0d196211 */ /* 0x1c0fe200028f0c02 */
[----:B------:R1:W-:Y:S01]  /*17100*/  @!P6 STS.128 [R243+0x4000], RZ ;  /* 0x004000fff300e388 */ /* 0x0003e20000000c00 */
[----:B------:R-:W-:Y:S01]  /*17110*/  @P2 LEA.HI.X R19, R13, R235, R2, 0x1, P1 ;  /* 0x000000eb0d132211 */ /* 0x000fe200008f0c02 */
[----:B------:R-:W-:Y:S01]  /*17120*/  IMAD.X R2, R2, 0x1, R234, P4 ;  /* 0x0000000102027824 */ /* 0x000fe200020e06ea */
[CC--:B------:R-:W-:Y:S01]  /*17130*/  @P6 LEA R22, P5, R9.reuse, R236.reuse, 0x1 ;  /* 0x000000ec09166211 */ /* 0x0c0fe200078a08ff */
[----:B------:R-:W-:Y:S01]  /*17140*/  @!PT LDS RZ, [RZ] ;  /* 0x00000000fffff984 */ /* 0x000fe20000000800 */
[----:B------:R-:W-:Y:S01]  /*17150*/  @!PT LDS RZ, [RZ] ;  /* 0x00000000fffff984 */ /* 0x000fe20000000800 */
[----:B------:R-:W-:Y:S01]  /*17160*/  @!PT LDS RZ, [RZ] ;  /* 0x00000000fffff984 */ /* 0x000fe20000000800 */
[----:B------:R1:W-:Y:S01]  /*17170*/  @P2 LDGSTS.E.BYPASS.LTC128B.128 [R243+0x8000], desc[UR6][R26.64+0x80] ;  /* 0x080000801af32fae */ /* 0x0003e2000b901d46 */
[----:B------:R-:W-:-:S02]  /*17180*/  @P2 LEA R16, P1, R9, R236, 0x1 ;  /* 0x000000ec09102211 */ /* 0x000fc400078208ff */
[C---:B------:R-:W-:Y:S01]  /*17190*/  IADD3 R13, P4, R9.reuse, R233, RZ ;  /* 0x000000e9090d7210 */ /* 0x040fe20007f9e0ff */
[----:B------:R1:W-:Y:S01]  /*171a0*/  @!P2 STS.128 [R243+0x8000], RZ ;  /* 0x008000fff300a388 */ /* 0x0003e20000000c00 */
[CCC-:B------:R-:W-:Y:S02]  /*171b0*/  @P6 LEA.HI.X R23, R9.reuse, R235.reuse, R2.reuse, 0x1, P5 ;  /* 0x000000eb09176211 */ /* 0x1c0fe400028f0c02 */
[----:B------:R-:W-:Y:S01]  /*171c0*/  @P2 LEA.HI.X R17, R9, R235, R2, 0x1, P1 ;  /* 0x000000eb09112211 */ /* 0x000fe200008f0c02 */
[----:B------:R-:W-:Y:S01]  /*171d0*/  IMAD.X R2, R2, 0x1, R234, P4 ;  /* 0x0000000102027824 */ /* 0x000fe200020e06ea */
[CC--:B------:R-:W-:Y:S01]  /*171e0*/  @P6 LEA R20, P5, R13.reuse, R236.reuse, 0x1 ;  /* 0x000000ec0d146211 */ /* 0x0c0fe200078a08ff */
[----:B------:R-:W-:Y:S01]  /*171f0*/  @!PT LDS RZ, [RZ] ;  /* 0x00000000fffff984 */ /* 0x000fe20000000800 */
[----:B------:R-:W-:Y:S01]  /*17200*/  @!PT LDS RZ, [RZ] ;  /* 0x00000000fffff984 */ /* 0x000fe20000000800 */
[----:B------:R-:W-:Y:S01]  /*17210*/  @!PT LDS RZ, [RZ] ;  /* 0x00000000fffff984 */ /* 0x000fe20000000800 */
[----:B------:R1:W-:Y:S01]  /*17220*/  @P6 LDGSTS.E.BYPASS.LTC128B.128 [R243+0x4800], desc[UR6][R24.64] ;  /* 0x0480000018f36fae */ /* 0x0003e2000b901d46 */
[C---:B------:R-:W-:Y:S02]  /*17230*/  @P2 LEA R14, P1, R13.reuse, R236, 0x1 ;  /* 0x000000ec0d0e2211 */ /* 0x040fe400078208ff */
[C---:B------:R-:W-:Y:S01]  /*17240*/  IADD3 R9, P4, R13.reuse, R233, RZ ;  /* 0x000000e90d097210 */ /* 0x040fe20007f9e0ff */
[----:B------:R1:W-:Y:S01]  /*17250*/  @!P6 STS.128 [R243+0x4800], RZ ;  /* 0x004800fff300e388 */ /* 0x0003e20000000c00 */
[----:B------:R-:W-:-:S02]  /*17260*/  @P6 LEA.HI.X R21, R13, R235, R2, 0x1, P5 ;  /* 0x000000eb0d156211 */ /* 0x000fc400028f0c02 */
[----:B------:R-:W-:Y:S01]  /*17270*/  @P2 LEA.HI.X R15, R13, R235, R2, 0x1, P1 ;  /* 0x000000eb0d0f2211 */ /* 0x000fe200008f0c02 */
[----:B------:R-:W-:Y:S01]  /*17280*/  IMAD.X R2, R2, 0x1, R234, P4 ;  /* 0x0000000102027824 */ /* 0x000fe200020e06ea */
[CC--:B------:R-:W-:Y:S01]  /*17290*/  @P6 LEA R30, P5, R9.reuse, R236.reuse, 0x1 ;  /* 0x000000ec091e6211 */ /* 0x0c0fe200078a08ff */
[----:B------:R-:W-:Y:S01]  /*172a0*/  @!PT LDS RZ, [RZ] ;  /* 0x00000000fffff984 */ /* 0x000fe20000000800 */
[----:B------:R-:W-:Y:S01]  /*172b0*/  @!PT LDS RZ, [RZ] ;  /* 0x00000000fffff984 */ /* 0x000fe20000000800 */
[----:B------:R-:W-:Y:S01]  /*172c0*/  @!PT LDS RZ, [RZ] ;  /* 0x00000000fffff984 */ /* 0x000fe20000000800 */
[----:B------:R1:W-:Y:S01]  /*172d0*/  @P2 LDGSTS.E.BYPASS.LTC128B.128 [R243+0x8800], desc[UR6][R18.64+0x80] ;  /* 0x0880008012f32fae */ /* 0x0003e2000b901d46 */
[CC--:B------:R-:W-:Y:S02]  /*172e0*/  @P2 LEA R28, P1, R9.reuse, R236.reuse, 0x1 ;  /* 0x000000ec091c2211 */ /* 0x0c0fe400078208ff */
        /* <DEDUP_REMOVED lines=15> */
[----:B------:R-:W-:Y:S01]  /*173e0*/  @!PT LDS RZ, [RZ] ;  /* 0x00000000fffff984 */ /* 0x000fe20000000800 */
[----:B------:R-:W-:Y:S01]  /*173f0*/  @!PT LDS RZ, [RZ] ;  /* 0x00000000fffff984 */ /* 0x000fe20000000800 */
[----:B------:R-:W-:Y:S01]  /*17400*/  @!PT LDS RZ, [RZ] ;  /* 0x00000000fffff984 */ /* 0x000fe20000000800 */
[----:B------:R1:W-:Y:S01]  /*17410*/  @P2 LDGSTS.E.BYPASS.LTC128B.128 [R243+0x9000], desc[UR6][R16.64+0x80] ;  /* 0x0900008010f32fae */ /* 0x0003e2000b901d46 */
[----:B------:R-:W-:Y:S01]  /*17420*/  IMAD.X R2, R2, 0x1, R234, P4 ;  /* 0x0000000102027824 */ /* 0x000fe200020e06ea */
[CC--:B------:R-:W-:Y:S02]  /*17430*/  @P6 LEA R40, P5, R9.reuse, R236.reuse, 0x1 ;  /* 0x000000ec09286211 */ /* 0x0c0fe400078a08ff */
[----:B------:R1:W-:Y:S01]  /*17440*/  @!P2 STS.128 [R243+0x9000], RZ ;  /* 0x009000fff300a388 */ /* 0x0003e20000000c00 */
[----:B------:R-:W-:-:S02]  /*17450*/  @P2 LEA R34, P1, R9, R236, 0x1 ;  /* 0x000000ec09222211 */ /* 0x000fc400078208ff */
[C---:B------:R-:W-:Y:S01]  /*17460*/  IADD3 R0, P4, R9.reuse, R233, RZ ;  /* 0x000000e909007210 */ /* 0x040fe20007f9e0ff */
[----:B------:R-:W-:Y:S01]  /*17470*/  @!PT LDS RZ, [RZ] ;  /* 0x00000000fffff984 */ /* 0x000fe20000000800 */
[----:B------:R-:W-:Y:S01]  /*17480*/  @!PT LDS RZ, [RZ] ;  /* 0x00000000fffff984 */ /* 0x000fe20000000800 */
[----:B------:R-:W-:Y:S01]  /*17490*/  @!PT LDS RZ, [RZ] ;  /* 0x00000000fffff984 */ /* 0x000fe20000000800 */
[----:B------:R1:W-:Y:S01]  /*174a0*/  @P6 LDGSTS.E.BYPASS.LTC128B.128 [R243+0x5800], desc[UR6][R20.64] ;  /* 0x0580000014f36fae */ /* 0x0003e2000b901d46 */
[CCC-:B------:R-:W-:Y:S02]  /*174b0*/  @P6 LEA.HI.X R41, R9.reuse, R235.reuse, R2.reuse, 0x1, P5 ;  /* 0x000000eb09296211 */ /* 0x1c0fe400028f0c02 */
[-C--:B------:R-:W-:Y:S01]  /*174c0*/  @P2 LEA.HI.X R35, R9, R235.reuse, R2, 0x1, P1 ;  /* 0x000000eb09232211 */ /* 0x080fe200008f0c02 */
[----:B------:R1:W-:Y:S01]  /*174d0*/  @!P6 STS.128 [R243+0x5800], RZ ;  /* 0x005800fff300e388 */ /* 0x0003e20000000c00 */
[----:B------:R-:W-:Y:S01]  /*174e0*/  IMAD.X R2, R2, 0x1, R234, P4 ;  /* 0x0000000102027824 */ /* 0x000fe200020e06ea */
[CC--:B------:R-:W-:Y:S02]  /*174f0*/  @P6 LEA R42, P4, R0.reuse, R236.reuse, 0x1 ;  /* 0x000000ec002a6211 */ /* 0x0c0fe400078808ff */
[----:B------:R-:W-:Y:S01]  /*17500*/  @!PT LDS RZ, [RZ] ;  /* 0x00000000fffff984 */ /* 0x000fe20000000800 */
[----:B------:R-:W-:Y:S01]  /*17510*/  @!PT LDS RZ, [RZ] ;  /* 0x00000000fffff984 */ /* 0x000fe20000000800 */
[----:B------:R-:W-:Y:S01]  /*17520*/  @!PT LDS RZ, [RZ] ;  /* 0x00000000fffff984 */ /* 0x000fe20000000800 */
[----:B------:R1:W-:Y:S01]  /*17530*/  @P2 LDGSTS.E.BYPASS.LTC128B.128 [R243+0x9800], desc[UR6][R14.64+0x80] ;  /* 0x098000800ef32fae */ /* 0x0003e2000b901d46 */
[C---:B------:R-:W-:Y:S01]  /*17540*/  @P2 LEA R44, P1, R0.reuse, R236, 0x1 ;  /* 0x000000ec002c2211 */ /* 0x040fe200078208ff */
[----:B------:R-:W-:Y:S01]  /*17550*/  IMAD.MOV.U32 R236, RZ, RZ, R26 ;  /* 0x000000ffffec7224 */ /* 0x000fe200078e001a */
[CCC-:B------:R-:W-:Y:S01]  /*17560*/  @P6 LEA.HI.X R43, R0.reuse, R235.reuse, R2.reuse, 0x1, P4 ;  /* 0x000000eb002b6211 */ /* 0x1c0fe200020f0c02 */
[----:B------:R1:W-:Y:S01]  /*17570*/  @!P2 STS.128 [R243+0x9800], RZ ;  /* 0x009800fff300a388 */ /* 0x0003e20000000c00 */
[----:B------:R-:W-:Y:S01]  /*17580*/  @P2 LEA.HI.X R45, R0, R235, R2, 0x1, P1 ;  /* 0x000000eb002d2211 */ /* 0x000fe200008f0c02 */
[----:B------:R-:W-:-:S02]  /*17590*/  IMAD.MOV.U32 R235, RZ, RZ, R27 ;  /* 0x000000ffffeb7224 */ /* 0x000fc400078e001b */
[----:B------:R-:W-:Y:S01]  /*175a0*/  @!PT LDS RZ, [RZ] ;  /* 0x00000000fffff984 */ /* 0x000fe20000000800 */
[----:B------:R-:W-:Y:S01]  /*175b0*/  @!PT LDS RZ, [RZ] ;  /* 0x00000000fffff984 */ /* 0x000fe20000000800 */
[----:B------:R-:W-:Y:S01]  /*175c0*/  @!PT LDS RZ, [RZ] ;  /* 0x00000000fffff984 */ /* 0x000fe20000000800 */
[----:B------:R1:W-:Y:S04]  /*175d0*/  @P6 LDGSTS.E.BYPASS.LTC128B.128 [R243+0x6000], desc[UR6][R30.64] ;  /* 0x060000001ef36fae */ /* 0x0003e8000b901d46 */
[----:B------:R1:W-:Y:S04]  /*175e0*/  @!P6 STS.128 [R243+0x6000], RZ ;  /* 0x006000fff300e388 */ /* 0x0003e80000000c00 */
        /* <DEDUP_REMOVED lines=35> */
[----:B------:R-:W0:Y:S02]  /*17820*/  LDGDEPBAR ;  /* 0x00000000000079af */ /* 0x000e240000000000 */
.L_x_1141:
[----:B------:R-:W-:Y:S05]  /*17830*/  BSYNC B1 ;  /* 0x0000000000017941 */ /* 0x000fea0003800000 */
.L_x_1140:
[----:B------:R-:W2:Y:S01]  /*17840*/  LD.E R67, desc[UR6][R10.64+0xdc] ;  /* 0x0000dc060a437980 */ /* 0x000ea2000c101900 */
        /* <DEDUP_REMOVED lines=13> */
[----:B------:R-:W-:Y:S02]  /*17920*/  LEA R224, R3, UR4, 0x1 ;  /* 0x0000000403e07c11 */ /* 0x000fe4000f8e08ff */
[----:B------:R-:W-:Y:S02]  /*17930*/  FMNMX.FTZ R9, R144, R9, !PT ;  /* 0x0000000990097209 */ /* 0x000fe40007810000 */
[-C--:B------:R-:W-:Y:S01]  /*17940*/  LEA R222, R55, R224.reuse, 0x1 ;  /* 0x000000e037de7211 */ /* 0x080fe200078e08ff */
[----:B------:R-:W-:Y:S01]  /*17950*/  LDSM.16.MT88.4 R124, [R224+0xc000] ;  /* 0x00c00000e07c783b */ /* 0x000fe20000004200 */
[----:B------:R-:W-:Y:S02]  /*17960*/  FMNMX.FTZ R9, R148, R9, !PT ;  /* 0x0000000994097209 */ /* 0x000fe40007810000 */
[----:B------:R-:W-:Y:S01]  /*17970*/  LEA R221, R53, R224, 0x1 ;  /* 0x000000e035dd7211 */ /* 0x000fe200078e08ff */
[----:B------:R-:W-:Y:S01]  /*17980*/  LDSM.16.MT88.4 R72, [R222+0xc000] ;  /* 0x00c00000de48783b */ /* 0x000fe20000004200 */
[----:B------:R-:W-:-:S02]  /*17990*/  FMNMX.FTZ R9, R146, R9, !PT ;  /* 0x0000000992097209 */ /* 0x000fc40007810000 */
[----:B------:R-:W-:Y:S01]  /*179a0*/  LEA R220, R53, R222, 0x1 ;  /* 0x000000de35dc7211 */ /* 0x000fe200078e08ff */
        /* <DEDUP_REMOVED lines=47> */
[----:B------:R-:W-:-:S03]  /*17ca0*/  FMNMX.FTZ R0, R151, R0, !PT ;  /* 0x0000000097007209 */ /* 0x000fc60007810000 */
[----:B------:R-:W1:Y:S01]  /*17cb0*/  SHFL.BFLY PT, R13, R6, 0x2, 0x1f ;  /* 0x0c401f00060d7f89 */ /* 0x000e6200000e0000 */
[----:B------:R-:W-:-:S04]  /*17cc0*/  FMNMX.FTZ R0, R137, R0, !PT ;  /* 0x0000000089007209 */ /* 0x000fc80007810000 */
[----:B------:R-:W-:-:S04]  /*17cd0*/  FMNMX.FTZ R0, R135, R0, !PT ;  /* 0x0000000087007209 */ /* 0x000fc80007810000 */
[----:B------:R-:W-:-:S04]  /*17ce0*/  FMNMX.FTZ R9, R133, R0, !PT ;  /* 0x0000000085097209 */ /* 0x000fc80007810000 */
[----:B------:R-:W-:-:S05]  /*17cf0*/  FMNMX.FTZ R4, R132, R9, !PT ;  /* 0x0000000984047209 */ /* 0x000fca0007810000 */
[----:B------:R-:W3:Y:S01]  /*17d00*/  SHFL.BFLY PT, R9, R4, 0x2, 0x1f ;  /* 0x0c401f0004097f89 */ /* 0x000ee200000e0000 */
[----:B-1----:R-:W-:-:S05]  /*17d10*/  FMNMX.FTZ R13, R6, R13, !PT ;  /* 0x0000000d060d7209 */ /* 0x002fca0007810000 */
[----:B------:R-:W1:Y:S01]  /*17d20*/  SHFL.BFLY PT, R0, R13, 0x1, 0x1f ;  /* 0x0c201f000d007f89 */ /* 0x000e6200000e0000 */
[----:B---3--:R-:W-:-:S05]  /*17d30*/  FMNMX.FTZ R9, R4, R9, !PT ;  /* 0x0000000904097209 */ /* 0x008fca0007810000 */
[----:B------:R-:W3:Y:S01]  /*17d40*/  SHFL.BFLY PT, R2, R9, 0x1, 0x1f ;  /* 0x0c201f0009027f89 */ /* 0x000ee200000e0000 */
[----:B-1----:R-:W-:-:S03]  /*17d50*/  FMNMX.FTZ R0, R13, R0, !PT ;  /* 0x000000000d007209 */ /* 0x002fc60007810000 */
[----:B------:R-:W-:Y:S01]  /*17d60*/  LDSM.16.MT88.4 R12, [R222+0xc800] ;  /* 0x00c80000de0c783b */ /* 0x000fe20000004200 */
[----:B------:R-:W-:Y:S02]  /*17d70*/  FSETP.NEU.FTZ.AND P1, PT, R0, -INF , PT ;  /* 0xff8000000000780b */ /* 0x000fe40003f3d000 */
[----:B---3--:R-:W-:Y:S01]  /*17d80*/  FMNMX.FTZ R2, R9, R2, !PT ;  /* 0x0000000209027209 */ /* 0x008fe20007810000 */
[----:B--2---:R-:W-:-:S04]  /*17d90*/  FMUL.FTZ R66, R67, R0 ;  /* 0x0000000043427220 */ /* 0x004fc80000410000 */
[----:B------:R-:W-:Y:S01]  /*17da0*/  FMUL.FTZ R134, R67, R2 ;  /* 0x0000000243867220 */ /* 0x000fe20000410000 */
[----:B------:R-:W-:Y:S02]  /*17db0*/  FSEL R66, R66, RZ, P1 ;  /* 0x000000ff42427208 */ /* 0x000fe40000800000 */
[----:B------:R-:W-:-:S03]  /*17dc0*/  FSETP.NEU.FTZ.AND P1, PT, R2, -INF , PT ;  /* 0xff8000000200780b */ /* 0x000fc60003f3d000 */
[-CC-:B------:R-:W-:Y:S01]  /*17dd0*/  FFMA.FTZ R58, R83, R67.reuse, -R66.reuse ;  /* 0x00000043533a7223 */ /* 0x180fe20000010842 */
[----:B------:R-:W-:Y:S01]  /*17de0*/  FSEL R134, R134, RZ, P1 ;  /* 0x000000ff86867208 */ /* 0x000fe20000800000 */
[-CC-:B------:R-:W-:Y:S01]  /*17df0*/  FFMA.FTZ R64, R7, R67.reuse, -R66.reuse ;  /* 0x0000004307407223 */ /* 0x180fe20000010842 */
[-CC-:B------:R-:W-:Y:S01]  /*17e00*/  FFMA.FTZ R63, R101, R67.reuse, -R66.reuse ;  /* 0x00000043653f7223 */ /* 0x180fe20000010842 */
[-CC-:B------:R-:W-:Y:S01]  /*17e10*/  FFMA.FTZ R59, R109, R67.reuse, -R66.reuse ;  /* 0x000000436d3b7223 */ /* 0x180fe20000010842 */
[-C--:B------:R-:W-:Y:S01]  /*17e20*/  FFMA.FTZ R55, R89, R67.reuse, -R66 ;  /* 0x0000004359377223 */ /* 0x080fe20000010842 */
[-CC-:B------:R-:W-:Y:S01]  /*17e30*/  FFMA.FTZ R57, R81, R67.reuse, -R134.reuse ;  /* 0x0000004351397223 */ /* 0x180fe20000010886 */
[-CC-:B------:R-:W-:Y:S01]  /*17e40*/  FFMA.FTZ R61, R5, R67.reuse, -R134.reuse ;  /* 0x00000043053d7223 */ /* 0x180fe20000010886 */
[----:B------:R-:W1:Y:S01]  /*17e50*/  LDSM.16.MT88.4 R80, [R221+0xc000] ;  /* 0x00c00000dd50783b */ /* 0x000e620000004200 */
[-CC-:B------:R-:W-:Y:S01]  /*17e60*/  FFMA.FTZ R62, R97, R67.reuse, -R134.reuse ;  /* 0x00000043613e7223 */ /* 0x180fe20000010886 */
[-C--:B------:R-:W-:Y:S01]  /*17e70*/  FFMA.FTZ R60, R99, R67.reuse, -R134 ;  /* 0x00000043633c7223 */ /* 0x080fe20000010886 */
[----:B------:R-:W-:Y:S01]  /*17e80*/  MUFU.EX2 R64, R64 ;  /* 0x0000004000407308 */ /* 0x000fe20000000800 */
[----:B------:R-:W2:Y:S01]  /*17e90*/  LDSM.16.MT88.4 R96, [R224+0x10000] ;  /* 0x01000000e060783b */ /* 0x000ea20000004200 */
[-CC-:B------:R-:W-:Y:S01]  /*17ea0*/  FFMA.FTZ R56, R103, R67.reuse, -R66.reuse ;  /* 0x0000004367387223 */ /* 0x180fe20000010842 */
[-C--:B------:R-:W-:Y:S01]  /*17eb0*/  FFMA.FTZ R51, R79, R67.reuse, -R66 ;  /* 0x000000434f337223 */ /* 0x080fe20000010842 */
[-CC-:B------:R-:W-:Y:S01]  /*17ec0*/  FFMA.FTZ R53, R95, R67.reuse, -R134.reuse ;  /* 0x000000435f357223 */ /* 0x180fe20000010886 */
[-CC-:B------:R-:W-:Y:S01]  /*17ed0*/  FFMA.FTZ R52, R87, R67.reuse, -R134.reuse ;  /* 0x0000004357347223 */ /* 0x180fe20000010886 */
[-CC-:B------:R-:W-:Y:S01]  /*17ee0*/  FFMA.FTZ R50, R77, R67.reuse, -R134.reuse ;  /* 0x000000434d327223 */ /* 0x180fe20000010886 */
[-C--:B------:R-:W-:Y:S01]  /*17ef0*/  FFMA.FTZ R49, R85, R67.reuse, -R134 ;  /* 0x0000004355317223 */ /* 0x080fe20000010886 */
[----:B------:R-:W3:Y:S01]  /*17f00*/  MUFU.EX2 R63, R63 ;  /* 0x0000003f003f7308 */ /* 0x000ee20000000800 */
[-CC-:B------:R-:W-:Y:S01]  /*17f10*/  FFMA.FTZ R48, R93, R67.reuse, -R66.reuse ;  /* 0x000000435d307223 */ /* 0x180fe20000010842 */
[----:B------:R-:W-:Y:S01]  /*17f20*/  LDSM.16.MT88.4 R4, [R224+0x10800] ;  /* 0x01080000e004783b */ /* 0x000fe20000004200 */
[-CC-:B------:R-:W-:Y:S01]  /*17f30*/  FFMA.FTZ R47, R144, R67.reuse, -R66.reuse ;  /* 0x00000043902f7223 */ /* 0x180fe20000010842 */
[-CC-:B------:R-:W-:Y:S01]  /*17f40*/  FFMA.FTZ R42, R148, R67.reuse, -R66.reuse ;  /* 0x00000043942a7223 */ /* 0x180fe20000010842 */
[-C--:B------:R-:W-:Y:S01]  /*17f50*/  FFMA.FTZ R43, R146, R67.reuse, -R66 ;  /* 0x00000043922b7223 */ /* 0x080fe20000010842 */
[----:B------:R-:W4:Y:S01]  /*17f60*/  LDSM.16.MT88.4 R88, [R220+0xc000] ;  /* 0x00c00000dc58783b */ /* 0x000f220000004200 */
[-CC-:B------:R-:W-:Y:S01]  /*17f70*/  FFMA.FTZ R46, R140, R67.reuse, -R134.reuse ;  /* 0x000000438c2e7223 */ /* 0x180fe20000010886 */
[----:B------:R-:W-:Y:S01]  /*17f80*/  MUFU.EX2 R59, R59 ;  /* 0x0000003b003b7308 */ /* 0x000fe20000000800 */
[-CC-:B------:R-:W-:Y:S01]  /*17f90*/  FFMA.FTZ R45, R138, R67.reuse, -R134.reuse ;  /* 0x000000438a2d7223 */ /* 0x180fe20000010886 */
[-CC-:B------:R-:W-:Y:S01]  /*17fa0*/  FFMA.FTZ R44, R142, R67.reuse, -R134.reuse ;  /* 0x000000438e2c7223 */ /* 0x180fe20000010886 */
[-C--:B------:R-:W-:Y:S01]  /*17fb0*/  FFMA.FTZ R41, R136, R67.reuse, -R134 ;  /* 0x0000004388297223 */ /* 0x080fe20000010886 */
[-C--:B------:R-:W-:Y:S01]  /*17fc0*/  FFMA.FTZ R40, R8, R67.reuse, -R66 ;  /* 0x0000004308287223 */ /* 0x080fe20000010842 */
[-C--:B------:R-:W-:Y:S01]  /*17fd0*/  FFMA.FTZ R136, R147, R67.reuse, -R134 ;  /* 0x0000004393887223 */ /* 0x080fe20000010886 */
[-CC-:B------:R-:W-:Y:S01]  /*17fe0*/  FFMA.FTZ R9, R251, R67.reuse, -R66.reuse ;  /* 0x00000043fb097223 */ /* 0x180fe20000010842 */
[-CC-:B------:R-:W-:Y:S01]  /*17ff0*/  FFMA.FTZ R8, R249, R67.reuse, -R66.reuse ;  /* 0x00000043f9087223 */ /* 0x180fe20000010842 */
[----:B------:R-:W5:Y:S01]  /*18000*/  MUFU.EX2 R58, R58 ;  /* 0x0000003a003a7308 */ /* 0x000f620000000800 */
[----:B---3--:R-:W-:Y:S01]  /*18010*/  F2FP.BF16.F32.PACK_AB R113, R63, R64 ;  /* 0x000000403f71723e */ /* 0x008fe200000010ff */
[-C--:B------:R-:W-:Y:S01]  /*18020*/  FFMA.FTZ R3, R203, R67.reuse, -R66 ;  /* 0x00000043cb037223 */ /* 0x080fe20000010842 */
[-CC-:B------:R-:W-:Y:S01]  /*18030*/  FFMA.FTZ R145, R145, R67.reuse, -R134.reuse ;  /* 0x0000004391917223 */ /* 0x180fe20000010886 */
[-CC-:B------:R-:W-:Y:S01]  /*18040*/  FFMA.FTZ R138, R201, R67.reuse, -R134.reuse ;  /* 0x00000043c98a7223 */ /* 0x180fe20000010886 */
[-C--:B------:R-:W-:Y:S01]  /*18050*/  FFMA.FTZ R147, R199, R67.reuse, -R134 ;  /* 0x00000043c7937223 */ /* 0x080fe20000010886 */
[-C--:B------:R-:W-:Y:S01]  /*18060*/  FFMA.FTZ R140, R197, R67.reuse, -R66 ;  /* 0x00000043c58c7223 */ /* 0x080fe20000010842 */
[-C--:B------:R-:W-:Y:S01]  /*18070*/  FFMA.FTZ R148, R171, R67.reuse, -R134 ;  /* 0x00000043ab947223 */ /* 0x080fe20000010886 */
[----:B------:R-:W-:Y:S01]  /*18080*/  MUFU.EX2 R61, R61 ;  /* 0x0000003d003d7308 */ /* 0x000fe20000000800 */
[-CC-:B------:R-:W-:Y:S01]  /*18090*/  FFMA.FTZ R142, R195, R67.reuse, -R66.reuse ;  /* 0x00000043c38e7223 */ /* 0x180fe20000010842 */
[-CC-:B------:R-:W-:Y:S01]  /*180a0*/  FFMA.FTZ R165, R165, R67.reuse, -R66.reuse ;  /* 0x00000043a5a57223 */ /* 0x180fe20000010842 */
[-C--:B------:R-:W-:Y:S01]  /*180b0*/  FFMA.FTZ R144, R193, R67.reuse, -R66 ;  /* 0x00000043c1907223 */ /* 0x080fe20000010842 */
[-CC-:B------:R-:W-:Y:S01]  /*180c0*/  FFMA.FTZ R146, R191, R67.reuse, -R134.reuse ;  /* 0x00000043bf927223 */ /* 0x180fe20000010886 */
[-CC-:B------:R-:W-:Y:S01]  /*180d0*/  FFMA.FTZ R169, R169, R67.reuse, -R134.reuse ;  /* 0x00000043a9a97223 */ /* 0x180fe20000010886 */
[-C--:B------:R-:W-:Y:S01]  /*180e0*/  FFMA.FTZ R171, R187, R67.reuse, -R134 ;  /* 0x00000043bbab7223 */ /* 0x080fe20000010886 */
[--C-:B------:R-:W-:Y:S01]  /*180f0*/  FFMA.FTZ R173, R173, R67, -R66.reuse ;  /* 0x00000043adad7223 */ /* 0x100fe20000010842 */
[----:B------:R-:W3:Y:S01]  /*18100*/  MUFU.EX2 R62, R62 ;  /* 0x0000003e003e7308 */ /* 0x000ee20000000800 */
[----:B-----5:R-:W-:Y:S01]  /*18110*/  F2FP.BF16.F32.PACK_AB R115, R58, R59 ;  /* 0x0000003b3a73723e */ /* 0x020fe200000010ff */
[-CC-:B------:R-:W-:Y:S01]  /*18120*/  FFMA.FTZ R150, R183, R67.reuse, -R66.reuse ;  /* 0x00000043b7967223 */ /* 0x180fe20000010842 */
[-CC-:B------:R-:W-:Y:S01]  /*18130*/  FFMA.FTZ R183, R39, R67.reuse, -R66.reuse ;  /* 0x0000004327b77223 */ /* 0x180fe20000010842 */
[-C--:B------:R-:W-:Y:S01]  /*18140*/  FFMA.FTZ R154, R37, R67.reuse, -R66 ;  /* 0x00000043259a7223 */ /* 0x080fe20000010842 */
[-CC-:B------:R-:W-:Y:S01]  /*18150*/  FFMA.FTZ R156, R185, R67.reuse, -R134.reuse ;  /* 0x00000043b99c7223 */ /* 0x180fe20000010886 */
[----:B------:R-:W-:Y:S01]  /*18160*/  LDSM.16.MT88.4 R36, [R224+0x12000] ;  /* 0x01200000e024783b */ /* 0x000fe20000004200 */
[-CC-:B------:R-:W-:Y:S01]  /*18170*/  FFMA.FTZ R181, R181, R67.reuse, -R134.reuse ;  /* 0x00000043b5b57223 */ /* 0x180fe20000010886 */
[----:B------:R-:W-:Y:S01]  /*18180*/  MUFU.EX2 R60, R60 ;  /* 0x0000003c003c7308 */ /* 0x000fe20000000800 */
[-CC-:B------:R-:W-:Y:S01]  /*18190*/  FFMA.FTZ R158, R179, R67.reuse, -R134.reuse ;  /* 0x00000043b39e7223 */ /* 0x180fe20000010886 */
[-C--:B------:R-:W-:Y:S01]  /*181a0*/  FFMA.FTZ R177, R177, R67.reuse, -R134 ;  /* 0x00000043b1b17223 */ /* 0x080fe20000010886 */
[-CC-:B------:R-:W-:Y:S01]  /*181b0*/  FFMA.FTZ R175, R175, R67.reuse, -R66.reuse ;  /* 0x00000043afaf7223 */ /* 0x180fe20000010842 */
[-CC-:B------:R-:W-:Y:S01]  /*181c0*/  FFMA.FTZ R160, R167, R67.reuse, -R66.reuse ;  /* 0x00000043a7a07223 */ /* 0x180fe20000010842 */
[-CC-:B------:R-:W-:Y:S01]  /*181d0*/  FFMA.FTZ R163, R163, R67.reuse, -R66.reuse ;  /* 0x00000043a3a37223 */ /* 0x180fe20000010842 */
[-C--:B------:R-:W-:Y:S01]  /*181e0*/  FFMA.FTZ R161, R161, R67.reuse, -R66 ;  /* 0x00000043a1a17223 */ /* 0x080fe20000010842 */
[--C-:B------:R-:W-:Y:S01]  /*181f0*/  FFMA.FTZ R159, R159, R67, -R134.reuse ;  /* 0x000000439f9f7223 */ /* 0x100fe20000010886 */
[----:B------:R-:W5:Y:S01]  /*18200*/  MUFU.EX2 R57, R57 ;  /* 0x0000003900397308 */ /* 0x000f620000000800 */
[----:B---3--:R-:W-:Y:S01]  /*18210*/  F2FP.BF16.F32.PACK_AB R112, R62, R61 ;  /* 0x0000003d3e70723e */ /* 0x008fe200000010ff */
[-CC-:B------:R-:W-:Y:S01]  /*18220*/  FFMA.FTZ R162, R157, R67.reuse, -R134.reuse ;  /* 0x000000439da27223 */ /* 0x180fe20000010886 */
[-CC-:B------:R-:W-:Y:S01]  /*18230*/  FFMA.FTZ R155, R155, R67.reuse, -R134.reuse ;  /* 0x000000439b9b7223 */ /* 0x180fe20000010886 */
[-C--:B------:R-:W-:Y:S01]  /*18240*/  FFMA.FTZ R164, R151, R67.reuse, -R134 ;  /* 0x0000004397a47223 */ /* 0x080fe20000010886 */
[-C--:B------:R-:W-:Y:S01]  /*18250*/  FFMA.FTZ R166, R149, R67.reuse, -R66 ;  /* 0x0000004395a67223 */ /* 0x080fe20000010842 */
[----:B------:R-:W-:Y:S01]  /*18260*/  FADD.FTZ R64, R64, R63 ;  /* 0x0000003f40407221 */ /* 0x000fe20000010000 */
[----:B------:R-:W-:Y:S01]  /*18270*/  FADD.FTZ R61, R61, R62 ;  /* 0x0000003e3d3d7221 */ /* 0x000fe20000010000 */
[----:B------:R-:W-:Y:S01]  /*18280*/  MUFU.EX2 R55, R55 ;  /* 0x0000003700377308 */ /* 0x000fe20000000800 */
[-C--:B------:R-:W-:Y:S01]  /*18290*/  FFMA.FTZ R168, R135, R67.reuse, -R134 ;  /* 0x0000004387a87223 */ /* 0x080fe20000010886 */
[----:B------:R-:W-:Y:S01]  /*182a0*/  FADD.FTZ R59, R59, R64 ;  /* 0x000000403b3b7221 */ /* 0x000fe20000010000 */
[-CC-:B------:R-:W-:Y:S01]  /*182b0*/  FFMA.FTZ R133, R133, R67.reuse, -R134.reuse ;  /* 0x0000004385857223 */ /* 0x180fe20000010886 */
[-C--:B------:R-:W-:Y:S01]  /*182c0*/  FFMA.FTZ R132, R132, R67.reuse, -R134 ;  /* 0x0000004384847223 */ /* 0x080fe20000010886 */
[----:B------:R-:W-:Y:S01]  /*182d0*/  FFMA.FTZ R65, R65, R67, -R66 ;  /* 0x0000004341417223 */ /* 0x000fe20000010842 */
[----:B------:R-:W-:-:S02]  /*182e0*/  FADD.FTZ R58, R58, R59 ;  /* 0x0000003b3a3a7221 */ /* 0x000fc40000010000 */
[----:B------:R-:W3:Y:S01]  /*182f0*/  MUFU.EX2 R56, R56 ;  /* 0x0000003800387308 */ /* 0x000ee20000000800 */
[----:B-----5:R-:W-:-:S07]  /*18300*/  F2FP.BF16.F32.PACK_AB R114, R57, R60 ;  /* 0x0000003c3972723e */ /* 0x020fce00000010ff */
[C---:B------:R-:W-:Y:S01]  /*18310*/  HMMA.16816.F32.BF16 R68, R112.reuse, R72, RZ ;  /* 0x000000487044723c */ /* 0x040fe200000418ff */
[----:B------:R-:W-:Y:S05]  /*18320*/  MUFU.EX2 R51, R51 ;  /* 0x0000003300337308 */ /* 0x000fea0000000800 */
[C---:B------:R-:W-:Y:S03]  /*18330*/  HMMA.16816.F32.BF16 R72, R112.reuse, R74, RZ ;  /* 0x0000004a7048723c */ /* 0x040fe600000418ff */
[----:B------:R-:W-:Y:S01]  /*18340*/  MUFU.EX2 R53, R53 ;  /* 0x0000003500357308 */ /* 0x000fe20000000800 */
[C---:B---3--:R-:W-:Y:S01]  /*18350*/  F2FP.BF16.F32.PACK_AB R17, R56.reuse, R55 ;  /* 0x000000373811723e */ /* 0x048fe200000010ff */
[----:B------:R-:W-:Y:S01]  /*18360*/  FADD.FTZ R55, R55, R58 ;  /* 0x0000003a37377221 */ /* 0x000fe20000010000 */
[----:B------:R-:W-:Y:S03]  /*18370*/  HMMA.16816.F32.BF16 R128, R112, R124, RZ ;  /* 0x0000007c7080723c */ /* 0x000fe600000418ff */
[----:B------:R-:W-:-:S02]  /*18380*/  FADD.FTZ R56, R56, R55 ;  /* 0x0000003738387221 */ /* 0x000fc40000010000 */
[----:B------:R-:W3:Y:S01]  /*18390*/  MUFU.EX2 R52, R52 ;  /* 0x0000003400347308 */ /* 0x000ee20000000800 */
[C---:B-1----:R-:W-:Y:S06]  /*183a0*/  HMMA.16816.F32.BF16 R76, R112.reuse, R80, RZ ;  /* 0x00000050704c723c */ /* 0x042fec00000418ff */
[C---:B------:R-:W-:Y:S01]  /*183b0*/  HMMA.16816.F32.BF16 R124, R112.reuse, R126, RZ ;  /* 0x0000007e707c723c */ /* 0x040fe200000418ff */
[----:B------:R-:W-:Y:S05]  /*183c0*/  MUFU.EX2 R50, R50 ;  /* 0x0000003200327308 */ /* 0x000fea0000000800 */
[----:B------:R-:W-:Y:S03]  /*183d0*/  HMMA.16816.F32.BF16 R80, R112, R82, RZ ;  /* 0x000000527050723c */ /* 0x000fe600000418ff */
[----:B------:R-:W1:Y:S01]  /*183e0*/  MUFU.EX2 R49, R49 ;  /* 0x0000003100317308 */ /* 0x000e620000000800 */
[----:B---3--:R-:W-:-:S02]  /*183f0*/  F2FP.BF16.F32.PACK_AB R16, R52, R53 ;  /* 0x000000353410723e */ /* 0x008fc400000010ff */
[C---:B--2---:R-:W-:Y:S05]  /*18400*/  HMMA.16816.F32.BF16 R92, R112.reuse, R96, RZ ;  /* 0x00000060705c723c */ /* 0x044fea00000418ff */
[----:B------:R-:W2:Y:S01]  /*18410*/  MUFU.EX2 R48, R48 ;  /* 0x0000003000307308 */ /* 0x000ea20000000800 */
[C---:B------:R-:W-:Y:S06]  /*18420*/  HMMA.16816.F32.BF16 R96, R112.reuse, R98, RZ ;  /* 0x000000627060723c */ /* 0x040fec00000418ff */
[----:B------:R-:W-:Y:S01]  /*18430*/  HMMA.16816.F32.BF16 R100, R112, R120, RZ ;  /* 0x000000787064723c */ /* 0x000fe200000418ff */
[----:B------:R-:W-:Y:S01]  /*18440*/  MUFU.EX2 R47, R47 ;  /* 0x0000002f002f7308 */ /* 0x000fe20000000800 */
[----:B-1----:R-:W-:-:S04]  /*18450*/  F2FP.BF16.F32.PACK_AB R18, R49, R50 ;  /* 0x000000323112723e */ /* 0x002fc800000010ff */
[C---:B------:R-:W-:Y:S03]  /*18460*/  HMMA.16816.F32.BF16 R120, R112.reuse, R122, RZ ;  /* 0x0000007a7078723c */ /* 0x040fe600000418ff */
[----:B------:R-:W-:Y:S01]  /*18470*/  MUFU.EX2 R42, R42 ;  /* 0x0000002a002a7308 */ /* 0x000fe20000000800 */
[C---:B--2---:R-:W-:Y:S01]  /*18480*/  F2FP.BF16.F32.PACK_AB R19, R48.reuse, R51 ;  /* 0x000000333013723e */ /* 0x044fe200000010ff */
[----:B------:R-:W-:Y:S01]  /*18490*/  FADD.FTZ R51, R51, R56 ;  /* 0x0000003833337221 */ /* 0x000fe20000010000 */
[----:B----4-:R-:W-:Y:S03]  /*184a0*/  HMMA.16816.F32.BF16 R84, R112, R88, RZ ;  /* 0x000000587054723c */ /* 0x010fe600000418ff */
[----:B------:R-:W-:Y:S02]  /*184b0*/  FADD.FTZ R48, R48, R51 ;  /* 0x0000003330307221 */ /* 0x000fe40000010000 */
[----:B------:R-:W-:Y:S01]  /*184c0*/  MUFU.EX2 R43, R43 ;  /* 0x0000002b002b7308 */ /* 0x000fe20000000800 */
[C---:B------:R-:W-:Y:S06]  /*184d0*/  HMMA.16816.F32.BF16 R68, R16.reuse, R12, R68 ;  /* 0x0000000c1044723c */ /* 0x040fec0000041844 */
[C---:B------:R-:W-:Y:S01]  /*184e0*/  HMMA.16816.F32.BF16 R72, R16.reuse, R14, R72 ;  /* 0x0000000e1048723c */ /* 0x040fe20000041848 */
[----:B------:R-:W1:Y:S01]  /*184f0*/  LDSM.16.MT88.4 R12, [R222+0x10800] ;  /* 0x01080000de0c783b */ /* 0x000e620000004200 */
[----:B------:R-:W-:Y:S04]  /*18500*/  MUFU.EX2 R46, R46 ;  /* 0x0000002e002e7308 */ /* 0x000fe80000000800 */
[C---:B------:R-:W-:Y:S04]  /*18510*/  HMMA.16816.F32.BF16 R128, R16.reuse, R28, R128 ;  /* 0x0000001c1080723c */ /* 0x040fe80000041880 */
[----:B------:R-:W2:Y:S02]  /*18520*/  MUFU.EX2 R45, R45 ;  /* 0x0000002d002d7308 */ /* 0x000ea40000000800 */
[C---:B------:R-:W-:Y:S01]  /*18530*/  HMMA.16816.F32.BF16 R124, R16.reuse, R30, R124 ;  /* 0x0000001e107c723c */ /* 0x040fe2000004187c */
[----:B------:R-:W-:Y:S05]  /*18540*/  LDSM.16.MT88.4 R28, [R220+0x10800] ;  /* 0x01080000dc1c783b */ /* 0x000fea0000004200 */
[C---:B------:R-:W-:Y:S01]  /*18550*/  HMMA.16816.F32.BF16 R76, R16.reuse, R20, R76 ;  /* 0x00000014104c723c */ /* 0x040fe2000004184c */
[----:B------:R-:W-:Y:S05]  /*18560*/  MUFU.EX2 R44, R44 ;  /* 0x0000002c002c7308 */ /* 0x000fea0000000800 */
[C---:B------:R-:W-:Y:S01]  /*18570*/  HMMA.16816.F32.BF16 R80, R16.reuse, R22, R80 ;  /* 0x000000161050723c */ /* 0x040fe20000041850 */
[----:B------:R-:W3:Y:S02]  /*18580*/  LDSM.16.MT88.4 R20, [R221+0x10800] ;  /* 0x01080000dd14783b */ /* 0x000ee40000004200 */
[----:B------:R-:W4:Y:S03]  /*18590*/  MUFU.EX2 R41, R41 ;  /* 0x0000002900297308 */ /* 0x000f260000000800 */
[C---:B------:R-:W-:Y:S05]  /*185a0*/  HMMA.16816.F32.BF16 R92, R16.reuse, R4, R92 ;  /* 0x00000004105c723c */ /* 0x040fea000004185c */
[----:B------:R-:W5:Y:S01]  /*185b0*/  MUFU.EX2 R40, R40 ;  /* 0x0000002800287308 */ /* 0x000f620000000800 */
[----:B------:R-:W-:Y:S01]  /*185c0*/  HMMA.16816.F32.BF16 R96, R16, R6, R96 ;  /* 0x000000061060723c */ /* 0x000fe20000041860 */
[----:B------:R-:W5:Y:S05]  /*185d0*/  LDSM.16.MT88.4 R4, [R222+0xd000] ;  /* 0x00d00000de04783b */ /* 0x000f6a0000004200 */
[C---:B------:R-:W-:Y:S01]  /*185e0*/  HMMA.16816.F32.BF16 R104, R112.reuse, R116, RZ ;  /* 0x000000747068723c */ /* 0x040fe200000418ff */
[----:B------:R-:W-:Y:S05]  /*185f0*/  MUFU.EX2 R9, R9 ;  /* 0x0000000900097308 */ /* 0x000fea0000000800 */
[C---:B------:R-:W-:Y:S03]  /*18600*/  HMMA.16816.F32.BF16 R88, R112.reuse, R90, RZ ;  /* 0x0000005a7058723c */ /* 0x040fe600000418ff */
[----:B------:R-:W-:Y:S03]  /*18610*/  MUFU.EX2 R8, R8 ;  /* 0x0000000800087308 */ /* 0x000fe60000000800 */
[C---:B------:R-:W-:Y:S05]  /*18620*/  HMMA.16816.F32.BF16 R116, R112.reuse, R118, RZ ;  /* 0x000000767074723c */ /* 0x040fea00000418ff */
[----:B------:R-:W-:Y:S01]  /*18630*/  MUFU.EX2 R3, R3 ;  /* 0x0000000300037308 */ /* 0x000fe20000000800 */
[C---:B------:R-:W-:Y:S06]  /*18640*/  HMMA.16816.F32.BF16 R108, R112.reuse, R32, RZ ;  /* 0x00000020706c723c */ /* 0x040fec00000418ff */
[----:B------:R-:W-:Y:S01]  /*18650*/  HMMA.16816.F32.BF16 R112, R112, R34, RZ ;  /* 0x000000227070723c */ /* 0x000fe200000418ff */
[----:B------:R-:W-:Y:S01]  /*18660*/  LDSM.16.MT88.4 R32, [R220+0x11000] ;  /* 0x01100000dc20783b */ /* 0x000fe20000004200 */
[----:B------:R-:W-:Y:S04]  /*18670*/  MUFU.EX2 R136, R136 ;  /* 0x0000008800887308 */ /* 0x000fe80000000800 */
[C---:B-1----:R-:W-:Y:S04]  /*18680*/  HMMA.16816.F32.BF16 R100, R16.reuse, R12, R100 ;  /* 0x0000000c1064723c */ /* 0x042fe80000041864 */
[----:B------:R-:W1:Y:S02]  /*18690*/  MUFU.EX2 R145, R145 ;  /* 0x0000009100917308 */ /* 0x000e640000000800 */
[C---:B------:R-:W-:Y:S01]  /*186a0*/  HMMA.16816.F32.BF16 R120, R16.reuse, R14, R120 ;  /* 0x0000000e1078723c */ /* 0x040fe20000041878 */
[----:B------:R-:W1:Y:S05]  /*186b0*/  LDSM.16.MT88.4 R12, [R221+0xd000] ;  /* 0x00d00000dd0c783b */ /* 0x000e6a0000004200 */
[C---:B------:R-:W-:Y:S01]  /*186c0*/  HMMA.16816.F32.BF16 R84, R16.reuse, R24, R84 ;  /* 0x000000181054723c */ /* 0x040fe20000041854 */
[----:B------:R-:W-:Y:S05]  /*186d0*/  MUFU.EX2 R138, R138 ;  /* 0x0000008a008a7308 */ /* 0x000fea0000000800 */
[C---:B------:R-:W-:Y:S01]  /*186e0*/  HMMA.16816.F32.BF16 R88, R16.reuse, R26, R88 ;  /* 0x0000001a1058723c */ /* 0x040fe20000041858 */
[----:B------:R-:W1:Y:S02]  /*186f0*/  LDSM.16.MT88.4 R24, [R224+0xd000] ;  /* 0x00d00000e018783b */ /* 0x000e640000004200 */
[----:B------:R-:W1:Y:S03]  /*18700*/  MUFU.EX2 R147, R147 ;  /* 0x0000009300937308 */ /* 0x000e660000000800 */
[C---:B---3--:R-:W-:Y:S05]  /*18710*/  HMMA.16816.F32.BF16 R104, R16.reuse, R20, R104 ;  /* 0x000000141068723c */ /* 0x048fea0000041868 */
[----:B------:R-:W3:Y:S01]  /*18720*/  MUFU.EX2 R140, R140 ;  /* 0x0000008c008c7308 */ /* 0x000ee20000000800 */
[C---:B------:R-:W-:Y:S01]  /*18730*/  HMMA.16816.F32.BF16 R116, R16.reuse, R22, R116 ;  /* 0x000000161074723c */ /* 0x040fe20000041874 */
[----:B------:R-:W-:Y:S05]  /*18740*/  LDSM.16.MT88.4 R20, [R220+0xd000] ;  /* 0x00d00000dc14783b */ /* 0x000fea0000004200 */
[C---:B------:R-:W-:Y:S01]  /*18750*/  HMMA.16816.F32.BF16 R108, R16.reuse, R28, R108 ;  /* 0x0000001c106c723c */ /* 0x040fe2000004186c */
[----:B------:R-:W-:Y:S05]  /*18760*/  MUFU.EX2 R142, R142 ;  /* 0x0000008e008e7308 */ /* 0x000fea0000000800 */
[----:B------:R-:W-:Y:S01]  /*18770*/  HMMA.16816.F32.BF16 R112, R16, R30, R112 ;  /* 0x0000001e1070723c */ /* 0x000fe20000041870 */
[----:B------:R-:W3:Y:S01]  /*18780*/  LDSM.16.MT88.4 R16, [R224+0x11000] ;  /* 0x01100000e010783b */ /* 0x000ee20000004200 */
[----:B--2---:R-:W-:Y:S01]  /*18790*/  F2FP.BF16.F32.PACK_AB R28, R45, R46 ;  /* 0x0000002e2d1c723e */ /* 0x004fe200000010ff */
[----:B------:R-:W-:Y:S01]  /*187a0*/  MUFU.EX2 R165, R165 ;  /* 0x000000a500a57308 */ /* 0x000fe20000000800 */
[----:B------:R-:W-:Y:S01]  /*187b0*/  F2FP.BF16.F32.PACK_AB R29, R42, R47 ;  /* 0x0000002f2a1d723e */ /* 0x000fe200000010ff */
[----:B------:R-:W-:-:S02]  /*187c0*/  FADD.FTZ R47, R47, R48 ;  /* 0x000000302f2f7221 */ /* 0x000fc40000010000 */
[----:B----4-:R-:W-:Y:S02]  /*187d0*/  F2FP.BF16.F32.PACK_AB R30, R41, R44 ;  /* 0x0000002c291e723e */ /* 0x010fe400000010ff */
[----:B-----5:R-:W-:Y:S01]  /*187e0*/  F2FP.BF16.F32.PACK_AB R31, R40, R43 ;  /* 0x0000002b281f723e */ /* 0x020fe200000010ff */
[----:B------:R-:W-:Y:S01]  /*187f0*/  FADD.FTZ R42, R42, R47 ;  /* 0x0000002f2a2a7221 */ /* 0x000fe20000010000 */
[----:B------:R-:W-:Y:S03]  /*18800*/  MUFU.EX2 R144, R144 ;  /* 0x0000009000907308 */ /* 0x000fe60000000800 */
[----:B------:R-:W-:Y:S02]  /*18810*/  FADD.FTZ R43, R43, R42 ;  /* 0x0000002a2b2b7221 */ /* 0x000fe40000010000 */
[C---:B------:R-:W-:Y:S02]  /*18820*/  HMMA.16816.F32.BF16 R68, R28.reuse, R4, R68 ;  /* 0x000000041c44723c */ /* 0x040fe40000041844 */
[----:B------:R-:W-:Y:S01]  /*18830*/  FADD.FTZ R40, R40, R43 ;  /* 0x0000002b28287221 */ /* 0x000fe20000010000 */
[----:B------:R-:W-:Y:S03]  /*18840*/  MUFU.EX2 R146, R146 ;  /* 0x0000009200927308 */ /* 0x000fe60000000800 */
[C---:B------:R-:W-:Y:S01]  /*18850*/  HMMA.16816.F32.BF16 R72, R28.reuse, R6, R72 ;  /* 0x000000061c48723c */ /* 0x040fe20000041848 */
[----:B------:R-:W2:Y:S04]  /*18860*/  LDSM.16.MT88.4 R4, [R222+0x11000] ;  /* 0x01100000de04783b */ /* 0x000ea80000004200 */
[----:B------:R-:W4:Y:S01]  /*18870*/  MUFU.EX2 R169, R169 ;  /* 0x000000a900a97308 */ /* 0x000f220000000800 */
[C---:B-1----:R-:W-:Y:S06]  /*18880*/  HMMA.16816.F32.BF16 R76, R28.reuse, R12, R76 ;  /* 0x0000000c1c4c723c */ /* 0x042fec000004184c */
[C---:B------:R-:W-:Y:S01]  /*18890*/  HMMA.16816.F32.BF16 R80, R28.reuse, R14, R80 ;  /* 0x0000000e1c50723c */ /* 0x040fe20000041850 */
[----:B------:R-:W1:Y:S01]  /*188a0*/  LDSM.16.MT88.4 R12, [R221+0x11000] ;  /* 0x01100000dd0c783b */ /* 0x000e620000004200 */
[----:B------:R-:W-:Y:S04]  /*188b0*/  MUFU.EX2 R148, R148 ;  /* 0x0000009400947308 */ /* 0x000fe80000000800 */
[C---:B------:R-:W-:Y:S04]  /*188c0*/  HMMA.16816.F32.BF16 R128, R28.reuse, R24, R128 ;  /* 0x000000181c80723c */ /* 0x040fe80000041880 */
[----:B------:R-:W5:Y:S02]  /*188d0*/  MUFU.EX2 R171, R171 ;  /* 0x000000ab00ab7308 */ /* 0x000f640000000800 */
[C---:B---3--:R-:W-:Y:S06]  /*188e0*/  HMMA.16816.F32.BF16 R92, R28.reuse, R16, R92 ;  /* 0x000000101c5c723c */ /* 0x048fec000004185c */
[C---:B------:R-:W-:Y:S01]  /*188f0*/  HMMA.16816.F32.BF16 R96, R28.reuse, R18, R96 ;  /* 0x000000121c60723c */ /* 0x040fe20000041860 */
[----:B------:R-:W3:Y:S01]  /*18900*/  LDSM.16.MT88.4 R16, [R222+0xd800] ;  /* 0x00d80000de10783b */ /* 0x000ee20000004200 */
[----:B------:R-:W5:Y:S04]  /*18910*/  MUFU.EX2 R173, R173 ;  /* 0x000000ad00ad7308 */ /* 0x000f680000000800 */
[C---:B------:R-:W-:Y:S01]  /*18920*/  HMMA.16816.F32.BF16 R124, R28.reuse, R26, R124 ;  /* 0x0000001a1c7c723c */ /* 0x040fe2000004187c */
[----:B------:R-:W4:Y:S03]  /*18930*/  LDSM.16.MT88.4 R24, [R224+0xd800] ;  /* 0x00d80000e018783b */ /* 0x000f260000004200 */
[----:B------:R-:W-:Y:S02]  /*18940*/  MUFU.EX2 R150, R150 ;  /* 0x0000009600967308 */ /* 0x000fe40000000800 */
[C---:B--2---:R-:W-:Y:S06]  /*18950*/  HMMA.16816.F32.BF16 R100, R28.reuse, R4, R100 ;  /* 0x000000041c64723c */ /* 0x044fec0000041864 */
[C---:B------:R-:W-:Y:S01]  /*18960*/  HMMA.16816.F32.BF16 R120, R28.reuse, R6, R120 ;  /* 0x000000061c78723c */ /* 0x040fe20000041878 */
[----:B------:R-:W2:Y:S01]  /*18970*/  LDSM.16.MT88.4 R4, [R221+0xd800] ;  /* 0x00d80000dd04783b */ /* 0x000ea20000004200 */
[----:B------:R-:W-:Y:S04]  /*18980*/  MUFU.EX2 R183, R183 ;  /* 0x000000b700b77308 */ /* 0x000fe80000000800 */
[C---:B-1----:R-:W-:Y:S04]  /*18990*/  HMMA.16816.F32.BF16 R104, R28.reuse, R12, R104 ;  /* 0x0000000c1c68723c */ /* 0x042fe80000041868 */
[----:B------:R-:W-:Y:S02]  /*189a0*/  MUFU.EX2 R154, R154 ;  /* 0x0000009a009a7308 */ /* 0x000fe40000000800 */
[----:B------:R-:W-:Y:S01]  /*189b0*/  HMMA.16816.F32.BF16 R116, R28, R14, R116 ;  /* 0x0000000e1c74723c */ /* 0x000fe20000041874 */
[----:B------:R-:W-:-:S02]  /*189c0*/  F2FP.BF16.F32.PACK_AB R12, R145, R136 ;  /* 0x00000088910c723e */ /* 0x000fc400000010ff */
[----:B------:R-:W-:Y:S01]  /*189d0*/  F2FP.BF16.F32.PACK_AB R13, R8, R9 ;  /* 0x00000009080d723e */ /* 0x000fe200000010ff */
[----:B------:R-:W-:Y:S02]  /*189e0*/  FADD.FTZ R9, R9, R40 ;  /* 0x0000002809097221 */ /* 0x000fe40000010000 */
[C---:B------:R-:W-:Y:S01]  /*189f0*/  HMMA.16816.F32.BF16 R84, R28.reuse, R20, R84 ;  /* 0x000000141c54723c */ /* 0x040fe20000041854 */
        /* <DEDUP_REMOVED lines=8> */
[----:B---3--:R-:W-:Y:S01]  /*18a80*/  HMMA.16816.F32.BF16 R68, R12, R16, R68 ;  /* 0x000000100c44723c */ /* 0x008fe20000041844 */
[----:B------:R-:W-:-:S05]  /*18a90*/  FADD.FTZ R3, R140, R3 ;  /* 0x000000038c037221 */ /* 0x000fca0000010000 */
[C---:B------:R-:W-:Y:S01]  /*18aa0*/  HMMA.16816.F32.BF16 R72, R12.reuse, R18, R72 ;  /* 0x000000120c48723c */ /* 0x040fe20000041848 */
[----:B------:R-:W3:Y:S01]  /*18ab0*/  LDSM.16.MT88.4 R16, [R221+0x11800] ;  /* 0x01180000dd10783b */ /* 0x000ee20000004200 */
[----:B------:R-:W-:Y:S04]  /*18ac0*/  MUFU.EX2 R158, R158 ;  /* 0x0000009e009e7308 */ /* 0x000fe80000000800 */
[C---:B----4-:R-:W-:Y:S04]  /*18ad0*/  HMMA.16816.F32.BF16 R128, R12.reuse, R24, R128 ;  /* 0x000000180c80723c */ /* 0x050fe80000041880 */
[----:B------:R-:W4:Y:S02]  /*18ae0*/  MUFU.EX2 R177, R177 ;  /* 0x000000b100b17308 */ /* 0x000f240000000800 */
[----:B------:R-:W-:Y:S01]  /*18af0*/  HMMA.16816.F32.BF16 R124, R12, R26, R124 ;  /* 0x0000001a0c7c723c */ /* 0x000fe2000004187c */
[----:B------:R-:W5:Y:S05]  /*18b00*/  LDSM.16.MT88.4 R24, [R222+0x11800] ;  /* 0x01180000de18783b */ /* 0x000f6a0000004200 */
[C---:B------:R-:W-:Y:S01]  /*18b10*/  HMMA.16816.F32.BF16 R108, R28.reuse, R32, R108 ;  /* 0x000000201c6c723c */ /* 0x040fe2000004186c */
[----:B------:R-:W4:Y:S05]  /*18b20*/  MUFU.EX2 R175, R175 ;  /* 0x000000af00af7308 */ /* 0x000f2a0000000800 */
[----:B------:R-:W-:Y:S01]  /*18b30*/  HMMA.16816.F32.BF16 R112, R28, R34, R112 ;  /* 0x000000221c70723c */ /* 0x000fe20000041870 */
[----:B------:R-:W1:Y:S02]  /*18b40*/  LDSM.16.MT88.4 R32, [R224+0x11800] ;  /* 0x01180000e020783b */ /* 0x000e640000004200 */
[----:B------:R-:W-:Y:S02]  /*18b50*/  MUFU.EX2 R160, R160 ;  /* 0x000000a000a07308 */ /* 0x000fe40000000800 */
[----:B------:R-:W4:Y:S01]  /*18b60*/  LDSM.16.MT88.4 R28, [R220+0x11800] ;  /* 0x01180000dc1c783b */ /* 0x000f220000004200 */
[C---:B--2---:R-:W-:Y:S05]  /*18b70*/  HMMA.16816.F32.BF16 R76, R12.reuse, R4, R76 ;  /* 0x000000040c4c723c */ /* 0x044fea000004184c */
[----:B------:R-:W-:Y:S01]  /*18b80*/  MUFU.EX2 R163, R163 ;  /* 0x000000a300a37308 */ /* 0x000fe20000000800 */
[C---:B------:R-:W-:Y:S01]  /*18b90*/  HMMA.16816.F32.BF16 R80, R12.reuse, R6, R80 ;  /* 0x000000060c50723c */ /* 0x040fe20000041850 */
[----:B------:R-:W2:Y:S05]  /*18ba0*/  LDSM.16.MT88.4 R4, [R224+0xe000] ;  /* 0x00e00000e004783b */ /* 0x000eaa0000004200 */
[C---:B---3--:R-:W-:Y:S01]  /*18bb0*/  HMMA.16816.F32.BF16 R104, R12.reuse, R16, R104 ;  /* 0x000000100c68723c */ /* 0x048fe20000041868 */
[----:B------:R-:W-:Y:S05]  /*18bc0*/  MUFU.EX2 R161, R161 ;  /* 0x000000a100a17308 */ /* 0x000fea0000000800 */
[C---:B------:R-:W-:Y:S01]  /*18bd0*/  HMMA.16816.F32.BF16 R116, R12.reuse, R18, R116 ;  /* 0x000000120c74723c */ /* 0x040fe20000041874 */
[----:B------:R-:W3:Y:S02]  /*18be0*/  LDSM.16.MT88.4 R16, [R221+0xe000] ;  /* 0x00e00000dd10783b */ /* 0x000ee40000004200 */
[----:B------:R-:W-:Y:S03]  /*18bf0*/  MUFU.EX2 R159, R159 ;  /* 0x0000009f009f7308 */ /* 0x000fe60000000800 */
[C---:B-----5:R-:W-:Y:S05]  /*18c00*/  HMMA.16816.F32.BF16 R100, R12.reuse, R24, R100 ;  /* 0x000000180c64723c */ /* 0x060fea0000041864 */
[----:B------:R-:W5:Y:S01]  /*18c10*/  MUFU.EX2 R162, R162 ;  /* 0x000000a200a27308 */ /* 0x000f620000000800 */
        /* <DEDUP_REMOVED lines=10> */
[----:B------:R-:W5:Y:S01]  /*18cc0*/  LDSM.16.MT88.4 R20, [R222+0xe000] ;  /* 0x00e00000de14783b */ /* 0x000f620000004200 */
[----:B------:R-:W-:-:S02]  /*18cd0*/  FADD.FTZ R144, R144, R165 ;  /* 0x000000a590907221 */ /* 0x000fc40000010000 */
[----:B------:R-:W5:Y:S02]  /*18ce0*/  MUFU.EX2 R164, R164 ;  /* 0x000000a400a47308 */ /* 0x000f640000000800 */
[----:B-1----:R-:W-:Y:S01]  /*18cf0*/  HMMA.16816.F32.BF16 R92, R12, R32, R92 ;  /* 0x000000200c5c723c */ /* 0x002fe2000004185c */
[----:B------:R-:W-:-:S05]  /*18d00*/  FADD.FTZ R173, R173, R144 ;  /* 0x00000090adad7221 */ /* 0x000fca0000010000 */
[C---:B------:R-:W-:Y:S01]  /*18d10*/  HMMA.16816.F32.BF16 R96, R12.reuse, R34, R96 ;  /* 0x000000220c60723c */ /* 0x040fe20000041860 */
[----:B------:R-:W-:Y:S01]  /*18d20*/  LDSM.16.MT88.4 R32, [R222+0x12000] ;  /* 0x01200000de20783b */ /* 0x000fe20000004200 */
[----:B------:R-:W1:Y:S04]  /*18d30*/  MUFU.EX2 R166, R166 ;  /* 0x000000a600a67308 */ /* 0x000e680000000800 */
[C---:B----4-:R-:W-:Y:S04]  /*18d40*/  HMMA.16816.F32.BF16 R108, R12.reuse, R28, R108 ;  /* 0x0000001c0c6c723c */ /* 0x050fe8000004186c */
[----:B------:R-:W-:Y:S02]  /*18d50*/  MUFU.EX2 R168, R168 ;  /* 0x000000a800a87308 */ /* 0x000fe40000000800 */
[----:B------:R-:W-:Y:S01]  /*18d60*/  HMMA.16816.F32.BF16 R112, R12, R30, R112 ;  /* 0x0000001e0c70723c */ /* 0x000fe20000041870 */
[----:B------:R-:W4:Y:S04]  /*18d70*/  LDSM.16.MT88.4 R12, [R220+0xe000] ;  /* 0x00e00000dc0c783b */ /* 0x000f280000004200 */
[----:B------:R-:W-:Y:S01]  /*18d80*/  LDSM.16.MT88.4 R28, [R220+0x12000] ;  /* 0x01200000dc1c783b */ /* 0x000fe20000004200 */
[C---:B--2---:R-:W-:Y:S01]  /*18d90*/  HMMA.16816.F32.BF16 R128, R24.reuse, R4, R128 ;  /* 0x000000041880723c */ /* 0x044fe20000041880 */
[----:B------:R-:W-:Y:S05]  /*18da0*/  MUFU.EX2 R133, R133 ;  /* 0x0000008500857308 */ /* 0x000fea0000000800 */
[C---:B------:R-:W-:Y:S01]  /*18db0*/  HMMA.16816.F32.BF16 R124, R24.reuse, R6, R124 ;  /* 0x00000006187c723c */ /* 0x040fe2000004187c */
[----:B------:R-:W2:Y:S02]  /*18dc0*/  LDSM.16.MT88.4 R4, [R221+0x12000] ;  /* 0x01200000dd04783b */ /* 0x000ea40000004200 */
[----:B------:R-:W-:Y:S03]  /*18dd0*/  MUFU.EX2 R132, R132 ;  /* 0x0000008400847308 */ /* 0x000fe60000000800 */
[C---:B---3--:R-:W-:Y:S05]  /*18de0*/  HMMA.16816.F32.BF16 R76, R24.reuse, R16, R76 ;  /* 0x00000010184c723c */ /* 0x048fea000004184c */
[----:B------:R-:W-:Y:S01]  /*18df0*/  MUFU.EX2 R65, R65 ;  /* 0x0000004100417308 */ /* 0x000fe20000000800 */
[C---:B------:R-:W-:Y:S01]  /*18e00*/  HMMA.16816.F32.BF16 R80, R24.reuse, R18, R80 ;  /* 0x000000121850723c */ /* 0x040fe20000041850 */
[----:B------:R-:W3:Y:S05]  /*18e10*/  LDSM.16.MT88.4 R16, [R222+0xe800] ;  /* 0x00e80000de10783b */ /* 0x000eea0000004200 */
[C---:B-----5:R-:W-:Y:S06]  /*18e20*/  HMMA.16816.F32.BF16 R68, R24.reuse, R20, R68 ;  /* 0x000000141844723c */ /* 0x060fec0000041844 */
[C---:B------:R-:W-:Y:S01]  /*18e30*/  HMMA.16816.F32.BF16 R72, R24.reuse, R22, R72 ;  /* 0x000000161848723c */ /* 0x040fe20000041848 */
[----:B------:R-:W5:Y:S05]  /*18e40*/  LDSM.16.MT88.4 R20, [R224+0xe800] ;  /* 0x00e80000e014783b */ /* 0x000f6a0000004200 */
[C---:B----4-:R-:W-:Y:S06]  /*18e50*/  HMMA.16816.F32.BF16 R84, R24.reuse, R12, R84 ;  /* 0x0000000c1854723c */ /* 0x050fec0000041854 */
[C---:B------:R-:W-:Y:S01]  /*18e60*/  HMMA.16816.F32.BF16 R88, R24.reuse, R14, R88 ;  /* 0x0000000e1858723c */ /* 0x040fe20000041858 */
[----:B------:R-:W4:Y:S05]  /*18e70*/  LDSM.16.MT88.4 R12, [R221+0xe800] ;  /* 0x00e80000dd0c783b */ /* 0x000f2a0000004200 */
[C---:B--2---:R-:W-:Y:S06]  /*18e80*/  HMMA.16816.F32.BF16 R104, R24.reuse, R4, R104 ;  /* 0x000000041868723c */ /* 0x044fec0000041868 */
[C---:B------:R-:W-:Y:S01]  /*18e90*/  HMMA.16816.F32.BF16 R116, R24.reuse, R6, R116 ;  /* 0x000000061874723c */ /* 0x040fe20000041874 */
[----:B------:R-:W2:Y:S05]  /*18ea0*/  LDSM.16.MT88.4 R4, [R220+0xe800] ;  /* 0x00e80000dc04783b */ /* 0x000eaa0000004200 */
        /* <DEDUP_REMOVED lines=18> */
[----:B------:R-:W-:Y:S04]  /*18fd0*/  LDSM.16.MT88.4 R36, [R220+0x12800] ;  /* 0x01280000dc24783b */ /* 0x000fe80000004200 */
[----:B------:R-:W-:Y:S01]  /*18fe0*/  LDSM.16.MT88.4 R24, [R224+0xf000] ;  /* 0x00f00000e018783b */ /* 0x000fe20000004200 */
        /* <DEDUP_REMOVED lines=9> */
[C---:B---3--:R-:W-:Y:S06]  /*19080*/  HMMA.16816.F32.BF16 R104, R32.reuse, R16, R104 ;  /* 0x000000102068723c */ /* 0x048fec0000041868 */
[C---:B------:R-:W-:Y:S01]  /*19090*/  HMMA.16816.F32.BF16 R116, R32.reuse, R18, R116 ;  /* 0x000000122074723c */ /* 0x040fe20000041874 */
[----:B------:R-:W3:Y:S05]  /*190a0*/  LDSM.16.MT88.4 R16, [R224+0x13000] ;  /* 0x01300000e010783b */ /* 0x000eea0000004200 */
[C---:B------:R-:W-:Y:S06]  /*190b0*/  HMMA.16816.F32.BF16 R92, R32.reuse, R28, R92 ;  /* 0x0000001c205c723c */ /* 0x040fec000004185c */
[----:B------:R-:W-:Y:S01]  /*190c0*/  HMMA.16816.F32.BF16 R96, R32, R30, R96 ;  /* 0x0000001e2060723c */ /* 0x000fe20000041860 */
[----:B------:R-:W-:-:S02]  /*190d0*/  F2FP.BF16.F32.PACK_AB R28, R162, R159 ;  /* 0x0000009fa21c723e */ /* 0x000fc400000010ff */
[C---:B------:R-:W-:Y:S01]  /*190e0*/  F2FP.BF16.F32.PACK_AB R29, R163.reuse, R160 ;  /* 0x000000a0a31d723e */ /* 0x040fe200000010ff */
[----:B------:R-:W-:Y:S02]  /*190f0*/  FADD.FTZ R160, R160, R175 ;  /* 0x000000afa0a07221 */ /* 0x000fe40000010000 */
[----:B-----5:R-:W-:Y:S01]  /*19100*/  HMMA.16816.F32.BF16 R100, R32, R20, R100 ;  /* 0x000000142064723c */ /* 0x020fe20000041864 */
[----:B------:R-:W-:Y:S01]  /*19110*/  F2FP.BF16.F32.PACK_AB R30, R164, R155 ;  /* 0x0000009ba41e723e */ /* 0x000fe200000010ff */
[----:B------:R-:W-:Y:S01]  /*19120*/  FADD.FTZ R160, R163, R160 ;  /* 0x000000a0a3a07221 */ /* 0x000fe20000010000 */
[----:B-1----:R-:W-:-:S03]  /*19130*/  F2FP.BF16.F32.PACK_AB R31, R166, R161 ;  /* 0x000000a1a61f723e */ /* 0x002fc600000010ff */
[----:B------:R-:W-:Y:S01]  /*19140*/  HMMA.16816.F32.BF16 R120, R32, R22, R120 ;  /* 0x000000162078723c */ /* 0x000fe20000041878 */
[----:B------:R-:W1:Y:S01]  /*19150*/  LDSM.16.MT88.4 R20, [R220+0xf000] ;  /* 0x00f00000dc14783b */ /* 0x000e620000004200 */
[----:B------:R-:W-:-:S04]  /*19160*/  FADD.FTZ R161, R161, R160 ;  /* 0x000000a0a1a17221 */ /* 0x000fc80000010000 */
[----:B------:R-:W-:Y:S01]  /*19170*/  HMMA.16816.F32.BF16 R108, R32, R36, R108 ;  /* 0x00000024206c723c */ /* 0x000fe2000004186c */
[----:B------:R-:W-:-:S05]  /*19180*/  FADD.FTZ R161, R166, R161 ;  /* 0x000000a1a6a17221 */ /* 0x000fca0000010000 */
[----:B------:R-:W-:Y:S01]  /*19190*/  HMMA.16816.F32.BF16 R112, R32, R38, R112 ;  /* 0x000000262070723c */ /* 0x000fe20000041870 */
[----:B------:R-:W-:Y:S01]  /*191a0*/  LDSM.16.MT88.4 R32, [R220+0x13000] ;  /* 0x01300000dc20783b */ /* 0x000fe20000004200 */
[-CC-:B------:R-:W-:Y:S01]  /*191b0*/  FFMA.FTZ R36, R143, R67.reuse, -R66.reuse ;  /* 0x000000438f247223 */ /* 0x180fe20000010842 */
[----:B------:R-:W-:-:S03]  /*191c0*/  FFMA.FTZ R37, R141, R67, -R66 ;  /* 0x000000438d257223 */ /* 0x000fc60000010842 */
[C---:B----4-:R-:W-:Y:S01]  /*191d0*/  HMMA.16816.F32.BF16 R68, R28.reuse, R12, R68 ;  /* 0x0000000c1c44723c */ /* 0x050fe20000041844 */
[-C--:B------:R-:W-:Y:S01]  /*191e0*/  FFMA.FTZ R38, R139, R67.reuse, -R66 ;  /* 0x000000438b267223 */ /* 0x080fe20000010842 */
[----:B------:R-:W-:Y:S01]  /*191f0*/  FFMA.FTZ R39, R137, R67, -R134 ;  /* 0x0000004389277223 */ /* 0x000fe20000010886 */
[----:B------:R-:W-:Y:S03]  /*19200*/  MUFU.EX2 R36, R36 ;  /* 0x0000002400247308 */ /* 0x000fe60000000800 */
[C---:B------:R-:W-:Y:S01]  /*19210*/  HMMA.16816.F32.BF16 R72, R28.reuse, R14, R72 ;  /* 0x0000000e1c48723c */ /* 0x040fe20000041848 */
[----:B------:R-:W4:Y:S04]  /*19220*/  LDSM.16.MT88.4 R12, [R222+0x13000] ;  /* 0x01300000de0c783b */ /* 0x000f280000004200 */
[----:B------:R-:W-:Y:S01]  /*19230*/  MUFU.EX2 R37, R37 ;  /* 0x0000002500257308 */ /* 0x000fe20000000800 */
[C---:B--2---:R-:W-:Y:S06]  /*19240*/  HMMA.16816.F32.BF16 R76, R28.reuse, R4, R76 ;  /* 0x000000041c4c723c */ /* 0x044fec000004184c */
[C---:B------:R-:W-:Y:S01]  /*19250*/  HMMA.16816.F32.BF16 R80, R28.reuse, R6, R80 ;  /* 0x000000061c50723c */ /* 0x040fe20000041850 */
[----:B------:R-:W2:Y:S01]  /*19260*/  LDSM.16.MT88.4 R4, [R221+0x13000] ;  /* 0x01300000dd04783b */ /* 0x000ea20000004200 */
[----:B------:R-:W-:Y:S04]  /*19270*/  MUFU.EX2 R38, R38 ;  /* 0x0000002600267308 */ /* 0x000fe80000000800 */
[C---:B---3--:R-:W-:Y:S04]  /*19280*/  HMMA.16816.F32.BF16 R92, R28.reuse, R16, R92 ;  /* 0x000000101c5c723c */ /* 0x048fe8000004185c */
[----:B------:R-:W3:Y:S02]  /*19290*/  MUFU.EX2 R39, R39 ;  /* 0x0000002700277308 */ /* 0x000ee40000000800 */
[C---:B------:R-:W-:Y:S01]  /*192a0*/  HMMA.16816.F32.BF16 R96, R28.reuse, R18, R96 ;  /* 0x000000121c60723c */ /* 0x040fe20000041860 */
[----:B------:R-:W5:Y:S05]  /*192b0*/  LDSM.16.MT88.4 R16, [R224+0xf800] ;  /* 0x00f80000e010783b */ /* 0x000f6a0000004200 */
[C---:B------:R-:W-:Y:S06]  /*192c0*/  HMMA.16816.F32.BF16 R128, R28.reuse, R24, R128 ;  /* 0x000000181c80723c */ /* 0x040fec0000041880 */
[C---:B------:R-:W-:Y:S01]  /*192d0*/  HMMA.16816.F32.BF16 R124, R28.reuse, R26, R124 ;  /* 0x0000001a1c7c723c */ /* 0x040fe2000004187c */
[----:B------:R-:W-:Y:S05]  /*192e0*/  LDSM.16.MT88.4 R24, [R221+0xf800] ;  /* 0x00f80000dd18783b */ /* 0x000fea0000004200 */
[C---:B-1----:R-:W-:Y:S06]  /*192f0*/  HMMA.16816.F32.BF16 R84, R28.reuse, R20, R84 ;  /* 0x000000141c54723c */ /* 0x042fec0000041854 */
[C---:B------:R-:W-:Y:S01]  /*19300*/  HMMA.16816.F32.BF16 R88, R28.reuse, R22, R88 ;  /* 0x000000161c58723c */ /* 0x040fe20000041858 */
[----:B------:R-:W-:Y:S05]  /*19310*/  LDSM.16.MT88.4 R20, [R220+0xf800] ;  /* 0x00f80000dc14783b */ /* 0x000fea0000004200 */
[C---:B----4-:R-:W-:Y:S06]  /*19320*/  HMMA.16816.F32.BF16 R100, R28.reuse, R12, R100 ;  /* 0x0000000c1c64723c */ /* 0x050fec0000041864 */
[C---:B------:R-:W-:Y:S01]  /*19330*/  HMMA.16816.F32.BF16 R120, R28.reuse, R14, R120 ;  /* 0x0000000e1c78723c */ /* 0x040fe20000041878 */
[----:B------:R-:W1:Y:S05]  /*19340*/  LDSM.16.MT88.4 R12, [R222+0xf800] ;  /* 0x00f80000de0c783b */ /* 0x000e6a0000004200 */
[C---:B--2---:R-:W-:Y:S06]  /*19350*/  HMMA.16816.F32.BF16 R104, R28.reuse, R4, R104 ;  /* 0x000000041c68723c */ /* 0x044fec0000041868 */
[----:B------:R-:W-:Y:S01]  /*19360*/  HMMA.16816.F32.BF16 R116, R28, R6, R116 ;  /* 0x000000061c74723c */ /* 0x000fe20000041874 */
[----:B---3--:R-:W-:-:S02]  /*19370*/  F2FP.BF16.F32.PACK_AB R4, R168, R39 ;  /* 0x00000027a804723e */ /* 0x008fc400000010ff */
[C---:B------:R-:W-:Y:S01]  /*19380*/  F2FP.BF16.F32.PACK_AB R5, R37.reuse, R36 ;  /* 0x000000242505723e */ /* 0x040fe200000010ff */
[----:B------:R-:W-:Y:S02]  /*19390*/  FADD.FTZ R36, R36, R161 ;  /* 0x000000a124247221 */ /* 0x000fe40000010000 */
[----:B------:R-:W-:Y:S01]  /*193a0*/  HMMA.16816.F32.BF16 R108, R28, R32, R108 ;  /* 0x000000201c6c723c */ /* 0x000fe2000004186c */
[----:B------:R-:W-:Y:S01]  /*193b0*/  F2FP.BF16.F32.PACK_AB R6, R132, R133 ;  /* 0x000000858406723e */ /* 0x000fe200000010ff */
[----:B------:R-:W-:Y:S01]  /*193c0*/  FADD.FTZ R37, R37, R36 ;  /* 0x0000002425257221 */ /* 0x000fe20000010000 */
[----:B------:R-:W-:-:S03]  /*193d0*/  F2FP.BF16.F32.PACK_AB R7, R65, R38 ;  /* 0x000000264107723e */ /* 0x000fc600000010ff */
[----:B------:R-:W-:Y:S01]  /*193e0*/  HMMA.16816.F32.BF16 R112, R28, R34, R112 ;  /* 0x000000221c70723c */ /* 0x000fe20000041870 */
[----:B------:R-:W-:-:S04]  /*193f0*/  FADD.FTZ R38, R38, R37 ;  /* 0x0000002526267221 */ /* 0x000fc80000010000 */
[----:B------:R-:W-:Y:S01]  /*19400*/  FADD.FTZ R248, R65, R38 ;  /* 0x0000002641f87221 */ /* 0x000fe20000010000 */
[----:B-----5:R-:W-:Y:S01]  /*19410*/  HMMA.16816.F32.BF16 R128, R4, R16, R128 ;  /* 0x000000100480723c */ /* 0x020fe20000041880 */
        /* <DEDUP_REMOVED lines=8> */
[----:B------:R-:W-:Y:S01]  /*194a0*/  HMMA.16816.F32.BF16 R72, R4, R14, R72 ;  /* 0x0000000e0448723c */ /* 0x000fe20000041848 */
[----:B------:R-:W1:Y:S02]  /*194b0*/  LDSM.16.MT88.4 R12, [R222+0x13800] ;  /* 0x01380000de0c783b */ /* 0x000e640000004200 */
[----:B------:R-:W-:-:S03]  /*194c0*/  FADD.FTZ R49, R49, R50 ;  /* 0x0000003231317221 */ /* 0x000fc60000010000 */
[----:B------:R-:W-:Y:S01]  /*194d0*/  HMMA.16816.F32.BF16 R84, R4, R20, R84 ;  /* 0x000000140454723c */ /* 0x000fe20000041854 */
[----:B------:R-:W-:-:S04]  /*194e0*/  FADD.FTZ R46, R46, R49 ;  /* 0x000000312e2e7221 */ /* 0x000fc80000010000 */
[----:B------:R-:W-:Y:S01]  /*194f0*/  FADD.FTZ R45, R45, R46 ;  /* 0x0000002e2d2d7221 */ /* 0x000fe20000010000 */
[----:B------:R-:W-:Y:S01]  /*19500*/  HMMA.16816.F32.BF16 R88, R4, R22, R88 ;  /* 0x000000160458723c */ /* 0x000fe20000041858 */
[----:B------:R-:W3:Y:S02]  /*19510*/  LDSM.16.MT88.4 R20, [R221+0x13800] ;  /* 0x01380000dd14783b */ /* 0x000ee40000004200 */
[----:B------:R-:W-:-:S03]  /*19520*/  FADD.FTZ R44, R44, R45 ;  /* 0x0000002d2c2c7221 */ /* 0x000fc60000010000 */
[----:B------:R-:W-:Y:S01]  /*19530*/  HMMA.16816.F32.BF16 R76, R4, R24, R76 ;  /* 0x00000018044c723c */ /* 0x000fe2000004184c */
[----:B------:R-:W-:-:S04]  /*19540*/  FADD.FTZ R41, R41, R44 ;  /* 0x0000002c29297221 */ /* 0x000fc80000010000 */
[----:B------:R-:W-:Y:S01]  /*19550*/  FADD.FTZ R136, R136, R41 ;  /* 0x0000002988887221 */ /* 0x000fe20000010000 */
[----:B------:R-:W-:Y:S03]  /*19560*/  HMMA.16816.F32.BF16 R80, R4, R26, R80 ;  /* 0x0000001a0450723c */ /* 0x000fe60000041850 */
        /* <DEDUP_REMOVED lines=16> */
[----:B------:R-:W-:-:S04]  /*19670*/  FADD.FTZ R158, R158, R181 ;  /* 0x000000b59e9e7221 */ /* 0x000fc80000010000 */
[----:B------:R-:W-:-:S04]  /*19680*/  FADD.FTZ R158, R177, R158 ;  /* 0x0000009eb19e7221 */ /* 0x000fc80000010000 */
[----:B------:R-:W-:-:S04]  /*19690*/  FADD.FTZ R159, R159, R158 ;  /* 0x0000009e9f9f7221 */ /* 0x000fc80000010000 */
[----:B------:R-:W-:Y:S01]  /*196a0*/  FADD.FTZ R162, R162, R159 ;  /* 0x0000009fa2a27221 */ /* 0x000fe20000010000 */
[----:B--2---:R-:W-:Y:S03]  /*196b0*/  HMMA.16816.F32.BF16 R108, R4, R16, R108 ;  /* 0x00000010046c723c */ /* 0x004fe6000004186c */
[----:B------:R-:W-:-:S04]  /*196c0*/  FADD.FTZ R155, R155, R162 ;  /* 0x000000a29b9b7221 */ /* 0x000fc80000010000 */
[----:B------:R-:W-:Y:S01]  /*196d0*/  FADD.FTZ R164, R164, R155 ;  /* 0x0000009ba4a47221 */ /* 0x000fe20000010000 */
[----:B------:R-:W-:Y:S03]  /*196e0*/  HMMA.16816.F32.BF16 R112, R4, R18, R112 ;  /* 0x000000120470723c */ /* 0x000fe60000041870 */
[----:B------:R-:W-:-:S04]  /*196f0*/  FADD.FTZ R39, R39, R164 ;  /* 0x000000a427277221 */ /* 0x000fc80000010000 */
[----:B------:R-:W-:-:S04]  /*19700*/  FADD.FTZ R168, R168, R39 ;  /* 0x00000027a8a87221 */ /* 0x000fc80000010000 */
[----:B------:R-:W-:-:S04]  /*19710*/  FADD.FTZ R133, R133, R168 ;  /* 0x000000a885857221 */ /* 0x000fc80000010000 */
[----:B------:R-:W-:Y:S01]  /*19720*/  FADD.FTZ R249, R132, R133 ;  /* 0x0000008584f97221 */ /* 0x000fe20000010000 */
[----:B------:R-:W-:Y:S05]  /*19730*/  @!P3 BRA `(.L_x_1145) ;  /* 0x0000005000e8b947 */ /* 0x000fea0003800000 */
[----:B------:R-:W-:-:S04]  /*19740*/  DEPBAR.LE SB0, 0x0 ;  /* 0x000080000000791a */ /* 0x000fc80000000000 */
[----:B------:R-:W-:Y:S05]  /*19750*/  WARPSYNC.ALL ;  /* 0x0000000000007948 */ /* 0x000fea0003800000 */
[----:B------:R-:W-:Y:S01]  /*19760*/  BSSY B0, `(.L_x_1146) ;  /* 0x0000043000007945 */ /* 0x000fe20003800000 */
[----:B------:R-:W-:Y:S01]  /*19770*/  IADD3 R246, R54, -0x2, RZ ;  /* 0xfffffffe36f67810 */ /* 0x000fe20007ffe0ff */
[----:B------:R-:W-:Y:S06]  /*19780*/  BAR.SYNC.DEFER_BLOCKING 0x0 ;  /* 0x0000000000007b1d */ /* 0x000fec0000010000 */
[----:B------:R-:W-:Y:S05]  /*19790*/  @!P0 BRA `(.L_x_1147) ;  /* 0x0000000000f08947 */ /* 0x000fea0003800000 */
[----:B------:R-:W2:Y:S01]  /*197a0*/  LD.E R12, desc[UR6][R10.64+0x170] ;  /* 0x000170060a0c7980 */ /* 0x000ea2000c101900 */
[----:B------:R-:W-:-:S04]  /*197b0*/  SHF.L.U32 R3, R246, 0x7, RZ ;  /* 0x00000007f6037819 */ /* 0x000fc800000006ff */
[----:B------:R-:W-:Y:S01]  /*197c0*/  IABS R4, R3 ;  /* 0x0000000300047213 */ /* 0x000fe20000000000 */
[C---:B------:R-:W-:Y:S01]  /*197d0*/  VIADD R13, R3.reuse, 0x80 ;  /* 0x00000080030d7836 */ /* 0x040fe20000000000 */
[-C--:B--2---:R-:W-:Y:S02]  /*197e0*/  IABS R7, R12.reuse ;  /* 0x0000000c00077213 */ /* 0x084fe40000000000 */
[-C--:B------:R-:W-:Y:S02]  /*197f0*/  IABS R5, R12.reuse ;  /* 0x0000000c00057213 */ /* 0x080fe40000000000 */
[----:B------:R-:W1:Y:S01]  /*19800*/  I2F.RP R8, R7 ;  /* 0x0000000700087306 */ /* 0x000e620000209400 */
[----:B------:R-:W-:Y:S02]  /*19810*/  LOP3.LUT R3, R3, R12, RZ, 0x3c, !PT ;  /* 0x0000000c03037212 */ /* 0x000fe400078e3cff */
[----:B------:R-:W-:Y:S02]  /*19820*/  IMAD.MOV R5, RZ, RZ, -R5 ;  /* 0x000000ffff057224 */ /* 0x000fe400078e0a05 */
[----:B------:R-:W-:-:S02]  /*19830*/  ISETP.GE.AND P1, PT, R3, RZ, PT ;  /* 0x000000ff0300720c */ /* 0x000fc40003f26270 */
[----:B------:R-:W-:Y:S01]  /*19840*/  LOP3.LUT R3, RZ, R12, RZ, 0x33, !PT ;  /* 0x0000000cff037212 */ /* 0x000fe200078e33ff */
[----:B-1----:R-:W1:Y:S02]  /*19850*/  MUFU.RCP R14, R8 ;  /* 0x00000008000e7308 */ /* 0x002e640000001000 */
[----:B-1----:R-:W-:-:S06]  /*19860*/  VIADD R14, R14, 0xffffffe ;  /* 0x0ffffffe0e0e7836 */ /* 0x002fcc0000000000 */
[----:B------:R-:W1:Y:S02]  /*19870*/  F2I.FTZ.U32.TRUNC.NTZ R15, R14 ;  /* 0x0000000e000f7305 */ /* 0x000e64000021f000 */
[----:B-1----:R-:W-:Y:S01]  /*19880*/  IMAD.MOV R6, RZ, RZ, -R15 ;  /* 0x000000ffff067224 */ /* 0x002fe200078e0a0f */
[----:B------:R-:W-:-:S03]  /*19890*/  MOV R14, RZ ;  /* 0x000000ff000e7202 */ /* 0x000fc60000000f00 */
[----:B------:R-:W-:Y:S01]  /*198a0*/  IMAD R9, R6, R7, RZ ;  /* 0x0000000706097224 */ /* 0x000fe200078e02ff */
[----:B------:R-:W-:Y:S02]  /*198b0*/  IABS R6, R13 ;  /* 0x0000000d00067213 */ /* 0x000fe40000000000 */
[----:B------:R-:W-:Y:S01]  /*198c0*/  LOP3.LUT R13, R13, R12, RZ, 0x3c, !PT ;  /* 0x0000000c0d0d7212 */ /* 0x000fe200078e3cff */
[----:B------:R-:W-:Y:S02]  /*198d0*/  IMAD.HI.U32 R9, R15, R9, R14 ;  /* 0x000000090f097227 */ /* 0x000fe400078e000e */
[----:B------:R-:W2:Y:S01]  /*198e0*/  LD.E.64 R14, desc[UR6][R10.64+0x28] ;  /* 0x000028060a0e7980 */ /* 0x000ea2000c101b00 */
[----:B------:R-:W-:-:S03]  /*198f0*/  ISETP.GE.AND P3, PT, R13, RZ, PT ;  /* 0x000000ff0d00720c */ /* 0x000fc60003f66270 */
        /* <DEDUP_REMOVED lines=9> */
[----:B------:R-:W-:Y:S02]  /*19990*/  @!P2 IADD3 R8, R8, 0x1, RZ ;  /* 0x000000010808a810 */ /* 0x000fe40007ffe0ff */
        /* <DEDUP_REMOVED lines=9> */
[--C-:B------:R-:W-:Y:S01]  /*19a30*/  IMAD.WIDE R18, R6, 0x4, R244.reuse ;  /* 0x0000000406127825 */ /* 0x100fe200078e02f4 */
[----:B------:R-:W3:Y:S03]  /*19a40*/  LD.E.64 R8, desc[UR6][R10.64+0x40] ;  /* 0x000040060a087980 */ /* 0x000ee6000c101b00 */
[C---:B------:R-:W-:Y:S01]  /*19a50*/  IMAD.WIDE R16, R3.reuse, 0x4, R244 ;  /* 0x0000000403107825 */ /* 0x040fe200078e02f4 */
[----:B------:R-:W4:Y:S04]  /*19a60*/  LD.E R4, desc[UR6][R18.64] ;  /* 0x0000000612047980 */ /* 0x000f28000c101900 */
[----:B------:R-:W4:Y:S01]  /*19a70*/  LD.E R5, desc[UR6][R16.64] ;  /* 0x0000000610057980 */ /* 0x000f22000c101900 */
[----:B------:R-:W-:-:S05]  /*19a80*/  IADD3 R7, R3, -R6, RZ ;  /* 0x8000000603077210 */ /* 0x000fca0007ffe0ff */
[----:B------:R-:W-:-:S05]  /*19a90*/  IMAD R7, R12, R7, -0x80 ;  /* 0xffffff800c077424 */ /* 0x000fca00078e0207 */
[----:B------:R-:W-:Y:S01]  /*19aa0*/  SHF.R.S32.HI R6, RZ, 0x1f, R7 ;  /* 0x0000001fff067819 */ /* 0x000fe20000011407 */
[-C--:B---3--:R-:W-:Y:S02]  /*19ab0*/  IMAD R3, R9, R7.reuse, RZ ;  /* 0x0000000709037224 */ /* 0x088fe400078e02ff */
[----:B------:R-:W-:-:S04]  /*19ac0*/  IMAD.WIDE.U32 R12, R8, R7, RZ ;  /* 0x00000007080c7225 */ /* 0x000fc800078e00ff */
[----:B------:R-:W-:Y:S02]  /*19ad0*/  IMAD R6, R8, R6, R3 ;  /* 0x0000000608067224 */ /* 0x000fe400078e0203 */
[----:B----4-:R-:W-:-:S03]  /*19ae0*/  IMAD.IADD R5, R4, 0x1, -R5 ;  /* 0x0000000104057824 */ /* 0x010fc600078e0a05 */
[----:B------:R-:W-:Y:S01]  /*19af0*/  IADD3 R13, R13, R6, RZ ;  /* 0x000000060d0d7210 */ /* 0x000fe20007ffe0ff */
[----:B--2---:R-:W-:Y:S01]  /*19b00*/  IMAD R3, R15, R5, RZ ;  /* 0x000000050f037224 */ /* 0x004fe200078e02ff */
[----:B------:R-:W-:-:S05]  /*19b10*/  SHF.R.S32.HI R4, RZ, 0x1f, R5 ;  /* 0x0000001fff047819 */ /* 0x000fca0000011405 */
[----:B------:R-:W-:Y:S02]  /*19b20*/  IMAD R3, R14, R4, R3 ;  /* 0x000000040e037224 */ /* 0x000fe400078e0203 */
[----:B------:R-:W-:-:S04]  /*19b30*/  IMAD.WIDE.U32 R4, R5, R14, R12 ;  /* 0x0000000e05047225 */ /* 0x000fc800078e000c */
[----:B------:R-:W-:Y:S01]  /*19b40*/  IMAD.IADD R6, R5, 0x1, R3 ;  /* 0x0000000105067824 */ /* 0x000fe200078e0203 */
[----:B------:R-:W-:Y:S05]  /*19b50*/  BRA `(.L_x_1148) ;  /* 0x00000000000c7947 */ /* 0x000fea0003800000 */
.L_x_1147:
[----:B------:R-:W2:Y:S02]  /*19b60*/  LD.E R4, desc[UR6][R10.64+0x40] ;  /* 0x000040060a047980 */ /* 0x000ea4000c101900 */
[----:B--2---:R-:W-:-:S04]  /*19b70*/  LEA R4, -R4, RZ, 0x7 ;  /* 0x000000ff04047211 */ /* 0x004fc800078e39ff */
[----:B------:R-:W-:Y:S02]  /*19b80*/  SHF.R.S32.HI R6, RZ, 0x1f, R4 ;  /* 0x0000001fff067819 */ /* 0x000fe40000011404 */
.L_x_1148:
[----:B------:R-:W-:Y:S05]  /*19b90*/  BSYNC B0 ;  /* 0x0000000000007941 */ /* 0x000fea0003800000 */
.L_x_1146:
[C---:B------:R-:W-:Y:S01]  /*19ba0*/  LOP3.LUT P4, RZ, R247.reuse, 0x1, RZ, 0xc0, !PT ;  /* 0x00000001f7ff7812 */ /* 0x040fe2000788c0ff */
[----:B------:R-:W-:Y:S01]  /*19bb0*/  ULDC.64 UR4, c[0x0][0x208] ;  /* 0x0000820000047ab9 */ /* 0x000fe20000000a00 */
[----:B------:R-:W-:Y:S01]  /*19bc0*/  LOP3.LUT P1, RZ, R247, 0x2, RZ, 0xc0, !PT ;  /* 0x00000002f7ff7812 */ /* 0x000fe2000782c0ff */
[----:B------:R-:W-:Y:S01]  /*19bd0*/  BSSY B1, `(.L_x_1149) ;  /* 0x00002b7000017945 */ /* 0x000fe20003800000 */
        /* <DEDUP_REMOVED lines=9> */
[----:B------:R-:W-:Y:S01]  /*19c70*/  @P4 LDGSTS.E.BYPASS.LTC128B.128 [R243+0xc000], desc[UR6][R190.64] ;  /* 0x0c000000bef34fae */ /* 0x000fe2000b901d46 */
[CC--:B------:R-:W-:Y:S01]  /*19c80*/  @P1 LEA R14, P2, R3.reuse, R152.reuse, 0x1 ;  /* 0x00000098030e1211 */ /* 0x0c0fe200078408ff */
[----:B------:R-:W-:Y:S01]  /*19c90*/  @P1 IMAD.MOV.U32 R28, RZ, RZ, R190 ;  /* 0x000000ffff1c1224 */ /* 0x000fe200078e00be */
[CCC-:B------:R-:W-:Y:S01]  /*19ca0*/  @P4 LEA.HI.X R23, R3.reuse, R153.reuse, R6.reuse, 0x1, P5 ;  /* 0x0000009903174211 */ /* 0x1c0fe200028f0c06 */
[----:B------:R-:W-:Y:S01]  /*19cb0*/  @P1 IMAD.MOV.U32 R29, RZ, RZ, R191 ;  /* 0x000000ffff1d1224 */ /* 0x000fe200078e00bf */
[----:B------:R-:W-:Y:S01]  /*19cc0*/  @P1 LEA.HI.X R15, R3, R153, R6, 0x1, P2 ;  /* 0x00000099030f1211 */ /* 0x000fe200010f0c06 */
[----:B------:R-:W-:Y:S01]  /*19cd0*/  IMAD.X R6, R6, 0x1, R232, P3 ;  /* 0x0000000106067824 */ /* 0x000fe200018e06e8 */
[CC--:B------:R-:W-:Y:S01]  /*19ce0*/  @P4 LEA R20, P5, R5.reuse, R152.reuse, 0x1 ;  /* 0x0000009805144211 */ /* 0x0c0fe200078a08ff */
[----:B------:R-:W-:Y:S01]  /*19cf0*/  @!P4 STS.128 [R243+0xc000], RZ ;  /* 0x00c000fff300c388 */ /* 0x000fe20000000c00 */
[----:B------:R-:W-:-:S02]  /*19d00*/  @P1 LEA R12, P2, R5, R152, 0x1 ;  /* 0x00000098050c1211 */ /* 0x000fc400078408ff */
[C---:B------:R-:W-:Y:S01]  /*19d10*/  IADD3 R3, P3, R5.reuse, R231, RZ ;  /* 0x000000e705037210 */ /* 0x040fe20007f7e0ff */
[----:B------:R-:W-:Y:S01]  /*19d20*/  @!PT LDS RZ, [RZ] ;  /* 0x00000000fffff984 */ /* 0x000fe20000000800 */
[----:B------:R-:W-:Y:S01]  /*19d30*/  @!PT LDS RZ, [RZ] ;  /* 0x00000000fffff984 */ /* 0x000fe20000000800 */
[----:B------:R-:W-:Y:S01]  /*19d40*/  @!PT LDS RZ, [RZ] ;  /* 0x00000000fffff984 */ /* 0x000fe20000000800 */
[----:B------:R1:W-:Y:S01]  /*19d50*/  @P1 LDGSTS.E.BYPASS.LTC128B.128 [R243+0x10000], desc[UR6][R28.64+0x80] ;  /* 0x100000801cf31fae */ /* 0x0003e2000b901d46 */
[CCC-:B------:R-:W-:Y:S02]  /*19d60*/  @P4 LEA.HI.X R21, R5.reuse, R153.reuse, R6.reuse, 0x1, P5 ;  /* 0x0000009905154211 */ /* 0x1c0fe400028f0c06 */
[----:B------:R-:W-:Y:S01]  /*19d70*/  @P1 LEA.HI.X R13, R5, R153, R6, 0x1, P2 ;  /* 0x00000099050d1211 */ /* 0x000fe200010f0c06 */
[----:B------:R-:W-:Y:S01]  /*19d80*/  IMAD.X R6, R6, 0x1, R232, P3 ;  /* 0x0000000106067824 */ /* 0x000fe200018e06e8 */
[CC--:B------:R-:W-:Y:S01]  /*19d90*/  @P4 LEA R18, P5, R3.reuse, R152.reuse, 0x1 ;  /* 0x0000009803124211 */ /* 0x0c0fe200078a08ff */
[----:B------:R-:W-:Y:S01]  /*19da0*/  @!P1 STS.128 [R243+0x10000], RZ ;  /* 0x010000fff3009388 */ /* 0x000fe20000000c00 */
[C---:B------:R-:W-:Y:S02]  /*19db0*/  @P1 LEA R10, P2, R3.reuse, R152, 0x1 ;  /* 0x00000098030a1211 */ /* 0x040fe400078408ff */
[C---:B------:R-:W-:Y:S01]  /*19dc0*/  IADD3 R5, P3, R3.reuse, R231, RZ ;  /* 0x000000e703057210 */ /* 0x040fe20007f7e0ff */
[----:B------:R-:W-:Y:S01]  /*19dd0*/  @!PT LDS RZ, [RZ] ;  /* 0x00000000fffff984 */ /* 0x000fe20000000800 */
[----:B------:R-:W-:Y:S01]  /*19de0*/  @!PT LDS RZ, [RZ] ;  /* 0x00000000fffff984 */ /* 0x000fe20000000800 */
[----:B------:R-:W-:Y:S01]  /*19df0*/  @!PT LDS RZ, [RZ] ;  /* 0x00000000fffff984 */ /* 0x000fe20000000800 */
[----:B------:R-:W-:Y:S01]  /*19e00*/  @P4 LDGSTS.E.BYPASS.LTC128B.128 [R243+0xc800], desc[UR6][R22.64] ;  /* 0x0c80000016f34fae */ /* 0x000fe2000b901d46 */
[----:B------:R-:W-:-:S02]  /*19e10*/  @P4 LEA.HI.X R19, R3, R153, R6, 0x1, P5 ;  /* 0x0000009903134211 */ /* 0x000fc400028f0c06 */
[----:B------:R-:W-:Y:S01]  /*19e20*/  @P1 LEA.HI.X R11, R3, R153, R6, 0x1, P2 ;  /* 0x00000099030b1211 */ /* 0x000fe200010f0c06 */
[----:B------:R-:W-:Y:S01]  /*19e30*/  IMAD.X R6, R6, 0x1, R232, P3 ;  /* 0x0000000106067824 */ /* 0x000fe200018e06e8 */
[CC--:B------:R-:W-:Y:S01]  /*19e40*/  @P4 LEA R16, P5, R5.reuse, R152.reuse, 0x1 ;  /* 0x0000009805104211 */ /* 0x0c0fe200078a08ff */
[----:B------:R-:W-:Y:S01]  /*19e50*/  @!P4 STS.128 [R243+0xc800], RZ ;  /* 0x00c800fff300c388 */ /* 0x000fe20000000c00 */
[CC--:B------:R-:W-:Y:S02]  /*19e60*/  @P1 LEA R8, P2, R5.reuse, R152.reuse, 0x1 ;  /* 0x0000009805081211 */ /* 0x0c0fe400078408ff */
[C---:B------:R-:W-:Y:S01]  /*19e70*/  IADD3 R3, P3, R5.reuse, R231, RZ ;  /* 0x000000e705037210 */ /* 0x040fe20007f7e0ff */
[----:B------:R-:W-:Y:S01]  /*19e80*/  @!PT LDS RZ, [RZ] ;  /* 0x00000000fffff984 */ /* 0x000fe20000000800 */
[----:B------:R-:W-:Y:S01]  /*19e90*/  @!PT LDS RZ, [RZ] ;  /* 0x00000000fffff984 */ /* 0x000fe20000000800 */
[----:B------:R-:W-:Y:S01]  /*19ea0*/  @!PT LDS RZ, [RZ] ;  /* 0x00000000fffff984 */ /* 0x000fe20000000800 */
[----:B------:R-:W-:Y:S01]  /*19eb0*/  @P1 LDGSTS.E.BYPASS.LTC128B.128 [R243+0x10800], desc[UR6][R14.64+0x80] ;  /* 0x108000800ef31fae */ /* 0x000fe2000b901d46 */
[CCC-:B------:R-:W-:Y:S02]  /*19ec0*/  @P4 LEA.HI.X R17, R5.reuse, R153.reuse, R6.reuse, 0x1, P5 ;  /* 0x0000009905114211 */ /* 0x1c0fe400028f0c06 */
[----:B------:R-:W-:Y:S01]  /*19ed0*/  @P1 LEA.HI.X R9, R5, R153, R6, 0x1, P2 ;  /* 0x0000009905091211 */ /* 0x000fe200010f0c06 */
[----:B------:R-:W-:Y:S01]  /*19ee0*/  IMAD.X R6, R6, 0x1, R232, P3 ;  /* 0x0000000106067824 */ /* 0x000fe200018e06e8 */
[----:B------:R-:W-:Y:S01]  /*19ef0*/  @!P1 STS.128 [R243+0x10800], RZ ;  /* 0x010800fff3009388 */ /* 0x000fe20000000c00 */
[----:B------:R-:W-:-:S02]  /*19f00*/  @P4 LEA R26, P5, R3, R152, 0x1 ;  /* 0x00000098031a4211 */ /* 0x000fc400078a08ff */
[CC--:B------:R-:W-:Y:S01]  /*19f10*/  @P1 LEA R24, P2, R3.reuse, R152.reuse, 0x1 ;  /* 0x0000009803181211 */ /* 0x0c0fe200078408ff */
[----:B------:R-:W-:Y:S01]  /*19f20*/  @!PT LDS RZ, [RZ] ;  /* 0x00000000fffff984 */ /* 0x000fe20000000800 */
[----:B------:R-:W-:Y:S01]  /*19f30*/  @!PT LDS RZ, [RZ] ;  /* 0x00000000fffff984 */ /* 0x000fe20000000800 */
[----:B------:R-:W-:Y:S01]  /*19f40*/  @!PT LDS RZ, [RZ] ;  /* 0x00000000fffff984 */ /* 0x000fe20000000800 */
[----:B------:R-:W-:Y:S01]  /*19f50*/  @P4 LDGSTS.E.BYPASS.LTC128B.128 [R243+0xd000], desc[UR6][R20.64] ;  /* 0x0d00000014f34fae */ /* 0x000fe2000b901d46 */
[C---:B------:R-:W-:Y:S02]  /*19f60*/  IADD3 R5, P3, R3.reuse, R231, RZ ;  /* 0x000000e703057210 */ /* 0x040fe40007f7e0ff */
[CCC-:B------:R-:W-:Y:S01]  /*19f70*/  @P4 LEA.HI.X R27, R3.reuse, R153.reuse, R6.reuse, 0x1, P5 ;  /* 0x00000099031b4211 */ /* 0x1c0fe200028f0c06 */
[----:B------:R-:W-:Y:S01]  /*19f80*/  @!P4 STS.128 [R243+0xd000], RZ ;  /* 0x00d000fff300c388 */ /* 0x000fe20000000c00 */
[----:B------:R-:W-:Y:S01]  /*19f90*/  @P1 LEA.HI.X R25, R3, R153, R6, 0x1, P2 ;  /* 0x0000009903191211 */ /* 0x000fe200010f0c06 */
[----:B------:R-:W-:Y:S01]  /*19fa0*/  IMAD.X R6, R6, 0x1, R232, P3 ;  /* 0x0000000106067824 */ /* 0x000fe200018e06e8 */
[C---:B------:R-:W-:Y:S01]  /*19fb0*/  IADD3 R3, P2, R5.reuse, R231, RZ ;  /* 0x000000e705037210 */ /* 0x040fe20007f5e0ff */
[----:B------:R-:W-:Y:S01]  /*19fc0*/  @!PT LDS RZ, [RZ] ;  /* 0x00000000fffff984 */ /* 0x000fe20000000800 */
[----:B------:R-:W-:Y:S01]  /*19fd0*/  @!PT LDS RZ, [RZ] ;  /* 0x00000000fffff984 */ /* 0x000fe20000000800 */
[----:B------:R-:W-:Y:S01]  /*19fe0*/  @!PT LDS RZ, [RZ] ;  /* 0x00000000fffff984 */ /* 0x000fe20000000800 */
[----:B------:R-:W-:Y:S01]  /*19ff0*/  @P1 LDGSTS.E.BYPASS.LTC128B.128 [R243+0x11000], desc[UR6][R12.64+0x80] ;  /* 0x110000800cf31fae */ /* 0x000fe2000b901d46 */
[----:B------:R-:W-:-:S02]  /*1a000*/  @P4 LEA R32, P5, R5, R152, 0x1 ;  /* 0x0000009805204211 */ /* 0x000fc400078a08ff */
[CC--:B-1----:R-:W-:Y:S01]  /*1a010*/  @P1 LEA R28, P3, R5.reuse, R152.reuse, 0x1 ;  /* 0x00000098051c1211 */ /* 0x0c2fe200078608ff */
[----:B------:R-:W-:Y:S01]  /*1a020*/  @!P1 STS.128 [R243+0x11000], RZ ;  /* 0x011000fff3009388 */ /* 0x000fe20000000c00 */
[-C--:B------:R-:W-:Y:S01]  /*1a030*/  @P4 LEA.HI.X R33, R5, R153.reuse, R6, 0x1, P5 ;  /* 0x0000009905214211 */ /* 0x080fe200028f0c06 */
[----:B------:R-:W-:Y:S01]  /*1a040*/  IMAD.X R4, R6, 0x1, R232, P2 ;  /* 0x0000000106047824 */ /* 0x000fe200010e06e8 */
[CC--:B------:R-:W-:Y:S01]  /*1a050*/  @P4 LEA R30, P5, R3.reuse, R152.reuse, 0x1 ;  /* 0x00000098031e4211 */ /* 0x0c0fe200078a08ff */
[----:B------:R-:W-:Y:S01]  /*1a060*/  @!PT LDS RZ, [RZ] ;  /* 0x00000000fffff984 */ /* 0x000fe20000000800 */
[----:B------:R-:W-:Y:S01]  /*1a070*/  @!PT LDS RZ, [RZ] ;  /* 0x00000000fffff984 */ /* 0x000fe20000000800 */
[----:B------:R-:W-:Y:S01]  /*1a080*/  @!PT LDS RZ, [RZ] ;  /* 0x00000000fffff984 */ /* 0x000fe20000000800 */
[----:B------:R-:W-:Y:S01]  /*1a090*/  @P4 LDGSTS.E.BYPASS.LTC128B.128 [R243+0xd800], desc[UR6][R18.64] ;  /* 0x0d80000012f34fae */ /* 0x000fe2000b901d46 */
[----:B------:R-:W-:Y:S02]  /*1a0a0*/  @P1 LEA R36, P2, R3, R152, 0x1 ;  /* 0x0000009803241211 */ /* 0x000fe400078408ff */
[-C--:B------:R-:W-:Y:S01]  /*1a0b0*/  @P1 LEA.HI.X R29, R5, R153.reuse, R6, 0x1, P3 ;  /* 0x00000099051d1211 */ /* 0x080fe200018f0c06 */
[----:B------:R-:W-:Y:S01]  /*1a0c0*/  @!P4 STS.128 [R243+0xd800], RZ ;  /* 0x00d800fff300c388 */ /* 0x000fe20000000c00 */
[----:B------:R-:W-:-:S02]  /*1a0d0*/  @P4 LEA.HI.X R31, R3, R153, R4, 0x1, P5 ;  /* 0x00000099031f4211 */ /* 0x000fc400028f0c04 */
[----:B------:R-:W-:Y:S01]  /*1a0e0*/  @P1 LEA.HI.X R37, R3, R153, R4, 0x1, P2 ;  /* 0x0000009903251211 */ /* 0x000fe200010f0c04 */
[----:B------:R-:W-:Y:S01]  /*1a0f0*/  @!PT LDS RZ, [RZ] ;  /* 0x00000000fffff984 */ /* 0x000fe20000000800 */
[----:B------:R-:W-:Y:S01]  /*1a100*/  @!PT LDS RZ, [RZ] ;  /* 0x00000000fffff984 */ /* 0x000fe20000000800 */
[----:B------:R-:W-:Y:S01]  /*1a110*/  @!PT LDS RZ, [RZ] ;  /* 0x00000000fffff984 */ /* 0x000fe20000000800 */
[----:B------:R-:W-:Y:S01]  /*1a120*/  @P1 LDGSTS.E.BYPASS.LTC128B.128 [R243+0x11800], desc[UR6][R10.64+0x80] ;  /* 0x118000800af31fae */ /* 0x000fe2000b901d46 */
[----:B------:R-:W-:-:S03]  /*1a130*/  ISETP.GE.AND P2, PT, R54, 0x3, PT ;  /* 0x000000033600780c */ /* 0x000fc60003f46270 */
[----:B------:R-:W-:Y:S04]  /*1a140*/  @!P1 STS.128 [R243+0x11800], RZ ;  /* 0x011800fff3009388 */ /* 0x000fe80000000c00 */
[----:B------:R-:W-:Y:S01]  /*1a150*/  @!PT LDS RZ, [RZ] ;  /* 0x00000000fffff984 */ /* 0x000fe20000000800 */
[----:B------:R-:W-:Y:S01]  /*1a160*/  @!PT LDS RZ, [RZ] ;  /* 0x00000000fffff984 */ /* 0x000fe20000000800 */
[----:B------:R-:W-:Y:S01]  /*1a170*/  @!PT LDS RZ, [RZ] ;  /* 0x00000000fffff984 */ /* 0x000fe20000000800 */
[----:B------:R-:W-:Y:S04]  /*1a180*/  @P4 LDGSTS.E.BYPASS.LTC128B.128 [R243+0xe000], desc[UR6][R16.64] ;  /* 0x0e00000010f34fae */ /* 0x000fe8000b901d46 */
        /* <DEDUP_REMOVED lines=19> */
[----:B------:R1:W-:Y:S04]  /*1a2c0*/  @P4 LDGSTS.E.BYPASS.LTC128B.128 [R243+0xf000], desc[UR6][R32.64] ;  /* 0x0f00000020f34fae */ /* 0x0003e8000b901d46 */
        /* <DEDUP_REMOVED lines=16> */
[----:B------:R-:W-:Y:S04]  /*1a3d0*/  LDSM.16.M88.4 R176, [R230] ;  /* 0x00000000e6b0783b */ /* 0x000fe80000000200 */
[----:B------:R-:W3:Y:S04]  /*1a3e0*/  LDSM.16.M88.4 R132, [R229+0x4000] ;  /* 0x00400000e584783b */ /* 0x000ee80000000200 */
[----:B------:R-:W4:Y:S04]  /*1a3f0*/  LDSM.16.M88.4 R60, [R229+0x4800] ;  /* 0x00480000e53c783b */ /* 0x000f280000000200 */
[----:B------:R-:W5:Y:S04]  /*1a400*/  LDSM.16.M88.4 R48, [R229+0x5000] ;  /* 0x00500000e530783b */ /* 0x000f680000000200 */
[----:B------:R-:W2:Y:S04]  /*1a410*/  LDSM.16.M88.4 R40, [R229+0x5800] ;  /* 0x00580000e528783b */ /* 0x000ea80000000200 */
[----:B-1----:R-:W1:Y:S04]  /*1a420*/  LDSM.16.M88.4 R32, [R229+0x6000] ;  /* 0x00600000e520783b */ /* 0x002e680000000200 */
[----:B------:R-:W1:Y:S04]  /*1a430*/  LDSM.16.M88.4 R24, [R229+0x6800] ;  /* 0x00680000e518783b */ /* 0x000e680000000200 */
[----:B------:R-:W1:Y:S04]  /*1a440*/  LDSM.16.M88.4 R16, [R229+0x7000] ;  /* 0x00700000e510783b */ /* 0x000e680000000200 */
[----:B------:R-:W1:Y:S04]  /*1a450*/  LDSM.16.M88.4 R144, [R229+0x7800] ;  /* 0x00780000e590783b */ /* 0x000e680000000200 */
[----:B------:R-:W-:Y:S04]  /*1a460*/  LDSM.16.M88.4 R8, [R228] ;  /* 0x00000000e408783b */ /* 0x000fe80000000200 */
[----:B------:R-:W1:Y:S01]  /*1a470*/  LDSM.16.M88.4 R140, [R227] ;  /* 0x00000000e38c783b */ /* 0x000e620000000200 */
[C---:B---3--:R-:W-:Y:S03]  /*1a480*/  HMMA.16816.F32.BF16 R136, R176.reuse, R132, RZ ;  /* 0x00000084b088723c */ /* 0x048fe600000418ff */
[----:B------:R-:W3:Y:S04]  /*1a490*/  LDSM.16.M88.4 R4, [R219] ;  /* 0x00000000db04783b */ /* 0x000ee80000000200 */
[----:B------:R-:W3:Y:S01]  /*1a4a0*/  LDSM.16.M88.4 R148, [R215] ;  /* 0x00000000d794783b */ /* 0x000ee20000000200 */
[C---:B------:R-:W-:Y:S03]  /*1a4b0*/  HMMA.16816.F32.BF16 R132, R176.reuse, R134, RZ ;  /* 0x00000086b084723c */ /* 0x040fe600000418ff */
[----:B------:R-:W-:Y:S03]  /*1a4c0*/  LDSM.16.M88.4 R152, [R218] ;  /* 0x00000000da98783b */ /* 0x000fe60000000200 */
[C---:B----4-:R-:W-:Y:S01]  /*1a4d0*/  HMMA.16816.F32.BF16 R64, R176.reuse, R60, RZ ;  /* 0x0000003cb040723c */ /* 0x050fe200000418ff */
[----:B------:R-:W-:Y:S04]  /*1a4e0*/  LDSM.16.M88.4 R160, [R217] ;  /* 0x00000000d9a0783b */ /* 0x000fe80000000200 */
[----:B------:R-:W-:Y:S01]  /*1a4f0*/  LDSM.16.M88.4 R156, [R216] ;  /* 0x00000000d89c783b */ /* 0x000fe20000000200 */
[C---:B-----5:R-:W-:Y:S03]  /*1a500*/  HMMA.16816.F32.BF16 R56, R176.reuse, R48, RZ ;  /* 0x00000030b038723c */ /* 0x060fe600000418ff */
[----:B------:R-:W-:Y:S03]  /*1a510*/  LDSM.16.M88.4 R180, [R226] ;  /* 0x00000000e2b4783b */ /* 0x000fe60000000200 */
[C---:B--2---:R-:W-:Y:S01]  /*1a520*/  HMMA.16816.F32.BF16 R44, R176.reuse, R40, RZ ;  /* 0x00000028b02c723c */ /* 0x044fe200000418ff */
[----:B------:R-:W-:Y:S04]  /*1a530*/  LDSM.16.M88.4 R184, [R223+0x7800] ;  /* 0x00780000dfb8783b */ /* 0x000fe80000000200 */
[----:B------:R-:W-:Y:S01]  /*1a540*/  LDSM.16.M88.4 R172, [R225] ;  /* 0x00000000e1ac783b */ /* 0x000fe20000000200 */
[C---:B-1----:R-:W-:Y:S03]  /*1a550*/  HMMA.16816.F32.BF16 R36, R176.reuse, R32, RZ ;  /* 0x00000020b024723c */ /* 0x042fe600000418ff */
[----:B------:R-:W-:Y:S03]  /*1a560*/  LDSM.16.M88.4 R168, [R212] ;  /* 0x00000000d4a8783b */ /* 0x000fe60000000200 */
[C---:B------:R-:W-:Y:S01]  /*1a570*/  HMMA.16816.F32.BF16 R28, R176.reuse, R24, RZ ;  /* 0x00000018b01c723c */ /* 0x040fe200000418ff */
[----:B------:R-:W-:Y:S01]  /*1a580*/  LDSM.16.M88.4 R164, [R212+0x800] ;  /* 0x00080000d4a4783b */ /* 0x000fe20000000200 */
[----:B------:R-:W1:Y:S04]  /*1a590*/  S2R R3, SR_TID.X ;  /* 0x0000000000037919 */ /* 0x000e680000002100 */
[C---:B------:R-:W-:Y:S01]  /*1a5a0*/  HMMA.16816.F32.BF16 R20, R176.reuse, R16, RZ ;  /* 0x00000010b014723c */ /* 0x040fe200000418ff */
[----:B------:R-:W-:Y:S05]  /*1a5b0*/  LDSM.16.M88.4 R52, [R223+0xa000] ;  /* 0x00a00000df34783b */ /* 0x000fea0000000200 */
[C---:B------:R-:W-:Y:S01]  /*1a5c0*/  HMMA.16816.F32.BF16 R60, R176.reuse, R62, RZ ;  /* 0x0000003eb03c723c */ /* 0x040fe200000418ff */
[----:B------:R-:W0:Y:S05]  /*1a5d0*/  LDGDEPBAR ;  /* 0x00000000000079af */ /* 0x000e2a0000000000 */
[C---:B------:R-:W-:Y:S06]  /*1a5e0*/  HMMA.16816.F32.BF16 R48, R176.reuse, R50, RZ ;  /* 0x00000032b030723c */ /* 0x040fec00000418ff */
[C---:B------:R-:W-:Y:S06]  /*1a5f0*/  HMMA.16816.F32.BF16 R40, R176.reuse, R42, RZ ;  /* 0x0000002ab028723c */ /* 0x040fec00000418ff */
[C---:B------:R-:W-:Y:S06]  /*1a600*/  HMMA.16816.F32.BF16 R32, R176.reuse, R34, RZ ;  /* 0x00000022b020723c */ /* 0x040fec00000418ff */
[----:B------:R-:W-:Y:S01]  /*1a610*/  HMMA.16816.F32.BF16 R24, R176, R26, RZ ;  /* 0x0000001ab018723c */ /* 0x000fe200000418ff */
[----:B-1----:R-:W-:-:S05]  /*1a620*/  IMAD.SHL.U32 R3, R3, 0x2, RZ ;  /* 0x0000000203037824 */ /* 0x002fca00078e00ff */
[----:B------:R-:W-:Y:S01]  /*1a630*/  HMMA.16816.F32.BF16 R16, R176, R18, RZ ;  /* 0x00000012b010723c */ /* 0x000fe200000418ff */
[----:B------:R-:W-:-:S05]  /*1a640*/  LOP3.LUT R3, R3, 0x6, RZ, 0xc0, !PT ;  /* 0x0000000603037812 */ /* 0x000fca00078ec0ff */
[----:B------:R-:W-:Y:S01]  /*1a650*/  HMMA.16816.F32.BF16 R12, R176, R144, RZ ;  /* 0x00000090b00c723c */ /* 0x000fe200000418ff */
[----:B------:R-:W-:-:S05]  /*1a660*/  IMAD R3, R246, 0x80, R3 ;  /* 0x00000080f6037824 */ /* 0x000fca00078e0203 */
[----:B------:R-:W-:Y:S01]  /*1a670*/  HMMA.16816.F32.BF16 R176, R176, R146, RZ ;  /* 0x00000092b0b0723c */ /* 0x000fe200000418ff */
[----:B------:R-:W1:Y:S05]  /*1a680*/  LDSM.16.M88.4 R144, [R214] ;  /* 0x00000000d690783b */ /* 0x000e6a0000000200 */
[C---:B------:R-:W-:Y:S06]  /*1a690*/  HMMA.16816.F32.BF16 R136, R8.reuse, R140, R136 ;  /* 0x0000008c0888723c */ /* 0x040fec0000041888 */
[C---:B------:R-:W-:Y:S01]  /*1a6a0*/  HMMA.16816.F32.BF16 R132, R8.reuse, R142, R132 ;  /* 0x0000008e0884723c */ /* 0x040fe20000041884 */
[----:B------:R-:W2:Y:S05]  /*1a6b0*/  LDSM.16.M88.4 R140, [R213] ;  /* 0x00000000d58c783b */ /* 0x000eaa0000000200 */
[C---:B---3--:R-:W-:Y:S06]  /*1a6c0*/  HMMA.16816.F32.BF16 R64, R8.reuse, R4, R64 ;  /* 0x000000040840723c */ /* 0x048fec0000041840 */
[C---:B------:R-:W-:Y:S01]  /*1a6d0*/  HMMA.16816.F32.BF16 R60, R8.reuse, R6, R60 ;  /* 0x00000006083c723c */ /* 0x040fe2000004183c */
[----:B------:R-:W3:Y:S05]  /*1a6e0*/  LDSM.16.M88.4 R4, [R223+0x4000] ;  /* 0x00400000df04783b */ /* 0x000eea0000000200 */
[C---:B------:R-:W-:Y:S06]  /*1a6f0*/  HMMA.16816.F32.BF16 R28, R8.reuse, R148, R28 ;  /* 0x00000094081c723c */ /* 0x040fec000004181c */
[C---:B------:R-:W-:Y:S01]  /*1a700*/  HMMA.16816.F32.BF16 R24, R8.reuse, R150, R24 ;  /* 0x000000960818723c */ /* 0x040fe20000041818 */
[----:B------:R-:W4:Y:S05]  /*1a710*/  LDSM.16.M88.4 R148, [R223+0x5000] ;  /* 0x00500000df94783b */ /* 0x000f2a0000000200 */
[C---:B-1----:R-:W-:Y:S06]  /*1a720*/  HMMA.16816.F32.BF16 R20, R8.reuse, R144, R20 ;  /* 0x000000900814723c */ /* 0x042fec0000041814 */
[C---:B------:R-:W-:Y:S01]  /*1a730*/  HMMA.16816.F32.BF16 R16, R8.reuse, R146, R16 ;  /* 0x000000920810723c */ /* 0x040fe20000041810 */
[----:B------:R-:W1:Y:S05]  /*1a740*/  LDSM.16.M88.4 R144, [R223+0x5800] ;  /* 0x00580000df90783b */ /* 0x000e6a0000000200 */
[C---:B--2---:R-:W-:Y:S06]  /*1a750*/  HMMA.16816.F32.BF16 R12, R8.reuse, R140, R12 ;  /* 0x0000008c080c723c */ /* 0x044fec000004180c */
[C---:B------:R-:W-:Y:S01]  /*1a760*/  HMMA.16816.F32.BF16 R176, R8.reuse, R142, R176 ;  /* 0x0000008e08b0723c */ /* 0x040fe200000418b0 */
[----:B------:R-:W2:Y:S05]  /*1a770*/  LDSM.16.M88.4 R140, [R223+0x6000] ;  /* 0x00600000df8c783b */ /* 0x000eaa0000000200 */
[C---:B------:R-:W-:Y:S06]  /*1a780*/  HMMA.16816.F32.BF16 R56, R8.reuse, R152, R56 ;  /* 0x000000980838723c */ /* 0x040fec0000041838 */
[C---:B------:R-:W-:Y:S01]  /*1a790*/  HMMA.16816.F32.BF16 R48, R8.reuse, R154, R48 ;  /* 0x0000009a0830723c */ /* 0x040fe20000041830 */
[----:B------:R-:W5:Y:S05]  /*1a7a0*/  LDSM.16.M88.4 R152, [R223+0x4800] ;  /* 0x00480000df98783b */ /* 0x000f6a0000000200 */
[C---:B------:R-:W-:Y:S06]  /*1a7b0*/  HMMA.16816.F32.BF16 R44, R8.reuse, R160, R44 ;  /* 0x000000a0082c723c */ /* 0x040fec000004182c */
[C---:B------:R-:W-:Y:S01]  /*1a7c0*/  HMMA.16816.F32.BF16 R40, R8.reuse, R162, R40 ;  /* 0x000000a20828723c */ /* 0x040fe20000041828 */
[----:B------:R-:W-:Y:S05]  /*1a7d0*/  LDSM.16.M88.4 R160, [R212+0x1000] ;  /* 0x00100000d4a0783b */ /* 0x000fea0000000200 */
[C---:B------:R-:W-:Y:S06]  /*1a7e0*/  HMMA.16816.F32.BF16 R36, R8.reuse, R156, R36 ;  /* 0x0000009c0824723c */ /* 0x040fec0000041824 */
[----:B------:R-:W-:Y:S01]  /*1a7f0*/  HMMA.16816.F32.BF16 R32, R8, R158, R32 ;  /* 0x0000009e0820723c */ /* 0x000fe20000041820 */
[----:B------:R-:W5:Y:S04]  /*1a800*/  LDSM.16.M88.4 R8, [R223+0x6800] ;  /* 0x00680000df08783b */ /* 0x000f680000000200 */
[----:B------:R-:W5:Y:S01]  /*1a810*/  LDSM.16.M88.4 R156, [R212+0x1800] ;  /* 0x00180000d49c783b */ /* 0x000f620000000200 */
        /* <DEDUP_REMOVED lines=9> */
[C---:B--2---:R-:W-:Y:S06]  /*1a8b0*/  HMMA.16816.F32.BF16 R36, R180.reuse, R140, R36 ;  /* 0x0000008cb424723c */ /* 0x044fec0000041824 */
[C---:B------:R-:W-:Y:S01]  /*1a8c0*/  HMMA.16816.F32.BF16 R32, R180.reuse, R142, R32 ;  /* 0x0000008eb420723c */ /* 0x040fe20000041820 */
[----:B------:R-:W1:Y:S05]  /*1a8d0*/  LDSM.16.M88.4 R140, [R212+0x3800] ;  /* 0x00380000d48c783b */ /* 0x000e6a0000000200 */
[C---:B-----5:R-:W-:Y:S06]  /*1a8e0*/  HMMA.16816.F32.BF16 R64, R180.reuse, R152, R64 ;  /* 0x00000098b440723c */ /* 0x060fec0000041840 */
[C---:B------:R-:W-:Y:S01]  /*1a8f0*/  HMMA.16816.F32.BF16 R60, R180.reuse, R154, R60 ;  /* 0x0000009ab43c723c */ /* 0x040fe2000004183c */
[----:B------:R-:W2:Y:S05]  /*1a900*/  LDSM.16.M88.4 R152, [R212+0x2000] ;  /* 0x00200000d498783b */ /* 0x000eaa0000000200 */
[C---:B------:R-:W-:Y:S06]  /*1a910*/  HMMA.16816.F32.BF16 R28, R180.reuse, R8, R28 ;  /* 0x00000008b41c723c */ /* 0x040fec000004181c */
[C---:B------:R-:W-:Y:S01]  /*1a920*/  HMMA.16816.F32.BF16 R24, R180.reuse, R10, R24 ;  /* 0x0000000ab418723c */ /* 0x040fe20000041818 */
[----:B------:R-:W-:Y:S05]  /*1a930*/  LDSM.16.M88.4 R8, [R230+0x2000] ;  /* 0x00200000e608783b */ /* 0x000fea0000000200 */
[C---:B------:R-:W-:Y:S06]  /*1a940*/  HMMA.16816.F32.BF16 R12, R180.reuse, R184, R12 ;  /* 0x000000b8b40c723c */ /* 0x040fec000004180c */
[----:B------:R-:W-:Y:S06]  /*1a950*/  HMMA.16816.F32.BF16 R176, R180, R186, R176 ;  /* 0x000000bab4b0723c */ /* 0x000fec00000418b0 */
[C---:B------:R-:W-:Y:S06]  /*1a960*/  HMMA.16816.F32.BF16 R44, R172.reuse, R156, R44 ;  /* 0x0000009cac2c723c */ /* 0x040fec000004182c */
[----:B------:R-:W-:Y:S01]  /*1a970*/  HMMA.16816.F32.BF16 R40, R172, R158, R40 ;  /* 0x0000009eac28723c */ /* 0x000fe20000041828 */
[----:B------:R-:W5:Y:S05]  /*1a980*/  LDSM.16.M88.4 R156, [R229+0x9000] ;  /* 0x00900000e59c783b */ /* 0x000f6a0000000200 */
[C---:B---3--:R-:W-:Y:S06]  /*1a990*/  HMMA.16816.F32.BF16 R20, R180.reuse, R4, R20 ;  /* 0x00000004b414723c */ /* 0x048fec0000041814 */
[----:B------:R-:W-:Y:S01]  /*1a9a0*/  HMMA.16816.F32.BF16 R16, R180, R6, R16 ;  /* 0x00000006b410723c */ /* 0x000fe20000041810 */
        /* <DEDUP_REMOVED lines=13> */
[C---:B--2---:R-:W-:Y:S06]  /*1aa80*/  HMMA.16816.F32.BF16 R36, R172.reuse, R152, R36 ;  /* 0x00000098ac24723c */ /* 0x044fec0000041824 */
[C---:B------:R-:W-:Y:S01]  /*1aa90*/  HMMA.16816.F32.BF16 R32, R172.reuse, R154, R32 ;  /* 0x0000009aac20723c */ /* 0x040fe20000041820 */
[----:B------:R-:W-:Y:S05]  /*1aaa0*/  LDSM.16.M88.4 R152, [R229+0xa800] ;  /* 0x00a80000e598783b */ /* 0x000fea0000000200 */
[C---:B------:R-:W-:Y:S06]  /*1aab0*/  HMMA.16816.F32.BF16 R20, R172.reuse, R144, R20 ;  /* 0x00000090ac14723c */ /* 0x040fec0000041814 */
[C---:B------:R-:W-:Y:S01]  /*1aac0*/  HMMA.16816.F32.BF16 R16, R172.reuse, R146, R16 ;  /* 0x00000092ac10723c */ /* 0x040fe20000041810 */
[----:B------:R-:W2:Y:S05]  /*1aad0*/  LDSM.16.M88.4 R144, [R229+0xa000] ;  /* 0x00a00000e590783b */ /* 0x000eaa0000000200 */
[C---:B------:R-:W-:Y:S06]  /*1aae0*/  HMMA.16816.F32.BF16 R64, R172.reuse, R164, R64 ;  /* 0x000000a4ac40723c */ /* 0x040fec0000041840 */
[----:B------:R-:W-:Y:S01]  /*1aaf0*/  HMMA.16816.F32.BF16 R60, R172, R166, R60 ;  /* 0x000000a6ac3c723c */ /* 0x000fe2000004183c */
[----:B------:R-:W-:Y:S04]  /*1ab00*/  LDSM.16.M88.4 R164, [R229+0xb800] ;  /* 0x00b80000e5a4783b */ /* 0x000fe80000000200 */
[----:B------:R-:W-:Y:S01]  /*1ab10*/  LDSM.16.M88.4 R172, [R210] ;  /* 0x00000000d2ac783b */ /* 0x000fe20000000200 */
[C---:B-----5:R-:W-:Y:S06]  /*1ab20*/  HMMA.16816.F32.BF16 R56, R8.reuse, R156, R56 ;  /* 0x0000009c0838723c */ /* 0x060fec0000041838 */
[C---:B------:R-:W-:Y:S01]  /*1ab30*/  HMMA.16816.F32.BF16 R48, R8.reuse, R158, R48 ;  /* 0x0000009e0830723c */ /* 0x040fe20000041830 */
[----:B------:R-:W5:Y:S05]  /*1ab40*/  LDSM.16.M88.4 R156, [R208] ;  /* 0x00000000d09c783b */ /* 0x000f6a0000000200 */
[C---:B---3--:R-:W-:Y:S06]  /*1ab50*/  HMMA.16816.F32.BF16 R136, R8.reuse, R4, R136 ;  /* 0x000000040888723c */ /* 0x048fec0000041888 */
[C---:B------:R-:W-:Y:S01]  /*1ab60*/  HMMA.16816.F32.BF16 R132, R8.reuse, R6, R132 ;  /* 0x000000060884723c */ /* 0x040fe20000041884 */
[----:B------:R-:W3:Y:S05]  /*1ab70*/  LDSM.16.M88.4 R4, [R211] ;  /* 0x00000000d304783b */ /* 0x000eea0000000200 */
[C---:B----4-:R-:W-:Y:S06]  /*1ab80*/  HMMA.16816.F32.BF16 R44, R8.reuse, R148, R44 ;  /* 0x00000094082c723c */ /* 0x050fec000004182c */
[C---:B------:R-:W-:Y:S01]  /*1ab90*/  HMMA.16816.F32.BF16 R40, R8.reuse, R150, R40 ;  /* 0x000000960828723c */ /* 0x040fe20000041828 */
[----:B------:R-:W4:Y:S05]  /*1aba0*/  LDSM.16.M88.4 R148, [R207] ;  /* 0x00000000cf94783b */ /* 0x000f2a0000000200 */
[C---:B------:R-:W-:Y:S06]  /*1abb0*/  HMMA.16816.F32.BF16 R64, R8.reuse, R160, R64 ;  /* 0x000000a00840723c */ /* 0x040fec0000041840 */
[C---:B------:R-:W-:Y:S01]  /*1abc0*/  HMMA.16816.F32.BF16 R60, R8.reuse, R162, R60 ;  /* 0x000000a2083c723c */ /* 0x040fe2000004183c */
[----:B------:R-:W4:Y:S05]  /*1abd0*/  LDSM.16.M88.4 R160, [R209] ;  /* 0x00000000d1a0783b */ /* 0x000f2a0000000200 */
[C---:B-1----:R-:W-:Y:S06]  /*1abe0*/  HMMA.16816.F32.BF16 R20, R8.reuse, R140, R20 ;  /* 0x0000008c0814723c */ /* 0x042fec0000041814 */
[C---:B------:R-:W-:Y:S01]  /*1abf0*/  HMMA.16816.F32.BF16 R16, R8.reuse, R142, R16 ;  /* 0x0000008e0810723c */ /* 0x040fe20000041810 */
[----:B------:R-:W1:Y:S05]  /*1ac00*/  LDSM.16.M88.4 R140, [R206] ;  /* 0x00000000ce8c783b */ /* 0x000e6a0000000200 */
[C---:B--2---:R-:W-:Y:S06]  /*1ac10*/  HMMA.16816.F32.BF16 R36, R8.reuse, R144, R36 ;  /* 0x000000900824723c */ /* 0x044fec0000041824 */
[C---:B------:R-:W-:Y:S01]  /*1ac20*/  HMMA.16816.F32.BF16 R32, R8.reuse, R146, R32 ;  /* 0x000000920820723c */ /* 0x040fe20000041820 */
[----:B------:R-:W-:Y:S05]  /*1ac30*/  LDSM.16.M88.4 R144, [R223+0x8000] ;  /* 0x00800000df90783b */ /* 0x000fea0000000200 */
[C---:B------:R-:W-:Y:S06]  /*1ac40*/  HMMA.16816.F32.BF16 R28, R8.reuse, R152, R28 ;  /* 0x00000098081c723c */ /* 0x040fec000004181c */
[----:B------:R-:W-:Y:S01]  /*1ac50*/  HMMA.16816.F32.BF16 R24, R8, R154, R24 ;  /* 0x0000009a0818723c */ /* 0x000fe20000041818 */
[----:B------:R-:W2:Y:S05]  /*1ac60*/  LDSM.16.M88.4 R152, [R226+0x2000] ;  /* 0x00200000e298783b */ /* 0x000eaa0000000200 */
[C---:B-----5:R-:W-:Y:S06]  /*1ac70*/  HMMA.16816.F32.BF16 R44, R168.reuse, R156, R44 ;  /* 0x0000009ca82c723c */ /* 0x060fec000004182c */
[C---:B------:R-:W-:Y:S01]  /*1ac80*/  HMMA.16816.F32.BF16 R40, R168.reuse, R158, R40 ;  /* 0x0000009ea828723c */ /* 0x040fe20000041828 */
[----:B------:R-:W5:Y:S05]  /*1ac90*/  LDSM.16.M88.4 R156, [R223+0x8800] ;  /* 0x00880000df9c783b */ /* 0x000f6a0000000200 */
[C---:B---3--:R-:W-:Y:S06]  /*1aca0*/  HMMA.16816.F32.BF16 R136, R168.reuse, R4, R136 ;  /* 0x00000004a888723c */ /* 0x048fec0000041888 */
[----:B------:R-:W-:Y:S01]  /*1acb0*/  HMMA.16816.F32.BF16 R132, R168, R6, R132 ;  /* 0x00000006a884723c */ /* 0x000fe20000041884 */
[----:B------:R-:W3:Y:S05]  /*1acc0*/  LDSM.16.M88.4 R4, [R204] ;  /* 0x00000000cc04783b */ /* 0x000eea0000000200 */
[C---:B------:R-:W-:Y:S06]  /*1acd0*/  HMMA.16816.F32.BF16 R12, R8.reuse, R164, R12 ;  /* 0x000000a4080c723c */ /* 0x040fec000004180c */
[----:B------:R-:W-:Y:S01]  /*1ace0*/  HMMA.16816.F32.BF16 R176, R8, R166, R176 ;  /* 0x000000a608b0723c */ /* 0x000fe200000418b0 */
[----:B------:R-:W3:Y:S05]  /*1acf0*/  LDSM.16.M88.4 R8, [R205] ;  /* 0x00000000cd08783b */ /* 0x000eea0000000200 */
[C---:B----4-:R-:W-:Y:S06]  /*1ad00*/  HMMA.16816.F32.BF16 R36, R168.reuse, R148, R36 ;  /* 0x00000094a824723c */ /* 0x050fec0000041824 */
[C---:B------:R-:W-:Y:S01]  /*1ad10*/  HMMA.16816.F32.BF16 R164, R168.reuse, R150, R32 ;  /* 0x00000096a8a4723c */ /* 0x040fe20000041820 */
[----:B------:R-:W-:Y:S04]  /*1ad20*/  LDSM.16.M88.4 R148, [R225+0x2000] ;  /* 0x00200000e194783b */ /* 0x000fe80000000200 */
[----:B------:R-:W4:Y:S01]  /*1ad30*/  LDSM.16.M88.4 R32, [R212+0x4000] ;  /* 0x00400000d420783b */ /* 0x000f220000000200 */
[C---:B------:R-:W-:Y:S06]  /*1ad40*/  HMMA.16816.F32.BF16 R64, R168.reuse, R172, R64 ;  /* 0x000000aca840723c */ /* 0x040fec0000041840 */
[C---:B------:R-:W-:Y:S06]  /*1ad50*/  HMMA.16816.F32.BF16 R56, R168.reuse, R160, R56 ;  /* 0x000000a0a838723c */ /* 0x040fec0000041838 */
[C---:B------:R-:W-:Y:S01]  /*1ad60*/  HMMA.16816.F32.BF16 R48, R168.reuse, R162, R48 ;  /* 0x000000a2a830723c */ /* 0x040fe20000041830 */
[----:B------:R-:W4:Y:S05]  /*1ad70*/  LDSM.16.M88.4 R160, [R223+0x9000] ;  /* 0x00900000dfa0783b */ /* 0x000f2a0000000200 */
[C---:B-1----:R-:W-:Y:S06]  /*1ad80*/  HMMA.16816.F32.BF16 R28, R168.reuse, R140, R28 ;  /* 0x0000008ca81c723c */ /* 0x042fec000004181c */
[----:B------:R-:W-:Y:S01]  /*1ad90*/  HMMA.16816.F32.BF16 R24, R168, R142, R24 ;  /* 0x0000008ea818723c */ /* 0x000fe20000041818 */
[----:B------:R-:W1:Y:S05]  /*1ada0*/  LDSM.16.M88.4 R140, [R212+0x4800] ;  /* 0x00480000d48c783b */ /* 0x000e6a0000000200 */
[----:B--2---:R-:W-:Y:S06]  /*1adb0*/  HMMA.16816.F32.BF16 R132, R152, R146, R132 ;  /* 0x000000929884723c */ /* 0x004fec0000041884 */
[----:B------:R-:W-:Y:S06]  /*1adc0*/  HMMA.16816.F32.BF16 R60, R168, R174, R60 ;  /* 0x000000aea83c723c */ /* 0x000fec000004183c */
[C---:B------:R-:W-:Y:S06]  /*1add0*/  HMMA.16816.F32.BF16 R136, R152.reuse, R144, R136 ;  /* 0x000000909888723c */ /* 0x040fec0000041888 */
[----:B-----5:R-:W-:Y:S06]  /*1ade0*/  HMMA.16816.F32.BF16 R64, R152, R156, R64 ;  /* 0x0000009c9840723c */ /* 0x020fec0000041840 */
[C---:B---3--:R-:W-:Y:S06]  /*1adf0*/  HMMA.16816.F32.BF16 R12, R168.reuse, R4, R12 ;  /* 0x00000004a80c723c */ /* 0x048fec000004180c */
[C---:B------:R-:W-:Y:S01]  /*1ae00*/  HMMA.16816.F32.BF16 R176, R168.reuse, R6, R176 ;  /* 0x00000006a8b0723c */ /* 0x040fe200000418b0 */
[----:B------:R-:W2:Y:S05]  /*1ae10*/  LDSM.16.M88.4 R4, [R223+0x9800] ;  /* 0x00980000df04783b */ /* 0x000eaa0000000200 */
[C---:B------:R-:W-:Y:S06]  /*1ae20*/  HMMA.16816.F32.BF16 R20, R168.reuse, R8, R20 ;  /* 0x00000008a814723c */ /* 0x040fec0000041814 */
[----:B------:R-:W-:Y:S01]  /*1ae30*/  HMMA.16816.F32.BF16 R16, R168, R10, R16 ;  /* 0x0000000aa810723c */ /* 0x000fe20000041810 */
[----:B------:R-:W3:Y:S05]  /*1ae40*/  LDSM.16.M88.4 R8, [R212+0x5000] ;  /* 0x00500000d408783b */ /* 0x000eea0000000200 */
[----:B----4-:R-:W-:Y:S06]  /*1ae50*/  HMMA.16816.F32.BF16 R132, R148, R34, R132 ;  /* 0x000000229484723c */ /* 0x010fec0000041884 */
[----:B------:R-:W-:Y:S06]  /*1ae60*/  HMMA.16816.F32.BF16 R60, R152, R158, R60 ;  /* 0x0000009e983c723c */ /* 0x000fec000004183c */
[----:B------:R-:W-:Y:S06]  /*1ae70*/  HMMA.16816.F32.BF16 R136, R148, R32, R136 ;  /* 0x000000209488723c */ /* 0x000fec0000041888 */
[----:B------:R-:W-:Y:S01]  /*1ae80*/  HMMA.16816.F32.BF16 R56, R152, R160, R56 ;  /* 0x000000a09838723c */ /* 0x000fe20000041838 */
[----:B------:R-:W-:-:S05]  /*1ae90*/  VIADD R32, R3, 0x1 ;  /* 0x0000000103207836 */ /* 0x000fca0000000000 */
[----:B-1----:R-:W-:Y:S01]  /*1aea0*/  HMMA.16816.F32.BF16 R64, R148, R140, R64 ;  /* 0x0000008c9440723c */ /* 0x002fe20000041840 */
[C---:B------:R-:W-:Y:S02]  /*1aeb0*/  ISETP.GE.AND P5, PT, R32.reuse, R188, PT ;  /* 0x000000bc2000720c */ /* 0x040fe40003fa6270 */
[----:B------:R-:W-:Y:S02]  /*1aec0*/  ISETP.GE.AND P6, PT, R32, R189, PT ;  /* 0x000000bd2000720c */ /* 0x000fe40003fc6270 */
[----:B------:R-:W1:Y:S01]  /*1aed0*/  LDSM.16.M88.4 R32, [R212+0x5800] ;  /* 0x00580000d420783b */ /* 0x000e620000000200 */
[----:B------:R-:W-:Y:S01]  /*1aee0*/  HMMA.16816.F32.BF16 R48, R152, R162, R48 ;  /* 0x000000a29830723c */ /* 0x000fe20000041830 */
[C---:B------:R-:W-:Y:S02]  /*1aef0*/  VIADD R141, R3.reuse, 0x8 ;  /* 0x00000008038d7836 */ /* 0x040fe40000000000 */
[----:B------:R-:W-:-:S03]  /*1af00*/  VIADD R140, R3, 0x9 ;  /* 0x00000009038c7836 */ /* 0x000fc60000000000 */
[CC--:B------:R-:W-:Y:S01]  /*1af10*/  ISETP.GE.AND P4, PT, R141.reuse, R188.reuse, PT ;  /* 0x000000bc8d00720c */ /* 0x0c0fe20003f86270 */
[----:B------:R-:W-:Y:S01]  /*1af20*/  HMMA.16816.F32.BF16 R60, R148, R142, R60 ;  /* 0x0000008e943c723c */ /* 0x000fe2000004183c */
[-C--:B------:R-:W-:Y:S02]  /*1af30*/  ISETP.GE.AND P3, PT, R141, R189.reuse, PT ;  /* 0x000000bd8d00720c */ /* 0x080fe40003f66270 */
[----:B------:R-:W-:Y:S01]  /*1af40*/  FSEL R193, R132, -INF , !P4 ;  /* 0xff80000084c17808 */ /* 0x000fe20006000000 */
[----:B------:R-:W-:Y:S01]  /*1af50*/  VIADD R132, R3, 0x10 ;  /* 0x0000001003847836 */ /* 0x000fe20000000000 */
[----:B------:R-:W-:Y:S01]  /*1af60*/  FSEL R199, R134, -INF , !P3 ;  /* 0xff80000086c77808 */ /* 0x000fe20005800000 */
[----:B--2---:R-:W-:Y:S01]  /*1af70*/  HMMA.16816.F32.BF16 R44, R152, R4, R44 ;  /* 0x00000004982c723c */ /* 0x004fe2000004182c */
[----:B------:R-:W-:Y:S02]  /*1af80*/  ISETP.GE.AND P4, PT, R140, R189, PT ;  /* 0x000000bd8c00720c */ /* 0x000fe40003f86270 */
[----:B------:R-:W-:-:S02]  /*1af90*/  ISETP.GE.AND P3, PT, R132, R188, PT ;  /* 0x000000bc8400720c */ /* 0x000fc40003f66270 */
[----:B------:R-:W-:Y:S01]  /*1afa0*/  FSEL R201, R135, -INF , !P4 ;  /* 0xff80000087c97808 */ /* 0x000fe20006000000 */
[----:B---3--:R-:W-:Y:S01]  /*1afb0*/  HMMA.16816.F32.BF16 R56, R148, R8, R56 ;  /* 0x000000089438723c */ /* 0x008fe20000041838 */
[----:B------:R-:W-:Y:S01]  /*1afc0*/  VIADD R4, R3, 0x11 ;  /* 0x0000001103047836 */ /* 0x000fe20000000000 */
[----:B------:R-:W-:Y:S02]  /*1afd0*/  FSEL R175, R64, -INF , !P3 ;  /* 0xff80000040af7808 */ /* 0x000fe40005800000 */
[----:B------:R-:W-:Y:S02]  /*1afe0*/  FSEL R195, R137, -INF , !P5 ;  /* 0xff80000089c37808 */ /* 0x000fe40006800000 */
[CC--:B------:R-:W-:Y:S01]  /*1aff0*/  ISETP.GE.AND P4, PT, R4.reuse, R188.reuse, PT ;  /* 0x000000bc0400720c */ /* 0x0c0fe20003f86270 */
[----:B------:R-:W-:Y:S01]  /*1b000*/  HMMA.16816.F32.BF16 R40, R152, R6, R40 ;  /* 0x000000069828723c */ /* 0x000fe20000041828 */
[----:B------:R-:W-:Y:S01]  /*1b010*/  ISETP.GE.AND P3, PT, R4, R189, PT ;  /* 0x000000bd0400720c */ /* 0x000fe20003f66270 */
[C---:B------:R-:W-:Y:S01]  /*1b020*/  VIADD R9, R3.reuse, 0x18 ;  /* 0x0000001803097836 */ /* 0x040fe20000000000 */
[----:B------:R-:W2:Y:S01]  /*1b030*/  LDSM.16.M88.4 R4, [R212+0x6000] ;  /* 0x00600000d404783b */ /* 0x000ea20000000200 */
[----:B------:R-:W-:Y:S01]  /*1b040*/  ISETP.GE.AND P5, PT, R140, R188, PT ;  /* 0x000000bc8c00720c */ /* 0x000fe20003fa6270 */
[----:B------:R-:W-:Y:S01]  /*1b050*/  VIADD R8, R3, 0x19 ;  /* 0x0000001903087836 */ /* 0x000fe20000000000 */
[----:B------:R-:W-:Y:S01]  /*1b060*/  HMMA.16816.F32.BF16 R48, R148, R10, R48 ;  /* 0x0000000a9430723c */ /* 0x000fe20000041830 */
[----:B------:R-:W-:-:S02]  /*1b070*/  FSEL R173, R65, -INF , !P4 ;  /* 0xff80000041ad7808 */ /* 0x000fc40006000000 */
[----:B------:R-:W-:Y:S02]  /*1b080*/  FSEL R197, R133, -INF , !P5 ;  /* 0xff80000085c57808 */ /* 0x000fe40006800000 */
[-C--:B------:R-:W-:Y:S01]  /*1b090*/  ISETP.GE.AND P5, PT, R132, R189.reuse, PT ;  /* 0x000000bd8400720c */ /* 0x080fe20003fa6270 */
[----:B------:R-:W-:Y:S01]  /*1b0a0*/  HMMA.16816.F32.BF16 R36, R152, R52, R36 ;  /* 0x000000349824723c */ /* 0x000fe20000041824 */
[----:B------:R-:W3:Y:S01]  /*1b0b0*/  LDSM.16.M88.4 R132, [R223+0xa800] ;  /* 0x00a80000df84783b */ /* 0x000ee20000000200 */
[C---:B------:R-:W-:Y:S02]  /*1b0c0*/  ISETP.GE.AND P4, PT, R9.reuse, R189, PT ;  /* 0x000000bd0900720c */ /* 0x040fe40003f86270 */
[----:B------:R-:W-:Y:S02]  /*1b0d0*/  FSEL R187, R66, -INF , !P5 ;  /* 0xff80000042bb7808 */ /* 0x000fe40006800000 */
[----:B------:R-:W-:Y:S01]  /*1b0e0*/  ISETP.GE.AND P5, PT, R9, R188, PT ;  /* 0x000000bc0900720c */ /* 0x000fe20003fa6270 */
[----:B------:R-:W-:Y:S01]  /*1b0f0*/  VIADD R9, R3, 0x20 ;  /* 0x0000002003097836 */ /* 0x000fe20000000000 */
[----:B------:R-:W-:Y:S01]  /*1b100*/  FSEL R183, R67, -INF , !P3 ;  /* 0xff80000043b77808 */ /* 0x000fe20005800000 */
[----:B-1----:R-:W-:Y:S01]  /*1b110*/  HMMA.16816.F32.BF16 R44, R148, R32, R44 ;  /* 0x00000020942c723c */ /* 0x002fe2000004182c */
[----:B------:R-:W-:-:S02]  /*1b120*/  FSEL R171, R60, -INF , !P5 ;  /* 0xff8000003cab7808 */ /* 0x000fc40006800000 */
[CC--:B------:R-:W-:Y:S02]  /*1b130*/  ISETP.GE.AND P3, PT, R8.reuse, R188.reuse, PT ;  /* 0x000000bc0800720c */ /* 0x0c0fe40003f66270 */
[----:B------:R-:W-:Y:S01]  /*1b140*/  ISETP.GE.AND P5, PT, R8, R189, PT ;  /* 0x000000bd0800720c */ /* 0x000fe20003fa6270 */
[C---:B------:R-:W-:Y:S01]  /*1b150*/  VIADD R8, R3.reuse, 0x21 ;  /* 0x0000002103087836 */ /* 0x040fe20000000000 */
[----:B------:R-:W-:Y:S01]  /*1b160*/  FSEL R185, R62, -INF , !P4 ;  /* 0xff8000003eb97808 */ /* 0x000fe20006000000 */
[----:B------:R-:W-:Y:S01]  /*1b170*/  VIADD R33, R3, 0x28 ;  /* 0x0000002803217836 */ /* 0x000fe20000000000 */
[----:B------:R-:W-:Y:S01]  /*1b180*/  ISETP.GE.AND P4, PT, R9, R188, PT ;  /* 0x000000bc0900720c */ /* 0x000fe20003f86270 */
[----:B------:R-:W-:Y:S01]  /*1b190*/  VIADD R32, R3, 0x29 ;  /* 0x0000002903207836 */ /* 0x000fe20000000000 */
[----:B------:R-:W-:Y:S01]  /*1b1a0*/  FSEL R169, R61, -INF , !P3 ;  /* 0xff8000003da97808 */ /* 0x000fe20005800000 */
[----:B------:R-:W-:Y:S01]  /*1b1b0*/  HMMA.16816.F32.BF16 R164, R152, R54, R164 ;  /* 0x0000003698a4723c */ /* 0x000fe200000418a4 */
[----:B------:R-:W-:Y:S01]  /*1b1c0*/  FSEL R181, R63, -INF , !P5 ;  /* 0xff8000003fb57808 */ /* 0x000fe20006800000 */
[----:B------:R-:W1:Y:S01]  /*1b1d0*/  LDSM.16.M88.4 R52, [R212+0x6800] ;  /* 0x00680000d434783b */ /* 0x000e620000000200 */
[----:B------:R-:W-:-:S02]  /*1b1e0*/  FSEL R161, R56, -INF , !P4 ;  /* 0xff80000038a17808 */ /* 0x000fc40006000000 */
[-C--:B------:R-:W-:Y:S01]  /*1b1f0*/  ISETP.GE.AND P3, PT, R9, R189.reuse, PT ;  /* 0x000000bd0900720c */ /* 0x080fe20003f66270 */
[C---:B------:R-:W-:Y:S01]  /*1b200*/  HMMA.16816.F32.BF16 R40, R148.reuse, R34, R40 ;  /* 0x000000229428723c */ /* 0x040fe20000041828 */
[CC--:B------:R-:W-:Y:S02]  /*1b210*/  ISETP.GE.AND P5, PT, R8.reuse, R188.reuse, PT ;  /* 0x000000bc0800720c */ /* 0x0c0fe40003fa6270 */
[-C--:B------:R-:W-:Y:S02]  /*1b220*/  ISETP.GE.AND P4, PT, R8, R189.reuse, PT ;  /* 0x000000bd0800720c */ /* 0x080fe40003f86270 */
[----:B------:R-:W4:Y:S01]  /*1b230*/  LDSM.16.M88.4 R8, [R223+0xb000] ;  /* 0x00b00000df08783b */ /* 0x000f220000000200 */
[----:B------:R-:W-:Y:S01]  /*1b240*/  FSEL R64, R58, -INF , !P3 ;  /* 0xff8000003a407808 */ /* 0x000fe20005800000 */
[----:B--2---:R-:W-:Y:S01]  /*1b250*/  HMMA.16816.F32.BF16 R36, R148, R4, R36 ;  /* 0x000000049424723c */ /* 0x004fe20000041824 */
[----:B------:R-:W-:Y:S02]  /*1b260*/  FSEL R159, R57, -INF , !P5 ;  /* 0xff800000399f7808 */ /* 0x000fe40006800000 */
[CC--:B------:R-:W-:Y:S01]  /*1b270*/  ISETP.GE.AND P3, PT, R33.reuse, R188.reuse, PT ;  /* 0x000000bc2100720c */ /* 0x0c0fe20003f66270 */
[----:B------:R-:W2:Y:S01]  /*1b280*/  LDC.64 R56, c[0x0][0x198] ;  /* 0x00006600ff387b82 */ /* 0x000ea20000000a00 */
[-C--:B------:R-:W-:Y:S01]  /*1b290*/  ISETP.GE.AND P5, PT, R33, R189.reuse, PT ;  /* 0x000000bd2100720c */ /* 0x080fe20003fa6270 */
[----:B------:R-:W-:Y:S01]  /*1b2a0*/  VIADD R33, R3, 0x30 ;  /* 0x0000003003217836 */ /* 0x000fe20000000000 */
[----:B------:R-:W-:Y:S01]  /*1b2b0*/  FSEL R67, R59, -INF , !P4 ;  /* 0xff8000003b437808 */ /* 0x000fe20006000000 */
[C---:B---3--:R-:W-:Y:S01]  /*1b2c0*/  HMMA.16816.F32.BF16 R28, R152.reuse, R132, R28 ;  /* 0x00000084981c723c */ /* 0x048fe2000004181c */
[----:B------:R-:W-:Y:S01]  /*1b2d0*/  FSEL R163, R48, -INF , !P3 ;  /* 0xff80000030a37808 */ /* 0x000fe20005800000 */
[C---:B------:R-:W-:Y:S01]  /*1b2e0*/  VIADD R5, R3.reuse, 0x38 ;  /* 0x0000003803057836 */ /* 0x040fe20000000000 */
[CC--:B------:R-:W-:Y:S01]  /*1b2f0*/  ISETP.GE.AND P4, PT, R32.reuse, R188.reuse, PT ;  /* 0x000000bc2000720c */ /* 0x0c0fe20003f86270 */
[C---:B------:R-:W-:Y:S01]  /*1b300*/  VIADD R4, R3.reuse, 0x39 ;  /* 0x0000003903047836 */ /* 0x040fe20000000000 */
[----:B------:R-:W-:Y:S01]  /*1b310*/  ISETP.GE.AND P3, PT, R32, R189, PT ;  /* 0x000000bd2000720c */ /* 0x000fe20003f66270 */
[----:B------:R-:W-:Y:S01]  /*1b320*/  VIADD R32, R3, 0x31 ;  /* 0x0000003103207836 */ /* 0x000fe20000000000 */
[----:B------:R-:W-:Y:S01]  /*1b330*/  FSEL R66, R50, -INF , !P5 ;  /* 0xff80000032427808 */ /* 0x000fe20006800000 */
[----:B------:R-:W-:Y:S01]  /*1b340*/  HMMA.16816.F32.BF16 R24, R152, R134, R24 ;  /* 0x000000869818723c */ /* 0x000fe20000041818 */
[----:B------:R-:W-:-:S02]  /*1b350*/  ISETP.GE.AND P5, PT, R33, R188, PT ;  /* 0x000000bc2100720c */ /* 0x000fc40003fa6270 */
[----:B------:R-:W-:Y:S02]  /*1b360*/  FSEL R137, R49, -INF , !P4 ;  /* 0xff80000031897808 */ /* 0x000fe40006000000 */
[----:B------:R-:W-:Y:S01]  /*1b370*/  FSEL R157, R51, -INF , !P3 ;  /* 0xff800000339d7808 */ /* 0x000fe20005800000 */
[----:B------:R-:W-:Y:S01]  /*1b380*/  HMMA.16816.F32.BF16 R164, R148, R6, R164 ;  /* 0x0000000694a4723c */ /* 0x000fe200000418a4 */
[----:B------:R-:W-:Y:S01]  /*1b390*/  FSEL R252, R44, -INF , !P5 ;  /* 0xff8000002cfc7808 */ /* 0x000fe20006800000 */
[----:B------:R-:W3:Y:S01]  /*1b3a0*/  LDSM.16.M88.4 R48, [R212+0x7000] ;  /* 0x00700000d430783b */ /* 0x000ee20000000200 */
[-C--:B------:R-:W-:Y:S02]  /*1b3b0*/  ISETP.GE.AND P4, PT, R33, R189.reuse, PT ;  /* 0x000000bd2100720c */ /* 0x080fe40003f86270 */
[C---:B------:R-:W-:Y:S02]  /*1b3c0*/  ISETP.GE.AND P3, PT, R32.reuse, R188, PT ;  /* 0x000000bc2000720c */ /* 0x040fe40003f66270 */
[----:B------:R-:W-:-:S02]  /*1b3d0*/  ISETP.GE.AND P5, PT, R32, R189, PT ;  /* 0x000000bd2000720c */ /* 0x000fc40003fa6270 */
[----:B------:R-:W5:Y:S01]  /*1b3e0*/  LDSM.16.M88.4 R32, [R223+0xb800] ;  /* 0x00b80000df20783b */ /* 0x000f620000000200 */
[----:B------:R-:W-:Y:S01]  /*1b3f0*/  FSEL R141, R46, -INF , !P4 ;  /* 0xff8000002e8d7808 */ /* 0x000fe20006000000 */
[----:B-1----:R-:W-:Y:S01]  /*1b400*/  HMMA.16816.F32.BF16 R28, R148, R52, R28 ;  /* 0x00000034941c723c */ /* 0x002fe2000004181c */
[----:B------:R-:W-:Y:S02]  /*1b410*/  FSEL R250, R45, -INF , !P3 ;  /* 0xff8000002dfa7808 */ /* 0x000fe40005800000 */
[C---:B------:R-:W-:Y:S02]  /*1b420*/  ISETP.GE.AND P4, PT, R5.reuse, R188, PT ;  /* 0x000000bc0500720c */ /* 0x040fe40003f86270 */
[----:B------:R-:W-:Y:S01]  /*1b430*/  ISETP.GE.AND P3, PT, R5, R189, PT ;  /* 0x000000bd0500720c */ /* 0x000fe20003f66270 */
[----:B------:R-:W-:Y:S01]  /*1b440*/  VIADD R5, R3, 0x40 ;  /* 0x0000004003057836 */ /* 0x000fe20000000000 */
[----:B------:R-:W-:Y:S01]  /*1b450*/  FSEL R147, R47, -INF , !P5 ;  /* 0xff8000002f937808 */ /* 0x000fe20006800000 */
[----:B----4-:R-:W-:Y:S01]  /*1b460*/  HMMA.16816.F32.BF16 R20, R152, R8, R20 ;  /* 0x000000089814723c */ /* 0x010fe20000041814 */
[----:B------:R-:W-:-:S02]  /*1b470*/  FSEL R145, R40, -INF , !P4 ;  /* 0xff80000028917808 */ /* 0x000fc40006000000 */
[CC--:B------:R-:W-:Y:S02]  /*1b480*/  ISETP.GE.AND P5, PT, R4.reuse, R188.reuse, PT ;  /* 0x000000bc0400720c */ /* 0x0c0fe40003fa6270 */
[----:B------:R-:W-:Y:S01]  /*1b490*/  ISETP.GE.AND P4, PT, R4, R189, PT ;  /* 0x000000bd0400720c */ /* 0x000fe20003f86270 */
[----:B------:R-:W-:Y:S01]  /*1b4a0*/  VIADD R4, R3, 0x41 ;  /* 0x0000004103047836 */ /* 0x000fe20000000000 */
[----:B------:R-:W-:Y:S01]  /*1b4b0*/  FSEL R143, R42, -INF , !P3 ;  /* 0xff8000002a8f7808 */ /* 0x000fe20005800000 */
[----:B------:R-:W-:Y:S01]  /*1b4c0*/  HMMA.16816.F32.BF16 R16, R152, R10, R16 ;  /* 0x0000000a9810723c */ /* 0x000fe20000041810 */
[----:B------:R-:W-:Y:S01]  /*1b4d0*/  ISETP.GE.AND P3, PT, R5, R188, PT ;  /* 0x000000bc0500720c */ /* 0x000fe20003f66270 */
[----:B------:R-:W-:Y:S01]  /*1b4e0*/  VIADD R8, R3, 0x48 ;  /* 0x0000004803087836 */ /* 0x000fe20000000000 */
[----:B------:R-:W-:Y:S01]  /*1b4f0*/  FSEL R202, R41, -INF , !P5 ;  /* 0xff80000029ca7808 */ /* 0x000fe20006800000 */
[----:B------:R-:W-:Y:S01]  /*1b500*/  VIADD R9, R3, 0x50 ;  /* 0x0000005003097836 */ /* 0x000fe20000000000 */
[----:B------:R-:W-:Y:S01]  /*1b510*/  FSEL R200, R43, -INF , !P4 ;  /* 0xff8000002bc87808 */ /* 0x000fe20006000000 */
[----:B------:R-:W-:Y:S01]  /*1b520*/  HMMA.16816.F32.BF16 R24, R148, R54, R24 ;  /* 0x000000369418723c */ /* 0x000fe20000041818 */
[----:B------:R-:W-:-:S02]  /*1b530*/  FSEL R182, R36, -INF , !P3 ;  /* 0xff80000024b67808 */ /* 0x000fc40005800000 */
[-C--:B------:R-:W-:Y:S02]  /*1b540*/  ISETP.GE.AND P5, PT, R5, R189.reuse, PT ;  /* 0x000000bd0500720c */ /* 0x080fe40003fa6270 */
[C---:B------:R-:W-:Y:S02]  /*1b550*/  ISETP.GE.AND P4, PT, R4.reuse, R188, PT ;  /* 0x000000bc0400720c */ /* 0x040fe40003f86270 */
[----:B------:R-:W-:Y:S02]  /*1b560*/  ISETP.GE.AND P3, PT, R4, R189, PT ;  /* 0x000000bd0400720c */ /* 0x000fe40003f66270 */
[----:B------:R-:W1:Y:S01]  /*1b570*/  LDSM.16.M88.4 R4, [R212+0x7800] ;  /* 0x00780000d404783b */ /* 0x000e620000000200 */
[----:B------:R-:W-:Y:S01]  /*1b580*/  FSEL R198, R38, -INF , !P5 ;  /* 0xff80000026c67808 */ /* 0x000fe20006800000 */
[----:B---3--:R-:W-:Y:S01]  /*1b590*/  HMMA.16816.F32.BF16 R20, R148, R48, R20 ;  /* 0x000000309414723c */ /* 0x008fe20000041814 */
[----:B------:R-:W-:Y:S01]  /*1b5a0*/  FSEL R180, R37, -INF , !P4 ;  /* 0xff80000025b47808 */ /* 0x000fe20006000000 */
[----:B------:R-:W-:-:S04]  /*1b5b0*/  DEPBAR.LE SB0, 0x0 ;  /* 0x000080000000791a */ /* 0x000fc80000000000 */
[C---:B-----5:R-:W-:Y:S01]  /*1b5c0*/  HMMA.16816.F32.BF16 R12, R152.reuse, R32, R12 ;  /* 0x00000020980c723c */ /* 0x060fe2000004180c */
[----:B------:R-:W-:Y:S01]  /*1b5d0*/  BAR.SYNC.DEFER_BLOCKING 0x0 ;  /* 0x0000000000007b1d */ /* 0x000fe20000010000 */
[CC--:B------:R-:W-:Y:S02]  /*1b5e0*/  ISETP.GE.AND P5, PT, R8.reuse, R188.reuse, PT ;  /* 0x000000bc0800720c */ /* 0x0c0fe40003fa6270 */
[-C--:B------:R-:W-:Y:S01]  /*1b5f0*/  ISETP.GE.AND P4, PT, R8, R189.reuse, PT ;  /* 0x000000bd0800720c */ /* 0x080fe20003f86270 */
[----:B------:R-:W-:Y:S01]  /*1b600*/  VIADD R8, R3, 0x49 ;  /* 0x0000004903087836 */ /* 0x000fe20000000000 */
[----:B------:R-:W-:Y:S01]  /*1b610*/  HMMA.16816.F32.BF16 R32, R152, R34, R176 ;  /* 0x000000229820723c */ /* 0x000fe200000418b0 */
[----:B------:R-:W-:Y:S02]  /*1b620*/  FSEL R196, R39, -INF , !P3 ;  /* 0xff80000027c47808 */ /* 0x000fe40005800000 */
[----:B------:R-:W-:Y:S02]  /*1b630*/  FSEL R192, R164, -INF , !P5 ;  /* 0xff800000a4c07808 */ /* 0x000fe40006800000 */
[CC--:B------:R-:W-:Y:S01]  /*1b640*/  ISETP.GE.AND P3, PT, R8.reuse, R188.reuse, PT ;  /* 0x000000bc0800720c */ /* 0x0c0fe20003f66270 */
[----:B------:R-:W-:Y:S01]  /*1b650*/  HMMA.16816.F32.BF16 R16, R148, R50, R16 ;  /* 0x000000329410723c */ /* 0x000fe20000041810 */
[----:B------:R-:W-:Y:S01]  /*1b660*/  ISETP.GE.AND P5, PT, R8, R189, PT ;  /* 0x000000bd0800720c */ /* 0x000fe20003fa6270 */
[----:B------:R-:W-:Y:S01]  /*1b670*/  VIADD R8, R3, 0x51 ;  /* 0x0000005103087836 */ /* 0x000fe20000000000 */
[----:B------:R-:W-:Y:S01]  /*1b680*/  FSEL R194, R166, -INF , !P4 ;  /* 0xff800000a6c27808 */ /* 0x000fe20006000000 */
[----:B------:R-:W-:Y:S01]  /*1b690*/  IMAD.MOV.U32 R152, RZ, RZ, R190 ;  /* 0x000000ffff987224 */ /* 0x000fe200078e00be */
[----:B------:R-:W-:Y:S01]  /*1b6a0*/  ISETP.GE.AND P4, PT, R9, R188, PT ;  /* 0x000000bc0900720c */ /* 0x000fe20003f86270 */
[----:B------:R-:W-:Y:S01]  /*1b6b0*/  IMAD.MOV.U32 R153, RZ, RZ, R191 ;  /* 0x000000ffff997224 */ /* 0x000fe200078e00bf */
[----:B------:R-:W-:-:S02]  /*1b6c0*/  FSEL R186, R165, -INF , !P3 ;  /* 0xff800000a5ba7808 */ /* 0x000fc40005800000 */
[-C--:B------:R-:W-:Y:S01]  /*1b6d0*/  ISETP.GE.AND P3, PT, R9, R189.reuse, PT ;  /* 0x000000bd0900720c */ /* 0x080fe20003f66270 */
[----:B------:R-:W-:Y:S01]  /*1b6e0*/  VIADD R9, R3, 0x58 ;  /* 0x0000005803097836 */ /* 0x000fe20000000000 */
[----:B------:R-:W-:Y:S02]  /*1b6f0*/  FSEL R184, R167, -INF , !P5 ;  /* 0xff800000a7b87808 */ /* 0x000fe40006800000 */
[----:B------:R-:W-:Y:S02]  /*1b700*/  FSEL R166, R28, -INF , !P4 ;  /* 0xff8000001ca67808 */ /* 0x000fe40006000000 */
[C---:B------:R-:W-:Y:S02]  /*1b710*/  ISETP.GE.AND P5, PT, R8.reuse, R188, PT ;  /* 0x000000bc0800720c */ /* 0x040fe40003fa6270 */
[----:B------:R-:W-:Y:S01]  /*1b720*/  ISETP.GE.AND P4, PT, R8, R189, PT ;  /* 0x000000bd0800720c */ /* 0x000fe20003f86270 */
[----:B------:R-:W-:Y:S01]  /*1b730*/  VIADD R8, R3, 0x59 ;  /* 0x0000005903087836 */ /* 0x000fe20000000000 */
[----:B------:R-:W-:Y:S01]  /*1b740*/  FSEL R176, R30, -INF , !P3 ;  /* 0xff8000001eb07808 */ /* 0x000fe20005800000 */
[----:B-1----:R-:W-:Y:S01]  /*1b750*/  HMMA.16816.F32.BF16 R12, R148, R4, R12 ;  /* 0x00000004940c723c */ /* 0x002fe2000004180c */
[----:B------:R-:W-:-:S02]  /*1b760*/  FSEL R170, R29, -INF , !P5 ;  /* 0xff8000001daa7808 */ /* 0x000fc40006800000 */
[CC--:B------:R-:W-:Y:S02]  /*1b770*/  ISETP.GE.AND P3, PT, R9.reuse, R188.reuse, PT ;  /* 0x000000bc0900720c */ /* 0x0c0fe40003f66270 */
[-C--:B------:R-:W-:Y:S01]  /*1b780*/  ISETP.GE.AND P5, PT, R9, R189.reuse, PT ;  /* 0x000000bd0900720c */ /* 0x080fe20003fa6270 */
[----:B------:R-:W-:Y:S01]  /*1b790*/  VIADD R9, R3, 0x60 ;  /* 0x0000006003097836 */ /* 0x000fe20000000000 */
[----:B------:R-:W-:Y:S01]  /*1b7a0*/  FSEL R174, R31, -INF , !P4 ;  /* 0xff8000001fae7808 */ /* 0x000fe20006000000 */
[C---:B------:R-:W-:Y:S01]  /*1b7b0*/  VIADD R5, R3.reuse, 0x68 ;  /* 0x0000006803057836 */ /* 0x040fe20000000000 */
[----:B------:R-:W-:Y:S01]  /*1b7c0*/  ISETP.GE.AND P4, PT, R8, R188, PT ;  /* 0x000000bc0800720c */ /* 0x000fe20003f86270 */
[----:B------:R-:W-:Y:S01]  /*1b7d0*/  HMMA.16816.F32.BF16 R32, R148, R6, R32 ;  /* 0x000000069420723c */ /* 0x000fe20000041820 */
[----:B------:R-:W-:Y:S01]  /*1b7e0*/  FSEL R168, R24, -INF , !P3 ;  /* 0xff80000018a87808 */ /* 0x000fe20005800000 */
[C---:B------:R-:W-:Y:S01]  /*1b7f0*/  VIADD R4, R3.reuse, 0x69 ;  /* 0x0000006903047836 */ /* 0x040fe20000000000 */
[----:B------:R-:W-:Y:S01]  /*1b800*/  ISETP.GE.AND P3, PT, R8, R189, PT ;  /* 0x000000bd0800720c */ /* 0x000fe20003f66270 */
[----:B------:R-:W-:Y:S01]  /*1b810*/  VIADD R8, R3, 0x61 ;  /* 0x0000006103087836 */ /* 0x000fe20000000000 */
[----:B------:R-:W-:-:S02]  /*1b820*/  FSEL R172, R26, -INF , !P5 ;  /* 0xff8000001aac7808 */ /* 0x000fc40006800000 */
[----:B------:R-:W-:Y:S02]  /*1b830*/  FSEL R164, R25, -INF , !P4 ;  /* 0xff80000019a47808 */ /* 0x000fe40006000000 */
[C---:B------:R-:W-:Y:S02]  /*1b840*/  ISETP.GE.AND P5, PT, R9.reuse, R188, PT ;  /* 0x000000bc0900720c */ /* 0x040fe40003fa6270 */
[----:B------:R-:W-:Y:S02]  /*1b850*/  ISETP.GE.AND P4, PT, R9, R189, PT ;  /* 0x000000bd0900720c */ /* 0x000fe40003f86270 */
[----:B------:R-:W-:Y:S02]  /*1b860*/  FSEL R156, R20, -INF , !P5 ;  /* 0xff800000149c7808 */ /* 0x000fe40006800000 */
[----:B------:R-:W-:Y:S02]  /*1b870*/  FSEL R160, R22, -INF , !P4 ;  /* 0xff80000016a07808 */ /* 0x000fe40006000000 */
[----:B------:R-:W-:-:S02]  /*1b880*/  FSEL R162, R27, -INF , !P3 ;  /* 0xff8000001ba27808 */ /* 0x000fc40005800000 */
[C---:B------:R-:W-:Y:S02]  /*1b890*/  ISETP.GE.AND P5, PT, R8.reuse, R189, PT ;  /* 0x000000bd0800720c */ /* 0x040fe40003fa6270 */
[-C--:B------:R-:W-:Y:S02]  /*1b8a0*/  ISETP.GE.AND P4, PT, R5, R188.reuse, PT ;  /* 0x000000bc0500720c */ /* 0x080fe40003f86270 */
[----:B------:R-:W-:Y:S02]  /*1b8b0*/  ISETP.GE.AND P3, PT, R8, R188, PT ;  /* 0x000000bc0800720c */ /* 0x000fe40003f66270 */
[----:B------:R-:W-:Y:S02]  /*1b8c0*/  FSEL R158, R23, -INF , !P5 ;  /* 0xff800000179e7808 */ /* 0x000fe40006800000 */
[----:B------:R-:W-:Y:S02]  /*1b8d0*/  FSEL R146, R16, -INF , !P4 ;  /* 0xff80000010927808 */ /* 0x000fe40006000000 */
[----:B------:R-:W-:-:S02]  /*1b8e0*/  FSEL R154, R21, -INF , !P3 ;  /* 0xff800000159a7808 */ /* 0x000fc40005800000 */
[CC--:B------:R-:W-:Y:S02]  /*1b8f0*/  ISETP.GE.AND P5, PT, R4.reuse, R188.reuse, PT ;  /* 0x000000bc0400720c */ /* 0x0c0fe40003fa6270 */
[-C--:B------:R-:W-:Y:S01]  /*1b900*/  ISETP.GE.AND P4, PT, R4, R189.reuse, PT ;  /* 0x000000bd0400720c */ /* 0x080fe20003f86270 */
[----:B------:R-:W-:Y:S01]  /*1b910*/  VIADD R4, R3, 0x70 ;  /* 0x0000007003047836 */ /* 0x000fe20000000000 */
        /* <DEDUP_REMOVED lines=14> */
[C---:B------:R-:W-:Y:S01]  /*1ba00*/  ISETP.GE.AND P5, PT, R3.reuse, R189, PT ;  /* 0x000000bd0300720c */ /* 0x040fe20003fa6270 */
[----:B------:R-:W-:Y:S01]  /*1ba10*/  VIADD R3, R3, 0x79 ;  /* 0x0000007903037836 */ /* 0x000fe20000000000 */
[----:B------:R-:W-:Y:S02]  /*1ba20*/  FSEL R60, R13, -INF , !P6 ;  /* 0xff8000000d3c7808 */ /* 0x000fe40007000000 */
[----:B------:R-:W-:Y:S02]  /*1ba30*/  ISETP.GE.AND P6, PT, R5, R188, PT ;  /* 0x000000bc0500720c */ /* 0x000fe40003fc6270 */
[----:B------:R-:W-:-:S02]  /*1ba40*/  FSEL R134, R15, -INF , !P4 ;  /* 0xff8000000f867808 */ /* 0x000fc40006000000 */
[----:B------:R-:W-:Y:S02]  /*1ba50*/  FSEL R63, R32, -INF , !P6 ;  /* 0xff800000203f7808 */ /* 0x000fe40007000000 */
[----:B------:R-:W-:Y:S02]  /*1ba60*/  FSEL R136, R136, -INF , !P3 ;  /* 0xff80000088887808 */ /* 0x000fe40005800000 */
[-C--:B------:R-:W-:Y:S02]  /*1ba70*/  ISETP.GE.AND P4, PT, R5, R189.reuse, PT ;  /* 0x000000bd0500720c */ /* 0x080fe40003f86270 */
[C---:B------:R-:W-:Y:S02]  /*1ba80*/  ISETP.GE.AND P6, PT, R3.reuse, R188, PT ;  /* 0x000000bc0300720c */ /* 0x040fe40003fc6270 */
[----:B------:R-:W-:Y:S02]  /*1ba90*/  ISETP.GE.AND P3, PT, R3, R189, PT ;  /* 0x000000bd0300720c */ /* 0x000fe40003f66270 */
[----:B------:R-:W-:-:S02]  /*1baa0*/  FSEL R138, R138, -INF , !P5 ;  /* 0xff8000008a8a7808 */ /* 0x000fc40006800000 */
[----:B------:R-:W-:Y:S02]  /*1bab0*/  FSEL R132, R34, -INF , !P4 ;  /* 0xff80000022847808 */ /* 0x000fe40006000000 */
[----:B------:R-:W-:Y:S02]  /*1bac0*/  FSEL R61, R33, -INF , !P6 ;  /* 0xff800000213d7808 */ /* 0x000fe40007000000 */
[----:B------:R-:W-:Y:S01]  /*1bad0*/  FSEL R52, R35, -INF , !P3 ;  /* 0xff80000023347808 */ /* 0x000fe20005800000 */
[----:B--2---:R-:W-:Y:S05]  /*1bae0*/  @!P2 BRA `(.L_x_1150) ;  /* 0x0000000c0014a947 */ /* 0x004fea0003800000 */
[----:B------:R-:W-:Y:S04]  /*1baf0*/  BSSY B0, `(.L_x_1151) ;  /* 0x0000041000007945 */ /* 0x000fe80003800000 */
        /* <DEDUP_REMOVED lines=10> */
[----:B------:R-:W-:-:S03]  /*1bba0*/  ISETP.GE.AND P3, PT, R3, RZ, PT ;  /* 0x000000ff0300720c */ /* 0x000fc60003f66270 */
        /* <DEDUP_REMOVED lines=8> */
[----:B------:R-:W-:-:S03]  /*1bc30*/  IMAD.HI.U32 R14, R17, R14, R16 ;  /* 0x0000000e110e7227 */ /* 0x000fc600078e0010 */
[----:B------:R-:W-:-:S03]  /*1bc40*/  ISETP.GE.AND P0, PT, R10, RZ, PT ;  /* 0x000000ff0a00720c */ /* 0x000fc60003f06270 */
[----:B------:R-:W-:-:S04]  /*1bc50*/  IMAD.HI.U32 R9, R14, R5, RZ ;  /* 0x000000050e097227 */ /* 0x000fc800078e00ff */
[----:B------:R-:W-:Y:S02]  /*1bc60*/  IMAD.HI.U32 R11, R14, R7, RZ ;  /* 0x000000070e0b7227 */ /* 0x000fe400078e00ff */
[----:B------:R-:W2:Y:S02]  /*1bc70*/  LD.E.64 R14, desc[UR4][R56.64+0x20] ;  /* 0x00002004380e7980 */ /* 0x000ea4000c101b00 */
[-C--:B------:R-:W-:Y:S02]  /*1bc80*/  IMAD R5, R9, R6.reuse, R5 ;  /* 0x0000000609057224 */ /* 0x080fe400078e0205 */
[----:B------:R-:W-:Y:S01]  /*1bc90*/  IMAD R7, R11, R6, R7 ;  /* 0x000000060b077224 */ /* 0x000fe200078e0207 */
[----:B------:R-:W-:Y:S02]  /*1bca0*/  LOP3.LUT R6, RZ, R12, RZ, 0x33, !PT ;  /* 0x0000000cff067212 */ /* 0x000fe400078e33ff */
        /* <DEDUP_REMOVED lines=9> */
[----:B------:R-:W-:Y:S02]  /*1bd40*/  @P5 VIADD R9, R9, 0x1 ;  /* 0x0000000109095836 */ /* 0x000fe40000000000 */
[----:B------:R-:W-:Y:S02]  /*1bd50*/  @P6 IADD3 R11, R11, 0x1, RZ ;  /* 0x000000010b0b6810 */ /* 0x000fe40007ffe0ff */
[----:B------:R-:W-:Y:S02]  /*1bd60*/  @!P0 IMAD.MOV R9, RZ, RZ, -R9 ;  /* 0x000000ffff098224 */ /* 0x000fe400078e0a09 */
[----:B------:R-:W-:-:S03]  /*1bd70*/  @!P3 IADD3 R11, -R11, RZ, RZ ;  /* 0x000000ff0b0bb210 */ /* 0x000fc60007ffe1ff */
[C---:B------:R-:W-:Y:S02]  /*1bd80*/  SEL R7, R6.reuse, R9, !P2 ;  /* 0x0000000906077207 */ /* 0x040fe40005000000 */
[----:B------:R-:W-:Y:S02]  /*1bd90*/  SEL R5, R6, R11, !P2 ;  /* 0x0000000b06057207 */ /* 0x000fe40005000000 */
[----:B------:R-:W3:Y:S01]  /*1bda0*/  LD.E.64 R10, desc[UR4][R56.64+0x38] ;  /* 0x00003804380a7980 */ /* 0x000ee2000c101b00 */
[----:B------:R-:W-:-:S04]  /*1bdb0*/  IMAD.WIDE R16, R7, 0x4, R244 ;  /* 0x0000000407107825 */ /* 0x000fc800078e02f4 */
        /* <DEDUP_REMOVED lines=17> */
.L_x_1152:
[----:B------:R-:W2:Y:S02]  /*1bed0*/  LD.E R6, desc[UR4][R56.64+0x38] ;  /* 0x0000380438067980 */ /* 0x000ea4000c101900 */
[----:B--2---:R-:W-:-:S04]  /*1bee0*/  LEA R6, -R6, RZ, 0x7 ;  /* 0x000000ff06067211 */ /* 0x004fc800078e39ff */
[----:B------:R-:W-:Y:S02]  /*1bef0*/  SHF.R.S32.HI R3, RZ, 0x1f, R6 ;  /* 0x0000001fff037819 */ /* 0x000fe40000011406 */
.L_x_1153:
[----:B------:R-:W-:Y:S05]  /*1bf00*/  BSYNC B0 ;  /* 0x0000000000007941 */ /* 0x000fea0003800000 */
.L_x_1151:
[----:B------:R-:W-:Y:S02]  /*1bf10*/  LOP3.LUT R5, R247, 0x1, RZ, 0xc0, !PT ;  /* 0x00000001f7057812 */ /* 0x000fe400078ec0ff */
[C---:B------:R-:W-:Y:S02]  /*1bf20*/  LEA R20, P3, R6.reuse, R236, 0x1 ;  /* 0x000000ec06147211 */ /* 0x040fe400078608ff */
[----:B------:R-:W-:Y:S02]  /*1bf30*/  ISETP.NE.U32.AND P2, PT, R5, 0x1, PT ;  /* 0x000000010500780c */ /* 0x000fe40003f45070 */
[C---:B------:R-:W-:Y:S02]  /*1bf40*/  @P1 IADD3 R5, P0, R6.reuse, R233, RZ ;  /* 0x000000e906051210 */ /* 0x040fe40007f1e0ff */
[----:B------:R-:W-:-:S03]  /*1bf50*/  LEA.HI.X R21, R6, R235, R3, 0x1, P3 ;  /* 0x000000eb06157211 */ /* 0x000fc600018f0c03 */
[----:B------:R-:W-:Y:S01]  /*1bf60*/  @P1 IMAD.X R8, R3, 0x1, R234, P0 ;  /* 0x0000000103081824 */ /* 0x000fe200000e06ea */
[----:B------:R-:W-:-:S04]  /*1bf70*/  @P1 LEA R12, P0, R5, R236, 0x1 ;  /* 0x000000ec050c1211 */ /* 0x000fc800078008ff */
[----:B------:R-:W-:Y:S01]  /*1bf80*/  @P1 LEA.HI.X R13, R5, R235, R8, 0x1, P0 ;  /* 0x000000eb050d1211 */ /* 0x000fe200000f0c08 */
[----:B------:R-:W-:Y:S01]  /*1bf90*/  @!PT LDS RZ, [RZ] ;  /* 0x00000000fffff984 */ /* 0x000fe20000000800 */
[----:B------:R-:W-:Y:S01]  /*1bfa0*/  @!PT LDS RZ, [RZ] ;  /* 0x00000000fffff984 */ /* 0x000fe20000000800 */
[----:B------:R-:W-:Y:S01]  /*1bfb0*/  @!PT LDS RZ, [RZ] ;  /* 0x00000000fffff984 */ /* 0x000fe20000000800 */
[----:B------:R1:W-:Y:S01]  /*1bfc0*/  @!P2 LDGSTS.E.BYPASS.LTC128B.128 [R243+0x4000], desc[UR4][R20.64] ;  /* 0x0400000014f3afae */ /* 0x0003e2000b901d44 */
[-C--:B------:R-:W-:Y:S02]  /*1bfd0*/  @!P2 IADD3 R7, P4, R6, R233.reuse, RZ ;  /* 0x000000e90607a210 */ /* 0x080fe40007f9e0ff */
[----:B------:R-:W-:Y:S01]  /*1bfe0*/  IADD3 R5, P3, P0, R233, R233, R6 ;  /* 0x000000e9e9057210 */ /* 0x000fe2000787e006 */
[----:B------:R1:W-:Y:S01]  /*1bff0*/  @P2 STS.128 [R243+0x4000], RZ ;  /* 0x004000fff3002388 */ /* 0x0003e20000000c00 */
[----:B------:R-:W-:Y:S01]  /*1c000*/  @!P2 LEA R18, P5, R7, R236, 0x1 ;  /* 0x000000ec0712a211 */ /* 0x000fe200078a08ff */
[----:B------:R-:W-:Y:S01]  /*1c010*/  @!P2 IMAD.X R8, R3, 0x1, R234, P4 ;  /* 0x000000010308a824 */ /* 0x000fe200020e06ea */
[----:B------:R-:W-:Y:S01]  /*1c020*/  IADD3.X R6, R234, R234, R3, P3, P0 ;  /* 0x000000eaea067210 */ /* 0x000fe20001fe0403 */
[----:B------:R-:W-:Y:S01]  /*1c030*/  @!PT LDS RZ, [RZ] ;  /* 0x00000000fffff984 */ /* 0x000fe20000000800 */
[----:B------:R-:W-:Y:S01]  /*1c040*/  @!PT LDS RZ, [RZ] ;  /* 0x00000000fffff984 */ /* 0x000fe20000000800 */
[----:B------:R-:W-:Y:S01]  /*1c050*/  @!PT LDS RZ, [RZ] ;  /* 0x00000000fffff984 */ /* 0x000fe20000000800 */
[----:B------:R1:W-:Y:S01]  /*1c060*/  @P1 LDGSTS.E.BYPASS.LTC128B.128 [R243+0x8000], desc[UR4][R20.64+0x80] ;  /* 0x0800008014f31fae */ /* 0x0003e2000b901d44 */
[----:B------:R-:W-:-:S02]  /*1c070*/  @P1 LEA R10, P0, R5, R236, 0x1 ;  /* 0x000000ec050a1211 */ /* 0x000fc400078008ff */
[CC--:B------:R-:W-:Y:S01]  /*1c080*/  @!P2 LEA R16, P4, R5.reuse, R236.reuse, 0x1 ;  /* 0x000000ec0510a211 */ /* 0x0c0fe200078808ff */
[----:B------:R1:W-:Y:S01]  /*1c090*/  @!P1 STS.128 [R243+0x8000], RZ ;  /* 0x008000fff3009388 */ /* 0x0003e20000000c00 */
[C---:B------:R-:W-:Y:S02]  /*1c0a0*/  IADD3 R3, P3, R5.reuse, R233, RZ ;  /* 0x000000e905037210 */ /* 0x040fe40007f7e0ff */
[CCC-:B------:R-:W-:Y:S02]  /*1c0b0*/  @P1 LEA.HI.X R11, R5.reuse, R235.reuse, R6.reuse, 0x1, P0 ;  /* 0x000000eb050b1211 */ /* 0x1c0fe400000f0c06 */
[-C--:B------:R-:W-:Y:S01]  /*1c0c0*/  @!P2 LEA.HI.X R17, R5, R235.reuse, R6, 0x1, P4 ;  /* 0x000000eb0511a211 */ /* 0x080fe200020f0c06 */
[----:B------:R-:W-:Y:S01]  /*1c0d0*/  IMAD.X R6, R6, 0x1, R234, P3 ;  /* 0x0000000106067824 */ /* 0x000fe200018e06ea */
[----:B------:R-:W-:Y:S02]  /*1c0e0*/  @!P2 LEA.HI.X R19, R7, R235, R8, 0x1, P5 ;  /* 0x000000eb0713a211 */ /* 0x000fe400028f0c08 */
[----:B------:R-:W-:-:S02]  /*1c0f0*/  @!P2 LEA R14, P4, R3, R236, 0x1 ;  /* 0x000000ec030ea211 */ /* 0x000fc400078808ff */
[CC--:B------:R-:W-:Y:S01]  /*1c100*/  @P1 LEA R8, P0, R3.reuse, R236.reuse, 0x1 ;  /* 0x000000ec03081211 */ /* 0x0c0fe200078008ff */
[----:B------:R-:W-:Y:S01]  /*1c110*/  @!PT LDS RZ, [RZ] ;  /* 0x00000000fffff984 */ /* 0x000fe20000000800 */
[----:B------:R-:W-:Y:S01]  /*1c120*/  @!PT LDS RZ, [RZ] ;  /* 0x00000000fffff984 */ /* 0x000fe20000000800 */
[----:B------:R-:W-:Y:S01]  /*1c130*/  @!PT LDS RZ, [RZ] ;  /* 0x00000000fffff984 */ /* 0x000fe20000000800 */
[----:B------:R1:W-:Y:S01]  /*1c140*/  @!P2 LDGSTS.E.BYPASS.LTC128B.128 [R243+0x4800], desc[UR4][R18.64] ;  /* 0x0480000012f3afae */ /* 0x0003e2000b901d44 */
[C---:B------:R-:W-:Y:S02]  /*1c150*/  IADD3 R5, P3, R3.reuse, R233, RZ ;  /* 0x000000e903057210 */ /* 0x040fe40007f7e0ff */
[CCC-:B------:R-:W-:Y:S01]  /*1c160*/  @!P2 LEA.HI.X R15, R3.reuse, R235.reuse, R6.reuse, 0x1, P4 ;  /* 0x000000eb030fa211 */ /* 0x1c0fe200020f0c06 */
[----:B------:R1:W-:Y:S01]  /*1c170*/  @P2 STS.128 [R243+0x4800], RZ ;  /* 0x004800fff3002388 */ /* 0x0003e20000000c00 */
[----:B------:R-:W-:Y:S01]  /*1c180*/  @P1 LEA.HI.X R9, R3, R235, R6, 0x1, P0 ;  /* 0x000000eb03091211 */ /* 0x000fe200000f0c06 */
[----:B------:R-:W-:Y:S01]  /*1c190*/  IMAD.X R6, R6, 0x1, R234, P3 ;  /* 0x0000000106067824 */ /* 0x000fe200018e06ea */
[CC--:B------:R-:W-:Y:S01]  /*1c1a0*/  @!P2 LEA R24, P4, R5.reuse, R236.reuse, 0x1 ;  /* 0x000000ec0518a211 */ /* 0x0c0fe200078808ff */
[----:B------:R-:W-:Y:S01]  /*1c1b0*/  @!PT LDS RZ, [RZ] ;  /* 0x00000000fffff984 */ /* 0x000fe20000000800 */
[----:B------:R-:W-:Y:S01]  /*1c1c0*/  @!PT LDS RZ, [RZ] ;  /* 0x00000000fffff984 */ /* 0x000fe20000000800 */
[----:B------:R-:W-:Y:S01]  /*1c1d0*/  @!PT LDS RZ, [RZ] ;  /* 0x00000000fffff984 */ /* 0x000fe20000000800 */
[----:B------:R1:W-:Y:S01]  /*1c1e0*/  @P1 LDGSTS.E.BYPASS.LTC128B.128 [R243+0x8800], desc[UR4][R12.64+0x80] ;  /* 0x088000800cf31fae */ /* 0x0003e2000b901d44 */
[----:B------:R-:W-:-:S02]  /*1c1f0*/  @P1 LEA R22, P0, R5, R236, 0x1 ;  /* 0x000000ec05161211 */ /* 0x000fc400078008ff */
[C---:B------:R-:W-:Y:S01]  /*1c200*/  IADD3 R3, P3, R5.reuse, R233, RZ ;  /* 0x000000e905037210 */ /* 0x040fe20007f7e0ff */
[----:B------:R1:W-:Y:S01]  /*1c210*/  @!P1 STS.128 [R243+0x8800], RZ ;  /* 0x008800fff3009388 */ /* 0x0003e20000000c00 */
[CCC-:B------:R-:W-:Y:S02]  /*1c220*/  @!P2 LEA.HI.X R25, R5.reuse, R235.reuse, R6.reuse, 0x1, P4 ;  /* 0x000000eb0519a211 */ /* 0x1c0fe400020f0c06 */
[----:B------:R-:W-:Y:S01]  /*1c230*/  @P1 LEA.HI.X R23, R5, R235, R6, 0x1, P0 ;  /* 0x000000eb05171211 */ /* 0x000fe200000f0c06 */
[----:B------:R-:W-:Y:S01]  /*1c240*/  IMAD.X R6, R6, 0x1, R234, P3 ;  /* 0x0000000106067824 */ /* 0x000fe200018e06ea */
[CC--:B------:R-:W-:Y:S01]  /*1c250*/  @!P2 LEA R28, P4, R3.reuse, R236.reuse, 0x1 ;  /* 0x000000ec031ca211 */ /* 0x0c0fe200078808ff */
[----:B------:R-:W-:Y:S01]  /*1c260*/  @!PT LDS RZ, [RZ] ;  /* 0x00000000fffff984 */ /* 0x000fe20000000800 */
[----:B------:R-:W-:Y:S01]  /*1c270*/  @!PT LDS RZ, [RZ] ;  /* 0x00000000fffff984 */ /* 0x000fe20000000800 */
[----:B------:R-:W-:Y:S01]  /*1c280*/  @!PT LDS RZ, [RZ] ;  /* 0x00000000fffff984 */ /* 0x000fe20000000800 */
[----:B------:R1:W-:Y:S01]  /*1c290*/  @!P2 LDGSTS.E.BYPASS.LTC128B.128 [R243+0x5000], desc[UR4][R16.64] ;  /* 0x0500000010f3afae */ /* 0x0003e2000b901d44 */
[C---:B------:R-:W-:Y:S02]  /*1c2a0*/  @P1 LEA R26, P0, R3.reuse, R236, 0x1 ;  /* 0x000000ec031a1211 */ /* 0x040fe400078008ff */
[C---:B------:R-:W-:Y:S01]  /*1c2b0*/  IADD3 R5, P3, R3.reuse, R233, RZ ;  /* 0x000000e903057210 */ /* 0x040fe20007f7e0ff */
[----:B------:R1:W-:Y:S01]  /*1c2c0*/  @P2 STS.128 [R243+0x5000], RZ ;  /* 0x005000fff3002388 */ /* 0x0003e20000000c00 */
[----:B------:R-:W-:-:S02]  /*1c2d0*/  @!P2 LEA.HI.X R29, R3, R235, R6, 0x1, P4 ;  /* 0x000000eb031da211 */ /* 0x000fc400020f0c06 */
[----:B------:R-:W-:Y:S01]  /*1c2e0*/  @P1 LEA.HI.X R27, R3, R235, R6, 0x1, P0 ;  /* 0x000000eb031b1211 */ /* 0x000fe200000f0c06 */
[----:B------:R-:W-:Y:S01]  /*1c2f0*/  @!PT LDS RZ, [RZ] ;  /* 0x00000000fffff984 */ /* 0x000fe20000000800 */
[----:B------:R-:W-:Y:S01]  /*1c300*/  @!PT LDS RZ, [RZ] ;  /* 0x00000000fffff984 */ /* 0x000fe20000000800 */
[----:B------:R-:W-:Y:S01]  /*1c310*/  @!PT LDS RZ, [RZ] ;  /* 0x00000000fffff984 */ /* 0x000fe20000000800 */
[----:B------:R1:W-:Y:S01]  /*1c320*/  @P1 LDGSTS.E.BYPASS.LTC128B.128 [R243+0x9000], desc[UR4][R10.64+0x80] ;  /* 0x090000800af31fae */ /* 0x0003e2000b901d44 */
[----:B------:R-:W-:Y:S01]  /*1c330*/  IMAD.X R6, R6, 0x1, R234, P3 ;  /* 0x0000000106067824 */ /* 0x000fe200018e06ea */
[CC--:B------:R-:W-:Y:S02]  /*1c340*/  @!P2 LEA R32, P4, R5.reuse, R236.reuse, 0x1 ;  /* 0x000000ec0520a211 */ /* 0x0c0fe400078808ff */
[----:B------:R1:W-:Y:S01]  /*1c350*/  @!P1 STS.128 [R243+0x9000], RZ ;  /* 0x009000fff3009388 */ /* 0x0003e20000000c00 */
[C---:B------:R-:W-:Y:S02]  /*1c360*/  @P1 LEA R30, P0, R5.reuse, R236, 0x1 ;  /* 0x000000ec051e1211 */ /* 0x040fe400078008ff */
[C---:B------:R-:W-:Y:S01]  /*1c370*/  IADD3 R3, P3, R5.reuse, R233, RZ ;  /* 0x000000e905037210 */ /* 0x040fe20007f7e0ff */
[----:B------:R-:W-:Y:S01]  /*1c380*/  @!PT LDS RZ, [RZ] ;  /* 0x00000000fffff984 */ /* 0x000fe20000000800 */
[----:B------:R-:W-:Y:S01]  /*1c390*/  @!PT LDS RZ, [RZ] ;  /* 0x00000000fffff984 */ /* 0x000fe20000000800 */
[----:B------:R-:W-:Y:S01]  /*1c3a0*/  @!PT LDS RZ, [RZ] ;  /* 0x00000000fffff984 */ /* 0x000fe20000000800 */
[----:B------:R1:W-:Y:S01]  /*1c3b0*/  @!P2 LDGSTS.E.BYPASS.LTC128B.128 [R243+0x5800], desc[UR4][R14.64] ;  /* 0x058000000ef3afae */ /* 0x0003e2000b901d44 */
[----:B------:R-:W-:-:S02]  /*1c3c0*/  @!P2 LEA.HI.X R33, R5, R235, R6, 0x1, P4 ;  /* 0x000000eb0521a211 */ /* 0x000fc400020f0c06 */
[-C--:B------:R-:W-:Y:S01]  /*1c3d0*/  @P1 LEA.HI.X R31, R5, R235.reuse, R6, 0x1, P0 ;  /* 0x000000eb051f1211 */ /* 0x080fe200000f0c06 */
[----:B------:R1:W-:Y:S01]  /*1c3e0*/  @P2 STS.128 [R243+0x5800], RZ ;  /* 0x005800fff3002388 */ /* 0x0003e20000000c00 */
[----:B------:R-:W-:Y:S01]  /*1c3f0*/  IMAD.X R6, R6, 0x1, R234, P3 ;  /* 0x0000000106067824 */ /* 0x000fe200018e06ea */
[CC--:B------:R-:W-:Y:S02]  /*1c400*/  @!P2 LEA R34, P3, R3.reuse, R236.reuse, 0x1 ;  /* 0x000000ec0322a211 */ /* 0x0c0fe400078608ff */
[----:B------:R-:W-:Y:S01]  /*1c410*/  @!PT LDS RZ, [RZ] ;  /* 0x00000000fffff984 */ /* 0x000fe20000000800 */
[----:B------:R-:W-:Y:S01]  /*1c420*/  @!PT LDS RZ, [RZ] ;  /* 0x00000000fffff984 */ /* 0x000fe20000000800 */
[----:B------:R-:W-:Y:S01]  /*1c430*/  @!PT LDS RZ, [RZ] ;  /* 0x00000000fffff984 */ /* 0x000fe20000000800 */
[----:B------:R1:W-:Y:S01]  /*1c440*/  @P1 LDGSTS.E.BYPASS.LTC128B.128 [R243+0x9800], desc[UR4][R8.64+0x80] ;  /* 0x0980008008f31fae */ /* 0x0003e2000b901d44 */
[C---:B------:R-:W-:Y:S01]  /*1c450*/  @P1 LEA R36, P0, R3.reuse, R236, 0x1 ;  /* 0x000000ec03241211 */ /* 0x040fe200078008ff */
[----:B------:R-:W-:Y:S01]  /*1c460*/  IMAD.MOV.U32 R236, RZ, RZ, R20 ;  /* 0x000000ffffec7224 */ /* 0x000fe200078e0014 */
[CCC-:B------:R-:W-:Y:S01]  /*1c470*/  @!P2 LEA.HI.X R35, R3.reuse, R235.reuse, R6.reuse, 0x1, P3 ;  /* 0x000000eb0323a211 */ /* 0x1c0fe200018f0c06 */
[----:B------:R1:W-:Y:S01]  /*1c480*/  @!P1 STS.128 [R243+0x9800], RZ ;  /* 0x009800fff3009388 */ /* 0x0003e20000000c00 */
[----:B------:R-:W-:Y:S01]  /*1c490*/  @P1 LEA.HI.X R37, R3, R235, R6, 0x1, P0 ;  /* 0x000000eb03251211 */ /* 0x000fe200000f0c06 */
[----:B------:R-:W-:-:S02]  /*1c4a0*/  IMAD.MOV.U32 R235, RZ, RZ, R21 ;  /* 0x000000ffffeb7224 */ /* 0x000fc400078e0015 */
        /* <DEDUP_REMOVED lines=40> */
[----:B------:R-:W0:Y:S02]  /*1c730*/  LDGDEPBAR ;  /* 0x00000000000079af */ /* 0x000e240000000000 */
.L_x_1150:
[----:B------:R-:W-:Y:S05]  /*1c740*/  BSYNC B1 ;  /* 0x0000000000017941 */ /* 0x000fea0003800000 */
.L_x_1149:
[----:B------:R-:W2:Y:S01]  /*1c750*/  LD.E R56, desc[UR4][R56.64+0xdc] ;  /* 0x0000dc0438387980 */ /* 0x000ea2000c101900 */
[----:B------:R-:W-:Y:S02]  /*1c760*/  FMNMX.FTZ R3, R0, R138, !PT ;  /* 0x0000008a00037209 */ /* 0x000fe40007810000 */
        /* <DEDUP_REMOVED lines=75> */
[----:B------:R-:W-:Y:S02]  /*1cc20*/  FSETP.NEU.FTZ.AND P0, PT, R45, -INF , PT ;  /* 0xff8000002d00780b */ /* 0x000fe40003f1d000 */
[----:B---3--:R-:W-:Y:S02]  /*1cc30*/  FMNMX.FTZ R46, R3, R46, !PT ;  /* 0x0000002e032e7209 */ /* 0x008fe40007810000 */
[----:B------:R-:W-:Y:S02]  /*1cc40*/  FSEL R9, R45, RZ, P0 ;  /* 0x000000ff2d097208 */ /* 0x000fe40000000000 */
[----:B------:R-:W-:-:S03]  /*1cc50*/  FSETP.NEU.FTZ.AND P1, PT, R46, -INF , PT ;  /* 0xff8000002e00780b */ /* 0x000fc60003f3d000 */
[----:B------:R-:W-:Y:S01]  /*1cc60*/  FADD.FTZ R9, R0, -R9 ;  /* 0x8000000900097221 */ /* 0x000fe20000010000 */
[----:B------:R-:W-:-:S05]  /*1cc70*/  FSEL R11, R46, RZ, P1 ;  /* 0x000000ff2e0b7208 */ /* 0x000fca0000800000 */
[----:B------:R-:W-:Y:S01]  /*1cc80*/  FADD.FTZ R11, R2, -R11 ;  /* 0x8000000b020b7221 */ /* 0x000fe20000010000 */
[C---:B--2---:R-:W-:Y:S01]  /*1cc90*/  FMUL.FTZ R55, R56.reuse, R45 ;  /* 0x0000002d38377220 */ /* 0x044fe20000410000 */
[C---:B------:R-:W-:Y:S02]  /*1cca0*/  FMUL.FTZ R65, R56.reuse, R46 ;  /* 0x0000002e38417220 */ /* 0x040fe40000410000 */
[C---:B------:R-:W-:Y:S01]  /*1ccb0*/  FMUL.FTZ R0, R56.reuse, R11 ;  /* 0x0000000b38007220 */ /* 0x040fe20000410000 */
[----:B------:R-:W-:Y:S01]  /*1ccc0*/  FMUL.FTZ R20, R56, R9 ;  /* 0x0000000938147220 */ /* 0x000fe20000410000 */
[----:B------:R-:W-:Y:S01]  /*1ccd0*/  FSEL R55, R55, RZ, P0 ;  /* 0x000000ff37377208 */ /* 0x000fe20000000000 */
[----:B------:R-:W-:Y:S01]  /*1cce0*/  LDSM.16.MT88.4 R8, [R221+0xc000] ;  /* 0x00c00000dd08783b */ /* 0x000fe20000004200 */
[----:B------:R-:W-:Y:S01]  /*1ccf0*/  FSEL R65, R65, RZ, P1 ;  /* 0x000000ff41417208 */ /* 0x000fe20000800000 */
[----:B------:R-:W1:Y:S02]  /*1cd00*/  MUFU.EX2 R2, R20 ;  /* 0x0000001400027308 */ /* 0x000e640000000800 */
[-CC-:B------:R-:W-:Y:S01]  /*1cd10*/  FFMA.FTZ R41, R4, R56.reuse, -R55.reuse ;  /* 0x0000003804297223 */ /* 0x180fe20000010837 */
[-CC-:B------:R-:W-:Y:S01]  /*1cd20*/  FFMA.FTZ R49, R138, R56.reuse, -R55.reuse ;  /* 0x000000388a317223 */ /* 0x180fe20000010837 */
[----:B------:R-:W2:Y:S01]  /*1cd30*/  LDSM.16.MT88.4 R4, [R224+0xc000] ;  /* 0x00c00000e004783b */ /* 0x000ea20000004200 */
[-CC-:B------:R-:W-:Y:S01]  /*1cd40*/  FFMA.FTZ R40, R199, R56.reuse, -R55.reuse ;  /* 0x00000038c7287223 */ /* 0x180fe20000010837 */
[-C--:B------:R-:W-:Y:S01]  /*1cd50*/  FFMA.FTZ R3, R201, R56.reuse, -R55 ;  /* 0x00000038c9037223 */ /* 0x080fe20000010837 */
[-CC-:B------:R-:W-:Y:S01]  /*1cd60*/  FFMA.FTZ R44, R136, R56.reuse, -R65.reuse ;  /* 0x00000038882c7223 */ /* 0x180fe20000010841 */
[-CC-:B------:R-:W-:Y:S01]  /*1cd70*/  FFMA.FTZ R43, R195, R56.reuse, -R65.reuse ;  /* 0x00000038c32b7223 */ /* 0x180fe20000010841 */
[-CC-:B------:R-:W-:Y:S01]  /*1cd80*/  FFMA.FTZ R42, R193, R56.reuse, -R65.reuse ;  /* 0x00000038c12a7223 */ /* 0x180fe20000010841 */
[-C--:B------:R-:W-:Y:S01]  /*1cd90*/  FFMA.FTZ R47, R197, R56.reuse, -R65 ;  /* 0x00000038c52f7223 */ /* 0x080fe20000010841 */
[----:B------:R-:W-:Y:S01]  /*1cda0*/  MUFU.EX2 R49, R49 ;  /* 0x0000003100317308 */ /* 0x000fe20000000800 */
[-CC-:B------:R-:W-:Y:S01]  /*1cdb0*/  FFMA.FTZ R51, R187, R56.reuse, -R55.reuse ;  /* 0x00000038bb337223 */ /* 0x180fe20000010837 */
[-CC-:B------:R-:W-:Y:S01]  /*1cdc0*/  FFMA.FTZ R48, R183, R56.reuse, -R55.reuse ;  /* 0x00000038b7307223 */ /* 0x180fe20000010837 */
[-CC-:B------:R-:W-:Y:S01]  /*1cdd0*/  FFMA.FTZ R53, R185, R56.reuse, -R55.reuse ;  /* 0x00000038b9357223 */ /* 0x180fe20000010837 */
[-C--:B------:R-:W-:Y:S01]  /*1cde0*/  FFMA.FTZ R50, R181, R56.reuse, -R55 ;  /* 0x00000038b5327223 */ /* 0x080fe20000010837 */
[--C-:B------:R-:W-:Y:S01]  /*1cdf0*/  FFMA.FTZ R59, R175, R56, -R65.reuse ;  /* 0x00000038af3b7223 */ /* 0x100fe20000010841 */
[-C--:B-1----:R-:W-:Y:S01]  /*1ce00*/  FMUL.FTZ R130, R130, R2.reuse ;  /* 0x0000000282827220 */ /* 0x082fe20000410000 */
[-C--:B------:R-:W-:Y:S01]  /*1ce10*/  FMUL.FTZ R131, R131, R2.reuse ;  /* 0x0000000283837220 */ /* 0x080fe20000410000 */
[----:B------:R-:W1:Y:S01]  /*1ce20*/  MUFU.EX2 R41, R41 ;  /* 0x0000002900297308 */ /* 0x000e620000000800 */
        /* <DEDUP_REMOVED lines=13> */
[-C--:B------:R-:W-:Y:S01]  /*1cf00*/  FMUL.FTZ R90, R90, R2.reuse ;  /* 0x000000025a5a7220 */ /* 0x080fe20000410000 */
[-C--:B------:R-:W-:Y:S01]  /*1cf10*/  FMUL.FTZ R91, R91, R2.reuse ;  /* 0x000000025b5b7220 */ /* 0x080fe20000410000 */
[----:B------:R-:W3:Y:S01]  /*1cf20*/  MUFU.EX2 R3, R3 ;  /* 0x0000000300037308 */ /* 0x000ee20000000800 */
[----:B-1----:R-:W-:Y:S01]  /*1cf30*/  F2FP.BF16.F32.PACK_AB R13, R41, R49 ;  /* 0x00000031290d723e */ /* 0x002fe200000010ff */
[-C--:B------:R-:W-:Y:S01]  /*1cf40*/  FMUL.FTZ R94, R94, R2.reuse ;  /* 0x000000025e5e7220 */ /* 0x080fe20000410000 */
[-C--:B------:R-:W-:Y:S01]  /*1cf50*/  FMUL.FTZ R95, R95, R2.reuse ;  /* 0x000000025f5f7220 */ /* 0x080fe20000410000 */
[-C--:B------:R-:W-:Y:S01]  /*1cf60*/  FMUL.FTZ R98, R98, R2.reuse ;  /* 0x0000000262627220 */ /* 0x080fe20000410000 */
[----:B------:R-:W-:Y:S01]  /*1cf70*/  FMUL.FTZ R99, R99, R2 ;  /* 0x0000000263637220 */ /* 0x000fe20000410000 */
[-CC-:B------:R-:W-:Y:S01]  /*1cf80*/  FFMA.FTZ R54, R173, R56.reuse, -R65.reuse ;  /* 0x00000038ad367223 */ /* 0x180fe20000010841 */
[-CC-:B------:R-:W-:Y:S01]  /*1cf90*/  FFMA.FTZ R58, R171, R56.reuse, -R65.reuse ;  /* 0x00000038ab3a7223 */ /* 0x180fe20000010841 */
[----:B------:R-:W-:Y:S01]  /*1cfa0*/  MUFU.EX2 R44, R44 ;  /* 0x0000002c002c7308 */ /* 0x000fe20000000800 */
[--C-:B------:R-:W-:Y:S01]  /*1cfb0*/  FFMA.FTZ R57, R169, R56, -R65.reuse ;  /* 0x00000038a9397223 */ /* 0x100fe20000010841 */
[-C--:B------:R-:W-:Y:S01]  /*1cfc0*/  FMUL.FTZ R102, R102, R2.reuse ;  /* 0x0000000266667220 */ /* 0x080fe20000410000 */
[-C--:B------:R-:W-:Y:S01]  /*1cfd0*/  FMUL.FTZ R103, R103, R2.reuse ;  /* 0x0000000267677220 */ /* 0x080fe20000410000 */
[-C--:B------:R-:W-:Y:S01]  /*1cfe0*/  FMUL.FTZ R122, R122, R2.reuse ;  /* 0x000000027a7a7220 */ /* 0x080fe20000410000 */
[-C--:B------:R-:W-:Y:S01]  /*1cff0*/  FMUL.FTZ R123, R123, R2.reuse ;  /* 0x000000027b7b7220 */ /* 0x080fe20000410000 */
[-C--:B------:R-:W-:Y:S01]  /*1d000*/  FMUL.FTZ R106, R106, R2.reuse ;  /* 0x000000026a6a7220 */ /* 0x080fe20000410000 */
[----:B------:R-:W-:Y:S01]  /*1d010*/  FMUL.FTZ R107, R107, R2 ;  /* 0x000000026b6b7220 */ /* 0x000fe20000410000 */
[----:B------:R-:W1:Y:S01]  /*1d020*/  MUFU.EX2 R43, R43 ;  /* 0x0000002b002b7308 */ /* 0x000e620000000800 */
[----:B---3--:R-:W-:Y:S01]  /*1d030*/  F2FP.BF16.F32.PACK_AB R15, R3, R40 ;  /* 0x00000028030f723e */ /* 0x008fe200000010ff */
[-C--:B------:R-:W-:Y:S01]  /*1d040*/  FMUL.FTZ R118, R118, R2.reuse ;  /* 0x0000000276767220 */ /* 0x080fe20000410000 */
[-C--:B------:R-:W-:Y:S01]  /*1d050*/  FMUL.FTZ R119, R119, R2.reuse ;  /* 0x0000000277777220 */ /* 0x080fe20000410000 */
[-C--:B------:R-:W-:Y:S01]  /*1d060*/  FMUL.FTZ R110, R110, R2.reuse ;  /* 0x000000026e6e7220 */ /* 0x080fe20000410000 */
[-C--:B------:R-:W-:Y:S01]  /*1d070*/  FMUL.FTZ R111, R111, R2.reuse ;  /* 0x000000026f6f7220 */ /* 0x080fe20000410000 */
[----:B------:R-:W-:Y:S01]  /*1d080*/  LDSM.16.MT88.4 R20, [R220+0xc800] ;  /* 0x00c80000dc14783b */ /* 0x000fe20000004200 */
[-C--:B------:R-:W-:Y:S01]  /*1d090*/  FMUL.FTZ R114, R114, R2.reuse ;  /* 0x0000000272727220 */ /* 0x080fe20000410000 */
[----:B------:R-:W-:Y:S01]  /*1d0a0*/  MUFU.EX2 R42, R42 ;  /* 0x0000002a002a7308 */ /* 0x000fe20000000800 */
[----:B------:R-:W-:Y:S01]  /*1d0b0*/  FMUL.FTZ R115, R115, R2 ;  /* 0x0000000273737220 */ /* 0x000fe20000410000 */
[-C--:B------:R-:W-:Y:S01]  /*1d0c0*/  FFMA.FTZ R138, R137, R56.reuse, -R65 ;  /* 0x00000038898a7223 */ /* 0x080fe20000010841 */
[-CC-:B------:R-:W-:Y:S01]  /*1d0d0*/  FFMA.FTZ R64, R64, R56.reuse, -R55.reuse ;  /* 0x0000003840407223 */ /* 0x180fe20000010837 */
[-CC-:B------:R-:W-:Y:S01]  /*1d0e0*/  FFMA.FTZ R67, R67, R56.reuse, -R55.reuse ;  /* 0x0000003843437223 */ /* 0x180fe20000010837 */
[-C--:B------:R-:W-:Y:S01]  /*1d0f0*/  FFMA.FTZ R66, R66, R56.reuse, -R55 ;  /* 0x0000003842427223 */ /* 0x080fe20000010837 */
[-CC-:B------:R-:W-:Y:S01]  /*1d100*/  FFMA.FTZ R133, R161, R56.reuse, -R65.reuse ;  /* 0x00000038a1857223 */ /* 0x180fe20000010841 */
[--C-:B------:R-:W-:Y:S01]  /*1d110*/  FFMA.FTZ R136, R159, R56, -R65.reuse ;  /* 0x000000389f887223 */ /* 0x100fe20000010841 */
[----:B------:R-:W3:Y:S01]  /*1d120*/  MUFU.EX2 R47, R47 ;  /* 0x0000002f002f7308 */ /* 0x000ee20000000800 */
[----:B-1----:R-:W-:Y:S01]  /*1d130*/  F2FP.BF16.F32.PACK_AB R12, R43, R44 ;  /* 0x0000002c2b0c723e */ /* 0x002fe200000010ff */
[-C--:B------:R-:W-:Y:S01]  /*1d140*/  FFMA.FTZ R135, R163, R56.reuse, -R65 ;  /* 0x00000038a3877223 */ /* 0x080fe20000010841 */
[-CC-:B------:R-:W-:Y:S01]  /*1d150*/  FFMA.FTZ R137, R157, R56.reuse, -R55.reuse ;  /* 0x000000389d897223 */ /* 0x180fe20000010837 */
[-CC-:B------:R-:W-:Y:S01]  /*1d160*/  FFMA.FTZ R139, R141, R56.reuse, -R55.reuse ;  /* 0x000000388d8b7223 */ /* 0x180fe20000010837 */
[-CC-:B------:R-:W-:Y:S01]  /*1d170*/  FFMA.FTZ R141, R143, R56.reuse, -R55.reuse ;  /* 0x000000388f8d7223 */ /* 0x180fe20000010837 */
[-C--:B------:R-:W-:Y:S01]  /*1d180*/  FFMA.FTZ R150, R147, R56.reuse, -R55 ;  /* 0x0000003893967223 */ /* 0x080fe20000010837 */
[-CC-:B------:R-:W-:Y:S01]  /*1d190*/  FFMA.FTZ R143, R252, R56.reuse, -R65.reuse ;  /* 0x00000038fc8f7223 */ /* 0x180fe20000010841 */
[----:B------:R-:W1:Y:S01]  /*1d1a0*/  MUFU.EX2 R0, R0 ;  /* 0x0000000000007308 */ /* 0x000e620000000800 */
[-CC-:B------:R-:W-:Y:S01]  /*1d1b0*/  FFMA.FTZ R178, R250, R56.reuse, -R65.reuse ;  /* 0x00000038fab27223 */ /* 0x180fe20000010841 */
[-CC-:B------:R-:W-:Y:S01]  /*1d1c0*/  FFMA.FTZ R145, R145, R56.reuse, -R65.reuse ;  /* 0x0000003891917223 */ /* 0x180fe20000010841 */
[-C--:B------:R-:W-:Y:S01]  /*1d1d0*/  FFMA.FTZ R188, R202, R56.reuse, -R65 ;  /* 0x00000038cabc7223 */ /* 0x080fe20000010841 */
[-C--:B------:R-:W-:Y:S01]  /*1d1e0*/  FFMA.FTZ R190, R200, R56.reuse, -R55 ;  /* 0x00000038c8be7223 */ /* 0x080fe20000010837 */
[-C--:B------:R-:W-:Y:S01]  /*1d1f0*/  FFMA.FTZ R151, R182, R56.reuse, -R65 ;  /* 0x00000038b6977223 */ /* 0x080fe20000010841 */
[-CC-:B------:R-:W-:Y:S01]  /*1d200*/  FFMA.FTZ R147, R198, R56.reuse, -R55.reuse ;  /* 0x00000038c6937223 */ /* 0x180fe20000010837 */
[--C-:B------:R-:W-:Y:S01]  /*1d210*/  FFMA.FTZ R196, R196, R56, -R55.reuse ;  /* 0x00000038c4c47223 */ /* 0x100fe20000010837 */
[----:B------:R-:W-:Y:S01]  /*1d220*/  MUFU.EX2 R51, R51 ;  /* 0x0000003300337308 */ /* 0x000fe20000000800 */
[----:B---3--:R-:W-:Y:S01]  /*1d230*/  F2FP.BF16.F32.PACK_AB R14, R47, R42 ;  /* 0x0000002a2f0e723e */ /* 0x008fe200000010ff */
[-C--:B------:R-:W-:Y:S01]  /*1d240*/  FFMA.FTZ R149, R194, R56.reuse, -R55 ;  /* 0x00000038c2957223 */ /* 0x080fe20000010837 */
[-CC-:B------:R-:W-:Y:S01]  /*1d250*/  FFMA.FTZ R180, R180, R56.reuse, -R65.reuse ;  /* 0x00000038b4b47223 */ /* 0x180fe20000010841 */
[-CC-:B------:R-:W-:Y:S01]  /*1d260*/  FFMA.FTZ R155, R192, R56.reuse, -R65.reuse ;  /* 0x00000038c09b7223 */ /* 0x180fe20000010841 */
[-C--:B------:R-:W-:Y:S01]  /*1d270*/  FFMA.FTZ R182, R186, R56.reuse, -R65 ;  /* 0x00000038bab67223 */ /* 0x080fe20000010841 */
[-C--:B------:R-:W-:Y:S01]  /*1d280*/  FFMA.FTZ R184, R184, R56.reuse, -R55 ;  /* 0x00000038b8b87223 */ /* 0x080fe20000010837 */
[----:B------:R-:W-:Y:S01]  /*1d290*/  FFMA.FTZ R161, R166, R56, -R65 ;  /* 0x00000038a6a17223 */ /* 0x000fe20000010841 */
[----:B------:R-:W-:Y:S01]  /*1d2a0*/  MUFU.EX2 R48, R48 ;  /* 0x0000003000307308 */ /* 0x000fe20000000800 */
        /* <DEDUP_REMOVED lines=8> */
[C---:B--2---:R-:W-:Y:S01]  /*1d330*/  HMMA.16816.F32.BF16 R128, R12.reuse, R4, R128 ;  /* 0x000000040c80723c */ /* 0x044fe20000041880 */
        /* <DEDUP_REMOVED lines=15> */
[----:B------:R-:W-:Y:S01]  /*1d430*/  MUFU.EX2 R53, R53 ;  /* 0x0000003500357308 */ /* 0x000fe20000000800 */
[-C--:B------:R-:W-:Y:S01]  /*1d440*/  FMUL.FTZ R100, R100, R0.reuse ;  /* 0x0000000064647220 */ /* 0x080fe20000410000 */
[C---:B------:R-:W-:Y:S01]  /*1d450*/  HMMA.16816.F32.BF16 R72, R12.reuse, R18, R72 ;  /* 0x000000120c48723c */ /* 0x040fe20000041848 */
[----:B------:R-:W2:Y:S01]  /*1d460*/  LDSM.16.MT88.4 R16, [R224+0x10000] ;  /* 0x01000000e010783b */ /* 0x000ea20000004200 */
[-C--:B------:R-:W-:Y:S01]  /*1d470*/  FMUL.FTZ R101, R101, R0.reuse ;  /* 0x0000000065657220 */ /* 0x080fe20000410000 */
[-C--:B------:R-:W-:Y:S01]  /*1d480*/  FMUL.FTZ R120, R120, R0.reuse ;  /* 0x0000000078787220 */ /* 0x080fe20000410000 */
[-C--:B------:R-:W-:Y:S01]  /*1d490*/  FMUL.FTZ R121, R121, R0.reuse ;  /* 0x0000000079797220 */ /* 0x080fe20000410000 */
[-C--:B------:R-:W-:Y:S01]  /*1d4a0*/  FMUL.FTZ R104, R104, R0.reuse ;  /* 0x0000000068687220 */ /* 0x080fe20000410000 */
[C---:B------:R-:W-:Y:S01]  /*1d4b0*/  HMMA.16816.F32.BF16 R76, R12.reuse, R8, R76 ;  /* 0x000000080c4c723c */ /* 0x040fe2000004184c */
[----:B------:R-:W-:Y:S01]  /*1d4c0*/  MUFU.EX2 R50, R50 ;  /* 0x0000003200327308 */ /* 0x000fe20000000800 */
[-C--:B------:R-:W-:Y:S01]  /*1d4d0*/  FMUL.FTZ R105, R105, R0.reuse ;  /* 0x0000000069697220 */ /* 0x080fe20000410000 */
[-C--:B------:R-:W-:Y:S01]  /*1d4e0*/  FMUL.FTZ R116, R116, R0.reuse ;  /* 0x0000000074747220 */ /* 0x080fe20000410000 */
[-C--:B------:R-:W-:Y:S01]  /*1d4f0*/  FMUL.FTZ R117, R117, R0.reuse ;  /* 0x0000000075757220 */ /* 0x080fe20000410000 */
[-C--:B------:R-:W-:Y:S01]  /*1d500*/  FMUL.FTZ R108, R108, R0.reuse ;  /* 0x000000006c6c7220 */ /* 0x080fe20000410000 */
[C---:B------:R-:W-:Y:S01]  /*1d510*/  HMMA.16816.F32.BF16 R80, R12.reuse, R10, R80 ;  /* 0x0000000a0c50723c */ /* 0x040fe20000041850 */
[----:B------:R-:W3:Y:S01]  /*1d520*/  LDSM.16.MT88.4 R8, [R222+0x10000] ;  /* 0x01000000de08783b */ /* 0x000ee20000004200 */
[-C--:B------:R-:W-:Y:S01]  /*1d530*/  FMUL.FTZ R109, R109, R0.reuse ;  /* 0x000000006d6d7220 */ /* 0x080fe20000410000 */
[----:B------:R-:W-:Y:S01]  /*1d540*/  MUFU.EX2 R59, R59 ;  /* 0x0000003b003b7308 */ /* 0x000fe20000000800 */
[-C--:B------:R-:W-:Y:S01]  /*1d550*/  FMUL.FTZ R112, R112, R0.reuse ;  /* 0x0000000070707220 */ /* 0x080fe20000410000 */
[----:B------:R-:W-:Y:S01]  /*1d560*/  FMUL.FTZ R113, R113, R0 ;  /* 0x0000000071717220 */ /* 0x000fe20000410000 */
[-CC-:B------:R-:W-:Y:S01]  /*1d570*/  FFMA.FTZ R157, R176, R56.reuse, -R55.reuse ;  /* 0x00000038b09d7223 */ /* 0x180fe20000010837 */
[-CC-:B------:R-:W-:Y:S01]  /*1d580*/  FFMA.FTZ R174, R174, R56.reuse, -R55.reuse ;  /* 0x00000038aeae7223 */ /* 0x180fe20000010837 */
[-C--:B------:R-:W-:Y:S01]  /*1d590*/  FFMA.FTZ R159, R172, R56.reuse, -R55 ;  /* 0x00000038ac9f7223 */ /* 0x080fe20000010837 */
[C---:B------:R-:W-:Y:S01]  /*1d5a0*/  HMMA.16816.F32.BF16 R108, R12.reuse, R28, R108 ;  /* 0x0000001c0c6c723c */ /* 0x040fe2000004186c */
[-CC-:B------:R-:W-:Y:S01]  /*1d5b0*/  FFMA.FTZ R166, R170, R56.reuse, -R65.reuse ;  /* 0x00000038aaa67223 */ /* 0x180fe20000010841 */
[----:B------:R-:W4:Y:S01]  /*1d5c0*/  MUFU.EX2 R54, R54 ;  /* 0x0000003600367308 */ /* 0x000f220000000800 */
[-CC-:B------:R-:W-:Y:S01]  /*1d5d0*/  FFMA.FTZ R163, R168, R56.reuse, -R65.reuse ;  /* 0x00000038a8a37223 */ /* 0x180fe20000010841 */
[-C--:B------:R-:W-:Y:S01]  /*1d5e0*/  FFMA.FTZ R164, R164, R56.reuse, -R65 ;  /* 0x00000038a4a47223 */ /* 0x080fe20000010841 */
[-CC-:B------:R-:W-:Y:S01]  /*1d5f0*/  FFMA.FTZ R162, R162, R56.reuse, -R55.reuse ;  /* 0x00000038a2a27223 */ /* 0x180fe20000010837 */
[-CC-:B------:R-:W-:Y:S01]  /*1d600*/  FFMA.FTZ R160, R160, R56.reuse, -R55.reuse ;  /* 0x00000038a0a07223 */ /* 0x180fe20000010837 */
[-CC-:B------:R-:W-:Y:S01]  /*1d610*/  FFMA.FTZ R165, R158, R56.reuse, -R55.reuse ;  /* 0x000000389ea57223 */ /* 0x180fe20000010837 */
[C---:B-1----:R-:W-:Y:S01]  /*1d620*/  HMMA.16816.F32.BF16 R84, R12.reuse, R4, R84 ;  /* 0x000000040c54723c */ /* 0x042fe20000041854 */
[-C--:B------:R-:W-:Y:S01]  /*1d630*/  FFMA.FTZ R148, R148, R56.reuse, -R55 ;  /* 0x0000003894947223 */ /* 0x080fe20000010837 */
[----:B------:R-:W-:Y:S01]  /*1d640*/  MUFU.EX2 R58, R58 ;  /* 0x0000003a003a7308 */ /* 0x000fe20000000800 */
[-CC-:B------:R-:W-:Y:S01]  /*1d650*/  FFMA.FTZ R156, R156, R56.reuse, -R65.reuse ;  /* 0x000000389c9c7223 */ /* 0x180fe20000010841 */
[-CC-:B------:R-:W-:Y:S01]  /*1d660*/  FFMA.FTZ R167, R154, R56.reuse, -R65.reuse ;  /* 0x000000389aa77223 */ /* 0x180fe20000010841 */
[-CC-:B------:R-:W-:Y:S01]  /*1d670*/  FFMA.FTZ R146, R146, R56.reuse, -R65.reuse ;  /* 0x0000003892927223 */ /* 0x180fe20000010841 */
[C---:B------:R-:W-:Y:S01]  /*1d680*/  HMMA.16816.F32.BF16 R88, R12.reuse, R6, R88 ;  /* 0x000000060c58723c */ /* 0x040fe20000041858 */
[----:B------:R-:W1:Y:S01]  /*1d690*/  LDSM.16.MT88.4 R4, [R221+0x10000] ;  /* 0x01000000dd04783b */ /* 0x000e620000004200 */
[-C--:B------:R-:W-:Y:S01]  /*1d6a0*/  FFMA.FTZ R169, R144, R56.reuse, -R65 ;  /* 0x0000003890a97223 */ /* 0x080fe20000010841 */
[----:B------:R-:W-:Y:S01]  /*1d6b0*/  FFMA.FTZ R171, R142, R56, -R55 ;  /* 0x000000388eab7223 */ /* 0x000fe20000010837 */
[----:B------:R-:W5:Y:S01]  /*1d6c0*/  MUFU.EX2 R57, R57 ;  /* 0x0000003900397308 */ /* 0x000f620000000800 */
[----:B------:R-:W-:Y:S01]  /*1d6d0*/  FFMA.FTZ R2, R248, R2, R49 ;  /* 0x00000002f8027223 */ /* 0x000fe20000010031 */
[C---:B--2---:R-:W-:Y:S01]  /*1d6e0*/  HMMA.16816.F32.BF16 R92, R12.reuse, R16, R92 ;  /* 0x000000100c5c723c */ /* 0x044fe2000004185c */
[----:B------:R-:W-:Y:S01]  /*1d6f0*/  FFMA.FTZ R0, R249, R0, R44 ;  /* 0x00000000f9007223 */ /* 0x000fe2000001002c */
[-CC-:B------:R-:W-:Y:S01]  /*1d700*/  FFMA.FTZ R140, R140, R56.reuse, -R55.reuse ;  /* 0x000000388c8c7223 */ /* 0x180fe20000010837 */
[----:B------:R-:W-:Y:S01]  /*1d710*/  FADD.FTZ R41, R41, R2 ;  /* 0x0000000229297221 */ /* 0x000fe20000010000 */
[-C--:B------:R-:W-:Y:S01]  /*1d720*/  FFMA.FTZ R173, R134, R56.reuse, -R55 ;  /* 0x0000003886ad7223 */ /* 0x080fe20000010837 */
[----:B------:R-:W-:Y:S01]  /*1d730*/  FADD.FTZ R43, R43, R0 ;  /* 0x000000002b2b7221 */ /* 0x000fe20000010000 */
[C---:B------:R-:W-:Y:S01]  /*1d740*/  HMMA.16816.F32.BF16 R96, R12.reuse, R18, R96 ;  /* 0x000000120c60723c */ /* 0x040fe20000041860 */
[----:B------:R-:W2:Y:S01]  /*1d750*/  LDSM.16.MT88.4 R16, [R224+0xc800] ;  /* 0x00c80000e010783b */ /* 0x000ea20000004200 */
[----:B------:R-:W-:Y:S01]  /*1d760*/  MUFU.EX2 R64, R64 ;  /* 0x0000004000407308 */ /* 0x000fe20000000800 */
[----:B------:R-:W-:Y:S01]  /*1d770*/  FADD.FTZ R40, R40, R41 ;  /* 0x0000002928287221 */ /* 0x000fe20000010000 */
[----:B------:R-:W-:Y:S01]  /*1d780*/  FADD.FTZ R42, R42, R43 ;  /* 0x0000002b2a2a7221 */ /* 0x000fe20000010000 */
[-C--:B------:R-:W-:Y:S01]  /*1d790*/  FFMA.FTZ R132, R132, R56.reuse, -R55 ;  /* 0x0000003884847223 */ /* 0x080fe20000010837 */
[C---:B---3--:R-:W-:Y:S01]  /*1d7a0*/  HMMA.16816.F32.BF16 R100, R12.reuse, R8, R100 ;  /* 0x000000080c64723c */ /* 0x048fe20000041864 */
[----:B------:R-:W-:Y:S01]  /*1d7b0*/  FADD.FTZ R40, R3, R40 ;  /* 0x0000002803287221 */ /* 0x000fe20000010000 */
[----:B------:R-:W-:Y:S01]  /*1d7c0*/  FADD.FTZ R42, R47, R42 ;  /* 0x0000002a2f2a7221 */ /* 0x000fe20000010000 */
[-C--:B------:R-:W-:Y:S01]  /*1d7d0*/  FFMA.FTZ R62, R62, R56.reuse, -R65 ;  /* 0x000000383e3e7223 */ /* 0x080fe20000010841 */
[----:B------:R-:W-:Y:S01]  /*1d7e0*/  MUFU.EX2 R67, R67 ;  /* 0x0000004300437308 */ /* 0x000fe20000000800 */
[----:B------:R-:W-:Y:S01]  /*1d7f0*/  FFMA.FTZ R52, R52, R56, -R55 ;  /* 0x0000003834347223 */ /* 0x000fe20000010837 */
[----:B------:R-:W-:Y:S01]  /*1d800*/  HMMA.16816.F32.BF16 R120, R12, R10, R120 ;  /* 0x0000000a0c78723c */ /* 0x000fe20000041878 */
[----:B------:R-:W3:Y:S01]  /*1d810*/  LDSM.16.MT88.4 R8, [R221+0xc800] ;  /* 0x00c80000dd08783b */ /* 0x000ee20000004200 */
[----:B------:R-:W-:-:S04]  /*1d820*/  MOV R2, R46 ;  /* 0x0000002e00027202 */ /* 0x000fc80000000f00 */
[----:B------:R-:W-:Y:S08]  /*1d830*/  MUFU.EX2 R66, R66 ;  /* 0x0000004200427308 */ /* 0x000ff00000000800 */
[----:B------:R-:W-:Y:S01]  /*1d840*/  MUFU.EX2 R133, R133 ;  /* 0x0000008500857308 */ /* 0x000fe20000000800 */
[C---:B-1----:R-:W-:Y:S07]  /*1d850*/  HMMA.16816.F32.BF16 R104, R12.reuse, R4, R104 ;  /* 0x000000040c68723c */ /* 0x042fee0000041868 */
[----:B------:R-:W1:Y:S01]  /*1d860*/  MUFU.EX2 R136, R136 ;  /* 0x0000008800887308 */ /* 0x000e620000000800 */
[----:B------:R-:W-:Y:S01]  /*1d870*/  HMMA.16816.F32.BF16 R116, R12, R6, R116 ;  /* 0x000000060c74723c */ /* 0x000fe20000041874 */
[----:B----4-:R-:W-:Y:S01]  /*1d880*/  F2FP.BF16.F32.PACK_AB R4, R54, R59 ;  /* 0x0000003b3604723e */ /* 0x010fe200000010ff */
[----:B------:R-:W-:Y:S01]  /*1d890*/  FADD.FTZ R59, R59, R42 ;  /* 0x0000002a3b3b7221 */ /* 0x000fe20000010000 */
[----:B------:R-:W-:Y:S01]  /*1d8a0*/  F2FP.BF16.F32.PACK_AB R5, R48, R51 ;  /* 0x000000333005723e */ /* 0x000fe200000010ff */
[----:B------:R-:W-:-:S02]  /*1d8b0*/  FADD.FTZ R51, R51, R40 ;  /* 0x0000002833337221 */ /* 0x000fc40000010000 */
[----:B------:R-:W-:Y:S01]  /*1d8c0*/  HMMA.16816.F32.BF16 R12, R12, R30, R112 ;  /* 0x0000001e0c0c723c */ /* 0x000fe20000041870 */
[----:B-----5:R-:W-:Y:S01]  /*1d8d0*/  F2FP.BF16.F32.PACK_AB R6, R57, R58 ;  /* 0x0000003a3906723e */ /* 0x020fe200000010ff */
[----:B------:R-:W-:Y:S01]  /*1d8e0*/  LDSM.16.MT88.4 R28, [R222+0x10800] ;  /* 0x01080000de1c783b */ /* 0x000fe20000004200 */
[----:B------:R-:W-:Y:S01]  /*1d8f0*/  F2FP.BF16.F32.PACK_AB R7, R50, R53 ;  /* 0x000000353207723e */ /* 0x000fe200000010ff */
[----:B------:R-:W-:Y:S01]  /*1d900*/  MUFU.EX2 R135, R135 ;  /* 0x0000008700877308 */ /* 0x000fe20000000800 */
[----:B------:R-:W-:Y:S01]  /*1d910*/  FADD.FTZ R48, R48, R51 ;  /* 0x0000003330307221 */ /* 0x000fe20000010000 */
[----:B------:R-:W-:-:S03]  /*1d920*/  FADD.FTZ R59, R54, R59 ;  /* 0x0000003b363b7221 */ /* 0x000fc60000010000 */
[----:B------:R-:W-:Y:S01]  /*1d930*/  FADD.FTZ R53, R53, R48 ;  /* 0x0000003035357221 */ /* 0x000fe20000010000 */
[C---:B--2---:R-:W-:Y:S01]  /*1d940*/  HMMA.16816.F32.BF16 R128, R4.reuse, R16, R128 ;  /* 0x000000100480723c */ /* 0x044fe20000041880 */
[----:B------:R-:W-:Y:S01]  /*1d950*/  FADD.FTZ R0, R58, R59 ;  /* 0x0000003b3a007221 */ /* 0x000fe20000010000 */
[----:B------:R-:W2:Y:S01]  /*1d960*/  MUFU.EX2 R138, R138 ;  /* 0x0000008a008a7308 */ /* 0x000ea20000000800 */
[----:B------:R-:W-:Y:S02]  /*1d970*/  FADD.FTZ R53, R50, R53 ;  /* 0x0000003532357221 */ /* 0x000fe40000010000 */
[----:B------:R-:W-:Y:S01]  /*1d980*/  FADD.FTZ R0, R57, R0 ;  /* 0x0000000039007221 */ /* 0x000fe20000010000 */
[C---:B------:R-:W-:Y:S01]  /*1d990*/  HMMA.16816.F32.BF16 R124, R4.reuse, R18, R124 ;  /* 0x00000012047c723c */ /* 0x040fe2000004187c */
[----:B------:R-:W4:Y:S03]  /*1d9a0*/  LDSM.16.MT88.4 R16, [R224+0x10800] ;  /* 0x01080000e010783b */ /* 0x000f260000004200 */
[----:B------:R-:W5:Y:S02]  /*1d9b0*/  MUFU.EX2 R137, R137 ;  /* 0x0000008900897308 */ /* 0x000f640000000800 */
[C---:B---3--:R-:W-:Y:S06]  /*1d9c0*/  HMMA.16816.F32.BF16 R76, R4.reuse, R8, R76 ;  /* 0x00000008044c723c */ /* 0x048fec000004184c */
[C---:B------:R-:W-:Y:S01]  /*1d9d0*/  HMMA.16816.F32.BF16 R80, R4.reuse, R10, R80 ;  /* 0x0000000a0450723c */ /* 0x040fe20000041850 */
[----:B------:R-:W3:Y:S01]  /*1d9e0*/  LDSM.16.MT88.4 R8, [R221+0x10800] ;  /* 0x01080000dd08783b */ /* 0x000ee20000004200 */
[----:B------:R-:W-:Y:S04]  /*1d9f0*/  MUFU.EX2 R139, R139 ;  /* 0x0000008b008b7308 */ /* 0x000fe80000000800 */
[C---:B------:R-:W-:Y:S04]  /*1da00*/  HMMA.16816.F32.BF16 R68, R4.reuse, R24, R68 ;  /* 0x000000180444723c */ /* 0x040fe80000041844 */
[----:B------:R-:W-:Y:S02]  /*1da10*/  MUFU.EX2 R150, R150 ;  /* 0x0000009600967308 */ /* 0x000fe40000000800 */
[C---:B------:R-:W-:Y:S01]  /*1da20*/  HMMA.16816.F32.BF16 R72, R4.reuse, R26, R72 ;  /* 0x0000001a0448723c */ /* 0x040fe20000041848 */
[----:B------:R-:W5:Y:S05]  /*1da30*/  LDSM.16.MT88.4 R24, [R222+0xd000] ;  /* 0x00d00000de18783b */ /* 0x000f6a0000004200 */
[C---:B------:R-:W-:Y:S01]  /*1da40*/  HMMA.16816.F32.BF16 R84, R4.reuse, R20, R84 ;  /* 0x000000140454723c */ /* 0x040fe20000041854 */
[----:B------:R-:W-:Y:S05]  /*1da50*/  MUFU.EX2 R141, R141 ;  /* 0x0000008d008d7308 */ /* 0x000fea0000000800 */
[C---:B------:R-:W-:Y:S01]  /*1da60*/  HMMA.16816.F32.BF16 R88, R4.reuse, R22, R88 ;  /* 0x000000160458723c */ /* 0x040fe20000041858 */
[----:B------:R-:W5:Y:S02]  /*1da70*/  LDSM.16.MT88.4 R20, [R221+0xd000] ;  /* 0x00d00000dd14783b */ /* 0x000f640000004200 */
[----:B------:R-:W-:Y:S03]  /*1da80*/  MUFU.EX2 R143, R143 ;  /* 0x0000008f008f7308 */ /* 0x000fe60000000800 */
[C---:B----4-:R-:W-:Y:S05]  /*1da90*/  HMMA.16816.F32.BF16 R92, R4.reuse, R16, R92 ;  /* 0x00000010045c723c */ /* 0x050fea000004185c */
[----:B------:R-:W4:Y:S01]  /*1daa0*/  MUFU.EX2 R178, R178 ;  /* 0x000000b200b27308 */ /* 0x000f220000000800 */
[C---:B------:R-:W-:Y:S01]  /*1dab0*/  HMMA.16816.F32.BF16 R96, R4.reuse, R18, R96 ;  /* 0x000000120460723c */ /* 0x040fe20000041860 */
[----:B------:R-:W4:Y:S05]  /*1dac0*/  LDSM.16.MT88.4 R16, [R220+0xd000] ;  /* 0x00d00000dc10783b */ /* 0x000f2a0000004200 */
[C---:B------:R-:W-:Y:S01]  /*1dad0*/  HMMA.16816.F32.BF16 R100, R4.reuse, R28, R100 ;  /* 0x0000001c0464723c */ /* 0x040fe20000041864 */
[----:B------:R-:W-:Y:S05]  /*1dae0*/  MUFU.EX2 R145, R145 ;  /* 0x0000009100917308 */ /* 0x000fea0000000800 */
[C---:B------:R-:W-:Y:S01]  /*1daf0*/  HMMA.16816.F32.BF16 R120, R4.reuse, R30, R120 ;  /* 0x0000001e0478723c */ /* 0x040fe20000041878 */
[----:B------:R-:W4:Y:S02]  /*1db00*/  LDSM.16.MT88.4 R28, [R224+0x11000] ;  /* 0x01100000e01c783b */ /* 0x000f240000004200 */
[----:B------:R-:W4:Y:S03]  /*1db10*/  MUFU.EX2 R188, R188 ;  /* 0x000000bc00bc7308 */ /* 0x000f260000000800 */
[C---:B---3--:R-:W-:Y:S05]  /*1db20*/  HMMA.16816.F32.BF16 R104, R4.reuse, R8, R104 ;  /* 0x000000080468723c */ /* 0x048fea0000041868 */
[----:B------:R-:W3:Y:S01]  /*1db30*/  MUFU.EX2 R190, R190 ;  /* 0x000000be00be7308 */ /* 0x000ee20000000800 */
[----:B------:R-:W-:Y:S01]  /*1db40*/  HMMA.16816.F32.BF16 R116, R4, R10, R116 ;  /* 0x0000000a0474723c */ /* 0x000fe20000041874 */
[----:B-1----:R-:W-:Y:S01]  /*1db50*/  F2FP.BF16.F32.PACK_AB R8, R136, R133 ;  /* 0x000000858808723e */ /* 0x002fe200000010ff */
[----:B------:R-:W-:Y:S01]  /*1db60*/  FADD.FTZ R133, R133, R0 ;  /* 0x0000000085857221 */ /* 0x000fe20000010000 */
[----:B------:R-:W-:Y:S01]  /*1db70*/  F2FP.BF16.F32.PACK_AB R9, R67, R64 ;  /* 0x000000404309723e */ /* 0x000fe200000010ff */
[----:B------:R-:W-:-:S02]  /*1db80*/  FADD.FTZ R64, R64, R53 ;  /* 0x0000003540407221 */ /* 0x000fc40000010000 */
[C---:B------:R-:W-:Y:S01]  /*1db90*/  HMMA.16816.F32.BF16 R108, R4.reuse, R36, R108 ;  /* 0x00000024046c723c */ /* 0x040fe2000004186c */
[----:B--2---:R-:W-:Y:S01]  /*1dba0*/  F2FP.BF16.F32.PACK_AB R10, R138, R135 ;  /* 0x000000878a0a723e */ /* 0x004fe200000010ff */
[----:B------:R-:W-:Y:S01]  /*1dbb0*/  MUFU.EX2 R147, R147 ;  /* 0x0000009300937308 */ /* 0x000fe20000000800 */
[----:B-----5:R-:W-:Y:S01]  /*1dbc0*/  F2FP.BF16.F32.PACK_AB R11, R137, R66 ;  /* 0x00000042890b723e */ /* 0x020fe200000010ff */
        /* <DEDUP_REMOVED lines=8> */
[----:B------:R-:W-:Y:S01]  /*1dc50*/  HMMA.16816.F32.BF16 R68, R8, R24, R68 ;  /* 0x000000180844723c */ /* 0x000fe20000041844 */
[----:B------:R-:W-:Y:S01]  /*1dc60*/  FADD.FTZ R0, R137, R0 ;  /* 0x0000000089007221 */ /* 0x000fe20000010000 */
[----:B------:R-:W-:-:S04]  /*1dc70*/  FADD.FTZ R138, R138, R135 ;  /* 0x000000878a8a7221 */ /* 0x000fc80000010000 */
[C---:B------:R-:W-:Y:S01]  /*1dc80*/  HMMA.16816.F32.BF16 R72, R8.reuse, R26, R72 ;  /* 0x0000001a0848723c */ /* 0x040fe20000041848 */
[----:B------:R-:W1:Y:S01]  /*1dc90*/  LDSM.16.MT88.4 R24, [R222+0x11000] ;  /* 0x01100000de18783b */ /* 0x000e620000004200 */
[----:B------:R-:W-:Y:S04]  /*1dca0*/  MUFU.EX2 R149, R149 ;  /* 0x0000009500957308 */ /* 0x000fe80000000800 */
[C---:B------:R-:W-:Y:S04]  /*1dcb0*/  HMMA.16816.F32.BF16 R76, R8.reuse, R20, R76 ;  /* 0x00000014084c723c */ /* 0x040fe8000004184c */
[----:B------:R-:W-:Y:S02]  /*1dcc0*/  MUFU.EX2 R151, R151 ;  /* 0x0000009700977308 */ /* 0x000fe40000000800 */
[C---:B------:R-:W-:Y:S01]  /*1dcd0*/  HMMA.16816.F32.BF16 R80, R8.reuse, R22, R80 ;  /* 0x000000160850723c */ /* 0x040fe20000041850 */
[----:B------:R-:W2:Y:S05]  /*1dce0*/  LDSM.16.MT88.4 R20, [R221+0x11000] ;  /* 0x01100000dd14783b */ /* 0x000eaa0000004200 */
[C---:B----4-:R-:W-:Y:S01]  /*1dcf0*/  HMMA.16816.F32.BF16 R84, R8.reuse, R16, R84 ;  /* 0x000000100854723c */ /* 0x050fe20000041854 */
[----:B------:R-:W4:Y:S05]  /*1dd00*/  MUFU.EX2 R180, R180 ;  /* 0x000000b400b47308 */ /* 0x000f2a0000000800 */
[C---:B------:R-:W-:Y:S01]  /*1dd10*/  HMMA.16816.F32.BF16 R88, R8.reuse, R18, R88 ;  /* 0x000000120858723c */ /* 0x040fe20000041858 */
[----:B------:R-:W-:Y:S02]  /*1dd20*/  LDSM.16.MT88.4 R16, [R224+0x11800] ;  /* 0x01180000e010783b */ /* 0x000fe40000004200 */
[----:B------:R-:W-:Y:S03]  /*1dd30*/  MUFU.EX2 R155, R155 ;  /* 0x0000009b009b7308 */ /* 0x000fe60000000800 */
[C---:B------:R-:W-:Y:S05]  /*1dd40*/  HMMA.16816.F32.BF16 R92, R8.reuse, R28, R92 ;  /* 0x0000001c085c723c */ /* 0x040fea000004185c */
[----:B------:R-:W5:Y:S01]  /*1dd50*/  MUFU.EX2 R182, R182 ;  /* 0x000000b600b67308 */ /* 0x000f620000000800 */
[C---:B------:R-:W-:Y:S01]  /*1dd60*/  HMMA.16816.F32.BF16 R96, R8.reuse, R30, R96 ;  /* 0x0000001e0860723c */ /* 0x040fe20000041860 */
[----:B------:R-:W4:Y:S05]  /*1dd70*/  LDSM.16.MT88.4 R28, [R222+0xd800] ;  /* 0x00d80000de1c783b */ /* 0x000f2a0000004200 */
[C---:B------:R-:W-:Y:S01]  /*1dd80*/  HMMA.16816.F32.BF16 R128, R8.reuse, R32, R128 ;  /* 0x000000200880723c */ /* 0x040fe20000041880 */
[----:B------:R-:W5:Y:S05]  /*1dd90*/  MUFU.EX2 R184, R184 ;  /* 0x000000b800b87308 */ /* 0x000f6a0000000800 */
[C---:B------:R-:W-:Y:S01]  /*1dda0*/  HMMA.16816.F32.BF16 R124, R8.reuse, R34, R124 ;  /* 0x00000022087c723c */ /* 0x040fe2000004187c */
[----:B------:R-:W5:Y:S02]  /*1ddb0*/  LDSM.16.MT88.4 R32, [R224+0xd800] ;  /* 0x00d80000e020783b */ /* 0x000f640000004200 */
[----:B------:R-:W-:Y:S03]  /*1ddc0*/  MUFU.EX2 R157, R157 ;  /* 0x0000009d009d7308 */ /* 0x000fe60000000800 */
[C---:B-1----:R-:W-:Y:S05]  /*1ddd0*/  HMMA.16816.F32.BF16 R100, R8.reuse, R24, R100 ;  /* 0x000000180864723c */ /* 0x042fea0000041864 */
[----:B------:R-:W-:Y:S01]  /*1dde0*/  MUFU.EX2 R174, R174 ;  /* 0x000000ae00ae7308 */ /* 0x000fe20000000800 */
        /* <DEDUP_REMOVED lines=9> */
[----:B------:R-:W-:Y:S01]  /*1de80*/  HMMA.16816.F32.BF16 R4, R8, R14, R4 ;  /* 0x0000000e0804723c */ /* 0x000fe20000041804 */
[----:B------:R-:W-:Y:S01]  /*1de90*/  F2FP.BF16.F32.PACK_AB R12, R178, R143 ;  /* 0x0000008fb20c723e */ /* 0x000fe200000010ff */
[----:B------:R-:W2:Y:S01]  /*1dea0*/  LDSM.16.MT88.4 R8, [R221+0x11800] ;  /* 0x01180000dd08783b */ /* 0x000ea20000004200 */
[----:B------:R-:W-:Y:S01]  /*1deb0*/  F2FP.BF16.F32.PACK_AB R13, R150, R139 ;  /* 0x0000008b960d723e */ /* 0x000fe200000010ff */
[----:B------:R-:W-:Y:S01]  /*1dec0*/  FADD.FTZ R139, R139, R0 ;  /* 0x000000008b8b7221 */ /* 0x000fe20000010000 */
[----:B------:R-:W-:Y:S01]  /*1ded0*/  FADD.FTZ R143, R143, R138 ;  /* 0x0000008a8f8f7221 */ /* 0x000fe20000010000 */
[----:B------:R-:W-:Y:S01]  /*1dee0*/  MOV R0, R45 ;  /* 0x0000002d00007202 */ /* 0x000fe20000000f00 */
[----:B------:R-:W-:Y:S01]  /*1def0*/  MUFU.EX2 R163, R163 ;  /* 0x000000a300a37308 */ /* 0x000fe20000000800 */
[----:B------:R-:W-:Y:S01]  /*1df00*/  F2FP.BF16.F32.PACK_AB R14, R188, R145 ;  /* 0x00000091bc0e723e */ /* 0x000fe200000010ff */
[----:B------:R-:W-:Y:S01]  /*1df10*/  FADD.FTZ R150, R150, R139 ;  /* 0x0000008b96967221 */ /* 0x000fe20000010000 */
[----:B---3--:R-:W-:Y:S01]  /*1df20*/  F2FP.BF16.F32.PACK_AB R15, R190, R141 ;  /* 0x0000008dbe0f723e */ /* 0x008fe200000010ff */
[----:B------:R-:W-:-:S02]  /*1df30*/  FADD.FTZ R178, R178, R143 ;  /* 0x0000008fb2b27221 */ /* 0x000fc40000010000 */
[----:B------:R-:W-:Y:S02]  /*1df40*/  FADD.FTZ R141, R141, R150 ;  /* 0x000000968d8d7221 */ /* 0x000fe40000010000 */
[----:B------:R-:W-:Y:S01]  /*1df50*/  MUFU.EX2 R164, R164 ;  /* 0x000000a400a47308 */ /* 0x000fe20000000800 */
[----:B------:R-:W-:Y:S01]  /*1df60*/  FADD.FTZ R145, R145, R178 ;  /* 0x000000b291917221 */ /* 0x000fe20000010000 */
[----:B----4-:R-:W-:Y:S01]  /*1df70*/  HMMA.16816.F32.BF16 R68, R12, R28, R68 ;  /* 0x0000001c0c44723c */ /* 0x010fe20000041844 */
[----:B------:R-:W-:Y:S02]  /*1df80*/  FADD.FTZ R190, R190, R141 ;  /* 0x0000008dbebe7221 */ /* 0x000fe40000010000 */
[----:B------:R-:W-:-:S03]  /*1df90*/  FADD.FTZ R188, R188, R145 ;  /* 0x00000091bcbc7221 */ /* 0x000fc60000010000 */
[C---:B------:R-:W-:Y:S01]  /*1dfa0*/  HMMA.16816.F32.BF16 R72, R12.reuse, R30, R72 ;  /* 0x0000001e0c48723c */ /* 0x040fe20000041848 */
[----:B------:R-:W3:Y:S01]  /*1dfb0*/  LDSM.16.MT88.4 R28, [R222+0x11800] ;  /* 0x01180000de1c783b */ /* 0x000ee20000004200 */
[----:B------:R-:W-:Y:S04]  /*1dfc0*/  MUFU.EX2 R162, R162 ;  /* 0x000000a200a27308 */ /* 0x000fe80000000800 */
[C---:B------:R-:W-:Y:S04]  /*1dfd0*/  HMMA.16816.F32.BF16 R92, R12.reuse, R16, R92 ;  /* 0x000000100c5c723c */ /* 0x040fe8000004185c */
[----:B------:R-:W-:Y:S02]  /*1dfe0*/  MUFU.EX2 R160, R160 ;  /* 0x000000a000a07308 */ /* 0x000fe40000000800 */
[C---:B------:R-:W-:Y:S01]  /*1dff0*/  HMMA.16816.F32.BF16 R96, R12.reuse, R18, R96 ;  /* 0x000000120c60723c */ /* 0x040fe20000041860 */
[----:B------:R-:W4:Y:S05]  /*1e000*/  LDSM.16.MT88.4 R16, [R222+0xe000] ;  /* 0x00e00000de10783b */ /* 0x000f2a0000004200 */
[C---:B-----5:R-:W-:Y:S01]  /*1e010*/  HMMA.16816.F32.BF16 R128, R12.reuse, R32, R128 ;  /* 0x000000200c80723c */ /* 0x060fe20000041880 */
[----:B------:R-:W-:Y:S05]  /*1e020*/  MUFU.EX2 R165, R165 ;  /* 0x000000a500a57308 */ /* 0x000fea0000000800 */
        /* <DEDUP_REMOVED lines=10> */
[----:B------:R-:W-:Y:S01]  /*1e0d0*/  F2FP.BF16.F32.PACK_AB R8, R180, R151 ;  /* 0x00000097b408723e */ /* 0x000fe200000010ff */
[----:B------:R-:W-:Y:S01]  /*1e0e0*/  FADD.FTZ R151, R151, R188 ;  /* 0x000000bc97977221 */ /* 0x000fe20000010000 */
[----:B------:R-:W-:Y:S01]  /*1e0f0*/  F2FP.BF16.F32.PACK_AB R9, R196, R147 ;  /* 0x00000093c409723e */ /* 0x000fe200000010ff */
[----:B------:R-:W-:Y:S01]  /*1e100*/  MUFU.EX2 R146, R146 ;  /* 0x0000009200927308 */ /* 0x000fe20000000800 */
[----:B------:R-:W-:Y:S01]  /*1e110*/  FADD.FTZ R147, R147, R190 ;  /* 0x000000be93937221 */ /* 0x000fe20000010000 */
[----:B------:R-:W-:Y:S01]  /*1e120*/  HMMA.16816.F32.BF16 R84, R12, R20, R84 ;  /* 0x000000140c54723c */ /* 0x000fe20000041854 */
[----:B------:R-:W-:Y:S01]  /*1e130*/  F2FP.BF16.F32.PACK_AB R10, R182, R155 ;  /* 0x0000009bb60a723e */ /* 0x000fe200000010ff */
[----:B------:R-:W-:Y:S01]  /*1e140*/  FADD.FTZ R180, R180, R151 ;  /* 0x00000097b4b47221 */ /* 0x000fe20000010000 */
[----:B------:R-:W-:Y:S01]  /*1e150*/  F2FP.BF16.F32.PACK_AB R11, R184, R149 ;  /* 0x00000095b80b723e */ /* 0x000fe200000010ff */
[----:B------:R-:W-:-:S02]  /*1e160*/  FADD.FTZ R196, R196, R147 ;  /* 0x00000093c4c47221 */ /* 0x000fc40000010000 */
[C---:B------:R-:W-:Y:S01]  /*1e170*/  HMMA.16816.F32.BF16 R88, R12.reuse, R22, R88 ;  /* 0x000000160c58723c */ /* 0x040fe20000041858 */
[----:B------:R-:W-:Y:S01]  /*1e180*/  LDSM.16.MT88.4 R20, [R220+0xe000] ;  /* 0x00e00000dc14783b */ /* 0x000fe20000004200 */
[----:B------:R-:W-:Y:S01]  /*1e190*/  MUFU.EX2 R169, R169 ;  /* 0x000000a900a97308 */ /* 0x000fe20000000800 */
[----:B------:R-:W-:Y:S01]  /*1e1a0*/  FADD.FTZ R149, R149, R196 ;  /* 0x000000c495957221 */ /* 0x000fe20000010000 */
[----:B------:R-:W-:Y:S02]  /*1e1b0*/  FADD.FTZ R155, R155, R180 ;  /* 0x000000b49b9b7221 */ /* 0x000fe40000010000 */
[C---:B---3--:R-:W-:Y:S01]  /*1e1c0*/  HMMA.16816.F32.BF16 R100, R12.reuse, R28, R100 ;  /* 0x0000001c0c64723c */ /* 0x048fe20000041864 */
[----:B------:R-:W-:Y:S01]  /*1e1d0*/  FADD.FTZ R184, R184, R149 ;  /* 0x00000095b8b87221 */ /* 0x000fe20000010000 */
[----:B------:R-:W-:Y:S02]  /*1e1e0*/  FADD.FTZ R182, R182, R155 ;  /* 0x0000009bb6b67221 */ /* 0x000fe40000010000 */
[----:B------:R-:W-:Y:S02]  /*1e1f0*/  MUFU.EX2 R171, R171 ;  /* 0x000000ab00ab7308 */ /* 0x000fe40000000800 */
[----:B------:R-:W-:Y:S01]  /*1e200*/  HMMA.16816.F32.BF16 R120, R12, R30, R120 ;  /* 0x0000001e0c78723c */ /* 0x000fe20000041878 */
[----:B------:R-:W2:Y:S05]  /*1e210*/  LDSM.16.MT88.4 R28, [R221+0xe000] ;  /* 0x00e00000dd1c783b */ /* 0x000eaa0000004200 */
[C---:B----4-:R-:W-:Y:S01]  /*1e220*/  HMMA.16816.F32.BF16 R68, R8.reuse, R16, R68 ;  /* 0x000000100844723c */ /* 0x050fe20000041844 */
[----:B------:R-:W-:Y:S05]  /*1e230*/  MUFU.EX2 R140, R140 ;  /* 0x0000008c008c7308 */ /* 0x000fea0000000800 */
[----:B------:R-:W-:Y:S01]  /*1e240*/  HMMA.16816.F32.BF16 R72, R8, R18, R72 ;  /* 0x000000120848723c */ /* 0x000fe20000041848 */
[----:B------:R-:W3:Y:S02]  /*1e250*/  LDSM.16.MT88.4 R16, [R221+0x12000] ;  /* 0x01200000dd10783b */ /* 0x000ee40000004200 */
[----:B------:R-:W4:Y:S03]  /*1e260*/  MUFU.EX2 R173, R173 ;  /* 0x000000ad00ad7308 */ /* 0x000f260000000800 */
[C---:B-----5:R-:W-:Y:S05]  /*1e270*/  HMMA.16816.F32.BF16 R108, R12.reuse, R32, R108 ;  /* 0x000000200c6c723c */ /* 0x060fea000004186c */
[----:B------:R-:W-:Y:S01]  /*1e280*/  MUFU.EX2 R132, R132 ;  /* 0x0000008400847308 */ /* 0x000fe20000000800 */
[----:B------:R-:W-:Y:S01]  /*1e290*/  HMMA.16816.F32.BF16 R4, R12, R34, R4 ;  /* 0x000000220c04723c */ /* 0x000fe20000041804 */
[----:B------:R-:W5:Y:S04]  /*1e2a0*/  LDSM.16.MT88.4 R32, [R224+0x12000] ;  /* 0x01200000e020783b */ /* 0x000f680000004200 */
[----:B------:R-:W-:Y:S01]  /*1e2b0*/  LDSM.16.MT88.4 R12, [R220+0x12000] ;  /* 0x01200000dc0c783b */ /* 0x000fe20000004200 */
[----:B-1----:R-:W-:Y:S01]  /*1e2c0*/  HMMA.16816.F32.BF16 R128, R8, R24, R128 ;  /* 0x000000180880723c */ /* 0x002fe20000041880 */
[----:B------:R-:W-:Y:S01]  /*1e2d0*/  MUFU.EX2 R62, R62 ;  /* 0x0000003e003e7308 */ /* 0x000fe20000000800 */
[----:B----4-:R-:W-:-:S04]  /*1e2e0*/  F2FP.BF16.F32.PACK_AB R113, R173, R140 ;  /* 0x0000008cad71723e */ /* 0x010fc800000010ff */
[C---:B------:R-:W-:Y:S01]  /*1e2f0*/  HMMA.16816.F32.BF16 R124, R8.reuse, R26, R124 ;  /* 0x0000001a087c723c */ /* 0x040fe2000004187c */
[----:B------:R-:W1:Y:S05]  /*1e300*/  LDSM.16.MT88.4 R24, [R222+0x12000] ;  /* 0x01200000de18783b */ /* 0x000e6a0000004200 */
[C---:B--2---:R-:W-:Y:S06]  /*1e310*/  HMMA.16816.F32.BF16 R76, R8.reuse, R28, R76 ;  /* 0x0000001c084c723c */ /* 0x044fec000004184c */
[C---:B------:R-:W-:Y:S01]  /*1e320*/  HMMA.16816.F32.BF16 R80, R8.reuse, R30, R80 ;  /* 0x0000001e0850723c */ /* 0x040fe20000041850 */
[----:B------:R-:W2:Y:S05]  /*1e330*/  LDSM.16.MT88.4 R28, [R224+0xe800] ;  /* 0x00e80000e01c783b */ /* 0x000eaa0000004200 */
[C---:B------:R-:W-:Y:S06]  /*1e340*/  HMMA.16816.F32.BF16 R84, R8.reuse, R20, R84 ;  /* 0x000000140854723c */ /* 0x040fec0000041854 */
[C---:B------:R-:W-:Y:S01]  /*1e350*/  HMMA.16816.F32.BF16 R88, R8.reuse, R22, R88 ;  /* 0x000000160858723c */ /* 0x040fe20000041858 */
[----:B------:R-:W4:Y:S05]  /*1e360*/  LDSM.16.MT88.4 R20, [R222+0xe800] ;  /* 0x00e80000de14783b */ /* 0x000f2a0000004200 */
[C---:B---3--:R-:W-:Y:S06]  /*1e370*/  HMMA.16816.F32.BF16 R104, R8.reuse, R16, R104 ;  /* 0x000000100868723c */ /* 0x048fec0000041868 */
[C---:B------:R-:W-:Y:S01]  /*1e380*/  HMMA.16816.F32.BF16 R116, R8.reuse, R18, R116 ;  /* 0x000000120874723c */ /* 0x040fe20000041874 */
[----:B------:R-:W3:Y:S05]  /*1e390*/  LDSM.16.MT88.4 R16, [R221+0xe800] ;  /* 0x00e80000dd10783b */ /* 0x000eea0000004200 */
[C---:B-----5:R-:W-:Y:S06]  /*1e3a0*/  HMMA.16816.F32.BF16 R92, R8.reuse, R32, R92 ;  /* 0x00000020085c723c */ /* 0x060fec000004185c */
[C---:B------:R-:W-:Y:S01]  /*1e3b0*/  HMMA.16816.F32.BF16 R96, R8.reuse, R34, R96 ;  /* 0x000000220860723c */ /* 0x040fe20000041860 */
[----:B------:R-:W-:Y:S05]  /*1e3c0*/  LDSM.16.MT88.4 R32, [R222+0x12800] ;  /* 0x01280000de20783b */ /* 0x000fea0000004200 */
[C---:B-1----:R-:W-:Y:S06]  /*1e3d0*/  HMMA.16816.F32.BF16 R100, R8.reuse, R24, R100 ;  /* 0x000000180864723c */ /* 0x042fec0000041864 */
[----:B------:R-:W-:Y:S01]  /*1e3e0*/  HMMA.16816.F32.BF16 R120, R8, R26, R120 ;  /* 0x0000001a0878723c */ /* 0x000fe20000041878 */
[----:B------:R-:W-:Y:S01]  /*1e3f0*/  F2FP.BF16.F32.PACK_AB R24, R166, R161 ;  /* 0x000000a1a618723e */ /* 0x000fe200000010ff */
[----:B------:R-:W-:Y:S01]  /*1e400*/  FADD.FTZ R161, R161, R182 ;  /* 0x000000b6a1a17221 */ /* 0x000fe20000010000 */
[----:B------:R-:W-:Y:S01]  /*1e410*/  F2FP.BF16.F32.PACK_AB R25, R174, R157 ;  /* 0x0000009dae19723e */ /* 0x000fe200000010ff */
[----:B------:R-:W-:-:S02]  /*1e420*/  FADD.FTZ R157, R157, R184 ;  /* 0x000000b89d9d7221 */ /* 0x000fc40000010000 */
[C---:B------:R-:W-:Y:S01]  /*1e430*/  HMMA.16816.F32.BF16 R108, R8.reuse, R12, R108 ;  /* 0x0000000c086c723c */ /* 0x040fe2000004186c */
[----:B------:R-:W-:Y:S01]  /*1e440*/  F2FP.BF16.F32.PACK_AB R26, R164, R163 ;  /* 0x000000a3a41a723e */ /* 0x000fe200000010ff */
[----:B------:R-:W-:Y:S01]  /*1e450*/  FADD.FTZ R174, R174, R157 ;  /* 0x0000009daeae7221 */ /* 0x000fe20000010000 */
[----:B------:R-:W-:Y:S01]  /*1e460*/  F2FP.BF16.F32.PACK_AB R27, R162, R159 ;  /* 0x0000009fa21b723e */ /* 0x000fe200000010ff */
[----:B------:R-:W-:Y:S02]  /*1e470*/  FADD.FTZ R166, R166, R161 ;  /* 0x000000a1a6a67221 */ /* 0x000fe40000010000 */
[----:B------:R-:W-:Y:S01]  /*1e480*/  HMMA.16816.F32.BF16 R4, R8, R14, R4 ;  /* 0x0000000e0804723c */ /* 0x000fe20000041804 */
[----:B------:R-:W1:Y:S01]  /*1e490*/  LDSM.16.MT88.4 R8, [R221+0x12800] ;  /* 0x01280000dd08783b */ /* 0x000e620000004200 */
[----:B------:R-:W-:-:S03]  /*1e4a0*/  FADD.FTZ R3, R159, R174 ;  /* 0x000000ae9f037221 */ /* 0x000fc60000010000 */
[----:B------:R-:W5:Y:S01]  /*1e4b0*/  LDSM.16.MT88.4 R12, [R220+0xe800] ;  /* 0x00e80000dc0c783b */ /* 0x000f620000004200 */
[----:B--2---:R-:W-:Y:S01]  /*1e4c0*/  HMMA.16816.F32.BF16 R128, R24, R28, R128 ;  /* 0x0000001c1880723c */ /* 0x004fe20000041880 */
[----:B------:R-:W-:-:S05]  /*1e4d0*/  FADD.FTZ R3, R162, R3 ;  /* 0x00000003a2037221 */ /* 0x000fca0000010000 */
[C---:B------:R-:W-:Y:S01]  /*1e4e0*/  HMMA.16816.F32.BF16 R124, R24.reuse, R30, R124 ;  /* 0x0000001e187c723c */ /* 0x040fe2000004187c */
[----:B------:R-:W2:Y:S05]  /*1e4f0*/  LDSM.16.MT88.4 R28, [R220+0x12800] ;  /* 0x01280000dc1c783b */ /* 0x000eaa0000004200 */
[C---:B----4-:R-:W-:Y:S06]  /*1e500*/  HMMA.16816.F32.BF16 R68, R24.reuse, R20, R68 ;  /* 0x000000141844723c */ /* 0x050fec0000041844 */
[C---:B------:R-:W-:Y:S01]  /*1e510*/  HMMA.16816.F32.BF16 R72, R24.reuse, R22, R72 ;  /* 0x000000161848723c */ /* 0x040fe20000041848 */
[----:B------:R-:W4:Y:S05]  /*1e520*/  LDSM.16.MT88.4 R20, [R224+0xf000] ;  /* 0x00f00000e014783b */ /* 0x000f2a0000004200 */
[C---:B---3--:R-:W-:Y:S06]  /*1e530*/  HMMA.16816.F32.BF16 R76, R24.reuse, R16, R76 ;  /* 0x00000010184c723c */ /* 0x048fec000004184c */
[C---:B------:R-:W-:Y:S01]  /*1e540*/  HMMA.16816.F32.BF16 R80, R24.reuse, R18, R80 ;  /* 0x000000121850723c */ /* 0x040fe20000041850 */
[----:B------:R-:W3:Y:S05]  /*1e550*/  LDSM.16.MT88.4 R16, [R222+0xf000] ;  /* 0x00f00000de10783b */ /* 0x000eea0000004200 */
[C---:B-1----:R-:W-:Y:S06]  /*1e560*/  HMMA.16816.F32.BF16 R104, R24.reuse, R8, R104 ;  /* 0x000000081868723c */ /* 0x042fec0000041868 */
[----:B------:R-:W-:Y:S01]  /*1e570*/  HMMA.16816.F32.BF16 R116, R24, R10, R116 ;  /* 0x0000000a1874723c */ /* 0x000fe20000041874 */
[----:B------:R-:W-:-:S02]  /*1e580*/  F2FP.BF16.F32.PACK_AB R8, R167, R156 ;  /* 0x0000009ca708723e */ /* 0x000fc400000010ff */
[----:B------:R-:W-:Y:S01]  /*1e590*/  F2FP.BF16.F32.PACK_AB R9, R165, R160 ;  /* 0x000000a0a509723e */ /* 0x000fe200000010ff */
[----:B------:R-:W-:Y:S02]  /*1e5a0*/  FADD.FTZ R160, R160, R3 ;  /* 0x00000003a0a07221 */ /* 0x000fe40000010000 */
[----:B-----5:R-:W-:Y:S01]  /*1e5b0*/  HMMA.16816.F32.BF16 R84, R24, R12, R84 ;  /* 0x0000000c1854723c */ /* 0x020fe20000041854 */
        /* <DEDUP_REMOVED lines=12> */
[C---:B------:R-:W-:Y:S06]  /*1e680*/  HMMA.16816.F32.BF16 R100, R24.reuse, R32, R100 ;  /* 0x000000201864723c */ /* 0x040fec0000041864 */
[C---:B------:R-:W-:Y:S01]  /*1e690*/  HMMA.16816.F32.BF16 R120, R24.reuse, R34, R120 ;  /* 0x000000221878723c */ /* 0x040fe20000041878 */
[----:B------:R-:W5:Y:S05]  /*1e6a0*/  LDSM.16.MT88.4 R32, [R220+0xf000] ;  /* 0x00f00000dc20783b */ /* 0x000f6a0000004200 */
[C---:B--2---:R-:W-:Y:S06]  /*1e6b0*/  HMMA.16816.F32.BF16 R108, R24.reuse, R28, R108 ;  /* 0x0000001c186c723c */ /* 0x044fec000004186c */
[----:B------:R-:W-:Y:S01]  /*1e6c0*/  HMMA.16816.F32.BF16 R4, R24, R30, R4 ;  /* 0x0000001e1804723c */ /* 0x000fe20000041804 */
[----:B------:R-:W-:Y:S04]  /*1e6d0*/  LDSM.16.MT88.4 R28, [R221+0x13000] ;  /* 0x01300000dd1c783b */ /* 0x000fe80000004200 */
[----:B------:R-:W-:Y:S01]  /*1e6e0*/  LDSM.16.MT88.4 R24, [R224+0xf800] ;  /* 0x00f80000e018783b */ /* 0x000fe20000004200 */
[C---:B----4-:R-:W-:Y:S06]  /*1e6f0*/  HMMA.16816.F32.BF16 R128, R8.reuse, R20, R128 ;  /* 0x000000140880723c */ /* 0x050fec0000041880 */
[C---:B------:R-:W-:Y:S01]  /*1e700*/  HMMA.16816.F32.BF16 R124, R8.reuse, R22, R124 ;  /* 0x00000016087c723c */ /* 0x040fe2000004187c */
[----:B------:R-:W2:Y:S05]  /*1e710*/  LDSM.16.MT88.4 R20, [R224+0x13000] ;  /* 0x01300000e014783b */ /* 0x000eaa0000004200 */
[C---:B---3--:R-:W-:Y:S06]  /*1e720*/  HMMA.16816.F32.BF16 R68, R8.reuse, R16, R68 ;  /* 0x000000100844723c */ /* 0x048fec0000041844 */
[C---:B------:R-:W-:Y:S01]  /*1e730*/  HMMA.16816.F32.BF16 R72, R8.reuse, R18, R72 ;  /* 0x000000120848723c */ /* 0x040fe20000041848 */
[----:B------:R-:W3:Y:S05]  /*1e740*/  LDSM.16.MT88.4 R16, [R220+0x13000] ;  /* 0x01300000dc10783b */ /* 0x000eea0000004200 */
[C---:B-1----:R-:W-:Y:S06]  /*1e750*/  HMMA.16816.F32.BF16 R76, R8.reuse, R12, R76 ;  /* 0x0000000c084c723c */ /* 0x042fec000004184c */
[C---:B------:R-:W-:Y:S01]  /*1e760*/  HMMA.16816.F32.BF16 R80, R8.reuse, R14, R80 ;  /* 0x0000000e0850723c */ /* 0x040fe20000041850 */
[----:B------:R-:W1:Y:S05]  /*1e770*/  LDSM.16.MT88.4 R12, [R222+0xf800] ;  /* 0x00f80000de0c783b */ /* 0x000e6a0000004200 */
[C---:B-----5:R-:W-:Y:S06]  /*1e780*/  HMMA.16816.F32.BF16 R84, R8.reuse, R32, R84 ;  /* 0x000000200854723c */ /* 0x060fec0000041854 */
[----:B------:R-:W-:Y:S01]  /*1e790*/  HMMA.16816.F32.BF16 R88, R8, R34, R88 ;  /* 0x000000220858723c */ /* 0x000fe20000041858 */
[-CC-:B------:R-:W-:Y:S01]  /*1e7a0*/  FFMA.FTZ R33, R60, R56.reuse, -R65.reuse ;  /* 0x000000383c217223 */ /* 0x180fe20000010841 */
[----:B------:R-:W-:-:S04]  /*1e7b0*/  FFMA.FTZ R32, R63, R56, -R65 ;  /* 0x000000383f207223 */ /* 0x000fc80000010841 */
[C---:B--2---:R-:W-:Y:S01]  /*1e7c0*/  HMMA.16816.F32.BF16 R92, R8.reuse, R20, R92 ;  /* 0x00000014085c723c */ /* 0x044fe2000004185c */
[----:B------:R-:W-:Y:S01]  /*1e7d0*/  FFMA.FTZ R35, R61, R56, -R65 ;  /* 0x000000383d237223 */ /* 0x000fe20000010841 */
[----:B------:R-:W2:Y:S04]  /*1e7e0*/  MUFU.EX2 R33, R33 ;  /* 0x0000002100217308 */ /* 0x000ea80000000800 */
[C---:B------:R-:W-:Y:S01]  /*1e7f0*/  HMMA.16816.F32.BF16 R96, R8.reuse, R22, R96 ;  /* 0x000000160860723c */ /* 0x040fe20000041860 */
[----:B------:R-:W4:Y:S03]  /*1e800*/  LDSM.16.MT88.4 R20, [R221+0xf800] ;  /* 0x00f80000dd14783b */ /* 0x000f260000004200 */
[----:B------:R-:W-:Y:S02]  /*1e810*/  MUFU.EX2 R32, R32 ;  /* 0x0000002000207308 */ /* 0x000fe40000000800 */
[C---:B------:R-:W-:Y:S06]  /*1e820*/  HMMA.16816.F32.BF16 R100, R8.reuse, R36, R100 ;  /* 0x000000240864723c */ /* 0x040fec0000041864 */
[----:B------:R-:W-:Y:S01]  /*1e830*/  HMMA.16816.F32.BF16 R120, R8, R38, R120 ;  /* 0x000000260878723c */ /* 0x000fe20000041878 */
[----:B------:R-:W5:Y:S01]  /*1e840*/  MUFU.EX2 R35, R35 ;  /* 0x0000002300237308 */ /* 0x000f620000000800 */
[----:B--2---:R-:W-:-:S04]  /*1e850*/  F2FP.BF16.F32.PACK_AB R112, R33, R62 ;  /* 0x0000003e2170723e */ /* 0x004fc800000010ff */
[C---:B------:R-:W-:Y:S03]  /*1e860*/  HMMA.16816.F32.BF16 R104, R8.reuse, R28, R104 ;  /* 0x0000001c0868723c */ /* 0x040fe60000041868 */
[----:B------:R-:W2:Y:S03]  /*1e870*/  MUFU.EX2 R37, R52 ;  /* 0x0000003400257308 */ /* 0x000ea60000000800 */
[C---:B------:R-:W-:Y:S06]  /*1e880*/  HMMA.16816.F32.BF16 R116, R8.reuse, R30, R116 ;  /* 0x0000001e0874723c */ /* 0x040fec0000041874 */
[----:B---3--:R-:W-:Y:S01]  /*1e890*/  HMMA.16816.F32.BF16 R108, R8, R16, R108 ;  /* 0x00000010086c723c */ /* 0x008fe2000004186c */
[----:B-----5:R-:W-:-:S05]  /*1e8a0*/  F2FP.BF16.F32.PACK_AB R114, R35, R32 ;  /* 0x000000202372723e */ /* 0x020fca00000010ff */
[----:B------:R-:W-:Y:S01]  /*1e8b0*/  HMMA.16816.F32.BF16 R4, R8, R18, R4 ;  /* 0x000000120804723c */ /* 0x000fe20000041804 */
[----:B------:R-:W3:Y:S01]  /*1e8c0*/  LDSM.16.MT88.4 R8, [R220+0xf800] ;  /* 0x00f80000dc08783b */ /* 0x000ee20000004200 */
[C---:B--2---:R-:W-:Y:S01]  /*1e8d0*/  F2FP.BF16.F32.PACK_AB R115, R37.reuse, R132 ;  /* 0x000000842573723e */ /* 0x044fe200000010ff */
[----:B------:R-:W-:Y:S02]  /*1e8e0*/  FADD.FTZ R132, R132, R173 ;  /* 0x000000ad84847221 */ /* 0x000fe40000010000 */
[----:B------:R-:W2:Y:S02]  /*1e8f0*/  LDSM.16.MT88.4 R16, [R224+0x13800] ;  /* 0x01380000e010783b */ /* 0x000ea40000004200 */
[----:B------:R-:W-:Y:S02]  /*1e900*/  FADD.FTZ R248, R37, R132 ;  /* 0x0000008425f87221 */ /* 0x000fe40000010000 */
[C---:B-1----:R-:W-:Y:S06]  /*1e910*/  HMMA.16816.F32.BF16 R68, R112.reuse, R12, R68 ;  /* 0x0000000c7044723c */ /* 0x042fec0000041844 */
[C---:B------:R-:W-:Y:S01]  /*1e920*/  HMMA.16816.F32.BF16 R72, R112.reuse, R14, R72 ;  /* 0x0000000e7048723c */ /* 0x040fe20000041848 */
[----:B------:R-:W1:Y:S05]  /*1e930*/  LDSM.16.MT88.4 R12, [R222+0x13800] ;  /* 0x01380000de0c783b */ /* 0x000e6a0000004200 */
[C---:B------:R-:W-:Y:S06]  /*1e940*/  HMMA.16816.F32.BF16 R128, R112.reuse, R24, R128 ;  /* 0x000000187080723c */ /* 0x040fec0000041880 */
[C---:B------:R-:W-:Y:S06]  /*1e950*/  HMMA.16816.F32.BF16 R124, R112.reuse, R26, R124 ;  /* 0x0000001a707c723c */ /* 0x040fec000004187c */
[C---:B----4-:R-:W-:Y:S06]  /*1e960*/  HMMA.16816.F32.BF16 R76, R112.reuse, R20, R76 ;  /* 0x00000014704c723c */ /* 0x050fec000004184c */
[C---:B------:R-:W-:Y:S06]  /*1e970*/  HMMA.16816.F32.BF16 R80, R112.reuse, R22, R80 ;  /* 0x000000167050723c */ /* 0x040fec0000041850 */
[C---:B---3--:R-:W-:Y:S06]  /*1e980*/  HMMA.16816.F32.BF16 R84, R112.reuse, R8, R84 ;  /* 0x000000087054723c */ /* 0x048fec0000041854 */
[C---:B------:R-:W-:Y:S01]  /*1e990*/  HMMA.16816.F32.BF16 R88, R112.reuse, R10, R88 ;  /* 0x0000000a7058723c */ /* 0x040fe20000041858 */
[----:B------:R-:W3:Y:S05]  /*1e9a0*/  LDSM.16.MT88.4 R8, [R221+0x13800] ;  /* 0x01380000dd08783b */ /* 0x000eea0000004200 */
[C---:B--2---:R-:W-:Y:S06]  /*1e9b0*/  HMMA.16816.F32.BF16 R92, R112.reuse, R16, R92 ;  /* 0x00000010705c723c */ /* 0x044fec000004185c */
[C---:B------:R-:W-:Y:S01]  /*1e9c0*/  HMMA.16816.F32.BF16 R96, R112.reuse, R18, R96 ;  /* 0x000000127060723c */ /* 0x040fe20000041860 */
[----:B------:R-:W2:Y:S05]  /*1e9d0*/  LDSM.16.MT88.4 R16, [R220+0x13800] ;  /* 0x01380000dc10783b */ /* 0x000eaa0000004200 */
[C---:B-1----:R-:W-:Y:S06]  /*1e9e0*/  HMMA.16816.F32.BF16 R100, R112.reuse, R12, R100 ;  /* 0x0000000c7064723c */ /* 0x042fec0000041864 */
[C---:B------:R-:W-:Y:S06]  /*1e9f0*/  HMMA.16816.F32.BF16 R120, R112.reuse, R14, R120 ;  /* 0x0000000e7078723c */ /* 0x040fec0000041878 */
[C---:B---3--:R-:W-:Y:S06]  /*1ea00*/  HMMA.16816.F32.BF16 R104, R112.reuse, R8, R104 ;  /* 0x000000087068723c */ /* 0x048fec0000041868 */
[----:B------:R-:W-:Y:S01]  /*1ea10*/  HMMA.16816.F32.BF16 R116, R112, R10, R116 ;  /* 0x0000000a7074723c */ /* 0x000fe20000041874 */
[----:B------:R-:W-:-:S04]  /*1ea20*/  FADD.FTZ R9, R163, R166 ;  /* 0x000000a6a3097221 */ /* 0x000fc80000010000 */
[----:B------:R-:W-:Y:S01]  /*1ea30*/  FADD.FTZ R9, R164, R9 ;  /* 0x00000009a4097221 */ /* 0x000fe20000010000 */
[----:B--2---:R-:W-:Y:S03]  /*1ea40*/  HMMA.16816.F32.BF16 R108, R112, R16, R108 ;  /* 0x00000010706c723c */ /* 0x004fe6000004186c */
[----:B------:R-:W-:-:S03]  /*1ea50*/  FADD.FTZ R156, R156, R9 ;  /* 0x000000099c9c7221 */ /* 0x000fc60000010000 */
[----:B------:R-:W-:Y:S01]  /*1ea60*/  HMMA.16816.F32.BF16 R112, R112, R18, R4 ;  /* 0x000000127070723c */ /* 0x000fe20000041804 */
[----:B------:R-:W-:-:S04]  /*1ea70*/  FADD.FTZ R167, R167, R156 ;  /* 0x0000009ca7a77221 */ /* 0x000fc80000010000 */
[----:B------:R-:W-:-:S04]  /*1ea80*/  FADD.FTZ R146, R146, R167 ;  /* 0x000000a792927221 */ /* 0x000fc80000010000 */
[----:B------:R-:W-:-:S04]  /*1ea90*/  FADD.FTZ R169, R169, R146 ;  /* 0x00000092a9a97221 */ /* 0x000fc80000010000 */
[----:B------:R-:W-:-:S04]  /*1eaa0*/  FADD.FTZ R62, R62, R169 ;  /* 0x000000a93e3e7221 */ /* 0x000fc80000010000 */
[----:B------:R-:W-:-:S04]  /*1eab0*/  FADD.FTZ R33, R33, R62 ;  /* 0x0000003e21217221 */ /* 0x000fc80000010000 */
[----:B------:R-:W-:-:S04]  /*1eac0*/  FADD.FTZ R32, R32, R33 ;  /* 0x0000002120207221 */ /* 0x000fc80000010000 */
[----:B------:R-:W-:-:S07]  /*1ead0*/  FADD.FTZ R249, R35, R32 ;  /* 0x0000002023f97221 */ /* 0x000fce0000010000 */
.L_x_1145:
[----:B------:R-:W-:-:S13]  /*1eae0*/  ISETP.GE.AND P0, PT, R246, 0x1, PT ;  /* 0x00000001f600780c */ /* 0x000fda0003f06270 */
[----:B------:R-:W-:Y:S05]  /*1eaf0*/  @!P0 BRA `(.L_x_1154) ;  /* 0x0000004c00a48947 */ /* 0x000fea0003800000 */
[----:B------:R-:W-:Y:S02]  /*1eb00*/  MOV R135, R0 ;  /* 0x0000000000877202 */ /* 0x000fe40000000f00 */
[----:B------:R-:W-:Y:S02]  /*1eb10*/  MOV R3, R2 ;  /* 0x0000000200037202 */ /* 0x000fe40000000f00 */
.L_x_1163:
[----:B------:R-:W1:Y:S01]  /*1eb20*/  LDC.64 R136, c[0x0][0x198] ;  /* 0x00006600ff887b82 */ /* 0x000e620000000a00 */
[----:B------:R-:W-:Y:S04]  /*1eb30*/  DEPBAR.LE SB0, 0x0 ;  /* 0x000080000000791a */ /* 0x000fe80000000000 */
[----:B------:R-:W-:Y:S05]  /*1eb40*/  WARPSYNC.ALL ;  /* 0x0000000000007948 */ /* 0x000fea0003800000 */
[----:B------:R-:W2:Y:S08]  /*1eb50*/  LDC.64 R132, c[0x0][0x208] ;  /* 0x00008200ff847b82 */ /* 0x000eb00000000a00 */
[----:B------:R-:W-:Y:S01]  /*1eb60*/  BAR.SYNC.DEFER_BLOCKING 0x0 ;  /* 0x0000000000007b1d */ /* 0x000fe20000010000 */
[----:B------:R-:W-:Y:S04]  /*1eb70*/  ISETP.NE.U32.AND P0, PT, R244, RZ, PT ;  /* 0x000000fff400720c */ /* 0x000fe80003f05070 */
[----:B------:R-:W-:Y:S01]  /*1eb80*/  ISETP.NE.AND.EX P0, PT, R245, RZ, PT, P0 ;  /* 0x000000fff500720c */ /* 0x000fe20003f05300 */
[----:B------:R-:W-:Y:S11]  /*1eb90*/  BSSY B0, `(.L_x_1155) ;  /* 0x0000050000007945 */ /* 0x000ff60003800000 */
[----:B------:R-:W-:Y:S01]  /*1eba0*/  @!UPT UIADD3 URZ, URZ, URZ, URZ ;  /* 0x0000003f3f3ff290 */ /* 0x000fe2000fffe03f */
[----:B------:R-:W-:Y:S05]  /*1ebb0*/  @!P0 BRA `(.L_x_1156) ;  /* 0x00000004001c8947 */ /* 0x000fea0003800000 */
[----:B------:R-:W-:Y:S01]  /*1ebc0*/  IMAD.SHL.U32 R10, R246, 0x80, RZ ;  /* 0x00000080f60a7824 */ /* 0x000fe200078e00ff */
[C---:B--2---:R-:W-:Y:S02]  /*1ebd0*/  R2UR UR4, R132.reuse ;  /* 0x00000000840472ca */ /* 0x044fe400000e0000 */
[C---:B------:R-:W-:Y:S02]  /*1ebe0*/  R2UR UR5, R133.reuse ;  /* 0x00000000850572ca */ /* 0x040fe400000e0000 */
[C---:B------:R-:W-:Y:S02]  /*1ebf0*/  R2UR UR10, R132.reuse ;  /* 0x00000000840a72ca */ /* 0x040fe400000e0000 */
[C---:B------:R-:W-:Y:S02]  /*1ec00*/  R2UR UR11, R133.reuse ;  /* 0x00000000850b72ca */ /* 0x040fe400000e0000 */
[C---:B------:R-:W-:Y:S02]  /*1ec10*/  R2UR UR12, R132.reuse ;  /* 0x00000000840c72ca */ /* 0x040fe400000e0000 */
[C---:B------:R-:W-:Y:S02]  /*1ec20*/  R2UR UR13, R133.reuse ;  /* 0x00000000850d72ca */ /* 0x040fe400000e0000 */
[----:B------:R-:W-:Y:S02]  /*1ec30*/  R2UR UR8, R132 ;  /* 0x00000000840872ca */ /* 0x000fe400000e0000 */
[----:B------:R-:W-:Y:S01]  /*1ec40*/  R2UR UR9, R133 ;  /* 0x00000000850972ca */ /* 0x000fe200000e0000 */
[----:B-1----:R-:W2:Y:S11]  /*1ec50*/  LD.E R9, desc[UR4][R136.64+0x170] ;  /* 0x0001700488097980 */ /* 0x002eb6000c101900 */
[----:B------:R-:W-:Y:S01]  /*1ec60*/  @!UPT UIADD3 URZ, URZ, URZ, URZ ;  /* 0x0000003f3f3ff290 */ /* 0x000fe2000fffe03f */
[----:B------:R-:W3:Y:S01]  /*1ec70*/  LD.E.64 R14, desc[UR8][R136.64+0x28] ;  /* 0x00002808880e7980 */ /* 0x000ee2000c101b00 */
[-C--:B--2---:R-:W-:Y:S02]  /*1ec80*/  IABS R7, R9.reuse ;  /* 0x0000000900077213 */ /* 0x084fe40000000000 */
[-C--:B------:R-:W-:Y:S02]  /*1ec90*/  IABS R5, R9.reuse ;  /* 0x0000000900057213 */ /* 0x080fe40000000000 */
[----:B------:R-:W1:Y:S03]  /*1eca0*/  I2F.RP R4, R7 ;  /* 0x0000000700047306 */ /* 0x000e660000209400 */
[----:B------:R-:W-:Y:S07]  /*1ecb0*/  IMAD.MOV R5, RZ, RZ, -R5 ;  /* 0x000000ffff057224 */ /* 0x000fee00078e0a05 */
[----:B-1----:R-:W1:Y:S02]  /*1ecc0*/  MUFU.RCP R0, R4 ;  /* 0x0000000400007308 */ /* 0x002e640000001000 */
[----:B-1----:R-:W-:Y:S01]  /*1ecd0*/  VIADD R12, R0, 0xffffffe ;  /* 0x0ffffffe000c7836 */ /* 0x002fe20000000000 */
[----:B------:R-:W-:Y:S01]  /*1ece0*/  IABS R4, R10 ;  /* 0x0000000a00047213 */ /* 0x000fe20000000000 */
[C---:B------:R-:W-:Y:S01]  /*1ecf0*/  VIADD R0, R10.reuse, 0xffffff80 ;  /* 0xffffff800a007836 */ /* 0x040fe20000000000 */
[----:B------:R-:W-:Y:S05]  /*1ed00*/  LOP3.LUT R10, R10, R9, RZ, 0x3c, !PT ;  /* 0x000000090a0a7212 */ /* 0x000fea00078e3cff */
[----:B------:R-:W1:Y:S02]  /*1ed10*/  F2I.FTZ.U32.TRUNC.NTZ R13, R12 ;  /* 0x0000000c000d7305 */ /* 0x000e64000021f000 */
[--C-:B-1----:R-:W-:Y:S02]  /*1ed20*/  IMAD.MOV R2, RZ, RZ, -R13.reuse ;  /* 0x000000ffff027224 */ /* 0x102fe400078e0a0d */
[----:B------:R-:W-:Y:S02]  /*1ed30*/  IMAD.MOV.U32 R12, RZ, RZ, RZ ;  /* 0x000000ffff0c7224 */ /* 0x000fe400078e00ff */
[----:B------:R-:W-:Y:S01]  /*1ed40*/  IMAD R11, R2, R7, RZ ;  /* 0x00000007020b7224 */ /* 0x000fe200078e02ff */
[----:B------:R-:W-:Y:S02]  /*1ed50*/  IABS R2, R0 ;  /* 0x0000000000027213 */ /* 0x000fe40000000000 */
[----:B------:R-:W-:Y:S01]  /*1ed60*/  LOP3.LUT R0, R0, R9, RZ, 0x3c, !PT ;  /* 0x0000000900007212 */ /* 0x000fe200078e3cff */
[----:B------:R-:W-:Y:S02]  /*1ed70*/  IMAD.HI.U32 R11, R13, R11, R12 ;  /* 0x0000000b0d0b7227 */ /* 0x000fe400078e000c */
[----:B------:R-:W2:Y:S01]  /*1ed80*/  LD.E.64 R12, desc[UR4][R136.64+0x40] ;  /* 0x00004004880c7980 */ /* 0x000ea2000c101b00 */
[----:B------:R-:W-:Y:S03]  /*1ed90*/  ISETP.GE.AND P0, PT, R0, RZ, PT ;  /* 0x000000ff0000720c */ /* 0x000fe60003f06270 */
[C---:B------:R-:W-:Y:S04]  /*1eda0*/  IMAD.HI.U32 R6, R11.reuse, R2, RZ ;  /* 0x000000020b067227 */ /* 0x040fe800078e00ff */
[----:B------:R-:W-:Y:S04]  /*1edb0*/  IMAD.HI.U32 R8, R11, R4, RZ ;  /* 0x000000040b087227 */ /* 0x000fe800078e00ff */
[-C--:B------:R-:W-:Y:S02]  /*1edc0*/  IMAD R2, R6, R5.reuse, R2 ;  /* 0x0000000506027224 */ /* 0x080fe400078e0202 */
[----:B------:R-:W-:Y:S03]  /*1edd0*/  IMAD R4, R8, R5, R4 ;  /* 0x0000000508047224 */ /* 0x000fe600078e0204 */
[C---:B------:R-:W-:Y:S02]  /*1ede0*/  ISETP.GT.U32.AND P1, PT, R7.reuse, R2, PT ;  /* 0x000000020700720c */ /* 0x040fe40003f24070 */
[----:B------:R-:W-:Y:S11]  /*1edf0*/  ISETP.GT.U32.AND P2, PT, R7, R4, PT ;  /* 0x000000040700720c */ /* 0x000ff60003f44070 */
[--C-:B------:R-:W-:Y:S02]  /*1ee00*/  @!P1 IMAD.IADD R2, R2, 0x1, -R7.reuse ;  /* 0x0000000102029824 */ /* 0x100fe400078e0a07 */
[----:B------:R-:W-:Y:S01]  /*1ee10*/  @!P2 IMAD.IADD R4, R4, 0x1, -R7 ;  /* 0x000000010404a824 */ /* 0x000fe200078e0a07 */
[----:B------:R-:W-:Y:S01]  /*1ee20*/  @!P2 IADD3 R8, R8, 0x1, RZ ;  /* 0x000000010808a810 */ /* 0x000fe20007ffe0ff */
[----:B------:R-:W-:Y:S01]  /*1ee30*/  @!P1 VIADD R6, R6, 0x1 ;  /* 0x0000000106069836 */ /* 0x000fe20000000000 */
[-C--:B------:R-:W-:Y:S02]  /*1ee40*/  ISETP.GE.U32.AND P3, PT, R2, R7.reuse, PT ;  /* 0x000000070200720c */ /* 0x080fe40003f66070 */
[----:B------:R-:W-:Y:S02]  /*1ee50*/  ISETP.GE.U32.AND P4, PT, R4, R7, PT ;  /* 0x000000070400720c */ /* 0x000fe40003f86070 */
[----:B------:R-:W-:Y:S02]  /*1ee60*/  ISETP.GE.AND P1, PT, R10, RZ, PT ;  /* 0x000000ff0a00720c */ /* 0x000fe40003f26270 */
[----:B------:R-:W-:Y:S02]  /*1ee70*/  ISETP.NE.AND P2, PT, R9, RZ, PT ;  /* 0x000000ff0900720c */ /* 0x000fe40003f45270 */
[----:B------:R-:W-:Y:S05]  /*1ee80*/  LOP3.LUT R7, RZ, R9, RZ, 0x33, !PT ;  /* 0x00000009ff077212 */ /* 0x000fea00078e33ff */
[----:B------:R-:W-:Y:S02]  /*1ee90*/  @P3 VIADD R6, R6, 0x1 ;  /* 0x0000000106063836 */ /* 0x000fe40000000000 */
[----:B------:R-:W-:Y:S02]  /*1eea0*/  @P4 VIADD R8, R8, 0x1 ;  /* 0x0000000108084836 */ /* 0x000fe40000000000 */
[----:B------:R-:W-:Y:S02]  /*1eeb0*/  @!P0 IMAD.MOV R6, RZ, RZ, -R6 ;  /* 0x000000ffff068224 */ /* 0x000fe400078e0a06 */
        /* <DEDUP_REMOVED lines=8> */
[----:B------:R-:W4:Y:S04]  /*1ef40*/  LD.E R0, desc[UR10][R18.64] ;  /* 0x0000000a12007980 */ /* 0x000f28000c101900 */
[----:B------:R-:W-:Y:S01]  /*1ef50*/  IMAD R9, R9, R2, -0x80 ;  /* 0xffffff8009097424 */ /* 0x000fe200078e0202 */
[----:B------:R-:W4:Y:S04]  /*1ef60*/  LD.E R5, desc[UR12][R16.64] ;  /* 0x0000000c10057980 */ /* 0x000f28000c101900 */
[----:B------:R-:W-:Y:S01]  /*1ef70*/  SHF.R.S32.HI R7, RZ, 0x1f, R9 ;  /* 0x0000001fff077819 */ /* 0x000fe20000011409 */
[-C--:B--2---:R-:W-:Y:S02]  /*1ef80*/  IMAD R2, R13, R9.reuse, RZ ;  /* 0x000000090d027224 */ /* 0x084fe400078e02ff */
[C---:B------:R-:W-:Y:S04]  /*1ef90*/  IMAD.WIDE.U32 R8, R12.reuse, R9, RZ ;  /* 0x000000090c087225 */ /* 0x040fe800078e00ff */
[----:B------:R-:W-:Y:S04]  /*1efa0*/  IMAD R2, R12, R7, R2 ;  /* 0x000000070c027224 */ /* 0x000fe800078e0202 */
[----:B------:R-:W-:Y:S02]  /*1efb0*/  IMAD.IADD R9, R9, 0x1, R2 ;  /* 0x0000000109097824 */ /* 0x000fe400078e0202 */
[----:B----4-:R-:W-:Y:S04]  /*1efc0*/  IMAD.IADD R5, R0, 0x1, -R5 ;  /* 0x0000000100057824 */ /* 0x010fe800078e0a05 */
[----:B---3--:R-:W-:Y:S01]  /*1efd0*/  IMAD R7, R15, R5, RZ ;  /* 0x000000050f077224 */ /* 0x008fe200078e02ff */
[----:B------:R-:W-:Y:S01]  /*1efe0*/  SHF.R.S32.HI R0, RZ, 0x1f, R5 ;  /* 0x0000001fff007819 */ /* 0x000fe20000011405 */
[----:B------:R-:W-:Y:S04]  /*1eff0*/  IMAD.WIDE.U32 R8, R5, R14, R8 ;  /* 0x0000000e05087225 */ /* 0x000fe800078e0008 */
[----:B------:R-:W-:Y:S04]  /*1f000*/  IMAD R7, R14, R0, R7 ;  /* 0x000000000e077224 */ /* 0x000fe800078e0207 */
[----:B------:R-:W-:Y:S01]  /*1f010*/  IMAD.IADD R5, R9, 0x1, R7 ;  /* 0x0000000109057824 */ /* 0x000fe200078e0207 */
[----:B------:R-:W-:Y:S05]  /*1f020*/  BRA `(.L_x_1157) ;  /* 0x0000000000187947 */ /* 0x000fea0003800000 */
.L_x_1156:
[----:B--2---:R-:W-:Y:S02]  /*1f030*/  R2UR UR4, R132 ;  /* 0x00000000840472ca */ /* 0x004fe400000e0000 */
[----:B------:R-:W-:Y:S11]  /*1f040*/  R2UR UR5, R133 ;  /* 0x00000000850572ca */ /* 0x000ff600000e0000 */
[----:B------:R-:W-:Y:S02]  /*1f050*/  @!UPT UIADD3 URZ, URZ, URZ, URZ ;  /* 0x0000003f3f3ff290 */ /* 0x000fe4000fffe03f */
[----:B-1----:R-:W2:Y:S02]  /*1f060*/  LD.E R8, desc[UR4][R136.64+0x40] ;  /* 0x0000400488087980 */ /* 0x002ea4000c101900 */
[----:B--2---:R-:W-:Y:S05]  /*1f070*/  IMAD.U32 R8, R8, -0x80, RZ ;  /* 0xffffff8008087824 */ /* 0x004fea00078e00ff */
[----:B------:R-:W-:Y:S02]  /*1f080*/  SHF.R.S32.HI R5, RZ, 0x1f, R8 ;  /* 0x0000001fff057819 */ /* 0x000fe40000011408 */
.L_x_1157:
[----:B------:R-:W-:Y:S05]  /*1f090*/  BSYNC B0 ;  /* 0x0000000000007941 */ /* 0x000fea0003800000 */
.L_x_1155:
[C---:B------:R-:W-:Y:S01]  /*1f0a0*/  LOP3.LUT P3, RZ, R247.reuse, 0x1, RZ, 0xc0, !PT ;  /* 0x00000001f7ff7812 */ /* 0x040fe2000786c0ff */
[----:B------:R-:W-:Y:S01]  /*1f0b0*/  BSSY B1, `(.L_x_1158) ;  /* 0x0000250000017945 */ /* 0x000fe20003800000 */
[----:B------:R-:W-:Y:S02]  /*1f0c0*/  LOP3.LUT P2, RZ, R247, 0x2, RZ, 0xc0, !PT ;  /* 0x00000002f7ff7812 */ /* 0x000fe4000784c0ff */
[CC--:B------:R-:W-:Y:S02]  /*1f0d0*/  LEA R138, P1, R8.reuse, R152.reuse, 0x1 ;  /* 0x00000098088a7211 */ /* 0x0c0fe400078208ff */
[C---:B------:R-:W-:Y:S02]  /*1f0e0*/  IADD3 R7, P0, R8.reuse, R231, RZ ;  /* 0x000000e708077210 */ /* 0x040fe40007f1e0ff */
[----:B------:R-:W-:Y:S03]  /*1f0f0*/  LEA.HI.X R139, R8, R153, R5, 0x1, P1 ;  /* 0x00000099088b7211 */ /* 0x000fe600008f0c05 */
[----:B------:R-:W-:Y:S01]  /*1f100*/  IMAD.X R2, R5, 0x1, R232, P0 ;  /* 0x0000000105027824 */ /* 0x000fe200000e06e8 */
[----:B------:R-:W-:Y:S02]  /*1f110*/  IADD3 R5, P1, R7, R231, RZ ;  /* 0x000000e707057210 */ /* 0x000fe40007f3e0ff */
[C---:B------:R-:W-:Y:S02]  /*1f120*/  @P3 R2UR UR8, R132.reuse ;  /* 0x00000000840832ca */ /* 0x040fe400000e0000 */
[C---:B------:R-:W-:Y:S02]  /*1f130*/  @P3 R2UR UR9, R133.reuse ;  /* 0x00000000850932ca */ /* 0x040fe400000e0000 */
[C---:B------:R-:W-:Y:S02]  /*1f140*/  @P2 R2UR UR4, R132.reuse ;  /* 0x00000000840422ca */ /* 0x040fe400000e0000 */
[----:B------:R-:W-:Y:S02]  /*1f150*/  @P2 R2UR UR5, R133 ;  /* 0x00000000850522ca */ /* 0x000fe400000e0000 */
[CC--:B------:R-:W-:Y:S02]  /*1f160*/  @P3 LEA R22, P4, R7.reuse, R152.reuse, 0x1 ;  /* 0x0000009807163211 */ /* 0x0c0fe400078808ff */
[C---:B------:R-:W-:Y:S02]  /*1f170*/  @P2 R2UR UR12, R132.reuse ;  /* 0x00000000840c22ca */ /* 0x040fe400000e0000 */
[-CC-:B------:R-:W-:Y:S02]  /*1f180*/  @P3 LEA.HI.X R23, R7, R153.reuse, R2.reuse, 0x1, P4 ;  /* 0x0000009907173211 */ /* 0x180fe400020f0c02 */
[----:B------:R-:W-:Y:S01]  /*1f190*/  @P2 R2UR UR13, R133 ;  /* 0x00000000850d22ca */ /* 0x000fe200000e0000 */
[----:B------:R-:W-:Y:S01]  /*1f1a0*/  @!PT LDS RZ, [RZ] ;  /* 0x00000000fffff984 */ /* 0x000fe20000000800 */
[----:B------:R-:W-:Y:S01]  /*1f1b0*/  @!PT LDS RZ, [RZ] ;  /* 0x00000000fffff984 */ /* 0x000fe20000000800 */
[----:B------:R-:W-:Y:S01]  /*1f1c0*/  @!PT LDS RZ, [RZ] ;  /* 0x00000000fffff984 */ /* 0x000fe20000000800 */
[----:B------:R-:W-:Y:S01]  /*1f1d0*/  @P3 LDGSTS.E.BYPASS.LTC128B.128 [R243+0xc000], desc[UR8][R138.64] ;  /* 0x0c0000008af33fae */ /* 0x000fe2000b901d48 */
[CC--:B------:R-:W-:Y:S02]  /*1f1e0*/  @P2 LEA R12, P0, R7.reuse, R152.reuse, 0x1 ;  /* 0x00000098070c2211 */ /* 0x0c0fe400078008ff */
[----:B------:R-:W-:Y:S01]  /*1f1f0*/  @P3 R2UR UR10, R132 ;  /* 0x00000000840a32ca */ /* 0x000fe200000e0000 */
[----:B------:R-:W-:Y:S01]  /*1f200*/  @!P3 STS.128 [R243+0xc000], RZ ;  /* 0x00c000fff300b388 */ /* 0x000fe20000000c00 */
[-C--:B------:R-:W-:Y:S01]  /*1f210*/  @P2 LEA.HI.X R13, R7, R153.reuse, R2, 0x1, P0 ;  /* 0x00000099070d2211 */ /* 0x080fe200000f0c02 */
[----:B------:R-:W-:Y:S01]  /*1f220*/  IMAD.X R2, R2, 0x1, R232, P1 ;  /* 0x0000000102027824 */ /* 0x000fe200008e06e8 */
[C---:B------:R-:W-:Y:S01]  /*1f230*/  @P3 R2UR UR11, R133.reuse ;  /* 0x00000000850b32ca */ /* 0x040fe200000e0000 */
[----:B------:R-:W-:Y:S01]  /*1f240*/  @!PT LDS RZ, [RZ] ;  /* 0x00000000fffff984 */ /* 0x000fe20000000800 */
[----:B------:R-:W-:Y:S01]  /*1f250*/  @!PT LDS RZ, [RZ] ;  /* 0x00000000fffff984 */ /* 0x000fe20000000800 */
[----:B------:R-:W-:Y:S01]  /*1f260*/  @!PT LDS RZ, [RZ] ;  /* 0x00000000fffff984 */ /* 0x000fe20000000800 */
[----:B------:R-:W-:Y:S01]  /*1f270*/  @P2 LDGSTS.E.BYPASS.LTC128B.128 [R243+0x10000], desc[UR4][R138.64+0x80] ;  /* 0x100000808af32fae */ /* 0x000fe2000b901d44 */
[C---:B------:R-:W-:Y:S02]  /*1f280*/  @P3 R2UR UR4, R132.reuse ;  /* 0x00000000840432ca */ /* 0x040fe400000e0000 */
[----:B------:R-:W-:Y:S01]  /*1f290*/  @P3 R2UR UR5, R133 ;  /* 0x00000000850532ca */ /* 0x000fe200000e0000 */
[----:B------:R-:W-:Y:S01]  /*1f2a0*/  @!P2 STS.128 [R243+0x10000], RZ ;  /* 0x010000fff300a388 */ /* 0x000fe20000000c00 */
[CC--:B------:R-:W-:Y:S02]  /*1f2b0*/  @P3 LEA R16, P4, R5.reuse, R152.reuse, 0x1 ;  /* 0x0000009805103211 */ /* 0x0c0fe400078808ff */
[----:B------:R-:W-:Y:S02]  /*1f2c0*/  @P2 R2UR UR8, R132 ;  /* 0x00000000840822ca */ /* 0x000fe400000e0000 */
[--C-:B------:R-:W-:Y:S02]  /*1f2d0*/  @P3 LEA.HI.X R17, R5, R153, R2.reuse, 0x1, P4 ;  /* 0x0000009905113211 */ /* 0x100fe400020f0c02 */
[----:B------:R-:W-:Y:S02]  /*1f2e0*/  @P2 R2UR UR9, R133 ;  /* 0x00000000850922ca */ /* 0x000fe400000e0000 */
[CC--:B------:R-:W-:Y:S02]  /*1f2f0*/  @P2 LEA R10, P0, R5.reuse, R152.reuse, 0x1 ;  /* 0x00000098050a2211 */ /* 0x0c0fe400078008ff */
[C---:B------:R-:W-:Y:S01]  /*1f300*/  IADD3 R7, P1, R5.reuse, R231, RZ ;  /* 0x000000e705077210 */ /* 0x040fe20007f3e0ff */
[----:B------:R-:W-:Y:S01]  /*1f310*/  @!PT LDS RZ, [RZ] ;  /* 0x00000000fffff984 */ /* 0x000fe20000000800 */
[----:B------:R-:W-:Y:S01]  /*1f320*/  @!PT LDS RZ, [RZ] ;  /* 0x00000000fffff984 */ /* 0x000fe20000000800 */
[----:B------:R-:W-:Y:S01]  /*1f330*/  @!PT LDS RZ, [RZ] ;  /* 0x00000000fffff984 */ /* 0x000fe20000000800 */
[----:B------:R1:W-:Y:S01]  /*1f340*/  @P3 LDGSTS.E.BYPASS.LTC128B.128 [R243+0xc800], desc[UR4][R22.64] ;  /* 0x0c80000016f33fae */ /* 0x0003e2000b901d44 */
[----:B------:R-:W-:Y:S02]  /*1f350*/  @P2 LEA.HI.X R11, R5, R153, R2, 0x1, P0 ;  /* 0x00000099050b2211 */ /* 0x000fe400000f0c02 */
[CC--:B------:R-:W-:Y:S01]  /*1f360*/  @P3 LEA R14, P4, R7.reuse, R152.reuse, 0x1 ;  /* 0x00000098070e3211 */ /* 0x0c0fe200078808ff */
[----:B------:R-:W-:Y:S01]  /*1f370*/  @!P3 STS.128 [R243+0xc800], RZ ;  /* 0x00c800fff300b388 */ /* 0x000fe20000000c00 */
[----:B------:R-:W-:Y:S01]  /*1f380*/  IMAD.X R2, R2, 0x1, R232, P1 ;  /* 0x0000000102027824 */ /* 0x000fe200008e06e8 */
[CC--:B------:R-:W-:Y:S02]  /*1f390*/  @P2 LEA R8, P0, R7.reuse, R152.reuse, 0x1 ;  /* 0x0000009807082211 */ /* 0x0c0fe400078008ff */
[----:B------:R-:W-:Y:S01]  /*1f3a0*/  @!PT LDS RZ, [RZ] ;  /* 0x00000000fffff984 */ /* 0x000fe20000000800 */
[----:B------:R-:W-:Y:S01]  /*1f3b0*/  @!PT LDS RZ, [RZ] ;  /* 0x00000000fffff984 */ /* 0x000fe20000000800 */
[----:B------:R-:W-:Y:S01]  /*1f3c0*/  @!PT LDS RZ, [RZ] ;  /* 0x00000000fffff984 */ /* 0x000fe20000000800 */
[----:B------:R-:W-:Y:S01]  /*1f3d0*/  @P2 LDGSTS.E.BYPASS.LTC128B.128 [R243+0x10800], desc[UR12][R12.64+0x80] ;  /* 0x108000800cf32fae */ /* 0x000fe2000b901d4c */
[C---:B------:R-:W-:Y:S02]  /*1f3e0*/  IADD3 R5, P1, R7.reuse, R231, RZ ;  /* 0x000000e707057210 */ /* 0x040fe40007f3e0ff */
[CCC-:B------:R-:W-:Y:S01]  /*1f3f0*/  @P3 LEA.HI.X R15, R7.reuse, R153.reuse, R2.reuse, 0x1, P4 ;  /* 0x00000099070f3211 */ /* 0x1c0fe200020f0c02 */
        /* <DEDUP_REMOVED lines=8> */
[CC--:B------:R-:W-:Y:S02]  /*1f480*/  @P2 LEA R18, P0, R5.reuse, R152.reuse, 0x1 ;  /* 0x0000009805122211 */ /* 0x0c0fe400078008ff */
[C-C-:B------:R-:W-:Y:S01]  /*1f490*/  @P3 LEA.HI.X R21, R5.reuse, R153, R2.reuse, 0x1, P4 ;  /* 0x0000009905153211 */ /* 0x140fe200020f0c02 */
[----:B------:R-:W-:Y:S01]  /*1f4a0*/  @!P3 STS.128 [R243+0xd000], RZ ;  /* 0x00d000fff300b388 */ /* 0x000fe20000000c00 */
[C---:B------:R-:W-:Y:S02]  /*1f4b0*/  IADD3 R7, P1, R5.reuse, R231, RZ ;  /* 0x000000e705077210 */ /* 0x040fe40007f3e0ff */
[-C--:B------:R-:W-:Y:S01]  /*1f4c0*/  @P2 LEA.HI.X R19, R5, R153.reuse, R2, 0x1, P0 ;  /* 0x0000009905132211 */ /* 0x080fe200000f0c02 */
[----:B------:R-:W-:Y:S01]  /*1f4d0*/  @!PT LDS RZ, [RZ] ;  /* 0x00000000fffff984 */ /* 0x000fe20000000800 */
[----:B------:R-:W-:Y:S01]  /*1f4e0*/  @!PT LDS RZ, [RZ] ;  /* 0x00000000fffff984 */ /* 0x000fe20000000800 */
[----:B------:R-:W-:Y:S01]  /*1f4f0*/  @!PT LDS RZ, [RZ] ;  /* 0x00000000fffff984 */ /* 0x000fe20000000800 */
[----:B------:R-:W-:Y:S01]  /*1f500*/  @P2 LDGSTS.E.BYPASS.LTC128B.128 [R243+0x11000], desc[UR8][R10.64+0x80] ;  /* 0x110000800af32fae */ /* 0x000fe2000b901d48 */
[----:B------:R-:W-:Y:S01]  /*1f510*/  @P2 R2UR UR14, R132 ;  /* 0x00000000840e22ca */ /* 0x000fe200000e0000 */
[----:B------:R-:W-:Y:S01]  /*1f520*/  IMAD.X R2, R2, 0x1, R232, P1 ;  /* 0x0000000102027824 */ /* 0x000fe200008e06e8 */
[-C--:B-1----:R-:W-:Y:S01]  /*1f530*/  @P3 LEA R22, P4, R7, R152.reuse, 0x1 ;  /* 0x0000009807163211 */ /* 0x082fe200078808ff */
[----:B------:R-:W-:Y:S01]  /*1f540*/  @!P2 STS.128 [R243+0x11000], RZ ;  /* 0x011000fff300a388 */ /* 0x000fe20000000c00 */
[----:B------:R-:W-:Y:S02]  /*1f550*/  @P2 R2UR UR15, R133 ;  /* 0x00000000850f22ca */ /* 0x000fe400000e0000 */
[C-C-:B------:R-:W-:Y:S01]  /*1f560*/  @P3 LEA.HI.X R23, R7.reuse, R153, R2.reuse, 0x1, P4 ;  /* 0x0000009907173211 */ /* 0x140fe200020f0c02 */
[----:B------:R-:W-:Y:S01]  /*1f570*/  @!PT LDS RZ, [RZ] ;  /* 0x00000000fffff984 */ /* 0x000fe20000000800 */
[----:B------:R-:W-:Y:S01]  /*1f580*/  @!PT LDS RZ, [RZ] ;  /* 0x00000000fffff984 */ /* 0x000fe20000000800 */
[----:B------:R-:W-:Y:S01]  /*1f590*/  @!PT LDS RZ, [RZ] ;  /* 0x00000000fffff984 */ /* 0x000fe20000000800 */
[----:B------:R-:W-:Y:S01]  /*1f5a0*/  @P3 LDGSTS.E.BYPASS.LTC128B.128 [R243+0xd800], desc[UR4][R14.64] ;  /* 0x0d8000000ef33fae */ /* 0x000fe2000b901d44 */
[CC--:B------:R-:W-:Y:S02]  /*1f5b0*/  @P2 LEA R6, P1, R7.reuse, R152.reuse, 0x1 ;  /* 0x0000009807062211 */ /* 0x0c0fe400078208ff */
[C---:B------:R-:W-:Y:S01]  /*1f5c0*/  IADD3 R5, P0, R7.reuse, R231, RZ ;  /* 0x000000e707057210 */ /* 0x040fe20007f1e0ff */
[----:B------:R-:W-:Y:S01]  /*1f5d0*/  @!P3 STS.128 [R243+0xd800], RZ ;  /* 0x00d800fff300b388 */ /* 0x000fe20000000c00 */
[-C--:B------:R-:W-:Y:S02]  /*1f5e0*/  @P2 LEA.HI.X R7, R7, R153.reuse, R2, 0x1, P1 ;  /* 0x0000009907072211 */ /* 0x080fe400008f0c02 */
[-C--:B------:R-:W-:Y:S01]  /*1f5f0*/  @P3 LEA R24, P6, R5, R152.reuse, 0x1 ;  /* 0x0000009805183211 */ /* 0x080fe200078c08ff */
[----:B------:R-:W-:Y:S01]  /*1f600*/  @!PT LDS RZ, [RZ] ;  /* 0x00000000fffff984 */ /* 0x000fe20000000800 */
[----:B------:R-:W-:Y:S01]  /*1f610*/  @!PT LDS RZ, [RZ] ;  /* 0x00000000fffff984 */ /* 0x000fe20000000800 */
[----:B------:R-:W-:Y:S01]  /*1f620*/  @!PT LDS RZ, [RZ] ;  /* 0x00000000fffff984 */ /* 0x000fe20000000800 */
[----:B------:R1:W-:Y:S01]  /*1f630*/  @P2 LDGSTS.E.BYPASS.LTC128B.128 [R243+0x11800], desc[UR12][R8.64+0x80] ;  /* 0x1180008008f32fae */ /* 0x0003e2000b901d4c */
[----:B------:R-:W-:Y:S01]  /*1f640*/  @P3 R2UR UR12, R132 ;  /* 0x00000000840c32ca */ /* 0x000fe200000e0000 */
[----:B------:R-:W-:Y:S01]  /*1f650*/  IMAD.X R2, R2, 0x1, R232, P0 ;  /* 0x0000000102027824 */ /* 0x000fe200000e06e8 */
[----:B------:R-:W-:Y:S01]  /*1f660*/  @P3 R2UR UR13, R133 ;  /* 0x00000000850d32ca */ /* 0x000fe200000e0000 */
[----:B------:R-:W-:Y:S01]  /*1f670*/  @!P2 STS.128 [R243+0x11800], RZ ;  /* 0x011800fff300a388 */ /* 0x000fe20000000c00 */
[CC--:B------:R-:W-:Y:S02]  /*1f680*/  @P2 LEA R28, P1, R5.reuse, R152.reuse, 0x1 ;  /* 0x00000098051c2211 */ /* 0x0c0fe400078208ff */
[--C-:B------:R-:W-:Y:S01]  /*1f690*/  @P3 LEA.HI.X R25, R5, R153, R2.reuse, 0x1, P6 ;  /* 0x0000009905193211 */ /* 0x100fe200030f0c02 */
[----:B------:R-:W-:Y:S01]  /*1f6a0*/  @!PT LDS RZ, [RZ] ;  /* 0x00000000fffff984 */ /* 0x000fe20000000800 */
[----:B------:R-:W-:Y:S01]  /*1f6b0*/  @!PT LDS RZ, [RZ] ;  /* 0x00000000fffff984 */ /* 0x000fe20000000800 */
[----:B------:R-:W-:Y:S01]  /*1f6c0*/  @!PT LDS RZ, [RZ] ;  /* 0x00000000fffff984 */ /* 0x000fe20000000800 */
[----:B------:R-:W-:Y:S01]  /*1f6d0*/  @P3 LDGSTS.E.BYPASS.LTC128B.128 [R243+0xe000], desc[UR10][R20.64] ;  /* 0x0e00000014f33fae */ /* 0x000fe2000b901d4a */
[C---:B------:R-:W-:Y:S02]  /*1f6e0*/  @P2 R2UR UR10, R132.reuse ;  /* 0x00000000840a22ca */ /* 0x040fe400000e0000 */
[----:B------:R-:W-:Y:S01]  /*1f6f0*/  @P2 R2UR UR11, R133 ;  /* 0x00000000850b22ca */ /* 0x000fe200000e0000 */
[----:B------:R-:W-:Y:S01]  /*1f700*/  @!P3 STS.128 [R243+0xe000], RZ ;  /* 0x00e000fff300b388 */ /* 0x000fe20000000c00 */
[C---:B------:R-:W-:Y:S02]  /*1f710*/  IADD3 R0, P5, R5.reuse, R231, RZ ;  /* 0x000000e705007210 */ /* 0x040fe40007fbe0ff */
[-C--:B------:R-:W-:Y:S01]  /*1f720*/  @P2 LEA.HI.X R29, R5, R153.reuse, R2, 0x1, P1 ;  /* 0x00000099051d2211 */ /* 0x080fe200008f0c02 */
[----:B------:R-:W-:Y:S01]  /*1f730*/  @!PT LDS RZ, [RZ] ;  /* 0x00000000fffff984 */ /* 0x000fe20000000800 */
[----:B------:R-:W-:Y:S01]  /*1f740*/  @!PT LDS RZ, [RZ] ;  /* 0x00000000fffff984 */ /* 0x000fe20000000800 */
[----:B------:R-:W-:Y:S01]  /*1f750*/  @!PT LDS RZ, [RZ] ;  /* 0x00000000fffff984 */ /* 0x000fe20000000800 */
[----:B------:R2:W-:Y:S01]  /*1f760*/  @P2 LDGSTS.E.BYPASS.LTC128B.128 [R243+0x12000], desc[UR8][R18.64+0x80] ;  /* 0x1200008012f32fae */ /* 0x0005e2000b901d48 */
[----:B------:R-:W-:Y:S01]  /*1f770*/  @P3 R2UR UR8, R132 ;  /* 0x00000000840832ca */ /* 0x000fe200000e0000 */
[----:B------:R-:W-:Y:S01]  /*1f780*/  IMAD.X R4, R2, 0x1, R232, P5 ;  /* 0x0000000102047824 */ /* 0x000fe200028e06e8 */
[C---:B------:R-:W-:Y:S01]  /*1f790*/  @P3 R2UR UR9, R133.reuse ;  /* 0x00000000850932ca */ /* 0x040fe200000e0000 */
[----:B------:R-:W-:Y:S01]  /*1f7a0*/  @!P2 STS.128 [R243+0x12000], RZ ;  /* 0x012000fff300a388 */ /* 0x000fe20000000c00 */
[CC--:B------:R-:W-:Y:S02]  /*1f7b0*/  @P3 LEA R30, P4, R0.reuse, R152.reuse, 0x1 ;  /* 0x00000098001e3211 */ /* 0x0c0fe400078808ff */
[C---:B------:R-:W-:Y:S01]  /*1f7c0*/  @P2 LEA R36, P0, R0.reuse, R152, 0x1 ;  /* 0x0000009800242211 */ /* 0x040fe200078008ff */
[----:B------:R-:W-:Y:S01]  /*1f7d0*/  @!PT LDS RZ, [RZ] ;  /* 0x00000000fffff984 */ /* 0x000fe20000000800 */
[----:B------:R-:W-:Y:S01]  /*1f7e0*/  @!PT LDS RZ, [RZ] ;  /* 0x00000000fffff984 */ /* 0x000fe20000000800 */
[----:B------:R-:W-:Y:S01]  /*1f7f0*/  @!PT LDS RZ, [RZ] ;  /* 0x00000000fffff984 */ /* 0x000fe20000000800 */
[----:B------:R-:W-:Y:S01]  /*1f800*/  @P3 LDGSTS.E.BYPASS.LTC128B.128 [R243+0xe800], desc[UR4][R22.64] ;  /* 0x0e80000016f33fae */ /* 0x000fe2000b901d44 */
[-CC-:B------:R-:W-:Y:S02]  /*1f810*/  @P3 LEA.HI.X R31, R0, R153.reuse, R4.reuse, 0x1, P4 ;  /* 0x00000099001f3211 */ /* 0x180fe400020f0c04 */
[----:B------:R-:W-:Y:S01]  /*1f820*/  @P2 R2UR UR4, R132 ;  /* 0x00000000840422ca */ /* 0x000fe200000e0000 */
[----:B------:R-:W-:Y:S01]  /*1f830*/  @!P3 STS.128 [R243+0xe800], RZ ;  /* 0x00e800fff300b388 */ /* 0x000fe20000000c00 */
[----:B------:R-:W-:Y:S02]  /*1f840*/  @P2 R2UR UR5, R133 ;  /* 0x00000000850522ca */ /* 0x000fe400000e0000 */
[----:B------:R-:W-:Y:S01]  /*1f850*/  @P2 LEA.HI.X R37, R0, R153, R4, 0x1, P0 ;  /* 0x0000009900252211 */ /* 0x000fe200000f0c04 */
[----:B------:R-:W-:Y:S01]  /*1f860*/  @!PT LDS RZ, [RZ] ;  /* 0x00000000fffff984 */ /* 0x000fe20000000800 */
[----:B------:R-:W-:Y:S01]  /*1f870*/  @!PT LDS RZ, [RZ] ;  /* 0x00000000fffff984 */ /* 0x000fe20000000800 */
[----:B------:R-:W-:Y:S01]  /*1f880*/  @!PT LDS RZ, [RZ] ;  /* 0x00000000fffff984 */ /* 0x000fe20000000800 */
[----:B------:R-:W-:Y:S01]  /*1f890*/  @P2 LDGSTS.E.BYPASS.LTC128B.128 [R243+0x12800], desc[UR14][R6.64+0x80] ;  /* 0x1280008006f32fae */ /* 0x000fe2000b901d4e */
[----:B------:R-:W-:Y:S03]  /*1f8a0*/  ISETP.GE.AND P0, PT, R246, 0x2, PT ;  /* 0x00000002f600780c */ /* 0x000fe60003f06270 */
        /* <DEDUP_REMOVED lines=19> */
[----:B------:R5:W-:Y:S04]  /*1f9e0*/  @P2 LDGSTS.E.BYPASS.LTC128B.128 [R243+0x13800], desc[UR4][R36.64+0x80] ;  /* 0x1380008024f32fae */ /* 0x000be8000b901d44 */
[----:B------:R-:W-:Y:S04]  /*1f9f0*/  @!P2 STS.128 [R243+0x13800], RZ ;  /* 0x013800fff300a388 */ /* 0x000fe80000000c00 */
[----:B------:R-:W-:Y:S04]  /*1fa00*/  LDSM.16.M88.4 R64, [R230] ;  /* 0x00000000e640783b */ /* 0x000fe80000000200 */
[----:B-1----:R-:W1:Y:S04]  /*1fa10*/  LDSM.16.M88.4 R8, [R229+0x4000] ;  /* 0x00400000e508783b */ /* 0x002e680000000200 */
[----:B--2---:R-:W2:Y:S04]  /*1fa20*/  LDSM.16.M88.4 R16, [R229+0x4800] ;  /* 0x00480000e510783b */ /* 0x004ea80000000200 */
[----:B---3--:R-:W3:Y:S04]  /*1fa30*/  LDSM.16.M88.4 R24, [R229+0x5000] ;  /* 0x00500000e518783b */ /* 0x008ee80000000200 */
[----:B------:R-:W4:Y:S04]  /*1fa40*/  LDSM.16.M88.4 R32, [R229+0x5800] ;  /* 0x00580000e520783b */ /* 0x000f280000000200 */
[----:B------:R-:W0:Y:S04]  /*1fa50*/  LDGDEPBAR ;  /* 0x00000000000079af */ /* 0x000e280000000000 */
[----:B------:R-:W5:Y:S04]  /*1fa60*/  LDSM.16.M88.4 R40, [R229+0x6000] ;  /* 0x00600000e528783b */ /* 0x000f680000000200 */
[----:B------:R-:W5:Y:S04]  /*1fa70*/  LDSM.16.M88.4 R48, [R229+0x6800] ;  /* 0x00680000e530783b */ /* 0x000f680000000200 */
[----:B------:R-:W5:Y:S04]  /*1fa80*/  LDSM.16.M88.4 R56, [R229+0x7000] ;  /* 0x00700000e538783b */ /* 0x000f680000000200 */
[----:B------:R-:W5:Y:S04]  /*1fa90*/  LDSM.16.M88.4 R140, [R229+0x7800] ;  /* 0x00780000e58c783b */ /* 0x000f680000000200 */
[----:B------:R-:W-:Y:S01]  /*1faa0*/  LDSM.16.M88.4 R144, [R228] ;  /* 0x00000000e490783b */ /* 0x000fe20000000200 */
[C---:B-1----:R-:W-:Y:S03]  /*1fab0*/  HMMA.16816.F32.BF16 R4, R64.reuse, R8, RZ ;  /* 0x000000084004723c */ /* 0x042fe600000418ff */
[----:B------:R-:W1:Y:S04]  /*1fac0*/  LDSM.16.M88.4 R148, [R227] ;  /* 0x00000000e394783b */ /* 0x000e680000000200 */
[----:B------:R-:W1:Y:S01]  /*1fad0*/  LDSM.16.M88.4 R152, [R219] ;  /* 0x00000000db98783b */ /* 0x000e620000000200 */
[C---:B------:R-:W-:Y:S03]  /*1fae0*/  HMMA.16816.F32.BF16 R8, R64.reuse, R10, RZ ;  /* 0x0000000a4008723c */ /* 0x040fe600000418ff */
[----:B------:R-:W1:Y:S03]  /*1faf0*/  LDSM.16.M88.4 R156, [R218] ;  /* 0x00000000da9c783b */ /* 0x000e660000000200 */
[C---:B--2---:R-:W-:Y:S01]  /*1fb00*/  HMMA.16816.F32.BF16 R12, R64.reuse, R16, RZ ;  /* 0x00000010400c723c */ /* 0x044fe200000418ff */
[----:B------:R-:W2:Y:S04]  /*1fb10*/  LDSM.16.M88.4 R160, [R217] ;  /* 0x00000000d9a0783b */ /* 0x000ea80000000200 */
[----:B------:R-:W2:Y:S01]  /*1fb20*/  LDSM.16.M88.4 R164, [R216] ;  /* 0x00000000d8a4783b */ /* 0x000ea20000000200 */
[C---:B------:R-:W-:Y:S03]  /*1fb30*/  HMMA.16816.F32.BF16 R16, R64.reuse, R18, RZ ;  /* 0x000000124010723c */ /* 0x040fe600000418ff */
[----:B------:R-:W2:Y:S03]  /*1fb40*/  LDSM.16.M88.4 R168, [R215] ;  /* 0x00000000d7a8783b */ /* 0x000ea60000000200 */
[C---:B---3--:R-:W-:Y:S01]  /*1fb50*/  HMMA.16816.F32.BF16 R20, R64.reuse, R24, RZ ;  /* 0x000000184014723c */ /* 0x048fe200000418ff */
[----:B------:R-:W3:Y:S04]  /*1fb60*/  LDSM.16.M88.4 R172, [R214] ;  /* 0x00000000d6ac783b */ /* 0x000ee80000000200 */
[----:B------:R-:W-:Y:S01]  /*1fb70*/  LDSM.16.M88.4 R176, [R223+0x5000] ;  /* 0x00500000dfb0783b */ /* 0x000fe20000000200 */
[C---:B------:R-:W-:Y:S03]  /*1fb80*/  HMMA.16816.F32.BF16 R24, R64.reuse, R26, RZ ;  /* 0x0000001a4018723c */ /* 0x040fe600000418ff */
[----:B------:R-:W-:Y:S03]  /*1fb90*/  LDSM.16.M88.4 R180, [R223+0x5800] ;  /* 0x00580000dfb4783b */ /* 0x000fe60000000200 */
[C---:B----4-:R-:W-:Y:S01]  /*1fba0*/  HMMA.16816.F32.BF16 R28, R64.reuse, R32, RZ ;  /* 0x00000020401c723c */ /* 0x050fe200000418ff */
[----:B------:R-:W-:Y:S04]  /*1fbb0*/  LDSM.16.M88.4 R184, [R225] ;  /* 0x00000000e1b8783b */ /* 0x000fe80000000200 */
[----:B------:R-:W-:Y:S01]  /*1fbc0*/  LDSM.16.M88.4 R188, [R212] ;  /* 0x00000000d4bc783b */ /* 0x000fe20000000200 */
[C---:B------:R-:W-:Y:S03]  /*1fbd0*/  HMMA.16816.F32.BF16 R32, R64.reuse, R34, RZ ;  /* 0x000000224020723c */ /* 0x040fe600000418ff */
[----:B------:R-:W-:Y:S03]  /*1fbe0*/  LDSM.16.M88.4 R192, [R212+0x6000] ;  /* 0x00600000d4c0783b */ /* 0x000fe60000000200 */
[C---:B-----5:R-:W-:Y:S01]  /*1fbf0*/  HMMA.16816.F32.BF16 R36, R64.reuse, R40, RZ ;  /* 0x000000284024723c */ /* 0x060fe200000418ff */
[----:B------:R-:W-:Y:S04]  /*1fc00*/  LDSM.16.M88.4 R196, [R212+0x6800] ;  /* 0x00680000d4c4783b */ /* 0x000fe80000000200 */
[----:B------:R-:W-:Y:S01]  /*1fc10*/  LDSM.16.M88.4 R200, [R212+0x7000] ;  /* 0x00700000d4c8783b */ /* 0x000fe20000000200 */
[C---:B------:R-:W-:Y:S06]  /*1fc20*/  HMMA.16816.F32.BF16 R40, R64.reuse, R42, RZ ;  /* 0x0000002a4028723c */ /* 0x040fec00000418ff */
[C---:B------:R-:W-:Y:S06]  /*1fc30*/  HMMA.16816.F32.BF16 R44, R64.reuse, R48, RZ ;  /* 0x00000030402c723c */ /* 0x040fec00000418ff */
[C---:B------:R-:W-:Y:S06]  /*1fc40*/  HMMA.16816.F32.BF16 R48, R64.reuse, R50, RZ ;  /* 0x000000324030723c */ /* 0x040fec00000418ff */
[C---:B------:R-:W-:Y:S06]  /*1fc50*/  HMMA.16816.F32.BF16 R52, R64.reuse, R56, RZ ;  /* 0x000000384034723c */ /* 0x040fec00000418ff */
[C---:B------:R-:W-:Y:S06]  /*1fc60*/  HMMA.16816.F32.BF16 R56, R64.reuse, R58, RZ ;  /* 0x0000003a4038723c */ /* 0x040fec00000418ff */
[C---:B------:R-:W-:Y:S06]  /*1fc70*/  HMMA.16816.F32.BF16 R60, R64.reuse, R140, RZ ;  /* 0x0000008c403c723c */ /* 0x040fec00000418ff */
[----:B------:R-:W-:Y:S01]  /*1fc80*/  HMMA.16816.F32.BF16 R64, R64, R142, RZ ;  /* 0x0000008e4040723c */ /* 0x000fe200000418ff */
[----:B------:R-:W4:Y:S05]  /*1fc90*/  LDSM.16.M88.4 R140, [R213] ;  /* 0x00000000d58c783b */ /* 0x000f2a0000000200 */
[C---:B-1----:R-:W-:Y:S06]  /*1fca0*/  HMMA.16816.F32.BF16 R4, R144.reuse, R148, R4 ;  /* 0x000000949004723c */ /* 0x042fec0000041804 */
[C---:B------:R-:W-:Y:S01]  /*1fcb0*/  HMMA.16816.F32.BF16 R8, R144.reuse, R150, R8 ;  /* 0x000000969008723c */ /* 0x040fe20000041808 */
[----:B------:R-:W-:Y:S05]  /*1fcc0*/  LDSM.16.M88.4 R148, [R226] ;  /* 0x00000000e294783b */ /* 0x000fea0000000200 */
[C---:B------:R-:W-:Y:S06]  /*1fcd0*/  HMMA.16816.F32.BF16 R12, R144.reuse, R152, R12 ;  /* 0x00000098900c723c */ /* 0x040fec000004180c */
[C---:B------:R-:W-:Y:S01]  /*1fce0*/  HMMA.16816.F32.BF16 R16, R144.reuse, R154, R16 ;  /* 0x0000009a9010723c */ /* 0x040fe20000041810 */
[----:B------:R-:W1:Y:S05]  /*1fcf0*/  LDSM.16.M88.4 R152, [R223+0x4000] ;  /* 0x00400000df98783b */ /* 0x000e6a0000000200 */
[C---:B------:R-:W-:Y:S06]  /*1fd00*/  HMMA.16816.F32.BF16 R20, R144.reuse, R156, R20 ;  /* 0x0000009c9014723c */ /* 0x040fec0000041814 */
        /* <DEDUP_REMOVED lines=8> */
[C---:B------:R-:W-:Y:S06]  /*1fd90*/  HMMA.16816.F32.BF16 R44, R144.reuse, R168, R44 ;  /* 0x000000a8902c723c */ /* 0x040fec000004182c */
[C---:B------:R-:W-:Y:S01]  /*1fda0*/  HMMA.16816.F32.BF16 R48, R144.reuse, R170, R48 ;  /* 0x000000aa9030723c */ /* 0x040fe20000041830 */
[----:B------:R-:W2:Y:S05]  /*1fdb0*/  LDSM.16.M88.4 R168, [R223+0x7000] ;  /* 0x00700000dfa8783b */ /* 0x000eaa0000000200 */
[C---:B---3--:R-:W-:Y:S06]  /*1fdc0*/  HMMA.16816.F32.BF16 R52, R144.reuse, R172, R52 ;  /* 0x000000ac9034723c */ /* 0x048fec0000041834 */
[C---:B------:R-:W-:Y:S01]  /*1fdd0*/  HMMA.16816.F32.BF16 R56, R144.reuse, R174, R56 ;  /* 0x000000ae9038723c */ /* 0x040fe20000041838 */
[----:B------:R-:W3:Y:S05]  /*1fde0*/  LDSM.16.M88.4 R172, [R223+0x7800] ;  /* 0x00780000dfac783b */ /* 0x000eea0000000200 */
[C---:B----4-:R-:W-:Y:S06]  /*1fdf0*/  HMMA.16816.F32.BF16 R60, R144.reuse, R140, R60 ;  /* 0x0000008c903c723c */ /* 0x050fec000004183c */
[----:B------:R-:W-:Y:S01]  /*1fe00*/  HMMA.16816.F32.BF16 R64, R144, R142, R64 ;  /* 0x0000008e9040723c */ /* 0x000fe20000041840 */
[----:B------:R-:W4:Y:S04]  /*1fe10*/  LDSM.16.M88.4 R140, [R212+0x800] ;  /* 0x00080000d48c783b */ /* 0x000f280000000200 */
[----:B------:R-:W4:Y:S01]  /*1fe20*/  LDSM.16.M88.4 R144, [R212+0x1000] ;  /* 0x00100000d490783b */ /* 0x000f220000000200 */
        /* <DEDUP_REMOVED lines=8> */
[----:B------:R-:W-:Y:S05]  /*1feb0*/  LDSM.16.M88.4 R176, [R211] ;  /* 0x00000000d3b0783b */ /* 0x000fea0000000200 */
[C---:B------:R-:W-:Y:S06]  /*1fec0*/  HMMA.16816.F32.BF16 R28, R148.reuse, R180, R28 ;  /* 0x000000b4941c723c */ /* 0x040fec000004181c */
[C---:B------:R-:W-:Y:S01]  /*1fed0*/  HMMA.16816.F32.BF16 R32, R148.reuse, R182, R32 ;  /* 0x000000b69420723c */ /* 0x040fe20000041820 */
[----:B------:R-:W-:Y:S05]  /*1fee0*/  LDSM.16.M88.4 R180, [R206] ;  /* 0x00000000ceb4783b */ /* 0x000fea0000000200 */
[C---:B--2---:R-:W-:Y:S06]  /*1fef0*/  HMMA.16816.F32.BF16 R36, R148.reuse, R160, R36 ;  /* 0x000000a09424723c */ /* 0x044fec0000041824 */
        /* <DEDUP_REMOVED lines=8> */
[C---:B---3--:R-:W-:Y:S06]  /*1ff80*/  HMMA.16816.F32.BF16 R60, R148.reuse, R172, R60 ;  /* 0x000000ac943c723c */ /* 0x048fec000004183c */
[----:B------:R-:W-:Y:S01]  /*1ff90*/  HMMA.16816.F32.BF16 R64, R148, R174, R64 ;  /* 0x000000ae9440723c */ /* 0x000fe20000041840 */
[----:B------:R-:W2:Y:S04]  /*1ffa0*/  LDSM.16.M88.4 R148, [R212+0x2800] ;  /* 0x00280000d494783b */ /* 0x000ea80000000200 */
[----:B------:R-:W-:Y:S01]  /*1ffb0*/  LDSM.16.M88.4 R172, [R228+0x2000] ;  /* 0x00200000e4ac783b */ /* 0x000fe20000000200 */
[C---:B------:R-:W-:Y:S06]  /*1ffc0*/  HMMA.16816.F32.BF16 R4, R184.reuse, R188, R4 ;  /* 0x000000bcb804723c */ /* 0x040fec0000041804 */
[C---:B------:R-:W-:Y:S01]  /*1ffd0*/  HMMA.16816.F32.BF16 R8, R184.reuse, R190, R8 ;  /* 0x000000beb808723c */ /* 0x040fe20000041808 */
[----:B------:R-:W-:Y:S05]  /*1ffe0*/  LDSM.16.M88.4 R188, [R212+0x5800] ;  /* 0x00580000d4bc783b */ /* 0x000fea0000000200 */
[C---:B----4-:R-:W-:Y:S06]  /*1fff0*/  HMMA.16816.F32.BF16 R12, R184.reuse, R140, R12 ;  /* 0x0000008cb80c723c */ /* 0x050fec000004180c */
        /* <DEDUP_REMOVED lines=18> */
[----:B------:R-:W-:Y:S01]  /*20120*/  HMMA.16816.F32.BF16 R64, R184, R166, R64 ;  /* 0x000000a6b840723c */ /* 0x000fe20000041840 */
[----:B------:R-:W2:Y:S04]  /*20130*/  LDSM.16.M88.4 R164, [R229+0xb000] ;  /* 0x00b00000e5a4783b */ /* 0x000ea80000000200 */
[----:B------:R-:W-:Y:S01]  /*20140*/  LDSM.16.M88.4 R184, [R205] ;  /* 0x00000000cdb8783b */ /* 0x000fe20000000200 */
[C---:B---3--:R-:W-:Y:S06]  /*20150*/  HMMA.16816.F32.BF16 R4, R140.reuse, R168, R4 ;  /* 0x000000a88c04723c */ /* 0x048fec0000041804 */
[C---:B------:R-:W-:Y:S01]  /*20160*/  HMMA.16816.F32.BF16 R8, R140.reuse, R170, R8 ;  /* 0x000000aa8c08723c */ /* 0x040fe20000041808 */
[----:B------:R-:W3:Y:S05]  /*20170*/  LDSM.16.M88.4 R168, [R229+0xb800] ;  /* 0x00b80000e5a8783b */ /* 0x000eea0000000200 */
[C---:B----4-:R-:W-:Y:S06]  /*20180*/  HMMA.16816.F32.BF16 R12, R140.reuse, R144, R12 ;  /* 0x000000908c0c723c */ /* 0x050fec000004180c */
[C---:B------:R-:W-:Y:S01]  /*20190*/  HMMA.16816.F32.BF16 R16, R140.reuse, R146, R16 ;  /* 0x000000928c10723c */ /* 0x040fe20000041810 */
[----:B------:R-:W4:Y:S05]  /*201a0*/  LDSM.16.M88.4 R144, [R210] ;  /* 0x00000000d290783b */ /* 0x000f2a0000000200 */
[C---:B-1----:R-:W-:Y:S06]  /*201b0*/  HMMA.16816.F32.BF16 R20, R140.reuse, R152, R20 ;  /* 0x000000988c14723c */ /* 0x042fec0000041814 */
[C---:B------:R-:W-:Y:S01]  /*201c0*/  HMMA.16816.F32.BF16 R24, R140.reuse, R154, R24 ;  /* 0x0000009a8c18723c */ /* 0x040fe20000041818 */
[----:B------:R-:W1:Y:S05]  /*201d0*/  LDSM.16.M88.4 R152, [R209] ;  /* 0x00000000d198783b */ /* 0x000e6a0000000200 */
[C---:B-----5:R-:W-:Y:S06]  /*201e0*/  HMMA.16816.F32.BF16 R28, R140.reuse, R156, R28 ;  /* 0x0000009c8c1c723c */ /* 0x060fec000004181c */
[C---:B------:R-:W-:Y:S01]  /*201f0*/  HMMA.16816.F32.BF16 R32, R140.reuse, R158, R32 ;  /* 0x0000009e8c20723c */ /* 0x040fe20000041820 */
[----:B------:R-:W5:Y:S05]  /*20200*/  LDSM.16.M88.4 R156, [R208] ;  /* 0x00000000d09c783b */ /* 0x000f6a0000000200 */
[C---:B--2---:R-:W-:Y:S06]  /*20210*/  HMMA.16816.F32.BF16 R36, R140.reuse, R148, R36 ;  /* 0x000000948c24723c */ /* 0x044fec0000041824 */
[C---:B------:R-:W-:Y:S01]  /*20220*/  HMMA.16816.F32.BF16 R40, R140.reuse, R150, R40 ;  /* 0x000000968c28723c */ /* 0x040fe20000041828 */
[----:B------:R-:W2:Y:S05]  /*20230*/  LDSM.16.M88.4 R148, [R207] ;  /* 0x00000000cf94783b */ /* 0x000eaa0000000200 */
        /* <DEDUP_REMOVED lines=8> */
[----:B------:R-:W3:Y:S04]  /*202c0*/  LDSM.16.M88.4 R140, [R204] ;  /* 0x00000000cc8c783b */ /* 0x000ee80000000200 */
[----:B------:R-:W-:Y:S01]  /*202d0*/  LDSM.16.M88.4 R168, [R223+0xa800] ;  /* 0x00a80000dfa8783b */ /* 0x000fe20000000200 */
[C---:B------:R-:W-:Y:S06]  /*202e0*/  HMMA.16816.F32.BF16 R4, R172.reuse, R176, R4 ;  /* 0x000000b0ac04723c */ /* 0x040fec0000041804 */
[C---:B------:R-:W-:Y:S01]  /*202f0*/  HMMA.16816.F32.BF16 R8, R172.reuse, R178, R8 ;  /* 0x000000b2ac08723c */ /* 0x040fe20000041808 */
[----:B------:R-:W-:Y:S05]  /*20300*/  LDSM.16.M88.4 R176, [R223+0xb000] ;  /* 0x00b00000dfb0783b */ /* 0x000fea0000000200 */
        /* <DEDUP_REMOVED lines=8> */
[----:B------:R-:W-:Y:S05]  /*20390*/  LDSM.16.M88.4 R156, [R223+0xa000] ;  /* 0x00a00000df9c783b */ /* 0x000fea0000000200 */
[C---:B--2---:R-:W-:Y:S06]  /*203a0*/  HMMA.16816.F32.BF16 R36, R172.reuse, R148, R36 ;  /* 0x00000094ac24723c */ /* 0x044fec0000041824 */
[C---:B------:R-:W-:Y:S01]  /*203b0*/  HMMA.16816.F32.BF16 R40, R172.reuse, R150, R40 ;  /* 0x00000096ac28723c */ /* 0x040fe20000041828 */
[----:B------:R-:W1:Y:S05]  /*203c0*/  LDSM.16.M88.4 R148, [R223+0x9000] ;  /* 0x00900000df94783b */ /* 0x000e6a0000000200 */
[C---:B------:R-:W-:Y:S06]  /*203d0*/  HMMA.16816.F32.BF16 R44, R172.reuse, R180, R44 ;  /* 0x000000b4ac2c723c */ /* 0x040fec000004182c */
[C---:B------:R-:W-:Y:S01]  /*203e0*/  HMMA.16816.F32.BF16 R48, R172.reuse, R182, R48 ;  /* 0x000000b6ac30723c */ /* 0x040fe20000041830 */
[----:B------:R-:W2:Y:S05]  /*203f0*/  LDSM.16.M88.4 R180, [R223+0xb800] ;  /* 0x00b80000dfb4783b */ /* 0x000eaa0000000200 */
[C---:B------:R-:W-:Y:S06]  /*20400*/  HMMA.16816.F32.BF16 R52, R172.reuse, R184, R52 ;  /* 0x000000b8ac34723c */ /* 0x040fec0000041834 */
[C---:B------:R-:W-:Y:S01]  /*20410*/  HMMA.16816.F32.BF16 R56, R172.reuse, R186, R56 ;  /* 0x000000baac38723c */ /* 0x040fe20000041838 */
[----:B------:R-:W-:Y:S05]  /*20420*/  LDSM.16.M88.4 R184, [R212+0x5000] ;  /* 0x00500000d4b8783b */ /* 0x000fea0000000200 */
[C---:B---3--:R-:W-:Y:S06]  /*20430*/  HMMA.16816.F32.BF16 R60, R172.reuse, R140, R60 ;  /* 0x0000008cac3c723c */ /* 0x048fec000004183c */
[----:B------:R-:W-:Y:S01]  /*20440*/  HMMA.16816.F32.BF16 R64, R172, R142, R64 ;  /* 0x0000008eac40723c */ /* 0x000fe20000041840 */
[----:B------:R-:W-:Y:S04]  /*20450*/  LDSM.16.M88.4 R140, [R225+0x2000] ;  /* 0x00200000e18c783b */ /* 0x000fe80000000200 */
[----:B------:R-:W3:Y:S01]  /*20460*/  LDSM.16.M88.4 R172, [R212+0x4000] ;  /* 0x00400000d4ac783b */ /* 0x000ee20000000200 */
[C---:B------:R-:W-:Y:S06]  /*20470*/  HMMA.16816.F32.BF16 R4, R160.reuse, R164, R4 ;  /* 0x000000a4a004723c */ /* 0x040fec0000041804 */
[C---:B------:R-:W-:Y:S01]  /*20480*/  HMMA.16816.F32.BF16 R8, R160.reuse, R166, R8 ;  /* 0x000000a6a008723c */ /* 0x040fe20000041808 */
[----:B------:R-:W5:Y:S05]  /*20490*/  LDSM.16.M88.4 R164, [R212+0x4800] ;  /* 0x00480000d4a4783b */ /* 0x000f6a0000000200 */
[C---:B----4-:R-:W-:Y:S06]  /*204a0*/  HMMA.16816.F32.BF16 R12, R160.reuse, R144, R12 ;  /* 0x00000090a00c723c */ /* 0x050fec000004180c */
[C---:B------:R-:W-:Y:S01]  /*204b0*/  HMMA.16816.F32.BF16 R16, R160.reuse, R146, R16 ;  /* 0x00000092a010723c */ /* 0x040fe20000041810 */
[----:B------:R-:W4:Y:S01]  /*204c0*/  LDSM.16.M88.4 R144, [R212+0x7800] ;  /* 0x00780000d490783b */ /* 0x000f220000000200 */
[----:B------:R-:W-:Y:S04]  /*204d0*/  DEPBAR.LE SB0, 0x0 ;  /* 0x000080000000791a */ /* 0x000fe80000000000 */
[C---:B-1----:R-:W-:Y:S01]  /*204e0*/  HMMA.16816.F32.BF16 R20, R160.reuse, R148, R20 ;  /* 0x00000094a014723c */ /* 0x042fe20000041814 */
[----:B------:R-:W-:Y:S05]  /*204f0*/  BAR.SYNC.DEFER_BLOCKING 0x0 ;  /* 0x0000000000007b1d */ /* 0x000fea0000010000 */
        /* <DEDUP_REMOVED lines=9> */
[C---:B------:R-:W-:Y:S06]  /*20590*/  HMMA.16816.F32.BF16 R52, R160.reuse, R176, R52 ;  /* 0x000000b0a034723c */ /* 0x040fec0000041834 */
[C---:B------:R-:W-:Y:S06]  /*205a0*/  HMMA.16816.F32.BF16 R56, R160.reuse, R178, R56 ;  /* 0x000000b2a038723c */ /* 0x040fec0000041838 */
[C---:B--2---:R-:W-:Y:S06]  /*205b0*/  HMMA.16816.F32.BF16 R60, R160.reuse, R180, R60 ;  /* 0x000000b4a03c723c */ /* 0x044fec000004183c */
[----:B------:R-:W-:Y:S06]  /*205c0*/  HMMA.16816.F32.BF16 R64, R160, R182, R64 ;  /* 0x000000b6a040723c */ /* 0x000fec0000041840 */
[C---:B---3--:R-:W-:Y:S06]  /*205d0*/  HMMA.16816.F32.BF16 R4, R140.reuse, R172, R4 ;  /* 0x000000ac8c04723c */ /* 0x048fec0000041804 */
[C---:B------:R-:W-:Y:S06]  /*205e0*/  HMMA.16816.F32.BF16 R8, R140.reuse, R174, R8 ;  /* 0x000000ae8c08723c */ /* 0x040fec0000041808 */
[C---:B-----5:R-:W-:Y:S06]  /*205f0*/  HMMA.16816.F32.BF16 R12, R140.reuse, R164, R12 ;  /* 0x000000a48c0c723c */ /* 0x060fec000004180c */
        /* <DEDUP_REMOVED lines=11> */
[C---:B----4-:R-:W-:Y:S06]  /*206b0*/  HMMA.16816.F32.BF16 R60, R140.reuse, R144, R60 ;  /* 0x000000908c3c723c */ /* 0x050fec000004183c */
[----:B------:R-:W-:Y:S01]  /*206c0*/  HMMA.16816.F32.BF16 R64, R140, R146, R64 ;  /* 0x000000928c40723c */ /* 0x000fe20000041840 */
[----:B------:R-:W-:Y:S11]  /*206d0*/  @!UPT UIADD3 URZ, URZ, URZ, URZ ;  /* 0x0000003f3f3ff290 */ /* 0x000ff6000fffe03f */
[----:B------:R-:W-:Y:S01]  /*206e0*/  @!UPT UIADD3 URZ, URZ, URZ, URZ ;  /* 0x0000003f3f3ff290 */ /* 0x000fe2000fffe03f */
[----:B------:R-:W-:Y:S11]  /*206f0*/  @!P0 BRA `(.L_x_1159) ;  /* 0x0000000c00ac8947 */ /* 0x000ff60003800000 */
[----:B------:R-:W-:Y:S01]  /*20700*/  ISETP.NE.U32.AND P0, PT, R244, RZ, PT ;  /* 0x000000fff400720c */ /* 0x000fe20003f05070 */
[----:B------:R-:W-:Y:S03]  /*20710*/  BSSY B0, `(.L_x_1160) ;  /* 0x0000052000007945 */ /* 0x000fe60003800000 */
[----:B------:R-:W-:Y:S11]  /*20720*/  ISETP.NE.AND.EX P0, PT, R245, RZ, PT, P0 ;  /* 0x000000fff500720c */ /* 0x000ff60003f05300 */
[----:B------:R-:W-:Y:S02]  /*20730*/  @!UPT UIADD3 URZ, URZ, URZ, URZ ;  /* 0x0000003f3f3ff290 */ /* 0x000fe4000fffe03f */
[----:B------:R-:W-:Y:S05]  /*20740*/  @!P0 BRA `(.L_x_1161) ;  /* 0x0000000400208947 */ /* 0x000fea0003800000 */
[----:B------:R-:W-:Y:S01]  /*20750*/  IMAD.SHL.U32 R142, R246, 0x80, RZ ;  /* 0x00000080f68e7824 */ /* 0x000fe200078e00ff */
[----:B------:R-:W-:Y:S02]  /*20760*/  R2UR UR4, R132 ;  /* 0x00000000840472ca */ /* 0x000fe400000e0000 */
[C---:B------:R-:W-:Y:S01]  /*20770*/  R2UR UR5, R133.reuse ;  /* 0x00000000850572ca */ /* 0x040fe200000e0000 */
[----:B------:R-:W-:Y:S01]  /*20780*/  VIADD R138, R142, 0xffffff00 ;  /* 0xffffff008e8a7836 */ /* 0x000fe20000000000 */
[----:B------:R-:W-:Y:S01]  /*20790*/  R2UR UR10, R132 ;  /* 0x00000000840a72ca */ /* 0x000fe200000e0000 */
[----:B------:R-:W-:Y:S01]  /*207a0*/  VIADD R142, R142, 0xffffff80 ;  /* 0xffffff808e8e7836 */ /* 0x000fe20000000000 */
[C---:B------:R-:W-:Y:S02]  /*207b0*/  R2UR UR11, R133.reuse ;  /* 0x00000000850b72ca */ /* 0x040fe400000e0000 */
[C---:B------:R-:W-:Y:S02]  /*207c0*/  R2UR UR12, R132.reuse ;  /* 0x00000000840c72ca */ /* 0x040fe400000e0000 */
[C---:B------:R-:W-:Y:S02]  /*207d0*/  R2UR UR13, R133.reuse ;  /* 0x00000000850d72ca */ /* 0x040fe400000e0000 */
[----:B------:R-:W-:Y:S02]  /*207e0*/  R2UR UR8, R132 ;  /* 0x00000000840872ca */ /* 0x000fe400000e0000 */
[----:B------:R-:W-:Y:S01]  /*207f0*/  R2UR UR9, R133 ;  /* 0x00000000850972ca */ /* 0x000fe200000e0000 */
[----:B------:R-:W2:Y:S11]  /*20800*/  LD.E R143, desc[UR4][R136.64+0x170] ;  /* 0x00017004888f7980 */ /* 0x000eb6000c101900 */
        /* <DEDUP_REMOVED lines=8> */
[----:B------:R-:W-:Y:S02]  /*20890*/  IABS R2, R142 ;  /* 0x0000008e00027213 */ /* 0x000fe40000000000 */
        /* <DEDUP_REMOVED lines=16> */
[--C-:B------:R-:W-:Y:S01]  /*209a0*/  @!P1 IMAD.IADD R0, R0, 0x1, -R141.reuse ;  /* 0x0000000100009824 */ /* 0x100fe200078e0a8d */
[----:B------:R-:W-:Y:S01]  /*209b0*/  @!P1 IADD3 R134, R134, 0x1, RZ ;  /* 0x0000000186869810 */ /* 0x000fe20007ffe0ff */
[----:B------:R-:W-:Y:S01]  /*209c0*/  @!P2 IMAD.IADD R2, R2, 0x1, -R141 ;  /* 0x000000010202a824 */ /* 0x000fe200078e0a8d */
[----:B------:R-:W-:Y:S01]  /*209d0*/  ISETP.GE.AND P1, PT, R142, RZ, PT ;  /* 0x000000ff8e00720c */ /* 0x000fe20003f26270 */
[----:B------:R-:W-:Y:S01]  /*209e0*/  @!P2 VIADD R140, R140, 0x1 ;  /* 0x000000018c8ca836 */ /* 0x000fe20000000000 */
[-C--:B------:R-:W-:Y:S02]  /*209f0*/  ISETP.GE.U32.AND P3, PT, R0, R141.reuse, PT ;  /* 0x0000008d0000720c */ /* 0x080fe40003f66070 */
[----:B------:R-:W-:Y:S02]  /*20a00*/  ISETP.GE.U32.AND P4, PT, R2, R141, PT ;  /* 0x0000008d0200720c */ /* 0x000fe40003f86070 */
[----:B------:R-:W-:Y:S02]  /*20a10*/  ISETP.NE.AND P2, PT, R143, RZ, PT ;  /* 0x000000ff8f00720c */ /* 0x000fe40003f45270 */
[----:B------:R-:W-:Y:S07]  /*20a20*/  LOP3.LUT R141, RZ, R143, RZ, 0x33, !PT ;  /* 0x0000008fff8d7212 */ /* 0x000fee00078e33ff */
        /* <DEDUP_REMOVED lines=26> */
.L_x_1161:
[----:B------:R-:W-:Y:S02]  /*20bd0*/  R2UR UR4, R132 ;  /* 0x00000000840472ca */ /* 0x000fe400000e0000 */
[----:B------:R-:W-:Y:S11]  /*20be0*/  R2UR UR5, R133 ;  /* 0x00000000850572ca */ /* 0x000ff600000e0000 */
[----:B------:R-:W-:Y:S02]  /*20bf0*/  @!UPT UIADD3 URZ, URZ, URZ, URZ ;  /* 0x0000003f3f3ff290 */ /* 0x000fe4000fffe03f */
[----:B------:R-:W2:Y:S02]  /*20c00*/  LD.E R142, desc[UR4][R136.64+0x38] ;  /* 0x00003804888e7980 */ /* 0x000ea4000c101900 */
[----:B--2---:R-:W-:Y:S05]  /*20c10*/  IMAD.U32 R142, R142, -0x80, RZ ;  /* 0xffffff808e8e7824 */ /* 0x004fea00078e00ff */
[----:B------:R-:W-:Y:S02]  /*20c20*/  SHF.R.S32.HI R139, RZ, 0x1f, R142 ;  /* 0x0000001fff8b7819 */ /* 0x000fe4000001148e */
.L_x_1162:
[----:B------:R-:W-:Y:S05]  /*20c30*/  BSYNC B0 ;  /* 0x0000000000007941 */ /* 0x000fea0003800000 */
.L_x_1160:
[C---:B------:R-:W-:Y:S02]  /*20c40*/  LOP3.LUT P0, RZ, R247.reuse, 0x1, RZ, 0xc0, !PT ;  /* 0x00000001f7ff7812 */ /* 0x040fe4000780c0ff */
        /* <DEDUP_REMOVED lines=20> */
[----:B------:R1:W-:Y:S01]  /*20d90*/  @!P0 STS.128 [R243+0x4000], RZ ;  /* 0x004000fff3008388 */ /* 0x0003e20000000c00 */
        /* <DEDUP_REMOVED lines=9> */
[----:B------:R1:W-:Y:S01]  /*20e30*/  @!P1 STS.128 [R243+0x8000], RZ ;  /* 0x008000fff3009388 */ /* 0x0003e20000000c00 */
[CC--:B------:R-:W-:Y:S02]  /*20e40*/  @P0 LEA R150, P4, R139.reuse, R236.reuse, 0x1 ;  /* 0x000000ec8b960211 */ /* 0x0c0fe400078808ff */
[C---:B------:R-:W-:Y:S02]  /*20e50*/  @P1 R2UR UR8, R132.reuse ;  /* 0x00000000840812ca */ /* 0x040fe400000e0000 */
[-CC-:B------:R-:W-:Y:S02]  /*20e60*/  @P0 LEA.HI.X R151, R139, R235.reuse, R2.reuse, 0x1, P4 ;  /* 0x000000eb8b970211 */ /* 0x180fe400020f0c02 */
[----:B------:R-:W-:Y:S02]  /*20e70*/  @P1 R2UR UR9, R133 ;  /* 0x00000000850912ca */ /* 0x000fe400000e0000 */
[CC--:B------:R-:W-:Y:S02]  /*20e80*/  @P1 LEA R144, P2, R139.reuse, R236.reuse, 0x1 ;  /* 0x000000ec8b901211 */ /* 0x0c0fe400078408ff */
[----:B------:R-:W-:Y:S01]  /*20e90*/  @P1 R2UR UR14, R132 ;  /* 0x00000000840e12ca */ /* 0x000fe200000e0000 */
[----:B------:R-:W-:Y:S01]  /*20ea0*/  @!PT LDS RZ, [RZ] ;  /* 0x00000000fffff984 */ /* 0x000fe20000000800 */
[----:B------:R-:W-:Y:S01]  /*20eb0*/  @!PT LDS RZ, [RZ] ;  /* 0x00000000fffff984 */ /* 0x000fe20000000800 */
[----:B------:R-:W-:Y:S01]  /*20ec0*/  @!PT LDS RZ, [RZ] ;  /* 0x00000000fffff984 */ /* 0x000fe20000000800 */
[----:B------:R2:W-:Y:S01]  /*20ed0*/  @P0 LDGSTS.E.BYPASS.LTC128B.128 [R243+0x4800], desc[UR4][R160.64] ;  /* 0x04800000a0f30fae */ /* 0x0005e2000b901d44 */
[----:B------:R-:W-:Y:S02]  /*20ee0*/  @P1 LEA.HI.X R145, R139, R235, R2, 0x1, P2 ;  /* 0x000000eb8b911211 */ /* 0x000fe400010f0c02 */
[----:B------:R-:W-:Y:S01]  /*20ef0*/  @P1 R2UR UR15, R133 ;  /* 0x00000000850f12ca */ /* 0x000fe200000e0000 */
[----:B------:R1:W-:Y:S01]  /*20f00*/  @!P0 STS.128 [R243+0x4800], RZ ;  /* 0x004800fff3008388 */ /* 0x0003e20000000c00 */
[-C--:B------:R-:W-:Y:S03]  /*20f10*/  IADD3 R141, P3, R139, R233.reuse, RZ ;  /* 0x000000e98b8d7210 */ /* 0x080fe60007f7e0ff */
[----:B------:R-:W-:Y:S01]  /*20f20*/  @!PT LDS RZ, [RZ] ;  /* 0x00000000fffff984 */ /* 0x000fe20000000800 */
[----:B------:R-:W-:Y:S01]  /*20f30*/  @!PT LDS RZ, [RZ] ;  /* 0x00000000fffff984 */ /* 0x000fe20000000800 */
[----:B------:R-:W-:Y:S01]  /*20f40*/  @!PT LDS RZ, [RZ] ;  /* 0x00000000fffff984 */ /* 0x000fe20000000800 */
[----:B------:R1:W-:Y:S01]  /*20f50*/  @P1 LDGSTS.E.BYPASS.LTC128B.128 [R243+0x8800], desc[UR12][R146.64+0x80] ;  /* 0x0880008092f31fae */ /* 0x0003e2000b901d4c */
[CC--:B------:R-:W-:Y:S01]  /*20f60*/  @P0 LEA R148, P4, R141.reuse, R236.reuse, 0x1 ;  /* 0x000000ec8d940211 */ /* 0x0c0fe200078808ff */
[----:B------:R-:W-:Y:S01]  /*20f70*/  IMAD.X R2, R2, 0x1, R234, P3 ;  /* 0x0000000102027824 */ /* 0x000fe200018e06ea */
[CC--:B------:R-:W-:Y:S01]  /*20f80*/  @P1 LEA R142, P2, R141.reuse, R236.reuse, 0x1 ;  /* 0x000000ec8d8e1211 */ /* 0x0c0fe200078408ff */
[----:B------:R1:W-:Y:S01]  /*20f90*/  @!P1 STS.128 [R243+0x8800], RZ ;  /* 0x008800fff3009388 */ /* 0x0003e20000000c00 */
[C---:B------:R-:W-:Y:S02]  /*20fa0*/  IADD3 R139, P3, R141.reuse, R233, RZ ;  /* 0x000000e98d8b7210 */ /* 0x040fe40007f7e0ff */
[CCC-:B------:R-:W-:Y:S01]  /*20fb0*/  @P0 LEA.HI.X R149, R141.reuse, R235.reuse, R2.reuse, 0x1, P4 ;  /* 0x000000eb8d950211 */ /* 0x1c0fe200020f0c02 */
[----:B------:R-:W-:Y:S01]  /*20fc0*/  @!PT LDS RZ, [RZ] ;  /* 0x00000000fffff984 */ /* 0x000fe20000000800 */
[----:B------:R-:W-:Y:S01]  /*20fd0*/  @!PT LDS RZ, [RZ] ;  /* 0x00000000fffff984 */ /* 0x000fe20000000800 */
[----:B------:R-:W-:Y:S01]  /*20fe0*/  @!PT LDS RZ, [RZ] ;  /* 0x00000000fffff984 */ /* 0x000fe20000000800 */
[----:B------:R1:W-:Y:S01]  /*20ff0*/  @P0 LDGSTS.E.BYPASS.LTC128B.128 [R243+0x5000], desc[UR10][R150.64] ;  /* 0x0500000096f30fae */ /* 0x0003e2000b901d4a */
[-C--:B------:R-:W-:Y:S01]  /*21000*/  @P1 LEA.HI.X R143, R141, R235.reuse, R2, 0x1, P2 ;  /* 0x000000eb8d8f1211 */ /* 0x080fe200010f0c02 */
[----:B------:R-:W-:Y:S01]  /*21010*/  IMAD.X R2, R2, 0x1, R234, P3 ;  /* 0x0000000102027824 */ /* 0x000fe200018e06ea */
[CC--:B------:R-:W-:Y:S01]  /*21020*/  @P0 LEA R158, P4, R139.reuse, R236.reuse, 0x1 ;  /* 0x000000ec8b9e0211 */ /* 0x0c0fe200078808ff */
[----:B------:R1:W-:Y:S01]  /*21030*/  @!P0 STS.128 [R243+0x5000], RZ ;  /* 0x005000fff3008388 */ /* 0x0003e20000000c00 */
[CC--:B------:R-:W-:Y:S02]  /*21040*/  @P1 LEA R156, P2, R139.reuse, R236.reuse, 0x1 ;  /* 0x000000ec8b9c1211 */ /* 0x0c0fe400078408ff */
[CCC-:B------:R-:W-:Y:S01]  /*21050*/  @P0 LEA.HI.X R159, R139.reuse, R235.reuse, R2.reuse, 0x1, P4 ;  /* 0x000000eb8b9f0211 */ /* 0x1c0fe200020f0c02 */
[----:B------:R-:W-:Y:S01]  /*21060*/  @!PT LDS RZ, [RZ] ;  /* 0x00000000fffff984 */ /* 0x000fe20000000800 */
[----:B------:R-:W-:Y:S01]  /*21070*/  @!PT LDS RZ, [RZ] ;  /* 0x00000000fffff984 */ /* 0x000fe20000000800 */
[----:B------:R-:W-:Y:S01]  /*21080*/  @!PT LDS RZ, [RZ] ;  /* 0x00000000fffff984 */ /* 0x000fe20000000800 */
[----:B------:R1:W-:Y:S01]  /*21090*/  @P1 LDGSTS.E.BYPASS.LTC128B.128 [R243+0x9000], desc[UR8][R144.64+0x80] ;  /* 0x0900008090f31fae */ /* 0x0003e2000b901d48 */
[C---:B------:R-:W-:Y:S02]  /*210a0*/  @P1 LEA.HI.X R157, R139.reuse, R235, R2, 0x1, P2 ;  /* 0x000000eb8b9d1211 */ /* 0x040fe400010f0c02 */
[-C--:B------:R-:W-:Y:S01]  /*210b0*/  IADD3 R141, P3, R139, R233.reuse, RZ ;  /* 0x000000e98b8d7210 */ /* 0x080fe20007f7e0ff */
[----:B------:R1:W-:Y:S03]  /*210c0*/  @!P1 STS.128 [R243+0x9000], RZ ;  /* 0x009000fff3009388 */ /* 0x0003e60000000c00 */
[CC--:B--2---:R-:W-:Y:S01]  /*210d0*/  @P0 LEA R160, P4, R141.reuse, R236.reuse, 0x1 ;  /* 0x000000ec8da00211 */ /* 0x0c4fe200078808ff */
[----:B------:R-:W-:Y:S01]  /*210e0*/  @!PT LDS RZ, [RZ] ;  /* 0x00000000fffff984 */ /* 0x000fe20000000800 */
[----:B------:R-:W-:Y:S01]  /*210f0*/  @!PT LDS RZ, [RZ] ;  /* 0x00000000fffff984 */ /* 0x000fe20000000800 */
[----:B------:R-:W-:Y:S01]  /*21100*/  @!PT LDS RZ, [RZ] ;  /* 0x00000000fffff984 */ /* 0x000fe20000000800 */
[----:B------:R1:W-:Y:S01]  /*21110*/  @P0 LDGSTS.E.BYPASS.LTC128B.128 [R243+0x5800], desc[UR4][R148.64] ;  /* 0x0580000094f30fae */ /* 0x0003e2000b901d44 */
[----:B------:R-:W-:Y:S01]  /*21120*/  IMAD.X R2, R2, 0x1, R234, P3 ;  /* 0x0000000102027824 */ /* 0x000fe200018e06ea */
[CC--:B------:R-:W-:Y:S02]  /*21130*/  @P1 LEA R140, P3, R141.reuse, R236.reuse, 0x1 ;  /* 0x000000ec8d8c1211 */ /* 0x0c0fe400078608ff */
        /* <DEDUP_REMOVED lines=9> */
[C---:B------:R-:W-:Y:S01]  /*211d0*/  @P0 R2UR UR12, R132.reuse ;  /* 0x00000000840c02ca */ /* 0x040fe200000e0000 */
[----:B------:R1:W-:Y:S01]  /*211e0*/  @!P1 STS.128 [R243+0x9800], RZ ;  /* 0x009800fff3009388 */ /* 0x0003e20000000c00 */
[----:B------:R-:W-:Y:S02]  /*211f0*/  @P0 R2UR UR13, R133 ;  /* 0x00000000850d02ca */ /* 0x000fe400000e0000 */
[CC--:B------:R-:W-:Y:S01]  /*21200*/  @P0 LEA R164, P6, R139.reuse, R236.reuse, 0x1 ;  /* 0x000000ec8ba40211 */ /* 0x0c0fe200078c08ff */
[----:B------:R-:W-:Y:S01]  /*21210*/  @!PT LDS RZ, [RZ] ;  /* 0x00000000fffff984 */ /* 0x000fe20000000800 */
[----:B------:R-:W-:Y:S01]  /*21220*/  @!PT LDS RZ, [RZ] ;  /* 0x00000000fffff984 */ /* 0x000fe20000000800 */
[----:B------:R-:W-:Y:S01]  /*21230*/  @!PT LDS RZ, [RZ] ;  /* 0x00000000fffff984 */ /* 0x000fe20000000800 */
[----:B------:R1:W-:Y:S01]  /*21240*/  @P0 LDGSTS.E.BYPASS.LTC128B.128 [R243+0x6000], desc[UR10][R158.64] ;  /* 0x060000009ef30fae */ /* 0x0003e2000b901d4a */
[C---:B------:R-:W-:Y:S02]  /*21250*/  @P1 R2UR UR10, R132.reuse ;  /* 0x00000000840a12ca */ /* 0x040fe400000e0000 */
[--C-:B------:R-:W-:Y:S01]  /*21260*/  @P0 LEA.HI.X R165, R139, R235, R2.reuse, 0x1, P6 ;  /* 0x000000eb8ba50211 */ /* 0x100fe200030f0c02 */
[----:B------:R1:W-:Y:S01]  /*21270*/  @!P0 STS.128 [R243+0x6000], RZ ;  /* 0x006000fff3008388 */ /* 0x0003e20000000c00 */
[----:B------:R-:W-:Y:S02]  /*21280*/  @P1 R2UR UR11, R133 ;  /* 0x00000000850b12ca */ /* 0x000fe400000e0000 */
[-C--:B------:R-:W-:Y:S01]  /*21290*/  @P1 LEA R138, P3, R139, R236.reuse, 0x1 ;  /* 0x000000ec8b8a1211 */ /* 0x080fe200078608ff */
[----:B------:R-:W-:Y:S01]  /*212a0*/  @!PT LDS RZ, [RZ] ;  /* 0x00000000fffff984 */ /* 0x000fe20000000800 */
[----:B------:R-:W-:Y:S01]  /*212b0*/  @!PT LDS RZ, [RZ] ;  /* 0x00000000fffff984 */ /* 0x000fe20000000800 */
[----:B------:R-:W-:Y:S01]  /*212c0*/  @!PT LDS RZ, [RZ] ;  /* 0x00000000fffff984 */ /* 0x000fe20000000800 */
[----:B------:R1:W-:Y:S01]  /*212d0*/  @P1 LDGSTS.E.BYPASS.LTC128B.128 [R243+0xa000], desc[UR8][R156.64+0x80] ;  /* 0x0a0000809cf31fae */ /* 0x0003e2000b901d48 */
[----:B------:R-:W-:Y:S02]  /*212e0*/  @P0 R2UR UR8, R132 ;  /* 0x00000000840802ca */ /* 0x000fe400000e0000 */
[----:B------:R-:W-:Y:S01]  /*212f0*/  @P0 R2UR UR9, R133 ;  /* 0x00000000850902ca */ /* 0x000fe200000e0000 */
[----:B------:R1:W-:Y:S01]  /*21300*/  @!P1 STS.128 [R243+0xa000], RZ ;  /* 0x00a000fff3009388 */ /* 0x0003e20000000c00 */
[C---:B------:R-:W-:Y:S02]  /*21310*/  IADD3 R0, P5, R139.reuse, R233, RZ ;  /* 0x000000e98b007210 */ /* 0x040fe40007fbe0ff */
[-C--:B------:R-:W-:Y:S01]  /*21320*/  @P1 LEA.HI.X R139, R139, R235.reuse, R2, 0x1, P3 ;  /* 0x000000eb8b8b1211 */ /* 0x080fe200018f0c02 */
[----:B------:R-:W-:Y:S01]  /*21330*/  @!PT LDS RZ, [RZ] ;  /* 0x00000000fffff984 */ /* 0x000fe20000000800 */
[----:B------:R-:W-:Y:S01]  /*21340*/  @!PT LDS RZ, [RZ] ;  /* 0x00000000fffff984 */ /* 0x000fe20000000800 */
[----:B------:R-:W-:Y:S01]  /*21350*/  @!PT LDS RZ, [RZ] ;  /* 0x00000000fffff984 */ /* 0x000fe20000000800 */
[----:B------:R1:W-:Y:S01]  /*21360*/  @P0 LDGSTS.E.BYPASS.LTC128B.128 [R243+0x6800], desc[UR4][R160.64] ;  /* 0x06800000a0f30fae */ /* 0x0003e2000b901d44 */
[-C--:B------:R-:W-:Y:S01]  /*21370*/  @P0 LEA R162, P4, R0, R236.reuse, 0x1 ;  /* 0x000000ec00a20211 */ /* 0x080fe200078808ff */
[----:B------:R-:W-:Y:S01]  /*21380*/  IMAD.X R134, R2, 0x1, R234, P5 ;  /* 0x0000000102867824 */ /* 0x000fe200028e06ea */
[----:B------:R-:W-:Y:S01]  /*21390*/  @P1 R2UR UR4, R132 ;  /* 0x00000000840412ca */ /* 0x000fe200000e0000 */
[----:B------:R1:W-:Y:S01]  /*213a0*/  @!P0 STS.128 [R243+0x6800], RZ ;  /* 0x006800fff3008388 */ /* 0x0003e20000000c00 */
[----:B------:R-:W-:Y:S02]  /*213b0*/  @P1 R2UR UR5, R133 ;  /* 0x00000000850512ca */ /* 0x000fe400000e0000 */
[CC--:B------:R-:W-:Y:S01]  /*213c0*/  @P0 LEA.HI.X R163, R0.reuse, R235.reuse, R134, 0x1, P4 ;  /* 0x000000eb00a30211 */ /* 0x0c0fe200020f0c86 */
[----:B------:R-:W-:Y:S01]  /*213d0*/  @!PT LDS RZ, [RZ] ;  /* 0x00000000fffff984 */ /* 0x000fe20000000800 */
[----:B------:R-:W-:Y:S01]  /*213e0*/  @!PT LDS RZ, [RZ] ;  /* 0x00000000fffff984 */ /* 0x000fe20000000800 */
[----:B------:R-:W-:Y:S01]  /*213f0*/  @!PT LDS RZ, [RZ] ;  /* 0x00000000fffff984 */ /* 0x000fe20000000800 */
[----:B------:R1:W-:Y:S01]  /*21400*/  @P1 LDGSTS.E.BYPASS.LTC128B.128 [R243+0xa800], desc[UR14][R140.64+0x80] ;  /* 0x0a8000808cf31fae */ /* 0x0003e2000b901d4e */
[C---:B------:R-:W-:Y:S01]  /*21410*/  @P1 LEA R166, P2, R0.reuse, R236, 0x1 ;  /* 0x000000ec00a61211 */ /* 0x040fe200078408ff */
[----:B------:R-:W-:Y:S02]  /*21420*/  IMAD.MOV.U32 R236, RZ, RZ, R154 ;  /* 0x000000ffffec7224 */ /* 0x000fe400078e009a */
[----:B------:R1:W-:Y:S01]  /*21430*/  @!P1 STS.128 [R243+0xa800], RZ ;  /* 0x00a800fff3009388 */ /* 0x0003e20000000c00 */
[----:B------:R-:W-:Y:S01]  /*21440*/  @P1 LEA.HI.X R167, R0, R235, R134, 0x1, P2 ;  /* 0x000000eb00a71211 */ /* 0x000fe200010f0c86 */
[----:B------:R-:W-:Y:S02]  /*21450*/  IMAD.MOV.U32 R235, RZ, RZ, R155 ;  /* 0x000000ffffeb7224 */ /* 0x000fe400078e009b */
        /* <DEDUP_REMOVED lines=21> */
.L_x_1159:
[----:B------:R-:W-:Y:S05]  /*215b0*/  BSYNC B1 ;  /* 0x0000000000017941 */ /* 0x000fea0003800000 */
.L_x_1158:
[----:B------:R-:W-:Y:S01]  /*215c0*/  R2UR UR4, R132 ;  /* 0x00000000840472ca */ /* 0x000fe200000e0000 */
[----:B-1----:R-:W-:Y:S01]  /*215d0*/  LDSM.16.MT88.4 R148, [R224+0x10800] ;  /* 0x01080000e094783b */ /* 0x002fe20000004200 */
[----:B------:R-:W-:Y:S02]  /*215e0*/  R2UR UR5, R133 ;  /* 0x00000000850572ca */ /* 0x000fe400000e0000 */
[----:B------:R-:W-:Y:S02]  /*215f0*/  FMNMX.FTZ R0, R6, R135, !PT ;  /* 0x0000008706007209 */ /* 0x000fe40007810000 */
[----:B------:R-:W-:Y:S02]  /*21600*/  FMNMX.FTZ R2, R4, R3, !PT ;  /* 0x0000000304027209 */ /* 0x000fe40007810000 */
[----:B------:R-:W-:Y:S02]  /*21610*/  FMNMX.FTZ R139, R7, R0, !PT ;  /* 0x00000000078b7209 */ /* 0x000fe40007810000 */
[----:B------:R-:W-:Y:S02]  /*21620*/  FMNMX.FTZ R141, R5, R2, !PT ;  /* 0x00000002058d7209 */ /* 0x000fe40007810000 */
[----:B------:R-:W-:Y:S02]  /*21630*/  FMNMX.FTZ R0, R10, R139, !PT ;  /* 0x0000008b0a007209 */ /* 0x000fe40007810000 */
[----:B------:R-:W-:Y:S01]  /*21640*/  FMNMX.FTZ R2, R8, R141, !PT ;  /* 0x0000008d08027209 */ /* 0x000fe20007810000 */
[----:B------:R1:W2:Y:S01]  /*21650*/  LD.E R133, desc[UR4][R136.64+0xdc] ;  /* 0x0000dc0488857980 */ /* 0x0002a2000c101900 */
[----:B------:R-:W-:Y:S02]  /*21660*/  FMNMX.FTZ R139, R11, R0, !PT ;  /* 0x000000000b8b7209 */ /* 0x000fe40007810000 */
[----:B------:R-:W-:Y:S02]  /*21670*/  FMNMX.FTZ R141, R9, R2, !PT ;  /* 0x00000002098d7209 */ /* 0x000fe40007810000 */
[----:B------:R-:W-:Y:S02]  /*21680*/  FMNMX.FTZ R0, R14, R139, !PT ;  /* 0x0000008b0e007209 */ /* 0x000fe40007810000 */
[----:B------:R-:W-:Y:S02]  /*21690*/  FMNMX.FTZ R2, R12, R141, !PT ;  /* 0x0000008d0c027209 */ /* 0x000fe40007810000 */
[----:B------:R-:W-:Y:S04]  /*216a0*/  FMNMX.FTZ R139, R15, R0, !PT ;  /* 0x000000000f8b7209 */ /* 0x000fe80007810000 */
[----:B------:R-:W-:Y:S02]  /*216b0*/  FMNMX.FTZ R0, R18, R139, !PT ;  /* 0x0000008b12007209 */ /* 0x000fe40007810000 */
[----:B------:R-:W-:Y:S04]  /*216c0*/  FMNMX.FTZ R139, R13, R2, !PT ;  /* 0x000000020d8b7209 */ /* 0x000fe80007810000 */
[----:B------:R-:W-:Y:S04]  /*216d0*/  FMNMX.FTZ R2, R16, R139, !PT ;  /* 0x0000008b10027209 */ /* 0x000fe80007810000 */
[----:B------:R-:W-:Y:S02]  /*216e0*/  FMNMX.FTZ R139, R17, R2, !PT ;  /* 0x00000002118b7209 */ /* 0x000fe40007810000 */
[----:B-1----:R-:W-:Y:S02]  /*216f0*/  FMNMX.FTZ R137, R19, R0, !PT ;  /* 0x0000000013897209 */ /* 0x002fe40007810000 */
        /* <DEDUP_REMOVED lines=38> */
[----:B------:R-:W-:Y:S04]  /*21960*/  FMNMX.FTZ R137, R59, R0, !PT ;  /* 0x000000003b897209 */ /* 0x000fe80007810000 */
        /* <DEDUP_REMOVED lines=8> */
[----:B------:R-:W-:Y:S02]  /*219f0*/  LDSM.16.MT88.4 R144, [R221+0xc000] ;  /* 0x00c00000dd90783b */ /* 0x000fe40000004200 */
[----:B------:R-:W-:Y:S06]  /*21a00*/  FMNMX.FTZ R143, R65, R2, !PT ;  /* 0x00000002418f7209 */ /* 0x000fec0007810000 */
[----:B------:R-:W1:Y:S08]  /*21a10*/  SHFL.BFLY PT, R0, R139, 0x2, 0x1f ;  /* 0x0c401f008b007f89 */ /* 0x000e7000000e0000 */
[----:B------:R-:W3:Y:S01]  /*21a20*/  SHFL.BFLY PT, R2, R143, 0x2, 0x1f ;  /* 0x0c401f008f027f89 */ /* 0x000ee200000e0000 */
[----:B-1----:R-:W-:Y:S02]  /*21a30*/  FMNMX.FTZ R137, R139, R0, !PT ;  /* 0x000000008b897209 */ /* 0x002fe40007810000 */
[----:B---3--:R-:W-:Y:S05]  /*21a40*/  FMNMX.FTZ R141, R143, R2, !PT ;  /* 0x000000028f8d7209 */ /* 0x008fea0007810000 */
[----:B------:R-:W1:Y:S08]  /*21a50*/  SHFL.BFLY PT, R0, R137, 0x1, 0x1f ;  /* 0x0c201f0089007f89 */ /* 0x000e7000000e0000 */
[----:B------:R-:W3:Y:S01]  /*21a60*/  SHFL.BFLY PT, R2, R141, 0x1, 0x1f ;  /* 0x0c201f008d027f89 */ /* 0x000ee200000e0000 */
[----:B-1----:R-:W-:Y:S07]  /*21a70*/  FMNMX.FTZ R0, R137, R0, !PT ;  /* 0x0000000089007209 */ /* 0x002fee0007810000 */
[----:B------:R-:W1:Y:S01]  /*21a80*/  LDSM.16.MT88.4 R136, [R224+0xc000] ;  /* 0x00c00000e088783b */ /* 0x000e620000004200 */
[----:B---3--:R-:W-:Y:S01]  /*21a90*/  FMNMX.FTZ R2, R141, R2, !PT ;  /* 0x000000028d027209 */ /* 0x008fe20007810000 */
[----:B------:R-:W-:Y:S03]  /*21aa0*/  FADD.FTZ R132, -R0, R135 ;  /* 0x0000008700847221 */ /* 0x000fe60000010100 */
[C---:B------:R-:W-:Y:S03]  /*21ab0*/  FSETP.NEU.FTZ.AND P0, PT, R2.reuse, -INF , PT ;  /* 0xff8000000200780b */ /* 0x040fe60003f1d000 */
[----:B------:R-:W3:Y:S01]  /*21ac0*/  LDSM.16.MT88.4 R140, [R222+0xc000] ;  /* 0x00c00000de8c783b */ /* 0x000ee20000004200 */
[C---:B--2---:R-:W-:Y:S01]  /*21ad0*/  FMUL.FTZ R134, R133.reuse, R132 ;  /* 0x0000008485867220 */ /* 0x044fe20000410000 */
[----:B------:R-:W-:Y:S01]  /*21ae0*/  FADD.FTZ R132, -R2, R3 ;  /* 0x0000000302847221 */ /* 0x000fe20000010100 */
[C---:B------:R-:W-:Y:S01]  /*21af0*/  FMUL.FTZ R164, R133.reuse, R2 ;  /* 0x0000000285a47220 */ /* 0x040fe20000410000 */
[C---:B------:R-:W-:Y:S01]  /*21b00*/  FMUL.FTZ R162, R133.reuse, R0 ;  /* 0x0000000085a27220 */ /* 0x040fe20000410000 */
[----:B------:R2:W4:Y:S01]  /*21b10*/  MUFU.EX2 R3, R134 ;  /* 0x0000008600037308 */ /* 0x0005220000000800 */
[----:B------:R-:W-:Y:S02]  /*21b20*/  FMUL.FTZ R135, R133, R132 ;  /* 0x0000008485877220 */ /* 0x000fe40000410000 */
[----:B------:R-:W-:Y:S02]  /*21b30*/  FSEL R164, R164, RZ, P0 ;  /* 0x000000ffa4a47208 */ /* 0x000fe40000000000 */
[----:B------:R-:W-:Y:S05]  /*21b40*/  FSETP.NEU.FTZ.AND P0, PT, R0, -INF , PT ;  /* 0xff8000000000780b */ /* 0x000fea0003f1d000 */
[----:B------:R5:W1:Y:S01]  /*21b50*/  MUFU.EX2 R132, R135 ;  /* 0x0000008700847308 */ /* 0x000a620000000800 */
[----:B------:R-:W-:Y:S01]  /*21b60*/  FSEL R162, R162, RZ, P0 ;  /* 0x000000ffa2a27208 */ /* 0x000fe20000000000 */
[-CC-:B------:R-:W-:Y:S01]  /*21b70*/  FFMA.FTZ R155, R8, R133.reuse, -R164.reuse ;  /* 0x00000085089b7223 */ /* 0x180fe200000108a4 */
[-CC-:B------:R-:W-:Y:S01]  /*21b80*/  FFMA.FTZ R157, R4, R133.reuse, -R164.reuse ;  /* 0x00000085049d7223 */ /* 0x180fe200000108a4 */
[-CC-:B------:R-:W-:Y:S01]  /*21b90*/  FFMA.FTZ R154, R5, R133.reuse, -R164.reuse ;  /* 0x00000085059a7223 */ /* 0x180fe200000108a4 */
[-C--:B------:R-:W-:Y:S01]  /*21ba0*/  FFMA.FTZ R167, R36, R133.reuse, -R164 ;  /* 0x0000008524a77223 */ /* 0x080fe200000108a4 */
[-CC-:B------:R-:W-:Y:S01]  /*21bb0*/  FFMA.FTZ R158, R10, R133.reuse, -R162.reuse ;  /* 0x000000850a9e7223 */ /* 0x180fe200000108a2 */
[-CC-:B------:R-:W-:Y:S01]  /*21bc0*/  FFMA.FTZ R160, R6, R133.reuse, -R162.reuse ;  /* 0x0000008506a07223 */ /* 0x180fe200000108a2 */
[-C--:B------:R-:W-:Y:S01]  /*21bd0*/  FFMA.FTZ R156, R7, R133.reuse, -R162 ;  /* 0x00000085079c7223 */ /* 0x080fe200000108a2 */
[----:B--2---:R-:W-:Y:S01]  /*21be0*/  FFMA.FTZ R134, R9, R133, -R164 ;  /* 0x0000008509867223 */ /* 0x004fe200000108a4 */
[----:B------:R-:W-:Y:S01]  /*21bf0*/  MUFU.EX2 R157, R157 ;  /* 0x0000009d009d7308 */ /* 0x000fe20000000800 */
[C---:B----4-:R-:W-:Y:S01]  /*21c00*/  FMUL.FTZ R6, R3.reuse, R130 ;  /* 0x0000008203067220 */ /* 0x050fe20000410000 */
[C---:B------:R-:W-:Y:S01]  /*21c10*/  FMUL.FTZ R7, R3.reuse, R131 ;  /* 0x0000008303077220 */ /* 0x040fe20000410000 */
[C---:B------:R-:W-:Y:S01]  /*21c20*/  FMUL.FTZ R10, R3.reuse, R126 ;  /* 0x0000007e030a7220 */ /* 0x040fe20000410000 */
[C---:B------:R-:W-:Y:S01]  /*21c30*/  FMUL.FTZ R70, R3.reuse, R70 ;  /* 0x0000004603467220 */ /* 0x040fe20000410000 */
[C---:B------:R-:W-:Y:S01]  /*21c40*/  FMUL.FTZ R71, R3.reuse, R71 ;  /* 0x0000004703477220 */ /* 0x040fe20000410000 */
[----:B------:R-:W-:Y:S01]  /*21c50*/  FMUL.FTZ R74, R3, R74 ;  /* 0x0000004a034a7220 */ /* 0x000fe20000410000 */
[----:B-----5:R-:W-:Y:S03]  /*21c60*/  FFMA.FTZ R135, R11, R133, -R162 ;  /* 0x000000850b877223 */ /* 0x020fe600000108a2 */
[----:B------:R-:W2:Y:S01]  /*21c70*/  MUFU.EX2 R154, R154 ;  /* 0x0000009a009a7308 */ /* 0x000ea20000000800 */
[C---:B-1----:R-:W-:Y:S01]  /*21c80*/  FMUL.FTZ R4, R132.reuse, R128 ;  /* 0x0000008084047220 */ /* 0x042fe20000410000 */
[C---:B------:R-:W-:Y:S01]  /*21c90*/  FMUL.FTZ R5, R132.reuse, R129 ;  /* 0x0000008184057220 */ /* 0x040fe20000410000 */
[C---:B------:R-:W-:Y:S01]  /*21ca0*/  FMUL.FTZ R11, R3.reuse, R127 ;  /* 0x0000007f030b7220 */ /* 0x040fe20000410000 */
[C---:B------:R-:W-:Y:S01]  /*21cb0*/  FMUL.FTZ R8, R132.reuse, R124 ;  /* 0x0000007c84087220 */ /* 0x040fe20000410000 */
[C---:B------:R-:W-:Y:S01]  /*21cc0*/  FMUL.FTZ R9, R132.reuse, R125 ;  /* 0x0000007d84097220 */ /* 0x040fe20000410000 */
[C---:B------:R-:W-:Y:S01]  /*21cd0*/  FMUL.FTZ R68, R132.reuse, R68 ;  /* 0x0000004484447220 */ /* 0x040fe20000410000 */
[----:B------:R-:W1:Y:S03]  /*21ce0*/  LDSM.16.MT88.4 R124, [R220+0xc000] ;  /* 0x00c00000dc7c783b */ /* 0x000e660000004200 */
[----:B------:R-:W-:Y:S01]  /*21cf0*/  MUFU.EX2 R160, R160 ;  /* 0x000000a000a07308 */ /* 0x000fe20000000800 */
[C---:B------:R-:W-:Y:S01]  /*21d00*/  FMUL.FTZ R69, R132.reuse, R69 ;  /* 0x0000004584457220 */ /* 0x040fe20000410000 */
[C---:B------:R-:W-:Y:S01]  /*21d10*/  FMUL.FTZ R75, R3.reuse, R75 ;  /* 0x0000004b034b7220 */ /* 0x040fe20000410000 */
[C---:B------:R-:W-:Y:S01]  /*21d20*/  FMUL.FTZ R72, R132.reuse, R72 ;  /* 0x0000004884487220 */ /* 0x040fe20000410000 */
[C---:B------:R-:W-:Y:S01]  /*21d30*/  FMUL.FTZ R73, R132.reuse, R73 ;  /* 0x0000004984497220 */ /* 0x040fe20000410000 */
[C---:B------:R-:W-:Y:S01]  /*21d40*/  FMUL.FTZ R78, R3.reuse, R78 ;  /* 0x0000004e034e7220 */ /* 0x040fe20000410000 */
[C---:B------:R-:W-:Y:S01]  /*21d50*/  FMUL.FTZ R79, R3.reuse, R79 ;  /* 0x0000004f034f7220 */ /* 0x040fe20000410000 */
[----:B------:R-:W-:Y:S03]  /*21d60*/  FMUL.FTZ R76, R132, R76 ;  /* 0x0000004c844c7220 */ /* 0x000fe60000410000 */
[----:B------:R-:W4:Y:S01]  /*21d70*/  MUFU.EX2 R156, R156 ;  /* 0x0000009c009c7308 */ /* 0x000f220000000800 */
[----:B--2---:R-:W-:Y:S01]  /*21d80*/  F2FP.BF16.F32.PACK_AB R128, R154, R157 ;  /* 0x0000009d9a80723e */ /* 0x004fe200000010ff */
[C---:B------:R-:W-:Y:S01]  /*21d90*/  FMUL.FTZ R77, R132.reuse, R77 ;  /* 0x0000004d844d7220 */ /* 0x040fe20000410000 */
[C---:B------:R-:W-:Y:S01]  /*21da0*/  FMUL.FTZ R82, R3.reuse, R82 ;  /* 0x0000005203527220 */ /* 0x040fe20000410000 */
[C---:B------:R-:W-:Y:S01]  /*21db0*/  FMUL.FTZ R83, R3.reuse, R83 ;  /* 0x0000005303537220 */ /* 0x040fe20000410000 */
[C---:B------:R-:W-:Y:S01]  /*21dc0*/  FMUL.FTZ R80, R132.reuse, R80 ;  /* 0x0000005084507220 */ /* 0x040fe20000410000 */
[C---:B------:R-:W-:Y:S01]  /*21dd0*/  FMUL.FTZ R81, R132.reuse, R81 ;  /* 0x0000005184517220 */ /* 0x040fe20000410000 */
[C---:B------:R-:W-:Y:S03]  /*21de0*/  FMUL.FTZ R86, R3.reuse, R86 ;  /* 0x0000005603567220 */ /* 0x040fe60000410000 */
[----:B------:R-:W-:Y:S01]  /*21df0*/  MUFU.EX2 R155, R155 ;  /* 0x0000009b009b7308 */ /* 0x000fe20000000800 */
[----:B------:R-:W-:Y:S01]  /*21e00*/  FMUL.FTZ R87, R3, R87 ;  /* 0x0000005703577220 */ /* 0x000fe20000410000 */
[C---:B------:R-:W-:Y:S01]  /*21e10*/  FMUL.FTZ R84, R132.reuse, R84 ;  /* 0x0000005484547220 */ /* 0x040fe20000410000 */
[----:B------:R-:W-:Y:S01]  /*21e20*/  FMUL.FTZ R85, R132, R85 ;  /* 0x0000005584557220 */ /* 0x000fe20000410000 */
[-C--:B------:R-:W-:Y:S01]  /*21e30*/  FFMA.FTZ R174, R37, R133.reuse, -R164 ;  /* 0x0000008525ae7223 */ /* 0x080fe200000108a4 */
[-CC-:B------:R-:W-:Y:S01]  /*21e40*/  FFMA.FTZ R176, R38, R133.reuse, -R162.reuse ;  /* 0x0000008526b07223 */ /* 0x180fe200000108a2 */
[-C--:B------:R-:W-:Y:S01]  /*21e50*/  FFMA.FTZ R169, R39, R133.reuse, -R162 ;  /* 0x0000008527a97223 */ /* 0x080fe200000108a2 */
[-CC-:B------:R-:W-:Y:S03]  /*21e60*/  FFMA.FTZ R171, R40, R133.reuse, -R164.reuse ;  /* 0x0000008528ab7223 */ /* 0x180fe600000108a4 */
[----:B------:R-:W2:Y:S01]  /*21e70*/  MUFU.EX2 R134, R134 ;  /* 0x0000008600867308 */ /* 0x000ea20000000800 */
[----:B----4-:R-:W-:Y:S01]  /*21e80*/  F2FP.BF16.F32.PACK_AB R129, R156, R160 ;  /* 0x000000a09c81723e */ /* 0x010fe200000010ff */
[----:B------:R-:W-:Y:S01]  /*21e90*/  LDSM.16.MT88.4 R36, [R220+0x11800] ;  /* 0x01180000dc24783b */ /* 0x000fe20000004200 */
[-C--:B------:R-:W-:Y:S01]  /*21ea0*/  FFMA.FTZ R178, R41, R133.reuse, -R164 ;  /* 0x0000008529b27223 */ /* 0x080fe200000108a4 */
[-CC-:B------:R-:W-:Y:S01]  /*21eb0*/  FFMA.FTZ R173, R42, R133.reuse, -R162.reuse ;  /* 0x000000852aad7223 */ /* 0x180fe200000108a2 */
[-C--:B------:R-:W-:Y:S01]  /*21ec0*/  FFMA.FTZ R180, R43, R133.reuse, -R162 ;  /* 0x000000852bb47223 */ /* 0x080fe200000108a2 */
[-CC-:B------:R-:W-:Y:S01]  /*21ed0*/  FFMA.FTZ R175, R44, R133.reuse, -R164.reuse ;  /* 0x000000852caf7223 */ /* 0x180fe200000108a4 */
[-C--:B------:R-:W-:Y:S03]  /*21ee0*/  FFMA.FTZ R182, R45, R133.reuse, -R164 ;  /* 0x000000852db67223 */ /* 0x080fe600000108a4 */
[----:B------:R-:W-:Y:S01]  /*21ef0*/  MUFU.EX2 R158, R158 ;  /* 0x0000009e009e7308 */ /* 0x000fe20000000800 */
[-CC-:B------:R-:W-:Y:S01]  /*21f00*/  FFMA.FTZ R177, R46, R133.reuse, -R162.reuse ;  /* 0x000000852eb17223 */ /* 0x180fe200000108a2 */
[----:B------:R-:W-:Y:S01]  /*21f10*/  LDSM.16.MT88.4 R40, [R222+0xe000] ;  /* 0x00e00000de28783b */ /* 0x000fe20000004200 */
[-C--:B------:R-:W-:Y:S01]  /*21f20*/  FFMA.FTZ R184, R47, R133.reuse, -R162 ;  /* 0x000000852fb87223 */ /* 0x080fe200000108a2 */
[-CC-:B------:R-:W-:Y:S01]  /*21f30*/  FFMA.FTZ R179, R48, R133.reuse, -R164.reuse ;  /* 0x0000008530b37223 */ /* 0x180fe200000108a4 */
[-C--:B------:R-:W-:Y:S01]  /*21f40*/  FFMA.FTZ R186, R49, R133.reuse, -R164 ;  /* 0x0000008531ba7223 */ /* 0x080fe200000108a4 */
[-CC-:B------:R-:W-:Y:S01]  /*21f50*/  FFMA.FTZ R181, R50, R133.reuse, -R162.reuse ;  /* 0x0000008532b57223 */ /* 0x180fe200000108a2 */
[----:B------:R-:W-:Y:S03]  /*21f60*/  FFMA.FTZ R188, R51, R133, -R162 ;  /* 0x0000008533bc7223 */ /* 0x000fe600000108a2 */
[----:B------:R-:W4:Y:S01]  /*21f70*/  MUFU.EX2 R135, R135 ;  /* 0x0000008700877308 */ /* 0x000f220000000800 */
[----:B--2---:R-:W-:Y:S01]  /*21f80*/  F2FP.BF16.F32.PACK_AB R130, R134, R155 ;  /* 0x0000009b8682723e */ /* 0x004fe200000010ff */
[----:B------:R-:W-:Y:S01]  /*21f90*/  LDSM.16.MT88.4 R44, [R220+0x12000] ;  /* 0x01200000dc2c783b */ /* 0x000fe20000004200 */
[C---:B------:R-:W-:Y:S01]  /*21fa0*/  FMUL.FTZ R90, R3.reuse, R90 ;  /* 0x0000005a035a7220 */ /* 0x040fe20000410000 */
[C---:B------:R-:W-:Y:S01]  /*21fb0*/  FMUL.FTZ R91, R3.reuse, R91 ;  /* 0x0000005b035b7220 */ /* 0x040fe20000410000 */
[C---:B------:R-:W-:Y:S01]  /*21fc0*/  FMUL.FTZ R88, R132.reuse, R88 ;  /* 0x0000005884587220 */ /* 0x040fe20000410000 */
[C---:B------:R-:W-:Y:S01]  /*21fd0*/  FMUL.FTZ R89, R132.reuse, R89 ;  /* 0x0000005984597220 */ /* 0x040fe20000410000 */
[C---:B------:R-:W-:Y:S01]  /*21fe0*/  FMUL.FTZ R94, R3.reuse, R94 ;  /* 0x0000005e035e7220 */ /* 0x040fe20000410000 */
[C---:B------:R-:W-:Y:S01]  /*21ff0*/  FMUL.FTZ R95, R3.reuse, R95 ;  /* 0x0000005f035f7220 */ /* 0x040fe20000410000 */
[C---:B------:R-:W-:Y:S01]  /*22000*/  FMUL.FTZ R92, R132.reuse, R92 ;  /* 0x0000005c845c7220 */ /* 0x040fe20000410000 */
[----:B------:R-:W-:Y:S01]  /*22010*/  LDSM.16.MT88.4 R48, [R221+0xe800] ;  /* 0x00e80000dd30783b */ /* 0x000fe20000004200 */
[C---:B------:R-:W-:Y:S01]  /*22020*/  FMUL.FTZ R93, R132.reuse, R93 ;  /* 0x0000005d845d7220 */ /* 0x040fe20000410000 */
[C---:B------:R-:W-:Y:S01]  /*22030*/  FMUL.FTZ R98, R3.reuse, R98 ;  /* 0x0000006203627220 */ /* 0x040fe20000410000 */
[----:B------:R-:W-:Y:S01]  /*22040*/  FMUL.FTZ R99, R3, R99 ;  /* 0x0000006303637220 */ /* 0x000fe20000410000 */
[C---:B------:R-:W-:Y:S01]  /*22050*/  FMUL.FTZ R96, R132.reuse, R96 ;  /* 0x0000006084607220 */ /* 0x040fe20000410000 */
[----:B------:R-:W-:Y:S01]  /*22060*/  FMUL.FTZ R97, R132, R97 ;  /* 0x0000006184617220 */ /* 0x000fe20000410000 */
[-CC-:B------:R-:W-:Y:S01]  /*22070*/  FFMA.FTZ R159, R12, R133.reuse, -R164.reuse ;  /* 0x000000850c9f7223 */ /* 0x180fe200000108a4 */
[----:B----4-:R-:W-:Y:S01]  /*22080*/  F2FP.BF16.F32.PACK_AB R131, R135, R158 ;  /* 0x0000009e8783723e */ /* 0x010fe200000010ff */
[C---:B------:R-:W-:Y:S01]  /*22090*/  FMUL.FTZ R12, R132.reuse, R120 ;  /* 0x00000078840c7220 */ /* 0x040fe20000410000 */
[----:B------:R-:W-:Y:S01]  /*220a0*/  FFMA.FTZ R166, R13, R133, -R164 ;  /* 0x000000850da67223 */ /* 0x000fe200000108a4 */
[----:B------:R-:W-:Y:S01]  /*220b0*/  FMUL.FTZ R13, R132, R121 ;  /* 0x00000079840d7220 */ /* 0x000fe20000410000 */
[--C-:B------:R-:W-:Y:S01]  /*220c0*/  FFMA.FTZ R168, R14, R133, -R162.reuse ;  /* 0x000000850ea87223 */ /* 0x100fe200000108a2 */
[C---:B------:R-:W-:Y:S01]  /*220d0*/  FMUL.FTZ R14, R3.reuse, R122 ;  /* 0x0000007a030e7220 */ /* 0x040fe20000410000 */
[C---:B------:R-:W-:Y:S01]  /*220e0*/  FMUL.FTZ R102, R3.reuse, R102 ;  /* 0x0000006603667220 */ /* 0x040fe20000410000 */
[C---:B------:R-:W-:Y:S01]  /*220f0*/  HMMA.16816.F32.BF16 R4, R128.reuse, R136, R4 ;  /* 0x000000888004723c */ /* 0x040fe20000041804 */
[----:B------:R-:W-:Y:S04]  /*22100*/  MUFU.EX2 R159, R159 ;  /* 0x0000009f009f7308 */ /* 0x000fe80000000800 */
[----:B------:R-:W-:Y:S01]  /*22110*/  FMUL.FTZ R103, R3, R103 ;  /* 0x0000006703677220 */ /* 0x000fe20000410000 */
[C---:B------:R-:W-:Y:S01]  /*22120*/  HMMA.16816.F32.BF16 R8, R128.reuse, R138, R8 ;  /* 0x0000008a8008723c */ /* 0x040fe20000041808 */
[----:B------:R-:W2:Y:S04]  /*22130*/  LDSM.16.MT88.4 R136, [R224+0x10000] ;  /* 0x01000000e088783b */ /* 0x000ea80000004200 */
[----:B------:R-:W4:Y:S01]  /*22140*/  MUFU.EX2 R166, R166 ;  /* 0x000000a600a67308 */ /* 0x000f220000000800 */
[----:B------:R-:W-:Y:S01]  /*22150*/  ISETP.GT.AND P0, PT, R246, 0x1, PT ;  /* 0x00000001f600780c */ /* 0x000fe20003f04270 */
[C---:B------:R-:W-:Y:S01]  /*22160*/  FMUL.FTZ R100, R132.reuse, R100 ;  /* 0x0000006484647220 */ /* 0x040fe20000410000 */
[C---:B---3--:R-:W-:Y:S03]  /*22170*/  HMMA.16816.F32.BF16 R68, R128.reuse, R140, R68 ;  /* 0x0000008c8044723c */ /* 0x048fe60000041844 */
[C---:B------:R-:W-:Y:S03]  /*22180*/  FMUL.FTZ R101, R132.reuse, R101 ;  /* 0x0000006584657220 */ /* 0x040fe60000410000 */
[C---:B------:R-:W-:Y:S01]  /*22190*/  HMMA.16816.F32.BF16 R72, R128.reuse, R142, R72 ;  /* 0x0000008e8048723c */ /* 0x040fe20000041848 */
[----:B------:R-:W3:Y:S01]  /*221a0*/  LDSM.16.MT88.4 R140, [R222+0x10000] ;  /* 0x01000000de8c783b */ /* 0x000ee20000004200 */
[----:B------:R-:W-:Y:S03]  /*221b0*/  MUFU.EX2 R168, R168 ;  /* 0x000000a800a87308 */ /* 0x000fe60000000800 */
[----:B------:R-:W-:Y:S01]  /*221c0*/  FFMA.FTZ R161, R15, R133, -R162 ;  /* 0x000000850fa17223 */ /* 0x000fe200000108a2 */
[C---:B------:R-:W-:Y:S06]  /*221d0*/  HMMA.16816.F32.BF16 R76, R128.reuse, R144, R76 ;  /* 0x00000090804c723c */ /* 0x040fec000004184c */
[----:B------:R-:W-:Y:S01]  /*221e0*/  MUFU.EX2 R167, R167 ;  /* 0x000000a700a77308 */ /* 0x000fe20000000800 */
[C---:B------:R-:W-:Y:S01]  /*221f0*/  FMUL.FTZ R15, R3.reuse, R123 ;  /* 0x0000007b030f7220 */ /* 0x040fe20000410000 */
[C---:B------:R-:W-:Y:S01]  /*22200*/  HMMA.16816.F32.BF16 R80, R128.reuse, R146, R80 ;  /* 0x000000928050723c */ /* 0x040fe20000041850 */
[----:B------:R-:W-:Y:S02]  /*22210*/  LDSM.16.MT88.4 R120, [R224+0xc800] ;  /* 0x00c80000e078783b */ /* 0x000fe40000004200 */
[C---:B------:R-:W-:Y:S03]  /*22220*/  FMUL.FTZ R106, R3.reuse, R106 ;  /* 0x0000006a036a7220 */ /* 0x040fe60000410000 */
[C---:B-1----:R-:W-:Y:S02]  /*22230*/  HMMA.16816.F32.BF16 R84, R128.reuse, R124, R84 ;  /* 0x0000007c8054723c */ /* 0x042fe40000041854 */
[----:B------:R-:W1:Y:S01]  /*22240*/  MUFU.EX2 R161, R161 ;  /* 0x000000a100a17308 */ /* 0x000e620000000800 */
[----:B------:R-:W-:Y:S02]  /*22250*/  LDSM.16.MT88.4 R144, [R221+0xc800] ;  /* 0x00c80000dd90783b */ /* 0x000fe40000004200 */
[C---:B------:R-:W-:Y:S01]  /*22260*/  FMUL.FTZ R107, R3.reuse, R107 ;  /* 0x0000006b036b7220 */ /* 0x040fe20000410000 */
[C---:B------:R-:W-:Y:S06]  /*22270*/  HMMA.16816.F32.BF16 R88, R128.reuse, R126, R88 ;  /* 0x0000007e8058723c */ /* 0x040fec0000041858 */
[----:B------:R-:W-:Y:S01]  /*22280*/  MUFU.EX2 R174, R174 ;  /* 0x000000ae00ae7308 */ /* 0x000fe20000000800 */
[----:B------:R-:W5:Y:S01]  /*22290*/  LDSM.16.MT88.4 R124, [R221+0x10000] ;  /* 0x01000000dd7c783b */ /* 0x000f620000004200 */
[C---:B--2---:R-:W-:Y:S03]  /*222a0*/  HMMA.16816.F32.BF16 R92, R128.reuse, R136, R92 ;  /* 0x00000088805c723c */ /* 0x044fe6000004185c */
[C---:B------:R-:W-:Y:S03]  /*222b0*/  FMUL.FTZ R104, R132.reuse, R104 ;  /* 0x0000006884687220 */ /* 0x040fe60000410000 */
[C---:B------:R-:W-:Y:S01]  /*222c0*/  HMMA.16816.F32.BF16 R96, R128.reuse, R138, R96 ;  /* 0x0000008a8060723c */ /* 0x040fe20000041860 */
[----:B------:R-:W2:Y:S01]  /*222d0*/  LDSM.16.MT88.4 R136, [R220+0x10000] ;  /* 0x01000000dc88783b */ /* 0x000ea20000004200 */
[----:B------:R-:W-:Y:S03]  /*222e0*/  MUFU.EX2 R176, R176 ;  /* 0x000000b000b07308 */ /* 0x000fe60000000800 */
[----:B------:R-:W-:Y:S01]  /*222f0*/  FMUL.FTZ R105, R132, R105 ;  /* 0x0000006984697220 */ /* 0x000fe20000410000 */
[C---:B---3--:R-:W-:Y:S06]  /*22300*/  HMMA.16816.F32.BF16 R100, R128.reuse, R140, R100 ;  /* 0x0000008c8064723c */ /* 0x048fec0000041864 */
[----:B------:R-:W-:Y:S01]  /*22310*/  MUFU.EX2 R169, R169 ;  /* 0x000000a900a97308 */ /* 0x000fe20000000800 */
[----:B------:R-:W-:Y:S01]  /*22320*/  FMUL.FTZ R110, R3, R110 ;  /* 0x0000006e036e7220 */ /* 0x000fe20000410000 */
[C---:B------:R-:W-:Y:S01]  /*22330*/  HMMA.16816.F32.BF16 R12, R128.reuse, R142, R12 ;  /* 0x0000008e800c723c */ /* 0x040fe2000004180c */
[----:B------:R-:W3:Y:S02]  /*22340*/  LDSM.16.MT88.4 R140, [R222+0xc800] ;  /* 0x00c80000de8c783b */ /* 0x000ee40000004200 */
[-CC-:B------:R-:W-:Y:S01]  /*22350*/  FFMA.FTZ R163, R16, R133.reuse, -R164.reuse ;  /* 0x0000008510a37223 */ /* 0x180fe200000108a4 */
[-C--:B------:R-:W-:Y:S01]  /*22360*/  FFMA.FTZ R170, R17, R133.reuse, -R164 ;  /* 0x0000008511aa7223 */ /* 0x080fe200000108a4 */
[-CC-:B------:R-:W-:Y:S01]  /*22370*/  FFMA.FTZ R165, R18, R133.reuse, -R162.reuse ;  /* 0x0000008512a57223 */ /* 0x180fe200000108a2 */
[----:B------:R-:W-:Y:S02]  /*22380*/  FFMA.FTZ R172, R19, R133, -R162 ;  /* 0x0000008513ac7223 */ /* 0x000fe400000108a2 */
[----:B------:R-:W-:Y:S03]  /*22390*/  MUFU.EX2 R171, R171 ;  /* 0x000000ab00ab7308 */ /* 0x000fe60000000800 */
[C---:B------:R-:W-:Y:S01]  /*223a0*/  FMUL.FTZ R18, R3.reuse, R118 ;  /* 0x0000007603127220 */ /* 0x040fe20000410000 */
[C---:B------:R-:W-:Y:S01]  /*223b0*/  FMUL.FTZ R19, R3.reuse, R119 ;  /* 0x0000007703137220 */ /* 0x040fe20000410000 */
[C---:B------:R-:W-:Y:S01]  /*223c0*/  FMUL.FTZ R16, R132.reuse, R116 ;  /* 0x0000007484107220 */ /* 0x040fe20000410000 */
[----:B------:R-:W-:Y:S01]  /*223d0*/  FMUL.FTZ R17, R132, R117 ;  /* 0x0000007584117220 */ /* 0x000fe20000410000 */
[----:B----4-:R-:W-:Y:S01]  /*223e0*/  F2FP.BF16.F32.PACK_AB R116, R166, R159 ;  /* 0x0000009fa674723e */ /* 0x010fe200000010ff */
[----:B------:R-:W-:Y:S01]  /*223f0*/  FMUL.FTZ R111, R3, R111 ;  /* 0x0000006f036f7220 */ /* 0x000fe20000410000 */
[----:B-1----:R-:W-:Y:S01]  /*22400*/  F2FP.BF16.F32.PACK_AB R117, R161, R168 ;  /* 0x000000a8a175723e */ /* 0x002fe200000010ff */
[----:B------:R-:W-:Y:S01]  /*22410*/  MUFU.EX2 R163, R163 ;  /* 0x000000a300a37308 */ /* 0x000fe20000000800 */
[C---:B------:R-:W-:Y:S01]  /*22420*/  FMUL.FTZ R108, R132.reuse, R108 ;  /* 0x0000006c846c7220 */ /* 0x040fe20000410000 */
[C---:B------:R-:W-:Y:S01]  /*22430*/  FMUL.FTZ R109, R132.reuse, R109 ;  /* 0x0000006d846d7220 */ /* 0x040fe20000410000 */
[C---:B-----5:R-:W-:Y:S03]  /*22440*/  HMMA.16816.F32.BF16 R104, R128.reuse, R124, R104 ;  /* 0x0000007c8068723c */ /* 0x060fe60000041868 */
[C---:B------:R-:W-:Y:S01]  /*22450*/  FMUL.FTZ R114, R3.reuse, R114 ;  /* 0x0000007203727220 */ /* 0x040fe20000410000 */
[----:B------:R-:W-:Y:S03]  /*22460*/  FMUL.FTZ R115, R3, R115 ;  /* 0x0000007303737220 */ /* 0x000fe60000410000 */
[----:B------:R-:W1:Y:S01]  /*22470*/  MUFU.EX2 R170, R170 ;  /* 0x000000aa00aa7308 */ /* 0x000e620000000800 */
[C---:B------:R-:W-:Y:S01]  /*22480*/  HMMA.16816.F32.BF16 R16, R128.reuse, R126, R16 ;  /* 0x0000007e8010723c */ /* 0x040fe20000041810 */
[----:B------:R-:W4:Y:S02]  /*22490*/  LDSM.16.MT88.4 R124, [R220+0xc800] ;  /* 0x00c80000dc7c783b */ /* 0x000f240000004200 */
[C---:B------:R-:W-:Y:S03]  /*224a0*/  FMUL.FTZ R112, R132.reuse, R112 ;  /* 0x0000007084707220 */ /* 0x040fe60000410000 */
[C---:B--2---:R-:W-:Y:S03]  /*224b0*/  HMMA.16816.F32.BF16 R108, R128.reuse, R136, R108 ;  /* 0x00000088806c723c */ /* 0x044fe6000004186c */
[----:B------:R-:W-:Y:S02]  /*224c0*/  MUFU.EX2 R165, R165 ;  /* 0x000000a500a57308 */ /* 0x000fe40000000800 */
[----:B------:R-:W-:Y:S01]  /*224d0*/  FMUL.FTZ R113, R132, R113 ;  /* 0x0000007184717220 */ /* 0x000fe20000410000 */
[-CC-:B------:R-:W-:Y:S01]  /*224e0*/  FFMA.FTZ R52, R52, R133.reuse, -R164.reuse ;  /* 0x0000008534347223 */ /* 0x180fe200000108a4 */
[-C--:B------:R-:W-:Y:S01]  /*224f0*/  FFMA.FTZ R53, R53, R133.reuse, -R164 ;  /* 0x0000008535357223 */ /* 0x080fe200000108a4 */
[--C-:B------:R-:W-:Y:S05]  /*22500*/  FFMA.FTZ R54, R54, R133, -R162.reuse ;  /* 0x0000008536367223 */ /* 0x100fea00000108a2 */
[----:B------:R-:W2:Y:S01]  /*22510*/  MUFU.EX2 R172, R172 ;  /* 0x000000ac00ac7308 */ /* 0x000ea20000000800 */
[----:B-1----:R-:W-:Y:S01]  /*22520*/  F2FP.BF16.F32.PACK_AB R118, R170, R163 ;  /* 0x000000a3aa76723e */ /* 0x002fe200000010ff */
[----:B------:R-:W-:Y:S01]  /*22530*/  HMMA.16816.F32.BF16 R112, R128, R138, R112 ;  /* 0x0000008a8070723c */ /* 0x000fe20000041870 */
[----:B------:R-:W-:Y:S02]  /*22540*/  LDSM.16.MT88.4 R128, [R221+0x10800] ;  /* 0x01080000dd80783b */ /* 0x000fe40000004200 */
[-C--:B------:R-:W-:Y:S01]  /*22550*/  FFMA.FTZ R55, R55, R133.reuse, -R162 ;  /* 0x0000008537377223 */ /* 0x080fe200000108a2 */
[-CC-:B------:R-:W-:Y:S04]  /*22560*/  FFMA.FTZ R56, R56, R133.reuse, -R164.reuse ;  /* 0x0000008538387223 */ /* 0x180fe800000108a4 */
[----:B------:R-:W-:Y:S03]  /*22570*/  MUFU.EX2 R178, R178 ;  /* 0x000000b200b27308 */ /* 0x000fe60000000800 */
[-C--:B------:R-:W-:Y:S01]  /*22580*/  FFMA.FTZ R57, R57, R133.reuse, -R164 ;  /* 0x0000008539397223 */ /* 0x080fe200000108a4 */
[-CC-:B------:R-:W-:Y:S01]  /*22590*/  FFMA.FTZ R58, R58, R133.reuse, -R162.reuse ;  /* 0x000000853a3a7223 */ /* 0x180fe200000108a2 */
[----:B------:R-:W-:Y:S01]  /*225a0*/  FFMA.FTZ R59, R59, R133, -R162 ;  /* 0x000000853b3b7223 */ /* 0x000fe200000108a2 */
[----:B------:R-:W-:Y:S01]  /*225b0*/  LDSM.16.MT88.4 R136, [R222+0xd000] ;  /* 0x00d00000de88783b */ /* 0x000fe20000004200 */
[----:B------:R-:W-:Y:S01]  /*225c0*/  FFMA.FTZ R160, R3, R248, R160 ;  /* 0x000000f803a07223 */ /* 0x000fe200000100a0 */
[----:B------:R-:W-:Y:S02]  /*225d0*/  FFMA.FTZ R157, R132, R249, R157 ;  /* 0x000000f9849d7223 */ /* 0x000fe4000001009d */
[----:B------:R-:W-:Y:S01]  /*225e0*/  MUFU.EX2 R173, R173 ;  /* 0x000000ad00ad7308 */ /* 0x000fe20000000800 */
[----:B--2---:R-:W-:Y:S01]  /*225f0*/  F2FP.BF16.F32.PACK_AB R119, R172, R165 ;  /* 0x000000a5ac77723e */ /* 0x004fe200000010ff */
[----:B------:R-:W-:Y:S04]  /*22600*/  FADD.FTZ R154, R154, R157 ;  /* 0x0000009d9a9a7221 */ /* 0x000fe80000010000 */
[----:B------:R-:W-:Y:S02]  /*22610*/  FADD.FTZ R155, R155, R154 ;  /* 0x0000009a9b9b7221 */ /* 0x000fe40000010000 */
[C---:B------:R-:W-:Y:S02]  /*22620*/  HMMA.16816.F32.BF16 R4, R116.reuse, R120, R4 ;  /* 0x000000787404723c */ /* 0x040fe40000041804 */
[----:B------:R-:W-:Y:S03]  /*22630*/  MUFU.EX2 R180, R180 ;  /* 0x000000b400b47308 */ /* 0x000fe60000000800 */
[----:B------:R-:W-:Y:S01]  /*22640*/  FADD.FTZ R134, R134, R155 ;  /* 0x0000009b86867221 */ /* 0x000fe20000010000 */
[C---:B------:R-:W-:Y:S01]  /*22650*/  HMMA.16816.F32.BF16 R8, R116.reuse, R122, R8 ;  /* 0x0000007a7408723c */ /* 0x040fe20000041808 */
[----:B------:R-:W1:Y:S05]  /*22660*/  LDSM.16.MT88.4 R120, [R222+0x10800] ;  /* 0x01080000de78783b */ /* 0x000e6a0000004200 */
[----:B------:R-:W-:Y:S01]  /*22670*/  MUFU.EX2 R175, R175 ;  /* 0x000000af00af7308 */ /* 0x000fe20000000800 */
[----:B------:R-:W-:Y:S01]  /*22680*/  FADD.FTZ R159, R159, R134 ;  /* 0x000000869f9f7221 */ /* 0x000fe20000010000 */
[C---:B---3--:R-:W-:Y:S08]  /*22690*/  HMMA.16816.F32.BF16 R68, R116.reuse, R140, R68 ;  /* 0x0000008c7444723c */ /* 0x048ff00000041844 */
[----:B------:R-:W-:Y:S01]  /*226a0*/  MUFU.EX2 R182, R182 ;  /* 0x000000b600b67308 */ /* 0x000fe20000000800 */
[C---:B------:R-:W-:Y:S03]  /*226b0*/  HMMA.16816.F32.BF16 R72, R116.reuse, R142, R72 ;  /* 0x0000008e7448723c */ /* 0x040fe60000041848 */
[-CC-:B------:R-:W-:Y:S03]  /*226c0*/  FFMA.FTZ R140, R20, R133.reuse, -R164.reuse ;  /* 0x00000085148c7223 */ /* 0x180fe600000108a4 */
[C---:B------:R-:W-:Y:S03]  /*226d0*/  HMMA.16816.F32.BF16 R76, R116.reuse, R144, R76 ;  /* 0x00000090744c723c */ /* 0x040fe6000004184c */
[----:B------:R-:W-:Y:S02]  /*226e0*/  MUFU.EX2 R177, R177 ;  /* 0x000000b100b17308 */ /* 0x000fe40000000800 */
[-C--:B------:R-:W-:Y:S01]  /*226f0*/  FFMA.FTZ R141, R21, R133.reuse, -R164 ;  /* 0x00000085158d7223 */ /* 0x080fe200000108a4 */
[C---:B------:R-:W-:Y:S07]  /*22700*/  HMMA.16816.F32.BF16 R80, R116.reuse, R146, R80 ;  /* 0x000000927450723c */ /* 0x040fee0000041850 */
[----:B------:R-:W-:Y:S01]  /*22710*/  MUFU.EX2 R140, R140 ;  /* 0x0000008c008c7308 */ /* 0x000fe20000000800 */
[-CC-:B------:R-:W-:Y:S01]  /*22720*/  FFMA.FTZ R142, R22, R133.reuse, -R162.reuse ;  /* 0x00000085168e7223 */ /* 0x180fe200000108a2 */
[C---:B----4-:R-:W-:Y:S03]  /*22730*/  HMMA.16816.F32.BF16 R84, R116.reuse, R124, R84 ;  /* 0x0000007c7454723c */ /* 0x050fe60000041854 */
[-C--:B------:R-:W-:Y:S03]  /*22740*/  FFMA.FTZ R143, R23, R133.reuse, -R162 ;  /* 0x00000085178f7223 */ /* 0x080fe600000108a2 */
[C---:B------:R-:W-:Y:S01]  /*22750*/  HMMA.16816.F32.BF16 R88, R116.reuse, R126, R88 ;  /* 0x0000007e7458723c */ /* 0x040fe20000041858 */
[----:B------:R-:W2:Y:S01]  /*22760*/  LDSM.16.MT88.4 R20, [R220+0x10800] ;  /* 0x01080000dc14783b */ /* 0x000ea20000004200 */
[----:B------:R-:W3:Y:S03]  /*22770*/  MUFU.EX2 R141, R141 ;  /* 0x0000008d008d7308 */ /* 0x000ee60000000800 */
[-CC-:B------:R-:W-:Y:S01]  /*22780*/  FFMA.FTZ R144, R24, R133.reuse, -R164.reuse ;  /* 0x0000008518907223 */ /* 0x180fe200000108a4 */
[C---:B------:R-:W-:Y:S03]  /*22790*/  HMMA.16816.F32.BF16 R92, R116.reuse, R148, R92 ;  /* 0x00000094745c723c */ /* 0x040fe6000004185c */
[----:B------:R-:W4:Y:S03]  /*227a0*/  LDSM.16.MT88.4 R124, [R224+0xd000] ;  /* 0x00d00000e07c783b */ /* 0x000f260000004200 */
[----:B------:R-:W-:Y:S01]  /*227b0*/  MUFU.EX2 R142, R142 ;  /* 0x0000008e008e7308 */ /* 0x000fe20000000800 */
[-C--:B------:R-:W-:Y:S01]  /*227c0*/  FFMA.FTZ R145, R25, R133.reuse, -R164 ;  /* 0x0000008519917223 */ /* 0x080fe200000108a4 */
[C---:B------:R-:W-:Y:S03]  /*227d0*/  HMMA.16816.F32.BF16 R96, R116.reuse, R150, R96 ;  /* 0x000000967460723c */ /* 0x040fe60000041860 */
[-CC-:B------:R-:W-:Y:S03]  /*227e0*/  FFMA.FTZ R147, R26, R133.reuse, -R162.reuse ;  /* 0x000000851a937223 */ /* 0x180fe600000108a2 */
[C---:B-1----:R-:W-:Y:S02]  /*227f0*/  HMMA.16816.F32.BF16 R100, R116.reuse, R120, R100 ;  /* 0x000000787464723c */ /* 0x042fe40000041864 */
[----:B------:R-:W1:Y:S03]  /*22800*/  MUFU.EX2 R143, R143 ;  /* 0x0000008f008f7308 */ /* 0x000e660000000800 */
[-CC-:B------:R-:W-:Y:S01]  /*22810*/  FFMA.FTZ R146, R27, R133.reuse, -R162.reuse ;  /* 0x000000851b927223 */ /* 0x180fe200000108a2 */
[C---:B------:R-:W-:Y:S01]  /*22820*/  HMMA.16816.F32.BF16 R12, R116.reuse, R122, R12 ;  /* 0x0000007a740c723c */ /* 0x040fe2000004180c */
[----:B------:R-:W5:Y:S05]  /*22830*/  LDSM.16.MT88.4 R120, [R221+0xd000] ;  /* 0x00d00000dd78783b */ /* 0x000f6a0000004200 */
[----:B------:R-:W-:Y:S01]  /*22840*/  MUFU.EX2 R144, R144 ;  /* 0x0000009000907308 */ /* 0x000fe20000000800 */
[-C--:B------:R-:W-:Y:S01]  /*22850*/  FFMA.FTZ R149, R31, R133.reuse, -R162 ;  /* 0x000000851f957223 */ /* 0x080fe200000108a2 */
[C---:B------:R-:W-:Y:S01]  /*22860*/  HMMA.16816.F32.BF16 R104, R116.reuse, R128, R104 ;  /* 0x000000807468723c */ /* 0x040fe20000041868 */
[----:B------:R-:W5:Y:S02]  /*22870*/  LDSM.16.MT88.4 R24, [R220+0xd000] ;  /* 0x00d00000dc18783b */ /* 0x000f640000004200 */
[-C--:B------:R-:W-:Y:S03]  /*22880*/  FFMA.FTZ R148, R33, R133.reuse, -R164 ;  /* 0x0000008521947223 */ /* 0x080fe600000108a4 */
[C---:B------:R-:W-:Y:S02]  /*22890*/  HMMA.16816.F32.BF16 R16, R116.reuse, R130, R16 ;  /* 0x000000827410723c */ /* 0x040fe40000041810 */
[----:B------:R-:W4:Y:S01]  /*228a0*/  MUFU.EX2 R145, R145 ;  /* 0x0000009100917308 */ /* 0x000f220000000800 */
[----:B------:R-:W-:Y:S03]  /*228b0*/  LDSM.16.MT88.4 R128, [R224+0xd800] ;  /* 0x00d80000e080783b */ /* 0x000fe60000004200 */
[C---:B--2---:R-:W-:Y:S06]  /*228c0*/  HMMA.16816.F32.BF16 R108, R116.reuse, R20, R108 ;  /* 0x00000014746c723c */ /* 0x044fec000004186c */
[----:B------:R-:W-:Y:S01]  /*228d0*/  MUFU.EX2 R147, R147 ;  /* 0x0000009300937308 */ /* 0x000fe20000000800 */
[-CC-:B------:R-:W-:Y:S01]  /*228e0*/  FFMA.FTZ R150, R34, R133.reuse, -R162.reuse ;  /* 0x0000008522967223 */ /* 0x180fe200000108a2 */
[----:B------:R-:W-:Y:S01]  /*228f0*/  HMMA.16816.F32.BF16 R112, R116, R22, R112 ;  /* 0x000000167470723c */ /* 0x000fe20000041870 */
[----:B------:R-:W2:Y:S07]  /*22900*/  LDSM.16.MT88.4 R116, [R224+0x11000] ;  /* 0x01100000e074783b */ /* 0x000eae0000004200 */
[----:B------:R-:W5:Y:S03]  /*22910*/  MUFU.EX2 R146, R146 ;  /* 0x0000009200927308 */ /* 0x000f660000000800 */
[----:B---3--:R-:W-:Y:S01]  /*22920*/  F2FP.BF16.F32.PACK_AB R20, R141, R140 ;  /* 0x0000008c8d14723e */ /* 0x008fe200000010ff */
[----:B------:R-:W-:Y:S01]  /*22930*/  FFMA.FTZ R151, R35, R133, -R162 ;  /* 0x0000008523977223 */ /* 0x000fe200000108a2 */
[----:B-1----:R-:W-:Y:S02]  /*22940*/  F2FP.BF16.F32.PACK_AB R21, R143, R142 ;  /* 0x0000008e8f15723e */ /* 0x002fe400000010ff */
[----:B----4-:R-:W-:Y:S01]  /*22950*/  F2FP.BF16.F32.PACK_AB R22, R145, R144 ;  /* 0x000000909116723e */ /* 0x010fe200000010ff */
[----:B------:R-:W-:Y:S02]  /*22960*/  FADD.FTZ R166, R166, R159 ;  /* 0x0000009fa6a67221 */ /* 0x000fe40000010000 */
[----:B------:R-:W-:Y:S02]  /*22970*/  MUFU.EX2 R149, R149 ;  /* 0x0000009500957308 */ /* 0x000fe40000000800 */
[----:B------:R-:W-:Y:S04]  /*22980*/  FADD.FTZ R163, R163, R166 ;  /* 0x000000a6a3a37221 */ /* 0x000fe80000010000 */
[----:B------:R-:W-:Y:S04]  /*22990*/  FADD.FTZ R163, R170, R163 ;  /* 0x000000a3aaa37221 */ /* 0x000fe80000010000 */
[----:B------:R-:W-:Y:S01]  /*229a0*/  MUFU.EX2 R148, R148 ;  /* 0x0000009400947308 */ /* 0x000fe20000000800 */
[----:B-----5:R-:W-:Y:S01]  /*229b0*/  F2FP.BF16.F32.PACK_AB R23, R146, R147 ;  /* 0x000000939217723e */ /* 0x020fe200000010ff */
[----:B------:R-:W-:Y:S04]  /*229c0*/  FADD.FTZ R140, R140, R163 ;  /* 0x000000a38c8c7221 */ /* 0x000fe80000010000 */
[----:B------:R-:W-:Y:S02]  /*229d0*/  FADD.FTZ R141, R141, R140 ;  /* 0x0000008c8d8d7221 */ /* 0x000fe40000010000 */
[C---:B------:R-:W-:Y:S02]  /*229e0*/  HMMA.16816.F32.BF16 R4, R20.reuse, R124, R4 ;  /* 0x0000007c1404723c */ /* 0x040fe40000041804 */
[----:B------:R-:W-:Y:S03]  /*229f0*/  MUFU.EX2 R150, R150 ;  /* 0x0000009600967308 */ /* 0x000fe60000000800 */
[----:B------:R-:W-:Y:S01]  /*22a00*/  FADD.FTZ R144, R144, R141 ;  /* 0x0000008d90907221 */ /* 0x000fe20000010000 */
[C---:B------:R-:W-:Y:S01]  /*22a10*/  HMMA.16816.F32.BF16 R8, R20.reuse, R126, R8 ;  /* 0x0000007e1408723c */ /* 0x040fe20000041808 */
[----:B------:R-:W1:Y:S05]  /*22a20*/  LDSM.16.MT88.4 R124, [R222+0x11000] ;  /* 0x01100000de7c783b */ /* 0x000e6a0000004200 */
[----:B------:R-:W3:Y:S01]  /*22a30*/  MUFU.EX2 R151, R151 ;  /* 0x0000009700977308 */ /* 0x000ee20000000800 */
[----:B------:R-:W-:Y:S01]  /*22a40*/  FADD.FTZ R145, R145, R144 ;  /* 0x0000009091917221 */ /* 0x000fe20000010000 */
[C---:B------:R-:W-:Y:S08]  /*22a50*/  HMMA.16816.F32.BF16 R68, R20.reuse, R136, R68 ;  /* 0x000000881444723c */ /* 0x040ff00000041844 */
[----:B------:R-:W-:Y:S01]  /*22a60*/  MUFU.EX2 R184, R184 ;  /* 0x000000b800b87308 */ /* 0x000fe20000000800 */
[C---:B------:R-:W-:Y:S03]  /*22a70*/  HMMA.16816.F32.BF16 R72, R20.reuse, R138, R72 ;  /* 0x0000008a1448723c */ /* 0x040fe60000041848 */
[-CC-:B------:R-:W-:Y:S03]  /*22a80*/  FFMA.FTZ R136, R28, R133.reuse, -R164.reuse ;  /* 0x000000851c887223 */ /* 0x180fe600000108a4 */
[C---:B------:R-:W-:Y:S03]  /*22a90*/  HMMA.16816.F32.BF16 R76, R20.reuse, R120, R76 ;  /* 0x00000078144c723c */ /* 0x040fe6000004184c */
[----:B------:R-:W-:Y:S02]  /*22aa0*/  MUFU.EX2 R179, R179 ;  /* 0x000000b300b37308 */ /* 0x000fe40000000800 */
[-C--:B------:R-:W-:Y:S01]  /*22ab0*/  FFMA.FTZ R137, R29, R133.reuse, -R164 ;  /* 0x000000851d897223 */ /* 0x080fe200000108a4 */
[C---:B------:R-:W-:Y:S01]  /*22ac0*/  HMMA.16816.F32.BF16 R80, R20.reuse, R122, R80 ;  /* 0x0000007a1450723c */ /* 0x040fe20000041850 */
[----:B------:R-:W4:Y:S06]  /*22ad0*/  LDSM.16.MT88.4 R120, [R221+0x11000] ;  /* 0x01100000dd78783b */ /* 0x000f2c0000004200 */
[----:B------:R-:W-:Y:S01]  /*22ae0*/  MUFU.EX2 R136, R136 ;  /* 0x0000008800887308 */ /* 0x000fe20000000800 */
[-C--:B------:R-:W-:Y:S01]  /*22af0*/  FFMA.FTZ R138, R30, R133.reuse, -R162 ;  /* 0x000000851e8a7223 */ /* 0x080fe200000108a2 */
[C---:B------:R-:W-:Y:S01]  /*22b00*/  HMMA.16816.F32.BF16 R84, R20.reuse, R24, R84 ;  /* 0x000000181454723c */ /* 0x040fe20000041854 */
[----:B------:R-:W5:Y:S02]  /*22b10*/  LDSM.16.MT88.4 R28, [R220+0x11000] ;  /* 0x01100000dc1c783b */ /* 0x000f640000004200 */
[----:B------:R-:W-:Y:S03]  /*22b20*/  FFMA.FTZ R139, R32, R133, -R164 ;  /* 0x00000085208b7223 */ /* 0x000fe600000108a4 */
[C---:B------:R-:W-:Y:S02]  /*22b30*/  HMMA.16816.F32.BF16 R88, R20.reuse, R26, R88 ;  /* 0x0000001a1458723c */ /* 0x040fe40000041858 */
[----:B------:R-:W1:Y:S01]  /*22b40*/  MUFU.EX2 R137, R137 ;  /* 0x0000008900897308 */ /* 0x000e620000000800 */
[----:B------:R-:W5:Y:S03]  /*22b50*/  LDSM.16.MT88.4 R32, [R222+0xd800] ;  /* 0x00d80000de20783b */ /* 0x000f660000004200 */
[C---:B--2---:R-:W-:Y:S06]  /*22b60*/  HMMA.16816.F32.BF16 R92, R20.reuse, R116, R92 ;  /* 0x00000074145c723c */ /* 0x044fec000004185c */
[----:B------:R-:W2:Y:S01]  /*22b70*/  MUFU.EX2 R138, R138 ;  /* 0x0000008a008a7308 */ /* 0x000ea20000000800 */
[----:B---3--:R-:W-:Y:S01]  /*22b80*/  F2FP.BF16.F32.PACK_AB R27, R151, R150 ;  /* 0x00000096971b723e */ /* 0x008fe200000010ff */
[C---:B------:R-:W-:Y:S01]  /*22b90*/  HMMA.16816.F32.BF16 R96, R20.reuse, R118, R96 ;  /* 0x000000761460723c */ /* 0x040fe20000041860 */
[----:B------:R-:W3:Y:S07]  /*22ba0*/  LDSM.16.MT88.4 R116, [R221+0xd800] ;  /* 0x00d80000dd74783b */ /* 0x000eee0000004200 */
[----:B------:R-:W5:Y:S01]  /*22bb0*/  MUFU.EX2 R139, R139 ;  /* 0x0000008b008b7308 */ /* 0x000f620000000800 */
[C---:B-1----:R-:W-:Y:S03]  /*22bc0*/  HMMA.16816.F32.BF16 R100, R20.reuse, R124, R100 ;  /* 0x0000007c1464723c */ /* 0x042fe60000041864 */
[----:B------:R-:W-:Y:S03]  /*22bd0*/  F2FP.BF16.F32.PACK_AB R24, R137, R136 ;  /* 0x000000888918723e */ /* 0x000fe600000010ff */
[C---:B------:R-:W-:Y:S01]  /*22be0*/  HMMA.16816.F32.BF16 R12, R20.reuse, R126, R12 ;  /* 0x0000007e140c723c */ /* 0x040fe2000004180c */
[----:B------:R-:W-:Y:S02]  /*22bf0*/  LDSM.16.MT88.4 R124, [R224+0xf800] ;  /* 0x00f80000e07c783b */ /* 0x000fe40000004200 */
[----:B------:R-:W1:Y:S02]  /*22c00*/  MUFU.EX2 R186, R186 ;  /* 0x000000ba00ba7308 */ /* 0x000e640000000800 */
[----:B--2---:R-:W-:Y:S01]  /*22c10*/  F2FP.BF16.F32.PACK_AB R25, R149, R138 ;  /* 0x0000008a9519723e */ /* 0x004fe200000010ff */
[C---:B----4-:R-:W-:Y:S07]  /*22c20*/  HMMA.16816.F32.BF16 R104, R20.reuse, R120, R104 ;  /* 0x000000781468723c */ /* 0x050fee0000041868 */
[----:B------:R-:W-:Y:S01]  /*22c30*/  MUFU.EX2 R181, R181 ;  /* 0x000000b500b57308 */ /* 0x000fe20000000800 */
[----:B-----5:R-:W-:Y:S01]  /*22c40*/  F2FP.BF16.F32.PACK_AB R26, R148, R139 ;  /* 0x0000008b941a723e */ /* 0x020fe200000010ff */
[C---:B------:R-:W-:Y:S01]  /*22c50*/  HMMA.16816.F32.BF16 R16, R20.reuse, R122, R16 ;  /* 0x0000007a1410723c */ /* 0x040fe20000041810 */
[----:B------:R-:W2:Y:S02]  /*22c60*/  LDSM.16.MT88.4 R120, [R220+0xd800] ;  /* 0x00d80000dc78783b */ /* 0x000ea40000004200 */
[----:B------:R-:W-:Y:S03]  /*22c70*/  FADD.FTZ R136, R136, R145 ;  /* 0x0000009188887221 */ /* 0x000fe60000010000 */
[C---:B------:R-:W-:Y:S02]  /*22c80*/  HMMA.16816.F32.BF16 R108, R20.reuse, R28, R108 ;  /* 0x0000001c146c723c */ /* 0x040fe4000004186c */
[----:B------:R-:W4:Y:S03]  /*22c90*/  MUFU.EX2 R188, R188 ;  /* 0x000000bc00bc7308 */ /* 0x000f260000000800 */
[----:B------:R-:W-:Y:S01]  /*22ca0*/  FADD.FTZ R136, R137, R136 ;  /* 0x0000008889887221 */ /* 0x000fe20000010000 */
[----:B------:R-:W-:Y:S01]  /*22cb0*/  HMMA.16816.F32.BF16 R112, R20, R30, R112 ;  /* 0x0000001e1470723c */ /* 0x000fe20000041870 */
[----:B------:R-:W5:Y:S05]  /*22cc0*/  LDSM.16.MT88.4 R20, [R224+0x11800] ;  /* 0x01180000e014783b */ /* 0x000f6a0000004200 */
[----:B------:R-:W-:Y:S01]  /*22cd0*/  MUFU.EX2 R52, R52 ;  /* 0x0000003400347308 */ /* 0x000fe20000000800 */
[----:B------:R-:W-:Y:S01]  /*22ce0*/  FADD.FTZ R139, R139, R136 ;  /* 0x000000888b8b7221 */ /* 0x000fe20000010000 */
[C---:B------:R-:W-:Y:S01]  /*22cf0*/  HMMA.16816.F32.BF16 R4, R24.reuse, R128, R4 ;  /* 0x000000801804723c */ /* 0x040fe20000041804 */
[----:B------:R-:W1:Y:S07]  /*22d00*/  LDSM.16.MT88.4 R28, [R222+0x11800] ;  /* 0x01180000de1c783b */ /* 0x000e6e0000004200 */
[----:B------:R-:W4:Y:S01]  /*22d10*/  MUFU.EX2 R53, R53 ;  /* 0x0000003500357308 */ /* 0x000f220000000800 */
[C---:B------:R-:W-:Y:S03]  /*22d20*/  HMMA.16816.F32.BF16 R8, R24.reuse, R130, R8 ;  /* 0x000000821808723c */ /* 0x040fe60000041808 */
[----:B------:R-:W-:Y:S03]  /*22d30*/  FADD.FTZ R148, R148, R139 ;  /* 0x0000008b94947221 */ /* 0x000fe60000010000 */
[C---:B------:R-:W-:Y:S03]  /*22d40*/  HMMA.16816.F32.BF16 R68, R24.reuse, R32, R68 ;  /* 0x000000201844723c */ /* 0x040fe60000041844 */
[----:B------:R-:W-:Y:S03]  /*22d50*/  MUFU.EX2 R54, R54 ;  /* 0x0000003600367308 */ /* 0x000fe60000000800 */
[C---:B------:R-:W-:Y:S01]  /*22d60*/  HMMA.16816.F32.BF16 R72, R24.reuse, R34, R72 ;  /* 0x000000221848723c */ /* 0x040fe20000041848 */
[----:B------:R-:W4:Y:S06]  /*22d70*/  LDSM.16.MT88.4 R32, [R221+0x11800] ;  /* 0x01180000dd20783b */ /* 0x000f2c0000004200 */
[----:B------:R-:W4:Y:S01]  /*22d80*/  MUFU.EX2 R55, R55 ;  /* 0x0000003700377308 */ /* 0x000f220000000800 */
[C---:B---3--:R-:W-:Y:S09]  /*22d90*/  HMMA.16816.F32.BF16 R76, R24.reuse, R116, R76 ;  /* 0x00000074184c723c */ /* 0x048ff2000004184c */
[----:B------:R-:W-:Y:S01]  /*22da0*/  MUFU.EX2 R56, R56 ;  /* 0x0000003800387308 */ /* 0x000fe20000000800 */
[C---:B------:R-:W-:Y:S01]  /*22db0*/  HMMA.16816.F32.BF16 R80, R24.reuse, R118, R80 ;  /* 0x000000761850723c */ /* 0x040fe20000041850 */
[----:B------:R-:W3:Y:S05]  /*22dc0*/  LDSM.16.MT88.4 R116, [R224+0xe000] ;  /* 0x00e00000e074783b */ /* 0x000eea0000004200 */
[C---:B--2---:R-:W-:Y:S03]  /*22dd0*/  HMMA.16816.F32.BF16 R84, R24.reuse, R120, R84 ;  /* 0x000000781854723c */ /* 0x044fe60000041854 */
[----:B------:R-:W2:Y:S03]  /*22de0*/  MUFU.EX2 R57, R57 ;  /* 0x0000003900397308 */ /* 0x000ea60000000800 */
[C---:B------:R-:W-:Y:S01]  /*22df0*/  HMMA.16816.F32.BF16 R88, R24.reuse, R122, R88 ;  /* 0x0000007a1858723c */ /* 0x040fe20000041858 */
[----:B------:R-:W-:Y:S06]  /*22e00*/  LDSM.16.MT88.4 R120, [R222+0x13800] ;  /* 0x01380000de78783b */ /* 0x000fec0000004200 */
[----:B------:R-:W-:Y:S01]  /*22e10*/  MUFU.EX2 R58, R58 ;  /* 0x0000003a003a7308 */ /* 0x000fe20000000800 */
[C---:B-----5:R-:W-:Y:S09]  /*22e20*/  HMMA.16816.F32.BF16 R92, R24.reuse, R20, R92 ;  /* 0x00000014185c723c */ /* 0x060ff2000004185c */
[----:B------:R-:W5:Y:S01]  /*22e30*/  MUFU.EX2 R59, R59 ;  /* 0x0000003b003b7308 */ /* 0x000f620000000800 */
[C---:B------:R-:W-:Y:S03]  /*22e40*/  HMMA.16816.F32.BF16 R96, R24.reuse, R22, R96 ;  /* 0x000000161860723c */ /* 0x040fe60000041860 */
[----:B------:R-:W-:Y:S03]  /*22e50*/  F2FP.BF16.F32.PACK_AB R20, R174, R167 ;  /* 0x000000a7ae14723e */ /* 0x000fe600000010ff */
[C---:B-1----:R-:W-:Y:S05]  /*22e60*/  HMMA.16816.F32.BF16 R100, R24.reuse, R28, R100 ;  /* 0x0000001c1864723c */ /* 0x042fea0000041864 */
[----:B------:R-:W-:Y:S01]  /*22e70*/  F2FP.BF16.F32.PACK_AB R21, R169, R176 ;  /* 0x000000b0a915723e */ /* 0x000fe200000010ff */
[C---:B------:R-:W-:Y:S01]  /*22e80*/  HMMA.16816.F32.BF16 R12, R24.reuse, R30, R12 ;  /* 0x0000001e180c723c */ /* 0x040fe2000004180c */
[----:B------:R-:W1:Y:S04]  /*22e90*/  LDSM.16.MT88.4 R28, [R221+0xe000] ;  /* 0x00e00000dd1c783b */ /* 0x000e680000004200 */
[----:B------:R-:W-:Y:S01]  /*22ea0*/  F2FP.BF16.F32.PACK_AB R22, R178, R171 ;  /* 0x000000abb216723e */ /* 0x000fe200000010ff */
[C---:B----4-:R-:W-:Y:S05]  /*22eb0*/  HMMA.16816.F32.BF16 R104, R24.reuse, R32, R104 ;  /* 0x000000201868723c */ /* 0x050fea0000041868 */
        /* <DEDUP_REMOVED lines=13> */
[----:B------:R-:W2:Y:S01]  /*22f90*/  LDSM.16.MT88.4 R116, [R221+0x12000] ;  /* 0x01200000dd74783b */ /* 0x000ea20000004200 */
[C---:B------:R-:W-:Y:S06]  /*22fa0*/  HMMA.16816.F32.BF16 R68, R20.reuse, R40, R68 ;  /* 0x000000281444723c */ /* 0x040fec0000041844 */
[C---:B------:R-:W-:Y:S01]  /*22fb0*/  HMMA.16816.F32.BF16 R72, R20.reuse, R42, R72 ;  /* 0x0000002a1448723c */ /* 0x040fe20000041848 */
[----:B------:R-:W5:Y:S05]  /*22fc0*/  LDSM.16.MT88.4 R40, [R224+0xe800] ;  /* 0x00e80000e028783b */ /* 0x000f6a0000004200 */
[C---:B-1----:R-:W-:Y:S06]  /*22fd0*/  HMMA.16816.F32.BF16 R76, R20.reuse, R28, R76 ;  /* 0x0000001c144c723c */ /* 0x042fec000004184c */
[C---:B------:R-:W-:Y:S01]  /*22fe0*/  HMMA.16816.F32.BF16 R80, R20.reuse, R30, R80 ;  /* 0x0000001e1450723c */ /* 0x040fe20000041850 */
[----:B------:R-:W1:Y:S05]  /*22ff0*/  LDSM.16.MT88.4 R28, [R222+0xe800] ;  /* 0x00e80000de1c783b */ /* 0x000e6a0000004200 */
[C---:B----4-:R-:W-:Y:S06]  /*23000*/  HMMA.16816.F32.BF16 R84, R20.reuse, R24, R84 ;  /* 0x000000181454723c */ /* 0x050fec0000041854 */
        /* <DEDUP_REMOVED lines=12> */
[C---:B--2---:R-:W-:Y:S05]  /*230d0*/  HMMA.16816.F32.BF16 R104, R20.reuse, R116, R104 ;  /* 0x000000741468723c */ /* 0x044fea0000041868 */
[----:B------:R-:W-:Y:S01]  /*230e0*/  FADD.FTZ R182, R182, R175 ;  /* 0x000000afb6b67221 */ /* 0x000fe20000010000 */
[C---:B------:R-:W-:Y:S01]  /*230f0*/  HMMA.16816.F32.BF16 R16, R20.reuse, R118, R16 ;  /* 0x000000761410723c */ /* 0x040fe20000041810 */
[----:B------:R-:W-:Y:S05]  /*23100*/  LDSM.16.MT88.4 R116, [R221+0x13800] ;  /* 0x01380000dd74783b */ /* 0x000fea0000004200 */
[C---:B------:R-:W-:Y:S06]  /*23110*/  HMMA.16816.F32.BF16 R108, R20.reuse, R44, R108 ;  /* 0x0000002c146c723c */ /* 0x040fec000004186c */
[----:B------:R-:W-:Y:S01]  /*23120*/  HMMA.16816.F32.BF16 R112, R20, R46, R112 ;  /* 0x0000002e1470723c */ /* 0x000fe20000041870 */
[----:B------:R-:W2:Y:S05]  /*23130*/  LDSM.16.MT88.4 R20, [R224+0x12800] ;  /* 0x01280000e014783b */ /* 0x000eaa0000004200 */
[C---:B-----5:R-:W-:Y:S03]  /*23140*/  HMMA.16816.F32.BF16 R4, R24.reuse, R40, R4 ;  /* 0x000000281804723c */ /* 0x060fe60000041804 */
[----:B------:R-:W-:Y:S03]  /*23150*/  LDSM.16.MT88.4 R44, [R222+0xf000] ;  /* 0x00f00000de2c783b */ /* 0x000fe60000004200 */
[C---:B------:R-:W-:Y:S05]  /*23160*/  HMMA.16816.F32.BF16 R8, R24.reuse, R42, R8 ;  /* 0x0000002a1808723c */ /* 0x040fea0000041808 */
[----:B------:R-:W-:Y:S01]  /*23170*/  LDSM.16.MT88.4 R40, [R220+0x12800] ;  /* 0x01280000dc28783b */ /* 0x000fe20000004200 */
[C---:B-1----:R-:W-:Y:S06]  /*23180*/  HMMA.16816.F32.BF16 R68, R24.reuse, R28, R68 ;  /* 0x0000001c1844723c */ /* 0x042fec0000041844 */
[C---:B------:R-:W-:Y:S01]  /*23190*/  HMMA.16816.F32.BF16 R72, R24.reuse, R30, R72 ;  /* 0x0000001e1848723c */ /* 0x040fe20000041848 */
[----:B------:R-:W1:Y:S05]  /*231a0*/  LDSM.16.MT88.4 R28, [R222+0x12800] ;  /* 0x01280000de1c783b */ /* 0x000e6a0000004200 */
[C---:B------:R-:W-:Y:S06]  /*231b0*/  HMMA.16816.F32.BF16 R76, R24.reuse, R48, R76 ;  /* 0x00000030184c723c */ /* 0x040fec000004184c */
[C---:B------:R-:W-:Y:S01]  /*231c0*/  HMMA.16816.F32.BF16 R80, R24.reuse, R50, R80 ;  /* 0x000000321850723c */ /* 0x040fe20000041850 */
[----:B------:R-:W-:Y:S05]  /*231d0*/  LDSM.16.MT88.4 R48, [R221+0xf000] ;  /* 0x00f00000dd30783b */ /* 0x000fea0000004200 */
[C---:B----4-:R-:W-:Y:S06]  /*231e0*/  HMMA.16816.F32.BF16 R84, R24.reuse, R32, R84 ;  /* 0x000000201854723c */ /* 0x050fec0000041854 */
[C---:B------:R-:W-:Y:S01]  /*231f0*/  HMMA.16816.F32.BF16 R88, R24.reuse, R34, R88 ;  /* 0x000000221858723c */ /* 0x040fe20000041858 */
[----:B------:R-:W3:Y:S05]  /*23200*/  LDSM.16.MT88.4 R32, [R224+0xf000] ;  /* 0x00f00000e020783b */ /* 0x000eea0000004200 */
[C---:B--2---:R-:W-:Y:S06]  /*23210*/  HMMA.16816.F32.BF16 R92, R24.reuse, R20, R92 ;  /* 0x00000014185c723c */ /* 0x044fec000004185c */
        /* <DEDUP_REMOVED lines=10> */
[----:B------:R-:W2:Y:S05]  /*232c0*/  LDSM.16.MT88.4 R36, [R224+0x13000] ;  /* 0x01300000e024783b */ /* 0x000eaa0000004200 */
[C---:B------:R-:W-:Y:S06]  /*232d0*/  HMMA.16816.F32.BF16 R108, R24.reuse, R40, R108 ;  /* 0x00000028186c723c */ /* 0x040fec000004186c */
[----:B------:R-:W-:Y:S01]  /*232e0*/  HMMA.16816.F32.BF16 R112, R24, R42, R112 ;  /* 0x0000002a1870723c */ /* 0x000fe20000041870 */
[----:B------:R-:W4:Y:S04]  /*232f0*/  LDSM.16.MT88.4 R24, [R222+0x13000] ;  /* 0x01300000de18783b */ /* 0x000f280000004200 */
[-CC-:B------:R-:W-:Y:S01]  /*23300*/  FFMA.FTZ R40, R60, R133.reuse, -R164.reuse ;  /* 0x000000853c287223 */ /* 0x180fe200000108a4 */
[C---:B---3--:R-:W-:Y:S05]  /*23310*/  HMMA.16816.F32.BF16 R4, R20.reuse, R32, R4 ;  /* 0x000000201404723c */ /* 0x048fea0000041804 */
[----:B------:R-:W-:Y:S01]  /*23320*/  MUFU.EX2 R40, R40 ;  /* 0x0000002800287308 */ /* 0x000fe20000000800 */
[C---:B------:R-:W-:Y:S01]  /*23330*/  HMMA.16816.F32.BF16 R8, R20.reuse, R34, R8 ;  /* 0x000000221408723c */ /* 0x040fe20000041808 */
[----:B------:R-:W3:Y:S04]  /*23340*/  LDSM.16.MT88.4 R32, [R221+0x13000] ;  /* 0x01300000dd20783b */ /* 0x000ee80000004200 */
[-C--:B------:R-:W-:Y:S01]  /*23350*/  FFMA.FTZ R41, R61, R133.reuse, -R164 ;  /* 0x000000853d297223 */ /* 0x080fe200000108a4 */
[C---:B------:R-:W-:Y:S05]  /*23360*/  HMMA.16816.F32.BF16 R68, R20.reuse, R44, R68 ;  /* 0x0000002c1444723c */ /* 0x040fea0000041844 */
[----:B------:R-:W5:Y:S01]  /*23370*/  MUFU.EX2 R41, R41 ;  /* 0x0000002900297308 */ /* 0x000f620000000800 */
[C---:B------:R-:W-:Y:S05]  /*23380*/  HMMA.16816.F32.BF16 R72, R20.reuse, R46, R72 ;  /* 0x0000002e1448723c */ /* 0x040fea0000041848 */
[-CC-:B------:R-:W-:Y:S01]  /*23390*/  FFMA.FTZ R42, R62, R133.reuse, -R162.reuse ;  /* 0x000000853e2a7223 */ /* 0x180fe200000108a2 */
[C---:B------:R-:W-:Y:S05]  /*233a0*/  HMMA.16816.F32.BF16 R76, R20.reuse, R48, R76 ;  /* 0x00000030144c723c */ /* 0x040fea000004184c */
[----:B------:R-:W-:Y:S01]  /*233b0*/  MUFU.EX2 R42, R42 ;  /* 0x0000002a002a7308 */ /* 0x000fe20000000800 */
[C---:B------:R-:W-:Y:S05]  /*233c0*/  HMMA.16816.F32.BF16 R80, R20.reuse, R50, R80 ;  /* 0x000000321450723c */ /* 0x040fea0000041850 */
[-C--:B------:R-:W-:Y:S01]  /*233d0*/  FFMA.FTZ R43, R63, R133.reuse, -R162 ;  /* 0x000000853f2b7223 */ /* 0x080fe200000108a2 */
[C---:B-1----:R-:W-:Y:S05]  /*233e0*/  HMMA.16816.F32.BF16 R84, R20.reuse, R28, R84 ;  /* 0x0000001c1454723c */ /* 0x042fea0000041854 */
[----:B------:R-:W1:Y:S01]  /*233f0*/  MUFU.EX2 R43, R43 ;  /* 0x0000002b002b7308 */ /* 0x000e620000000800 */
[C---:B------:R-:W-:Y:S01]  /*23400*/  HMMA.16816.F32.BF16 R88, R20.reuse, R30, R88 ;  /* 0x0000001e1458723c */ /* 0x040fe20000041858 */
[----:B------:R-:W5:Y:S04]  /*23410*/  LDSM.16.MT88.4 R28, [R220+0x13000] ;  /* 0x01300000dc1c783b */ /* 0x000f680000004200 */
[-C--:B------:R-:W-:Y:S01]  /*23420*/  FFMA.FTZ R44, R64, R133.reuse, -R164 ;  /* 0x00000085402c7223 */ /* 0x080fe200000108a4 */
[C---:B--2---:R-:W-:Y:S05]  /*23430*/  HMMA.16816.F32.BF16 R92, R20.reuse, R36, R92 ;  /* 0x00000024145c723c */ /* 0x044fea000004185c */
[----:B------:R-:W-:Y:S01]  /*23440*/  MUFU.EX2 R44, R44 ;  /* 0x0000002c002c7308 */ /* 0x000fe20000000800 */
[C---:B------:R-:W-:Y:S01]  /*23450*/  HMMA.16816.F32.BF16 R96, R20.reuse, R38, R96 ;  /* 0x000000261460723c */ /* 0x040fe20000041860 */
[----:B------:R-:W2:Y:S04]  /*23460*/  LDSM.16.MT88.4 R36, [R222+0xf800] ;  /* 0x00f80000de24783b */ /* 0x000ea80000004200 */
[-C--:B------:R-:W-:Y:S01]  /*23470*/  FFMA.FTZ R46, R66, R133.reuse, -R162 ;  /* 0x00000085422e7223 */ /* 0x080fe200000108a2 */
[C---:B----4-:R-:W-:Y:S05]  /*23480*/  HMMA.16816.F32.BF16 R100, R20.reuse, R24, R100 ;  /* 0x000000181464723c */ /* 0x050fea0000041864 */
[----:B------:R-:W-:Y:S01]  /*23490*/  MUFU.EX2 R46, R46 ;  /* 0x0000002e002e7308 */ /* 0x000fe20000000800 */
[C---:B------:R-:W-:Y:S05]  /*234a0*/  HMMA.16816.F32.BF16 R12, R20.reuse, R26, R12 ;  /* 0x0000001a140c723c */ /* 0x040fea000004180c */
[-C--:B------:R-:W-:Y:S01]  /*234b0*/  FFMA.FTZ R164, R65, R133.reuse, -R164 ;  /* 0x0000008541a47223 */ /* 0x080fe200000108a4 */
[C---:B---3--:R-:W-:Y:S03]  /*234c0*/  HMMA.16816.F32.BF16 R104, R20.reuse, R32, R104 ;  /* 0x000000201468723c */ /* 0x048fe60000041868 */
[----:B------:R-:W3:Y:S02]  /*234d0*/  MUFU.EX2 R45, R164 ;  /* 0x000000a4002d7308 */ /* 0x000ee40000000800 */
[----:B------:R-:W-:Y:S01]  /*234e0*/  FFMA.FTZ R162, R67, R133, -R162 ;  /* 0x0000008543a27223 */ /* 0x000fe200000108a2 */
[C---:B------:R-:W-:Y:S01]  /*234f0*/  HMMA.16816.F32.BF16 R16, R20.reuse, R34, R16 ;  /* 0x000000221410723c */ /* 0x040fe20000041810 */
[----:B------:R-:W4:Y:S06]  /*23500*/  LDSM.16.MT88.4 R32, [R221+0xf800] ;  /* 0x00f80000dd20783b */ /* 0x000f2c0000004200 */
[----:B------:R-:W2:Y:S01]  /*23510*/  MUFU.EX2 R3, R162 ;  /* 0x000000a200037308 */ /* 0x000ea20000000800 */
[C---:B-----5:R-:W-:Y:S03]  /*23520*/  HMMA.16816.F32.BF16 R108, R20.reuse, R28, R108 ;  /* 0x0000001c146c723c */ /* 0x060fe6000004186c */
[----:B------:R-:W-:Y:S03]  /*23530*/  FADD.FTZ R25, R156, R160 ;  /* 0x000000a09c197221 */ /* 0x000fe60000010000 */
[----:B------:R-:W-:Y:S01]  /*23540*/  HMMA.16816.F32.BF16 R112, R20, R30, R112 ;  /* 0x0000001e1470723c */ /* 0x000fe20000041870 */
[----:B------:R-:W5:Y:S04]  /*23550*/  LDSM.16.MT88.4 R20, [R220+0xf800] ;  /* 0x00f80000dc14783b */ /* 0x000f680000004200 */
[----:B------:R-:W-:Y:S01]  /*23560*/  FADD.FTZ R158, R158, R25 ;  /* 0x000000199e9e7221 */ /* 0x000fe20000010000 */
[----:B------:R-:W-:Y:S02]  /*23570*/  F2FP.BF16.F32.PACK_AB R24, R41, R40 ;  /* 0x000000282918723e */ /* 0x000fe400000010ff */
[----:B-1----:R-:W-:Y:S03]  /*23580*/  F2FP.BF16.F32.PACK_AB R25, R43, R42 ;  /* 0x0000002a2b19723e */ /* 0x002fe600000010ff */
[----:B---3--:R-:W-:Y:S01]  /*23590*/  F2FP.BF16.F32.PACK_AB R26, R45, R44 ;  /* 0x0000002c2d1a723e */ /* 0x008fe200000010ff */
[----:B------:R-:W-:Y:S01]  /*235a0*/  FADD.FTZ R135, R135, R158 ;  /* 0x0000009e87877221 */ /* 0x000fe20000010000 */
[----:B--2---:R-:W-:Y:S03]  /*235b0*/  F2FP.BF16.F32.PACK_AB R27, R3, R46 ;  /* 0x0000002e031b723e */ /* 0x004fe600000010ff */
[----:B------:R-:W-:Y:S01]  /*235c0*/  FADD.FTZ R168, R168, R135 ;  /* 0x00000087a8a87221 */ /* 0x000fe20000010000 */
[----:B------:R-:W-:Y:S03]  /*235d0*/  MOV R135, R0 ;  /* 0x0000000000877202 */ /* 0x000fe60000000f00 */
[C---:B------:R-:W-:Y:S01]  /*235e0*/  HMMA.16816.F32.BF16 R128, R24.reuse, R124, R4 ;  /* 0x0000007c1880723c */ /* 0x040fe20000041804 */
[----:B------:R-:W1:Y:S04]  /*235f0*/  LDSM.16.MT88.4 R4, [R224+0x13800] ;  /* 0x01380000e004783b */ /* 0x000e680000004200 */
[----:B------:R-:W-:Y:S01]  /*23600*/  FADD.FTZ R168, R161, R168 ;  /* 0x000000a8a1a87221 */ /* 0x000fe20000010000 */
[C---:B------:R-:W-:Y:S03]  /*23610*/  HMMA.16816.F32.BF16 R124, R24.reuse, R126, R8 ;  /* 0x0000007e187c723c */ /* 0x040fe60000041808 */
[----:B------:R-:W2:Y:S02]  /*23620*/  LDSM.16.MT88.4 R8, [R220+0x13800] ;  /* 0x01380000dc08783b */ /* 0x000ea40000004200 */
[----:B------:R-:W-:Y:S01]  /*23630*/  FADD.FTZ R29, R165, R168 ;  /* 0x000000a8a51d7221 */ /* 0x000fe20000010000 */
[C---:B------:R-:W-:Y:S05]  /*23640*/  HMMA.16816.F32.BF16 R68, R24.reuse, R36, R68 ;  /* 0x000000241844723c */ /* 0x040fea0000041844 */
[----:B------:R-:W-:Y:S01]  /*23650*/  FADD.FTZ R29, R172, R29 ;  /* 0x0000001dac1d7221 */ /* 0x000fe20000010000 */
[C---:B------:R-:W-:Y:S05]  /*23660*/  HMMA.16816.F32.BF16 R72, R24.reuse, R38, R72 ;  /* 0x000000261848723c */ /* 0x040fea0000041848 */
[----:B------:R-:W-:Y:S01]  /*23670*/  FADD.FTZ R142, R142, R29 ;  /* 0x0000001d8e8e7221 */ /* 0x000fe20000010000 */
[C---:B----4-:R-:W-:Y:S05]  /*23680*/  HMMA.16816.F32.BF16 R76, R24.reuse, R32, R76 ;  /* 0x00000020184c723c */ /* 0x050fea000004184c */
[----:B------:R-:W-:Y:S01]  /*23690*/  FADD.FTZ R142, R143, R142 ;  /* 0x0000008e8f8e7221 */ /* 0x000fe20000010000 */
[C---:B------:R-:W-:Y:S05]  /*236a0*/  HMMA.16816.F32.BF16 R80, R24.reuse, R34, R80 ;  /* 0x000000221850723c */ /* 0x040fea0000041850 */
[----:B------:R-:W-:Y:S01]  /*236b0*/  FADD.FTZ R147, R147, R142 ;  /* 0x0000008e93937221 */ /* 0x000fe20000010000 */
[C---:B-----5:R-:W-:Y:S05]  /*236c0*/  HMMA.16816.F32.BF16 R84, R24.reuse, R20, R84 ;  /* 0x000000141854723c */ /* 0x060fea0000041854 */
[----:B------:R-:W-:Y:S01]  /*236d0*/  FADD.FTZ R147, R146, R147 ;  /* 0x0000009392937221 */ /* 0x000fe20000010000 */
[C---:B------:R-:W-:Y:S05]  /*236e0*/  HMMA.16816.F32.BF16 R88, R24.reuse, R22, R88 ;  /* 0x000000161858723c */ /* 0x040fea0000041858 */
[----:B------:R-:W-:Y:S01]  /*236f0*/  FADD.FTZ R138, R138, R147 ;  /* 0x000000938a8a7221 */ /* 0x000fe20000010000 */
[C---:B-1----:R-:W-:Y:S05]  /*23700*/  HMMA.16816.F32.BF16 R92, R24.reuse, R4, R92 ;  /* 0x00000004185c723c */ /* 0x042fea000004185c */
[----:B------:R-:W-:Y:S01]  /*23710*/  FADD.FTZ R149, R149, R138 ;  /* 0x0000008a95957221 */ /* 0x000fe20000010000 */
[C---:B------:R-:W-:Y:S05]  /*23720*/  HMMA.16816.F32.BF16 R96, R24.reuse, R6, R96 ;  /* 0x000000061860723c */ /* 0x040fea0000041860 */
[----:B------:R-:W-:Y:S01]  /*23730*/  FADD.FTZ R150, R150, R149 ;  /* 0x0000009596967221 */ /* 0x000fe20000010000 */
[C---:B------:R-:W-:Y:S05]  /*23740*/  HMMA.16816.F32.BF16 R100, R24.reuse, R120, R100 ;  /* 0x000000781864723c */ /* 0x040fea0000041864 */
[----:B------:R-:W-:Y:S01]  /*23750*/  FADD.FTZ R151, R151, R150 ;  /* 0x0000009697977221 */ /* 0x000fe20000010000 */
[C---:B------:R-:W-:Y:S05]  /*23760*/  HMMA.16816.F32.BF16 R120, R24.reuse, R122, R12 ;  /* 0x0000007a1878723c */ /* 0x040fea000004180c */
[----:B------:R-:W-:Y:S01]  /*23770*/  FADD.FTZ R176, R176, R151 ;  /* 0x00000097b0b07221 */ /* 0x000fe20000010000 */
[----:B------:R-:W-:Y:S01]  /*23780*/  FADD.FTZ R5, R179, R182 ;  /* 0x000000b6b3057221 */ /* 0x000fe20000010000 */
[C---:B------:R-:W-:Y:S04]  /*23790*/  HMMA.16816.F32.BF16 R104, R24.reuse, R116, R104 ;  /* 0x000000741868723c */ /* 0x040fe80000041868 */
[----:B------:R-:W-:Y:S01]  /*237a0*/  FADD.FTZ R176, R169, R176 ;  /* 0x000000b0a9b07221 */ /* 0x000fe20000010000 */
[----:B------:R-:W-:Y:S01]  /*237b0*/  FADD.FTZ R5, R186, R5 ;  /* 0x00000005ba057221 */ /* 0x000fe20000010000 */
[C---:B------:R-:W-:Y:S05]  /*237c0*/  HMMA.16816.F32.BF16 R116, R24.reuse, R118, R16 ;  /* 0x000000761874723c */ /* 0x040fea0000041810 */
[----:B------:R-:W-:Y:S01]  /*237d0*/  FADD.FTZ R173, R173, R176 ;  /* 0x000000b0adad7221 */ /* 0x000fe20000010000 */
[----:B------:R-:W-:Y:S01]  /*237e0*/  FADD.FTZ R52, R52, R5 ;  /* 0x0000000534347221 */ /* 0x000fe20000010000 */
[C---:B--2---:R-:W-:Y:S04]  /*237f0*/  HMMA.16816.F32.BF16 R108, R24.reuse, R8, R108 ;  /* 0x00000008186c723c */ /* 0x044fe8000004186c */
[----:B------:R-:W-:Y:S01]  /*23800*/  FADD.FTZ R180, R180, R173 ;  /* 0x000000adb4b47221 */ /* 0x000fe20000010000 */
[----:B------:R-:W-:Y:S01]  /*23810*/  FADD.FTZ R53, R53, R52 ;  /* 0x0000003435357221 */ /* 0x000fe20000010000 */
[----:B------:R-:W-:Y:S05]  /*23820*/  HMMA.16816.F32.BF16 R112, R24, R10, R112 ;  /* 0x0000000a1870723c */ /* 0x000fea0000041870 */
[----:B------:R-:W-:Y:S01]  /*23830*/  FADD.FTZ R177, R177, R180 ;  /* 0x000000b4b1b17221 */ /* 0x000fe20000010000 */
[----:B------:R-:W-:Y:S01]  /*23840*/  FADD.FTZ R56, R56, R53 ;  /* 0x0000003538387221 */ /* 0x000fe20000010000 */
[----:B------:R-:W-:Y:S04]  /*23850*/  IADD3 R4, R246, -0x1, RZ ;  /* 0xfffffffff6047810 */ /* 0x000fe80007ffe0ff */
[----:B------:R-:W-:Y:S01]  /*23860*/  FADD.FTZ R184, R184, R177 ;  /* 0x000000b1b8b87221 */ /* 0x000fe20000010000 */
[----:B------:R-:W-:Y:S01]  /*23870*/  FADD.FTZ R57, R57, R56 ;  /* 0x0000003839397221 */ /* 0x000fe20000010000 */
[----:B------:R-:W-:Y:S02]  /*23880*/  MOV R246, R4 ;  /* 0x0000000400f67202 */ /* 0x000fe40000000f00 */
        /* <DEDUP_REMOVED lines=8> */
[----:B------:R-:W-:Y:S04]  /*23910*/  FADD.FTZ R58, R58, R55 ;  /* 0x000000373a3a7221 */ /* 0x000fe80000010000 */
[----:B------:R-:W-:Y:S04]  /*23920*/  FADD.FTZ R59, R59, R58 ;  /* 0x0000003a3b3b7221 */ /* 0x000fe80000010000 */
[----:B------:R-:W-:Y:S04]  /*23930*/  FADD.FTZ R42, R42, R59 ;  /* 0x0000003b2a2a7221 */ /* 0x000fe80000010000 */
[----:B------:R-:W-:Y:S04]  /*23940*/  FADD.FTZ R43, R43, R42 ;  /* 0x0000002a2b2b7221 */ /* 0x000fe80000010000 */
[----:B------:R-:W-:Y:S04]  /*23950*/  FADD.FTZ R46, R46, R43 ;  /* 0x0000002b2e2e7221 */ /* 0x000fe80000010000 */
[----:B------:R-:W-:Y:S01]  /*23960*/  FADD.FTZ R248, R3, R46 ;  /* 0x0000002e03f87221 */ /* 0x000fe20000010000 */
[----:B------:R-:W-:Y:S01]  /*23970*/  MOV R3, R2 ;  /* 0x0000000200037202 */ /* 0x000fe20000000f00 */
[----:B------:R-:W-:Y:S06]  /*23980*/  @P0 BRA `(.L_x_1163) ;  /* 0xffffffb000640947 */ /* 0x000fec000383ffff */
.L_x_1154:
[----:B------:R-:W1:Y:S08]  /*23990*/  LDC.64 R8, c[0x0][0x208] ;  /* 0x00008200ff087b82 */ /* 0x000e700000000a00 */
[----:B------:R-:W2:Y:S01]  /*239a0*/  LDC.64 R12, c[0x0][0x198] ;  /* 0x00006600ff0c7b82 */ /* 0x000ea20000000a00 */
[----:B-1----:R-:W-:Y:S02]  /*239b0*/  R2UR UR4, R8 ;  /* 0x00000000080472ca */ /* 0x002fe400000e0000 */
[----:B------:R-:W-:-:S13]  /*239c0*/  R2UR UR5, R9 ;  /* 0x00000000090572ca */ /* 0x000fda00000e0000 */
[----:B--2---:R1:W5:Y:S01]  /*239d0*/  LD.E R7, desc[UR4][R12.64+0xd8] ;  /* 0x0000d8040c077980 */ /* 0x004362000c101900 */
[----:B------:R-:W-:-:S03]  /*239e0*/  UMOV UR4, 0xffffffff ;  /* 0xffffffff00047882 */ /* 0x000fc60000000000 */
[----:B------:R-:W-:Y:S05]  /*239f0*/  BRA.DIV UR4, `(.L_x_1164) ;  /* 0x0000001a043c7947 */ /* 0x000fea000b800000 */
[----:B------:R-:W2:Y:S04]  /*23a00*/  SHFL.BFLY PT, R6, R249, 0x2, 0x1f ;  /* 0x0c401f00f9067f89 */ /* 0x000ea800000e0000 */
[----:B------:R-:W3:Y:S01]  /*23a10*/  SHFL.BFLY PT, R14, R248, 0x2, 0x1f ;  /* 0x0c401f00f80e7f89 */ /* 0x000ee200000e0000 */
[----:B--2---:R-:W-:Y:S01]  /*23a20*/  FADD.FTZ R11, R6, R249 ;  /* 0x000000f9060b7221 */ /* 0x004fe20000010000 */
[----:B---3--:R-:W-:-:S04]  /*23a30*/  FADD.FTZ R10, R14, R248 ;  /* 0x000000f80e0a7221 */ /* 0x008fc80000010000 */
[----:B------:R-:W2:Y:S04]  /*23a40*/  SHFL.BFLY PT, R6, R11, 0x1, 0x1f ;  /* 0x0c201f000b067f89 */ /* 0x000ea800000e0000 */
[----:B------:R3:W4:Y:S01]  /*23a50*/  SHFL.BFLY PT, R14, R10, 0x1, 0x1f ;  /* 0x0c201f000a0e7f89 */ /* 0x00072200000e0000 */
[----:B--2---:R-:W-:-:S07]  /*23a60*/  FADD.FTZ R6, R11, R6 ;  /* 0x000000060b067221 */ /* 0x004fce0000010000 */
.L_x_1180:
[----:B------:R-:W3:Y:S01]  /*23a70*/  S2R R5, SR_TID.X ;  /* 0x0000000000057919 */ /* 0x000ee20000002100 */
[----:B----4-:R-:W-:Y:S01]  /*23a80*/  FADD.FTZ R14, R10, R14 ;  /* 0x0000000e0a0e7221 */ /* 0x010fe20000010000 */
[----:B------:R-:W-:Y:S01]  /*23a90*/  MOV R4, 0x3f800000 ;  /* 0x3f80000000047802 */ /* 0x000fe20000000f00 */
[----:B------:R-:W2:Y:S01]  /*23aa0*/  S2UR UR4, SR_CgaCtaId ;  /* 0x00000000000479c3 */ /* 0x000ea20000008800 */
[----:B------:R-:W-:Y:S01]  /*23ab0*/  FSETP.NE.FTZ.AND P4, PT, R6, RZ, PT ;  /* 0x000000ff0600720b */ /* 0x000fe20003f95000 */
[----:B------:R-:W-:Y:S01]  /*23ac0*/  UMOV UR5, 0x400 ;  /* 0x0000040000057882 */ /* 0x000fe20000000000 */
[----:B------:R-:W-:Y:S02]  /*23ad0*/  FSETP.NE.FTZ.AND P3, PT, R14, RZ, PT ;  /* 0x000000ff0e00720b */ /* 0x000fe40003f75000 */
[----:B------:R-:W-:Y:S02]  /*23ae0*/  MOV R3, 0x3f800000 ;  /* 0x3f80000000037802 */ /* 0x000fe40000000f00 */
[----:B------:R-:W-:-:S02]  /*23af0*/  R2UR UR10, R8 ;  /* 0x00000000080a72ca */ /* 0x000fc400000e0000 */
[----:B------:R-:W-:-:S05]  /*23b00*/  R2UR UR11, R9 ;  /* 0x00000000090b72ca */ /* 0x000fca00000e0000 */
[----:B------:R-:W4:Y:S08]  /*23b10*/  @P4 MUFU.RCP R3, R6 ;  /* 0x0000000600034308 */ /* 0x000f300000001000 */
[----:B------:R-:W1:Y:S01]  /*23b20*/  @P3 MUFU.RCP R4, R14 ;  /* 0x0000000e00043308 */ /* 0x000e620000001000 */
[----:B--2---:R-:W-:Y:S01]  /*23b30*/  ULEA UR4, UR4, UR5, 0x18 ;  /* 0x0000000504047291 */ /* 0x004fe2000f8ec03f */
[----:B------:R-:W-:-:S02]  /*23b40*/  R2UR UR5, R9 ;  /* 0x00000000090572ca */ /* 0x000fc400000e0000 */
[----:B---3--:R-:W-:Y:S01]  /*23b50*/  SHF.R.S32.HI R10, RZ, 0x1f, R5 ;  /* 0x0000001fff0a7819 */ /* 0x008fe20000011405 */
[C---:B----4-:R-:W-:Y:S01]  /*23b60*/  FMUL.FTZ R128, R3.reuse, R128 ;  /* 0x0000008003807220 */ /* 0x050fe20000410000 */
[C---:B------:R-:W-:Y:S02]  /*23b70*/  FMUL.FTZ R129, R3.reuse, R129 ;  /* 0x0000008103817220 */ /* 0x040fe40000410000 */
[----:B------:R-:W-:Y:S01]  /*23b80*/  LEA.HI R11, R10, R5, RZ, 0x2 ;  /* 0x000000050a0b7211 */ /* 0x000fe200078f10ff */
[C---:B------:R-:W-:Y:S01]  /*23b90*/  FMUL.FTZ R124, R3.reuse, R124 ;  /* 0x0000007c037c7220 */ /* 0x040fe20000410000 */
[C---:B------:R-:W-:Y:S01]  /*23ba0*/  FMUL.FTZ R125, R3.reuse, R125 ;  /* 0x0000007d037d7220 */ /* 0x040fe20000410000 */
[C---:B------:R-:W-:Y:S01]  /*23bb0*/  FMUL.FTZ R68, R3.reuse, R68 ;  /* 0x0000004403447220 */ /* 0x040fe20000410000 */
[--C-:B------:R-:W-:Y:S01]  /*23bc0*/  SHF.R.S32.HI R15, RZ, 0x2, R11.reuse ;  /* 0x00000002ff0f7819 */ /* 0x100fe2000001140b */
[C---:B------:R-:W-:Y:S01]  /*23bd0*/  FMUL.FTZ R69, R3.reuse, R69 ;  /* 0x0000004503457220 */ /* 0x040fe20000410000 */
[C---:B-1----:R-:W-:Y:S01]  /*23be0*/  FMUL.FTZ R131, R4.reuse, R131 ;  /* 0x0000008304837220 */ /* 0x042fe20000410000 */
        /* <DEDUP_REMOVED lines=31> */
[----:B------:R-:W-:Y:S01]  /*23de0*/  SHF.R.S32.HI R4, RZ, 0x1f, R11 ;  /* 0x0000001fff047819 */ /* 0x000fe2000001140b */
[----:B------:R-:W-:Y:S01]  /*23df0*/  FMUL.FTZ R72, R3, R72 ;  /* 0x0000004803487220 */ /* 0x000fe20000410000 */
[----:B------:R-:W-:Y:S01]  /*23e00*/  LOP3.LUT R16, R11, 0x3ffffffc, RZ, 0xc0, !PT ;  /* 0x3ffffffc0b107812 */ /* 0x000fe200078ec0ff */
[C---:B------:R-:W-:Y:S01]  /*23e10*/  FMUL.FTZ R73, R3.reuse, R73 ;  /* 0x0000004903497220 */ /* 0x040fe20000410000 */
[----:B------:R-:W-:Y:S01]  /*23e20*/  LEA.HI R4, R4, R15, RZ, 0x3 ;  /* 0x0000000f04047211 */ /* 0x000fe200078f18ff */
[C---:B------:R-:W-:Y:S01]  /*23e30*/  FMUL.FTZ R76, R3.reuse, R76 ;  /* 0x0000004c034c7220 */ /* 0x040fe20000410000 */
[----:B------:R-:W-:Y:S01]  /*23e40*/  FMUL.FTZ R77, R3, R77 ;  /* 0x0000004d034d7220 */ /* 0x000fe20000410000 */
[----:B------:R-:W-:Y:S01]  /*23e50*/  IMAD.IADD R16, R5, 0x1, -R16 ;  /* 0x0000000105107824 */ /* 0x000fe200078e0a10 */
[----:B------:R-:W-:Y:S01]  /*23e60*/  LOP3.LUT R4, R4, 0xfffffff8, RZ, 0xc0, !PT ;  /* 0xfffffff804047812 */ /* 0x000fe200078ec0ff */
[C---:B------:R-:W-:Y:S01]  /*23e70*/  FMUL.FTZ R80, R3.reuse, R80 ;  /* 0x0000005003507220 */ /* 0x040fe20000410000 */
[----:B------:R-:W-:Y:S01]  /*23e80*/  FMUL.FTZ R81, R3, R81 ;  /* 0x0000005103517220 */ /* 0x000fe20000410000 */
[----:B------:R-:W-:Y:S01]  /*23e90*/  F2FP.BF16.F32.PACK_AB R128, R129, R128 ;  /* 0x000000808180723e */ /* 0x000fe200000010ff */
[----:B------:R-:W-:Y:S01]  /*23ea0*/  FMUL.FTZ R84, R3, R84 ;  /* 0x0000005403547220 */ /* 0x000fe20000410000 */
[----:B------:R-:W-:Y:S01]  /*23eb0*/  IADD3 R15, R15, -R4, RZ ;  /* 0x800000040f0f7210 */ /* 0x000fe20007ffe0ff */
[C---:B------:R-:W-:Y:S01]  /*23ec0*/  FMUL.FTZ R85, R3.reuse, R85 ;  /* 0x0000005503557220 */ /* 0x040fe20000410000 */
[----:B------:R-:W-:Y:S01]  /*23ed0*/  LEA.HI R4, R10, R5, RZ, 0x5 ;  /* 0x000000050a047211 */ /* 0x000fe200078f28ff */
[----:B------:R-:W-:Y:S01]  /*23ee0*/  FMUL.FTZ R88, R3, R88 ;  /* 0x0000005803587220 */ /* 0x000fe20000410000 */
[----:B------:R-:W-:Y:S01]  /*23ef0*/  SHF.L.U32 R17, R15, 0x6, RZ ;  /* 0x000000060f117819 */ /* 0x000fe200000006ff */
[C---:B------:R-:W-:Y:S01]  /*23f00*/  FMUL.FTZ R89, R3.reuse, R89 ;  /* 0x0000005903597220 */ /* 0x040fe20000410000 */
[----:B------:R-:W-:Y:S01]  /*23f10*/  SHF.R.S32.HI R11, RZ, 0x5, R4 ;  /* 0x00000005ff0b7819 */ /* 0x000fe20000011404 */
[----:B------:R-:W-:Y:S01]  /*23f20*/  FMUL.FTZ R92, R3, R92 ;  /* 0x0000005c035c7220 */ /* 0x000fe20000410000 */
[----:B------:R-:W-:Y:S01]  /*23f30*/  LOP3.LUT R17, R17, 0x1c0, RZ, 0xc0, !PT ;  /* 0x000001c011117812 */ /* 0x000fe200078ec0ff */
[----:B------:R-:W-:Y:S01]  /*23f40*/  FMUL.FTZ R93, R3, R93 ;  /* 0x0000005d035d7220 */ /* 0x000fe20000410000 */
[----:B------:R-:W-:Y:S01]  /*23f50*/  LOP3.LUT R18, R15, 0x1, RZ, 0xc0, !PT ;  /* 0x000000010f127812 */ /* 0x000fe200078ec0ff */
[----:B------:R-:W-:Y:S01]  /*23f60*/  FMUL.FTZ R96, R3, R96 ;  /* 0x0000006003607220 */ /* 0x000fe20000410000 */
[----:B------:R-:W-:Y:S01]  /*23f70*/  LEA R16, R11, R16, 0x9 ;  /* 0x000000100b107211 */ /* 0x000fe200078e48ff */
[----:B------:R-:W-:Y:S01]  /*23f80*/  FMUL.FTZ R97, R3, R97 ;  /* 0x0000006103617220 */ /* 0x000fe20000410000 */
[----:B------:R-:W-:Y:S01]  /*23f90*/  LEA.HI R17, R17, R17, RZ, 0x1d ;  /* 0x0000001111117211 */ /* 0x000fe200078fe8ff */
[C---:B------:R-:W-:Y:S01]  /*23fa0*/  FMUL.FTZ R100, R3.reuse, R100 ;  /* 0x0000006403647220 */ /* 0x040fe20000410000 */
[----:B------:R-:W-:Y:S01]  /*23fb0*/  ISETP.NE.U32.AND P0, PT, R18, 0x1, PT ;  /* 0x000000011200780c */ /* 0x000fe20003f05070 */
[C---:B------:R-:W-:Y:S01]  /*23fc0*/  FMUL.FTZ R101, R3.reuse, R101 ;  /* 0x0000006503657220 */ /* 0x040fe20000410000 */
[----:B------:R-:W-:Y:S01]  /*23fd0*/  LEA R16, R16, R17, 0x1 ;  /* 0x0000001110107211 */ /* 0x000fe200078e08ff */
[----:B------:R-:W-:Y:S01]  /*23fe0*/  FMUL.FTZ R120, R3, R120 ;  /* 0x0000007803787220 */ /* 0x000fe20000410000 */
[----:B------:R-:W-:Y:S01]  /*23ff0*/  R2P PR, R15, 0x6 ;  /* 0x000000060f007804 */ /* 0x000fe20000000000 */
[C---:B------:R-:W-:Y:S01]  /*24000*/  FMUL.FTZ R121, R3.reuse, R121 ;  /* 0x0000007903797220 */ /* 0x040fe20000410000 */
[----:B------:R-:W-:Y:S01]  /*24010*/  LEA R17, R16, UR4, 0x1 ;  /* 0x0000000410117c11 */ /* 0x000fe2000f8e08ff */
[C---:B------:R-:W-:Y:S01]  /*24020*/  FMUL.FTZ R104, R3.reuse, R104 ;  /* 0x0000006803687220 */ /* 0x040fe20000410000 */
[----:B------:R-:W-:Y:S01]  /*24030*/  MOV R15, 0x20 ;  /* 0x00000020000f7802 */ /* 0x000fe20000000f00 */
[----:B------:R-:W-:Y:S01]  /*24040*/  FMUL.FTZ R105, R3, R105 ;  /* 0x0000006903697220 */ /* 0x000fe20000410000 */
[----:B------:R-:W-:Y:S01]  /*24050*/  MOV R16, 0x40 ;  /* 0x0000004000107802 */ /* 0x000fe20000000f00 */
[----:B------:R-:W-:Y:S01]  /*24060*/  VIADD R19, R17, 0xfffffff0 ;  /* 0xfffffff011137836 */ /* 0x000fe20000000000 */
[----:B------:R-:W-:Y:S01]  /*24070*/  SEL R18, R15, 0xffffffe0, !P1 ;  /* 0xffffffe00f127807 */ /* 0x000fe20004800000 */
[----:B------:R-:W-:Y:S01]  /*24080*/  STS [R17], R128 ;  /* 0x0000008011007388 */ /* 0x000fe20000000800 */
[----:B------:R-:W-:Y:S01]  /*24090*/  @P0 IADD3 R19, R17, 0x10, RZ ;  /* 0x0000001011130810 */ /* 0x000fe20007ffe0ff */
[C---:B------:R-:W-:Y:S01]  /*240a0*/  FMUL.FTZ R116, R3.reuse, R116 ;  /* 0x0000007403747220 */ /* 0x040fe20000410000 */
[----:B------:R-:W-:Y:S01]  /*240b0*/  SEL R16, R16, 0xffffffc0, !P2 ;  /* 0xffffffc010107807 */ /* 0x000fe20005000000 */
[----:B------:R-:W-:Y:S01]  /*240c0*/  FMUL.FTZ R117, R3, R117 ;  /* 0x0000007503757220 */ /* 0x000fe20000410000 */
[----:B------:R-:W-:Y:S01]  /*240d0*/  F2FP.BF16.F32.PACK_AB R130, R131, R130 ;  /* 0x000000828382723e */ /* 0x000fe200000010ff */
[----:B------:R-:W-:Y:S01]  /*240e0*/  FMUL.FTZ R108, R3, R108 ;  /* 0x0000006c036c7220 */ /* 0x000fe20000410000 */
[----:B------:R-:W-:Y:S01]  /*240f0*/  ISETP.NE.AND P0, PT, R242, -0x1, PT ;  /* 0xfffffffff200780c */ /* 0x000fe20003f05270 */
[----:B------:R-:W-:Y:S01]  /*24100*/  IMAD.IADD R23, R17, 0x1, R16 ;  /* 0x0000000111177824 */ /* 0x000fe200078e0210 */
[----:B------:R-:W-:Y:S01]  /*24110*/  F2FP.BF16.F32.PACK_AB R124, R125, R124 ;  /* 0x0000007c7d7c723e */ /* 0x000fe200000010ff */
[----:B------:R-:W-:Y:S01]  /*24120*/  STS [R17+0x400], R130 ;  /* 0x0004008211007388 */ /* 0x000fe20000000800 */
[----:B------:R-:W-:Y:S01]  /*24130*/  F2FP.BF16.F32.PACK_AB R126, R127, R126 ;  /* 0x0000007e7f7e723e */ /* 0x000fe200000010ff */
[----:B------:R-:W-:Y:S01]  /*24140*/  FMUL.FTZ R109, R3, R109 ;  /* 0x0000006d036d7220 */ /* 0x000fe20000410000 */
[----:B------:R-:W-:Y:S01]  /*24150*/  F2FP.BF16.F32.PACK_AB R68, R69, R68 ;  /* 0x000000444544723e */ /* 0x000fe200000010ff */
[----:B------:R-:W-:Y:S01]  /*24160*/  STS [R19], R124 ;  /* 0x0000007c13007388 */ /* 0x000fe20000000800 */
[----:B------:R-:W-:Y:S01]  /*24170*/  F2FP.BF16.F32.PACK_AB R70, R71, R70 ;  /* 0x000000464746723e */ /* 0x000fe200000010ff */
[----:B------:R-:W-:Y:S01]  /*24180*/  FMUL.FTZ R112, R3, R112 ;  /* 0x0000007003707220 */ /* 0x000fe20000410000 */
[----:B------:R-:W-:Y:S01]  /*24190*/  IADD3 R15, R17, R18, RZ ;  /* 0x00000012110f7210 */ /* 0x000fe20007ffe0ff */
[----:B------:R-:W-:Y:S01]  /*241a0*/  STS [R19+0x400], R126 ;  /* 0x0004007e13007388 */ /* 0x000fe20000000800 */
[----:B------:R-:W-:Y:S01]  /*241b0*/  F2FP.BF16.F32.PACK_AB R72, R73, R72 ;  /* 0x000000484948723e */ /* 0x000fe200000010ff */
[----:B------:R-:W-:Y:S01]  /*241c0*/  FMUL.FTZ R3, R3, R113 ;  /* 0x0000007103037220 */ /* 0x000fe20000410000 */
[----:B------:R-:W-:Y:S01]  /*241d0*/  F2FP.BF16.F32.PACK_AB R74, R75, R74 ;  /* 0x0000004a4b4a723e */ /* 0x000fe200000010ff */
[----:B------:R-:W-:Y:S01]  /*241e0*/  STS [R15], R68 ;  /* 0x000000440f007388 */ /* 0x000fe20000000800 */
[----:B------:R-:W-:-:S02]  /*241f0*/  IADD3 R21, R18, R19, RZ ;  /* 0x0000001312157210 */ /* 0x000fc40007ffe0ff */
[----:B------:R-:W-:Y:S01]  /*24200*/  F2FP.BF16.F32.PACK_AB R76, R77, R76 ;  /* 0x0000004c4d4c723e */ /* 0x000fe200000010ff */
[----:B------:R-:W-:Y:S01]  /*24210*/  STS [R15+0x400], R70 ;  /* 0x000400460f007388 */ /* 0x000fe20000000800 */
[----:B------:R-:W-:Y:S02]  /*24220*/  F2FP.BF16.F32.PACK_AB R78, R79, R78 ;  /* 0x0000004e4f4e723e */ /* 0x000fe400000010ff */
[----:B------:R-:W-:Y:S01]  /*24230*/  F2FP.BF16.F32.PACK_AB R80, R81, R80 ;  /* 0x000000505150723e */ /* 0x000fe200000010ff */
[----:B------:R-:W-:Y:S01]  /*24240*/  STS [R21], R72 ;  /* 0x0000004815007388 */ /* 0x000fe20000000800 */
[----:B------:R-:W-:Y:S02]  /*24250*/  F2FP.BF16.F32.PACK_AB R82, R83, R82 ;  /* 0x000000525352723e */ /* 0x000fe400000010ff */
[----:B------:R-:W-:Y:S01]  /*24260*/  IADD3 R25, R16, R19, RZ ;  /* 0x0000001310197210 */ /* 0x000fe20007ffe0ff */
[----:B------:R-:W-:Y:S01]  /*24270*/  STS [R21+0x400], R74 ;  /* 0x0004004a15007388 */ /* 0x000fe20000000800 */
[----:B------:R-:W-:-:S02]  /*24280*/  F2FP.BF16.F32.PACK_AB R84, R85, R84 ;  /* 0x000000545554723e */ /* 0x000fc400000010ff */
[----:B------:R-:W-:Y:S01]  /*24290*/  F2FP.BF16.F32.PACK_AB R86, R87, R86 ;  /* 0x000000565756723e */ /* 0x000fe200000010ff */
[----:B------:R-:W-:Y:S01]  /*242a0*/  STS [R23], R76 ;  /* 0x0000004c17007388 */ /* 0x000fe20000000800 */
[----:B------:R-:W-:Y:S02]  /*242b0*/  IADD3 R27, R15, R16, RZ ;  /* 0x000000100f1b7210 */ /* 0x000fe40007ffe0ff */
[----:B------:R-:W-:Y:S01]  /*242c0*/  F2FP.BF16.F32.PACK_AB R88, R89, R88 ;  /* 0x000000585958723e */ /* 0x000fe200000010ff */
[----:B------:R-:W-:Y:S01]  /*242d0*/  STS [R23+0x400], R78 ;  /* 0x0004004e17007388 */ /* 0x000fe20000000800 */
[----:B------:R-:W-:Y:S02]  /*242e0*/  F2FP.BF16.F32.PACK_AB R90, R91, R90 ;  /* 0x0000005a5b5a723e */ /* 0x000fe400000010ff */
[----:B------:R-:W-:Y:S01]  /*242f0*/  IADD3 R29, R21, R16, RZ ;  /* 0x00000010151d7210 */ /* 0x000fe20007ffe0ff */
[----:B------:R-:W-:Y:S01]  /*24300*/  STS [R25], R80 ;  /* 0x0000005019007388 */ /* 0x000fe20000000800 */
[----:B------:R-:W-:-:S02]  /*24310*/  F2FP.BF16.F32.PACK_AB R92, R93, R92 ;  /* 0x0000005c5d5c723e */ /* 0x000fc400000010ff */
[----:B------:R-:W-:Y:S01]  /*24320*/  F2FP.BF16.F32.PACK_AB R94, R95, R94 ;  /* 0x0000005e5f5e723e */ /* 0x000fe200000010ff */
[----:B------:R-:W-:Y:S01]  /*24330*/  STS [R25+0x400], R82 ;  /* 0x0004005219007388 */ /* 0x000fe20000000800 */
[----:B------:R-:W-:Y:S02]  /*24340*/  R2UR UR4, R8 ;  /* 0x00000000080472ca */ /* 0x000fe400000e0000 */
[----:B------:R-:W-:Y:S01]  /*24350*/  F2FP.BF16.F32.PACK_AB R96, R97, R96 ;  /* 0x000000606160723e */ /* 0x000fe200000010ff */
[----:B------:R-:W-:Y:S01]  /*24360*/  STS [R27], R84 ;  /* 0x000000541b007388 */ /* 0x000fe20000000800 */
[----:B------:R-:W-:Y:S02]  /*24370*/  F2FP.BF16.F32.PACK_AB R98, R99, R98 ;  /* 0x000000626362723e */ /* 0x000fe400000010ff */
[----:B------:R-:W-:Y:S01]  /*24380*/  F2FP.BF16.F32.PACK_AB R100, R101, R100 ;  /* 0x000000646564723e */ /* 0x000fe200000010ff */
[----:B------:R-:W-:Y:S01]  /*24390*/  STS [R27+0x400], R86 ;  /* 0x000400561b007388 */ /* 0x000fe20000000800 */
[----:B------:R-:W-:-:S02]  /*243a0*/  F2FP.BF16.F32.PACK_AB R102, R103, R102 ;  /* 0x000000666766723e */ /* 0x000fc400000010ff */
[----:B------:R-:W-:Y:S01]  /*243b0*/  F2FP.BF16.F32.PACK_AB R120, R121, R120 ;  /* 0x000000787978723e */ /* 0x000fe200000010ff */
[----:B------:R-:W-:Y:S01]  /*243c0*/  STS [R29], R88 ;  /* 0x000000581d007388 */ /* 0x000fe20000000800 */
[----:B------:R-:W-:Y:S02]  /*243d0*/  F2FP.BF16.F32.PACK_AB R122, R123, R122 ;  /* 0x0000007a7b7a723e */ /* 0x000fe400000010ff */
[----:B------:R-:W-:Y:S01]  /*243e0*/  F2FP.BF16.F32.PACK_AB R104, R105, R104 ;  /* 0x000000686968723e */ /* 0x000fe200000010ff */
[----:B------:R-:W-:Y:S01]  /*243f0*/  STS [R29+0x400], R90 ;  /* 0x0004005a1d007388 */ /* 0x000fe20000000800 */
[----:B------:R-:W-:Y:S02]  /*24400*/  F2FP.BF16.F32.PACK_AB R106, R107, R106 ;  /* 0x0000006a6b6a723e */ /* 0x000fe400000010ff */
[----:B------:R-:W-:Y:S01]  /*24410*/  F2FP.BF16.F32.PACK_AB R116, R117, R116 ;  /* 0x000000747574723e */ /* 0x000fe200000010ff */
[----:B------:R-:W-:Y:S01]  /*24420*/  STS [R17+0x2000], R92 ;  /* 0x0020005c11007388 */ /* 0x000fe20000000800 */
[----:B------:R-:W-:-:S02]  /*24430*/  F2FP.BF16.F32.PACK_AB R118, R119, R118 ;  /* 0x000000767776723e */ /* 0x000fc400000010ff */
[----:B------:R-:W-:Y:S01]  /*24440*/  @!P0 R2UR UR8, R8 ;  /* 0x00000000080882ca */ /* 0x000fe200000e0000 */
[----:B------:R-:W-:Y:S01]  /*24450*/  STS [R17+0x2400], R94 ;  /* 0x0024005e11007388 */ /* 0x000fe20000000800 */
[----:B------:R-:W-:Y:S02]  /*24460*/  @!P0 R2UR UR9, R9 ;  /* 0x00000000090982ca */ /* 0x000fe400000e0000 */
[----:B------:R-:W-:Y:S01]  /*24470*/  F2FP.BF16.F32.PACK_AB R108, R109, R108 ;  /* 0x0000006c6d6c723e */ /* 0x000fe200000010ff */
[----:B------:R-:W-:Y:S01]  /*24480*/  STS [R19+0x2000], R96 ;  /* 0x0020006013007388 */ /* 0x000fe20000000800 */
[----:B------:R-:W-:Y:S02]  /*24490*/  F2FP.BF16.F32.PACK_AB R110, R111, R110 ;  /* 0x0000006e6f6e723e */ /* 0x000fe400000010ff */
[----:B------:R-:W-:Y:S01]  /*244a0*/  F2FP.BF16.F32.PACK_AB R3, R3, R112 ;  /* 0x000000700303723e */ /* 0x000fe200000010ff */
[----:B------:R-:W-:Y:S01]  /*244b0*/  STS [R19+0x2400], R98 ;  /* 0x0024006213007388 */ /* 0x000fe20000000800 */
[----:B------:R-:W-:-:S03]  /*244c0*/  F2FP.BF16.F32.PACK_AB R114, R115, R114 ;  /* 0x000000727372723e */ /* 0x000fc600000010ff */
[----:B------:R-:W-:Y:S04]  /*244d0*/  STS [R15+0x2000], R100 ;  /* 0x002000640f007388 */ /* 0x000fe80000000800 */
[----:B------:R1:W-:Y:S04]  /*244e0*/  STS [R15+0x2400], R102 ;  /* 0x002400660f007388 */ /* 0x0003e80000000800 */
[----:B------:R-:W-:Y:S04]  /*244f0*/  STS [R21+0x2000], R120 ;  /* 0x0020007815007388 */ /* 0x000fe80000000800 */
[----:B------:R2:W-:Y:S04]  /*24500*/  STS [R21+0x2400], R122 ;  /* 0x0024007a15007388 */ /* 0x0005e80000000800 */
[----:B------:R-:W-:Y:S04]  /*24510*/  STS [R23+0x2000], R104 ;  /* 0x0020006817007388 */ /* 0x000fe80000000800 */
[----:B------:R-:W-:Y:S04]  /*24520*/  STS [R23+0x2400], R106 ;  /* 0x0024006a17007388 */ /* 0x000fe80000000800 */
[----:B------:R-:W-:Y:S04]  /*24530*/  STS [R25+0x2000], R116 ;  /* 0x0020007419007388 */ /* 0x000fe80000000800 */
[----:B------:R-:W-:Y:S04]  /*24540*/  STS [R25+0x2400], R118 ;  /* 0x0024007619007388 */ /* 0x000fe80000000800 */
[----:B------:R-:W-:Y:S04]  /*24550*/  STS [R27+0x2000], R108 ;  /* 0x0020006c1b007388 */ /* 0x000fe80000000800 */
[----:B------:R-:W-:Y:S04]  /*24560*/  STS [R27+0x2400], R110 ;  /* 0x0024006e1b007388 */ /* 0x000fe80000000800 */
[----:B------:R3:W-:Y:S04]  /*24570*/  STS [R29+0x2000], R3 ;  /* 0x002000031d007388 */ /* 0x0007e80000000800 */
[----:B------:R4:W-:Y:S04]  /*24580*/  STS [R29+0x2400], R114 ;  /* 0x002400721d007388 */ /* 0x0009e80000000800 */
[----:B-1----:R-:W3:Y:S04]  /*24590*/  LD.E.U8 R15, desc[UR4][R12.64+0x1c8] ;  /* 0x0001c8040c0f7980 */ /* 0x002ee8000c101100 */
[----:B--2---:R-:W2:Y:S04]  /*245a0*/  @!P0 LD.E.64 R20, desc[UR8][R12.64+0x80] ;  /* 0x000080080c148980 */ /* 0x004ea8000c101b00 */
[----:B------:R-:W4:Y:S01]  /*245b0*/  LD.E.64 R52, desc[UR10][R12.64+0x88] ;  /* 0x0000880a0c347980 */ /* 0x000f22000c101b00 */
[----:B------:R-:W1:Y:S01]  /*245c0*/  @P4 MUFU.LG2 R18, R6 ;  /* 0x0000000600124308 */ /* 0x000e620000000c00 */
[----:B------:R-:W-:Y:S01]  /*245d0*/  @!P0 SHF.R.S32.HI R16, RZ, 0x1f, R239 ;  /* 0x0000001fff108819 */ /* 0x000fe200000114ef */
[----:B------:R-:W-:Y:S01]  /*245e0*/  BSSY B0, `(.L_x_1165) ;  /* 0x0000026000007945 */ /* 0x000fe20003800000 */
[----:B------:R2:W5:Y:S05]  /*245f0*/  LD.E.64 R50, desc[UR4][R12.64+0x90] ;  /* 0x000090040c327980 */ /* 0x00056a000c101b00 */
[----:B------:R-:W1:Y:S01]  /*24600*/  @P3 MUFU.LG2 R17, R14 ;  /* 0x0000000e00113308 */ /* 0x000e620000000c00 */
[----:B------:R-:W-:-:S02]  /*24610*/  IMAD.MOV.U32 R48, RZ, RZ, 0x7f800000 ;  /* 0x7f800000ff307424 */ /* 0x000fc400078e00ff */
[----:B-1----:R-:W-:Y:S01]  /*24620*/  @P4 FMUL.FTZ R18, R18, 0.69314718246459960938 ;  /* 0x3f31721812124820 */ /* 0x002fe20000410000 */
[----:B------:R-:W-:-:S04]  /*24630*/  @P3 FMUL.FTZ R17, R17, 0.69314718246459960938 ;  /* 0x3f31721811113820 */ /* 0x000fc80000410000 */
[----:B-----5:R-:W-:Y:S01]  /*24640*/  @P3 FFMA.FTZ R48, R7, R0, R17 ;  /* 0x0000000007303223 */ /* 0x020fe20000010011 */
[----:B---3--:R-:W-:Y:S01]  /*24650*/  ISETP.NE.AND P1, PT, R15, RZ, PT ;  /* 0x000000ff0f00720c */ /* 0x008fe20003f25270 */
[----:B--2---:R-:W-:-:S04]  /*24660*/  @!P0 IMAD R19, R21, R239, RZ ;  /* 0x000000ef15138224 */ /* 0x004fc800078e02ff */
[----:B------:R-:W-:Y:S02]  /*24670*/  @!P0 IMAD R16, R20, R16, R19 ;  /* 0x0000001014108224 */ /* 0x000fe400078e0213 */
[-C--:B----4-:R-:W-:Y:S02]  /*24680*/  @P0 IMAD R3, R53, R242.reuse, RZ ;  /* 0x000000f235030224 */ /* 0x090fe400078e02ff */
[----:B------:R-:W-:-:S04]  /*24690*/  @P0 IMAD.WIDE.U32 R22, R52, R242, RZ ;  /* 0x000000f234160225 */ /* 0x000fc800078e00ff */
[----:B------:R-:W-:Y:S01]  /*246a0*/  @!P0 IMAD.WIDE.U32 R20, R20, R239, RZ ;  /* 0x000000ef14148225 */ /* 0x000fe200078e00ff */
[----:B------:R-:W-:-:S03]  /*246b0*/  MOV R15, 0x7f800000 ;  /* 0x7f800000000f7802 */ /* 0x000fc60000000f00 */
[----:B------:R-:W-:Y:S01]  /*246c0*/  @P4 FFMA.FTZ R15, R7, R2, R18 ;  /* 0x00000002070f4223 */ /* 0x000fe20000010012 */
[----:B------:R-:W-:Y:S02]  /*246d0*/  @P0 IADD3 R3, R23, R3, RZ ;  /* 0x0000000317030210 */ /* 0x000fe40007ffe0ff */
[----:B------:R-:W-:Y:S02]  /*246e0*/  @P0 MOV R6, R22 ;  /* 0x0000001600060202 */ /* 0x000fe40000000f00 */
[----:B------:R-:W-:Y:S02]  /*246f0*/  @!P0 IADD3 R3, R21, R16, RZ ;  /* 0x0000001015038210 */ /* 0x000fe40007ffe0ff */
[----:B------:R-:W-:Y:S01]  /*24700*/  @!P0 MOV R6, R20 ;  /* 0x0000001400068202 */ /* 0x000fe20000000f00 */
[----:B------:R-:W-:Y:S06]  /*24710*/  @!P1 BRA `(.L_x_1166) ;  /* 0x0000000000289947 */ /* 0x000fec0003800000 */
[----:B------:R-:W-:Y:S02]  /*24720*/  ISETP.NE.AND P0, PT, R242, -0x1, PT ;  /* 0xfffffffff200780c */ /* 0x000fe40003f05270 */
[----:B------:R-:W-:Y:S02]  /*24730*/  R2UR UR8, R8 ;  /* 0x00000000080872ca */ /* 0x000fe400000e0000 */
[----:B------:R-:W-:-:S09]  /*24740*/  R2UR UR9, R9 ;  /* 0x00000000090972ca */ /* 0x000fd200000e0000 */
[----:B------:R-:W-:Y:S02]  /*24750*/  @!P0 R2UR UR4, R8 ;  /* 0x00000000080482ca */ /* 0x000fe400000e0000 */
[----:B------:R-:W-:Y:S02]  /*24760*/  @!P0 R2UR UR5, R9 ;  /* 0x00000000090582ca */ /* 0x000fe400000e0000 */
[----:B------:R-:W2:Y:S11]  /*24770*/  LD.E R49, desc[UR8][R12.64+0xd4] ;  /* 0x0000d4080c317980 */ /* 0x000eb6000c101900 */
[----:B------:R-:W3:Y:S02]  /*24780*/  @!P0 LD.E R0, desc[UR4][R12.64+0xb4] ;  /* 0x0000b4040c008980 */ /* 0x000ee4000c101900 */
[----:B---3--:R-:W-:-:S04]  /*24790*/  @!P0 IMAD R242, R0, R239, RZ ;  /* 0x000000ef00f28224 */ /* 0x008fc800078e02ff */
[----:B--2---:R-:W-:Y:S01]  /*247a0*/  IMAD R49, R49, R237, R242 ;  /* 0x000000ed31317224 */ /* 0x004fe200078e02f2 */
[----:B------:R-:W-:Y:S05]  /*247b0*/  BRA `(.L_x_1167) ;  /* 0x0000000000207947 */ /* 0x000fea0003800000 */
.L_x_1166:
[C---:B------:R-:W-:Y:S02]  /*247c0*/  R2UR UR8, R8.reuse ;  /* 0x00000000080872ca */ /* 0x040fe400000e0000 */
[C---:B------:R-:W-:Y:S02]  /*247d0*/  R2UR UR9, R9.reuse ;  /* 0x00000000090972ca */ /* 0x040fe400000e0000 */
[----:B------:R-:W-:Y:S02]  /*247e0*/  R2UR UR4, R8 ;  /* 0x00000000080472ca */ /* 0x000fe400000e0000 */
[----:B------:R-:W-:-:S09]  /*247f0*/  R2UR UR5, R9 ;  /* 0x00000000090572ca */ /* 0x000fd200000e0000 */
[----:B------:R-:W2:Y:S04]  /*24800*/  LD.E R0, desc[UR8][R12.64+0x60] ;  /* 0x000060080c007980 */ /* 0x000ea8000c101900 */
[----:B------:R-:W3:Y:S01]  /*24810*/  LD.E R49, desc[UR4][R12.64+0xb4] ;  /* 0x0000b4040c317980 */ /* 0x000ee2000c101900 */
[----:B--2---:R-:W-:-:S04]  /*24820*/  IMAD R0, R0, R239, R237 ;  /* 0x000000ef00007224 */ /* 0x004fc800078e02ed */
[----:B---3--:R-:W-:Y:S02]  /*24830*/  IMAD R49, R49, R0, RZ ;  /* 0x0000000031317224 */ /* 0x008fe400078e02ff */
.L_x_1167:
[----:B------:R-:W-:Y:S05]  /*24840*/  BSYNC B0 ;  /* 0x0000000000007941 */ /* 0x000fea0003800000 */
.L_x_1165:
[----:B------:R-:W1:Y:S01]  /*24850*/  S2R R7, SR_TID.X ;  /* 0x0000000000077919 */ /* 0x000e620000002100 */
[C---:B------:R-:W-:Y:S02]  /*24860*/  R2UR UR8, R8.reuse ;  /* 0x00000000080872ca */ /* 0x040fe400000e0000 */
[C---:B------:R-:W-:Y:S02]  /*24870*/  R2UR UR9, R9.reuse ;  /* 0x00000000090972ca */ /* 0x040fe400000e0000 */
[----:B------:R-:W-:Y:S02]  /*24880*/  R2UR UR4, R8 ;  /* 0x00000000080472ca */ /* 0x000fe400000e0000 */
[----:B------:R-:W-:Y:S02]  /*24890*/  R2UR UR5, R9 ;  /* 0x00000000090572ca */ /* 0x000fe400000e0000 */
[----:B------:R-:W-:Y:S02]  /*248a0*/  SHF.R.S32.HI R2, RZ, 0x1f, R11 ;  /* 0x0000001fff027819 */ /* 0x000fe4000001140b */
[----:B------:R-:W-:-:S02]  /*248b0*/  LOP3.LUT R14, R4, 0xffffffe0, RZ, 0xc0, !PT ;  /* 0xffffffe0040e7812 */ /* 0x000fc400078ec0ff */
[----:B------:R-:W-:-:S03]  /*248c0*/  LEA.HI R4, R2, R11, RZ, 0x2 ;  /* 0x0000000b02047211 */ /* 0x000fc600078f10ff */
[----:B------:R2:W5:Y:S01]  /*248d0*/  LD.E.64 R54, desc[UR8][R12.64+0x70] ;  /* 0x000070080c367980 */ /* 0x000562000c101b00 */
[----:B------:R-:W-:Y:S01]  /*248e0*/  IMAD.IADD R14, R5, 0x1, -R14 ;  /* 0x00000001050e7824 */ /* 0x000fe200078e0a0e */
[----:B------:R-:W-:Y:S02]  /*248f0*/  LOP3.LUT R4, R4, 0xffffffc, RZ, 0xc0, !PT ;  /* 0x0ffffffc04047812 */ /* 0x000fe400078ec0ff */
[----:B------:R2:W5:Y:S01]  /*24900*/  LD.E.64 R56, desc[UR4][R12.64+0xa0] ;  /* 0x0000a0040c387980 */ /* 0x000562000c101b00 */
[----:B------:R-:W-:Y:S05]  /*24910*/  WARPSYNC.ALL ;  /* 0x0000000000007948 */ /* 0x000fea0003800000 */
[----:B------:R-:W-:Y:S01]  /*24920*/  BAR.SYNC.DEFER_BLOCKING 0x0 ;  /* 0x0000000000007b1d */ /* 0x000fe20000010000 */
[----:B------:R-:W-:Y:S01]  /*24930*/  LOP3.LUT P0, RZ, R14, 0x3, RZ, 0xc0, !PT ;  /* 0x000000030eff7812 */ /* 0x000fe2000780c0ff */
[----:B------:R-:W-:Y:S01]  /*24940*/  IMAD.IADD R11, R11, 0x1, -R4 ;  /* 0x000000010b0b7824 */ /* 0x000fe200078e0a04 */
[----:B-1----:R-:W-:-:S04]  /*24950*/  SHF.R.S32.HI R0, RZ, 0x1f, R7 ;  /* 0x0000001fff007819 */ /* 0x002fc80000011407 */
[----:B------:R-:W-:-:S04]  /*24960*/  LEA.HI R16, R0, R7, RZ, 0x5 ;  /* 0x0000000700107211 */ /* 0x000fc800078f28ff */
[----:B------:R-:W-:-:S05]  /*24970*/  LOP3.LUT R16, R16, 0xffffffe0, RZ, 0xc0, !PT ;  /* 0xffffffe010107812 */ /* 0x000fca00078ec0ff */
[----:B------:R-:W-:-:S05]  /*24980*/  IMAD.IADD R17, R7, 0x1, -R16 ;  /* 0x0000000107117824 */ /* 0x000fca00078e0a10 */
[----:B------:R-:W-:Y:S01]  /*24990*/  SHF.R.S32.HI R2, RZ, 0x1f, R17 ;  /* 0x0000001fff027819 */ /* 0x000fe20000011411 */
[----:B------:R2:W1:Y:S03]  /*249a0*/  LDS.128 R40, [R243] ;  /* 0x00000000f3287984 */ /* 0x0004660000000c00 */
[----:B------:R-:W-:Y:S01]  /*249b0*/  LEA.HI R2, R2, R17, RZ, 0x2 ;  /* 0x0000001102027211 */ /* 0x000fe200078f10ff */
[----:B------:R2:W3:Y:S04]  /*249c0*/  LDS.128 R36, [R243+0x800] ;  /* 0x00080000f3247984 */ /* 0x0004e80000000c00 */
[----:B------:R2:W4:Y:S04]  /*249d0*/  LDS.128 R32, [R243+0x1000] ;  /* 0x00100000f3207984 */ /* 0x0005280000000c00 */
[----:B------:R2:W1:Y:S04]  /*249e0*/  LDS.128 R28, [R243+0x1800] ;  /* 0x00180000f31c7984 */ /* 0x0004680000000c00 */
[----:B------:R2:W1:Y:S04]  /*249f0*/  LDS.128 R24, [R243+0x2000] ;  /* 0x00200000f3187984 */ /* 0x0004680000000c00 */
[----:B------:R2:W1:Y:S04]  /*24a00*/  LDS.128 R20, [R243+0x2800] ;  /* 0x00280000f3147984 */ /* 0x0004680000000c00 */
[----:B------:R2:W1:Y:S04]  /*24a10*/  LDS.128 R16, [R243+0x3000] ;  /* 0x00300000f3107984 */ /* 0x0004680000000c00 */
[----:B------:R2:W1:Y:S01]  /*24a20*/  LDS.128 R44, [R243+0x3800] ;  /* 0x00380000f32c7984 */ /* 0x0004620000000c00 */
[----:B------:R-:W-:Y:S01]  /*24a30*/  SHF.R.S32.HI R2, RZ, 0x2, R2 ;  /* 0x00000002ff027819 */ /* 0x000fe20000011402 */
[----:B------:R-:W-:Y:S04]  /*24a40*/  BSSY B0, `(.L_x_1168) ;  /* 0x0000013000007945 */ /* 0x000fe80003800000 */
[----:B------:R-:W-:Y:S01]  /*24a50*/  IMAD R2, R11, 0x10, R2 ;  /* 0x000000100b027824 */ /* 0x000fe200078e0202 */
[----:B------:R-:W-:Y:S06]  /*24a60*/  @P0 BRA `(.L_x_1169) ;  /* 0x0000000000400947 */ /* 0x000fec0003800000 */
[----:B------:R-:W-:Y:S02]  /*24a70*/  IMAD R11, R240, -0x40, R241 ;  /* 0xffffffc0f00b7824 */ /* 0x000fe400078e02f1 */
[----:B------:R-:W-:Y:S02]  /*24a80*/  VIADD R4, R2, 0x8 ;  /* 0x0000000802047836 */ /* 0x000fe40000000000 */
[----:B------:R-:W-:Y:S01]  /*24a90*/  IMAD R49, R240, 0x40, R49 ;  /* 0x00000040f0317824 */ /* 0x000fe200078e0231 */
[-C--:B------:R-:W-:Y:S02]  /*24aa0*/  ISETP.GE.AND P2, PT, R2, R11.reuse, PT ;  /* 0x0000000b0200720c */ /* 0x080fe40003f46270 */
[----:B------:R-:W-:Y:S02]  /*24ab0*/  ISETP.GE.AND P1, PT, R4, R11, PT ;  /* 0x0000000b0400720c */ /* 0x000fe40003f26270 */
[----:B------:R-:W-:Y:S02]  /*24ac0*/  SHF.R.S32.HI R11, RZ, 0x1f, R49 ;  /* 0x0000001fff0b7819 */ /* 0x000fe40000011431 */
[----:B------:R-:W-:-:S04]  /*24ad0*/  IADD3 R4, P0, R2, R49, RZ ;  /* 0x0000003102047210 */ /* 0x000fc80007f1e0ff */
[----:B------:R-:W-:Y:S02]  /*24ae0*/  LEA.HI.X.SX32 R11, R2, R11, 0x1, P0 ;  /* 0x0000000b020b7211 */ /* 0x000fe400000f0eff */
[----:B-----5:R-:W-:Y:S02]  /*24af0*/  LEA R56, P0, R4, R56, 0x2 ;  /* 0x0000003804387211 */ /* 0x020fe400078010ff */
[C---:B------:R-:W-:Y:S02]  /*24b00*/  @!P2 R2UR UR8, R8.reuse ;  /* 0x000000000808a2ca */ /* 0x040fe400000e0000 */
[C---:B------:R-:W-:Y:S02]  /*24b10*/  @!P2 R2UR UR9, R9.reuse ;  /* 0x000000000909a2ca */ /* 0x040fe400000e0000 */
[----:B------:R-:W-:Y:S02]  /*24b20*/  @!P1 R2UR UR4, R8 ;  /* 0x00000000080492ca */ /* 0x000fe400000e0000 */
[----:B------:R-:W-:-:S02]  /*24b30*/  @!P1 R2UR UR5, R9 ;  /* 0x00000000090592ca */ /* 0x000fc400000e0000 */
[----:B------:R-:W-:-:S07]  /*24b40*/  LEA.HI.X R57, R4, R57, R11, 0x2, P0 ;  /* 0x0000003904397211 */ /* 0x000fce00000f140b */
[----:B------:R1:W-:Y:S04]  /*24b50*/  @!P2 ST.E desc[UR8][R56.64], R15 ;  /* 0x0000000f3800a985 */ /* 0x0003e8000c101908 */
[----:B------:R1:W-:Y:S02]  /*24b60*/  @!P1 ST.E desc[UR4][R56.64+0x20], R48 ;  /* 0x0000203038009985 */ /* 0x0003e4000c101904 */
.L_x_1169:
[----:B------:R-:W-:Y:S05]  /*24b70*/  BSYNC B0 ;  /* 0x0000000000007941 */ /* 0x000fea0003800000 */
.L_x_1168:
[----:B------:R-:W-:Y:S02]  /*24b80*/  LEA.HI R2, R10, R5, RZ, 0x3 ;  /* 0x000000050a027211 */ /* 0x000fe400078f18ff */
[----:B------:R-:W-:Y:S02]  /*24b90*/  R2UR UR4, R8 ;  /* 0x00000000080472ca */ /* 0x000fe400000e0000 */
[----:B------:R-:W-:Y:S02]  /*24ba0*/  LOP3.LUT R2, R2, 0xfffffff8, RZ, 0xc0, !PT ;  /* 0xfffffff802027812 */ /* 0x000fe400078ec0ff */
[----:B------:R-:W-:-:S03]  /*24bb0*/  R2UR UR5, R9 ;  /* 0x00000000090572ca */ /* 0x000fc600000e0000 */
[----:B------:R-:W-:-:S04]  /*24bc0*/  IMAD.IADD R2, R5, 0x1, -R2 ;  /* 0x0000000105027824 */ /* 0x000fc800078e0a02 */
[----:B-1----:R-:W-:Y:S02]  /*24bd0*/  IMAD.SHL.U32 R48, R2, 0x8, RZ ;  /* 0x0000000802307824 */ /* 0x002fe400078e00ff */
[----:B------:R-:W-:-:S03]  /*24be0*/  IMAD.SHL.U32 R11, R240, 0x40, RZ ;  /* 0x00000040f00b7824 */ /* 0x000fc600078e00ff */
[--C-:B------:R-:W-:Y:S01]  /*24bf0*/  SHF.R.S32.HI R49, RZ, 0x1f, R48.reuse ;  /* 0x0000001fff317819 */ /* 0x100fe20000011430 */
[----:B------:R-:W-:Y:S01]  /*24c00*/  IMAD R5, R51, R237, RZ ;  /* 0x000000ed33057224 */ /* 0x000fe200078e02ff */
[----:B------:R-:W-:Y:S01]  /*24c10*/  SHF.R.S32.HI R2, RZ, 0x1f, R237 ;  /* 0x0000001fff027819 */ /* 0x000fe200000114ed */
[--C-:B------:R-:W-:Y:S01]  /*24c20*/  IMAD.IADD R241, R241, 0x1, -R11.reuse ;  /* 0x00000001f1f17824 */ /* 0x100fe200078e0a0b */
[----:B------:R-:W-:Y:S01]  /*24c30*/  SHF.R.S32.HI R15, RZ, 0x1f, R11 ;  /* 0x0000001fff0f7819 */ /* 0x000fe2000001140b */
[----:B-----5:R-:W-:Y:S01]  /*24c40*/  IMAD.WIDE.U32 R56, R52, R11, R48 ;  /* 0x0000000b34387225 */ /* 0x020fe200078e0030 */
[----:B------:R-:W-:Y:S01]  /*24c50*/  LEA.HI R0, R0, R7, RZ, 0x3 ;  /* 0x0000000700007211 */ /* 0x000fe200078f18ff */
[----:B--2---:R1:W5:Y:S01]  /*24c60*/  LD.E R12, desc[UR4][R12.64+0xc0] ;  /* 0x0000c0040c0c7980 */ /* 0x004362000c101900 */
[----:B------:R-:W-:Y:S01]  /*24c70*/  BSSY B0, `(.L_x_1170) ;  /* 0x0000025000007945 */ /* 0x000fe20003800000 */
[----:B------:R-:W-:Y:S01]  /*24c80*/  IMAD R11, R53, R11, RZ ;  /* 0x0000000b350b7224 */ /* 0x000fe200078e02ff */
[----:B------:R-:W-:Y:S01]  /*24c90*/  IADD3 R10, P0, R6, R56, RZ ;  /* 0x00000038060a7210 */ /* 0x000fe20007f1e0ff */
[----:B------:R-:W-:Y:S01]  /*24ca0*/  IMAD R5, R50, R2, R5 ;  /* 0x0000000232057224 */ /* 0x000fe200078e0205 */
[----:B------:R-:W-:-:S05]  /*24cb0*/  LOP3.LUT R2, R0, 0xfffffff8, RZ, 0xc0, !PT ;  /* 0xfffffff800027812 */ /* 0x000fca00078ec0ff */
[----:B------:R-:W-:-:S04]  /*24cc0*/  IMAD.IADD R2, R7, 0x1, -R2 ;  /* 0x0000000107027824 */ /* 0x000fc800078e0a02 */
[----:B------:R-:W-:-:S04]  /*24cd0*/  IMAD.SHL.U32 R2, R2, 0x8, RZ ;  /* 0x0000000802027824 */ /* 0x000fc800078e00ff */
[----:B------:R-:W-:Y:S01]  /*24ce0*/  VIADD R7, R2, 0x40 ;  /* 0x0000004002077836 */ /* 0x000fe20000000000 */
[----:B-1----:R-:W-:Y:S01]  /*24cf0*/  SHF.R.S32.HI R13, RZ, 0x3, R0 ;  /* 0x00000003ff0d7819 */ /* 0x002fe20000011400 */
[----:B------:R-:W-:-:S04]  /*24d00*/  IMAD R0, R52, R15, R11 ;  /* 0x0000000f34007224 */ /* 0x000fc800078e020b */
[----:B------:R-:W-:Y:S01]  /*24d10*/  VIADD R6, R13, 0x10 ;  /* 0x000000100d067836 */ /* 0x000fe20000000000 */
[----:B------:R-:W-:Y:S01]  /*24d20*/  IADD3.X R11, R3, R57, R0, P0, !PT ;  /* 0x00000039030b7210 */ /* 0x000fe200007fe400 */
[C---:B------:R-:W-:Y:S01]  /*24d30*/  VIADD R4, R13.reuse, 0x20 ;  /* 0x000000200d047836 */ /* 0x040fe20000000000 */
[CC--:B------:R-:W-:Y:S01]  /*24d40*/  ISETP.GE.AND P0, PT, R13.reuse, R241.reuse, PT ;  /* 0x000000f10d00720c */ /* 0x0c0fe20003f06270 */
[----:B------:R-:W-:Y:S01]  /*24d50*/  VIADD R0, R13, 0x30 ;  /* 0x000000300d007836 */ /* 0x000fe20000000000 */
[----:B------:R-:W-:Y:S01]  /*24d60*/  ISETP.GE.AND P3, PT, R6, R241, PT ;  /* 0x000000f10600720c */ /* 0x000fe20003f66270 */
[----:B------:R-:W-:Y:S01]  /*24d70*/  IMAD.WIDE.U32 R50, R50, R237, R10 ;  /* 0x000000ed32327225 */ /* 0x000fe200078e000a */
[-C--:B------:R-:W-:Y:S02]  /*24d80*/  ISETP.GE.AND P2, PT, R4, R241.reuse, PT ;  /* 0x000000f10400720c */ /* 0x080fe40003f46270 */
[----:B------:R-:W-:Y:S01]  /*24d90*/  ISETP.GE.AND P1, PT, R0, R241, PT ;  /* 0x000000f10000720c */ /* 0x000fe20003f26270 */
[----:B------:R-:W-:Y:S01]  /*24da0*/  IMAD.IADD R15, R51, 0x1, R5 ;  /* 0x00000001330f7824 */ /* 0x000fe200078e0205 */
[----:B------:R-:W-:-:S05]  /*24db0*/  SHF.R.S32.HI R3, RZ, 0x1f, R13 ;  /* 0x0000001fff037819 */ /* 0x000fca000001140d */
[----:B------:R-:W-:Y:S06]  /*24dc0*/  @P0 BRA `(.L_x_1171) ;  /* 0x00000000003c0947 */ /* 0x000fec0003800000 */
[-C--:B-----5:R-:W-:Y:S01]  /*24dd0*/  ISETP.GE.AND P5, PT, R48, R12.reuse, PT ;  /* 0x0000000c3000720c */ /* 0x0a0fe20003fa6270 */
[----:B------:R-:W-:Y:S01]  /*24de0*/  IMAD R0, R53, R13, RZ ;  /* 0x0000000d35007224 */ /* 0x000fe200078e02ff */
[----:B------:R-:W-:Y:S01]  /*24df0*/  ISETP.GE.AND P4, PT, R7, R12, PT ;  /* 0x0000000c0700720c */ /* 0x000fe20003f86270 */
[----:B------:R-:W-:Y:S02]  /*24e00*/  IMAD.MOV.U32 R14, RZ, RZ, R50 ;  /* 0x000000ffff0e7224 */ /* 0x000fe400078e0032 */
[----:B------:R-:W-:Y:S02]  /*24e10*/  IMAD R0, R52, R3, R0 ;  /* 0x0000000334007224 */ /* 0x000fe400078e0200 */
[----:B------:R-:W-:-:S04]  /*24e20*/  IMAD.WIDE.U32 R4, R13, R52, R14 ;  /* 0x000000340d047225 */ /* 0x000fc800078e000e */
[----:B------:R-:W-:Y:S01]  /*24e30*/  IMAD.IADD R5, R5, 0x1, R0 ;  /* 0x0000000105057824 */ /* 0x000fe200078e0200 */
[----:B------:R-:W-:Y:S02]  /*24e40*/  LEA R10, P0, R4, R54, 0x1 ;  /* 0x00000036040a7211 */ /* 0x000fe400078008ff */
[C---:B------:R-:W-:Y:S02]  /*24e50*/  @!P5 R2UR UR8, R8.reuse ;  /* 0x000000000808d2ca */ /* 0x040fe400000e0000 */
[C---:B------:R-:W-:Y:S02]  /*24e60*/  @!P5 R2UR UR9, R9.reuse ;  /* 0x000000000909d2ca */ /* 0x040fe400000e0000 */
[----:B------:R-:W-:Y:S02]  /*24e70*/  @!P4 R2UR UR4, R8 ;  /* 0x000000000804c2ca */ /* 0x000fe400000e0000 */
[----:B------:R-:W-:Y:S02]  /*24e80*/  @!P4 R2UR UR5, R9 ;  /* 0x000000000905c2ca */ /* 0x000fe400000e0000 */
[----:B------:R-:W-:-:S07]  /*24e90*/  LEA.HI.X R11, R4, R55, R5, 0x1, P0 ;  /* 0x00000037040b7211 */ /* 0x000fce00000f0c05 */
[----:B------:R1:W-:Y:S04]  /*24ea0*/  @!P5 ST.E.128 desc[UR8][R10.64], R40 ;  /* 0x000000280a00d985 */ /* 0x0003e8000c101d08 */
[----:B------:R1:W-:Y:S02]  /*24eb0*/  @!P4 ST.E.128 desc[UR4][R10.64+0x80], R24 ;  /* 0x000080180a00c985 */ /* 0x0003e4000c101d04 */
.L_x_1171:
[----:B------:R-:W-:Y:S05]  /*24ec0*/  BSYNC B0 ;  /* 0x0000000000007941 */ /* 0x000fea0003800000 */
.L_x_1170:
[----:B------:R-:W-:Y:S04]  /*24ed0*/  BSSY B0, `(.L_x_1172) ;  /* 0x0000014000007945 */ /* 0x000fe80003800000 */
[----:B------:R-:W-:Y:S05]  /*24ee0*/  @P3 BRA `(.L_x_1173) ;  /* 0x0000000000483947 */ /* 0x000fea0003800000 */
[----:B-1----:R-:W-:Y:S01]  /*24ef0*/  IADD3 R11, P3, R13, 0x10, RZ ;  /* 0x000000100d0b7810 */ /* 0x002fe20007f7e0ff */
[----:B------:R-:W-:Y:S01]  /*24f00*/  IMAD.MOV.U32 R24, RZ, RZ, R50 ;  /* 0x000000ffff187224 */ /* 0x000fe200078e0032 */
[-C--:B-----5:R-:W-:Y:S01]  /*24f10*/  ISETP.GE.AND P4, PT, R48, R12.reuse, PT ;  /* 0x0000000c3000720c */ /* 0x0a0fe20003f86270 */
[----:B------:R-:W-:Y:S01]  /*24f20*/  IMAD.MOV.U32 R25, RZ, RZ, R15 ;  /* 0x000000ffff197224 */ /* 0x000fe200078e000f */
[----:B------:R-:W-:Y:S01]  /*24f30*/  ISETP.GE.AND P0, PT, R7, R12, PT ;  /* 0x0000000c0700720c */ /* 0x000fe20003f06270 */
[----:B------:R-:W-:Y:S02]  /*24f40*/  IMAD.X R5, RZ, RZ, R3, P3 ;  /* 0x000000ffff057224 */ /* 0x000fe400018e0603 */
[----:B------:R-:W-:-:S04]  /*24f50*/  IMAD.WIDE.U32 R24, R52, R11, R24 ;  /* 0x0000000b34187225 */ /* 0x000fc800078e0018 */
[----:B------:R-:W-:Y:S01]  /*24f60*/  IMAD R5, R5, R52, RZ ;  /* 0x0000003405057224 */ /* 0x000fe200078e02ff */
[----:B------:R-:W-:-:S03]  /*24f70*/  LEA R4, P3, R24, R54, 0x1 ;  /* 0x0000003618047211 */ /* 0x000fc600078608ff */
[----:B------:R-:W-:Y:S01]  /*24f80*/  IMAD R5, R53, R11, R5 ;  /* 0x0000000b35057224 */ /* 0x000fe200078e0205 */
[C---:B------:R-:W-:Y:S02]  /*24f90*/  @!P4 R2UR UR8, R8.reuse ;  /* 0x000000000808c2ca */ /* 0x040fe400000e0000 */
[----:B------:R-:W-:Y:S01]  /*24fa0*/  @!P4 R2UR UR9, R9 ;  /* 0x000000000909c2ca */ /* 0x000fe200000e0000 */
[----:B------:R-:W-:Y:S01]  /*24fb0*/  IMAD.IADD R5, R25, 0x1, R5 ;  /* 0x0000000119057824 */ /* 0x000fe200078e0205 */
[----:B------:R-:W-:Y:S02]  /*24fc0*/  @!P0 R2UR UR4, R8 ;  /* 0x00000000080482ca */ /* 0x000fe400000e0000 */
[----:B------:R-:W-:Y:S02]  /*24fd0*/  @!P0 R2UR UR5, R9 ;  /* 0x00000000090582ca */ /* 0x000fe400000e0000 */
[----:B------:R-:W-:-:S07]  /*24fe0*/  LEA.HI.X R5, R24, R55, R5, 0x1, P3 ;  /* 0x0000003718057211 */ /* 0x000fce00018f0c05 */
[----:B---3--:R2:W-:Y:S04]  /*24ff0*/  @!P4 ST.E.128 desc[UR8][R4.64], R36 ;  /* 0x000000240400c985 */ /* 0x0085e8000c101d08 */
[----:B------:R2:W-:Y:S02]  /*25000*/  @!P0 ST.E.128 desc[UR4][R4.64+0x80], R20 ;  /* 0x0000801404008985 */ /* 0x0005e4000c101d04 */
.L_x_1173:
[----:B------:R-:W-:Y:S05]  /*25010*/  BSYNC B0 ;  /* 0x0000000000007941 */ /* 0x000fea0003800000 */
.L_x_1172:
[----:B------:R-:W-:Y:S04]  /*25020*/  BSSY B0, `(.L_x_1174) ;  /* 0x0000014000007945 */ /* 0x000fe80003800000 */
[----:B------:R-:W-:Y:S05]  /*25030*/  @P2 BRA `(.L_x_1175) ;  /* 0x0000000000482947 */ /* 0x000fea0003800000 */
[----:B-1----:R-:W-:Y:S01]  /*25040*/  IADD3 R11, P2, R13, 0x20, RZ ;  /* 0x000000200d0b7810 */ /* 0x002fe20007f5e0ff */
[----:B--2---:R-:W-:Y:S01]  /*25050*/  IMAD.MOV.U32 R20, RZ, RZ, R50 ;  /* 0x000000ffff147224 */ /* 0x004fe200078e0032 */
        /* <DEDUP_REMOVED lines=14> */
[----:B----4-:R1:W-:Y:S04]  /*25140*/  @!P3 ST.E.128 desc[UR8][R4.64], R32 ;  /* 0x000000200400b985 */ /* 0x0103e8000c101d08 */
[----:B------:R1:W-:Y:S02]  /*25150*/  @!P0 ST.E.128 desc[UR4][R4.64+0x80], R16 ;  /* 0x0000801004008985 */ /* 0x0003e4000c101d04 */
.L_x_1175:
[----:B------:R-:W-:Y:S05]  /*25160*/  BSYNC B0 ;  /* 0x0000000000007941 */ /* 0x000fea0003800000 */
.L_x_1174:
[----:B------:R-:W-:-:S04]  /*25170*/  MOV R239, 0x0 ;  /* 0x0000000000ef7802 */ /* 0x000fc80000000f00 */
[----:B-12345:R-:W-:Y:S05]  /*25180*/  @P1 RET.REL.NODEC R238 `(_ZN5flash24flash_fwd_splitkv_kernelI23Flash_fwd_kernel_traitsILi128ELi64ELi128ELi4ELb0ELb0EN7cutlass10bfloat16_tE19Flash_kernel_traitsILi128ELi64ELi128ELi4ES3_EELb1ELb0ELb0ELb0ELb0ELb0ELb0ELb1EEEvNS_16Flash_fwd_paramsE) ;  /* 0xfffffdacee9c1950 */ /* 0x03efea0003c3ffff */
[----:B------:R-:W-:Y:S01]  /*25190*/  IADD3 R13, P0, R13, 0x30, RZ ;  /* 0x000000300d0d7810 */ /* 0x000fe20007f1e0ff */
[----:B------:R-:W-:Y:S01]  /*251a0*/  IMAD.MOV.U32 R4, RZ, RZ, R50 ;  /* 0x000000ffff047224 */ /* 0x000fe200078e0032 */
[-C--:B------:R-:W-:Y:S02]  /*251b0*/  ISETP.GE.AND P1, PT, R48, R12.reuse, PT ;  /* 0x0000000c3000720c */ /* 0x080fe40003f26270 */
[----:B------:R-:W-:Y:S01]  /*251c0*/  MOV R5, R15 ;  /* 0x0000000f00057202 */ /* 0x000fe20000000f00 */
[----:B------:R-:W-:Y:S01]  /*251d0*/  IMAD.X R3, RZ, RZ, R3, P0 ;  /* 0x000000ffff037224 */ /* 0x000fe200000e0603 */
[----:B------:R-:W-:Y:S02]  /*251e0*/  ISETP.GE.AND P0, PT, R7, R12, PT ;  /* 0x0000000c0700720c */ /* 0x000fe40003f06270 */
[----:B------:R-:W-:Y:S01]  /*251f0*/  MOV R239, 0x0 ;  /* 0x0000000000ef7802 */ /* 0x000fe20000000f00 */
[----:B------:R-:W-:Y:S02]  /*25200*/  IMAD R3, R3, R52, RZ ;  /* 0x0000003403037224 */ /* 0x000fe400078e02ff */
[----:B------:R-:W-:-:S04]  /*25210*/  IMAD.WIDE.U32 R4, R52, R13, R4 ;  /* 0x0000000d34047225 */ /* 0x000fc800078e0004 */
[----:B------:R-:W-:Y:S01]  /*25220*/  IMAD R3, R53, R13, R3 ;  /* 0x0000000d35037224 */ /* 0x000fe200078e0203 */
[----:B------:R-:W-:Y:S02]  /*25230*/  @!P1 R2UR UR4, R8 ;  /* 0x00000000080492ca */ /* 0x000fe400000e0000 */
[----:B------:R-:W-:Y:S01]  /*25240*/  @!P1 R2UR UR5, R9 ;  /* 0x00000000090592ca */ /* 0x000fe200000e0000 */
[----:B------:R-:W-:Y:S01]  /*25250*/  IMAD.IADD R3, R5, 0x1, R3 ;  /* 0x0000000105037824 */ /* 0x000fe200078e0203 */
[----:B------:R-:W-:-:S04]  /*25260*/  LEA R2, P2, R4, R54, 0x1 ;  /* 0x0000003604027211 */ /* 0x000fc800078408ff */
[----:B------:R-:W-:-:S07]  /*25270*/  LEA.HI.X R3, R4, R55, R3, 0x1, P2 ;  /* 0x0000003704037211 */ /* 0x000fce00010f0c03 */
[----:B------:R1:W-:Y:S02]  /*25280*/  @!P1 ST.E.128 desc[UR4][R2.64], R28 ;  /* 0x0000001c02009985 */ /* 0x0003e4000c101d04 */
[----:B-1----:R-:W-:Y:S05]  /*25290*/  @P0 RET.REL.NODEC R238 `(_ZN5flash24flash_fwd_splitkv_kernelI23Flash_fwd_kernel_traitsILi128ELi64ELi128ELi4ELb0ELb0EN7cutlass10bfloat16_tE19Flash_kernel_traitsILi128ELi64ELi128ELi4ES3_EELb1ELb0ELb0ELb0ELb0ELb0ELb0ELb1EEEvNS_16Flash_fwd_paramsE) ;  /* 0xfffffdacee580950 */ /* 0x002fea0003c3ffff */
[----:B------:R-:W-:Y:S01]  /*252a0*/  R2UR UR4, R8 ;  /* 0x00000000080472ca */ /* 0x000fe200000e0000 */
[----:B------:R-:W-:Y:S01]  /*252b0*/  IMAD.MOV.U32 R239, RZ, RZ, 0x0 ;  /* 0x00000000ffef7424 */ /* 0x000fe200078e00ff */
[----:B------:R-:W-:-:S13]  /*252c0*/  R2UR UR5, R9 ;  /* 0x00000000090572ca */ /* 0x000fda00000e0000 */
[----:B------:R1:W-:Y:S02]  /*252d0*/  ST.E.128 desc[UR4][R2.64+0x80], R44 ;  /* 0x0000802c02007985 */ /* 0x0003e4000c101d04 */
[----:B-1----:R-:W-:Y:S05]  /*252e0*/  RET.REL.NODEC R238 `(_ZN5flash24flash_fwd_splitkv_kernelI23Flash_fwd_kernel_traitsILi128ELi64ELi128ELi4ELb0ELb0EN7cutlass10bfloat16_tE19Flash_kernel_traitsILi128ELi64ELi128ELi4ES3_EELb1ELb0ELb0ELb0ELb0ELb0ELb0ELb1EEEvNS_16Flash_fwd_paramsE) ;  /* 0xfffffdacee447950 */ /* 0x002fea0003c3ffff */
.L_x_1164:
[----:B------:R-:W-:Y:S01]  /*252f0*/  MOV R4, 0x2 ;  /* 0x0000000200047802 */ /* 0x000fe20000000f00 */
[----:B------:R-:W-:Y:S01]  /*25300*/  IMAD.MOV.U32 R3, RZ, RZ, 0x1f ;  /* 0x0000001fff037424 */ /* 0x000fe200078e00ff */
[----:B------:R-:W-:-:S07]  /*25310*/  MOV R5, 0xffffffff ;  /* 0xffffffff00057802 */ /* 0x000fce0000000f00 */
[----:B-1---5:R-:W-:Y:S05]  /*25320*/  WARPSYNC.COLLECTIVE R5, `(.L_x_1176) ;  /* 0x0000000005087348 */ /* 0x022fea0003c00000 */
[----:B------:R2:W3:Y:S02]  /*25330*/  SHFL.BFLY P0, R14, R249, R4, R3 ;  /* 0x0c000004f90e7389 */ /* 0x0004e40000000003 */
[----:B-123-5:R-:W-:Y:S01]  /*25340*/  ENDCOLLECTIVE ;  /* 0x000000000000791b */ /* 0x02efe20003800000 */
.L_x_1176:
[----:B------:R-:W-:Y:S02]  /*25350*/  IMAD.MOV.U32 R6, RZ, RZ, R14 ;  /* 0x000000ffff067224 */ /* 0x000fe400078e000e */
[----:B------:R-:W-:Y:S02]  /*25360*/  IMAD.MOV.U32 R4, RZ, RZ, 0x1 ;  /* 0x00000001ff047424 */ /* 0x000fe400078e00ff */
[----:B------:R-:W-:-:S05]  /*25370*/  FADD.FTZ R11, R6, R249 ;  /* 0x000000f9060b7221 */ /* 0x000fca0000010000 */
[----:B------:R-:W-:-:S07]  /*25380*/  MOV R249, R11 ;  /* 0x0000000b00f97202 */ /* 0x000fce0000000f00 */
[----:B------:R-:W-:Y:S05]  /*25390*/  WARPSYNC.COLLECTIVE R5, `(.L_x_1177) ;  /* 0x0000000005087348 */ /* 0x000fea0003c00000 */
[----:B------:R1:W2:Y:S02]  /*253a0*/  SHFL.BFLY P0, R14, R249, R4, R3 ;  /* 0x0c000004f90e7389 */ /* 0x0002a40000000003 */
[----:B-12---:R-:W-:Y:S01]  /*253b0*/  ENDCOLLECTIVE ;  /* 0x000000000000791b */ /* 0x006fe20003800000 */
.L_x_1177:
[----:B------:R-:W-:Y:S01]  /*253c0*/  MOV R249, R248 ;  /* 0x000000f800f97202 */ /* 0x000fe20000000f00 */
[----:B------:R-:W-:Y:S01]  /*253d0*/  IMAD.MOV.U32 R4, RZ, RZ, 0x2 ;  /* 0x00000002ff047424 */ /* 0x000fe200078e00ff */
[----:B------:R-:W-:-:S07]  /*253e0*/  MOV R6, R14 ;  /* 0x0000000e00067202 */ /* 0x000fce0000000f00 */
[----:B------:R-:W-:Y:S05]  /*253f0*/  WARPSYNC.COLLECTIVE R5, `(.L_x_1178) ;  /* 0x0000000005087348 */ /* 0x000fea0003c00000 */
[----:B------:R1:W2:Y:S02]  /*25400*/  SHFL.BFLY P0, R14, R249, R4, R3 ;  /* 0x0c000004f90e7389 */ /* 0x0002a40000000003 */
[----:B-12---:R-:W-:Y:S01]  /*25410*/  ENDCOLLECTIVE ;  /* 0x000000000000791b */ /* 0x006fe20003800000 */
.L_x_1178:
[----:B------:R-:W-:Y:S01]  /*25420*/  FADD.FTZ R6, R11, R6 ;  /* 0x000000060b067221 */ /* 0x000fe20000010000 */
[----:B------:R-:W-:Y:S01]  /*25430*/  FADD.FTZ R10, R14, R248 ;  /* 0x000000f80e0a7221 */ /* 0x000fe20000010000 */
[----:B------:R-:W-:-:S04]  /*25440*/  MOV R4, 0x1 ;  /* 0x0000000100047802 */ /* 0x000fc80000000f00 */
[----:B------:R-:W-:-:S07]  /*25450*/  MOV R249, R10 ;  /* 0x0000000a00f97202 */ /* 0x000fce0000000f00 */
[----:B------:R-:W-:Y:S05]  /*25460*/  WARPSYNC.COLLECTIVE R5, `(.L_x_1179) ;  /* 0x0000000005087348 */ /* 0x000fea0003c00000 */
[----:B------:R1:W2:Y:S02]  /*25470*/  SHFL.BFLY P0, R14, R249, R4, R3 ;  /* 0x0c000004f90e7389 */ /* 0x0002a40000000003 */
[----:B-12---:R-:W-:Y:S01]  /*25480*/  ENDCOLLECTIVE ;  /* 0x000000000000791b */ /* 0x006fe20003800000 */
.L_x_1179:
[----:B------:R-:W-:Y:S05]  /*25490*/  BRA `(.L_x_1180) ;  /* 0xffffffe400747947 */ /* 0x000fea000383ffff */
.L_x_1181:
        /* <DEDUP_REMOVED lines=14> */
.L_x_8432:


//--------------------- .text._ZN5flash24flash_fwd_splitkv_kernelI23Flash_fwd_kernel_traitsILi128ELi64ELi128ELi4ELb0ELb0EN7cutlass10bfloat16_tE19Flash_kernel_traitsILi128ELi64ELi128ELi4ES3_EELb1ELb0ELb0ELb0ELb0ELb1ELb0ELb1EEEvNS_16Flash_fwd_paramsE --------------------------
	.section	.text._ZN5flash24flash_fwd_splitkv_kernelI23Flash_fwd_kernel_traitsILi128ELi64ELi128ELi4ELb0ELb0EN7cutlass10bfloat16_tE19Flash_kernel_traitsILi128ELi64ELi128ELi4ES3_EELb1ELb0ELb0ELb0ELb0ELb1ELb0ELb1EEEvNS_16Flash_fwd_paramsE,"ax",@progbits
	.align	128
        .global         _ZN5flash24flash_fwd_splitkv_kernelI23Flash_fwd_kernel_traitsILi128ELi64ELi128ELi4ELb0ELb0EN7cutlass10bfloat16_tE19Flash_kernel_traitsILi128ELi64ELi128ELi4ES3_EELb1ELb0ELb0ELb0ELb0ELb1ELb0ELb1EEEvNS_16Flash_fwd_paramsE
        .type           _ZN5flash24flash_fwd_splitkv_kernelI23Flash_fwd_kernel_traitsILi128ELi64ELi128ELi4ELb0ELb0EN7cutlass10bfloat16_tE19Flash_kernel_traitsILi128ELi64ELi128ELi4ES3_EELb1ELb0ELb0ELb0ELb0ELb1ELb0ELb1EEEvNS_16Flash_fwd_paramsE,@function
        .size           _ZN5flash24flash_fwd_splitkv_kernelI23Flash_fwd_kernel_traitsILi128ELi64ELi128ELi4ELb0ELb0EN7cutlass10bfloat16_tE19Flash_kernel_traitsILi128ELi64ELi128ELi4ES3_EELb1ELb0ELb0ELb0ELb0ELb1ELb0ELb1EEEvNS_16Flash_fwd_paramsE,(.L_x_8433 - _ZN5flash24flash_fwd_splitkv_kernelI23Flash_fwd_kernel_traitsILi128ELi64ELi128ELi4ELb0ELb0EN7cutlass10bfloat16_tE19Flash_kernel_traitsILi128ELi64ELi128ELi4ES3_EELb1ELb0ELb0ELb0ELb0ELb1ELb0ELb1EEEvNS_16Flash_fwd_paramsE)
        .other          _ZN5flash24flash_fwd_splitkv_kernelI23Flash_fwd_kernel_traitsILi128ELi64ELi128ELi4ELb0ELb0EN7cutlass10bfloat16_tE19Flash_kernel_traitsILi128ELi64ELi128ELi4ES3_EELb1ELb0ELb0ELb0ELb0ELb1ELb0ELb1EEEvNS_16Flash_fwd_paramsE,@"STO_CUDA_ENTRY STV_DEFAULT"
_ZN5flash24flash_fwd_splitkv_kernelI23Flash_fwd_kernel_traitsILi128ELi64ELi128ELi4ELb0ELb0EN7cutlass10bfloat16_tE19Flash_kernel_traitsILi128ELi64ELi128ELi4ES3_EELb1ELb0ELb0ELb0ELb0ELb1ELb0ELb1EEEvNS_16Flash_fwd_paramsE:
.text._ZN5flash24flash_fwd_splitkv_kernelI23Flash_fwd_kernel_traitsILi128ELi64ELi128ELi4ELb0ELb0EN7cutlass10bfloat16_tE19Flash_kernel_traitsILi128ELi64ELi128ELi4ES3_EELb1ELb0ELb0ELb0ELb0ELb1ELb0ELb1EEEvNS_16Flash_fwd_paramsE:
[----:B------:R-:W1:Y:S01]  /*0000*/  LDC R1, c[0x0][0x28] ;  /* 0x00000a00ff017b82 */ /* 0x000e620000000800 */
[----:B------:R-:W2:Y:S07]  /*0010*/  S2R R244, SR_CTAID.X ;  /* 0x0000000000f47919 */ /* 0x000eae0000002500 */
[----:B------:R-:W3:Y:S01]  /*0020*/  LDC.64 R10, c[0x0][0x198] ;  /* 0x00006600ff0a7b82 */ /* 0x000ee20000000a00 */
[----:B------:R-:W-:Y:S01]  /*0030*/  BSSY B4, `(.L_x_1182) ;  /* 0x0000006000047945 */ /* 0x000fe20003800000 */
[----:B-1----:R-:W-:Y:S01]  /*0040*/  IADD3 R1, R1, -0x8, RZ ;  /* 0xfffffff801017810 */ /* 0x002fe20007ffe0ff */
[----:B------:R-:W1:Y:S01]  /*0050*/  S2R R243, SR_CTAID.Y ;  /* 0x0000000000f37919 */ /* 0x000e620000002600 */
[----:B------:R-:W-:Y:S01]  /*0060*/  MOV R241, 0x90 ;  /* 0x0000009000f17802 */ /* 0x000fe20000000f00 */
[----:B--2---:R-:W4:Y:S06]  /*0070*/  S2R R242, SR_CTAID.Z ;  /* 0x0000000000f27919 */ /* 0x004f2c0000002700 */
[----:B-1-34-:R-:W-:Y:S05]  /*0080*/  CALL.REL.NOINC `($_ZN5flash24flash_fwd_splitkv_kernelI23Flash_fwd_kernel_traitsILi128ELi64ELi128ELi4ELb0ELb0EN7cutlass10bfloat16_tE19Flash_kernel_traitsILi128ELi64ELi128ELi4ES3_EELb1ELb0ELb0ELb0ELb0ELb1ELb0ELb1EEEvNS_16Flash_fwd_paramsE$_ZN5flash30compute_attn_1rowblock_splitkvI23Flash_fwd_kernel_traitsILi128ELi64ELi128ELi4ELb0ELb0EN7cutlass10bfloat16_tE19Flash_kernel_traitsILi128ELi64ELi128ELi4ES3_EELb1ELb0ELb0ELb0ELb0ELb1ELb0ELb1ENS_16Flash_fwd_paramsEEEvRKT8_iiiii) ;  /* 0x0000000000087944 */ /* 0x01afea0003c00000 */
[----:B------:R-:W-:Y:S05]  /*0090*/  BSYNC B4 ;  /* 0x0000000000047941 */ /* 0x000fea0003800000 */
.L_x_1182:
[----:B------:R-:W-:Y:S05]  /*00a0*/  EXIT ;  /* 0x000000000000794d */ /* 0x000fea0003800000 */
        .type           $_ZN5flash24flash_fwd_splitkv_kernelI23Flash_fwd_kernel_traitsILi128ELi64ELi128ELi4ELb0ELb0EN7cutlass10bfloat16_tE19Flash_kernel_traitsILi128ELi64ELi128ELi4ES3_EELb1ELb0ELb0ELb0ELb0ELb1ELb0ELb1EEEvNS_16Flash_fwd_paramsE$_ZN5flash30compute_attn_1rowblock_splitkvI23Flash_fwd_kernel_traitsILi128ELi64ELi128ELi4ELb0ELb0EN7cutlass10bfloat16_tE19Flash_kernel_traitsILi128ELi64ELi128ELi4ES3_EELb1ELb0ELb0ELb0ELb0ELb1ELb0ELb1ENS_16Flash_fwd_paramsEEEvRKT8_iiiii,@function
        .size           $_ZN5flash24flash_fwd_splitkv_kernelI23Flash_fwd_kernel_traitsILi128ELi64ELi128ELi4ELb0ELb0EN7cutlass10bfloat16_tE19Flash_kernel_traitsILi128ELi64ELi128ELi4ES3_EELb1ELb0ELb0ELb0ELb0ELb1ELb0ELb1EEEvNS_16Flash_fwd_paramsE$_ZN5flash30compute_attn_1rowblock_splitkvI23Flash_fwd_kernel_traitsILi128ELi64ELi128ELi4ELb0ELb0EN7cutlass10bfloat16_tE19Flash_kernel_traitsILi128ELi64ELi128ELi4ES3_EELb1ELb0ELb0ELb0ELb0ELb1ELb0ELb1ENS_16Flash_fwd_paramsEEEvRKT8_iiiii,(.L_x_8433 - $_ZN5flash24flash_fwd_splitkv_kernelI23Flash_fwd_kernel_traitsILi128ELi64ELi128ELi4ELb0ELb0EN7cutlass10bfloat16_tE19Flash_kernel_traitsILi128ELi64ELi128ELi4ES3_EELb1ELb0ELb0ELb0ELb0ELb1ELb0ELb1EEEvNS_16Flash_fwd_paramsE$_ZN5flash30compute_attn_1rowblock_splitkvI23Flash_fwd_kernel_traitsILi128ELi64ELi128ELi4ELb0ELb0EN7cutlass10bfloat16_tE19Flash_kernel_traitsILi128ELi64ELi128ELi4ES3_EELb1ELb0ELb0ELb0ELb0ELb1ELb0ELb1ENS_16Flash_fwd_paramsEEEvRKT8_iiiii)
$_ZN5flash24flash_fwd_splitkv_kernelI23Flash_fwd_kernel_traitsILi128ELi64ELi128ELi4ELb0ELb0EN7cutlass10bfloat16_tE19Flash_kernel_traitsILi128ELi64ELi128ELi4ES3_EELb1ELb0ELb0ELb0ELb0ELb1ELb0ELb1EEEvNS_16Flash_fwd_paramsE$_ZN5flash30compute_attn_1rowblock_splitkvI23Flash_fwd_kernel_traitsILi128ELi64ELi128ELi4ELb0ELb0EN7cutlass10bfloat16_tE19Flash_kernel_traitsILi128ELi64ELi128ELi4ES3_EELb1ELb0ELb0ELb0ELb0ELb1ELb0ELb1ENS_16Flash_fwd_paramsEEEvRKT8_iiiii:
[----:B------:R-:W-:Y:S02]  /*00b0*/  ULDC.64 UR6, c[0x0][0x208] ;  /* 0x0000820000067ab9 */ /* 0x000fe40000000a00 */
[----:B------:R-:W2:Y:S04]  /*00c0*/  LD.E.64 R2, desc[UR6][R10.64+0xe0] ;  /* 0x0000e0060a027980 */ /* 0x000ea8000c101b00 */
[----:B------:R-:W3:Y:S01]  /*00d0*/  LD.E.64 R16, desc[UR6][R10.64+0xf0] ;  /* 0x0000f0060a107980 */ /* 0x000ee2000c101b00 */
[----:B------:R-:W-:Y:S02]  /*00e0*/  IMAD.MOV.U32 R246, RZ, RZ, -0x1 ;  /* 0xfffffffffff67424 */ /* 0x000fe400078e00ff */
        /* <DEDUP_REMOVED lines=9> */
[----:B------:R1:W5:Y:S04]  /*0180*/  @P4 LD.E R14, desc[UR6][R16.64] ;  /* 0x00000006100e4980 */ /* 0x000368000c101900 */
[----:B------:R-:W3:Y:S01]  /*0190*/  LD.E.64 R2, desc[UR6][R10.64+0xe8] ;  /* 0x0000e8060a027980 */ /* 0x000ee2000c101b00 */
[----:B------:R-:W-:Y:S01]  /*01a0*/  BSSY B0, `(.L_x_1183) ;  /* 0x000000c000007945 */ /* 0x000fe20003800000 */
[----:B------:R-:W-:Y:S01]  /*01b0*/  IMAD.MOV.U32 R15, RZ, RZ, -0x1 ;  /* 0xffffffffff0f7424 */ /* 0x000fe200078e00ff */
[----:B--2---:R-:W-:-:S06]  /*01c0*/  @P0 IADD3 R245, -R246, R245, RZ ;  /* 0x000000f5f6f50210 */ /* 0x004fcc0007ffe1ff */
[----:B------:R1:W5:Y:S01]  /*01d0*/  @!P0 LD.E R245, desc[UR6][R10.64+0xb4] ;  /* 0x0000b4060af58980 */ /* 0x000362000c101900 */
[----:B---3--:R-:W-:-:S04]  /*01e0*/  ISETP.NE.U32.AND P0, PT, R2, RZ, PT ;  /* 0x000000ff0200720c */ /* 0x008fc80003f05070 */
[----:B------:R-:W-:Y:S01]  /*01f0*/  ISETP.NE.AND.EX P0, PT, R3, RZ, PT, P0 ;  /* 0x000000ff0300720c */ /* 0x000fe20003f05300 */
[----:B------:R-:W-:-:S12]  /*0200*/  IMAD.WIDE R2, R243, 0x4, R2 ;  /* 0x00000004f3027825 */ /* 0x000fd800078e0202 */
[----:B-1----:R-:W-:Y:S05]  /*0210*/  @!P0 BRA `(.L_x_1184) ;  /* 0x0000000000108947 */ /* 0x002fea0003800000 */
[----:B------:R-:W2:Y:S02]  /*0220*/  LD.E.U8 R0, desc[UR6][R10.64+0x1b2] ;  /* 0x0001b2060a007980 */ /* 0x000ea4000c101100 */
[----:B--2---:R-:W-:-:S13]  /*0230*/  ISETP.NE.AND P1, PT, R0, RZ, PT ;  /* 0x000000ff0000720c */ /* 0x004fda0003f25270 */
[----:B------:R-:W-:Y:S05]  /*0240*/  @!P1 BRA `(.L_x_1184) ;  /* 0x0000000000049947 */ /* 0x000fea0003800000 */
[----:B------:R1:W5:Y:S02]  /*0250*/  LD.E R15, desc[UR6][R2.64] ;  /* 0x00000006020f7980 */ /* 0x000364000c101900 */
.L_x_1184:
[----:B------:R-:W-:Y:S05]  /*0260*/  BSYNC B0 ;  /* 0x0000000000007941 */ /* 0x000fea0003800000 */
.L_x_1183:
[----:B------:R-:W-:Y:S04]  /*0270*/  BSSY B0, `(.L_x_1185) ;  /* 0x0000009000007945 */ /* 0x000fe80003800000 */
[----:B------:R-:W-:Y:S05]  /*0280*/  @!P0 BRA `(.L_x_1186) ;  /* 0x0000000000188947 */ /* 0x000fea0003800000 */
[----:B------:R-:W2:Y:S02]  /*0290*/  LD.E.U8 R0, desc[UR6][R10.64+0x1b2] ;  /* 0x0001b2060a007980 */ /* 0x000ea4000c101100 */
[----:B--2---:R-:W-:-:S13]  /*02a0*/  ISETP.NE.AND P0, PT, R0, RZ, PT ;  /* 0x000000ff0000720c */ /* 0x004fda0003f05270 */
[----:B------:R-:W2:Y:S02]  /*02b0*/  @P0 LD.E R62, desc[UR6][R2.64+0x4] ;  /* 0x00000406023e0980 */ /* 0x000ea4000c101900 */
[----:B--2--5:R-:W-:-:S06]  /*02c0*/  @P0 IADD3 R62, R62, -R15, RZ ;  /* 0x8000000f3e3e0210 */ /* 0x024fcc0007ffe0ff */
[----:B------:R3:W5:Y:S01]  /*02d0*/  @!P0 LD.E R62, desc[UR6][R2.64] ;  /* 0x00000006023e8980 */ /* 0x000762000c101900 */
[----:B------:R-:W-:Y:S05]  /*02e0*/  BRA `(.L_x_1187) ;  /* 0x0000000000047947 */ /* 0x000fea0003800000 */
.L_x_1186:
[----:B------:R2:W5:Y:S02]  /*02f0*/  LD.E R62, desc[UR6][R10.64+0xb8] ;  /* 0x0000b8060a3e7980 */ /* 0x000564000c101900 */
.L_x_1187:
[----:B------:R-:W-:Y:S05]  /*0300*/  BSYNC B0 ;  /* 0x0000000000007941 */ /* 0x000fea0003800000 */
.L_x_1185:
[----:B-1-3--:R-:W3:Y:S01]  /*0310*/  LD.E.64 R2, desc[UR6][R10.64+0xf8] ;  /* 0x0000f8060a027980 */ /* 0x00aee2000c101b00 */
[----:B------:R-:W-:Y:S01]  /*0320*/  BSSY B1, `(.L_x_1188) ;  /* 0x0000012000017945 */ /* 0x000fe20003800000 */
[----:B-----5:R-:W-:Y:S01]  /*0330*/  IMAD.IADD R62, R62, 0x1, -R14 ;  /* 0x000000013e3e7824 */ /* 0x020fe200078e0a0e */
[----:B---3--:R-:W-:-:S04]  /*0340*/  ISETP.NE.U32.AND P0, PT, R2, RZ, PT ;  /* 0x000000ff0200720c */ /* 0x008fc80003f05070 */
[----:B------:R-:W-:-:S13]  /*0350*/  ISETP.NE.AND.EX P0, PT, R3, RZ, PT, P0 ;  /* 0x000000ff0300720c */ /* 0x000fda0003f05300 */
[----:B------:R-:W-:Y:S05]  /*0360*/  @!P0 BRA `(.L_x_1189) ;  /* 0x0000000000108947 */ /* 0x000fea0003800000 */
[----:B------:R-:W-:-:S05]  /*0370*/  IMAD.WIDE R2, R243, 0x4, R2 ;  /* 0x00000004f3027825 */ /* 0x000fca00078e0202 */
[----:B------:R-:W3:Y:S02]  /*0380*/  LD.E R51, desc[UR6][R2.64] ;  /* 0x0000000602337980 */ /* 0x000ee4000c101900 */
[----:B---3--:R-:W-:Y:S01]  /*0390*/  IADD3 R51, R51, -R14, RZ ;  /* 0x8000000e33337210 */ /* 0x008fe20007ffe0ff */
[----:B------:R-:W-:Y:S05]  /*03a0*/  BRA `(.L_x_1190) ;  /* 0x0000000000247947 */ /* 0x000fea0003800000 */
.L_x_1189:
[----:B------:R-:W3:Y:S01]  /*03b0*/  LD.E.64 R2, desc[UR6][R10.64+0x108] ;  /* 0x000108060a027980 */ /* 0x000ee2000c101b00 */
[----:B------:R-:W-:Y:S01]  /*03c0*/  BSSY B0, `(.L_x_1191) ;  /* 0x0000006000007945 */ /* 0x000fe20003800000 */
[----:B------:R-:W-:Y:S01]  /*03d0*/  IMAD.MOV.U32 R51, RZ, RZ, RZ ;  /* 0x000000ffff337224 */ /* 0x000fe200078e00ff */
[----:B---3--:R-:W-:-:S04]  /*03e0*/  ISETP.NE.U32.AND P0, PT, R2, RZ, PT ;  /* 0x000000ff0200720c */ /* 0x008fc80003f05070 */
[----:B------:R-:W-:-:S13]  /*03f0*/  ISETP.NE.AND.EX P0, PT, R3, RZ, PT, P0 ;  /* 0x000000ff0300720c */ /* 0x000fda0003f05300 */
[----:B------:R-:W-:Y:S05]  /*0400*/  @!P0 BRA `(.L_x_1192) ;  /* 0x0000000000048947 */ /* 0x000fea0003800000 */
[----:B------:R1:W5:Y:S02]  /*0410*/  LD.E R51, desc[UR6][R10.64+0xbc] ;  /* 0x0000bc060a337980 */ /* 0x000364000c101900 */
.L_x_1192:
[----:B------:R-:W-:Y:S05]  /*0420*/  BSYNC B0 ;  /* 0x0000000000007941 */ /* 0x000fea0003800000 */
.L_x_1191:
[----:B-----5:R-:W-:Y:S02]  /*0430*/  IADD3 R51, R62, R51, RZ ;  /* 0x000000333e337210 */ /* 0x020fe40007ffe0ff */
.L_x_1190:
[----:B------:R-:W-:Y:S05]  /*0440*/  BSYNC B1 ;  /* 0x0000000000017941 */ /* 0x000fea0003800000 */
.L_x_1188:
[----:B------:R-:W-:Y:S01]  /*0450*/  IMAD.SHL.U32 R55, R244, 0x40, RZ ;  /* 0x00000040f4377824 */ /* 0x000fe200078e00ff */
[----:B------:R-:W-:Y:S01]  /*0460*/  MOV R2, R241 ;  /* 0x000000f100027202 */ /* 0x000fe20000000f00 */
[----:B------:R-:W-:-:S03]  /*0470*/  IMAD.MOV.U32 R3, RZ, RZ, 0x0 ;  /* 0x00000000ff037424 */ /* 0x000fc600078e00ff */
[----:B------:R-:W-:-:S13]  /*0480*/  ISETP.GT.AND P0, PT, R245, R55, PT ;  /* 0x00000037f500720c */ /* 0x000fda0003f04270 */
[----:B-12---:R-:W-:Y:S05]  /*0490*/  @!P0 RET.REL.NODEC R2 `(_ZN5flash24flash_fwd_splitkv_kernelI23Flash_fwd_kernel_traitsILi128ELi64ELi128ELi4ELb0ELb0EN7cutlass10bfloat16_tE19Flash_kernel_traitsILi128ELi64ELi128ELi4ES3_EELb1ELb0ELb0ELb0ELb0ELb1ELb0ELb1EEEvNS_16Flash_fwd_paramsE) ;  /* 0xfffffff802d88950 */ /* 0x006fea0003c3ffff */
        /* <DEDUP_REMOVED lines=22> */
[----:B------:R1:W5:Y:S04]  /*0600*/  LD.E R3, desc[UR6][R10.64+0x60] ;  /* 0x000060060a037980 */ /* 0x000368000c101900 */
[----:B------:R-:W4:Y:S04]  /*0610*/  @!P0 LD.E.64 R14, desc[UR6][R10.64+0x80] ;  /* 0x000080060a0e8980 */ /* 0x000f28000c101b00 */
[----:B------:R1:W5:Y:S04]  /*0620*/  LD.E R0, desc[UR6][R10.64+0xb4] ;  /* 0x0000b4060a007980 */ /* 0x000368000c101900 */
[----:B------:R1:W5:Y:S04]  /*0630*/  LD.E.64 R12, desc[UR6][R10.64+0xa0] ;  /* 0x0000a0060a0c7980 */ /* 0x000368000c101b00 */
[----:B------:R1:W5:Y:S04]  /*0640*/  LD.E R2, desc[UR6][R10.64+0xc0] ;  /* 0x0000c0060a027980 */ /* 0x000368000c101900 */
[----:B------:R-:W5:Y:S01]  /*0650*/  LD.E.64 R10, desc[UR6][R10.64+0x70] ;  /* 0x000070060a0a7980 */ /* 0x000f62000c101b00 */
[----:B------:R-:W-:-:S04]  /*0660*/  SHF.R.S32.HI R6, RZ, 0x1f, R52 ;  /* 0x0000001fff067819 */ /* 0x000fc80000011434 */
[----:B------:R-:W-:-:S04]  /*0670*/  LEA.HI R6, R6, R52, RZ, 0x3 ;  /* 0x0000003406067211 */ /* 0x000fc800078f18ff */
[----:B------:R-:W-:-:S05]  /*0680*/  LOP3.LUT R7, R6, 0xfffffff8, RZ, 0xc0, !PT ;  /* 0xfffffff806077812 */ /* 0x000fca00078ec0ff */
[----:B------:R-:W-:Y:S01]  /*0690*/  IMAD.IADD R52, R52, 0x1, -R7 ;  /* 0x0000000134347824 */ /* 0x000fe200078e0a07 */
[----:B------:R-:W-:-:S03]  /*06a0*/  @!P0 SHF.R.S32.HI R8, RZ, 0x1f, R243 ;  /* 0x0000001fff088819 */ /* 0x000fc600000114f3 */
[----:B------:R-:W-:-:S05]  /*06b0*/  IMAD.SHL.U32 R18, R52, 0x8, RZ ;  /* 0x0000000834127824 */ /* 0x000fca00078e00ff */
[----:B------:R-:W-:Y:S01]  /*06c0*/  SHF.R.S32.HI R19, RZ, 0x1f, R18 ;  /* 0x0000001fff137819 */ /* 0x000fe20000011412 */
[----:B------:R-:W-:Y:S01]  /*06d0*/  IMAD.IADD R245, R245, 0x1, -R55 ;  /* 0x00000001f5f57824 */ /* 0x000fe200078e0a37 */
[----:B------:R-:W-:-:S04]  /*06e0*/  SHF.R.S32.HI R6, RZ, 0x3, R6 ;  /* 0x00000003ff067819 */ /* 0x000fc80000011406 */
[----:B------:R-:W-:Y:S01]  /*06f0*/  ISETP.GE.AND P2, PT, R6, R245, PT ;  /* 0x000000f50600720c */ /* 0x000fe20003f46270 */
[----:B------:R-:W-:Y:S01]  /*0700*/  BSSY B0, `(.L_x_1194) ;  /* 0x0000029000007945 */ /* 0x000fe20003800000 */
[----:B------:R-:W-:Y:S01]  /*0710*/  ISETP.NE.AND P6, PT, R52, RZ, PT ;  /* 0x000000ff3400720c */ /* 0x000fe20003fc5270 */
[-C--:B--2---:R-:W-:Y:S02]  /*0720*/  @P0 IMAD R7, R17, R246.reuse, RZ ;  /* 0x000000f611070224 */ /* 0x084fe400078e02ff */
[----:B------:R-:W-:-:S04]  /*0730*/  @P0 IMAD.WIDE.U32 R246, R16, R246, RZ ;  /* 0x000000f610f60225 */ /* 0x000fc800078e00ff */
[----:B------:R-:W-:-:S04]  /*0740*/  IMAD.WIDE.U32 R20, R55, R16, R18 ;  /* 0x0000001037147225 */ /* 0x000fc800078e0012 */
[-C--:B----4-:R-:W-:Y:S02]  /*0750*/  @!P0 IMAD R9, R15, R243.reuse, RZ ;  /* 0x000000f30f098224 */ /* 0x090fe400078e02ff */
[----:B------:R-:W-:Y:S01]  /*0760*/  @!P0 IMAD.WIDE.U32 R22, R14, R243, RZ ;  /* 0x000000f30e168225 */ /* 0x000fe200078e00ff */
[----:B------:R-:W-:-:S03]  /*0770*/  SHF.R.S32.HI R15, RZ, 0x1f, R55 ;  /* 0x0000001fff0f7819 */ /* 0x000fc60000011437 */
[----:B------:R-:W-:Y:S02]  /*0780*/  @!P0 IMAD R8, R14, R8, R9 ;  /* 0x000000080e088224 */ /* 0x000fe400078e0209 */
[----:B------:R-:W-:Y:S02]  /*0790*/  @P0 IMAD.MOV.U32 R9, RZ, RZ, R246 ;  /* 0x000000ffff090224 */ /* 0x000fe400078e00f6 */
[----:B------:R-:W-:Y:S02]  /*07a0*/  IMAD R14, R17, R55, RZ ;  /* 0x00000037110e7224 */ /* 0x000fe400078e02ff */
[----:B------:R-:W-:Y:S01]  /*07b0*/  @!P0 IMAD.MOV.U32 R9, RZ, RZ, R22 ;  /* 0x000000ffff098224 */ /* 0x000fe200078e0016 */
[----:B------:R-:W-:Y:S01]  /*07c0*/  @P0 IADD3 R7, R247, R7, RZ ;  /* 0x00000007f7070210 */ /* 0x000fe20007ffe0ff */
[----:B------:R-:W-:Y:S01]  /*07d0*/  IMAD R14, R16, R15, R14 ;  /* 0x0000000f100e7224 */ /* 0x000fe200078e020e */
[----:B------:R-:W-:Y:S02]  /*07e0*/  @!P0 IADD3 R7, R23, R8, RZ ;  /* 0x0000000817078210 */ /* 0x000fe40007ffe0ff */
[----:B------:R-:W-:Y:S01]  /*07f0*/  IADD3 R20, P0, R9, R20, RZ ;  /* 0x0000001409147210 */ /* 0x000fe20007f1e0ff */
[----:B---3--:R-:W-:-:S03]  /*0800*/  IMAD R5, R5, R242, RZ ;  /* 0x000000f205057224 */ /* 0x008fc600078e02ff */
[----:B------:R-:W-:Y:S02]  /*0810*/  IADD3.X R21, R7, R21, R14, P0, !PT ;  /* 0x0000001507157210 */ /* 0x000fe400007fe40e */
[----:B------:R-:W-:Y:S01]  /*0820*/  SHF.R.S32.HI R7, RZ, 0x1f, R242 ;  /* 0x0000001fff077819 */ /* 0x000fe200000114f2 */
[C---:B------:R-:W-:Y:S01]  /*0830*/  VIADD R9, R6.reuse, 0x10 ;  /* 0x0000001006097836 */ /* 0x040fe20000000000 */
[----:B------:R-:W-:Y:S01]  /*0840*/  IADD3 R8, R6, 0x20, RZ ;  /* 0x0000002006087810 */ /* 0x000fe20007ffe0ff */
[----:B------:R-:W-:-:S04]  /*0850*/  IMAD.WIDE.U32 R20, R242, R4, R20 ;  /* 0x00000004f2147225 */ /* 0x000fc800078e0014 */
[----:B------:R-:W-:Y:S01]  /*0860*/  IMAD R5, R4, R7, R5 ;  /* 0x0000000704057224 */ /* 0x000fe200078e0205 */
[CC--:B------:R-:W-:Y:S01]  /*0870*/  ISETP.GE.AND P1, PT, R9.reuse, R245.reuse, PT ;  /* 0x000000f50900720c */ /* 0x0c0fe20003f26270 */
[----:B------:R-:W-:Y:S01]  /*0880*/  VIADD R7, R18, 0x40 ;  /* 0x0000004012077836 */ /* 0x000fe20000000000 */
[-C--:B------:R-:W-:Y:S02]  /*0890*/  ISETP.GE.OR P4, PT, R9, R245.reuse, P6 ;  /* 0x000000f50900720c */ /* 0x080fe40003786670 */
[----:B------:R-:W-:Y:S02]  /*08a0*/  ISETP.GE.AND P0, PT, R8, R245, PT ;  /* 0x000000f50800720c */ /* 0x000fe40003f06270 */
[----:B------:R-:W-:Y:S02]  /*08b0*/  SHF.R.S32.HI R4, RZ, 0x1f, R6 ;  /* 0x0000001fff047819 */ /* 0x000fe40000011406 */
[----:B------:R-:W-:Y:S01]  /*08c0*/  IADD3 R15, R21, R5, RZ ;  /* 0x00000005150f7210 */ /* 0x000fe20007ffe0ff */
[----:B-1----:R-:W-:Y:S08]  /*08d0*/  @P2 BRA `(.L_x_1195) ;  /* 0x00000000002c2947 */ /* 0x002ff00003800000 */
        /* <DEDUP_REMOVED lines=11> */
.L_x_1195:
[----:B------:R-:W-:Y:S05]  /*0990*/  BSYNC B0 ;  /* 0x0000000000007941 */ /* 0x000fea0003800000 */
.L_x_1194:
[----:B------:R-:W-:Y:S01]  /*09a0*/  BSSY B0, `(.L_x_1196) ;  /* 0x0000011000007945 */ /* 0x000fe20003800000 */
[----:B------:R-:W-:-:S03]  /*09b0*/  ISETP.GE.OR P3, PT, R8, R245, P6 ;  /* 0x000000f50800720c */ /* 0x000fc60003766670 */
[----:B------:R-:W-:Y:S10]  /*09c0*/  @P1 BRA `(.L_x_1197) ;  /* 0x0000000000381947 */ /* 0x000ff40003800000 */
[----:B------:R-:W-:Y:S01]  /*09d0*/  IADD3 R8, P1, R6, 0x10, RZ ;  /* 0x0000001006087810 */ /* 0x000fe20007f3e0ff */
[----:B------:R-:W-:Y:S01]  /*09e0*/  IMAD.MOV.U32 R22, RZ, RZ, R20 ;  /* 0x000000ffff167224 */ /* 0x000fe200078e0014 */
[----:B------:R-:W-:Y:S02]  /*09f0*/  MOV R23, R15 ;  /* 0x0000000f00177202 */ /* 0x000fe40000000f00 */
[-C--:B-----5:R-:W-:Y:S01]  /*0a00*/  ISETP.GE.AND P2, PT, R18, R2.reuse, PT ;  /* 0x000000021200720c */ /* 0x0a0fe20003f46270 */
[----:B------:R-:W-:Y:S01]  /*0a10*/  IMAD.X R5, RZ, RZ, R4, P1 ;  /* 0x000000ffff057224 */ /* 0x000fe200008e0604 */
[----:B------:R-:W-:Y:S01]  /*0a20*/  ISETP.GE.AND P1, PT, R7, R2, PT ;  /* 0x000000020700720c */ /* 0x000fe20003f26270 */
[----:B------:R-:W-:-:S04]  /*0a30*/  IMAD.WIDE.U32 R22, R16, R8, R22 ;  /* 0x0000000810167225 */ /* 0x000fc800078e0016 */
[----:B------:R-:W-:-:S04]  /*0a40*/  IMAD R5, R5, R16, RZ ;  /* 0x0000001005057224 */ /* 0x000fc800078e02ff */
[----:B------:R-:W-:Y:S01]  /*0a50*/  IMAD R5, R17, R8, R5 ;  /* 0x0000000811057224 */ /* 0x000fe200078e0205 */
[----:B------:R-:W-:-:S03]  /*0a60*/  LEA R8, P5, R22, R10, 0x1 ;  /* 0x0000000a16087211 */ /* 0x000fc600078a08ff */
[----:B------:R-:W-:-:S05]  /*0a70*/  IMAD.IADD R5, R23, 0x1, R5 ;  /* 0x0000000117057824 */ /* 0x000fca00078e0205 */
[----:B------:R-:W-:-:S05]  /*0a80*/  LEA.HI.X R9, R22, R11, R5, 0x1, P5 ;  /* 0x0000000b16097211 */ /* 0x000fca00028f0c05 */
[----:B------:R2:W-:Y:S04]  /*0a90*/  @!P2 ST.E.128 desc[UR6][R8.64], RZ ;  /* 0x000000ff0800a985 */ /* 0x0005e8000c101d06 */
[----:B------:R2:W-:Y:S02]  /*0aa0*/  @!P1 ST.E.128 desc[UR6][R8.64+0x80], RZ ;  /* 0x000080ff08009985 */ /* 0x0005e4000c101d06 */
.L_x_1197:
[----:B------:R-:W-:Y:S05]  /*0ab0*/  BSYNC B0 ;  /* 0x0000000000007941 */ /* 0x000fea0003800000 */
.L_x_1196:
[----:B-----5:R-:W-:Y:S01]  /*0ac0*/  IMAD R3, R243, R3, R242 ;  /* 0x00000003f3037224 */ /* 0x020fe200078e02f2 */
[----:B------:R-:W-:Y:S01]  /*0ad0*/  BSSY B0, `(.L_x_1198) ;  /* 0x0000013000007945 */ /* 0x000fe20003800000 */
[----:B------:R-:W-:Y:S02]  /*0ae0*/  ISETP.GE.OR P5, PT, R6, R245, P6 ;  /* 0x000000f50600720c */ /* 0x000fe400037a6670 */
[----:B------:R-:W-:Y:S01]  /*0af0*/  IMAD R55, R0, R3, R55 ;  /* 0x0000000300377224 */ /* 0x000fe200078e0237 */
[----:B------:R-:W-:Y:S01]  /*0b00*/  IADD3 R5, R6, 0x30, RZ ;  /* 0x0000003006057810 */ /* 0x000fe20007ffe0ff */
[----:B------:R-:W-:Y:S09]  /*0b10*/  @P0 BRA `(.L_x_1199) ;  /* 0x0000000000380947 */ /* 0x000ff20003800000 */
[----:B------:R-:W-:Y:S01]  /*0b20*/  IADD3 R3, P0, R6, 0x20, RZ ;  /* 0x0000002006037810 */ /* 0x000fe20007f1e0ff */
[----:B--2---:R-:W-:Y:S01]  /*0b30*/  IMAD.MOV.U32 R8, RZ, RZ, R20 ;  /* 0x000000ffff087224 */ /* 0x004fe200078e0014 */
        /* <DEDUP_REMOVED lines=12> */
.L_x_1199:
[----:B------:R-:W-:Y:S05]  /*0c00*/  BSYNC B0 ;  /* 0x0000000000007941 */ /* 0x000fea0003800000 */
.L_x_1198:
[-C--:B------:R-:W-:Y:S01]  /*0c10*/  ISETP.GE.AND P1, PT, R5, R245.reuse, PT ;  /* 0x000000f50500720c */ /* 0x080fe20003f26270 */
[----:B------:R-:W-:Y:S01]  /*0c20*/  BSSY B0, `(.L_x_1200) ;  /* 0x0000018000007945 */ /* 0x000fe20003800000 */
[----:B------:R-:W-:Y:S01]  /*0c30*/  IADD3 R0, P0, R55, R6, RZ ;  /* 0x0000000637007210 */ /* 0x000fe20007f1e0ff */
[----:B------:R-:W-:Y:S01]  /*0c40*/  @!P4 IMAD.MOV.U32 R3, RZ, RZ, 0x7f800000 ;  /* 0x7f800000ff03c424 */ /* 0x000fe200078e00ff */
[----:B------:R-:W-:Y:S01]  /*0c50*/  ISETP.GE.OR P6, PT, R5, R245, P6 ;  /* 0x000000f50500720c */ /* 0x000fe200037c6670 */
[----:B------:R-:W-:Y:S01]  /*0c60*/  @!P5 IMAD.MOV.U32 R5, RZ, RZ, 0x7f800000 ;  /* 0x7f800000ff05d424 */ /* 0x000fe200078e00ff */
[----:B------:R-:W-:Y:S02]  /*0c70*/  LEA.HI.X.SX32 R55, R55, R4, 0x1, P0 ;  /* 0x0000000437377211 */ /* 0x000fe400000f0eff */
[----:B--2---:R-:W-:-:S04]  /*0c80*/  LEA R8, P0, R0, R12, 0x2 ;  /* 0x0000000c00087211 */ /* 0x004fc800078010ff */
[----:B------:R-:W-:Y:S01]  /*0c90*/  LEA.HI.X R9, R0, R13, R55, 0x2, P0 ;  /* 0x0000000d00097211 */ /* 0x000fe200000f1437 */
[----:B------:R-:W-:Y:S01]  /*0ca0*/  @!P3 IMAD.MOV.U32 R0, RZ, RZ, 0x7f800000 ;  /* 0x7f800000ff00b424 */ /* 0x000fe200078e00ff */
[----:B------:R-:W-:Y:S07]  /*0cb0*/  @P1 BRA `(.L_x_1201) ;  /* 0x0000000000381947 */ /* 0x000fee0003800000 */
[----:B------:R-:W-:Y:S01]  /*0cc0*/  IADD3 R6, P0, R6, 0x30, RZ ;  /* 0x0000003006067810 */ /* 0x000fe20007f1e0ff */
[----:B------:R-:W-:Y:S01]  /*0cd0*/  IMAD.MOV.U32 R12, RZ, RZ, R20 ;  /* 0x000000ffff0c7224 */ /* 0x000fe200078e0014 */
[----:B------:R-:W-:Y:S02]  /*0ce0*/  MOV R13, R15 ;  /* 0x0000000f000d7202 */ /* 0x000fe40000000f00 */
[-C--:B------:R-:W-:Y:S01]  /*0cf0*/  ISETP.GE.AND P1, PT, R18, R2.reuse, PT ;  /* 0x000000021200720c */ /* 0x080fe20003f26270 */
        /* <DEDUP_REMOVED lines=10> */
.L_x_1201:
[----:B------:R-:W-:Y:S05]  /*0da0*/  BSYNC B0 ;  /* 0x0000000000007941 */ /* 0x000fea0003800000 */
.L_x_1200:
[----:B------:R4:W-:Y:S01]  /*0db0*/  @!P4 ST.E desc[UR6][R8.64+0x40], R3 ;  /* 0x000040030800c985 */ /* 0x0009e2000c101906 */
[----:B------:R-:W-:-:S03]  /*0dc0*/  MOV R2, R241 ;  /* 0x000000f100027202 */ /* 0x000fc60000000f00 */
[----:B------:R-:W-:Y:S04]  /*0dd0*/  @!P5 ST.E desc[UR6][R8.64], R5 ;  /* 0x000000050800d985 */ /* 0x000fe8000c101906 */
[----:B------:R1:W-:Y:S01]  /*0de0*/  @!P3 ST.E desc[UR6][R8.64+0x80], R0 ;  /* 0x000080000800b985 */ /* 0x0003e2000c101906 */
[----:B----4-:R-:W-:-:S04]  /*0df0*/  MOV R3, 0x0 ;  /* 0x0000000000037802 */ /* 0x010fc80000000f00 */
[----:B-123--:R-:W-:Y:S05]  /*0e00*/  @P6 RET.REL.NODEC R2 `(_ZN5flash24flash_fwd_splitkv_kernelI23Flash_fwd_kernel_traitsILi128ELi64ELi128ELi4ELb0ELb0EN7cutlass10bfloat16_tE19Flash_kernel_traitsILi128ELi64ELi128ELi4ES3_EELb1ELb0ELb0ELb0ELb0ELb1ELb0ELb1EEEvNS_16Flash_fwd_paramsE) ;  /* 0xfffffff0027c6950 */ /* 0x00efea0003c3ffff */
[----:B------:R-:W-:Y:S02]  /*0e10*/  MOV R0, 0x7f800000 ;  /* 0x7f80000000007802 */ /* 0x000fe40000000f00 */
[----:B------:R-:W-:Y:S02]  /*0e20*/  MOV R2, R241 ;  /* 0x000000f100027202 */ /* 0x000fe40000000f00 */
[----:B------:R-:W-:Y:S01]  /*0e30*/  MOV R3, 0x0 ;  /* 0x0000000000037802 */ /* 0x000fe20000000f00 */
[----:B------:R1:W-:Y:S03]  /*0e40*/  ST.E desc[UR6][R8.64+0xc0], R0 ;  /* 0x0000c00008007985 */ /* 0x0003e6000c101906 */
[----:B-1----:R-:W-:Y:S05]  /*0e50*/  RET.REL.NODEC R2 `(_ZN5flash24flash_fwd_splitkv_kernelI23Flash_fwd_kernel_traitsILi128ELi64ELi128ELi4ELb0ELb0EN7cutlass10bfloat16_tE19Flash_kernel_traitsILi128ELi64ELi128ELi4ES3_EELb1ELb0ELb0ELb0ELb0ELb1ELb0ELb1EEEvNS_16Flash_fwd_paramsE) ;  /* 0xfffffff002687950 */ /* 0x002fea0003c3ffff */
.L_x_1193:
        /* <DEDUP_REMOVED lines=14> */
[----:B-1----:R-:W-:-:S04]  /*0f40*/  @P1 IMAD.WIDE.U32 R2, R8, R243, RZ ;  /* 0x000000f308021225 */ /* 0x002fc800078e00ff */
[----:B------:R-:W-:Y:S01]  /*0f50*/  @P1 IMAD R0, R8, R0, R4 ;  /* 0x0000000008001224 */ /* 0x000fe200078e0204 */
[----:B------:R-:W-:-:S03]  /*0f60*/  @P1 LEA R249, P0, R2, R6, 0x2 ;  /* 0x0000000602f91211 */ /* 0x000fc600078010ff */
[----:B------:R-:W-:-:S05]  /*0f70*/  @P1 IMAD.IADD R0, R3, 0x1, R0 ;  /* 0x0000000103001824 */ /* 0x000fca00078e0200 */
[----:B------:R-:W-:-:S04]  /*0f80*/  @P1 LEA.HI.X R248, R2, R7, R0, 0x2, P0 ;  /* 0x0000000702f81211 */ /* 0x000fc800000f1400 */
[----:B------:R-:W-:-:S04]  /*0f90*/  LOP3.LUT R249, R249, R248, RZ, 0x3c, !PT ;  /* 0x000000f8f9f97212 */ /* 0x000fc800078e3cff */
[----:B------:R-:W-:-:S04]  /*0fa0*/  LOP3.LUT R248, R249, R248, RZ, 0x3c, !PT ;  /* 0x000000f8f9f87212 */ /* 0x000fc800078e3cff */
[----:B------:R-:W-:Y:S02]  /*0fb0*/  LOP3.LUT R249, R249, R248, RZ, 0x3c, !PT ;  /* 0x000000f8f9f97212 */ /* 0x000fe400078e3cff */
[----:B------:R-:W-:-:S04]  /*0fc0*/  ISETP.NE.U32.AND P0, PT, R248, RZ, PT ;  /* 0x000000fff800720c */ /* 0x000fc80003f05070 */
[----:B------:R-:W-:-:S13]  /*0fd0*/  ISETP.NE.AND.EX P0, PT, R249, RZ, PT, P0 ;  /* 0x000000fff900720c */ /* 0x000fda0003f05300 */
[----:B------:R-:W-:Y:S05]  /*0fe0*/  @!P0 BRA `(.L_x_1203) ;  /* 0x0000000400508947 */ /* 0x000fea0003800000 */
[----:B------:R-:W2:Y:S04]  /*0ff0*/  LD.E R5, desc[UR6][R10.64+0x170] ;  /* 0x000170060a057980 */ /* 0x000ea8000c101900 */
[----:B------:R-:W3:Y:S01]  /*1000*/  LD.E R6, desc[UR6][R10.64+0x68] ;  /* 0x000068060a067980 */ /* 0x000ee2000c101900 */
[----:B------:R-:W-:-:S03]  /*1010*/  LEA R2, R50, 0xffffff80, 0x7 ;  /* 0xffffff8032027811 */ /* 0x000fc600078e38ff */
[----:B------:R-:W4:Y:S01]  /*1020*/  LD.E.64 R18, desc[UR6][R10.64+0x20] ;  /* 0x000020060a127980 */ /* 0x000f22000c101b00 */
[----:B------:R-:W-:-:S03]  /*1030*/  IABS R3, R2 ;  /* 0x0000000200037213 */ /* 0x000fc60000000000 */
[----:B------:R-:W4:Y:S04]  /*1040*/  LD.E.64 R42, desc[UR6][R10.64+0x38] ;  /* 0x000038060a2a7980 */ /* 0x000f28000c101b00 */
[----:B------:R-:W4:Y:S04]  /*1050*/  LD.E.64 R14, desc[UR6][R10.64+0x50] ;  /* 0x000050060a0e7980 */ /* 0x000f28000c101b00 */
[----:B------:R1:W5:Y:S04]  /*1060*/  LD.E.64 R22, desc[UR6][R10.64+0x58] ;  /* 0x000058060a167980 */ /* 0x000368000c101b00 */
[----:B------:R1:W5:Y:S01]  /*1070*/  LD.E.64 R48, desc[UR6][R10.64+0x40] ;  /* 0x000040060a307980 */ /* 0x000362000c101b00 */
[----:B--2---:R-:W-:-:S04]  /*1080*/  IABS R4, R5 ;  /* 0x0000000500047213 */ /* 0x004fc80000000000 */
[----:B------:R-:W2:Y:S08]  /*1090*/  I2F.RP R8, R4 ;  /* 0x0000000400087306 */ /* 0x000eb00000209400 */
[----:B--2---:R-:W2:Y:S02]  /*10a0*/  MUFU.RCP R8, R8 ;  /* 0x0000000800087308 */ /* 0x004ea40000001000 */
[----:B--2---:R-:W-:-:S06]  /*10b0*/  VIADD R8, R8, 0xffffffe ;  /* 0x0ffffffe08087836 */ /* 0x004fcc0000000000 */
[----:B------:R-:W2:Y:S01]  /*10c0*/  F2I.FTZ.U32.TRUNC.NTZ R9, R8 ;  /* 0x0000000800097305 */ /* 0x000ea2000021f000 */
[----:B------:R-:W-:Y:S01]  /*10d0*/  IABS R0, R5 ;  /* 0x0000000500007213 */ /* 0x000fe20000000000 */
[----:B--2---:R-:W-:Y:S01]  /*10e0*/  IMAD.MOV R7, RZ, RZ, -R9 ;  /* 0x000000ffff077224 */ /* 0x004fe200078e0a09 */
[----:B------:R-:W-:-:S03]  /*10f0*/  MOV R8, RZ ;  /* 0x000000ff00087202 */ /* 0x000fc60000000f00 */
[----:B------:R-:W-:-:S04]  /*1100*/  IMAD R7, R7, R4, RZ ;  /* 0x0000000407077224 */ /* 0x000fc800078e02ff */
[----:B------:R-:W-:-:S04]  /*1110*/  IMAD.HI.U32 R7, R9, R7, R8 ;  /* 0x0000000709077227 */ /* 0x000fc800078e0008 */
[----:B------:R-:W-:Y:S02]  /*1120*/  IMAD.MOV R0, RZ, RZ, -R0 ;  /* 0x000000ffff007224 */ /* 0x000fe400078e0a00 */
[----:B------:R-:W-:-:S04]  /*1130*/  IMAD.HI.U32 R7, R7, R3, RZ ;  /* 0x0000000307077227 */ /* 0x000fc800078e00ff */
[----:B------:R-:W-:-:S05]  /*1140*/  IMAD R0, R7, R0, R3 ;  /* 0x0000000007007224 */ /* 0x000fca00078e0203 */
[----:B------:R-:W-:-:S13]  /*1150*/  ISETP.GT.U32.AND P1, PT, R4, R0, PT ;  /* 0x000000000400720c */ /* 0x000fda0003f24070 */
[----:B------:R-:W-:-:S04]  /*1160*/  @!P1 IADD3 R0, R0, -R4, RZ ;  /* 0x8000000400009210 */ /* 0x000fc80007ffe0ff */
[----:B------:R-:W-:Y:S02]  /*1170*/  ISETP.GE.U32.AND P2, PT, R0, R4, PT ;  /* 0x000000040000720c */ /* 0x000fe40003f46070 */
[----:B------:R-:W-:Y:S01]  /*1180*/  LOP3.LUT R0, R2, R5, RZ, 0x3c, !PT ;  /* 0x0000000502007212 */ /* 0x000fe200078e3cff */
[----:B------:R-:W-:Y:S01]  /*1190*/  @!P1 VIADD R7, R7, 0x1 ;  /* 0x0000000107079836 */ /* 0x000fe20000000000 */
[----:B------:R-:W-:Y:S02]  /*11a0*/  ISETP.NE.AND P1, PT, R5, RZ, PT ;  /* 0x000000ff0500720c */ /* 0x000fe40003f25270 */
[----:B------:R-:W-:-:S07]  /*11b0*/  ISETP.GE.AND P0, PT, R0, RZ, PT ;  /* 0x000000ff0000720c */ /* 0x000fce0003f06270 */
[----:B------:R-:W-:-:S05]  /*11c0*/  @P2 IADD3 R7, R7, 0x1, RZ ;  /* 0x0000000107072810 */ /* 0x000fca0007ffe0ff */
[----:B------:R-:W-:-:S05]  /*11d0*/  IMAD.MOV.U32 R12, RZ, RZ, R7 ;  /* 0x000000ffff0c7224 */ /* 0x000fca00078e0007 */
[----:B------:R-:W-:Y:S02]  /*11e0*/  @!P0 IADD3 R12, -R12, RZ, RZ ;  /* 0x000000ff0c0c8210 */ /* 0x000fe40007ffe1ff */
[----:B------:R-:W-:-:S05]  /*11f0*/  @!P1 LOP3.LUT R12, RZ, R5, RZ, 0x33, !PT ;  /* 0x00000005ff0c9212 */ /* 0x000fca00078e33ff */
[----:B------:R-:W-:-:S05]  /*1200*/  IMAD.WIDE R8, R12, 0x4, R248 ;  /* 0x000000040c087825 */ /* 0x000fca00078e02f8 */
[----:B------:R-:W2:Y:S04]  /*1210*/  LD.E R3, desc[UR6][R8.64] ;  /* 0x0000000608037980 */ /* 0x000ea8000c101900 */
[----:B------:R-:W2:Y:S01]  /*1220*/  LD.E.64 R8, desc[UR6][R10.64+0x28] ;  /* 0x000028060a087980 */ /* 0x000ea2000c101b00 */
[----:B---3--:R-:W-:-:S04]  /*1230*/  IABS R7, R6 ;  /* 0x0000000600077213 */ /* 0x008fc80000000000 */
[----:B------:R-:W3:Y:S08]  /*1240*/  I2F.RP R0, R7 ;  /* 0x0000000700007306 */ /* 0x000ef00000209400 */
[----:B---3--:R-:W3:Y:S02]  /*1250*/  MUFU.RCP R0, R0 ;  /* 0x0000000000007308 */ /* 0x008ee40000001000 */
[----:B---3--:R-:W-:-:S06]  /*1260*/  VIADD R0, R0, 0xffffffe ;  /* 0x0ffffffe00007836 */ /* 0x008fcc0000000000 */
[----:B------:R-:W3:Y:S01]  /*1270*/  F2I.FTZ.U32.TRUNC.NTZ R21, R0 ;  /* 0x0000000000157305 */ /* 0x000ee2000021f000 */
[----:B------:R-:W-:Y:S01]  /*1280*/  IMAD.MOV.U32 R20, RZ, RZ, RZ ;  /* 0x000000ffff147224 */ /* 0x000fe200078e00ff */
[----:B------:R-:W-:Y:S02]  /*1290*/  IABS R4, R242 ;  /* 0x000000f200047213 */ /* 0x000fe40000000000 */
[----:B---3--:R-:W-:-:S05]  /*12a0*/  IADD3 R0, RZ, -R21, RZ ;  /* 0x80000015ff007210 */ /* 0x008fca0007ffe0ff */
[----:B-----5:R-:W-:Y:S01]  /*12b0*/  IMAD R13, R0, R7, RZ ;  /* 0x00000007000d7224 */ /* 0x020fe200078e02ff */
        /* <DEDUP_REMOVED lines=14> */
[----:B----4-:R-:W-:Y:S02]  /*13a0*/  IMAD R7, R43, R5, RZ ;  /* 0x000000052b077224 */ /* 0x010fe400078e02ff */
[----:B------:R-:W-:-:S06]  /*13b0*/  @P2 IADD3 R13, R13, 0x1, RZ ;  /* 0x000000010d0d2810 */ /* 0x000fcc0007ffe0ff */
[----:B------:R-:W-:Y:S02]  /*13c0*/  @!P0 IADD3 R13, -R13, RZ, RZ ;  /* 0x000000ff0d0d8210 */ /* 0x000fe40007ffe1ff */
[----:B------:R-:W-:-:S04]  /*13d0*/  @!P1 LOP3.LUT R13, RZ, R6, RZ, 0x33, !PT ;  /* 0x00000006ff0d9212 */ /* 0x000fc800078e33ff */
[----:B------:R-:W-:Y:S02]  /*13e0*/  SHF.R.S32.HI R12, RZ, 0x1f, R13 ;  /* 0x0000001fff0c7819 */ /* 0x000fe4000001140d */
[----:B--2---:R-:W-:Y:S01]  /*13f0*/  SHF.R.S32.HI R0, RZ, 0x1f, R3 ;  /* 0x0000001fff007819 */ /* 0x004fe20000011403 */
[----:B------:R-:W-:-:S04]  /*1400*/  IMAD R4, R19, R3, RZ ;  /* 0x0000000313047224 */ /* 0x000fc800078e02ff */
[C---:B------:R-:W-:Y:S02]  /*1410*/  IMAD R4, R18.reuse, R0, R4 ;  /* 0x0000000012047224 */ /* 0x040fe400078e0204 */
[----:B------:R-:W-:-:S04]  /*1420*/  IMAD.WIDE.U32 R18, R18, R3, RZ ;  /* 0x0000000312127225 */ /* 0x000fc800078e00ff */
[----:B------:R-:W-:Y:S01]  /*1430*/  IMAD.IADD R19, R19, 0x1, R4 ;  /* 0x0000000113137824 */ /* 0x000fe200078e0204 */
[----:B------:R-:W-:Y:S01]  /*1440*/  SHF.R.S32.HI R4, RZ, 0x1f, R5 ;  /* 0x0000001fff047819 */ /* 0x000fe20000011405 */
[----:B------:R-:W-:-:S04]  /*1450*/  IMAD.WIDE.U32 R18, R5, R42, R18 ;  /* 0x0000002a05127225 */ /* 0x000fc800078e0012 */
[----:B------:R-:W-:-:S04]  /*1460*/  IMAD R7, R42, R4, R7 ;  /* 0x000000042a077224 */ /* 0x000fc800078e0207 */
[----:B------:R-:W-:Y:S02]  /*1470*/  IMAD.IADD R19, R19, 0x1, R7 ;  /* 0x0000000113137824 */ /* 0x000fe400078e0207 */
[----:B------:R-:W-:Y:S02]  /*1480*/  IMAD R7, R15, R13, RZ ;  /* 0x0000000d0f077224 */ /* 0x000fe400078e02ff */
[-C--:B------:R-:W-:Y:S02]  /*1490*/  IMAD R6, R9, R3.reuse, RZ ;  /* 0x0000000309067224 */ /* 0x080fe400078e02ff */
[----:B------:R-:W-:Y:S02]  /*14a0*/  IMAD R7, R14, R12, R7 ;  /* 0x0000000c0e077224 */ /* 0x000fe400078e0207 */
[----:B------:R-:W-:-:S04]  /*14b0*/  IMAD.WIDE.U32 R20, R8, R3, RZ ;  /* 0x0000000308147225 */ /* 0x000fc800078e00ff */
[----:B------:R-:W-:-:S04]  /*14c0*/  IMAD.WIDE.U32 R14, R13, R14, R18 ;  /* 0x0000000e0d0e7225 */ /* 0x000fc800078e0012 */
[----:B------:R-:W-:Y:S01]  /*14d0*/  IMAD R6, R8, R0, R6 ;  /* 0x0000000008067224 */ /* 0x000fe200078e0206 */
[----:B------:R-:W-:Y:S02]  /*14e0*/  MOV R9, R20 ;  /* 0x0000001400097202 */ /* 0x000fe40000000f00 */
[----:B------:R-:W-:Y:S01]  /*14f0*/  IADD3 R0, R15, R7, RZ ;  /* 0x000000070f007210 */ /* 0x000fe20007ffe0ff */
[----:B------:R-:W-:Y:S01]  /*1500*/  IMAD.IADD R8, R21, 0x1, R6 ;  /* 0x0000000115087824 */ /* 0x000fe200078e0206 */
[----:B------:R-:W-:Y:S01]  /*1510*/  MOV R3, R14 ;  /* 0x0000000e00037202 */ /* 0x000fe20000000f00 */
[----:B-1----:R-:W-:Y:S05]  /*1520*/  BRA `(.L_x_1204) ;  /* 0x0000000400447947 */ /* 0x002fea0003800000 */
.L_x_1203:
        /* <DEDUP_REMOVED lines=9> */
[----:B------:R-:W-:-:S02]  /*15c0*/  IABS R7, R242 ;  /* 0x000000f200077213 */ /* 0x000fc40000000000 */
[----:B------:R-:W-:Y:S02]  /*15d0*/  @!P3 SHF.R.S32.HI R4, RZ, 0x1f, R14 ;  /* 0x0000001fff04b819 */ /* 0x000fe4000001140e */
[----:B--2---:R-:W-:-:S04]  /*15e0*/  IABS R3, R6 ;  /* 0x0000000600037213 */ /* 0x004fc80000000000 */
[----:B------:R-:W2:Y:S08]  /*15f0*/  I2F.RP R0, R3 ;  /* 0x0000000300007306 */ /* 0x000eb00000209400 */
[----:B--2---:R-:W2:Y:S02]  /*1600*/  MUFU.RCP R0, R0 ;  /* 0x0000000000007308 */ /* 0x004ea40000001000 */
[----:B--2---:R-:W-:-:S06]  /*1610*/  IADD3 R0, R0, 0xffffffe, RZ ;  /* 0x0ffffffe00007810 */ /* 0x004fcc0007ffe0ff */
[----:B------:R-:W2:Y:S02]  /*1620*/  F2I.FTZ.U32.TRUNC.NTZ R9, R0 ;  /* 0x0000000000097305 */ /* 0x000ea4000021f000 */
        /* <DEDUP_REMOVED lines=8> */
[-C--:B---3--:R-:W-:Y:S02]  /*16b0*/  @!P3 IMAD R2, R43, R14.reuse, RZ ;  /* 0x0000000e2b02b224 */ /* 0x088fe400078e02ff */
[----:B------:R-:W-:-:S04]  /*16c0*/  @!P3 IMAD.WIDE.U32 R26, R42, R14, RZ ;  /* 0x0000000e2a1ab225 */ /* 0x000fc800078e00ff */
[----:B------:R-:W-:Y:S01]  /*16d0*/  @!P3 IMAD R2, R4, R42, R2 ;  /* 0x0000002a0402b224 */ /* 0x000fe200078e0202 */
[----:B-----5:R-:W-:-:S05]  /*16e0*/  @!P3 SHF.R.S32.HI R4, RZ, 0x1f, R13 ;  /* 0x0000001fff04b819 */ /* 0x020fca000001140d */
[----:B------:R-:W-:Y:S01]  /*16f0*/  @!P0 IADD3 R0, R0, -R3, RZ ;  /* 0x8000000300008210 */ /* 0x000fe20007ffe0ff */
[----:B------:R-:W-:Y:S01]  /*1700*/  @P3 IMAD.IADD R7, R14, 0x1, R15 ;  /* 0x000000010e073824 */ /* 0x000fe200078e020f */
[----:B------:R-:W-:Y:S01]  /*1710*/  @!P3 IADD3 R27, R27, R2, RZ ;  /* 0x000000021b1bb210 */ /* 0x000fe20007ffe0ff */
[----:B----4-:R-:W-:Y:S01]  /*1720*/  @!P3 IMAD R2, R25, R13, RZ ;  /* 0x0000000d1902b224 */ /* 0x010fe200078e02ff */
[----:B------:R-:W-:Y:S01]  /*1730*/  ISETP.GE.U32.AND P2, PT, R0, R3, PT ;  /* 0x000000030000720c */ /* 0x000fe20003f46070 */
[-C--:B------:R-:W-:Y:S01]  /*1740*/  @P3 IMAD R9, R43, R7.reuse, RZ ;  /* 0x000000072b093224 */ /* 0x080fe200078e02ff */
[----:B------:R-:W-:Y:S01]  /*1750*/  LOP3.LUT R3, R242, R6, RZ, 0x3c, !PT ;  /* 0x00000006f2037212 */ /* 0x000fe200078e3cff */
[----:B------:R-:W-:-:S04]  /*1760*/  @P3 IMAD.WIDE.U32 R28, R42, R7, RZ ;  /* 0x000000072a1c3225 */ /* 0x000fc800078e00ff */
[C---:B------:R-:W-:Y:S02]  /*1770*/  @!P3 IMAD R2, R24.reuse, R4, R2 ;  /* 0x000000041802b224 */ /* 0x040fe400078e0202 */
[----:B------:R-:W-:Y:S01]  /*1780*/  @!P3 IMAD.WIDE.U32 R24, R24, R13, R26 ;  /* 0x0000000d1818b225 */ /* 0x000fe200078e001a */
[----:B------:R-:W-:-:S03]  /*1790*/  ISETP.GE.AND P1, PT, R3, RZ, PT ;  /* 0x000000ff0300720c */ /* 0x000fc60003f26270 */
[----:B------:R-:W-:Y:S01]  /*17a0*/  @!P0 VIADD R5, R5, 0x1 ;  /* 0x0000000105058836 */ /* 0x000fe20000000000 */
[----:B------:R-:W-:Y:S01]  /*17b0*/  @P3 IADD3 R9, R29, R9, RZ ;  /* 0x000000091d093210 */ /* 0x000fe20007ffe0ff */
[----:B------:R-:W-:Y:S01]  /*17c0*/  @P3 IMAD.MOV.U32 R12, RZ, RZ, R28 ;  /* 0x000000ffff0c3224 */ /* 0x000fe200078e001c */
[----:B------:R-:W-:Y:S01]  /*17d0*/  ISETP.NE.AND P0, PT, R6, RZ, PT ;  /* 0x000000ff0600720c */ /* 0x000fe20003f05270 */
[----:B------:R-:W-:Y:S01]  /*17e0*/  @!P3 IMAD.MOV.U32 R12, RZ, RZ, R24 ;  /* 0x000000ffff0cb224 */ /* 0x000fe200078e0018 */
[----:B------:R-:W-:Y:S01]  /*17f0*/  @!P3 IADD3 R9, R25, R2, RZ ;  /* 0x000000021909b210 */ /* 0x000fe20007ffe0ff */
[----:B------:R-:W-:Y:S01]  /*1800*/  @!P3 IMAD R7, R49, R14, RZ ;  /* 0x0000000e3107b224 */ /* 0x000fe200078e02ff */
[----:B------:R-:W-:Y:S02]  /*1810*/  @!P3 SHF.R.S32.HI R0, RZ, 0x1f, R14 ;  /* 0x0000001fff00b819 */ /* 0x000fe4000001140e */
[----:B------:R-:W-:Y:S02]  /*1820*/  LEA R2, R50, 0xffffff80, 0x7 ;  /* 0xffffff8032027811 */ /* 0x000fe400078e38ff */
[----:B------:R-:W-:Y:S01]  /*1830*/  @P2 IADD3 R5, R5, 0x1, RZ ;  /* 0x0000000105052810 */ /* 0x000fe20007ffe0ff */
[----:B------:R-:W-:Y:S01]  /*1840*/  @!P3 IMAD R0, R0, R48, R7 ;  /* 0x000000300000b224 */ /* 0x000fe200078e0207 */
[----:B------:R-:W-:Y:S01]  /*1850*/  SHF.R.S32.HI R4, RZ, 0x1f, R2 ;  /* 0x0000001fff047819 */ /* 0x000fe20000011402 */
[----:B------:R-:W-:Y:S01]  /*1860*/  IMAD R8, R43, R2, RZ ;  /* 0x000000022b087224 */ /* 0x000fe200078e02ff */
[----:B------:R-:W-:Y:S01]  /*1870*/  MOV R24, R12 ;  /* 0x0000000c00187202 */ /* 0x000fe20000000f00 */
[----:B------:R-:W-:Y:S01]  /*1880*/  @!P3 IMAD.WIDE.U32 R26, R48, R14, RZ ;  /* 0x0000000e301ab225 */ /* 0x000fe200078e00ff */
[----:B------:R-:W-:-:S02]  /*1890*/  MOV R25, R9 ;  /* 0x0000000900197202 */ /* 0x000fc40000000f00 */
[----:B------:R-:W-:Y:S01]  /*18a0*/  MOV R7, R5 ;  /* 0x0000000500077202 */ /* 0x000fe20000000f00 */
[----:B------:R-:W-:Y:S02]  /*18b0*/  IMAD R8, R4, R42, R8 ;  /* 0x0000002a04087224 */ /* 0x000fe400078e0208 */
[----:B------:R-:W-:Y:S01]  /*18c0*/  IMAD.WIDE.U32 R24, R42, R2, R24 ;  /* 0x000000022a187225 */ /* 0x000fe200078e0018 */
[----:B------:R-:W-:-:S03]  /*18d0*/  @P3 IADD3 R14, R14, R15, RZ ;  /* 0x0000000f0e0e3210 */ /* 0x000fc60007ffe0ff */
[----:B------:R-:W-:Y:S01]  /*18e0*/  @!P3 IMAD.IADD R27, R27, 0x1, R0 ;  /* 0x000000011b1bb824 */ /* 0x000fe200078e0200 */
[----:B------:R-:W-:Y:S01]  /*18f0*/  @!P3 SHF.R.S32.HI R0, RZ, 0x1f, R13 ;  /* 0x0000001fff00b819 */ /* 0x000fe2000001140d */
[----:B------:R-:W-:Y:S01]  /*1900*/  @!P1 IMAD.MOV R7, RZ, RZ, -R7 ;  /* 0x000000ffff079224 */ /* 0x000fe200078e0a07 */
[----:B------:R-:W-:Y:S01]  /*1910*/  @!P0 LOP3.LUT R7, RZ, R6, RZ, 0x33, !PT ;  /* 0x00000006ff078212 */ /* 0x000fe200078e33ff */
[----:B------:R-:W-:Y:S01]  /*1920*/  @!P3 IMAD R3, R21, R13, RZ ;  /* 0x0000000d1503b224 */ /* 0x000fe200078e02ff */
[----:B------:R-:W-:Y:S01]  /*1930*/  IADD3 R25, R25, R8, RZ ;  /* 0x0000000819197210 */ /* 0x000fe20007ffe0ff */
[----:B------:R-:W-:Y:S01]  /*1940*/  @P3 IMAD R8, R49, R14, RZ ;  /* 0x0000000e31083224 */ /* 0x000fe200078e02ff */
[----:B------:R-:W-:Y:S01]  /*1950*/  SHF.R.S32.HI R12, RZ, 0x1f, R7 ;  /* 0x0000001fff0c7819 */ /* 0x000fe20000011407 */
[----:B------:R-:W-:Y:S02]  /*1960*/  @!P3 IMAD R0, R20, R0, R3 ;  /* 0x000000001400b224 */ /* 0x000fe400078e0203 */
[----:B------:R-:W-:-:S02]  /*1970*/  IMAD R3, R19, R7, RZ ;  /* 0x0000000713037224 */ /* 0x000fc400078e02ff */
[----:B------:R-:W-:-:S04]  /*1980*/  @P3 IMAD.WIDE.U32 R14, R48, R14, RZ ;  /* 0x0000000e300e3225 */ /* 0x000fc800078e00ff */
[----:B------:R-:W-:Y:S01]  /*1990*/  @!P3 IMAD.WIDE.U32 R20, R20, R13, R26 ;  /* 0x0000000d1414b225 */ /* 0x000fe200078e001a */
[----:B------:R-:W-:-:S03]  /*19a0*/  @P3 IADD3 R8, R15, R8, RZ ;  /* 0x000000080f083210 */ /* 0x000fc60007ffe0ff */
[----:B------:R-:W-:Y:S01]  /*19b0*/  IMAD.WIDE.U32 R24, R18, R7, R24 ;  /* 0x0000000712187225 */ /* 0x000fe200078e0018 */
[----:B------:R-:W-:-:S03]  /*19c0*/  @P3 MOV R9, R14 ;  /* 0x0000000e00093202 */ /* 0x000fc60000000f00 */
[----:B------:R-:W-:Y:S01]  /*19d0*/  IMAD R18, R18, R12, R3 ;  /* 0x0000000c12127224 */ /* 0x000fe200078e0203 */
[----:B------:R-:W-:Y:S01]  /*19e0*/  @!P3 MOV R9, R20 ;  /* 0x000000140009b202 */ /* 0x000fe20000000f00 */
[----:B------:R-:W-:Y:S01]  /*19f0*/  @!P3 IMAD.IADD R8, R21, 0x1, R0 ;  /* 0x000000011508b824 */ /* 0x000fe200078e0200 */
[----:B------:R-:W-:Y:S01]  /*1a00*/  MOV R3, R24 ;  /* 0x0000001800037202 */ /* 0x000fe20000000f00 */
[----:B------:R-:W-:Y:S01]  /*1a10*/  IMAD.IADD R0, R25, 0x1, R18 ;  /* 0x0000000119007824 */ /* 0x000fe200078e0212 */
[----:B------:R-:W-:Y:S02]  /*1a20*/  MOV R5, R2 ;  /* 0x0000000200057202 */ /* 0x000fe40000000f00 */
[----:B-1----:R-:W-:Y:S02]  /*1a30*/  MOV R13, R7 ;  /* 0x00000007000d7202 */ /* 0x002fe40000000f00 */
.L_x_1204:
[----:B------:R-:W-:Y:S05]  /*1a40*/  BSYNC B0 ;  /* 0x0000000000007941 */ /* 0x000fea0003800000 */
.L_x_1202:
[----:B------:R-:W-:Y:S01]  /*1a50*/  ISETP.NE.AND P0, PT, R246, -0x1, PT ;  /* 0xfffffffff600780c */ /* 0x000fe20003f05270 */
[----:B------:R-:W2:Y:S04]  /*1a60*/  LD.E.64 R24, desc[UR6][R10.64+0x30] ;  /* 0x000030060a187980 */ /* 0x000ea8000c101b00 */
[----:B------:R-:W3:Y:S04]  /*1a70*/  LD.E R64, desc[UR6][R10.64+0xc0] ;  /* 0x0000c0060a407980 */ /* 0x000ee8000c101900 */
[----:B------:R-:W4:Y:S04]  /*1a80*/  LD.E.64 R20, desc[UR6][R10.64+0x48] ;  /* 0x000048060a147980 */ /* 0x000f28000c101b00 */
        /* <DEDUP_REMOVED lines=13> */
[----:B------:R-:W-:Y:S02]  /*1b60*/  IMAD.SHL.U32 R9, R170, 0x40, RZ ;  /* 0x00000040aa097824 */ /* 0x000fe400078e00ff */
[-C--:B------:R-:W-:Y:S02]  /*1b70*/  IMAD R4, R4, R48.reuse, RZ ;  /* 0x0000003004047224 */ /* 0x080fe400078e02ff */
[----:B------:R-:W-:Y:S01]  /*1b80*/  IMAD.X R15, R19, 0x1, R8, P1 ;  /* 0x00000001130f7824 */ /* 0x000fe200008e0608 */
[----:B------:R-:W-:Y:S01]  /*1b90*/  LOP3.LUT R9, R9, 0x1c0, RZ, 0xc0, !PT ;  /* 0x000001c009097812 */ /* 0x000fe200078ec0ff */
[C---:B------:R-:W-:Y:S02]  /*1ba0*/  IMAD R4, R5.reuse, R49, R4 ;  /* 0x0000003105047224 */ /* 0x040fe400078e0204 */
[----:B------:R-:W-:Y:S01]  /*1bb0*/  IMAD.WIDE.U32 R14, R5, R48, R14 ;  /* 0x00000030050e7225 */ /* 0x000fe200078e000e */
[----:B------:R-:W-:-:S02]  /*1bc0*/  LOP3.LUT R5, R9, 0x38, R18, 0xf8, !PT ;  /* 0x0000003809057812 */ /* 0x000fc400078ef812 */
[----:B------:R-:W-:Y:S02]  /*1bd0*/  SHF.R.U32.HI R164, RZ, 0x3, R9 ;  /* 0x00000003ffa47819 */ /* 0x000fe40000011609 */
[----:B------:R-:W-:Y:S01]  /*1be0*/  IADD3 R9, R15, R4, RZ ;  /* 0x000000040f097210 */ /* 0x000fe20007ffe0ff */
[----:B------:R-:W-:Y:S01]  /*1bf0*/  IMAD R4, R23, R13, RZ ;  /* 0x0000000d17047224 */ /* 0x000fe200078e02ff */
[----:B------:R-:W-:Y:S01]  /*1c00*/  LEA.HI R59, R53, R52, RZ, 0x4 ;  /* 0x00000034353b7211 */ /* 0x000fe200078f20ff */
[----:B------:R-:W-:Y:S02]  /*1c10*/  IMAD.MOV.U32 R8, RZ, RZ, R14 ;  /* 0x000000ffff087224 */ /* 0x000fe400078e000e */
[-C--:B------:R-:W-:Y:S02]  /*1c20*/  IMAD R4, R12, R22.reuse, R4 ;  /* 0x000000160c047224 */ /* 0x080fe400078e0204 */
[----:B------:R-:W-:Y:S01]  /*1c30*/  IMAD.WIDE.U32 R22, R13, R22, R8 ;  /* 0x000000160d167225 */ /* 0x000fe200078e0008 */
[----:B------:R-:W-:-:S05]  /*1c40*/  LOP3.LUT R9, R59, 0xfffffff0, RZ, 0xc0, !PT ;  /* 0xfffffff03b097812 */ /* 0x000fca00078ec0ff */
[----:B------:R-:W-:Y:S01]  /*1c50*/  IMAD.IADD R9, R52, 0x1, -R9 ;  /* 0x0000000134097824 */ /* 0x000fe200078e0a09 */
[----:B------:R-:W-:-:S04]  /*1c60*/  SHF.R.S32.HI R61, RZ, 0x1f, R243 ;  /* 0x0000001fff3d7819 */ /* 0x000fc800000114f3 */
[----:B------:R-:W-:-:S04]  /*1c70*/  SHF.R.S32.HI R58, RZ, 0x1f, R9 ;  /* 0x0000001fff3a7819 */ /* 0x000fc80000011409 */
[----:B------:R-:W-:Y:S02]  /*1c80*/  LEA.HI R58, R58, R9, RZ, 0x3 ;  /* 0x000000093a3a7211 */ /* 0x000fe400078f18ff */
[----:B------:R-:W-:Y:S02]  /*1c90*/  LOP3.LUT R164, R5, R164, RZ, 0x3c, !PT ;  /* 0x000000a405a47212 */ /* 0x000fe400078e3cff */
[----:B------:R-:W-:Y:S02]  /*1ca0*/  LOP3.LUT R57, R58, 0xfffffff8, RZ, 0xc0, !PT ;  /* 0xfffffff83a397812 */ /* 0x000fe400078ec0ff */
[----:B------:R-:W-:Y:S01]  /*1cb0*/  LEA.HI R15, R53, R52, RZ, 0x6 ;  /* 0x00000034350f7211 */ /* 0x000fe200078f30ff */
[----:B------:R-:W-:Y:S01]  /*1cc0*/  IMAD R140, R49, R170, RZ ;  /* 0x000000aa318c7224 */ /* 0x000fe200078e02ff */
[----:B------:R-:W-:Y:S01]  /*1cd0*/  IADD3 R23, R23, R4, RZ ;  /* 0x0000000417177210 */ /* 0x000fe20007ffe0ff */
[----:B------:R-:W-:Y:S01]  /*1ce0*/  IMAD.IADD R57, R9, 0x1, -R57 ;  /* 0x0000000109397824 */ /* 0x000fe200078e0a39 */
[----:B------:R-:W-:Y:S01]  /*1cf0*/  SHF.R.S32.HI R171, RZ, 0x1f, R170 ;  /* 0x0000001fffab7819 */ /* 0x000fe200000114aa */
[----:B------:R-:W-:-:S02]  /*1d00*/  VIADD R9, R18, 0x40 ;  /* 0x0000004012097836 */ /* 0x000fc40000000000 */
[----:B------:R-:W-:Y:S01]  /*1d10*/  IMAD.SHL.U32 R15, R15, 0x8, RZ ;  /* 0x000000080f0f7824 */ /* 0x000fe200078e00ff */
[----:B------:R-:W-:Y:S01]  /*1d20*/  SHF.R.S32.HI R85, RZ, 0x1f, R62 ;  /* 0x0000001fff557819 */ /* 0x000fe2000001143e */
[-C--:B------:R-:W-:Y:S01]  /*1d30*/  IMAD R140, R171, R48.reuse, R140 ;  /* 0x00000030ab8c7224 */ /* 0x080fe200078e028c */
[----:B------:R-:W-:Y:S01]  /*1d40*/  SHF.R.S32.HI R4, RZ, 0x1f, R242 ;  /* 0x0000001fff047819 */ /* 0x000fe200000114f2 */
[----:B------:R-:W-:Y:S01]  /*1d50*/  IMAD.WIDE.U32 R22, R170, R48, R22 ;  /* 0x00000030aa167225 */ /* 0x000fe200078e0016 */
[----:B------:R-:W-:Y:S02]  /*1d60*/  LOP3.LUT R164, R164, 0xfffffe00, R15, 0xf8, !PT ;  /* 0xfffffe00a4a47812 */ /* 0x000fe400078ef80f */
[----:B------:R-:W-:Y:S01]  /*1d70*/  LEA.HI R85, R85, R62, RZ, 0x7 ;  /* 0x0000003e55557211 */ /* 0x000fe200078f38ff */
[----:B------:R-:W-:-:S03]  /*1d80*/  IMAD.IADD R140, R23, 0x1, R140 ;  /* 0x00000001178c7824 */ /* 0x000fc600078e028c */
[----:B------:R-:W-:-:S04]  /*1d90*/  SHF.R.S32.HI R85, RZ, 0x7, R85 ;  /* 0x00000007ff557819 */ /* 0x000fc80000011455 */
[----:B------:R-:W-:Y:S01]  /*1da0*/  VIMNMX R85, RZ, R85, !PT ;  /* 0x00000055ff557248 */ /* 0x000fe20007fe0100 */
[----:B------:R-:W-:Y:S01]  /*1db0*/  IMAD R168, R43, R170, RZ ;  /* 0x000000aa2ba87224 */ /* 0x000fe200078e02ff */
[----:B------:R-:W-:-:S03]  /*1dc0*/  LEA.HI R53, R53, R52, RZ, 0x5 ;  /* 0x0000003435357211 */ /* 0x000fc600078f28ff */
[----:B------:R-:W-:Y:S01]  /*1dd0*/  IMAD R168, R171, R42, R168 ;  /* 0x0000002aaba87224 */ /* 0x000fe200078e02a8 */
[----:B------:R-:W-:Y:S01]  /*1de0*/  LOP3.LUT R54, R53, 0xffffffe0, RZ, 0xc0, !PT ;  /* 0xffffffe035367812 */ /* 0x000fe200078ec0ff */
[----:B------:R-:W-:Y:S01]  /*1df0*/  IMAD.MOV.U32 R37, RZ, RZ, 0x20 ;  /* 0x00000020ff257424 */ /* 0x000fe200078e00ff */
[----:B------:R-:W-:Y:S01]  /*1e00*/  MOV R38, 0x10 ;  /* 0x0000001000267802 */ /* 0x000fe20000000f00 */
[C---:B------:R-:W-:Y:S01]  /*1e10*/  IMAD.SHL.U32 R237, R42.reuse, 0x10, RZ ;  /* 0x000000102aed7824 */ /* 0x040fe200078e00ff */
[----:B------:R-:W-:Y:S01]  /*1e20*/  SHF.L.U64.HI R238, R42, 0x4, R43 ;  /* 0x000000042aee7819 */ /* 0x000fe2000001022b */
[C---:B------:R-:W-:Y:S01]  /*1e30*/  IMAD.SHL.U32 R235, R48.reuse, 0x10, RZ ;  /* 0x0000001030eb7824 */ /* 0x040fe200078e00ff */
[----:B------:R-:W-:Y:S01]  /*1e40*/  SHF.L.U64.HI R236, R48, 0x4, R49 ;  /* 0x0000000430ec7819 */ /* 0x000fe20000010231 */
[----:B------:R-:W-:Y:S01]  /*1e50*/  IMAD.IADD R54, R52, 0x1, -R54 ;  /* 0x0000000134367824 */ /* 0x000fe200078e0a36 */
[----:B------:R-:W-:Y:S02]  /*1e60*/  SHF.R.S32.HI R53, RZ, 0x5, R53 ;  /* 0x00000005ff357819 */ /* 0x000fe40000011435 */
[----:B------:R-:W-:Y:S01]  /*1e70*/  SHF.L.U32 R63, R56, 0x2, RZ ;  /* 0x00000002383f7819 */ /* 0x000fe200000006ff */
[----:B--2---:R-:W-:-:S04]  /*1e80*/  @P0 IMAD.WIDE.U32 R28, R24, R246, RZ ;  /* 0x000000f6181c0225 */ /* 0x004fc800078e00ff */
[----:B------:R-:W-:Y:S02]  /*1e90*/  @P0 IMAD R8, R25, R246, RZ ;  /* 0x000000f619080224 */ /* 0x000fe400078e02ff */
[----:B---3--:R-:W-:-:S04]  /*1ea0*/  @!P0 IMAD R14, R27, R243, RZ ;  /* 0x000000f31b0e8224 */ /* 0x008fc800078e02ff */
[C---:B------:R-:W-:Y:S02]  /*1eb0*/  @!P0 IMAD R14, R26.reuse, R61, R14 ;  /* 0x0000003d1a0e8224 */ /* 0x040fe400078e020e */
[----:B------:R-:W-:Y:S01]  /*1ec0*/  @!P0 IMAD.WIDE.U32 R26, R26, R243, RZ ;  /* 0x000000f31a1a8225 */ /* 0x000fe200078e00ff */
[----:B------:R-:W-:-:S03]  /*1ed0*/  @P0 MOV R5, R28 ;  /* 0x0000001c00050202 */ /* 0x000fc60000000f00 */
[----:B------:R-:W-:Y:S02]  /*1ee0*/  @!P0 IMAD.MOV.U32 R5, RZ, RZ, R26 ;  /* 0x000000ffff058224 */ /* 0x000fe400078e001a */
[----:B------:R-:W-:Y:S01]  /*1ef0*/  @P0 IMAD.IADD R8, R29, 0x1, R8 ;  /* 0x000000011d080824 */ /* 0x000fe200078e0208 */
[----:B------:R-:W-:Y:S01]  /*1f00*/  @P0 MOV R179, R25 ;  /* 0x0000001900b30202 */ /* 0x000fe20000000f00 */
[----:B------:R-:W-:Y:S01]  /*1f10*/  @!P0 IMAD.IADD R8, R27, 0x1, R14 ;  /* 0x000000011b088824 */ /* 0x000fe200078e020e */
[----:B------:R-:W-:Y:S01]  /*1f20*/  IADD3 R14, P1, R18, R5, RZ ;  /* 0x00000005120e7210 */ /* 0x000fe20007f3e0ff */
[--C-:B------:R-:W-:Y:S02]  /*1f30*/  @P0 IMAD.MOV.U32 R178, RZ, RZ, R24.reuse ;  /* 0x000000ffffb20224 */ /* 0x100fe400078e0018 */
[----:B------:R-:W-:Y:S02]  /*1f40*/  @!P0 IMAD.MOV.U32 R178, RZ, RZ, R24 ;  /* 0x000000ffffb28224 */ /* 0x000fe400078e0018 */
[----:B------:R-:W-:Y:S01]  /*1f50*/  @!P0 IMAD.MOV.U32 R179, RZ, RZ, R25 ;  /* 0x000000ffffb38224 */ /* 0x000fe200078e0019 */
[----:B------:R-:W-:Y:S01]  /*1f60*/  ISETP.GE.AND P0, PT, R9, R64, PT ;  /* 0x000000400900720c */ /* 0x000fe20003f06270 */
[----:B----4-:R-:W-:-:S02]  /*1f70*/  IMAD R5, R21, R242, RZ ;  /* 0x000000f215057224 */ /* 0x010fc400078e02ff */
[----:B------:R-:W-:Y:S01]  /*1f80*/  IMAD.X R15, R19, 0x1, R8, P1 ;  /* 0x00000001130f7824 */ /* 0x000fe200008e0608 */
[----:B------:R-:W-:Y:S01]  /*1f90*/  SEL R60, RZ, 0xffffffff, P0 ;  /* 0xffffffffff3c7807 */ /* 0x000fe20000000000 */
[----:B------:R-:W-:Y:S01]  /*1fa0*/  IMAD R4, R20, R4, R5 ;  /* 0x0000000414047224 */ /* 0x000fe200078e0205 */
[----:B------:R-:W-:Y:S01]  /*1fb0*/  LEA R141, P0, R22, R6, 0x1 ;  /* 0x00000006168d7211 */ /* 0x000fe200078008ff */
[----:B------:R-:W-:Y:S01]  /*1fc0*/  IMAD.WIDE.U32 R20, R242, R20, R14 ;  /* 0x00000014f2147225 */ /* 0x000fe200078e000e */
[----:B------:R-:W-:Y:S02]  /*1fd0*/  ISETP.GE.AND P1, PT, R18, R64, PT ;  /* 0x000000401200720c */ /* 0x000fe40003f26270 */
[----:B------:R-:W-:Y:S02]  /*1fe0*/  LEA.HI.X R140, R22, R7, R140, 0x1, P0 ;  /* 0x00000007168c7211 */ /* 0x000fe400000f0c8c */
[----:B------:R-:W-:Y:S02]  /*1ff0*/  IADD3 R166, P0, R18, R3, RZ ;  /* 0x0000000312a67210 */ /* 0x000fe40007f1e0ff */
[----:B------:R-:W-:-:S02]  /*2000*/  IADD3 R175, R21, R4, RZ ;  /* 0x0000000415af7210 */ /* 0x000fc40007ffe0ff */
[----:B------:R-:W-:Y:S02]  /*2010*/  SEL R4, RZ, 0x1, P1 ;  /* 0x00000001ff047807 */ /* 0x000fe40000800000 */
[----:B------:R-:W-:Y:S02]  /*2020*/  R2P PR, R57, 0x6 ;  /* 0x0000000639007804 */ /* 0x000fe40000000000 */
[----:B------:R-:W-:Y:S01]  /*2030*/  ISETP.GT.AND P3, PT, R50, R85, PT ;  /* 0x000000553200720c */ /* 0x000fe20003f64270 */
[----:B------:R-:W-:Y:S02]  /*2040*/  IMAD.X R167, R19, 0x1, R0, P0 ;  /* 0x0000000113a77824 */ /* 0x000fe400000e0600 */
[----:B------:R-:W-:-:S04]  /*2050*/  IMAD.WIDE R14, R244, 0x40, R170 ;  /* 0x00000040f40e7825 */ /* 0x000fc800078e02aa */
[----:B------:R-:W-:-:S04]  /*2060*/  IMAD.WIDE.U32 R166, R170, R42, R166 ;  /* 0x0000002aaaa67225 */ /* 0x000fc800078e00a6 */
[----:B------:R-:W-:Y:S02]  /*2070*/  IMAD.MOV.U32 R174, RZ, RZ, R20 ;  /* 0x000000ffffae7224 */ /* 0x000fe400078e0014 */
[----:B------:R-:W-:Y:S01]  /*2080*/  IMAD R176, R15, R178, RZ ;  /* 0x000000b20fb07224 */ /* 0x000fe200078e02ff */
[----:B------:R-:W-:Y:S01]  /*2090*/  LEA R240, P0, R166, R172, 0x1 ;  /* 0x000000aca6f07211 */ /* 0x000fe200078008ff */
[----:B------:R-:W-:Y:S02]  /*20a0*/  IMAD.SHL.U32 R60, R60, 0x2, RZ ;  /* 0x000000023c3c7824 */ /* 0x000fe400078e00ff */
[----:B------:R-:W-:Y:S02]  /*20b0*/  IMAD.IADD R169, R167, 0x1, R168 ;  /* 0x00000001a7a97824 */ /* 0x000fe400078e02a8 */
[C---:B------:R-:W-:Y:S02]  /*20c0*/  IMAD R176, R14.reuse, R179, R176 ;  /* 0x000000b30eb07224 */ /* 0x040fe400078e02b0 */
[----:B------:R-:W-:Y:S01]  /*20d0*/  IMAD.WIDE.U32 R174, R14, R178, R174 ;  /* 0x000000b20eae7225 */ /* 0x000fe200078e00ae */
[----:B------:R-:W-:-:S02]  /*20e0*/  LOP3.LUT R60, R60, 0x2, R4, 0xe2, !PT ;  /* 0x000000023c3c7812 */ /* 0x000fc400078ee204 */
[----:B------:R-:W-:Y:S01]  /*20f0*/  @!P4 MOV R16, RZ ;  /* 0x000000ff0010c202 */ /* 0x000fe20000000f00 */
[----:B------:R-:W-:Y:S01]  /*2100*/  IMAD.IADD R177, R175, 0x1, R176 ;  /* 0x00000001afb17824 */ /* 0x000fe200078e02b0 */
[----:B------:R-:W-:Y:S02]  /*2110*/  SEL R38, R38, 0xfffffff0, !P1 ;  /* 0xfffffff026267807 */ /* 0x000fe40004800000 */
[----:B------:R-:W-:Y:S02]  /*2120*/  SEL R37, R37, 0xffffffe0, !P2 ;  /* 0xffffffe025257807 */ /* 0x000fe40005000000 */
[----:B------:R-:W-:Y:S01]  /*2130*/  LEA.HI.X R239, R166, R173, R169, 0x1, P0 ;  /* 0x000000ada6ef7211 */ /* 0x000fe200000f0ca9 */
[----:B-1----:R-:W-:Y:S06]  /*2140*/  @!P3 BRA `(.L_x_1205) ;  /* 0x000000c8002cb947 */ /* 0x002fec0003800000 */
        /* <DEDUP_REMOVED lines=11> */
[----:B------:R-:W-:Y:S01]  /*2200*/  SHF.R.S32.HI R14, RZ, 0x1f, R62 ;  /* 0x0000001fff0e7819 */ /* 0x000fe2000001143e */
[----:B-----5:R-:W-:Y:S01]  /*2210*/  IMAD.IADD R16, R16, 0x1, R2 ;  /* 0x0000000110107824 */ /* 0x020fe200078e0202 */
[C---:B------:R-:W-:Y:S01]  /*2220*/  SHF.L.U32 R79, R42.reuse, 0x6, RZ ;  /* 0x000000062a4f7819 */ /* 0x040fe200000006ff */
[----:B------:R-:W-:Y:S01]  /*2230*/  IMAD R77, R43, 0x30, RZ ;  /* 0x000000302b4d7824 */ /* 0x000fe200078e02ff */
[----:B------:R-:W-:Y:S01]  /*2240*/  SHF.L.U64.HI R80, R42, 0x6, R43 ;  /* 0x000000062a507819 */ /* 0x000fe2000001022b */
[----:B------:R-:W-:Y:S01]  /*2250*/  IMAD.SHL.U32 R74, R48, 0x20, RZ ;  /* 0x00000020304a7824 */ /* 0x000fe200078e00ff */
[----:B------:R-:W-:Y:S01]  /*2260*/  LOP3.LUT R161, R60, 0xffff, RZ, 0xc0, !PT ;  /* 0x0000ffff3ca17812 */ /* 0x000fe200078ec0ff */
[C---:B------:R-:W-:Y:S01]  /*2270*/  IMAD.SHL.U32 R71, R48.reuse, 0x40, RZ ;  /* 0x0000004030477824 */ /* 0x040fe200078e00ff */
[C-C-:B------:R-:W-:Y:S01]  /*2280*/  SHF.L.U64.HI R75, R48.reuse, 0x5, R49.reuse ;  /* 0x00000005304b7819 */ /* 0x140fe20000010231 */
[C---:B------:R-:W-:Y:S01]  /*2290*/  IMAD R73, R49.reuse, 0x60, RZ ;  /* 0x0000006031497824 */ /* 0x040fe200078e02ff */
[C---:B------:R-:W-:Y:S01]  /*22a0*/  SHF.L.U64.HI R72, R48.reuse, 0x6, R49 ;  /* 0x0000000630487819 */ /* 0x040fe20000010231 */
[----:B------:R-:W-:Y:S01]  /*22b0*/  IMAD R69, R49, 0xc0, RZ ;  /* 0x000000c031457824 */ /* 0x000fe200078e02ff */
[----:B------:R-:W-:Y:S01]  /*22c0*/  LOP3.LUT R162, R161, 0x1, RZ, 0xc0, !PT ;  /* 0x00000001a1a27812 */ /* 0x000fe200078ec0ff */
[----:B------:R-:W-:Y:S01]  /*22d0*/  IMAD.WIDE.U32 R188, R48, 0x60, RZ ;  /* 0x0000006030bc7825 */ /* 0x000fe200078e00ff */
[----:B------:R-:W-:-:S02]  /*22e0*/  SHF.L.U64.HI R75, R74, 0x1, R75 ;  /* 0x000000014a4b7819 */ /* 0x000fc4000001024b */
[----:B------:R-:W-:Y:S01]  /*22f0*/  SHF.L.U64.HI R72, R71, 0x1, R72 ;  /* 0x0000000147487819 */ /* 0x000fe20000010248 */
[----:B------:R-:W-:Y:S01]  /*2300*/  IMAD.WIDE.U32 R184, R48, 0xc0, RZ ;  /* 0x000000c030b87825 */ /* 0x000fe200078e00ff */
[C---:B------:R-:W-:Y:S02]  /*2310*/  IADD3 R67, R170.reuse, 0x10, RZ ;  /* 0x00000010aa437810 */ /* 0x040fe40007ffe0ff */
[C---:B------:R-:W-:Y:S01]  /*2320*/  IADD3 R160, R170.reuse, 0x40, RZ ;  /* 0x00000040aaa07810 */ /* 0x040fe20007ffe0ff */
[C---:B------:R-:W-:Y:S01]  /*2330*/  IMAD R70, R49.reuse, 0xa0, RZ ;  /* 0x000000a031467824 */ /* 0x040fe200078e02ff */
[----:B------:R-:W-:Y:S01]  /*2340*/  IADD3 R157, R170, 0x70, RZ ;  /* 0x00000070aa9d7810 */ /* 0x000fe20007ffe0ff */
[----:B------:R-:W-:Y:S01]  /*2350*/  IMAD R68, R49, 0xe0, RZ ;  /* 0x000000e031447824 */ /* 0x000fe200078e02ff */
[----:B------:R-:W-:Y:S01]  /*2360*/  SHF.L.U64.HI R84, R42, 0x5, R43 ;  /* 0x000000052a547819 */ /* 0x000fe2000001022b */
[----:B------:R-:W-:Y:S01]  /*2370*/  IMAD.WIDE.U32 R186, R48, 0xa0, RZ ;  /* 0x000000a030ba7825 */ /* 0x000fe200078e00ff */
[----:B------:R-:W-:-:S02]  /*2380*/  MOV R125, R240 ;  /* 0x000000f0007d7202 */ /* 0x000fc40000000f00 */
[----:B------:R-:W-:Y:S01]  /*2390*/  MOV R127, R141 ;  /* 0x0000008d007f7202 */ /* 0x000fe20000000f00 */
[----:B------:R-:W-:Y:S01]  /*23a0*/  IMAD.WIDE.U32 R182, R48, 0xe0, RZ ;  /* 0x000000e030b67825 */ /* 0x000fe200078e00ff */
[----:B------:R-:W-:Y:S02]  /*23b0*/  LOP3.LUT R161, R161, 0x2, RZ, 0xc0, !PT ;  /* 0x00000002a1a17812 */ /* 0x000fe400078ec0ff */
[----:B------:R-:W-:Y:S01]  /*23c0*/  SHF.L.U32 R74, R74, 0x1, RZ ;  /* 0x000000014a4a7819 */ /* 0x000fe200000006ff */
[C---:B------:R-:W-:Y:S01]  /*23d0*/  VIADD R66, R170.reuse, 0x20 ;  /* 0x00000020aa427836 */ /* 0x040fe20000000000 */
[----:B------:R-:W-:Y:S01]  /*23e0*/  IADD3 R73, R189, R73, RZ ;  /* 0x00000049bd497210 */ /* 0x000fe20007ffe0ff */
[C---:B------:R-:W-:Y:S01]  /*23f0*/  VIADD R65, R170.reuse, 0x30 ;  /* 0x00000030aa417836 */ /* 0x040fe20000000000 */
[----:B------:R-:W-:Y:S01]  /*2400*/  IADD3 R69, R185, R69, RZ ;  /* 0x00000045b9457210 */ /* 0x000fe20007ffe0ff */
[C---:B------:R-:W-:Y:S02]  /*2410*/  VIADD R159, R170.reuse, 0x50 ;  /* 0x00000050aa9f7836 */ /* 0x040fe40000000000 */
[----:B------:R-:W-:-:S02]  /*2420*/  VIADD R158, R170, 0x60 ;  /* 0x00000060aa9e7836 */ /* 0x000fc40000000000 */
[----:B------:R-:W-:Y:S02]  /*2430*/  IMAD.SHL.U32 R83, R42, 0x20, RZ ;  /* 0x000000202a537824 */ /* 0x000fe400078e00ff */
[----:B------:R-:W-:Y:S02]  /*2440*/  IMAD.MOV.U32 R124, RZ, RZ, R239 ;  /* 0x000000ffff7c7224 */ /* 0x000fe400078e00ef */
[----:B------:R-:W-:Y:S02]  /*2450*/  IMAD.MOV.U32 R126, RZ, RZ, R140 ;  /* 0x000000ffff7e7224 */ /* 0x000fe400078e008c */
[----:B------:R-:W-:Y:S02]  /*2460*/  IMAD.SHL.U32 R71, R71, 0x2, RZ ;  /* 0x0000000247477824 */ /* 0x000fe400078e00ff */
[----:B------:R-:W-:Y:S02]  /*2470*/  IMAD.IADD R70, R187, 0x1, R70 ;  /* 0x00000001bb467824 */ /* 0x000fe400078e0246 */
[----:B------:R-:W-:-:S02]  /*2480*/  IMAD.IADD R68, R183, 0x1, R68 ;  /* 0x00000001b7447824 */ /* 0x000fc400078e0244 */
[----:B--2---:R-:W-:-:S04]  /*2490*/  IMAD R0, R31, R243, RZ ;  /* 0x000000f31f007224 */ /* 0x004fc800078e02ff */
[----:B------:R-:W-:Y:S02]  /*24a0*/  IMAD R0, R30, R61, R0 ;  /* 0x0000003d1e007224 */ /* 0x000fe400078e0200 */
[----:B------:R-:W-:Y:S01]  /*24b0*/  IMAD.WIDE.U32 R30, R243, R30, R18 ;  /* 0x0000001ef31e7225 */ /* 0x000fe200078e0012 */
[----:B----4-:R-:W-:-:S03]  /*24c0*/  SHF.L.U64.HI R106, R196, 0x4, R197 ;  /* 0x00000004c46a7819 */ /* 0x010fc600000102c5 */
[----:B---3--:R-:W-:Y:S01]  /*24d0*/  IMAD R3, R33, R243, RZ ;  /* 0x000000f321037224 */ /* 0x008fe200078e02ff */
[----:B------:R-:W-:Y:S01]  /*24e0*/  SHF.L.U64.HI R108, R196, 0x5, R197 ;  /* 0x00000005c46c7819 */ /* 0x000fe200000102c5 */
[----:B------:R-:W-:Y:S01]  /*24f0*/  IMAD.WIDE.U32 R28, R243, R32, R18 ;  /* 0x00000020f31c7225 */ /* 0x000fe200078e0012 */
[C---:B------:R-:W-:Y:S02]  /*2500*/  SHF.L.U32 R87, R210.reuse, 0x4, RZ ;  /* 0x00000004d2577819 */ /* 0x040fe400000006ff */
[----:B------:R-:W-:Y:S01]  /*2510*/  SHF.L.U64.HI R86, R210, 0x4, R211 ;  /* 0x00000004d2567819 */ /* 0x000fe200000102d3 */
[----:B------:R-:W-:Y:S01]  /*2520*/  IMAD.IADD R31, R31, 0x1, R0 ;  /* 0x000000011f1f7824 */ /* 0x000fe200078e0200 */
[----:B------:R-:W-:Y:S01]  /*2530*/  SHF.R.S32.HI R0, RZ, 0x1f, R2 ;  /* 0x0000001fff007819 */ /* 0x000fe20000011402 */
[----:B------:R-:W-:Y:S01]  /*2540*/  IMAD R3, R32, R61, R3 ;  /* 0x0000003d20037224 */ /* 0x000fe200078e0203 */
[----:B------:R-:W-:Y:S01]  /*2550*/  SHF.L.U64.HI R94, R210, 0x5, R211 ;  /* 0x00000005d25e7819 */ /* 0x000fe200000102d3 */
[-C--:B------:R-:W-:Y:S01]  /*2560*/  IMAD R8, R197, R2.reuse, RZ ;  /* 0x00000002c5087224 */ /* 0x080fe200078e02ff */
[C---:B------:R-:W-:Y:S01]  /*2570*/  SHF.L.U32 R109, R196.reuse, 0x5, RZ ;  /* 0x00000005c46d7819 */ /* 0x040fe200000006ff */
[----:B------:R-:W-:Y:S01]  /*2580*/  IMAD.IADD R29, R29, 0x1, R3 ;  /* 0x000000011d1d7824 */ /* 0x000fe200078e0203 */
[C---:B------:R-:W-:Y:S01]  /*2590*/  SHF.L.U64.HI R111, R196.reuse, 0x6, R197 ;  /* 0x00000006c46f7819 */ /* 0x040fe200000102c5 */
[----:B------:R-:W-:Y:S01]  /*25a0*/  IMAD R3, R211, R2, RZ ;  /* 0x00000002d3037224 */ /* 0x000fe200078e02ff */
[----:B------:R-:W-:Y:S01]  /*25b0*/  LEA.HI R146, R15, R15, RZ, 0x1 ;  /* 0x0000000f0f927211 */ /* 0x000fe200078f08ff */
[C---:B------:R-:W-:Y:S01]  /*25c0*/  IMAD R8, R196.reuse, R0, R8 ;  /* 0x00000000c4087224 */ /* 0x040fe200078e0208 */
[----:B------:R-:W-:Y:S01]  /*25d0*/  SHF.L.U64.HI R108, R109, 0x1, R108 ;  /* 0x000000016d6c7819 */ /* 0x000fe2000001026c */
[----:B------:R-:W-:Y:S01]  /*25e0*/  IMAD.WIDE.U32 R30, R196, R2, R30 ;  /* 0x00000002c41e7225 */ /* 0x000fe200078e001e */
[----:B------:R-:W-:-:S02]  /*25f0*/  SHF.R.S32.HI R146, RZ, 0x1, R146 ;  /* 0x00000001ff927819 */ /* 0x000fc40000011492 */
[C---:B------:R-:W-:Y:S01]  /*2600*/  SHF.L.U64.HI R92, R210.reuse, 0x6, R211 ;  /* 0x00000006d25c7819 */ /* 0x040fe200000102d3 */
[C---:B------:R-:W-:Y:S01]  /*2610*/  IMAD R3, R210.reuse, R0, R3 ;  /* 0x00000000d2037224 */ /* 0x040fe200078e0203 */
[----:B------:R-:W-:Y:S01]  /*2620*/  IADD3 R31, R31, R8, RZ ;  /* 0x000000081f1f7210 */ /* 0x000fe20007ffe0ff */
[----:B------:R-:W-:Y:S01]  /*2630*/  IMAD.WIDE.U32 R28, R210, R2, R28 ;  /* 0x00000002d21c7225 */ /* 0x000fe200078e001c */
[----:B------:R-:W-:Y:S02]  /*2640*/  IADD3 R0, P0, -R62, R170, RZ ;  /* 0x000000aa3e007210 */ /* 0x000fe40007f1e1ff */
[C---:B------:R-:W-:Y:S01]  /*2650*/  SHF.L.U32 R163, R146.reuse, 0x4, RZ ;  /* 0x0000000492a37819 */ /* 0x040fe200000006ff */
[-C--:B------:R-:W-:Y:S01]  /*2660*/  IMAD R8, R27, R13.reuse, RZ ;  /* 0x0000000d1b087224 */ /* 0x080fe200078e02ff */
[----:B------:R-:W-:Y:S01]  /*2670*/  SHF.L.U32 R152, R146, 0x6, RZ ;  /* 0x0000000692987819 */ /* 0x000fe200000006ff */
[----:B------:R-:W-:Y:S01]  /*2680*/  IMAD.IADD R29, R29, 0x1, R3 ;  /* 0x000000011d1d7824 */ /* 0x000fe200078e0203 */
[----:B------:R-:W-:Y:S01]  /*2690*/  SHF.L.U32 R93, R210, 0x6, RZ ;  /* 0x00000006d25d7819 */ /* 0x000fe200000006ff */
[-C--:B------:R-:W-:Y:S01]  /*26a0*/  IMAD R3, R25, R13.reuse, RZ ;  /* 0x0000000d19037224 */ /* 0x080fe200078e02ff */
[----:B------:R-:W-:Y:S01]  /*26b0*/  SHF.L.U32 R109, R109, 0x1, RZ ;  /* 0x000000016d6d7819 */ /* 0x000fe200000006ff */
[C---:B------:R-:W-:Y:S01]  /*26c0*/  IMAD R8, R26.reuse, R12, R8 ;  /* 0x0000000c1a087224 */ /* 0x040fe200078e0208 */
[----:B------:R-:W-:Y:S01]  /*26d0*/  SHF.R.S32.HI R143, RZ, 0x1f, R163 ;  /* 0x0000001fff8f7819 */ /* 0x000fe200000114a3 */
[----:B------:R-:W-:Y:S01]  /*26e0*/  IMAD.WIDE.U32 R26, R26, R13, R30 ;  /* 0x0000000d1a1a7225 */ /* 0x000fe200078e001e */
[----:B------:R-:W-:-:S03]  /*26f0*/  SHF.R.S32.HI R136, RZ, 0x1f, R152 ;  /* 0x0000001fff887819 */ /* 0x000fc60000011498 */
[C---:B------:R-:W-:Y:S01]  /*2700*/  IMAD R3, R24.reuse, R12, R3 ;  /* 0x0000000c18037224 */ /* 0x040fe200078e0203 */
[----:B------:R-:W-:Y:S01]  /*2710*/  IADD3 R27, R27, R8, RZ ;  /* 0x000000081b1b7210 */ /* 0x000fe20007ffe0ff */
[----:B------:R-:W-:-:S04]  /*2720*/  IMAD.WIDE.U32 R12, R24, R13, R28 ;  /* 0x0000000d180c7225 */ /* 0x000fc800078e001c */
[----:B------:R-:W-:Y:S02]  /*2730*/  IMAD.X R14, R171, 0x1, ~R14, P0 ;  /* 0x00000001ab0e7824 */ /* 0x000fe400000e0e0e */
[----:B------:R-:W-:Y:S02]  /*2740*/  IMAD.IADD R13, R13, 0x1, R3 ;  /* 0x000000010d0d7824 */ /* 0x000fe400078e0203 */
[C---:B------:R-:W-:Y:S02]  /*2750*/  IMAD R116, R14.reuse, R196, RZ ;  /* 0x000000c40e747224 */ /* 0x040fe400078e02ff */
[----:B------:R-:W-:Y:S02]  /*2760*/  IMAD R118, R14, R210, RZ ;  /* 0x000000d20e767224 */ /* 0x000fe400078e02ff */
[----:B------:R-:W-:Y:S02]  /*2770*/  IMAD R122, R146, R16, RZ ;  /* 0x00000010927a7224 */ /* 0x000fe400078e02ff */
[----:B------:R-:W-:-:S02]  /*2780*/  IMAD R3, R170, R146, R63 ;  /* 0x00000092aa037224 */ /* 0x000fc400078e023f */
[-C--:B------:R-:W-:Y:S02]  /*2790*/  IMAD R116, R197, R0.reuse, R116 ;  /* 0x00000000c5747224 */ /* 0x080fe400078e0274 */
[----:B------:R-:W-:Y:S01]  /*27a0*/  IMAD.WIDE.U32 R14, R196, R0, R26 ;  /* 0x00000000c40e7225 */ /* 0x000fe200078e001a */
[----:B------:R-:W-:-:S03]  /*27b0*/  IADD3 R2, R63, R3, RZ ;  /* 0x000000033f027210 */ /* 0x000fc60007ffe0ff */
[----:B------:R-:W-:Y:S01]  /*27c0*/  IMAD R118, R211, R0, R118 ;  /* 0x00000000d3767224 */ /* 0x000fe200078e0276 */
[----:B------:R-:W-:Y:S01]  /*27d0*/  LEA R117, P1, R14, R22, 0x1 ;  /* 0x000000160e757211 */ /* 0x000fe200078208ff */
[----:B------:R-:W-:Y:S01]  /*27e0*/  IMAD.WIDE.U32 R16, R210, R0, R12 ;  /* 0x00000000d2107225 */ /* 0x000fe200078e000c */
[----:B------:R-:W-:Y:S02]  /*27f0*/  SHF.R.S32.HI R0, RZ, 0x1f, R122 ;  /* 0x0000001fff007819 */ /* 0x000fe4000001147a */
[----:B------:R-:W-:Y:S01]  /*2800*/  IADD3 R12, P3, R122, R3, RZ ;  /* 0x000000037a0c7210 */ /* 0x000fe20007f7e0ff */
[----:B------:R-:W-:Y:S01]  /*2810*/  IMAD.IADD R116, R15, 0x1, R116 ;  /* 0x000000010f747824 */ /* 0x000fe200078e0274 */
[----:B------:R-:W-:Y:S01]  /*2820*/  LEA R119, P0, R16, R20, 0x1 ;  /* 0x0000001410777211 */ /* 0x000fe200078008ff */
[----:B------:R-:W-:Y:S01]  /*2830*/  IMAD.IADD R118, R17, 0x1, R118 ;  /* 0x0000000111767824 */ /* 0x000fe200078e0276 */
[----:B------:R-:W-:Y:S01]  /*2840*/  LEA.HI.X.SX32 R3, R3, R0, 0x1, P3 ;  /* 0x0000000003037211 */ /* 0x000fe200018f0eff */
[C---:B------:R-:W-:Y:S01]  /*2850*/  VIADD R155, R163.reuse, 0x40 ;  /* 0x00000040a39b7836 */ /* 0x040fe20000000000 */
[----:B------:R-:W-:Y:S01]  /*2860*/  SHF.L.U32 R13, R12, 0x1, RZ ;  /* 0x000000010c0d7819 */ /* 0x000fe200000006ff */
[----:B------:R-:W-:Y:S01]  /*2870*/  IMAD.SHL.U32 R95, R210, 0x20, RZ ;  /* 0x00000020d25f7824 */ /* 0x000fe200078e00ff */
[----:B------:R-:W-:Y:S01]  /*2880*/  LEA.HI.X R116, R14, R23, R116, 0x1, P1 ;  /* 0x000000170e747211 */ /* 0x000fe200008f0c74 */
[----:B------:R-:W-:Y:S01]  /*2890*/  IMAD.SHL.U32 R107, R196, 0x10, RZ ;  /* 0x00000010c46b7824 */ /* 0x000fe200078e00ff */
[----:B------:R-:W-:Y:S01]  /*28a0*/  LEA.HI.X R118, R16, R21, R118, 0x1, P0 ;  /* 0x0000001510767211 */ /* 0x000fe200000f0c76 */
[----:B------:R-:W-:Y:S01]  /*28b0*/  IMAD.SHL.U32 R112, R196, 0x40, RZ ;  /* 0x00000040c4707824 */ /* 0x000fe200078e00ff */
[----:B------:R-:W-:Y:S01]  /*28c0*/  SHF.L.U64.HI R12, R12, 0x1, R3 ;  /* 0x000000010c0c7819 */ /* 0x000fe20000010203 */
[----:B------:R-:W-:Y:S01]  /*28d0*/  IMAD.SHL.U32 R156, R146, 0x20, RZ ;  /* 0x00000020929c7824 */ /* 0x000fe200078e00ff */
[-C--:B------:R-:W-:Y:S01]  /*28e0*/  IADD3 R40, P1, R6, R13.reuse, RZ ;  /* 0x0000000d06287210 */ /* 0x080fe20007f3e0ff */
[----:B------:R-:W-:Y:S01]  /*28f0*/  IMAD R154, R146, 0x30, RZ ;  /* 0x00000030929a7824 */ /* 0x000fe200078e02ff */
[----:B------:R-:W-:Y:S01]  /*2900*/  IADD3 R13, P0, R4, R13, RZ ;  /* 0x0000000d040d7210 */ /* 0x000fe20007f1e0ff */
[----:B------:R-:W-:Y:S01]  /*2910*/  IMAD R150, R146, 0x50, RZ ;  /* 0x0000005092967824 */ /* 0x000fe200078e02ff */
[----:B------:R-:W-:Y:S01]  /*2920*/  IADD3 R153, R163, R155, RZ ;  /* 0x0000009ba3997210 */ /* 0x000fe20007ffe0ff */
[--C-:B------:R-:W-:Y:S01]  /*2930*/  IMAD.X R39, R7, 0x1, R12.reuse, P1 ;  /* 0x0000000107277824 */ /* 0x100fe200008e060c */
[----:B------:R-:W-:Y:S01]  /*2940*/  IADD3 R122, P2, R122, R2, RZ ;  /* 0x000000027a7a7210 */ /* 0x000fe20007f5e0ff */
[----:B------:R-:W-:Y:S01]  /*2950*/  IMAD.X R12, R5, 0x1, R12, P0 ;  /* 0x00000001050c7824 */ /* 0x000fe200000e060c */
[----:B------:R-:W-:Y:S01]  /*2960*/  IADD3 R82, P0, R237, 0x40, RZ ;  /* 0x00000040ed527810 */ /* 0x000fe20007f1e0ff */
[C---:B------:R-:W-:Y:S01]  /*2970*/  IMAD.IADD R151, R163.reuse, 0x1, R153 ;  /* 0x00000001a3977824 */ /* 0x040fe200078e0299 */
[----:B------:R-:W-:Y:S01]  /*2980*/  LEA.HI.X.SX32 R0, R2, R0, 0x1, P2 ;  /* 0x0000000002007211 */ /* 0x000fe200010f0eff */
[----:B------:R-:W-:Y:S01]  /*2990*/  IMAD.SHL.U32 R123, R122, 0x2, RZ ;  /* 0x000000027a7b7824 */ /* 0x000fe200078e00ff */
[----:B------:R-:W-:Y:S01]  /*29a0*/  IADD3.X R81, RZ, R238, RZ, P0, !PT ;  /* 0x000000eeff517210 */ /* 0x000fe200007fe4ff */
[----:B------:R-:W-:Y:S01]  /*29b0*/  IMAD.IADD R149, R163, 0x1, R151 ;  /* 0x00000001a3957824 */ /* 0x000fe200078e0297 */
[----:B------:R-:W-:Y:S01]  /*29c0*/  IADD3 R208, P1, R82, R237, RZ ;  /* 0x000000ed52d07210 */ /* 0x000fe20007f3e0ff */
[----:B------:R-:W-:Y:S01]  /*29d0*/  IMAD R148, R146, 0x60, RZ ;  /* 0x0000006092947824 */ /* 0x000fe200078e02ff */
[----:B------:R-:W-:Y:S01]  /*29e0*/  IADD3 R204, P0, R79, 0x40, RZ ;  /* 0x000000404fcc7810 */ /* 0x000fe20007f1e0ff */
[----:B------:R-:W-:Y:S01]  /*29f0*/  IMAD.IADD R147, R163, 0x1, R149 ;  /* 0x00000001a3937824 */ /* 0x000fe200078e0295 */
[----:B------:R-:W-:Y:S01]  /*2a00*/  IADD3 R121, P3, R6, R123, RZ ;  /* 0x0000007b06797210 */ /* 0x000fe20007f7e0ff */
[----:B------:R-:W-:Y:S01]  /*2a10*/  IMAD.X R209, R81, 0x1, R238, P1 ;  /* 0x0000000151d17824 */ /* 0x000fe200008e06ee */
[----:B------:R-:W-:Y:S01]  /*2a20*/  IADD3.X R205, RZ, R80, RZ, P0, !PT ;  /* 0x00000050ffcd7210 */ /* 0x000fe200007fe4ff */
[----:B------:R-:W-:Y:S01]  /*2a30*/  IMAD R110, R197, 0x60, RZ ;  /* 0x00000060c56e7824 */ /* 0x000fe200078e02ff */
[----:B------:R-:W-:Y:S01]  /*2a40*/  IADD3 R206, P1, R208, R237, RZ ;  /* 0x000000edd0ce7210 */ /* 0x000fe20007f3e0ff */
[----:B------:R-:W-:Y:S01]  /*2a50*/  IMAD.WIDE.U32 R194, R42, 0x30, R208 ;  /* 0x000000302ac27825 */ /* 0x000fe200078e00d0 */
[----:B------:R-:W-:-:S02]  /*2a60*/  IADD3 R89, P0, R87, 0x40, RZ ;  /* 0x0000004057597810 */ /* 0x000fc40007f1e0ff */
[----:B------:R-:W-:Y:S01]  /*2a70*/  IADD3.X R207, R209, R238, RZ, P1, !PT ;  /* 0x000000eed1cf7210 */ /* 0x000fe20000ffe4ff */
[----:B------:R-:W-:Y:S01]  /*2a80*/  IMAD R113, R197, 0xa0, RZ ;  /* 0x000000a0c5717824 */ /* 0x000fe200078e02ff */
[----:B------:R-:W-:Y:S01]  /*2a90*/  IADD3 R91, P1, R89, R87, RZ ;  /* 0x00000057595b7210 */ /* 0x000fe20007f3e0ff */
[--C-:B------:R-:W-:Y:S01]  /*2aa0*/  IMAD.X R88, RZ, RZ, R86.reuse, P0 ;  /* 0x000000ffff587224 */ /* 0x100fe200000e0656 */
[----:B------:R-:W-:Y:S01]  /*2ab0*/  IADD3 R97, P0, R95, R89, RZ ;  /* 0x000000595f617210 */ /* 0x000fe20007f1e0ff */
[----:B------:R-:W-:Y:S01]  /*2ac0*/  IMAD R114, R197, 0xc0, RZ ;  /* 0x000000c0c5727824 */ /* 0x000fe200078e02ff */
[----:B------:R-:W-:Y:S01]  /*2ad0*/  IADD3 R145, R163, R147, RZ ;  /* 0x00000093a3917210 */ /* 0x000fe20007ffe0ff */
[----:B------:R-:W-:Y:S01]  /*2ae0*/  IMAD.X R90, R88, 0x1, R86, P1 ;  /* 0x00000001585a7824 */ /* 0x000fe200008e0656 */
[----:B------:R-:W-:Y:S01]  /*2af0*/  IADD3.X R96, R94, R88, RZ, P0, !PT ;  /* 0x000000585e607210 */ /* 0x000fe200007fe4ff */
[----:B------:R-:W-:Y:S01]  /*2b00*/  IMAD R115, R197, 0xe0, RZ ;  /* 0x000000e0c5737824 */ /* 0x000fe200078e02ff */
[----:B------:R-:W-:Y:S01]  /*2b10*/  IADD3 R99, P1, R95, R91, RZ ;  /* 0x0000005b5f637210 */ /* 0x000fe20007f3e0ff */
[----:B------:R-:W-:Y:S01]  /*2b20*/  IMAD.WIDE.U32 R202, R196, 0x60, RZ ;  /* 0x00000060c4ca7825 */ /* 0x000fe200078e00ff */
[----:B------:R-:W-:-:S02]  /*2b30*/  IADD3 R101, P0, R97, R95, RZ ;  /* 0x0000005f61657210 */ /* 0x000fc40007f1e0ff */
[----:B------:R-:W-:Y:S01]  /*2b40*/  IADD3.X R98, R94, R90, RZ, P1, !PT ;  /* 0x0000005a5e627210 */ /* 0x000fe20000ffe4ff */
[----:B------:R-:W-:Y:S01]  /*2b50*/  IMAD.WIDE.U32 R200, R196, 0xa0, RZ ;  /* 0x000000a0c4c87825 */ /* 0x000fe200078e00ff */
[----:B------:R-:W-:Y:S02]  /*2b60*/  IADD3.X R100, R96, R94, RZ, P0, !PT ;  /* 0x0000005e60647210 */ /* 0x000fe400007fe4ff */
[----:B------:R-:W-:Y:S01]  /*2b70*/  SHF.L.U64.HI R122, R122, 0x1, R0 ;  /* 0x000000017a7a7819 */ /* 0x000fe20000010200 */
[----:B------:R-:W-:Y:S01]  /*2b80*/  IMAD.WIDE.U32 R198, R196, 0xc0, RZ ;  /* 0x000000c0c4c67825 */ /* 0x000fe200078e00ff */
[----:B------:R-:W-:Y:S02]  /*2b90*/  IADD3 R123, P2, R4, R123, RZ ;  /* 0x0000007b047b7210 */ /* 0x000fe40007f5e0ff */
[-C--:B------:R-:W-:Y:S01]  /*2ba0*/  IADD3 R103, P1, R99, R95.reuse, RZ ;  /* 0x0000005f63677210 */ /* 0x080fe20007f3e0ff */
[----:B------:R-:W-:Y:S01]  /*2bb0*/  IMAD R146, R146, 0x70, RZ ;  /* 0x0000007092927824 */ /* 0x000fe200078e02ff */
[----:B------:R-:W-:Y:S01]  /*2bc0*/  IADD3 R105, P0, R101, R95, RZ ;  /* 0x0000005f65697210 */ /* 0x000fe20007f1e0ff */
[----:B------:R-:W-:Y:S01]  /*2bd0*/  IMAD.WIDE.U32 R190, R42, 0x30, R204 ;  /* 0x000000302abe7825 */ /* 0x000fe200078e00cc */
[----:B------:R-:W-:-:S02]  /*2be0*/  IADD3 R144, R163, R145, RZ ;  /* 0x00000091a3907210 */ /* 0x000fc40007ffe0ff */
[----:B------:R-:W-:Y:S01]  /*2bf0*/  IADD3.X R120, R7, R122, RZ, P3, !PT ;  /* 0x0000007a07787210 */ /* 0x000fe20001ffe4ff */
[----:B------:R-:W-:Y:S01]  /*2c00*/  IMAD.WIDE.U32 R192, R42, 0x30, R206 ;  /* 0x000000302ac07825 */ /* 0x000fe200078e00ce */
[----:B------:R-:W-:Y:S02]  /*2c10*/  SHF.L.U64.HI R106, R107, 0x1, R106 ;  /* 0x000000016b6a7819 */ /* 0x000fe4000001026a */
[----:B------:R-:W-:Y:S01]  /*2c20*/  SHF.L.U64.HI R111, R112, 0x1, R111 ;  /* 0x00000001706f7819 */ /* 0x000fe2000001026f */
[----:B------:R-:W-:Y:S01]  /*2c30*/  IMAD.WIDE.U32 R196, R196, 0xe0, RZ ;  /* 0x000000e0c4c47825 */ /* 0x000fe200078e00ff */
[----:B------:R-:W-:Y:S02]  /*2c40*/  IADD3 R78, R195, R77, RZ ;  /* 0x0000004dc34e7210 */ /* 0x000fe40007ffe0ff */
[----:B------:R-:W-:Y:S01]  /*2c50*/  IADD3 R110, R203, R110, RZ ;  /* 0x0000006ecb6e7210 */ /* 0x000fe20007ffe0ff */
[----:B------:R-:W-:Y:S01]  /*2c60*/  IMAD.IADD R76, R77, 0x1, R191 ;  /* 0x000000014d4c7824 */ /* 0x000fe200078e02bf */
[----:B------:R-:W-:Y:S01]  /*2c70*/  IADD3 R114, R199, R114, RZ ;  /* 0x00000072c7727210 */ /* 0x000fe20007ffe0ff */
[----:B------:R-:W-:Y:S01]  /*2c80*/  IMAD.X R122, R5, 0x1, R122, P2 ;  /* 0x00000001057a7824 */ /* 0x000fe200010e067a */
        /* <DEDUP_REMOVED lines=20> */
.L_x_1339:
[----:B------:R-:W-:Y:S01]  /*2dd0*/  IMAD.SHL.U32 R16, R14, 0x80, RZ ;  /* 0x000000800e107824 */ /* 0x000fe200078e00ff */
[----:B------:R-:W-:Y:S03]  /*2de0*/  BSSY B0, `(.L_x_1206) ;  /* 0x000001a000007945 */ /* 0x000fe60003800000 */
[----:B------:R-:W-:Y:S04]  /*2df0*/  VIADD R15, R16, 0xffffff80 ;  /* 0xffffff80100f7836 */ /* 0x000fe80000000000 */
[--C-:B------:R-:W-:Y:S02]  /*2e00*/  IMAD.IADD R213, R51, 0x1, -R15.reuse ;  /* 0x0000000133d57824 */ /* 0x100fe400078e0a0f */
[----:B------:R-:W-:Y:S03]  /*2e10*/  IMAD.IADD R212, R62, 0x1, -R15 ;  /* 0x000000013ed47824 */ /* 0x000fe600078e0a0f */
[CC--:B------:R-:W-:Y:S02]  /*2e20*/  ISETP.GE.AND P6, PT, R170.reuse, R213.reuse, PT ;  /* 0x000000d5aa00720c */ /* 0x0c0fe40003fc6270 */
[-C--:B------:R-:W-:Y:S02]  /*2e30*/  ISETP.GE.AND P3, PT, R67, R213.reuse, PT ;  /* 0x000000d54300720c */ /* 0x080fe40003f66270 */
[-C--:B------:R-:W-:Y:S02]  /*2e40*/  ISETP.GE.AND P6, PT, R170, R212.reuse, !P6 ;  /* 0x000000d4aa00720c */ /* 0x080fe400077c6270 */
[-C--:B------:R-:W-:Y:S02]  /*2e50*/  ISETP.GE.AND P2, PT, R66, R213.reuse, PT ;  /* 0x000000d54200720c */ /* 0x080fe40003f46270 */
[-C--:B------:R-:W-:Y:S02]  /*2e60*/  ISETP.GE.AND P1, PT, R65, R213.reuse, PT ;  /* 0x000000d54100720c */ /* 0x080fe40003f26270 */
[----:B------:R-:W-:Y:S02]  /*2e70*/  ISETP.GE.AND P0, PT, R160, R213, PT ;  /* 0x000000d5a000720c */ /* 0x000fe40003f06270 */
[----:B------:R-:W-:Y:S05]  /*2e80*/  ISETP.GE.AND P3, PT, R67, R212, !P3 ;  /* 0x000000d44300720c */ /* 0x000fea0005f66270 */
[----:B-----5:R-:W-:Y:S05]  /*2e90*/  @!P6 BRA `(.L_x_1207) ;  /* 0x000000000038e947 */ /* 0x020fea0003800000 */
[----:B------:R-:W-:Y:S02]  /*2ea0*/  ISETP.NE.AND P5, PT, R162, RZ, PT ;  /* 0x000000ffa200720c */ /* 0x000fe40003fa5270 */
[----:B------:R-:W-:Y:S11]  /*2eb0*/  ISETP.NE.AND P4, PT, R161, RZ, PT ;  /* 0x000000ffa100720c */ /* 0x000ff60003f85270 */
[----:B------:R-:W-:Y:S01]  /*2ec0*/  @P5 IMAD.MOV.U32 R2, RZ, RZ, R117 ;  /* 0x000000ffff025224 */ /* 0x000fe200078e0075 */
[----:B------:R-:W-:Y:S01]  /*2ed0*/  @P5 MOV R20, R127 ;  /* 0x0000007f00145202 */ /* 0x000fe20000000f00 */
[----:B------:R-:W-:Y:S02]  /*2ee0*/  @P5 IMAD.MOV.U32 R3, RZ, RZ, R116 ;  /* 0x000000ffff035224 */ /* 0x000fe400078e0074 */
[----:B------:R-:W-:Y:S03]  /*2ef0*/  @P5 IMAD.MOV.U32 R21, RZ, RZ, R126 ;  /* 0x000000ffff155224 */ /* 0x000fe600078e007e */
[----:B------:R1:W2:Y:S02]  /*2f00*/  @P5 LD.E.128 R4, desc[UR6][R2.64] ;  /* 0x0000000602045980 */ /* 0x0002a4000c101d00 */
[----:B-1----:R-:W-:Y:S01]  /*2f10*/  @P4 MOV R2, R117 ;  /* 0x0000007500024202 */ /* 0x002fe20000000f00 */
[----:B------:R-:W-:Y:S01]  /*2f20*/  @P4 IMAD.MOV.U32 R3, RZ, RZ, R116 ;  /* 0x000000ffff034224 */ /* 0x000fe200078e0074 */
[----:B--2---:R1:W-:Y:S04]  /*2f30*/  @P5 ST.E.128 desc[UR6][R20.64], R4 ;  /* 0x0000000414005985 */ /* 0x0043e8000c101d06 */
[----:B-1----:R1:W2:Y:S02]  /*2f40*/  @P4 LD.E.128 R4, desc[UR6][R2.64+0x80] ;  /* 0x0000800602044980 */ /* 0x0022a4000c101d00 */
[----:B-1----:R-:W-:Y:S01]  /*2f50*/  @P4 MOV R2, R127 ;  /* 0x0000007f00024202 */ /* 0x002fe20000000f00 */
[----:B------:R-:W-:Y:S05]  /*2f60*/  @P4 IMAD.MOV.U32 R3, RZ, RZ, R126 ;  /* 0x000000ffff034224 */ /* 0x000fea00078e007e */
[----:B--2---:R1:W-:Y:S02]  /*2f70*/  @P4 ST.E.128 desc[UR6][R2.64+0x80], R4 ;  /* 0x0000800402004985 */ /* 0x0043e4000c101d06 */
.L_x_1207:
[----:B------:R-:W-:Y:S05]  /*2f80*/  BSYNC B0 ;  /* 0x0000000000007941 */ /* 0x000fea0003800000 */
.L_x_1206:
[----:B------:R-:W-:Y:S04]  /*2f90*/  BSSY B0, `(.L_x_1208) ;  /* 0x000000c000007945 */ /* 0x000fe80003800000 */
[----:B------:R-:W-:Y:S05]  /*2fa0*/  @!P3 BRA `(.L_x_1209) ;  /* 0x000000000028b947 */ /* 0x000fea0003800000 */
[----:B------:R-:W-:Y:S02]  /*2fb0*/  ISETP.NE.AND P4, PT, R162, RZ, PT ;  /* 0x000000ffa200720c */ /* 0x000fe40003f85270 */
[----:B------:R-:W-:Y:S02]  /*2fc0*/  IADD3 R20, P3, R117, R107, RZ ;  /* 0x0000006b75147210 */ /* 0x000fe40007f7e0ff */
[----:B-1----:R-:W-:Y:S03]  /*2fd0*/  LEA R2, P5, R235, R127, 0x1 ;  /* 0x0000007feb027211 */ /* 0x002fe600078a08ff */
[----:B------:R-:W-:Y:S01]  /*2fe0*/  IMAD.X R21, R116, 0x1, R106, P3 ;  /* 0x0000000174157824 */ /* 0x000fe200018e066a */
[----:B------:R-:W-:Y:S02]  /*2ff0*/  ISETP.NE.AND P3, PT, R161, RZ, PT ;  /* 0x000000ffa100720c */ /* 0x000fe40003f65270 */
[----:B------:R-:W-:Y:S03]  /*3000*/  LEA.HI.X R3, R235, R126, R236, 0x1, P5 ;  /* 0x0000007eeb037211 */ /* 0x000fe600028f0cec */
[----:B------:R-:W2:Y:S04]  /*3010*/  @P4 LD.E.128 R4, desc[UR6][R20.64] ;  /* 0x0000000614044980 */ /* 0x000ea8000c101d00 */
[----:B--2---:R1:W-:Y:S04]  /*3020*/  @P4 ST.E.128 desc[UR6][R2.64], R4 ;  /* 0x0000000402004985 */ /* 0x0043e8000c101d06 */
[----:B-1----:R-:W2:Y:S04]  /*3030*/  @P3 LD.E.128 R4, desc[UR6][R20.64+0x80] ;  /* 0x0000800614043980 */ /* 0x002ea8000c101d00 */
[----:B--2---:R2:W-:Y:S02]  /*3040*/  @P3 ST.E.128 desc[UR6][R2.64+0x80], R4 ;  /* 0x0000800402003985 */ /* 0x0045e4000c101d06 */
.L_x_1209:
[----:B------:R-:W-:Y:S05]  /*3050*/  BSYNC B0 ;  /* 0x0000000000007941 */ /* 0x000fea0003800000 */
.L_x_1208:
[-C--:B------:R-:W-:Y:S01]  /*3060*/  ISETP.GE.AND P2, PT, R66, R212.reuse, !P2 ;  /* 0x000000d44200720c */ /* 0x080fe20005746270 */
[----:B------:R-:W-:Y:S01]  /*3070*/  BSSY B0, `(.L_x_1210) ;  /* 0x000000e000007945 */ /* 0x000fe20003800000 */
[----:B------:R-:W-:Y:S02]  /*3080*/  ISETP.GE.AND P4, PT, R159, R213, PT ;  /* 0x000000d59f00720c */ /* 0x000fe40003f86270 */
[----:B------:R-:W-:Y:S09]  /*3090*/  ISETP.GE.AND P1, PT, R65, R212, !P1 ;  /* 0x000000d44100720c */ /* 0x000ff20004f26270 */
[----:B------:R-:W-:Y:S05]  /*30a0*/  @!P2 BRA `(.L_x_1211) ;  /* 0x000000000028a947 */ /* 0x000fea0003800000 */
[----:B------:R-:W-:Y:S02]  /*30b0*/  ISETP.NE.AND P3, PT, R162, RZ, PT ;  /* 0x000000ffa200720c */ /* 0x000fe40003f65270 */
[----:B------:R-:W-:Y:S02]  /*30c0*/  IADD3 R20, P2, R117, R109, RZ ;  /* 0x0000006d75147210 */ /* 0x000fe40007f5e0ff */
[----:B-12---:R-:W-:Y:S03]  /*30d0*/  IADD3 R2, P5, R127, R74, RZ ;  /* 0x0000004a7f027210 */ /* 0x006fe60007fbe0ff */
[----:B------:R-:W-:Y:S01]  /*30e0*/  IMAD.X R21, R116, 0x1, R108, P2 ;  /* 0x0000000174157824 */ /* 0x000fe200010e066c */
[----:B------:R-:W-:Y:S01]  /*30f0*/  ISETP.NE.AND P2, PT, R161, RZ, PT ;  /* 0x000000ffa100720c */ /* 0x000fe20003f45270 */
[----:B------:R-:W-:Y:S04]  /*3100*/  IMAD.X R3, R126, 0x1, R75, P5 ;  /* 0x000000017e037824 */ /* 0x000fe800028e064b */
[----:B------:R-:W2:Y:S04]  /*3110*/  @P3 LD.E.128 R4, desc[UR6][R20.64] ;  /* 0x0000000614043980 */ /* 0x000ea8000c101d00 */
[----:B--2---:R1:W-:Y:S04]  /*3120*/  @P3 ST.E.128 desc[UR6][R2.64], R4 ;  /* 0x0000000402003985 */ /* 0x0043e8000c101d06 */
[----:B-1----:R-:W2:Y:S04]  /*3130*/  @P2 LD.E.128 R4, desc[UR6][R20.64+0x80] ;  /* 0x0000800614042980 */ /* 0x002ea8000c101d00 */
[----:B--2---:R3:W-:Y:S02]  /*3140*/  @P2 ST.E.128 desc[UR6][R2.64+0x80], R4 ;  /* 0x0000800402002985 */ /* 0x0047e4000c101d06 */
.L_x_1211:
[----:B------:R-:W-:Y:S05]  /*3150*/  BSYNC B0 ;  /* 0x0000000000007941 */ /* 0x000fea0003800000 */
.L_x_1210:
[----:B------:R-:W-:Y:S01]  /*3160*/  ISETP.GE.AND P3, PT, R158, R213, PT ;  /* 0x000000d59e00720c */ /* 0x000fe20003f66270 */
[----:B------:R-:W-:Y:S04]  /*3170*/  BSSY B0, `(.L_x_1212) ;  /* 0x000000c000007945 */ /* 0x000fe80003800000 */
[----:B------:R-:W-:Y:S08]  /*3180*/  @!P1 BRA `(.L_x_1213) ;  /* 0x0000000000289947 */ /* 0x000ff00003800000 */
[----:B------:R-:W-:Y:S02]  /*3190*/  ISETP.NE.AND P2, PT, R162, RZ, PT ;  /* 0x000000ffa200720c */ /* 0x000fe40003f45270 */
[----:B------:R-:W-:Y:S02]  /*31a0*/  IADD3 R20, P1, R117, R202, RZ ;  /* 0x000000ca75147210 */ /* 0x000fe40007f3e0ff */
[----:B-123--:R-:W-:Y:S03]  /*31b0*/  IADD3 R2, P5, R127, R188, RZ ;  /* 0x000000bc7f027210 */ /* 0x00efe60007fbe0ff */
[----:B------:R-:W-:Y:S01]  /*31c0*/  IMAD.X R21, R116, 0x1, R110, P1 ;  /* 0x0000000174157824 */ /* 0x000fe200008e066e */
[----:B------:R-:W-:Y:S01]  /*31d0*/  ISETP.NE.AND P1, PT, R161, RZ, PT ;  /* 0x000000ffa100720c */ /* 0x000fe20003f25270 */
[----:B------:R-:W-:Y:S04]  /*31e0*/  IMAD.X R3, R126, 0x1, R73, P5 ;  /* 0x000000017e037824 */ /* 0x000fe800028e0649 */
[----:B------:R-:W2:Y:S04]  /*31f0*/  @P2 LD.E.128 R4, desc[UR6][R20.64] ;  /* 0x0000000614042980 */ /* 0x000ea8000c101d00 */
[----:B--2---:R1:W-:Y:S04]  /*3200*/  @P2 ST.E.128 desc[UR6][R2.64], R4 ;  /* 0x0000000402002985 */ /* 0x0043e8000c101d06 */
[----:B-1----:R-:W2:Y:S04]  /*3210*/  @P1 LD.E.128 R4, desc[UR6][R20.64+0x80] ;  /* 0x0000800614041980 */ /* 0x002ea8000c101d00 */
[----:B--2---:R4:W-:Y:S02]  /*3220*/  @P1 ST.E.128 desc[UR6][R2.64+0x80], R4 ;  /* 0x0000800402001985 */ /* 0x0049e4000c101d06 */
.L_x_1213:
[----:B------:R-:W-:Y:S05]  /*3230*/  BSYNC B0 ;  /* 0x0000000000007941 */ /* 0x000fea0003800000 */
.L_x_1212:
[-C--:B------:R-:W-:Y:S01]  /*3240*/  ISETP.GE.AND P0, PT, R160, R212.reuse, !P0 ;  /* 0x000000d4a000720c */ /* 0x080fe20004706270 */
        /* <DEDUP_REMOVED lines=14> */
[----:B-1----:R-:W2:Y:S04]  /*3330*/  @P0 LD.E.128 R4, desc[UR6][R20.64+0x80] ;  /* 0x0000800614040980 */ /* 0x002ea8000c101d00 */
[----:B--2---:R1:W-:Y:S02]  /*3340*/  @P0 ST.E.128 desc[UR6][R2.64+0x80], R4 ;  /* 0x0000800402000985 */ /* 0x0043e4000c101d06 */
.L_x_1215:
[----:B------:R-:W-:Y:S05]  /*3350*/  BSYNC B0 ;  /* 0x0000000000007941 */ /* 0x000fea0003800000 */
.L_x_1214:
        /* <DEDUP_REMOVED lines=12> */
.L_x_1217:
[----:B------:R-:W-:Y:S05]  /*3420*/  BSYNC B0 ;  /* 0x0000000000007941 */ /* 0x000fea0003800000 */
.L_x_1216:
        /* <DEDUP_REMOVED lines=12> */
.L_x_1219:
[----:B------:R-:W-:Y:S05]  /*34f0*/  BSYNC B0 ;  /* 0x0000000000007941 */ /* 0x000fea0003800000 */
.L_x_1218:
        /* <DEDUP_REMOVED lines=12> */
.L_x_1221:
[----:B------:R-:W-:Y:S05]  /*35c0*/  BSYNC B0 ;  /* 0x0000000000007941 */ /* 0x000fea0003800000 */
.L_x_1220:
[----:B------:R-:W5:Y:S01]  /*35d0*/  LD.E R17, desc[UR6][R10.64+0xd0] ;  /* 0x0000d0060a117980 */ /* 0x000f62000c101900 */
[----:B-1234-:R-:W-:Y:S01]  /*35e0*/  IMAD.MOV.U32 R2, RZ, RZ, R117 ;  /* 0x000000ffff027224 */ /* 0x01efe200078e0075 */
[----:B------:R-:W-:Y:S01]  /*35f0*/  BSSY B3, `(.L_x_1222) ;  /* 0x0000ad4000037945 */ /* 0x000fe20003800000 */
[----:B------:R-:W-:Y:S01]  /*3600*/  IMAD.MOV.U32 R3, RZ, RZ, R116 ;  /* 0x000000ffff037224 */ /* 0x000fe200078e0074 */
[----:B------:R-:W2:Y:S01]  /*3610*/  LD.E R0, desc[UR6][R10.64+0x130] ;  /* 0x000130060a007980 */ /* 0x000ea2000c101900 */
        /* <DEDUP_REMOVED lines=17> */
[----:B------:R-:W-:Y:S01]  /*3730*/  IMAD.MOV.U32 R5, RZ, RZ, R118 ;  /* 0x000000ffff057224 */ /* 0x000fe200078e0076 */
[----:B------:R-:W-:Y:S05]  /*3740*/  MOV R4, R119 ;  /* 0x0000007700047202 */ /* 0x000fea0000000f00 */
[----:B------:R-:W2:Y:S06]  /*3750*/  LD.E.128 R20, desc[UR6][R4.64] ;  /* 0x0000000604147980 */ /* 0x000eac000c101d00 */
[----:B------:R-:W-:Y:S01]  /*3760*/  @!P0 MOV R2, R13 ;  /* 0x0000000d00028202 */ /* 0x000fe20000000f00 */
[----:B------:R-:W-:Y:S01]  /*3770*/  @!P0 IMAD.MOV.U32 R3, RZ, RZ, R12 ;  /* 0x000000ffff038224 */ /* 0x000fe200078e000c */
[----:B------:R-:W-:Y:S05]  /*3780*/  @!P0 MOV R41, R39 ;  /* 0x0000002700298202 */ /* 0x000fea0000000f00 */
[----:B------:R-:W3:Y:S06]  /*3790*/  @!P0 LD.E.64 R26, desc[UR6][R40.64] ;  /* 0x00000006281a8980 */ /* 0x000eec000c101b00 */
[----:B------:R-:W4:Y:S01]  /*37a0*/  @!P0 LD.E.64 R2, desc[UR6][R2.64] ;  /* 0x0000000602028980 */ /* 0x000f22000c101b00 */
[----:B--2---:R-:W-:Y:S02]  /*37b0*/  @!P0 LOP3.LUT R0, R20, 0xffff0000, RZ, 0xc0, !PT ;  /* 0xffff000014008812 */ /* 0x004fe400078ec0ff */
[C---:B---3--:R-:W-:Y:S01]  /*37c0*/  @!P0 LOP3.LUT R24, R26.reuse, 0xffff0000, RZ, 0xc0, !PT ;  /* 0xffff00001a188812 */ /* 0x048fe200078ec0ff */
[----:B------:R-:W-:Y:S01]  /*37d0*/  @!P0 IMAD.U32 R8, R26, 0x10000, RZ ;  /* 0x000100001a088824 */ /* 0x000fe200078e00ff */
[C---:B------:R-:W-:Y:S01]  /*37e0*/  @!P0 LOP3.LUT R26, R27.reuse, 0xffff0000, RZ, 0xc0, !PT ;  /* 0xffff00001b1a8812 */ /* 0x040fe200078ec0ff */
[----:B------:R-:W-:Y:S01]  /*37f0*/  @!P0 IMAD.U32 R25, R27, 0x10000, RZ ;  /* 0x000100001b198824 */ /* 0x000fe200078e00ff */
[----:B------:R-:W-:Y:S01]  /*3800*/  @!P0 SHF.L.U32 R27, R23, 0x10, RZ ;  /* 0x00000010171b8819 */ /* 0x000fe200000006ff */
[----:B------:R-:W-:Y:S01]  /*3810*/  @!P0 FMUL.FTZ R28, R0, R8 ;  /* 0x00000008001c8220 */ /* 0x000fe20000410000 */
[C---:B----4-:R-:W-:Y:S01]  /*3820*/  @!P0 SHF.L.U32 R4, R3.reuse, 0x10, RZ ;  /* 0x0000001003048819 */ /* 0x050fe200000006ff */
[----:B------:R-:W-:Y:S01]  /*3830*/  @!P0 IMAD.U32 R7, R2, 0x10000, RZ ;  /* 0x0001000002078824 */ /* 0x000fe200078e00ff */
[----:B------:R-:W-:Y:S02]  /*3840*/  @!P0 LOP3.LUT R5, R3, 0xffff0000, RZ, 0xc0, !PT ;  /* 0xffff000003058812 */ /* 0x000fe400078ec0ff */
[----:B------:R-:W-:Y:S01]  /*3850*/  @!P0 SHF.L.U32 R3, R20, 0x10, RZ ;  /* 0x0000001014038819 */ /* 0x000fe200000006ff */
[----:B------:R-:W-:Y:S01]  /*3860*/  @!P0 FMUL.FTZ R0, R0, R7 ;  /* 0x0000000700008220 */ /* 0x000fe20000410000 */
[----:B------:R-:W-:Y:S02]  /*3870*/  @!P0 LOP3.LUT R6, R2, 0xffff0000, RZ, 0xc0, !PT ;  /* 0xffff000002068812 */ /* 0x000fe400078ec0ff */
[C---:B------:R-:W-:Y:S01]  /*3880*/  @!P0 LOP3.LUT R2, R21.reuse, 0xffff0000, RZ, 0xc0, !PT ;  /* 0xffff000015028812 */ /* 0x040fe200078ec0ff */
[----:B------:R-:W-:Y:S01]  /*3890*/  @!P0 FFMA.FTZ R0, R8, R3, R0 ;  /* 0x0000000308008223 */ /* 0x000fe20000010000 */
[----:B------:R-:W-:Y:S01]  /*38a0*/  @!P0 SHF.L.U32 R8, R21, 0x10, RZ ;  /* 0x0000001015088819 */ /* 0x000fe200000006ff */
[----:B------:R-:W-:Y:S01]  /*38b0*/  @!P0 FFMA.FTZ R28, R3, R7, -R28 ;  /* 0x00000007031c8223 */ /* 0x000fe2000001081c */
[----:B------:R-:W-:Y:S01]  /*38c0*/  @!P0 LOP3.LUT R3, R22, 0xffff0000, RZ, 0xc0, !PT ;  /* 0xffff000016038812 */ /* 0x000fe200078ec0ff */
[C---:B------:R-:W-:Y:S01]  /*38d0*/  @!P0 FMUL.FTZ R29, R2.reuse, R24 ;  /* 0x00000018021d8220 */ /* 0x040fe20000410000 */
[----:B------:R-:W-:Y:S01]  /*38e0*/  @!P0 LOP3.LUT R7, R23, 0xffff0000, RZ, 0xc0, !PT ;  /* 0xffff000017078812 */ /* 0x000fe200078ec0ff */
[----:B------:R-:W-:Y:S01]  /*38f0*/  @!P0 FMUL.FTZ R2, R2, R6 ;  /* 0x0000000602028220 */ /* 0x000fe20000410000 */
[----:B------:R-:W-:Y:S01]  /*3900*/  @!P0 F2FP.BF16.F32.PACK_AB R0, R0, R28 ;  /* 0x0000001c0000823e */ /* 0x000fe200000010ff */
[----:B------:R-:W-:Y:S01]  /*3910*/  @!P0 FFMA.FTZ R29, R8, R6, -R29 ;  /* 0x00000006081d8223 */ /* 0x000fe2000001081d */
[----:B------:R-:W-:Y:S02]  /*3920*/  @!P0 IMAD.U32 R6, R22, 0x10000, RZ ;  /* 0x0001000016068824 */ /* 0x000fe400078e00ff */
[C---:B------:R-:W-:Y:S01]  /*3930*/  @!P0 FMUL.FTZ R30, R3.reuse, R25 ;  /* 0x00000019031e8220 */ /* 0x040fe20000410000 */
[----:B------:R-:W-:Y:S01]  /*3940*/  @!P0 FMUL.FTZ R3, R3, R4 ;  /* 0x0000000403038220 */ /* 0x000fe20000410000 */
[C---:B------:R-:W-:Y:S01]  /*3950*/  @!P0 FMUL.FTZ R31, R7.reuse, R26 ;  /* 0x0000001a071f8220 */ /* 0x040fe20000410000 */
[----:B------:R-:W-:Y:S01]  /*3960*/  @!P0 FFMA.FTZ R2, R24, R8, R2 ;  /* 0x0000000818028223 */ /* 0x000fe20000010002 */
[----:B------:R-:W-:Y:S01]  /*3970*/  @!P0 FFMA.FTZ R30, R6, R4, -R30 ;  /* 0x00000004061e8223 */ /* 0x000fe2000001081e */
[----:B------:R-:W-:Y:S01]  /*3980*/  @!P0 FMUL.FTZ R4, R7, R5 ;  /* 0x0000000507048220 */ /* 0x000fe20000410000 */
[----:B------:R-:W-:Y:S01]  /*3990*/  @!P0 FFMA.FTZ R3, R25, R6, R3 ;  /* 0x0000000619038223 */ /* 0x000fe20000010003 */
[----:B------:R-:W-:Y:S01]  /*39a0*/  MOV R6, R125 ;  /* 0x0000007d00067202 */ /* 0x000fe20000000f00 */
[----:B------:R-:W-:Y:S01]  /*39b0*/  @!P0 FFMA.FTZ R31, R27, R5, -R31 ;  /* 0x000000051b1f8223 */ /* 0x000fe2000001081f */
[----:B------:R-:W-:Y:S01]  /*39c0*/  @!P0 F2FP.BF16.F32.PACK_AB R2, R2, R29 ;  /* 0x0000001d0202823e */ /* 0x000fe200000010ff */
[----:B------:R-:W-:Y:S01]  /*39d0*/  @!P0 FFMA.FTZ R4, R26, R27, R4 ;  /* 0x0000001b1a048223 */ /* 0x000fe20000010004 */
[----:B------:R-:W-:Y:S01]  /*39e0*/  @!P0 F2FP.BF16.F32.PACK_AB R3, R3, R30 ;  /* 0x0000001e0303823e */ /* 0x000fe200000010ff */
[----:B------:R-:W-:Y:S01]  /*39f0*/  @!P0 IMAD.MOV.U32 R20, RZ, RZ, R0 ;  /* 0x000000ffff148224 */ /* 0x000fe200078e0000 */
[----:B------:R-:W-:Y:S01]  /*3a00*/  @!P0 MOV R21, R2 ;  /* 0x0000000200158202 */ /* 0x000fe20000000f00 */
[----:B------:R-:W-:Y:S01]  /*3a10*/  IMAD.MOV.U32 R7, RZ, RZ, R124 ;  /* 0x000000ffff077224 */ /* 0x000fe200078e007c */
[----:B------:R-:W-:Y:S02]  /*3a20*/  @!P0 F2FP.BF16.F32.PACK_AB R4, R4, R31 ;  /* 0x0000001f0404823e */ /* 0x000fe400000010ff */
[----:B------:R-:W-:Y:S02]  /*3a30*/  @!P0 MOV R22, R3 ;  /* 0x0000000300168202 */ /* 0x000fe40000000f00 */
[----:B------:R-:W-:Y:S05]  /*3a40*/  @!P0 MOV R23, R4 ;  /* 0x0000000400178202 */ /* 0x000fea0000000f00 */
[----:B------:R1:W-:Y:S02]  /*3a50*/  ST.E.128 desc[UR6][R6.64], R20 ;  /* 0x0000001406007985 */ /* 0x0003e4000c101d06 */
.L_x_1228:
[----:B------:R-:W-:Y:S05]  /*3a60*/  BSYNC B0 ;  /* 0x0000000000007941 */ /* 0x000fea0003800000 */
.L_x_1227:
[----:B------:R-:W-:Y:S05]  /*3a70*/  @P1 BRA `(.L_x_1226) ;  /* 0x0000000000d01947 */ /* 0x000fea0003800000 */
[----:B------:R-:W-:Y:S01]  /*3a80*/  ISETP.GE.AND P0, PT, R9, R17, PT ;  /* 0x000000110900720c */ /* 0x000fe20003f06270 */
[----:B------:R-:W-:Y:S01]  /*3a90*/  IMAD.MOV.U32 R5, RZ, RZ, R118 ;  /* 0x000000ffff057224 */ /* 0x000fe200078e0076 */
[----:B------:R-:W-:Y:S05]  /*3aa0*/  MOV R4, R119 ;  /* 0x0000007700047202 */ /* 0x000fea0000000f00 */
[----:B-1----:R-:W2:Y:S06]  /*3ab0*/  LD.E.128 R20, desc[UR6][R4.64+0x80] ;  /* 0x0000800604147980 */ /* 0x002eac000c101d00 */
        /* <DEDUP_REMOVED lines=48> */
.L_x_1226:
[----:B------:R-:W-:Y:S05]  /*3dc0*/  BSYNC B1 ;  /* 0x0000000000017941 */ /* 0x000fea0003800000 */
.L_x_1225:
        /* <DEDUP_REMOVED lines=16> */
[C---:B-12---:R-:W-:Y:S04]  /*3ed0*/  LEA R20, P2, R87.reuse, R119, 0x1 ;  /* 0x0000007757147211 */ /* 0x046fe800078408ff */
[----:B------:R-:W-:Y:S06]  /*3ee0*/  LEA.HI.X R21, R87, R118, R86, 0x1, P2 ;  /* 0x0000007657157211 */ /* 0x000fec00010f0c56 */
[----:B------:R-:W2:Y:S08]  /*3ef0*/  LD.E.128 R20, desc[UR6][R20.64] ;  /* 0x0000000614147980 */ /* 0x000eb0000c101d00 */
[----:B------:R-:W3:Y:S06]  /*3f00*/  @!P0 LD.E.64 R28, desc[UR6][R30.64] ;  /* 0x000000061e1c8980 */ /* 0x000eec000c101b00 */
[----:B------:R-:W4:Y:S01]  /*3f10*/  @!P0 LD.E.64 R2, desc[UR6][R24.64] ;  /* 0x0000000618028980 */ /* 0x000f22000c101b00 */
[----:B--2---:R-:W-:Y:S02]  /*3f20*/  @!P0 LOP3.LUT R0, R20, 0xffff0000, RZ, 0xc0, !PT ;  /* 0xffff000014008812 */ /* 0x004fe400078ec0ff */
[C---:B---3--:R-:W-:Y:S01]  /*3f30*/  @!P0 SHF.L.U32 R8, R28.reuse, 0x10, RZ ;  /* 0x000000101c088819 */ /* 0x048fe200000006ff */
[C---:B------:R-:W-:Y:S01]  /*3f40*/  @!P0 IMAD.U32 R27, R29.reuse, 0x10000, RZ ;  /* 0x000100001d1b8824 */ /* 0x040fe200078e00ff */
[----:B------:R-:W-:Y:S02]  /*3f50*/  @!P0 LOP3.LUT R26, R28, 0xffff0000, RZ, 0xc0, !PT ;  /* 0xffff00001c1a8812 */ /* 0x000fe400078ec0ff */
[----:B------:R-:W-:Y:S01]  /*3f60*/  @!P0 LOP3.LUT R28, R29, 0xffff0000, RZ, 0xc0, !PT ;  /* 0xffff00001d1c8812 */ /* 0x000fe200078ec0ff */
[----:B------:R-:W-:Y:S01]  /*3f70*/  @!P0 IMAD.U32 R29, R23, 0x10000, RZ ;  /* 0x00010000171d8824 */ /* 0x000fe200078e00ff */
[C---:B----4-:R-:W-:Y:S01]  /*3f80*/  @!P0 LOP3.LUT R5, R3.reuse, 0xffff0000, RZ, 0xc0, !PT ;  /* 0xffff000003058812 */ /* 0x050fe200078ec0ff */
[C---:B------:R-:W-:Y:S01]  /*3f90*/  @!P0 IMAD.U32 R7, R2.reuse, 0x10000, RZ ;  /* 0x0001000002078824 */ /* 0x040fe200078e00ff */
[----:B------:R-:W-:Y:S01]  /*3fa0*/  @!P0 LOP3.LUT R6, R2, 0xffff0000, RZ, 0xc0, !PT ;  /* 0xffff000002068812 */ /* 0x000fe200078ec0ff */
[----:B------:R-:W-:Y:S01]  /*3fb0*/  @!P0 IMAD.U32 R4, R3, 0x10000, RZ ;  /* 0x0001000003048824 */ /* 0x000fe200078e00ff */
[----:B------:R-:W-:Y:S01]  /*3fc0*/  @!P0 SHF.L.U32 R3, R20, 0x10, RZ ;  /* 0x0000001014038819 */ /* 0x000fe200000006ff */
[C---:B------:R-:W-:Y:S01]  /*3fd0*/  @!P0 FMUL.FTZ R32, R0.reuse, R8 ;  /* 0x0000000800208220 */ /* 0x040fe20000410000 */
[----:B------:R-:W-:Y:S01]  /*3fe0*/  @!P0 LOP3.LUT R2, R21, 0xffff0000, RZ, 0xc0, !PT ;  /* 0xffff000015028812 */ /* 0x000fe200078ec0ff */
[-C--:B------:R-:W-:Y:S02]  /*3ff0*/  @!P0 FMUL.FTZ R0, R0, R7.reuse ;  /* 0x0000000700008220 */ /* 0x080fe40000410000 */
[----:B------:R-:W-:Y:S01]  /*4000*/  @!P0 FFMA.FTZ R32, R3, R7, -R32 ;  /* 0x0000000703208223 */ /* 0x000fe20000010820 */
[----:B------:R-:W-:Y:S01]  /*4010*/  @!P0 LOP3.LUT R7, R23, 0xffff0000, RZ, 0xc0, !PT ;  /* 0xffff000017078812 */ /* 0x000fe200078ec0ff */
[----:B------:R-:W-:Y:S01]  /*4020*/  @!P0 FFMA.FTZ R0, R8, R3, R0 ;  /* 0x0000000308008223 */ /* 0x000fe20000010000 */
[----:B------:R-:W-:Y:S01]  /*4030*/  @!P0 LOP3.LUT R3, R22, 0xffff0000, RZ, 0xc0, !PT ;  /* 0xffff000016038812 */ /* 0x000fe200078ec0ff */
[----:B------:R-:W-:Y:S02]  /*4040*/  @!P0 IMAD.U32 R8, R21, 0x10000, RZ ;  /* 0x0001000015088824 */ /* 0x000fe400078e00ff */
[C---:B------:R-:W-:Y:S01]  /*4050*/  @!P0 FMUL.FTZ R33, R2.reuse, R26 ;  /* 0x0000001a02218220 */ /* 0x040fe20000410000 */
[----:B------:R-:W-:Y:S01]  /*4060*/  @!P0 FMUL.FTZ R2, R2, R6 ;  /* 0x0000000602028220 */ /* 0x000fe20000410000 */
[----:B------:R-:W-:Y:S01]  /*4070*/  @!P0 F2FP.BF16.F32.PACK_AB R0, R0, R32 ;  /* 0x000000200000823e */ /* 0x000fe200000010ff */
[C---:B------:R-:W-:Y:S01]  /*4080*/  @!P0 FMUL.FTZ R34, R3.reuse, R27 ;  /* 0x0000001b03228220 */ /* 0x040fe20000410000 */
[----:B------:R-:W-:Y:S01]  /*4090*/  @!P0 FFMA.FTZ R33, R8, R6, -R33 ;  /* 0x0000000608218223 */ /* 0x000fe20000010821 */
[----:B------:R-:W-:Y:S01]  /*40a0*/  @!P0 SHF.L.U32 R6, R22, 0x10, RZ ;  /* 0x0000001016068819 */ /* 0x000fe200000006ff */
[----:B------:R-:W-:Y:S01]  /*40b0*/  @!P0 FMUL.FTZ R3, R3, R4 ;  /* 0x0000000403038220 */ /* 0x000fe20000410000 */
[----:B------:R-:W-:Y:S01]  /*40c0*/  @!P0 MOV R20, R0 ;  /* 0x0000000000148202 */ /* 0x000fe20000000f00 */
[C---:B------:R-:W-:Y:S01]  /*40d0*/  @!P0 FMUL.FTZ R35, R7.reuse, R28 ;  /* 0x0000001c07238220 */ /* 0x040fe20000410000 */
[----:B------:R-:W-:Y:S01]  /*40e0*/  @!P0 FFMA.FTZ R2, R26, R8, R2 ;  /* 0x000000081a028223 */ /* 0x000fe20000010002 */
[----:B------:R-:W-:Y:S01]  /*40f0*/  @!P0 FFMA.FTZ R34, R6, R4, -R34 ;  /* 0x0000000406228223 */ /* 0x000fe20000010822 */
[----:B------:R-:W-:Y:S01]  /*4100*/  @!P0 FMUL.FTZ R4, R7, R5 ;  /* 0x0000000507048220 */ /* 0x000fe20000410000 */
[----:B------:R-:W-:Y:S01]  /*4110*/  @!P0 FFMA.FTZ R3, R27, R6, R3 ;  /* 0x000000061b038223 */ /* 0x000fe20000010003 */
[----:B------:R-:W-:Y:S01]  /*4120*/  LEA R6, P2, R237, R125, 0x1 ;  /* 0x0000007ded067211 */ /* 0x000fe200078408ff */
[----:B------:R-:W-:Y:S01]  /*4130*/  @!P0 FFMA.FTZ R35, R29, R5, -R35 ;  /* 0x000000051d238223 */ /* 0x000fe20000010823 */
[----:B------:R-:W-:Y:S01]  /*4140*/  @!P0 F2FP.BF16.F32.PACK_AB R2, R2, R33 ;  /* 0x000000210202823e */ /* 0x000fe200000010ff */
[----:B------:R-:W-:Y:S01]  /*4150*/  @!P0 FFMA.FTZ R4, R28, R29, R4 ;  /* 0x0000001d1c048223 */ /* 0x000fe20000010004 */
[----:B------:R-:W-:Y:S02]  /*4160*/  @!P0 F2FP.BF16.F32.PACK_AB R3, R3, R34 ;  /* 0x000000220303823e */ /* 0x000fe400000010ff */
[----:B------:R-:W-:Y:S01]  /*4170*/  LEA.HI.X R7, R237, R124, R238, 0x1, P2 ;  /* 0x0000007ced077211 */ /* 0x000fe200010f0cee */
[----:B------:R-:W-:Y:S01]  /*4180*/  @!P0 IMAD.MOV.U32 R21, RZ, RZ, R2 ;  /* 0x000000ffff158224 */ /* 0x000fe200078e0002 */
[----:B------:R-:W-:Y:S02]  /*4190*/  @!P0 F2FP.BF16.F32.PACK_AB R4, R4, R35 ;  /* 0x000000230404823e */ /* 0x000fe400000010ff */
[----:B------:R-:W-:Y:S02]  /*41a0*/  @!P0 MOV R22, R3 ;  /* 0x0000000300168202 */ /* 0x000fe40000000f00 */
[----:B------:R-:W-:Y:S05]  /*41b0*/  @!P0 MOV R23, R4 ;  /* 0x0000000400178202 */ /* 0x000fea0000000f00 */
[----:B------:R3:W-:Y:S02]  /*41c0*/  ST.E.128 desc[UR6][R6.64], R20 ;  /* 0x0000001406007985 */ /* 0x0007e4000c101d06 */
.L_x_1232:
[----:B------:R-:W-:Y:S05]  /*41d0*/  BSYNC B0 ;  /* 0x0000000000007941 */ /* 0x000fea0003800000 */
.L_x_1231:
[----:B------:R-:W-:Y:S05]  /*41e0*/  @P1 BRA `(.L_x_1230) ;  /* 0x0000000000c41947 */ /* 0x000fea0003800000 */
[----:B------:R-:W-:Y:S02]  /*41f0*/  ISETP.GE.AND P0, PT, R9, R17, PT ;  /* 0x000000110900720c */ /* 0x000fe40003f06270 */
[C---:B-123--:R-:W-:Y:S04]  /*4200*/  LEA R20, P1, R89.reuse, R119, 0x1 ;  /* 0x0000007759147211 */ /* 0x04efe800078208ff */
[----:B------:R-:W-:Y:S06]  /*4210*/  LEA.HI.X R21, R89, R118, R88, 0x1, P1 ;  /* 0x0000007659157211 */ /* 0x000fec00008f0c58 */
[----:B------:R-:W2:Y:S08]  /*4220*/  LD.E.128 R20, desc[UR6][R20.64] ;  /* 0x0000000614147980 */ /* 0x000eb0000c101d00 */
[----:B------:R-:W3:Y:S06]  /*4230*/  @!P0 LD.E.64 R26, desc[UR6][R30.64+0x40] ;  /* 0x000040061e1a8980 */ /* 0x000eec000c101b00 */
[----:B------:R1:W4:Y:S01]  /*4240*/  @!P0 LD.E.64 R2, desc[UR6][R24.64+0x40] ;  /* 0x0000400618028980 */ /* 0x000322000c101b00 */
[----:B--2---:R-:W-:Y:S02]  /*4250*/  @!P0 LOP3.LUT R0, R20, 0xffff0000, RZ, 0xc0, !PT ;  /* 0xffff000014008812 */ /* 0x004fe400078ec0ff */
[C---:B---3--:R-:W-:Y:S01]  /*4260*/  @!P0 SHF.L.U32 R8, R26.reuse, 0x10, RZ ;  /* 0x000000101a088819 */ /* 0x048fe200000006ff */
[C---:B-1----:R-:W-:Y:S01]  /*4270*/  @!P0 IMAD.U32 R25, R27.reuse, 0x10000, RZ ;  /* 0x000100001b198824 */ /* 0x042fe200078e00ff */
        /* <DEDUP_REMOVED lines=40> */
.L_x_1230:
[----:B------:R-:W-:Y:S05]  /*4500*/  BSYNC B1 ;  /* 0x0000000000017941 */ /* 0x000fea0003800000 */
.L_x_1229:
        /* <DEDUP_REMOVED lines=16> */
[C---:B-1234-:R-:W-:Y:S04]  /*4610*/  LEA R20, P2, R95.reuse, R119, 0x1 ;  /* 0x000000775f147211 */ /* 0x05efe800078408ff */
        /* <DEDUP_REMOVED lines=47> */
.L_x_1236:
[----:B------:R-:W-:Y:S05]  /*4910*/  BSYNC B0 ;  /* 0x0000000000007941 */ /* 0x000fea0003800000 */
.L_x_1235:
[----:B------:R-:W-:Y:S05]  /*4920*/  @P1 BRA `(.L_x_1234) ;  /* 0x0000000000c41947 */ /* 0x000fea0003800000 */
[----:B------:R-:W-:Y:S02]  /*4930*/  ISETP.GE.AND P0, PT, R9, R17, PT ;  /* 0x000000110900720c */ /* 0x000fe40003f06270 */
[C---:B-1234-:R-:W-:Y:S04]  /*4940*/  LEA R20, P1, R91.reuse, R119, 0x1 ;  /* 0x000000775b147211 */ /* 0x05efe800078208ff */
        /* <DEDUP_REMOVED lines=47> */
.L_x_1234:
[----:B------:R-:W-:Y:S05]  /*4c40*/  BSYNC B1 ;  /* 0x0000000000017941 */ /* 0x000fea0003800000 */
.L_x_1233:
        /* <DEDUP_REMOVED lines=15> */
[----:B------:R-:W-:Y:S01]  /*4d40*/  MOV R4, R119 ;  /* 0x0000007700047202 */ /* 0x000fe20000000f00 */
[----:B------:R-:W-:Y:S01]  /*4d50*/  IMAD R0, R211, 0x60, RZ ;  /* 0x00000060d3007824 */ /* 0x000fe200078e02ff */
[----:B------:R-:W-:Y:S01]  /*4d60*/  MOV R5, R118 ;  /* 0x0000007600057202 */ /* 0x000fe20000000f00 */
[----:B------:R-:W-:Y:S01]  /*4d70*/  IMAD.MOV.U32 R44, RZ, RZ, R125 ;  /* 0x000000ffff2c7224 */ /* 0x000fe200078e007d */
[----:B------:R-:W-:Y:S02]  /*4d80*/  ISETP.GE.AND P0, PT, R18, R17, PT ;  /* 0x000000111200720c */ /* 0x000fe40003f06270 */
[----:B------:R-:W-:Y:S01]  /*4d90*/  MOV R45, R124 ;  /* 0x0000007c002d7202 */ /* 0x000fe20000000f00 */
[----:B------:R-:W-:Y:S04]  /*4da0*/  IMAD.WIDE.U32 R4, R210, 0x60, R4 ;  /* 0x00000060d2047825 */ /* 0x000fe800078e0004 */
[----:B------:R-:W-:Y:S02]  /*4db0*/  IMAD.IADD R5, R5, 0x1, R0 ;  /* 0x0000000105057824 */ /* 0x000fe400078e0200 */
[----:B------:R-:W-:Y:S03]  /*4dc0*/  IMAD.WIDE.U32 R44, R42, 0x60, R44 ;  /* 0x000000602a2c7825 */ /* 0x000fe600078e002c */
[----:B-1234-:R-:W2:Y:S08]  /*4dd0*/  LD.E.128 R20, desc[UR6][R4.64] ;  /* 0x0000000604147980 */ /* 0x01eeb0000c101d00 */
[----:B------:R-:W3:Y:S06]  /*4de0*/  @!P0 LD.E.64 R2, desc[UR6][R24.64] ;  /* 0x0000000618028980 */ /* 0x000eec000c101b00 */
[----:B------:R-:W4:Y:S01]  /*4df0*/  @!P0 LD.E.64 R28, desc[UR6][R30.64] ;  /* 0x000000061e1c8980 */ /* 0x000f22000c101b00 */
[----:B--2---:R-:W-:Y:S02]  /*4e00*/  @!P0 LOP3.LUT R0, R20, 0xffff0000, RZ, 0xc0, !PT ;  /* 0xffff000014008812 */ /* 0x004fe400078ec0ff */
[C---:B---3--:R-:W-:Y:S02]  /*4e10*/  @!P0 SHF.L.U32 R7, R2.reuse, 0x10, RZ ;  /* 0x0000001002078819 */ /* 0x048fe400000006ff */
[C---:B------:R-:W-:Y:S02]  /*4e20*/  @!P0 SHF.L.U32 R4, R3.reuse, 0x10, RZ ;  /* 0x0000001003048819 */ /* 0x040fe400000006ff */
[----:B------:R-:W-:Y:S02]  /*4e30*/  @!P0 LOP3.LUT R5, R3, 0xffff0000, RZ, 0xc0, !PT ;  /* 0xffff000003058812 */ /* 0x000fe400078ec0ff */
[----:B------:R-:W-:Y:S01]  /*4e40*/  @!P0 LOP3.LUT R6, R2, 0xffff0000, RZ, 0xc0, !PT ;  /* 0xffff000002068812 */ /* 0x000fe200078ec0ff */
[----:B----4-:R-:W-:Y:S01]  /*4e50*/  @!P0 IMAD.U32 R8, R28, 0x10000, RZ ;  /* 0x000100001c088824 */ /* 0x010fe200078e00ff */
[----:B------:R-:W-:Y:S02]  /*4e60*/  @!P0 SHF.L.U32 R3, R20, 0x10, RZ ;  /* 0x0000001014038819 */ /* 0x000fe400000006ff */
[----:B------:R-:W-:Y:S01]  /*4e70*/  @!P0 LOP3.LUT R26, R28, 0xffff0000, RZ, 0xc0, !PT ;  /* 0xffff00001c1a8812 */ /* 0x000fe200078ec0ff */
[C---:B------:R-:W-:Y:S01]  /*4e80*/  @!P0 FMUL.FTZ R32, R0.reuse, R8 ;  /* 0x0000000800208220 */ /* 0x040fe20000410000 */
[----:B------:R-:W-:Y:S01]  /*4e90*/  @!P0 LOP3.LUT R2, R21, 0xffff0000, RZ, 0xc0, !PT ;  /* 0xffff000015028812 */ /* 0x000fe200078ec0ff */
[-C--:B------:R-:W-:Y:S01]  /*4ea0*/  @!P0 FMUL.FTZ R0, R0, R7.reuse ;  /* 0x0000000700008220 */ /* 0x080fe20000410000 */
[----:B------:R-:W-:Y:S01]  /*4eb0*/  @!P0 SHF.L.U32 R27, R29, 0x10, RZ ;  /* 0x000000101d1b8819 */ /* 0x000fe200000006ff */
[----:B------:R-:W-:Y:S01]  /*4ec0*/  @!P0 FFMA.FTZ R32, R3, R7, -R32 ;  /* 0x0000000703208223 */ /* 0x000fe20000010820 */
[----:B------:R-:W-:Y:S01]  /*4ed0*/  @!P0 LOP3.LUT R28, R29, 0xffff0000, RZ, 0xc0, !PT ;  /* 0xffff00001d1c8812 */ /* 0x000fe200078ec0ff */
[----:B------:R-:W-:Y:S01]  /*4ee0*/  @!P0 FFMA.FTZ R0, R8, R3, R0 ;  /* 0x0000000308008223 */ /* 0x000fe20000010000 */
[----:B------:R-:W-:Y:S01]  /*4ef0*/  @!P0 LOP3.LUT R3, R22, 0xffff0000, RZ, 0xc0, !PT ;  /* 0xffff000016038812 */ /* 0x000fe200078ec0ff */
[----:B------:R-:W-:Y:S01]  /*4f00*/  @!P0 IMAD.U32 R8, R21, 0x10000, RZ ;  /* 0x0001000015088824 */ /* 0x000fe200078e00ff */
[C---:B------:R-:W-:Y:S01]  /*4f10*/  @!P0 LOP3.LUT R7, R23.reuse, 0xffff0000, RZ, 0xc0, !PT ;  /* 0xffff000017078812 */ /* 0x040fe200078ec0ff */
[C---:B------:R-:W-:Y:S01]  /*4f20*/  @!P0 FMUL.FTZ R33, R2.reuse, R26 ;  /* 0x0000001a02218220 */ /* 0x040fe20000410000 */
[----:B------:R-:W-:Y:S01]  /*4f30*/  @!P0 SHF.L.U32 R29, R23, 0x10, RZ ;  /* 0x00000010171d8819 */ /* 0x000fe200000006ff */
[----:B------:R-:W-:Y:S01]  /*4f40*/  @!P0 FMUL.FTZ R2, R2, R6 ;  /* 0x0000000602028220 */ /* 0x000fe20000410000 */
[----:B------:R-:W-:Y:S01]  /*4f50*/  @!P0 F2FP.BF16.F32.PACK_AB R0, R0, R32 ;  /* 0x000000200000823e */ /* 0x000fe200000010ff */
[----:B------:R-:W-:Y:S01]  /*4f60*/  @!P0 FFMA.FTZ R33, R8, R6, -R33 ;  /* 0x0000000608218223 */ /* 0x000fe20000010821 */
[----:B------:R-:W-:Y:S01]  /*4f70*/  @!P0 SHF.L.U32 R6, R22, 0x10, RZ ;  /* 0x0000001016068819 */ /* 0x000fe200000006ff */
[C---:B------:R-:W-:Y:S01]  /*4f80*/  @!P0 FMUL.FTZ R34, R3.reuse, R27 ;  /* 0x0000001b03228220 */ /* 0x040fe20000410000 */
[----:B------:R-:W-:Y:S01]  /*4f90*/  @!P0 FMUL.FTZ R3, R3, R4 ;  /* 0x0000000403038220 */ /* 0x000fe20000410000 */
[C---:B------:R-:W-:Y:S01]  /*4fa0*/  @!P0 FMUL.FTZ R35, R7.reuse, R28 ;  /* 0x0000001c07238220 */ /* 0x040fe20000410000 */
[----:B------:R-:W-:Y:S01]  /*4fb0*/  @!P0 FFMA.FTZ R2, R26, R8, R2 ;  /* 0x000000081a028223 */ /* 0x000fe20000010002 */
[----:B------:R-:W-:Y:S01]  /*4fc0*/  @!P0 FFMA.FTZ R34, R6, R4, -R34 ;  /* 0x0000000406228223 */ /* 0x000fe20000010822 */
[-C--:B------:R-:W-:Y:S01]  /*4fd0*/  @!P0 FMUL.FTZ R4, R7, R5.reuse ;  /* 0x0000000507048220 */ /* 0x080fe20000410000 */
[----:B------:R-:W-:Y:S01]  /*4fe0*/  @!P0 FFMA.FTZ R3, R27, R6, R3 ;  /* 0x000000061b038223 */ /* 0x000fe20000010003 */
[----:B------:R-:W-:Y:S01]  /*4ff0*/  @!P0 FFMA.FTZ R35, R29, R5, -R35 ;  /* 0x000000051d238223 */ /* 0x000fe20000010823 */
[----:B------:R-:W-:Y:S01]  /*5000*/  @!P0 F2FP.BF16.F32.PACK_AB R2, R2, R33 ;  /* 0x000000210202823e */ /* 0x000fe200000010ff */
[----:B------:R-:W-:Y:S01]  /*5010*/  @!P0 FFMA.FTZ R4, R28, R29, R4 ;  /* 0x0000001d1c048223 */ /* 0x000fe20000010004 */
[----:B------:R-:W-:Y:S01]  /*5020*/  IMAD R5, R43, 0x60, RZ ;  /* 0x000000602b057824 */ /* 0x000fe200078e02ff */
[----:B------:R-:W-:Y:S01]  /*5030*/  @!P0 F2FP.BF16.F32.PACK_AB R3, R3, R34 ;  /* 0x000000220303823e */ /* 0x000fe200000010ff */
[----:B------:R-:W-:Y:S01]  /*5040*/  @!P0 IMAD.MOV.U32 R20, RZ, RZ, R0 ;  /* 0x000000ffff148224 */ /* 0x000fe200078e0000 */
[----:B------:R-:W-:Y:S02]  /*5050*/  @!P0 MOV R21, R2 ;  /* 0x0000000200158202 */ /* 0x000fe40000000f00 */
[----:B------:R-:W-:Y:S02]  /*5060*/  @!P0 F2FP.BF16.F32.PACK_AB R4, R4, R35 ;  /* 0x000000230404823e */ /* 0x000fe400000010ff */
[----:B------:R-:W-:Y:S02]  /*5070*/  IADD3 R45, R45, R5, RZ ;  /* 0x000000052d2d7210 */ /* 0x000fe40007ffe0ff */
[----:B------:R-:W-:Y:S02]  /*5080*/  @!P0 MOV R22, R3 ;  /* 0x0000000300168202 */ /* 0x000fe40000000f00 */
[----:B------:R-:W-:Y:S05]  /*5090*/  @!P0 MOV R23, R4 ;  /* 0x0000000400178202 */ /* 0x000fea0000000f00 */
[----:B------:R1:W-:Y:S02]  /*50a0*/  ST.E.128 desc[UR6][R44.64], R20 ;  /* 0x000000142c007985 */ /* 0x0003e4000c101d06 */
.L_x_1240:
[----:B------:R-:W-:Y:S05]  /*50b0*/  BSYNC B0 ;  /* 0x0000000000007941 */ /* 0x000fea0003800000 */
.L_x_1239:
        /* <DEDUP_REMOVED lines=50> */
.L_x_1238:
[----:B------:R-:W-:Y:S05]  /*53e0*/  BSYNC B1 ;  /* 0x0000000000017941 */ /* 0x000fea0003800000 */
.L_x_1237:
        /* <DEDUP_REMOVED lines=64> */
.L_x_1244:
[----:B------:R-:W-:Y:S05]  /*57f0*/  BSYNC B0 ;  /* 0x0000000000007941 */ /* 0x000fea0003800000 */
.L_x_1243:
        /* <DEDUP_REMOVED lines=50> */
.L_x_1242:
[----:B------:R-:W-:Y:S05]  /*5b20*/  BSYNC B1 ;  /* 0x0000000000017941 */ /* 0x000fea0003800000 */
.L_x_1241:
        /* <DEDUP_REMOVED lines=18> */
[----:B-1----:R-:W-:Y:S01]  /*5c50*/  IMAD.MOV.U32 R44, RZ, RZ, R125 ;  /* 0x000000ffff2c7224 */ /* 0x002fe200078e007d */
[----:B------:R-:W-:Y:S02]  /*5c60*/  ISETP.GE.AND P0, PT, R18, R17, PT ;  /* 0x000000111200720c */ /* 0x000fe40003f06270 */
[----:B------:R-:W-:Y:S01]  /*5c70*/  MOV R45, R124 ;  /* 0x0000007c002d7202 */ /* 0x000fe20000000f00 */
[----:B------:R-:W-:Y:S04]  /*5c80*/  IMAD.WIDE.U32 R4, R210, 0xa0, R4 ;  /* 0x000000a0d2047825 */ /* 0x000fe800078e0004 */
[----:B------:R-:W-:Y:S02]  /*5c90*/  IMAD.IADD R5, R5, 0x1, R0 ;  /* 0x0000000105057824 */ /* 0x000fe400078e0200 */
[----:B------:R-:W-:Y:S03]  /*5ca0*/  IMAD.WIDE.U32 R44, R42, 0xa0, R44 ;  /* 0x000000a02a2c7825 */ /* 0x000fe600078e002c */
[----:B--234-:R-:W2:Y:S08]  /*5cb0*/  LD.E.128 R20, desc[UR6][R4.64] ;  /* 0x0000000604147980 */ /* 0x01ceb0000c101d00 */
        /* <DEDUP_REMOVED lines=45> */
.L_x_1248:
[----:B------:R-:W-:Y:S05]  /*5f90*/  BSYNC B0 ;  /* 0x0000000000007941 */ /* 0x000fea0003800000 */
.L_x_1247:
        /* <DEDUP_REMOVED lines=50> */
.L_x_1246:
[----:B------:R-:W-:Y:S05]  /*62c0*/  BSYNC B1 ;  /* 0x0000000000017941 */ /* 0x000fea0003800000 */
.L_x_1245:
        /* <DEDUP_REMOVED lines=70> */
.L_x_1252:
[----:B------:R-:W-:Y:S05]  /*6730*/  BSYNC B0 ;  /* 0x0000000000007941 */ /* 0x000fea0003800000 */
.L_x_1251:
        /* <DEDUP_REMOVED lines=50> */
.L_x_1250:
[----:B------:R-:W-:Y:S05]  /*6a60*/  BSYNC B1 ;  /* 0x0000000000017941 */ /* 0x000fea0003800000 */
.L_x_1249:
        /* <DEDUP_REMOVED lines=70> */
.L_x_1256:
[----:B------:R-:W-:Y:S05]  /*6ed0*/  BSYNC B0 ;  /* 0x0000000000007941 */ /* 0x000fea0003800000 */
.L_x_1255:
[----:B------:R-:W-:Y:S05]  /*6ee0*/  @P1 BRA `(.L_x_1254) ;  /* 0x0000000000c41947 */ /* 0x000fea0003800000 */
[----:B------:R-:W-:Y:S02]  /*6ef0*/  ISETP.GE.AND P0, PT, R9, R17, PT ;  /* 0x000000110900720c */ /* 0x000fe40003f06270 */
[C---:B-1234-:R-:W-:Y:S04]  /*6f00*/  LEA R20, P1, R105.reuse, R119, 0x1 ;  /* 0x0000007769147211 */ /* 0x05efe800078208ff */
[----:B------:R-:W-:Y:S06]  /*6f10*/  LEA.HI.X R21, R105, R118, R104, 0x1, P1 ;  /* 0x0000007669157211 */ /* 0x000fec00008f0c68 */
[----:B------:R-:W2:Y:S08]  /*6f20*/  LD.E.128 R20, desc[UR6][R20.64] ;  /* 0x0000000614147980 */ /* 0x000eb0000c101d00 */
[----:B------:R-:W3:Y:S06]  /*6f30*/  @!P0 LD.E.64 R2, desc[UR6][R24.64+0x40] ;  /* 0x0000400618028980 */ /* 0x000eec000c101b00 */
[----:B------:R-:W4:Y:S01]  /*6f40*/  @!P0 LD.E.64 R24, desc[UR6][R30.64+0x40] ;  /* 0x000040061e188980 */ /* 0x000f22000c101b00 */
[----:B--2---:R-:W-:Y:S01]  /*6f50*/  @!P0 LOP3.LUT R0, R20, 0xffff0000, RZ, 0xc0, !PT ;  /* 0xffff000014008812 */ /* 0x004fe200078ec0ff */
[----:B------:R-:W-:Y:S01]  /*6f60*/  @!P0 IMAD.U32 R26, R23, 0x10000, RZ ;  /* 0x00010000171a8824 */ /* 0x000fe200078e00ff */
[C---:B---3--:R-:W-:Y:S01]  /*6f70*/  @!P0 LOP3.LUT R5, R3.reuse, 0xffff0000, RZ, 0xc0, !PT ;  /* 0xffff000003058812 */ /* 0x048fe200078ec0ff */
[C---:B------:R-:W-:Y:S01]  /*6f80*/  @!P0 IMAD.U32 R7, R2.reuse, 0x10000, RZ ;  /* 0x0001000002078824 */ /* 0x040fe200078e00ff */
[----:B------:R-:W-:Y:S01]  /*6f90*/  @!P0 LOP3.LUT R6, R2, 0xffff0000, RZ, 0xc0, !PT ;  /* 0xffff000002068812 */ /* 0x000fe200078ec0ff */
[----:B------:R-:W-:Y:S01]  /*6fa0*/  @!P0 IMAD.U32 R4, R3, 0x10000, RZ ;  /* 0x0001000003048824 */ /* 0x000fe200078e00ff */
[----:B------:R-:W-:Y:S02]  /*6fb0*/  @!P0 SHF.L.U32 R3, R20, 0x10, RZ ;  /* 0x0000001014038819 */ /* 0x000fe400000006ff */
[----:B------:R-:W-:Y:S02]  /*6fc0*/  @!P0 LOP3.LUT R2, R21, 0xffff0000, RZ, 0xc0, !PT ;  /* 0xffff000015028812 */ /* 0x000fe400078ec0ff */
[C---:B----4-:R-:W-:Y:S02]  /*6fd0*/  @!P0 SHF.L.U32 R8, R24.reuse, 0x10, RZ ;  /* 0x0000001018088819 */ /* 0x050fe400000006ff */
[----:B------:R-:W-:Y:S01]  /*6fe0*/  @!P0 LOP3.LUT R17, R24, 0xffff0000, RZ, 0xc0, !PT ;  /* 0xffff000018118812 */ /* 0x000fe200078ec0ff */
[C---:B------:R-:W-:Y:S01]  /*6ff0*/  @!P0 IMAD.U32 R24, R25.reuse, 0x10000, RZ ;  /* 0x0001000019188824 */ /* 0x040fe200078e00ff */
[----:B------:R-:W-:Y:S01]  /*7000*/  @!P0 LOP3.LUT R25, R25, 0xffff0000, RZ, 0xc0, !PT ;  /* 0xffff000019198812 */ /* 0x000fe200078ec0ff */
[C---:B------:R-:W-:Y:S01]  /*7010*/  @!P0 FMUL.FTZ R27, R0.reuse, R8 ;  /* 0x00000008001b8220 */ /* 0x040fe20000410000 */
[----:B------:R-:W-:Y:S01]  /*7020*/  @!P0 FMUL.FTZ R0, R0, R7 ;  /* 0x0000000700008220 */ /* 0x000fe20000410000 */
[C---:B------:R-:W-:Y:S01]  /*7030*/  @!P0 FMUL.FTZ R28, R2.reuse, R17 ;  /* 0x00000011021c8220 */ /* 0x040fe20000410000 */
[-C--:B------:R-:W-:Y:S01]  /*7040*/  @!P0 FMUL.FTZ R2, R2, R6.reuse ;  /* 0x0000000602028220 */ /* 0x080fe20000410000 */
[----:B------:R-:W-:Y:S01]  /*7050*/  @!P0 FFMA.FTZ R27, R3, R7, -R27 ;  /* 0x00000007031b8223 */ /* 0x000fe2000001081b */
[----:B------:R-:W-:Y:S01]  /*7060*/  @!P0 LOP3.LUT R7, R23, 0xffff0000, RZ, 0xc0, !PT ;  /* 0xffff000017078812 */ /* 0x000fe200078ec0ff */
[----:B------:R-:W-:Y:S01]  /*7070*/  @!P0 FFMA.FTZ R0, R8, R3, R0 ;  /* 0x0000000308008223 */ /* 0x000fe20000010000 */
[----:B------:R-:W-:Y:S01]  /*7080*/  @!P0 LOP3.LUT R3, R22, 0xffff0000, RZ, 0xc0, !PT ;  /* 0xffff000016038812 */ /* 0x000fe200078ec0ff */
[----:B------:R-:W-:Y:S02]  /*7090*/  @!P0 IMAD.U32 R8, R21, 0x10000, RZ ;  /* 0x0001000015088824 */ /* 0x000fe400078e00ff */
[----:B------:R-:W-:Y:S01]  /*70a0*/  @!P0 FMUL.FTZ R30, R7, R25 ;  /* 0x00000019071e8220 */ /* 0x000fe20000410000 */
[----:B------:R-:W-:Y:S01]  /*70b0*/  @!P0 F2FP.BF16.F32.PACK_AB R0, R0, R27 ;  /* 0x0000001b0000823e */ /* 0x000fe200000010ff */
[----:B------:R-:W-:Y:S01]  /*70c0*/  @!P0 FFMA.FTZ R28, R8, R6, -R28 ;  /* 0x00000006081c8223 */ /* 0x000fe2000001081c */
[----:B------:R-:W-:Y:S01]  /*70d0*/  @!P0 SHF.L.U32 R6, R22, 0x10, RZ ;  /* 0x0000001016068819 */ /* 0x000fe200000006ff */
[C---:B------:R-:W-:Y:S01]  /*70e0*/  @!P0 FMUL.FTZ R29, R3.reuse, R24 ;  /* 0x00000018031d8220 */ /* 0x040fe20000410000 */
[----:B------:R-:W-:Y:S01]  /*70f0*/  @!P0 MOV R20, R0 ;  /* 0x0000000000148202 */ /* 0x000fe20000000f00 */
[----:B------:R-:W-:Y:S01]  /*7100*/  @!P0 FMUL.FTZ R3, R3, R4 ;  /* 0x0000000403038220 */ /* 0x000fe20000410000 */
        /* <DEDUP_REMOVED lines=15> */
.L_x_1254:
[----:B------:R-:W-:Y:S05]  /*7200*/  BSYNC B1 ;  /* 0x0000000000017941 */ /* 0x000fea0003800000 */
.L_x_1253:
[----:B------:R-:W2:Y:S01]  /*7210*/  LD.E R0, desc[UR6][R10.64+0xd0] ;  /* 0x0000d0060a007980 */ /* 0x000ea2000c101900 */
[----:B------:R-:W-:Y:S02]  /*7220*/  IMAD.MOV.U32 R2, RZ, RZ, R13 ;  /* 0x000000ffff027224 */ /* 0x000fe400078e000d */
[----:B------:R-:W-:Y:S02]  /*7230*/  IMAD.MOV.U32 R3, RZ, RZ, R12 ;  /* 0x000000ffff037224 */ /* 0x000fe400078e000c */
[----:B------:R-:W-:Y:S02]  /*7240*/  IMAD.MOV.U32 R41, RZ, RZ, R39 ;  /* 0x000000ffff297224 */ /* 0x000fe400078e0027 */
[----:B--2---:R-:W-:Y:S05]  /*7250*/  IMAD.U32 R0, R0, -0x40, RZ ;  /* 0xffffffc000007824 */ /* 0x004fea00078e00ff */
[C---:B------:R-:W-:Y:S02]  /*7260*/  LEA R13, P1, R0.reuse, R2, 0x1 ;  /* 0x00000002000d7211 */ /* 0x040fe400078208ff */
[C---:B------:R-:W-:Y:S02]  /*7270*/  LEA R40, P0, R0.reuse, R40, 0x1 ;  /* 0x0000002800287211 */ /* 0x040fe400078008ff */
[C---:B------:R-:W-:Y:S02]  /*7280*/  LEA.HI.X.SX32 R12, R0.reuse, R3, 0x1, P1 ;  /* 0x00000003000c7211 */ /* 0x040fe400008f0eff */
[----:B------:R-:W-:Y:S01]  /*7290*/  LEA.HI.X.SX32 R39, R0, R41, 0x1, P0 ;  /* 0x0000002900277211 */ /* 0x000fe200000f0eff */
[----:B------:R-:W-:Y:S05]  /*72a0*/  BRA `(.L_x_1257) ;  /* 0x0000007000207947 */ /* 0x000fea0003800000 */
.L_x_1224:
[----:B------:R-:W-:Y:S04]  /*72b0*/  BSSY B2, `(.L_x_1258) ;  /* 0x00000c2000027945 */ /* 0x000fe80003800000 */
[----:B------:R-:W-:Y:S05]  /*72c0*/  @!P6 BRA `(.L_x_1259) ;  /* 0x0000000c0000e947 */ /* 0x000fea0003800000 */
[----:B-----5:R-:W-:Y:S01]  /*72d0*/  ISETP.GE.AND P0, PT, R18, R165, PT ;  /* 0x000000a51200720c */ /* 0x020fe20003f06270 */
[----:B------:R-:W-:Y:S11]  /*72e0*/  BSSY B1, `(.L_x_1260) ;  /* 0x000005f000017945 */ /* 0x000ff60003800000 */
[----:B------:R-:W-:Y:S01]  /*72f0*/  @!UPT UIADD3 URZ, URZ, URZ, URZ ;  /* 0x0000003f3f3ff290 */ /* 0x000fe2000fffe03f */
[----:B------:R-:W-:Y:S05]  /*7300*/  @P0 BRA `(.L_x_1261) ;  /* 0x0000000400700947 */ /* 0x000fea0003800000 */
[----:B------:R-:W-:Y:S01]  /*7310*/  ISETP.GE.AND P0, PT, R18, R17, PT ;  /* 0x000000111200720c */ /* 0x000fe20003f06270 */
[----:B------:R-:W-:Y:S01]  /*7320*/  IMAD.MOV.U32 R4, RZ, RZ, R119 ;  /* 0x000000ffff047224 */ /* 0x000fe200078e0077 */
[----:B------:R-:W-:Y:S01]  /*7330*/  BSSY B0, `(.L_x_1262) ;  /* 0x0000058000007945 */ /* 0x000fe20003800000 */
[----:B------:R-:W-:Y:S01]  /*7340*/  IMAD.MOV.U32 R5, RZ, RZ, R118 ;  /* 0x000000ffff057224 */ /* 0x000fe200078e0076 */
[----:B------:R-:W-:Y:S02]  /*7350*/  MOV R214, R125 ;  /* 0x0000007d00d67202 */ /* 0x000fe40000000f00 */
[----:B------:R-:W-:Y:S02]  /*7360*/  MOV R215, R124 ;  /* 0x0000007c00d77202 */ /* 0x000fe40000000f00 */
[----:B------:R1:W5:Y:S05]  /*7370*/  LD.E.128 R20, desc[UR6][R4.64] ;  /* 0x0000000604147980 */ /* 0x00036a000c101d00 */
[----:B------:R-:W-:Y:S05]  /*7380*/  @P0 BRA `(.L_x_1263) ;  /* 0x0000000400480947 */ /* 0x000fea0003800000 */
[----:B------:R-:W-:Y:S01]  /*7390*/  LEA.HI R8, R17, R17, RZ, 0x1 ;  /* 0x0000001111087211 */ /* 0x000fe200078f08ff */
[----:B------:R-:W-:Y:S01]  /*73a0*/  IMAD.MOV.U32 R7, RZ, RZ, R120 ;  /* 0x000000ffff077224 */ /* 0x000fe200078e0078 */
[----:B------:R-:W-:Y:S01]  /*73b0*/  MOV R6, R121 ;  /* 0x0000007900067202 */ /* 0x000fe20000000f00 */
[----:B------:R-:W-:Y:S01]  /*73c0*/  IMAD.MOV.U32 R2, RZ, RZ, RZ ;  /* 0x000000ffff027224 */ /* 0x000fe200078e00ff */
[----:B------:R-:W-:Y:S01]  /*73d0*/  SHF.R.S32.HI R8, RZ, 0x1, R8 ;  /* 0x00000001ff087819 */ /* 0x000fe20000011408 */
[C---:B-----5:R-:W-:Y:S01]  /*73e0*/  IMAD.U32 R29, R20.reuse, 0x10000, RZ ;  /* 0x00010000141d7824 */ /* 0x060fe200078e00ff */
[----:B------:R-:W-:Y:S01]  /*73f0*/  LOP3.LUT R30, R20, 0xffff0000, RZ, 0xc0, !PT ;  /* 0xffff0000141e7812 */ /* 0x000fe200078ec0ff */
[----:B------:R-:W-:Y:S01]  /*7400*/  IMAD.U32 R33, R22, 0x10000, RZ ;  /* 0x0001000016217824 */ /* 0x000fe200078e00ff */
[----:B------:R-:W-:Y:S01]  /*7410*/  ISETP.GE.AND P1, PT, R18, R8, PT ;  /* 0x000000081200720c */ /* 0x000fe20003f26270 */
[--C-:B------:R-:W-:Y:S01]  /*7420*/  IMAD.MOV.U32 R0, RZ, RZ, R8.reuse ;  /* 0x000000ffff007224 */ /* 0x100fe200078e0008 */
[C---:B------:R-:W-:Y:S02]  /*7430*/  SHF.L.U32 R31, R21.reuse, 0x10, RZ ;  /* 0x00000010151f7819 */ /* 0x040fe400000006ff */
[----:B------:R-:W-:Y:S02]  /*7440*/  LOP3.LUT R32, R21, 0xffff0000, RZ, 0xc0, !PT ;  /* 0xffff000015207812 */ /* 0x000fe400078ec0ff */
[----:B------:R-:W-:Y:S02]  /*7450*/  LOP3.LUT R34, R22, 0xffff0000, RZ, 0xc0, !PT ;  /* 0xffff000016227812 */ /* 0x000fe400078ec0ff */
[C---:B------:R-:W-:Y:S02]  /*7460*/  SHF.L.U32 R35, R23.reuse, 0x10, RZ ;  /* 0x0000001017237819 */ /* 0x040fe400000006ff */
[----:B------:R-:W-:Y:S03]  /*7470*/  LOP3.LUT R36, R23, 0xffff0000, RZ, 0xc0, !PT ;  /* 0xffff000017247812 */ /* 0x000fe600078ec0ff */
[----:B------:R-:W-:Y:S01]  /*7480*/  @P1 IADD3 R0, -R8, RZ, RZ ;  /* 0x000000ff08001210 */ /* 0x000fe20007ffe1ff */
[----:B------:R-:W-:Y:S05]  /*7490*/  @P1 IMAD.MOV R2, RZ, RZ, -R8 ;  /* 0x000000ffff021224 */ /* 0x000fea00078e0a08 */
[C---:B------:R-:W-:Y:S04]  /*74a0*/  LEA R24, P0, R2.reuse, R6, 0x1 ;  /* 0x0000000602187211 */ /* 0x040fe800078008ff */
[----:B------:R-:W-:Y:S02]  /*74b0*/  LEA.HI.X.SX32 R25, R2, R7, 0x1, P0 ;  /* 0x0000000702197211 */ /* 0x000fe400000f0eff */
[C---:B------:R-:W-:Y:S04]  /*74c0*/  LEA R2, P0, R0.reuse, R4, 0x1 ;  /* 0x0000000400027211 */ /* 0x040fe800078008ff */
[----:B------:R-:W-:Y:S01]  /*74d0*/  LEA.HI.X.SX32 R3, R0, R5, 0x1, P0 ;  /* 0x0000000500037211 */ /* 0x000fe200000f0eff */
[----:B------:R-:W-:Y:S01]  /*74e0*/  IMAD.MOV.U32 R0, RZ, RZ, RZ ;  /* 0x000000ffff007224 */ /* 0x000fe200078e00ff */
[----:B------:R-:W-:Y:S01]  /*74f0*/  @P1 IADD3 R0, -R8, RZ, RZ ;  /* 0x000000ff08001210 */ /* 0x000fe20007ffe1ff */
[----:B------:R-:W2:Y:S08]  /*7500*/  LD.E.128 R24, desc[UR6][R24.64] ;  /* 0x0000000618187980 */ /* 0x000eb0000c101d00 */
[----:B-1----:R1:W3:Y:S02]  /*7510*/  LD.E.128 R4, desc[UR6][R2.64] ;  /* 0x0000000602047980 */ /* 0x0022e4000c101d00 */
[----:B-1----:R-:W-:Y:S01]  /*7520*/  MOV R3, R122 ;  /* 0x0000007a00037202 */ /* 0x002fe20000000f00 */
[----:B------:R-:W-:Y:S05]  /*7530*/  IMAD.MOV.U32 R2, RZ, RZ, R123 ;  /* 0x000000ffff027224 */ /* 0x000fea00078e007b */
[C---:B------:R-:W-:Y:S04]  /*7540*/  LEA R2, P0, R0.reuse, R2, 0x1 ;  /* 0x0000000200027211 */ /* 0x040fe800078008ff */
[----:B------:R-:W-:Y:S05]  /*7550*/  LEA.HI.X.SX32 R3, R0, R3, 0x1, P0 ;  /* 0x0000000300037211 */ /* 0x000fea00000f0eff */
[----:B------:R1:W4:Y:S01]  /*7560*/  LD.E.128 R44, desc[UR6][R2.64] ;  /* 0x00000006022c7980 */ /* 0x000322000c101d00 */
[C---:B--2---:R-:W-:Y:S01]  /*7570*/  LOP3.LUT R21, R26.reuse, 0xffff0000, RZ, 0xc0, !PT ;  /* 0xffff00001a157812 */ /* 0x044fe200078ec0ff */
[----:B------:R-:W-:Y:S01]  /*7580*/  IMAD.U32 R22, R26, 0x10000, RZ ;  /* 0x000100001a167824 */ /* 0x000fe200078e00ff */
[C---:B------:R-:W-:Y:S01]  /*7590*/  SHF.L.U32 R20, R27.reuse, 0x10, RZ ;  /* 0x000000101b147819 */ /* 0x040fe200000006ff */
[C---:B------:R-:W-:Y:S01]  /*75a0*/  IMAD.U32 R0, R24.reuse, 0x10000, RZ ;  /* 0x0001000018007824 */ /* 0x040fe200078e00ff */
[----:B------:R-:W-:Y:S01]  /*75b0*/  LOP3.LUT R8, R27, 0xffff0000, RZ, 0xc0, !PT ;  /* 0xffff00001b087812 */ /* 0x000fe200078ec0ff */
[----:B------:R-:W-:Y:S01]  /*75c0*/  @!P1 FADD.FTZ R21, -R21, -RZ ;  /* 0x800000ff15159221 */ /* 0x000fe20000010100 */
[----:B-1----:R-:W-:Y:S01]  /*75d0*/  LOP3.LUT R2, R24, 0xffff0000, RZ, 0xc0, !PT ;  /* 0xffff000018027812 */ /* 0x002fe200078ec0ff */
[----:B------:R-:W-:Y:S01]  /*75e0*/  @!P1 FADD.FTZ R20, -R20, -RZ ;  /* 0x800000ff14149221 */ /* 0x000fe20000010100 */
[C---:B---3--:R-:W-:Y:S01]  /*75f0*/  LOP3.LUT R27, R4.reuse, 0xffff0000, RZ, 0xc0, !PT ;  /* 0xffff0000041b7812 */ /* 0x048fe200078ec0ff */
[----:B------:R-:W-:Y:S01]  /*7600*/  IMAD.U32 R28, R4, 0x10000, RZ ;  /* 0x00010000041c7824 */ /* 0x000fe200078e00ff */
[C---:B------:R-:W-:Y:S01]  /*7610*/  SHF.L.U32 R4, R5.reuse, 0x10, RZ ;  /* 0x0000001005047819 */ /* 0x040fe200000006ff */
[----:B------:R-:W-:Y:S01]  /*7620*/  @!P1 FADD.FTZ R0, -R0, -RZ ;  /* 0x800000ff00009221 */ /* 0x000fe20000010100 */
[----:B------:R-:W-:Y:S01]  /*7630*/  LOP3.LUT R26, R5, 0xffff0000, RZ, 0xc0, !PT ;  /* 0xffff0000051a7812 */ /* 0x000fe200078ec0ff */
[----:B------:R-:W-:Y:S01]  /*7640*/  IMAD.U32 R5, R6, 0x10000, RZ ;  /* 0x0001000006057824 */ /* 0x000fe200078e00ff */
[C---:B------:R-:W-:Y:S01]  /*7650*/  SHF.L.U32 R3, R25.reuse, 0x10, RZ ;  /* 0x0000001019037819 */ /* 0x040fe200000006ff */
        /* <DEDUP_REMOVED lines=9> */
[----:B------:R-:W-:Y:S01]  /*76f0*/  FMUL.FTZ R6, R6, R21 ;  /* 0x0000001506067220 */ /* 0x000fe20000410000 */
[----:B------:R-:W-:Y:S01]  /*7700*/  FMUL.FTZ R7, R23, R20 ;  /* 0x0000001417077220 */ /* 0x000fe20000410000 */
[----:B------:R-:W-:Y:S01]  /*7710*/  FMUL.FTZ R0, R28, R0 ;  /* 0x000000001c007220 */ /* 0x000fe20000410000 */
[----:B------:R-:W-:Y:S01]  /*7720*/  FMUL.FTZ R5, R5, R22 ;  /* 0x0000001605057220 */ /* 0x000fe20000410000 */
[----:B------:R-:W-:Y:S01]  /*7730*/  FMUL.FTZ R2, R27, R2 ;  /* 0x000000021b027220 */ /* 0x000fe20000410000 */
[----:B------:R-:W-:Y:S01]  /*7740*/  FMUL.FTZ R3, R4, R3 ;  /* 0x0000000304037220 */ /* 0x000fe20000410000 */
[----:B------:R-:W-:Y:S01]  /*7750*/  FMUL.FTZ R4, R26, R24 ;  /* 0x000000181a047220 */ /* 0x000fe20000410000 */
[----:B------:R-:W-:Y:S01]  /*7760*/  FMUL.FTZ R8, R25, R8 ;  /* 0x0000000819087220 */ /* 0x000fe20000410000 */
[C---:B----4-:R-:W-:Y:S01]  /*7770*/  LOP3.LUT R21, R44.reuse, 0xffff0000, RZ, 0xc0, !PT ;  /* 0xffff00002c157812 */ /* 0x050fe200078ec0ff */
[----:B------:R-:W-:Y:S01]  /*7780*/  IMAD.U32 R20, R44, 0x10000, RZ ;  /* 0x000100002c147824 */ /* 0x000fe200078e00ff */
[C---:B------:R-:W-:Y:S01]  /*7790*/  SHF.L.U32 R22, R45.reuse, 0x10, RZ ;  /* 0x000000102d167819 */ /* 0x040fe200000006ff */
[C---:B------:R-:W-:Y:S01]  /*77a0*/  IMAD.U32 R24, R46.reuse, 0x10000, RZ ;  /* 0x000100002e187824 */ /* 0x040fe200078e00ff */
[----:B------:R-:W-:Y:S01]  /*77b0*/  LOP3.LUT R23, R45, 0xffff0000, RZ, 0xc0, !PT ;  /* 0xffff00002d177812 */ /* 0x000fe200078ec0ff */
[----:B------:R-:W-:Y:S01]  /*77c0*/  FFMA.FTZ R0, R29, R20, R0 ;  /* 0x000000141d007223 */ /* 0x000fe20000010000 */
[----:B------:R-:W-:Y:S01]  /*77d0*/  LOP3.LUT R25, R46, 0xffff0000, RZ, 0xc0, !PT ;  /* 0xffff00002e197812 */ /* 0x000fe200078ec0ff */
[----:B------:R-:W-:Y:S01]  /*77e0*/  FFMA.FTZ R2, R30, R21, R2 ;  /* 0x000000151e027223 */ /* 0x000fe20000010002 */
[----:B------:R-:W-:Y:S01]  /*77f0*/  SHF.L.U32 R26, R47, 0x10, RZ ;  /* 0x000000102f1a7819 */ /* 0x000fe200000006ff */
[----:B------:R-:W-:Y:S01]  /*7800*/  FFMA.FTZ R3, R31, R22, R3 ;  /* 0x000000161f037223 */ /* 0x000fe20000010003 */
[----:B------:R-:W-:Y:S01]  /*7810*/  LOP3.LUT R27, R47, 0xffff0000, RZ, 0xc0, !PT ;  /* 0xffff00002f1b7812 */ /* 0x000fe200078ec0ff */
[----:B------:R-:W-:Y:S01]  /*7820*/  FFMA.FTZ R4, R32, R23, R4 ;  /* 0x0000001720047223 */ /* 0x000fe20000010004 */
[----:B------:R-:W-:Y:S01]  /*7830*/  F2FP.BF16.F32.PACK_AB R20, R2, R0 ;  /* 0x000000000214723e */ /* 0x000fe200000010ff */
[----:B------:R-:W-:Y:S01]  /*7840*/  FFMA.FTZ R5, R33, R24, R5 ;  /* 0x0000001821057223 */ /* 0x000fe20000010005 */
[----:B------:R-:W-:Y:S01]  /*7850*/  FFMA.FTZ R6, R34, R25, R6 ;  /* 0x0000001922067223 */ /* 0x000fe20000010006 */
[----:B------:R-:W-:Y:S01]  /*7860*/  FFMA.FTZ R7, R35, R26, R7 ;  /* 0x0000001a23077223 */ /* 0x000fe20000010007 */
[----:B------:R-:W-:Y:S01]  /*7870*/  F2FP.BF16.F32.PACK_AB R21, R4, R3 ;  /* 0x000000030415723e */ /* 0x000fe200000010ff */
[----:B------:R-:W-:Y:S02]  /*7880*/  FFMA.FTZ R8, R36, R27, R8 ;  /* 0x0000001b24087223 */ /* 0x000fe40000010008 */
[----:B------:R-:W-:Y:S03]  /*7890*/  F2FP.BF16.F32.PACK_AB R22, R6, R5 ;  /* 0x000000050616723e */ /* 0x000fe600000010ff */
[----:B------:R-:W-:Y:S02]  /*78a0*/  F2FP.BF16.F32.PACK_AB R23, R8, R7 ;  /* 0x000000070817723e */ /* 0x000fe400000010ff */
.L_x_1263:
[----:B------:R-:W-:Y:S05]  /*78b0*/  BSYNC B0 ;  /* 0x0000000000007941 */ /* 0x000fea0003800000 */
.L_x_1262:
[----:B-----5:R2:W-:Y:S02]  /*78c0*/  ST.E.128 desc[UR6][R214.64], R20 ;  /* 0x00000014d6007985 */ /* 0x0205e4000c101d06 */
.L_x_1261:
[----:B------:R-:W-:Y:S05]  /*78d0*/  BSYNC B1 ;  /* 0x0000000000017941 */ /* 0x000fea0003800000 */
.L_x_1260:
[----:B------:R-:W-:Y:S11]  /*78e0*/  ISETP.GE.AND P0, PT, R9, R165, PT ;  /* 0x000000a50900720c */ /* 0x000ff60003f06270 */
[----:B------:R-:W-:Y:S02]  /*78f0*/  @!UPT UIADD3 URZ, URZ, URZ, URZ ;  /* 0x0000003f3f3ff290 */ /* 0x000fe4000fffe03f */
[----:B------:R-:W-:Y:S05]  /*7900*/  @P0 BRA `(.L_x_1259) ;  /* 0x0000000400700947 */ /* 0x000fea0003800000 */
[----:B------:R-:W-:Y:S01]  /*7910*/  ISETP.GE.AND P0, PT, R9, R17, PT ;  /* 0x000000110900720c */ /* 0x000fe20003f06270 */
[----:B-1----:R-:W-:Y:S01]  /*7920*/  IMAD.MOV.U32 R4, RZ, RZ, R119 ;  /* 0x000000ffff047224 */ /* 0x002fe200078e0077 */
[----:B------:R-:W-:Y:S01]  /*7930*/  BSSY B0, `(.L_x_1264) ;  /* 0x0000058000007945 */ /* 0x000fe20003800000 */
[----:B------:R-:W-:Y:S01]  /*7940*/  IMAD.MOV.U32 R5, RZ, RZ, R118 ;  /* 0x000000ffff057224 */ /* 0x000fe200078e0076 */
[----:B--2---:R-:W-:Y:S02]  /*7950*/  MOV R214, R125 ;  /* 0x0000007d00d67202 */ /* 0x004fe40000000f00 */
[----:B------:R-:W-:Y:S02]  /*7960*/  MOV R215, R124 ;  /* 0x0000007c00d77202 */ /* 0x000fe40000000f00 */
[----:B------:R1:W5:Y:S05]  /*7970*/  LD.E.128 R20, desc[UR6][R4.64+0x80] ;  /* 0x0000800604147980 */ /* 0x00036a000c101d00 */
[----:B------:R-:W-:Y:S05]  /*7980*/  @P0 BRA `(.L_x_1265) ;  /* 0x0000000400480947 */ /* 0x000fea0003800000 */
[----:B------:R-:W-:Y:S01]  /*7990*/  LEA.HI R0, R17, R17, RZ, 0x1 ;  /* 0x0000001111007211 */ /* 0x000fe200078f08ff */
[----:B------:R-:W-:Y:S01]  /*79a0*/  IMAD.MOV.U32 R7, RZ, RZ, R120 ;  /* 0x000000ffff077224 */ /* 0x000fe200078e0078 */
[----:B------:R-:W-:Y:S01]  /*79b0*/  MOV R6, R121 ;  /* 0x0000007900067202 */ /* 0x000fe20000000f00 */
[----:B------:R-:W-:Y:S01]  /*79c0*/  IMAD.MOV.U32 R28, RZ, RZ, R123 ;  /* 0x000000ffff1c7224 */ /* 0x000fe200078e007b */
[----:B------:R-:W-:Y:S01]  /*79d0*/  SHF.R.S32.HI R0, RZ, 0x1, R0 ;  /* 0x00000001ff007819 */ /* 0x000fe20000011400 */
[----:B------:R-:W-:Y:S01]  /*79e0*/  IMAD.MOV.U32 R2, RZ, RZ, RZ ;  /* 0x000000ffff027224 */ /* 0x000fe200078e00ff */
[----:B------:R-:W-:Y:S01]  /*79f0*/  MOV R29, R122 ;  /* 0x0000007a001d7202 */ /* 0x000fe20000000f00 */
[----:B-----5:R-:W-:Y:S01]  /*7a00*/  IMAD.U32 R33, R22, 0x10000, RZ ;  /* 0x0001000016217824 */ /* 0x020fe200078e00ff */
[----:B------:R-:W-:Y:S01]  /*7a10*/  ISETP.GE.AND P1, PT, R9, R0, PT ;  /* 0x000000000900720c */ /* 0x000fe20003f26270 */
[--C-:B------:R-:W-:Y:S01]  /*7a20*/  IMAD.MOV.U32 R3, RZ, RZ, R0.reuse ;  /* 0x000000ffff037224 */ /* 0x100fe200078e0000 */
[----:B------:R-:W-:Y:S02]  /*7a30*/  LOP3.LUT R30, R20, 0xffff0000, RZ, 0xc0, !PT ;  /* 0xffff0000141e7812 */ /* 0x000fe400078ec0ff */
[C---:B------:R-:W-:Y:S02]  /*7a40*/  SHF.L.U32 R31, R21.reuse, 0x10, RZ ;  /* 0x00000010151f7819 */ /* 0x040fe400000006ff */
[----:B------:R-:W-:Y:S02]  /*7a50*/  LOP3.LUT R32, R21, 0xffff0000, RZ, 0xc0, !PT ;  /* 0xffff000015207812 */ /* 0x000fe400078ec0ff */
[----:B------:R-:W-:Y:S02]  /*7a60*/  LOP3.LUT R34, R22, 0xffff0000, RZ, 0xc0, !PT ;  /* 0xffff000016227812 */ /* 0x000fe400078ec0ff */
[C---:B------:R-:W-:Y:S02]  /*7a70*/  SHF.L.U32 R35, R23.reuse, 0x10, RZ ;  /* 0x0000001017237819 */ /* 0x040fe400000006ff */
[----:B------:R-:W-:Y:S01]  /*7a80*/  LOP3.LUT R36, R23, 0xffff0000, RZ, 0xc0, !PT ;  /* 0xffff000017247812 */ /* 0x000fe200078ec0ff */
[----:B------:R-:W-:Y:S01]  /*7a90*/  @P1 IMAD.MOV R2, RZ, RZ, -R0 ;  /* 0x000000ffff021224 */ /* 0x000fe200078e0a00 */
[----:B------:R-:W-:Y:S04]  /*7aa0*/  @P1 IADD3 R3, -R0, RZ, RZ ;  /* 0x000000ff00031210 */ /* 0x000fe80007ffe1ff */
[C---:B------:R-:W-:Y:S04]  /*7ab0*/  LEA R24, P0, R2.reuse, R6, 0x1 ;  /* 0x0000000602187211 */ /* 0x040fe800078008ff */
[----:B------:R-:W-:Y:S02]  /*7ac0*/  LEA.HI.X.SX32 R25, R2, R7, 0x1, P0 ;  /* 0x0000000702197211 */ /* 0x000fe400000f0eff */
[C---:B------:R-:W-:Y:S04]  /*7ad0*/  LEA R2, P0, R3.reuse, R4, 0x1 ;  /* 0x0000000403027211 */ /* 0x040fe800078008ff */
[----:B------:R-:W-:Y:S01]  /*7ae0*/  LEA.HI.X.SX32 R3, R3, R5, 0x1, P0 ;  /* 0x0000000503037211 */ /* 0x000fe200000f0eff */
[----:B------:R-:W2:Y:S08]  /*7af0*/  LD.E.128 R24, desc[UR6][R24.64+0x80] ;  /* 0x0000800618187980 */ /* 0x000eb0000c101d00 */
[----:B-1----:R1:W3:Y:S02]  /*7b00*/  LD.E.128 R4, desc[UR6][R2.64+0x80] ;  /* 0x0000800602047980 */ /* 0x0022e4000c101d00 */
[----:B-1----:R-:W-:Y:S01]  /*7b10*/  IMAD.MOV.U32 R3, RZ, RZ, RZ ;  /* 0x000000ffff037224 */ /* 0x002fe200078e00ff */
[----:B------:R-:W-:Y:S04]  /*7b20*/  @P1 IADD3 R3, -R0, RZ, RZ ;  /* 0x000000ff00031210 */ /* 0x000fe80007ffe1ff */
[C---:B------:R-:W-:Y:S04]  /*7b30*/  LEA R2, P0, R3.reuse, R28, 0x1 ;  /* 0x0000001c03027211 */ /* 0x040fe800078008ff */
[----:B------:R-:W-:Y:S01]  /*7b40*/  LEA.HI.X.SX32 R3, R3, R29, 0x1, P0 ;  /* 0x0000001d03037211 */ /* 0x000fe200000f0eff */
[----:B------:R-:W-:Y:S04]  /*7b50*/  IMAD.U32 R29, R20, 0x10000, RZ ;  /* 0x00010000141d7824 */ /* 0x000fe800078e00ff */
        /* <DEDUP_REMOVED lines=53> */
.L_x_1265:
[----:B------:R-:W-:Y:S05]  /*7eb0*/  BSYNC B0 ;  /* 0x0000000000007941 */ /* 0x000fea0003800000 */
.L_x_1264:
[----:B-----5:R3:W-:Y:S02]  /*7ec0*/  ST.E.128 desc[UR6][R214.64+0x80], R20 ;  /* 0x00008014d6007985 */ /* 0x0207e4000c101d06 */
.L_x_1259:
[----:B------:R-:W-:Y:S05]  /*7ed0*/  BSYNC B2 ;  /* 0x0000000000027941 */ /* 0x000fea0003800000 */
.L_x_1258:
        /* <DEDUP_REMOVED lines=9> */
[C---:B-1----:R-:W-:Y:S01]  /*7f70*/  LEA R4, P0, R87.reuse, R119, 0x1 ;  /* 0x0000007757047211 */ /* 0x042fe200078008ff */
[----:B------:R-:W-:Y:S01]  /*7f80*/  BSSY B0, `(.L_x_1270) ;  /* 0x0000059000007945 */ /* 0x000fe20003800000 */
[----:B------:R-:W-:Y:S02]  /*7f90*/  ISETP.GE.AND P1, PT, R18, R17, PT ;  /* 0x000000111200720c */ /* 0x000fe40003f26270 */
[----:B------:R-:W-:Y:S02]  /*7fa0*/  LEA.HI.X R5, R87, R118, R86, 0x1, P0 ;  /* 0x0000007657057211 */ /* 0x000fe400000f0c56 */
[C---:B--23--:R-:W-:Y:S03]  /*7fb0*/  LEA R214, P0, R237.reuse, R125, 0x1 ;  /* 0x0000007dedd67211 */ /* 0x04cfe600078008ff */
        /* <DEDUP_REMOVED lines=20> */
[----:B------:R-:W-:Y:S02]  /*8100*/  LEA.HI.X.SX32 R3, R3, R5, 0x1, P0 ;  /* 0x0000000503037211 */ /* 0x000fe400000f0eff */
[----:B------:R-:W-:Y:S02]  /*8110*/  LEA.HI.X.SX32 R8, R8, R143, 0x1, P2 ;  /* 0x0000008f08087211 */ /* 0x000fe400010f0eff */
[C---:B------:R-:W-:Y:S01]  /*8120*/  LEA R216, P0, R24.reuse, R121, 0x1 ;  /* 0x0000007918d87211 */ /* 0x040fe200078008ff */
[----:B-1----:R1:W2:Y:S03]  /*8130*/  LD.E.128 R4, desc[UR6][R2.64] ;  /* 0x0000000602047980 */ /* 0x0022a6000c101d00 */
[----:B------:R-:W-:Y:S06]  /*8140*/  LEA.HI.X R217, R24, R120, R8, 0x1, P0 ;  /* 0x0000007818d97211 */ /* 0x000fec00000f0c08 */
[----:B------:R-:W3:Y:S01]  /*8150*/  LD.E.128 R216, desc[UR6][R216.64] ;  /* 0x00000006d8d87980 */ /* 0x000ee2000c101d00 */
[----:B-1----:R-:W-:Y:S01]  /*8160*/  IMAD.MOV.U32 R2, RZ, RZ, RZ ;  /* 0x000000ffff027224 */ /* 0x002fe200078e00ff */
[----:B------:R-:W-:Y:S04]  /*8170*/  @P1 IADD3 R2, -R0, RZ, RZ ;  /* 0x000000ff00021210 */ /* 0x000fe80007ffe1ff */
[----:B------:R-:W-:Y:S04]  /*8180*/  IADD3 R3, P0, R163, R2, RZ ;  /* 0x00000002a3037210 */ /* 0x000fe80007f1e0ff */
[----:B------:R-:W-:Y:S02]  /*8190*/  LEA.HI.X.SX32 R0, R2, R143, 0x1, P0 ;  /* 0x0000008f02007211 */ /* 0x000fe400000f0eff */
[C---:B------:R-:W-:Y:S04]  /*81a0*/  LEA R2, P0, R3.reuse, R123, 0x1 ;  /* 0x0000007b03027211 */ /* 0x040fe800078008ff */
[----:B------:R-:W-:Y:S05]  /*81b0*/  LEA.HI.X R3, R3, R122, R0, 0x1, P0 ;  /* 0x0000007a03037211 */ /* 0x000fea00000f0c00 */
[----:B------:R1:W4:Y:S01]  /*81c0*/  LD.E.128 R44, desc[UR6][R2.64] ;  /* 0x00000006022c7980 */ /* 0x000322000c101d00 */
[C---:B--2---:R-:W-:Y:S01]  /*81d0*/  LOP3.LUT R21, R7.reuse, 0xffff0000, RZ, 0xc0, !PT ;  /* 0xffff000007157812 */ /* 0x044fe200078ec0ff */
[----:B------:R-:W-:Y:S01]  /*81e0*/  IMAD.U32 R8, R7, 0x10000, RZ ;  /* 0x0001000007087824 */ /* 0x000fe200078e00ff */
[C---:B-1----:R-:W-:Y:S01]  /*81f0*/  LOP3.LUT R2, R4.reuse, 0xffff0000, RZ, 0xc0, !PT ;  /* 0xffff000004027812 */ /* 0x042fe200078ec0ff */
[----:B------:R-:W-:Y:S01]  /*8200*/  IMAD.U32 R0, R4, 0x10000, RZ ;  /* 0x0001000004007824 */ /* 0x000fe200078e00ff */
[C---:B------:R-:W-:Y:S02]  /*8210*/  SHF.L.U32 R3, R5.reuse, 0x10, RZ ;  /* 0x0000001005037819 */ /* 0x040fe400000006ff */
[----:B------:R-:W-:Y:S01]  /*8220*/  LOP3.LUT R4, R5, 0xffff0000, RZ, 0xc0, !PT ;  /* 0xffff000005047812 */ /* 0x000fe200078ec0ff */
[C---:B------:R-:W-:Y:S01]  /*8230*/  IMAD.U32 R5, R6.reuse, 0x10000, RZ ;  /* 0x0001000006057824 */ /* 0x040fe200078e00ff */
[----:B------:R-:W-:Y:S01]  /*8240*/  LOP3.LUT R6, R6, 0xffff0000, RZ, 0xc0, !PT ;  /* 0xffff000006067812 */ /* 0x000fe200078ec0ff */
[----:B---3--:R-:W-:Y:S01]  /*8250*/  IMAD.U32 R23, R218, 0x10000, RZ ;  /* 0x00010000da177824 */ /* 0x008fe200078e00ff */
[----:B------:R-:W-:Y:S01]  /*8260*/  SHF.L.U32 R7, R219, 0x10, RZ ;  /* 0x00000010db077819 */ /* 0x000fe200000006ff */
[----:B------:R-:W-:Y:S01]  /*8270*/  IMAD.U32 R25, R217, 0x10000, RZ ;  /* 0x00010000d9197824 */ /* 0x000fe200078e00ff */
        /* <DEDUP_REMOVED lines=8> */
[----:B------:R-:W-:Y:S01]  /*8300*/  LOP3.LUT R24, R217, 0xffff0000, RZ, 0xc0, !PT ;  /* 0xffff0000d9187812 */ /* 0x000fe200078ec0ff */
[----:B------:R-:W-:Y:S01]  /*8310*/  @!P1 FADD.FTZ R22, -R22, -RZ ;  /* 0x800000ff16169221 */ /* 0x000fe20000010100 */
[----:B------:R-:W-:Y:S01]  /*8320*/  @!P1 FADD.FTZ R25, -R25, -RZ ;  /* 0x800000ff19199221 */ /* 0x000fe20000010100 */
[----:B------:R-:W-:Y:S01]  /*8330*/  @!P1 FADD.FTZ R26, -R26, -RZ ;  /* 0x800000ff1a1a9221 */ /* 0x000fe20000010100 */
[----:B------:R-:W-:Y:S01]  /*8340*/  FMUL.FTZ R7, R8, R7 ;  /* 0x0000000708077220 */ /* 0x000fe20000410000 */
        /* <DEDUP_REMOVED lines=11> */
[----:B------:R-:W-:Y:S01]  /*8400*/  IMAD.U32 R24, R46, 0x10000, RZ ;  /* 0x000100002e187824 */ /* 0x000fe200078e00ff */
[----:B------:R-:W-:Y:S01]  /*8410*/  LOP3.LUT R23, R45, 0xffff0000, RZ, 0xc0, !PT ;  /* 0xffff00002d177812 */ /* 0x000fe200078ec0ff */
[----:B------:R-:W-:Y:S01]  /*8420*/  FFMA.FTZ R0, R28, R20, R0 ;  /* 0x000000141c007223 */ /* 0x000fe20000010000 */
[----:B------:R-:W-:Y:S01]  /*8430*/  LOP3.LUT R25, R46, 0xffff0000, RZ, 0xc0, !PT ;  /* 0xffff00002e197812 */ /* 0x000fe200078ec0ff */
[----:B------:R-:W-:Y:S01]  /*8440*/  FFMA.FTZ R2, R29, R21, R2 ;  /* 0x000000151d027223 */ /* 0x000fe20000010002 */
[C---:B------:R-:W-:Y:S01]  /*8450*/  SHF.L.U32 R26, R47.reuse, 0x10, RZ ;  /* 0x000000102f1a7819 */ /* 0x040fe200000006ff */
        /* <DEDUP_REMOVED lines=11> */
.L_x_1271:
[----:B------:R-:W-:Y:S05]  /*8510*/  BSYNC B0 ;  /* 0x0000000000007941 */ /* 0x000fea0003800000 */
.L_x_1270:
[----:B-----5:R4:W-:Y:S02]  /*8520*/  ST.E.128 desc[UR6][R214.64], R20 ;  /* 0x00000014d6007985 */ /* 0x0209e4000c101d06 */
.L_x_1269:
[----:B------:R-:W-:Y:S05]  /*8530*/  BSYNC B1 ;  /* 0x0000000000017941 */ /* 0x000fea0003800000 */
.L_x_1268:
[----:B------:R-:W-:Y:S11]  /*8540*/  ISETP.GE.AND P0, PT, R9, R165, PT ;  /* 0x000000a50900720c */ /* 0x000ff60003f06270 */
[----:B------:R-:W-:Y:S02]  /*8550*/  @!UPT UIADD3 URZ, URZ, URZ, URZ ;  /* 0x0000003f3f3ff290 */ /* 0x000fe4000fffe03f */
[----:B------:R-:W-:Y:S05]  /*8560*/  @P0 BRA `(.L_x_1267) ;  /* 0x0000000400700947 */ /* 0x000fea0003800000 */
[----:B-1----:R-:W-:Y:S01]  /*8570*/  LEA R4, P0, R89, R119, 0x1 ;  /* 0x0000007759047211 */ /* 0x002fe200078008ff */
[----:B------:R-:W-:Y:S01]  /*8580*/  BSSY B0, `(.L_x_1272) ;  /* 0x0000059000007945 */ /* 0x000fe20003800000 */
[----:B------:R-:W-:Y:S02]  /*8590*/  ISETP.GE.AND P1, PT, R9, R17, PT ;  /* 0x000000110900720c */ /* 0x000fe40003f26270 */
[----:B------:R-:W-:Y:S02]  /*85a0*/  LEA.HI.X R5, R89, R118, R88, 0x1, P0 ;  /* 0x0000007659057211 */ /* 0x000fe400000f0c58 */
[C---:B--234-:R-:W-:Y:S03]  /*85b0*/  LEA R214, P0, R82.reuse, R125, 0x1 ;  /* 0x0000007d52d67211 */ /* 0x05cfe600078008ff */
        /* <DEDUP_REMOVED lines=85> */
.L_x_1273:
[----:B------:R-:W-:Y:S05]  /*8b10*/  BSYNC B0 ;  /* 0x0000000000007941 */ /* 0x000fea0003800000 */
.L_x_1272:
[----:B-----5:R2:W-:Y:S02]  /*8b20*/  ST.E.128 desc[UR6][R214.64], R20 ;  /* 0x00000014d6007985 */ /* 0x0205e4000c101d06 */
.L_x_1267:
[----:B------:R-:W-:Y:S05]  /*8b30*/  BSYNC B2 ;  /* 0x0000000000027941 */ /* 0x000fea0003800000 */
.L_x_1266:
        /* <DEDUP_REMOVED lines=99> */
.L_x_1279:
[----:B------:R-:W-:Y:S05]  /*9170*/  BSYNC B0 ;  /* 0x0000000000007941 */ /* 0x000fea0003800000 */
.L_x_1278:
[----:B-----5:R2:W-:Y:S02]  /*9180*/  ST.E.128 desc[UR6][R214.64], R20 ;  /* 0x00000014d6007985 */ /* 0x0205e4000c101d06 */
.L_x_1277:
[----:B------:R-:W-:Y:S05]  /*9190*/  BSYNC B1 ;  /* 0x0000000000017941 */ /* 0x000fea0003800000 */
.L_x_1276:
        /* <DEDUP_REMOVED lines=93> */
.L_x_1281:
[----:B------:R-:W-:Y:S05]  /*9770*/  BSYNC B0 ;  /* 0x0000000000007941 */ /* 0x000fea0003800000 */
.L_x_1280:
[----:B-----5:R2:W-:Y:S02]  /*9780*/  ST.E.128 desc[UR6][R214.64], R20 ;  /* 0x00000014d6007985 */ /* 0x0205e4000c101d06 */
.L_x_1275:
[----:B------:R-:W-:Y:S05]  /*9790*/  BSYNC B2 ;  /* 0x0000000000027941 */ /* 0x000fea0003800000 */
.L_x_1274:
        /* <DEDUP_REMOVED lines=9> */
[----:B-1----:R-:W-:Y:S01]  /*9830*/  MOV R4, R119 ;  /* 0x0000007700047202 */ /* 0x002fe20000000f00 */
[----:B------:R-:W-:Y:S01]  /*9840*/  IMAD R0, R211, 0x60, RZ ;  /* 0x00000060d3007824 */ /* 0x000fe200078e02ff */
[----:B------:R-:W-:Y:S01]  /*9850*/  MOV R5, R118 ;  /* 0x0000007600057202 */ /* 0x000fe20000000f00 */
[----:B------:R-:W-:Y:S01]  /*9860*/  BSSY B0, `(.L_x_1286) ;  /* 0x000005d000007945 */ /* 0x000fe20003800000 */
[----:B------:R-:W-:Y:S02]  /*9870*/  ISETP.GE.AND P0, PT, R18, R17, PT ;  /* 0x000000111200720c */ /* 0x000fe40003f06270 */
[----:B--234-:R-:W-:Y:S01]  /*9880*/  MOV R214, R125 ;  /* 0x0000007d00d67202 */ /* 0x01cfe20000000f00 */
[----:B------:R-:W-:Y:S01]  /*9890*/  IMAD.WIDE.U32 R4, R210, 0x60, R4 ;  /* 0x00000060d2047825 */ /* 0x000fe200078e0004 */
[----:B------:R-:W-:Y:S04]  /*98a0*/  MOV R215, R124 ;  /* 0x0000007c00d77202 */ /* 0x000fe80000000f00 */
[----:B------:R-:W-:Y:S01]  /*98b0*/  IADD3 R5, R5, R0, RZ ;  /* 0x0000000005057210 */ /* 0x000fe20007ffe0ff */
[----:B------:R-:W-:Y:S02]  /*98c0*/  IMAD R0, R43, 0x60, RZ ;  /* 0x000000602b007824 */ /* 0x000fe400078e02ff */
[----:B------:R-:W-:Y:S02]  /*98d0*/  IMAD.WIDE.U32 R214, R42, 0x60, R214 ;  /* 0x000000602ad67825 */ /* 0x000fe400078e00d6 */
[----:B------:R1:W5:Y:S03]  /*98e0*/  LD.E.128 R20, desc[UR6][R4.64] ;  /* 0x0000000604147980 */ /* 0x000366000c101d00 */
        /* <DEDUP_REMOVED lines=84> */
.L_x_1287:
[----:B------:R-:W-:Y:S05]  /*9e30*/  BSYNC B0 ;  /* 0x0000000000007941 */ /* 0x000fea0003800000 */
.L_x_1286:
[----:B-----5:R2:W-:Y:S02]  /*9e40*/  ST.E.128 desc[UR6][R214.64], R20 ;  /* 0x00000014d6007985 */ /* 0x0205e4000c101d06 */
.L_x_1285:
[----:B------:R-:W-:Y:S05]  /*9e50*/  BSYNC B1 ;  /* 0x0000000000017941 */ /* 0x000fea0003800000 */
.L_x_1284:
        /* <DEDUP_REMOVED lines=93> */
.L_x_1289:
[----:B------:R-:W-:Y:S05]  /*a430*/  BSYNC B0 ;  /* 0x0000000000007941 */ /* 0x000fea0003800000 */
.L_x_1288:
[----:B-----5:R2:W-:Y:S02]  /*a440*/  ST.E.128 desc[UR6][R214.64], R20 ;  /* 0x00000014d6007985 */ /* 0x0205e4000c101d06 */
.L_x_1283:
[----:B------:R-:W-:Y:S05]  /*a450*/  BSYNC B2 ;  /* 0x0000000000027941 */ /* 0x000fea0003800000 */
.L_x_1282:
        /* <DEDUP_REMOVED lines=99> */
.L_x_1295:
[----:B------:R-:W-:Y:S05]  /*aa90*/  BSYNC B0 ;  /* 0x0000000000007941 */ /* 0x000fea0003800000 */
.L_x_1294:
[----:B-----5:R2:W-:Y:S02]  /*aaa0*/  ST.E.128 desc[UR6][R214.64], R20 ;  /* 0x00000014d6007985 */ /* 0x0205e4000c101d06 */
.L_x_1293:
[----:B------:R-:W-:Y:S05]  /*aab0*/  BSYNC B1 ;  /* 0x0000000000017941 */ /* 0x000fea0003800000 */
.L_x_1292:
        /* <DEDUP_REMOVED lines=93> */
.L_x_1297:
[----:B------:R-:W-:Y:S05]  /*b090*/  BSYNC B0 ;  /* 0x0000000000007941 */ /* 0x000fea0003800000 */
.L_x_1296:
[----:B-----5:R2:W-:Y:S02]  /*b0a0*/  ST.E.128 desc[UR6][R214.64], R20 ;  /* 0x00000014d6007985 */ /* 0x0205e4000c101d06 */
.L_x_1291:
[----:B------:R-:W-:Y:S05]  /*b0b0*/  BSYNC B2 ;  /* 0x0000000000027941 */ /* 0x000fea0003800000 */
.L_x_1290:
        /* <DEDUP_REMOVED lines=105> */
.L_x_1303:
[----:B------:R-:W-:Y:S05]  /*b750*/  BSYNC B0 ;  /* 0x0000000000007941 */ /* 0x000fea0003800000 */
.L_x_1302:
[----:B-----5:R2:W-:Y:S02]  /*b760*/  ST.E.128 desc[UR6][R214.64], R20 ;  /* 0x00000014d6007985 */ /* 0x0205e4000c101d06 */
.L_x_1301:
[----:B------:R-:W-:Y:S05]  /*b770*/  BSYNC B1 ;  /* 0x0000000000017941 */ /* 0x000fea0003800000 */
.L_x_1300:
        /* <DEDUP_REMOVED lines=93> */
.L_x_1305:
[----:B------:R-:W-:Y:S05]  /*bd50*/  BSYNC B0 ;  /* 0x0000000000007941 */ /* 0x000fea0003800000 */
.L_x_1304:
[----:B-----5:R2:W-:Y:S02]  /*bd60*/  ST.E.128 desc[UR6][R214.64], R20 ;  /* 0x00000014d6007985 */ /* 0x0205e4000c101d06 */
.L_x_1299:
[----:B------:R-:W-:Y:S05]  /*bd70*/  BSYNC B2 ;  /* 0x0000000000027941 */ /* 0x000fea0003800000 */
.L_x_1298:
        /* <DEDUP_REMOVED lines=105> */
.L_x_1311:
[----:B------:R-:W-:Y:S05]  /*c410*/  BSYNC B0 ;  /* 0x0000000000007941 */ /* 0x000fea0003800000 */
.L_x_1310:
[----:B-----5:R2:W-:Y:S02]  /*c420*/  ST.E.128 desc[UR6][R214.64], R20 ;  /* 0x00000014d6007985 */ /* 0x0205e4000c101d06 */
.L_x_1309:
[----:B------:R-:W-:Y:S05]  /*c430*/  BSYNC B1 ;  /* 0x0000000000017941 */ /* 0x000fea0003800000 */
.L_x_1308:
        /* <DEDUP_REMOVED lines=93> */
.L_x_1313:
[----:B------:R-:W-:Y:S05]  /*ca10*/  BSYNC B0 ;  /* 0x0000000000007941 */ /* 0x000fea0003800000 */
.L_x_1312:
[----:B-----5:R2:W-:Y:S02]  /*ca20*/  ST.E.128 desc[UR6][R214.64], R20 ;  /* 0x00000014d6007985 */ /* 0x0205e4000c101d06 */
.L_x_1307:
[----:B------:R-:W-:Y:S05]  /*ca30*/  BSYNC B2 ;  /* 0x0000000000027941 */ /* 0x000fea0003800000 */
.L_x_1306:
        /* <DEDUP_REMOVED lines=14> */
[----:B------:R-:W-:Y:S01]  /*cb20*/  MOV R216, R125 ;  /* 0x0000007d00d87202 */ /* 0x000fe20000000f00 */
[----:B------:R-:W-:Y:S01]  /*cb30*/  IMAD.WIDE.U32 R4, R210, 0xe0, R4 ;  /* 0x000000e0d2047825 */ /* 0x000fe200078e0004 */
[----:B------:R-:W-:Y:S04]  /*cb40*/  MOV R217, R124 ;  /* 0x0000007c00d97202 */ /* 0x000fe80000000f00 */
[----:B------:R-:W-:Y:S01]  /*cb50*/  IADD3 R5, R5, R0, RZ ;  /* 0x0000000005057210 */ /* 0x000fe20007ffe0ff */
[----:B------:R-:W-:Y:S02]  /*cb60*/  IMAD R0, R43, 0xe0, RZ ;  /* 0x000000e02b007824 */ /* 0x000fe400078e02ff */
[----:B------:R-:W-:Y:S02]  /*cb70*/  IMAD.WIDE.U32 R216, R42, 0xe0, R216 ;  /* 0x000000e02ad87825 */ /* 0x000fe400078e00d8 */
[----:B--234-:R1:W5:Y:S03]  /*cb80*/  LD.E.128 R20, desc[UR6][R4.64] ;  /* 0x0000000604147980 */ /* 0x01c366000c101d00 */
        /* <DEDUP_REMOVED lines=84> */
.L_x_1319:
[----:B------:R-:W-:Y:S05]  /*d0d0*/  BSYNC B0 ;  /* 0x0000000000007941 */ /* 0x000fea0003800000 */
.L_x_1318:
[----:B-----5:R2:W-:Y:S02]  /*d0e0*/  ST.E.128 desc[UR6][R216.64], R20 ;  /* 0x00000014d8007985 */ /* 0x0205e4000c101d06 */
.L_x_1317:
[----:B------:R-:W-:Y:S05]  /*d0f0*/  BSYNC B1 ;  /* 0x0000000000017941 */ /* 0x000fea0003800000 */
.L_x_1316:
[----:B------:R-:W-:Y:S11]  /*d100*/  ISETP.GE.AND P0, PT, R9, R165, PT ;  /* 0x000000a50900720c */ /* 0x000ff60003f06270 */
[----:B------:R-:W-:Y:S02]  /*d110*/  @!UPT UIADD3 URZ, URZ, URZ, URZ ;  /* 0x0000003f3f3ff290 */ /* 0x000fe4000fffe03f */
[----:B------:R-:W-:Y:S05]  /*d120*/  @P0 BRA `(.L_x_1315) ;  /* 0x0000000400700947 */ /* 0x000fea0003800000 */
[----:B-1----:R-:W-:Y:S01]  /*d130*/  LEA R4, P0, R105, R119, 0x1 ;  /* 0x0000007769047211 */ /* 0x002fe200078008ff */
[----:B------:R-:W-:Y:S01]  /*d140*/  BSSY B0, `(.L_x_1320) ;  /* 0x0000059000007945 */ /* 0x000fe20003800000 */
[----:B------:R-:W-:Y:S02]  /*d150*/  ISETP.GE.AND P1, PT, R9, R17, PT ;  /* 0x000000110900720c */ /* 0x000fe40003f26270 */
[----:B------:R-:W-:Y:S02]  /*d160*/  LEA.HI.X R5, R105, R118, R104, 0x1, P0 ;  /* 0x0000007669057211 */ /* 0x000fe400000f0c68 */
[C---:B--2---:R-:W-:Y:S03]  /*d170*/  LEA R216, P0, R190.reuse, R125, 0x1 ;  /* 0x0000007dbed87211 */ /* 0x044fe600078008ff */
        /* <DEDUP_REMOVED lines=25> */
[----:B---34-:R-:W3:Y:S01]  /*d310*/  LD.E.128 R212, desc[UR6][R212.64] ;  /* 0x00000006d4d47980 */ /* 0x018ee2000c101d00 */
        /* <DEDUP_REMOVED lines=59> */
.L_x_1321:
[----:B------:R-:W-:Y:S05]  /*d6d0*/  BSYNC B0 ;  /* 0x0000000000007941 */ /* 0x000fea0003800000 */
.L_x_1320:
[----:B-----5:R2:W-:Y:S02]  /*d6e0*/  ST.E.128 desc[UR6][R216.64], R32 ;  /* 0x00000020d8007985 */ /* 0x0205e4000c101d06 */
.L_x_1315:
[----:B------:R-:W-:Y:S05]  /*d6f0*/  BSYNC B2 ;  /* 0x0000000000027941 */ /* 0x000fea0003800000 */
.L_x_1314:
[----:B-1----:R-:W-:Y:S01]  /*d700*/  MOV R5, R122 ;  /* 0x0000007a00057202 */ /* 0x002fe20000000f00 */
[----:B------:R-:W3:Y:S01]  /*d710*/  LD.E R0, desc[UR6][R10.64+0xd0] ;  /* 0x0000d0060a007980 */ /* 0x000ee2000c101900 */
[----:B------:R-:W-:Y:S01]  /*d720*/  MOV R3, R120 ;  /* 0x0000007800037202 */ /* 0x000fe20000000f00 */
[----:B------:R-:W-:Y:S02]  /*d730*/  IMAD.MOV.U32 R4, RZ, RZ, R123 ;  /* 0x000000ffff047224 */ /* 0x000fe400078e007b */
[----:B------:R-:W-:Y:S02]  /*d740*/  IMAD.MOV.U32 R2, RZ, RZ, R121 ;  /* 0x000000ffff027224 */ /* 0x000fe400078e0079 */
[----:B---3--:R-:W-:Y:S05]  /*d750*/  IMAD.U32 R0, R0, -0x40, RZ ;  /* 0xffffffc000007824 */ /* 0x008fea00078e00ff */
[C---:B------:R-:W-:Y:S02]  /*d760*/  LEA R123, P1, R0.reuse, R4, 0x1 ;  /* 0x00000004007b7211 */ /* 0x040fe400078208ff */
[C---:B------:R-:W-:Y:S02]  /*d770*/  LEA R121, P0, R0.reuse, R2, 0x1 ;  /* 0x0000000200797211 */ /* 0x040fe400078008ff */
[C---:B------:R-:W-:Y:S02]  /*d780*/  LEA.HI.X.SX32 R122, R0.reuse, R5, 0x1, P1 ;  /* 0x00000005007a7211 */ /* 0x040fe400008f0eff */
[----:B------:R-:W-:Y:S01]  /*d790*/  LEA.HI.X.SX32 R120, R0, R3, 0x1, P0 ;  /* 0x0000000300787211 */ /* 0x000fe200000f0eff */
[----:B------:R-:W-:Y:S05]  /*d7a0*/  BRA `(.L_x_1257) ;  /* 0x0000000800e07947 */ /* 0x000fea0003800000 */
.L_x_1223:
        /* <DEDUP_REMOVED lines=12> */
[----:B------:R-:W-:Y:S02]  /*d870*/  @P6 IMAD.MOV.U32 R2, RZ, RZ, R119 ;  /* 0x000000ffff026224 */ /* 0x000fe400078e0077 */
[----:B------:R-:W-:Y:S05]  /*d880*/  @P6 IMAD.MOV.U32 R3, RZ, RZ, R118 ;  /* 0x000000ffff036224 */ /* 0x000fea00078e0076 */
[----:B------:R1:W2:Y:S02]  /*d890*/  @P6 LD.E.128 R4, desc[UR6][R2.64] ;  /* 0x0000000602046980 */ /* 0x0002a4000c101d00 */
[----:B-1----:R-:W-:Y:S01]  /*d8a0*/  @P6 MOV R2, R125 ;  /* 0x0000007d00026202 */ /* 0x002fe20000000f00 */
[----:B------:R-:W-:Y:S05]  /*d8b0*/  @P6 IMAD.MOV.U32 R3, RZ, RZ, R124 ;  /* 0x000000ffff036224 */ /* 0x000fea00078e007c */
[----:B--2---:R1:W-:Y:S01]  /*d8c0*/  @P6 ST.E.128 desc[UR6][R2.64], R4 ;  /* 0x0000000402006985 */ /* 0x0043e2000c101d06 */
[----:B------:R-:W-:Y:S11]  /*d8d0*/  ISETP.NE.AND P6, PT, R161, RZ, PT ;  /* 0x000000ffa100720c */ /* 0x000ff60003fc5270 */
[----:B------:R-:W-:Y:S02]  /*d8e0*/  @!UPT UIADD3 URZ, URZ, URZ, URZ ;  /* 0x0000003f3f3ff290 */ /* 0x000fe4000fffe03f */
[----:B-1----:R-:W-:Y:S01]  /*d8f0*/  @P6 MOV R2, R119 ;  /* 0x0000007700026202 */ /* 0x002fe20000000f00 */
[----:B------:R-:W-:Y:S05]  /*d900*/  @P6 IMAD.MOV.U32 R3, RZ, RZ, R118 ;  /* 0x000000ffff036224 */ /* 0x000fea00078e0076 */
[----:B------:R1:W2:Y:S02]  /*d910*/  @P6 LD.E.128 R4, desc[UR6][R2.64+0x80] ;  /* 0x0000800602046980 */ /* 0x0002a4000c101d00 */
[----:B-1----:R-:W-:Y:S01]  /*d920*/  @P6 MOV R2, R125 ;  /* 0x0000007d00026202 */ /* 0x002fe20000000f00 */
[----:B------:R-:W-:Y:S05]  /*d930*/  @P6 IMAD.MOV.U32 R3, RZ, RZ, R124 ;  /* 0x000000ffff036224 */ /* 0x000fea00078e007c */
[----:B--2---:R1:W-:Y:S02]  /*d940*/  @P6 ST.E.128 desc[UR6][R2.64+0x80], R4 ;  /* 0x0000800402006985 */ /* 0x0043e4000c101d06 */
.L_x_1323:
[----:B------:R-:W-:Y:S05]  /*d950*/  BSYNC B0 ;  /* 0x0000000000007941 */ /* 0x000fea0003800000 */
.L_x_1322:
[----:B------:R-:W-:Y:S04]  /*d960*/  BSSY B0, `(.L_x_1324) ;  /* 0x0000014000007945 */ /* 0x000fe80003800000 */
[----:B------:R-:W-:Y:S05]  /*d970*/  @!P0 BRA `(.L_x_1325) ;  /* 0x0000000000488947 */ /* 0x000fea0003800000 */
[C---:B------:R-:W-:Y:S11]  /*d980*/  ISETP.NE.AND P6, PT, R162.reuse, RZ, PT ;  /* 0x000000ffa200720c */ /* 0x040ff60003fc5270 */
[----:B------:R-:W-:Y:S02]  /*d990*/  @!UPT UIADD3 URZ, URZ, URZ, URZ ;  /* 0x0000003f3f3ff290 */ /* 0x000fe4000fffe03f */
[C---:B-1----:R-:W-:Y:S04]  /*d9a0*/  @P6 LEA R4, P0, R87.reuse, R119, 0x1 ;  /* 0x0000007757046211 */ /* 0x042fe800078008ff */
        /* <DEDUP_REMOVED lines=9> */
[----:B------:R-:W2:Y:S04]  /*da40*/  @P0 LD.E.128 R4, desc[UR6][R4.64] ;  /* 0x0000000604040980 */ /* 0x000ea8000c101d00 */
[----:B--2---:R1:W-:Y:S04]  /*da50*/  @P0 ST.E.128 desc[UR6][R20.64], R4 ;  /* 0x0000000414000985 */ /* 0x0043e8000c101d06 */
[----:B-1----:R1:W2:Y:S02]  /*da60*/  @P6 LD.E.128 R4, desc[UR6][R2.64] ;  /* 0x0000000602046980 */ /* 0x0022a4000c101d00 */
[C---:B-1----:R-:W-:Y:S04]  /*da70*/  @P6 LEA R2, P0, R82.reuse, R125, 0x1 ;  /* 0x0000007d52026211 */ /* 0x042fe800078008ff */
[----:B------:R-:W-:Y:S05]  /*da80*/  @P6 LEA.HI.X R3, R82, R124, R81, 0x1, P0 ;  /* 0x0000007c52036211 */ /* 0x000fea00000f0c51 */
[----:B--2---:R2:W-:Y:S04]  /*da90*/  @P6 ST.E.128 desc[UR6][R2.64], R4 ;  /* 0x0000000402006985 */ /* 0x0045e8000c101d06 */
.L_x_1325:
[----:B------:R-:W-:Y:S05]  /*daa0*/  BSYNC B0 ;  /* 0x0000000000007941 */ /* 0x000fea0003800000 */
.L_x_1324:
[-C--:B------:R-:W-:Y:S01]  /*dab0*/  ISETP.GE.AND P5, PT, R66, R212.reuse, !P5 ;  /* 0x000000d44200720c */ /* 0x080fe20006fa6270 */
        /* <DEDUP_REMOVED lines=9> */
[C---:B------:R-:W-:Y:S11]  /*db50*/  ISETP.NE.AND P6, PT, R162.reuse, RZ, PT ;  /* 0x000000ffa200720c */ /* 0x040ff60003fc5270 */
[----:B------:R-:W-:Y:S02]  /*db60*/  @!UPT UIADD3 URZ, URZ, URZ, URZ ;  /* 0x0000003f3f3ff290 */ /* 0x000fe4000fffe03f */
[C---:B-12---:R-:W-:Y:S04]  /*db70*/  @P6 LEA R4, P5, R95.reuse, R119, 0x1 ;  /* 0x000000775f046211 */ /* 0x046fe800078a08ff */
        /* <DEDUP_REMOVED lines=15> */
.L_x_1327:
[----:B------:R-:W-:Y:S05]  /*dc70*/  BSYNC B0 ;  /* 0x0000000000007941 */ /* 0x000fea0003800000 */
.L_x_1326:
[----:B------:R-:W-:Y:S04]  /*dc80*/  BSSY B0, `(.L_x_1328) ;  /* 0x0000016000007945 */ /* 0x000fe80003800000 */
[----:B------:R-:W-:Y:S05]  /*dc90*/  @!P4 BRA `(.L_x_1329) ;  /* 0x000000000050c947 */ /* 0x000fea0003800000 */
[----:B------:R-:W-:Y:S02]  /*dca0*/  ISETP.NE.AND P6, PT, R162, RZ, PT ;  /* 0x000000ffa200720c */ /* 0x000fe40003fc5270 */
[----:B------:R-:W-:Y:S11]  /*dcb0*/  ISETP.NE.AND P5, PT, R161, RZ, PT ;  /* 0x000000ffa100720c */ /* 0x000ff60003fa5270 */
[----:B-123--:R-:W-:Y:S01]  /*dcc0*/  @P6 IMAD.MOV.U32 R2, RZ, RZ, R119 ;  /* 0x000000ffff026224 */ /* 0x00efe200078e0077 */
[----:B------:R-:W-:Y:S01]  /*dcd0*/  @P6 MOV R21, R124 ;  /* 0x0000007c00156202 */ /* 0x000fe20000000f00 */
[----:B------:R-:W-:Y:S02]  /*dce0*/  @P6 IMAD.MOV.U32 R3, RZ, RZ, R118 ;  /* 0x000000ffff036224 */ /* 0x000fe400078e0076 */
[----:B------:R-:W-:Y:S02]  /*dcf0*/  @P6 IMAD R0, R211, 0x60, RZ ;  /* 0x00000060d3006824 */ /* 0x000fe400078e02ff */
[----:B------:R-:W-:Y:S04]  /*dd00*/  @P6 IMAD.WIDE.U32 R2, R210, 0x60, R2 ;  /* 0x00000060d2026825 */ /* 0x000fe800078e0002 */
[----:B------:R-:W-:Y:S01]  /*dd10*/  @P6 IMAD.MOV.U32 R20, RZ, RZ, R125 ;  /* 0x000000ffff146224 */ /* 0x000fe200078e007d */
[----:B------:R-:W-:Y:S01]  /*dd20*/  @P6 IADD3 R3, R3, R0, RZ ;  /* 0x0000000003036210 */ /* 0x000fe20007ffe0ff */
[----:B------:R-:W-:Y:S02]  /*dd30*/  @P6 IMAD R0, R43, 0x60, RZ ;  /* 0x000000602b006824 */ /* 0x000fe400078e02ff */
[----:B------:R-:W-:Y:S02]  /*dd40*/  @P6 IMAD.WIDE.U32 R20, R42, 0x60, R20 ;  /* 0x000000602a146825 */ /* 0x000fe400078e0014 */
[----:B------:R1:W2:Y:S02]  /*dd50*/  @P6 LD.E.128 R4, desc[UR6][R2.64] ;  /* 0x0000000602046980 */ /* 0x0002a4000c101d00 */
[----:B------:R-:W-:Y:S01]  /*dd60*/  @P6 IMAD.IADD R21, R21, 0x1, R0 ;  /* 0x0000000115156824 */ /* 0x000fe200078e0200 */
[C---:B-1----:R-:W-:Y:S04]  /*dd70*/  @P5 LEA R2, P4, R97.reuse, R119, 0x1 ;  /* 0x0000007761025211 */ /* 0x042fe800078808ff */
[----:B------:R-:W-:Y:S01]  /*dd80*/  @P5 LEA.HI.X R3, R97, R118, R96, 0x1, P4 ;  /* 0x0000007661035211 */ /* 0x000fe200020f0c60 */
[----:B--2---:R1:W-:Y:S04]  /*dd90*/  @P6 ST.E.128 desc[UR6][R20.64], R4 ;  /* 0x0000000414006985 */ /* 0x0043e8000c101d06 */
[----:B-1----:R1:W2:Y:S02]  /*dda0*/  @P5 LD.E.128 R4, desc[UR6][R2.64] ;  /* 0x0000000602045980 */ /* 0x0022a4000c101d00 */
[C---:B-1----:R-:W-:Y:S04]  /*ddb0*/  @P5 LEA R2, P4, R206.reuse, R125, 0x1 ;  /* 0x0000007dce025211 */ /* 0x042fe800078808ff */
[----:B------:R-:W-:Y:S05]  /*ddc0*/  @P5 LEA.HI.X R3, R206, R124, R207, 0x1, P4 ;  /* 0x0000007cce035211 */ /* 0x000fea00020f0ccf */
[----:B--2---:R4:W-:Y:S04]  /*ddd0*/  @P5 ST.E.128 desc[UR6][R2.64], R4 ;  /* 0x0000000402005985 */ /* 0x0049e8000c101d06 */
.L_x_1329:
[----:B------:R-:W-:Y:S05]  /*dde0*/  BSYNC B0 ;  /* 0x0000000000007941 */ /* 0x000fea0003800000 */
.L_x_1328:
[----:B------:R-:W-:Y:S04]  /*ddf0*/  BSSY B0, `(.L_x_1330) ;  /* 0x0000010000007945 */ /* 0x000fe80003800000 */
[----:B------:R-:W-:Y:S05]  /*de00*/  @!P3 BRA `(.L_x_1331) ;  /* 0x000000000038b947 */ /* 0x000fea0003800000 */
[----:B------:R-:W-:Y:S02]  /*de10*/  ISETP.NE.AND P6, PT, R162, RZ, PT ;  /* 0x000000ffa200720c */ /* 0x000fe40003fc5270 */
[----:B------:R-:W-:Y:S11]  /*de20*/  ISETP.NE.AND P4, PT, R161, RZ, PT ;  /* 0x000000ffa100720c */ /* 0x000ff60003f85270 */
[----:B-1234-:R-:W-:Y:S02]  /*de30*/  @P6 LEA R4, P3, R93, R119, 0x1 ;  /* 0x000000775d046211 */ /* 0x01efe400078608ff */
[----:B------:R-:W-:Y:S02]  /*de40*/  @P6 LEA R20, P5, R79, R125, 0x1 ;  /* 0x0000007d4f146211 */ /* 0x000fe400078a08ff */
[----:B------:R-:W-:Y:S02]  /*de50*/  @P6 LEA.HI.X R5, R93, R118, R92, 0x1, P3 ;  /* 0x000000765d056211 */ /* 0x000fe400018f0c5c */
[----:B------:R-:W-:Y:S02]  /*de60*/  @P4 LEA R2, P3, R99, R119, 0x1 ;  /* 0x0000007763024211 */ /* 0x000fe400078608ff */
[----:B------:R-:W-:Y:S02]  /*de70*/  @P6 LEA.HI.X R21, R79, R124, R80, 0x1, P5 ;  /* 0x0000007c4f156211 */ /* 0x000fe400028f0c50 */
[----:B------:R-:W2:Y:S01]  /*de80*/  @P6 LD.E.128 R4, desc[UR6][R4.64] ;  /* 0x0000000604046980 */ /* 0x000ea2000c101d00 */
[----:B------:R-:W-:Y:S03]  /*de90*/  @P4 LEA.HI.X R3, R99, R118, R98, 0x1, P3 ;  /* 0x0000007663034211 */ /* 0x000fe600018f0c62 */
[----:B--2---:R1:W-:Y:S04]  /*dea0*/  @P6 ST.E.128 desc[UR6][R20.64], R4 ;  /* 0x0000000414006985 */ /* 0x0043e8000c101d06 */
[----:B-1----:R1:W2:Y:S02]  /*deb0*/  @P4 LD.E.128 R4, desc[UR6][R2.64] ;  /* 0x0000000602044980 */ /* 0x0022a4000c101d00 */
[C---:B-1----:R-:W-:Y:S04]  /*dec0*/  @P4 LEA R2, P3, R204.reuse, R125, 0x1 ;  /* 0x0000007dcc024211 */ /* 0x042fe800078608ff */
[----:B------:R-:W-:Y:S05]  /*ded0*/  @P4 LEA.HI.X R3, R204, R124, R205, 0x1, P3 ;  /* 0x0000007ccc034211 */ /* 0x000fea00018f0ccd */
[----:B--2---:R1:W-:Y:S04]  /*dee0*/  @P4 ST.E.128 desc[UR6][R2.64], R4 ;  /* 0x0000000402004985 */ /* 0x0043e8000c101d06 */
.L_x_1331:
[----:B------:R-:W-:Y:S05]  /*def0*/  BSYNC B0 ;  /* 0x0000000000007941 */ /* 0x000fea0003800000 */
.L_x_1330:
[----:B------:R-:W-:Y:S04]  /*df00*/  BSSY B0, `(.L_x_1332) ;  /* 0x0000016000007945 */ /* 0x000fe80003800000 */
[----:B------:R-:W-:Y:S05]  /*df10*/  @!P2 BRA `(.L_x_1333) ;  /* 0x000000000050a947 */ /* 0x000fea0003800000 */
[----:B------:R-:W-:Y:S02]  /*df20*/  ISETP.NE.AND P4, PT, R162, RZ, PT ;  /* 0x000000ffa200720c */ /* 0x000fe40003f85270 */
[----:B------:R-:W-:Y:S11]  /*df30*/  ISETP.NE.AND P3, PT, R161, RZ, PT ;  /* 0x000000ffa100720c */ /* 0x000ff60003f65270 */
[----:B-1234-:R-:W-:Y:S01]  /*df40*/  @P4 IMAD.MOV.U32 R2, RZ, RZ, R119 ;  /* 0x000000ffff024224 */ /* 0x01efe200078e0077 */
        /* <DEDUP_REMOVED lines=17> */
.L_x_1333:
[----:B------:R-:W-:Y:S05]  /*e060*/  BSYNC B0 ;  /* 0x0000000000007941 */ /* 0x000fea0003800000 */
.L_x_1332:
        /* <DEDUP_REMOVED lines=22> */
.L_x_1335:
[----:B------:R-:W-:Y:S05]  /*e1d0*/  BSYNC B0 ;  /* 0x0000000000007941 */ /* 0x000fea0003800000 */
.L_x_1334:
        /* <DEDUP_REMOVED lines=21> */
.L_x_1257:
[----:B------:R-:W-:Y:S05]  /*e330*/  BSYNC B3 ;  /* 0x0000000000037941 */ /* 0x000fea0003800000 */
.L_x_1222:
[----:B------:R-:W-:Y:S01]  /*e340*/  ISETP.NE.U32.AND P1, PT, R248, RZ, PT ;  /* 0x000000fff800720c */ /* 0x000fe20003f25070 */
[----:B------:R-:W2:Y:S02]  /*e350*/  LD.E R0, desc[UR6][R10.64+0x128] ;  /* 0x000128060a007980 */ /* 0x000ea4000c101900 */
[----:B-1234-:R-:W-:Y:S01]  /*e360*/  IMAD.MOV.U32 R2, RZ, RZ, R119 ;  /* 0x000000ffff027224 */ /* 0x01efe200078e0077 */
[----:B------:R-:W-:Y:S01]  /*e370*/  BSSY B0, `(.L_x_1336) ;  /* 0x0000064000007945 */ /* 0x000fe20003800000 */
[----:B------:R-:W-:Y:S01]  /*e380*/  ISETP.NE.AND.EX P1, PT, R249, RZ, PT, P1 ;  /* 0x000000fff900720c */ /* 0x000fe20003f25310 */
[----:B------:R-:W-:Y:S02]  /*e390*/  IMAD.MOV.U32 R3, RZ, RZ, R118 ;  /* 0x000000ffff037224 */ /* 0x000fe400078e0076 */
[----:B------:R-:W-:Y:S05]  /*e3a0*/  IMAD.U32 R0, R0, -0x80, RZ ;  /* 0xffffff8000007824 */ /* 0x000fea00078e00ff */
[C---:B------:R-:W-:Y:S04]  /*e3b0*/  LEA R119, P0, R0.reuse, R2, 0x1 ;  /* 0x0000000200777211 */ /* 0x040fe800078008ff */
[----:B------:R-:W-:Y:S01]  /*e3c0*/  LEA.HI.X.SX32 R118, R0, R3, 0x1, P0 ;  /* 0x0000000300767211 */ /* 0x000fe200000f0eff */
[----:B------:R-:W-:Y:S08]  /*e3d0*/  @!P1 BRA `(.L_x_1337) ;  /* 0x0000000400449947 */ /* 0x000ff00003800000 */
[----:B------:R-:W-:Y:S04]  /*e3e0*/  IADD3 R0, R14, -0x1, RZ ;  /* 0xffffffff0e007810 */ /* 0x000fe80007ffe0ff */
[----:B------:R-:W-:Y:S11]  /*e3f0*/  ISETP.GT.AND P0, PT, R0, R85, PT ;  /* 0x000000550000720c */ /* 0x000ff60003f04270 */
[----:B------:R-:W-:Y:S02]  /*e400*/  @!UPT UIADD3 URZ, URZ, URZ, URZ ;  /* 0x0000003f3f3ff290 */ /* 0x000fe4000fffe03f */
[----:B------:R-:W-:Y:S05]  /*e410*/  @!P0 BRA `(.L_x_1338) ;  /* 0x0000000400648947 */ /* 0x000fea0003800000 */
[----:B------:R-:W2:Y:S01]  /*e420*/  LD.E R3, desc[UR6][R10.64+0x170] ;  /* 0x000170060a037980 */ /* 0x000ea2000c101900 */
[----:B------:R-:W-:Y:S02]  /*e430*/  IADD3 R0, R16, -0x100, RZ ;  /* 0xffffff0010007810 */ /* 0x000fe40007ffe0ff */
[----:B------:R-:W-:Y:S01]  /*e440*/  IABS R8, R15 ;  /* 0x0000000f00087213 */ /* 0x000fe20000000000 */
[----:B------:R-:W3:Y:S01]  /*e450*/  LD.E.64 R24, desc[UR6][R10.64+0x40] ;  /* 0x000040060a187980 */ /* 0x000ee2000c101b00 */
[----:B------:R-:W-:Y:S05]  /*e460*/  IABS R6, R0 ;  /* 0x0000000000067213 */ /* 0x000fea0000000000 */
[----:B------:R-:W4:Y:S06]  /*e470*/  LD.E.64 R22, desc[UR6][R10.64+0x20] ;  /* 0x000020060a167980 */ /* 0x000f2c000c101b00 */
[----:B------:R-:W4:Y:S01]  /*e480*/  LD.E.64 R20, desc[UR6][R10.64+0x28] ;  /* 0x000028060a147980 */ /* 0x000f22000c101b00 */
[-C--:B--2---:R-:W-:Y:S02]  /*e490*/  IABS R2, R3.reuse ;  /* 0x0000000300027213 */ /* 0x084fe40000000000 */
[----:B------:R-:W-:Y:S02]  /*e4a0*/  IABS R7, R3 ;  /* 0x0000000300077213 */ /* 0x000fe40000000000 */
[----:B------:R-:W1:Y:S03]  /*e4b0*/  I2F.RP R4, R2 ;  /* 0x0000000200047306 */ /* 0x000e660000209400 */
[----:B------:R-:W-:Y:S07]  /*e4c0*/  IMAD.MOV R7, RZ, RZ, -R7 ;  /* 0x000000ffff077224 */ /* 0x000fee00078e0a07 */
[----:B-1----:R-:W1:Y:S02]  /*e4d0*/  MUFU.RCP R4, R4 ;  /* 0x0000000400047308 */ /* 0x002e640000001000 */
[----:B-1----:R-:W-:Y:S08]  /*e4e0*/  VIADD R4, R4, 0xffffffe ;  /* 0x0ffffffe04047836 */ /* 0x002ff00000000000 */
[----:B------:R-:W1:Y:S02]  /*e4f0*/  F2I.FTZ.U32.TRUNC.NTZ R5, R4 ;  /* 0x0000000400057305 */ /* 0x000e64000021f000 */
[--C-:B-1----:R-:W-:Y:S04]  /*e500*/  IMAD.MOV R4, RZ, RZ, -R5.reuse ;  /* 0x000000ffff047224 */ /* 0x102fe800078e0a05 */
[----:B------:R-:W-:Y:S02]  /*e510*/  IMAD R16, R4, R2, RZ ;  /* 0x0000000204107224 */ /* 0x000fe400078e02ff */
[----:B------:R-:W-:Y:S04]  /*e520*/  IMAD.MOV.U32 R4, RZ, RZ, RZ ;  /* 0x000000ffff047224 */ /* 0x000fe800078e00ff */
[----:B------:R-:W-:Y:S06]  /*e530*/  IMAD.HI.U32 R5, R5, R16, R4 ;  /* 0x0000001005057227 */ /* 0x000fec00078e0004 */
[C---:B------:R-:W-:Y:S04]  /*e540*/  IMAD.HI.U32 R4, R5.reuse, R6, RZ ;  /* 0x0000000605047227 */ /* 0x040fe800078e00ff */
[----:B------:R-:W-:Y:S04]  /*e550*/  IMAD.HI.U32 R5, R5, R8, RZ ;  /* 0x0000000805057227 */ /* 0x000fe800078e00ff */
[CC--:B------:R-:W-:Y:S02]  /*e560*/  IMAD R8, R5.reuse, R7.reuse, R8 ;  /* 0x0000000705087224 */ /* 0x0c0fe400078e0208 */
        /* <DEDUP_REMOVED lines=10> */
[CC--:B------:R-:W-:Y:S01]  /*e610*/  LOP3.LUT R2, R0.reuse, R3.reuse, RZ, 0x3c, !PT ;  /* 0x0000000300027212 */ /* 0x0c0fe200078e3cff */
[----:B------:R-:W-:Y:S01]  /*e620*/  IMAD.IADD R0, R0, 0x1, -R15 ;  /* 0x0000000100007824 */ /* 0x000fe200078e0a0f */
[-C--:B------:R-:W-:Y:S02]  /*e630*/  LOP3.LUT R6, R15, R3.reuse, RZ, 0x3c, !PT ;  /* 0x000000030f067212 */ /* 0x080fe400078e3cff */
[----:B------:R-:W-:Y:S02]  /*e640*/  ISETP.GE.AND P1, PT, R2, RZ, PT ;  /* 0x000000ff0200720c */ /* 0x000fe40003f26270 */
[----:B------:R-:W-:Y:S02]  /*e650*/  ISETP.GE.AND P2, PT, R6, RZ, PT ;  /* 0x000000ff0600720c */ /* 0x000fe40003f46270 */
[----:B------:R-:W-:Y:S01]  /*e660*/  LOP3.LUT R2, RZ, R3, RZ, 0x33, !PT ;  /* 0x00000003ff027212 */ /* 0x000fe200078e33ff */
[----:B------:R-:W-:Y:S02]  /*e670*/  @P4 VIADD R4, R4, 0x1 ;  /* 0x0000000104044836 */ /* 0x000fe40000000000 */
[----:B------:R-:W-:Y:S06]  /*e680*/  @P5 VIADD R5, R5, 0x1 ;  /* 0x0000000105055836 */ /* 0x000fec0000000000 */
[----:B------:R-:W-:Y:S02]  /*e690*/  @!P1 IADD3 R4, -R4, RZ, RZ ;  /* 0x000000ff04049210 */ /* 0x000fe40007ffe1ff */
[----:B------:R-:W-:Y:S02]  /*e6a0*/  @!P2 IMAD.MOV R5, RZ, RZ, -R5 ;  /* 0x000000ffff05a224 */ /* 0x000fe400078e0a05 */
[C---:B------:R-:W-:Y:S03]  /*e6b0*/  SEL R4, R2.reuse, R4, !P0 ;  /* 0x0000000402047207 */ /* 0x040fe60004000000 */
[----:B------:R-:W-:Y:S02]  /*e6c0*/  SEL R2, R2, R5, !P0 ;  /* 0x0000000502027207 */ /* 0x000fe40004000000 */
[-C--:B------:R-:W-:Y:S02]  /*e6d0*/  LEA R16, P1, R4, R248.reuse, 0x2 ;  /* 0x000000f804107211 */ /* 0x080fe400078210ff */
[----:B------:R-:W-:Y:S02]  /*e6e0*/  LEA R6, P0, R2, R248, 0x2 ;  /* 0x000000f802067211 */ /* 0x000fe400078010ff */
[-C--:B------:R-:W-:Y:S02]  /*e6f0*/  LEA.HI.X.SX32 R17, R4, R249.reuse, 0x2, P1 ;  /* 0x000000f904117211 */ /* 0x080fe400008f16ff */
[C---:B------:R-:W-:Y:S02]  /*e700*/  LEA.HI.X.SX32 R7, R2.reuse, R249, 0x2, P0 ;  /* 0x000000f902077211 */ /* 0x040fe400000f16ff */
[----:B------:R-:W-:Y:S01]  /*e710*/  IADD3 R2, R2, -R4, RZ ;  /* 0x8000000402027210 */ /* 0x000fe20007ffe0ff */
[----:B------:R-:W2:Y:S04]  /*e720*/  LD.E R5, desc[UR6][R16.64] ;  /* 0x0000000610057980 */ /* 0x000ea8000c101900 */
[----:B------:R-:W-:Y:S01]  /*e730*/  IMAD R0, R2, R3, R0 ;  /* 0x0000000302007224 */ /* 0x000fe200078e0200 */
[----:B------:R-:W2:Y:S03]  /*e740*/  LD.E R6, desc[UR6][R6.64] ;  /* 0x0000000606067980 */ /* 0x000ea6000c101900 */
[-C--:B---3--:R-:W-:Y:S01]  /*e750*/  IMAD R4, R25, R0.reuse, RZ ;  /* 0x0000000019047224 */ /* 0x088fe200078e02ff */
[----:B------:R-:W-:Y:S01]  /*e760*/  SHF.R.S32.HI R2, RZ, 0x1f, R0 ;  /* 0x0000001fff027819 */ /* 0x000fe20000011400 */
[C---:B------:R-:W-:Y:S04]  /*e770*/  IMAD.WIDE.U32 R26, R24.reuse, R0, RZ ;  /* 0x00000000181a7225 */ /* 0x040fe800078e00ff */
[----:B------:R-:W-:Y:S01]  /*e780*/  IMAD R4, R24, R2, R4 ;  /* 0x0000000218047224 */ /* 0x000fe200078e0204 */
[----:B------:R-:W3:Y:S01]  /*e790*/  LD.E.64 R16, desc[UR6][R10.64+0x38] ;  /* 0x000038060a107980 */ /* 0x000ee2000c101b00 */
[----:B--2---:R-:W-:Y:S04]  /*e7a0*/  IMAD.IADD R6, R5, 0x1, -R6 ;  /* 0x0000000105067824 */ /* 0x004fe800078e0a06 */
[-C--:B----4-:R-:W-:Y:S01]  /*e7b0*/  IMAD R3, R23, R6.reuse, RZ ;  /* 0x0000000617037224 */ /* 0x090fe200078e02ff */
[----:B------:R-:W-:Y:S01]  /*e7c0*/  SHF.R.S32.HI R5, RZ, 0x1f, R6 ;  /* 0x0000001fff057819 */ /* 0x000fe20000011406 */
[C---:B------:R-:W-:Y:S01]  /*e7d0*/  IMAD.WIDE.U32 R24, R22.reuse, R6, RZ ;  /* 0x0000000616187225 */ /* 0x040fe200078e00ff */
[----:B------:R-:W-:Y:S03]  /*e7e0*/  IADD3 R23, R27, R4, RZ ;  /* 0x000000041b177210 */ /* 0x000fe60007ffe0ff */
[----:B------:R-:W-:Y:S01]  /*e7f0*/  IMAD R3, R22, R5, R3 ;  /* 0x0000000516037224 */ /* 0x000fe200078e0203 */
[----:B------:R-:W-:Y:S03]  /*e800*/  MOV R22, R26 ;  /* 0x0000001a00167202 */ /* 0x000fe60000000f00 */
[----:B------:R-:W-:Y:S02]  /*e810*/  IMAD.IADD R25, R25, 0x1, R3 ;  /* 0x0000000119197824 */ /* 0x000fe400078e0203 */
[----:B------:R-:W-:Y:S04]  /*e820*/  IMAD.WIDE.U32 R22, R6, R20, R22 ;  /* 0x0000001406167225 */ /* 0x000fe800078e0016 */
[----:B------:R-:W-:Y:S01]  /*e830*/  IMAD R6, R21, R6, RZ ;  /* 0x0000000615067224 */ /* 0x000fe200078e02ff */
[----:B------:R-:W-:Y:S01]  /*e840*/  LEA R127, P1, R22, R127, 0x1 ;  /* 0x0000007f167f7211 */ /* 0x000fe200078208ff */
[----:B---3--:R-:W-:Y:S02]  /*e850*/  IMAD R3, R17, R0, RZ ;  /* 0x0000000011037224 */ /* 0x008fe400078e02ff */
        /* <DEDUP_REMOVED lines=9> */
.L_x_1337:
[----:B------:R-:W-:Y:S01]  /*e8f0*/  MOV R7, R126 ;  /* 0x0000007e00077202 */ /* 0x000fe20000000f00 */
[----:B------:R-:W2:Y:S01]  /*e900*/  LD.E R2, desc[UR6][R10.64+0x40] ;  /* 0x000040060a027980 */ /* 0x000ea2000c101900 */
[----:B------:R-:W-:Y:S01]  /*e910*/  MOV R5, R124 ;  /* 0x0000007c00057202 */ /* 0x000fe20000000f00 */
[----:B------:R-:W-:Y:S02]  /*e920*/  IMAD.MOV.U32 R6, RZ, RZ, R127 ;  /* 0x000000ffff067224 */ /* 0x000fe400078e007f */
[----:B------:R-:W3:Y:S01]  /*e930*/  LD.E R0, desc[UR6][R10.64+0x38] ;  /* 0x000038060a007980 */ /* 0x000ee2000c101900 */
[----:B------:R-:W-:Y:S02]  /*e940*/  IMAD.MOV.U32 R4, RZ, RZ, R125 ;  /* 0x000000ffff047224 */ /* 0x000fe400078e007d */
[----:B---3--:R-:W-:Y:S02]  /*e950*/  IMAD.U32 R0, R0, -0x80, RZ ;  /* 0xffffff8000007824 */ /* 0x008fe400078e00ff */
[----:B--2---:R-:W-:Y:S03]  /*e960*/  IMAD.U32 R2, R2, -0x80, RZ ;  /* 0xffffff8002027824 */ /* 0x004fe600078e00ff */
[----:B------:R-:W-:Y:S02]  /*e970*/  LEA R125, P0, R0, R4, 0x1 ;  /* 0x00000004007d7211 */ /* 0x000fe400078008ff */
[----:B------:R-:W-:Y:S02]  /*e980*/  LEA R127, P1, R2, R6, 0x1 ;  /* 0x00000006027f7211 */ /* 0x000fe400078208ff */
[----:B------:R-:W-:Y:S02]  /*e990*/  LEA.HI.X.SX32 R124, R0, R5, 0x1, P0 ;  /* 0x00000005007c7211 */ /* 0x000fe400000f0eff */
[----:B------:R-:W-:Y:S09]  /*e9a0*/  LEA.HI.X.SX32 R126, R2, R7, 0x1, P1 ;  /* 0x00000007027e7211 */ /* 0x000ff200008f0eff */
.L_x_1338:
[----:B------:R-:W-:Y:S05]  /*e9b0*/  BSYNC B0 ;  /* 0x0000000000007941 */ /* 0x000fea0003800000 */
.L_x_1336:
[----:B------:R-:W-:Y:S04]  /*e9c0*/  IADD3 R14, R14, -0x1, RZ ;  /* 0xffffffff0e0e7810 */ /* 0x000fe80007ffe0ff */
[----:B------:R-:W-:Y:S11]  /*e9d0*/  ISETP.GT.AND P0, PT, R14, R85, PT ;  /* 0x000000550e00720c */ /* 0x000ff60003f04270 */
[----:B------:R-:W-:Y:S02]  /*e9e0*/  @!UPT UIADD3 URZ, URZ, URZ, URZ ;  /* 0x0000003f3f3ff290 */ /* 0x000fe4000fffe03f */
[----:B------:R-:W-:Y:S05]  /*e9f0*/  @P0 BRA `(.L_x_1339) ;  /* 0xffffff4000f40947 */ /* 0x000fea000383ffff */
.L_x_1205:
[----:B------:R-:W-:Y:S05]  /*ea00*/  WARPSYNC.ALL ;  /* 0x0000000000007948 */ /* 0x000fea0003800000 */
[----:B------:R-:W-:Y:S06]  /*ea10*/  BAR.SYNC.DEFER_BLOCKING 0x0 ;  /* 0x0000000000007b1d */ /* 0x000fec0000010000 */
[----:B------:R-:W2:Y:S02]  /*ea20*/  LD.E R0, desc[UR6][R10.64+0xd0] ;  /* 0x0000d0060a007980 */ /* 0x000ea4000c101900 */
[----:B------:R-:W1:Y:S01]  /*ea30*/  S2UR UR4, SR_CgaCtaId ;  /* 0x00000000000479c3 */ /* 0x000e620000008800 */
[----:B------:R-:W-:Y:S01]  /*ea40*/  UMOV UR5, 0x400 ;  /* 0x0000040000057882 */ /* 0x000fe20000000000 */
[----:B------:R-:W-:Y:S01]  /*ea50*/  BSSY B3, `(.L_x_1340) ;  /* 0x000056f000037945 */ /* 0x000fe20003800000 */
[C---:B------:R-:W-:Y:S01]  /*ea60*/  SHF.L.U64.HI R2, R178.reuse, 0x4, R179 ;  /* 0x00000004b2027819 */ /* 0x040fe200000102b3 */
[----:B------:R-:W-:Y:S01]  /*ea70*/  IMAD.SHL.U32 R4, R178, 0x10, RZ ;  /* 0x00000010b2047824 */ /* 0x000fe200078e00ff */
[----:B-1----:R-:W-:-:S06]  /*ea80*/  ULEA UR4, UR4, UR5, 0x18 ;  /* 0x0000000504047291 */ /* 0x002fcc000f8ec03f */
[----:B------:R-:W-:Y:S02]  /*ea90*/  LEA R247, R164, UR4, 0x1 ;  /* 0x00000004a4f77c11 */ /* 0x000fe4000f8e08ff */
[----:B--2---:R-:W-:-:S13]  /*eaa0*/  ISETP.NE.AND P0, PT, R0, RZ, PT ;  /* 0x000000ff0000720c */ /* 0x004fda0003f05270 */
[----:B------:R-:W-:Y:S05]  /*eab0*/  @!P0 BRA `(.L_x_1341) ;  /* 0x0000005000348947 */ /* 0x000fea0003800000 */
[----:B------:R-:W2:Y:S04]  /*eac0*/  LD.E.64 R6, desc[UR6][R10.64+0xf0] ;  /* 0x0000f0060a067980 */ /* 0x000ea8000c101b00 */
[----:B------:R-:W3:Y:S04]  /*ead0*/  LD.E.U8 R3, desc[UR6][R10.64+0x1b3] ;  /* 0x0001b3060a037980 */ /* 0x000ee8000c101100 */
[----:B------:R-:W5:Y:S04]  /*eae0*/  LD.E R8, desc[UR6][R10.64+0xc0] ;  /* 0x0000c0060a087980 */ /* 0x000f68000c101900 */
[----:B------:R-:W5:Y:S04]  /*eaf0*/  LD.E.64 R32, desc[UR6][R10.64+0x148] ;  /* 0x000148060a207980 */ /* 0x000f68000c101b00 */
[----:B------:R-:W5:Y:S01]  /*eb00*/  LD.E.64 R30, desc[UR6][R10.64+0x150] ;  /* 0x000150060a1e7980 */ /* 0x000f62000c101b00 */
[----:B--2---:R-:W-:-:S04]  /*eb10*/  ISETP.NE.U32.AND P1, PT, R6, RZ, PT ;  /* 0x000000ff0600720c */ /* 0x004fc80003f25070 */
[----:B------:R-:W-:-:S13]  /*eb20*/  ISETP.NE.AND.EX P1, PT, R7, RZ, PT, P1 ;  /* 0x000000ff0700720c */ /* 0x000fda0003f25310 */
[----:B------:R-:W-:Y:S01]  /*eb30*/  @P1 LEA R12, P0, R243, R6, 0x2 ;  /* 0x00000006f30c1211 */ /* 0x000fe200078010ff */
[----:B------:R-:W-:-:S03]  /*eb40*/  IMAD.MOV.U32 R6, RZ, RZ, RZ ;  /* 0x000000ffff067224 */ /* 0x000fc600078e00ff */
[----:B------:R-:W-:-:S05]  /*eb50*/  @P1 LEA.HI.X R13, R243, R7, R61, 0x2, P0 ;  /* 0x00000007f30d1211 */ /* 0x000fca00000f143d */
[----:B------:R1:W2:Y:S01]  /*eb60*/  @P1 LD.E R6, desc[UR6][R12.64] ;  /* 0x000000060c061980 */ /* 0x0002a2000c101900 */
[----:B------:R-:W-:Y:S02]  /*eb70*/  IADD3 R4, P1, R4, R174, RZ ;  /* 0x000000ae04047210 */ /* 0x000fe40007f3e0ff */
[----:B------:R-:W-:-:S03]  /*eb80*/  LEA.HI R17, R0, R0, RZ, 0x1 ;  /* 0x0000000000117211 */ /* 0x000fc600078f08ff */
[----:B------:R-:W-:Y:S01]  /*eb90*/  IMAD.X R2, R2, 0x1, R177, P1 ;  /* 0x0000000102027824 */ /* 0x000fe200008e06b1 */
[-C--:B-----5:R-:W-:Y:S02]  /*eba0*/  LEA R44, P1, R4, R180.reuse, 0x1 ;  /* 0x000000b4042c7211 */ /* 0x0a0fe400078208ff */
[----:B------:R-:W-:Y:S01]  /*ebb0*/  SHF.R.S32.HI R17, RZ, 0x1, R17 ;  /* 0x00000001ff117819 */ /* 0x000fe20000011411 */
[----:B------:R-:W-:Y:S01]  /*ebc0*/  IMAD.MOV.U32 R176, RZ, RZ, R174 ;  /* 0x000000ffffb07224 */ /* 0x000fe200078e00ae */
[----:B------:R-:W-:Y:S02]  /*ebd0*/  LEA R64, P2, R174, R180, 0x1 ;  /* 0x000000b4ae407211 */ /* 0x000fe400078408ff */
[----:B------:R-:W-:Y:S02]  /*ebe0*/  LEA R5, P0, R178, R174, 0x5 ;  /* 0x000000aeb2057211 */ /* 0x000fe400078028ff */
[----:B------:R-:W-:Y:S02]  /*ebf0*/  LEA.HI.X R45, R4, R181, R2, 0x1, P1 ;  /* 0x000000b5042d7211 */ /* 0x000fe400008f0c02 */
[----:B---3--:R-:W-:Y:S01]  /*ec00*/  ISETP.NE.AND P4, PT, R3, RZ, PT ;  /* 0x000000ff0300720c */ /* 0x008fe20003f85270 */
        /* <DEDUP_REMOVED lines=8> */
[----:B------:R-:W-:Y:S01]  /*ec90*/  LEA R34, P1, R176, R180, 0x1 ;  /* 0x000000b4b0227211 */ /* 0x000fe200078208ff */
[----:B------:R-:W-:Y:S01]  /*eca0*/  IMAD.IADD R7, R177, 0x1, R7 ;  /* 0x00000001b1077824 */ /* 0x000fe200078e0207 */
[-C--:B------:R-:W-:Y:S02]  /*ecb0*/  LEA.HI.X R41, R5, R181.reuse, R12, 0x1, P0 ;  /* 0x000000b505297211 */ /* 0x080fe400000f0c0c */
[----:B------:R-:W-:Y:S02]  /*ecc0*/  ISETP.GE.AND P0, PT, R170, R28, PT ;  /* 0x0000001caa00720c */ /* 0x000fe40003f06270 */
[----:B------:R-:W-:Y:S01]  /*ecd0*/  LEA.HI.X R35, R176, R181, R7, 0x1, P1 ;  /* 0x000000b5b0237211 */ /* 0x000fe200008f0c07 */
[----:B------:R-:W-:Y:S01]  /*ece0*/  IMAD.SHL.U32 R29, R17, 0x10, RZ ;  /* 0x00000010111d7824 */ /* 0x000fe200078e00ff */
[----:B------:R-:W-:Y:S02]  /*ecf0*/  ISETP.GT.AND P0, PT, R52, -0x8, !P0 ;  /* 0xfffffff83400780c */ /* 0x000fe40004704270 */
        /* <DEDUP_REMOVED lines=26> */
[C---:B-----5:R-:W-:Y:S01]  /*eea0*/  IMAD.U32 R25, R15.reuse, 0x10000, RZ ;  /* 0x000100000f197824 */ /* 0x060fe200078e00ff */
[----:B------:R-:W-:Y:S02]  /*eeb0*/  LOP3.LUT R24, R15, 0xffff0000, RZ, 0xc0, !PT ;  /* 0xffff00000f187812 */ /* 0x000fe400078ec0ff */
[C---:B------:R-:W-:Y:S02]  /*eec0*/  SHF.L.U32 R16, R13.reuse, 0x10, RZ ;  /* 0x000000100d107819 */ /* 0x040fe400000006ff */
[----:B------:R-:W-:-:S02]  /*eed0*/  LOP3.LUT R13, R13, 0xffff0000, RZ, 0xc0, !PT ;  /* 0xffff00000d0d7812 */ /* 0x000fc400078ec0ff */
[C---:B------:R-:W-:Y:S02]  /*eee0*/  SHF.L.U32 R26, R14.reuse, 0x10, RZ ;  /* 0x000000100e1a7819 */ /* 0x040fe400000006ff */
[----:B------:R-:W-:Y:S02]  /*eef0*/  LOP3.LUT R36, R14, 0xffff0000, RZ, 0xc0, !PT ;  /* 0xffff00000e247812 */ /* 0x000fe400078ec0ff */
[C---:B------:R-:W-:Y:S02]  /*ef00*/  LOP3.LUT R27, R12.reuse, 0xffff0000, RZ, 0xc0, !PT ;  /* 0xffff00000c1b7812 */ /* 0x040fe400078ec0ff */
[----:B------:R-:W-:Y:S02]  /*ef10*/  SHF.L.U32 R20, R12, 0x10, RZ ;  /* 0x000000100c147819 */ /* 0x000fe400000006ff */
[C---:B---3--:R-:W-:Y:S01]  /*ef20*/  LOP3.LUT R15, R3.reuse, 0xffff0000, RZ, 0xc0, !PT ;  /* 0xffff0000030f7812 */ /* 0x048fe200078ec0ff */
[----:B------:R-:W-:Y:S01]  /*ef30*/  IMAD.U32 R3, R3, 0x10000, RZ ;  /* 0x0001000003037824 */ /* 0x000fe200078e00ff */
[C---:B------:R-:W-:Y:S01]  /*ef40*/  LOP3.LUT R21, R2.reuse, 0xffff0000, RZ, 0xc0, !PT ;  /* 0xffff000002157812 */ /* 0x040fe200078ec0ff */
[----:B------:R-:W-:Y:S01]  /*ef50*/  IMAD.U32 R2, R2, 0x10000, RZ ;  /* 0x0001000002027824 */ /* 0x000fe200078e00ff */
[----:B----4-:R-:W-:Y:S01]  /*ef60*/  LOP3.LUT R22, R5, 0xffff0000, RZ, 0xc0, !PT ;  /* 0xffff000005167812 */ /* 0x010fe200078ec0ff */
[----:B------:R-:W-:Y:S01]  /*ef70*/  FMUL.FTZ R14, R24, R15 ;  /* 0x0000000f180e7220 */ /* 0x000fe20000410000 */
[C---:B------:R-:W-:Y:S01]  /*ef80*/  LOP3.LUT R23, R4.reuse, 0xffff0000, RZ, 0xc0, !PT ;  /* 0xffff000004177812 */ /* 0x040fe200078ec0ff */
[----:B------:R-:W-:Y:S01]  /*ef90*/  FMUL.FTZ R12, R13, R21 ;  /* 0x000000150d0c7220 */ /* 0x000fe20000410000 */
[----:B------:R-:W-:Y:S01]  /*efa0*/  SHF.L.U32 R4, R4, 0x10, RZ ;  /* 0x0000001004047819 */ /* 0x000fe200000006ff */
[----:B------:R-:W-:Y:S01]  /*efb0*/  FMUL.FTZ R24, R24, R22 ;  /* 0x0000001618187220 */ /* 0x000fe20000410000 */
[----:B------:R-:W-:Y:S01]  /*efc0*/  SHF.L.U32 R5, R5, 0x10, RZ ;  /* 0x0000001005057819 */ /* 0x000fe200000006ff */
[-C--:B------:R-:W-:Y:S01]  /*efd0*/  FMUL.FTZ R13, R13, R23.reuse ;  /* 0x000000170d0d7220 */ /* 0x080fe20000410000 */
[C---:B------:R-:W-:Y:S01]  /*efe0*/  FFMA.FTZ R12, R16.reuse, R23, -R12 ;  /* 0x00000017100c7223 */ /* 0x040fe2000001080c */
[----:B------:R-:W-:Y:S01]  /*eff0*/  FFMA.FTZ R24, R25, R15, R24 ;  /* 0x0000000f19187223 */ /* 0x000fe20000010018 */
[C---:B------:R-:W-:Y:S01]  /*f000*/  FMUL.FTZ R15, R27.reuse, R2 ;  /* 0x000000021b0f7220 */ /* 0x040fe20000410000 */
[-C--:B------:R-:W-:Y:S01]  /*f010*/  FMUL.FTZ R27, R27, R4.reuse ;  /* 0x000000041b1b7220 */ /* 0x080fe20000410000 */
[----:B------:R-:W-:Y:S01]  /*f020*/  FFMA.FTZ R13, R16, R21, R13 ;  /* 0x00000015100d7223 */ /* 0x000fe2000001000d */
[C---:B------:R-:W-:Y:S01]  /*f030*/  FMUL.FTZ R16, R36.reuse, R3 ;  /* 0x0000000324107220 */ /* 0x040fe20000410000 */
[-C--:B------:R-:W-:Y:S01]  /*f040*/  FMUL.FTZ R36, R36, R5.reuse ;  /* 0x0000000524247220 */ /* 0x080fe20000410000 */
[C---:B------:R-:W-:Y:S01]  /*f050*/  FFMA.FTZ R15, R20.reuse, R4, -R15 ;  /* 0x00000004140f7223 */ /* 0x040fe2000001080f */
[----:B------:R-:W-:Y:S01]  /*f060*/  FFMA.FTZ R27, R20, R2, R27 ;  /* 0x00000002141b7223 */ /* 0x000fe2000001001b */
[----:B------:R-:W-:Y:S01]  /*f070*/  FFMA.FTZ R14, R25, R22, -R14 ;  /* 0x00000016190e7223 */ /* 0x000fe2000001080e */
[C---:B------:R-:W-:Y:S01]  /*f080*/  FFMA.FTZ R16, R26.reuse, R5, -R16 ;  /* 0x000000051a107223 */ /* 0x040fe20000010810 */
[----:B------:R-:W-:Y:S01]  /*f090*/  FFMA.FTZ R36, R26, R3, R36 ;  /* 0x000000031a247223 */ /* 0x000fe20000010024 */
[----:B------:R-:W-:-:S02]  /*f0a0*/  F2FP.BF16.F32.PACK_AB R12, R13, R12 ;  /* 0x0000000c0d0c723e */ /* 0x000fc400000010ff */
[----:B------:R-:W-:Y:S02]  /*f0b0*/  F2FP.BF16.F32.PACK_AB R15, R27, R15 ;  /* 0x0000000f1b0f723e */ /* 0x000fe400000010ff */
[----:B------:R-:W-:Y:S02]  /*f0c0*/  F2FP.BF16.F32.PACK_AB R14, R24, R14 ;  /* 0x0000000e180e723e */ /* 0x000fe400000010ff */
[----:B------:R-:W-:Y:S02]  /*f0d0*/  F2FP.BF16.F32.PACK_AB R16, R36, R16 ;  /* 0x000000102410723e */ /* 0x000fe400000010ff */
[----:B------:R-:W-:Y:S01]  /*f0e0*/  MOV R13, R12 ;  /* 0x0000000c000d7202 */ /* 0x000fe20000000f00 */
[----:B------:R-:W-:Y:S01]  /*f0f0*/  IMAD.MOV.U32 R12, RZ, RZ, R15 ;  /* 0x000000ffff0c7224 */ /* 0x000fe200078e000f */
[----:B------:R-:W-:Y:S02]  /*f100*/  MOV R15, R14 ;  /* 0x0000000e000f7202 */ /* 0x000fe40000000f00 */
[----:B------:R-:W-:-:S02]  /*f110*/  MOV R14, R16 ;  /* 0x00000010000e7202 */ /* 0x000fc40000000f00 */
.L_x_1348:
[----:B------:R-:W-:Y:S05]  /*f120*/  BSYNC B0 ;  /* 0x0000000000007941 */ /* 0x000fea0003800000 */
.L_x_1347:
[----:B-----5:R3:W-:Y:S02]  /*f130*/  STS.128 [R247], R12 ;  /* 0x0000000cf7007388 */ /* 0x0207e40000000c00 */
.L_x_1346:
[----:B------:R-:W-:Y:S05]  /*f140*/  BSYNC B1 ;  /* 0x0000000000017941 */ /* 0x000fea0003800000 */
.L_x_1345:
        /* <DEDUP_REMOVED lines=17> */
[C---:B--2---:R-:W-:Y:S01]  /*f260*/  LOP3.LUT R15, R3.reuse, 0xffff0000, RZ, 0xc0, !PT ;  /* 0xffff0000030f7812 */ /* 0x044fe200078ec0ff */
        /* <DEDUP_REMOVED lines=31> */
.L_x_1350:
[----:B------:R-:W-:Y:S05]  /*f460*/  BSYNC B0 ;  /* 0x0000000000007941 */ /* 0x000fea0003800000 */
.L_x_1349:
[----:B-----5:R1:W-:Y:S02]  /*f470*/  STS.128 [R247+0x2000], R12 ;  /* 0x0020000cf7007388 */ /* 0x0203e40000000c00 */
.L_x_1344:
[----:B------:R-:W-:Y:S05]  /*f480*/  BSYNC B2 ;  /* 0x0000000000027941 */ /* 0x000fea0003800000 */
.L_x_1343:
        /* <DEDUP_REMOVED lines=35> */
[----:B--2---:R-:W-:Y:S01]  /*f6c0*/  LOP3.LUT R23, R5, 0xffff0000, RZ, 0xc0, !PT ;  /* 0xffff000005177812 */ /* 0x004fe200078ec0ff */
[----:B------:R-:W-:Y:S01]  /*f6d0*/  FMUL.FTZ R14, R25, R15 ;  /* 0x0000000f190e7220 */ /* 0x000fe20000410000 */
[C---:B------:R-:W-:Y:S01]  /*f6e0*/  LOP3.LUT R24, R4.reuse, 0xffff0000, RZ, 0xc0, !PT ;  /* 0xffff000004187812 */ /* 0x040fe200078ec0ff */
[----:B------:R-:W-:Y:S01]  /*f6f0*/  FMUL.FTZ R12, R13, R22 ;  /* 0x000000160d0c7220 */ /* 0x000fe20000410000 */
[----:B------:R-:W-:Y:S01]  /*f700*/  SHF.L.U32 R4, R4, 0x10, RZ ;  /* 0x0000001004047819 */ /* 0x000fe200000006ff */
[----:B------:R-:W-:Y:S01]  /*f710*/  FMUL.FTZ R25, R25, R23 ;  /* 0x0000001719197220 */ /* 0x000fe20000410000 */
[----:B------:R-:W-:Y:S01]  /*f720*/  SHF.L.U32 R5, R5, 0x10, RZ ;  /* 0x0000001005057819 */ /* 0x000fe200000006ff */
[-C--:B------:R-:W-:Y:S01]  /*f730*/  FMUL.FTZ R13, R13, R24.reuse ;  /* 0x000000180d0d7220 */ /* 0x080fe20000410000 */
[----:B------:R-:W-:Y:S01]  /*f740*/  FFMA.FTZ R12, R20, R24, -R12 ;  /* 0x00000018140c7223 */ /* 0x000fe2000001080c */
[----:B------:R-:W-:Y:S01]  /*f750*/  FFMA.FTZ R25, R26, R15, R25 ;  /* 0x0000000f1a197223 */ /* 0x000fe20000010019 */
[C---:B------:R-:W-:Y:S01]  /*f760*/  FMUL.FTZ R15, R29.reuse, R2 ;  /* 0x000000021d0f7220 */ /* 0x040fe20000410000 */
[----:B------:R-:W-:Y:S01]  /*f770*/  FMUL.FTZ R29, R29, R4 ;  /* 0x000000041d1d7220 */ /* 0x000fe20000410000 */
[----:B------:R-:W-:Y:S01]  /*f780*/  FFMA.FTZ R13, R20, R22, R13 ;  /* 0x00000016140d7223 */ /* 0x000fe2000001000d */
[C---:B------:R-:W-:Y:S01]  /*f790*/  FMUL.FTZ R20, R36.reuse, R3 ;  /* 0x0000000324147220 */ /* 0x040fe20000410000 */
[----:B------:R-:W-:Y:S01]  /*f7a0*/  FMUL.FTZ R36, R36, R5 ;  /* 0x0000000524247220 */ /* 0x000fe20000410000 */
        /* <DEDUP_REMOVED lines=13> */
.L_x_1356:
[----:B------:R-:W-:Y:S05]  /*f880*/  BSYNC B0 ;  /* 0x0000000000007941 */ /* 0x000fea0003800000 */
.L_x_1355:
[----:B-----5:R3:W-:Y:S02]  /*f890*/  STS.128 [R247+0x800], R12 ;  /* 0x0008000cf7007388 */ /* 0x0207e40000000c00 */
.L_x_1354:
[----:B------:R-:W-:Y:S05]  /*f8a0*/  BSYNC B1 ;  /* 0x0000000000017941 */ /* 0x000fea0003800000 */
.L_x_1353:
        /* <DEDUP_REMOVED lines=49> */
.L_x_1358:
[----:B------:R-:W-:Y:S05]  /*fbc0*/  BSYNC B0 ;  /* 0x0000000000007941 */ /* 0x000fea0003800000 */
.L_x_1357:
[----:B-----5:R3:W-:Y:S02]  /*fbd0*/  STS.128 [R247+0x2800], R12 ;  /* 0x0028000cf7007388 */ /* 0x0207e40000000c00 */
.L_x_1352:
[----:B------:R-:W-:Y:S05]  /*fbe0*/  BSYNC B2 ;  /* 0x0000000000027941 */ /* 0x000fea0003800000 */
.L_x_1351:
        /* <DEDUP_REMOVED lines=13> */
[-C--:B-1----:R-:W-:Y:S02]  /*fcc0*/  IADD3 R44, P2, R32, R46.reuse, RZ ;  /* 0x0000002e202c7210 */ /* 0x082fe40007f5e0ff */
        /* <DEDUP_REMOVED lines=50> */
.L_x_1364:
[----:B------:R-:W-:Y:S05]  /*fff0*/  BSYNC B0 ;  /* 0x0000000000007941 */ /* 0x000fea0003800000 */
.L_x_1363:
[----:B-----5:R3:W-:Y:S02]  /*10000*/  STS.128 [R247+0x1000], R12 ;  /* 0x0010000cf7007388 */ /* 0x0207e40000000c00 */
.L_x_1362:
[----:B------:R-:W-:Y:S05]  /*10010*/  BSYNC B1 ;  /* 0x0000000000017941 */ /* 0x000fea0003800000 */
.L_x_1361:
        /* <DEDUP_REMOVED lines=49> */
.L_x_1366:
[----:B------:R-:W-:Y:S05]  /*10330*/  BSYNC B0 ;  /* 0x0000000000007941 */ /* 0x000fea0003800000 */
.L_x_1365:
[----:B-----5:R1:W-:Y:S02]  /*10340*/  STS.128 [R247+0x3000], R12 ;  /* 0x0030000cf7007388 */ /* 0x0203e40000000c00 */
.L_x_1360:
[----:B------:R-:W-:Y:S05]  /*10350*/  BSYNC B2 ;  /* 0x0000000000027941 */ /* 0x000fea0003800000 */
.L_x_1359:
[----:B------:R-:W-:-:S05]  /*10360*/  VIADD R36, R170, 0x30 ;  /* 0x00000030aa247836 */ /* 0x000fca0000000000 */
        /* <DEDUP_REMOVED lines=23> */
[C---:B------:R-:W-:Y:S01]  /*104e0*/  IMAD.U32 R22, R14.reuse, 0x10000, RZ ;  /* 0x000100000e167824 */ /* 0x040fe200078e00ff */
[----:B------:R-:W-:Y:S02]  /*104f0*/  LOP3.LUT R20, R15, 0xffff0000, RZ, 0xc0, !PT ;  /* 0xffff00000f147812 */ /* 0x000fe400078ec0ff */
[----:B------:R-:W-:Y:S02]  /*10500*/  LOP3.LUT R26, R14, 0xffff0000, RZ, 0xc0, !PT ;  /* 0xffff00000e1a7812 */ /* 0x000fe400078ec0ff */
[----:B------:R-:W-:-:S02]  /*10510*/  LOP3.LUT R6, R13, 0xffff0000, RZ, 0xc0, !PT ;  /* 0xffff00000d067812 */ /* 0x000fc400078ec0ff */
[----:B------:R-:W-:Y:S01]  /*10520*/  SHF.L.U32 R7, R13, 0x10, RZ ;  /* 0x000000100d077819 */ /* 0x000fe200000006ff */
[C---:B------:R-:W-:Y:S01]  /*10530*/  IMAD.U32 R13, R12.reuse, 0x10000, RZ ;  /* 0x000100000c0d7824 */ /* 0x040fe200078e00ff */
[----:B------:R-:W-:Y:S02]  /*10540*/  LOP3.LUT R23, R12, 0xffff0000, RZ, 0xc0, !PT ;  /* 0xffff00000c177812 */ /* 0x000fe400078ec0ff */
[C---:B---3--:R-:W-:Y:S02]  /*10550*/  LOP3.LUT R15, R3.reuse, 0xffff0000, RZ, 0xc0, !PT ;  /* 0xffff0000030f7812 */ /* 0x048fe400078ec0ff */
[----:B------:R-:W-:Y:S02]  /*10560*/  SHF.L.U32 R3, R3, 0x10, RZ ;  /* 0x0000001003037819 */ /* 0x000fe400000006ff */
[C---:B--2---:R-:W-:Y:S01]  /*10570*/  LOP3.LUT R18, R5.reuse, 0xffff0000, RZ, 0xc0, !PT ;  /* 0xffff000005127812 */ /* 0x044fe200078ec0ff */
[----:B------:R-:W-:Y:S01]  /*10580*/  FMUL.FTZ R14, R20, R15 ;  /* 0x0000000f140e7220 */ /* 0x000fe20000410000 */
[----:B------:R-:W-:Y:S01]  /*10590*/  LOP3.LUT R17, R2, 0xffff0000, RZ, 0xc0, !PT ;  /* 0xffff000002117812 */ /* 0x000fe200078ec0ff */
[----:B------:R-:W-:Y:S01]  /*105a0*/  IMAD.U32 R5, R5, 0x10000, RZ ;  /* 0x0001000005057824 */ /* 0x000fe200078e00ff */
[----:B------:R-:W-:Y:S01]  /*105b0*/  LOP3.LUT R19, R4, 0xffff0000, RZ, 0xc0, !PT ;  /* 0xffff000004137812 */ /* 0x000fe200078ec0ff */
[-C--:B------:R-:W-:Y:S01]  /*105c0*/  FMUL.FTZ R20, R20, R18.reuse ;  /* 0x0000001214147220 */ /* 0x080fe20000410000 */
[----:B------:R-:W-:Y:S01]  /*105d0*/  SHF.L.U32 R2, R2, 0x10, RZ ;  /* 0x0000001002027819 */ /* 0x000fe200000006ff */
[----:B------:R-:W-:Y:S01]  /*105e0*/  FMUL.FTZ R12, R6, R17 ;  /* 0x00000011060c7220 */ /* 0x000fe20000410000 */
[C---:B------:R-:W-:Y:S01]  /*105f0*/  FFMA.FTZ R14, R21.reuse, R18, -R14 ;  /* 0x00000012150e7223 */ /* 0x040fe2000001080e */
[----:B------:R-:W-:Y:S01]  /*10600*/  FFMA.FTZ R20, R21, R15, R20 ;  /* 0x0000000f15147223 */ /* 0x000fe20000010014 */
[C---:B------:R-:W-:Y:S01]  /*10610*/  FMUL.FTZ R15, R26.reuse, R3 ;  /* 0x000000031a0f7220 */ /* 0x040fe20000410000 */
[----:B------:R-:W-:Y:S01]  /*10620*/  FMUL.FTZ R26, R26, R5 ;  /* 0x000000051a1a7220 */ /* 0x000fe20000410000 */
[----:B------:R-:W-:Y:S01]  /*10630*/  FMUL.FTZ R6, R6, R19 ;  /* 0x0000001306067220 */ /* 0x000fe20000410000 */
[----:B------:R-:W-:-:S02]  /*10640*/  IMAD.U32 R4, R4, 0x10000, RZ ;  /* 0x0001000004047824 */ /* 0x000fc400078e00ff */
[C---:B------:R-:W-:Y:S01]  /*10650*/  FFMA.FTZ R15, R22.reuse, R5, -R15 ;  /* 0x00000005160f7223 */ /* 0x040fe2000001080f */
[----:B------:R-:W-:Y:S01]  /*10660*/  FFMA.FTZ R26, R22, R3, R26 ;  /* 0x00000003161a7223 */ /* 0x000fe2000001001a */
[C---:B------:R-:W-:Y:S01]  /*10670*/  FFMA.FTZ R12, R7.reuse, R19, -R12 ;  /* 0x00000013070c7223 */ /* 0x040fe2000001080c */
[----:B------:R-:W-:Y:S01]  /*10680*/  FFMA.FTZ R6, R7, R17, R6 ;  /* 0x0000001107067223 */ /* 0x000fe20000010006 */
[C---:B------:R-:W-:Y:S01]  /*10690*/  FMUL.FTZ R7, R23.reuse, R2 ;  /* 0x0000000217077220 */ /* 0x040fe20000410000 */
[----:B------:R-:W-:Y:S01]  /*106a0*/  FMUL.FTZ R23, R23, R4 ;  /* 0x0000000417177220 */ /* 0x000fe20000410000 */
[----:B------:R-:W-:Y:S02]  /*106b0*/  F2FP.BF16.F32.PACK_AB R14, R20, R14 ;  /* 0x0000000e140e723e */ /* 0x000fe400000010ff */
[----:B------:R-:W-:Y:S01]  /*106c0*/  F2FP.BF16.F32.PACK_AB R15, R26, R15 ;  /* 0x0000000f1a0f723e */ /* 0x000fe200000010ff */
[C---:B------:R-:W-:Y:S01]  /*106d0*/  FFMA.FTZ R7, R13.reuse, R4, -R7 ;  /* 0x000000040d077223 */ /* 0x040fe20000010807 */
[----:B------:R-:W-:Y:S01]  /*106e0*/  FFMA.FTZ R23, R13, R2, R23 ;  /* 0x000000020d177223 */ /* 0x000fe20000010017 */
[----:B------:R-:W-:-:S02]  /*106f0*/  F2FP.BF16.F32.PACK_AB R12, R6, R12 ;  /* 0x0000000c060c723e */ /* 0x000fc400000010ff */
[-C--:B------:R-:W-:Y:S02]  /*10700*/  LOP3.LUT R15, R15, R14.reuse, RZ, 0x3c, !PT ;  /* 0x0000000e0f0f7212 */ /* 0x080fe400078e3cff */
[----:B------:R-:W-:Y:S02]  /*10710*/  F2FP.BF16.F32.PACK_AB R7, R23, R7 ;  /* 0x000000071707723e */ /* 0x000fe400000010ff */
[C---:B------:R-:W-:Y:S02]  /*10720*/  LOP3.LUT R14, R15.reuse, R14, RZ, 0x3c, !PT ;  /* 0x0000000e0f0e7212 */ /* 0x040fe400078e3cff */
[----:B------:R-:W-:Y:S02]  /*10730*/  MOV R13, R12 ;  /* 0x0000000c000d7202 */ /* 0x000fe40000000f00 */
[----:B------:R-:W-:Y:S02]  /*10740*/  MOV R12, R7 ;  /* 0x00000007000c7202 */ /* 0x000fe40000000f00 */
[----:B------:R-:W-:-:S02]  /*10750*/  LOP3.LUT R15, R15, R14, RZ, 0x3c, !PT ;  /* 0x0000000e0f0f7212 */ /* 0x000fc400078e3cff */
.L_x_1371:
[----:B------:R-:W-:Y:S05]  /*10760*/  BSYNC B0 ;  /* 0x0000000000007941 */ /* 0x000fea0003800000 */
.L_x_1370:
[----:B-----5:R3:W-:Y:S02]  /*10770*/  STS.128 [R247+0x1800], R12 ;  /* 0x0018000cf7007388 */ /* 0x0207e40000000c00 */
.L_x_1369:
[----:B------:R-:W-:Y:S05]  /*10780*/  BSYNC B1 ;  /* 0x0000000000017941 */ /* 0x000fea0003800000 */
.L_x_1368:
        /* <DEDUP_REMOVED lines=9> */
[----:B-----5:R-:W-:Y:S01]  /*10820*/  LOP3.LUT R0, R33, 0xffff0000, RZ, 0xc0, !PT ;  /* 0xffff000021007812 */ /* 0x020fe200078ec0ff */
[C---:B------:R-:W-:Y:S01]  /*10830*/  IMAD.U32 R17, R35.reuse, 0x10000, RZ ;  /* 0x0001000023117824 */ /* 0x040fe200078e00ff */
[----:B---3--:R-:W-:Y:S02]  /*10840*/  LOP3.LUT R15, R35, 0xffff0000, RZ, 0xc0, !PT ;  /* 0xffff0000230f7812 */ /* 0x008fe400078ec0ff */
[----:B------:R-:W-:Y:S02]  /*10850*/  SHF.L.U32 R6, R33, 0x10, RZ ;  /* 0x0000001021067819 */ /* 0x000fe400000006ff */
[----:B------:R-:W-:-:S02]  /*10860*/  SHF.L.U32 R7, R32, 0x10, RZ ;  /* 0x0000001020077819 */ /* 0x000fc400000006ff */
[----:B------:R-:W-:Y:S02]  /*10870*/  SHF.L.U32 R18, R34, 0x10, RZ ;  /* 0x0000001022127819 */ /* 0x000fe400000006ff */
[----:B------:R-:W-:Y:S02]  /*10880*/  LOP3.LUT R32, R32, 0xffff0000, RZ, 0xc0, !PT ;  /* 0xffff000020207812 */ /* 0x000fe400078ec0ff */
[----:B------:R-:W-:Y:S02]  /*10890*/  LOP3.LUT R34, R34, 0xffff0000, RZ, 0xc0, !PT ;  /* 0xffff000022227812 */ /* 0x000fe400078ec0ff */
[C---:B--2---:R-:W-:Y:S01]  /*108a0*/  LOP3.LUT R12, R2.reuse, 0xffff0000, RZ, 0xc0, !PT ;  /* 0xffff0000020c7812 */ /* 0x044fe200078ec0ff */
[----:B------:R-:W-:Y:S01]  /*108b0*/  IMAD.U32 R2, R2, 0x10000, RZ ;  /* 0x0001000002027824 */ /* 0x000fe200078e00ff */
[----:B------:R-:W-:Y:S02]  /*108c0*/  LOP3.LUT R9, R3, 0xffff0000, RZ, 0xc0, !PT ;  /* 0xffff000003097812 */ /* 0x000fe400078ec0ff */
[----:B----4-:R-:W-:Y:S01]  /*108d0*/  LOP3.LUT R14, R4, 0xffff0000, RZ, 0xc0, !PT ;  /* 0xffff0000040e7812 */ /* 0x010fe200078ec0ff */
[C---:B------:R-:W-:Y:S01]  /*108e0*/  FMUL.FTZ R8, R0.reuse, R12 ;  /* 0x0000000c00087220 */ /* 0x040fe20000410000 */
[----:B------:R-:W-:Y:S01]  /*108f0*/  LOP3.LUT R13, R5, 0xffff0000, RZ, 0xc0, !PT ;  /* 0xffff0000050d7812 */ /* 0x000fe200078ec0ff */
[----:B------:R-:W-:Y:S01]  /*10900*/  FMUL.FTZ R19, R15, R9 ;  /* 0x000000090f137220 */ /* 0x000fe20000410000 */
[----:B------:R-:W-:Y:S01]  /*10910*/  SHF.L.U32 R3, R3, 0x10, RZ ;  /* 0x0000001003037819 */ /* 0x000fe200000006ff */
[----:B------:R-:W-:Y:S01]  /*10920*/  FMUL.FTZ R0, R0, R14 ;  /* 0x0000000e00007220 */ /* 0x000fe20000410000 */
[----:B------:R-:W-:Y:S01]  /*10930*/  SHF.L.U32 R4, R4, 0x10, RZ ;  /* 0x0000001004047819 */ /* 0x000fe200000006ff */
[----:B------:R-:W-:Y:S01]  /*10940*/  FMUL.FTZ R15, R15, R13 ;  /* 0x0000000d0f0f7220 */ /* 0x000fe20000410000 */
[----:B------:R-:W-:-:S02]  /*10950*/  IMAD.U32 R5, R5, 0x10000, RZ ;  /* 0x0001000005057824 */ /* 0x000fc400078e00ff */
[C---:B------:R-:W-:Y:S01]  /*10960*/  FFMA.FTZ R8, R6.reuse, R14, -R8 ;  /* 0x0000000e06087223 */ /* 0x040fe20000010808 */
[----:B------:R-:W-:Y:S01]  /*10970*/  FFMA.FTZ R0, R6, R12, R0 ;  /* 0x0000000c06007223 */ /* 0x000fe20000010000 */
[C---:B------:R-:W-:Y:S01]  /*10980*/  FFMA.FTZ R15, R17.reuse, R9, R15 ;  /* 0x00000009110f7223 */ /* 0x040fe2000001000f */
[----:B------:R-:W-:Y:S01]  /*10990*/  FMUL.FTZ R6, R32, R2 ;  /* 0x0000000220067220 */ /* 0x000fe20000410000 */
[----:B------:R-:W-:Y:S01]  /*109a0*/  FMUL.FTZ R9, R34, R3 ;  /* 0x0000000322097220 */ /* 0x000fe20000410000 */
[----:B------:R-:W-:Y:S01]  /*109b0*/  FFMA.FTZ R19, R17, R13, -R19 ;  /* 0x0000000d11137223 */ /* 0x000fe20000010813 */
        /* <DEDUP_REMOVED lines=10> */
[----:B------:R-:W-:Y:S02]  /*10a60*/  MOV R33, R0 ;  /* 0x0000000000217202 */ /* 0x000fe40000000f00 */
[----:B------:R-:W-:Y:S02]  /*10a70*/  MOV R35, R15 ;  /* 0x0000000f00237202 */ /* 0x000fe40000000f00 */
.L_x_1373:
[----:B------:R-:W-:Y:S05]  /*10a80*/  BSYNC B0 ;  /* 0x0000000000007941 */ /* 0x000fea0003800000 */
.L_x_1372:
[----:B-----5:R1:W-:Y:S01]  /*10a90*/  STS.128 [R247+0x3800], R32 ;  /* 0x00380020f7007388 */ /* 0x0203e20000000c00 */
[----:B------:R-:W-:Y:S05]  /*10aa0*/  BRA `(.L_x_1367) ;  /* 0x0000003400a47947 */ /* 0x000fea0003800000 */
.L_x_1342:
        /* <DEDUP_REMOVED lines=62> */
[----:B------:R-:W-:Y:S01]  /*10e90*/  FMUL.FTZ R5, R5, R13 ;  /* 0x0000000d05057220 */ /* 0x000fe20000410000 */
[----:B------:R-:W-:Y:S01]  /*10ea0*/  FMUL.FTZ R4, R4, R7 ;  /* 0x0000000704047220 */ /* 0x000fe20000410000 */
        /* <DEDUP_REMOVED lines=8> */
[----:B------:R-:W-:Y:S01]  /*10f30*/  FMUL.FTZ R62, R62, R68 ;  /* 0x000000443e3e7220 */ /* 0x000fe20000410000 */
[----:B------:R-:W-:Y:S01]  /*10f40*/  LOP3.LUT R21, R21, 0xffff0000, RZ, 0xc0, !PT ;  /* 0xffff000015157812 */ /* 0x000fe200078ec0ff */
[----:B------:R-:W-:Y:S01]  /*10f50*/  FMUL.FTZ R63, R63, R69 ;  /* 0x000000453f3f7220 */ /* 0x000fe20000410000 */
[C---:B------:R-:W-:Y:S01]  /*10f60*/  SHF.L.U32 R14, R23.reuse, 0x10, RZ ;  /* 0x00000010170e7819 */ /* 0x040fe200000006ff */
[----:B------:R-:W-:Y:S01]  /*10f70*/  FFMA.FTZ R13, R36, R13, R47 ;  /* 0x0000000d240d7223 */ /* 0x000fe2000001002f */
        /* <DEDUP_REMOVED lines=12> */
[----:B------:R-:W-:Y:S01]  /*11040*/  F2FP.BF16.F32.PACK_AB R5, R22, R5 ;  /* 0x000000051605723e */ /* 0x000fe200000010ff */
[----:B------:R-:W-:Y:S01]  /*11050*/  IMAD.MOV.U32 R26, RZ, RZ, R6 ;  /* 0x000000ffff1a7224 */ /* 0x000fe200078e0006 */
[----:B------:R-:W-:Y:S02]  /*11060*/  MOV R25, R4 ;  /* 0x0000000400197202 */ /* 0x000fe40000000f00 */
[----:B------:R-:W-:Y:S02]  /*11070*/  MOV R27, R5 ;  /* 0x00000005001b7202 */ /* 0x000fe40000000f00 */
.L_x_1379:
[----:B------:R-:W-:Y:S05]  /*11080*/  BSYNC B0 ;  /* 0x0000000000007941 */ /* 0x000fea0003800000 */
.L_x_1378:
[----:B-----5:R3:W-:Y:S02]  /*11090*/  STS.128 [R247], R24 ;  /* 0x00000018f7007388 */ /* 0x0207e40000000c00 */
.L_x_1377:
[----:B------:R-:W-:Y:S05]  /*110a0*/  BSYNC B1 ;  /* 0x0000000000017941 */ /* 0x000fea0003800000 */
.L_x_1376:
        /* <DEDUP_REMOVED lines=16> */
[C---:B------:R-:W-:Y:S01]  /*111b0*/  LEA R14, P0, R12.reuse, R30, 0x1 ;  /* 0x0000001e0c0e7211 */ /* 0x040fe200078008ff */
        /* <DEDUP_REMOVED lines=21> */
[----:B------:R-:W-:Y:S02]  /*11310*/  LOP3.LUT R63, R5, 0xffff0000, RZ, 0xc0, !PT ;  /* 0xffff0000053f7812 */ /* 0x000fe400078ec0ff */
[C---:B------:R-:W-:Y:S02]  /*11320*/  SHF.L.U32 R5, R7.reuse, 0x10, RZ ;  /* 0x0000001007057819 */ /* 0x040fe400000006ff */
[----:B---3--:R-:W-:Y:S01]  /*11330*/  LOP3.LUT R65, R7, 0xffff0000, RZ, 0xc0, !PT ;  /* 0xffff000007417812 */ /* 0x008fe200078ec0ff */
        /* <DEDUP_REMOVED lines=49> */
.L_x_1381:
[----:B------:R-:W-:Y:S05]  /*11650*/  BSYNC B0 ;  /* 0x0000000000007941 */ /* 0x000fea0003800000 */
.L_x_1380:
[----:B-----5:R1:W-:Y:S02]  /*11660*/  STS.128 [R247+0x2000], R24 ;  /* 0x00200018f7007388 */ /* 0x0203e40000000c00 */
.L_x_1375:
[----:B------:R-:W-:Y:S05]  /*11670*/  BSYNC B2 ;  /* 0x0000000000027941 */ /* 0x000fea0003800000 */
.L_x_1374:
        /* <DEDUP_REMOVED lines=21> */
[----:B------:R-:W-:-:S04]  /*117d0*/  IADD3 R6, P1, R5, R21, RZ ;  /* 0x0000001505067210 */ /* 0x000fc80007f3e0ff */
[----:B------:R-:W-:Y:S02]  /*117e0*/  LEA.HI.X.SX32 R5, R5, R20, 0x1, P1 ;  /* 0x0000001405057211 */ /* 0x000fe400008f0eff */
[C---:B------:R-:W-:Y:S02]  /*117f0*/  LEA R12, P1, R6.reuse, R30, 0x1 ;  /* 0x0000001e060c7211 */ /* 0x040fe400078208ff */
[----:B------:R-:W-:Y:S02]  /*11800*/  @P0 IADD3 R22, -R17, RZ, RZ ;  /* 0x000000ff11160210 */ /* 0x000fe40007ffe1ff */
[----:B------:R-:W-:Y:S01]  /*11810*/  LEA.HI.X R13, R6, R31, R5, 0x1, P1 ;  /* 0x0000001f060d7211 */ /* 0x000fe200008f0c05 */
[----:B------:R-:W-:Y:S01]  /*11820*/  IMAD.WIDE R4, R4, 0x2, R44 ;  /* 0x0000000204047825 */ /* 0x000fe200078e022c */
[----:B------:R-:W-:-:S04]  /*11830*/  IADD3 R21, P1, R22, R21, RZ ;  /* 0x0000001516157210 */ /* 0x000fc80007f3e0ff */
        /* <DEDUP_REMOVED lines=16> */
[----:B------:R-:W-:Y:S01]  /*11940*/  IMAD.U32 R63, R14, 0x10000, RZ ;  /* 0x000100000e3f7824 */ /* 0x000fe200078e00ff */
[C---:B------:R-:W-:Y:S01]  /*11950*/  SHF.L.U32 R12, R13.reuse, 0x10, RZ ;  /* 0x000000100d0c7819 */ /* 0x040fe200000006ff */
[----:B--2---:R-:W-:Y:S01]  /*11960*/  IMAD.U32 R66, R4, 0x10000, RZ ;  /* 0x0001000004427824 */ /* 0x004fe200078e00ff */
[----:B------:R-:W-:Y:S01]  /*11970*/  LOP3.LUT R64, R13, 0xffff0000, RZ, 0xc0, !PT ;  /* 0xffff00000d407812 */ /* 0x000fe200078ec0ff */
[----:B------:R-:W-:Y:S01]  /*11980*/  IMAD.U32 R67, R6, 0x10000, RZ ;  /* 0x0001000006437824 */ /* 0x000fe200078e00ff */
        /* <DEDUP_REMOVED lines=20> */
[----:B------:R-:W-:Y:S01]  /*11ad0*/  FMUL.FTZ R5, R5, R13 ;  /* 0x0000000d05057220 */ /* 0x000fe20000410000 */
[C---:B----4-:R-:W-:Y:S01]  /*11ae0*/  IMAD.U32 R14, R20.reuse, 0x10000, RZ ;  /* 0x00010000140e7824 */ /* 0x050fe200078e00ff */
[----:B------:R-:W-:Y:S01]  /*11af0*/  LOP3.LUT R13, R20, 0xffff0000, RZ, 0xc0, !PT ;  /* 0xffff0000140d7812 */ /* 0x000fe200078ec0ff */
[----:B------:R-:W-:Y:S01]  /*11b00*/  FMUL.FTZ R68, R68, R64 ;  /* 0x0000004044447220 */ /* 0x000fe20000410000 */
[----:B------:R-:W-:Y:S01]  /*11b10*/  SHF.L.U32 R12, R21, 0x10, RZ ;  /* 0x00000010150c7819 */ /* 0x000fe200000006ff */
[----:B------:R-:W-:Y:S01]  /*11b20*/  FMUL.FTZ R7, R7, R15 ;  /* 0x0000000f07077220 */ /* 0x000fe20000410000 */
[----:B------:R-:W-:Y:S01]  /*11b30*/  LOP3.LUT R27, R21, 0xffff0000, RZ, 0xc0, !PT ;  /* 0xffff0000151b7812 */ /* 0x000fe200078ec0ff */
[C---:B------:R-:W-:Y:S01]  /*11b40*/  IMAD.U32 R21, R22.reuse, 0x10000, RZ ;  /* 0x0001000016157824 */ /* 0x040fe200078e00ff */
[----:B------:R-:W-:Y:S01]  /*11b50*/  LOP3.LUT R20, R22, 0xffff0000, RZ, 0xc0, !PT ;  /* 0xffff000016147812 */ /* 0x000fe200078ec0ff */
[----:B------:R-:W-:Y:S01]  /*11b60*/  FMUL.FTZ R67, R67, R63 ;  /* 0x0000003f43437220 */ /* 0x000fe20000410000 */
[C---:B------:R-:W-:Y:S01]  /*11b70*/  SHF.L.U32 R15, R23.reuse, 0x10, RZ ;  /* 0x00000010170f7819 */ /* 0x040fe200000006ff */
        /* <DEDUP_REMOVED lines=18> */
.L_x_1387:
[----:B------:R-:W-:Y:S05]  /*11ca0*/  BSYNC B0 ;  /* 0x0000000000007941 */ /* 0x000fea0003800000 */
.L_x_1386:
[----:B-----5:R3:W-:Y:S02]  /*11cb0*/  STS.128 [R247+0x800], R24 ;  /* 0x00080018f7007388 */ /* 0x0207e40000000c00 */
.L_x_1385:
[----:B------:R-:W-:Y:S05]  /*11cc0*/  BSYNC B1 ;  /* 0x0000000000017941 */ /* 0x000fea0003800000 */
.L_x_1384:
        /* <DEDUP_REMOVED lines=17> */
[----:B------:R-:W-:Y:S02]  /*11de0*/  LEA.HI.X.SX32 R5, R5, R20, 0x1, P1 ;  /* 0x0000001405057211 */ /* 0x000fe400008f0eff */
[----:B------:R-:W-:Y:S01]  /*11df0*/  LEA R12, P1, R6, R30, 0x1 ;  /* 0x0000001e060c7211 */ /* 0x000fe200078208ff */
[----:B------:R-:W-:-:S03]  /*11e00*/  @P0 IMAD.MOV R22, RZ, RZ, -R17 ;  /* 0x000000ffff160224 */ /* 0x000fc600078e0a11 */
        /* <DEDUP_REMOVED lines=13> */
[----:B-1----:R-:W-:Y:S02]  /*11ee0*/  SHF.L.U32 R44, R25, 0x10, RZ ;  /* 0x00000010192c7819 */ /* 0x002fe400000006ff */
        /* <DEDUP_REMOVED lines=40> */
[----:B------:R-:W-:Y:S01]  /*12170*/  SHF.L.U32 R15, R23, 0x10, RZ ;  /* 0x00000010170f7819 */ /* 0x000fe200000006ff */
        /* <DEDUP_REMOVED lines=18> */
.L_x_1389:
[----:B------:R-:W-:Y:S05]  /*122a0*/  BSYNC B0 ;  /* 0x0000000000007941 */ /* 0x000fea0003800000 */
.L_x_1388:
[----:B-----5:R3:W-:Y:S02]  /*122b0*/  STS.128 [R247+0x2800], R24 ;  /* 0x00280018f7007388 */ /* 0x0207e40000000c00 */
.L_x_1383:
[----:B------:R-:W-:Y:S05]  /*122c0*/  BSYNC B2 ;  /* 0x0000000000027941 */ /* 0x000fea0003800000 */
.L_x_1382:
        /* <DEDUP_REMOVED lines=99> */
.L_x_1395:
[----:B------:R-:W-:Y:S05]  /*12900*/  BSYNC B0 ;  /* 0x0000000000007941 */ /* 0x000fea0003800000 */
.L_x_1394:
[----:B-----5:R3:W-:Y:S02]  /*12910*/  STS.128 [R247+0x1000], R24 ;  /* 0x00100018f7007388 */ /* 0x0207e40000000c00 */
.L_x_1393:
[----:B------:R-:W-:Y:S05]  /*12920*/  BSYNC B1 ;  /* 0x0000000000017941 */ /* 0x000fea0003800000 */
.L_x_1392:
        /* <DEDUP_REMOVED lines=41> */
[----:B------:R-:W-:Y:S01]  /*12bc0*/  @!P0 FADD.FTZ R44, -R44, -RZ ;  /* 0x800000ff2c2c8221 */ /* 0x000fe20000010100 */
[----:B------:R-:W-:Y:S01]  /*12bd0*/  LOP3.LUT R47, R5, 0xffff0000, RZ, 0xc0, !PT ;  /* 0xffff0000052f7812 */ /* 0x000fe200078ec0ff */
[C---:B------:R-:W-:Y:S01]  /*12be0*/  IMAD.U32 R5, R7.reuse, 0x10000, RZ ;  /* 0x0001000007057824 */ /* 0x040fe200078e00ff */
[----:B------:R-:W-:Y:S01]  /*12bf0*/  LOP3.LUT R6, R6, 0xffff0000, RZ, 0xc0, !PT ;  /* 0xffff000006067812 */ /* 0x000fe200078ec0ff */
[----:B------:R-:W-:Y:S01]  /*12c00*/  @!P0 FADD.FTZ R4, -R4, -RZ ;  /* 0x800000ff04048221 */ /* 0x000fe20000010100 */
[----:B------:R-:W-:Y:S01]  /*12c10*/  LOP3.LUT R7, R7, 0xffff0000, RZ, 0xc0, !PT ;  /* 0xffff000007077812 */ /* 0x000fe200078ec0ff */
[----:B------:R-:W-:Y:S01]  /*12c20*/  @!P0 FADD.FTZ R5, -R5, -RZ ;  /* 0x800000ff05058221 */ /* 0x000fe20000010100 */
[----:B--2---:R-:W-:Y:S01]  /*12c30*/  SHF.L.U32 R62, R20, 0x10, RZ ;  /* 0x00000010143e7819 */ /* 0x004fe200000006ff */
[----:B------:R-:W-:Y:S01]  /*12c40*/  @!P0 FADD.FTZ R6, -R6, -RZ ;  /* 0x800000ff06068221 */ /* 0x000fe20000010100 */
[----:B------:R-:W-:Y:S01]  /*12c50*/  LOP3.LUT R61, R20, 0xffff0000, RZ, 0xc0, !PT ;  /* 0xffff0000143d7812 */ /* 0x000fe200078ec0ff */
[----:B------:R-:W-:Y:S01]  /*12c60*/  IMAD.U32 R20, R21, 0x10000, RZ ;  /* 0x0001000015147824 */ /* 0x000fe200078e00ff */
[C---:B------:R-:W-:Y:S01]  /*12c70*/  SHF.L.U32 R63, R22.reuse, 0x10, RZ ;  /* 0x00000010163f7819 */ /* 0x040fe200000006ff */
[----:B------:R-:W-:Y:S01]  /*12c80*/  @!P0 FADD.FTZ R15, -R15, -RZ ;  /* 0x800000ff0f0f8221 */ /* 0x000fe20000010100 */
[----:B------:R-:W-:Y:S01]  /*12c90*/  LOP3.LUT R64, R21, 0xffff0000, RZ, 0xc0, !PT ;  /* 0xffff000015407812 */ /* 0x000fe200078ec0ff */
[----:B------:R-:W-:Y:S01]  /*12ca0*/  IMAD.U32 R21, R23, 0x10000, RZ ;  /* 0x0001000017157824 */ /* 0x000fe200078e00ff */
[----:B------:R-:W-:Y:S01]  /*12cb0*/  LOP3.LUT R22, R22, 0xffff0000, RZ, 0xc0, !PT ;  /* 0xffff000016167812 */ /* 0x000fe200078ec0ff */
[----:B------:R-:W-:Y:S01]  /*12cc0*/  @!P0 FADD.FTZ R47, -R47, -RZ ;  /* 0x800000ff2f2f8221 */ /* 0x000fe20000010100 */
[----:B------:R-:W-:Y:S01]  /*12cd0*/  LOP3.LUT R23, R23, 0xffff0000, RZ, 0xc0, !PT ;  /* 0xffff000017177812 */ /* 0x000fe200078ec0ff */
[----:B------:R-:W-:Y:S01]  /*12ce0*/  @!P0 FADD.FTZ R7, -R7, -RZ ;  /* 0x800000ff07078221 */ /* 0x000fe20000010100 */
[----:B------:R-:W-:Y:S01]  /*12cf0*/  FMUL.FTZ R20, R20, R4 ;  /* 0x0000000414147220 */ /* 0x000fe20000410000 */
[----:B------:R-:W-:Y:S01]  /*12d00*/  FMUL.FTZ R22, R22, R6 ;  /* 0x0000000616167220 */ /* 0x000fe20000410000 */
[----:B------:R-:W-:Y:S01]  /*12d10*/  FMUL.FTZ R21, R21, R5 ;  /* 0x0000000515157220 */ /* 0x000fe20000410000 */
[----:B------:R-:W-:Y:S01]  /*12d20*/  FMUL.FTZ R61, R61, R15 ;  /* 0x0000000f3d3d7220 */ /* 0x000fe20000410000 */
[C---:B----4-:R-:W-:Y:S01]  /*12d30*/  SHF.L.U32 R6, R24.reuse, 0x10, RZ ;  /* 0x0000001018067819 */ /* 0x050fe200000006ff */
[C---:B------:R-:W-:Y:S01]  /*12d40*/  IMAD.U32 R4, R25.reuse, 0x10000, RZ ;  /* 0x0001000019047824 */ /* 0x040fe200078e00ff */
[----:B------:R-:W-:Y:S01]  /*12d50*/  LOP3.LUT R5, R24, 0xffff0000, RZ, 0xc0, !PT ;  /* 0xffff000018057812 */ /* 0x000fe200078ec0ff */
[----:B------:R-:W-:Y:S01]  /*12d60*/  FMUL.FTZ R62, R62, R44 ;  /* 0x0000002c3e3e7220 */ /* 0x000fe20000410000 */
[----:B------:R-:W-:Y:S01]  /*12d70*/  LOP3.LUT R25, R25, 0xffff0000, RZ, 0xc0, !PT ;  /* 0xffff000019197812 */ /* 0x000fe200078ec0ff */
[----:B------:R-:W-:Y:S01]  /*12d80*/  FMUL.FTZ R64, R64, R47 ;  /* 0x0000002f40407220 */ /* 0x000fe20000410000 */
[C---:B------:R-:W-:Y:S01]  /*12d90*/  SHF.L.U32 R24, R26.reuse, 0x10, RZ ;  /* 0x000000101a187819 */ /* 0x040fe200000006ff */
[----:B------:R-:W-:Y:S01]  /*12da0*/  FMUL.FTZ R23, R23, R7 ;  /* 0x0000000717177220 */ /* 0x000fe20000410000 */
[----:B------:R-:W-:Y:S01]  /*12db0*/  LOP3.LUT R15, R26, 0xffff0000, RZ, 0xc0, !PT ;  /* 0xffff00001a0f7812 */ /* 0x000fe200078ec0ff */
[----:B------:R-:W-:Y:S01]  /*12dc0*/  @!P0 FADD.FTZ R46, -R46, -RZ ;  /* 0x800000ff2e2e8221 */ /* 0x000fe20000010100 */
[C---:B------:R-:W-:Y:S01]  /*12dd0*/  LOP3.LUT R26, R27.reuse, 0xffff0000, RZ, 0xc0, !PT ;  /* 0xffff00001b1a7812 */ /* 0x040fe200078ec0ff */
[----:B------:R-:W-:-:S02]  /*12de0*/  IMAD.U32 R7, R27, 0x10000, RZ ;  /* 0x000100001b077824 */ /* 0x000fc400078e00ff */
[----:B------:R-:W-:Y:S01]  /*12df0*/  FFMA.FTZ R6, R39, R6, R62 ;  /* 0x0000000627067223 */ /* 0x000fe2000001003e */
[----:B------:R-:W-:Y:S01]  /*12e00*/  FFMA.FTZ R5, R36, R5, R61 ;  /* 0x0000000524057223 */ /* 0x000fe2000001003d */
[----:B------:R-:W-:Y:S01]  /*12e10*/  FFMA.FTZ R4, R41, R4, R20 ;  /* 0x0000000429047223 */ /* 0x000fe20000010014 */
[----:B------:R-:W-:Y:S01]  /*12e20*/  FFMA.FTZ R12, R12, R25, R64 ;  /* 0x000000190c0c7223 */ /* 0x000fe20000010040 */
[----:B------:R-:W-:Y:S01]  /*12e30*/  FMUL.FTZ R63, R63, R46 ;  /* 0x0000002e3f3f7220 */ /* 0x000fe20000410000 */
[----:B------:R-:W-:Y:S01]  /*12e40*/  FFMA.FTZ R7, R45, R7, R21 ;  /* 0x000000072d077223 */ /* 0x000fe20000010015 */
[----:B------:R-:W-:Y:S01]  /*12e50*/  FFMA.FTZ R13, R13, R26, R23 ;  /* 0x0000001a0d0d7223 */ /* 0x000fe20000010017 */
[----:B------:R-:W-:Y:S01]  /*12e60*/  FFMA.FTZ R14, R14, R15, R22 ;  /* 0x0000000f0e0e7223 */ /* 0x000fe20000010016 */
[----:B------:R-:W-:Y:S01]  /*12e70*/  FFMA.FTZ R24, R40, R24, R63 ;  /* 0x0000001828187223 */ /* 0x000fe2000001003f */
[----:B------:R-:W-:Y:S02]  /*12e80*/  F2FP.BF16.F32.PACK_AB R5, R5, R6 ;  /* 0x000000060505723e */ /* 0x000fe400000010ff */
[----:B------:R-:W-:-:S02]  /*12e90*/  F2FP.BF16.F32.PACK_AB R12, R12, R4 ;  /* 0x000000040c0c723e */ /* 0x000fc400000010ff */
[----:B------:R-:W-:Y:S02]  /*12ea0*/  F2FP.BF16.F32.PACK_AB R7, R13, R7 ;  /* 0x000000070d07723e */ /* 0x000fe400000010ff */
[----:B------:R-:W-:Y:S01]  /*12eb0*/  MOV R13, R12 ;  /* 0x0000000c000d7202 */ /* 0x000fe20000000f00 */
[----:B------:R-:W-:Y:S01]  /*12ec0*/  IMAD.MOV.U32 R12, RZ, RZ, R5 ;  /* 0x000000ffff0c7224 */ /* 0x000fe200078e0005 */
[----:B------:R-:W-:Y:S02]  /*12ed0*/  F2FP.BF16.F32.PACK_AB R14, R14, R24 ;  /* 0x000000180e0e723e */ /* 0x000fe400000010ff */
[----:B------:R-:W-:Y:S02]  /*12ee0*/  MOV R15, R7 ;  /* 0x00000007000f7202 */ /* 0x000fe40000000f00 */
.L_x_1397:
[----:B------:R-:W-:Y:S05]  /*12ef0*/  BSYNC B0 ;  /* 0x0000000000007941 */ /* 0x000fea0003800000 */
.L_x_1396:
[----:B-----5:R1:W-:Y:S02]  /*12f00*/  STS.128 [R247+0x3000], R12 ;  /* 0x0030000cf7007388 */ /* 0x0203e40000000c00 */
.L_x_1391:
[----:B------:R-:W-:Y:S05]  /*12f10*/  BSYNC B2 ;  /* 0x0000000000027941 */ /* 0x000fea0003800000 */
.L_x_1390:
[----:B------:R-:W-:-:S05]  /*12f20*/  VIADD R36, R170, 0x30 ;  /* 0x00000030aa247836 */ /* 0x000fca0000000000 */
        /* <DEDUP_REMOVED lines=13> */
[----:B-1----:R-:W-:Y:S01]  /*13000*/  MOV R12, R17 ;  /* 0x00000011000c7202 */ /* 0x002fe20000000f00 */
        /* <DEDUP_REMOVED lines=35> */
[----:B------:R-:W-:Y:S01]  /*13240*/  SHF.L.U32 R44, R22, 0x10, RZ ;  /* 0x00000010162c7819 */ /* 0x000fe200000006ff */
[----:B------:R-:W-:Y:S01]  /*13250*/  @!P0 FADD.FTZ R20, -R20, -RZ ;  /* 0x800000ff14148221 */ /* 0x000fe20000010100 */
[C---:B--2---:R-:W-:Y:S01]  /*13260*/  SHF.L.U32 R47, R12.reuse, 0x10, RZ ;  /* 0x000000100c2f7819 */ /* 0x044fe200000006ff */
[----:B------:R-:W-:Y:S01]  /*13270*/  @!P0 FADD.FTZ R23, -R23, -RZ ;  /* 0x800000ff17178221 */ /* 0x000fe20000010100 */
[----:B------:R-:W-:Y:S01]  /*13280*/  LOP3.LUT R46, R12, 0xffff0000, RZ, 0xc0, !PT ;  /* 0xffff00000c2e7812 */ /* 0x000fe200078ec0ff */
[C---:B------:R-:W-:Y:S01]  /*13290*/  IMAD.U32 R12, R13.reuse, 0x10000, RZ ;  /* 0x000100000d0c7824 */ /* 0x040fe200078e00ff */
[----:B------:R-:W-:Y:S01]  /*132a0*/  LOP3.LUT R22, R22, 0xffff0000, RZ, 0xc0, !PT ;  /* 0xffff000016167812 */ /* 0x000fe200078ec0ff */
[----:B------:R-:W-:Y:S01]  /*132b0*/  @!P0 FADD.FTZ R40, -R40, -RZ ;  /* 0x800000ff28288221 */ /* 0x000fe20000010100 */
[----:B------:R-:W-:Y:S01]  /*132c0*/  LOP3.LUT R62, R13, 0xffff0000, RZ, 0xc0, !PT ;  /* 0xffff00000d3e7812 */ /* 0x000fe200078ec0ff */
[C---:B------:R-:W-:Y:S01]  /*132d0*/  IMAD.U32 R13, R15.reuse, 0x10000, RZ ;  /* 0x000100000f0d7824 */ /* 0x040fe200078e00ff */
        /* <DEDUP_REMOVED lines=9> */
[C---:B----4-:R-:W-:Y:S01]  /*13370*/  SHF.L.U32 R21, R24.reuse, 0x10, RZ ;  /* 0x0000001018157819 */ /* 0x050fe200000006ff */
[----:B------:R-:W-:Y:S01]  /*13380*/  IMAD.U32 R7, R25, 0x10000, RZ ;  /* 0x0001000019077824 */ /* 0x000fe200078e00ff */
[----:B------:R-:W-:Y:S01]  /*13390*/  LOP3.LUT R20, R24, 0xffff0000, RZ, 0xc0, !PT ;  /* 0xffff000018147812 */ /* 0x000fe200078ec0ff */
[----:B------:R-:W-:Y:S01]  /*133a0*/  FMUL.FTZ R47, R47, R40 ;  /* 0x000000282f2f7220 */ /* 0x000fe20000410000 */
[----:B------:R-:W-:Y:S01]  /*133b0*/  LOP3.LUT R25, R25, 0xffff0000, RZ, 0xc0, !PT ;  /* 0xffff000019197812 */ /* 0x000fe200078ec0ff */
[----:B------:R-:W-:Y:S01]  /*133c0*/  FMUL.FTZ R62, R62, R45 ;  /* 0x0000002d3e3e7220 */ /* 0x000fe20000410000 */
[----:B------:R-:W-:Y:S01]  /*133d0*/  SHF.L.U32 R24, R26, 0x10, RZ ;  /* 0x000000101a187819 */ /* 0x000fe200000006ff */
        /* <DEDUP_REMOVED lines=21> */
.L_x_1401:
[----:B------:R-:W-:Y:S05]  /*13530*/  BSYNC B0 ;  /* 0x0000000000007941 */ /* 0x000fea0003800000 */
.L_x_1400:
[----:B-----5:R1:W-:Y:S02]  /*13540*/  STS.128 [R247+0x1800], R4 ;  /* 0x00180004f7007388 */ /* 0x0203e40000000c00 */
.L_x_1399:
[----:B------:R-:W-:Y:S05]  /*13550*/  BSYNC B1 ;  /* 0x0000000000017941 */ /* 0x000fea0003800000 */
.L_x_1398:
        /* <DEDUP_REMOVED lines=18> */
[----:B------:R-:W-:Y:S01]  /*13680*/  IADD3 R8, P1, R0, R2, RZ ;  /* 0x0000000200087210 */ /* 0x000fe20007f3e0ff */
[----:B------:R-:W-:-:S03]  /*13690*/  IMAD.WIDE R12, R9, 0x2, R12 ;  /* 0x00000002090c7825 */ /* 0x000fc600078e020c */
[----:B------:R-:W-:Y:S02]  /*136a0*/  LEA.HI.X.SX32 R0, R0, R3, 0x1, P1 ;  /* 0x0000000300007211 */ /* 0x000fe400008f0eff */
[C---:B------:R-:W-:Y:S01]  /*136b0*/  LEA R20, P1, R8.reuse, R30, 0x1 ;  /* 0x0000001e08147211 */ /* 0x040fe200078208ff */
[----:B------:R-:W2:Y:S03]  /*136c0*/  LD.E.128 R12, desc[UR6][R12.64] ;  /* 0x000000060c0c7980 */ /* 0x000ea6000c101d00 */
[----:B------:R-:W-:Y:S02]  /*136d0*/  LEA.HI.X R21, R8, R31, R0, 0x1, P1 ;  /* 0x0000001f08157211 */ /* 0x000fe400008f0c00 */
[----:B------:R-:W-:Y:S01]  /*136e0*/  MOV R0, RZ ;  /* 0x000000ff00007202 */ /* 0x000fe20000000f00 */
[----:B------:R-:W-:-:S03]  /*136f0*/  @P0 IMAD.MOV R0, RZ, RZ, -R17 ;  /* 0x000000ffff000224 */ /* 0x000fc600078e0a11 */
[----:B------:R-:W4:Y:S02]  /*13700*/  LD.E.128 R20, desc[UR6][R20.64] ;  /* 0x0000000614147980 */ /* 0x000f24000c101d00 */
[----:B------:R-:W-:-:S04]  /*13710*/  IADD3 R2, P1, R0, R2, RZ ;  /* 0x0000000200027210 */ /* 0x000fc80007f3e0ff */
[----:B------:R-:W-:Y:S02]  /*13720*/  LEA.HI.X.SX32 R0, R0, R3, 0x1, P1 ;  /* 0x0000000300007211 */ /* 0x000fe400008f0eff */
[----:B---3--:R-:W-:-:S04]  /*13730*/  LEA R24, P1, R2, R32, 0x1 ;  /* 0x0000002002187211 */ /* 0x008fc800078208ff */
[----:B------:R-:W-:-:S06]  /*13740*/  LEA.HI.X R25, R2, R33, R0, 0x1, P1 ;  /* 0x0000002102197211 */ /* 0x000fcc00008f0c00 */
[----:B------:R-:W3:Y:S01]  /*13750*/  LD.E.128 R24, desc[UR6][R24.64] ;  /* 0x0000000618187980 */ /* 0x000ee2000c101d00 */
[C---:B-----5:R-:W-:Y:S01]  /*13760*/  LOP3.LUT R0, R5.reuse, 0xffff0000, RZ, 0xc0, !PT ;  /* 0xffff000005007812 */ /* 0x060fe200078ec0ff */
[----:B------:R-:W-:Y:S01]  /*13770*/  IMAD.U32 R3, R4, 0x10000, RZ ;  /* 0x0001000004037824 */ /* 0x000fe200078e00ff */
[----:B------:R-:W-:Y:S01]  /*13780*/  SHF.L.U32 R9, R5, 0x10, RZ ;  /* 0x0000001005097819 */ /* 0x000fe200000006ff */
[----:B------:R-:W-:Y:S01]  /*13790*/  IMAD.U32 R8, R6, 0x10000, RZ ;  /* 0x0001000006087824 */ /* 0x000fe200078e00ff */
[----:B------:R-:W-:Y:S02]  /*137a0*/  LOP3.LUT R2, R4, 0xffff0000, RZ, 0xc0, !PT ;  /* 0xffff000004027812 */ /* 0x000fe400078ec0ff */
[----:B------:R-:W-:Y:S02]  /*137b0*/  LOP3.LUT R5, R6, 0xffff0000, RZ, 0xc0, !PT ;  /* 0xffff000006057812 */ /* 0x000fe400078ec0ff */
[C---:B------:R-:W-:Y:S02]  /*137c0*/  LOP3.LUT R4, R7.reuse, 0xffff0000, RZ, 0xc0, !PT ;  /* 0xffff000007047812 */ /* 0x040fe400078ec0ff */
[----:B------:R-:W-:-:S02]  /*137d0*/  SHF.L.U32 R18, R7, 0x10, RZ ;  /* 0x0000001007127819 */ /* 0x000fc400000006ff */
[C---:B--2---:R-:W-:Y:S01]  /*137e0*/  SHF.L.U32 R6, R13.reuse, 0x10, RZ ;  /* 0x000000100d067819 */ /* 0x044fe200000006ff */
[----:B------:R-:W-:Y:S01]  /*137f0*/  IMAD.U32 R17, R12, 0x10000, RZ ;  /* 0x000100000c117824 */ /* 0x000fe200078e00ff */
[----:B------:R-:W-:Y:S01]  /*13800*/  LOP3.LUT R28, R13, 0xffff0000, RZ, 0xc0, !PT ;  /* 0xffff00000d1c7812 */ /* 0x000fe200078ec0ff */
[----:B------:R-:W-:Y:S01]  /*13810*/  IMAD.U32 R19, R14, 0x10000, RZ ;  /* 0x000100000e137824 */ /* 0x000fe200078e00ff */
[----:B------:R-:W-:Y:S02]  /*13820*/  LOP3.LUT R7, R12, 0xffff0000, RZ, 0xc0, !PT ;  /* 0xffff00000c077812 */ /* 0x000fe400078ec0ff */
[----:B------:R-:W-:Y:S02]  /*13830*/  LOP3.LUT R13, R14, 0xffff0000, RZ, 0xc0, !PT ;  /* 0xffff00000e0d7812 */ /* 0x000fe400078ec0ff */
[C---:B------:R-:W-:Y:S01]  /*13840*/  SHF.L.U32 R12, R15.reuse, 0x10, RZ ;  /* 0x000000100f0c7819 */ /* 0x040fe200000006ff */
[----:B----4-:R-:W-:Y:S01]  /*13850*/  IMAD.U32 R30, R20, 0x10000, RZ ;  /* 0x00010000141e7824 */ /* 0x010fe200078e00ff */
        /* <DEDUP_REMOVED lines=19> */
[----:B------:R-:W-:Y:S01]  /*13990*/  FMUL.FTZ R12, R12, R20 ;  /* 0x000000140c0c7220 */ /* 0x000fe20000410000 */
[----:B---3--:R-:W-:-:S02]  /*139a0*/  IMAD.U32 R20, R24, 0x10000, RZ ;  /* 0x0001000018147824 */ /* 0x008fc400078e00ff */
[----:B------:R-:W-:Y:S01]  /*139b0*/  FMUL.FTZ R31, R31, R22 ;  /* 0x000000161f1f7220 */ /* 0x000fe20000410000 */
[----:B------:R-:W-:Y:S01]  /*139c0*/  LOP3.LUT R15, R24, 0xffff0000, RZ, 0xc0, !PT ;  /* 0xffff0000180f7812 */ /* 0x000fe200078ec0ff */
[C---:B------:R-:W-:Y:S01]  /*139d0*/  IMAD.U32 R23, R26.reuse, 0x10000, RZ ;  /* 0x000100001a177824 */ /* 0x040fe200078e00ff */
[----:B------:R-:W-:Y:S01]  /*139e0*/  LOP3.LUT R22, R26, 0xffff0000, RZ, 0xc0, !PT ;  /* 0xffff00001a167812 */ /* 0x000fe200078ec0ff */
[----:B------:R-:W-:Y:S01]  /*139f0*/  FMUL.FTZ R17, R17, R30 ;  /* 0x0000001e11117220 */ /* 0x000fe20000410000 */
[----:B------:R-:W-:Y:S01]  /*13a00*/  FMUL.FTZ R19, R19, R32 ;  /* 0x0000002013137220 */ /* 0x000fe20000410000 */
[C---:B------:R-:W-:Y:S01]  /*13a10*/  SHF.L.U32 R14, R25.reuse, 0x10, RZ ;  /* 0x00000010190e7819 */ /* 0x040fe200000006ff */
[----:B------:R-:W-:Y:S01]  /*13a20*/  FMUL.FTZ R28, R28, R33 ;  /* 0x000000211c1c7220 */ /* 0x000fe20000410000 */
[----:B------:R-:W-:Y:S01]  /*13a30*/  LOP3.LUT R24, R25, 0xffff0000, RZ, 0xc0, !PT ;  /* 0xffff000019187812 */ /* 0x000fe200078ec0ff */
[----:B------:R-:W-:Y:S01]  /*13a40*/  FFMA.FTZ R3, R3, R20, R17 ;  /* 0x0000001403037223 */ /* 0x000fe20000010011 */
        /* <DEDUP_REMOVED lines=12> */
[----:B------:R-:W-:Y:S01]  /*13b10*/  F2FP.BF16.F32.PACK_AB R12, R4, R12 ;  /* 0x0000000c040c723e */ /* 0x000fe200000010ff */
[----:B------:R-:W-:Y:S01]  /*13b20*/  IMAD.MOV.U32 R4, RZ, RZ, R2 ;  /* 0x000000ffff047224 */ /* 0x000fe200078e0002 */
[----:B------:R-:W-:Y:S01]  /*13b30*/  MOV R5, R0 ;  /* 0x0000000000057202 */ /* 0x000fe20000000f00 */
[----:B------:R-:W-:Y:S01]  /*13b40*/  IMAD.MOV.U32 R6, RZ, RZ, R8 ;  /* 0x000000ffff067224 */ /* 0x000fe200078e0008 */
[----:B------:R-:W-:Y:S02]  /*13b50*/  MOV R7, R12 ;  /* 0x0000000c00077202 */ /* 0x000fe40000000f00 */
.L_x_1403:
[----:B------:R-:W-:Y:S05]  /*13b60*/  BSYNC B0 ;  /* 0x0000000000007941 */ /* 0x000fea0003800000 */
.L_x_1402:
[----:B-----5:R1:W-:Y:S01]  /*13b70*/  STS.128 [R247+0x3800], R4 ;  /* 0x00380004f7007388 */ /* 0x0203e20000000c00 */
[----:B------:R-:W-:Y:S05]  /*13b80*/  BRA `(.L_x_1367) ;  /* 0x00000004006c7947 */ /* 0x000fea0003800000 */
.L_x_1341:
[----:B------:R-:W-:Y:S01]  /*13b90*/  IMAD.IADD R0, R245, 0x1, -R55 ;  /* 0x00000001f5007824 */ /* 0x000fe200078e0a37 */
[----:B------:R-:W-:Y:S01]  /*13ba0*/  BSSY B0, `(.L_x_1404) ;  /* 0x000001a000007945 */ /* 0x000fe20003800000 */
[C---:B-----5:R-:W-:Y:S01]  /*13bb0*/  VIADD R16, R170.reuse, 0x10 ;  /* 0x00000010aa107836 */ /* 0x060fe20000000000 */
        /* <DEDUP_REMOVED lines=9> */
[C---:B------:R-:W-:Y:S01]  /*13c50*/  @!P2 LEA R6, P1, R174.reuse, R180, 0x1 ;  /* 0x000000b4ae06a211 */ /* 0x040fe200078208ff */
        /* <DEDUP_REMOVED lines=14> */
.L_x_1405:
[----:B------:R-:W-:Y:S05]  /*13d40*/  BSYNC B0 ;  /* 0x0000000000007941 */ /* 0x000fea0003800000 */
.L_x_1404:
[----:B------:R-:W-:Y:S04]  /*13d50*/  BSSY B0, `(.L_x_1406) ;  /* 0x0000014000007945 */ /* 0x000fe80003800000 */
[----:B------:R-:W-:Y:S05]  /*13d60*/  @P5 BRA `(.L_x_1407) ;  /* 0x0000000000485947 */ /* 0x000fea0003800000 */
[----:B------:R-:W-:Y:S02]  /*13d70*/  ISETP.GE.AND P2, PT, R18, R64, PT ;  /* 0x000000401200720c */ /* 0x000fe40003f46270 */
[----:B------:R-:W-:-:S05]  /*13d80*/  IADD3 R4, P1, R4, R174, RZ ;  /* 0x000000ae04047210 */ /* 0x000fca0007f3e0ff */
[----:B------:R-:W-:-:S06]  /*13d90*/  IMAD.X R2, R2, 0x1, R177, P1 ;  /* 0x0000000102027824 */ /* 0x000fcc00008e06b1 */
[C---:B-12---:R-:W-:Y:S01]  /*13da0*/  @!P2 LEA R6, P1, R4.reuse, R180, 0x1 ;  /* 0x000000b40406a211 */ /* 0x046fe200078208ff */
        /* <DEDUP_REMOVED lines=8> */
[----:B---3--:R-:W-:-:S04]  /*13e30*/  LEA R6, P1, R4, R180, 0x1 ;  /* 0x000000b404067211 */ /* 0x008fc800078208ff */
[----:B------:R-:W-:-:S05]  /*13e40*/  LEA.HI.X R7, R4, R181, R2, 0x1, P1 ;  /* 0x000000b504077211 */ /* 0x000fca00008f0c02 */
[----:B------:R-:W-:Y:S01]  /*13e50*/  @!PT LDS RZ, [RZ] ;  /* 0x00000000fffff984 */ /* 0x000fe20000000800 */
[----:B------:R-:W-:Y:S01]  /*13e60*/  @!PT LDS RZ, [RZ] ;  /* 0x00000000fffff984 */ /* 0x000fe20000000800 */
[----:B------:R-:W-:Y:S01]  /*13e70*/  @!PT LDS RZ, [RZ] ;  /* 0x00000000fffff984 */ /* 0x000fe20000000800 */
[----:B------:R4:W-:Y:S04]  /*13e80*/  LDGSTS.E.BYPASS.LTC128B.128 [R247+0x2800], desc[UR6][R6.64+0x80] ;  /* 0x0280008006f77fae */ /* 0x0009e8000b901d46 */
.L_x_1407:
[----:B------:R-:W-:Y:S05]  /*13e90*/  BSYNC B0 ;  /* 0x0000000000007941 */ /* 0x000fea0003800000 */
.L_x_1406:
[----:B------:R-:W-:Y:S04]  /*13ea0*/  BSSY B0, `(.L_x_1408) ;  /* 0x0000014000007945 */ /* 0x000fe80003800000 */
[----:B------:R-:W-:Y:S05]  /*13eb0*/  @P4 BRA `(.L_x_1409) ;  /* 0x0000000000484947 */ /* 0x000fea0003800000 */
[----:B------:R-:W-:Y:S02]  /*13ec0*/  ISETP.GE.AND P2, PT, R18, R64, PT ;  /* 0x000000401200720c */ /* 0x000fe40003f46270 */
[----:B------:R-:W-:-:S04]  /*13ed0*/  LEA R2, P1, R178, R174, 0x5 ;  /* 0x000000aeb2027211 */ /* 0x000fc800078228ff */
[----:B------:R-:W-:-:S07]  /*13ee0*/  LEA.HI.X R0, R178, R177, R179, 0x5, P1 ;  /* 0x000000b1b2007211 */ /* 0x000fce00008f2cb3 */
        /* <DEDUP_REMOVED lines=15> */
.L_x_1409:
[----:B------:R-:W-:Y:S05]  /*13fe0*/  BSYNC B0 ;  /* 0x0000000000007941 */ /* 0x000fea0003800000 */
.L_x_1408:
[----:B------:R-:W-:Y:S05]  /*13ff0*/  @P3 BRA `(.L_x_1367) ;  /* 0x0000000000503947 */ /* 0x000fea0003800000 */
[----:B------:R-:W-:Y:S01]  /*14000*/  ISETP.GE.AND P1, PT, R18, R64, PT ;  /* 0x000000401200720c */ /* 0x000fe20003f26270 */
[----:B------:R-:W-:Y:S02]  /*14010*/  IMAD.MOV.U32 R175, RZ, RZ, R177 ;  /* 0x000000ffffaf7224 */ /* 0x000fe400078e00b1 */
[----:B------:R-:W-:Y:S02]  /*14020*/  IMAD R0, R179, 0x30, RZ ;  /* 0x00000030b3007824 */ /* 0x000fe400078e02ff */
[----:B------:R-:W-:-:S05]  /*14030*/  IMAD.WIDE.U32 R178, R178, 0x30, R174 ;  /* 0x00000030b2b27825 */ /* 0x000fca00078e00ae */
[----:B------:R-:W-:-:S03]  /*14040*/  IADD3 R0, R0, R179, RZ ;  /* 0x000000b300007210 */ /* 0x000fc60007ffe0ff */
        /* <DEDUP_REMOVED lines=15> */
.L_x_1367:
[----:B------:R-:W-:Y:S05]  /*14140*/  BSYNC B3 ;  /* 0x0000000000037941 */ /* 0x000fea0003800000 */
.L_x_1340:
[----:B------:R-:W-:Y:S01]  /*14150*/  VIADD R250, R50, 0xffffffff ;  /* 0xffffffff32fa7836 */ /* 0x000fe20000000000 */
[----:B------:R-:W-:Y:S01]  /*14160*/  BSSY B0, `(.L_x_1410) ;  /* 0x000001f000007945 */ /* 0x000fe20003800000 */
[----:B-1234-:R-:W-:Y:S01]  /*14170*/  VIADD R6, R170, 0x40 ;  /* 0x00000040aa067836 */ /* 0x01efe20000000000 */
[----:B------:R-:W-:Y:S01]  /*14180*/  LOP3.LUT R251, R60, 0xff, RZ, 0xc0, !PT ;  /* 0x000000ff3cfb7812 */ /* 0x000fe200078ec0ff */
[----:B------:R-:W-:Y:S02]  /*14190*/  IMAD.SHL.U32 R2, R250, 0x80, RZ ;  /* 0x00000080fa027824 */ /* 0x000fe400078e00ff */
[C---:B------:R-:W-:Y:S02]  /*141a0*/  VIADD R3, R170.reuse, 0x50 ;  /* 0x00000050aa037836 */ /* 0x040fe40000000000 */
        /* <DEDUP_REMOVED lines=12> */
[----:B------:R-:W-:Y:S02]  /*14270*/  @P4 IMAD.MOV.U32 R8, RZ, RZ, R240 ;  /* 0x000000ffff084224 */ /* 0x000fe400078e00f0 */
        /* <DEDUP_REMOVED lines=13> */
.L_x_1411:
[----:B------:R-:W-:Y:S05]  /*14350*/  BSYNC B0 ;  /* 0x0000000000007941 */ /* 0x000fea0003800000 */
.L_x_1410:
        /* <DEDUP_REMOVED lines=21> */
.L_x_1413:
[----:B------:R-:W-:Y:S05]  /*144b0*/  BSYNC B0 ;  /* 0x0000000000007941 */ /* 0x000fea0003800000 */
.L_x_1412:
        /* <DEDUP_REMOVED lines=8> */
[----:B-12---:R-:W-:-:S11]  /*14540*/  SHF.L.U64.HI R8, R42, 0x5, R43 ;  /* 0x000000052a087819 */ /* 0x006fd6000001022b */
[----:B------:R-:W-:-:S04]  /*14550*/  @!P2 LEA R12, P4, R7, R240, 0x1 ;  /* 0x000000f0070ca211 */ /* 0x000fc800078808ff */
        /* <DEDUP_REMOVED lines=15> */
.L_x_1415:
[----:B------:R-:W-:Y:S05]  /*14650*/  BSYNC B0 ;  /* 0x0000000000007941 */ /* 0x000fea0003800000 */
.L_x_1414:
[----:B------:R-:W-:Y:S01]  /*14660*/  BSSY B0, `(.L_x_1416) ;  /* 0x000001c000007945 */ /* 0x000fe20003800000 */
[----:B------:R-:W-:-:S03]  /*14670*/  ISETP.GE.AND P4, PT, R5, R4, PT ;  /* 0x000000040500720c */ /* 0x000fc60003f86270 */
[----:B------:R-:W-:Y:S10]  /*14680*/  @P0 BRA `(.L_x_1417) ;  /* 0x0000000000640947 */ /* 0x000ff40003800000 */
[C---:B------:R-:W-:Y:S02]  /*14690*/  LOP3.LUT R7, R251.reuse, 0x1, RZ, 0xc0, !PT ;  /* 0x00000001fb077812 */ /* 0x040fe400078ec0ff */
[----:B------:R-:W-:Y:S02]  /*146a0*/  LOP3.LUT P0, RZ, R251, 0x2, RZ, 0xc0, !PT ;  /* 0x00000002fbff7812 */ /* 0x000fe4000780c0ff */
[----:B------:R-:W-:-:S11]  /*146b0*/  ISETP.NE.U32.AND P1, PT, R7, 0x1, PT ;  /* 0x000000010700780c */ /* 0x000fd60003f25070 */
[----:B------:R-:W-:Y:S02]  /*146c0*/  @P0 IMAD.MOV.U32 R168, RZ, RZ, R166 ;  /* 0x000000ffffa80224 */ /* 0x000fe400078e00a6 */
[----:B---3--:R-:W-:Y:S01]  /*146d0*/  @!P1 MOV R15, R239 ;  /* 0x000000ef000f9202 */ /* 0x008fe20000000f00 */
[----:B------:R-:W-:Y:S02]  /*146e0*/  @!P1 IMAD.MOV.U32 R14, RZ, RZ, R240 ;  /* 0x000000ffff0e9224 */ /* 0x000fe400078e00f0 */
[----:B------:R-:W-:Y:S02]  /*146f0*/  @P0 IMAD R7, R43, 0x30, RZ ;  /* 0x000000302b070824 */ /* 0x000fe400078e02ff */
[----:B-12---:R-:W-:-:S04]  /*14700*/  @P0 IMAD.WIDE.U32 R12, R42, 0x30, R168 ;  /* 0x000000302a0c0825 */ /* 0x006fc800078e00a8 */
[----:B------:R-:W-:Y:S01]  /*14710*/  @!P1 IMAD R8, R43, 0x60, RZ ;  /* 0x000000602b089824 */ /* 0x000fe200078e02ff */
[----:B------:R-:W-:Y:S01]  /*14720*/  @P0 LEA R18, P2, R12, R172, 0x1 ;  /* 0x000000ac0c120211 */ /* 0x000fe200078408ff */
[----:B------:R-:W-:-:S04]  /*14730*/  @!P1 IMAD.WIDE.U32 R14, R42, 0x60, R14 ;  /* 0x000000602a0e9825 */ /* 0x000fc800078e000e */
[----:B------:R-:W-:Y:S01]  /*14740*/  @P0 IMAD.IADD R7, R7, 0x1, R13 ;  /* 0x0000000107070824 */ /* 0x000fe200078e020d */
[----:B------:R-:W-:Y:S02]  /*14750*/  @!P1 IADD3 R9, R8, R15, RZ ;  /* 0x0000000f08099210 */ /* 0x000fe40007ffe0ff */
[----:B------:R-:W-:Y:S02]  /*14760*/  @!P1 MOV R8, R14 ;  /* 0x0000000e00089202 */ /* 0x000fe40000000f00 */
        /* <DEDUP_REMOVED lines=11> */
.L_x_1417:
[----:B------:R-:W-:Y:S05]  /*14820*/  BSYNC B0 ;  /* 0x0000000000007941 */ /* 0x000fea0003800000 */
.L_x_1416:
[----:B------:R-:W-:Y:S04]  /*14830*/  BSSY B0, `(.L_x_1418) ;  /* 0x0000017000007945 */ /* 0x000fe80003800000 */
[----:B------:R-:W-:Y:S05]  /*14840*/  @P3 BRA `(.L_x_1419) ;  /* 0x0000000000543947 */ /* 0x000fea0003800000 */
[C---:B------:R-:W-:Y:S02]  /*14850*/  LOP3.LUT R7, R251.reuse, 0x1, RZ, 0xc0, !PT ;  /* 0x00000001fb077812 */ /* 0x040fe400078ec0ff */
[----:B------:R-:W-:Y:S02]  /*14860*/  LOP3.LUT P0, RZ, R251, 0x2, RZ, 0xc0, !PT ;  /* 0x00000002fbff7812 */ /* 0x000fe4000780c0ff */
[----:B------:R-:W-:Y:S01]  /*14870*/  ISETP.NE.U32.AND P1, PT, R7, 0x1, PT ;  /* 0x000000010700780c */ /* 0x000fe20003f25070 */
[C---:B------:R-:W-:Y:S01]  /*14880*/  IMAD.SHL.U32 R7, R42.reuse, 0x40, RZ ;  /* 0x000000402a077824 */ /* 0x040fe200078e00ff */
[----:B-12-4-:R-:W-:-:S09]  /*14890*/  SHF.L.U64.HI R8, R42, 0x6, R43 ;  /* 0x000000062a087819 */ /* 0x016fd2000001022b */
[C---:B---3--:R-:W-:Y:S02]  /*148a0*/  @P0 IADD3 R12, P2, R7.reuse, R166, RZ ;  /* 0x000000a6070c0210 */ /* 0x048fe40007f5e0ff */
[----:B------:R-:W-:-:S03]  /*148b0*/  @!P1 LEA R14, P3, R7, R240, 0x1 ;  /* 0x000000f0070e9211 */ /* 0x000fc600078608ff */
[----:B------:R-:W-:Y:S01]  /*148c0*/  @P0 IMAD.X R9, R8, 0x1, R169, P2 ;  /* 0x0000000108090824 */ /* 0x000fe200010e06a9 */
[----:B------:R-:W-:Y:S02]  /*148d0*/  @!P1 LEA.HI.X R15, R7, R239, R8, 0x1, P3 ;  /* 0x000000ef070f9211 */ /* 0x000fe400018f0c08 */
        /* <DEDUP_REMOVED lines=12> */
.L_x_1419:
[----:B------:R-:W-:Y:S05]  /*149a0*/  BSYNC B0 ;  /* 0x0000000000007941 */ /* 0x000fea0003800000 */
.L_x_1418:
[----:B------:R-:W-:Y:S04]  /*149b0*/  BSSY B0, `(.L_x_1420) ;  /* 0x000001b000007945 */ /* 0x000fe80003800000 */
[----:B------:R-:W-:Y:S05]  /*149c0*/  @P6 BRA `(.L_x_1421) ;  /* 0x0000000000646947 */ /* 0x000fea0003800000 */
[C---:B------:R-:W-:Y:S02]  /*149d0*/  LOP3.LUT R7, R251.reuse, 0x1, RZ, 0xc0, !PT ;  /* 0x00000001fb077812 */ /* 0x040fe400078ec0ff */
[----:B------:R-:W-:Y:S02]  /*149e0*/  LOP3.LUT P0, RZ, R251, 0x2, RZ, 0xc0, !PT ;  /* 0x00000002fbff7812 */ /* 0x000fe4000780c0ff */
[----:B------:R-:W-:-:S11]  /*149f0*/  ISETP.NE.U32.AND P1, PT, R7, 0x1, PT ;  /* 0x000000010700780c */ /* 0x000fd60003f25070 */
[----:B-123--:R-:W-:Y:S02]  /*14a00*/  @P0 IMAD.MOV.U32 R12, RZ, RZ, R166 ;  /* 0x000000ffff0c0224 */ /* 0x00efe400078e00a6 */
[----:B------:R-:W-:Y:S01]  /*14a10*/  @P0 IMAD.MOV.U32 R13, RZ, RZ, R169 ;  /* 0x000000ffff0d0224 */ /* 0x000fe200078e00a9 */
[----:B------:R-:W-:Y:S01]  /*14a20*/  @!P1 MOV R14, R240 ;  /* 0x000000f0000e9202 */ /* 0x000fe20000000f00 */
[----:B------:R-:W-:Y:S02]  /*14a30*/  @!P1 IMAD.MOV.U32 R15, RZ, RZ, R239 ;  /* 0x000000ffff0f9224 */ /* 0x000fe400078e00ef */
[----:B----4-:R-:W-:Y:S02]  /*14a40*/  @P0 IMAD R8, R43, 0x50, RZ ;  /* 0x000000502b080824 */ /* 0x010fe400078e02ff */
        /* <DEDUP_REMOVED lines=17> */
.L_x_1421:
[----:B------:R-:W-:Y:S05]  /*14b60*/  BSYNC B0 ;  /* 0x0000000000007941 */ /* 0x000fea0003800000 */
.L_x_1420:
[----:B------:R-:W-:Y:S04]  /*14b70*/  BSSY B0, `(.L_x_1422) ;  /* 0x000001c000007945 */ /* 0x000fe80003800000 */
[----:B------:R-:W-:Y:S05]  /*14b80*/  @P5 BRA `(.L_x_1423) ;  /* 0x0000000000685947 */ /* 0x000fea0003800000 */
[C---:B------:R-:W-:Y:S02]  /*14b90*/  LOP3.LUT R7, R251.reuse, 0x1, RZ, 0xc0, !PT ;  /* 0x00000001fb077812 */ /* 0x040fe400078ec0ff */
[----:B------:R-:W-:Y:S02]  /*14ba0*/  LOP3.LUT P0, RZ, R251, 0x2, RZ, 0xc0, !PT ;  /* 0x00000002fbff7812 */ /* 0x000fe4000780c0ff */
[----:B------:R-:W-:-:S11]  /*14bb0*/  ISETP.NE.U32.AND P1, PT, R7, 0x1, PT ;  /* 0x000000010700780c */ /* 0x000fd60003f25070 */
[----:B-123--:R-:W-:Y:S01]  /*14bc0*/  @P0 MOV R13, R169 ;  /* 0x000000a9000d0202 */ /* 0x00efe20000000f00 */
[----:B------:R-:W-:Y:S01]  /*14bd0*/  @P0 IMAD.MOV.U32 R12, RZ, RZ, R166 ;  /* 0x000000ffff0c0224 */ /* 0x000fe200078e00a6 */
[----:B------:R-:W-:Y:S01]  /*14be0*/  @!P1 MOV R15, R239 ;  /* 0x000000ef000f9202 */ /* 0x000fe20000000f00 */
[----:B------:R-:W-:Y:S02]  /*14bf0*/  @!P1 IMAD.MOV.U32 R14, RZ, RZ, R240 ;  /* 0x000000ffff0e9224 */ /* 0x000fe400078e00f0 */
[----:B------:R-:W-:Y:S02]  /*14c00*/  @P0 IMAD R7, R43, 0x60, RZ ;  /* 0x000000602b070824 */ /* 0x000fe400078e02ff */
[----:B------:R-:W-:-:S04]  /*14c10*/  @P0 IMAD.WIDE.U32 R12, R42, 0x60, R12 ;  /* 0x000000602a0c0825 */ /* 0x000fc800078e000c */
[----:B----4-:R-:W-:Y:S01]  /*14c20*/  @!P1 IMAD R8, R43, 0xc0, RZ ;  /* 0x000000c02b089824 */ /* 0x010fe200078e02ff */
[----:B------:R-:W-:Y:S01]  /*14c30*/  @P0 LEA R18, P2, R12, R172, 0x1 ;  /* 0x000000ac0c120211 */ /* 0x000fe200078408ff */
[----:B------:R-:W-:-:S04]  /*14c40*/  @!P1 IMAD.WIDE.U32 R14, R42, 0xc0, R14 ;  /* 0x000000c02a0e9825 */ /* 0x000fc800078e000e */
[----:B------:R-:W-:Y:S01]  /*14c50*/  @P0 IMAD.IADD R7, R7, 0x1, R13 ;  /* 0x0000000107070824 */ /* 0x000fe200078e020d */
[----:B------:R-:W-:Y:S01]  /*14c60*/  @!P1 IADD3 R9, R8, R15, RZ ;  /* 0x0000000f08099210 */ /* 0x000fe20007ffe0ff */
[----:B------:R-:W-:-:S03]  /*14c70*/  @!P1 IMAD.MOV.U32 R8, RZ, RZ, R14 ;  /* 0x000000ffff089224 */ /* 0x000fc600078e000e */
[----:B------:R-:W-:Y:S02]  /*14c80*/  @P0 LEA.HI.X R19, R12, R173, R7, 0x1, P2 ;  /* 0x000000ad0c130211 */ /* 0x000fe400010f0c07 */
        /* <DEDUP_REMOVED lines=10> */
.L_x_1423:
[----:B------:R-:W-:Y:S05]  /*14d30*/  BSYNC B0 ;  /* 0x0000000000007941 */ /* 0x000fea0003800000 */
.L_x_1422:
[----:B------:R-:W-:Y:S04]  /*14d40*/  BSSY B0, `(.L_x_1424) ;  /* 0x000001b000007945 */ /* 0x000fe80003800000 */
[----:B------:R-:W-:Y:S05]  /*14d50*/  @P4 BRA `(.L_x_1425) ;  /* 0x0000000000644947 */ /* 0x000fea0003800000 */
[C---:B------:R-:W-:Y:S01]  /*14d60*/  LOP3.LUT R7, R251.reuse, 0x1, RZ, 0xc0, !PT ;  /* 0x00000001fb077812 */ /* 0x040fe200078ec0ff */
[----:B-12-4-:R-:W-:Y:S01]  /*14d70*/  IMAD.MOV.U32 R8, RZ, RZ, R166 ;  /* 0x000000ffff087224 */ /* 0x016fe200078e00a6 */
[----:B------:R-:W-:Y:S01]  /*14d80*/  LOP3.LUT P0, RZ, R251, 0x2, RZ, 0xc0, !PT ;  /* 0x00000002fbff7812 */ /* 0x000fe2000780c0ff */
[----:B------:R-:W-:Y:S01]  /*14d90*/  IMAD.MOV.U32 R9, RZ, RZ, R169 ;  /* 0x000000ffff097224 */ /* 0x000fe200078e00a9 */
[----:B------:R-:W-:Y:S01]  /*14da0*/  ISETP.NE.U32.AND P1, PT, R7, 0x1, PT ;  /* 0x000000010700780c */ /* 0x000fe20003f25070 */
[----:B------:R-:W-:Y:S02]  /*14db0*/  IMAD R7, R43, 0x70, RZ ;  /* 0x000000702b077824 */ /* 0x000fe400078e02ff */
[----:B------:R-:W-:-:S05]  /*14dc0*/  IMAD.WIDE.U32 R8, R42, 0x70, R8 ;  /* 0x000000702a087825 */ /* 0x000fca00078e0008 */
[----:B------:R-:W-:-:S03]  /*14dd0*/  IADD3 R7, R9, R7, RZ ;  /* 0x0000000709077210 */ /* 0x000fc60007ffe0ff */
[C---:B---3--:R-:W-:Y:S02]  /*14de0*/  @P0 LEA R14, P2, R8.reuse, R172, 0x1 ;  /* 0x000000ac080e0211 */ /* 0x048fe400078408ff */
        /* <DEDUP_REMOVED lines=16> */
.L_x_1425:
[----:B------:R-:W-:Y:S05]  /*14ef0*/  BSYNC B0 ;  /* 0x0000000000007941 */ /* 0x000fea0003800000 */
.L_x_1424:
[----:B------:R-:W0:Y:S01]  /*14f00*/  LDGDEPBAR ;  /* 0x00000000000079af */ /* 0x000e220000000000 */
[-C--:B------:R-:W-:Y:S02]  /*14f10*/  ISETP.GE.AND P4, PT, R3, R4.reuse, PT ;  /* 0x000000040300720c */ /* 0x080fe40003f86270 */
[-C--:B------:R-:W-:Y:S01]  /*14f20*/  ISETP.GE.AND P1, PT, R170, R4.reuse, PT ;  /* 0x00000004aa00720c */ /* 0x080fe20003f26270 */
[----:B------:R1:W5:Y:S01]  /*14f30*/  LD.E R3, desc[UR6][R10.64+0x188] ;  /* 0x000188060a037980 */ /* 0x000362000c101900 */
[-C--:B------:R-:W-:Y:S02]  /*14f40*/  ISETP.GE.AND P3, PT, R16, R4.reuse, PT ;  /* 0x000000041000720c */ /* 0x080fe40003f66270 */
[-C--:B------:R-:W-:Y:S02]  /*14f50*/  ISETP.GE.AND P0, PT, R29, R4.reuse, PT ;  /* 0x000000041d00720c */ /* 0x080fe40003f06270 */
[-C--:B------:R-:W-:Y:S02]  /*14f60*/  ISETP.GE.AND P6, PT, R36, R4.reuse, PT ;  /* 0x000000042400720c */ /* 0x080fe40003fc6270 */
[----:B------:R-:W-:Y:S01]  /*14f70*/  ISETP.GE.AND P5, PT, R6, R4, PT ;  /* 0x000000040600720c */ /* 0x000fe20003fa6270 */
[----:B------:R-:W-:-:S04]  /*14f80*/  DEPBAR.LE SB0, 0x0 ;  /* 0x000080000000791a */ /* 0x000fc80000000000 */
[----:B------:R-:W-:Y:S06]  /*14f90*/  BAR.SYNC.DEFER_BLOCKING 0x0 ;  /* 0x0000000000007b1d */ /* 0x000fec0000010000 */
[----:B------:R-:W-:Y:S01]  /*14fa0*/  BSSY B0, `(.L_x_1426) ;  /* 0x0000015000007945 */ /* 0x000fe20003800000 */
[----:B------:R1:W-:Y:S04]  /*14fb0*/  @P1 STS.128 [R247+0xc000], RZ ;  /* 0x00c000fff7001388 */ /* 0x0003e80000000c00 */
[----:B------:R1:W-:Y:S01]  /*14fc0*/  @P1 STS.128 [R247+0x10000], RZ ;  /* 0x010000fff7001388 */ /* 0x0003e20000000c00 */
[----:B------:R-:W-:Y:S05]  /*14fd0*/  @P1 BRA `(.L_x_1427) ;  /* 0x0000000000441947 */ /* 0x000fea0003800000 */
[C---:B------:R-:W-:Y:S02]  /*14fe0*/  LOP3.LUT R6, R251.reuse, 0x1, RZ, 0xc0, !PT ;  /* 0x00000001fb067812 */ /* 0x040fe400078ec0ff */
[----:B------:R-:W-:Y:S02]  /*14ff0*/  LOP3.LUT P1, RZ, R251, 0x2, RZ, 0xc0, !PT ;  /* 0x00000002fbff7812 */ /* 0x000fe4000782c0ff */
[----:B------:R-:W-:-:S11]  /*15000*/  ISETP.NE.U32.AND P2, PT, R6, 0x1, PT ;  /* 0x000000010600780c */ /* 0x000fd60003f45070 */
[----:B------:R-:W-:Y:S02]  /*15010*/  @P1 IMAD.MOV.U32 R6, RZ, RZ, R141 ;  /* 0x000000ffff061224 */ /* 0x000fe400078e008d */
[----:B-12-4-:R-:W-:Y:S01]  /*15020*/  @!P2 MOV R8, R141 ;  /* 0x0000008d0008a202 */ /* 0x016fe20000000f00 */
        /* <DEDUP_REMOVED lines=12> */
.L_x_1427:
[----:B------:R-:W-:Y:S05]  /*150f0*/  BSYNC B0 ;  /* 0x0000000000007941 */ /* 0x000fea0003800000 */
.L_x_1426:
[----:B------:R1:W-:Y:S01]  /*15100*/  @P3 STS.128 [R247+0xc800], RZ ;  /* 0x00c800fff7003388 */ /* 0x0003e20000000c00 */
[----:B------:R-:W-:Y:S03]  /*15110*/  BSSY B0, `(.L_x_1428) ;  /* 0x0000014000007945 */ /* 0x000fe60003800000 */
[----:B------:R1:W-:Y:S01]  /*15120*/  @P3 STS.128 [R247+0x10800], RZ ;  /* 0x010800fff7003388 */ /* 0x0003e20000000c00 */
[----:B------:R-:W-:Y:S05]  /*15130*/  @P3 BRA `(.L_x_1429) ;  /* 0x0000000000443947 */ /* 0x000fea0003800000 */
[C---:B-1----:R-:W-:Y:S02]  /*15140*/  LOP3.LUT R6, R251.reuse, 0x1, RZ, 0xc0, !PT ;  /* 0x00000001fb067812 */ /* 0x042fe400078ec0ff */
[----:B------:R-:W-:Y:S02]  /*15150*/  LOP3.LUT P2, RZ, R251, 0x2, RZ, 0xc0, !PT ;  /* 0x00000002fbff7812 */ /* 0x000fe4000784c0ff */
[----:B------:R-:W-:-:S13]  /*15160*/  ISETP.NE.U32.AND P3, PT, R6, 0x1, PT ;  /* 0x000000010600780c */ /* 0x000fda0003f65070 */
[----:B--2-4-:R-:W-:-:S04]  /*15170*/  @!P3 LEA R8, P1, R235, R141, 0x1 ;  /* 0x0000008deb08b211 */ /* 0x014fc800078208ff */
        /* <DEDUP_REMOVED lines=13> */
.L_x_1429:
[----:B------:R-:W-:Y:S05]  /*15250*/  BSYNC B0 ;  /* 0x0000000000007941 */ /* 0x000fea0003800000 */
.L_x_1428:
[----:B------:R1:W-:Y:S01]  /*15260*/  @P0 STS.128 [R247+0xd000], RZ ;  /* 0x00d000fff7000388 */ /* 0x0003e20000000c00 */
[----:B------:R-:W-:Y:S01]  /*15270*/  ISETP.GE.AND P3, PT, R0, R4, PT ;  /* 0x000000040000720c */ /* 0x000fe20003f66270 */
[----:B------:R-:W-:Y:S01]  /*15280*/  BSSY B0, `(.L_x_1430) ;  /* 0x0000018000007945 */ /* 0x000fe20003800000 */
[----:B------:R-:W-:Y:S01]  /*15290*/  SHF.R.S32.HI R0, RZ, 0x4, R59 ;  /* 0x00000004ff007819 */ /* 0x000fe2000001143b */
[----:B------:R1:W-:Y:S03]  /*152a0*/  @P0 STS.128 [R247+0x11000], RZ ;  /* 0x011000fff7000388 */ /* 0x0003e60000000c00 */
[----:B------:R-:W-:Y:S01]  /*152b0*/  LEA.HI R59, R59, R0, RZ, 0x1 ;  /* 0x000000003b3b7211 */ /* 0x000fe200078f08ff */
[----:B------:R-:W-:Y:S05]  /*152c0*/  @P0 BRA `(.L_x_1431) ;  /* 0x00000000004c0947 */ /* 0x000fea0003800000 */
[C---:B-1----:R-:W-:Y:S02]  /*152d0*/  LOP3.LUT R6, R251.reuse, 0x1, RZ, 0xc0, !PT ;  /* 0x00000001fb067812 */ /* 0x042fe400078ec0ff */
[----:B------:R-:W-:Y:S02]  /*152e0*/  LOP3.LUT P1, RZ, R251, 0x2, RZ, 0xc0, !PT ;  /* 0x00000002fbff7812 */ /* 0x000fe4000782c0ff */
[----:B------:R-:W-:Y:S01]  /*152f0*/  ISETP.NE.U32.AND P2, PT, R6, 0x1, PT ;  /* 0x000000010600780c */ /* 0x000fe20003f45070 */
[C---:B------:R-:W-:Y:S01]  /*15300*/  IMAD.SHL.U32 R6, R48.reuse, 0x20, RZ ;  /* 0x0000002030067824 */ /* 0x040fe200078e00ff */
[----:B------:R-:W-:-:S11]  /*15310*/  SHF.L.U64.HI R7, R48, 0x5, R49 ;  /* 0x0000000530077819 */ /* 0x000fd60000010231 */
[----:B--23--:R-:W-:-:S04]  /*15320*/  @!P2 LEA R12, P0, R6, R141, 0x1 ;  /* 0x0000008d060ca211 */ /* 0x00cfc800078008ff */
[C---:B------:R-:W-:Y:S02]  /*15330*/  @!P2 LEA.HI.X R13, R6.reuse, R140, R7, 0x1, P0 ;  /* 0x0000008c060da211 */ /* 0x040fe400000f0c07 */
[----:B----4-:R-:W-:-:S03]  /*15340*/  @P1 LEA R8, P0, R6, R141, 0x1 ;  /* 0x0000008d06081211 */ /* 0x010fc600078008ff */
        /* <DEDUP_REMOVED lines=11> */
.L_x_1431:
[----:B------:R-:W-:Y:S05]  /*15400*/  BSYNC B0 ;  /* 0x0000000000007941 */ /* 0x000fea0003800000 */
.L_x_1430:
[----:B------:R1:W-:Y:S01]  /*15410*/  @P6 STS.128 [R247+0xd800], RZ ;  /* 0x00d800fff7006388 */ /* 0x0003e20000000c00 */
[----:B------:R-:W-:Y:S01]  /*15420*/  LOP3.LUT R59, R59, 0xfffffffe, RZ, 0xc0, !PT ;  /* 0xfffffffe3b3b7812 */ /* 0x000fe200078ec0ff */
[----:B------:R-:W-:Y:S01]  /*15430*/  BSSY B0, `(.L_x_1432) ;  /* 0x000001d000007945 */ /* 0x000fe20003800000 */
[----:B------:R-:W-:Y:S01]  /*15440*/  ISETP.GE.AND P0, PT, R5, R4, PT ;  /* 0x000000040500720c */ /* 0x000fe20003f06270 */
[----:B------:R1:W-:Y:S01]  /*15450*/  @P6 STS.128 [R247+0x11800], RZ ;  /* 0x011800fff7006388 */ /* 0x0003e20000000c00 */
[----:B------:R-:W-:Y:S02]  /*15460*/  IMAD.SHL.U32 R57, R57, 0x40, RZ ;  /* 0x0000004039397824 */ /* 0x000fe400078e00ff */
[----:B------:R-:W-:Y:S01]  /*15470*/  IMAD.IADD R0, R0, 0x1, -R59 ;  /* 0x0000000100007824 */ /* 0x000fe200078e0a3b */
[----:B------:R-:W-:Y:S08]  /*15480*/  @P6 BRA `(.L_x_1433) ;  /* 0x00000000005c6947 */ /* 0x000ff00003800000 */
[C---:B------:R-:W-:Y:S02]  /*15490*/  LOP3.LUT R4, R251.reuse, 0x1, RZ, 0xc0, !PT ;  /* 0x00000001fb047812 */ /* 0x040fe400078ec0ff */
[----:B------:R-:W-:Y:S02]  /*154a0*/  LOP3.LUT P1, RZ, R251, 0x2, RZ, 0xc0, !PT ;  /* 0x00000002fbff7812 */ /* 0x000fe4000782c0ff */
[----:B------:R-:W-:-:S11]  /*154b0*/  ISETP.NE.U32.AND P2, PT, R4, 0x1, PT ;  /* 0x000000010400780c */ /* 0x000fd60003f45070 */
[-C--:B-1----:R-:W-:Y:S01]  /*154c0*/  @P1 MOV R6, R141.reuse ;  /* 0x0000008d00061202 */ /* 0x082fe20000000f00 */
[C---:B------:R-:W-:Y:S01]  /*154d0*/  @P1 IMAD R4, R49.reuse, 0x60, RZ ;  /* 0x0000006031041824 */ /* 0x040fe200078e02ff */
[----:B--2-4-:R-:W-:Y:S01]  /*154e0*/  @!P2 MOV R8, R141 ;  /* 0x0000008d0008a202 */ /* 0x014fe20000000f00 */
[----:B------:R-:W-:Y:S01]  /*154f0*/  @!P2 IMAD.MOV.U32 R9, RZ, RZ, R140 ;  /* 0x000000ffff09a224 */ /* 0x000fe200078e008c */
[----:B------:R-:W-:Y:S01]  /*15500*/  @P1 MOV R7, R140 ;  /* 0x0000008c00071202 */ /* 0x000fe20000000f00 */
[----:B------:R-:W-:Y:S02]  /*15510*/  @!P2 IMAD R5, R49, 0x60, RZ ;  /* 0x000000603105a824 */ /* 0x000fe400078e02ff */
[----:B------:R-:W-:-:S04]  /*15520*/  @!P2 IMAD.WIDE.U32 R8, R48, 0x60, R8 ;  /* 0x000000603008a825 */ /* 0x000fc800078e0008 */
[----:B------:R-:W-:-:S04]  /*15530*/  @P1 IMAD.WIDE.U32 R6, R48, 0x60, R6 ;  /* 0x0000006030061825 */ /* 0x000fc800078e0006 */
[----:B------:R-:W-:Y:S01]  /*15540*/  @!P2 IMAD.IADD R9, R5, 0x1, R9 ;  /* 0x000000010509a824 */ /* 0x000fe200078e0209 */
[----:B------:R-:W-:-:S04]  /*15550*/  @P1 IADD3 R7, R4, R7, RZ ;  /* 0x0000000704071210 */ /* 0x000fc80007ffe0ff */
        /* <DEDUP_REMOVED lines=10> */
.L_x_1433:
[----:B------:R-:W-:Y:S05]  /*15600*/  BSYNC B0 ;  /* 0x0000000000007941 */ /* 0x000fea0003800000 */
.L_x_1432:
        /* <DEDUP_REMOVED lines=10> */
[C---:B--2-4-:R-:W-:Y:S02]  /*156b0*/  @!P5 LEA R8, P6, R4.reuse, R141, 0x1 ;  /* 0x0000008d0408d211 */ /* 0x054fe400078c08ff */
        /* <DEDUP_REMOVED lines=12> */
.L_x_1435:
[----:B------:R-:W-:Y:S05]  /*15780*/  BSYNC B0 ;  /* 0x0000000000007941 */ /* 0x000fea0003800000 */
.L_x_1434:
[----:B------:R1:W-:Y:S01]  /*15790*/  @P4 STS.128 [R247+0xe800], RZ ;  /* 0x00e800fff7004388 */ /* 0x0003e20000000c00 */
[----:B------:R-:W-:Y:S03]  /*157a0*/  BSSY B0, `(.L_x_1436) ;  /* 0x000001a000007945 */ /* 0x000fe60003800000 */
[----:B------:R1:W-:Y:S01]  /*157b0*/  @P4 STS.128 [R247+0x12800], RZ ;  /* 0x012800fff7004388 */ /* 0x0003e20000000c00 */
[----:B------:R-:W-:Y:S05]  /*157c0*/  @P4 BRA `(.L_x_1437) ;  /* 0x00000000005c4947 */ /* 0x000fea0003800000 */
        /* <DEDUP_REMOVED lines=23> */
.L_x_1437:
[----:B------:R-:W-:Y:S05]  /*15940*/  BSYNC B0 ;  /* 0x0000000000007941 */ /* 0x000fea0003800000 */
.L_x_1436:
        /* <DEDUP_REMOVED lines=27> */
.L_x_1439:
[----:B------:R-:W-:Y:S05]  /*15b00*/  BSYNC B0 ;  /* 0x0000000000007941 */ /* 0x000fea0003800000 */
.L_x_1438:
[----:B------:R1:W-:Y:S01]  /*15b10*/  @P0 STS.128 [R247+0xf800], RZ ;  /* 0x00f800fff7000388 */ /* 0x0003e20000000c00 */
[----:B------:R-:W-:Y:S03]  /*15b20*/  BSSY B0, `(.L_x_1440) ;  /* 0x000001b000007945 */ /* 0x000fe60003800000 */
[----:B------:R1:W-:Y:S01]  /*15b30*/  @P0 STS.128 [R247+0x13800], RZ ;  /* 0x013800fff7000388 */ /* 0x0003e20000000c00 */
[----:B------:R-:W-:Y:S05]  /*15b40*/  @P0 BRA `(.L_x_1441) ;  /* 0x0000000000600947 */ /* 0x000fea0003800000 */
[C---:B------:R-:W-:Y:S02]  /*15b50*/  LOP3.LUT R4, R251.reuse, 0x1, RZ, 0xc0, !PT ;  /* 0x00000001fb047812 */ /* 0x040fe400078ec0ff */
[----:B------:R-:W-:Y:S02]  /*15b60*/  LOP3.LUT P0, RZ, R251, 0x2, RZ, 0xc0, !PT ;  /* 0x00000002fbff7812 */ /* 0x000fe4000780c0ff */
[----:B------:R-:W-:-:S11]  /*15b70*/  ISETP.NE.U32.AND P1, PT, R4, 0x1, PT ;  /* 0x000000010400780c */ /* 0x000fd60003f25070 */
[----:B-1----:R-:W-:Y:S01]  /*15b80*/  @P0 MOV R6, R141 ;  /* 0x0000008d00060202 */ /* 0x002fe20000000f00 */
[C---:B------:R-:W-:Y:S01]  /*15b90*/  @P0 IMAD R4, R49.reuse, 0xe0, RZ ;  /* 0x000000e031040824 */ /* 0x040fe200078e02ff */
[-C--:B--2-4-:R-:W-:Y:S01]  /*15ba0*/  @!P1 MOV R9, R140.reuse ;  /* 0x0000008c00099202 */ /* 0x094fe20000000f00 */
[----:B------:R-:W-:Y:S01]  /*15bb0*/  @!P1 IMAD.MOV.U32 R8, RZ, RZ, R141 ;  /* 0x000000ffff089224 */ /* 0x000fe200078e008d */
[----:B------:R-:W-:Y:S01]  /*15bc0*/  @P0 MOV R7, R140 ;  /* 0x0000008c00070202 */ /* 0x000fe20000000f00 */
[----:B------:R-:W-:Y:S02]  /*15bd0*/  @!P1 IMAD R49, R49, 0xe0, RZ ;  /* 0x000000e031319824 */ /* 0x000fe400078e02ff */
[----:B------:R-:W-:-:S04]  /*15be0*/  @!P1 IMAD.WIDE.U32 R8, R48, 0xe0, R8 ;  /* 0x000000e030089825 */ /* 0x000fc800078e0008 */
[----:B------:R-:W-:Y:S01]  /*15bf0*/  @P0 IMAD.WIDE.U32 R6, R48, 0xe0, R6 ;  /* 0x000000e030060825 */ /* 0x000fe200078e0006 */
[----:B------:R-:W-:-:S03]  /*15c00*/  @!P1 IADD3 R9, R49, R9, RZ ;  /* 0x0000000931099210 */ /* 0x000fc60007ffe0ff */
[----:B------:R-:W-:Y:S02]  /*15c10*/  @P0 IMAD.IADD R5, R4, 0x1, R7 ;  /* 0x0000000104050824 */ /* 0x000fe400078e0207 */
[----:B------:R-:W-:Y:S01]  /*15c20*/  @P0 IMAD.MOV.U32 R4, RZ, RZ, R6 ;  /* 0x000000ffff040224 */ /* 0x000fe200078e0006 */
        /* <DEDUP_REMOVED lines=10> */
.L_x_1441:
[----:B------:R-:W-:Y:S05]  /*15cd0*/  BSYNC B0 ;  /* 0x0000000000007941 */ /* 0x000fea0003800000 */
.L_x_1440:
[----:B-12-4-:R-:W2:Y:S01]  /*15ce0*/  LD.E R8, desc[UR6][R10.64+0x18c] ;  /* 0x00018c060a087980 */ /* 0x016ea2000c101900 */
[----:B------:R-:W-:Y:S01]  /*15cf0*/  IMAD.SHL.U32 R5, R56, 0x40, RZ ;  /* 0x0000004038057824 */ /* 0x000fe200078e00ff */
[----:B------:R-:W-:Y:S01]  /*15d00*/  LOP3.LUT R57, R57, 0x1c0, RZ, 0xc0, !PT ;  /* 0x000001c039397812 */ /* 0x000fe200078ec0ff */
[----:B------:R-:W-:Y:S02]  /*15d10*/  IMAD.SHL.U32 R4, R170, 0x8, RZ ;  /* 0x00000008aa047824 */ /* 0x000fe400078e00ff */
[----:B------:R-:W-:Y:S01]  /*15d20*/  IMAD.SHL.U32 R36, R58, 0x40, RZ ;  /* 0x000000403a247824 */ /* 0x000fe200078e00ff */
[----:B------:R-:W-:Y:S01]  /*15d30*/  LOP3.LUT R5, R5, 0x1c0, RZ, 0xc0, !PT ;  /* 0x000001c005057812 */ /* 0x000fe200078ec0ff */
[----:B------:R-:W-:Y:S01]  /*15d40*/  IMAD.SHL.U32 R9, R0, 0x8, RZ ;  /* 0x0000000800097824 */ /* 0x000fe200078e00ff */
[----:B------:R-:W-:Y:S02]  /*15d50*/  SHF.R.U32.HI R6, RZ, 0x3, R57 ;  /* 0x00000003ff067819 */ /* 0x000fe40000011639 */
[----:B------:R-:W-:Y:S01]  /*15d60*/  R2P PR, R56, 0x6 ;  /* 0x0000000638007804 */ /* 0x000fe20000000000 */
[----:B------:R-:W-:Y:S01]  /*15d70*/  IMAD.SHL.U32 R52, R52, 0x2, RZ ;  /* 0x0000000234347824 */ /* 0x000fe200078e00ff */
[----:B------:R-:W-:Y:S01]  /*15d80*/  LOP3.LUT R4, R5, 0x8, R4, 0xf8, !PT ;  /* 0x0000000805047812 */ /* 0x000fe200078ef804 */
[----:B------:R-:W0:Y:S01]  /*15d90*/  LDGDEPBAR ;  /* 0x00000000000079af */ /* 0x000e220000000000 */
[----:B------:R-:W-:-:S02]  /*15da0*/  LOP3.LUT R36, R36, 0xfffffe00, RZ, 0xc0, !PT ;  /* 0xfffffe0024247812 */ /* 0x000fc400078ec0ff */
[----:B------:R-:W-:Y:S02]  /*15db0*/  LOP3.LUT R9, R57, 0x8, R9, 0xf8, !PT ;  /* 0x0000000839097812 */ /* 0x000fe400078ef809 */
[----:B------:R-:W-:Y:S01]  /*15dc0*/  SHF.R.U32.HI R5, RZ, 0x3, R5 ;  /* 0x00000003ff057819 */ /* 0x000fe20000011605 */
[----:B------:R-:W-:Y:S01]  /*15dd0*/  IMAD R234, R53, 0x400, R36 ;  /* 0x0000040035ea7824 */ /* 0x000fe200078e0224 */
[----:B------:R-:W-:Y:S02]  /*15de0*/  LOP3.LUT R9, R9, R6, RZ, 0x3c, !PT ;  /* 0x0000000609097212 */ /* 0x000fe400078e3cff */
[----:B------:R-:W-:-:S03]  /*15df0*/  LOP3.LUT R4, R4, R5, RZ, 0x3c, !PT ;  /* 0x0000000504047212 */ /* 0x000fc600078e3cff */
[----:B------:R-:W-:Y:S02]  /*15e00*/  IMAD.IADD R234, R9, 0x1, R234 ;  /* 0x0000000109ea7824 */ /* 0x000fe400078e02ea */
[----:B------:R-:W-:-:S03]  /*15e10*/  IMAD R233, R0, 0x200, R4 ;  /* 0x0000020000e97824 */ /* 0x000fc600078e0204 */
[----:B------:R-:W-:Y:S02]  /*15e20*/  LEA R234, R234, UR4, 0x1 ;  /* 0x00000004eaea7c11 */ /* 0x000fe4000f8e08ff */
[----:B------:R-:W-:-:S03]  /*15e30*/  LEA R233, R233, UR4, 0x1 ;  /* 0x00000004e9e97c11 */ /* 0x000fc6000f8e08ff */
[----:B------:R-:W-:Y:S04]  /*15e40*/  LDSM.16.M88.4 R84, [R234] ;  /* 0x00000000ea54783b */ /* 0x000fe80000000200 */
[----:B------:R-:W1:Y:S01]  /*15e50*/  LDSM.16.M88.4 R20, [R233+0x5000] ;  /* 0x00500000e914783b */ /* 0x000e620000000200 */
[----:B------:R-:W-:-:S03]  /*15e60*/  VIADD R0, R233, 0x4000 ;  /* 0x00004000e9007836 */ /* 0x000fc60000000000 */
[----:B------:R-:W4:Y:S01]  /*15e70*/  LDSM.16.M88.4 R40, [R233+0x4000] ;  /* 0x00400000e928783b */ /* 0x000f220000000200 */
[----:B------:R-:W-:-:S03]  /*15e80*/  VIADD R231, R233, 0x4020 ;  /* 0x00004020e9e77836 */ /* 0x000fc60000000000 */
[----:B------:R-:W4:Y:S01]  /*15e90*/  LDSM.16.M88.4 R100, [R233+0x6800] ;  /* 0x00680000e964783b */ /* 0x000f220000000200 */
[----:B------:R-:W-:Y:S02]  /*15ea0*/  IMAD R232, R38, 0x2, R234 ;  /* 0x0000000226e87824 */ /* 0x000fe400078e02ea */
[----:B------:R-:W-:Y:S01]  /*15eb0*/  @P1 VIADD R231, R0, 0xffffffe0 ;  /* 0xffffffe000e71836 */ /* 0x000fe20000000000 */
[----:B------:R-:W-:Y:S04]  /*15ec0*/  LDSM.16.M88.4 R28, [R233+0x4800] ;  /* 0x00480000e91c783b */ /* 0x000fe80000000200 */
[----:B------:R-:W-:Y:S04]  /*15ed0*/  LDSM.16.M88.4 R124, [R232] ;  /* 0x00000000e87c783b */ /* 0x000fe80000000200 */
[----:B------:R-:W4:Y:S04]  /*15ee0*/  LDSM.16.M88.4 R56, [R231+0x1000] ;  /* 0x00100000e738783b */ /* 0x000f280000000200 */
[----:B---3--:R-:W3:Y:S04]  /*15ef0*/  LDSM.16.M88.4 R12, [R233+0x5800] ;  /* 0x00580000e90c783b */ /* 0x008ee80000000200 */
[----:B------:R-:W3:Y:S04]  /*15f00*/  LDSM.16.M88.4 R108, [R233+0x6000] ;  /* 0x00600000e96c783b */ /* 0x000ee80000000200 */
[----:B------:R-:W3:Y:S04]  /*15f10*/  LDSM.16.M88.4 R92, [R233+0x7000] ;  /* 0x00700000e95c783b */ /* 0x000ee80000000200 */
[----:B------:R-:W3:Y:S01]  /*15f20*/  LDSM.16.M88.4 R68, [R233+0x7800] ;  /* 0x00780000e944783b */ /* 0x000ee20000000200 */
[C---:B-1----:R-:W-:Y:S03]  /*15f30*/  HMMA.16816.F32.BF16 R24, R84.reuse, R20, RZ ;  /* 0x000000145418723c */ /* 0x042fe600000418ff */
[----:B------:R-:W1:Y:S04]  /*15f40*/  LDSM.16.M88.4 R64, [R231] ;  /* 0x00000000e740783b */ /* 0x000e680000000200 */
[----:B------:R-:W1:Y:S01]  /*15f50*/  LDSM.16.M88.4 R120, [R231+0x2800] ;  /* 0x00280000e778783b */ /* 0x000e620000000200 */
[----:B------:R-:W-:Y:S01]  /*15f60*/  HMMA.16816.F32.BF16 R20, R84, R22, RZ ;  /* 0x000000165414723c */ /* 0x000fe200000418ff */
[----:B------:R-:W-:-:S02]  /*15f70*/  IMAD.MOV.U32 R0, RZ, RZ, 0x40 ;  /* 0x00000040ff007424 */ /* 0x000fc400078e00ff */
[----:B------:R-:W1:Y:S03]  /*15f80*/  LDSM.16.M88.4 R60, [R231+0x800] ;  /* 0x00080000e73c783b */ /* 0x000e660000000200 */
[----:B------:R-:W-:Y:S01]  /*15f90*/  SEL R0, R0, 0xffffffc0, !P2 ;  /* 0xffffffc000007807 */ /* 0x000fe20005000000 */
[----:B----4-:R-:W-:Y:S01]  /*15fa0*/  HMMA.16816.F32.BF16 R44, R84, R40, RZ ;  /* 0x00000028542c723c */ /* 0x010fe200000418ff */
[----:B------:R-:W4:Y:S01]  /*15fb0*/  LDSM.16.M88.4 R4, [R231+0x1800] ;  /* 0x00180000e704783b */ /* 0x000f220000000200 */
[----:B------:R-:W-:-:S03]  /*15fc0*/  IMAD R230, R37, 0x2, R234 ;  /* 0x0000000225e67824 */ /* 0x000fc600078e02ea */
[----:B------:R-:W-:Y:S01]  /*15fd0*/  LDSM.16.M88.4 R148, [R231+0x2000] ;  /* 0x00200000e794783b */ /* 0x000fe20000000200 */
[C---:B------:R-:W-:Y:S01]  /*15fe0*/  HMMA.16816.F32.BF16 R104, R84.reuse, R100, RZ ;  /* 0x000000645468723c */ /* 0x040fe200000418ff */
[----:B------:R-:W-:Y:S02]  /*15ff0*/  IMAD.IADD R227, R233, 0x1, R0 ;  /* 0x00000001e9e37824 */ /* 0x000fe400078e0200 */
[----:B------:R-:W-:Y:S03]  /*16000*/  LDSM.16.M88.4 R80, [R230] ;  /* 0x00000000e650783b */ /* 0x000fe60000000200 */
[C---:B------:R-:W-:Y:S01]  /*16010*/  HMMA.16816.F32.BF16 R40, R84.reuse, R42, RZ ;  /* 0x0000002a5428723c */ /* 0x040fe200000418ff */
[----:B------:R-:W-:Y:S04]  /*16020*/  LDSM.16.M88.4 R76, [R227+0x4000] ;  /* 0x00400000e34c783b */ /* 0x000fe80000000200 */
[----:B------:R-:W-:Y:S01]  /*16030*/  LDSM.16.M88.4 R72, [R227+0x4800] ;  /* 0x00480000e348783b */ /* 0x000fe20000000200 */
[----:B------:R-:W-:Y:S03]  /*16040*/  HMMA.16816.F32.BF16 R100, R84, R102, RZ ;  /* 0x000000665464723c */ /* 0x000fe600000418ff */
[----:B------:R-:W-:Y:S03]  /*16050*/  LDSM.16.M88.4 R116, [R231+0x3000] ;  /* 0x00300000e774783b */ /* 0x000fe60000000200 */
[C---:B------:R-:W-:Y:S01]  /*16060*/  HMMA.16816.F32.BF16 R24, R124.reuse, R56, R24 ;  /* 0x000000387c18723c */ /* 0x040fe20000041818 */
[----:B------:R-:W-:Y:S05]  /*16070*/  LDSM.16.M88.4 R112, [R231+0x3800] ;  /* 0x00380000e770783b */ /* 0x000fea0000000200 */
[----:B------:R-:W-:Y:S01]  /*16080*/  HMMA.16816.F32.BF16 R20, R124, R58, R20 ;  /* 0x0000003a7c14723c */ /* 0x000fe20000041814 */
[----:B------:R-:W4:Y:S05]  /*16090*/  LDSM.16.M88.4 R56, [R227+0x6800] ;  /* 0x00680000e338783b */ /* 0x000f2a0000000200 */
[C---:B------:R-:W-:Y:S06]  /*160a0*/  HMMA.16816.F32.BF16 R32, R84.reuse, R28, RZ ;  /* 0x0000001c5420723c */ /* 0x040fec00000418ff */
[C---:B---3--:R-:W-:Y:S06]  /*160b0*/  HMMA.16816.F32.BF16 R16, R84.reuse, R12, RZ ;  /* 0x0000000c5410723c */ /* 0x048fec00000418ff */
[C---:B------:R-:W-:Y:S06]  /*160c0*/  HMMA.16816.F32.BF16 R132, R84.reuse, R108, RZ ;  /* 0x0000006c5484723c */ /* 0x040fec00000418ff */
[C---:B------:R-:W-:Y:S06]  /*160d0*/  HMMA.16816.F32.BF16 R96, R84.reuse, R92, RZ ;  /* 0x0000005c5460723c */ /* 0x040fec00000418ff */
[C---:B------:R-:W-:Y:S01]  /*160e0*/  HMMA.16816.F32.BF16 R88, R84.reuse, R68, RZ ;  /* 0x000000445458723c */ /* 0x040fe200000418ff */
[----:B------:R-:W-:Y:S01]  /*160f0*/  IMAD R229, R37, 0x2, R232 ;  /* 0x0000000225e57824 */ /* 0x000fe200078e02e8 */
[----:B------:R-:W-:Y:S04]  /*16100*/  LDSM.16.M88.4 R144, [R227+0x7000] ;  /* 0x00700000e390783b */ /* 0x000fe80000000200 */
[C---:B------:R-:W-:Y:S01]  /*16110*/  HMMA.16816.F32.BF16 R28, R84.reuse, R30, RZ ;  /* 0x0000001e541c723c */ /* 0x040fe200000418ff */
[----:B------:R-:W-:Y:S01]  /*16120*/  IMAD.IADD R216, R0, 0x1, R231 ;  /* 0x0000000100d87824 */ /* 0x000fe200078e02e7 */
[----:B------:R-:W-:Y:S04]  /*16130*/  LDSM.16.M88.4 R136, [R227+0x7800] ;  /* 0x00780000e388783b */ /* 0x000fe80000000200 */
[C---:B------:R-:W-:Y:S01]  /*16140*/  HMMA.16816.F32.BF16 R12, R84.reuse, R14, RZ ;  /* 0x0000000e540c723c */ /* 0x040fe200000418ff */
[----:B------:R-:W-:Y:S05]  /*16150*/  LDSM.16.M88.4 R128, [R216] ;  /* 0x00000000d880783b */ /* 0x000fea0000000200 */
[C---:B------:R-:W-:Y:S06]  /*16160*/  HMMA.16816.F32.BF16 R108, R84.reuse, R110, RZ ;  /* 0x0000006e546c723c */ /* 0x040fec00000418ff */
[C---:B------:R-:W-:Y:S06]  /*16170*/  HMMA.16816.F32.BF16 R92, R84.reuse, R94, RZ ;  /* 0x0000005e545c723c */ /* 0x040fec00000418ff */
[----:B------:R-:W-:Y:S01]  /*16180*/  HMMA.16816.F32.BF16 R84, R84, R70, RZ ;  /* 0x000000465454723c */ /* 0x000fe200000418ff */
[----:B------:R-:W3:Y:S05]  /*16190*/  LDSM.16.M88.4 R68, [R227+0x5000] ;  /* 0x00500000e344783b */ /* 0x000eea0000000200 */
        /* <DEDUP_REMOVED lines=9> */
[C---:B----4-:R-:W-:Y:S06]  /*16230*/  HMMA.16816.F32.BF16 R16, R124.reuse, R4, R16 ;  /* 0x000000047c10723c */ /* 0x050fec0000041810 */
[----:B------:R-:W-:Y:S01]  /*16240*/  HMMA.16816.F32.BF16 R12, R124, R6, R12 ;  /* 0x000000067c0c723c */ /* 0x000fe2000004180c */
[----:B------:R-:W4:Y:S05]  /*16250*/  LDSM.16.M88.4 R4, [R229] ;  /* 0x00000000e504783b */ /* 0x000f2a0000000200 */
[C---:B------:R-:W-:Y:S06]  /*16260*/  HMMA.16816.F32.BF16 R104, R80.reuse, R56, R104 ;  /* 0x000000385068723c */ /* 0x040fec0000041868 */
[C---:B------:R-:W-:Y:S01]  /*16270*/  HMMA.16816.F32.BF16 R100, R80.reuse, R58, R100 ;  /* 0x0000003a5064723c */ /* 0x040fe20000041864 */
[----:B------:R-:W2:Y:S05]  /*16280*/  LDSM.16.M88.4 R56, [R216+0x1000] ;  /* 0x00100000d838783b */ /* 0x000eaa0000000200 */
[C---:B------:R-:W-:Y:S06]  /*16290*/  HMMA.16816.F32.BF16 R40, R80.reuse, R78, R40 ;  /* 0x0000004e5028723c */ /* 0x040fec0000041828 */
[----:B------:R-:W-:Y:S06]  /*162a0*/  HMMA.16816.F32.BF16 R44, R80, R76, R44 ;  /* 0x0000004c502c723c */ /* 0x000fec000004182c */
[C---:B------:R-:W-:Y:S06]  /*162b0*/  HMMA.16816.F32.BF16 R132, R124.reuse, R148, R132 ;  /* 0x000000947c84723c */ /* 0x040fec0000041884 */
[----:B------:R-:W-:Y:S06]  /*162c0*/  HMMA.16816.F32.BF16 R108, R124, R150, R108 ;  /* 0x000000967c6c723c */ /* 0x000fec000004186c */
[C---:B------:R-:W-:Y:S06]  /*162d0*/  HMMA.16816.F32.BF16 R32, R80.reuse, R72, R32 ;  /* 0x000000485020723c */ /* 0x040fec0000041820 */
[C---:B------:R-:W-:Y:S01]  /*162e0*/  HMMA.16816.F32.BF16 R28, R80.reuse, R74, R28 ;  /* 0x0000004a501c723c */ /* 0x040fe2000004181c */
[----:B------:R-:W-:Y:S05]  /*162f0*/  LDSM.16.M88.4 R72, [R233+0x8000] ;  /* 0x00800000e948783b */ /* 0x000fea0000000200 */
[C---:B---3--:R-:W-:Y:S06]  /*16300*/  HMMA.16816.F32.BF16 R24, R80.reuse, R68, R24 ;  /* 0x000000445018723c */ /* 0x048fec0000041818 */
[C---:B------:R-:W-:Y:S01]  /*16310*/  HMMA.16816.F32.BF16 R20, R80.reuse, R70, R20 ;  /* 0x000000465014723c */ /* 0x040fe20000041814 */
[----:B------:R-:W3:Y:S05]  /*16320*/  LDSM.16.M88.4 R68, [R216+0x800] ;  /* 0x00080000d844783b */ /* 0x000eea0000000200 */
[----:B-1----:R-:W-:Y:S01]  /*16330*/  HMMA.16816.F32.BF16 R76, R80, R64, R16 ;  /* 0x00000040504c723c */ /* 0x002fe20000041810 */
[----:B------:R-:W1:Y:S05]  /*16340*/  LDSM.16.M88.4 R16, [R234+0x2000] ;  /* 0x00200000ea10783b */ /* 0x000e6a0000000200 */
[C---:B------:R-:W-:Y:S06]  /*16350*/  HMMA.16816.F32.BF16 R96, R124.reuse, R116, R96 ;  /* 0x000000747c60723c */ /* 0x040fec0000041860 */
[C---:B------:R-:W-:Y:S06]  /*16360*/  HMMA.16816.F32.BF16 R92, R124.reuse, R118, R92 ;  /* 0x000000767c5c723c */ /* 0x040fec000004185c */
[C---:B------:R-:W-:Y:S06]  /*16370*/  HMMA.16816.F32.BF16 R88, R124.reuse, R112, R88 ;  /* 0x000000707c58723c */ /* 0x040fec0000041858 */
[----:B------:R-:W-:Y:S01]  /*16380*/  HMMA.16816.F32.BF16 R84, R124, R114, R84 ;  /* 0x000000727c54723c */ /* 0x000fe20000041854 */
[----:B------:R-:W1:Y:S04]  /*16390*/  LDSM.16.M88.4 R112, [R233+0x8800] ;  /* 0x00880000e970783b */ /* 0x000e680000000200 */
[----:B------:R-:W-:Y:S01]  /*163a0*/  LDSM.16.M88.4 R124, [R216+0x4000] ;  /* 0x00400000d87c783b */ /* 0x000fe20000000200 */
[C---:B----4-:R-:W-:Y:S06]  /*163b0*/  HMMA.16816.F32.BF16 R40, R4.reuse, R130, R40 ;  /* 0x000000820428723c */ /* 0x050fec0000041828 */
[----:B------:R-:W-:Y:S06]  /*163c0*/  HMMA.16816.F32.BF16 R44, R4, R128, R44 ;  /* 0x00000080042c723c */ /* 0x000fec000004182c */
[C---:B------:R-:W-:Y:S01]  /*163d0*/  HMMA.16816.F32.BF16 R12, R80.reuse, R66, R12 ;  /* 0x00000042500c723c */ /* 0x040fe2000004180c */
[----:B------:R-:W-:Y:S05]  /*163e0*/  LDSM.16.M88.4 R64, [R231+0x4000] ;  /* 0x00400000e740783b */ /* 0x000fea0000000200 */
[C---:B------:R-:W-:Y:S06]  /*163f0*/  HMMA.16816.F32.BF16 R132, R80.reuse, R60, R132 ;  /* 0x0000003c5084723c */ /* 0x040fec0000041884 */
[----:B------:R-:W-:Y:S01]  /*16400*/  HMMA.16816.F32.BF16 R108, R80, R62, R108 ;  /* 0x0000003e506c723c */ /* 0x000fe2000004186c */
[----:B------:R-:W-:Y:S05]  /*16410*/  LDSM.16.M88.4 R60, [R232+0x2000] ;  /* 0x00200000e83c783b */ /* 0x000fea0000000200 */
[C---:B--2---:R-:W-:Y:S06]  /*16420*/  HMMA.16816.F32.BF16 R24, R4.reuse, R56, R24 ;  /* 0x000000380418723c */ /* 0x044fec0000041818 */
[----:B------:R-:W-:Y:S01]  /*16430*/  HMMA.16816.F32.BF16 R20, R4, R58, R20 ;  /* 0x0000003a0414723c */ /* 0x000fe20000041814 */
[----:B------:R-:W2:Y:S05]  /*16440*/  LDSM.16.M88.4 R56, [R216+0x2000] ;  /* 0x00200000d838783b */ /* 0x000eaa0000000200 */
[C---:B------:R-:W-:Y:S06]  /*16450*/  HMMA.16816.F32.BF16 R96, R80.reuse, R144, R96 ;  /* 0x000000905060723c */ /* 0x040fec0000041860 */
[C---:B------:R-:W-:Y:S06]  /*16460*/  HMMA.16816.F32.BF16 R92, R80.reuse, R146, R92 ;  /* 0x00000092505c723c */ /* 0x040fec000004185c */
[C---:B------:R-:W-:Y:S06]  /*16470*/  HMMA.16816.F32.BF16 R88, R80.reuse, R136, R88 ;  /* 0x000000885058723c */ /* 0x040fec0000041858 */
[----:B------:R-:W-:Y:S01]  /*16480*/  HMMA.16816.F32.BF16 R84, R80, R138, R84 ;  /* 0x0000008a5054723c */ /* 0x000fe20000041854 */
[----:B------:R-:W4:Y:S04]  /*16490*/  LDSM.16.M88.4 R80, [R216+0x1800] ;  /* 0x00180000d850783b */ /* 0x000f280000000200 */
[----:B------:R-:W4:Y:S01]  /*164a0*/  LDSM.16.M88.4 R136, [R233+0x9000] ;  /* 0x00900000e988783b */ /* 0x000f220000000200 */
[C---:B---3--:R-:W-:Y:S06]  /*164b0*/  HMMA.16816.F32.BF16 R32, R4.reuse, R68, R32 ;  /* 0x000000440420723c */ /* 0x048fec0000041820 */
[----:B------:R-:W-:Y:S01]  /*164c0*/  HMMA.16816.F32.BF16 R116, R4, R70, R28 ;  /* 0x000000460474723c */ /* 0x000fe2000004181c */
[----:B------:R-:W-:Y:S04]  /*164d0*/  LDSM.16.M88.4 R28, [R230+0x2000] ;  /* 0x00200000e61c783b */ /* 0x000fe80000000200 */
[----:B------:R-:W-:Y:S01]  /*164e0*/  LDSM.16.M88.4 R68, [R227+0x8000] ;  /* 0x00800000e344783b */ /* 0x000fe20000000200 */
[C---:B-1----:R-:W-:Y:S06]  /*164f0*/  HMMA.16816.F32.BF16 R40, R16.reuse, R74, R40 ;  /* 0x0000004a1028723c */ /* 0x042fec0000041828 */
[C---:B------:R-:W-:Y:S01]  /*16500*/  HMMA.16816.F32.BF16 R44, R16.reuse, R72, R44 ;  /* 0x00000048102c723c */ /* 0x040fe2000004182c */
[----:B------:R-:W1:Y:S05]  /*16510*/  LDSM.16.M88.4 R72, [R231+0x4800] ;  /* 0x00480000e748783b */ /* 0x000e6a0000000200 */
[----:B------:R-:W-:Y:S06]  /*16520*/  HMMA.16816.F32.BF16 R32, R16, R112, R32 ;  /* 0x000000701020723c */ /* 0x000fec0000041820 */
[----:B--2---:R-:W-:Y:S06]  /*16530*/  HMMA.16816.F32.BF16 R132, R4, R56, R132 ;  /* 0x000000380484723c */ /* 0x004fec0000041884 */
[----:B------:R-:W-:Y:S06]  /*16540*/  HMMA.16816.F32.BF16 R40, R60, R66, R40 ;  /* 0x000000423c28723c */ /* 0x000fec0000041828 */
[----:B------:R-:W-:Y:S01]  /*16550*/  HMMA.16816.F32.BF16 R108, R4, R58, R108 ;  /* 0x0000003a046c723c */ /* 0x000fe2000004186c */
[----:B------:R-:W2:Y:S05]  /*16560*/  LDSM.16.M88.4 R56, [R231+0x5000] ;  /* 0x00500000e738783b */ /* 0x000eaa0000000200 */
[----:B------:R-:W-:Y:S01]  /*16570*/  HMMA.16816.F32.BF16 R116, R16, R114, R116 ;  /* 0x000000721074723c */ /* 0x000fe20000041874 */
[----:B------:R-:W-:Y:S05]  /*16580*/  LDSM.16.M88.4 R112, [R216+0x5000] ;  /* 0x00500000d870783b */ /* 0x000fea0000000200 */
[----:B------:R-:W-:Y:S01]  /*16590*/  HMMA.16816.F32.BF16 R44, R60, R64, R44 ;  /* 0x000000403c2c723c */ /* 0x000fe2000004182c */
[----:B------:R-:W3:Y:S05]  /*165a0*/  LDSM.16.M88.4 R64, [R227+0x8800] ;  /* 0x00880000e340783b */ /* 0x000eea0000000200 */
[----:B----4-:R-:W-:Y:S01]  /*165b0*/  HMMA.16816.F32.BF16 R128, R4, R80, R76 ;  /* 0x000000500480723c */ /* 0x010fe2000004184c */
[----:B------:R-:W4:Y:S05]  /*165c0*/  LDSM.16.M88.4 R76, [R229+0x2000] ;  /* 0x00200000e54c783b */ /* 0x000f2a0000000200 */
[----:B------:R-:W-:Y:S06]  /*165d0*/  HMMA.16816.F32.BF16 R24, R16, R136, R24 ;  /* 0x000000881018723c */ /* 0x000fec0000041818 */
[----:B-1----:R-:W-:Y:S06]  /*165e0*/  HMMA.16816.F32.BF16 R32, R60, R72, R32 ;  /* 0x000000483c20723c */ /* 0x002fec0000041820 */
[----:B------:R-:W-:Y:S06]  /*165f0*/  HMMA.16816.F32.BF16 R40, R28, R70, R40 ;  /* 0x000000461c28723c */ /* 0x000fec0000041828 */
[----:B------:R-:W-:Y:S01]  /*16600*/  HMMA.16816.F32.BF16 R116, R60, R74, R116 ;  /* 0x0000004a3c74723c */ /* 0x000fe20000041874 */
[----:B------:R-:W1:Y:S05]  /*16610*/  LDSM.16.M88.4 R72, [R227+0x9000] ;  /* 0x00900000e348783b */ /* 0x000e6a0000000200 */
[----:B------:R-:W-:Y:S01]  /*16620*/  HMMA.16816.F32.BF16 R44, R28, R68, R44 ;  /* 0x000000441c2c723c */ /* 0x000fe2000004182c */
[----:B------:R-:W-:Y:S05]  /*16630*/  LDSM.16.M88.4 R68, [R216+0x4800] ;  /* 0x00480000d844783b */ /* 0x000fea0000000200 */
[----:B------:R-:W-:Y:S01]  /*16640*/  HMMA.16816.F32.BF16 R12, R4, R82, R12 ;  /* 0x00000052040c723c */ /* 0x000fe2000004180c */
[----:B------:R-:W1:Y:S05]  /*16650*/  LDSM.16.M88.4 R80, [R233+0x9800] ;  /* 0x00980000e950783b */ /* 0x000e6a0000000200 */
[----:B------:R-:W-:Y:S06]  /*16660*/  HMMA.16816.F32.BF16 R20, R16, R138, R20 ;  /* 0x0000008a1014723c */ /* 0x000fec0000041814 */
[----:B--2---:R-:W-:Y:S06]  /*16670*/  HMMA.16816.F32.BF16 R24, R60, R56, R24 ;  /* 0x000000383c18723c */ /* 0x004fec0000041818 */
[----:B---3--:R-:W-:Y:S06]  /*16680*/  HMMA.16816.F32.BF16 R32, R28, R64, R32 ;  /* 0x000000401c20723c */ /* 0x008fec0000041820 */
[C---:B----4-:R-:W-:Y:S06]  /*16690*/  HMMA.16816.F32.BF16 R40, R76.reuse, R126, R40 ;  /* 0x0000007e4c28723c */ /* 0x050fec0000041828 */
[----:B------:R-:W-:Y:S06]  /*166a0*/  HMMA.16816.F32.BF16 R44, R76, R124, R44 ;  /* 0x0000007c4c2c723c */ /* 0x000fec000004182c */
[----:B------:R-:W-:Y:S01]  /*166b0*/  HMMA.16816.F32.BF16 R116, R28, R66, R116 ;  /* 0x000000421c74723c */ /* 0x000fe20000041874 */
[----:B------:R-:W2:Y:S05]  /*166c0*/  LDSM.16.M88.4 R64, [R231+0x5800] ;  /* 0x00580000e740783b */ /* 0x000eaa0000000200 */
[----:B------:R-:W-:Y:S01]  /*166d0*/  HMMA.16816.F32.BF16 R20, R60, R58, R20 ;  /* 0x0000003a3c14723c */ /* 0x000fe20000041814 */
[----:B------:R-:W3:Y:S05]  /*166e0*/  LDSM.16.M88.4 R56, [R233+0xa000] ;  /* 0x00a00000e938783b */ /* 0x000eea0000000200 */
[----:B-1----:R-:W-:Y:S01]  /*166f0*/  HMMA.16816.F32.BF16 R24, R28, R72, R24 ;  /* 0x000000481c18723c */ /* 0x002fe20000041818 */
[-C--:B------:R-:W-:Y:S01]  /*16700*/  FMUL.FTZ R40, R40, R8.reuse ;  /* 0x0000000828287220 */ /* 0x080fe20000410000 */
[-C--:B------:R-:W-:Y:S01]  /*16710*/  FMUL.FTZ R41, R41, R8.reuse ;  /* 0x0000000829297220 */ /* 0x080fe20000410000 */
[-C--:B------:R-:W-:Y:S01]  /*16720*/  FMUL.FTZ R42, R42, R8.reuse ;  /* 0x000000082a2a7220 */ /* 0x080fe20000410000 */
[----:B------:R-:W-:-:S02]  /*16730*/  FMUL.FTZ R43, R43, R8 ;  /* 0x000000082b2b7220 */ /* 0x000fc40000410000 */
[----:B------:R-:W-:Y:S01]  /*16740*/  HMMA.16816.F32.BF16 R12, R16, R82, R12 ;  /* 0x00000052100c723c */ /* 0x000fe2000004180c */
[----:B------:R-:W-:-:S05]  /*16750*/  FMUL.FTZ R0, R44, R8 ;  /* 0x000000082c007220 */ /* 0x000fca0000410000 */
[----:B------:R-:W-:Y:S01]  /*16760*/  HMMA.16816.F32.BF16 R128, R16, R80, R128 ;  /* 0x000000501080723c */ /* 0x000fe20000041880 */
[-C--:B------:R-:W-:Y:S01]  /*16770*/  FMUL.FTZ R44, R45, R8.reuse ;  /* 0x000000082d2c7220 */ /* 0x080fe20000410000 */
[----:B------:R-:W-:-:S04]  /*16780*/  FMUL.FTZ R39, R47, R8 ;  /* 0x000000082f277220 */ /* 0x000fc80000410000 */
[----:B------:R-:W-:Y:S01]  /*16790*/  HMMA.16816.F32.BF16 R32, R76, R68, R32 ;  /* 0x000000444c20723c */ /* 0x000fe20000041820 */
[----:B------:R-:W-:Y:S08]  /*167a0*/  MUFU.TANH R45, R40 ;  /* 0x00000028002d7308 */ /* 0x000ff00000002400 */
[----:B------:R-:W-:Y:S08]  /*167b0*/  MUFU.TANH R47, R41 ;  /* 0x00000029002f7308 */ /* 0x000ff00000002400 */
[----:B------:R-:W-:Y:S08]  /*167c0*/  MUFU.TANH R80, R42 ;  /* 0x0000002a00507308 */ /* 0x000ff00000002400 */
[----:B------:R1:W-:Y:S01]  /*167d0*/  MUFU.TANH R49, R43 ;  /* 0x0000002b00317308 */ /* 0x0003e20000002400 */
[----:B------:R-:W-:Y:S01]  /*167e0*/  HMMA.16816.F32.BF16 R20, R28, R74, R20 ;  /* 0x0000004a1c14723c */ /* 0x000fe20000041814 */
[----:B-1----:R-:W1:Y:S05]  /*167f0*/  LDSM.16.M88.4 R40, [R227+0x9800] ;  /* 0x00980000e328783b */ /* 0x002e6a0000000200 */
[----:B------:R-:W-:Y:S01]  /*16800*/  HMMA.16816.F32.BF16 R24, R76, R112, R24 ;  /* 0x000000704c18723c */ /* 0x000fe20000041818 */
[-C--:B------:R-:W-:Y:S01]  /*16810*/  FMUL.FTZ R32, R32, R8.reuse ;  /* 0x0000000820207220 */ /* 0x080fe20000410000 */
[-C--:B------:R-:W-:Y:S01]  /*16820*/  FMUL.FTZ R33, R33, R8.reuse ;  /* 0x0000000821217220 */ /* 0x080fe20000410000 */
[----:B------:R-:W-:-:S03]  /*16830*/  FMUL.FTZ R34, R34, R8 ;  /* 0x0000000822227220 */ /* 0x000fc60000410000 */
[----:B------:R-:W-:Y:S01]  /*16840*/  HMMA.16816.F32.BF16 R116, R76, R70, R116 ;  /* 0x000000464c74723c */ /* 0x000fe20000041874 */
[----:B------:R-:W-:-:S05]  /*16850*/  FMUL.FTZ R35, R35, R8 ;  /* 0x0000000823237220 */ /* 0x000fca0000410000 */
[C---:B--2---:R-:W-:Y:S06]  /*16860*/  HMMA.16816.F32.BF16 R12, R60.reuse, R66, R12 ;  /* 0x000000423c0c723c */ /* 0x044fec000004180c */
[----:B------:R-:W-:Y:S01]  /*16870*/  HMMA.16816.F32.BF16 R128, R60, R64, R128 ;  /* 0x000000403c80723c */ /* 0x000fe20000041880 */
[----:B------:R-:W2:Y:S01]  /*16880*/  LDSM.16.M88.4 R64, [R231+0x6000] ;  /* 0x00600000e740783b */ /* 0x000ea20000000200 */
[----:B------:R-:W-:Y:S03]  /*16890*/  MUFU.TANH R73, R32 ;  /* 0x0000002000497308 */ /* 0x000fe60000002400 */
[----:B------:R-:W-:Y:S05]  /*168a0*/  LDSM.16.M88.4 R68, [R216+0x3000] ;  /* 0x00300000d844783b */ /* 0x000fea0000000200 */
[----:B------:R-:W-:Y:S08]  /*168b0*/  MUFU.TANH R72, R33 ;  /* 0x0000002100487308 */ /* 0x000ff00000002400 */
[----:B------:R-:W-:Y:S08]  /*168c0*/  MUFU.TANH R81, R34 ;  /* 0x0000002200517308 */ /* 0x000ff00000002400 */
[----:B------:R4:W-:Y:S01]  /*168d0*/  MUFU.TANH R74, R35 ;  /* 0x00000023004a7308 */ /* 0x0009e20000002400 */
[----:B---3--:R-:W-:Y:S01]  /*168e0*/  HMMA.16816.F32.BF16 R132, R16, R56, R132 ;  /* 0x000000381084723c */ /* 0x008fe20000041884 */
[-C--:B------:R-:W-:Y:S01]  /*168f0*/  FMUL.FTZ R24, R24, R8.reuse ;  /* 0x0000000818187220 */ /* 0x080fe20000410000 */
[-C--:B------:R-:W-:Y:S01]  /*16900*/  FMUL.FTZ R25, R25, R8.reuse ;  /* 0x0000000819197220 */ /* 0x080fe20000410000 */
[-C--:B------:R-:W-:Y:S01]  /*16910*/  FMUL.FTZ R26, R26, R8.reuse ;  /* 0x000000081a1a7220 */ /* 0x080fe20000410000 */
[----:B------:R-:W-:-:S02]  /*16920*/  FMUL.FTZ R27, R27, R8 ;  /* 0x000000081b1b7220 */ /* 0x000fc40000410000 */
[----:B------:R-:W-:Y:S01]  /*16930*/  HMMA.16816.F32.BF16 R108, R16, R58, R108 ;  /* 0x0000003a106c723c */ /* 0x000fe2000004186c */
[----:B----4-:R-:W3:Y:S05]  /*16940*/  LDSM.16.M88.4 R32, [R216+0x5800] ;  /* 0x00580000d820783b */ /* 0x010eea0000000200 */
[----:B------:R-:W-:Y:S01]  /*16950*/  HMMA.16816.F32.BF16 R20, R76, R114, R20 ;  /* 0x000000724c14723c */ /* 0x000fe20000041814 */
[-C--:B------:R-:W-:Y:S01]  /*16960*/  FMUL.FTZ R75, R116, R8.reuse ;  /* 0x00000008744b7220 */ /* 0x080fe20000410000 */
[----:B------:R-:W-:Y:S01]  /*16970*/  MUFU.TANH R113, R24 ;  /* 0x0000001800717308 */ /* 0x000fe20000002400 */
[----:B------:R-:W-:Y:S03]  /*16980*/  LDSM.16.M88.4 R56, [R227+0xa000] ;  /* 0x00a00000e338783b */ /* 0x000fe60000000200 */
[C---:B-1----:R-:W-:Y:S04]  /*16990*/  HMMA.16816.F32.BF16 R12, R28.reuse, R42, R12 ;  /* 0x0000002a1c0c723c */ /* 0x042fe8000004180c */
[----:B------:R-:W-:Y:S08]  /*169a0*/  MUFU.TANH R114, R25 ;  /* 0x0000001900727308 */ /* 0x000ff00000002400 */
[----:B------:R-:W-:Y:S08]  /*169b0*/  MUFU.TANH R115, R26 ;  /* 0x0000001a00737308 */ /* 0x000ff00000002400 */
[----:B------:R1:W-:Y:S01]  /*169c0*/  MUFU.TANH R116, R27 ;  /* 0x0000001b00747308 */ /* 0x0003e20000002400 */
[----:B------:R-:W-:Y:S01]  /*169d0*/  HMMA.16816.F32.BF16 R128, R28, R40, R128 ;  /* 0x000000281c80723c */ /* 0x000fe20000041880 */
[-C--:B------:R-:W-:Y:S01]  /*169e0*/  FMUL.FTZ R20, R20, R8.reuse ;  /* 0x0000000814147220 */ /* 0x080fe20000410000 */
[-C--:B------:R-:W-:Y:S01]  /*169f0*/  FMUL.FTZ R21, R21, R8.reuse ;  /* 0x0000000815157220 */ /* 0x080fe20000410000 */
[-C--:B------:R-:W-:Y:S01]  /*16a00*/  FMUL.FTZ R22, R22, R8.reuse ;  /* 0x0000000816167220 */ /* 0x080fe20000410000 */
[----:B------:R-:W-:-:S02]  /*16a10*/  FMUL.FTZ R23, R23, R8 ;  /* 0x0000000817177220 */ /* 0x000fc40000410000 */
[C---:B------:R-:W-:Y:S06]  /*16a20*/  HMMA.16816.F32.BF16 R104, R4.reuse, R120, R104 ;  /* 0x000000780468723c */ /* 0x040fec0000041868 */
[----:B------:R-:W-:Y:S01]  /*16a30*/  HMMA.16816.F32.BF16 R100, R4, R122, R100 ;  /* 0x0000007a0464723c */ /* 0x000fe20000041864 */
[----:B-1----:R-:W1:Y:S05]  /*16a40*/  LDSM.16.M88.4 R24, [R233+0xa800] ;  /* 0x00a80000e918783b */ /* 0x002e6a0000000200 */
[----:B--2---:R-:W-:Y:S01]  /*16a50*/  HMMA.16816.F32.BF16 R132, R60, R64, R132 ;  /* 0x000000403c84723c */ /* 0x004fe20000041884 */
[----:B------:R-:W-:-:S05]  /*16a60*/  FMUL.FTZ R82, R117, R8 ;  /* 0x0000000875527220 */ /* 0x000fca0000410000 */
[----:B------:R-:W-:Y:S01]  /*16a70*/  HMMA.16816.F32.BF16 R108, R60, R66, R108 ;  /* 0x000000423c6c723c */ /* 0x000fe2000004186c */
[----:B------:R-:W-:Y:S01]  /*16a80*/  MUFU.TANH R117, R20 ;  /* 0x0000001400757308 */ /* 0x000fe20000002400 */
[----:B------:R-:W-:Y:S01]  /*16a90*/  LOP3.LUT R52, R52, 0x6, RZ, 0xc0, !PT ;  /* 0x0000000634347812 */ /* 0x000fe200078ec0ff */
[----:B------:R-:W-:Y:S03]  /*16aa0*/  LDSM.16.M88.4 R40, [R216+0x6000] ;  /* 0x00600000d828783b */ /* 0x000fe60000000200 */
[C---:B---3--:R-:W-:Y:S03]  /*16ab0*/  HMMA.16816.F32.BF16 R12, R76.reuse, R34, R12 ;  /* 0x000000224c0c723c */ /* 0x048fe6000004180c */
[----:B------:R-:W-:Y:S08]  /*16ac0*/  MUFU.TANH R64, R21 ;  /* 0x0000001500407308 */ /* 0x000ff00000002400 */
[----:B------:R-:W-:Y:S08]  /*16ad0*/  MUFU.TANH R65, R22 ;  /* 0x0000001600417308 */ /* 0x000ff00000002400 */
[----:B------:R2:W-:Y:S01]  /*16ae0*/  MUFU.TANH R173, R23 ;  /* 0x0000001700ad7308 */ /* 0x0005e20000002400 */
[----:B------:R-:W-:Y:S01]  /*16af0*/  HMMA.16816.F32.BF16 R128, R76, R32, R128 ;  /* 0x000000204c80723c */ /* 0x000fe20000041880 */
[----:B------:R-:W-:Y:S04]  /*16b00*/  LDSM.16.M88.4 R32, [R216+0x3800] ;  /* 0x00380000d820783b */ /* 0x000fe80000000200 */
[----:B--2---:R-:W2:Y:S01]  /*16b10*/  LDSM.16.M88.4 R20, [R231+0x6800] ;  /* 0x00680000e714783b */ /* 0x004ea20000000200 */
[C---:B-1----:R-:W-:Y:S06]  /*16b20*/  HMMA.16816.F32.BF16 R104, R16.reuse, R24, R104 ;  /* 0x000000181068723c */ /* 0x042fec0000041868 */
[----:B------:R-:W-:Y:S06]  /*16b30*/  HMMA.16816.F32.BF16 R100, R16, R26, R100 ;  /* 0x0000001a1064723c */ /* 0x000fec0000041864 */
[C---:B------:R-:W-:Y:S06]  /*16b40*/  HMMA.16816.F32.BF16 R132, R28.reuse, R56, R132 ;  /* 0x000000381c84723c */ /* 0x040fec0000041884 */
[----:B------:R-:W-:Y:S01]  /*16b50*/  HMMA.16816.F32.BF16 R108, R28, R58, R108 ;  /* 0x0000003a1c6c723c */ /* 0x000fe2000004186c */
[----:B------:R-:W1:Y:S01]  /*16b60*/  LDSM.16.M88.4 R56, [R233+0xb000] ;  /* 0x00b00000e938783b */ /* 0x000e620000000200 */
[----:B------:R-:W-:-:S03]  /*16b70*/  FMUL.FTZ R12, R12, R8 ;  /* 0x000000080c0c7220 */ /* 0x000fc60000410000 */
[----:B------:R-:W3:Y:S01]  /*16b80*/  LDSM.16.M88.4 R24, [R227+0xa800] ;  /* 0x00a80000e318783b */ /* 0x000ee20000000200 */
[----:B------:R4:W-:Y:S01]  /*16b90*/  MUFU.TANH R146, R12 ;  /* 0x0000000c00927308 */ /* 0x0009e20000002400 */
[----:B------:R-:W-:Y:S01]  /*16ba0*/  HMMA.16816.F32.BF16 R96, R4, R68, R96 ;  /* 0x000000440460723c */ /* 0x000fe20000041860 */
[-C--:B------:R-:W-:Y:S01]  /*16bb0*/  FMUL.FTZ R13, R13, R8.reuse ;  /* 0x000000080d0d7220 */ /* 0x080fe20000410000 */
[----:B------:R-:W-:Y:S01]  /*16bc0*/  FMUL.FTZ R14, R14, R8 ;  /* 0x000000080e0e7220 */ /* 0x000fe20000410000 */
[----:B----4-:R-:W-:-:S04]  /*16bd0*/  SHF.R.S32.HI R12, RZ, 0x1f, R54 ;  /* 0x0000001fff0c7819 */ /* 0x010fc80000011436 */
[----:B------:R-:W-:-:S04]  /*16be0*/  LEA.HI R54, R12, R54, RZ, 0x2 ;  /* 0x000000360c367211 */ /* 0x000fc800078f10ff */
[----:B------:R-:W-:Y:S01]  /*16bf0*/  SHF.R.S32.HI R54, RZ, 0x2, R54 ;  /* 0x00000002ff367819 */ /* 0x000fe20000011436 */
[----:B--2---:R-:W-:Y:S01]  /*16c00*/  HMMA.16816.F32.BF16 R104, R60, R20, R104 ;  /* 0x000000143c68723c */ /* 0x004fe20000041868 */
[----:B------:R-:W-:-:S03]  /*16c10*/  FMUL.FTZ R15, R15, R8 ;  /* 0x000000080f0f7220 */ /* 0x000fc60000410000 */
[----:B------:R-:W-:Y:S02]  /*16c20*/  IMAD R54, R53, 0x10, R54 ;  /* 0x0000001035367824 */ /* 0x000fe400078e0236 */
[----:B------:R-:W-:Y:S01]  /*16c30*/  HMMA.16816.F32.BF16 R100, R60, R22, R100 ;  /* 0x000000163c64723c */ /* 0x000fe20000041864 */
[----:B------:R-:W2:Y:S01]  /*16c40*/  LDSM.16.M88.4 R20, [R231+0x7000] ;  /* 0x00700000e714783b */ /* 0x000ea20000000200 */
[----:B------:R-:W-:Y:S01]  /*16c50*/  MUFU.TANH R147, R13 ;  /* 0x0000000d00937308 */ /* 0x000fe20000002400 */
[----:B------:R-:W-:-:S03]  /*16c60*/  IADD3 R55, R54, 0x1, R55 ;  /* 0x0000000136377810 */ /* 0x000fc60007ffe037 */
[----:B------:R-:W-:Y:S04]  /*16c70*/  HMMA.16816.F32.BF16 R88, R4, R32, R88 ;  /* 0x000000200458723c */ /* 0x000fe80000041858 */
[----:B------:R-:W-:Y:S03]  /*16c80*/  MUFU.TANH R170, R14 ;  /* 0x0000000e00aa7308 */ /* 0x000fe60000002400 */
[----:B------:R-:W-:-:S05]  /*16c90*/  IADD3 R32, R51, R55, -R245 ;  /* 0x0000003733207210 */ /* 0x000fca0007ffe8f5 */
[----:B------:R4:W-:Y:S01]  /*16ca0*/  MUFU.TANH R149, R15 ;  /* 0x0000000f00957308 */ /* 0x0009e20000002400 */
[----:B-----5:R-:W-:Y:S02]  /*16cb0*/  IMAD.IADD R32, R3, 0x1, R32 ;  /* 0x0000000103207824 */ /* 0x020fe400078e0220 */
[----:B------:R-:W-:Y:S01]  /*16cc0*/  IMAD.IADD R52, R2, 0x1, R52 ;  /* 0x0000000102347824 */ /* 0x000fe200078e0234 */
[----:B-1----:R-:W-:Y:S01]  /*16cd0*/  HMMA.16816.F32.BF16 R96, R16, R56, R96 ;  /* 0x000000381060723c */ /* 0x002fe20000041860 */
[----:B----4-:R-:W1:Y:S05]  /*16ce0*/  LDSM.16.M88.4 R12, [R216+0x6800] ;  /* 0x00680000d80c783b */ /* 0x010e6a0000000200 */
[----:B------:R-:W-:Y:S01]  /*16cf0*/  HMMA.16816.F32.BF16 R92, R4, R70, R92 ;  /* 0x00000046045c723c */ /* 0x000fe2000004185c */
[----:B------:R-:W-:-:S02]  /*16d00*/  VIMNMX R48, R32, R51, PT ;  /* 0x0000003320307248 */ /* 0x000fc40003fe0100 */
[----:B------:R-:W-:-:S03]  /*16d10*/  VIADDMNMX R51, R32, 0x8, R51, PT ;  /* 0x0000000820337846 */ /* 0x000fc60003800133 */
[----:B------:R-:W-:Y:S06]  /*16d20*/  HMMA.16816.F32.BF16 R84, R4, R34, R84 ;  /* 0x000000220454723c */ /* 0x000fec0000041854 */
[----:B---3--:R-:W-:Y:S01]  /*16d30*/  HMMA.16816.F32.BF16 R104, R28, R24, R104 ;  /* 0x000000181c68723c */ /* 0x008fe20000041868 */
[----:B------:R-:W-:-:S05]  /*16d40*/  VIADD R4, R52, 0x8 ;  /* 0x0000000834047836 */ /* 0x000fca0000000000 */
[----:B------:R-:W-:Y:S01]  /*16d50*/  HMMA.16816.F32.BF16 R100, R28, R26, R100 ;  /* 0x0000001a1c64723c */ /* 0x000fe20000041864 */
[----:B------:R-:W-:Y:S01]  /*16d60*/  VIADD R5, R52, 0x9 ;  /* 0x0000000934057836 */ /* 0x000fe20000000000 */
[CC--:B------:R-:W-:Y:S01]  /*16d70*/  ISETP.GE.AND P1, PT, R4.reuse, R48.reuse, PT ;  /* 0x000000300400720c */ /* 0x0c0fe20003f26270 */
[----:B------:R-:W3:Y:S01]  /*16d80*/  LDSM.16.M88.4 R24, [R233+0xb800] ;  /* 0x00b80000e918783b */ /* 0x000ee20000000200 */
[-C--:B------:R-:W-:Y:S02]  /*16d90*/  ISETP.GE.AND P3, PT, R4, R51.reuse, PT ;  /* 0x000000330400720c */ /* 0x080fe40003f66270 */
[C---:B------:R-:W-:Y:S01]  /*16da0*/  ISETP.GE.AND P6, PT, R5.reuse, R48, PT ;  /* 0x000000300500720c */ /* 0x040fe20003fc6270 */
[----:B------:R-:W4:Y:S01]  /*16db0*/  MUFU.TANH R44, R44 ;  /* 0x0000002c002c7308 */ /* 0x000f220000002400 */
[----:B------:R-:W-:Y:S02]  /*16dc0*/  ISETP.GE.AND P4, PT, R5, R51, PT ;  /* 0x000000330500720c */ /* 0x000fe40003f86270 */
[----:B------:R-:W-:Y:S01]  /*16dd0*/  LOP3.LUT R3, R9, R36, RZ, 0xfc, !PT ;  /* 0x0000002409037212 */ /* 0x000fe200078efcff */
[----:B------:R-:W3:Y:S01]  /*16de0*/  LDSM.16.M88.4 R4, [R227+0xb000] ;  /* 0x00b00000e304783b */ /* 0x000ee20000000200 */
[----:B------:R-:W-:-:S03]  /*16df0*/  VIADD R9, R52, 0x1 ;  /* 0x0000000134097836 */ /* 0x000fc60000000000 */
[----:B------:R-:W4:Y:S01]  /*16e00*/  MUFU.TANH R39, R39 ;  /* 0x0000002700277308 */ /* 0x000f220000002400 */
[----:B--2---:R-:W-:Y:S01]  /*16e10*/  HMMA.16816.F32.BF16 R96, R60, R20, R96 ;  /* 0x000000143c60723c */ /* 0x004fe20000041860 */
[C---:B------:R-:W-:Y:S01]  /*16e20*/  ISETP.GE.AND P2, PT, R9.reuse, R48, PT ;  /* 0x000000300900720c */ /* 0x040fe20003f46270 */
[-C--:B------:R-:W-:Y:S01]  /*16e30*/  FMUL.FTZ R112, R118, R8.reuse ;  /* 0x0000000876707220 */ /* 0x080fe20000410000 */
[----:B------:R-:W-:Y:S01]  /*16e40*/  ISETP.GE.AND P0, PT, R9, R51, PT ;  /* 0x000000330900720c */ /* 0x000fe20003f06270 */
[----:B------:R-:W-:Y:S02]  /*16e50*/  VIADD R9, R52, 0x10 ;  /* 0x0000001034097836 */ /* 0x000fe40000000000 */
[----:B------:R-:W-:Y:S01]  /*16e60*/  FMUL.FTZ R83, R119, R8 ;  /* 0x0000000877537220 */ /* 0x000fe20000410000 */
[----:B-1----:R-:W-:Y:S01]  /*16e70*/  HMMA.16816.F32.BF16 R104, R76, R12, R104 ;  /* 0x0000000c4c68723c */ /* 0x002fe20000041868 */
[----:B------:R-:W-:Y:S01]  /*16e80*/  MUFU.TANH R82, R82 ;  /* 0x0000005200527308 */ /* 0x000fe20000002400 */
[----:B----4-:R-:W-:Y:S01]  /*16e90*/  FSEL R53, R44, -INF , !P2 ;  /* 0xff8000002c357808 */ /* 0x010fe20005000000 */
[----:B------:R-:W-:Y:S01]  /*16ea0*/  LDSM.16.M88.4 R32, [R216+0x7000] ;  /* 0x00700000d820783b */ /* 0x000fe20000000200 */
[----:B------:R-:W-:-:S02]  /*16eb0*/  ISETP.GE.AND P5, PT, R9, R48, PT ;  /* 0x000000300900720c */ /* 0x000fc40003fa6270 */
[----:B------:R-:W-:Y:S01]  /*16ec0*/  HMMA.16816.F32.BF16 R92, R16, R58, R92 ;  /* 0x0000003a105c723c */ /* 0x000fe2000004185c */
[----:B------:R-:W-:Y:S01]  /*16ed0*/  ISETP.GE.AND P2, PT, R9, R51, PT ;  /* 0x000000330900720c */ /* 0x000fe20003f46270 */
[----:B------:R-:W-:-:S04]  /*16ee0*/  VIADD R9, R52, 0x11 ;  /* 0x0000001134097836 */ /* 0x000fc80000000000 */
[----:B------:R-:W-:Y:S01]  /*16ef0*/  HMMA.16816.F32.BF16 R100, R76, R14, R100 ;  /* 0x0000000e4c64723c */ /* 0x000fe20000041864 */
[----:B------:R-:W1:Y:S01]  /*16f00*/  LDSM.16.M88.4 R12, [R231+0x7800] ;  /* 0x00780000e70c783b */ /* 0x000e620000000200 */
[----:B------:R-:W2:Y:S01]  /*16f10*/  MUFU.TANH R112, R112 ;  /* 0x0000007000707308 */ /* 0x000ea20000002400 */
[----:B------:R-:W-:Y:S02]  /*16f20*/  FSEL R56, R39, -INF , !P0 ;  /* 0xff80000027387808 */ /* 0x000fe40004000000 */
[----:B------:R-:W-:Y:S02]  /*16f30*/  FSEL R54, R45, -INF , !P1 ;  /* 0xff8000002d367808 */ /* 0x000fe40004800000 */
[C---:B------:R-:W-:Y:S02]  /*16f40*/  ISETP.GE.AND P0, PT, R9.reuse, R48, PT ;  /* 0x000000300900720c */ /* 0x040fe40003f06270 */
[----:B------:R-:W-:Y:S01]  /*16f50*/  ISETP.GE.AND P1, PT, R9, R51, PT ;  /* 0x000000330900720c */ /* 0x000fe20003f26270 */
[----:B------:R-:W-:Y:S01]  /*16f60*/  VIADD R9, R52, 0x18 ;  /* 0x0000001834097836 */ /* 0x000fe20000000000 */
[----:B------:R-:W4:Y:S01]  /*16f70*/  MUFU.TANH R83, R83 ;  /* 0x0000005300537308 */ /* 0x000f220000002400 */
[----:B------:R-:W-:-:S02]  /*16f80*/  FSEL R80, R80, -INF , !P3 ;  /* 0xff80000050507808 */ /* 0x000fc40005800000 */
[----:B------:R-:W-:Y:S02]  /*16f90*/  FSEL R55, R47, -INF , !P6 ;  /* 0xff8000002f377808 */ /* 0x000fe40007000000 */
[CC--:B------:R-:W-:Y:S02]  /*16fa0*/  ISETP.GE.AND P3, PT, R9.reuse, R48.reuse, PT ;  /* 0x000000300900720c */ /* 0x0c0fe40003f66270 */
[-C--:B------:R-:W-:Y:S01]  /*16fb0*/  ISETP.GE.AND P6, PT, R9, R51.reuse, PT ;  /* 0x000000330900720c */ /* 0x080fe20003fc6270 */
[C---:B------:R-:W-:Y:S01]  /*16fc0*/  VIADD R9, R52.reuse, 0x19 ;  /* 0x0000001934097836 */ /* 0x040fe20000000000 */
[----:B---3--:R-:W-:Y:S01]  /*16fd0*/  HMMA.16816.F32.BF16 R88, R16, R24, R88 ;  /* 0x000000181058723c */ /* 0x008fe20000041858 */
[----:B------:R-:W-:Y:S01]  /*16fe0*/  FSEL R49, R49, -INF , !P4 ;  /* 0xff80000031317808 */ /* 0x000fe20006000000 */
[----:B------:R-:W3:Y:S01]  /*16ff0*/  MUFU.TANH R75, R75 ;  /* 0x0000004b004b7308 */ /* 0x000ee20000002400 */
[----:B------:R-:W-:Y:S02]  /*17000*/  FSEL R73, R73, -INF , !P5 ;  /* 0xff80000049497808 */ /* 0x000fe40006800000 */
[C---:B------:R-:W-:Y:S01]  /*17010*/  ISETP.GE.AND P4, PT, R9.reuse, R48, PT ;  /* 0x000000300900720c */ /* 0x040fe20003f86270 */
[----:B------:R-:W-:Y:S01]  /*17020*/  HMMA.16816.F32.BF16 R96, R28, R4, R96 ;  /* 0x000000041c60723c */ /* 0x000fe20000041860 */
[----:B------:R-:W-:Y:S01]  /*17030*/  ISETP.GE.AND P5, PT, R9, R51, PT ;  /* 0x000000330900720c */ /* 0x000fe20003fa6270 */
[----:B------:R-:W-:Y:S01]  /*17040*/  VIADD R9, R52, 0x20 ;  /* 0x0000002034097836 */ /* 0x000fe20000000000 */
[----:B--2---:R-:W-:-:S04]  /*17050*/  FSEL R112, R112, -INF , !P6 ;  /* 0xff80000070707808 */ /* 0x004fc80007000000 */
[----:B------:R-:W-:Y:S01]  /*17060*/  VIADD R4, R52, 0x28 ;  /* 0x0000002834047836 */ /* 0x000fe20000000000 */
[----:B------:R-:W-:Y:S01]  /*17070*/  FSEL R82, R82, -INF , !P4 ;  /* 0xff80000052527808 */ /* 0x000fe20006000000 */
[----:B------:R-:W-:Y:S01]  /*17080*/  HMMA.16816.F32.BF16 R92, R60, R22, R92 ;  /* 0x000000163c5c723c */ /* 0x000fe2000004185c */
[----:B------:R-:W-:Y:S01]  /*17090*/  FSEL R81, R81, -INF , !P2 ;  /* 0xff80000051517808 */ /* 0x000fe20005000000 */
[----:B------:R-:W2:Y:S01]  /*170a0*/  LDSM.16.M88.4 R20, [R227+0xb800] ;  /* 0x00b80000e314783b */ /* 0x000ea20000000200 */
[----:B------:R-:W-:Y:S02]  /*170b0*/  FSEL R72, R72, -INF , !P0 ;  /* 0xff80000048487808 */ /* 0x000fe40004000000 */
[CC--:B------:R-:W-:Y:S02]  /*170c0*/  ISETP.GE.AND P6, PT, R4.reuse, R48.reuse, PT ;  /* 0x000000300400720c */ /* 0x0c0fe40003fc6270 */
[----:B------:R-:W-:Y:S01]  /*170d0*/  ISETP.GE.AND P4, PT, R4, R51, PT ;  /* 0x000000330400720c */ /* 0x000fe20003f86270 */
[----:B------:R-:W-:Y:S01]  /*170e0*/  VIADD R4, R52, 0x29 ;  /* 0x0000002934047836 */ /* 0x000fe20000000000 */
[----:B------:R-:W-:-:S02]  /*170f0*/  ISETP.GE.AND P2, PT, R9, R48, PT ;  /* 0x000000300900720c */ /* 0x000fc40003f46270 */
[-C--:B------:R-:W-:Y:S01]  /*17100*/  ISETP.GE.AND P0, PT, R9, R51.reuse, PT ;  /* 0x000000330900720c */ /* 0x080fe20003f06270 */
[----:B------:R-:W-:Y:S01]  /*17110*/  VIADD R9, R52, 0x21 ;  /* 0x0000002134097836 */ /* 0x000fe20000000000 */
[----:B----4-:R-:W-:Y:S02]  /*17120*/  FSEL R83, R83, -INF , !P5 ;  /* 0xff80000053537808 */ /* 0x010fe40006800000 */
[----:B------:R-:W-:Y:S02]  /*17130*/  FSEL R45, R113, -INF , !P2 ;  /* 0xff800000712d7808 */ /* 0x000fe40005000000 */
[----:B------:R-:W-:Y:S02]  /*17140*/  FSEL R74, R74, -INF , !P1 ;  /* 0xff8000004a4a7808 */ /* 0x000fe40004800000 */
[CC--:B------:R-:W-:Y:S02]  /*17150*/  ISETP.GE.AND P5, PT, R4.reuse, R48.reuse, PT ;  /* 0x000000300400720c */ /* 0x0c0fe40003fa6270 */
[----:B------:R-:W-:Y:S01]  /*17160*/  ISETP.GE.AND P2, PT, R4, R51, PT ;  /* 0x000000330400720c */ /* 0x000fe20003f46270 */
[----:B------:R-:W-:Y:S01]  /*17170*/  VIADD R4, R52, 0x30 ;  /* 0x0000003034047836 */ /* 0x000fe20000000000 */
[----:B------:R-:W-:Y:S01]  /*17180*/  ISETP.GE.AND P1, PT, R9, R48, PT ;  /* 0x000000300900720c */ /* 0x000fe20003f26270 */
[----:B------:R-:W-:Y:S01]  /*17190*/  HMMA.16816.F32.BF16 R132, R76, R40, R132 ;  /* 0x000000284c84723c */ /* 0x000fe20000041884 */
[----:B---3--:R-:W-:-:S02]  /*171a0*/  FSEL R75, R75, -INF , !P3 ;  /* 0xff8000004b4b7808 */ /* 0x008fc40005800000 */
[----:B------:R-:W-:-:S03]  /*171b0*/  ISETP.GE.AND P3, PT, R9, R51, PT ;  /* 0x000000330900720c */ /* 0x000fc60003f66270 */
[----:B------:R-:W-:Y:S01]  /*171c0*/  HMMA.16816.F32.BF16 R108, R76, R42, R108 ;  /* 0x0000002a4c6c723c */ /* 0x000fe2000004186c */
[----:B------:R-:W-:Y:S02]  /*171d0*/  FSEL R41, R114, -INF , !P1 ;  /* 0xff80000072297808 */ /* 0x000fe40004800000 */
[----:B------:R-:W-:-:S03]  /*171e0*/  ISETP.GE.AND P1, PT, R4, R51, PT ;  /* 0x000000330400720c */ /* 0x000fc60003f26270 */
[----:B------:R-:W-:Y:S01]  /*171f0*/  HMMA.16816.F32.BF16 R84, R16, R26, R84 ;  /* 0x0000001a1054723c */ /* 0x000fe20000041854 */
[----:B------:R-:W-:Y:S02]  /*17200*/  FSEL R42, R115, -INF , !P0 ;  /* 0xff800000732a7808 */ /* 0x000fe40004000000 */
[-C--:B------:R-:W-:Y:S01]  /*17210*/  ISETP.GE.AND P0, PT, R4, R48.reuse, PT ;  /* 0x000000300400720c */ /* 0x080fe20003f06270 */
[----:B------:R-:W-:Y:S01]  /*17220*/  VIADD R4, R52, 0x31 ;  /* 0x0000003134047836 */ /* 0x000fe20000000000 */
[----:B------:R-:W-:Y:S01]  /*17230*/  FSEL R43, R116, -INF , !P3 ;  /* 0xff800000742b7808 */ /* 0x000fe20005800000 */
[----:B-1----:R-:W-:Y:S01]  /*17240*/  HMMA.16816.F32.BF16 R88, R60, R12, R88 ;  /* 0x0000000c3c58723c */ /* 0x002fe20000041858 */
[----:B------:R-:W-:Y:S02]  /*17250*/  FSEL R44, R117, -INF , !P6 ;  /* 0xff800000752c7808 */ /* 0x000fe40007000000 */
[C---:B------:R-:W-:Y:S02]  /*17260*/  ISETP.GE.AND P3, PT, R4.reuse, R48, PT ;  /* 0x000000300400720c */ /* 0x040fe40003f66270 */
[----:B------:R-:W-:Y:S01]  /*17270*/  ISETP.GE.AND P6, PT, R4, R51, PT ;  /* 0x000000330400720c */ /* 0x000fe20003fc6270 */
[----:B------:R-:W-:Y:S01]  /*17280*/  VIADD R4, R52, 0x38 ;  /* 0x0000003834047836 */ /* 0x000fe20000000000 */
[----:B------:R-:W-:Y:S01]  /*17290*/  FSEL R47, R65, -INF , !P4 ;  /* 0xff800000412f7808 */ /* 0x000fe20006000000 */
[----:B------:R-:W-:Y:S01]  /*172a0*/  HMMA.16816.F32.BF16 R92, R28, R6, R92 ;  /* 0x000000061c5c723c */ /* 0x000fe2000004185c */
[----:B------:R-:W-:-:S02]  /*172b0*/  FSEL R40, R64, -INF , !P5 ;  /* 0xff80000040287808 */ /* 0x000fc40006800000 */
[C---:B------:R-:W-:Y:S02]  /*172c0*/  ISETP.GE.AND P4, PT, R4.reuse, R48, PT ;  /* 0x000000300400720c */ /* 0x040fe40003f86270 */
[----:B------:R-:W-:Y:S02]  /*172d0*/  ISETP.GE.AND P5, PT, R4, R51, PT ;  /* 0x000000330400720c */ /* 0x000fe40003fa6270 */
[----:B------:R-:W1:Y:S01]  /*172e0*/  LDSM.16.M88.4 R4, [R216+0x7800] ;  /* 0x00780000d804783b */ /* 0x000e620000000200 */
[-C--:B------:R-:W-:Y:S01]  /*172f0*/  FMUL.FTZ R128, R128, R8.reuse ;  /* 0x0000000880807220 */ /* 0x080fe20000410000 */
[-C--:B------:R-:W-:Y:S01]  /*17300*/  FMUL.FTZ R66, R130, R8.reuse ;  /* 0x0000000882427220 */ /* 0x080fe20000410000 */
[----:B------:R-:W-:Y:S01]  /*17310*/  HMMA.16816.F32.BF16 R84, R60, R14, R84 ;  /* 0x0000000e3c54723c */ /* 0x000fe20000041854 */
[-C--:B------:R-:W-:Y:S01]  /*17320*/  FMUL.FTZ R129, R129, R8.reuse ;  /* 0x0000000881817220 */ /* 0x080fe20000410000 */
[-C--:B------:R-:W-:Y:S01]  /*17330*/  FMUL.FTZ R131, R131, R8.reuse ;  /* 0x0000000883837220 */ /* 0x080fe20000410000 */
[----:B------:R-:W3:Y:S03]  /*17340*/  MUFU.TANH R144, R128 ;  /* 0x0000008000907308 */ /* 0x000ee60000002400 */
[----:B--2---:R-:W-:Y:S01]  /*17350*/  HMMA.16816.F32.BF16 R88, R28, R20, R88 ;  /* 0x000000141c58723c */ /* 0x004fe20000041858 */
[-C--:B------:R-:W-:Y:S01]  /*17360*/  FMUL.FTZ R109, R109, R8.reuse ;  /* 0x000000086d6d7220 */ /* 0x080fe20000410000 */
[-C--:B------:R-:W-:Y:S01]  /*17370*/  FMUL.FTZ R110, R110, R8.reuse ;  /* 0x000000086e6e7220 */ /* 0x080fe20000410000 */
[-C--:B------:R-:W-:Y:S01]  /*17380*/  FMUL.FTZ R132, R132, R8.reuse ;  /* 0x0000000884847220 */ /* 0x080fe20000410000 */
[-C--:B------:R-:W-:Y:S01]  /*17390*/  FMUL.FTZ R133, R133, R8.reuse ;  /* 0x0000000885857220 */ /* 0x080fe20000410000 */
[----:B------:R-:W-:Y:S01]  /*173a0*/  MUFU.TANH R145, R129 ;  /* 0x0000008100917308 */ /* 0x000fe20000002400 */
[----:B------:R-:W-:Y:S01]  /*173b0*/  FMUL.FTZ R134, R134, R8 ;  /* 0x0000000886867220 */ /* 0x000fe20000410000 */
[----:B------:R-:W-:-:S02]  /*173c0*/  VIADD R9, R52, 0x39 ;  /* 0x0000003934097836 */ /* 0x000fc40000000000 */
[-C--:B------:R-:W-:Y:S01]  /*173d0*/  FMUL.FTZ R111, R111, R8.reuse ;  /* 0x000000086f6f7220 */ /* 0x080fe20000410000 */
[-C--:B------:R-:W-:Y:S01]  /*173e0*/  FMUL.FTZ R104, R104, R8.reuse ;  /* 0x0000000868687220 */ /* 0x080fe20000410000 */
[C---:B------:R-:W-:Y:S02]  /*173f0*/  VIADD R12, R52.reuse, 0x40 ;  /* 0x00000040340c7836 */ /* 0x040fe40000000000 */
[-C--:B------:R-:W-:Y:S01]  /*17400*/  FMUL.FTZ R135, R135, R8.reuse ;  /* 0x0000000887877220 */ /* 0x080fe20000410000 */
[----:B------:R-:W-:Y:S01]  /*17410*/  VIADD R13, R52, 0x41 ;  /* 0x00000041340d7836 */ /* 0x000fe20000000000 */
[----:B------:R-:W2:Y:S01]  /*17420*/  MUFU.TANH R66, R66 ;  /* 0x0000004200427308 */ /* 0x000ea20000002400 */
[-C--:B------:R-:W-:Y:S01]  /*17430*/  FMUL.FTZ R108, R108, R8.reuse ;  /* 0x000000086c6c7220 */ /* 0x080fe20000410000 */
[----:B------:R-:W-:Y:S01]  /*17440*/  FSEL R173, R173, -INF , !P2 ;  /* 0xff800000adad7808 */ /* 0x000fe20005000000 */
[-C--:B------:R-:W-:Y:S01]  /*17450*/  FMUL.FTZ R39, R107, R8.reuse ;  /* 0x000000086b277220 */ /* 0x080fe20000410000 */
[----:B------:R-:W-:Y:S01]  /*17460*/  FSEL R146, R146, -INF , !P4 ;  /* 0xff80000092927808 */ /* 0x000fe20006000000 */
[-C--:B------:R-:W-:Y:S01]  /*17470*/  FMUL.FTZ R105, R105, R8.reuse ;  /* 0x0000000869697220 */ /* 0x080fe20000410000 */
[-C--:B------:R-:W-:Y:S01]  /*17480*/  FMUL.FTZ R106, R106, R8.reuse ;  /* 0x000000086a6a7220 */ /* 0x080fe20000410000 */
[----:B------:R-:W-:Y:S01]  /*17490*/  FMUL.FTZ R100, R100, R8 ;  /* 0x0000000864647220 */ /* 0x000fe20000410000 */
[----:B------:R-:W4:Y:S01]  /*174a0*/  MUFU.TANH R172, R131 ;  /* 0x0000008300ac7308 */ /* 0x000f220000002400 */
[----:B---3--:R-:W-:Y:S01]  /*174b0*/  FSEL R144, R144, -INF , !P0 ;  /* 0xff80000090907808 */ /* 0x008fe20004000000 */
[C---:B------:R-:W-:Y:S01]  /*174c0*/  HMMA.16816.F32.BF16 R96, R76.reuse, R32, R96 ;  /* 0x000000204c60723c */ /* 0x040fe20000041860 */
[----:B------:R-:W-:Y:S01]  /*174d0*/  ISETP.GE.AND P2, PT, R9, R48, PT ;  /* 0x000000300900720c */ /* 0x000fe20003f46270 */
[-C--:B------:R-:W-:Y:S01]  /*174e0*/  FMUL.FTZ R103, R103, R8.reuse ;  /* 0x0000000867677220 */ /* 0x080fe20000410000 */
[----:B------:R-:W-:Y:S01]  /*174f0*/  FSEL R170, R170, -INF , !P5 ;  /* 0xff800000aaaa7808 */ /* 0x000fe20006800000 */
[-C--:B------:R-:W-:Y:S01]  /*17500*/  FMUL.FTZ R101, R101, R8.reuse ;  /* 0x0000000865657220 */ /* 0x080fe20000410000 */
[----:B------:R-:W-:Y:S01]  /*17510*/  FMUL.FTZ R36, R102, R8 ;  /* 0x0000000866247220 */ /* 0x000fe20000410000 */
[----:B------:R-:W-:Y:S01]  /*17520*/  MUFU.TANH R163, R109 ;  /* 0x0000006d00a37308 */ /* 0x000fe20000002400 */
[----:B------:R-:W-:Y:S01]  /*17530*/  ISETP.GE.AND P0, PT, R9, R51, PT ;  /* 0x000000330900720c */ /* 0x000fe20003f06270 */
[----:B------:R-:W-:Y:S01]  /*17540*/  HMMA.16816.F32.BF16 R92, R76, R34, R92 ;  /* 0x000000224c5c723c */ /* 0x000fe2000004185c */
[----:B------:R-:W-:-:S05]  /*17550*/  DEPBAR.LE SB0, 0x0 ;  /* 0x000080000000791a */ /* 0x000fca0000000000 */
[----:B------:R-:W3:Y:S01]  /*17560*/  MUFU.TANH R159, R110 ;  /* 0x0000006e009f7308 */ /* 0x000ee20000002400 */
[----:B--2---:R-:W-:Y:S01]  /*17570*/  FSEL R9, R66, -INF , !P1 ;  /* 0xff80000042097808 */ /* 0x004fe20004800000 */
[----:B------:R-:W-:Y:S01]  /*17580*/  HMMA.16816.F32.BF16 R84, R28, R22, R84 ;  /* 0x000000161c54723c */ /* 0x000fe20000041854 */
[----:B------:R-:W-:-:S05]  /*17590*/  FSEL R145, R145, -INF , !P3 ;  /* 0xff80000091917808 */ /* 0x000fca0005800000 */
[----:B------:R-:W2:Y:S01]  /*175a0*/  MUFU.TANH R160, R132 ;  /* 0x0000008400a07308 */ /* 0x000ea20000002400 */
[----:B----4-:R-:W-:-:S07]  /*175b0*/  FSEL R172, R172, -INF , !P6 ;  /* 0xff800000acac7808 */ /* 0x010fce0007000000 */
[----:B------:R-:W-:Y:S01]  /*175c0*/  MUFU.TANH R161, R133 ;  /* 0x0000008500a17308 */ /* 0x000fe20000002400 */
[----:B------:R-:W-:-:S07]  /*175d0*/  ISETP.GE.AND P1, PT, R12, R48, PT ;  /* 0x000000300c00720c */ /* 0x000fce0003f26270 */
[----:B------:R-:W4:Y:S01]  /*175e0*/  MUFU.TANH R155, R134 ;  /* 0x00000086009b7308 */ /* 0x000f220000002400 */
[-C--:B------:R-:W-:Y:S01]  /*175f0*/  ISETP.GE.AND P3, PT, R12, R51.reuse, PT ;  /* 0x000000330c00720c */ /* 0x080fe20003f66270 */
[C---:B------:R-:W-:Y:S01]  /*17600*/  VIADD R12, R52.reuse, 0x48 ;  /* 0x00000048340c7836 */ /* 0x040fe20000000000 */
[C---:B------:R-:W-:Y:S02]  /*17610*/  ISETP.GE.AND P6, PT, R13.reuse, R48, PT ;  /* 0x000000300d00720c */ /* 0x040fe40003fc6270 */
[----:B------:R-:W-:Y:S01]  /*17620*/  ISETP.GE.AND P4, PT, R13, R51, PT ;  /* 0x000000330d00720c */ /* 0x000fe20003f86270 */
[C---:B------:R-:W-:Y:S02]  /*17630*/  VIADD R13, R52.reuse, 0x49 ;  /* 0x00000049340d7836 */ /* 0x040fe40000000000 */
[----:B------:R-:W4:Y:S01]  /*17640*/  MUFU.TANH R164, R111 ;  /* 0x0000006f00a47308 */ /* 0x000f220000002400 */
[----:B------:R-:W-:Y:S01]  /*17650*/  FSEL R147, R147, -INF , !P2 ;  /* 0xff80000093937808 */ /* 0x000fe20005000000 */
[----:B-1----:R-:W-:Y:S06]  /*17660*/  HMMA.16816.F32.BF16 R88, R76, R4, R88 ;  /* 0x000000044c58723c */ /* 0x002fec0000041858 */
[----:B------:R-:W1:Y:S01]  /*17670*/  MUFU.TANH R171, R104 ;  /* 0x0000006800ab7308 */ /* 0x000e620000002400 */
[----:B------:R-:W-:Y:S01]  /*17680*/  FSEL R149, R149, -INF , !P0 ;  /* 0xff80000095957808 */ /* 0x000fe20004000000 */
[----:B------:R-:W-:-:S06]  /*17690*/  VIADD R4, R52, 0x58 ;  /* 0x0000005834047836 */ /* 0x000fcc0000000000 */
[----:B------:R-:W1:Y:S01]  /*176a0*/  MUFU.TANH R157, R135 ;  /* 0x00000087009d7308 */ /* 0x000e620000002400 */
[----:B------:R-:W-:-:S07]  /*176b0*/  ISETP.GE.AND P5, PT, R12, R48, PT ;  /* 0x000000300c00720c */ /* 0x000fce0003fa6270 */
[----:B------:R-:W1:Y:S01]  /*176c0*/  MUFU.TANH R162, R108 ;  /* 0x0000006c00a27308 */ /* 0x000e620000002400 */
[----:B------:R-:W-:Y:S01]  /*176d0*/  ISETP.GE.AND P2, PT, R12, R51, PT ;  /* 0x000000330c00720c */ /* 0x000fe20003f46270 */
[----:B------:R-:W-:Y:S01]  /*176e0*/  VIADD R12, R52, 0x50 ;  /* 0x00000050340c7836 */ /* 0x000fe20000000000 */
[----:B------:R-:W-:-:S05]  /*176f0*/  ISETP.GE.AND P0, PT, R13, R48, PT ;  /* 0x000000300d00720c */ /* 0x000fca0003f06270 */
[----:B------:R-:W-:Y:S01]  /*17700*/  MUFU.TANH R168, R105 ;  /* 0x0000006900a87308 */ /* 0x000fe20000002400 */
[----:B---3--:R-:W-:Y:S02]  /*17710*/  FSEL R159, R159, -INF , !P2 ;  /* 0xff8000009f9f7808 */ /* 0x008fe40005000000 */
[----:B------:R-:W-:-:S05]  /*17720*/  FSEL R163, R163, -INF , !P0 ;  /* 0xff800000a3a37808 */ /* 0x000fca0004000000 */
[----:B------:R-:W3:Y:S01]  /*17730*/  MUFU.TANH R169, R106 ;  /* 0x0000006a00a97308 */ /* 0x000ee20000002400 */
[----:B--2---:R-:W-:-:S07]  /*17740*/  FSEL R160, R160, -INF , !P1 ;  /* 0xff800000a0a07808 */ /* 0x004fce0004800000 */
[----:B------:R-:W2:Y:S01]  /*17750*/  MUFU.TANH R39, R39 ;  /* 0x0000002700277308 */ /* 0x000ea20000002400 */
[----:B----4-:R-:W-:-:S07]  /*17760*/  FSEL R155, R155, -INF , !P3 ;  /* 0xff8000009b9b7808 */ /* 0x010fce0005800000 */
[----:B------:R-:W4:Y:S01]  /*17770*/  MUFU.TANH R167, R100 ;  /* 0x0000006400a77308 */ /* 0x000f220000002400 */
[----:B------:R-:W-:Y:S02]  /*17780*/  FSEL R161, R161, -INF , !P6 ;  /* 0xff800000a1a17808 */ /* 0x000fe40007000000 */
[CC--:B------:R-:W-:Y:S02]  /*17790*/  ISETP.GE.AND P2, PT, R4.reuse, R48.reuse, PT ;  /* 0x000000300400720c */ /* 0x0c0fe40003f46270 */
[-C--:B------:R-:W-:Y:S01]  /*177a0*/  ISETP.GE.AND P0, PT, R4, R51.reuse, PT ;  /* 0x000000330400720c */ /* 0x080fe20003f06270 */
[----:B------:R-:W-:Y:S01]  /*177b0*/  VIADD R4, R52, 0x59 ;  /* 0x0000005934047836 */ /* 0x000fe20000000000 */
[-C--:B------:R-:W-:Y:S02]  /*177c0*/  ISETP.GE.AND P1, PT, R13, R51.reuse, PT ;  /* 0x000000330d00720c */ /* 0x080fe40003f26270 */
[C---:B------:R-:W-:Y:S02]  /*177d0*/  ISETP.GE.AND P3, PT, R12.reuse, R48, PT ;  /* 0x000000300c00720c */ /* 0x040fe40003f66270 */
[----:B------:R-:W-:Y:S01]  /*177e0*/  ISETP.GE.AND P6, PT, R12, R51, PT ;  /* 0x000000330c00720c */ /* 0x000fe20003fc6270 */
[----:B------:R-:W-:Y:S01]  /*177f0*/  VIADD R12, R52, 0x51 ;  /* 0x00000051340c7836 */ /* 0x000fe20000000000 */
[----:B------:R-:W-:-:S02]  /*17800*/  FSEL R164, R164, -INF , !P1 ;  /* 0xff800000a4a47808 */ /* 0x000fc40004800000 */
[----:B-1----:R-:W-:Y:S01]  /*17810*/  FSEL R171, R171, -INF , !P3 ;  /* 0xff800000abab7808 */ /* 0x002fe20005800000 */
[----:B------:R-:W-:Y:S01]  /*17820*/  VIADD R5, R52, 0x60 ;  /* 0x0000006034057836 */ /* 0x000fe20000000000 */
[----:B------:R-:W-:Y:S02]  /*17830*/  FSEL R157, R157, -INF , !P4 ;  /* 0xff8000009d9d7808 */ /* 0x000fe40006000000 */
[----:B------:R-:W-:Y:S02]  /*17840*/  FSEL R162, R162, -INF , !P5 ;  /* 0xff800000a2a27808 */ /* 0x000fe40006800000 */
[CC--:B------:R-:W-:Y:S02]  /*17850*/  ISETP.GE.AND P1, PT, R4.reuse, R48.reuse, PT ;  /* 0x000000300400720c */ /* 0x0c0fe40003f26270 */
[----:B------:R-:W-:Y:S01]  /*17860*/  ISETP.GE.AND P3, PT, R4, R51, PT ;  /* 0x000000330400720c */ /* 0x000fe20003f66270 */
[----:B------:R-:W-:Y:S01]  /*17870*/  VIADD R4, R52, 0x61 ;  /* 0x0000006134047836 */ /* 0x000fe20000000000 */
[----:B------:R-:W-:-:S02]  /*17880*/  ISETP.GE.AND P4, PT, R12, R48, PT ;  /* 0x000000300c00720c */ /* 0x000fc40003f86270 */
[----:B------:R-:W-:Y:S02]  /*17890*/  ISETP.GE.AND P5, PT, R12, R51, PT ;  /* 0x000000330c00720c */ /* 0x000fe40003fa6270 */
[----:B---3--:R-:W-:Y:S02]  /*178a0*/  FSEL R169, R169, -INF , !P6 ;  /* 0xff800000a9a97808 */ /* 0x008fe40007000000 */
[----:B------:R-:W-:Y:S02]  /*178b0*/  FSEL R168, R168, -INF , !P4 ;  /* 0xff800000a8a87808 */ /* 0x000fe40006000000 */
[----:B--2---:R-:W-:Y:S02]  /*178c0*/  FSEL R39, R39, -INF , !P5 ;  /* 0xff80000027277808 */ /* 0x004fe40006800000 */
[----:B----4-:R-:W-:Y:S02]  /*178d0*/  FSEL R167, R167, -INF , !P2 ;  /* 0xff800000a7a77808 */ /* 0x010fe40005000000 */
[----:B------:R-:W-:-:S02]  /*178e0*/  ISETP.GE.AND P6, PT, R5, R48, PT ;  /* 0x000000300500720c */ /* 0x000fc40003fc6270 */
[-C--:B------:R-:W-:Y:S02]  /*178f0*/  ISETP.GE.AND P4, PT, R5, R51.reuse, PT ;  /* 0x000000330500720c */ /* 0x080fe40003f86270 */
[C---:B------:R-:W-:Y:S02]  /*17900*/  ISETP.GE.AND P5, PT, R4.reuse, R48, PT ;  /* 0x000000300400720c */ /* 0x040fe40003fa6270 */
[----:B------:R-:W-:Y:S02]  /*17910*/  ISETP.GE.AND P2, PT, R4, R51, PT ;  /* 0x000000330400720c */ /* 0x000fe40003f46270 */
[----:B------:R-:W-:Y:S01]  /*17920*/  HMMA.16816.F32.BF16 R4, R76, R6, R84 ;  /* 0x000000064c04723c */ /* 0x000fe20000041854 */
[-C--:B------:R-:W-:Y:S01]  /*17930*/  FMUL.FTZ R96, R96, R8.reuse ;  /* 0x0000000860607220 */ /* 0x080fe20000410000 */
[----:B------:R-:W1:Y:S01]  /*17940*/  MUFU.TANH R165, R103 ;  /* 0x0000006700a57308 */ /* 0x000e620000002400 */
[-C--:B------:R-:W-:Y:S01]  /*17950*/  FMUL.FTZ R97, R97, R8.reuse ;  /* 0x0000000861617220 */ /* 0x080fe20000410000 */
[----:B------:R-:W-:-:S06]  /*17960*/  FMUL.FTZ R98, R98, R8 ;  /* 0x0000000862627220 */ /* 0x000fcc0000410000 */
[----:B------:R-:W2:Y:S01]  /*17970*/  MUFU.TANH R153, R96 ;  /* 0x0000006000997308 */ /* 0x000ea20000002400 */
[-C--:B------:R-:W-:Y:S01]  /*17980*/  FMUL.FTZ R93, R93, R8.reuse ;  /* 0x000000085d5d7220 */ /* 0x080fe20000410000 */
[----:B------:R-:W-:-:S06]  /*17990*/  FMUL.FTZ R94, R94, R8 ;  /* 0x000000085e5e7220 */ /* 0x000fcc0000410000 */
[----:B------:R-:W-:Y:S01]  /*179a0*/  MUFU.TANH R152, R97 ;  /* 0x0000006100987308 */ /* 0x000fe20000002400 */
[----:B------:R-:W-:-:S07]  /*179b0*/  VIADD R12, R52, 0x69 ;  /* 0x00000069340c7836 */ /* 0x000fce0000000000 */
[----:B------:R-:W3:Y:S08]  /*179c0*/  MUFU.TANH R158, R98 ;  /* 0x00000062009e7308 */ /* 0x000ef00000002400 */
[----:B------:R-:W4:Y:S01]  /*179d0*/  MUFU.TANH R166, R101 ;  /* 0x0000006500a67308 */ /* 0x000f220000002400 */
[----:B-1----:R-:W-:Y:S01]  /*179e0*/  FSEL R165, R165, -INF , !P3 ;  /* 0xff800000a5a57808 */ /* 0x002fe20005800000 */
[----:B------:R-:W-:Y:S01]  /*179f0*/  FMUL.FTZ R4, R4, R8 ;  /* 0x0000000804047220 */ /* 0x000fe20000410000 */
[----:B--2---:R-:W-:-:S05]  /*17a00*/  FSEL R153, R153, -INF , !P6 ;  /* 0xff80000099997808 */ /* 0x004fca0007000000 */
[----:B------:R-:W-:Y:S01]  /*17a10*/  MUFU.TANH R150, R93 ;  /* 0x0000005d00967308 */ /* 0x000fe20000002400 */
[----:B------:R-:W-:-:S07]  /*17a20*/  ISETP.GE.AND P3, PT, R12, R48, PT ;  /* 0x000000300c00720c */ /* 0x000fce0003f66270 */
[----:B------:R-:W1:Y:S01]  /*17a30*/  MUFU.TANH R154, R94 ;  /* 0x0000005e009a7308 */ /* 0x000e620000002400 */
[----:B------:R-:W-:Y:S01]  /*17a40*/  ISETP.GE.AND P6, PT, R12, R51, PT ;  /* 0x000000330c00720c */ /* 0x000fe20003fc6270 */
[C---:B------:R-:W-:Y:S02]  /*17a50*/  VIADD R12, R52.reuse, 0x70 ;  /* 0x00000070340c7836 */ /* 0x040fe40000000000 */
[----:B------:R-:W-:Y:S02]  /*17a60*/  VIADD R13, R52, 0x68 ;  /* 0x00000068340d7836 */ /* 0x000fe40000000000 */
[-C--:B------:R-:W-:Y:S01]  /*17a70*/  FMUL.FTZ R99, R99, R8.reuse ;  /* 0x0000000863637220 */ /* 0x080fe20000410000 */
[----:B------:R-:W-:Y:S01]  /*17a80*/  FMUL.FTZ R92, R92, R8 ;  /* 0x000000085c5c7220 */ /* 0x000fe20000410000 */
[----:B------:R-:W2:Y:S01]  /*17a90*/  MUFU.TANH R36, R36 ;  /* 0x0000002400247308 */ /* 0x000ea20000002400 */
[----:B---3--:R-:W-:Y:S02]  /*17aa0*/  FSEL R158, R158, -INF , !P4 ;  /* 0xff8000009e9e7808 */ /* 0x008fe40006000000 */
[----:B------:R-:W-:-:S02]  /*17ab0*/  FSEL R152, R152, -INF , !P5 ;  /* 0xff80000098987808 */ /* 0x000fc40006800000 */
[----:B----4-:R-:W-:-:S03]  /*17ac0*/  FSEL R166, R166, -INF , !P1 ;  /* 0xff800000a6a67808 */ /* 0x010fc60004800000 */
[----:B------:R-:W3:Y:S01]  /*17ad0*/  MUFU.TANH R136, R4 ;  /* 0x0000000400887308 */ /* 0x000ee20000002400 */
[C---:B------:R-:W-:Y:S02]  /*17ae0*/  ISETP.GE.AND P4, PT, R12.reuse, R48, PT ;  /* 0x000000300c00720c */ /* 0x040fe40003f86270 */
[-C--:B------:R-:W-:Y:S01]  /*17af0*/  ISETP.GE.AND P5, PT, R12, R51.reuse, PT ;  /* 0x000000330c00720c */ /* 0x080fe20003fa6270 */
[----:B------:R-:W-:Y:S01]  /*17b00*/  VIADD R12, R52, 0x78 ;  /* 0x00000078340c7836 */ /* 0x000fe20000000000 */
[----:B------:R-:W-:Y:S01]  /*17b10*/  ISETP.GE.AND P1, PT, R13, R51, PT ;  /* 0x000000330d00720c */ /* 0x000fe20003f26270 */
[-C--:B------:R-:W-:Y:S01]  /*17b20*/  FMUL.FTZ R95, R95, R8.reuse ;  /* 0x000000085f5f7220 */ /* 0x080fe20000410000 */
[-C--:B------:R-:W-:Y:S01]  /*17b30*/  FMUL.FTZ R88, R88, R8.reuse ;  /* 0x0000000858587220 */ /* 0x080fe20000410000 */
[----:B------:R-:W4:Y:S01]  /*17b40*/  MUFU.TANH R156, R99 ;  /* 0x00000063009c7308 */ /* 0x000f220000002400 */
[-C--:B------:R-:W-:Y:S01]  /*17b50*/  FMUL.FTZ R89, R89, R8.reuse ;  /* 0x0000000859597220 */ /* 0x080fe20000410000 */
[-C--:B------:R-:W-:Y:S01]  /*17b60*/  FMUL.FTZ R90, R90, R8.reuse ;  /* 0x000000085a5a7220 */ /* 0x080fe20000410000 */
[----:B------:R-:W-:Y:S01]  /*17b70*/  FMUL.FTZ R91, R91, R8 ;  /* 0x000000085b5b7220 */ /* 0x000fe20000410000 */
[----:B-1----:R-:W-:-:S02]  /*17b80*/  FSEL R154, R154, -INF , !P1 ;  /* 0xff8000009a9a7808 */ /* 0x002fc40004800000 */
[----:B------:R-:W-:Y:S02]  /*17b90*/  FSEL R150, R150, -INF , !P3 ;  /* 0xff80000096967808 */ /* 0x000fe40005800000 */
[----:B------:R-:W1:Y:S01]  /*17ba0*/  MUFU.TANH R151, R92 ;  /* 0x0000005c00977308 */ /* 0x000e620000002400 */
[C---:B------:R-:W-:Y:S02]  /*17bb0*/  ISETP.GE.AND P1, PT, R12.reuse, R48, PT ;  /* 0x000000300c00720c */ /* 0x040fe40003f26270 */
[----:B------:R-:W-:Y:S01]  /*17bc0*/  ISETP.GE.AND P3, PT, R12, R51, PT ;  /* 0x000000330c00720c */ /* 0x000fe20003f66270 */
[-C--:B------:R-:W-:Y:S01]  /*17bd0*/  FMUL.FTZ R12, R46, R8.reuse ;  /* 0x000000082e0c7220 */ /* 0x080fe20000410000 */
[-C--:B------:R-:W-:Y:S01]  /*17be0*/  FMUL.FTZ R5, R5, R8.reuse ;  /* 0x0000000805057220 */ /* 0x080fe20000410000 */
[-C--:B------:R-:W-:Y:S01]  /*17bf0*/  FMUL.FTZ R6, R6, R8.reuse ;  /* 0x0000000806067220 */ /* 0x080fe20000410000 */
[----:B------:R-:W-:Y:S01]  /*17c00*/  FMUL.FTZ R7, R7, R8 ;  /* 0x0000000807077220 */ /* 0x000fe20000410000 */
[----:B------:R-:W1:Y:S01]  /*17c10*/  MUFU.TANH R148, R95 ;  /* 0x0000005f00947308 */ /* 0x000e620000002400 */
[----:B--2---:R-:W-:-:S07]  /*17c20*/  FSEL R36, R36, -INF , !P0 ;  /* 0xff80000024247808 */ /* 0x004fce0004000000 */
[----:B------:R-:W2:Y:S01]  /*17c30*/  MUFU.TANH R138, R88 ;  /* 0x00000058008a7308 */ /* 0x000ea20000002400 */
[----:B---3--:R-:W-:-:S07]  /*17c40*/  FSEL R136, R136, -INF , !P1 ;  /* 0xff80000088887808 */ /* 0x008fce0004800000 */
[----:B------:R-:W-:Y:S01]  /*17c50*/  MUFU.TANH R137, R89 ;  /* 0x0000005900897308 */ /* 0x000fe20000002400 */
[----:B------:R-:W-:-:S07]  /*17c60*/  ISETP.GE.AND P0, PT, R13, R48, PT ;  /* 0x000000300d00720c */ /* 0x000fce0003f06270 */
[----:B------:R-:W3:Y:S01]  /*17c70*/  MUFU.TANH R143, R90 ;  /* 0x0000005a008f7308 */ /* 0x000ee20000002400 */
[----:B------:R-:W-:-:S07]  /*17c80*/  ISETP.GE.AND P1, PT, R50, 0x2, PT ;  /* 0x000000023200780c */ /* 0x000fce0003f26270 */
[----:B------:R-:W3:Y:S01]  /*17c90*/  MUFU.TANH R142, R91 ;  /* 0x0000005b008e7308 */ /* 0x000ee20000002400 */
[----:B------:R-:W-:-:S07]  /*17ca0*/  VIADD R13, R52, 0x71 ;  /* 0x00000071340d7836 */ /* 0x000fce0000000000 */
[----:B------:R-:W-:Y:S01]  /*17cb0*/  MUFU.TANH R0, R0 ;  /* 0x0000000000007308 */ /* 0x000fe20000002400 */
[----:B----4-:R-:W-:-:S07]  /*17cc0*/  FSEL R156, R156, -INF , !P2 ;  /* 0xff8000009c9c7808 */ /* 0x010fce0005000000 */
[----:B------:R-:W-:Y:S01]  /*17cd0*/  MUFU.TANH R12, R12 ;  /* 0x0000000c000c7308 */ /* 0x000fe20000002400 */
[----:B-1----:R-:W-:-:S07]  /*17ce0*/  FSEL R151, R151, -INF , !P0 ;  /* 0xff80000097977808 */ /* 0x002fce0004000000 */
[----:B------:R-:W-:Y:S08]  /*17cf0*/  MUFU.TANH R134, R5 ;  /* 0x0000000500867308 */ /* 0x000ff00000002400 */
[----:B------:R-:W1:Y:S08]  /*17d00*/  MUFU.TANH R139, R6 ;  /* 0x00000006008b7308 */ /* 0x000e700000002400 */
[----:B------:R-:W4:Y:S01]  /*17d10*/  MUFU.TANH R67, R7 ;  /* 0x0000000700437308 */ /* 0x000f220000002400 */
[C---:B------:R-:W-:Y:S01]  /*17d20*/  ISETP.GE.AND P2, PT, R13.reuse, R48, PT ;  /* 0x000000300d00720c */ /* 0x040fe20003f46270 */
[----:B------:R-:W-:Y:S01]  /*17d30*/  VIADD R4, R52, 0x79 ;  /* 0x0000007934047836 */ /* 0x000fe20000000000 */
[----:B------:R-:W-:-:S02]  /*17d40*/  ISETP.GE.AND P0, PT, R13, R51, PT ;  /* 0x000000330d00720c */ /* 0x000fc40003f06270 */
[----:B------:R-:W-:Y:S02]  /*17d50*/  FSEL R148, R148, -INF , !P6 ;  /* 0xff80000094947808 */ /* 0x000fe40007000000 */
[----:B--2---:R-:W-:Y:S02]  /*17d60*/  FSEL R138, R138, -INF , !P4 ;  /* 0xff8000008a8a7808 */ /* 0x004fe40006000000 */
[----:B---3--:R-:W-:Y:S02]  /*17d70*/  FSEL R143, R143, -INF , !P5 ;  /* 0xff8000008f8f7808 */ /* 0x008fe40006800000 */
[----:B------:R-:W-:Y:S02]  /*17d80*/  FSEL R137, R137, -INF , !P2 ;  /* 0xff80000089897808 */ /* 0x000fe40005000000 */
[----:B------:R-:W-:Y:S01]  /*17d90*/  FSEL R142, R142, -INF , !P0 ;  /* 0xff8000008e8e7808 */ /* 0x000fe20004000000 */
[----:B------:R-:W-:Y:S01]  /*17da0*/  BSSY B1, `(.L_x_1442) ;  /* 0x00000e1000017945 */ /* 0x000fe20003800000 */
[----:B------:R-:W-:-:S02]  /*17db0*/  ISETP.GE.AND P6, PT, R52, R48, PT ;  /* 0x000000303400720c */ /* 0x000fc40003fc6270 */
[-C--:B------:R-:W-:Y:S02]  /*17dc0*/  ISETP.GE.AND P4, PT, R52, R51.reuse, PT ;  /* 0x000000333400720c */ /* 0x080fe40003f86270 */
[C---:B------:R-:W-:Y:S02]  /*17dd0*/  ISETP.GE.AND P5, PT, R4.reuse, R48, PT ;  /* 0x000000300400720c */ /* 0x040fe40003fa6270 */
[----:B------:R-:W-:Y:S02]  /*17de0*/  ISETP.GE.AND P2, PT, R4, R51, PT ;  /* 0x000000330400720c */ /* 0x000fe40003f46270 */
[----:B------:R-:W-:Y:S01]  /*17df0*/  ISETP.NE.U32.AND P0, PT, R248, RZ, PT ;  /* 0x000000fff800720c */ /* 0x000fe20003f05070 */
[----:B------:R-:W-:Y:S01]  /*17e00*/  VIADD R223, R231, 0x800 ;  /* 0x00000800e7df7836 */ /* 0x000fe20000000000 */
[----:B-1----:R-:W-:Y:S01]  /*17e10*/  FSEL R139, R139, -INF , !P3 ;  /* 0xff8000008b8b7808 */ /* 0x002fe20005800000 */
[----:B------:R-:W-:Y:S01]  /*17e20*/  VIADD R222, R231, 0x1000 ;  /* 0x00001000e7de7836 */ /* 0x000fe20000000000 */
[----:B------:R-:W-:Y:S01]  /*17e30*/  ISETP.NE.AND.EX P0, PT, R249, RZ, PT, P0 ;  /* 0x000000fff900720c */ /* 0x000fe20003f05300 */
[C---:B------:R-:W-:Y:S01]  /*17e40*/  VIADD R221, R231.reuse, 0x1800 ;  /* 0x00001800e7dd7836 */ /* 0x040fe20000000000 */
[----:B------:R-:W-:Y:S01]  /*17e50*/  FSEL R4, R0, -INF , !P6 ;  /* 0xff80000000047808 */ /* 0x000fe20007000000 */
[C---:B------:R-:W-:Y:S01]  /*17e60*/  VIADD R220, R231.reuse, 0x2000 ;  /* 0x00002000e7dc7836 */ /* 0x040fe20000000000 */
[----:B------:R-:W-:Y:S01]  /*17e70*/  FSEL R5, R12, -INF , !P4 ;  /* 0xff8000000c057808 */ /* 0x000fe20006000000 */
[C---:B------:R-:W-:Y:S01]  /*17e80*/  VIADD R219, R231.reuse, 0x2800 ;  /* 0x00002800e7db7836 */ /* 0x040fe20000000000 */
[----:B------:R-:W-:Y:S01]  /*17e90*/  FSEL R134, R134, -INF , !P5 ;  /* 0xff80000086867808 */ /* 0x000fe20006800000 */
[----:B------:R-:W-:Y:S01]  /*17ea0*/  VIADD R218, R231, 0x3000 ;  /* 0x00003000e7da7836 */ /* 0x000fe20000000000 */
[----:B----4-:R-:W-:Y:S01]  /*17eb0*/  FSEL R67, R67, -INF , !P2 ;  /* 0xff80000043437808 */ /* 0x010fe20005000000 */
[----:B------:R-:W-:-:S02]  /*17ec0*/  VIADD R217, R231, 0x3800 ;  /* 0x00003800e7d97836 */ /* 0x000fc40000000000 */
[C---:B------:R-:W-:Y:S02]  /*17ed0*/  VIADD R215, R231.reuse, 0x4000 ;  /* 0x00004000e7d77836 */ /* 0x040fe40000000000 */
[C---:B------:R-:W-:Y:S02]  /*17ee0*/  VIADD R214, R231.reuse, 0x4800 ;  /* 0x00004800e7d67836 */ /* 0x040fe40000000000 */
[C---:B------:R-:W-:Y:S02]  /*17ef0*/  VIADD R213, R231.reuse, 0x5000 ;  /* 0x00005000e7d57836 */ /* 0x040fe40000000000 */
[C---:B------:R-:W-:Y:S02]  /*17f00*/  VIADD R212, R231.reuse, 0x5800 ;  /* 0x00005800e7d47836 */ /* 0x040fe40000000000 */
[C---:B------:R-:W-:Y:S02]  /*17f10*/  VIADD R211, R231.reuse, 0x6000 ;  /* 0x00006000e7d37836 */ /* 0x040fe40000000000 */
[----:B------:R-:W-:-:S02]  /*17f20*/  VIADD R210, R231, 0x6800 ;  /* 0x00006800e7d27836 */ /* 0x000fc40000000000 */
[C---:B------:R-:W-:Y:S02]  /*17f30*/  VIADD R209, R231.reuse, 0x7000 ;  /* 0x00007000e7d17836 */ /* 0x040fe40000000000 */
[----:B------:R-:W-:Y:S01]  /*17f40*/  VIADD R208, R231, 0x7800 ;  /* 0x00007800e7d07836 */ /* 0x000fe20000000000 */
[----:B------:R-:W-:Y:S06]  /*17f50*/  BAR.SYNC.DEFER_BLOCKING 0x0 ;  /* 0x0000000000007b1d */ /* 0x000fec0000010000 */
[----:B------:R-:W-:Y:S05]  /*17f60*/  @!P1 BRA `(.L_x_1443) ;  /* 0x0000000c00109947 */ /* 0x000fea0003800000 */
        /* <DEDUP_REMOVED lines=11> */
[----:B------:R-:W-:Y:S02]  /*18020*/  LOP3.LUT R13, R13, R15, RZ, 0x3c, !PT ;  /* 0x0000000f0d0d7212 */ /* 0x000fe400078e3cff */
[----:B------:R-:W-:Y:S01]  /*18030*/  ISETP.GE.AND P4, PT, R2, RZ, PT ;  /* 0x000000ff0200720c */ /* 0x000fe20003f86270 */
[----:B-1----:R-:W1:Y:S02]  /*18040*/  MUFU.RCP R16, R16 ;  /* 0x0000001000107308 */ /* 0x002e640000001000 */
[----:B-1----:R-:W-:-:S06]  /*18050*/  VIADD R16, R16, 0xffffffe ;  /* 0x0ffffffe10107836 */ /* 0x002fcc0000000000 */
[----:B------:R-:W1:Y:S02]  /*18060*/  F2I.FTZ.U32.TRUNC.NTZ R17, R16 ;  /* 0x0000001000117305 */ /* 0x000e64000021f000 */
[----:B-1----:R-:W-:Y:S02]  /*18070*/  IMAD.MOV R12, RZ, RZ, -R17 ;  /* 0x000000ffff0c7224 */ /* 0x002fe400078e0a11 */
[----:B------:R-:W-:Y:S02]  /*18080*/  IMAD.MOV.U32 R16, RZ, RZ, RZ ;  /* 0x000000ffff107224 */ /* 0x000fe400078e00ff */
[----:B------:R-:W-:-:S04]  /*18090*/  IMAD R12, R12, R8, RZ ;  /* 0x000000080c0c7224 */ /* 0x000fc800078e02ff */
[----:B------:R-:W-:-:S06]  /*180a0*/  IMAD.HI.U32 R12, R17, R12, R16 ;  /* 0x0000000c110c7227 */ /* 0x000fcc00078e0010 */
        /* <DEDUP_REMOVED lines=11> */
[----:B------:R-:W-:Y:S02]  /*18160*/  ISETP.GE.U32.AND P5, PT, R0, R8, PT ;  /* 0x000000080000720c */ /* 0x000fe40003fa6070 */
[----:B------:R-:W-:-:S02]  /*18170*/  @!P3 IADD3 R12, R12, 0x1, RZ ;  /* 0x000000010c0cb810 */ /* 0x000fc40007ffe0ff */
[----:B------:R-:W-:Y:S02]  /*18180*/  ISETP.NE.AND P3, PT, R15, RZ, PT ;  /* 0x000000ff0f00720c */ /* 0x000fe40003f65270 */
[----:B------:R-:W-:-:S05]  /*18190*/  LOP3.LUT R0, RZ, R15, RZ, 0x33, !PT ;  /* 0x0000000fff007212 */ /* 0x000fca00078e33ff */
[----:B------:R-:W-:Y:S02]  /*181a0*/  @P6 VIADD R14, R14, 0x1 ;  /* 0x000000010e0e6836 */ /* 0x000fe40000000000 */
[----:B------:R-:W-:Y:S02]  /*181b0*/  @P5 IADD3 R12, R12, 0x1, RZ ;  /* 0x000000010c0c5810 */ /* 0x000fe40007ffe0ff */
[----:B------:R-:W-:Y:S02]  /*181c0*/  IMAD.MOV.U32 R6, RZ, RZ, R14 ;  /* 0x000000ffff067224 */ /* 0x000fe400078e000e */
[----:B------:R-:W-:Y:S02]  /*181d0*/  MOV R7, R12 ;  /* 0x0000000c00077202 */ /* 0x000fe40000000f00 */
[----:B------:R-:W-:Y:S01]  /*181e0*/  @!P4 IMAD.MOV R6, RZ, RZ, -R6 ;  /* 0x000000ffff06c224 */ /* 0x000fe200078e0a06 */
[----:B------:R-:W2:Y:S01]  /*181f0*/  LD.E.64 R12, desc[UR6][R10.64+0x38] ;  /* 0x000038060a0c7980 */ /* 0x000ea2000c101b00 */
[----:B------:R-:W-:-:S03]  /*18200*/  @!P2 IADD3 R7, -R7, RZ, RZ ;  /* 0x000000ff0707a210 */ /* 0x000fc60007ffe1ff */
[C---:B------:R-:W-:Y:S02]  /*18210*/  SEL R6, R0.reuse, R6, !P3 ;  /* 0x0000000600067207 */ /* 0x040fe40005800000 */
[----:B------:R-:W-:-:S03]  /*18220*/  SEL R7, R0, R7, !P3 ;  /* 0x0000000700077207 */ /* 0x000fc60005800000 */
[----:B------:R-:W-:-:S04]  /*18230*/  IMAD.WIDE R18, R6, 0x4, R248 ;  /* 0x0000000406127825 */ /* 0x000fc800078e02f8 */
[----:B------:R-:W-:Y:S01]  /*18240*/  IMAD.WIDE R16, R7, 0x4, R248 ;  /* 0x0000000407107825 */ /* 0x000fe200078e02f8 */
[----:B------:R-:W3:Y:S04]  /*18250*/  LD.E R2, desc[UR6][R18.64] ;  /* 0x0000000612027980 */ /* 0x000ee8000c101900 */
[----:B------:R-:W3:Y:S04]  /*18260*/  LD.E R0, desc[UR6][R16.64] ;  /* 0x0000000610007980 */ /* 0x000ee8000c101900 */
[----:B------:R-:W4:Y:S01]  /*18270*/  LD.E.64 R16, desc[UR6][R10.64+0x20] ;  /* 0x000020060a107980 */ /* 0x000f22000c101b00 */
[----:B------:R-:W-:-:S04]  /*18280*/  IMAD.IADD R6, R6, 0x1, -R7 ;  /* 0x0000000106067824 */ /* 0x000fc800078e0a07 */
[----:B------:R-:W-:-:S05]  /*18290*/  IMAD R15, R15, R6, -0x80 ;  /* 0xffffff800f0f7424 */ /* 0x000fca00078e0206 */
[----:B------:R-:W-:Y:S01]  /*182a0*/  SHF.R.S32.HI R7, RZ, 0x1f, R15 ;  /* 0x0000001fff077819 */ /* 0x000fe2000001140f */
[-C--:B--2---:R-:W-:Y:S02]  /*182b0*/  IMAD R6, R13, R15.reuse, RZ ;  /* 0x0000000f0d067224 */ /* 0x084fe400078e02ff */
[----:B------:R-:W-:-:S04]  /*182c0*/  IMAD.WIDE.U32 R14, R12, R15, RZ ;  /* 0x0000000f0c0e7225 */ /* 0x000fc800078e00ff */
[----:B------:R-:W-:-:S04]  /*182d0*/  IMAD R6, R12, R7, R6 ;  /* 0x000000070c067224 */ /* 0x000fc800078e0206 */
[----:B------:R-:W-:Y:S01]  /*182e0*/  IMAD.IADD R15, R15, 0x1, R6 ;  /* 0x000000010f0f7824 */ /* 0x000fe200078e0206 */
[----:B---3--:R-:W-:-:S04]  /*182f0*/  IADD3 R0, -R2, R0, RZ ;  /* 0x0000000002007210 */ /* 0x008fc80007ffe1ff */
[----:B------:R-:W-:Y:S01]  /*18300*/  SHF.R.S32.HI R7, RZ, 0x1f, R0 ;  /* 0x0000001fff077819 */ /* 0x000fe20000011400 */
[----:B----4-:R-:W-:-:S04]  /*18310*/  IMAD R2, R17, R0, RZ ;  /* 0x0000000011027224 */ /* 0x010fc800078e02ff */
[----:B------:R-:W-:Y:S02]  /*18320*/  IMAD R2, R16, R7, R2 ;  /* 0x0000000710027224 */ /* 0x000fe400078e0202 */
[----:B------:R-:W-:-:S05]  /*18330*/  IMAD.WIDE.U32 R6, R0, R16, R14 ;  /* 0x0000001000067225 */ /* 0x000fca00078e000e */
[----:B------:R-:W-:Y:S01]  /*18340*/  IADD3 R2, R7, R2, RZ ;  /* 0x0000000207027210 */ /* 0x000fe20007ffe0ff */
[----:B------:R-:W-:Y:S05]  /*18350*/  BRA `(.L_x_1446) ;  /* 0x00000000000c7947 */ /* 0x000fea0003800000 */
.L_x_1445:
[----:B------:R-:W2:Y:S02]  /*18360*/  LD.E R6, desc[UR6][R10.64+0x38] ;  /* 0x000038060a067980 */ /* 0x000ea4000c101900 */
[----:B--2---:R-:W-:-:S04]  /*18370*/  LEA R6, -R6, RZ, 0x7 ;  /* 0x000000ff06067211 */ /* 0x004fc800078e39ff */
[----:B------:R-:W-:Y:S02]  /*18380*/  SHF.R.S32.HI R2, RZ, 0x1f, R6 ;  /* 0x0000001fff027819 */ /* 0x000fe40000011406 */
.L_x_1446:
[----:B------:R-:W-:Y:S05]  /*18390*/  BSYNC B0 ;  /* 0x0000000000007941 */ /* 0x000fea0003800000 */
.L_x_1444:
        /* <DEDUP_REMOVED lines=129> */
.L_x_1443:
[----:B------:R-:W-:Y:S05]  /*18bb0*/  BSYNC B1 ;  /* 0x0000000000017941 */ /* 0x000fea0003800000 */
.L_x_1442:
        /* <DEDUP_REMOVED lines=63> */
[----:B------:R-:W-:Y:S01]  /*18fb0*/  LEA R228, R3, UR4, 0x1 ;  /* 0x0000000403e47c11 */ /* 0x000fe2000f8e08ff */
[----:B-1----:R-:W1:Y:S03]  /*18fc0*/  SHFL.BFLY PT, R7, R0, 0x2, 0x1f ;  /* 0x0c401f0000077f89 */ /* 0x002e6600000e0000 */
[-C--:B------:R-:W-:Y:S01]  /*18fd0*/  LEA R226, R38, R228.reuse, 0x1 ;  /* 0x000000e426e27211 */ /* 0x080fe200078e08ff */
[----:B------:R-:W3:Y:S01]  /*18fe0*/  SHFL.BFLY PT, R6, R2, 0x2, 0x1f ;  /* 0x0c401f0002067f89 */ /* 0x000ee200000e0000 */
[----:B------:R-:W-:-:S02]  /*18ff0*/  LEA R225, R37, R228, 0x1 ;  /* 0x000000e425e17211 */ /* 0x000fc400078e08ff */
[----:B------:R-:W-:Y:S01]  /*19000*/  LEA R224, R37, R226, 0x1 ;  /* 0x000000e225e07211 */ /* 0x000fe200078e08ff */
[----:B------:R-:W-:Y:S04]  /*19010*/  LDSM.16.MT88.4 R116, [R226+0xc000] ;  /* 0x00c00000e274783b */ /* 0x000fe80000004200 */
[----:B------:R-:W-:Y:S04]  /*19020*/  LDSM.16.MT88.4 R124, [R228+0xc000] ;  /* 0x00c00000e47c783b */ /* 0x000fe80000004200 */
[----:B------:R-:W-:Y:S04]  /*19030*/  LDSM.16.MT88.4 R108, [R225+0xc000] ;  /* 0x00c00000e16c783b */ /* 0x000fe80000004200 */
[----:B------:R-:W-:Y:S01]  /*19040*/  LDSM.16.MT88.4 R12, [R226+0xc800] ;  /* 0x00c80000e20c783b */ /* 0x000fe20000004200 */
[----:B-1----:R-:W-:-:S03]  /*19050*/  FMNMX.FTZ R7, R0, R7, !PT ;  /* 0x0000000700077209 */ /* 0x002fc60007810000 */
[----:B------:R-:W-:Y:S01]  /*19060*/  LDSM.16.MT88.4 R28, [R228+0xc800] ;  /* 0x00c80000e41c783b */ /* 0x000fe20000004200 */
[----:B---3--:R-:W-:-:S03]  /*19070*/  FMNMX.FTZ R6, R2, R6, !PT ;  /* 0x0000000602067209 */ /* 0x008fc60007810000 */
[----:B------:R-:W1:Y:S04]  /*19080*/  SHFL.BFLY PT, R0, R7, 0x1, 0x1f ;  /* 0x0c201f0007007f89 */ /* 0x000e6800000e0000 */
[----:B------:R-:W3:Y:S04]  /*19090*/  SHFL.BFLY PT, R2, R6, 0x1, 0x1f ;  /* 0x0c201f0006027f89 */ /* 0x000ee800000e0000 */
[----:B------:R-:W-:Y:S04]  /*190a0*/  LDSM.16.MT88.4 R20, [R225+0xc800] ;  /* 0x00c80000e114783b */ /* 0x000fe80000004200 */
[----:B------:R-:W4:Y:S04]  /*190b0*/  LDSM.16.MT88.4 R92, [R228+0x10000] ;  /* 0x01000000e45c783b */ /* 0x000f280000004200 */
[----:B------:R-:W5:Y:S04]  /*190c0*/  LDSM.16.MT88.4 R84, [R226+0x10000] ;  /* 0x01000000e254783b */ /* 0x000f680000004200 */
[----:B------:R-:W5:Y:S01]  /*190d0*/  LDSM.16.MT88.4 R100, [R224+0xc000] ;  /* 0x00c00000e064783b */ /* 0x000f620000004200 */
[----:B-1----:R-:W-:-:S03]  /*190e0*/  FMNMX.FTZ R0, R7, R0, !PT ;  /* 0x0000000007007209 */ /* 0x002fc60007810000 */
[----:B------:R-:W1:Y:S01]  /*190f0*/  LDSM.16.MT88.4 R76, [R225+0x10000] ;  /* 0x01000000e14c783b */ /* 0x000e620000004200 */
[----:B---3--:R-:W-:-:S03]  /*19100*/  FMNMX.FTZ R2, R6, R2, !PT ;  /* 0x0000000206027209 */ /* 0x008fc60007810000 */
[----:B------:R-:W3:Y:S01]  /*19110*/  LDSM.16.MT88.4 R32, [R224+0x10000] ;  /* 0x01000000e020783b */ /* 0x000ee20000004200 */
[----:B------:R-:W-:-:S03]  /*19120*/  FSETP.NEU.FTZ.AND P2, PT, R0, -INF , PT ;  /* 0xff8000000000780b */ /* 0x000fc60003f5d000 */
[----:B------:R-:W-:Y:S01]  /*19130*/  LDSM.16.MT88.4 R24, [R224+0xc800] ;  /* 0x00c80000e018783b */ /* 0x000fe20000004200 */
[C---:B--2---:R-:W-:Y:S01]  /*19140*/  FMUL.FTZ R132, R133.reuse, R0 ;  /* 0x0000000085847220 */ /* 0x044fe20000410000 */
[----:B------:R-:W-:-:S04]  /*19150*/  FMUL.FTZ R135, R133, R2 ;  /* 0x0000000285877220 */ /* 0x000fc80000410000 */
[----:B------:R-:W-:Y:S02]  /*19160*/  FSEL R132, R132, RZ, P2 ;  /* 0x000000ff84847208 */ /* 0x000fe40001000000 */
[----:B------:R-:W-:-:S03]  /*19170*/  FSETP.NEU.FTZ.AND P2, PT, R2, -INF , PT ;  /* 0xff8000000200780b */ /* 0x000fc60003f5d000 */
[-CC-:B------:R-:W-:Y:S01]  /*19180*/  FFMA.FTZ R66, R5, R133.reuse, -R132.reuse ;  /* 0x0000008505427223 */ /* 0x180fe20000010884 */
[----:B------:R-:W-:Y:S01]  /*19190*/  FSEL R135, R135, RZ, P2 ;  /* 0x000000ff87877208 */ /* 0x000fe20001000000 */
[-CC-:B------:R-:W-:Y:S01]  /*191a0*/  FFMA.FTZ R65, R56, R133.reuse, -R132.reuse ;  /* 0x0000008538417223 */ /* 0x180fe20000010884 */
[-CC-:B------:R-:W-:Y:S01]  /*191b0*/  FFMA.FTZ R62, R80, R133.reuse, -R132.reuse ;  /* 0x00000085503e7223 */ /* 0x180fe20000010884 */
[-CC-:B------:R-:W-:Y:S01]  /*191c0*/  FFMA.FTZ R60, R49, R133.reuse, -R132.reuse ;  /* 0x00000085313c7223 */ /* 0x180fe20000010884 */
[-CC-:B------:R-:W-:Y:S01]  /*191d0*/  FFMA.FTZ R56, R81, R133.reuse, -R132.reuse ;  /* 0x0000008551387223 */ /* 0x180fe20000010884 */
[-CC-:B------:R-:W-:Y:S01]  /*191e0*/  FFMA.FTZ R63, R4, R133.reuse, -R135.reuse ;  /* 0x00000085043f7223 */ /* 0x180fe20000010887 */
[-CC-:B------:R-:W-:Y:S01]  /*191f0*/  FFMA.FTZ R64, R53, R133.reuse, -R135.reuse ;  /* 0x0000008535407223 */ /* 0x180fe20000010887 */
[-CC-:B------:R-:W-:Y:S01]  /*19200*/  FFMA.FTZ R61, R54, R133.reuse, -R135.reuse ;  /* 0x00000085363d7223 */ /* 0x180fe20000010887 */
[-CC-:B------:R-:W-:Y:S01]  /*19210*/  FFMA.FTZ R59, R55, R133.reuse, -R135.reuse ;  /* 0x00000085373b7223 */ /* 0x180fe20000010887 */
[----:B------:R-:W-:Y:S01]  /*19220*/  MUFU.EX2 R66, R66 ;  /* 0x0000004200427308 */ /* 0x000fe20000000800 */
[-CC-:B------:R-:W-:Y:S01]  /*19230*/  FFMA.FTZ R57, R74, R133.reuse, -R132.reuse ;  /* 0x000000854a397223 */ /* 0x180fe20000010884 */
[-CC-:B------:R-:W-:Y:S01]  /*19240*/  FFMA.FTZ R53, R112, R133.reuse, -R132.reuse ;  /* 0x0000008570357223 */ /* 0x180fe20000010884 */
[-CC-:B------:R-:W-:Y:S01]  /*19250*/  FFMA.FTZ R58, R73, R133.reuse, -R135.reuse ;  /* 0x00000085493a7223 */ /* 0x180fe20000010887 */
[-CC-:B------:R-:W-:Y:S01]  /*19260*/  FFMA.FTZ R55, R72, R133.reuse, -R135.reuse ;  /* 0x0000008548377223 */ /* 0x180fe20000010887 */
[-CC-:B------:R-:W-:Y:S01]  /*19270*/  FFMA.FTZ R54, R75, R133.reuse, -R135.reuse ;  /* 0x000000854b367223 */ /* 0x180fe20000010887 */
[-CC-:B------:R-:W-:Y:S01]  /*19280*/  FFMA.FTZ R52, R82, R133.reuse, -R135.reuse ;  /* 0x0000008552347223 */ /* 0x180fe20000010887 */
[-CC-:B------:R-:W-:Y:S01]  /*19290*/  FFMA.FTZ R49, R83, R133.reuse, -R132.reuse ;  /* 0x0000008553317223 */ /* 0x180fe20000010884 */
[----:B------:R-:W2:Y:S01]  /*192a0*/  MUFU.EX2 R65, R65 ;  /* 0x0000004100417308 */ /* 0x000ea20000000800 */
[----:B------:R-:W3:Y:S01]  /*192b0*/  LDSM.16.MT88.4 R4, [R228+0x10800] ;  /* 0x01080000e404783b */ /* 0x000ee20000004200 */
        /* <DEDUP_REMOVED lines=14> */
[----:B------:R-:W4:Y:S01]  /*193a0*/  MUFU.EX2 R60, R60 ;  /* 0x0000003c003c7308 */ /* 0x000f220000000800 */
[----:B--2---:R-:W-:Y:S01]  /*193b0*/  F2FP.BF16.F32.PACK_AB R69, R65, R66 ;  /* 0x000000424145723e */ /* 0x004fe200000010ff */
        /* <DEDUP_REMOVED lines=15> */
[----:B----4-:R-:W-:Y:S01]  /*194b0*/  F2FP.BF16.F32.PACK_AB R71, R60, R62 ;  /* 0x0000003e3c47723e */ /* 0x010fe200000010ff */
[-CC-:B------:R-:W-:Y:S01]  /*194c0*/  FFMA.FTZ R172, R36, R133.reuse, -R132.reuse ;  /* 0x0000008524ac7223 */ /* 0x180fe20000010884 */
[-CC-:B------:R-:W-:Y:S01]  /*194d0*/  FFMA.FTZ R171, R171, R133.reuse, -R135.reuse ;  /* 0x00000085abab7223 */ /* 0x180fe20000010887 */
[-CC-:B------:R-:W-:Y:S01]  /*194e0*/  FFMA.FTZ R168, R168, R133.reuse, -R135.reuse ;  /* 0x00000085a8a87223 */ /* 0x180fe20000010887 */
[-CC-:B------:R-:W-:Y:S01]  /*194f0*/  FFMA.FTZ R167, R167, R133.reuse, -R135.reuse ;  /* 0x00000085a7a77223 */ /* 0x180fe20000010887 */
[-CC-:B------:R-:W-:Y:S01]  /*19500*/  FFMA.FTZ R166, R166, R133.reuse, -R135.reuse ;  /* 0x00000085a6a67223 */ /* 0x180fe20000010887 */
[-CC-:B------:R-:W-:Y:S01]  /*19510*/  FFMA.FTZ R165, R165, R133.reuse, -R132.reuse ;  /* 0x00000085a5a57223 */ /* 0x180fe20000010884 */
[----:B------:R-:W4:Y:S01]  /*19520*/  MUFU.EX2 R61, R61 ;  /* 0x0000003d003d7308 */ /* 0x000f220000000800 */
[----:B------:R-:W-:Y:S01]  /*19530*/  LDSM.16.MT88.4 R36, [R228+0x12000] ;  /* 0x01200000e424783b */ /* 0x000fe20000004200 */
[-CC-:B------:R-:W-:Y:S01]  /*19540*/  FFMA.FTZ R158, R158, R133.reuse, -R132.reuse ;  /* 0x000000859e9e7223 */ /* 0x180fe20000010884 */
[-CC-:B------:R-:W-:Y:S01]  /*19550*/  FFMA.FTZ R156, R156, R133.reuse, -R132.reuse ;  /* 0x000000859c9c7223 */ /* 0x180fe20000010884 */
[-CC-:B------:R-:W-:Y:S01]  /*19560*/  FFMA.FTZ R154, R154, R133.reuse, -R132.reuse ;  /* 0x000000859a9a7223 */ /* 0x180fe20000010884 */
[-CC-:B------:R-:W-:Y:S01]  /*19570*/  FFMA.FTZ R153, R153, R133.reuse, -R135.reuse ;  /* 0x0000008599997223 */ /* 0x180fe20000010887 */
[-CC-:B------:R-:W-:Y:S01]  /*19580*/  FFMA.FTZ R152, R152, R133.reuse, -R135.reuse ;  /* 0x0000008598987223 */ /* 0x180fe20000010887 */
[--C-:B------:R-:W-:Y:S01]  /*19590*/  FFMA.FTZ R151, R151, R133, -R135.reuse ;  /* 0x0000008597977223 */ /* 0x100fe20000010887 */
[----:B------:R-:W5:Y:S01]  /*195a0*/  MUFU.EX2 R59, R59 ;  /* 0x0000003b003b7308 */ /* 0x000f620000000800 */
[----:B--2---:R-:W-:Y:S01]  /*195b0*/  F2FP.BF16.F32.PACK_AB R68, R64, R63 ;  /* 0x0000003f4044723e */ /* 0x004fe200000010ff */
[-C--:B------:R-:W-:Y:S01]  /*195c0*/  FFMA.FTZ R150, R150, R133.reuse, -R135 ;  /* 0x0000008596967223 */ /* 0x080fe20000010887 */
[-C--:B------:R-:W-:Y:S01]  /*195d0*/  FFMA.FTZ R148, R148, R133.reuse, -R132 ;  /* 0x0000008594947223 */ /* 0x080fe20000010884 */
[----:B------:R-:W-:Y:S01]  /*195e0*/  FADD.FTZ R63, R63, R64 ;  /* 0x000000403f3f7221 */ /* 0x000fe20000010000 */
[----:B------:R-:W-:Y:S01]  /*195f0*/  FADD.FTZ R65, R66, R65 ;  /* 0x0000004142417221 */ /* 0x000fe20000010000 */
[-CC-:B------:R-:W-:Y:S01]  /*19600*/  FFMA.FTZ R137, R137, R133.reuse, -R135.reuse ;  /* 0x0000008589897223 */ /* 0x180fe20000010887 */
[-C--:B------:R-:W-:Y:S01]  /*19610*/  FFMA.FTZ R136, R136, R133.reuse, -R135 ;  /* 0x0000008588887223 */ /* 0x080fe20000010887 */
[----:B------:R-:W2:Y:S01]  /*19620*/  MUFU.EX2 R56, R56 ;  /* 0x0000003800387308 */ /* 0x000ea20000000800 */
[----:B----4-:R-:W-:Y:S01]  /*19630*/  FADD.FTZ R63, R61, R63 ;  /* 0x0000003f3d3f7221 */ /* 0x010fe20000010000 */
[----:B------:R-:W-:Y:S01]  /*19640*/  FADD.FTZ R65, R62, R65 ;  /* 0x000000413e417221 */ /* 0x000fe20000010000 */
[-C--:B------:R-:W-:Y:S01]  /*19650*/  FFMA.FTZ R134, R134, R133.reuse, -R135 ;  /* 0x0000008586867223 */ /* 0x080fe20000010887 */
[----:B------:R-:W-:-:S02]  /*19660*/  FFMA.FTZ R252, R67, R133, -R132 ;  /* 0x0000008543fc7223 */ /* 0x000fc40000010884 */
[----:B------:R-:W-:Y:S02]  /*19670*/  FADD.FTZ R65, R60, R65 ;  /* 0x000000413c417221 */ /* 0x000fe40000010000 */
[----:B------:R-:W4:Y:S01]  /*19680*/  MUFU.EX2 R57, R57 ;  /* 0x0000003900397308 */ /* 0x000f220000000800 */
[C---:B-----5:R-:W-:Y:S01]  /*19690*/  F2FP.BF16.F32.PACK_AB R70, R59.reuse, R61 ;  /* 0x0000003d3b46723e */ /* 0x060fe200000010ff */
[----:B------:R-:W-:-:S06]  /*196a0*/  FADD.FTZ R59, R59, R63 ;  /* 0x0000003f3b3b7221 */ /* 0x000fcc0000010000 */
[----:B------:R-:W-:Y:S01]  /*196b0*/  HMMA.16816.F32.BF16 R120, R68, R116, RZ ;  /* 0x000000744478723c */ /* 0x000fe200000418ff */
[----:B------:R-:W5:Y:S01]  /*196c0*/  MUFU.EX2 R53, R53 ;  /* 0x0000003500357308 */ /* 0x000f620000000800 */
[----:B--2---:R-:W-:-:S04]  /*196d0*/  FADD.FTZ R65, R56, R65 ;  /* 0x0000004138417221 */ /* 0x004fc80000010000 */
[C---:B------:R-:W-:Y:S03]  /*196e0*/  HMMA.16816.F32.BF16 R116, R68.reuse, R118, RZ ;  /* 0x000000764474723c */ /* 0x040fe600000418ff */
[----:B------:R-:W2:Y:S01]  /*196f0*/  MUFU.EX2 R58, R58 ;  /* 0x0000003a003a7308 */ /* 0x000ea20000000800 */
[C---:B----4-:R-:W-:Y:S01]  /*19700*/  F2FP.BF16.F32.PACK_AB R17, R57.reuse, R56 ;  /* 0x000000383911723e */ /* 0x050fe200000010ff */
[----:B------:R-:W-:Y:S01]  /*19710*/  FADD.FTZ R57, R57, R65 ;  /* 0x0000004139397221 */ /* 0x000fe20000010000 */
[C---:B------:R-:W-:Y:S05]  /*19720*/  HMMA.16816.F32.BF16 R128, R68.reuse, R124, RZ ;  /* 0x0000007c4480723c */ /* 0x040fea00000418ff */
[----:B------:R-:W4:Y:S01]  /*19730*/  MUFU.EX2 R55, R55 ;  /* 0x0000003700377308 */ /* 0x000f220000000800 */
[----:B------:R-:W-:Y:S01]  /*19740*/  HMMA.16816.F32.BF16 R112, R68, R108, RZ ;  /* 0x0000006c4470723c */ /* 0x000fe200000418ff */
[----:B-----5:R-:W-:-:S05]  /*19750*/  FADD.FTZ R57, R53, R57 ;  /* 0x0000003935397221 */ /* 0x020fca0000010000 */
[----:B------:R-:W-:Y:S01]  /*19760*/  HMMA.16816.F32.BF16 R124, R68, R126, RZ ;  /* 0x0000007e447c723c */ /* 0x000fe200000418ff */
[----:B------:R-:W-:Y:S01]  /*19770*/  MUFU.EX2 R54, R54 ;  /* 0x0000003600367308 */ /* 0x000fe20000000800 */
[----:B--2---:R-:W-:-:S04]  /*19780*/  FADD.FTZ R59, R58, R59 ;  /* 0x0000003b3a3b7221 */ /* 0x004fc80000010000 */
[C---:B------:R-:W-:Y:S03]  /*19790*/  HMMA.16816.F32.BF16 R108, R68.reuse, R110, RZ ;  /* 0x0000006e446c723c */ /* 0x040fe600000418ff */
[----:B------:R-:W2:Y:S01]  /*197a0*/  MUFU.EX2 R52, R52 ;  /* 0x0000003400347308 */ /* 0x000ea20000000800 */
[C---:B----4-:R-:W-:Y:S01]  /*197b0*/  F2FP.BF16.F32.PACK_AB R16, R55.reuse, R58 ;  /* 0x0000003a3710723e */ /* 0x050fe200000010ff */
[----:B------:R-:W-:Y:S01]  /*197c0*/  FADD.FTZ R59, R55, R59 ;  /* 0x0000003b373b7221 */ /* 0x000fe20000010000 */
[C---:B------:R-:W-:Y:S05]  /*197d0*/  HMMA.16816.F32.BF16 R96, R68.reuse, R92, RZ ;  /* 0x0000005c4460723c */ /* 0x040fea00000418ff */
[----:B------:R-:W4:Y:S01]  /*197e0*/  MUFU.EX2 R49, R49 ;  /* 0x0000003100317308 */ /* 0x000f220000000800 */
[C---:B------:R-:W-:Y:S06]  /*197f0*/  HMMA.16816.F32.BF16 R88, R68.reuse, R84, RZ ;  /* 0x000000544458723c */ /* 0x040fec00000418ff */
[----:B------:R-:W-:Y:S01]  /*19800*/  HMMA.16816.F32.BF16 R92, R68, R94, RZ ;  /* 0x0000005e445c723c */ /* 0x000fe200000418ff */
[----:B------:R-:W5:Y:S01]  /*19810*/  MUFU.EX2 R46, R46 ;  /* 0x0000002e002e7308 */ /* 0x000f620000000800 */
[----:B--2---:R-:W-:Y:S01]  /*19820*/  F2FP.BF16.F32.PACK_AB R18, R52, R54 ;  /* 0x000000363412723e */ /* 0x004fe200000010ff */
[----:B------:R-:W-:-:S03]  /*19830*/  FADD.FTZ R54, R54, R59 ;  /* 0x0000003b36367221 */ /* 0x000fc60000010000 */
[C---:B------:R-:W-:Y:S01]  /*19840*/  HMMA.16816.F32.BF16 R84, R68.reuse, R86, RZ ;  /* 0x000000564454723c */ /* 0x040fe200000418ff */
[----:B------:R-:W-:Y:S02]  /*19850*/  FADD.FTZ R54, R52, R54 ;  /* 0x0000003634367221 */ /* 0x000fe40000010000 */
[----:B------:R-:W2:Y:S01]  /*19860*/  MUFU.EX2 R43, R43 ;  /* 0x0000002b002b7308 */ /* 0x000ea20000000800 */
[C---:B----4-:R-:W-:Y:S01]  /*19870*/  F2FP.BF16.F32.PACK_AB R19, R49.reuse, R53 ;  /* 0x000000353113723e */ /* 0x050fe200000010ff */
[----:B------:R-:W-:Y:S01]  /*19880*/  FADD.FTZ R57, R49, R57 ;  /* 0x0000003931397221 */ /* 0x000fe20000010000 */
[----:B------:R-:W-:Y:S05]  /*19890*/  HMMA.16816.F32.BF16 R104, R68, R100, RZ ;  /* 0x000000644468723c */ /* 0x000fea00000418ff */
[----:B------:R-:W-:Y:S01]  /*198a0*/  MUFU.EX2 R42, R42 ;  /* 0x0000002a002a7308 */ /* 0x000fe20000000800 */
[----:B------:R-:W-:Y:S01]  /*198b0*/  HMMA.16816.F32.BF16 R120, R16, R12, R120 ;  /* 0x0000000c1078723c */ /* 0x000fe20000041878 */
[----:B-----5:R-:W-:-:S05]  /*198c0*/  FADD.FTZ R57, R46, R57 ;  /* 0x000000392e397221 */ /* 0x020fca0000010000 */
[----:B------:R-:W-:Y:S01]  /*198d0*/  HMMA.16816.F32.BF16 R116, R16, R14, R116 ;  /* 0x0000000e1074723c */ /* 0x000fe20000041874 */
[----:B------:R-:W4:Y:S01]  /*198e0*/  LDSM.16.MT88.4 R12, [R226+0x10800] ;  /* 0x01080000e20c783b */ /* 0x000f220000004200 */
[----:B------:R-:W5:Y:S01]  /*198f0*/  MUFU.EX2 R47, R47 ;  /* 0x0000002f002f7308 */ /* 0x000f620000000800 */
[----:B--2---:R-:W-:-:S03]  /*19900*/  FADD.FTZ R57, R43, R57 ;  /* 0x000000392b397221 */ /* 0x004fc60000010000 */
[C---:B------:R-:W-:Y:S04]  /*19910*/  HMMA.16816.F32.BF16 R128, R16.reuse, R28, R128 ;  /* 0x0000001c1080723c */ /* 0x040fe80000041880 */
[----:B------:R-:W2:Y:S02]  /*19920*/  MUFU.EX2 R45, R45 ;  /* 0x0000002d002d7308 */ /* 0x000ea40000000800 */
[C---:B------:R-:W-:Y:S01]  /*19930*/  HMMA.16816.F32.BF16 R124, R16.reuse, R30, R124 ;  /* 0x0000001e107c723c */ /* 0x040fe2000004187c */
[----:B------:R-:W-:Y:S05]  /*19940*/  LDSM.16.MT88.4 R28, [R224+0x10800] ;  /* 0x01080000e01c783b */ /* 0x000fea0000004200 */
[----:B------:R-:W-:Y:S01]  /*19950*/  HMMA.16816.F32.BF16 R112, R16, R20, R112 ;  /* 0x000000141070723c */ /* 0x000fe20000041870 */
[----:B------:R-:W-:Y:S01]  /*19960*/  MUFU.EX2 R44, R44 ;  /* 0x0000002c002c7308 */ /* 0x000fe20000000800 */
[----:B-----5:R-:W-:-:S04]  /*19970*/  FADD.FTZ R54, R47, R54 ;  /* 0x000000362f367221 */ /* 0x020fc80000010000 */
[----:B------:R-:W-:Y:S01]  /*19980*/  HMMA.16816.F32.BF16 R108, R16, R22, R108 ;  /* 0x00000016106c723c */ /* 0x000fe2000004186c */
[----:B------:R-:W5:Y:S02]  /*19990*/  LDSM.16.MT88.4 R20, [R225+0x10800] ;  /* 0x01080000e114783b */ /* 0x000f640000004200 */
[----:B------:R-:W5:Y:S01]  /*199a0*/  MUFU.EX2 R41, R41 ;  /* 0x0000002900297308 */ /* 0x000f620000000800 */
[C---:B--2---:R-:W-:Y:S02]  /*199b0*/  FADD.FTZ R54, R45.reuse, R54 ;  /* 0x000000362d367221 */ /* 0x044fe40000010000 */
[C---:B-1----:R-:W-:Y:S05]  /*199c0*/  HMMA.16816.F32.BF16 R80, R68.reuse, R76, RZ ;  /* 0x0000004c4450723c */ /* 0x042fea00000418ff */
[----:B------:R-:W1:Y:S01]  /*199d0*/  MUFU.EX2 R40, R40 ;  /* 0x0000002800287308 */ /* 0x000e620000000800 */
[C---:B------:R-:W-:Y:S06]  /*199e0*/  HMMA.16816.F32.BF16 R100, R68.reuse, R102, RZ ;  /* 0x000000664464723c */ /* 0x040fec00000418ff */
[C---:B------:R-:W-:Y:S01]  /*199f0*/  HMMA.16816.F32.BF16 R76, R68.reuse, R78, RZ ;  /* 0x0000004e444c723c */ /* 0x040fe200000418ff */
[----:B------:R-:W-:Y:S05]  /*19a00*/  MUFU.EX2 R9, R9 ;  /* 0x0000000900097308 */ /* 0x000fea0000000800 */
[C---:B---3--:R-:W-:Y:S03]  /*19a10*/  HMMA.16816.F32.BF16 R72, R68.reuse, R32, RZ ;  /* 0x000000204448723c */ /* 0x048fe600000418ff */
[----:B------:R-:W-:Y:S03]  /*19a20*/  MUFU.EX2 R8, R8 ;  /* 0x0000000800087308 */ /* 0x000fe60000000800 */
[----:B------:R-:W-:Y:S01]  /*19a30*/  HMMA.16816.F32.BF16 R68, R68, R34, RZ ;  /* 0x000000224444723c */ /* 0x000fe200000418ff */
[----:B------:R-:W-:Y:S04]  /*19a40*/  LDSM.16.MT88.4 R32, [R224+0x11000] ;  /* 0x01100000e020783b */ /* 0x000fe80000004200 */
[----:B------:R-:W-:Y:S01]  /*19a50*/  MUFU.EX2 R3, R3 ;  /* 0x0000000300037308 */ /* 0x000fe20000000800 */
[C---:B------:R-:W-:Y:S06]  /*19a60*/  HMMA.16816.F32.BF16 R96, R16.reuse, R4, R96 ;  /* 0x000000041060723c */ /* 0x040fec0000041860 */
[C---:B------:R-:W-:Y:S01]  /*19a70*/  HMMA.16816.F32.BF16 R92, R16.reuse, R6, R92 ;  /* 0x00000006105c723c */ /* 0x040fe2000004185c */
[----:B------:R-:W2:Y:S01]  /*19a80*/  LDSM.16.MT88.4 R4, [R226+0xd000] ;  /* 0x00d00000e204783b */ /* 0x000ea20000004200 */
[----:B------:R-:W-:Y:S04]  /*19a90*/  MUFU.EX2 R144, R144 ;  /* 0x0000009000907308 */ /* 0x000fe80000000800 */
[C---:B----4-:R-:W-:Y:S04]  /*19aa0*/  HMMA.16816.F32.BF16 R88, R16.reuse, R12, R88 ;  /* 0x0000000c1058723c */ /* 0x050fe80000041858 */
[----:B------:R-:W3:Y:S02]  /*19ab0*/  MUFU.EX2 R145, R145 ;  /* 0x0000009100917308 */ /* 0x000ee40000000800 */
[C---:B------:R-:W-:Y:S01]  /*19ac0*/  HMMA.16816.F32.BF16 R84, R16.reuse, R14, R84 ;  /* 0x0000000e1054723c */ /* 0x040fe20000041854 */
[----:B------:R-:W4:Y:S05]  /*19ad0*/  LDSM.16.MT88.4 R12, [R225+0xd000] ;  /* 0x00d00000e10c783b */ /* 0x000f2a0000004200 */
[C---:B------:R-:W-:Y:S01]  /*19ae0*/  HMMA.16816.F32.BF16 R104, R16.reuse, R24, R104 ;  /* 0x000000181068723c */ /* 0x040fe20000041868 */
[----:B------:R-:W-:Y:S05]  /*19af0*/  MUFU.EX2 R146, R146 ;  /* 0x0000009200927308 */ /* 0x000fea0000000800 */
[C---:B------:R-:W-:Y:S01]  /*19b00*/  HMMA.16816.F32.BF16 R100, R16.reuse, R26, R100 ;  /* 0x0000001a1064723c */ /* 0x040fe20000041864 */
[----:B------:R-:W3:Y:S02]  /*19b10*/  LDSM.16.MT88.4 R24, [R228+0xd000] ;  /* 0x00d00000e418783b */ /* 0x000ee40000004200 */
[----:B------:R-:W3:Y:S03]  /*19b20*/  MUFU.EX2 R147, R147 ;  /* 0x0000009300937308 */ /* 0x000ee60000000800 */
[C---:B-----5:R-:W-:Y:S05]  /*19b30*/  HMMA.16816.F32.BF16 R80, R16.reuse, R20, R80 ;  /* 0x000000141050723c */ /* 0x060fea0000041850 */
[----:B------:R-:W5:Y:S01]  /*19b40*/  MUFU.EX2 R149, R149 ;  /* 0x0000009500957308 */ /* 0x000f620000000800 */
[C---:B------:R-:W-:Y:S01]  /*19b50*/  HMMA.16816.F32.BF16 R76, R16.reuse, R22, R76 ;  /* 0x00000016104c723c */ /* 0x040fe2000004184c */
[----:B------:R-:W-:Y:S05]  /*19b60*/  LDSM.16.MT88.4 R20, [R224+0xd000] ;  /* 0x00d00000e014783b */ /* 0x000fea0000004200 */
[C---:B------:R-:W-:Y:S01]  /*19b70*/  HMMA.16816.F32.BF16 R72, R16.reuse, R28, R72 ;  /* 0x0000001c1048723c */ /* 0x040fe20000041848 */
[----:B------:R-:W-:Y:S05]  /*19b80*/  MUFU.EX2 R155, R155 ;  /* 0x0000009b009b7308 */ /* 0x000fea0000000800 */
[----:B------:R-:W-:Y:S01]  /*19b90*/  HMMA.16816.F32.BF16 R68, R16, R30, R68 ;  /* 0x0000001e1044723c */ /* 0x000fe20000041844 */
[----:B------:R-:W5:Y:S01]  /*19ba0*/  LDSM.16.MT88.4 R16, [R228+0x11000] ;  /* 0x01100000e410783b */ /* 0x000f620000004200 */
[----:B------:R-:W-:Y:S01]  /*19bb0*/  F2FP.BF16.F32.PACK_AB R28, R45, R47 ;  /* 0x0000002f2d1c723e */ /* 0x000fe200000010ff */
[----:B------:R-:W-:Y:S01]  /*19bc0*/  MUFU.EX2 R157, R157 ;  /* 0x0000009d009d7308 */ /* 0x000fe20000000800 */
[----:B------:R-:W-:-:S03]  /*19bd0*/  F2FP.BF16.F32.PACK_AB R29, R43, R46 ;  /* 0x0000002e2b1d723e */ /* 0x000fc600000010ff */
[C---:B------:R-:W-:Y:S01]  /*19be0*/  F2FP.BF16.F32.PACK_AB R30, R41.reuse, R44 ;  /* 0x0000002c291e723e */ /* 0x040fe200000010ff */
[----:B------:R-:W-:Y:S01]  /*19bf0*/  FADD.FTZ R44, R44, R54 ;  /* 0x000000362c2c7221 */ /* 0x000fe20000010000 */
[----:B-1----:R-:W-:Y:S01]  /*19c00*/  F2FP.BF16.F32.PACK_AB R31, R40, R42 ;  /* 0x0000002a281f723e */ /* 0x002fe200000010ff */
[----:B------:R-:W-:Y:S01]  /*19c10*/  FADD.FTZ R42, R42, R57 ;  /* 0x000000392a2a7221 */ /* 0x000fe20000010000 */
[----:B------:R-:W-:Y:S01]  /*19c20*/  MUFU.EX2 R159, R159 ;  /* 0x0000009f009f7308 */ /* 0x000fe20000000800 */
[----:B------:R-:W-:Y:S02]  /*19c30*/  FADD.FTZ R44, R41, R44 ;  /* 0x0000002c292c7221 */ /* 0x000fe40000010000 */
[----:B------:R-:W-:Y:S02]  /*19c40*/  FADD.FTZ R42, R40, R42 ;  /* 0x0000002a282a7221 */ /* 0x000fe40000010000 */
[C---:B--2---:R-:W-:Y:S03]  /*19c50*/  HMMA.16816.F32.BF16 R120, R28.reuse, R4, R120 ;  /* 0x000000041c78723c */ /* 0x044fe60000041878 */
[----:B------:R-:W-:Y:S03]  /*19c60*/  MUFU.EX2 R160, R160 ;  /* 0x000000a000a07308 */ /* 0x000fe60000000800 */
[C---:B------:R-:W-:Y:S01]  /*19c70*/  HMMA.16816.F32.BF16 R116, R28.reuse, R6, R116 ;  /* 0x000000061c74723c */ /* 0x040fe20000041874 */
[----:B------:R-:W1:Y:S04]  /*19c80*/  LDSM.16.MT88.4 R4, [R226+0x11000] ;  /* 0x01100000e204783b */ /* 0x000e680000004200 */
[----:B------:R-:W2:Y:S01]  /*19c90*/  MUFU.EX2 R161, R161 ;  /* 0x000000a100a17308 */ /* 0x000ea20000000800 */
[C---:B----4-:R-:W-:Y:S06]  /*19ca0*/  HMMA.16816.F32.BF16 R112, R28.reuse, R12, R112 ;  /* 0x0000000c1c70723c */ /* 0x050fec0000041870 */
[C---:B------:R-:W-:Y:S01]  /*19cb0*/  HMMA.16816.F32.BF16 R108, R28.reuse, R14, R108 ;  /* 0x0000000e1c6c723c */ /* 0x040fe2000004186c */
[----:B------:R-:W4:Y:S01]  /*19cc0*/  LDSM.16.MT88.4 R12, [R225+0x11000] ;  /* 0x01100000e10c783b */ /* 0x000f220000004200 */
[----:B------:R-:W-:Y:S04]  /*19cd0*/  MUFU.EX2 R162, R162 ;  /* 0x000000a200a27308 */ /* 0x000fe80000000800 */
[C---:B---3--:R-:W-:Y:S04]  /*19ce0*/  HMMA.16816.F32.BF16 R128, R28.reuse, R24, R128 ;  /* 0x000000181c80723c */ /* 0x048fe80000041880 */
[----:B------:R-:W3:Y:S02]  /*19cf0*/  MUFU.EX2 R163, R163 ;  /* 0x000000a300a37308 */ /* 0x000ee40000000800 */
[C---:B-----5:R-:W-:Y:S06]  /*19d00*/  HMMA.16816.F32.BF16 R96, R28.reuse, R16, R96 ;  /* 0x000000101c60723c */ /* 0x060fec0000041860 */
[C---:B------:R-:W-:Y:S01]  /*19d10*/  HMMA.16816.F32.BF16 R92, R28.reuse, R18, R92 ;  /* 0x000000121c5c723c */ /* 0x040fe2000004185c */
[----:B------:R-:W5:Y:S01]  /*19d20*/  LDSM.16.MT88.4 R16, [R226+0xd800] ;  /* 0x00d80000e210783b */ /* 0x000f620000004200 */
[----:B------:R-:W3:Y:S04]  /*19d30*/  MUFU.EX2 R164, R164 ;  /* 0x000000a400a47308 */ /* 0x000ee80000000800 */
[C---:B------:R-:W-:Y:S01]  /*19d40*/  HMMA.16816.F32.BF16 R124, R28.reuse, R26, R124 ;  /* 0x0000001a1c7c723c */ /* 0x040fe2000004187c */
[----:B------:R-:W2:Y:S03]  /*19d50*/  LDSM.16.MT88.4 R24, [R228+0xd800] ;  /* 0x00d80000e418783b */ /* 0x000ea60000004200 */
[----:B------:R-:W-:Y:S02]  /*19d60*/  MUFU.EX2 R169, R169 ;  /* 0x000000a900a97308 */ /* 0x000fe40000000800 */
[C---:B-1----:R-:W-:Y:S06]  /*19d70*/  HMMA.16816.F32.BF16 R88, R28.reuse, R4, R88 ;  /* 0x000000041c58723c */ /* 0x042fec0000041858 */
[C---:B------:R-:W-:Y:S01]  /*19d80*/  HMMA.16816.F32.BF16 R84, R28.reuse, R6, R84 ;  /* 0x000000061c54723c */ /* 0x040fe20000041854 */
[----:B------:R-:W1:Y:S01]  /*19d90*/  LDSM.16.MT88.4 R4, [R225+0xd800] ;  /* 0x00d80000e104783b */ /* 0x000e620000004200 */
[----:B------:R-:W-:Y:S04]  /*19da0*/  MUFU.EX2 R170, R170 ;  /* 0x000000aa00aa7308 */ /* 0x000fe80000000800 */
[C---:B----4-:R-:W-:Y:S04]  /*19db0*/  HMMA.16816.F32.BF16 R80, R28.reuse, R12, R80 ;  /* 0x0000000c1c50723c */ /* 0x050fe80000041850 */
[----:B------:R-:W-:Y:S02]  /*19dc0*/  MUFU.EX2 R172, R172 ;  /* 0x000000ac00ac7308 */ /* 0x000fe40000000800 */
        /* <DEDUP_REMOVED lines=12> */
[----:B------:R-:W-:Y:S01]  /*19e90*/  LDSM.16.MT88.4 R20, [R224+0xd800] ;  /* 0x00d80000e014783b */ /* 0x000fe20000004200 */
[----:B------:R-:W-:Y:S01]  /*19ea0*/  FADD.FTZ R146, R146, R144 ;  /* 0x0000009092927221 */ /* 0x000fe20000010000 */
[----:B------:R-:W-:Y:S01]  /*19eb0*/  FADD.FTZ R3, R3, R9 ;  /* 0x0000000903037221 */ /* 0x000fe20000010000 */
[----:B------:R-:W4:Y:S02]  /*19ec0*/  MUFU.EX2 R168, R168 ;  /* 0x000000a800a87308 */ /* 0x000f240000000800 */
[----:B-----5:R-:W-:Y:S01]  /*19ed0*/  HMMA.16816.F32.BF16 R120, R12, R16, R120 ;  /* 0x000000100c78723c */ /* 0x020fe20000041878 */
[----:B------:R-:W-:Y:S01]  /*19ee0*/  FADD.FTZ R146, R147, R146 ;  /* 0x0000009293927221 */ /* 0x000fe20000010000 */
[----:B------:R-:W-:-:S04]  /*19ef0*/  FADD.FTZ R3, R149, R3 ;  /* 0x0000000395037221 */ /* 0x000fc80000010000 */
[C---:B------:R-:W-:Y:S01]  /*19f00*/  HMMA.16816.F32.BF16 R116, R12.reuse, R18, R116 ;  /* 0x000000120c74723c */ /* 0x040fe20000041874 */
[----:B------:R-:W5:Y:S01]  /*19f10*/  LDSM.16.MT88.4 R16, [R225+0x11800] ;  /* 0x01180000e110783b */ /* 0x000f620000004200 */
[----:B------:R-:W-:Y:S04]  /*19f20*/  MUFU.EX2 R167, R167 ;  /* 0x000000a700a77308 */ /* 0x000fe80000000800 */
[C---:B--2---:R-:W-:Y:S04]  /*19f30*/  HMMA.16816.F32.BF16 R128, R12.reuse, R24, R128 ;  /* 0x000000180c80723c */ /* 0x044fe80000041880 */
[----:B------:R-:W2:Y:S02]  /*19f40*/  MUFU.EX2 R166, R166 ;  /* 0x000000a600a67308 */ /* 0x000ea40000000800 */
[----:B------:R-:W-:Y:S01]  /*19f50*/  HMMA.16816.F32.BF16 R124, R12, R26, R124 ;  /* 0x0000001a0c7c723c */ /* 0x000fe2000004187c */
[----:B------:R-:W3:Y:S05]  /*19f60*/  LDSM.16.MT88.4 R24, [R226+0x11800] ;  /* 0x01180000e218783b */ /* 0x000eea0000004200 */
[C---:B------:R-:W-:Y:S01]  /*19f70*/  HMMA.16816.F32.BF16 R72, R28.reuse, R32, R72 ;  /* 0x000000201c48723c */ /* 0x040fe20000041848 */
[----:B------:R-:W2:Y:S05]  /*19f80*/  MUFU.EX2 R165, R165 ;  /* 0x000000a500a57308 */ /* 0x000eaa0000000800 */
[----:B------:R-:W-:Y:S01]  /*19f90*/  HMMA.16816.F32.BF16 R68, R28, R34, R68 ;  /* 0x000000221c44723c */ /* 0x000fe20000041844 */
[----:B------:R-:W4:Y:S02]  /*19fa0*/  LDSM.16.MT88.4 R32, [R228+0x11800] ;  /* 0x01180000e420783b */ /* 0x000f240000004200 */
[----:B------:R-:W-:Y:S02]  /*19fb0*/  MUFU.EX2 R158, R158 ;  /* 0x0000009e009e7308 */ /* 0x000fe40000000800 */
[----:B------:R-:W-:Y:S01]  /*19fc0*/  LDSM.16.MT88.4 R28, [R224+0x11800] ;  /* 0x01180000e01c783b */ /* 0x000fe20000004200 */
[C---:B-1----:R-:W-:Y:S05]  /*19fd0*/  HMMA.16816.F32.BF16 R112, R12.reuse, R4, R112 ;  /* 0x000000040c70723c */ /* 0x042fea0000041870 */
[----:B------:R-:W-:Y:S01]  /*19fe0*/  MUFU.EX2 R156, R156 ;  /* 0x0000009c009c7308 */ /* 0x000fe20000000800 */
[C---:B------:R-:W-:Y:S01]  /*19ff0*/  HMMA.16816.F32.BF16 R108, R12.reuse, R6, R108 ;  /* 0x000000060c6c723c */ /* 0x040fe2000004186c */
[----:B------:R-:W1:Y:S05]  /*1a000*/  LDSM.16.MT88.4 R4, [R228+0xe000] ;  /* 0x00e00000e404783b */ /* 0x000e6a0000004200 */
[C---:B-----5:R-:W-:Y:S01]  /*1a010*/  HMMA.16816.F32.BF16 R80, R12.reuse, R16, R80 ;  /* 0x000000100c50723c */ /* 0x060fe20000041850 */
[----:B------:R-:W-:Y:S05]  /*1a020*/  MUFU.EX2 R154, R154 ;  /* 0x0000009a009a7308 */ /* 0x000fea0000000800 */
[C---:B------:R-:W-:Y:S01]  /*1a030*/  HMMA.16816.F32.BF16 R76, R12.reuse, R18, R76 ;  /* 0x000000120c4c723c */ /* 0x040fe2000004184c */
[----:B------:R-:W5:Y:S02]  /*1a040*/  LDSM.16.MT88.4 R16, [R225+0xe000] ;  /* 0x00e00000e110783b */ /* 0x000f640000004200 */
[----:B------:R-:W-:Y:S03]  /*1a050*/  MUFU.EX2 R153, R153 ;  /* 0x0000009900997308 */ /* 0x000fe60000000800 */
[C---:B------:R-:W-:Y:S05]  /*1a060*/  HMMA.16816.F32.BF16 R104, R12.reuse, R20, R104 ;  /* 0x000000140c68723c */ /* 0x040fea0000041868 */
[----:B------:R-:W2:Y:S01]  /*1a070*/  MUFU.EX2 R152, R152 ;  /* 0x0000009800987308 */ /* 0x000ea20000000800 */
[C---:B------:R-:W-:Y:S01]  /*1a080*/  HMMA.16816.F32.BF16 R100, R12.reuse, R22, R100 ;  /* 0x000000160c64723c */ /* 0x040fe20000041864 */
[----:B------:R-:W2:Y:S05]  /*1a090*/  LDSM.16.MT88.4 R20, [R226+0xe000] ;  /* 0x00e00000e214783b */ /* 0x000eaa0000004200 */
[C---:B---3--:R-:W-:Y:S01]  /*1a0a0*/  HMMA.16816.F32.BF16 R88, R12.reuse, R24, R88 ;  /* 0x000000180c58723c */ /* 0x048fe20000041858 */
[----:B------:R-:W-:Y:S05]  /*1a0b0*/  MUFU.EX2 R151, R151 ;  /* 0x0000009700977308 */ /* 0x000fea0000000800 */
[C---:B------:R-:W-:Y:S01]  /*1a0c0*/  HMMA.16816.F32.BF16 R84, R12.reuse, R26, R84 ;  /* 0x0000001a0c54723c */ /* 0x040fe20000041854 */
[----:B------:R-:W-:Y:S01]  /*1a0d0*/  F2FP.BF16.F32.PACK_AB R24, R161, R160 ;  /* 0x000000a0a118723e */ /* 0x000fe200000010ff */
[----:B------:R-:W-:Y:S01]  /*1a0e0*/  FADD.FTZ R160, R160, R146 ;  /* 0x00000092a0a07221 */ /* 0x000fe20000010000 */
[----:B------:R-:W-:Y:S01]  /*1a0f0*/  F2FP.BF16.F32.PACK_AB R25, R157, R155 ;  /* 0x0000009b9d19723e */ /* 0x000fe200000010ff */
[----:B------:R-:W3:Y:S01]  /*1a100*/  MUFU.EX2 R150, R150 ;  /* 0x0000009600967308 */ /* 0x000ee20000000800 */
[----:B------:R-:W-:Y:S01]  /*1a110*/  FADD.FTZ R155, R155, R3 ;  /* 0x000000039b9b7221 */ /* 0x000fe20000010000 */
[----:B----4-:R-:W-:Y:S01]  /*1a120*/  HMMA.16816.F32.BF16 R96, R12, R32, R96 ;  /* 0x000000200c60723c */ /* 0x010fe20000041860 */
[----:B------:R-:W-:Y:S01]  /*1a130*/  F2FP.BF16.F32.PACK_AB R26, R163, R162 ;  /* 0x000000a2a31a723e */ /* 0x000fe200000010ff */
[----:B------:R-:W-:Y:S01]  /*1a140*/  FADD.FTZ R160, R161, R160 ;  /* 0x000000a0a1a07221 */ /* 0x000fe20000010000 */
[----:B------:R-:W-:Y:S01]  /*1a150*/  F2FP.BF16.F32.PACK_AB R27, R164, R159 ;  /* 0x0000009fa41b723e */ /* 0x000fe200000010ff */
[----:B------:R-:W-:-:S02]  /*1a160*/  FADD.FTZ R155, R157, R155 ;  /* 0x0000009b9d9b7221 */ /* 0x000fc40000010000 */
[----:B------:R-:W-:Y:S01]  /*1a170*/  HMMA.16816.F32.BF16 R92, R12, R34, R92 ;  /* 0x000000220c5c723c */ /* 0x000fe2000004185c */
[----:B------:R-:W4:Y:S01]  /*1a180*/  LDSM.16.MT88.4 R32, [R226+0x12000] ;  /* 0x01200000e220783b */ /* 0x000f220000004200 */
[----:B------:R-:W3:Y:S01]  /*1a190*/  MUFU.EX2 R148, R148 ;  /* 0x0000009400947308 */ /* 0x000ee20000000800 */
[----:B------:R-:W-:Y:S01]  /*1a1a0*/  FADD.FTZ R162, R162, R160 ;  /* 0x000000a0a2a27221 */ /* 0x000fe20000010000 */
[----:B------:R-:W-:Y:S02]  /*1a1b0*/  FADD.FTZ R159, R159, R155 ;  /* 0x0000009b9f9f7221 */ /* 0x000fe40000010000 */
[C---:B-1----:R-:W-:Y:S01]  /*1a1c0*/  HMMA.16816.F32.BF16 R128, R24.reuse, R4, R128 ;  /* 0x000000041880723c */ /* 0x042fe20000041880 */
[----:B------:R-:W-:Y:S01]  /*1a1d0*/  FADD.FTZ R162, R163, R162 ;  /* 0x000000a2a3a27221 */ /* 0x000fe20000010000 */
[----:B------:R-:W-:Y:S02]  /*1a1e0*/  FADD.FTZ R159, R164, R159 ;  /* 0x0000009fa49f7221 */ /* 0x000fe40000010000 */
[----:B------:R-:W-:Y:S02]  /*1a1f0*/  MUFU.EX2 R137, R137 ;  /* 0x0000008900897308 */ /* 0x000fe40000000800 */
[----:B------:R-:W-:Y:S01]  /*1a200*/  HMMA.16816.F32.BF16 R124, R24, R6, R124 ;  /* 0x00000006187c723c */ /* 0x000fe2000004187c */
[----:B------:R-:W1:Y:S05]  /*1a210*/  LDSM.16.MT88.4 R4, [R225+0x12000] ;  /* 0x01200000e104783b */ /* 0x000e6a0000004200 */
[C---:B------:R-:W-:Y:S01]  /*1a220*/  HMMA.16816.F32.BF16 R72, R12.reuse, R28, R72 ;  /* 0x0000001c0c48723c */ /* 0x040fe20000041848 */
[----:B------:R-:W-:Y:S05]  /*1a230*/  MUFU.EX2 R136, R136 ;  /* 0x0000008800887308 */ /* 0x000fea0000000800 */
[----:B------:R-:W-:Y:S01]  /*1a240*/  HMMA.16816.F32.BF16 R68, R12, R30, R68 ;  /* 0x0000001e0c44723c */ /* 0x000fe20000041844 */
[----:B------:R-:W3:Y:S02]  /*1a250*/  LDSM.16.MT88.4 R12, [R224+0xe000] ;  /* 0x00e00000e00c783b */ /* 0x000ee40000004200 */
[----:B------:R-:W-:Y:S02]  /*1a260*/  MUFU.EX2 R134, R134 ;  /* 0x0000008600867308 */ /* 0x000fe40000000800 */
[----:B------:R-:W-:Y:S01]  /*1a270*/  LDSM.16.MT88.4 R28, [R224+0x12000] ;  /* 0x01200000e01c783b */ /* 0x000fe20000004200 */
[C---:B-----5:R-:W-:Y:S05]  /*1a280*/  HMMA.16816.F32.BF16 R112, R24.reuse, R16, R112 ;  /* 0x000000101870723c */ /* 0x060fea0000041870 */
[----:B------:R-:W-:Y:S01]  /*1a290*/  MUFU.EX2 R252, R252 ;  /* 0x000000fc00fc7308 */ /* 0x000fe20000000800 */
[C---:B------:R-:W-:Y:S01]  /*1a2a0*/  HMMA.16816.F32.BF16 R108, R24.reuse, R18, R108 ;  /* 0x00000012186c723c */ /* 0x040fe2000004186c */
[----:B------:R-:W5:Y:S05]  /*1a2b0*/  LDSM.16.MT88.4 R16, [R226+0xe800] ;  /* 0x00e80000e210783b */ /* 0x000f6a0000004200 */
[C---:B--2---:R-:W-:Y:S06]  /*1a2c0*/  HMMA.16816.F32.BF16 R120, R24.reuse, R20, R120 ;  /* 0x000000141878723c */ /* 0x044fec0000041878 */
[C---:B------:R-:W-:Y:S01]  /*1a2d0*/  HMMA.16816.F32.BF16 R116, R24.reuse, R22, R116 ;  /* 0x000000161874723c */ /* 0x040fe20000041874 */
[----:B------:R-:W-:Y:S05]  /*1a2e0*/  LDSM.16.MT88.4 R20, [R228+0xe800] ;  /* 0x00e80000e414783b */ /* 0x000fea0000004200 */
[C---:B----4-:R-:W-:Y:S06]  /*1a2f0*/  HMMA.16816.F32.BF16 R88, R24.reuse, R32, R88 ;  /* 0x000000201858723c */ /* 0x050fec0000041858 */
[----:B------:R-:W-:Y:S01]  /*1a300*/  HMMA.16816.F32.BF16 R84, R24, R34, R84 ;  /* 0x000000221854723c */ /* 0x000fe20000041854 */
[----:B------:R-:W-:Y:S01]  /*1a310*/  F2FP.BF16.F32.PACK_AB R32, R168, R171 ;  /* 0x000000aba820723e */ /* 0x000fe200000010ff */
[----:B------:R-:W-:Y:S01]  /*1a320*/  FADD.FTZ R171, R171, R162 ;  /* 0x000000a2abab7221 */ /* 0x000fe20000010000 */
[----:B------:R-:W-:Y:S01]  /*1a330*/  F2FP.BF16.F32.PACK_AB R33, R170, R169 ;  /* 0x000000a9aa21723e */ /* 0x000fe200000010ff */
[----:B------:R-:W-:-:S02]  /*1a340*/  FADD.FTZ R169, R169, R159 ;  /* 0x0000009fa9a97221 */ /* 0x000fc40000010000 */
[C---:B-1----:R-:W-:Y:S01]  /*1a350*/  HMMA.16816.F32.BF16 R80, R24.reuse, R4, R80 ;  /* 0x000000041850723c */ /* 0x042fe20000041850 */
[----:B------:R-:W-:Y:S01]  /*1a360*/  F2FP.BF16.F32.PACK_AB R34, R166, R167 ;  /* 0x000000a7a622723e */ /* 0x000fe200000010ff */
[----:B------:R-:W-:Y:S01]  /*1a370*/  FADD.FTZ R171, R168, R171 ;  /* 0x000000aba8ab7221 */ /* 0x000fe20000010000 */
[----:B------:R-:W-:Y:S01]  /*1a380*/  F2FP.BF16.F32.PACK_AB R35, R165, R172 ;  /* 0x000000aca523723e */ /* 0x000fe200000010ff */
[----:B------:R-:W-:Y:S02]  /*1a390*/  FADD.FTZ R169, R170, R169 ;  /* 0x000000a9aaa97221 */ /* 0x000fe40000010000 */
[----:B------:R-:W-:Y:S01]  /*1a3a0*/  HMMA.16816.F32.BF16 R76, R24, R6, R76 ;  /* 0x00000006184c723c */ /* 0x000fe2000004184c */
[----:B------:R-:W1:Y:S01]  /*1a3b0*/  LDSM.16.MT88.4 R4, [R224+0xe800] ;  /* 0x00e80000e004783b */ /* 0x000e620000004200 */
[----:B------:R-:W-:Y:S01]  /*1a3c0*/  FADD.FTZ R167, R167, R171 ;  /* 0x000000aba7a77221 */ /* 0x000fe20000010000 */
[----:B------:R-:W-:-:S03]  /*1a3d0*/  FADD.FTZ R172, R172, R169 ;  /* 0x000000a9acac7221 */ /* 0x000fc60000010000 */
[----:B---3--:R-:W-:Y:S01]  /*1a3e0*/  HMMA.16816.F32.BF16 R104, R24, R12, R104 ;  /* 0x0000000c1868723c */ /* 0x008fe20000041868 */
[----:B------:R-:W-:Y:S01]  /*1a3f0*/  FADD.FTZ R167, R166, R167 ;  /* 0x000000a7a6a77221 */ /* 0x000fe20000010000 */
[----:B------:R-:W-:-:S04]  /*1a400*/  FADD.FTZ R172, R165, R172 ;  /* 0x000000aca5ac7221 */ /* 0x000fc80000010000 */
[----:B------:R-:W-:Y:S01]  /*1a410*/  HMMA.16816.F32.BF16 R100, R24, R14, R100 ;  /* 0x0000000e1864723c */ /* 0x000fe20000041864 */
[----:B------:R-:W2:Y:S05]  /*1a420*/  LDSM.16.MT88.4 R12, [R225+0xe800] ;  /* 0x00e80000e10c783b */ /* 0x000eaa0000004200 */
[C---:B-----5:R-:W-:Y:S06]  /*1a430*/  HMMA.16816.F32.BF16 R120, R32.reuse, R16, R120 ;  /* 0x000000102078723c */ /* 0x060fec0000041878 */
[----:B------:R-:W-:Y:S01]  /*1a440*/  HMMA.16816.F32.BF16 R116, R32, R18, R116 ;  /* 0x000000122074723c */ /* 0x000fe20000041874 */
[----:B------:R-:W3:Y:S05]  /*1a450*/  LDSM.16.MT88.4 R16, [R225+0x12800] ;  /* 0x01280000e110783b */ /* 0x000eea0000004200 */
[C---:B------:R-:W-:Y:S06]  /*1a460*/  HMMA.16816.F32.BF16 R72, R24.reuse, R28, R72 ;  /* 0x0000001c1848723c */ /* 0x040fec0000041848 */
[----:B------:R-:W-:Y:S01]  /*1a470*/  HMMA.16816.F32.BF16 R68, R24, R30, R68 ;  /* 0x0000001e1844723c */ /* 0x000fe20000041844 */
[----:B------:R-:W4:Y:S05]  /*1a480*/  LDSM.16.MT88.4 R28, [R228+0x12800] ;  /* 0x01280000e41c783b */ /* 0x000f2a0000004200 */
[C---:B-1----:R-:W-:Y:S06]  /*1a490*/  HMMA.16816.F32.BF16 R104, R32.reuse, R4, R104 ;  /* 0x000000042068723c */ /* 0x042fec0000041868 */
[----:B------:R-:W-:Y:S01]  /*1a4a0*/  HMMA.16816.F32.BF16 R100, R32, R6, R100 ;  /* 0x000000062064723c */ /* 0x000fe20000041864 */
[----:B------:R-:W-:Y:S05]  /*1a4b0*/  LDSM.16.MT88.4 R4, [R225+0xf000] ;  /* 0x00f00000e104783b */ /* 0x000fea0000004200 */
[C---:B------:R-:W-:Y:S06]  /*1a4c0*/  HMMA.16816.F32.BF16 R96, R24.reuse, R36, R96 ;  /* 0x000000241860723c */ /* 0x040fec0000041860 */
[----:B------:R-:W-:Y:S01]  /*1a4d0*/  HMMA.16816.F32.BF16 R92, R24, R38, R92 ;  /* 0x00000026185c723c */ /* 0x000fe2000004185c */
[----:B------:R-:W-:Y:S04]  /*1a4e0*/  LDSM.16.MT88.4 R36, [R224+0x12800] ;  /* 0x01280000e024783b */ /* 0x000fe80000004200 */
[----:B------:R-:W-:Y:S01]  /*1a4f0*/  LDSM.16.MT88.4 R24, [R228+0xf000] ;  /* 0x00f00000e418783b */ /* 0x000fe20000004200 */
[C---:B------:R-:W-:Y:S06]  /*1a500*/  HMMA.16816.F32.BF16 R128, R32.reuse, R20, R128 ;  /* 0x000000142080723c */ /* 0x040fec0000041880 */
[C---:B------:R-:W-:Y:S01]  /*1a510*/  HMMA.16816.F32.BF16 R124, R32.reuse, R22, R124 ;  /* 0x00000016207c723c */ /* 0x040fe2000004187c */
[----:B------:R-:W1:Y:S05]  /*1a520*/  LDSM.16.MT88.4 R20, [R226+0x12800] ;  /* 0x01280000e214783b */ /* 0x000e6a0000004200 */
[C---:B--2---:R-:W-:Y:S06]  /*1a530*/  HMMA.16816.F32.BF16 R112, R32.reuse, R12, R112 ;  /* 0x0000000c2070723c */ /* 0x044fec0000041870 */
[C---:B------:R-:W-:Y:S01]  /*1a540*/  HMMA.16816.F32.BF16 R108, R32.reuse, R14, R108 ;  /* 0x0000000e206c723c */ /* 0x040fe2000004186c */
[----:B------:R-:W2:Y:S05]  /*1a550*/  LDSM.16.MT88.4 R12, [R226+0xf000] ;  /* 0x00f00000e20c783b */ /* 0x000eaa0000004200 */
[C---:B---3--:R-:W-:Y:S06]  /*1a560*/  HMMA.16816.F32.BF16 R80, R32.reuse, R16, R80 ;  /* 0x000000102050723c */ /* 0x048fec0000041850 */
[C---:B------:R-:W-:Y:S01]  /*1a570*/  HMMA.16816.F32.BF16 R76, R32.reuse, R18, R76 ;  /* 0x00000012204c723c */ /* 0x040fe2000004184c */
[----:B------:R-:W3:Y:S05]  /*1a580*/  LDSM.16.MT88.4 R16, [R228+0x13000] ;  /* 0x01300000e410783b */ /* 0x000eea0000004200 */
        /* <DEDUP_REMOVED lines=12> */
[----:B------:R-:W-:Y:S01]  /*1a650*/  LDSM.16.MT88.4 R20, [R224+0xf000] ;  /* 0x00f00000e014783b */ /* 0x000fe20000004200 */
[----:B------:R-:W-:Y:S01]  /*1a660*/  FADD.FTZ R151, R151, R153 ;  /* 0x0000009997977221 */ /* 0x000fe20000010000 */
[----:B------:R-:W-:-:S03]  /*1a670*/  FADD.FTZ R154, R154, R158 ;  /* 0x0000009e9a9a7221 */ /* 0x000fc60000010000 */
[----:B------:R-:W-:Y:S01]  /*1a680*/  HMMA.16816.F32.BF16 R112, R28, R4, R112 ;  /* 0x000000041c70723c */ /* 0x000fe20000041870 */
[----:B------:R-:W-:Y:S01]  /*1a690*/  FADD.FTZ R151, R150, R151 ;  /* 0x0000009796977221 */ /* 0x000fe20000010000 */
[----:B------:R-:W-:-:S04]  /*1a6a0*/  FADD.FTZ R154, R148, R154 ;  /* 0x0000009a949a7221 */ /* 0x000fc80000010000 */
[C---:B------:R-:W-:Y:S01]  /*1a6b0*/  HMMA.16816.F32.BF16 R108, R28.reuse, R6, R108 ;  /* 0x000000061c6c723c */ /* 0x040fe2000004186c */
[----:B------:R-:W1:Y:S05]  /*1a6c0*/  LDSM.16.MT88.4 R4, [R225+0x13000] ;  /* 0x01300000e104783b */ /* 0x000e6a0000004200 */
[C---:B--2---:R-:W-:Y:S06]  /*1a6d0*/  HMMA.16816.F32.BF16 R120, R28.reuse, R12, R120 ;  /* 0x0000000c1c78723c */ /* 0x044fec0000041878 */
[C---:B------:R-:W-:Y:S01]  /*1a6e0*/  HMMA.16816.F32.BF16 R116, R28.reuse, R14, R116 ;  /* 0x0000000e1c74723c */ /* 0x040fe20000041874 */
[----:B------:R-:W2:Y:S05]  /*1a6f0*/  LDSM.16.MT88.4 R12, [R226+0x13000] ;  /* 0x01300000e20c783b */ /* 0x000eaa0000004200 */
[C---:B---3--:R-:W-:Y:S06]  /*1a700*/  HMMA.16816.F32.BF16 R96, R28.reuse, R16, R96 ;  /* 0x000000101c60723c */ /* 0x048fec0000041860 */
[----:B------:R-:W-:Y:S01]  /*1a710*/  HMMA.16816.F32.BF16 R92, R28, R18, R92 ;  /* 0x000000121c5c723c */ /* 0x000fe2000004185c */
[----:B------:R-:W-:Y:S05]  /*1a720*/  LDSM.16.MT88.4 R16, [R228+0xf800] ;  /* 0x00f80000e410783b */ /* 0x000fea0000004200 */
[C---:B------:R-:W-:Y:S06]  /*1a730*/  HMMA.16816.F32.BF16 R72, R32.reuse, R36, R72 ;  /* 0x000000242048723c */ /* 0x040fec0000041848 */
[----:B------:R-:W-:Y:S01]  /*1a740*/  HMMA.16816.F32.BF16 R68, R32, R38, R68 ;  /* 0x000000262044723c */ /* 0x000fe20000041844 */
[-CC-:B------:R-:W-:Y:S01]  /*1a750*/  FFMA.FTZ R36, R143, R133.reuse, -R132.reuse ;  /* 0x000000858f247223 */ /* 0x180fe20000010884 */
[-CC-:B------:R-:W-:Y:S01]  /*1a760*/  FFMA.FTZ R37, R142, R133.reuse, -R132.reuse ;  /* 0x000000858e257223 */ /* 0x180fe20000010884 */
[----:B------:R-:W3:Y:S03]  /*1a770*/  LDSM.16.MT88.4 R32, [R224+0x13000] ;  /* 0x01300000e020783b */ /* 0x000ee60000004200 */
[C---:B------:R-:W-:Y:S01]  /*1a780*/  HMMA.16816.F32.BF16 R128, R28.reuse, R24, R128 ;  /* 0x000000181c80723c */ /* 0x040fe20000041880 */
[-C--:B------:R-:W-:Y:S01]  /*1a790*/  FFMA.FTZ R38, R139, R133.reuse, -R132 ;  /* 0x000000858b267223 */ /* 0x080fe20000010884 */
[----:B------:R-:W-:Y:S01]  /*1a7a0*/  FFMA.FTZ R39, R138, R133, -R135 ;  /* 0x000000858a277223 */ /* 0x000fe20000010887 */
[----:B------:R-:W4:Y:S03]  /*1a7b0*/  MUFU.EX2 R36, R36 ;  /* 0x0000002400247308 */ /* 0x000f260000000800 */
[C---:B------:R-:W-:Y:S01]  /*1a7c0*/  HMMA.16816.F32.BF16 R124, R28.reuse, R26, R124 ;  /* 0x0000001a1c7c723c */ /* 0x040fe2000004187c */
[----:B------:R-:W-:Y:S04]  /*1a7d0*/  LDSM.16.MT88.4 R24, [R225+0xf800] ;  /* 0x00f80000e118783b */ /* 0x000fe80000004200 */
[----:B------:R-:W5:Y:S01]  /*1a7e0*/  MUFU.EX2 R37, R37 ;  /* 0x0000002500257308 */ /* 0x000f620000000800 */
[C---:B-1----:R-:W-:Y:S06]  /*1a7f0*/  HMMA.16816.F32.BF16 R80, R28.reuse, R4, R80 ;  /* 0x000000041c50723c */ /* 0x042fec0000041850 */
[----:B------:R-:W-:Y:S01]  /*1a800*/  HMMA.16816.F32.BF16 R76, R28, R6, R76 ;  /* 0x000000061c4c723c */ /* 0x000fe2000004184c */
[----:B------:R-:W1:Y:S01]  /*1a810*/  MUFU.EX2 R38, R38 ;  /* 0x0000002600267308 */ /* 0x000e620000000800 */
[----:B----4-:R-:W-:-:S04]  /*1a820*/  FADD.FTZ R154, R36, R154 ;  /* 0x0000009a249a7221 */ /* 0x010fc80000010000 */
[C---:B------:R-:W-:Y:S01]  /*1a830*/  HMMA.16816.F32.BF16 R104, R28.reuse, R20, R104 ;  /* 0x000000141c68723c */ /* 0x040fe20000041868 */
[----:B------:R-:W-:Y:S02]  /*1a840*/  F2FP.BF16.F32.PACK_AB R6, R134, R136 ;  /* 0x000000888606723e */ /* 0x000fe400000010ff */
[----:B------:R-:W4:Y:S01]  /*1a850*/  MUFU.EX2 R39, R39 ;  /* 0x0000002700277308 */ /* 0x000f220000000800 */
[C---:B-----5:R-:W-:Y:S01]  /*1a860*/  F2FP.BF16.F32.PACK_AB R5, R37.reuse, R36 ;  /* 0x000000242505723e */ /* 0x060fe200000010ff */
[----:B------:R-:W-:Y:S01]  /*1a870*/  FADD.FTZ R154, R37, R154 ;  /* 0x0000009a259a7221 */ /* 0x000fe20000010000 */
[----:B------:R-:W-:Y:S01]  /*1a880*/  HMMA.16816.F32.BF16 R100, R28, R22, R100 ;  /* 0x000000161c64723c */ /* 0x000fe20000041864 */
[----:B------:R-:W5:Y:S01]  /*1a890*/  LDSM.16.MT88.4 R20, [R224+0xf800] ;  /* 0x00f80000e014783b */ /* 0x000f620000004200 */
[----:B-1----:R-:W-:-:S04]  /*1a8a0*/  F2FP.BF16.F32.PACK_AB R7, R252, R38 ;  /* 0x00000026fc07723e */ /* 0x002fc800000010ff */
[----:B--2---:R-:W-:Y:S01]  /*1a8b0*/  HMMA.16816.F32.BF16 R88, R28, R12, R88 ;  /* 0x0000000c1c58723c */ /* 0x004fe20000041858 */
[----:B------:R-:W-:-:S04]  /*1a8c0*/  FADD.FTZ R154, R38, R154 ;  /* 0x0000009a269a7221 */ /* 0x000fc80000010000 */
[----:B------:R-:W-:Y:S01]  /*1a8d0*/  FADD.FTZ R252, R252, R154 ;  /* 0x0000009afcfc7221 */ /* 0x000fe20000010000 */
[----:B------:R-:W-:Y:S01]  /*1a8e0*/  HMMA.16816.F32.BF16 R84, R28, R14, R84 ;  /* 0x0000000e1c54723c */ /* 0x000fe20000041854 */
[----:B----4-:R-:W-:Y:S01]  /*1a8f0*/  F2FP.BF16.F32.PACK_AB R4, R137, R39 ;  /* 0x000000278904723e */ /* 0x010fe200000010ff */
[----:B------:R-:W1:Y:S01]  /*1a900*/  LDSM.16.MT88.4 R12, [R226+0xf800] ;  /* 0x00f80000e20c783b */ /* 0x000e620000004200 */
[----:B------:R-:W-:-:S03]  /*1a910*/  FADD.FTZ R151, R39, R151 ;  /* 0x0000009727977221 */ /* 0x000fc60000010000 */
[----:B---3--:R-:W-:Y:S01]  /*1a920*/  HMMA.16816.F32.BF16 R72, R28, R32, R72 ;  /* 0x000000201c48723c */ /* 0x008fe20000041848 */
[----:B------:R-:W-:-:S04]  /*1a930*/  FADD.FTZ R151, R137, R151 ;  /* 0x0000009789977221 */ /* 0x000fc80000010000 */
[----:B------:R-:W-:Y:S01]  /*1a940*/  FADD.FTZ R151, R136, R151 ;  /* 0x0000009788977221 */ /* 0x000fe20000010000 */
[----:B------:R-:W-:Y:S03]  /*1a950*/  HMMA.16816.F32.BF16 R128, R4, R16, R128 ;  /* 0x000000100480723c */ /* 0x000fe60000041880 */
[----:B------:R-:W-:-:S03]  /*1a960*/  FADD.FTZ R196, R134, R151 ;  /* 0x0000009786c47221 */ /* 0x000fc60000010000 */
[----:B------:R-:W-:Y:S01]  /*1a970*/  HMMA.16816.F32.BF16 R124, R4, R18, R124 ;  /* 0x00000012047c723c */ /* 0x000fe2000004187c */
[----:B------:R-:W2:Y:S04]  /*1a980*/  LDSM.16.MT88.4 R16, [R228+0x13800] ;  /* 0x01380000e410783b */ /* 0x000ea80000004200 */
[----:B------:R-:W-:Y:S01]  /*1a990*/  STL [R1], R196 ;  /* 0x000000c401007387 */ /* 0x000fe20000100800 */
[----:B------:R-:W-:Y:S06]  /*1a9a0*/  HMMA.16816.F32.BF16 R68, R28, R34, R68 ;  /* 0x000000221c44723c */ /* 0x000fec0000041844 */
[C---:B-----5:R-:W-:Y:S06]  /*1a9b0*/  HMMA.16816.F32.BF16 R104, R4.reuse, R20, R104 ;  /* 0x000000140468723c */ /* 0x060fec0000041868 */
[C---:B------:R-:W-:Y:S01]  /*1a9c0*/  HMMA.16816.F32.BF16 R100, R4.reuse, R22, R100 ;  /* 0x000000160464723c */ /* 0x040fe20000041864 */
[----:B------:R-:W3:Y:S05]  /*1a9d0*/  LDSM.16.MT88.4 R20, [R225+0x13800] ;  /* 0x01380000e114783b */ /* 0x000eea0000004200 */
[C---:B-1----:R-:W-:Y:S06]  /*1a9e0*/  HMMA.16816.F32.BF16 R120, R4.reuse, R12, R120 ;  /* 0x0000000c0478723c */ /* 0x042fec0000041878 */
[C---:B------:R-:W-:Y:S01]  /*1a9f0*/  HMMA.16816.F32.BF16 R116, R4.reuse, R14, R116 ;  /* 0x0000000e0474723c */ /* 0x040fe20000041874 */
[----:B------:R-:W1:Y:S05]  /*1aa00*/  LDSM.16.MT88.4 R12, [R226+0x13800] ;  /* 0x01380000e20c783b */ /* 0x000e6a0000004200 */
[C---:B------:R-:W-:Y:S06]  /*1aa10*/  HMMA.16816.F32.BF16 R112, R4.reuse, R24, R112 ;  /* 0x000000180470723c */ /* 0x040fec0000041870 */
[C---:B--2---:R-:W-:Y:S06]  /*1aa20*/  HMMA.16816.F32.BF16 R96, R4.reuse, R16, R96 ;  /* 0x000000100460723c */ /* 0x044fec0000041860 */
[C---:B------:R-:W-:Y:S01]  /*1aa30*/  HMMA.16816.F32.BF16 R92, R4.reuse, R18, R92 ;  /* 0x00000012045c723c */ /* 0x040fe2000004185c */
[----:B------:R-:W2:Y:S05]  /*1aa40*/  LDSM.16.MT88.4 R16, [R224+0x13800] ;  /* 0x01380000e010783b */ /* 0x000eaa0000004200 */
[C---:B------:R-:W-:Y:S06]  /*1aa50*/  HMMA.16816.F32.BF16 R108, R4.reuse, R26, R108 ;  /* 0x0000001a046c723c */ /* 0x040fec000004186c */
[C---:B---3--:R-:W-:Y:S06]  /*1aa60*/  HMMA.16816.F32.BF16 R80, R4.reuse, R20, R80 ;  /* 0x000000140450723c */ /* 0x048fec0000041850 */
[C---:B------:R-:W-:Y:S06]  /*1aa70*/  HMMA.16816.F32.BF16 R76, R4.reuse, R22, R76 ;  /* 0x00000016044c723c */ /* 0x040fec000004184c */
[C---:B-1----:R-:W-:Y:S06]  /*1aa80*/  HMMA.16816.F32.BF16 R88, R4.reuse, R12, R88 ;  /* 0x0000000c0458723c */ /* 0x042fec0000041858 */
[C---:B------:R-:W-:Y:S06]  /*1aa90*/  HMMA.16816.F32.BF16 R84, R4.reuse, R14, R84 ;  /* 0x0000000e0454723c */ /* 0x040fec0000041854 */
[C---:B--2---:R-:W-:Y:S06]  /*1aaa0*/  HMMA.16816.F32.BF16 R72, R4.reuse, R16, R72 ;  /* 0x000000100448723c */ /* 0x044fec0000041848 */
[----:B------:R-:W-:Y:S01]  /*1aab0*/  HMMA.16816.F32.BF16 R68, R4, R18, R68 ;  /* 0x000000120444723c */ /* 0x000fe20000041844 */
        /* <DEDUP_REMOVED lines=10> */
[----:B------:R-:W-:-:S05]  /*1ab60*/  VIADD R13, R3, 0x80 ;  /* 0x00000080030d7836 */ /* 0x000fca0000000000 */
[----:B------:R-:W-:Y:S02]  /*1ab70*/  IABS R6, R13 ;  /* 0x0000000d00067213 */ /* 0x000fe40000000000 */
[-C--:B--2---:R-:W-:Y:S02]  /*1ab80*/  IABS R7, R12.reuse ;  /* 0x0000000c00077213 */ /* 0x084fe40000000000 */
[-C--:B------:R-:W-:Y:S02]  /*1ab90*/  IABS R5, R12.reuse ;  /* 0x0000000c00057213 */ /* 0x080fe40000000000 */
[----:B------:R-:W1:Y:S01]  /*1aba0*/  I2F.RP R14, R7 ;  /* 0x00000007000e7306 */ /* 0x000e620000209400 */
[-C--:B------:R-:W-:Y:S02]  /*1abb0*/  LOP3.LUT R3, R3, R12.reuse, RZ, 0x3c, !PT ;  /* 0x0000000c03037212 */ /* 0x080fe400078e3cff */
[----:B------:R-:W-:Y:S01]  /*1abc0*/  IMAD.MOV R5, RZ, RZ, -R5 ;  /* 0x000000ffff057224 */ /* 0x000fe200078e0a05 */
[----:B------:R-:W-:-:S02]  /*1abd0*/  LOP3.LUT R13, R13, R12, RZ, 0x3c, !PT ;  /* 0x0000000c0d0d7212 */ /* 0x000fc400078e3cff */
[----:B------:R-:W-:Y:S02]  /*1abe0*/  ISETP.GE.AND P1, PT, R3, RZ, PT ;  /* 0x000000ff0300720c */ /* 0x000fe40003f26270 */
[----:B------:R-:W-:Y:S02]  /*1abf0*/  ISETP.GE.AND P3, PT, R13, RZ, PT ;  /* 0x000000ff0d00720c */ /* 0x000fe40003f66270 */
[----:B------:R-:W-:Y:S01]  /*1ac00*/  LOP3.LUT R3, RZ, R12, RZ, 0x33, !PT ;  /* 0x0000000cff037212 */ /* 0x000fe200078e33ff */
[----:B-1----:R-:W1:Y:S02]  /*1ac10*/  MUFU.RCP R14, R14 ;  /* 0x0000000e000e7308 */ /* 0x002e640000001000 */
[----:B-1----:R-:W-:-:S06]  /*1ac20*/  VIADD R14, R14, 0xffffffe ;  /* 0x0ffffffe0e0e7836 */ /* 0x002fcc0000000000 */
[----:B------:R-:W1:Y:S02]  /*1ac30*/  F2I.FTZ.U32.TRUNC.NTZ R15, R14 ;  /* 0x0000000e000f7305 */ /* 0x000e64000021f000 */
[----:B-1----:R-:W-:Y:S01]  /*1ac40*/  IMAD.MOV R9, RZ, RZ, -R15 ;  /* 0x000000ffff097224 */ /* 0x002fe200078e0a0f */
[----:B------:R-:W-:-:S03]  /*1ac50*/  MOV R14, RZ ;  /* 0x000000ff000e7202 */ /* 0x000fc60000000f00 */
[----:B------:R-:W-:-:S04]  /*1ac60*/  IMAD R9, R9, R7, RZ ;  /* 0x0000000709097224 */ /* 0x000fc800078e02ff */
[----:B------:R-:W-:-:S06]  /*1ac70*/  IMAD.HI.U32 R9, R15, R9, R14 ;  /* 0x000000090f097227 */ /* 0x000fcc00078e000e */
[----:B------:R-:W-:-:S04]  /*1ac80*/  IMAD.HI.U32 R8, R9, R4, RZ ;  /* 0x0000000409087227 */ /* 0x000fc800078e00ff */
[----:B------:R-:W-:Y:S02]  /*1ac90*/  IMAD R4, R8, R5, R4 ;  /* 0x0000000508047224 */ /* 0x000fe400078e0204 */
[----:B------:R-:W-:-:S03]  /*1aca0*/  IMAD.HI.U32 R9, R9, R6, RZ ;  /* 0x0000000609097227 */ /* 0x000fc600078e00ff */
[----:B------:R-:W-:Y:S01]  /*1acb0*/  ISETP.GT.U32.AND P2, PT, R7, R4, PT ;  /* 0x000000040700720c */ /* 0x000fe20003f44070 */
[----:B------:R-:W-:-:S05]  /*1acc0*/  IMAD R5, R9, R5, R6 ;  /* 0x0000000509057224 */ /* 0x000fca00078e0206 */
[----:B------:R-:W-:-:S07]  /*1acd0*/  ISETP.GT.U32.AND P4, PT, R7, R5, PT ;  /* 0x000000050700720c */ /* 0x000fce0003f84070 */
[-C--:B------:R-:W-:Y:S02]  /*1ace0*/  @!P2 IADD3 R4, R4, -R7.reuse, RZ ;  /* 0x800000070404a210 */ /* 0x080fe40007ffe0ff */
[----:B------:R-:W-:Y:S02]  /*1acf0*/  @!P2 IADD3 R8, R8, 0x1, RZ ;  /* 0x000000010808a810 */ /* 0x000fe40007ffe0ff */
[----:B------:R-:W-:Y:S02]  /*1ad00*/  ISETP.GE.U32.AND P5, PT, R4, R7, PT ;  /* 0x000000070400720c */ /* 0x000fe40003fa6070 */
[----:B------:R-:W-:Y:S01]  /*1ad10*/  @!P4 IMAD.IADD R5, R5, 0x1, -R7 ;  /* 0x000000010505c824 */ /* 0x000fe200078e0a07 */
[----:B------:R-:W-:Y:S01]  /*1ad20*/  ISETP.NE.AND P2, PT, R12, RZ, PT ;  /* 0x000000ff0c00720c */ /* 0x000fe20003f45270 */
[----:B------:R-:W-:-:S03]  /*1ad30*/  @!P4 VIADD R9, R9, 0x1 ;  /* 0x000000010909c836 */ /* 0x000fc60000000000 */
[----:B------:R-:W-:-:S06]  /*1ad40*/  ISETP.GE.U32.AND P6, PT, R5, R7, PT ;  /* 0x000000070500720c */ /* 0x000fcc0003fc6070 */
[----:B------:R-:W-:-:S04]  /*1ad50*/  @P5 IADD3 R8, R8, 0x1, RZ ;  /* 0x0000000108085810 */ /* 0x000fc80007ffe0ff */
[----:B------:R-:W-:-:S03]  /*1ad60*/  MOV R6, R8 ;  /* 0x0000000800067202 */ /* 0x000fc60000000f00 */
[----:B------:R-:W-:Y:S02]  /*1ad70*/  @P6 VIADD R9, R9, 0x1 ;  /* 0x0000000109096836 */ /* 0x000fe40000000000 */
[----:B------:R-:W-:-:S03]  /*1ad80*/  @!P1 IMAD.MOV R6, RZ, RZ, -R6 ;  /* 0x000000ffff069224 */ /* 0x000fc600078e0a06 */
[----:B------:R-:W-:Y:S02]  /*1ad90*/  @!P3 IADD3 R9, -R9, RZ, RZ ;  /* 0x000000ff0909b210 */ /* 0x000fe40007ffe1ff */
[C---:B------:R-:W-:Y:S02]  /*1ada0*/  SEL R6, R3.reuse, R6, !P2 ;  /* 0x0000000603067207 */ /* 0x040fe40005000000 */
[----:B------:R-:W-:Y:S02]  /*1adb0*/  SEL R3, R3, R9, !P2 ;  /* 0x0000000903037207 */ /* 0x000fe40005000000 */
[----:B------:R-:W2:Y:S01]  /*1adc0*/  LD.E.64 R8, desc[UR6][R10.64+0x40] ;  /* 0x000040060a087980 */ /* 0x000ea2000c101b00 */
[----:B------:R-:W-:-:S04]  /*1add0*/  IMAD.WIDE R4, R6, 0x4, R248 ;  /* 0x0000000406047825 */ /* 0x000fc800078e02f8 */
[C---:B------:R-:W-:Y:S02]  /*1ade0*/  IMAD.WIDE R14, R3.reuse, 0x4, R248 ;  /* 0x00000004030e7825 */ /* 0x040fe400078e02f8 */
[----:B------:R-:W3:Y:S04]  /*1adf0*/  LD.E R4, desc[UR6][R4.64] ;  /* 0x0000000604047980 */ /* 0x000ee8000c101900 */
[----:B------:R-:W4:Y:S04]  /*1ae00*/  LD.E.64 R10, desc[UR6][R10.64+0x28] ;  /* 0x000028060a0a7980 */ /* 0x000f28000c101b00 */
[----:B------:R-:W3:Y:S01]  /*1ae10*/  LD.E R5, desc[UR6][R14.64] ;  /* 0x000000060e057980 */ /* 0x000ee2000c101900 */
[----:B------:R-:W-:-:S04]  /*1ae20*/  IMAD.IADD R3, R3, 0x1, -R6 ;  /* 0x0000000103037824 */ /* 0x000fc800078e0a06 */
[----:B------:R-:W-:-:S05]  /*1ae30*/  IMAD R12, R12, R3, -0x80 ;  /* 0xffffff800c0c7424 */ /* 0x000fca00078e0203 */
[----:B------:R-:W-:Y:S01]  /*1ae40*/  SHF.R.S32.HI R6, RZ, 0x1f, R12 ;  /* 0x0000001fff067819 */ /* 0x000fe2000001140c */
[-C--:B--2---:R-:W-:Y:S02]  /*1ae50*/  IMAD R3, R9, R12.reuse, RZ ;  /* 0x0000000c09037224 */ /* 0x084fe400078e02ff */
[----:B------:R-:W-:-:S04]  /*1ae60*/  IMAD.WIDE.U32 R12, R8, R12, RZ ;  /* 0x0000000c080c7225 */ /* 0x000fc800078e00ff */
[----:B------:R-:W-:-:S04]  /*1ae70*/  IMAD R6, R8, R6, R3 ;  /* 0x0000000608067224 */ /* 0x000fc800078e0203 */
[----:B------:R-:W-:Y:S01]  /*1ae80*/  IMAD.IADD R7, R13, 0x1, R6 ;  /* 0x000000010d077824 */ /* 0x000fe200078e0206 */
[----:B------:R-:W-:Y:S02]  /*1ae90*/  MOV R6, R12 ;  /* 0x0000000c00067202 */ /* 0x000fe40000000f00 */
[----:B---3--:R-:W-:-:S04]  /*1aea0*/  IADD3 R4, -R5, R4, RZ ;  /* 0x0000000405047210 */ /* 0x008fc80007ffe1ff */
[----:B------:R-:W-:Y:S01]  /*1aeb0*/  SHF.R.S32.HI R5, RZ, 0x1f, R4 ;  /* 0x0000001fff057819 */ /* 0x000fe20000011404 */
[----:B----4-:R-:W-:-:S04]  /*1aec0*/  IMAD R3, R11, R4, RZ ;  /* 0x000000040b037224 */ /* 0x010fc800078e02ff */
[----:B------:R-:W-:Y:S02]  /*1aed0*/  IMAD R3, R10, R5, R3 ;  /* 0x000000050a037224 */ /* 0x000fe400078e0203 */
[----:B------:R-:W-:-:S04]  /*1aee0*/  IMAD.WIDE.U32 R4, R4, R10, R6 ;  /* 0x0000000a04047225 */ /* 0x000fc800078e0006 */
[----:B------:R-:W-:Y:S01]  /*1aef0*/  IMAD.IADD R5, R5, 0x1, R3 ;  /* 0x0000000105057824 */ /* 0x000fe200078e0203 */
[----:B------:R-:W-:Y:S05]  /*1af00*/  BRA `(.L_x_1450) ;  /* 0x00000000000c7947 */ /* 0x000fea0003800000 */
.L_x_1449:
[----:B------:R-:W2:Y:S02]  /*1af10*/  LD.E R4, desc[UR6][R10.64+0x40] ;  /* 0x000040060a047980 */ /* 0x000ea4000c101900 */
[----:B--2---:R-:W-:-:S04]  /*1af20*/  LEA R4, -R4, RZ, 0x7 ;  /* 0x000000ff04047211 */ /* 0x004fc800078e39ff */
[----:B------:R-:W-:Y:S02]  /*1af30*/  SHF.R.S32.HI R5, RZ, 0x1f, R4 ;  /* 0x0000001fff057819 */ /* 0x000fe40000011404 */
.L_x_1450:
[----:B------:R-:W-:Y:S05]  /*1af40*/  BSYNC B0 ;  /* 0x0000000000007941 */ /* 0x000fea0003800000 */
.L_x_1448:
[C---:B------:R-:W-:Y:S01]  /*1af50*/  LOP3.LUT P4, RZ, R251.reuse, 0x1, RZ, 0xc0, !PT ;  /* 0x00000001fbff7812 */ /* 0x040fe2000788c0ff */
[----:B------:R-:W1:Y:S01]  /*1af60*/  LDC.64 R192, c[0x0][0x198] ;  /* 0x00006600ffc07b82 */ /* 0x000e620000000a00 */
[----:B------:R-:W-:Y:S01]  /*1af70*/  LOP3.LUT P1, RZ, R251, 0x2, RZ, 0xc0, !PT ;  /* 0x00000002fbff7812 */ /* 0x000fe2000782c0ff */
[----:B------:R-:W-:Y:S01]  /*1af80*/  ULDC.64 UR4, c[0x0][0x208] ;  /* 0x0000820000047ab9 */ /* 0x000fe20000000a00 */
[C---:B------:R-:W-:Y:S02]  /*1af90*/  LEA R194, P3, R4.reuse, R141, 0x1 ;  /* 0x0000008d04c27211 */ /* 0x040fe400078608ff */
[CC--:B------:R-:W-:Y:S02]  /*1afa0*/  IADD3 R3, P2, R4.reuse, R235.reuse, RZ ;  /* 0x000000eb04037210 */ /* 0x0c0fe40007f5e0ff */
        /* <DEDUP_REMOVED lines=10> */
[CC--:B------:R-:W-:Y:S01]  /*1b050*/  @P4 LEA.HI.X R23, R3.reuse, R140.reuse, R5, 0x1, P5 ;  /* 0x0000008c03174211 */ /* 0x0c0fe200028f0c05 */
        /* <DEDUP_REMOVED lines=23> */
[-C--:B------:R-:W-:Y:S01]  /*1b1d0*/  @P1 LEA.HI.X R11, R3, R140.reuse, R5, 0x1, P2 ;  /* 0x0000008c030b1211 */ /* 0x080fe200010f0c05 */
[--C-:B------:R-:W-:Y:S01]  /*1b1e0*/  IMAD.X R5, R5, 0x1, R236.reuse, P3 ;  /* 0x0000000105057824 */ /* 0x100fe200018e06ec */
        /* <DEDUP_REMOVED lines=13> */
[C---:B------:R-:W-:Y:S01]  /*1b2c0*/  @P1 LEA R24, P2, R3.reuse, R141, 0x1 ;  /* 0x0000008d03181211 */ /* 0x040fe200078408ff */
[----:B------:R-:W-:Y:S01]  /*1b2d0*/  @!PT LDS RZ, [RZ] ;  /* 0x00000000fffff984 */ /* 0x000fe20000000800 */
[----:B------:R-:W-:Y:S01]  /*1b2e0*/  @!PT LDS RZ, [RZ] ;  /* 0x00000000fffff984 */ /* 0x000fe20000000800 */
[----:B------:R-:W-:Y:S01]  /*1b2f0*/  @!PT LDS RZ, [RZ] ;  /* 0x00000000fffff984 */ /* 0x000fe20000000800 */
[----:B------:R-:W-:Y:S01]  /*1b300*/  @P4 LDGSTS.E.BYPASS.LTC128B.128 [R247+0xd000], desc[UR6][R20.64] ;  /* 0x0d00000014f74fae */ /* 0x000fe2000b901d46 */
[CC--:B--2---:R-:W-:Y:S02]  /*1b310*/  IADD3 R6, P3, R3.reuse, R235.reuse, RZ ;  /* 0x000000eb03067210 */ /* 0x0c4fe40007f7e0ff */
        /* <DEDUP_REMOVED lines=10> */
[CC--:B------:R-:W-:Y:S01]  /*1b3c0*/  @P1 LEA R28, P3, R6.reuse, R141.reuse, 0x1 ;  /* 0x0000008d061c1211 */ /* 0x0c0fe200078608ff */
[----:B------:R-:W-:Y:S01]  /*1b3d0*/  @!P1 STS.128 [R247+0x11000], RZ ;  /* 0x011000fff7009388 */ /* 0x000fe20000000c00 */
[-CC-:B------:R-:W-:Y:S01]  /*1b3e0*/  @P4 LEA.HI.X R33, R6, R140.reuse, R5.reuse, 0x1, P5 ;  /* 0x0000008c06214211 */ /* 0x180fe200028f0c05 */
        /* <DEDUP_REMOVED lines=56> */
[----:B-1----:R-:W4:Y:S01]  /*1b770*/  LD.E R3, desc[UR4][R192.64+0x18c] ;  /* 0x00018c04c0037980 */ /* 0x002f22000c101900 */
[----:B------:R-:W-:Y:S01]  /*1b780*/  ISETP.GE.AND P2, PT, R50, 0x3, PT ;  /* 0x000000033200780c */ /* 0x000fe20003f46270 */
[----:B------:R-:W-:Y:S02]  /*1b790*/  BSSY B1, `(.L_x_1451) ;  /* 0x00002ba000017945 */ /* 0x000fe40003800000 */
[----:B------:R-:W-:Y:S04]  /*1b7a0*/  LDSM.16.M88.4 R56, [R234] ;  /* 0x00000000ea38783b */ /* 0x000fe80000000200 */
[----:B--2---:R-:W1:Y:S04]  /*1b7b0*/  LDSM.16.M88.4 R16, [R233+0x4000] ;  /* 0x00400000e910783b */ /* 0x004e680000000200 */
[----:B------:R-:W2:Y:S04]  /*1b7c0*/  LDSM.16.M88.4 R40, [R233+0x4800] ;  /* 0x00480000e928783b */ /* 0x000ea80000000200 */
[----:B------:R-:W5:Y:S04]  /*1b7d0*/  LDSM.16.M88.4 R160, [R233+0x5000] ;  /* 0x00500000e9a0783b */ /* 0x000f680000000200 */
[----:B------:R-:W5:Y:S04]  /*1b7e0*/  LDSM.16.M88.4 R152, [R233+0x5800] ;  /* 0x00580000e998783b */ /* 0x000f680000000200 */
[----:B------:R-:W5:Y:S04]  /*1b7f0*/  LDSM.16.M88.4 R144, [R233+0x6000] ;  /* 0x00600000e990783b */ /* 0x000f680000000200 */
[----:B------:R-:W5:Y:S04]  /*1b800*/  LDSM.16.M88.4 R136, [R233+0x6800] ;  /* 0x00680000e988783b */ /* 0x000f680000000200 */
[----:B------:R-:W5:Y:S04]  /*1b810*/  LDSM.16.M88.4 R64, [R233+0x7000] ;  /* 0x00700000e940783b */ /* 0x000f680000000200 */
[----:B---3--:R-:W3:Y:S04]  /*1b820*/  LDSM.16.M88.4 R32, [R233+0x7800] ;  /* 0x00780000e920783b */ /* 0x008ee80000000200 */
[----:B------:R-:W-:Y:S04]  /*1b830*/  LDSM.16.M88.4 R36, [R232] ;  /* 0x00000000e824783b */ /* 0x000fe80000000200 */
[----:B------:R-:W3:Y:S04]  /*1b840*/  LDSM.16.M88.4 R180, [R231] ;  /* 0x00000000e7b4783b */ /* 0x000ee80000000200 */
[----:B------:R-:W3:Y:S01]  /*1b850*/  LDSM.16.M88.4 R172, [R223] ;  /* 0x00000000dfac783b */ /* 0x000ee20000000200 */
[C---:B-1----:R-:W-:Y:S03]  /*1b860*/  HMMA.16816.F32.BF16 R4, R56.reuse, R16, RZ ;  /* 0x000000103804723c */ /* 0x042fe600000418ff */
[----:B------:R-:W1:Y:S03]  /*1b870*/  LDSM.16.M88.4 R20, [R222] ;  /* 0x00000000de14783b */ /* 0x000e660000000200 */
[C---:B------:R-:W-:Y:S01]  /*1b880*/  HMMA.16816.F32.BF16 R16, R56.reuse, R18, RZ ;  /* 0x000000123810723c */ /* 0x040fe200000418ff */
[----:B------:R-:W1:Y:S04]  /*1b890*/  LDSM.16.M88.4 R8, [R221] ;  /* 0x00000000dd08783b */ /* 0x000e680000000200 */
[----:B------:R-:W-:Y:S01]  /*1b8a0*/  LDSM.16.M88.4 R24, [R230] ;  /* 0x00000000e618783b */ /* 0x000fe20000000200 */
[C---:B--2---:R-:W-:Y:S03]  /*1b8b0*/  HMMA.16816.F32.BF16 R28, R56.reuse, R40, RZ ;  /* 0x00000028381c723c */ /* 0x044fe600000418ff */
[----:B------:R-:W2:Y:S03]  /*1b8c0*/  LDSM.16.M88.4 R12, [R227+0x4000] ;  /* 0x00400000e30c783b */ /* 0x000ea60000000200 */
[C---:B------:R-:W-:Y:S01]  /*1b8d0*/  HMMA.16816.F32.BF16 R40, R56.reuse, R42, RZ ;  /* 0x0000002a3828723c */ /* 0x040fe200000418ff */
[----:B------:R-:W2:Y:S04]  /*1b8e0*/  LDSM.16.M88.4 R52, [R218] ;  /* 0x00000000da34783b */ /* 0x000ea80000000200 */
[----:B------:R-:W2:Y:S01]  /*1b8f0*/  LDSM.16.M88.4 R176, [R220] ;  /* 0x00000000dcb0783b */ /* 0x000ea20000000200 */
[C---:B-----5:R-:W-:Y:S03]  /*1b900*/  HMMA.16816.F32.BF16 R164, R56.reuse, R160, RZ ;  /* 0x000000a038a4723c */ /* 0x060fe600000418ff */
[----:B------:R-:W5:Y:S03]  /*1b910*/  LDSM.16.M88.4 R168, [R219] ;  /* 0x00000000dba8783b */ /* 0x000f660000000200 */
[C---:B------:R-:W-:Y:S01]  /*1b920*/  HMMA.16816.F32.BF16 R156, R56.reuse, R152, RZ ;  /* 0x00000098389c723c */ /* 0x040fe200000418ff */
[----:B------:R-:W5:Y:S04]  /*1b930*/  LDSM.16.M88.4 R44, [R217] ;  /* 0x00000000d92c783b */ /* 0x000f680000000200 */
[----:B------:R-:W-:Y:S01]  /*1b940*/  LDSM.16.M88.4 R188, [R233+0x8800] ;  /* 0x00880000e9bc783b */ /* 0x000fe20000000200 */
[C---:B------:R-:W-:Y:S03]  /*1b950*/  HMMA.16816.F32.BF16 R160, R56.reuse, R162, RZ ;  /* 0x000000a238a0723c */ /* 0x040fe600000418ff */
[----:B------:R-:W-:Y:S03]  /*1b960*/  LDSM.16.M88.4 R184, [R227+0x8000] ;  /* 0x00800000e3b8783b */ /* 0x000fe60000000200 */
[C---:B------:R-:W-:Y:S01]  /*1b970*/  HMMA.16816.F32.BF16 R152, R56.reuse, R154, RZ ;  /* 0x0000009a3898723c */ /* 0x040fe200000418ff */
[----:B------:R-:W0:Y:S05]  /*1b980*/  LDGDEPBAR ;  /* 0x00000000000079af */ /* 0x000e2a0000000000 */
[C---:B------:R-:W-:Y:S06]  /*1b990*/  HMMA.16816.F32.BF16 R148, R56.reuse, R144, RZ ;  /* 0x000000903894723c */ /* 0x040fec00000418ff */
[C---:B------:R-:W-:Y:S06]  /*1b9a0*/  HMMA.16816.F32.BF16 R140, R56.reuse, R136, RZ ;  /* 0x00000088388c723c */ /* 0x040fec00000418ff */
[C---:B------:R-:W-:Y:S06]  /*1b9b0*/  HMMA.16816.F32.BF16 R132, R56.reuse, R64, RZ ;  /* 0x000000403884723c */ /* 0x040fec00000418ff */
[C---:B------:R-:W-:Y:S06]  /*1b9c0*/  HMMA.16816.F32.BF16 R144, R56.reuse, R146, RZ ;  /* 0x000000923890723c */ /* 0x040fec00000418ff */
[C---:B------:R-:W-:Y:S06]  /*1b9d0*/  HMMA.16816.F32.BF16 R136, R56.reuse, R138, RZ ;  /* 0x0000008a3888723c */ /* 0x040fec00000418ff */
[C---:B------:R-:W-:Y:S06]  /*1b9e0*/  HMMA.16816.F32.BF16 R64, R56.reuse, R66, RZ ;  /* 0x000000423840723c */ /* 0x040fec00000418ff */
[C---:B---3--:R-:W-:Y:S06]  /*1b9f0*/  HMMA.16816.F32.BF16 R60, R56.reuse, R32, RZ ;  /* 0x00000020383c723c */ /* 0x048fec00000418ff */
[----:B------:R-:W-:Y:S01]  /*1ba00*/  HMMA.16816.F32.BF16 R56, R56, R34, RZ ;  /* 0x000000223838723c */ /* 0x000fe200000418ff */
[----:B------:R-:W3:Y:S05]  /*1ba10*/  LDSM.16.M88.4 R32, [R227+0x4800] ;  /* 0x00480000e320783b */ /* 0x000eea0000000200 */
[C---:B------:R-:W-:Y:S06]  /*1ba20*/  HMMA.16816.F32.BF16 R4, R36.reuse, R180, R4 ;  /* 0x000000b42404723c */ /* 0x040fec0000041804 */
[C---:B------:R-:W-:Y:S01]  /*1ba30*/  HMMA.16816.F32.BF16 R16, R36.reuse, R182, R16 ;  /* 0x000000b62410723c */ /* 0x040fe20000041810 */
[----:B------:R-:W-:Y:S05]  /*1ba40*/  LDSM.16.M88.4 R180, [R229] ;  /* 0x00000000e5b4783b */ /* 0x000fea0000000200 */
[C---:B------:R-:W-:Y:S06]  /*1ba50*/  HMMA.16816.F32.BF16 R28, R36.reuse, R172, R28 ;  /* 0x000000ac241c723c */ /* 0x040fec000004181c */
[C---:B------:R-:W-:Y:S01]  /*1ba60*/  HMMA.16816.F32.BF16 R40, R36.reuse, R174, R40 ;  /* 0x000000ae2428723c */ /* 0x040fe20000041828 */
[----:B------:R-:W3:Y:S05]  /*1ba70*/  LDSM.16.M88.4 R172, [R216] ;  /* 0x00000000d8ac783b */ /* 0x000eea0000000200 */
[C---:B-1----:R-:W-:Y:S06]  /*1ba80*/  HMMA.16816.F32.BF16 R164, R36.reuse, R20, R164 ;  /* 0x0000001424a4723c */ /* 0x042fec00000418a4 */
[C---:B------:R-:W-:Y:S01]  /*1ba90*/  HMMA.16816.F32.BF16 R160, R36.reuse, R22, R160 ;  /* 0x0000001624a0723c */ /* 0x040fe200000418a0 */
[----:B------:R-:W-:Y:S05]  /*1baa0*/  LDSM.16.M88.4 R20, [R227+0x5800] ;  /* 0x00580000e314783b */ /* 0x000fea0000000200 */
[C---:B------:R-:W-:Y:S06]  /*1bab0*/  HMMA.16816.F32.BF16 R156, R36.reuse, R8, R156 ;  /* 0x00000008249c723c */ /* 0x040fec000004189c */
[----:B------:R-:W-:Y:S01]  /*1bac0*/  HMMA.16816.F32.BF16 R152, R36, R10, R152 ;  /* 0x0000000a2498723c */ /* 0x000fe20000041898 */
[----:B------:R-:W1:Y:S05]  /*1bad0*/  LDSM.16.M88.4 R8, [R227+0x5000] ;  /* 0x00500000e308783b */ /* 0x000e6a0000000200 */
[C---:B--2---:R-:W-:Y:S06]  /*1bae0*/  HMMA.16816.F32.BF16 R4, R24.reuse, R12, R4 ;  /* 0x0000000c1804723c */ /* 0x044fec0000041804 */
[----:B------:R-:W-:Y:S01]  /*1baf0*/  HMMA.16816.F32.BF16 R16, R24, R14, R16 ;  /* 0x0000000e1810723c */ /* 0x000fe20000041810 */
[----:B------:R-:W-:Y:S05]  /*1bb00*/  LDSM.16.M88.4 R12, [R233+0x8000] ;  /* 0x00800000e90c783b */ /* 0x000fea0000000200 */
[C---:B------:R-:W-:Y:S06]  /*1bb10*/  HMMA.16816.F32.BF16 R132, R36.reuse, R52, R132 ;  /* 0x000000342484723c */ /* 0x040fec0000041884 */
[C---:B------:R-:W-:Y:S01]  /*1bb20*/  HMMA.16816.F32.BF16 R64, R36.reuse, R54, R64 ;  /* 0x000000362440723c */ /* 0x040fe20000041840 */
[----:B------:R-:W2:Y:S05]  /*1bb30*/  LDSM.16.M88.4 R52, [R234+0x2000] ;  /* 0x00200000ea34783b */ /* 0x000eaa0000000200 */
[C---:B------:R-:W-:Y:S06]  /*1bb40*/  HMMA.16816.F32.BF16 R148, R36.reuse, R176, R148 ;  /* 0x000000b02494723c */ /* 0x040fec0000041894 */
[C---:B------:R-:W-:Y:S01]  /*1bb50*/  HMMA.16816.F32.BF16 R144, R36.reuse, R178, R144 ;  /* 0x000000b22490723c */ /* 0x040fe20000041890 */
[----:B------:R-:W2:Y:S05]  /*1bb60*/  LDSM.16.M88.4 R176, [R227+0x6000] ;  /* 0x00600000e3b0783b */ /* 0x000eaa0000000200 */
[C---:B-----5:R-:W-:Y:S06]  /*1bb70*/  HMMA.16816.F32.BF16 R140, R36.reuse, R168, R140 ;  /* 0x000000a8248c723c */ /* 0x060fec000004188c */
[C---:B------:R-:W-:Y:S01]  /*1bb80*/  HMMA.16816.F32.BF16 R136, R36.reuse, R170, R136 ;  /* 0x000000aa2488723c */ /* 0x040fe20000041888 */
[----:B------:R-:W5:Y:S05]  /*1bb90*/  LDSM.16.M88.4 R168, [R227+0x6800] ;  /* 0x00680000e3a8783b */ /* 0x000f6a0000000200 */
[C---:B------:R-:W-:Y:S06]  /*1bba0*/  HMMA.16816.F32.BF16 R60, R36.reuse, R44, R60 ;  /* 0x0000002c243c723c */ /* 0x040fec000004183c */
[----:B------:R-:W-:Y:S01]  /*1bbb0*/  HMMA.16816.F32.BF16 R56, R36, R46, R56 ;  /* 0x0000002e2438723c */ /* 0x000fe20000041838 */
[----:B------:R-:W4:Y:S04]  /*1bbc0*/  LDSM.16.M88.4 R44, [R227+0x7000] ;  /* 0x00700000e32c783b */ /* 0x000f280000000200 */
[----:B------:R-:W-:Y:S01]  /*1bbd0*/  LDSM.16.M88.4 R36, [R232+0x2000] ;  /* 0x00200000e824783b */ /* 0x000fe20000000200 */
[C---:B---3--:R-:W-:Y:S06]  /*1bbe0*/  HMMA.16816.F32.BF16 R28, R24.reuse, R32, R28 ;  /* 0x00000020181c723c */ /* 0x048fec000004181c */
[----:B------:R-:W-:Y:S01]  /*1bbf0*/  HMMA.16816.F32.BF16 R40, R24, R34, R40 ;  /* 0x000000221828723c */ /* 0x000fe20000041828 */
[----:B------:R-:W3:Y:S05]  /*1bc00*/  LDSM.16.M88.4 R32, [R227+0x7800] ;  /* 0x00780000e320783b */ /* 0x000eea0000000200 */
[C---:B------:R-:W-:Y:S06]  /*1bc10*/  HMMA.16816.F32.BF16 R4, R180.reuse, R172, R4 ;  /* 0x000000acb404723c */ /* 0x040fec0000041804 */
[----:B------:R-:W-:Y:S01]  /*1bc20*/  HMMA.16816.F32.BF16 R16, R180, R174, R16 ;  /* 0x000000aeb410723c */ /* 0x000fe20000041810 */
[----:B------:R-:W-:Y:S05]  /*1bc30*/  LDSM.16.M88.4 R172, [R216+0x1800] ;  /* 0x00180000d8ac783b */ /* 0x000fea0000000200 */
[C---:B-1----:R-:W-:Y:S06]  /*1bc40*/  HMMA.16816.F32.BF16 R164, R24.reuse, R8, R164 ;  /* 0x0000000818a4723c */ /* 0x042fec00000418a4 */
[C---:B------:R-:W-:Y:S01]  /*1bc50*/  HMMA.16816.F32.BF16 R160, R24.reuse, R10, R160 ;  /* 0x0000000a18a0723c */ /* 0x040fe200000418a0 */
[----:B------:R-:W1:Y:S05]  /*1bc60*/  LDSM.16.M88.4 R8, [R216+0x800] ;  /* 0x00080000d808783b */ /* 0x000e6a0000000200 */
[C---:B------:R-:W-:Y:S06]  /*1bc70*/  HMMA.16816.F32.BF16 R156, R24.reuse, R20, R156 ;  /* 0x00000014189c723c */ /* 0x040fec000004189c */
[----:B------:R-:W-:Y:S01]  /*1bc80*/  HMMA.16816.F32.BF16 R152, R24, R22, R152 ;  /* 0x000000161898723c */ /* 0x000fe20000041898 */
[----:B------:R-:W1:Y:S05]  /*1bc90*/  LDSM.16.M88.4 R20, [R215] ;  /* 0x00000000d714783b */ /* 0x000e6a0000000200 */
[C---:B--2---:R-:W-:Y:S06]  /*1bca0*/  HMMA.16816.F32.BF16 R4, R52.reuse, R12, R4 ;  /* 0x0000000c3404723c */ /* 0x044fec0000041804 */
[----:B------:R-:W-:Y:S01]  /*1bcb0*/  HMMA.16816.F32.BF16 R16, R52, R14, R16 ;  /* 0x0000000e3410723c */ /* 0x000fe20000041810 */
[----:B------:R-:W-:Y:S05]  /*1bcc0*/  LDSM.16.M88.4 R12, [R229+0x2000] ;  /* 0x00200000e50c783b */ /* 0x000fea0000000200 */
[C---:B------:R-:W-:Y:S06]  /*1bcd0*/  HMMA.16816.F32.BF16 R148, R24.reuse, R176, R148 ;  /* 0x000000b01894723c */ /* 0x040fec0000041894 */
[C---:B------:R-:W-:Y:S01]  /*1bce0*/  HMMA.16816.F32.BF16 R144, R24.reuse, R178, R144 ;  /* 0x000000b21890723c */ /* 0x040fe20000041890 */
[----:B------:R-:W2:Y:S05]  /*1bcf0*/  LDSM.16.M88.4 R176, [R216+0x1000] ;  /* 0x00100000d8b0783b */ /* 0x000eaa0000000200 */
[C---:B-----5:R-:W-:Y:S06]  /*1bd00*/  HMMA.16816.F32.BF16 R140, R24.reuse, R168, R140 ;  /* 0x000000a8188c723c */ /* 0x060fec000004188c */
[C---:B------:R-:W-:Y:S01]  /*1bd10*/  HMMA.16816.F32.BF16 R136, R24.reuse, R170, R136 ;  /* 0x000000aa1888723c */ /* 0x040fe20000041888 */
[----:B------:R-:W-:Y:S05]  /*1bd20*/  LDSM.16.M88.4 R168, [R216+0x2000] ;  /* 0x00200000d8a8783b */ /* 0x000fea0000000200 */
[C---:B----4-:R-:W-:Y:S06]  /*1bd30*/  HMMA.16816.F32.BF16 R132, R24.reuse, R44, R132 ;  /* 0x0000002c1884723c */ /* 0x050fec0000041884 */
[C---:B------:R-:W-:Y:S01]  /*1bd40*/  HMMA.16816.F32.BF16 R64, R24.reuse, R46, R64 ;  /* 0x0000002e1840723c */ /* 0x040fe20000041840 */
[----:B------:R-:W-:Y:S05]  /*1bd50*/  LDSM.16.M88.4 R44, [R233+0x9000] ;  /* 0x00900000e92c783b */ /* 0x000fea0000000200 */
[C---:B---3--:R-:W-:Y:S06]  /*1bd60*/  HMMA.16816.F32.BF16 R60, R24.reuse, R32, R60 ;  /* 0x00000020183c723c */ /* 0x048fec000004183c */
[----:B------:R-:W-:Y:S01]  /*1bd70*/  HMMA.16816.F32.BF16 R56, R24, R34, R56 ;  /* 0x000000221838723c */ /* 0x000fe20000041838 */
[----:B------:R-:W3:Y:S04]  /*1bd80*/  LDSM.16.M88.4 R24, [R230+0x2000] ;  /* 0x00200000e618783b */ /* 0x000ee80000000200 */
[----:B------:R-:W4:Y:S01]  /*1bd90*/  LDSM.16.M88.4 R32, [R214] ;  /* 0x00000000d620783b */ /* 0x000f220000000200 */
[----:B-1----:R-:W-:Y:S06]  /*1bda0*/  HMMA.16816.F32.BF16 R28, R180, R8, R28 ;  /* 0x00000008b41c723c */ /* 0x002fec000004181c */
[C---:B------:R-:W-:Y:S06]  /*1bdb0*/  HMMA.16816.F32.BF16 R4, R36.reuse, R20, R4 ;  /* 0x000000142404723c */ /* 0x040fec0000041804 */
[----:B------:R-:W-:Y:S01]  /*1bdc0*/  HMMA.16816.F32.BF16 R16, R36, R22, R16 ;  /* 0x000000162410723c */ /* 0x000fe20000041810 */
[----:B------:R-:W-:Y:S05]  /*1bdd0*/  LDSM.16.M88.4 R20, [R227+0x8800] ;  /* 0x00880000e314783b */ /* 0x000fea0000000200 */
[----:B------:R-:W-:Y:S01]  /*1bde0*/  HMMA.16816.F32.BF16 R40, R180, R10, R40 ;  /* 0x0000000ab428723c */ /* 0x000fe20000041828 */
[----:B------:R-:W1:Y:S05]  /*1bdf0*/  LDSM.16.M88.4 R8, [R216+0x4000] ;  /* 0x00400000d808783b */ /* 0x000e6a0000000200 */
[----:B------:R-:W-:Y:S06]  /*1be00*/  HMMA.16816.F32.BF16 R28, R52, R188, R28 ;  /* 0x000000bc341c723c */ /* 0x000fec000004181c */
[----:B--2---:R-:W-:Y:S06]  /*1be10*/  HMMA.16816.F32.BF16 R164, R180, R176, R164 ;  /* 0x000000b0b4a4723c */ /* 0x004fec00000418a4 */
[C---:B---3--:R-:W-:Y:S06]  /*1be20*/  HMMA.16816.F32.BF16 R4, R24.reuse, R184, R4 ;  /* 0x000000b81804723c */ /* 0x048fec0000041804 */
[----:B------:R-:W-:Y:S06]  /*1be30*/  HMMA.16816.F32.BF16 R16, R24, R186, R16 ;  /* 0x000000ba1810723c */ /* 0x000fec0000041810 */
[----:B------:R-:W-:Y:S01]  /*1be40*/  HMMA.16816.F32.BF16 R160, R180, R178, R160 ;  /* 0x000000b2b4a0723c */ /* 0x000fe200000418a0 */
[----:B------:R-:W2:Y:S05]  /*1be50*/  LDSM.16.M88.4 R176, [R213] ;  /* 0x00000000d5b0783b */ /* 0x000eaa0000000200 */
[----:B------:R-:W-:Y:S06]  /*1be60*/  HMMA.16816.F32.BF16 R40, R52, R190, R40 ;  /* 0x000000be3428723c */ /* 0x000fec0000041828 */
[----:B----4-:R-:W-:Y:S06]  /*1be70*/  HMMA.16816.F32.BF16 R28, R36, R32, R28 ;  /* 0x00000020241c723c */ /* 0x010fec000004181c */
[C---:B-1----:R-:W-:Y:S06]  /*1be80*/  HMMA.16816.F32.BF16 R4, R12.reuse, R8, R4 ;  /* 0x000000080c04723c */ /* 0x042fec0000041804 */
[----:B------:R-:W-:Y:S01]  /*1be90*/  HMMA.16816.F32.BF16 R16, R12, R10, R16 ;  /* 0x0000000a0c10723c */ /* 0x000fe20000041810 */
[----:B------:R-:W-:Y:S05]  /*1bea0*/  LDSM.16.M88.4 R8, [R227+0x9000] ;  /* 0x00900000e308783b */ /* 0x000fea0000000200 */
[----:B------:R-:W-:Y:S06]  /*1beb0*/  HMMA.16816.F32.BF16 R164, R52, R44, R164 ;  /* 0x0000002c34a4723c */ /* 0x000fec00000418a4 */
[----:B------:R-:W-:Y:S01]  /*1bec0*/  HMMA.16816.F32.BF16 R40, R36, R34, R40 ;  /* 0x000000222428723c */ /* 0x000fe20000041828 */
[----:B------:R-:W1:Y:S05]  /*1bed0*/  LDSM.16.M88.4 R32, [R233+0x9800] ;  /* 0x00980000e920783b */ /* 0x000e6a0000000200 */
[----:B------:R-:W-:Y:S01]  /*1bee0*/  HMMA.16816.F32.BF16 R160, R52, R46, R160 ;  /* 0x0000002e34a0723c */ /* 0x000fe200000418a0 */
[-C--:B------:R-:W-:Y:S01]  /*1bef0*/  FMUL.FTZ R4, R4, R3.reuse ;  /* 0x0000000304047220 */ /* 0x080fe20000410000 */
[-C--:B------:R-:W-:Y:S01]  /*1bf00*/  FMUL.FTZ R5, R5, R3.reuse ;  /* 0x0000000305057220 */ /* 0x080fe20000410000 */
[-C--:B------:R-:W-:Y:S01]  /*1bf10*/  FMUL.FTZ R6, R6, R3.reuse ;  /* 0x0000000306067220 */ /* 0x080fe20000410000 */
[----:B------:R-:W-:Y:S01]  /*1bf20*/  LDSM.16.M88.4 R44, [R216+0x2800] ;  /* 0x00280000d82c783b */ /* 0x000fe20000000200 */
[----:B------:R-:W-:Y:S01]  /*1bf30*/  MUFU.TANH R49, R4 ;  /* 0x0000000400317308 */ /* 0x000fe20000002400 */
[----:B------:R-:W-:Y:S01]  /*1bf40*/  HMMA.16816.F32.BF16 R156, R180, R172, R156 ;  /* 0x000000acb49c723c */ /* 0x000fe2000004189c */
[-C--:B------:R-:W-:Y:S01]  /*1bf50*/  FMUL.FTZ R16, R16, R3.reuse ;  /* 0x0000000310107220 */ /* 0x080fe20000410000 */
[-C--:B------:R-:W-:Y:S01]  /*1bf60*/  FMUL.FTZ R17, R17, R3.reuse ;  /* 0x0000000311117220 */ /* 0x080fe20000410000 */
[-C--:B------:R-:W-:Y:S01]  /*1bf70*/  FMUL.FTZ R18, R18, R3.reuse ;  /* 0x0000000312127220 */ /* 0x080fe20000410000 */
[----:B------:R-:W-:-:S02]  /*1bf80*/  FMUL.FTZ R19, R19, R3 ;  /* 0x0000000313137220 */ /* 0x000fc40000410000 */
[C---:B------:R-:W-:Y:S06]  /*1bf90*/  HMMA.16816.F32.BF16 R152, R180.reuse, R174, R152 ;  /* 0x000000aeb498723c */ /* 0x040fec0000041898 */
[----:B------:R-:W-:Y:S01]  /*1bfa0*/  HMMA.16816.F32.BF16 R172, R180, R168, R148 ;  /* 0x000000a8b4ac723c */ /* 0x000fe20000041894 */
[----:B------:R-:W3:Y:S01]  /*1bfb0*/  LDSM.16.M88.4 R148, [R216+0x4800] ;  /* 0x00480000d894783b */ /* 0x000ee20000000200 */
[----:B------:R-:W4:Y:S04]  /*1bfc0*/  MUFU.TANH R168, R5 ;  /* 0x0000000500a87308 */ /* 0x000f280000002400 */
[----:B------:R-:W-:Y:S01]  /*1bfd0*/  HMMA.16816.F32.BF16 R28, R24, R20, R28 ;  /* 0x00000014181c723c */ /* 0x000fe2000004181c */
[----:B------:R-:W-:-:S05]  /*1bfe0*/  FMUL.FTZ R169, R7, R3 ;  /* 0x0000000307a97220 */ /* 0x000fca0000410000 */
[----:B--2---:R-:W-:Y:S01]  /*1bff0*/  HMMA.16816.F32.BF16 R164, R36, R176, R164 ;  /* 0x000000b024a4723c */ /* 0x004fe200000418a4 */
[----:B------:R2:W-:Y:S05]  /*1c000*/  MUFU.TANH R176, R6 ;  /* 0x0000000600b07308 */ /* 0x0005ea0000002400 */
[----:B------:R-:W-:Y:S01]  /*1c010*/  HMMA.16816.F32.BF16 R40, R24, R22, R40 ;  /* 0x000000161828723c */ /* 0x000fe20000041828 */
[----:B------:R-:W-:Y:S02]  /*1c020*/  LDSM.16.M88.4 R20, [R216+0x5000] ;  /* 0x00500000d814783b */ /* 0x000fe40000000200 */
[----:B------:R-:W-:Y:S03]  /*1c030*/  MUFU.TANH R177, R16 ;  /* 0x0000001000b17308 */ /* 0x000fe60000002400 */
[----:B------:R-:W-:Y:S05]  /*1c040*/  HMMA.16816.F32.BF16 R144, R180, R170, R144 ;  /* 0x000000aab490723c */ /* 0x000fea0000041890 */
[----:B------:R-:W-:Y:S01]  /*1c050*/  MUFU.TANH R170, R17 ;  /* 0x0000001100aa7308 */ /* 0x000fe20000002400 */
[----:B------:R-:W-:Y:S01]  /*1c060*/  HMMA.16816.F32.BF16 R160, R36, R178, R160 ;  /* 0x000000b224a0723c */ /* 0x000fe200000418a0 */
[----:B--2---:R-:W2:Y:S05]  /*1c070*/  LDSM.16.M88.4 R4, [R212] ;  /* 0x00000000d404783b */ /* 0x004eaa0000000200 */
[C---:B-1----:R-:W-:Y:S01]  /*1c080*/  HMMA.16816.F32.BF16 R156, R52.reuse, R32, R156 ;  /* 0x00000020349c723c */ /* 0x042fe2000004189c */
[----:B------:R-:W-:Y:S05]  /*1c090*/  MUFU.TANH R171, R18 ;  /* 0x0000001200ab7308 */ /* 0x000fea0000002400 */
[----:B------:R-:W-:Y:S01]  /*1c0a0*/  HMMA.16816.F32.BF16 R152, R52, R34, R152 ;  /* 0x000000223498723c */ /* 0x000fe20000041898 */
[----:B------:R-:W-:Y:S02]  /*1c0b0*/  LDSM.16.M88.4 R32, [R216+0x3000] ;  /* 0x00300000d820783b */ /* 0x000fe40000000200 */
[----:B------:R1:W-:Y:S03]  /*1c0c0*/  MUFU.TANH R178, R19 ;  /* 0x0000001300b27308 */ /* 0x0003e60000002400 */
[C---:B---3--:R-:W-:Y:S05]  /*1c0d0*/  HMMA.16816.F32.BF16 R28, R12.reuse, R148, R28 ;  /* 0x000000940c1c723c */ /* 0x048fea000004181c */
[----:B------:R-:W3:Y:S01]  /*1c0e0*/  MUFU.TANH R169, R169 ;  /* 0x000000a900a97308 */ /* 0x000ee20000002400 */
[----:B------:R-:W-:Y:S01]  /*1c0f0*/  HMMA.16816.F32.BF16 R40, R12, R150, R40 ;  /* 0x000000960c28723c */ /* 0x000fe20000041828 */
[----:B------:R-:W5:Y:S05]  /*1c100*/  LDSM.16.M88.4 R148, [R227+0x9800] ;  /* 0x00980000e394783b */ /* 0x000f6a0000000200 */
[C---:B------:R-:W-:Y:S01]  /*1c110*/  HMMA.16816.F32.BF16 R164, R24.reuse, R8, R164 ;  /* 0x0000000818a4723c */ /* 0x040fe200000418a4 */
[----:B-1----:R-:W1:Y:S05]  /*1c120*/  LDSM.16.M88.4 R16, [R233+0xa000] ;  /* 0x00a00000e910783b */ /* 0x002e6a0000000200 */
[----:B------:R-:W-:Y:S01]  /*1c130*/  HMMA.16816.F32.BF16 R160, R24, R10, R160 ;  /* 0x0000000a18a0723c */ /* 0x000fe200000418a0 */
[----:B------:R-:W4:Y:S05]  /*1c140*/  LDSM.16.M88.4 R8, [R211] ;  /* 0x00000000d308783b */ /* 0x000f2a0000000200 */
[C---:B--2---:R-:W-:Y:S01]  /*1c150*/  HMMA.16816.F32.BF16 R156, R36.reuse, R4, R156 ;  /* 0x00000004249c723c */ /* 0x044fe2000004189c */
[-C--:B------:R-:W-:Y:S01]  /*1c160*/  FMUL.FTZ R28, R28, R3.reuse ;  /* 0x000000031c1c7220 */ /* 0x080fe20000410000 */
[-C--:B------:R-:W-:Y:S01]  /*1c170*/  FMUL.FTZ R29, R29, R3.reuse ;  /* 0x000000031d1d7220 */ /* 0x080fe20000410000 */
[-C--:B------:R-:W-:Y:S01]  /*1c180*/  FMUL.FTZ R30, R30, R3.reuse ;  /* 0x000000031e1e7220 */ /* 0x080fe20000410000 */
[-C--:B------:R-:W-:Y:S01]  /*1c190*/  FMUL.FTZ R31, R31, R3.reuse ;  /* 0x000000031f1f7220 */ /* 0x080fe20000410000 */
[----:B------:R-:W2:Y:S01]  /*1c1a0*/  MUFU.TANH R179, R28 ;  /* 0x0000001c00b37308 */ /* 0x000ea20000002400 */
[----:B------:R-:W-:Y:S01]  /*1c1b0*/  HMMA.16816.F32.BF16 R152, R36, R6, R152 ;  /* 0x000000062498723c */ /* 0x000fe20000041898 */
[----:B------:R-:W-:Y:S01]  /*1c1c0*/  LDSM.16.M88.4 R4, [R227+0xa000] ;  /* 0x00a00000e304783b */ /* 0x000fe20000000200 */
[-C--:B------:R-:W-:Y:S01]  /*1c1d0*/  FMUL.FTZ R40, R40, R3.reuse ;  /* 0x0000000328287220 */ /* 0x080fe20000410000 */
[-C--:B------:R-:W-:Y:S01]  /*1c1e0*/  FMUL.FTZ R42, R42, R3.reuse ;  /* 0x000000032a2a7220 */ /* 0x080fe20000410000 */
[-C--:B------:R-:W-:Y:S01]  /*1c1f0*/  FMUL.FTZ R41, R41, R3.reuse ;  /* 0x0000000329297220 */ /* 0x080fe20000410000 */
[-C--:B------:R-:W-:Y:S01]  /*1c200*/  FMUL.FTZ R43, R43, R3.reuse ;  /* 0x000000032b2b7220 */ /* 0x080fe20000410000 */
[C---:B------:R-:W-:Y:S01]  /*1c210*/  HMMA.16816.F32.BF16 R140, R180.reuse, R44, R140 ;  /* 0x0000002cb48c723c */ /* 0x040fe2000004188c */
[----:B------:R-:W-:Y:S05]  /*1c220*/  MUFU.TANH R44, R29 ;  /* 0x0000001d002c7308 */ /* 0x000fea0000002400 */
[----:B------:R-:W-:Y:S03]  /*1c230*/  HMMA.16816.F32.BF16 R136, R180, R46, R136 ;  /* 0x0000002eb488723c */ /* 0x000fe60000041888 */
[----:B------:R-:W2:Y:S03]  /*1c240*/  MUFU.TANH R45, R30 ;  /* 0x0000001e002d7308 */ /* 0x000ea60000002400 */
[----:B-----5:R-:W-:Y:S05]  /*1c250*/  HMMA.16816.F32.BF16 R156, R24, R148, R156 ;  /* 0x00000094189c723c */ /* 0x020fea000004189c */
[----:B------:R5:W2:Y:S01]  /*1c260*/  MUFU.TANH R184, R31 ;  /* 0x0000001f00b87308 */ /* 0x000aa20000002400 */
[C---:B-1----:R-:W-:Y:S06]  /*1c270*/  HMMA.16816.F32.BF16 R172, R52.reuse, R16, R172 ;  /* 0x0000001034ac723c */ /* 0x042fec00000418ac */
[----:B------:R-:W-:Y:S01]  /*1c280*/  HMMA.16816.F32.BF16 R144, R52, R18, R144 ;  /* 0x000000123490723c */ /* 0x000fe20000041890 */
[----:B------:R-:W1:Y:S01]  /*1c290*/  LDSM.16.M88.4 R16, [R233+0xa800] ;  /* 0x00a80000e910783b */ /* 0x000e620000000200 */
[----:B------:R-:W2:Y:S04]  /*1c2a0*/  MUFU.TANH R40, R40 ;  /* 0x0000002800287308 */ /* 0x000ea80000002400 */
[----:B------:R-:W-:Y:S01]  /*1c2b0*/  HMMA.16816.F32.BF16 R152, R24, R150, R152 ;  /* 0x000000961898723c */ /* 0x000fe20000041898 */
[----:B-----5:R-:W5:Y:S03]  /*1c2c0*/  LDSM.16.M88.4 R28, [R216+0x5800] ;  /* 0x00580000d81c783b */ /* 0x020f660000000200 */
[----:B------:R-:W2:Y:S02]  /*1c2d0*/  MUFU.TANH R42, R42 ;  /* 0x0000002a002a7308 */ /* 0x000ea40000002400 */
[----:B------:R-:W-:Y:S06]  /*1c2e0*/  HMMA.16816.F32.BF16 R164, R12, R20, R164 ;  /* 0x000000140ca4723c */ /* 0x000fec00000418a4 */
[C---:B----4-:R-:W-:Y:S01]  /*1c2f0*/  HMMA.16816.F32.BF16 R172, R36.reuse, R8, R172 ;  /* 0x0000000824ac723c */ /* 0x050fe200000418ac */
[----:B------:R-:W4:Y:S05]  /*1c300*/  MUFU.TANH R41, R41 ;  /* 0x0000002900297308 */ /* 0x000f2a0000002400 */
[----:B------:R-:W-:Y:S01]  /*1c310*/  HMMA.16816.F32.BF16 R144, R36, R10, R144 ;  /* 0x0000000a2490723c */ /* 0x000fe20000041890 */
[----:B------:R-:W3:Y:S02]  /*1c320*/  LDSM.16.M88.4 R8, [R210] ;  /* 0x00000000d208783b */ /* 0x000ee40000000200 */
[----:B------:R-:W4:Y:S03]  /*1c330*/  MUFU.TANH R43, R43 ;  /* 0x0000002b002b7308 */ /* 0x000f260000002400 */
[----:B------:R-:W-:Y:S01]  /*1c340*/  HMMA.16816.F32.BF16 R160, R12, R22, R160 ;  /* 0x000000160ca0723c */ /* 0x000fe200000418a0 */
[----:B------:R-:W2:Y:S05]  /*1c350*/  LDSM.16.M88.4 R20, [R216+0x6000] ;  /* 0x00600000d814783b */ /* 0x000eaa0000000200 */
[----:B------:R-:W-:Y:S01]  /*1c360*/  HMMA.16816.F32.BF16 R132, R180, R32, R132 ;  /* 0x00000020b484723c */ /* 0x000fe20000041884 */
[-C--:B------:R-:W-:Y:S01]  /*1c370*/  FMUL.FTZ R46, R164, R3.reuse ;  /* 0x00000003a42e7220 */ /* 0x080fe20000410000 */
[-C--:B------:R-:W-:Y:S01]  /*1c380*/  FMUL.FTZ R47, R165, R3.reuse ;  /* 0x00000003a52f7220 */ /* 0x080fe20000410000 */
[-C--:B------:R-:W-:Y:S01]  /*1c390*/  FMUL.FTZ R148, R166, R3.reuse ;  /* 0x00000003a6947220 */ /* 0x080fe20000410000 */
[----:B------:R-:W-:-:S02]  /*1c3a0*/  FMUL.FTZ R164, R167, R3 ;  /* 0x00000003a7a47220 */ /* 0x000fc40000410000 */
[C---:B-1----:R-:W-:Y:S01]  /*1c3b0*/  HMMA.16816.F32.BF16 R140, R52.reuse, R16, R140 ;  /* 0x00000010348c723c */ /* 0x042fe2000004188c */
[----:B------:R-:W1:Y:S05]  /*1c3c0*/  MUFU.TANH R46, R46 ;  /* 0x0000002e002e7308 */ /* 0x000e6a0000002400 */
[----:B------:R-:W-:Y:S01]  /*1c3d0*/  HMMA.16816.F32.BF16 R136, R52, R18, R136 ;  /* 0x000000123488723c */ /* 0x000fe20000041888 */
[----:B------:R-:W-:Y:S02]  /*1c3e0*/  LDSM.16.M88.4 R16, [R227+0xa800] ;  /* 0x00a80000e310783b */ /* 0x000fe40000000200 */
[----:B------:R-:W1:Y:S03]  /*1c3f0*/  MUFU.TANH R47, R47 ;  /* 0x0000002f002f7308 */ /* 0x000e660000002400 */
[C---:B-----5:R-:W-:Y:S01]  /*1c400*/  HMMA.16816.F32.BF16 R156, R12.reuse, R28, R156 ;  /* 0x0000001c0c9c723c */ /* 0x060fe2000004189c */
[-C--:B------:R-:W-:Y:S01]  /*1c410*/  FMUL.FTZ R150, R162, R3.reuse ;  /* 0x00000003a2967220 */ /* 0x080fe20000410000 */
[-C--:B------:R-:W-:Y:S01]  /*1c420*/  FMUL.FTZ R151, R163, R3.reuse ;  /* 0x00000003a3977220 */ /* 0x080fe20000410000 */
[----:B------:R-:W5:Y:S01]  /*1c430*/  S2R R162, SR_TID.X ;  /* 0x0000000000a27919 */ /* 0x000f620000002100 */
[-C--:B------:R-:W-:Y:S01]  /*1c440*/  FMUL.FTZ R149, R161, R3.reuse ;  /* 0x00000003a1957220 */ /* 0x080fe20000410000 */
[----:B------:R-:W-:Y:S01]  /*1c450*/  MUFU.TANH R148, R148 ;  /* 0x0000009400947308 */ /* 0x000fe20000002400 */
[----:B------:R-:W-:Y:S01]  /*1c460*/  HMMA.16816.F32.BF16 R152, R12, R30, R152 ;  /* 0x0000001e0c98723c */ /* 0x000fe20000041898 */
[----:B------:R-:W4:Y:S01]  /*1c470*/  LDSM.16.M88.4 R28, [R216+0x3800] ;  /* 0x00380000d81c783b */ /* 0x000f220000000200 */
[----:B------:R-:W-:-:S04]  /*1c480*/  FMUL.FTZ R160, R160, R3 ;  /* 0x00000003a0a07220 */ /* 0x000fc80000410000 */
[C---:B------:R-:W-:Y:S01]  /*1c490*/  HMMA.16816.F32.BF16 R172, R24.reuse, R4, R172 ;  /* 0x0000000418ac723c */ /* 0x040fe200000418ac */
[----:B------:R-:W1:Y:S05]  /*1c4a0*/  MUFU.TANH R164, R164 ;  /* 0x000000a400a47308 */ /* 0x000e6a0000002400 */
[----:B------:R-:W-:Y:S01]  /*1c4b0*/  HMMA.16816.F32.BF16 R144, R24, R6, R144 ;  /* 0x000000061890723c */ /* 0x000fe20000041890 */
[----:B------:R-:W1:Y:S02]  /*1c4c0*/  LDSM.16.M88.4 R4, [R233+0xb000] ;  /* 0x00b00000e904783b */ /* 0x000e640000000200 */
[----:B------:R-:W1:Y:S03]  /*1c4d0*/  MUFU.TANH R149, R149 ;  /* 0x0000009500957308 */ /* 0x000e660000002400 */
[----:B---3--:R-:W-:Y:S01]  /*1c4e0*/  HMMA.16816.F32.BF16 R140, R36, R8, R140 ;  /* 0x00000008248c723c */ /* 0x008fe2000004188c */
[-C--:B------:R-:W-:Y:S01]  /*1c4f0*/  FMUL.FTZ R157, R157, R3.reuse ;  /* 0x000000039d9d7220 */ /* 0x080fe20000410000 */
[----:B------:R-:W-:-:S03]  /*1c500*/  FMUL.FTZ R156, R156, R3 ;  /* 0x000000039c9c7220 */ /* 0x000fc60000410000 */
[----:B------:R3:W-:Y:S01]  /*1c510*/  MUFU.TANH R161, R157 ;  /* 0x0000009d00a17308 */ /* 0x0007e20000002400 */
[----:B------:R-:W-:Y:S01]  /*1c520*/  HMMA.16816.F32.BF16 R136, R36, R10, R136 ;  /* 0x0000000a2488723c */ /* 0x000fe20000041888 */
[----:B------:R-:W1:Y:S01]  /*1c530*/  LDSM.16.M88.4 R8, [R233+0xb800] ;  /* 0x00b80000e908783b */ /* 0x000e620000000200 */
[-C--:B------:R-:W-:Y:S01]  /*1c540*/  FMUL.FTZ R152, R152, R3.reuse ;  /* 0x0000000398987220 */ /* 0x080fe20000410000 */
[-C--:B------:R-:W-:Y:S01]  /*1c550*/  FMUL.FTZ R153, R153, R3.reuse ;  /* 0x0000000399997220 */ /* 0x080fe20000410000 */
[----:B------:R-:W-:Y:S01]  /*1c560*/  FMUL.FTZ R155, R155, R3 ;  /* 0x000000039b9b7220 */ /* 0x000fe20000410000 */
[----:B-----5:R-:W-:Y:S01]  /*1c570*/  IMAD.SHL.U32 R162, R162, 0x2, RZ ;  /* 0x00000002a2a27824 */ /* 0x020fe200078e00ff */
[----:B--2---:R-:W-:Y:S01]  /*1c580*/  HMMA.16816.F32.BF16 R172, R12, R20, R172 ;  /* 0x000000140cac723c */ /* 0x004fe200000418ac */
[----:B------:R2:W-:Y:S03]  /*1c590*/  MUFU.TANH R163, R152 ;  /* 0x0000009800a37308 */ /* 0x0005e60000002400 */
[----:B------:R-:W-:-:S02]  /*1c5a0*/  LOP3.LUT R162, R162, 0x6, RZ, 0xc0, !PT ;  /* 0x00000006a2a27812 */ /* 0x000fc400078ec0ff */
[----:B------:R-:W-:Y:S01]  /*1c5b0*/  HMMA.16816.F32.BF16 R64, R180, R34, R64 ;  /* 0x00000022b440723c */ /* 0x000fe20000041840 */
[----:B------:R-:W-:Y:S02]  /*1c5c0*/  LDSM.16.M88.4 R32, [R216+0x6800] ;  /* 0x00680000d820783b */ /* 0x000fe40000000200 */
[----:B------:R-:W5:Y:S01]  /*1c5d0*/  MUFU.TANH R151, R151 ;  /* 0x0000009700977308 */ /* 0x000f620000002400 */
[-C--:B---3--:R-:W-:Y:S01]  /*1c5e0*/  FMUL.FTZ R157, R158, R3.reuse ;  /* 0x000000039e9d7220 */ /* 0x088fe20000410000 */
[-C--:B------:R-:W-:Y:S01]  /*1c5f0*/  FMUL.FTZ R158, R159, R3.reuse ;  /* 0x000000039f9e7220 */ /* 0x080fe20000410000 */
[----:B------:R-:W-:Y:S01]  /*1c600*/  HMMA.16816.F32.BF16 R144, R12, R22, R144 ;  /* 0x000000160c90723c */ /* 0x000fe20000041890 */
[----:B------:R-:W3:Y:S04]  /*1c610*/  LDSM.16.M88.4 R20, [R209] ;  /* 0x00000000d114783b */ /* 0x000ee80000000200 */
[----:B------:R-:W5:Y:S01]  /*1c620*/  MUFU.TANH R160, R160 ;  /* 0x000000a000a07308 */ /* 0x000f620000002400 */
[----:B----4-:R-:W-:Y:S01]  /*1c630*/  HMMA.16816.F32.BF16 R60, R180, R28, R60 ;  /* 0x0000001cb43c723c */ /* 0x010fe2000004183c */
[----:B--2---:R-:W-:-:S05]  /*1c640*/  FMUL.FTZ R152, R154, R3 ;  /* 0x000000039a987220 */ /* 0x004fca0000410000 */
[C---:B-1----:R-:W-:Y:S01]  /*1c650*/  HMMA.16816.F32.BF16 R132, R52.reuse, R4, R132 ;  /* 0x000000043484723c */ /* 0x042fe20000041884 */
[-C--:B------:R-:W-:Y:S01]  /*1c660*/  FMUL.FTZ R154, R172, R3.reuse ;  /* 0x00000003ac9a7220 */ /* 0x080fe20000410000 */
[-C--:B------:R-:W-:Y:S01]  /*1c670*/  FMUL.FTZ R172, R175, R3.reuse ;  /* 0x00000003afac7220 */ /* 0x080fe20000410000 */
[-C--:B------:R-:W-:Y:S01]  /*1c680*/  FMUL.FTZ R159, R174, R3.reuse ;  /* 0x00000003ae9f7220 */ /* 0x080fe20000410000 */
[----:B------:R-:W1:Y:S02]  /*1c690*/  MUFU.TANH R150, R150 ;  /* 0x0000009600967308 */ /* 0x000e640000002400 */
[----:B------:R-:W-:Y:S01]  /*1c6a0*/  HMMA.16816.F32.BF16 R64, R52, R6, R64 ;  /* 0x000000063440723c */ /* 0x000fe20000041840 */
[----:B------:R-:W2:Y:S05]  /*1c6b0*/  LDSM.16.M88.4 R4, [R227+0xb000] ;  /* 0x00b00000e304783b */ /* 0x000eaa0000000200 */
[----:B------:R-:W-:Y:S01]  /*1c6c0*/  HMMA.16816.F32.BF16 R56, R180, R30, R56 ;  /* 0x0000001eb438723c */ /* 0x000fe20000041838 */
[----:B------:R-:W4:Y:S01]  /*1c6d0*/  MUFU.TANH R158, R158 ;  /* 0x0000009e009e7308 */ /* 0x000f220000002400 */
[-C--:B------:R-:W-:Y:S01]  /*1c6e0*/  FMUL.FTZ R144, R144, R3.reuse ;  /* 0x0000000390907220 */ /* 0x080fe20000410000 */
[-C--:B------:R-:W-:Y:S01]  /*1c6f0*/  FMUL.FTZ R146, R146, R3.reuse ;  /* 0x0000000392927220 */ /* 0x080fe20000410000 */
[-C--:B------:R-:W-:Y:S01]  /*1c700*/  FMUL.FTZ R145, R145, R3.reuse ;  /* 0x0000000391917220 */ /* 0x080fe20000410000 */
[----:B------:R-:W-:Y:S01]  /*1c710*/  FMUL.FTZ R147, R147, R3 ;  /* 0x0000000393937220 */ /* 0x000fe20000410000 */
[----:B------:R-:W-:Y:S01]  /*1c720*/  HMMA.16816.F32.BF16 R140, R24, R16, R140 ;  /* 0x00000010188c723c */ /* 0x000fe2000004188c */
[----:B------:R-:W-:-:S02]  /*1c730*/  IMAD R181, R250, 0x80, R162 ;  /* 0x00000080fab57824 */ /* 0x000fc400078e02a2 */
[----:B------:R-:W4:Y:S02]  /*1c740*/  MUFU.TANH R156, R156 ;  /* 0x0000009c009c7308 */ /* 0x000f240000002400 */
[C---:B------:R-:W-:Y:S01]  /*1c750*/  VIADD R28, R181.reuse, 0x9 ;  /* 0x00000009b51c7836 */ /* 0x040fe20000000000 */
[----:B------:R-:W-:Y:S01]  /*1c760*/  HMMA.16816.F32.BF16 R136, R24, R18, R136 ;  /* 0x000000121888723c */ /* 0x000fe20000041888 */
[C---:B------:R-:W-:Y:S02]  /*1c770*/  VIADD R16, R181.reuse, 0x1 ;  /* 0x00000001b5107836 */ /* 0x040fe40000000000 */
[----:B------:R-:W-:Y:S02]  /*1c780*/  VIADD R17, R181, 0x8 ;  /* 0x00000008b5117836 */ /* 0x000fe40000000000 */
[----:B------:R-:W4:Y:S01]  /*1c790*/  MUFU.TANH R157, R157 ;  /* 0x0000009d009d7308 */ /* 0x000f220000002400 */
[C---:B------:R-:W-:Y:S01]  /*1c7a0*/  ISETP.GE.AND P6, PT, R16.reuse, R48, PT ;  /* 0x000000301000720c */ /* 0x040fe20003fc6270 */
[----:B------:R-:W-:Y:S01]  /*1c7b0*/  HMMA.16816.F32.BF16 R60, R52, R8, R60 ;  /* 0x00000008343c723c */ /* 0x000fe2000004183c */
[----:B------:R-:W-:-:S02]  /*1c7c0*/  ISETP.GE.AND P4, PT, R16, R51, PT ;  /* 0x000000331000720c */ /* 0x000fc40003f86270 */
[CC--:B------:R-:W-:Y:S02]  /*1c7d0*/  ISETP.GE.AND P5, PT, R17.reuse, R48.reuse, PT ;  /* 0x000000301100720c */ /* 0x0c0fe40003fa6270 */
[-C--:B------:R-:W-:Y:S01]  /*1c7e0*/  ISETP.GE.AND P3, PT, R17, R51.reuse, PT ;  /* 0x000000331100720c */ /* 0x080fe20003f66270 */
[----:B---3--:R-:W-:Y:S01]  /*1c7f0*/  HMMA.16816.F32.BF16 R132, R36, R20, R132 ;  /* 0x000000142484723c */ /* 0x008fe20000041884 */
[----:B------:R-:W-:Y:S01]  /*1c800*/  FSEL R8, R168, -INF , !P6 ;  /* 0xff800000a8087808 */ /* 0x000fe20007000000 */
[----:B------:R-:W3:Y:S01]  /*1c810*/  LDSM.16.M88.4 R16, [R208] ;  /* 0x00000000d010783b */ /* 0x000ee20000000200 */
[----:B------:R-:W-:Y:S01]  /*1c820*/  FSEL R9, R169, -INF , !P4 ;  /* 0xff800000a9097808 */ /* 0x000fe20006000000 */
[----:B------:R-:W4:Y:S01]  /*1c830*/  MUFU.TANH R153, R153 ;  /* 0x0000009900997308 */ /* 0x000f220000002400 */
[CC--:B------:R-:W-:Y:S01]  /*1c840*/  ISETP.GE.AND P6, PT, R28.reuse, R48.reuse, PT ;  /* 0x000000301c00720c */ /* 0x0c0fe20003fc6270 */
[----:B------:R-:W-:Y:S01]  /*1c850*/  HMMA.16816.F32.BF16 R56, R52, R10, R56 ;  /* 0x0000000a3438723c */ /* 0x000fe20000041838 */
[-C--:B------:R-:W-:Y:S01]  /*1c860*/  ISETP.GE.AND P4, PT, R28, R51.reuse, PT ;  /* 0x000000331c00720c */ /* 0x080fe20003f86270 */
[----:B------:R-:W-:Y:S01]  /*1c870*/  VIADD R28, R181, 0x10 ;  /* 0x00000010b51c7836 */ /* 0x000fe20000000000 */
[----:B------:R-:W-:Y:S01]  /*1c880*/  FSEL R182, R177, -INF , !P5 ;  /* 0xff800000b1b67808 */ /* 0x000fe20006800000 */
[----:B------:R-:W-:Y:S01]  /*1c890*/  VIADD R20, R181, 0x11 ;  /* 0x00000011b5147836 */ /* 0x000fe20000000000 */
[----:B------:R-:W-:Y:S01]  /*1c8a0*/  FSEL R185, R171, -INF , !P3 ;  /* 0xff800000abb97808 */ /* 0x000fe20005800000 */
[----:B------:R-:W-:Y:S01]  /*1c8b0*/  HMMA.16816.F32.BF16 R136, R12, R34, R136 ;  /* 0x000000220c88723c */ /* 0x000fe20000041888 */
[C---:B------:R-:W-:Y:S01]  /*1c8c0*/  ISETP.GE.AND P5, PT, R28.reuse, R48, PT ;  /* 0x000000301c00720c */ /* 0x040fe20003fa6270 */
[----:B------:R5:W4:Y:S01]  /*1c8d0*/  MUFU.TANH R165, R155 ;  /* 0x0000009b00a57308 */ /* 0x000b220000002400 */
[----:B------:R-:W-:Y:S01]  /*1c8e0*/  ISETP.GE.AND P3, PT, R28, R51, PT ;  /* 0x000000331c00720c */ /* 0x000fe20003f66270 */
[----:B------:R-:W-:Y:S01]  /*1c8f0*/  VIADD R11, R181, 0x31 ;  /* 0x00000031b50b7836 */ /* 0x000fe20000000000 */
[----:B------:R-:W1:Y:S01]  /*1c900*/  LDSM.16.M88.4 R28, [R216+0x7000] ;  /* 0x00700000d81c783b */ /* 0x000e620000000200 */
[----:B------:R-:W-:Y:S01]  /*1c910*/  FSEL R183, R170, -INF , !P6 ;  /* 0xff800000aab77808 */ /* 0x000fe20007000000 */
[----:B------:R-:W-:Y:S01]  /*1c920*/  HMMA.16816.F32.BF16 R64, R36, R22, R64 ;  /* 0x000000162440723c */ /* 0x000fe20000041840 */
[----:B------:R-:W-:-:S02]  /*1c930*/  FSEL R186, R178, -INF , !P4 ;  /* 0xff800000b2ba7808 */ /* 0x000fc40006000000 */
[CC--:B------:R-:W-:Y:S01]  /*1c940*/  ISETP.GE.AND P6, PT, R20.reuse, R48.reuse, PT ;  /* 0x000000301400720c */ /* 0x0c0fe20003fc6270 */
[----:B------:R-:W4:Y:S01]  /*1c950*/  MUFU.TANH R152, R152 ;  /* 0x0000009800987308 */ /* 0x000f220000002400 */
[----:B------:R-:W-:Y:S01]  /*1c960*/  ISETP.GE.AND P4, PT, R20, R51, PT ;  /* 0x000000331400720c */ /* 0x000fe20003f86270 */
[----:B------:R-:W-:Y:S01]  /*1c970*/  VIADD R20, R181, 0x18 ;  /* 0x00000018b5147836 */ /* 0x000fe20000000000 */
[----:B------:R-:W-:Y:S01]  /*1c980*/  FSEL R179, R179, -INF , !P5 ;  /* 0xff800000b3b37808 */ /* 0x000fe20006800000 */
[----:B--2---:R-:W-:Y:S01]  /*1c990*/  HMMA.16816.F32.BF16 R132, R24, R4, R132 ;  /* 0x000000041884723c */ /* 0x004fe20000041884 */
[----:B------:R-:W-:Y:S02]  /*1c9a0*/  FSEL R50, R45, -INF , !P3 ;  /* 0xff8000002d327808 */ /* 0x000fe40005800000 */
[CC--:B------:R-:W-:Y:S01]  /*1c9b0*/  ISETP.GE.AND P5, PT, R20.reuse, R48.reuse, PT ;  /* 0x000000301400720c */ /* 0x0c0fe20003fa6270 */
[----:B-----5:R-:W-:Y:S01]  /*1c9c0*/  FMUL.FTZ R155, R173, R3 ;  /* 0x00000003ad9b7220 */ /* 0x020fe20000410000 */
[----:B------:R-:W-:Y:S01]  /*1c9d0*/  ISETP.GE.AND P3, PT, R20, R51, PT ;  /* 0x000000331400720c */ /* 0x000fe20003f66270 */
[C---:B------:R-:W-:Y:S01]  /*1c9e0*/  VIADD R20, R181.reuse, 0x19 ;  /* 0x00000019b5147836 */ /* 0x040fe20000000000 */
[----:B------:R-:W-:Y:S01]  /*1c9f0*/  FSEL R177, R44, -INF , !P6 ;  /* 0xff8000002cb17808 */ /* 0x000fe20007000000 */
[----:B------:R-:W-:Y:S01]  /*1ca00*/  VIADD R4, R181, 0x20 ;  /* 0x00000020b5047836 */ /* 0x000fe20000000000 */
[----:B------:R-:W-:Y:S01]  /*1ca10*/  FSEL R184, R184, -INF , !P4 ;  /* 0xff800000b8b87808 */ /* 0x000fe20006000000 */
[----:B------:R-:W-:Y:S01]  /*1ca20*/  FMUL.FTZ R137, R137, R3 ;  /* 0x0000000389897220 */ /* 0x000fe20000410000 */
[CC--:B------:R-:W-:Y:S01]  /*1ca30*/  ISETP.GE.AND P6, PT, R20.reuse, R48.reuse, PT ;  /* 0x000000301400720c */ /* 0x0c0fe20003fc6270 */
[C---:B------:R-:W-:Y:S01]  /*1ca40*/  VIADD R5, R181.reuse, 0x28 ;  /* 0x00000028b5057836 */ /* 0x040fe20000000000 */
[----:B------:R-:W-:Y:S01]  /*1ca50*/  ISETP.GE.AND P4, PT, R20, R51, PT ;  /* 0x000000331400720c */ /* 0x000fe20003f86270 */
[----:B------:R-:W-:Y:S01]  /*1ca60*/  HMMA.16816.F32.BF16 R140, R12, R32, R140 ;  /* 0x000000200c8c723c */ /* 0x000fe2000004188c */
[----:B------:R-:W2:Y:S01]  /*1ca70*/  LDSM.16.M88.4 R20, [R227+0xb800] ;  /* 0x00b80000e314783b */ /* 0x000ea20000000200 */
[----:B------:R-:W-:Y:S01]  /*1ca80*/  FSEL R175, R40, -INF , !P5 ;  /* 0xff80000028af7808 */ /* 0x000fe20006800000 */
[----:B------:R-:W-:Y:S01]  /*1ca90*/  VIADD R40, R181, 0x30 ;  /* 0x00000030b5287836 */ /* 0x000fe20000000000 */
[----:B------:R-:W-:Y:S01]  /*1caa0*/  FSEL R180, R42, -INF , !P3 ;  /* 0xff8000002ab47808 */ /* 0x000fe20005800000 */
[----:B------:R-:W-:Y:S01]  /*1cab0*/  FMUL.FTZ R10, R139, R3 ;  /* 0x000000038b0a7220 */ /* 0x000fe20000410000 */
[CC--:B------:R-:W-:Y:S01]  /*1cac0*/  ISETP.GE.AND P5, PT, R4.reuse, R48.reuse, PT ;  /* 0x000000300400720c */ /* 0x0c0fe20003fa6270 */
[C---:B---3--:R-:W-:Y:S01]  /*1cad0*/  HMMA.16816.F32.BF16 R60, R36.reuse, R16, R60 ;  /* 0x00000010243c723c */ /* 0x048fe2000004183c */
[----:B------:R-:W-:Y:S01]  /*1cae0*/  ISETP.GE.AND P3, PT, R4, R51, PT ;  /* 0x000000330400720c */ /* 0x000fe20003f66270 */
[----:B------:R-:W-:Y:S01]  /*1caf0*/  VIADD R4, R181, 0x21 ;  /* 0x00000021b5047836 */ /* 0x000fe20000000000 */
[----:B------:R-:W-:Y:S01]  /*1cb00*/  FSEL R174, R41, -INF , !P6 ;  /* 0xff80000029ae7808 */ /* 0x000fe20007000000 */
[----:B------:R-:W3:Y:S01]  /*1cb10*/  MUFU.TANH R154, R154 ;  /* 0x0000009a009a7308 */ /* 0x000ee20000002400 */
[----:B------:R-:W-:Y:S01]  /*1cb20*/  FSEL R178, R43, -INF , !P4 ;  /* 0xff8000002bb27808 */ /* 0x000fe20006000000 */
[----:B------:R-:W-:Y:S01]  /*1cb30*/  HMMA.16816.F32.BF16 R56, R36, R18, R56 ;  /* 0x000000122438723c */ /* 0x000fe20000041838 */
[-C--:B------:R-:W-:Y:S01]  /*1cb40*/  ISETP.GE.AND P6, PT, R4, R48.reuse, PT ;  /* 0x000000300400720c */ /* 0x080fe20003fc6270 */
[----:B------:R-:W-:Y:S01]  /*1cb50*/  FMUL.FTZ R17, R136, R3 ;  /* 0x0000000388117220 */ /* 0x000fe20000410000 */
[----:B------:R-:W-:Y:S01]  /*1cb60*/  ISETP.GE.AND P4, PT, R4, R51, PT ;  /* 0x000000330400720c */ /* 0x000fe20003f86270 */
[----:B------:R-:W-:Y:S01]  /*1cb70*/  VIADD R4, R181, 0x29 ;  /* 0x00000029b5047836 */ /* 0x000fe20000000000 */
[----:B------:R-:W-:Y:S01]  /*1cb80*/  FSEL R34, R46, -INF , !P5 ;  /* 0xff8000002e227808 */ /* 0x000fe20006800000 */
[----:B-1----:R-:W-:Y:S01]  /*1cb90*/  HMMA.16816.F32.BF16 R132, R12, R28, R132 ;  /* 0x0000001c0c84723c */ /* 0x002fe20000041884 */
[----:B------:R1:W-:Y:S01]  /*1cba0*/  MUFU.TANH R28, R137 ;  /* 0x00000089001c7308 */ /* 0x0003e20000002400 */
[----:B------:R-:W-:Y:S01]  /*1cbb0*/  FSEL R32, R47, -INF , !P6 ;  /* 0xff8000002f207808 */ /* 0x000fe20007000000 */
[----:B------:R-:W-:Y:S01]  /*1cbc0*/  VIADD R18, R181, 0x40 ;  /* 0x00000040b5127836 */ /* 0x000fe20000000000 */
[----:B------:R-:W-:Y:S01]  /*1cbd0*/  FSEL R35, R164, -INF , !P4 ;  /* 0xff800000a4237808 */ /* 0x000fe20006000000 */
[-C--:B------:R-:W-:Y:S01]  /*1cbe0*/  FMUL.FTZ R140, R140, R3.reuse ;  /* 0x000000038c8c7220 */ /* 0x080fe20000410000 */
[----:B------:R-:W-:Y:S01]  /*1cbf0*/  HMMA.16816.F32.BF16 R64, R24, R6, R64 ;  /* 0x000000061840723c */ /* 0x000fe20000041840 */
[-C--:B------:R-:W-:Y:S01]  /*1cc00*/  ISETP.GE.AND P5, PT, R5, R48.reuse, PT ;  /* 0x000000300500720c */ /* 0x080fe20003fa6270 */
[----:B------:R-:W-:Y:S01]  /*1cc10*/  FMUL.FTZ R29, R138, R3 ;  /* 0x000000038a1d7220 */ /* 0x000fe20000410000 */
[CC--:B------:R-:W-:Y:S01]  /*1cc20*/  ISETP.GE.AND P6, PT, R4.reuse, R48.reuse, PT ;  /* 0x000000300400720c */ /* 0x0c0fe20003fc6270 */
[----:B------:R-:W5:Y:S01]  /*1cc30*/  MUFU.TANH R159, R159 ;  /* 0x0000009f009f7308 */ /* 0x000f620000002400 */
[----:B------:R-:W-:Y:S01]  /*1cc40*/  ISETP.GE.AND P4, PT, R4, R51, PT ;  /* 0x000000330400720c */ /* 0x000fe20003f86270 */
[-C--:B------:R-:W-:Y:S01]  /*1cc50*/  FMUL.FTZ R141, R141, R3.reuse ;  /* 0x000000038d8d7220 */ /* 0x080fe20000410000 */
[----:B------:R-:W-:Y:S01]  /*1cc60*/  FSEL R138, R149, -INF , !P6 ;  /* 0xff800000958a7808 */ /* 0x000fe20007000000 */
[-C--:B------:R-:W-:Y:S01]  /*1cc70*/  FMUL.FTZ R142, R142, R3.reuse ;  /* 0x000000038e8e7220 */ /* 0x080fe20000410000 */
[----:B------:R-:W-:Y:S01]  /*1cc80*/  FSEL R139, R151, -INF , !P4 ;  /* 0xff800000978b7808 */ /* 0x000fe20006000000 */
[----:B------:R-:W-:Y:S01]  /*1cc90*/  FMUL.FTZ R143, R143, R3 ;  /* 0x000000038f8f7220 */ /* 0x000fe20000410000 */
[----:B------:R-:W-:Y:S01]  /*1cca0*/  ISETP.GE.AND P6, PT, R11, R48, PT ;  /* 0x000000300b00720c */ /* 0x000fe20003fc6270 */
[----:B------:R-:W5:Y:S01]  /*1ccb0*/  MUFU.TANH R155, R155 ;  /* 0x0000009b009b7308 */ /* 0x000f620000002400 */
[----:B-1----:R-:W-:-:S02]  /*1ccc0*/  FSEL R137, R148, -INF , !P3 ;  /* 0xff80000094897808 */ /* 0x002fc40005800000 */
[-C--:B------:R-:W-:Y:S01]  /*1ccd0*/  ISETP.GE.AND P3, PT, R5, R51.reuse, PT ;  /* 0x000000330500720c */ /* 0x080fe20003f66270 */
[C---:B--2---:R-:W-:Y:S01]  /*1cce0*/  HMMA.16816.F32.BF16 R60, R24.reuse, R20, R60 ;  /* 0x00000014183c723c */ /* 0x044fe2000004183c */
[----:B------:R-:W1:Y:S01]  /*1ccf0*/  LDSM.16.M88.4 R4, [R216+0x7800] ;  /* 0x00780000d804783b */ /* 0x000e620000000200 */
[----:B------:R-:W-:Y:S01]  /*1cd00*/  ISETP.GE.AND P4, PT, R11, R51, PT ;  /* 0x000000330b00720c */ /* 0x000fe20003f86270 */
[C---:B------:R-:W-:Y:S01]  /*1cd10*/  VIADD R11, R181.reuse, 0x39 ;  /* 0x00000039b50b7836 */ /* 0x040fe20000000000 */
[----:B------:R-:W2:Y:S01]  /*1cd20*/  MUFU.TANH R172, R172 ;  /* 0x000000ac00ac7308 */ /* 0x000ea20000002400 */
[----:B------:R-:W-:Y:S01]  /*1cd30*/  FSEL R33, R160, -INF , !P5 ;  /* 0xff800000a0217808 */ /* 0x000fe20006800000 */
[----:B------:R-:W-:Y:S01]  /*1cd40*/  HMMA.16816.F32.BF16 R56, R24, R22, R56 ;  /* 0x000000161838723c */ /* 0x000fe20000041838 */
[----:B------:R-:W-:Y:S01]  /*1cd50*/  FSEL R136, R150, -INF , !P3 ;  /* 0xff80000096887808 */ /* 0x000fe20005800000 */
[----:B------:R-:W-:Y:S01]  /*1cd60*/  VIADD R20, R181, 0x38 ;  /* 0x00000038b5147836 */ /* 0x000fe20000000000 */
[-C--:B------:R-:W-:Y:S01]  /*1cd70*/  ISETP.GE.AND P5, PT, R40, R48.reuse, PT ;  /* 0x000000302800720c */ /* 0x080fe20003fa6270 */
[----:B------:R-:W-:Y:S01]  /*1cd80*/  FMUL.FTZ R132, R132, R3 ;  /* 0x0000000384847220 */ /* 0x000fe20000410000 */
[----:B------:R-:W-:Y:S01]  /*1cd90*/  ISETP.GE.AND P3, PT, R40, R51, PT ;  /* 0x000000332800720c */ /* 0x000fe20003f66270 */
[----:B------:R-:W-:Y:S01]  /*1cda0*/  HMMA.16816.F32.BF16 R64, R12, R30, R64 ;  /* 0x0000001e0c40723c */ /* 0x000fe20000041840 */
[----:B------:R-:W-:Y:S01]  /*1cdb0*/  FSEL R161, R161, -INF , !P6 ;  /* 0xff800000a1a17808 */ /* 0x000fe20007000000 */
[----:B------:R-:W2:Y:S01]  /*1cdc0*/  MUFU.TANH R144, R144 ;  /* 0x0000009000907308 */ /* 0x000ea20000002400 */
[----:B----4-:R-:W-:Y:S01]  /*1cdd0*/  FSEL R151, R158, -INF , !P4 ;  /* 0xff8000009e977808 */ /* 0x010fe20006000000 */
[-C--:B------:R-:W-:Y:S01]  /*1cde0*/  FMUL.FTZ R134, R134, R3.reuse ;  /* 0x0000000386867220 */ /* 0x080fe20000410000 */
[-C--:B------:R-:W-:Y:S01]  /*1cdf0*/  ISETP.GE.AND P6, PT, R11, R48.reuse, PT ;  /* 0x000000300b00720c */ /* 0x080fe20003fc6270 */
[----:B------:R-:W-:Y:S01]  /*1ce00*/  FMUL.FTZ R133, R133, R3 ;  /* 0x0000000385857220 */ /* 0x000fe20000410000 */
[----:B------:R-:W-:Y:S01]  /*1ce10*/  ISETP.GE.AND P4, PT, R11, R51, PT ;  /* 0x000000330b00720c */ /* 0x000fe20003f86270 */
[----:B------:R-:W-:Y:S01]  /*1ce20*/  VIADD R11, R181, 0x41 ;  /* 0x00000041b50b7836 */ /* 0x000fe20000000000 */
[----:B------:R-:W-:Y:S01]  /*1ce30*/  FSEL R160, R156, -INF , !P5 ;  /* 0xff8000009ca07808 */ /* 0x000fe20006800000 */
[----:B------:R-:W4:Y:S01]  /*1ce40*/  MUFU.TANH R173, R146 ;  /* 0x0000009200ad7308 */ /* 0x000f220000002400 */
[----:B------:R-:W-:Y:S01]  /*1ce50*/  FSEL R150, R157, -INF , !P3 ;  /* 0xff8000009d967808 */ /* 0x000fe20005800000 */
[----:B------:R-:W-:Y:S01]  /*1ce60*/  FMUL.FTZ R135, R135, R3 ;  /* 0x0000000387877220 */ /* 0x000fe20000410000 */
[----:B------:R-:W-:Y:S01]  /*1ce70*/  ISETP.GE.AND P5, PT, R20, R48, PT ;  /* 0x000000301400720c */ /* 0x000fe20003fa6270 */
[----:B------:R-:W-:-:S04]  /*1ce80*/  DEPBAR.LE SB0, 0x0 ;  /* 0x000080000000791a */ /* 0x000fc80000000000 */
[----:B------:R-:W4:Y:S01]  /*1ce90*/  MUFU.TANH R167, R145 ;  /* 0x0000009100a77308 */ /* 0x000f220000002400 */
[----:B------:R-:W-:Y:S02]  /*1cea0*/  ISETP.GE.AND P3, PT, R20, R51, PT ;  /* 0x000000331400720c */ /* 0x000fe40003f66270 */
[----:B------:R-:W-:Y:S02]  /*1ceb0*/  FSEL R164, R153, -INF , !P6 ;  /* 0xff80000099a47808 */ /* 0x000fe40007000000 */
[----:B------:R-:W-:Y:S01]  /*1cec0*/  FSEL R165, R165, -INF , !P4 ;  /* 0xff800000a5a57808 */ /* 0x000fe20006000000 */
[-C--:B------:R-:W-:Y:S01]  /*1ced0*/  FMUL.FTZ R64, R64, R3.reuse ;  /* 0x0000000340407220 */ /* 0x080fe20000410000 */
[----:B------:R-:W-:Y:S01]  /*1cee0*/  FSEL R163, R163, -INF , !P5 ;  /* 0xff800000a3a37808 */ /* 0x000fe20006800000 */
[----:B------:R-:W4:Y:S01]  /*1cef0*/  MUFU.TANH R166, R147 ;  /* 0x0000009300a67308 */ /* 0x000f220000002400 */
[----:B------:R-:W-:Y:S01]  /*1cf00*/  FSEL R152, R152, -INF , !P3 ;  /* 0xff80000098987808 */ /* 0x000fe20005800000 */
[-C--:B------:R-:W-:Y:S01]  /*1cf10*/  FMUL.FTZ R66, R66, R3.reuse ;  /* 0x0000000342427220 */ /* 0x080fe20000410000 */
[C---:B-1----:R-:W-:Y:S01]  /*1cf20*/  HMMA.16816.F32.BF16 R60, R12.reuse, R4, R60 ;  /* 0x000000040c3c723c */ /* 0x042fe2000004183c */
[-C--:B------:R-:W-:Y:S01]  /*1cf30*/  ISETP.GE.AND P6, PT, R11, R48.reuse, PT ;  /* 0x000000300b00720c */ /* 0x080fe20003fc6270 */
[----:B------:R-:W-:Y:S01]  /*1cf40*/  FMUL.FTZ R65, R65, R3 ;  /* 0x0000000341417220 */ /* 0x000fe20000410000 */
[-C--:B------:R-:W-:Y:S01]  /*1cf50*/  ISETP.GE.AND P4, PT, R11, R51.reuse, PT ;  /* 0x000000330b00720c */ /* 0x080fe20003f86270 */
[C---:B------:R-:W-:Y:S01]  /*1cf60*/  VIADD R11, R181.reuse, 0x48 ;  /* 0x00000048b50b7836 */ /* 0x040fe20000000000 */
[----:B------:R-:W1:Y:S01]  /*1cf70*/  MUFU.TANH R140, R140 ;  /* 0x0000008c008c7308 */ /* 0x000e620000002400 */
[----:B------:R-:W-:Y:S01]  /*1cf80*/  HMMA.16816.F32.BF16 R56, R12, R6, R56 ;  /* 0x000000060c38723c */ /* 0x000fe20000041838 */
[C---:B------:R-:W-:Y:S01]  /*1cf90*/  ISETP.GE.AND P5, PT, R18.reuse, R48, PT ;  /* 0x000000301200720c */ /* 0x040fe20003fa6270 */
[----:B------:R-:W-:Y:S01]  /*1cfa0*/  VIADD R5, R181, 0x49 ;  /* 0x00000049b5057836 */ /* 0x000fe20000000000 */
[----:B------:R-:W-:Y:S01]  /*1cfb0*/  ISETP.GE.AND P3, PT, R18, R51, PT ;  /* 0x000000331200720c */ /* 0x000fe20003f66270 */
[----:B------:R-:W-:Y:S01]  /*1cfc0*/  FMUL.FTZ R67, R67, R3 ;  /* 0x0000000343437220 */ /* 0x000fe20000410000 */
[----:B---3--:R-:W-:-:S02]  /*1cfd0*/  FSEL R170, R154, -INF , !P5 ;  /* 0xff8000009aaa7808 */ /* 0x008fc40006800000 */
[----:B------:R-:W3:Y:S01]  /*1cfe0*/  MUFU.TANH R162, R142 ;  /* 0x0000008e00a27308 */ /* 0x000ee20000002400 */
[----:B-----5:R-:W-:Y:S01]  /*1cff0*/  FSEL R171, R159, -INF , !P3 ;  /* 0xff8000009fab7808 */ /* 0x020fe20005800000 */
[----:B------:R-:W-:Y:S01]  /*1d000*/  VIADD R7, R181, 0x60 ;  /* 0x00000060b5077836 */ /* 0x000fe20000000000 */
[-C--:B------:R-:W-:Y:S01]  /*1d010*/  ISETP.GE.AND P5, PT, R11, R48.reuse, PT ;  /* 0x000000300b00720c */ /* 0x080fe20003fa6270 */
[----:B------:R-:W-:Y:S01]  /*1d020*/  VIADD R6, R181, 0x61 ;  /* 0x00000061b5067836 */ /* 0x000fe20000000000 */
[----:B------:R-:W-:Y:S01]  /*1d030*/  ISETP.GE.AND P3, PT, R11, R51, PT ;  /* 0x000000330b00720c */ /* 0x000fe20003f66270 */
[----:B------:R-:W-:Y:S01]  /*1d040*/  VIADD R11, R181, 0x50 ;  /* 0x00000050b50b7836 */ /* 0x000fe20000000000 */
[----:B------:R-:W-:Y:S01]  /*1d050*/  FSEL R168, R155, -INF , !P6 ;  /* 0xff8000009ba87808 */ /* 0x000fe20007000000 */
[----:B------:R-:W5:Y:S01]  /*1d060*/  MUFU.TANH R141, R141 ;  /* 0x0000008d008d7308 */ /* 0x000f620000002400 */
[----:B--2---:R-:W-:Y:S02]  /*1d070*/  FSEL R172, R172, -INF , !P4 ;  /* 0xff800000acac7808 */ /* 0x004fe40006000000 */
[CC--:B------:R-:W-:Y:S01]  /*1d080*/  ISETP.GE.AND P6, PT, R5.reuse, R48.reuse, PT ;  /* 0x000000300500720c */ /* 0x0c0fe20003fc6270 */
[----:B------:R-:W-:Y:S01]  /*1d090*/  FMUL.FTZ R60, R60, R3 ;  /* 0x000000033c3c7220 */ /* 0x000fe20000410000 */
[----:B------:R-:W-:Y:S01]  /*1d0a0*/  ISETP.GE.AND P4, PT, R5, R51, PT ;  /* 0x000000330500720c */ /* 0x000fe20003f86270 */
[----:B------:R-:W-:Y:S01]  /*1d0b0*/  VIADD R5, R181, 0x51 ;  /* 0x00000051b5057836 */ /* 0x000fe20000000000 */
        /* <DEDUP_REMOVED lines=11> */
[-C--:B------:R-:W-:Y:S01]  /*1d170*/  FMUL.FTZ R56, R56, R3.reuse ;  /* 0x0000000338387220 */ /* 0x080fe20000410000 */
[CC--:B------:R-:W-:Y:S01]  /*1d180*/  ISETP.GE.AND P6, PT, R5.reuse, R48.reuse, PT ;  /* 0x000000300500720c */ /* 0x0c0fe20003fc6270 */
[----:B------:R-:W-:Y:S01]  /*1d190*/  FMUL.FTZ R58, R58, R3 ;  /* 0x000000033a3a7220 */ /* 0x000fe20000410000 */
[----:B------:R-:W-:Y:S01]  /*1d1a0*/  ISETP.GE.AND P4, PT, R5, R51, PT ;  /* 0x000000330500720c */ /* 0x000fe20003f86270 */
[----:B------:R-:W-:Y:S01]  /*1d1b0*/  VIADD R5, R181, 0x59 ;  /* 0x00000059b5057836 */ /* 0x000fe20000000000 */
[----:B-1----:R-:W-:Y:S01]  /*1d1c0*/  FSEL R157, R140, -INF , !P5 ;  /* 0xff8000008c9d7808 */ /* 0x002fe20006800000 */
[----:B------:R-:W1:Y:S01]  /*1d1d0*/  MUFU.TANH R29, R29 ;  /* 0x0000001d001d7308 */ /* 0x000e620000002400 */
[----:B---3--:R-:W-:Y:S01]  /*1d1e0*/  FSEL R162, R162, -INF , !P3 ;  /* 0xff800000a2a27808 */ /* 0x008fe20005800000 */
[-C--:B------:R-:W-:Y:S01]  /*1d1f0*/  FMUL.FTZ R54, R59, R3.reuse ;  /* 0x000000033b367220 */ /* 0x080fe20000410000 */
[-C--:B------:R-:W-:Y:S01]  /*1d200*/  ISETP.GE.AND P5, PT, R11, R48.reuse, PT ;  /* 0x000000300b00720c */ /* 0x080fe20003fa6270 */
[----:B------:R-:W-:Y:S01]  /*1d210*/  FMUL.FTZ R57, R57, R3 ;  /* 0x0000000339397220 */ /* 0x000fe20000410000 */
[----:B------:R-:W-:Y:S01]  /*1d220*/  ISETP.GE.AND P3, PT, R11, R51, PT ;  /* 0x000000330b00720c */ /* 0x000fe20003f66270 */
[----:B------:R-:W-:Y:S01]  /*1d230*/  IMAD.MOV.U32 R140, RZ, RZ, R195 ;  /* 0x000000ffff8c7224 */ /* 0x000fe200078e00c3 */
[----:B-----5:R-:W-:Y:S01]  /*1d240*/  FSEL R156, R141, -INF , !P6 ;  /* 0xff8000008d9c7808 */ /* 0x020fe20007000000 */
[----:B------:R-:W3:Y:S01]  /*1d250*/  MUFU.TANH R10, R10 ;  /* 0x0000000a000a7308 */ /* 0x000ee20000002400 */
[----:B--2---:R-:W-:Y:S01]  /*1d260*/  FSEL R159, R16, -INF , !P4 ;  /* 0xff800000109f7808 */ /* 0x004fe20006000000 */
[----:B------:R-:W-:Y:S01]  /*1d270*/  IMAD.MOV.U32 R141, RZ, RZ, R194 ;  /* 0x000000ffff8d7224 */ /* 0x000fe200078e00c2 */
[----:B------:R-:W-:-:S02]  /*1d280*/  ISETP.GE.AND P6, PT, R5, R48, PT ;  /* 0x000000300500720c */ /* 0x000fc40003fc6270 */
[----:B------:R-:W-:Y:S01]  /*1d290*/  ISETP.GE.AND P4, PT, R5, R51, PT ;  /* 0x000000330500720c */ /* 0x000fe20003f86270 */
[----:B------:R-:W-:Y:S01]  /*1d2a0*/  FMUL.FTZ R5, R61, R3 ;  /* 0x000000033d057220 */ /* 0x000fe20000410000 */
[----:B----4-:R-:W-:Y:S01]  /*1d2b0*/  FSEL R155, R17, -INF , !P5 ;  /* 0xff800000119b7808 */ /* 0x010fe20006800000 */
[----:B------:R-:W2:Y:S01]  /*1d2c0*/  MUFU.TANH R146, R132 ;  /* 0x0000008400927308 */ /* 0x000ea20000002400 */
[----:B-1----:R-:W-:Y:S01]  /*1d2d0*/  FSEL R158, R29, -INF , !P3 ;  /* 0xff8000001d9e7808 */ /* 0x002fe20005800000 */
[----:B------:R-:W-:Y:S01]  /*1d2e0*/  VIADD R3, R181, 0x79 ;  /* 0x00000079b5037836 */ /* 0x000fe20000000000 */
[C---:B------:R-:W-:Y:S02]  /*1d2f0*/  ISETP.GE.AND P5, PT, R7.reuse, R48, PT ;  /* 0x000000300700720c */ /* 0x040fe40003fa6270 */
[----:B------:R-:W-:Y:S01]  /*1d300*/  ISETP.GE.AND P3, PT, R7, R51, PT ;  /* 0x000000330700720c */ /* 0x000fe20003f66270 */
[----:B------:R-:W-:Y:S01]  /*1d310*/  VIADD R7, R181, 0x68 ;  /* 0x00000068b5077836 */ /* 0x000fe20000000000 */
[----:B------:R-:W-:Y:S01]  /*1d320*/  FSEL R154, R28, -INF , !P6 ;  /* 0xff8000001c9a7808 */ /* 0x000fe20007000000 */
[----:B------:R-:W1:Y:S01]  /*1d330*/  MUFU.TANH R149, R134 ;  /* 0x0000008600957308 */ /* 0x000e620000002400 */
[----:B---3--:R-:W-:-:S02]  /*1d340*/  FSEL R153, R10, -INF , !P4 ;  /* 0xff8000000a997808 */ /* 0x008fc40006000000 */
[CC--:B------:R-:W-:Y:S02]  /*1d350*/  ISETP.GE.AND P6, PT, R6.reuse, R48.reuse, PT ;  /* 0x000000300600720c */ /* 0x0c0fe40003fc6270 */
[----:B------:R-:W-:Y:S01]  /*1d360*/  ISETP.GE.AND P4, PT, R6, R51, PT ;  /* 0x000000330600720c */ /* 0x000fe20003f86270 */
[----:B------:R-:W-:Y:S02]  /*1d370*/  VIADD R6, R181, 0x69 ;  /* 0x00000069b5067836 */ /* 0x000fe40000000000 */
[----:B------:R-:W3:Y:S01]  /*1d380*/  MUFU.TANH R145, R133 ;  /* 0x0000008500917308 */ /* 0x000ee20000002400 */
[----:B--2---:R-:W-:Y:S02]  /*1d390*/  FSEL R146, R146, -INF , !P5 ;  /* 0xff80000092927808 */ /* 0x004fe40006800000 */
[----:B------:R-:W-:-:S05]  /*1d3a0*/  ISETP.GE.AND P5, PT, R7, R48, PT ;  /* 0x000000300700720c */ /* 0x000fca0003fa6270 */
[----:B------:R-:W2:Y:S01]  /*1d3b0*/  MUFU.TANH R148, R135 ;  /* 0x0000008700947308 */ /* 0x000ea20000002400 */
[----:B-1----:R-:W-:Y:S02]  /*1d3c0*/  FSEL R149, R149, -INF , !P3 ;  /* 0xff80000095957808 */ /* 0x002fe40005800000 */
[----:B------:R-:W-:Y:S01]  /*1d3d0*/  ISETP.GE.AND P3, PT, R7, R51, PT ;  /* 0x000000330700720c */ /* 0x000fe20003f66270 */
[----:B------:R-:W-:-:S04]  /*1d3e0*/  VIADD R7, R181, 0x70 ;  /* 0x00000070b5077836 */ /* 0x000fc80000000000 */
[----:B------:R-:W1:Y:S01]  /*1d3f0*/  MUFU.TANH R4, R64 ;  /* 0x0000004000047308 */ /* 0x000e620000002400 */
[----:B---3--:R-:W-:Y:S02]  /*1d400*/  FSEL R145, R145, -INF , !P6 ;  /* 0xff80000091917808 */ /* 0x008fe40007000000 */
[----:B------:R-:W-:-:S05]  /*1d410*/  ISETP.GE.AND P6, PT, R6, R48, PT ;  /* 0x000000300600720c */ /* 0x000fca0003fc6270 */
[----:B------:R-:W3:Y:S01]  /*1d420*/  MUFU.TANH R147, R66 ;  /* 0x0000004200937308 */ /* 0x000ee20000002400 */
[----:B--2---:R-:W-:Y:S02]  /*1d430*/  FSEL R148, R148, -INF , !P4 ;  /* 0xff80000094947808 */ /* 0x004fe40006000000 */
[----:B------:R-:W-:Y:S01]  /*1d440*/  ISETP.GE.AND P4, PT, R6, R51, PT ;  /* 0x000000330600720c */ /* 0x000fe20003f86270 */
[----:B------:R-:W-:-:S04]  /*1d450*/  VIADD R6, R181, 0x71 ;  /* 0x00000071b5067836 */ /* 0x000fc80000000000 */
[----:B------:R-:W2:Y:S01]  /*1d460*/  MUFU.TANH R143, R65 ;  /* 0x00000041008f7308 */ /* 0x000ea20000002400 */
[----:B-1----:R-:W-:Y:S01]  /*1d470*/  FSEL R144, R4, -INF , !P5 ;  /* 0xff80000004907808 */ /* 0x002fe20006800000 */
[----:B------:R-:W-:Y:S01]  /*1d480*/  VIADD R4, R181, 0x78 ;  /* 0x00000078b5047836 */ /* 0x000fe20000000000 */
[----:B------:R-:W-:-:S05]  /*1d490*/  ISETP.GE.AND P5, PT, R7, R48, PT ;  /* 0x000000300700720c */ /* 0x000fca0003fa6270 */
[----:B------:R-:W1:Y:S01]  /*1d4a0*/  MUFU.TANH R142, R67 ;  /* 0x00000043008e7308 */ /* 0x000e620000002400 */
[----:B---3--:R-:W-:Y:S02]  /*1d4b0*/  FSEL R147, R147, -INF , !P3 ;  /* 0xff80000093937808 */ /* 0x008fe40005800000 */
[----:B------:R-:W-:-:S05]  /*1d4c0*/  ISETP.GE.AND P3, PT, R7, R51, PT ;  /* 0x000000330700720c */ /* 0x000fca0003f66270 */
[----:B------:R-:W3:Y:S01]  /*1d4d0*/  MUFU.TANH R64, R60 ;  /* 0x0000003c00407308 */ /* 0x000ee20000002400 */
[----:B--2---:R-:W-:Y:S02]  /*1d4e0*/  FSEL R143, R143, -INF , !P6 ;  /* 0xff8000008f8f7808 */ /* 0x004fe40007000000 */
[----:B------:R-:W-:-:S05]  /*1d4f0*/  ISETP.GE.AND P6, PT, R6, R48, PT ;  /* 0x000000300600720c */ /* 0x000fca0003fc6270 */
[----:B------:R-:W2:Y:S01]  /*1d500*/  MUFU.TANH R134, R62 ;  /* 0x0000003e00867308 */ /* 0x000ea20000002400 */
[----:B-1----:R-:W-:Y:S02]  /*1d510*/  FSEL R142, R142, -INF , !P4 ;  /* 0xff8000008e8e7808 */ /* 0x002fe40006000000 */
[----:B------:R-:W-:-:S05]  /*1d520*/  ISETP.GE.AND P4, PT, R6, R51, PT ;  /* 0x000000330600720c */ /* 0x000fca0003f86270 */
[----:B------:R-:W1:Y:S01]  /*1d530*/  MUFU.TANH R5, R5 ;  /* 0x0000000500057308 */ /* 0x000e620000002400 */
[----:B---3--:R-:W-:Y:S01]  /*1d540*/  FSEL R64, R64, -INF , !P5 ;  /* 0xff80000040407808 */ /* 0x008fe20006800000 */
[----:B------:R-:W-:Y:S01]  /*1d550*/  BAR.SYNC.DEFER_BLOCKING 0x0 ;  /* 0x0000000000007b1d */ /* 0x000fe20000010000 */
[----:B------:R-:W-:-:S05]  /*1d560*/  ISETP.GE.AND P5, PT, R4, R48, PT ;  /* 0x000000300400720c */ /* 0x000fca0003fa6270 */
[----:B------:R1:W3:Y:S01]  /*1d570*/  MUFU.TANH R133, R63 ;  /* 0x0000003f00857308 */ /* 0x0002e20000002400 */
[----:B--2---:R-:W-:Y:S02]  /*1d580*/  FSEL R134, R134, -INF , !P3 ;  /* 0xff80000086867808 */ /* 0x004fe40005800000 */
[----:B------:R-:W-:-:S05]  /*1d590*/  ISETP.GE.AND P3, PT, R4, R51, PT ;  /* 0x000000330400720c */ /* 0x000fca0003f66270 */
[----:B------:R-:W2:Y:S08]  /*1d5a0*/  MUFU.TANH R62, R56 ;  /* 0x00000038003e7308 */ /* 0x000eb00000002400 */
[----:B------:R-:W4:Y:S01]  /*1d5b0*/  MUFU.TANH R67, R58 ;  /* 0x0000003a00437308 */ /* 0x000f220000002400 */
[----:B-1----:R-:W-:Y:S02]  /*1d5c0*/  FSEL R63, R5, -INF , !P6 ;  /* 0xff800000053f7808 */ /* 0x002fe40007000000 */
[----:B---3--:R-:W-:-:S02]  /*1d5d0*/  FSEL R133, R133, -INF , !P4 ;  /* 0xff80000085857808 */ /* 0x008fc40006000000 */
[CC--:B------:R-:W-:Y:S02]  /*1d5e0*/  ISETP.GE.AND P6, PT, R181.reuse, R48.reuse, PT ;  /* 0x00000030b500720c */ /* 0x0c0fe40003fc6270 */
[----:B------:R-:W-:Y:S01]  /*1d5f0*/  ISETP.GE.AND P4, PT, R181, R51, PT ;  /* 0x00000033b500720c */ /* 0x000fe20003f86270 */
[----:B------:R-:W1:Y:S01]  /*1d600*/  MUFU.TANH R60, R57 ;  /* 0x00000039003c7308 */ /* 0x000e620000002400 */
[----:B--2---:R-:W-:Y:S02]  /*1d610*/  FSEL R62, R62, -INF , !P5 ;  /* 0xff8000003e3e7808 */ /* 0x004fe40006800000 */
[----:B------:R-:W-:Y:S02]  /*1d620*/  ISETP.GE.AND P5, PT, R3, R48, PT ;  /* 0x000000300300720c */ /* 0x000fe40003fa6270 */
[----:B------:R-:W-:Y:S02]  /*1d630*/  FSEL R49, R49, -INF , !P6 ;  /* 0xff80000031317808 */ /* 0x000fe40007000000 */
[----:B------:R-:W-:Y:S01]  /*1d640*/  FSEL R176, R176, -INF , !P4 ;  /* 0xff800000b0b07808 */ /* 0x000fe20006000000 */
[----:B------:R-:W2:Y:S01]  /*1d650*/  MUFU.TANH R54, R54 ;  /* 0x0000003600367308 */ /* 0x000ea20000002400 */
[----:B----4-:R-:W-:-:S02]  /*1d660*/  FSEL R67, R67, -INF , !P3 ;  /* 0xff80000043437808 */ /* 0x010fc40005800000 */
[----:B------:R-:W-:Y:S02]  /*1d670*/  ISETP.GE.AND P3, PT, R3, R51, PT ;  /* 0x000000330300720c */ /* 0x000fe40003f66270 */
[----:B-1----:R-:W-:Y:S02]  /*1d680*/  FSEL R60, R60, -INF , !P5 ;  /* 0xff8000003c3c7808 */ /* 0x002fe40006800000 */
[----:B--2---:R-:W-:Y:S01]  /*1d690*/  FSEL R54, R54, -INF , !P3 ;  /* 0xff80000036367808 */ /* 0x004fe20005800000 */
[----:B------:R-:W-:Y:S05]  /*1d6a0*/  @!P2 BRA `(.L_x_1452) ;  /* 0x0000000c0020a947 */ /* 0x000fea0003800000 */
[----:B------:R-:W-:Y:S04]  /*1d6b0*/  BSSY B0, `(.L_x_1453) ;  /* 0x0000044000007945 */ /* 0x000fe80003800000 */
        /* <DEDUP_REMOVED lines=37> */
[----:B------:R-:W-:Y:S02]  /*1d910*/  IMAD.MOV.U32 R6, RZ, RZ, R10 ;  /* 0x000000ffff067224 */ /* 0x000fe400078e000a */
[----:B------:R-:W-:Y:S01]  /*1d920*/  MOV R5, R12 ;  /* 0x0000000c00057202 */ /* 0x000fe20000000f00 */
[----:B------:R-:W2:Y:S01]  /*1d930*/  LD.E.64 R10, desc[UR4][R192.64+0x38] ;  /* 0x00003804c00a7980 */ /* 0x000ea2000c101b00 */
[----:B------:R-:W-:Y:S02]  /*1d940*/  @!P0 IMAD.MOV R6, RZ, RZ, -R6 ;  /* 0x000000ffff068224 */ /* 0x000fe400078e0a06 */
[----:B------:R-:W-:-:S03]  /*1d950*/  @!P3 IADD3 R5, -R5, RZ, RZ ;  /* 0x000000ff0505b210 */ /* 0x000fc60007ffe1ff */
[C---:B------:R-:W-:Y:S02]  /*1d960*/  SEL R6, R3.reuse, R6, !P2 ;  /* 0x0000000603067207 */ /* 0x040fe40005000000 */
[----:B------:R-:W-:-:S03]  /*1d970*/  SEL R5, R3, R5, !P2 ;  /* 0x0000000503057207 */ /* 0x000fc60005000000 */
[----:B------:R-:W-:-:S04]  /*1d980*/  IMAD.WIDE R14, R6, 0x4, R248 ;  /* 0x00000004060e7825 */ /* 0x000fc800078e02f8 */
[C---:B------:R-:W-:Y:S01]  /*1d990*/  IMAD.WIDE R16, R5.reuse, 0x4, R248 ;  /* 0x0000000405107825 */ /* 0x040fe200078e02f8 */
[----:B------:R-:W3:Y:S04]  /*1d9a0*/  LD.E R3, desc[UR4][R14.64] ;  /* 0x000000040e037980 */ /* 0x000ee8000c101900 */
[----:B------:R-:W3:Y:S04]  /*1d9b0*/  LD.E R4, desc[UR4][R16.64] ;  /* 0x0000000410047980 */ /* 0x000ee8000c101900 */
[----:B------:R-:W4:Y:S01]  /*1d9c0*/  LD.E.64 R14, desc[UR4][R192.64+0x20] ;  /* 0x00002004c00e7980 */ /* 0x000f22000c101b00 */
[----:B------:R-:W-:-:S05]  /*1d9d0*/  IADD3 R5, R5, -R6, RZ ;  /* 0x8000000605057210 */ /* 0x000fca0007ffe0ff */
[----:B------:R-:W-:-:S05]  /*1d9e0*/  IMAD R13, R13, R5, -0x80 ;  /* 0xffffff800d0d7424 */ /* 0x000fca00078e0205 */
[----:B------:R-:W-:Y:S01]  /*1d9f0*/  SHF.R.S32.HI R6, RZ, 0x1f, R13 ;  /* 0x0000001fff067819 */ /* 0x000fe2000001140d */
[-C--:B--2---:R-:W-:Y:S02]  /*1da00*/  IMAD R5, R11, R13.reuse, RZ ;  /* 0x0000000d0b057224 */ /* 0x084fe400078e02ff */
[----:B------:R-:W-:-:S04]  /*1da10*/  IMAD.WIDE.U32 R12, R10, R13, RZ ;  /* 0x0000000d0a0c7225 */ /* 0x000fc800078e00ff */
[----:B------:R-:W-:-:S05]  /*1da20*/  IMAD R5, R10, R6, R5 ;  /* 0x000000060a057224 */ /* 0x000fca00078e0205 */
[----:B------:R-:W-:Y:S01]  /*1da30*/  IADD3 R13, R13, R5, RZ ;  /* 0x000000050d0d7210 */ /* 0x000fe20007ffe0ff */
[----:B---3--:R-:W-:-:S05]  /*1da40*/  IMAD.IADD R3, R3, 0x1, -R4 ;  /* 0x0000000103037824 */ /* 0x008fca00078e0a04 */
[----:B------:R-:W-:Y:S01]  /*1da50*/  SHF.R.S32.HI R6, RZ, 0x1f, R3 ;  /* 0x0000001fff067819 */ /* 0x000fe20000011403 */
[----:B----4-:R-:W-:Y:S02]  /*1da60*/  IMAD R4, R15, R3, RZ ;  /* 0x000000030f047224 */ /* 0x010fe400078e02ff */
[----:B------:R-:W-:-:S04]  /*1da70*/  IMAD.WIDE.U32 R12, R3, R14, R12 ;  /* 0x0000000e030c7225 */ /* 0x000fc800078e000c */
[----:B------:R-:W-:Y:S01]  /*1da80*/  IMAD R6, R14, R6, R4 ;  /* 0x000000060e067224 */ /* 0x000fe200078e0204 */
[----:B------:R-:W-:-:S03]  /*1da90*/  MOV R7, R12 ;  /* 0x0000000c00077202 */ /* 0x000fc60000000f00 */
[----:B------:R-:W-:Y:S01]  /*1daa0*/  IMAD.IADD R6, R13, 0x1, R6 ;  /* 0x000000010d067824 */ /* 0x000fe200078e0206 */
[----:B------:R-:W-:Y:S05]  /*1dab0*/  BRA `(.L_x_1455) ;  /* 0x00000000000c7947 */ /* 0x000fea0003800000 */
.L_x_1454:
[----:B------:R-:W2:Y:S02]  /*1dac0*/  LD.E R7, desc[UR4][R192.64+0x38] ;  /* 0x00003804c0077980 */ /* 0x000ea4000c101900 */
[----:B--2---:R-:W-:-:S04]  /*1dad0*/  LEA R7, -R7, RZ, 0x7 ;  /* 0x000000ff07077211 */ /* 0x004fc800078e39ff */
[----:B------:R-:W-:Y:S02]  /*1dae0*/  SHF.R.S32.HI R6, RZ, 0x1f, R7 ;  /* 0x0000001fff067819 */ /* 0x000fe40000011407 */
.L_x_1455:
[----:B------:R-:W-:Y:S05]  /*1daf0*/  BSYNC B0 ;  /* 0x0000000000007941 */ /* 0x000fea0003800000 */
.L_x_1453:
[----:B------:R-:W-:Y:S02]  /*1db00*/  LOP3.LUT R3, R251, 0x1, RZ, 0xc0, !PT ;  /* 0x00000001fb037812 */ /* 0x000fe400078ec0ff */
[----:B------:R-:W-:Y:S02]  /*1db10*/  @P1 IADD3 R4, P0, R7, R237, RZ ;  /* 0x000000ed07041210 */ /* 0x000fe40007f1e0ff */
[----:B------:R-:W-:Y:S02]  /*1db20*/  ISETP.NE.U32.AND P2, PT, R3, 0x1, PT ;  /* 0x000000010300780c */ /* 0x000fe40003f45070 */
[CC--:B------:R-:W-:Y:S01]  /*1db30*/  LEA R20, P3, R7.reuse, R240.reuse, 0x1 ;  /* 0x000000f007147211 */ /* 0x0c0fe200078608ff */
[----:B------:R-:W-:Y:S01]  /*1db40*/  @P1 IMAD.X R3, R6, 0x1, R238, P0 ;  /* 0x0000000106031824 */ /* 0x000fe200000e06ee */
[----:B------:R-:W-:Y:S02]  /*1db50*/  @P1 LEA R12, P0, R4, R240, 0x1 ;  /* 0x000000f0040c1211 */ /* 0x000fe400078008ff */
[----:B------:R-:W-:-:S02]  /*1db60*/  LEA.HI.X R21, R7, R239, R6, 0x1, P3 ;  /* 0x000000ef07157211 */ /* 0x000fc400018f0c06 */
[----:B------:R-:W-:Y:S02]  /*1db70*/  @P1 LEA.HI.X R13, R4, R239, R3, 0x1, P0 ;  /* 0x000000ef040d1211 */ /* 0x000fe400000f0c03 */
[----:B------:R-:W-:-:S03]  /*1db80*/  IADD3 R5, P3, P0, R237, R237, R7 ;  /* 0x000000eded057210 */ /* 0x000fc6000787e007 */
[-C--:B------:R-:W-:Y:S01]  /*1db90*/  @!P2 IADD3 R7, P4, R7, R237.reuse, RZ ;  /* 0x000000ed0707a210 */ /* 0x080fe20007f9e0ff */
[----:B------:R-:W-:Y:S01]  /*1dba0*/  @!PT LDS RZ, [RZ] ;  /* 0x00000000fffff984 */ /* 0x000fe20000000800 */
[----:B------:R-:W-:Y:S01]  /*1dbb0*/  @!PT LDS RZ, [RZ] ;  /* 0x00000000fffff984 */ /* 0x000fe20000000800 */
[----:B------:R-:W-:Y:S01]  /*1dbc0*/  @!PT LDS RZ, [RZ] ;  /* 0x00000000fffff984 */ /* 0x000fe20000000800 */
[----:B------:R1:W-:Y:S01]  /*1dbd0*/  @!P2 LDGSTS.E.BYPASS.LTC128B.128 [R247+0x4000], desc[UR4][R20.64] ;  /* 0x0400000014f7afae */ /* 0x0003e2000b901d44 */
[----:B------:R-:W-:Y:S02]  /*1dbe0*/  IADD3.X R4, R238, R238, R6, P3, P0 ;  /* 0x000000eeee047210 */ /* 0x000fe40001fe0406 */
[CC--:B------:R-:W-:Y:S01]  /*1dbf0*/  @P1 LEA R10, P0, R5.reuse, R240.reuse, 0x1 ;  /* 0x000000f0050a1211 */ /* 0x0c0fe200078008ff */
[----:B------:R-:W-:Y:S01]  /*1dc00*/  @!P2 IMAD.X R6, R6, 0x1, R238, P4 ;  /* 0x000000010606a824 */ /* 0x000fe200020e06ee */
[CC--:B------:R-:W-:Y:S01]  /*1dc10*/  @!P2 LEA R16, P4, R5.reuse, R240.reuse, 0x1 ;  /* 0x000000f00510a211 */ /* 0x0c0fe200078808ff */
[----:B------:R1:W-:Y:S01]  /*1dc20*/  @P2 STS.128 [R247+0x4000], RZ ;  /* 0x004000fff7002388 */ /* 0x0003e20000000c00 */
[----:B------:R-:W-:Y:S02]  /*1dc30*/  IADD3 R3, P3, R5, R237, RZ ;  /* 0x000000ed05037210 */ /* 0x000fe40007f7e0ff */
[----:B------:R-:W-:Y:S01]  /*1dc40*/  @!P2 LEA R18, P5, R7, R240, 0x1 ;  /* 0x000000f00712a211 */ /* 0x000fe200078a08ff */
[----:B------:R-:W-:Y:S01]  /*1dc50*/  @!PT LDS RZ, [RZ] ;  /* 0x00000000fffff984 */ /* 0x000fe20000000800 */
[----:B------:R-:W-:Y:S01]  /*1dc60*/  @!PT LDS RZ, [RZ] ;  /* 0x00000000fffff984 */ /* 0x000fe20000000800 */
[----:B------:R-:W-:Y:S01]  /*1dc70*/  @!PT LDS RZ, [RZ] ;  /* 0x00000000fffff984 */ /* 0x000fe20000000800 */
[----:B------:R1:W-:Y:S01]  /*1dc80*/  @P1 LDGSTS.E.BYPASS.LTC128B.128 [R247+0x8000], desc[UR4][R20.64+0x80] ;  /* 0x0800008014f71fae */ /* 0x0003e2000b901d44 */
[----:B------:R-:W-:-:S02]  /*1dc90*/  @P1 LEA.HI.X R11, R5, R239, R4, 0x1, P0 ;  /* 0x000000ef050b1211 */ /* 0x000fc400000f0c04 */
[-C--:B------:R-:W-:Y:S01]  /*1dca0*/  @!P2 LEA.HI.X R17, R5, R239.reuse, R4, 0x1, P4 ;  /* 0x000000ef0511a211 */ /* 0x080fe200020f0c04 */
[----:B------:R-:W-:Y:S01]  /*1dcb0*/  IMAD.X R4, R4, 0x1, R238, P3 ;  /* 0x0000000104047824 */ /* 0x000fe200018e06ee */
[----:B------:R-:W-:Y:S01]  /*1dcc0*/  @!P2 LEA.HI.X R19, R7, R239, R6, 0x1, P5 ;  /* 0x000000ef0713a211 */ /* 0x000fe200028f0c06 */
[----:B------:R1:W-:Y:S01]  /*1dcd0*/  @!P1 STS.128 [R247+0x8000], RZ ;  /* 0x008000fff7009388 */ /* 0x0003e20000000c00 */
[CC--:B------:R-:W-:Y:S02]  /*1dce0*/  @!P2 LEA R14, P4, R3.reuse, R240.reuse, 0x1 ;  /* 0x000000f0030ea211 */ /* 0x0c0fe400078808ff */
        /* <DEDUP_REMOVED lines=100> */
.L_x_1452:
[----:B------:R-:W-:Y:S05]  /*1e330*/  BSYNC B1 ;  /* 0x0000000000017941 */ /* 0x000fea0003800000 */
.L_x_1451:
[----:B------:R-:W2:Y:S01]  /*1e340*/  LD.E R56, desc[UR4][R192.64+0xdc] ;  /* 0x0000dc04c0387980 */ /* 0x000ea2000c101900 */
[----:B-1----:R-:W-:Y:S02]  /*1e350*/  FMNMX.FTZ R6, R0, R176, !PT ;  /* 0x000000b000067209 */ /* 0x002fe40007810000 */
        /* <DEDUP_REMOVED lines=74> */
[----:B-1----:R-:W-:-:S03]  /*1e800*/  FMNMX.FTZ R45, R4, R45, !PT ;  /* 0x0000002d042d7209 */ /* 0x002fc60007810000 */
[----:B------:R-:W1:Y:S01]  /*1e810*/  LDSM.16.MT88.4 R4, [R228+0xc000] ;  /* 0x00c00000e404783b */ /* 0x000e620000004200 */
[----:B---3--:R-:W-:Y:S02]  /*1e820*/  FMNMX.FTZ R46, R3, R46, !PT ;  /* 0x0000002e032e7209 */ /* 0x008fe40007810000 */
[----:B------:R-:W-:Y:S02]  /*1e830*/  FSETP.NEU.FTZ.AND P0, PT, R45, -INF , PT ;  /* 0xff8000002d00780b */ /* 0x000fe40003f1d000 */
[----:B------:R-:W-:Y:S01]  /*1e840*/  FSETP.NEU.FTZ.AND P1, PT, R46, -INF , PT ;  /* 0xff8000002e00780b */ /* 0x000fe20003f3d000 */
[C---:B--2---:R-:W-:Y:S01]  /*1e850*/  FMUL.FTZ R55, R56.reuse, R45 ;  /* 0x0000002d38377220 */ /* 0x044fe20000410000 */
[----:B------:R-:W-:-:S04]  /*1e860*/  FMUL.FTZ R61, R56, R46 ;  /* 0x0000002e383d7220 */ /* 0x000fc80000410000 */
[----:B------:R-:W-:Y:S02]  /*1e870*/  FSEL R55, R55, RZ, P0 ;  /* 0x000000ff37377208 */ /* 0x000fe40000000000 */
[----:B------:R-:W-:-:S03]  /*1e880*/  FSEL R61, R61, RZ, P1 ;  /* 0x000000ff3d3d7208 */ /* 0x000fc60000800000 */
[-C--:B------:R-:W-:Y:S01]  /*1e890*/  FFMA.FTZ R41, R9, R56.reuse, -R55 ;  /* 0x0000003809297223 */ /* 0x080fe20000010837 */
[----:B------:R-:W-:Y:S01]  /*1e8a0*/  FSEL R9, R46, RZ, P1 ;  /* 0x000000ff2e097208 */ /* 0x000fe20000800000 */
[-C--:B------:R-:W-:Y:S01]  /*1e8b0*/  FFMA.FTZ R43, R8, R56.reuse, -R61 ;  /* 0x00000038082b7223 */ /* 0x080fe2000001083d */
[----:B------:R-:W-:Y:S01]  /*1e8c0*/  FSEL R8, R45, RZ, P0 ;  /* 0x000000ff2d087208 */ /* 0x000fe20000000000 */
[-CC-:B------:R-:W-:Y:S01]  /*1e8d0*/  FFMA.FTZ R47, R176, R56.reuse, -R55.reuse ;  /* 0x00000038b02f7223 */ /* 0x180fe20000010837 */
[-C--:B------:R-:W-:Y:S01]  /*1e8e0*/  FFMA.FTZ R40, R185, R56.reuse, -R55 ;  /* 0x00000038b9287223 */ /* 0x080fe20000010837 */
[----:B------:R-:W-:Y:S01]  /*1e8f0*/  FADD.FTZ R9, R2, -R9 ;  /* 0x8000000902097221 */ /* 0x000fe20000010000 */
[-C--:B------:R-:W-:Y:S01]  /*1e900*/  FFMA.FTZ R3, R186, R56.reuse, -R55 ;  /* 0x00000038ba037223 */ /* 0x080fe20000010837 */
[----:B------:R-:W-:Y:S01]  /*1e910*/  FADD.FTZ R8, R0, -R8 ;  /* 0x8000000800087221 */ /* 0x000fe20000010000 */
[-CC-:B------:R-:W-:Y:S01]  /*1e920*/  FFMA.FTZ R44, R49, R56.reuse, -R61.reuse ;  /* 0x00000038312c7223 */ /* 0x180fe2000001083d */
[-CC-:B------:R-:W-:Y:S01]  /*1e930*/  FFMA.FTZ R42, R182, R56.reuse, -R61.reuse ;  /* 0x00000038b62a7223 */ /* 0x180fe2000001083d */
[----:B------:R-:W-:Y:S01]  /*1e940*/  FFMA.FTZ R0, R183, R56, -R61 ;  /* 0x00000038b7007223 */ /* 0x000fe2000001083d */
[C---:B------:R-:W-:Y:S01]  /*1e950*/  FMUL.FTZ R2, R56.reuse, R9 ;  /* 0x0000000938027220 */ /* 0x040fe20000410000 */
[----:B------:R-:W-:Y:S01]  /*1e960*/  FMUL.FTZ R8, R56, R8 ;  /* 0x0000000838087220 */ /* 0x000fe20000410000 */
[----:B------:R-:W-:Y:S01]  /*1e970*/  MUFU.EX2 R47, R47 ;  /* 0x0000002f002f7308 */ /* 0x000fe20000000800 */
[-CC-:B------:R-:W-:Y:S01]  /*1e980*/  FFMA.FTZ R50, R50, R56.reuse, -R55.reuse ;  /* 0x0000003832327223 */ /* 0x180fe20000010837 */
[-CC-:B------:R-:W-:Y:S01]  /*1e990*/  FFMA.FTZ R49, R184, R56.reuse, -R55.reuse ;  /* 0x00000038b8317223 */ /* 0x180fe20000010837 */
[-CC-:B------:R-:W-:Y:S01]  /*1e9a0*/  FFMA.FTZ R52, R180, R56.reuse, -R55.reuse ;  /* 0x00000038b4347223 */ /* 0x180fe20000010837 */
[-C--:B------:R-:W-:Y:S01]  /*1e9b0*/  FFMA.FTZ R51, R178, R56.reuse, -R55 ;  /* 0x00000038b2337223 */ /* 0x080fe20000010837 */
[-CC-:B------:R-:W-:Y:S01]  /*1e9c0*/  FFMA.FTZ R59, R179, R56.reuse, -R61.reuse ;  /* 0x00000038b33b7223 */ /* 0x180fe2000001083d */
[-CC-:B------:R-:W-:Y:S01]  /*1e9d0*/  FFMA.FTZ R53, R177, R56.reuse, -R61.reuse ;  /* 0x00000038b1357223 */ /* 0x180fe2000001083d */
[-CC-:B------:R-:W-:Y:S01]  /*1e9e0*/  FFMA.FTZ R58, R175, R56.reuse, -R61.reuse ;  /* 0x00000038af3a7223 */ /* 0x180fe2000001083d */
[----:B------:R-:W2:Y:S01]  /*1e9f0*/  MUFU.EX2 R41, R41 ;  /* 0x0000002900297308 */ /* 0x000ea20000000800 */
[-C--:B------:R-:W-:Y:S01]  /*1ea00*/  FFMA.FTZ R57, R174, R56.reuse, -R61 ;  /* 0x00000038ae397223 */ /* 0x080fe2000001083d */
[-CC-:B------:R-:W-:Y:S01]  /*1ea10*/  FFMA.FTZ R65, R137, R56.reuse, -R55.reuse ;  /* 0x0000003889417223 */ /* 0x180fe20000010837 */
[-CC-:B------:R-:W-:Y:S01]  /*1ea20*/  FFMA.FTZ R132, R136, R56.reuse, -R55.reuse ;  /* 0x0000003888847223 */ /* 0x180fe20000010837 */
[-C--:B------:R-:W-:Y:S01]  /*1ea30*/  FFMA.FTZ R66, R35, R56.reuse, -R55 ;  /* 0x0000003823427223 */ /* 0x080fe20000010837 */
[-CC-:B------:R-:W-:Y:S01]  /*1ea40*/  FFMA.FTZ R135, R34, R56.reuse, -R61.reuse ;  /* 0x0000003822877223 */ /* 0x180fe2000001083d */
[-CC-:B------:R-:W-:Y:S01]  /*1ea50*/  FFMA.FTZ R136, R32, R56.reuse, -R61.reuse ;  /* 0x0000003820887223 */ /* 0x180fe2000001083d */
[-CC-:B------:R-:W-:Y:S01]  /*1ea60*/  FFMA.FTZ R137, R33, R56.reuse, -R61.reuse ;  /* 0x0000003821897223 */ /* 0x180fe2000001083d */
[----:B------:R-:W-:Y:S01]  /*1ea70*/  MUFU.EX2 R40, R40 ;  /* 0x0000002800287308 */ /* 0x000fe20000000800 */
[-C--:B------:R-:W-:Y:S01]  /*1ea80*/  FFMA.FTZ R138, R138, R56.reuse, -R61 ;  /* 0x000000388a8a7223 */ /* 0x080fe2000001083d */
[-CC-:B------:R-:W-:Y:S01]  /*1ea90*/  FFMA.FTZ R139, R139, R56.reuse, -R55.reuse ;  /* 0x000000388b8b7223 */ /* 0x180fe20000010837 */
[----:B------:R-:W-:Y:S01]  /*1eaa0*/  LDSM.16.MT88.4 R32, [R228+0xd000] ;  /* 0x00d00000e420783b */ /* 0x000fe20000004200 */
[-CC-:B------:R-:W-:Y:S01]  /*1eab0*/  FFMA.FTZ R150, R150, R56.reuse, -R55.reuse ;  /* 0x0000003896967223 */ /* 0x180fe20000010837 */
[-CC-:B------:R-:W-:Y:S01]  /*1eac0*/  FFMA.FTZ R151, R151, R56.reuse, -R55.reuse ;  /* 0x0000003897977223 */ /* 0x180fe20000010837 */
[-C--:B------:R-:W-:Y:S01]  /*1ead0*/  FFMA.FTZ R152, R152, R56.reuse, -R55 ;  /* 0x0000003898987223 */ /* 0x080fe20000010837 */
[-CC-:B------:R-:W-:Y:S01]  /*1eae0*/  FFMA.FTZ R160, R160, R56.reuse, -R61.reuse ;  /* 0x00000038a0a07223 */ /* 0x180fe2000001083d */
[----:B------:R-:W3:Y:S01]  /*1eaf0*/  MUFU.EX2 R3, R3 ;  /* 0x0000000300037308 */ /* 0x000ee20000000800 */
[----:B--2---:R-:W-:Y:S01]  /*1eb00*/  F2FP.BF16.F32.PACK_AB R13, R41, R47 ;  /* 0x0000002f290d723e */ /* 0x004fe200000010ff */
        /* <DEDUP_REMOVED lines=9> */
[-CC-:B------:R-:W-:Y:S01]  /*1eba0*/  FFMA.FTZ R168, R168, R56.reuse, -R61.reuse ;  /* 0x00000038a8a87223 */ /* 0x180fe2000001083d */
[-CC-:B------:R-:W-:Y:S01]  /*1ebb0*/  FFMA.FTZ R169, R169, R56.reuse, -R61.reuse ;  /* 0x00000038a9a97223 */ /* 0x180fe2000001083d */
[-C--:B------:R-:W-:Y:S01]  /*1ebc0*/  FFMA.FTZ R167, R167, R56.reuse, -R61 ;  /* 0x00000038a7a77223 */ /* 0x080fe2000001083d */
[-CC-:B------:R-:W-:Y:S01]  /*1ebd0*/  FFMA.FTZ R166, R166, R56.reuse, -R55.reuse ;  /* 0x00000038a6a67223 */ /* 0x180fe20000010837 */
[--C-:B------:R-:W-:Y:S01]  /*1ebe0*/  FFMA.FTZ R162, R162, R56, -R55.reuse ;  /* 0x00000038a2a27223 */ /* 0x100fe20000010837 */
[----:B------:R-:W2:Y:S01]  /*1ebf0*/  MUFU.EX2 R43, R43 ;  /* 0x0000002b002b7308 */ /* 0x000ea20000000800 */
[----:B---3--:R-:W-:Y:S01]  /*1ec00*/  F2FP.BF16.F32.PACK_AB R15, R3, R40 ;  /* 0x00000028030f723e */ /* 0x008fe200000010ff */
        /* <DEDUP_REMOVED lines=11> */
[-CC-:B------:R-:W-:Y:S01]  /*1ecc0*/  FFMA.FTZ R146, R146, R56.reuse, -R61.reuse ;  /* 0x0000003892927223 */ /* 0x180fe2000001083d */
[-CC-:B------:R-:W-:Y:S01]  /*1ecd0*/  FFMA.FTZ R145, R145, R56.reuse, -R61.reuse ;  /* 0x0000003891917223 */ /* 0x180fe2000001083d */
[--C-:B------:R-:W-:Y:S01]  /*1ece0*/  FFMA.FTZ R144, R144, R56, -R61.reuse ;  /* 0x0000003890907223 */ /* 0x100fe2000001083d */
[----:B------:R-:W3:Y:S01]  /*1ecf0*/  MUFU.EX2 R0, R0 ;  /* 0x0000000000007308 */ /* 0x000ee20000000800 */
[----:B--2---:R-:W-:Y:S01]  /*1ed00*/  F2FP.BF16.F32.PACK_AB R12, R43, R44 ;  /* 0x0000002c2b0c723e */ /* 0x004fe200000010ff */
[-C--:B------:R-:W-:Y:S01]  /*1ed10*/  FFMA.FTZ R143, R143, R56.reuse, -R61 ;  /* 0x000000388f8f7223 */ /* 0x080fe2000001083d */
[-CC-:B------:R-:W-:Y:S01]  /*1ed20*/  FFMA.FTZ R142, R142, R56.reuse, -R55.reuse ;  /* 0x000000388e8e7223 */ /* 0x180fe20000010837 */
[-CC-:B------:R-:W-:Y:S01]  /*1ed30*/  FFMA.FTZ R134, R134, R56.reuse, -R55.reuse ;  /* 0x0000003886867223 */ /* 0x180fe20000010837 */
[-CC-:B------:R-:W-:Y:S01]  /*1ed40*/  FFMA.FTZ R133, R133, R56.reuse, -R55.reuse ;  /* 0x0000003885857223 */ /* 0x180fe20000010837 */
[-C--:B------:R-:W-:Y:S01]  /*1ed50*/  FFMA.FTZ R67, R67, R56.reuse, -R55 ;  /* 0x0000003843437223 */ /* 0x080fe20000010837 */
[----:B------:R-:W-:Y:S01]  /*1ed60*/  FFMA.FTZ R64, R64, R56, -R61 ;  /* 0x0000003840407223 */ /* 0x000fe2000001083d */
[----:B------:R2:W4:Y:S08]  /*1ed70*/  MUFU.EX2 R48, R8 ;  /* 0x0000000800307308 */ /* 0x0005300000000800 */
[----:B------:R-:W5:Y:S01]  /*1ed80*/  MUFU.EX2 R2, R2 ;  /* 0x0000000200027308 */ /* 0x000f620000000800 */
[----:B---3--:R-:W-:-:S07]  /*1ed90*/  F2FP.BF16.F32.PACK_AB R14, R0, R42 ;  /* 0x0000002a000e723e */ /* 0x008fce00000010ff */
[----:B------:R-:W3:Y:S01]  /*1eda0*/  MUFU.EX2 R50, R50 ;  /* 0x0000003200327308 */ /* 0x000ee20000000800 */
[----:B--2---:R-:W2:Y:S01]  /*1edb0*/  LDSM.16.MT88.4 R8, [R225+0xc000] ;  /* 0x00c00000e108783b */ /* 0x004ea20000004200 */
[-C--:B----4-:R-:W-:Y:S01]  /*1edc0*/  FMUL.FTZ R130, R130, R48.reuse ;  /* 0x0000003082827220 */ /* 0x090fe20000410000 */
[-C--:B------:R-:W-:Y:S01]  /*1edd0*/  FMUL.FTZ R131, R131, R48.reuse ;  /* 0x0000003083837220 */ /* 0x080fe20000410000 */
[-C--:B------:R-:W-:Y:S01]  /*1ede0*/  FMUL.FTZ R126, R126, R48.reuse ;  /* 0x000000307e7e7220 */ /* 0x080fe20000410000 */
[-C--:B------:R-:W-:Y:S01]  /*1edf0*/  FMUL.FTZ R127, R127, R48.reuse ;  /* 0x000000307f7f7220 */ /* 0x080fe20000410000 */
[-C--:B------:R-:W-:Y:S01]  /*1ee00*/  FMUL.FTZ R122, R122, R48.reuse ;  /* 0x000000307a7a7220 */ /* 0x080fe20000410000 */
[-C--:B------:R-:W-:Y:S01]  /*1ee10*/  FMUL.FTZ R123, R123, R48.reuse ;  /* 0x000000307b7b7220 */ /* 0x080fe20000410000 */
[----:B------:R-:W-:Y:S01]  /*1ee20*/  FMUL.FTZ R118, R118, R48 ;  /* 0x0000003076767220 */ /* 0x000fe20000410000 */
[-C--:B-----5:R-:W-:Y:S01]  /*1ee30*/  FMUL.FTZ R128, R128, R2.reuse ;  /* 0x0000000280807220 */ /* 0x0a0fe20000410000 */
[-C--:B------:R-:W-:Y:S01]  /*1ee40*/  FMUL.FTZ R129, R129, R2.reuse ;  /* 0x0000000281817220 */ /* 0x080fe20000410000 */
[-C--:B------:R-:W-:Y:S01]  /*1ee50*/  FMUL.FTZ R124, R124, R2.reuse ;  /* 0x000000027c7c7220 */ /* 0x080fe20000410000 */
[----:B------:R-:W-:Y:S01]  /*1ee60*/  FMUL.FTZ R125, R125, R2 ;  /* 0x000000027d7d7220 */ /* 0x000fe20000410000 */
[----:B------:R-:W-:Y:S01]  /*1ee70*/  FMUL.FTZ R119, R119, R48 ;  /* 0x0000003077777220 */ /* 0x000fe20000410000 */
[-C--:B------:R-:W-:Y:S01]  /*1ee80*/  FMUL.FTZ R120, R120, R2.reuse ;  /* 0x0000000278787220 */ /* 0x080fe20000410000 */
[-C--:B------:R-:W-:Y:S01]  /*1ee90*/  FMUL.FTZ R121, R121, R2.reuse ;  /* 0x0000000279797220 */ /* 0x080fe20000410000 */
[-C--:B------:R-:W-:Y:S01]  /*1eea0*/  FMUL.FTZ R116, R116, R2.reuse ;  /* 0x0000000274747220 */ /* 0x080fe20000410000 */
[C---:B-1----:R-:W-:Y:S01]  /*1eeb0*/  HMMA.16816.F32.BF16 R128, R12.reuse, R4, R128 ;  /* 0x000000040c80723c */ /* 0x042fe20000041880 */
[----:B------:R-:W-:Y:S01]  /*1eec0*/  FMUL.FTZ R117, R117, R2 ;  /* 0x0000000275757220 */ /* 0x000fe20000410000 */
[-C--:B------:R-:W-:Y:S01]  /*1eed0*/  FMUL.FTZ R114, R114, R48.reuse ;  /* 0x0000003072727220 */ /* 0x080fe20000410000 */
[-C--:B------:R-:W-:Y:S01]  /*1eee0*/  FMUL.FTZ R115, R115, R48.reuse ;  /* 0x0000003073737220 */ /* 0x080fe20000410000 */
[-C--:B------:R-:W-:Y:S01]  /*1eef0*/  FMUL.FTZ R110, R110, R48.reuse ;  /* 0x000000306e6e7220 */ /* 0x080fe20000410000 */
[----:B------:R-:W-:Y:S01]  /*1ef00*/  FMUL.FTZ R111, R111, R48 ;  /* 0x000000306f6f7220 */ /* 0x000fe20000410000 */
[C---:B------:R-:W-:Y:S01]  /*1ef10*/  HMMA.16816.F32.BF16 R124, R12.reuse, R6, R124 ;  /* 0x000000060c7c723c */ /* 0x040fe2000004187c */
[----:B------:R-:W1:Y:S01]  /*1ef20*/  LDSM.16.MT88.4 R4, [R224+0xc000] ;  /* 0x00c00000e004783b */ /* 0x000e620000004200 */
[-C--:B------:R-:W-:Y:S01]  /*1ef30*/  FMUL.FTZ R112, R112, R2.reuse ;  /* 0x0000000270707220 */ /* 0x080fe20000410000 */
[-C--:B------:R-:W-:Y:S01]  /*1ef40*/  FMUL.FTZ R113, R113, R2.reuse ;  /* 0x0000000271717220 */ /* 0x080fe20000410000 */
[-C--:B------:R-:W-:Y:S01]  /*1ef50*/  FMUL.FTZ R108, R108, R2.reuse ;  /* 0x000000026c6c7220 */ /* 0x080fe20000410000 */
[----:B------:R-:W-:Y:S01]  /*1ef60*/  FMUL.FTZ R109, R109, R2 ;  /* 0x000000026d6d7220 */ /* 0x000fe20000410000 */
[C---:B------:R-:W-:Y:S01]  /*1ef70*/  HMMA.16816.F32.BF16 R120, R12.reuse, R16, R120 ;  /* 0x000000100c78723c */ /* 0x040fe20000041878 */
[-C--:B------:R-:W-:Y:S01]  /*1ef80*/  FMUL.FTZ R106, R106, R48.reuse ;  /* 0x000000306a6a7220 */ /* 0x080fe20000410000 */
[----:B------:R-:W-:Y:S01]  /*1ef90*/  FMUL.FTZ R107, R107, R48 ;  /* 0x000000306b6b7220 */ /* 0x000fe20000410000 */
[-C--:B------:R-:W-:Y:S01]  /*1efa0*/  FMUL.FTZ R104, R104, R2.reuse ;  /* 0x0000000268687220 */ /* 0x080fe20000410000 */
[----:B------:R-:W-:Y:S01]  /*1efb0*/  FMUL.FTZ R105, R105, R2 ;  /* 0x0000000269697220 */ /* 0x000fe20000410000 */
[-C--:B------:R-:W-:Y:S01]  /*1efc0*/  FMUL.FTZ R102, R102, R48.reuse ;  /* 0x0000003066667220 */ /* 0x080fe20000410000 */
[C---:B------:R-:W-:Y:S01]  /*1efd0*/  HMMA.16816.F32.BF16 R116, R12.reuse, R18, R116 ;  /* 0x000000120c74723c */ /* 0x040fe20000041874 */
[----:B------:R-:W4:Y:S01]  /*1efe0*/  LDSM.16.MT88.4 R16, [R228+0x10000] ;  /* 0x01000000e410783b */ /* 0x000f220000004200 */
[----:B------:R-:W-:Y:S01]  /*1eff0*/  FMUL.FTZ R103, R103, R48 ;  /* 0x0000003067677220 */ /* 0x000fe20000410000 */
[-C--:B------:R-:W-:Y:S01]  /*1f000*/  FMUL.FTZ R100, R100, R2.reuse ;  /* 0x0000000264647220 */ /* 0x080fe20000410000 */
[----:B------:R-:W-:Y:S01]  /*1f010*/  FMUL.FTZ R101, R101, R2 ;  /* 0x0000000265657220 */ /* 0x000fe20000410000 */
[-C--:B------:R-:W-:Y:S01]  /*1f020*/  FMUL.FTZ R98, R98, R48.reuse ;  /* 0x0000003062627220 */ /* 0x080fe20000410000 */
[C---:B--2---:R-:W-:Y:S01]  /*1f030*/  HMMA.16816.F32.BF16 R112, R12.reuse, R8, R112 ;  /* 0x000000080c70723c */ /* 0x044fe20000041870 */
[----:B------:R-:W-:Y:S01]  /*1f040*/  FMUL.FTZ R99, R99, R48 ;  /* 0x0000003063637220 */ /* 0x000fe20000410000 */
[-C--:B------:R-:W-:Y:S01]  /*1f050*/  FMUL.FTZ R96, R96, R2.reuse ;  /* 0x0000000260607220 */ /* 0x080fe20000410000 */
[----:B------:R-:W-:Y:S01]  /*1f060*/  FMUL.FTZ R97, R97, R2 ;  /* 0x0000000261617220 */ /* 0x000fe20000410000 */
[-C--:B------:R-:W-:Y:S01]  /*1f070*/  FMUL.FTZ R94, R94, R48.reuse ;  /* 0x000000305e5e7220 */ /* 0x080fe20000410000 */
[----:B------:R-:W-:Y:S01]  /*1f080*/  FMUL.FTZ R95, R95, R48 ;  /* 0x000000305f5f7220 */ /* 0x000fe20000410000 */
[C---:B------:R-:W-:Y:S01]  /*1f090*/  HMMA.16816.F32.BF16 R108, R12.reuse, R10, R108 ;  /* 0x0000000a0c6c723c */ /* 0x040fe2000004186c */
[----:B------:R-:W2:Y:S01]  /*1f0a0*/  LDSM.16.MT88.4 R8, [R226+0x10000] ;  /* 0x01000000e208783b */ /* 0x000ea20000004200 */
[-C--:B------:R-:W-:Y:S01]  /*1f0b0*/  FMUL.FTZ R92, R92, R2.reuse ;  /* 0x000000025c5c7220 */ /* 0x080fe20000410000 */
[----:B------:R-:W-:Y:S01]  /*1f0c0*/  FMUL.FTZ R93, R93, R2 ;  /* 0x000000025d5d7220 */ /* 0x000fe20000410000 */
[----:B------:R-:W5:Y:S01]  /*1f0d0*/  MUFU.EX2 R49, R49 ;  /* 0x0000003100317308 */ /* 0x000f620000000800 */
[-C--:B------:R-:W-:Y:S01]  /*1f0e0*/  FMUL.FTZ R90, R90, R48.reuse ;  /* 0x000000305a5a7220 */ /* 0x080fe20000410000 */
[----:B------:R-:W-:Y:S01]  /*1f0f0*/  FMUL.FTZ R91, R91, R48 ;  /* 0x000000305b5b7220 */ /* 0x000fe20000410000 */
[-C--:B------:R-:W-:Y:S01]  /*1f100*/  FMUL.FTZ R88, R88, R2.reuse ;  /* 0x0000000258587220 */ /* 0x080fe20000410000 */
[----:B------:R-:W-:Y:S01]  /*1f110*/  FMUL.FTZ R89, R89, R2 ;  /* 0x0000000259597220 */ /* 0x000fe20000410000 */
[-C--:B------:R-:W-:Y:S01]  /*1f120*/  FMUL.FTZ R86, R86, R48.reuse ;  /* 0x0000003056567220 */ /* 0x080fe20000410000 */
[----:B------:R-:W-:Y:S01]  /*1f130*/  FMUL.FTZ R87, R87, R48 ;  /* 0x0000003057577220 */ /* 0x000fe20000410000 */
[-C--:B------:R-:W-:Y:S01]  /*1f140*/  FMUL.FTZ R84, R84, R2.reuse ;  /* 0x0000000254547220 */ /* 0x080fe20000410000 */
[----:B------:R-:W-:Y:S01]  /*1f150*/  MUFU.EX2 R52, R52 ;  /* 0x0000003400347308 */ /* 0x000fe20000000800 */
[----:B------:R-:W-:Y:S01]  /*1f160*/  FMUL.FTZ R85, R85, R2 ;  /* 0x0000000255557220 */ /* 0x000fe20000410000 */
[-C--:B------:R-:W-:Y:S01]  /*1f170*/  FMUL.FTZ R82, R82, R48.reuse ;  /* 0x0000003052527220 */ /* 0x080fe20000410000 */
[----:B------:R-:W-:Y:S01]  /*1f180*/  FMUL.FTZ R83, R83, R48 ;  /* 0x0000003053537220 */ /* 0x000fe20000410000 */
[-C--:B------:R-:W-:Y:S01]  /*1f190*/  FMUL.FTZ R80, R80, R2.reuse ;  /* 0x0000000250507220 */ /* 0x080fe20000410000 */
[C---:B-1----:R-:W-:Y:S01]  /*1f1a0*/  HMMA.16816.F32.BF16 R104, R12.reuse, R4, R104 ;  /* 0x000000040c68723c */ /* 0x042fe20000041868 */
[----:B------:R-:W-:Y:S01]  /*1f1b0*/  FMUL.FTZ R81, R81, R2 ;  /* 0x0000000251517220 */ /* 0x000fe20000410000 */
[-C--:B------:R-:W-:Y:S01]  /*1f1c0*/  FMUL.FTZ R78, R78, R48.reuse ;  /* 0x000000304e4e7220 */ /* 0x080fe20000410000 */
[----:B------:R-:W-:Y:S01]  /*1f1d0*/  MUFU.EX2 R51, R51 ;  /* 0x0000003300337308 */ /* 0x000fe20000000800 */
[----:B------:R-:W-:Y:S01]  /*1f1e0*/  FMUL.FTZ R79, R79, R48 ;  /* 0x000000304f4f7220 */ /* 0x000fe20000410000 */
[-C--:B------:R-:W-:Y:S01]  /*1f1f0*/  FMUL.FTZ R76, R76, R2.reuse ;  /* 0x000000024c4c7220 */ /* 0x080fe20000410000 */
[C---:B------:R-:W-:Y:S01]  /*1f200*/  HMMA.16816.F32.BF16 R100, R12.reuse, R6, R100 ;  /* 0x000000060c64723c */ /* 0x040fe20000041864 */
[----:B------:R-:W1:Y:S01]  /*1f210*/  LDSM.16.MT88.4 R4, [R225+0x10000] ;  /* 0x01000000e104783b */ /* 0x000e620000004200 */
[----:B------:R-:W-:Y:S01]  /*1f220*/  FMUL.FTZ R77, R77, R2 ;  /* 0x000000024d4d7220 */ /* 0x000fe20000410000 */
[-C--:B------:R-:W-:Y:S01]  /*1f230*/  FMUL.FTZ R74, R74, R48.reuse ;  /* 0x000000304a4a7220 */ /* 0x080fe20000410000 */
[----:B------:R-:W-:Y:S01]  /*1f240*/  FMUL.FTZ R75, R75, R48 ;  /* 0x000000304b4b7220 */ /* 0x000fe20000410000 */
[----:B------:R-:W-:Y:S01]  /*1f250*/  MUFU.EX2 R59, R59 ;  /* 0x0000003b003b7308 */ /* 0x000fe20000000800 */
[C---:B----4-:R-:W-:Y:S01]  /*1f260*/  HMMA.16816.F32.BF16 R96, R12.reuse, R16, R96 ;  /* 0x000000100c60723c */ /* 0x050fe20000041860 */
[-C--:B------:R-:W-:Y:S01]  /*1f270*/  FMUL.FTZ R72, R72, R2.reuse ;  /* 0x0000000248487220 */ /* 0x080fe20000410000 */
[----:B------:R-:W-:Y:S01]  /*1f280*/  FMUL.FTZ R73, R73, R2 ;  /* 0x0000000249497220 */ /* 0x000fe20000410000 */
[-C--:B------:R-:W-:Y:S01]  /*1f290*/  FMUL.FTZ R70, R70, R48.reuse ;  /* 0x0000003046467220 */ /* 0x080fe20000410000 */
[----:B------:R-:W-:Y:S01]  /*1f2a0*/  FMUL.FTZ R71, R71, R48 ;  /* 0x0000003047477220 */ /* 0x000fe20000410000 */
[-C--:B------:R-:W-:Y:S01]  /*1f2b0*/  FMUL.FTZ R68, R68, R2.reuse ;  /* 0x0000000244447220 */ /* 0x080fe20000410000 */
[C---:B------:R-:W-:Y:S01]  /*1f2c0*/  HMMA.16816.F32.BF16 R92, R12.reuse, R18, R92 ;  /* 0x000000120c5c723c */ /* 0x040fe2000004185c */
[----:B------:R-:W4:Y:S01]  /*1f2d0*/  LDSM.16.MT88.4 R16, [R228+0xc800] ;  /* 0x00c80000e410783b */ /* 0x000f220000004200 */
[----:B------:R-:W5:Y:S01]  /*1f2e0*/  MUFU.EX2 R53, R53 ;  /* 0x0000003500357308 */ /* 0x000f620000000800 */
[-C--:B------:R-:W-:Y:S01]  /*1f2f0*/  FMUL.FTZ R69, R69, R2.reuse ;  /* 0x0000000245457220 */ /* 0x080fe20000410000 */
[----:B------:R-:W-:Y:S01]  /*1f300*/  FFMA.FTZ R2, R196, R2, R44 ;  /* 0x00000002c4027223 */ /* 0x000fe2000001002c */
[----:B------:R-:W-:Y:S01]  /*1f310*/  FFMA.FTZ R47, R252, R48, R47 ;  /* 0x00000030fc2f7223 */ /* 0x000fe2000001002f */
[C---:B--2---:R-:W-:Y:S02]  /*1f320*/  HMMA.16816.F32.BF16 R88, R12.reuse, R8, R88 ;  /* 0x000000080c58723c */ /* 0x044fe40000041858 */
[----:B------:R-:W-:Y:S01]  /*1f330*/  FADD.FTZ R2, R43, R2 ;  /* 0x000000022b027221 */ /* 0x000fe20000010000 */
[----:B------:R-:W-:Y:S01]  /*1f340*/  FADD.FTZ R47, R41, R47 ;  /* 0x0000002f292f7221 */ /* 0x000fe20000010000 */
[----:B------:R-:W-:Y:S02]  /*1f350*/  MUFU.EX2 R58, R58 ;  /* 0x0000003a003a7308 */ /* 0x000fe40000000800 */
[----:B------:R-:W-:Y:S01]  /*1f360*/  HMMA.16816.F32.BF16 R84, R12, R10, R84 ;  /* 0x0000000a0c54723c */ /* 0x000fe20000041854 */
[----:B------:R-:W2:Y:S01]  /*1f370*/  LDSM.16.MT88.4 R8, [R225+0xc800] ;  /* 0x00c80000e108783b */ /* 0x000ea20000004200 */
[----:B------:R-:W-:Y:S01]  /*1f380*/  FADD.FTZ R2, R42, R2 ;  /* 0x000000022a027221 */ /* 0x000fe20000010000 */
[----:B------:R-:W-:-:S03]  /*1f390*/  FADD.FTZ R47, R40, R47 ;  /* 0x0000002f282f7221 */ /* 0x000fc60000010000 */
[----:B------:R-:W4:Y:S01]  /*1f3a0*/  MUFU.EX2 R57, R57 ;  /* 0x0000003900397308 */ /* 0x000f220000000800 */
[----:B------:R-:W-:Y:S01]  /*1f3b0*/  HMMA.16816.F32.BF16 R72, R12, R28, R72 ;  /* 0x0000001c0c48723c */ /* 0x000fe20000041848 */
[----:B------:R-:W-:Y:S01]  /*1f3c0*/  FADD.FTZ R2, R0, R2 ;  /* 0x0000000200027221 */ /* 0x000fe20000010000 */
[----:B------:R-:W-:Y:S01]  /*1f3d0*/  FADD.FTZ R47, R3, R47 ;  /* 0x0000002f032f7221 */ /* 0x000fe20000010000 */
[----:B------:R-:W-:-:S03]  /*1f3e0*/  MOV R0, R45 ;  /* 0x0000002d00007202 */ /* 0x000fc60000000f00 */
[----:B---3--:R-:W-:Y:S01]  /*1f3f0*/  FADD.FTZ R47, R50, R47 ;  /* 0x0000002f322f7221 */ /* 0x008fe20000010000 */
[----:B------:R-:W3:Y:S01]  /*1f400*/  MUFU.EX2 R65, R65 ;  /* 0x0000004100417308 */ /* 0x000ee20000000800 */
[----:B-1----:R-:W-:Y:S02]  /*1f410*/  HMMA.16816.F32.BF16 R80, R12, R4, R80 ;  /* 0x000000040c50723c */ /* 0x002fe40000041850 */
[----:B-----5:R-:W-:-:S05]  /*1f420*/  FADD.FTZ R47, R49, R47 ;  /* 0x0000002f312f7221 */ /* 0x020fca0000010000 */
[----:B------:R-:W-:Y:S01]  /*1f430*/  MUFU.EX2 R66, R66 ;  /* 0x0000004200427308 */ /* 0x000fe20000000800 */
[C---:B------:R-:W-:Y:S01]  /*1f440*/  HMMA.16816.F32.BF16 R76, R12.reuse, R6, R76 ;  /* 0x000000060c4c723c */ /* 0x040fe2000004184c */
[----:B------:R-:W-:Y:S01]  /*1f450*/  F2FP.BF16.F32.PACK_AB R4, R53, R59 ;  /* 0x0000003b3504723e */ /* 0x000fe200000010ff */
[----:B------:R-:W-:Y:S01]  /*1f460*/  FADD.FTZ R59, R59, R2 ;  /* 0x000000023b3b7221 */ /* 0x000fe20000010000 */
[----:B------:R-:W-:Y:S02]  /*1f470*/  F2FP.BF16.F32.PACK_AB R5, R49, R50 ;  /* 0x000000323105723e */ /* 0x000fe400000010ff */
[----:B------:R-:W-:Y:S01]  /*1f480*/  MOV R2, R46 ;  /* 0x0000002e00027202 */ /* 0x000fe20000000f00 */
[----:B------:R-:W-:Y:S01]  /*1f490*/  HMMA.16816.F32.BF16 R12, R12, R30, R68 ;  /* 0x0000001e0c0c723c */ /* 0x000fe20000041844 */
[----:B----4-:R-:W-:Y:S01]  /*1f4a0*/  F2FP.BF16.F32.PACK_AB R6, R57, R58 ;  /* 0x0000003a3906723e */ /* 0x010fe200000010ff */
[----:B------:R-:W-:Y:S01]  /*1f4b0*/  LDSM.16.MT88.4 R28, [R226+0x10800] ;  /* 0x01080000e21c783b */ /* 0x000fe20000004200 */
[----:B------:R-:W-:Y:S01]  /*1f4c0*/  F2FP.BF16.F32.PACK_AB R7, R51, R52 ;  /* 0x000000343307723e */ /* 0x000fe200000010ff */
[----:B------:R-:W-:Y:S01]  /*1f4d0*/  MUFU.EX2 R132, R132 ;  /* 0x0000008400847308 */ /* 0x000fe20000000800 */
[----:B------:R-:W-:Y:S01]  /*1f4e0*/  FADD.FTZ R59, R53, R59 ;  /* 0x0000003b353b7221 */ /* 0x000fe20000010000 */
[----:B------:R-:W-:-:S03]  /*1f4f0*/  FADD.FTZ R52, R52, R47 ;  /* 0x0000002f34347221 */ /* 0x000fc60000010000 */
[----:B------:R-:W-:Y:S01]  /*1f500*/  FADD.FTZ R59, R58, R59 ;  /* 0x0000003b3a3b7221 */ /* 0x000fe20000010000 */
[C---:B------:R-:W-:Y:S01]  /*1f510*/  HMMA.16816.F32.BF16 R128, R4.reuse, R16, R128 ;  /* 0x000000100480723c */ /* 0x040fe20000041880 */
[----:B------:R-:W-:Y:S01]  /*1f520*/  FADD.FTZ R52, R51, R52 ;  /* 0x0000003433347221 */ /* 0x000fe20000010000 */
[----:B------:R-:W1:Y:S01]  /*1f530*/  MUFU.EX2 R135, R135 ;  /* 0x0000008700877308 */ /* 0x000e620000000800 */
[----:B------:R-:W-:Y:S02]  /*1f540*/  FADD.FTZ R57, R57, R59 ;  /* 0x0000003b39397221 */ /* 0x000fe40000010000 */
[----:B---3--:R-:W-:Y:S01]  /*1f550*/  FADD.FTZ R52, R65, R52 ;  /* 0x0000003441347221 */ /* 0x008fe20000010000 */
[C---:B------:R-:W-:Y:S01]  /*1f560*/  HMMA.16816.F32.BF16 R124, R4.reuse, R18, R124 ;  /* 0x00000012047c723c */ /* 0x040fe2000004187c */
[----:B------:R-:W3:Y:S03]  /*1f570*/  LDSM.16.MT88.4 R16, [R228+0x10800] ;  /* 0x01080000e410783b */ /* 0x000ee60000004200 */
[----:B------:R-:W4:Y:S02]  /*1f580*/  MUFU.EX2 R136, R136 ;  /* 0x0000008800887308 */ /* 0x000f240000000800 */
[C---:B--2---:R-:W-:Y:S06]  /*1f590*/  HMMA.16816.F32.BF16 R112, R4.reuse, R8, R112 ;  /* 0x000000080470723c */ /* 0x044fec0000041870 */
[----:B------:R-:W-:Y:S01]  /*1f5a0*/  HMMA.16816.F32.BF16 R108, R4, R10, R108 ;  /* 0x0000000a046c723c */ /* 0x000fe2000004186c */
[----:B------:R-:W2:Y:S01]  /*1f5b0*/  LDSM.16.MT88.4 R8, [R225+0x10800] ;  /* 0x01080000e108783b */ /* 0x000ea20000004200 */
[----:B------:R-:W-:Y:S01]  /*1f5c0*/  MUFU.EX2 R137, R137 ;  /* 0x0000008900897308 */ /* 0x000fe20000000800 */
[----:B-1----:R-:W-:-:S03]  /*1f5d0*/  FADD.FTZ R57, R135, R57 ;  /* 0x0000003987397221 */ /* 0x002fc60000010000 */
[C---:B------:R-:W-:Y:S04]  /*1f5e0*/  HMMA.16816.F32.BF16 R120, R4.reuse, R24, R120 ;  /* 0x000000180478723c */ /* 0x040fe80000041878 */
[----:B------:R-:W1:Y:S02]  /*1f5f0*/  MUFU.EX2 R138, R138 ;  /* 0x0000008a008a7308 */ /* 0x000e640000000800 */
[C---:B------:R-:W-:Y:S01]  /*1f600*/  HMMA.16816.F32.BF16 R116, R4.reuse, R26, R116 ;  /* 0x0000001a0474723c */ /* 0x040fe20000041874 */
[----:B------:R-:W5:Y:S05]  /*1f610*/  LDSM.16.MT88.4 R24, [R226+0xd000] ;  /* 0x00d00000e218783b */ /* 0x000f6a0000004200 */
[C---:B------:R-:W-:Y:S01]  /*1f620*/  HMMA.16816.F32.BF16 R104, R4.reuse, R20, R104 ;  /* 0x000000140468723c */ /* 0x040fe20000041868 */
[----:B------:R-:W1:Y:S05]  /*1f630*/  MUFU.EX2 R139, R139 ;  /* 0x0000008b008b7308 */ /* 0x000e6a0000000800 */
[C---:B------:R-:W-:Y:S01]  /*1f640*/  HMMA.16816.F32.BF16 R100, R4.reuse, R22, R100 ;  /* 0x000000160464723c */ /* 0x040fe20000041864 */
[----:B------:R-:W5:Y:S02]  /*1f650*/  LDSM.16.MT88.4 R20, [R225+0xd000] ;  /* 0x00d00000e114783b */ /* 0x000f640000004200 */
[----:B------:R-:W-:Y:S03]  /*1f660*/  MUFU.EX2 R150, R150 ;  /* 0x0000009600967308 */ /* 0x000fe60000000800 */
[C---:B---3--:R-:W-:Y:S05]  /*1f670*/  HMMA.16816.F32.BF16 R96, R4.reuse, R16, R96 ;  /* 0x000000100460723c */ /* 0x048fea0000041860 */
[----:B------:R-:W-:Y:S01]  /*1f680*/  MUFU.EX2 R151, R151 ;  /* 0x0000009700977308 */ /* 0x000fe20000000800 */
[C---:B------:R-:W-:Y:S01]  /*1f690*/  HMMA.16816.F32.BF16 R92, R4.reuse, R18, R92 ;  /* 0x00000012045c723c */ /* 0x040fe2000004185c */
[----:B------:R-:W3:Y:S05]  /*1f6a0*/  LDSM.16.MT88.4 R16, [R224+0xd000] ;  /* 0x00d00000e010783b */ /* 0x000eea0000004200 */
[C---:B------:R-:W-:Y:S01]  /*1f6b0*/  HMMA.16816.F32.BF16 R88, R4.reuse, R28, R88 ;  /* 0x0000001c0458723c */ /* 0x040fe20000041858 */
[----:B------:R-:W-:Y:S05]  /*1f6c0*/  MUFU.EX2 R152, R152 ;  /* 0x0000009800987308 */ /* 0x000fea0000000800 */
[C---:B------:R-:W-:Y:S01]  /*1f6d0*/  HMMA.16816.F32.BF16 R84, R4.reuse, R30, R84 ;  /* 0x0000001e0454723c */ /* 0x040fe20000041854 */
[----:B------:R-:W3:Y:S02]  /*1f6e0*/  LDSM.16.MT88.4 R28, [R228+0x11000] ;  /* 0x01100000e41c783b */ /* 0x000ee40000004200 */
[----:B------:R-:W5:Y:S03]  /*1f6f0*/  MUFU.EX2 R160, R160 ;  /* 0x000000a000a07308 */ /* 0x000f660000000800 */
[C---:B--2---:R-:W-:Y:S05]  /*1f700*/  HMMA.16816.F32.BF16 R80, R4.reuse, R8, R80 ;  /* 0x000000080450723c */ /* 0x044fea0000041850 */
[----:B------:R-:W2:Y:S01]  /*1f710*/  MUFU.EX2 R161, R161 ;  /* 0x000000a100a17308 */ /* 0x000ea20000000800 */
[----:B------:R-:W-:Y:S01]  /*1f720*/  HMMA.16816.F32.BF16 R76, R4, R10, R76 ;  /* 0x0000000a044c723c */ /* 0x000fe2000004184c */
[C---:B----4-:R-:W-:Y:S01]  /*1f730*/  F2FP.BF16.F32.PACK_AB R8, R136.reuse, R135 ;  /* 0x000000878808723e */ /* 0x050fe200000010ff */
[----:B------:R-:W-:Y:S01]  /*1f740*/  FADD.FTZ R136, R136, R57 ;  /* 0x0000003988887221 */ /* 0x000fe20000010000 */
[C---:B------:R-:W-:Y:S01]  /*1f750*/  F2FP.BF16.F32.PACK_AB R9, R66.reuse, R65 ;  /* 0x000000414209723e */ /* 0x040fe200000010ff */
[----:B------:R-:W-:-:S02]  /*1f760*/  FADD.FTZ R66, R66, R52 ;  /* 0x0000003442427221 */ /* 0x000fc40000010000 */
[C---:B------:R-:W-:Y:S01]  /*1f770*/  HMMA.16816.F32.BF16 R72, R4.reuse, R36, R72 ;  /* 0x000000240448723c */ /* 0x040fe20000041848 */
[----:B-1----:R-:W-:Y:S01]  /*1f780*/  F2FP.BF16.F32.PACK_AB R10, R138, R137 ;  /* 0x000000898a0a723e */ /* 0x002fe200000010ff */
        /* <DEDUP_REMOVED lines=8> */
[----:B------:R-:W1:Y:S01]  /*1f810*/  MUFU.EX2 R164, R164 ;  /* 0x000000a400a47308 */ /* 0x000e620000000800 */
[----:B------:R-:W-:Y:S01]  /*1f820*/  LDSM.16.MT88.4 R36, [R228+0x12800] ;  /* 0x01280000e424783b */ /* 0x000fe20000004200 */
[----:B-----5:R-:W-:Y:S01]  /*1f830*/  HMMA.16816.F32.BF16 R120, R8, R24, R120 ;  /* 0x000000180878723c */ /* 0x020fe20000041878 */
[----:B------:R-:W-:Y:S01]  /*1f840*/  FADD.FTZ R138, R160, R138 ;  /* 0x0000008aa08a7221 */ /* 0x000fe20000010000 */
[----:B------:R-:W-:-:S04]  /*1f850*/  FADD.FTZ R139, R150, R139 ;  /* 0x0000008b968b7221 */ /* 0x000fc80000010000 */
[C---:B------:R-:W-:Y:S01]  /*1f860*/  HMMA.16816.F32.BF16 R116, R8.reuse, R26, R116 ;  /* 0x0000001a0874723c */ /* 0x040fe20000041874 */
[----:B------:R-:W4:Y:S01]  /*1f870*/  LDSM.16.MT88.4 R24, [R226+0x11000] ;  /* 0x01100000e218783b */ /* 0x000f220000004200 */
[----:B------:R-:W5:Y:S04]  /*1f880*/  MUFU.EX2 R165, R165 ;  /* 0x000000a500a57308 */ /* 0x000f680000000800 */
[C---:B------:R-:W-:Y:S04]  /*1f890*/  HMMA.16816.F32.BF16 R112, R8.reuse, R20, R112 ;  /* 0x000000140870723c */ /* 0x040fe80000041870 */
[----:B------:R-:W-:Y:S02]  /*1f8a0*/  MUFU.EX2 R171, R171 ;  /* 0x000000ab00ab7308 */ /* 0x000fe40000000800 */
[C---:B------:R-:W-:Y:S01]  /*1f8b0*/  HMMA.16816.F32.BF16 R108, R8.reuse, R22, R108 ;  /* 0x00000016086c723c */ /* 0x040fe2000004186c */
[----:B------:R-:W2:Y:S05]  /*1f8c0*/  LDSM.16.MT88.4 R20, [R225+0x11000] ;  /* 0x01100000e114783b */ /* 0x000eaa0000004200 */
[C---:B---3--:R-:W-:Y:S01]  /*1f8d0*/  HMMA.16816.F32.BF16 R104, R8.reuse, R16, R104 ;  /* 0x000000100868723c */ /* 0x048fe20000041868 */
[----:B------:R-:W-:Y:S05]  /*1f8e0*/  MUFU.EX2 R172, R172 ;  /* 0x000000ac00ac7308 */ /* 0x000fea0000000800 */
[C---:B------:R-:W-:Y:S01]  /*1f8f0*/  HMMA.16816.F32.BF16 R100, R8.reuse, R18, R100 ;  /* 0x000000120864723c */ /* 0x040fe20000041864 */
[----:B------:R-:W-:Y:S02]  /*1f900*/  LDSM.16.MT88.4 R16, [R228+0x11800] ;  /* 0x01180000e410783b */ /* 0x000fe40000004200 */
[----:B------:R-:W-:Y:S03]  /*1f910*/  MUFU.EX2 R173, R173 ;  /* 0x000000ad00ad7308 */ /* 0x000fe60000000800 */
[C---:B------:R-:W-:Y:S05]  /*1f920*/  HMMA.16816.F32.BF16 R96, R8.reuse, R28, R96 ;  /* 0x0000001c0860723c */ /* 0x040fea0000041860 */
[----:B------:R-:W3:Y:S01]  /*1f930*/  MUFU.EX2 R170, R170 ;  /* 0x000000aa00aa7308 */ /* 0x000ee20000000800 */
[C---:B------:R-:W-:Y:S01]  /*1f940*/  HMMA.16816.F32.BF16 R92, R8.reuse, R30, R92 ;  /* 0x0000001e085c723c */ /* 0x040fe2000004185c */
[----:B------:R-:W3:Y:S05]  /*1f950*/  LDSM.16.MT88.4 R28, [R226+0xd800] ;  /* 0x00d80000e21c783b */ /* 0x000eea0000004200 */
[C---:B------:R-:W-:Y:S01]  /*1f960*/  HMMA.16816.F32.BF16 R128, R8.reuse, R32, R128 ;  /* 0x000000200880723c */ /* 0x040fe20000041880 */
[----:B------:R-:W3:Y:S05]  /*1f970*/  MUFU.EX2 R168, R168 ;  /* 0x000000a800a87308 */ /* 0x000eea0000000800 */
[C---:B------:R-:W-:Y:S01]  /*1f980*/  HMMA.16816.F32.BF16 R124, R8.reuse, R34, R124 ;  /* 0x00000022087c723c */ /* 0x040fe2000004187c */
[----:B------:R-:W3:Y:S02]  /*1f990*/  LDSM.16.MT88.4 R32, [R228+0xd800] ;  /* 0x00d80000e420783b */ /* 0x000ee40000004200 */
[----:B------:R-:W-:Y:S03]  /*1f9a0*/  MUFU.EX2 R169, R169 ;  /* 0x000000a900a97308 */ /* 0x000fe60000000800 */
[C---:B----4-:R-:W-:Y:S05]  /*1f9b0*/  HMMA.16816.F32.BF16 R88, R8.reuse, R24, R88 ;  /* 0x000000180858723c */ /* 0x050fea0000041858 */
[----:B------:R-:W4:Y:S01]  /*1f9c0*/  MUFU.EX2 R167, R167 ;  /* 0x000000a700a77308 */ /* 0x000f220000000800 */
[C---:B------:R-:W-:Y:S01]  /*1f9d0*/  HMMA.16816.F32.BF16 R84, R8.reuse, R26, R84 ;  /* 0x0000001a0854723c */ /* 0x040fe20000041854 */
[----:B------:R-:W4:Y:S05]  /*1f9e0*/  LDSM.16.MT88.4 R24, [R225+0xd800] ;  /* 0x00d80000e118783b */ /* 0x000f2a0000004200 */
[C---:B--2---:R-:W-:Y:S01]  /*1f9f0*/  HMMA.16816.F32.BF16 R80, R8.reuse, R20, R80 ;  /* 0x000000140850723c */ /* 0x044fe20000041850 */
[----:B------:R-:W2:Y:S05]  /*1fa00*/  MUFU.EX2 R166, R166 ;  /* 0x000000a600a67308 */ /* 0x000eaa0000000800 */
        /* <DEDUP_REMOVED lines=10> */
[----:B------:R-:W-:-:S02]  /*1fab0*/  FADD.FTZ R151, R151, R139 ;  /* 0x0000008b97977221 */ /* 0x000fc40000010000 */
[----:B-1----:R-:W-:Y:S01]  /*1fac0*/  F2FP.BF16.F32.PACK_AB R14, R164, R163 ;  /* 0x000000a3a40e723e */ /* 0x002fe200000010ff */
[----:B------:R-:W-:Y:S01]  /*1fad0*/  MUFU.EX2 R158, R158 ;  /* 0x0000009e009e7308 */ /* 0x000fe20000000800 */
[----:B-----5:R-:W-:Y:S01]  /*1fae0*/  F2FP.BF16.F32.PACK_AB R15, R165, R152 ;  /* 0x00000098a50f723e */ /* 0x020fe200000010ff */
[----:B------:R-:W-:Y:S01]  /*1faf0*/  FADD.FTZ R161, R163, R161 ;  /* 0x000000a1a3a17221 */ /* 0x000fe20000010000 */
[----:B------:R-:W-:-:S03]  /*1fb00*/  FADD.FTZ R151, R152, R151 ;  /* 0x0000009798977221 */ /* 0x000fc60000010000 */
[----:B------:R-:W-:Y:S01]  /*1fb10*/  FADD.FTZ R164, R164, R161 ;  /* 0x000000a1a4a47221 */ /* 0x000fe20000010000 */
[----:B------:R-:W-:Y:S01]  /*1fb20*/  FADD.FTZ R165, R165, R151 ;  /* 0x00000097a5a57221 */ /* 0x000fe20000010000 */
[----:B---3--:R-:W-:Y:S01]  /*1fb30*/  HMMA.16816.F32.BF16 R120, R12, R28, R120 ;  /* 0x0000001c0c78723c */ /* 0x008fe20000041878 */
[----:B------:R-:W1:Y:S01]  /*1fb40*/  MUFU.EX2 R157, R157 ;  /* 0x0000009d009d7308 */ /* 0x000e620000000800 */
[----:B------:R-:W-:Y:S01]  /*1fb50*/  FADD.FTZ R164, R170, R164 ;  /* 0x000000a4aaa47221 */ /* 0x000fe20000010000 */
[----:B------:R-:W-:-:S03]  /*1fb60*/  FADD.FTZ R165, R171, R165 ;  /* 0x000000a5aba57221 */ /* 0x000fc60000010000 */
[C---:B------:R-:W-:Y:S01]  /*1fb70*/  HMMA.16816.F32.BF16 R116, R12.reuse, R30, R116 ;  /* 0x0000001e0c74723c */ /* 0x040fe20000041874 */
[----:B------:R-:W3:Y:S02]  /*1fb80*/  LDSM.16.MT88.4 R28, [R226+0x11800] ;  /* 0x01180000e21c783b */ /* 0x000ee40000004200 */
[----:B------:R-:W-:Y:S03]  /*1fb90*/  MUFU.EX2 R156, R156 ;  /* 0x0000009c009c7308 */ /* 0x000fe60000000800 */
[C---:B------:R-:W-:Y:S05]  /*1fba0*/  HMMA.16816.F32.BF16 R96, R12.reuse, R16, R96 ;  /* 0x000000100c60723c */ /* 0x040fea0000041860 */
[----:B------:R-:W-:Y:S01]  /*1fbb0*/  MUFU.EX2 R155, R155 ;  /* 0x0000009b009b7308 */ /* 0x000fe20000000800 */
        /* <DEDUP_REMOVED lines=8> */
[----:B------:R-:W-:Y:S01]  /*1fc40*/  MUFU.EX2 R149, R149 ;  /* 0x0000009500957308 */ /* 0x000fe20000000800 */
[C---:B------:R-:W-:Y:S01]  /*1fc50*/  HMMA.16816.F32.BF16 R108, R12.reuse, R26, R108 ;  /* 0x0000001a0c6c723c */ /* 0x040fe2000004186c */
[----:B------:R-:W4:Y:S05]  /*1fc60*/  LDSM.16.MT88.4 R24, [R228+0xe000] ;  /* 0x00e00000e418783b */ /* 0x000f2a0000004200 */
[C---:B--2---:R-:W-:Y:S01]  /*1fc70*/  HMMA.16816.F32.BF16 R80, R12.reuse, R8, R80 ;  /* 0x000000080c50723c */ /* 0x044fe20000041850 */
[----:B------:R-:W-:Y:S05]  /*1fc80*/  MUFU.EX2 R148, R148 ;  /* 0x0000009400947308 */ /* 0x000fea0000000800 */
[C---:B------:R-:W-:Y:S01]  /*1fc90*/  HMMA.16816.F32.BF16 R76, R12.reuse, R10, R76 ;  /* 0x0000000a0c4c723c */ /* 0x040fe2000004184c */
[C---:B------:R-:W-:Y:S01]  /*1fca0*/  F2FP.BF16.F32.PACK_AB R8, R168.reuse, R170 ;  /* 0x000000aaa808723e */ /* 0x040fe200000010ff */
[----:B------:R-:W-:Y:S01]  /*1fcb0*/  FADD.FTZ R168, R168, R164 ;  /* 0x000000a4a8a87221 */ /* 0x000fe20000010000 */
[C---:B------:R-:W-:Y:S01]  /*1fcc0*/  F2FP.BF16.F32.PACK_AB R9, R172.reuse, R171 ;  /* 0x000000abac09723e */ /* 0x040fe200000010ff */
        /* <DEDUP_REMOVED lines=13> */
[----:B-1----:R-:W-:Y:S01]  /*1fda0*/  FADD.FTZ R167, R157, R167 ;  /* 0x000000a79da77221 */ /* 0x002fe20000010000 */
[----:B------:R-:W-:Y:S02]  /*1fdb0*/  FADD.FTZ R166, R162, R166 ;  /* 0x000000a6a2a67221 */ /* 0x000fe40000010000 */
[----:B------:R-:W-:Y:S02]  /*1fdc0*/  MUFU.EX2 R145, R145 ;  /* 0x0000009100917308 */ /* 0x000fe40000000800 */
[----:B------:R-:W-:Y:S01]  /*1fdd0*/  HMMA.16816.F32.BF16 R84, R12, R30, R84 ;  /* 0x0000001e0c54723c */ /* 0x000fe20000041854 */
[----:B------:R-:W1:Y:S05]  /*1fde0*/  LDSM.16.MT88.4 R28, [R225+0xe000] ;  /* 0x00e00000e11c783b */ /* 0x000e6a0000004200 */
[C---:B-----5:R-:W-:Y:S01]  /*1fdf0*/  HMMA.16816.F32.BF16 R120, R8.reuse, R16, R120 ;  /* 0x000000100878723c */ /* 0x060fe20000041878 */
[----:B------:R-:W-:Y:S05]  /*1fe00*/  MUFU.EX2 R144, R144 ;  /* 0x0000009000907308 */ /* 0x000fea0000000800 */
[----:B------:R-:W-:Y:S01]  /*1fe10*/  HMMA.16816.F32.BF16 R116, R8, R18, R116 ;  /* 0x000000120874723c */ /* 0x000fe20000041874 */
[----:B------:R-:W2:Y:S02]  /*1fe20*/  LDSM.16.MT88.4 R16, [R225+0x12000] ;  /* 0x01200000e110783b */ /* 0x000ea40000004200 */
[----:B------:R-:W-:Y:S03]  /*1fe30*/  MUFU.EX2 R143, R143 ;  /* 0x0000008f008f7308 */ /* 0x000fe60000000800 */
[C---:B------:R-:W-:Y:S05]  /*1fe40*/  HMMA.16816.F32.BF16 R72, R12.reuse, R32, R72 ;  /* 0x000000200c48723c */ /* 0x040fea0000041848 */
[----:B------:R-:W-:Y:S01]  /*1fe50*/  MUFU.EX2 R142, R142 ;  /* 0x0000008e008e7308 */ /* 0x000fe20000000800 */
[----:B------:R-:W-:Y:S01]  /*1fe60*/  HMMA.16816.F32.BF16 R4, R12, R34, R4 ;  /* 0x000000220c04723c */ /* 0x000fe20000041804 */
[----:B------:R-:W3:Y:S04]  /*1fe70*/  LDSM.16.MT88.4 R32, [R228+0x12000] ;  /* 0x01200000e420783b */ /* 0x000ee80000004200 */
[----:B------:R-:W-:Y:S01]  /*1fe80*/  LDSM.16.MT88.4 R12, [R224+0x12000] ;  /* 0x01200000e00c783b */ /* 0x000fe20000004200 */
[C---:B----4-:R-:W-:Y:S01]  /*1fe90*/  HMMA.16816.F32.BF16 R128, R8.reuse, R24, R128 ;  /* 0x000000180880723c */ /* 0x050fe20000041880 */
[----:B------:R-:W-:Y:S05]  /*1fea0*/  MUFU.EX2 R134, R134 ;  /* 0x0000008600867308 */ /* 0x000fea0000000800 */
[C---:B------:R-:W-:Y:S01]  /*1feb0*/  HMMA.16816.F32.BF16 R124, R8.reuse, R26, R124 ;  /* 0x0000001a087c723c */ /* 0x040fe2000004187c */
[----:B------:R-:W4:Y:S02]  /*1fec0*/  LDSM.16.MT88.4 R24, [R226+0x12000] ;  /* 0x01200000e218783b */ /* 0x000f240000004200 */
[----:B------:R-:W5:Y:S03]  /*1fed0*/  MUFU.EX2 R133, R133 ;  /* 0x0000008500857308 */ /* 0x000f660000000800 */
[C---:B-1----:R-:W-:Y:S05]  /*1fee0*/  HMMA.16816.F32.BF16 R112, R8.reuse, R28, R112 ;  /* 0x0000001c0870723c */ /* 0x042fea0000041870 */
[----:B------:R-:W-:Y:S01]  /*1fef0*/  MUFU.EX2 R67, R67 ;  /* 0x0000004300437308 */ /* 0x000fe20000000800 */
[C---:B------:R-:W-:Y:S01]  /*1ff00*/  HMMA.16816.F32.BF16 R108, R8.reuse, R30, R108 ;  /* 0x0000001e086c723c */ /* 0x040fe2000004186c */
[----:B------:R-:W1:Y:S05]  /*1ff10*/  LDSM.16.MT88.4 R28, [R228+0xe800] ;  /* 0x00e80000e41c783b */ /* 0x000e6a0000004200 */
[----:B------:R-:W-:Y:S01]  /*1ff20*/  HMMA.16816.F32.BF16 R104, R8, R20, R104 ;  /* 0x000000140868723c */ /* 0x000fe20000041868 */
[----:B------:R-:W1:Y:S01]  /*1ff30*/  MUFU.EX2 R64, R64 ;  /* 0x0000004000407308 */ /* 0x000e620000000800 */
[----:B-----5:R-:W-:-:S04]  /*1ff40*/  F2FP.BF16.F32.PACK_AB R69, R133, R134 ;  /* 0x000000868545723e */ /* 0x020fc800000010ff */
[C---:B------:R-:W-:Y:S01]  /*1ff50*/  HMMA.16816.F32.BF16 R100, R8.reuse, R22, R100 ;  /* 0x000000160864723c */ /* 0x040fe20000041864 */
[----:B------:R-:W5:Y:S05]  /*1ff60*/  LDSM.16.MT88.4 R20, [R226+0xe800] ;  /* 0x00e80000e214783b */ /* 0x000f6a0000004200 */
[C---:B--2---:R-:W-:Y:S06]  /*1ff70*/  HMMA.16816.F32.BF16 R80, R8.reuse, R16, R80 ;  /* 0x000000100850723c */ /* 0x044fec0000041850 */
[C---:B------:R-:W-:Y:S01]  /*1ff80*/  HMMA.16816.F32.BF16 R76, R8.reuse, R18, R76 ;  /* 0x00000012084c723c */ /* 0x040fe2000004184c */
[----:B------:R-:W2:Y:S05]  /*1ff90*/  LDSM.16.MT88.4 R16, [R225+0xe800] ;  /* 0x00e80000e110783b */ /* 0x000eaa0000004200 */
[C---:B---3--:R-:W-:Y:S06]  /*1ffa0*/  HMMA.16816.F32.BF16 R96, R8.reuse, R32, R96 ;  /* 0x000000200860723c */ /* 0x048fec0000041860 */
[C---:B------:R-:W-:Y:S01]  /*1ffb0*/  HMMA.16816.F32.BF16 R92, R8.reuse, R34, R92 ;  /* 0x00000022085c723c */ /* 0x040fe2000004185c */
[----:B------:R-:W-:Y:S05]  /*1ffc0*/  LDSM.16.MT88.4 R32, [R226+0x12800] ;  /* 0x01280000e220783b */ /* 0x000fea0000004200 */
[C---:B----4-:R-:W-:Y:S06]  /*1ffd0*/  HMMA.16816.F32.BF16 R88, R8.reuse, R24, R88 ;  /* 0x000000180858723c */ /* 0x050fec0000041858 */
[----:B------:R-:W-:Y:S01]  /*1ffe0*/  HMMA.16816.F32.BF16 R84, R8, R26, R84 ;  /* 0x0000001a0854723c */ /* 0x000fe20000041854 */
[C---:B------:R-:W-:Y:S01]  /*1fff0*/  F2FP.BF16.F32.PACK_AB R24, R156.reuse, R157 ;  /* 0x0000009d9c18723e */ /* 0x040fe200000010ff */
[----:B------:R-:W-:Y:S01]  /*20000*/  FADD.FTZ R156, R156, R167 ;  /* 0x000000a79c9c7221 */ /* 0x000fe20000010000 */
[C---:B------:R-:W-:Y:S01]  /*20010*/  F2FP.BF16.F32.PACK_AB R25, R159.reuse, R162 ;  /* 0x000000a29f19723e */ /* 0x040fe200000010ff */
[----:B------:R-:W-:-:S02]  /*20020*/  FADD.FTZ R159, R159, R166 ;  /* 0x000000a69f9f7221 */ /* 0x000fc40000010000 */
[C---:B------:R-:W-:Y:S01]  /*20030*/  HMMA.16816.F32.BF16 R72, R8.reuse, R12, R72 ;  /* 0x0000000c0848723c */ /* 0x040fe20000041848 */
[----:B------:R-:W-:Y:S01]  /*20040*/  F2FP.BF16.F32.PACK_AB R26, R154, R155 ;  /* 0x0000009b9a1a723e */ /* 0x000fe200000010ff */
[----:B------:R-:W-:Y:S01]  /*20050*/  FADD.FTZ R156, R155, R156 ;  /* 0x0000009c9b9c7221 */ /* 0x000fe20000010000 */
[C---:B------:R-:W-:Y:S01]  /*20060*/  F2FP.BF16.F32.PACK_AB R27, R153.reuse, R158 ;  /* 0x0000009e991b723e */ /* 0x040fe200000010ff */
[----:B------:R-:W-:Y:S02]  /*20070*/  FADD.FTZ R159, R158, R159 ;  /* 0x0000009f9e9f7221 */ /* 0x000fe40000010000 */
[----:B------:R-:W-:Y:S01]  /*20080*/  HMMA.16816.F32.BF16 R4, R8, R14, R4 ;  /* 0x0000000e0804723c */ /* 0x000fe20000041804 */
[----:B------:R-:W3:Y:S01]  /*20090*/  LDSM.16.MT88.4 R8, [R225+0x12800] ;  /* 0x01280000e108783b */ /* 0x000ee20000004200 */
[----:B------:R-:W-:Y:S01]  /*200a0*/  FADD.FTZ R154, R154, R156 ;  /* 0x0000009c9a9a7221 */ /* 0x000fe20000010000 */
[----:B------:R-:W-:Y:S02]  /*200b0*/  FADD.FTZ R153, R153, R159 ;  /* 0x0000009f99997221 */ /* 0x000fe40000010000 */
[----:B------:R-:W4:Y:S01]  /*200c0*/  LDSM.16.MT88.4 R12, [R224+0xe800] ;  /* 0x00e80000e00c783b */ /* 0x000f220000004200 */
[----:B-1----:R-:W-:Y:S01]  /*200d0*/  HMMA.16816.F32.BF16 R128, R24, R28, R128 ;  /* 0x0000001c1880723c */ /* 0x002fe20000041880 */
[----:B------:R-:W-:Y:S01]  /*200e0*/  FADD.FTZ R154, R146, R154 ;  /* 0x0000009a929a7221 */ /* 0x000fe20000010000 */
[----:B------:R-:W-:-:S04]  /*200f0*/  FADD.FTZ R153, R149, R153 ;  /* 0x0000009995997221 */ /* 0x000fc80000010000 */
[C---:B------:R-:W-:Y:S01]  /*20100*/  HMMA.16816.F32.BF16 R124, R24.reuse, R30, R124 ;  /* 0x0000001e187c723c */ /* 0x040fe2000004187c */
[----:B------:R-:W1:Y:S05]  /*20110*/  LDSM.16.MT88.4 R28, [R224+0x12800] ;  /* 0x01280000e01c783b */ /* 0x000e6a0000004200 */
[C---:B-----5:R-:W-:Y:S06]  /*20120*/  HMMA.16816.F32.BF16 R120, R24.reuse, R20, R120 ;  /* 0x000000141878723c */ /* 0x060fec0000041878 */
[C---:B------:R-:W-:Y:S01]  /*20130*/  HMMA.16816.F32.BF16 R116, R24.reuse, R22, R116 ;  /* 0x000000161874723c */ /* 0x040fe20000041874 */
[----:B------:R-:W5:Y:S05]  /*20140*/  LDSM.16.MT88.4 R20, [R228+0xf000] ;  /* 0x00f00000e414783b */ /* 0x000f6a0000004200 */
[C---:B--2---:R-:W-:Y:S06]  /*20150*/  HMMA.16816.F32.BF16 R112, R24.reuse, R16, R112 ;  /* 0x000000101870723c */ /* 0x044fec0000041870 */
[C---:B------:R-:W-:Y:S01]  /*20160*/  HMMA.16816.F32.BF16 R108, R24.reuse, R18, R108 ;  /* 0x00000012186c723c */ /* 0x040fe2000004186c */
[----:B------:R-:W2:Y:S05]  /*20170*/  LDSM.16.MT88.4 R16, [R226+0xf000] ;  /* 0x00f00000e210783b */ /* 0x000eaa0000004200 */
[C---:B---3--:R-:W-:Y:S06]  /*20180*/  HMMA.16816.F32.BF16 R80, R24.reuse, R8, R80 ;  /* 0x000000081850723c */ /* 0x048fec0000041850 */
[----:B------:R-:W-:Y:S01]  /*20190*/  HMMA.16816.F32.BF16 R76, R24, R10, R76 ;  /* 0x0000000a184c723c */ /* 0x000fe2000004184c */
[C---:B------:R-:W-:Y:S01]  /*201a0*/  F2FP.BF16.F32.PACK_AB R8, R145.reuse, R146 ;  /* 0x000000929108723e */ /* 0x040fe200000010ff */
[----:B------:R-:W-:Y:S01]  /*201b0*/  FADD.FTZ R145, R145, R154 ;  /* 0x0000009a91917221 */ /* 0x000fe20000010000 */
[C---:B------:R-:W-:Y:S01]  /*201c0*/  F2FP.BF16.F32.PACK_AB R9, R148.reuse, R149 ;  /* 0x000000959409723e */ /* 0x040fe200000010ff */
[----:B------:R-:W-:-:S02]  /*201d0*/  FADD.FTZ R148, R148, R153 ;  /* 0x0000009994947221 */ /* 0x000fc40000010000 */
[C---:B----4-:R-:W-:Y:S01]  /*201e0*/  HMMA.16816.F32.BF16 R104, R24.reuse, R12, R104 ;  /* 0x0000000c1868723c */ /* 0x050fe20000041868 */
[----:B------:R-:W-:Y:S01]  /*201f0*/  F2FP.BF16.F32.PACK_AB R10, R143, R144 ;  /* 0x000000908f0a723e */ /* 0x000fe200000010ff */
[----:B------:R-:W-:Y:S01]  /*20200*/  FADD.FTZ R145, R144, R145 ;  /* 0x0000009190917221 */ /* 0x000fe20000010000 */
[C---:B------:R-:W-:Y:S01]  /*20210*/  F2FP.BF16.F32.PACK_AB R11, R142.reuse, R147 ;  /* 0x000000938e0b723e */ /* 0x040fe200000010ff */
[----:B------:R-:W-:Y:S02]  /*20220*/  FADD.FTZ R148, R147, R148 ;  /* 0x0000009493947221 */ /* 0x000fe40000010000 */
[----:B------:R-:W-:Y:S01]  /*20230*/  HMMA.16816.F32.BF16 R100, R24, R14, R100 ;  /* 0x0000000e1864723c */ /* 0x000fe20000041864 */
[----:B------:R-:W3:Y:S01]  /*20240*/  LDSM.16.MT88.4 R12, [R225+0xf000] ;  /* 0x00f00000e10c783b */ /* 0x000ee20000004200 */
[----:B------:R-:W-:Y:S01]  /*20250*/  FADD.FTZ R143, R143, R145 ;  /* 0x000000918f8f7221 */ /* 0x000fe20000010000 */
[----:B------:R-:W-:-:S03]  /*20260*/  FADD.FTZ R142, R142, R148 ;  /* 0x000000948e8e7221 */ /* 0x000fc60000010000 */
[----:B------:R-:W-:Y:S01]  /*20270*/  HMMA.16816.F32.BF16 R96, R24, R36, R96 ;  /* 0x000000241860723c */ /* 0x000fe20000041860 */
[----:B------:R-:W-:Y:S01]  /*20280*/  FADD.FTZ R143, R64, R143 ;  /* 0x0000008f408f7221 */ /* 0x000fe20000010000 */
[----:B------:R-:W-:-:S04]  /*20290*/  FADD.FTZ R142, R134, R142 ;  /* 0x0000008e868e7221 */ /* 0x000fc80000010000 */
[----:B------:R-:W-:Y:S01]  /*202a0*/  HMMA.16816.F32.BF16 R92, R24, R38, R92 ;  /* 0x00000026185c723c */ /* 0x000fe2000004185c */
[----:B------:R-:W-:Y:S01]  /*202b0*/  LDSM.16.MT88.4 R36, [R226+0x13000] ;  /* 0x01300000e224783b */ /* 0x000fe20000004200 */
[----:B------:R-:W-:-:S04]  /*202c0*/  FADD.FTZ R142, R133, R142 ;  /* 0x0000008e858e7221 */ /* 0x000fc80000010000 */
[----:B------:R-:W-:Y:S01]  /*202d0*/  HMMA.16816.F32.BF16 R88, R24, R32, R88 ;  /* 0x000000201858723c */ /* 0x000fe20000041858 */
[----:B------:R-:W-:-:S05]  /*202e0*/  FADD.FTZ R142, R67, R142 ;  /* 0x0000008e438e7221 */ /* 0x000fca0000010000 */
[C---:B------:R-:W-:Y:S01]  /*202f0*/  HMMA.16816.F32.BF16 R84, R24.reuse, R34, R84 ;  /* 0x000000221854723c */ /* 0x040fe20000041854 */
[----:B------:R-:W4:Y:S05]  /*20300*/  LDSM.16.MT88.4 R32, [R224+0xf000] ;  /* 0x00f00000e020783b */ /* 0x000f2a0000004200 */
[C---:B-1----:R-:W-:Y:S06]  /*20310*/  HMMA.16816.F32.BF16 R72, R24.reuse, R28, R72 ;  /* 0x0000001c1848723c */ /* 0x042fec0000041848 */
[----:B------:R-:W-:Y:S01]  /*20320*/  HMMA.16816.F32.BF16 R4, R24, R30, R4 ;  /* 0x0000001e1804723c */ /* 0x000fe20000041804 */
[----:B------:R-:W-:Y:S04]  /*20330*/  LDSM.16.MT88.4 R28, [R225+0x13000] ;  /* 0x01300000e11c783b */ /* 0x000fe80000004200 */
[----:B------:R-:W-:Y:S01]  /*20340*/  LDSM.16.MT88.4 R24, [R228+0xf800] ;  /* 0x00f80000e418783b */ /* 0x000fe20000004200 */
[C---:B-----5:R-:W-:Y:S06]  /*20350*/  HMMA.16816.F32.BF16 R128, R8.reuse, R20, R128 ;  /* 0x000000140880723c */ /* 0x060fec0000041880 */
        /* <DEDUP_REMOVED lines=10> */
[-CC-:B------:R-:W-:Y:S01]  /*20400*/  FFMA.FTZ R32, R63, R56.reuse, -R61.reuse ;  /* 0x000000383f207223 */ /* 0x180fe2000001083d */
[----:B------:R-:W-:-:S04]  /*20410*/  FFMA.FTZ R33, R62, R56, -R61 ;  /* 0x000000383e217223 */ /* 0x000fc8000001083d */
[C---:B-1----:R-:W-:Y:S01]  /*20420*/  HMMA.16816.F32.BF16 R96, R8.reuse, R20, R96 ;  /* 0x000000140860723c */ /* 0x042fe20000041860 */
[-C--:B------:R-:W-:Y:S01]  /*20430*/  FFMA.FTZ R34, R60, R56.reuse, -R61 ;  /* 0x000000383c227223 */ /* 0x080fe2000001083d */
[----:B------:R-:W-:Y:S01]  /*20440*/  FFMA.FTZ R35, R54, R56, -R55 ;  /* 0x0000003836237223 */ /* 0x000fe20000010837 */
[----:B------:R-:W1:Y:S03]  /*20450*/  MUFU.EX2 R32, R32 ;  /* 0x0000002000207308 */ /* 0x000e660000000800 */
[C---:B------:R-:W-:Y:S01]  /*20460*/  HMMA.16816.F32.BF16 R92, R8.reuse, R22, R92 ;  /* 0x00000016085c723c */ /* 0x040fe2000004185c */
[----:B------:R-:W4:Y:S04]  /*20470*/  LDSM.16.MT88.4 R20, [R225+0xf800] ;  /* 0x00f80000e114783b */ /* 0x000f280000004200 */
[----:B------:R-:W5:Y:S01]  /*20480*/  MUFU.EX2 R33, R33 ;  /* 0x0000002100217308 */ /* 0x000f620000000800 */
[C---:B------:R-:W-:Y:S06]  /*20490*/  HMMA.16816.F32.BF16 R88, R8.reuse, R36, R88 ;  /* 0x000000240858723c */ /* 0x040fec0000041858 */
[----:B------:R-:W-:Y:S01]  /*204a0*/  HMMA.16816.F32.BF16 R84, R8, R38, R84 ;  /* 0x000000260854723c */ /* 0x000fe20000041854 */
[----:B------:R-:W3:Y:S01]  /*204b0*/  MUFU.EX2 R34, R34 ;  /* 0x0000002200227308 */ /* 0x000ee20000000800 */
[C---:B-1----:R-:W-:Y:S01]  /*204c0*/  F2FP.BF16.F32.PACK_AB R68, R32.reuse, R64 ;  /* 0x000000402044723e */ /* 0x042fe200000010ff */
[----:B------:R-:W-:-:S03]  /*204d0*/  FADD.FTZ R143, R32, R143 ;  /* 0x0000008f208f7221 */ /* 0x000fc60000010000 */
[C---:B------:R-:W-:Y:S03]  /*204e0*/  HMMA.16816.F32.BF16 R80, R8.reuse, R28, R80 ;  /* 0x0000001c0850723c */ /* 0x040fe60000041850 */
[----:B------:R-:W1:Y:S01]  /*204f0*/  MUFU.EX2 R35, R35 ;  /* 0x0000002300237308 */ /* 0x000e620000000800 */
[----:B-----5:R-:W-:Y:S02]  /*20500*/  FADD.FTZ R143, R33, R143 ;  /* 0x0000008f218f7221 */ /* 0x020fe40000010000 */
[C---:B------:R-:W-:Y:S06]  /*20510*/  HMMA.16816.F32.BF16 R76, R8.reuse, R30, R76 ;  /* 0x0000001e084c723c */ /* 0x040fec000004184c */
[----:B--2---:R-:W-:Y:S01]  /*20520*/  HMMA.16816.F32.BF16 R72, R8, R16, R72 ;  /* 0x000000100848723c */ /* 0x004fe20000041848 */
[C---:B---3--:R-:W-:Y:S01]  /*20530*/  F2FP.BF16.F32.PACK_AB R70, R34.reuse, R33 ;  /* 0x000000212246723e */ /* 0x048fe200000010ff */
[----:B------:R-:W-:-:S04]  /*20540*/  FADD.FTZ R3, R34, R143 ;  /* 0x0000008f22037221 */ /* 0x000fc80000010000 */
[----:B------:R-:W-:Y:S01]  /*20550*/  HMMA.16816.F32.BF16 R4, R8, R18, R4 ;  /* 0x000000120804723c */ /* 0x000fe20000041804 */
[----:B------:R-:W2:Y:S01]  /*20560*/  LDSM.16.MT88.4 R8, [R224+0xf800] ;  /* 0x00f80000e008783b */ /* 0x000ea20000004200 */
[C---:B-1----:R-:W-:Y:S01]  /*20570*/  F2FP.BF16.F32.PACK_AB R71, R35.reuse, R67 ;  /* 0x000000432347723e */ /* 0x042fe200000010ff */
[----:B------:R-:W-:Y:S02]  /*20580*/  FADD.FTZ R252, R35, R142 ;  /* 0x0000008e23fc7221 */ /* 0x000fe40000010000 */
[----:B------:R-:W1:Y:S04]  /*20590*/  LDSM.16.MT88.4 R16, [R228+0x13800] ;  /* 0x01380000e410783b */ /* 0x000e680000004200 */
[C---:B------:R-:W-:Y:S01]  /*205a0*/  HMMA.16816.F32.BF16 R120, R68.reuse, R12, R120 ;  /* 0x0000000c4478723c */ /* 0x040fe20000041878 */
[----:B------:R-:W-:Y:S05]  /*205b0*/  STL [R1], R3 ;  /* 0x0000000301007387 */ /* 0x000fea0000100800 */
[C---:B------:R-:W-:Y:S01]  /*205c0*/  HMMA.16816.F32.BF16 R116, R68.reuse, R14, R116 ;  /* 0x0000000e4474723c */ /* 0x040fe20000041874 */
[----:B------:R-:W3:Y:S05]  /*205d0*/  LDSM.16.MT88.4 R12, [R226+0x13800] ;  /* 0x01380000e20c783b */ /* 0x000eea0000004200 */
[C---:B------:R-:W-:Y:S06]  /*205e0*/  HMMA.16816.F32.BF16 R128, R68.reuse, R24, R128 ;  /* 0x000000184480723c */ /* 0x040fec0000041880 */
[C---:B------:R-:W-:Y:S06]  /*205f0*/  HMMA.16816.F32.BF16 R124, R68.reuse, R26, R124 ;  /* 0x0000001a447c723c */ /* 0x040fec000004187c */
[C---:B----4-:R-:W-:Y:S06]  /*20600*/  HMMA.16816.F32.BF16 R112, R68.reuse, R20, R112 ;  /* 0x000000144470723c */ /* 0x050fec0000041870 */
[C---:B------:R-:W-:Y:S06]  /*20610*/  HMMA.16816.F32.BF16 R108, R68.reuse, R22, R108 ;  /* 0x00000016446c723c */ /* 0x040fec000004186c */
[C---:B--2---:R-:W-:Y:S06]  /*20620*/  HMMA.16816.F32.BF16 R104, R68.reuse, R8, R104 ;  /* 0x000000084468723c */ /* 0x044fec0000041868 */
[C---:B------:R-:W-:Y:S01]  /*20630*/  HMMA.16816.F32.BF16 R100, R68.reuse, R10, R100 ;  /* 0x0000000a4464723c */ /* 0x040fe20000041864 */
[----:B------:R-:W2:Y:S05]  /*20640*/  LDSM.16.MT88.4 R8, [R225+0x13800] ;  /* 0x01380000e108783b */ /* 0x000eaa0000004200 */
[C---:B-1----:R-:W-:Y:S06]  /*20650*/  HMMA.16816.F32.BF16 R96, R68.reuse, R16, R96 ;  /* 0x000000104460723c */ /* 0x042fec0000041860 */
[C---:B------:R-:W-:Y:S01]  /*20660*/  HMMA.16816.F32.BF16 R92, R68.reuse, R18, R92 ;  /* 0x00000012445c723c */ /* 0x040fe2000004185c */
[----:B------:R-:W1:Y:S05]  /*20670*/  LDSM.16.MT88.4 R16, [R224+0x13800] ;  /* 0x01380000e010783b */ /* 0x000e6a0000004200 */
[C---:B---3--:R-:W-:Y:S06]  /*20680*/  HMMA.16816.F32.BF16 R88, R68.reuse, R12, R88 ;  /* 0x0000000c4458723c */ /* 0x048fec0000041858 */
[C---:B------:R-:W-:Y:S06]  /*20690*/  HMMA.16816.F32.BF16 R84, R68.reuse, R14, R84 ;  /* 0x0000000e4454723c */ /* 0x040fec0000041854 */
[C---:B--2---:R-:W-:Y:S06]  /*206a0*/  HMMA.16816.F32.BF16 R80, R68.reuse, R8, R80 ;  /* 0x000000084450723c */ /* 0x044fec0000041850 */
[C---:B------:R-:W-:Y:S06]  /*206b0*/  HMMA.16816.F32.BF16 R76, R68.reuse, R10, R76 ;  /* 0x0000000a444c723c */ /* 0x040fec000004184c */
[C---:B-1----:R-:W-:Y:S06]  /*206c0*/  HMMA.16816.F32.BF16 R72, R68.reuse, R16, R72 ;  /* 0x000000104448723c */ /* 0x042fec0000041848 */
[----:B------:R-:W-:-:S15]  /*206d0*/  HMMA.16816.F32.BF16 R68, R68, R18, R4 ;  /* 0x000000124444723c */ /* 0x000fde0000041804 */
[----:B------:R-:W-:-:S09]  /*206e0*/  NOP ;  /* 0x0000000000007918 */ /* 0x000fd20000000000 */
.L_x_1447:
[----:B------:R-:W-:-:S13]  /*206f0*/  ISETP.GE.AND P0, PT, R250, 0x1, PT ;  /* 0x00000001fa00780c */ /* 0x000fda0003f06270 */
[----:B------:R-:W-:Y:S05]  /*20700*/  @!P0 BRA `(.L_x_1456) ;  /* 0x0000005400d08947 */ /* 0x000fea0003800000 */
[----:B------:R-:W-:Y:S02]  /*20710*/  MOV R133, R0 ;  /* 0x0000000000857202 */ /* 0x000fe40000000f00 */
[----:B------:R-:W-:Y:S02]  /*20720*/  MOV R132, R2 ;  /* 0x0000000200847202 */ /* 0x000fe40000000f00 */
.L_x_1465:
        /* <DEDUP_REMOVED lines=12> */
[----:B------:R-:W-:Y:S01]  /*207f0*/  R2UR UR5, R137 ;  /* 0x00000000890572ca */ /* 0x000fe200000e0000 */
[----:B------:R-:W-:Y:S01]  /*20800*/  VIADD R0, R9, 0xffffff80 ;  /* 0xffffff8009007836 */ /* 0x000fe20000000000 */
[C---:B------:R-:W-:Y:S02]  /*20810*/  R2UR UR10, R136.reuse ;  /* 0x00000000880a72ca */ /* 0x040fe400000e0000 */
[C---:B------:R-:W-:Y:S02]  /*20820*/  R2UR UR11, R137.reuse ;  /* 0x00000000890b72ca */ /* 0x040fe400000e0000 */
[----:B------:R-:W-:Y:S02]  /*20830*/  IABS R2, R0 ;  /* 0x0000000000027213 */ /* 0x000fe40000000000 */
[C---:B------:R-:W-:Y:S02]  /*20840*/  R2UR UR12, R136.reuse ;  /* 0x00000000880c72ca */ /* 0x040fe400000e0000 */
[C---:B------:R-:W-:Y:S02]  /*20850*/  R2UR UR13, R137.reuse ;  /* 0x00000000890d72ca */ /* 0x040fe400000e0000 */
[----:B------:R-:W-:Y:S01]  /*20860*/  R2UR UR8, R136 ;  /* 0x00000000880872ca */ /* 0x000fe200000e0000 */
[----:B-1----:R-:W2:Y:S01]  /*20870*/  LD.E R8, desc[UR4][R138.64+0x170] ;  /* 0x000170048a087980 */ /* 0x002ea2000c101900 */
[----:B------:R-:W-:Y:S03]  /*20880*/  R2UR UR9, R137 ;  /* 0x00000000890972ca */ /* 0x000fe600000e0000 */
[----:B------:R-:W3:Y:S10]  /*20890*/  LD.E.64 R10, desc[UR4][R138.64+0x40] ;  /* 0x000040048a0a7980 */ /* 0x000ef4000c101b00 */
[----:B------:R-:W4:Y:S01]  /*208a0*/  LD.E.64 R12, desc[UR8][R138.64+0x28] ;  /* 0x000028088a0c7980 */ /* 0x000f22000c101b00 */
[-C--:B--2---:R-:W-:Y:S02]  /*208b0*/  IABS R5, R8.reuse ;  /* 0x0000000800057213 */ /* 0x084fe40000000000 */
[-C--:B------:R-:W-:Y:S02]  /*208c0*/  IABS R3, R8.reuse ;  /* 0x0000000800037213 */ /* 0x080fe40000000000 */
[----:B------:R-:W1:Y:S01]  /*208d0*/  I2F.RP R6, R5 ;  /* 0x0000000500067306 */ /* 0x000e620000209400 */
[-C--:B------:R-:W-:Y:S02]  /*208e0*/  LOP3.LUT R0, R0, R8.reuse, RZ, 0x3c, !PT ;  /* 0x0000000800007212 */ /* 0x080fe400078e3cff */
[----:B------:R-:W-:Y:S02]  /*208f0*/  IMAD.MOV R3, RZ, RZ, -R3 ;  /* 0x000000ffff037224 */ /* 0x000fe400078e0a03 */
[----:B------:R-:W-:Y:S02]  /*20900*/  ISETP.GE.AND P0, PT, R0, RZ, PT ;  /* 0x000000ff0000720c */ /* 0x000fe40003f06270 */
[----:B------:R-:W-:Y:S03]  /*20910*/  LOP3.LUT R0, RZ, R8, RZ, 0x33, !PT ;  /* 0x00000008ff007212 */ /* 0x000fe600078e33ff */
[----:B-1----:R-:W1:Y:S02]  /*20920*/  MUFU.RCP R6, R6 ;  /* 0x0000000600067308 */ /* 0x002e640000001000 */
[----:B-1----:R-:W-:Y:S08]  /*20930*/  VIADD R6, R6, 0xffffffe ;  /* 0x0ffffffe06067836 */ /* 0x002ff00000000000 */
[----:B------:R-:W1:Y:S02]  /*20940*/  F2I.FTZ.U32.TRUNC.NTZ R7, R6 ;  /* 0x0000000600077305 */ /* 0x000e64000021f000 */
[--C-:B-1----:R-:W-:Y:S02]  /*20950*/  IMAD.MOV R4, RZ, RZ, -R7.reuse ;  /* 0x000000ffff047224 */ /* 0x102fe400078e0a07 */
[----:B------:R-:W-:Y:S02]  /*20960*/  IMAD.MOV.U32 R6, RZ, RZ, RZ ;  /* 0x000000ffff067224 */ /* 0x000fe400078e00ff */
[----:B------:R-:W-:Y:S04]  /*20970*/  IMAD R4, R4, R5, RZ ;  /* 0x0000000504047224 */ /* 0x000fe800078e02ff */
[----:B------:R-:W-:Y:S01]  /*20980*/  IMAD.HI.U32 R7, R7, R4, R6 ;  /* 0x0000000407077227 */ /* 0x000fe200078e0006 */
[----:B------:R-:W-:Y:S02]  /*20990*/  IABS R4, R9 ;  /* 0x0000000900047213 */ /* 0x000fe40000000000 */
[----:B------:R-:W-:Y:S03]  /*209a0*/  LOP3.LUT R9, R9, R8, RZ, 0x3c, !PT ;  /* 0x0000000809097212 */ /* 0x000fe600078e3cff */
        /* <DEDUP_REMOVED lines=13> */
[----:B------:R-:W-:Y:S07]  /*20a80*/  ISETP.NE.AND P2, PT, R8, RZ, PT ;  /* 0x000000ff0800720c */ /* 0x000fee0003f45270 */
[----:B------:R-:W-:Y:S02]  /*20a90*/  @P3 VIADD R6, R6, 0x1 ;  /* 0x0000000106063836 */ /* 0x000fe40000000000 */
[----:B------:R-:W-:Y:S02]  /*20aa0*/  @P4 VIADD R7, R7, 0x1 ;  /* 0x0000000107074836 */ /* 0x000fe40000000000 */
[----:B------:R-:W-:Y:S02]  /*20ab0*/  @!P0 IMAD.MOV R6, RZ, RZ, -R6 ;  /* 0x000000ffff068224 */ /* 0x000fe400078e0a06 */
[----:B------:R-:W-:Y:S03]  /*20ac0*/  @!P1 IMAD.MOV R7, RZ, RZ, -R7 ;  /* 0x000000ffff079224 */ /* 0x000fe600078e0a07 */
[C---:B------:R-:W-:Y:S02]  /*20ad0*/  SEL R6, R0.reuse, R6, !P2 ;  /* 0x0000000600067207 */ /* 0x040fe40005000000 */
[----:B------:R-:W-:Y:S02]  /*20ae0*/  SEL R7, R0, R7, !P2 ;  /* 0x0000000700077207 */ /* 0x000fe40005000000 */
[CC--:B------:R-:W-:Y:S02]  /*20af0*/  LEA R4, P1, R6.reuse, R248.reuse, 0x2 ;  /* 0x000000f806047211 */ /* 0x0c0fe400078210ff */
[C---:B------:R-:W-:Y:S02]  /*20b00*/  LEA R2, P0, R7.reuse, R248, 0x2 ;  /* 0x000000f807027211 */ /* 0x040fe400078010ff */
[-C--:B------:R-:W-:Y:S02]  /*20b10*/  LEA.HI.X.SX32 R5, R6, R249.reuse, 0x2, P1 ;  /* 0x000000f906057211 */ /* 0x080fe400008f16ff */
[C---:B------:R-:W-:Y:S02]  /*20b20*/  LEA.HI.X.SX32 R3, R7.reuse, R249, 0x2, P0 ;  /* 0x000000f907037211 */ /* 0x040fe400000f16ff */
[----:B------:R-:W-:Y:S01]  /*20b30*/  IADD3 R6, R7, -R6, RZ ;  /* 0x8000000607067210 */ /* 0x000fe20007ffe0ff */
[----:B------:R1:W2:Y:S04]  /*20b40*/  LD.E R0, desc[UR10][R4.64] ;  /* 0x0000000a04007980 */ /* 0x0002a8000c101900 */
[----:B------:R-:W-:Y:S01]  /*20b50*/  IMAD R8, R8, R6, -0x80 ;  /* 0xffffff8008087424 */ /* 0x000fe200078e0206 */
[----:B------:R3:W2:Y:S04]  /*20b60*/  LD.E R2, desc[UR12][R2.64] ;  /* 0x0000000c02027980 */ /* 0x0006a8000c101900 */
[----:B-1----:R-:W-:Y:S01]  /*20b70*/  SHF.R.S32.HI R4, RZ, 0x1f, R8 ;  /* 0x0000001fff047819 */ /* 0x002fe20000011408 */
[-C--:B---3--:R-:W-:Y:S02]  /*20b80*/  IMAD R3, R11, R8.reuse, RZ ;  /* 0x000000080b037224 */ /* 0x088fe400078e02ff */
[C---:B------:R-:W-:Y:S04]  /*20b90*/  IMAD.WIDE.U32 R8, R10.reuse, R8, RZ ;  /* 0x000000080a087225 */ /* 0x040fe800078e00ff */
[----:B------:R-:W-:Y:S04]  /*20ba0*/  IMAD R3, R10, R4, R3 ;  /* 0x000000040a037224 */ /* 0x000fe800078e0203 */
[----:B------:R-:W-:Y:S02]  /*20bb0*/  IMAD.IADD R9, R9, 0x1, R3 ;  /* 0x0000000109097824 */ /* 0x000fe400078e0203 */
[----:B--2---:R-:W-:Y:S04]  /*20bc0*/  IMAD.IADD R0, R0, 0x1, -R2 ;  /* 0x0000000100007824 */ /* 0x004fe800078e0a02 */
[----:B----4-:R-:W-:Y:S01]  /*20bd0*/  IMAD R2, R13, R0, RZ ;  /* 0x000000000d027224 */ /* 0x010fe200078e02ff */
[----:B------:R-:W-:Y:S01]  /*20be0*/  SHF.R.S32.HI R3, RZ, 0x1f, R0 ;  /* 0x0000001fff037819 */ /* 0x000fe20000011400 */
[----:B------:R-:W-:Y:S04]  /*20bf0*/  IMAD.WIDE.U32 R8, R0, R12, R8 ;  /* 0x0000000c00087225 */ /* 0x000fe800078e0008 */
[----:B------:R-:W-:Y:S04]  /*20c00*/  IMAD R2, R12, R3, R2 ;  /* 0x000000030c027224 */ /* 0x000fe800078e0202 */
[----:B------:R-:W-:Y:S01]  /*20c10*/  IMAD.IADD R2, R9, 0x1, R2 ;  /* 0x0000000109027824 */ /* 0x000fe200078e0202 */
[----:B------:R-:W-:Y:S05]  /*20c20*/  BRA `(.L_x_1459) ;  /* 0x0000000000187947 */ /* 0x000fea0003800000 */
.L_x_1458:
[----:B--2---:R-:W-:Y:S02]  /*20c30*/  R2UR UR4, R136 ;  /* 0x00000000880472ca */ /* 0x004fe400000e0000 */
[----:B------:R-:W-:Y:S11]  /*20c40*/  R2UR UR5, R137 ;  /* 0x00000000890572ca */ /* 0x000ff600000e0000 */
[----:B------:R-:W-:Y:S02]  /*20c50*/  @!UPT UIADD3 URZ, URZ, URZ, URZ ;  /* 0x0000003f3f3ff290 */ /* 0x000fe4000fffe03f */
[----:B-1----:R-:W2:Y:S02]  /*20c60*/  LD.E R8, desc[UR4][R138.64+0x40] ;  /* 0x000040048a087980 */ /* 0x002ea4000c101900 */
[----:B--2---:R-:W-:Y:S05]  /*20c70*/  IMAD.U32 R8, R8, -0x80, RZ ;  /* 0xffffff8008087824 */ /* 0x004fea00078e00ff */
[----:B------:R-:W-:Y:S02]  /*20c80*/  SHF.R.S32.HI R2, RZ, 0x1f, R8 ;  /* 0x0000001fff027819 */ /* 0x000fe40000011408 */
.L_x_1459:
[----:B------:R-:W-:Y:S05]  /*20c90*/  BSYNC B0 ;  /* 0x0000000000007941 */ /* 0x000fea0003800000 */
.L_x_1457:
[C---:B------:R-:W-:Y:S01]  /*20ca0*/  LOP3.LUT P3, RZ, R251.reuse, 0x1, RZ, 0xc0, !PT ;  /* 0x00000001fbff7812 */ /* 0x040fe2000786c0ff */
[----:B------:R-:W-:Y:S01]  /*20cb0*/  BSSY B1, `(.L_x_1460) ;  /* 0x00002d6000017945 */ /* 0x000fe20003800000 */
[----:B------:R-:W-:Y:S02]  /*20cc0*/  LOP3.LUT P2, RZ, R251, 0x2, RZ, 0xc0, !PT ;  /* 0x00000002fbff7812 */ /* 0x000fe4000784c0ff */
[C---:B------:R-:W-:Y:S02]  /*20cd0*/  LEA R134, P1, R8.reuse, R141, 0x1 ;  /* 0x0000008d08867211 */ /* 0x040fe400078208ff */
[CC--:B------:R-:W-:Y:S02]  /*20ce0*/  IADD3 R0, P0, R8.reuse, R235.reuse, RZ ;  /* 0x000000eb08007210 */ /* 0x0c0fe40007f1e0ff */
[----:B------:R-:W-:Y:S02]  /*20cf0*/  LEA.HI.X R135, R8, R140, R2, 0x1, P1 ;  /* 0x0000008c08877211 */ /* 0x000fe400008f0c02 */
[----:B------:R-:W-:Y:S02]  /*20d00*/  IADD3.X R2, R2, R236, RZ, P0, !PT ;  /* 0x000000ec02027210 */ /* 0x000fe400007fe4ff */
[----:B------:R-:W-:Y:S02]  /*20d10*/  IADD3 R3, P1, R0, R235, RZ ;  /* 0x000000eb00037210 */ /* 0x000fe40007f3e0ff */
[C---:B------:R-:W-:Y:S01]  /*20d20*/  @P3 R2UR UR8, R136.reuse ;  /* 0x00000000880832ca */ /* 0x040fe200000e0000 */
[--C-:B------:R-:W-:Y:S01]  /*20d30*/  @P2 IMAD.MOV.U32 R7, RZ, RZ, R135.reuse ;  /* 0x000000ffff072224 */ /* 0x100fe200078e0087 */
[C---:B------:R-:W-:Y:S02]  /*20d40*/  @P3 R2UR UR9, R137.reuse ;  /* 0x00000000890932ca */ /* 0x040fe400000e0000 */
[----:B------:R-:W-:Y:S02]  /*20d50*/  @P2 R2UR UR4, R136 ;  /* 0x00000000880422ca */ /* 0x000fe400000e0000 */
[C---:B------:R-:W-:Y:S02]  /*20d60*/  @P2 R2UR UR5, R137.reuse ;  /* 0x00000000890522ca */ /* 0x040fe400000e0000 */
[----:B------:R-:W-:Y:S02]  /*20d70*/  @P2 MOV R6, R134 ;  /* 0x0000008600062202 */ /* 0x000fe40000000f00 */
[-C--:B------:R-:W-:Y:S02]  /*20d80*/  @P3 LEA R4, P4, R0, R141.reuse, 0x1 ;  /* 0x0000008d00043211 */ /* 0x080fe400078808ff */
[----:B------:R-:W-:Y:S02]  /*20d90*/  @P2 R2UR UR12, R136 ;  /* 0x00000000880c22ca */ /* 0x000fe400000e0000 */
[CCC-:B------:R-:W-:Y:S01]  /*20da0*/  @P3 LEA.HI.X R5, R0.reuse, R140.reuse, R2.reuse, 0x1, P4 ;  /* 0x0000008c00053211 */ /* 0x1c0fe200020f0c02 */
[----:B------:R-:W-:Y:S01]  /*20db0*/  @!PT LDS RZ, [RZ] ;  /* 0x00000000fffff984 */ /* 0x000fe20000000800 */
[----:B------:R-:W-:Y:S01]  /*20dc0*/  @!PT LDS RZ, [RZ] ;  /* 0x00000000fffff984 */ /* 0x000fe20000000800 */
[----:B------:R-:W-:Y:S01]  /*20dd0*/  @!PT LDS RZ, [RZ] ;  /* 0x00000000fffff984 */ /* 0x000fe20000000800 */
[----:B------:R-:W-:Y:S01]  /*20de0*/  @P3 LDGSTS.E.BYPASS.LTC128B.128 [R247+0xc000], desc[UR8][R134.64] ;  /* 0x0c00000086f73fae */ /* 0x000fe2000b901d48 */
[C---:B------:R-:W-:Y:S02]  /*20df0*/  @P2 R2UR UR13, R137.reuse ;  /* 0x00000000890d22ca */ /* 0x040fe400000e0000 */
[-C--:B------:R-:W-:Y:S02]  /*20e00*/  @P2 LEA R10, P0, R0, R141.reuse, 0x1 ;  /* 0x0000008d000a2211 */ /* 0x080fe400078008ff */
[----:B------:R-:W-:Y:S01]  /*20e10*/  @!P3 STS.128 [R247+0xc000], RZ ;  /* 0x00c000fff700b388 */ /* 0x000fe20000000c00 */
[----:B------:R-:W-:Y:S02]  /*20e20*/  @P3 R2UR UR10, R136 ;  /* 0x00000000880a32ca */ /* 0x000fe400000e0000 */
[----:B------:R-:W-:Y:S02]  /*20e30*/  @P2 LEA.HI.X R11, R0, R140, R2, 0x1, P0 ;  /* 0x0000008c000b2211 */ /* 0x000fe400000f0c02 */
[----:B------:R-:W-:Y:S01]  /*20e40*/  @!PT LDS RZ, [RZ] ;  /* 0x00000000fffff984 */ /* 0x000fe20000000800 */
[----:B------:R-:W-:Y:S01]  /*20e50*/  @!PT LDS RZ, [RZ] ;  /* 0x00000000fffff984 */ /* 0x000fe20000000800 */
[----:B------:R-:W-:Y:S01]  /*20e60*/  @!PT LDS RZ, [RZ] ;  /* 0x00000000fffff984 */ /* 0x000fe20000000800 */
[----:B------:R1:W-:Y:S01]  /*20e70*/  @P2 LDGSTS.E.BYPASS.LTC128B.128 [R247+0x10000], desc[UR4][R6.64+0x80] ;  /* 0x1000008006f72fae */ /* 0x0003e2000b901d44 */
[----:B------:R-:W-:Y:S02]  /*20e80*/  @P3 R2UR UR4, R136 ;  /* 0x00000000880432ca */ /* 0x000fe400000e0000 */
[C---:B------:R-:W-:Y:S02]  /*20e90*/  @P3 R2UR UR5, R137.reuse ;  /* 0x00000000890532ca */ /* 0x040fe400000e0000 */
[----:B------:R-:W-:Y:S01]  /*20ea0*/  @!P2 STS.128 [R247+0x10000], RZ ;  /* 0x010000fff700a388 */ /* 0x000fe20000000c00 */
[----:B------:R-:W-:Y:S02]  /*20eb0*/  @P3 R2UR UR11, R137 ;  /* 0x00000000890b32ca */ /* 0x000fe400000e0000 */
[CC--:B------:R-:W-:Y:S02]  /*20ec0*/  @P3 LEA R14, P4, R3.reuse, R141.reuse, 0x1 ;  /* 0x0000008d030e3211 */ /* 0x0c0fe400078808ff */
[----:B------:R-:W-:Y:S02]  /*20ed0*/  IADD3.X R2, R2, R236, RZ, P1, !PT ;  /* 0x000000ec02027210 */ /* 0x000fe40000ffe4ff */
[----:B------:R-:W-:Y:S02]  /*20ee0*/  @P2 R2UR UR8, R136 ;  /* 0x00000000880822ca */ /* 0x000fe400000e0000 */
[-CC-:B------:R-:W-:Y:S02]  /*20ef0*/  @P3 LEA.HI.X R15, R3, R140.reuse, R2.reuse, 0x1, P4 ;  /* 0x0000008c030f3211 */ /* 0x180fe400020f0c02 */
[----:B------:R-:W-:Y:S01]  /*20f00*/  @P2 R2UR UR9, R137 ;  /* 0x00000000890922ca */ /* 0x000fe200000e0000 */
[----:B------:R-:W-:Y:S01]  /*20f10*/  @!PT LDS RZ, [RZ] ;  /* 0x00000000fffff984 */ /* 0x000fe20000000800 */
[----:B------:R-:W-:Y:S01]  /*20f20*/  @!PT LDS RZ, [RZ] ;  /* 0x00000000fffff984 */ /* 0x000fe20000000800 */
[----:B------:R-:W-:Y:S01]  /*20f30*/  @!PT LDS RZ, [RZ] ;  /* 0x00000000fffff984 */ /* 0x000fe20000000800 */
[----:B------:R2:W-:Y:S01]  /*20f40*/  @P3 LDGSTS.E.BYPASS.LTC128B.128 [R247+0xc800], desc[UR4][R4.64] ;  /* 0x0c80000004f73fae */ /* 0x0005e2000b901d44 */
[C---:B------:R-:W-:Y:S02]  /*20f50*/  @P2 LEA R8, P0, R3.reuse, R141, 0x1 ;  /* 0x0000008d03082211 */ /* 0x040fe400078008ff */
[C---:B------:R-:W-:Y:S02]  /*20f60*/  IADD3 R0, P1, R3.reuse, R235, RZ ;  /* 0x000000eb03007210 */ /* 0x040fe40007f3e0ff */
[----:B------:R-:W-:Y:S01]  /*20f70*/  @!P3 STS.128 [R247+0xc800], RZ ;  /* 0x00c800fff700b388 */ /* 0x000fe20000000c00 */
[-C--:B------:R-:W-:Y:S02]  /*20f80*/  @P2 LEA.HI.X R9, R3, R140.reuse, R2, 0x1, P0 ;  /* 0x0000008c03092211 */ /* 0x080fe400000f0c02 */
[----:B------:R-:W-:Y:S02]  /*20f90*/  @P3 LEA R12, P4, R0, R141, 0x1 ;  /* 0x0000008d000c3211 */ /* 0x000fe400078808ff */
[----:B------:R-:W-:Y:S01]  /*20fa0*/  @!PT LDS RZ, [RZ] ;  /* 0x00000000fffff984 */ /* 0x000fe20000000800 */
[----:B------:R-:W-:Y:S01]  /*20fb0*/  @!PT LDS RZ, [RZ] ;  /* 0x00000000fffff984 */ /* 0x000fe20000000800 */
[----:B------:R-:W-:Y:S01]  /*20fc0*/  @!PT LDS RZ, [RZ] ;  /* 0x00000000fffff984 */ /* 0x000fe20000000800 */
[----:B------:R-:W-:Y:S01]  /*20fd0*/  @P2 LDGSTS.E.BYPASS.LTC128B.128 [R247+0x10800], desc[UR12][R10.64+0x80] ;  /* 0x108000800af72fae */ /* 0x000fe2000b901d4c */
[----:B------:R-:W-:Y:S01]  /*20fe0*/  IMAD.X R2, R2, 0x1, R236, P1 ;  /* 0x0000000102027824 */ /* 0x000fe200008e06ec */
[C---:B------:R-:W-:Y:S03]  /*20ff0*/  IADD3 R3, P1, R0.reuse, R235, RZ ;  /* 0x000000eb00037210 */ /* 0x040fe60007f3e0ff */
[----:B------:R-:W-:Y:S01]  /*21000*/  @!P2 STS.128 [R247+0x10800], RZ ;  /* 0x010800fff700a388 */ /* 0x000fe20000000c00 */
[CC--:B-1----:R-:W-:Y:S02]  /*21010*/  @P2 LEA R6, P0, R0.reuse, R141.reuse, 0x1 ;  /* 0x0000008d00062211 */ /* 0x0c2fe400078008ff */
[CCC-:B------:R-:W-:Y:S02]  /*21020*/  @P3 LEA.HI.X R13, R0.reuse, R140.reuse, R2.reuse, 0x1, P4 ;  /* 0x0000008c000d3211 */ /* 0x1c0fe400020f0c02 */
[----:B------:R-:W-:Y:S01]  /*21030*/  @!PT LDS RZ, [RZ] ;  /* 0x00000000fffff984 */ /* 0x000fe20000000800 */
[----:B------:R-:W-:Y:S01]  /*21040*/  @!PT LDS RZ, [RZ] ;  /* 0x00000000fffff984 */ /* 0x000fe20000000800 */
[----:B------:R-:W-:Y:S01]  /*21050*/  @!PT LDS RZ, [RZ] ;  /* 0x00000000fffff984 */ /* 0x000fe20000000800 */
[----:B------:R-:W-:Y:S01]  /*21060*/  @P3 LDGSTS.E.BYPASS.LTC128B.128 [R247+0xd000], desc[UR10][R14.64] ;  /* 0x0d0000000ef73fae */ /* 0x000fe2000b901d4a */
[----:B------:R-:W-:Y:S02]  /*21070*/  @P2 LEA.HI.X R7, R0, R140, R2, 0x1, P0 ;  /* 0x0000008c00072211 */ /* 0x000fe400000f0c02 */
[CC--:B------:R-:W-:Y:S02]  /*21080*/  @P3 LEA R18, P4, R3.reuse, R141.reuse, 0x1 ;  /* 0x0000008d03123211 */ /* 0x0c0fe400078808ff */
[----:B------:R-:W-:Y:S01]  /*21090*/  @!P3 STS.128 [R247+0xd000], RZ ;  /* 0x00d000fff700b388 */ /* 0x000fe20000000c00 */
[----:B------:R-:W-:Y:S02]  /*210a0*/  IADD3.X R2, R2, R236, RZ, P1, !PT ;  /* 0x000000ec02027210 */ /* 0x000fe40000ffe4ff */
[C---:B------:R-:W-:Y:S02]  /*210b0*/  @P2 LEA R16, P0, R3.reuse, R141, 0x1 ;  /* 0x0000008d03102211 */ /* 0x040fe400078008ff */
[----:B------:R-:W-:Y:S01]  /*210c0*/  @!PT LDS RZ, [RZ] ;  /* 0x00000000fffff984 */ /* 0x000fe20000000800 */
[----:B------:R-:W-:Y:S01]  /*210d0*/  @!PT LDS RZ, [RZ] ;  /* 0x00000000fffff984 */ /* 0x000fe20000000800 */
[----:B------:R-:W-:Y:S01]  /*210e0*/  @!PT LDS RZ, [RZ] ;  /* 0x00000000fffff984 */ /* 0x000fe20000000800 */
[----:B------:R1:W-:Y:S01]  /*210f0*/  @P2 LDGSTS.E.BYPASS.LTC128B.128 [R247+0x11000], desc[UR8][R8.64+0x80] ;  /* 0x1100008008f72fae */ /* 0x0003e2000b901d48 */
[CCC-:B------:R-:W-:Y:S02]  /*21100*/  @P3 LEA.HI.X R19, R3.reuse, R140.reuse, R2.reuse, 0x1, P4 ;  /* 0x0000008c03133211 */ /* 0x1c0fe400020f0c02 */
[C---:B------:R-:W-:Y:S02]  /*21110*/  IADD3 R0, P1, R3.reuse, R235, RZ ;  /* 0x000000eb03007210 */ /* 0x040fe40007f3e0ff */
[----:B------:R-:W-:Y:S01]  /*21120*/  @!P2 STS.128 [R247+0x11000], RZ ;  /* 0x011000fff700a388 */ /* 0x000fe20000000c00 */
[-C--:B------:R-:W-:Y:S02]  /*21130*/  @P2 LEA.HI.X R17, R3, R140.reuse, R2, 0x1, P0 ;  /* 0x0000008c03112211 */ /* 0x080fe400000f0c02 */
[-C--:B------:R-:W-:Y:S02]  /*21140*/  @P3 LEA R22, P4, R0, R141.reuse, 0x1 ;  /* 0x0000008d00163211 */ /* 0x080fe400078808ff */
[----:B------:R-:W-:Y:S01]  /*21150*/  @!PT LDS RZ, [RZ] ;  /* 0x00000000fffff984 */ /* 0x000fe20000000800 */
[----:B------:R-:W-:Y:S01]  /*21160*/  @!PT LDS RZ, [RZ] ;  /* 0x00000000fffff984 */ /* 0x000fe20000000800 */
[----:B------:R-:W-:Y:S01]  /*21170*/  @!PT LDS RZ, [RZ] ;  /* 0x00000000fffff984 */ /* 0x000fe20000000800 */
[----:B------:R-:W-:Y:S01]  /*21180*/  @P3 LDGSTS.E.BYPASS.LTC128B.128 [R247+0xd800], desc[UR4][R12.64] ;  /* 0x0d8000000cf73fae */ /* 0x000fe2000b901d44 */
[----:B------:R-:W-:Y:S01]  /*21190*/  IMAD.X R2, R2, 0x1, R236, P1 ;  /* 0x0000000102027824 */ /* 0x000fe200008e06ec */
[----:B------:R-:W-:Y:S03]  /*211a0*/  @P2 R2UR UR14, R136 ;  /* 0x00000000880e22ca */ /* 0x000fe600000e0000 */
[----:B------:R-:W-:Y:S01]  /*211b0*/  @!P3 STS.128 [R247+0xd800], RZ ;  /* 0x00d800fff700b388 */ /* 0x000fe20000000c00 */
[C---:B------:R-:W-:Y:S02]  /*211c0*/  @P2 R2UR UR15, R137.reuse ;  /* 0x00000000890f22ca */ /* 0x040fe400000e0000 */
[CCC-:B------:R-:W-:Y:S02]  /*211d0*/  @P3 LEA.HI.X R23, R0.reuse, R140.reuse, R2.reuse, 0x1, P4 ;  /* 0x0000008c00173211 */ /* 0x1c0fe400020f0c02 */
[----:B------:R-:W-:Y:S01]  /*211e0*/  @!PT LDS RZ, [RZ] ;  /* 0x00000000fffff984 */ /* 0x000fe20000000800 */
[----:B------:R-:W-:Y:S01]  /*211f0*/  @!PT LDS RZ, [RZ] ;  /* 0x00000000fffff984 */ /* 0x000fe20000000800 */
[----:B------:R-:W-:Y:S01]  /*21200*/  @!PT LDS RZ, [RZ] ;  /* 0x00000000fffff984 */ /* 0x000fe20000000800 */
[----:B------:R-:W-:Y:S01]  /*21210*/  @P2 LDGSTS.E.BYPASS.LTC128B.128 [R247+0x11800], desc[UR12][R6.64+0x80] ;  /* 0x1180008006f72fae */ /* 0x000fe2000b901d4c */
[C---:B------:R-:W-:Y:S02]  /*21220*/  @P2 LEA R20, P1, R0.reuse, R141, 0x1 ;  /* 0x0000008d00142211 */ /* 0x040fe400078208ff */
[C---:B------:R-:W-:Y:S02]  /*21230*/  IADD3 R3, P0, R0.reuse, R235, RZ ;  /* 0x000000eb00037210 */ /* 0x040fe40007f1e0ff */
[----:B------:R-:W-:Y:S01]  /*21240*/  @!P2 STS.128 [R247+0x11800], RZ ;  /* 0x011800fff700a388 */ /* 0x000fe20000000c00 */
[----:B------:R-:W-:Y:S02]  /*21250*/  @P2 LEA.HI.X R21, R0, R140, R2, 0x1, P1 ;  /* 0x0000008c00152211 */ /* 0x000fe400008f0c02 */
[----:B------:R-:W-:Y:S02]  /*21260*/  @P3 R2UR UR12, R136 ;  /* 0x00000000880c32ca */ /* 0x000fe400000e0000 */
[----:B------:R-:W-:Y:S01]  /*21270*/  @!PT LDS RZ, [RZ] ;  /* 0x00000000fffff984 */ /* 0x000fe20000000800 */
[----:B------:R-:W-:Y:S01]  /*21280*/  @!PT LDS RZ, [RZ] ;  /* 0x00000000fffff984 */ /* 0x000fe20000000800 */
[----:B------:R-:W-:Y:S01]  /*21290*/  @!PT LDS RZ, [RZ] ;  /* 0x00000000fffff984 */ /* 0x000fe20000000800 */
[----:B------:R-:W-:Y:S01]  /*212a0*/  @P3 LDGSTS.E.BYPASS.LTC128B.128 [R247+0xe000], desc[UR10][R18.64] ;  /* 0x0e00000012f73fae */ /* 0x000fe2000b901d4a */
[----:B------:R-:W-:Y:S02]  /*212b0*/  @P3 R2UR UR13, R137 ;  /* 0x00000000890d32ca */ /* 0x000fe400000e0000 */
[CC--:B------:R-:W-:Y:S02]  /*212c0*/  @P3 LEA R28, P6, R3.reuse, R141.reuse, 0x1 ;  /* 0x0000008d031c3211 */ /* 0x0c0fe400078c08ff */
[----:B------:R-:W-:Y:S01]  /*212d0*/  @!P3 STS.128 [R247+0xe000], RZ ;  /* 0x00e000fff700b388 */ /* 0x000fe20000000c00 */
[----:B------:R-:W-:Y:S02]  /*212e0*/  IADD3.X R2, R2, R236, RZ, P0, !PT ;  /* 0x000000ec02027210 */ /* 0x000fe400007fe4ff */
[C---:B------:R-:W-:Y:S02]  /*212f0*/  @P2 R2UR UR10, R136.reuse ;  /* 0x00000000880a22ca */ /* 0x040fe400000e0000 */
[----:B------:R-:W-:Y:S01]  /*21300*/  @!PT LDS RZ, [RZ] ;  /* 0x00000000fffff984 */ /* 0x000fe20000000800 */
[----:B------:R-:W-:Y:S01]  /*21310*/  @!PT LDS RZ, [RZ] ;  /* 0x00000000fffff984 */ /* 0x000fe20000000800 */
[----:B------:R-:W-:Y:S01]  /*21320*/  @!PT LDS RZ, [RZ] ;  /* 0x00000000fffff984 */ /* 0x000fe20000000800 */
[----:B------:R3:W-:Y:S01]  /*21330*/  @P2 LDGSTS.E.BYPASS.LTC128B.128 [R247+0x12000], desc[UR8][R16.64+0x80] ;  /* 0x1200008010f72fae */ /* 0x0007e2000b901d48 */
[-CC-:B------:R-:W-:Y:S02]  /*21340*/  @P3 LEA.HI.X R29, R3, R140.reuse, R2.reuse, 0x1, P6 ;  /* 0x0000008c031d3211 */ /* 0x180fe400030f0c02 */
[----:B------:R-:W-:Y:S02]  /*21350*/  @P2 R2UR UR11, R137 ;  /* 0x00000000890b22ca */ /* 0x000fe400000e0000 */
[----:B------:R-:W-:Y:S01]  /*21360*/  @!P2 STS.128 [R247+0x12000], RZ ;  /* 0x012000fff700a388 */ /* 0x000fe20000000c00 */
[C---:B------:R-:W-:Y:S02]  /*21370*/  @P2 LEA R24, P1, R3.reuse, R141, 0x1 ;  /* 0x0000008d03182211 */ /* 0x040fe400078208ff */
[C---:B------:R-:W-:Y:S02]  /*21380*/  IADD3 R0, P5, R3.reuse, R235, RZ ;  /* 0x000000eb03007210 */ /* 0x040fe40007fbe0ff */
[----:B------:R-:W-:Y:S01]  /*21390*/  @!PT LDS RZ, [RZ] ;  /* 0x00000000fffff984 */ /* 0x000fe20000000800 */
[----:B------:R-:W-:Y:S01]  /*213a0*/  @!PT LDS RZ, [RZ] ;  /* 0x00000000fffff984 */ /* 0x000fe20000000800 */
[----:B------:R-:W-:Y:S01]  /*213b0*/  @!PT LDS RZ, [RZ] ;  /* 0x00000000fffff984 */ /* 0x000fe20000000800 */
[----:B------:R-:W-:Y:S01]  /*213c0*/  @P3 LDGSTS.E.BYPASS.LTC128B.128 [R247+0xe800], desc[UR4][R22.64] ;  /* 0x0e80000016f73fae */ /* 0x000fe2000b901d44 */
[-C--:B------:R-:W-:Y:S02]  /*213d0*/  @P2 LEA.HI.X R25, R3, R140.reuse, R2, 0x1, P1 ;  /* 0x0000008c03192211 */ /* 0x080fe400008f0c02 */
[----:B------:R-:W-:Y:S02]  /*213e0*/  @P3 R2UR UR8, R136 ;  /* 0x00000000880832ca */ /* 0x000fe400000e0000 */
[----:B------:R-:W-:Y:S01]  /*213f0*/  @!P3 STS.128 [R247+0xe800], RZ ;  /* 0x00e800fff700b388 */ /* 0x000fe20000000c00 */
[C---:B------:R-:W-:Y:S01]  /*21400*/  @P3 R2UR UR9, R137.reuse ;  /* 0x00000000890932ca */ /* 0x040fe200000e0000 */
[----:B--2---:R-:W-:Y:S01]  /*21410*/  IMAD.X R4, R2, 0x1, R236, P5 ;  /* 0x0000000102047824 */ /* 0x004fe200028e06ec */
[-C--:B------:R-:W-:Y:S02]  /*21420*/  @P3 LEA R26, P4, R0, R141.reuse, 0x1 ;  /* 0x0000008d001a3211 */ /* 0x080fe400078808ff */
[----:B------:R-:W-:Y:S01]  /*21430*/  @!PT LDS RZ, [RZ] ;  /* 0x00000000fffff984 */ /* 0x000fe20000000800 */
[----:B------:R-:W-:Y:S01]  /*21440*/  @!PT LDS RZ, [RZ] ;  /* 0x00000000fffff984 */ /* 0x000fe20000000800 */
[----:B------:R-:W-:Y:S01]  /*21450*/  @!PT LDS RZ, [RZ] ;  /* 0x00000000fffff984 */ /* 0x000fe20000000800 */
[----:B------:R-:W-:Y:S01]  /*21460*/  @P2 LDGSTS.E.BYPASS.LTC128B.128 [R247+0x12800], desc[UR14][R20.64+0x80] ;  /* 0x1280008014f72fae */ /* 0x000fe2000b901d4e */
[----:B------:R-:W-:Y:S02]  /*21470*/  @P2 R2UR UR4, R136 ;  /* 0x00000000880422ca */ /* 0x000fe400000e0000 */
[CCC-:B------:R-:W-:Y:S02]  /*21480*/  @P3 LEA.HI.X R27, R0.reuse, R140.reuse, R4.reuse, 0x1, P4 ;  /* 0x0000008c001b3211 */ /* 0x1c0fe400020f0c04 */
[----:B------:R-:W-:Y:S01]  /*21490*/  @!P2 STS.128 [R247+0x12800], RZ ;  /* 0x012800fff700a388 */ /* 0x000fe20000000c00 */
[C---:B------:R-:W-:Y:S02]  /*214a0*/  @P2 R2UR UR5, R137.reuse ;  /* 0x00000000890522ca */ /* 0x040fe400000e0000 */
[C---:B------:R-:W-:Y:S02]  /*214b0*/  @P2 LEA R30, P0, R0.reuse, R141, 0x1 ;  /* 0x0000008d001e2211 */ /* 0x040fe400078008ff */
[----:B------:R-:W-:Y:S01]  /*214c0*/  @!PT LDS RZ, [RZ] ;  /* 0x00000000fffff984 */ /* 0x000fe20000000800 */
[----:B------:R-:W-:Y:S01]  /*214d0*/  @!PT LDS RZ, [RZ] ;  /* 0x00000000fffff984 */ /* 0x000fe20000000800 */
[----:B------:R-:W-:Y:S01]  /*214e0*/  @!PT LDS RZ, [RZ] ;  /* 0x00000000fffff984 */ /* 0x000fe20000000800 */
[----:B------:R-:W-:Y:S02]  /*214f0*/  @P3 LDGSTS.E.BYPASS.LTC128B.128 [R247+0xf000], desc[UR12][R28.64] ;  /* 0x0f0000001cf73fae */ /* 0x000fe4000b901d4c */
[----:B------:R-:W-:Y:S03]  /*21500*/  @P2 LEA.HI.X R31, R0, R140, R4, 0x1, P0 ;  /* 0x0000008c001f2211 */ /* 0x000fe600000f0c04 */
[----:B------:R-:W-:Y:S01]  /*21510*/  @!P3 STS.128 [R247+0xf000], RZ ;  /* 0x00f000fff700b388 */ /* 0x000fe20000000c00 */
[----:B------:R-:W-:Y:S04]  /*21520*/  ISETP.GE.AND P0, PT, R250, 0x2, PT ;  /* 0x00000002fa00780c */ /* 0x000fe80003f06270 */
[----:B------:R-:W-:Y:S01]  /*21530*/  @!PT LDS RZ, [RZ] ;  /* 0x00000000fffff984 */ /* 0x000fe20000000800 */
[----:B------:R-:W-:Y:S01]  /*21540*/  @!PT LDS RZ, [RZ] ;  /* 0x00000000fffff984 */ /* 0x000fe20000000800 */
[----:B------:R-:W-:Y:S01]  /*21550*/  @!PT LDS RZ, [RZ] ;  /* 0x00000000fffff984 */ /* 0x000fe20000000800 */
[----:B------:R-:W-:Y:S05]  /*21560*/  @P2 LDGSTS.E.BYPASS.LTC128B.128 [R247+0x13000], desc[UR10][R24.64+0x80] ;  /* 0x1300008018f72fae */ /* 0x000fea000b901d4a */
[----:B------:R-:W-:Y:S05]  /*21570*/  @!P2 STS.128 [R247+0x13000], RZ ;  /* 0x013000fff700a388 */ /* 0x000fea0000000c00 */
[----:B------:R-:W-:Y:S01]  /*21580*/  @!PT LDS RZ, [RZ] ;  /* 0x00000000fffff984 */ /* 0x000fe20000000800 */
[----:B------:R-:W-:Y:S01]  /*21590*/  @!PT LDS RZ, [RZ] ;  /* 0x00000000fffff984 */ /* 0x000fe20000000800 */
[----:B------:R-:W-:Y:S01]  /*215a0*/  @!PT LDS RZ, [RZ] ;  /* 0x00000000fffff984 */ /* 0x000fe20000000800 */
[----:B------:R2:W-:Y:S05]  /*215b0*/  @P3 LDGSTS.E.BYPASS.LTC128B.128 [R247+0xf800], desc[UR8][R26.64] ;  /* 0x0f8000001af73fae */ /* 0x0005ea000b901d48 */
[----:B------:R-:W-:Y:S05]  /*215c0*/  @!P3 STS.128 [R247+0xf800], RZ ;  /* 0x00f800fff700b388 */ /* 0x000fea0000000c00 */
[----:B------:R-:W-:Y:S01]  /*215d0*/  @!PT LDS RZ, [RZ] ;  /* 0x00000000fffff984 */ /* 0x000fe20000000800 */
[----:B------:R-:W-:Y:S01]  /*215e0*/  @!PT LDS RZ, [RZ] ;  /* 0x00000000fffff984 */ /* 0x000fe20000000800 */
[----:B------:R-:W-:Y:S01]  /*215f0*/  @!PT LDS RZ, [RZ] ;  /* 0x00000000fffff984 */ /* 0x000fe20000000800 */
[----:B------:R4:W-:Y:S01]  /*21600*/  @P2 LDGSTS.E.BYPASS.LTC128B.128 [R247+0x13800], desc[UR4][R30.64+0x80] ;  /* 0x138000801ef72fae */ /* 0x0009e2000b901d44 */
[----:B------:R-:W-:Y:S02]  /*21610*/  R2UR UR4, R136 ;  /* 0x00000000880472ca */ /* 0x000fe400000e0000 */
[----:B------:R-:W-:Y:S02]  /*21620*/  R2UR UR5, R137 ;  /* 0x00000000890572ca */ /* 0x000fe400000e0000 */
[----:B------:R-:W-:Y:S05]  /*21630*/  @!P2 STS.128 [R247+0x13800], RZ ;  /* 0x013800fff700a388 */ /* 0x000fea0000000c00 */
[----:B------:R-:W-:Y:S05]  /*21640*/  LDSM.16.M88.4 R64, [R234] ;  /* 0x00000000ea40783b */ /* 0x000fea0000000200 */
[----:B-1----:R-:W1:Y:S05]  /*21650*/  LDSM.16.M88.4 R8, [R233+0x4000] ;  /* 0x00400000e908783b */ /* 0x002e6a0000000200 */
[----:B---3--:R-:W3:Y:S05]  /*21660*/  LDSM.16.M88.4 R16, [R233+0x4800] ;  /* 0x00480000e910783b */ /* 0x008eea0000000200 */
[----:B--2---:R-:W2:Y:S05]  /*21670*/  LDSM.16.M88.4 R24, [R233+0x5000] ;  /* 0x00500000e918783b */ /* 0x004eaa0000000200 */
[----:B------:R-:W4:Y:S05]  /*21680*/  LDSM.16.M88.4 R32, [R233+0x5800] ;  /* 0x00580000e920783b */ /* 0x000f2a0000000200 */
[----:B------:R-:W0:Y:S05]  /*21690*/  LDGDEPBAR ;  /* 0x00000000000079af */ /* 0x000e2a0000000000 */
[----:B------:R-:W5:Y:S05]  /*216a0*/  LDSM.16.M88.4 R40, [R233+0x6000] ;  /* 0x00600000e928783b */ /* 0x000f6a0000000200 */
[----:B------:R-:W5:Y:S05]  /*216b0*/  LDSM.16.M88.4 R48, [R233+0x6800] ;  /* 0x00680000e930783b */ /* 0x000f6a0000000200 */
[----:B------:R-:W5:Y:S05]  /*216c0*/  LDSM.16.M88.4 R56, [R233+0x7000] ;  /* 0x00700000e938783b */ /* 0x000f6a0000000200 */
[----:B------:R-:W5:Y:S01]  /*216d0*/  LDSM.16.M88.4 R140, [R233+0x7800] ;  /* 0x00780000e98c783b */ /* 0x000f620000000200 */
[C---:B-1----:R-:W-:Y:S04]  /*216e0*/  HMMA.16816.F32.BF16 R4, R64.reuse, R8, RZ ;  /* 0x000000084004723c */ /* 0x042fe800000418ff */
[----:B------:R-:W-:Y:S02]  /*216f0*/  LDSM.16.M88.4 R144, [R232] ;  /* 0x00000000e890783b */ /* 0x000fe40000000200 */
[C---:B------:R-:W-:Y:S03]  /*21700*/  HMMA.16816.F32.BF16 R8, R64.reuse, R10, RZ ;  /* 0x0000000a4008723c */ /* 0x040fe600000418ff */
[----:B------:R-:W1:Y:S03]  /*21710*/  LDSM.16.M88.4 R148, [R231] ;  /* 0x00000000e794783b */ /* 0x000e660000000200 */
[C---:B---3--:R-:W-:Y:S02]  /*21720*/  HMMA.16816.F32.BF16 R12, R64.reuse, R16, RZ ;  /* 0x00000010400c723c */ /* 0x048fe400000418ff */
[----:B------:R-:W3:Y:S04]  /*21730*/  LDSM.16.M88.4 R152, [R223] ;  /* 0x00000000df98783b */ /* 0x000ee80000000200 */
[C---:B------:R-:W-:Y:S01]  /*21740*/  HMMA.16816.F32.BF16 R16, R64.reuse, R18, RZ ;  /* 0x000000124010723c */ /* 0x040fe200000418ff */
[----:B------:R-:W3:Y:S05]  /*21750*/  LDSM.16.M88.4 R156, [R222] ;  /* 0x00000000de9c783b */ /* 0x000eea0000000200 */
[C---:B--2---:R-:W-:Y:S01]  /*21760*/  HMMA.16816.F32.BF16 R20, R64.reuse, R24, RZ ;  /* 0x000000184014723c */ /* 0x044fe200000418ff */
[----:B------:R-:W2:Y:S05]  /*21770*/  LDSM.16.M88.4 R160, [R221] ;  /* 0x00000000dda0783b */ /* 0x000eaa0000000200 */
[C---:B------:R-:W-:Y:S01]  /*21780*/  HMMA.16816.F32.BF16 R24, R64.reuse, R26, RZ ;  /* 0x0000001a4018723c */ /* 0x040fe200000418ff */
[----:B------:R-:W-:Y:S05]  /*21790*/  LDSM.16.M88.4 R164, [R219] ;  /* 0x00000000dba4783b */ /* 0x000fea0000000200 */
[C---:B----4-:R-:W-:Y:S01]  /*217a0*/  HMMA.16816.F32.BF16 R28, R64.reuse, R32, RZ ;  /* 0x00000020401c723c */ /* 0x050fe200000418ff */
[----:B------:R-:W-:Y:S05]  /*217b0*/  LDSM.16.M88.4 R168, [R230] ;  /* 0x00000000e6a8783b */ /* 0x000fea0000000200 */
[C---:B------:R-:W-:Y:S01]  /*217c0*/  HMMA.16816.F32.BF16 R32, R64.reuse, R34, RZ ;  /* 0x000000224020723c */ /* 0x040fe200000418ff */
[----:B------:R-:W-:Y:S05]  /*217d0*/  LDSM.16.M88.4 R172, [R227+0x4000] ;  /* 0x00400000e3ac783b */ /* 0x000fea0000000200 */
[C---:B-----5:R-:W-:Y:S01]  /*217e0*/  HMMA.16816.F32.BF16 R36, R64.reuse, R40, RZ ;  /* 0x000000284024723c */ /* 0x060fe200000418ff */
[----:B------:R-:W-:Y:S05]  /*217f0*/  LDSM.16.M88.4 R176, [R216+0x1000] ;  /* 0x00100000d8b0783b */ /* 0x000fea0000000200 */
[C---:B------:R-:W-:Y:S01]  /*21800*/  HMMA.16816.F32.BF16 R40, R64.reuse, R42, RZ ;  /* 0x0000002a4028723c */ /* 0x040fe200000418ff */
[----:B------:R-:W-:Y:S05]  /*21810*/  LDSM.16.M88.4 R180, [R216+0x2000] ;  /* 0x00200000d8b4783b */ /* 0x000fea0000000200 */
[C---:B------:R-:W-:Y:S01]  /*21820*/  HMMA.16816.F32.BF16 R44, R64.reuse, R48, RZ ;  /* 0x00000030402c723c */ /* 0x040fe200000418ff */
[----:B------:R-:W4:Y:S05]  /*21830*/  LD.E R3, desc[UR4][R138.64+0x18c] ;  /* 0x00018c048a037980 */ /* 0x000f2a000c101900 */
[----:B------:R-:W-:Y:S01]  /*21840*/  LDSM.16.M88.4 R184, [R227+0x9800] ;  /* 0x00980000e3b8783b */ /* 0x000fe20000000200 */
[C---:B------:R-:W-:Y:S04]  /*21850*/  HMMA.16816.F32.BF16 R48, R64.reuse, R50, RZ ;  /* 0x000000324030723c */ /* 0x040fe800000418ff */
[----:B------:R-:W-:Y:S02]  /*21860*/  LDSM.16.M88.4 R188, [R227+0xa800] ;  /* 0x00a80000e3bc783b */ /* 0x000fe40000000200 */
[C---:B------:R-:W-:Y:S03]  /*21870*/  HMMA.16816.F32.BF16 R52, R64.reuse, R56, RZ ;  /* 0x000000384034723c */ /* 0x040fe600000418ff */
[----:B------:R-:W-:Y:S03]  /*21880*/  LDSM.16.M88.4 R192, [R227+0xb000] ;  /* 0x00b00000e3c0783b */ /* 0x000fe60000000200 */
[C---:B------:R-:W-:Y:S02]  /*21890*/  HMMA.16816.F32.BF16 R56, R64.reuse, R58, RZ ;  /* 0x0000003a4038723c */ /* 0x040fe400000418ff */
[----:B------:R-:W-:Y:S04]  /*218a0*/  LDSM.16.M88.4 R196, [R227+0xb800] ;  /* 0x00b80000e3c4783b */ /* 0x000fe80000000200 */
[C---:B------:R-:W-:Y:S01]  /*218b0*/  HMMA.16816.F32.BF16 R60, R64.reuse, R140, RZ ;  /* 0x0000008c403c723c */ /* 0x040fe200000418ff */
[----:B------:R-:W-:Y:S05]  /*218c0*/  LDSM.16.M88.4 R200, [R229+0x2000] ;  /* 0x00200000e5c8783b */ /* 0x000fea0000000200 */
[----:B------:R-:W-:Y:S01]  /*218d0*/  HMMA.16816.F32.BF16 R64, R64, R142, RZ ;  /* 0x0000008e4040723c */ /* 0x000fe200000418ff */
[----:B------:R-:W5:Y:S05]  /*218e0*/  LDSM.16.M88.4 R140, [R220] ;  /* 0x00000000dc8c783b */ /* 0x000f6a0000000200 */
[C---:B-1----:R-:W-:Y:S01]  /*218f0*/  HMMA.16816.F32.BF16 R4, R144.reuse, R148, R4 ;  /* 0x000000949004723c */ /* 0x042fe20000041804 */
[----:B------:R-:W-:Y:S05]  /*21900*/  LDSM.16.M88.4 R204, [R216+0x4000] ;  /* 0x00400000d8cc783b */ /* 0x000fea0000000200 */
[C---:B------:R-:W-:Y:S01]  /*21910*/  HMMA.16816.F32.BF16 R8, R144.reuse, R150, R8 ;  /* 0x000000969008723c */ /* 0x040fe20000041808 */
[----:B------:R-:W1:Y:S05]  /*21920*/  LDSM.16.M88.4 R148, [R218] ;  /* 0x00000000da94783b */ /* 0x000e6a0000000200 */
[C---:B---3--:R-:W-:Y:S06]  /*21930*/  HMMA.16816.F32.BF16 R12, R144.reuse, R152, R12 ;  /* 0x00000098900c723c */ /* 0x048fec000004180c */
[C---:B------:R-:W-:Y:S01]  /*21940*/  HMMA.16816.F32.BF16 R16, R144.reuse, R154, R16 ;  /* 0x0000009a9010723c */ /* 0x040fe20000041810 */
[----:B------:R-:W3:Y:S05]  /*21950*/  LDSM.16.M88.4 R152, [R217] ;  /* 0x00000000d998783b */ /* 0x000eea0000000200 */
[C---:B------:R-:W-:Y:S06]  /*21960*/  HMMA.16816.F32.BF16 R20, R144.reuse, R156, R20 ;  /* 0x0000009c9014723c */ /* 0x040fec0000041814 */
[C---:B------:R-:W-:Y:S01]  /*21970*/  HMMA.16816.F32.BF16 R24, R144.reuse, R158, R24 ;  /* 0x0000009e9018723c */ /* 0x040fe20000041818 */
[----:B------:R-:W3:Y:S05]  /*21980*/  LDSM.16.M88.4 R156, [R227+0x4800] ;  /* 0x00480000e39c783b */ /* 0x000eea0000000200 */
[C---:B--2---:R-:W-:Y:S06]  /*21990*/  HMMA.16816.F32.BF16 R28, R144.reuse, R160, R28 ;  /* 0x000000a0901c723c */ /* 0x044fec000004181c */
[C---:B------:R-:W-:Y:S01]  /*219a0*/  HMMA.16816.F32.BF16 R32, R144.reuse, R162, R32 ;  /* 0x000000a29020723c */ /* 0x040fe20000041820 */
[----:B------:R-:W2:Y:S05]  /*219b0*/  LDSM.16.M88.4 R160, [R227+0x5000] ;  /* 0x00500000e3a0783b */ /* 0x000eaa0000000200 */
[C---:B-----5:R-:W-:Y:S06]  /*219c0*/  HMMA.16816.F32.BF16 R36, R144.reuse, R140, R36 ;  /* 0x0000008c9024723c */ /* 0x060fec0000041824 */
[C---:B------:R-:W-:Y:S01]  /*219d0*/  HMMA.16816.F32.BF16 R40, R144.reuse, R142, R40 ;  /* 0x0000008e9028723c */ /* 0x040fe20000041828 */
[----:B------:R-:W5:Y:S05]  /*219e0*/  LDSM.16.M88.4 R140, [R227+0x5800] ;  /* 0x00580000e38c783b */ /* 0x000f6a0000000200 */
[C---:B------:R-:W-:Y:S06]  /*219f0*/  HMMA.16816.F32.BF16 R44, R144.reuse, R164, R44 ;  /* 0x000000a4902c723c */ /* 0x040fec000004182c */
[C---:B------:R-:W-:Y:S01]  /*21a00*/  HMMA.16816.F32.BF16 R48, R144.reuse, R166, R48 ;  /* 0x000000a69030723c */ /* 0x040fe20000041830 */
[----:B------:R-:W-:Y:S05]  /*21a10*/  LDSM.16.M88.4 R164, [R229] ;  /* 0x00000000e5a4783b */ /* 0x000fea0000000200 */
[C---:B-1----:R-:W-:Y:S06]  /*21a20*/  HMMA.16816.F32.BF16 R52, R144.reuse, R148, R52 ;  /* 0x000000949034723c */ /* 0x042fec0000041834 */
[C---:B------:R-:W-:Y:S01]  /*21a30*/  HMMA.16816.F32.BF16 R56, R144.reuse, R150, R56 ;  /* 0x000000969038723c */ /* 0x040fe20000041838 */
[----:B------:R-:W-:Y:S05]  /*21a40*/  LDSM.16.M88.4 R148, [R227+0x6800] ;  /* 0x00680000e394783b */ /* 0x000fea0000000200 */
[C---:B---3--:R-:W-:Y:S06]  /*21a50*/  HMMA.16816.F32.BF16 R60, R144.reuse, R152, R60 ;  /* 0x00000098903c723c */ /* 0x048fec000004183c */
[----:B------:R-:W-:Y:S01]  /*21a60*/  HMMA.16816.F32.BF16 R64, R144, R154, R64 ;  /* 0x0000009a9040723c */ /* 0x000fe20000041840 */
[----:B------:R-:W1:Y:S05]  /*21a70*/  LDSM.16.M88.4 R144, [R227+0x6000] ;  /* 0x00600000e390783b */ /* 0x000e6a0000000200 */
[C---:B------:R-:W-:Y:S01]  /*21a80*/  HMMA.16816.F32.BF16 R4, R168.reuse, R172, R4 ;  /* 0x000000aca804723c */ /* 0x040fe20000041804 */
[----:B------:R-:W3:Y:S05]  /*21a90*/  LDSM.16.M88.4 R152, [R227+0x7000] ;  /* 0x00700000e398783b */ /* 0x000eea0000000200 */
[C---:B------:R-:W-:Y:S01]  /*21aa0*/  HMMA.16816.F32.BF16 R8, R168.reuse, R174, R8 ;  /* 0x000000aea808723c */ /* 0x040fe20000041808 */
[----:B------:R-:W-:Y:S05]  /*21ab0*/  LDSM.16.M88.4 R172, [R216] ;  /* 0x00000000d8ac783b */ /* 0x000fea0000000200 */
        /* <DEDUP_REMOVED lines=15> */
[C---:B---3--:R-:W-:Y:S06]  /*21bb0*/  HMMA.16816.F32.BF16 R52, R168.reuse, R152, R52 ;  /* 0x00000098a834723c */ /* 0x048fec0000041834 */
[C---:B------:R-:W-:Y:S01]  /*21bc0*/  HMMA.16816.F32.BF16 R56, R168.reuse, R154, R56 ;  /* 0x0000009aa838723c */ /* 0x040fe20000041838 */
[----:B------:R-:W3:Y:S05]  /*21bd0*/  LDSM.16.M88.4 R152, [R216+0x3800] ;  /* 0x00380000d898783b */ /* 0x000eea0000000200 */
[C---:B------:R-:W-:Y:S06]  /*21be0*/  HMMA.16816.F32.BF16 R60, R168.reuse, R156, R60 ;  /* 0x0000009ca83c723c */ /* 0x040fec000004183c */
[----:B------:R-:W-:Y:S01]  /*21bf0*/  HMMA.16816.F32.BF16 R64, R168, R158, R64 ;  /* 0x0000009ea840723c */ /* 0x000fe20000041840 */
[----:B------:R-:W-:Y:S05]  /*21c00*/  LDSM.16.M88.4 R156, [R233+0x8000] ;  /* 0x00800000e99c783b */ /* 0x000fea0000000200 */
[C---:B------:R-:W-:Y:S01]  /*21c10*/  HMMA.16816.F32.BF16 R4, R164.reuse, R172, R4 ;  /* 0x000000aca404723c */ /* 0x040fe20000041804 */
[----:B------:R-:W-:Y:S05]  /*21c20*/  LDSM.16.M88.4 R168, [R233+0x9000] ;  /* 0x00900000e9a8783b */ /* 0x000fea0000000200 */
[C---:B------:R-:W-:Y:S01]  /*21c30*/  HMMA.16816.F32.BF16 R8, R164.reuse, R174, R8 ;  /* 0x000000aea408723c */ /* 0x040fe20000041808 */
[----:B------:R-:W-:Y:S05]  /*21c40*/  LDSM.16.M88.4 R172, [R233+0x9800] ;  /* 0x00980000e9ac783b */ /* 0x000fea0000000200 */
[C---:B--2---:R-:W-:Y:S06]  /*21c50*/  HMMA.16816.F32.BF16 R12, R164.reuse, R160, R12 ;  /* 0x000000a0a40c723c */ /* 0x044fec000004180c */
[C---:B------:R-:W-:Y:S01]  /*21c60*/  HMMA.16816.F32.BF16 R16, R164.reuse, R162, R16 ;  /* 0x000000a2a410723c */ /* 0x040fe20000041810 */
[----:B------:R-:W-:Y:S05]  /*21c70*/  LDSM.16.M88.4 R160, [R233+0x8800] ;  /* 0x00880000e9a0783b */ /* 0x000fea0000000200 */
[C---:B------:R-:W-:Y:S06]  /*21c80*/  HMMA.16816.F32.BF16 R20, R164.reuse, R176, R20 ;  /* 0x000000b0a414723c */ /* 0x040fec0000041814 */
[C---:B------:R-:W-:Y:S01]  /*21c90*/  HMMA.16816.F32.BF16 R24, R164.reuse, R178, R24 ;  /* 0x000000b2a418723c */ /* 0x040fe20000041818 */
[----:B------:R-:W-:Y:S05]  /*21ca0*/  LDSM.16.M88.4 R176, [R233+0xa000] ;  /* 0x00a00000e9b0783b */ /* 0x000fea0000000200 */
[C---:B-----5:R-:W-:Y:S06]  /*21cb0*/  HMMA.16816.F32.BF16 R28, R164.reuse, R140, R28 ;  /* 0x0000008ca41c723c */ /* 0x060fec000004181c */
[C---:B------:R-:W-:Y:S01]  /*21cc0*/  HMMA.16816.F32.BF16 R32, R164.reuse, R142, R32 ;  /* 0x0000008ea420723c */ /* 0x040fe20000041820 */
[----:B------:R-:W2:Y:S05]  /*21cd0*/  LDSM.16.M88.4 R140, [R234+0x2000] ;  /* 0x00200000ea8c783b */ /* 0x000eaa0000000200 */
        /* <DEDUP_REMOVED lines=9> */
[C---:B---3--:R-:W-:Y:S06]  /*21d70*/  HMMA.16816.F32.BF16 R60, R164.reuse, R152, R60 ;  /* 0x00000098a43c723c */ /* 0x048fec000004183c */
[----:B------:R-:W-:Y:S01]  /*21d80*/  HMMA.16816.F32.BF16 R64, R164, R154, R64 ;  /* 0x0000009aa440723c */ /* 0x000fe20000041840 */
[----:B------:R-:W-:Y:S05]  /*21d90*/  LDSM.16.M88.4 R152, [R232+0x2000] ;  /* 0x00200000e898783b */ /* 0x000fea0000000200 */
[C---:B--2---:R-:W-:Y:S01]  /*21da0*/  HMMA.16816.F32.BF16 R4, R140.reuse, R156, R4 ;  /* 0x0000009c8c04723c */ /* 0x044fe20000041804 */
[----:B------:R-:W2:Y:S05]  /*21db0*/  LDSM.16.M88.4 R164, [R215] ;  /* 0x00000000d7a4783b */ /* 0x000eaa0000000200 */
[C---:B------:R-:W-:Y:S01]  /*21dc0*/  HMMA.16816.F32.BF16 R8, R140.reuse, R158, R8 ;  /* 0x0000009e8c08723c */ /* 0x040fe20000041808 */
[----:B------:R-:W3:Y:S05]  /*21dd0*/  LDSM.16.M88.4 R156, [R214] ;  /* 0x00000000d69c783b */ /* 0x000eea0000000200 */
[C---:B------:R-:W-:Y:S06]  /*21de0*/  HMMA.16816.F32.BF16 R12, R140.reuse, R160, R12 ;  /* 0x000000a08c0c723c */ /* 0x040fec000004180c */
[C---:B------:R-:W-:Y:S01]  /*21df0*/  HMMA.16816.F32.BF16 R16, R140.reuse, R162, R16 ;  /* 0x000000a28c10723c */ /* 0x040fe20000041810 */
[----:B------:R-:W4:Y:S05]  /*21e00*/  LDSM.16.M88.4 R160, [R213] ;  /* 0x00000000d5a0783b */ /* 0x000f2a0000000200 */
[C---:B------:R-:W-:Y:S06]  /*21e10*/  HMMA.16816.F32.BF16 R20, R140.reuse, R168, R20 ;  /* 0x000000a88c14723c */ /* 0x040fec0000041814 */
[C---:B------:R-:W-:Y:S01]  /*21e20*/  HMMA.16816.F32.BF16 R24, R140.reuse, R170, R24 ;  /* 0x000000aa8c18723c */ /* 0x040fe20000041818 */
[----:B------:R-:W4:Y:S05]  /*21e30*/  LDSM.16.M88.4 R168, [R212] ;  /* 0x00000000d4a8783b */ /* 0x000f2a0000000200 */
[C---:B------:R-:W-:Y:S06]  /*21e40*/  HMMA.16816.F32.BF16 R28, R140.reuse, R172, R28 ;  /* 0x000000ac8c1c723c */ /* 0x040fec000004181c */
[C---:B------:R-:W-:Y:S01]  /*21e50*/  HMMA.16816.F32.BF16 R32, R140.reuse, R174, R32 ;  /* 0x000000ae8c20723c */ /* 0x040fe20000041820 */
[----:B------:R-:W-:Y:S05]  /*21e60*/  LDSM.16.M88.4 R172, [R208] ;  /* 0x00000000d0ac783b */ /* 0x000fea0000000200 */
[C---:B------:R-:W-:Y:S06]  /*21e70*/  HMMA.16816.F32.BF16 R36, R140.reuse, R176, R36 ;  /* 0x000000b08c24723c */ /* 0x040fec0000041824 */
[C---:B------:R-:W-:Y:S01]  /*21e80*/  HMMA.16816.F32.BF16 R40, R140.reuse, R178, R40 ;  /* 0x000000b28c28723c */ /* 0x040fe20000041828 */
[----:B------:R-:W-:Y:S05]  /*21e90*/  LDSM.16.M88.4 R176, [R230+0x2000] ;  /* 0x00200000e6b0783b */ /* 0x000fea0000000200 */
[C---:B-1----:R-:W-:Y:S06]  /*21ea0*/  HMMA.16816.F32.BF16 R44, R140.reuse, R144, R44 ;  /* 0x000000908c2c723c */ /* 0x042fec000004182c */
[C---:B------:R-:W-:Y:S01]  /*21eb0*/  HMMA.16816.F32.BF16 R48, R140.reuse, R146, R48 ;  /* 0x000000928c30723c */ /* 0x040fe20000041830 */
[----:B------:R-:W-:Y:S05]  /*21ec0*/  LDSM.16.M88.4 R144, [R210] ;  /* 0x00000000d290783b */ /* 0x000fea0000000200 */
[C---:B-----5:R-:W-:Y:S06]  /*21ed0*/  HMMA.16816.F32.BF16 R52, R140.reuse, R148, R52 ;  /* 0x000000948c34723c */ /* 0x060fec0000041834 */
[C---:B------:R-:W-:Y:S01]  /*21ee0*/  HMMA.16816.F32.BF16 R56, R140.reuse, R150, R56 ;  /* 0x000000968c38723c */ /* 0x040fe20000041838 */
[----:B------:R-:W-:Y:S05]  /*21ef0*/  LDSM.16.M88.4 R148, [R209] ;  /* 0x00000000d194783b */ /* 0x000fea0000000200 */
[C---:B------:R-:W-:Y:S06]  /*21f00*/  HMMA.16816.F32.BF16 R60, R140.reuse, R180, R60 ;  /* 0x000000b48c3c723c */ /* 0x040fec000004183c */
[----:B------:R-:W-:Y:S01]  /*21f10*/  HMMA.16816.F32.BF16 R64, R140, R182, R64 ;  /* 0x000000b68c40723c */ /* 0x000fe20000041840 */
[----:B------:R-:W1:Y:S05]  /*21f20*/  LDSM.16.M88.4 R140, [R211] ;  /* 0x00000000d38c783b */ /* 0x000e6a0000000200 */
[----:B------:R-:W5:Y:S01]  /*21f30*/  LDSM.16.M88.4 R180, [R227+0x8000] ;  /* 0x00800000e3b4783b */ /* 0x000f620000000200 */
        /* <DEDUP_REMOVED lines=9> */
[C---:B------:R-:W-:Y:S06]  /*21fd0*/  HMMA.16816.F32.BF16 R28, R152.reuse, R168, R28 ;  /* 0x000000a8981c723c */ /* 0x040fec000004181c */
[C---:B------:R-:W-:Y:S05]  /*21fe0*/  HMMA.16816.F32.BF16 R32, R152.reuse, R170, R32 ;  /* 0x000000aa9820723c */ /* 0x040fea0000041820 */
[----:B------:R-:W-:Y:S01]  /*21ff0*/  MOV R168, R134 ;  /* 0x0000008600a87202 */ /* 0x000fe20000000f00 */
[C---:B-1----:R-:W-:Y:S05]  /*22000*/  HMMA.16816.F32.BF16 R36, R152.reuse, R140, R36 ;  /* 0x0000008c9824723c */ /* 0x042fea0000041824 */
[----:B------:R-:W-:Y:S01]  /*22010*/  IMAD.MOV.U32 R169, RZ, RZ, R135 ;  /* 0x000000ffffa97224 */ /* 0x000fe200078e0087 */
[C---:B------:R-:W-:Y:S01]  /*22020*/  HMMA.16816.F32.BF16 R40, R152.reuse, R142, R40 ;  /* 0x0000008e9828723c */ /* 0x040fe20000041828 */
[----:B------:R-:W1:Y:S05]  /*22030*/  LDSM.16.M88.4 R140, [R216+0x4800] ;  /* 0x00480000d88c783b */ /* 0x000e6a0000000200 */
[C---:B------:R-:W-:Y:S06]  /*22040*/  HMMA.16816.F32.BF16 R44, R152.reuse, R144, R44 ;  /* 0x00000090982c723c */ /* 0x040fec000004182c */
[C---:B------:R-:W-:Y:S06]  /*22050*/  HMMA.16816.F32.BF16 R48, R152.reuse, R146, R48 ;  /* 0x000000929830723c */ /* 0x040fec0000041830 */
[C---:B------:R-:W-:Y:S06]  /*22060*/  HMMA.16816.F32.BF16 R52, R152.reuse, R148, R52 ;  /* 0x000000949834723c */ /* 0x040fec0000041834 */
[C---:B------:R-:W-:Y:S06]  /*22070*/  HMMA.16816.F32.BF16 R56, R152.reuse, R150, R56 ;  /* 0x000000969838723c */ /* 0x040fec0000041838 */
[C---:B------:R-:W-:Y:S06]  /*22080*/  HMMA.16816.F32.BF16 R60, R152.reuse, R172, R60 ;  /* 0x000000ac983c723c */ /* 0x040fec000004183c */
[----:B------:R-:W-:Y:S06]  /*22090*/  HMMA.16816.F32.BF16 R64, R152, R174, R64 ;  /* 0x000000ae9840723c */ /* 0x000fec0000041840 */
[C---:B-----5:R-:W-:Y:S06]  /*220a0*/  HMMA.16816.F32.BF16 R4, R176.reuse, R180, R4 ;  /* 0x000000b4b004723c */ /* 0x060fec0000041804 */
[C---:B------:R-:W-:Y:S06]  /*220b0*/  HMMA.16816.F32.BF16 R8, R176.reuse, R182, R8 ;  /* 0x000000b6b008723c */ /* 0x040fec0000041808 */
[C---:B--2---:R-:W-:Y:S06]  /*220c0*/  HMMA.16816.F32.BF16 R12, R176.reuse, R156, R12 ;  /* 0x0000009cb00c723c */ /* 0x044fec000004180c */
[C---:B------:R-:W-:Y:S06]  /*220d0*/  HMMA.16816.F32.BF16 R16, R176.reuse, R158, R16 ;  /* 0x0000009eb010723c */ /* 0x040fec0000041810 */
[C---:B------:R-:W-:Y:S06]  /*220e0*/  HMMA.16816.F32.BF16 R20, R176.reuse, R164, R20 ;  /* 0x000000a4b014723c */ /* 0x040fec0000041814 */
[C---:B------:R-:W-:Y:S06]  /*220f0*/  HMMA.16816.F32.BF16 R24, R176.reuse, R166, R24 ;  /* 0x000000a6b018723c */ /* 0x040fec0000041818 */
[C---:B------:R-:W-:Y:S06]  /*22100*/  HMMA.16816.F32.BF16 R28, R176.reuse, R184, R28 ;  /* 0x000000b8b01c723c */ /* 0x040fec000004181c */
[C---:B------:R-:W-:Y:S06]  /*22110*/  HMMA.16816.F32.BF16 R32, R176.reuse, R186, R32 ;  /* 0x000000bab020723c */ /* 0x040fec0000041820 */
[C---:B---3--:R-:W-:Y:S06]  /*22120*/  HMMA.16816.F32.BF16 R36, R176.reuse, R160, R36 ;  /* 0x000000a0b024723c */ /* 0x048fec0000041824 */
[C---:B------:R-:W-:Y:S06]  /*22130*/  HMMA.16816.F32.BF16 R40, R176.reuse, R162, R40 ;  /* 0x000000a2b028723c */ /* 0x040fec0000041828 */
        /* <DEDUP_REMOVED lines=8> */
[C---:B-1----:R-:W-:Y:S06]  /*221c0*/  HMMA.16816.F32.BF16 R12, R200.reuse, R140, R12 ;  /* 0x0000008cc80c723c */ /* 0x042fec000004180c */
[C---:B------:R-:W-:Y:S06]  /*221d0*/  HMMA.16816.F32.BF16 R16, R200.reuse, R142, R16 ;  /* 0x0000008ec810723c */ /* 0x040fec0000041810 */
[-C--:B------:R-:W-:Y:S01]  /*221e0*/  FMUL.FTZ R4, R4, R3.reuse ;  /* 0x0000000304047220 */ /* 0x080fe20000410000 */
[-C--:B------:R-:W-:Y:S01]  /*221f0*/  FMUL.FTZ R5, R5, R3.reuse ;  /* 0x0000000305057220 */ /* 0x080fe20000410000 */
[-C--:B------:R-:W-:Y:S02]  /*22200*/  FMUL.FTZ R6, R6, R3.reuse ;  /* 0x0000000306067220 */ /* 0x080fe40000410000 */
[----:B------:R-:W1:Y:S01]  /*22210*/  MUFU.TANH R147, R4 ;  /* 0x0000000400937308 */ /* 0x000e620000002400 */
[-C--:B------:R-:W-:Y:S01]  /*22220*/  FMUL.FTZ R7, R7, R3.reuse ;  /* 0x0000000307077220 */ /* 0x080fe20000410000 */
[-C--:B------:R-:W-:Y:S01]  /*22230*/  FMUL.FTZ R8, R8, R3.reuse ;  /* 0x0000000308087220 */ /* 0x080fe20000410000 */
[-C--:B------:R-:W-:Y:S01]  /*22240*/  FMUL.FTZ R9, R9, R3.reuse ;  /* 0x0000000309097220 */ /* 0x080fe20000410000 */
[-C--:B------:R-:W-:Y:S01]  /*22250*/  FMUL.FTZ R10, R10, R3.reuse ;  /* 0x000000030a0a7220 */ /* 0x080fe20000410000 */
[-C--:B------:R-:W-:Y:S05]  /*22260*/  FMUL.FTZ R11, R11, R3.reuse ;  /* 0x000000030b0b7220 */ /* 0x080fea0000410000 */
[----:B------:R-:W2:Y:S01]  /*22270*/  MUFU.TANH R144, R5 ;  /* 0x0000000500907308 */ /* 0x000ea20000002400 */
[-C--:B------:R-:W-:Y:S01]  /*22280*/  FMUL.FTZ R12, R12, R3.reuse ;  /* 0x000000030c0c7220 */ /* 0x080fe20000410000 */
[-C--:B------:R-:W-:Y:S01]  /*22290*/  FMUL.FTZ R13, R13, R3.reuse ;  /* 0x000000030d0d7220 */ /* 0x080fe20000410000 */
[-C--:B------:R-:W-:Y:S01]  /*222a0*/  FMUL.FTZ R14, R14, R3.reuse ;  /* 0x000000030e0e7220 */ /* 0x080fe20000410000 */
[-C--:B------:R-:W-:Y:S01]  /*222b0*/  FMUL.FTZ R15, R15, R3.reuse ;  /* 0x000000030f0f7220 */ /* 0x080fe20000410000 */
[-C--:B------:R-:W-:Y:S01]  /*222c0*/  FMUL.FTZ R16, R16, R3.reuse ;  /* 0x0000000310107220 */ /* 0x080fe20000410000 */
[-C--:B------:R-:W-:Y:S04]  /*222d0*/  FMUL.FTZ R17, R17, R3.reuse ;  /* 0x0000000311117220 */ /* 0x080fe80000410000 */
[----:B------:R-:W3:Y:S01]  /*222e0*/  MUFU.TANH R146, R6 ;  /* 0x0000000600927308 */ /* 0x000ee20000002400 */
[-C--:B------:R-:W-:Y:S01]  /*222f0*/  FMUL.FTZ R18, R18, R3.reuse ;  /* 0x0000000312127220 */ /* 0x080fe20000410000 */
[-C--:B------:R-:W-:Y:S08]  /*22300*/  FMUL.FTZ R19, R19, R3.reuse ;  /* 0x0000000313137220 */ /* 0x080ff00000410000 */
[----:B------:R4:W1:Y:S10]  /*22310*/  MUFU.TANH R206, R7 ;  /* 0x0000000700ce7308 */ /* 0x0008740000002400 */
[----:B------:R-:W1:Y:S10]  /*22320*/  MUFU.TANH R152, R8 ;  /* 0x0000000800987308 */ /* 0x000e740000002400 */
[----:B------:R-:W1:Y:S01]  /*22330*/  MUFU.TANH R149, R9 ;  /* 0x0000000900957308 */ /* 0x000e620000002400 */
[----:B----4-:R-:W4:Y:S09]  /*22340*/  LDSM.16.M88.4 R4, [R216+0x5000] ;  /* 0x00500000d804783b */ /* 0x010f320000000200 */
[----:B------:R-:W1:Y:S10]  /*22350*/  MUFU.TANH R134, R10 ;  /* 0x0000000a00867308 */ /* 0x000e740000002400 */
[----:B------:R5:W1:Y:S10]  /*22360*/  MUFU.TANH R207, R11 ;  /* 0x0000000b00cf7308 */ /* 0x000a740000002400 */
[----:B------:R2:W1:Y:S10]  /*22370*/  MUFU.TANH R205, R12 ;  /* 0x0000000c00cd7308 */ /* 0x0004740000002400 */
[----:B------:R3:W1:Y:S01]  /*22380*/  MUFU.TANH R204, R13 ;  /* 0x0000000d00cc7308 */ /* 0x0006620000002400 */
[----:B-----5:R-:W5:Y:S09]  /*22390*/  LDSM.16.M88.4 R8, [R216+0x5800] ;  /* 0x00580000d808783b */ /* 0x020f720000000200 */
[----:B------:R1:W1:Y:S01]  /*223a0*/  MUFU.TANH R199, R14 ;  /* 0x0000000e00c77308 */ /* 0x0002620000002400 */
[C---:B----4-:R-:W-:Y:S03]  /*223b0*/  HMMA.16816.F32.BF16 R20, R200.reuse, R4, R20 ;  /* 0x00000004c814723c */ /* 0x050fe60000041814 */
[----:B--2---:R-:W-:Y:S03]  /*223c0*/  MOV R12, R168 ;  /* 0x000000a8000c7202 */ /* 0x004fe60000000f00 */
[C---:B------:R-:W-:Y:S03]  /*223d0*/  HMMA.16816.F32.BF16 R24, R200.reuse, R6, R24 ;  /* 0x00000006c818723c */ /* 0x040fe60000041818 */
[----:B------:R2:W4:Y:S01]  /*223e0*/  MUFU.TANH R198, R15 ;  /* 0x0000000f00c67308 */ /* 0x0005220000002400 */
[----:B------:R-:W1:Y:S01]  /*223f0*/  LDSM.16.M88.4 R4, [R216+0x6000] ;  /* 0x00600000d804783b */ /* 0x000e620000000200 */
[----:B---3--:R-:W-:Y:S01]  /*22400*/  IMAD.MOV.U32 R13, RZ, RZ, R169 ;  /* 0x000000ffff0d7224 */ /* 0x008fe200078e00a9 */
[----:B------:R-:W-:Y:S07]  /*22410*/  MOV R141, R12 ;  /* 0x0000000c008d7202 */ /* 0x000fee0000000f00 */
[----:B------:R2:W3:Y:S01]  /*22420*/  MUFU.TANH R197, R16 ;  /* 0x0000001000c57308 */ /* 0x0004e20000002400 */
[----:B------:R-:W-:Y:S09]  /*22430*/  IMAD.MOV.U32 R140, RZ, RZ, R13 ;  /* 0x000000ffff8c7224 */ /* 0x000ff200078e000d */
[----:B------:R2:W1:Y:S01]  /*22440*/  MUFU.TANH R196, R17 ;  /* 0x0000001100c47308 */ /* 0x0004620000002400 */
[-C--:B------:R-:W-:Y:S01]  /*22450*/  FMUL.FTZ R20, R20, R3.reuse ;  /* 0x0000000314147220 */ /* 0x080fe20000410000 */
[-C--:B------:R-:W-:Y:S01]  /*22460*/  FMUL.FTZ R21, R21, R3.reuse ;  /* 0x0000000315157220 */ /* 0x080fe20000410000 */
[-C--:B------:R-:W-:Y:S01]  /*22470*/  FMUL.FTZ R22, R22, R3.reuse ;  /* 0x0000000316167220 */ /* 0x080fe20000410000 */
[-C--:B------:R-:W-:Y:S01]  /*22480*/  FMUL.FTZ R23, R23, R3.reuse ;  /* 0x0000000317177220 */ /* 0x080fe20000410000 */
[-C--:B------:R-:W-:Y:S05]  /*22490*/  FMUL.FTZ R24, R24, R3.reuse ;  /* 0x0000000318187220 */ /* 0x080fea0000410000 */
[----:B------:R2:W1:Y:S01]  /*224a0*/  MUFU.TANH R195, R18 ;  /* 0x0000001200c37308 */ /* 0x0004620000002400 */
[C---:B-----5:R-:W-:Y:S03]  /*224b0*/  HMMA.16816.F32.BF16 R28, R200.reuse, R8, R28 ;  /* 0x00000008c81c723c */ /* 0x060fe6000004181c */
[-C--:B------:R-:W-:Y:S01]  /*224c0*/  FMUL.FTZ R25, R25, R3.reuse ;  /* 0x0000000319197220 */ /* 0x080fe20000410000 */
[-C--:B------:R-:W-:Y:S01]  /*224d0*/  FMUL.FTZ R26, R26, R3.reuse ;  /* 0x000000031a1a7220 */ /* 0x080fe20000410000 */
[-C--:B------:R-:W-:Y:S01]  /*224e0*/  FMUL.FTZ R27, R27, R3.reuse ;  /* 0x000000031b1b7220 */ /* 0x080fe20000410000 */
[C---:B------:R-:W-:Y:S03]  /*224f0*/  HMMA.16816.F32.BF16 R32, R200.reuse, R10, R32 ;  /* 0x0000000ac820723c */ /* 0x040fe60000041820 */
[----:B------:R2:W2:Y:S01]  /*22500*/  MUFU.TANH R194, R19 ;  /* 0x0000001300c27308 */ /* 0x0004a20000002400 */
[----:B------:R-:W5:Y:S09]  /*22510*/  LDSM.16.M88.4 R8, [R216+0x6800] ;  /* 0x00680000d808783b */ /* 0x000f720000000200 */
[----:B------:R2:W2:Y:S01]  /*22520*/  MUFU.TANH R193, R20 ;  /* 0x0000001400c17308 */ /* 0x0004a20000002400 */
[C---:B-1----:R-:W-:Y:S06]  /*22530*/  HMMA.16816.F32.BF16 R36, R200.reuse, R4, R36 ;  /* 0x00000004c824723c */ /* 0x042fec0000041824 */
[C---:B------:R-:W-:Y:S03]  /*22540*/  HMMA.16816.F32.BF16 R40, R200.reuse, R6, R40 ;  /* 0x00000006c828723c */ /* 0x040fe60000041828 */
[----:B------:R1:W1:Y:S01]  /*22550*/  MUFU.TANH R162, R21 ;  /* 0x0000001500a27308 */ /* 0x0002620000002400 */
[----:B------:R-:W4:Y:S01]  /*22560*/  LDSM.16.M88.4 R4, [R216+0x7000] ;  /* 0x00700000d804783b */ /* 0x000f220000000200 */
[-C--:B------:R-:W-:Y:S01]  /*22570*/  FMUL.FTZ R28, R28, R3.reuse ;  /* 0x000000031c1c7220 */ /* 0x080fe20000410000 */
[-C--:B------:R-:W-:Y:S01]  /*22580*/  FMUL.FTZ R29, R29, R3.reuse ;  /* 0x000000031d1d7220 */ /* 0x080fe20000410000 */
[-C--:B------:R-:W-:Y:S01]  /*22590*/  FMUL.FTZ R30, R30, R3.reuse ;  /* 0x000000031e1e7220 */ /* 0x080fe20000410000 */
[-C--:B------:R-:W-:Y:S05]  /*225a0*/  FMUL.FTZ R31, R31, R3.reuse ;  /* 0x000000031f1f7220 */ /* 0x080fea0000410000 */
[----:B------:R1:W1:Y:S01]  /*225b0*/  MUFU.TANH R192, R22 ;  /* 0x0000001600c07308 */ /* 0x0002620000002400 */
[-C--:B------:R-:W-:Y:S01]  /*225c0*/  FMUL.FTZ R32, R32, R3.reuse ;  /* 0x0000000320207220 */ /* 0x080fe20000410000 */
[-C--:B------:R-:W-:Y:S01]  /*225d0*/  FMUL.FTZ R33, R33, R3.reuse ;  /* 0x0000000321217220 */ /* 0x080fe20000410000 */
[-C--:B------:R-:W-:Y:S01]  /*225e0*/  FMUL.FTZ R34, R34, R3.reuse ;  /* 0x0000000322227220 */ /* 0x080fe20000410000 */
[-C--:B------:R-:W-:Y:S06]  /*225f0*/  FMUL.FTZ R35, R35, R3.reuse ;  /* 0x0000000323237220 */ /* 0x080fec0000410000 */
        /* <DEDUP_REMOVED lines=12> */
[----:B------:R1:W1:Y:S01]  /*226c0*/  MUFU.TANH R167, R25 ;  /* 0x0000001900a77308 */ /* 0x0002620000002400 */
[----:B------:R-:W5:Y:S02]  /*226d0*/  LDSM.16.M88.4 R8, [R216+0x7800] ;  /* 0x00780000d808783b */ /* 0x000f640000000200 */
[----:B------:R-:W-:Y:S07]  /*226e0*/  DEPBAR.LE SB0, 0x0 ;  /* 0x000080000000791a */ /* 0x000fee0000000000 */
[----:B------:R1:W1:Y:S01]  /*226f0*/  MUFU.TANH R172, R26 ;  /* 0x0000001a00ac7308 */ /* 0x0002620000002400 */
[----:B------:R-:W-:Y:S01]  /*22700*/  BAR.SYNC.DEFER_BLOCKING 0x0 ;  /* 0x0000000000007b1d */ /* 0x000fe20000010000 */
[C---:B----4-:R-:W-:Y:S08]  /*22710*/  HMMA.16816.F32.BF16 R52, R200.reuse, R4, R52 ;  /* 0x00000004c834723c */ /* 0x050ff00000041834 */
[----:B------:R4:W1:Y:S01]  /*22720*/  MUFU.TANH R171, R27 ;  /* 0x0000001b00ab7308 */ /* 0x0008620000002400 */
[C---:B------:R-:W-:Y:S03]  /*22730*/  HMMA.16816.F32.BF16 R56, R200.reuse, R6, R56 ;  /* 0x00000006c838723c */ /* 0x040fe60000041838 */
[-C--:B------:R-:W-:Y:S01]  /*22740*/  FMUL.FTZ R44, R44, R3.reuse ;  /* 0x000000032c2c7220 */ /* 0x080fe20000410000 */
[-C--:B------:R-:W-:Y:S01]  /*22750*/  FMUL.FTZ R45, R45, R3.reuse ;  /* 0x000000032d2d7220 */ /* 0x080fe20000410000 */
[-C--:B------:R-:W-:Y:S04]  /*22760*/  FMUL.FTZ R46, R46, R3.reuse ;  /* 0x000000032e2e7220 */ /* 0x080fe80000410000 */
[----:B------:R4:W1:Y:S02]  /*22770*/  MUFU.TANH R176, R28 ;  /* 0x0000001c00b07308 */ /* 0x0008640000002400 */
[-C--:B------:R-:W-:Y:S01]  /*22780*/  FMUL.FTZ R47, R47, R3.reuse ;  /* 0x000000032f2f7220 */ /* 0x080fe20000410000 */
[-C--:B------:R-:W-:Y:S01]  /*22790*/  FMUL.FTZ R48, R48, R3.reuse ;  /* 0x0000000330307220 */ /* 0x080fe20000410000 */
[-C--:B------:R-:W-:Y:S01]  /*227a0*/  FMUL.FTZ R49, R49, R3.reuse ;  /* 0x0000000331317220 */ /* 0x080fe20000410000 */
[-C--:B------:R-:W-:Y:S01]  /*227b0*/  FMUL.FTZ R50, R50, R3.reuse ;  /* 0x0000000332327220 */ /* 0x080fe20000410000 */
[-C--:B------:R-:W-:Y:S04]  /*227c0*/  FMUL.FTZ R51, R51, R3.reuse ;  /* 0x0000000333337220 */ /* 0x080fe80000410000 */
[----:B------:R4:W1:Y:S01]  /*227d0*/  MUFU.TANH R177, R29 ;  /* 0x0000001d00b17308 */ /* 0x0008620000002400 */
[-C--:B------:R-:W-:Y:S01]  /*227e0*/  FMUL.FTZ R52, R52, R3.reuse ;  /* 0x0000000334347220 */ /* 0x080fe20000410000 */
[-C--:B------:R-:W-:Y:S01]  /*227f0*/  FMUL.FTZ R53, R53, R3.reuse ;  /* 0x0000000335357220 */ /* 0x080fe20000410000 */
[-C--:B------:R-:W-:Y:S01]  /*22800*/  FMUL.FTZ R54, R54, R3.reuse ;  /* 0x0000000336367220 */ /* 0x080fe20000410000 */
[-C--:B------:R-:W-:Y:S06]  /*22810*/  FMUL.FTZ R55, R55, R3.reuse ;  /* 0x0000000337377220 */ /* 0x080fec0000410000 */
[----:B------:R4:W1:Y:S01]  /*22820*/  MUFU.TANH R181, R30 ;  /* 0x0000001e00b57308 */ /* 0x0008620000002400 */
[C---:B-----5:R-:W-:Y:S03]  /*22830*/  HMMA.16816.F32.BF16 R60, R200.reuse, R8, R60 ;  /* 0x00000008c83c723c */ /* 0x060fe6000004183c */
[-C--:B------:R-:W-:Y:S01]  /*22840*/  FMUL.FTZ R56, R56, R3.reuse ;  /* 0x0000000338387220 */ /* 0x080fe20000410000 */
[-C--:B------:R-:W-:Y:S01]  /*22850*/  FMUL.FTZ R57, R57, R3.reuse ;  /* 0x0000000339397220 */ /* 0x080fe20000410000 */
[-C--:B------:R-:W-:Y:S01]  /*22860*/  FMUL.FTZ R58, R58, R3.reuse ;  /* 0x000000033a3a7220 */ /* 0x080fe20000410000 */
[----:B------:R-:W-:Y:S03]  /*22870*/  HMMA.16816.F32.BF16 R64, R200, R10, R64 ;  /* 0x0000000ac840723c */ /* 0x000fe60000041840 */
[----:B------:R4:W1:Y:S02]  /*22880*/  MUFU.TANH R183, R31 ;  /* 0x0000001f00b77308 */ /* 0x0008640000002400 */
[-C--:B------:R-:W-:Y:S08]  /*22890*/  FMUL.FTZ R59, R59, R3.reuse ;  /* 0x000000033b3b7220 */ /* 0x080ff00000410000 */
[----:B------:R4:W1:Y:S10]  /*228a0*/  MUFU.TANH R182, R32 ;  /* 0x0000002000b67308 */ /* 0x0008740000002400 */
[----:B------:R4:W1:Y:S01]  /*228b0*/  MUFU.TANH R184, R33 ;  /* 0x0000002100b87308 */ /* 0x0008620000002400 */
[-C--:B------:R-:W-:Y:S01]  /*228c0*/  FMUL.FTZ R60, R60, R3.reuse ;  /* 0x000000033c3c7220 */ /* 0x080fe20000410000 */
[-C--:B------:R-:W-:Y:S01]  /*228d0*/  FMUL.FTZ R61, R61, R3.reuse ;  /* 0x000000033d3d7220 */ /* 0x080fe20000410000 */
[-C--:B------:R-:W-:Y:S01]  /*228e0*/  FMUL.FTZ R62, R62, R3.reuse ;  /* 0x000000033e3e7220 */ /* 0x080fe20000410000 */
[-C--:B------:R-:W-:Y:S01]  /*228f0*/  FMUL.FTZ R63, R63, R3.reuse ;  /* 0x000000033f3f7220 */ /* 0x080fe20000410000 */
[-C--:B------:R-:W-:Y:S05]  /*22900*/  FMUL.FTZ R64, R64, R3.reuse ;  /* 0x0000000340407220 */ /* 0x080fea0000410000 */
[----:B------:R4:W1:Y:S01]  /*22910*/  MUFU.TANH R187, R34 ;  /* 0x0000002200bb7308 */ /* 0x0008620000002400 */
[-C--:B------:R-:W-:Y:S01]  /*22920*/  FMUL.FTZ R65, R65, R3.reuse ;  /* 0x0000000341417220 */ /* 0x080fe20000410000 */
[-C--:B------:R-:W-:Y:S01]  /*22930*/  FMUL.FTZ R66, R66, R3.reuse ;  /* 0x0000000342427220 */ /* 0x080fe20000410000 */
[----:B------:R-:W-:Y:S07]  /*22940*/  FMUL.FTZ R3, R67, R3 ;  /* 0x0000000343037220 */ /* 0x000fee0000410000 */
        /* <DEDUP_REMOVED lines=32> */
[----:B------:R-:W1:Y:S01]  /*22b50*/  MUFU.TANH R3, R3 ;  /* 0x0000000300037308 */ /* 0x000e620000002400 */
[----:B--23--:R-:W-:Y:S05]  /*22b60*/  @!P0 BRA `(.L_x_1461) ;  /* 0x0000000c00a88947 */ /* 0x00cfea0003800000 */
        /* <DEDUP_REMOVED lines=12> */
[----:B------:R-:W-:Y:S02]  /*22c30*/  IABS R0, R7 ;  /* 0x0000000700007213 */ /* 0x000fe40000000000 */
[----:B------:R-:W-:Y:S02]  /*22c40*/  IABS R4, R10 ;  /* 0x0000000a00047213 */ /* 0x000fe40000000000 */
[C---:B------:R-:W-:Y:S02]  /*22c50*/  R2UR UR12, R136.reuse ;  /* 0x00000000880c72ca */ /* 0x040fe400000e0000 */
[C---:B------:R-:W-:Y:S01]  /*22c60*/  R2UR UR13, R137.reuse ;  /* 0x00000000890d72ca */ /* 0x040fe200000e0000 */
[----:B------:R-:W2:Y:S01]  /*22c70*/  LD.E R9, desc[UR4][R138.64+0x170] ;  /* 0x000170048a097980 */ /* 0x000ea2000c101900 */
[----:B------:R-:W-:Y:S02]  /*22c80*/  R2UR UR8, R136 ;  /* 0x00000000880872ca */ /* 0x000fe400000e0000 */
[----:B------:R-:W-:Y:S02]  /*22c90*/  R2UR UR9, R137 ;  /* 0x00000000890972ca */ /* 0x000fe400000e0000 */
[-C--:B--2---:R-:W-:Y:S02]  /*22ca0*/  IABS R5, R9.reuse ;  /* 0x0000000900057213 */ /* 0x084fe40000000000 */
[-C--:B------:R-:W-:Y:S02]  /*22cb0*/  IABS R2, R9.reuse ;  /* 0x0000000900027213 */ /* 0x080fe40000000000 */
[----:B------:R-:W2:Y:S01]  /*22cc0*/  I2F.RP R12, R5 ;  /* 0x00000005000c7306 */ /* 0x000ea20000209400 */
[-C--:B------:R-:W-:Y:S02]  /*22cd0*/  LOP3.LUT R10, R10, R9.reuse, RZ, 0x3c, !PT ;  /* 0x000000090a0a7212 */ /* 0x080fe400078e3cff */
[----:B------:R-:W-:Y:S01]  /*22ce0*/  IMAD.MOV R2, RZ, RZ, -R2 ;  /* 0x000000ffff027224 */ /* 0x000fe200078e0a02 */
[----:B------:R-:W-:Y:S04]  /*22cf0*/  LOP3.LUT R7, R7, R9, RZ, 0x3c, !PT ;  /* 0x0000000907077212 */ /* 0x000fe800078e3cff */
[----:B------:R-:W-:Y:S02]  /*22d00*/  ISETP.GE.AND P0, PT, R7, RZ, PT ;  /* 0x000000ff0700720c */ /* 0x000fe40003f06270 */
[----:B--2---:R-:W2:Y:S02]  /*22d10*/  MUFU.RCP R12, R12 ;  /* 0x0000000c000c7308 */ /* 0x004ea40000001000 */
[----:B--2---:R-:W-:Y:S08]  /*22d20*/  VIADD R12, R12, 0xffffffe ;  /* 0x0ffffffe0c0c7836 */ /* 0x004ff00000000000 */
[----:B------:R-:W2:Y:S02]  /*22d30*/  F2I.FTZ.U32.TRUNC.NTZ R13, R12 ;  /* 0x0000000c000d7305 */ /* 0x000ea4000021f000 */
[--C-:B--2---:R-:W-:Y:S02]  /*22d40*/  IMAD.MOV R8, RZ, RZ, -R13.reuse ;  /* 0x000000ffff087224 */ /* 0x104fe400078e0a0d */
[----:B------:R-:W-:Y:S02]  /*22d50*/  IMAD.MOV.U32 R12, RZ, RZ, RZ ;  /* 0x000000ffff0c7224 */ /* 0x000fe400078e00ff */
[-C--:B------:R-:W-:Y:S04]  /*22d60*/  IMAD R8, R8, R5.reuse, RZ ;  /* 0x0000000508087224 */ /* 0x080fe800078e02ff */
[----:B------:R-:W-:Y:S06]  /*22d70*/  IMAD.HI.U32 R8, R13, R8, R12 ;  /* 0x000000080d087227 */ /* 0x000fec00078e000c */
[----:B------:R-:W-:Y:S04]  /*22d80*/  IMAD.HI.U32 R6, R8, R0, RZ ;  /* 0x0000000008067227 */ /* 0x000fe800078e00ff */
[----:B------:R-:W-:Y:S02]  /*22d90*/  IMAD R0, R6, R2, R0 ;  /* 0x0000000206007224 */ /* 0x000fe400078e0200 */
[----:B------:R-:W-:Y:S03]  /*22da0*/  IMAD.HI.U32 R8, R8, R4, RZ ;  /* 0x0000000408087227 */ /* 0x000fe600078e00ff */
[C---:B------:R-:W-:Y:S01]  /*22db0*/  ISETP.GT.U32.AND P1, PT, R5.reuse, R0, PT ;  /* 0x000000000500720c */ /* 0x040fe20003f24070 */
[----:B------:R-:W-:Y:S05]  /*22dc0*/  IMAD R4, R8, R2, R4 ;  /* 0x0000000208047224 */ /* 0x000fea00078e0204 */
[----:B------:R-:W-:Y:S07]  /*22dd0*/  ISETP.GT.U32.AND P2, PT, R5, R4, PT ;  /* 0x000000040500720c */ /* 0x000fee0003f44070 */
[--C-:B------:R-:W-:Y:S01]  /*22de0*/  @!P1 IMAD.IADD R0, R0, 0x1, -R5.reuse ;  /* 0x0000000100009824 */ /* 0x100fe200078e0a05 */
[----:B------:R-:W-:Y:S02]  /*22df0*/  @!P1 IADD3 R6, R6, 0x1, RZ ;  /* 0x0000000106069810 */ /* 0x000fe40007ffe0ff */
[----:B------:R-:W-:Y:S02]  /*22e00*/  ISETP.GE.AND P1, PT, R10, RZ, PT ;  /* 0x000000ff0a00720c */ /* 0x000fe40003f26270 */
[----:B------:R-:W-:Y:S01]  /*22e10*/  ISETP.GE.U32.AND P3, PT, R0, R5, PT ;  /* 0x000000050000720c */ /* 0x000fe20003f66070 */
[----:B------:R-:W-:Y:S01]  /*22e20*/  @!P2 IMAD.IADD R4, R4, 0x1, -R5 ;  /* 0x000000010404a824 */ /* 0x000fe200078e0a05 */
[----:B------:R-:W2:Y:S01]  /*22e30*/  LD.E.64 R10, desc[UR4][R138.64+0x38] ;  /* 0x000038048a0a7980 */ /* 0x000ea2000c101b00 */
[----:B------:R-:W-:Y:S01]  /*22e40*/  @!P2 VIADD R8, R8, 0x1 ;  /* 0x000000010808a836 */ /* 0x000fe20000000000 */
[----:B------:R-:W-:Y:S02]  /*22e50*/  LOP3.LUT R0, RZ, R9, RZ, 0x33, !PT ;  /* 0x00000009ff007212 */ /* 0x000fe400078e33ff */
[----:B------:R-:W-:Y:S02]  /*22e60*/  ISETP.GE.U32.AND P4, PT, R4, R5, PT ;  /* 0x000000050400720c */ /* 0x000fe40003f86070 */
[C---:B------:R-:W-:Y:S05]  /*22e70*/  ISETP.NE.AND P2, PT, R9.reuse, RZ, PT ;  /* 0x000000ff0900720c */ /* 0x040fea0003f45270 */
[----:B------:R-:W-:Y:S04]  /*22e80*/  @P3 VIADD R6, R6, 0x1 ;  /* 0x0000000106063836 */ /* 0x000fe80000000000 */
[----:B------:R-:W-:Y:S02]  /*22e90*/  @!P0 IMAD.MOV R6, RZ, RZ, -R6 ;  /* 0x000000ffff068224 */ /* 0x000fe400078e0a06 */
[----:B------:R-:W-:Y:S03]  /*22ea0*/  @P4 VIADD R8, R8, 0x1 ;  /* 0x0000000108084836 */ /* 0x000fe60000000000 */
[----:B------:R-:W-:Y:S01]  /*22eb0*/  SEL R6, R0, R6, !P2 ;  /* 0x0000000600067207 */ /* 0x000fe20005000000 */
[----:B------:R-:W-:Y:S03]  /*22ec0*/  @!P1 IMAD.MOV R8, RZ, RZ, -R8 ;  /* 0x000000ffff089224 */ /* 0x000fe600078e0a08 */
[----:B------:R-:W-:Y:S02]  /*22ed0*/  LEA R12, P1, R6, R248, 0x2 ;  /* 0x000000f8060c7211 */ /* 0x000fe400078210ff */
[----:B------:R-:W-:Y:S02]  /*22ee0*/  SEL R8, R0, R8, !P2 ;  /* 0x0000000800087207 */ /* 0x000fe40005000000 */
[-C--:B------:R-:W-:Y:S02]  /*22ef0*/  LEA.HI.X.SX32 R13, R6, R249.reuse, 0x2, P1 ;  /* 0x000000f9060d7211 */ /* 0x080fe400008f16ff */
[C---:B------:R-:W-:Y:S02]  /*22f00*/  LEA R4, P0, R8.reuse, R248, 0x2 ;  /* 0x000000f808047211 */ /* 0x040fe400078010ff */
[C---:B------:R-:W-:Y:S01]  /*22f10*/  IADD3 R6, R8.reuse, -R6, RZ ;  /* 0x8000000608067210 */ /* 0x040fe20007ffe0ff */
[----:B------:R-:W3:Y:S01]  /*22f20*/  LD.E R0, desc[UR10][R12.64] ;  /* 0x0000000a0c007980 */ /* 0x000ee2000c101900 */
[----:B------:R-:W-:Y:S03]  /*22f30*/  LEA.HI.X.SX32 R5, R8, R249, 0x2, P0 ;  /* 0x000000f908057211 */ /* 0x000fe600000f16ff */
[----:B------:R-:W-:Y:S02]  /*22f40*/  IMAD R9, R9, R6, -0x80 ;  /* 0xffffff8009097424 */ /* 0x000fe400078e0206 */
[----:B------:R5:W3:Y:S04]  /*22f50*/  LD.E R2, desc[UR12][R4.64] ;  /* 0x0000000c04027980 */ /* 0x000ae8000c101900 */
[----:B------:R-:W4:Y:S01]  /*22f60*/  LD.E.64 R12, desc[UR8][R138.64+0x20] ;  /* 0x000020088a0c7980 */ /* 0x000f22000c101b00 */
[----:B-----5:R-:W-:Y:S01]  /*22f70*/  SHF.R.S32.HI R5, RZ, 0x1f, R9 ;  /* 0x0000001fff057819 */ /* 0x020fe20000011409 */
[-C--:B--2---:R-:W-:Y:S02]  /*22f80*/  IMAD R4, R11, R9.reuse, RZ ;  /* 0x000000090b047224 */ /* 0x084fe400078e02ff */
[C---:B------:R-:W-:Y:S04]  /*22f90*/  IMAD.WIDE.U32 R6, R10.reuse, R9, RZ ;  /* 0x000000090a067225 */ /* 0x040fe800078e00ff */
[----:B------:R-:W-:Y:S04]  /*22fa0*/  IMAD R4, R10, R5, R4 ;  /* 0x000000050a047224 */ /* 0x000fe800078e0204 */
[----:B------:R-:W-:Y:S02]  /*22fb0*/  IMAD.IADD R7, R7, 0x1, R4 ;  /* 0x0000000107077824 */ /* 0x000fe400078e0204 */
[----:B---3--:R-:W-:Y:S05]  /*22fc0*/  IMAD.IADD R0, R0, 0x1, -R2 ;  /* 0x0000000100007824 */ /* 0x008fea00078e0a02 */
[----:B------:R-:W-:Y:S01]  /*22fd0*/  SHF.R.S32.HI R4, RZ, 0x1f, R0 ;  /* 0x0000001fff047819 */ /* 0x000fe20000011400 */
[----:B----4-:R-:W-:Y:S02]  /*22fe0*/  IMAD R2, R13, R0, RZ ;  /* 0x000000000d027224 */ /* 0x010fe400078e02ff */
[----:B------:R-:W-:Y:S04]  /*22ff0*/  IMAD.WIDE.U32 R6, R0, R12, R6 ;  /* 0x0000000c00067225 */ /* 0x000fe800078e0006 */
[----:B------:R-:W-:Y:S04]  /*23000*/  IMAD R2, R12, R4, R2 ;  /* 0x000000040c027224 */ /* 0x000fe800078e0202 */
[----:B------:R-:W-:Y:S01]  /*23010*/  IMAD.IADD R2, R7, 0x1, R2 ;  /* 0x0000000107027824 */ /* 0x000fe200078e0202 */
[----:B------:R-:W-:Y:S05]  /*23020*/  BRA `(.L_x_1464) ;  /* 0x0000000000187947 */ /* 0x000fea0003800000 */
.L_x_1463:
[----:B------:R-:W-:Y:S02]  /*23030*/  R2UR UR4, R136 ;  /* 0x00000000880472ca */ /* 0x000fe400000e0000 */
[----:B------:R-:W-:Y:S11]  /*23040*/  R2UR UR5, R137 ;  /* 0x00000000890572ca */ /* 0x000ff600000e0000 */
[----:B------:R-:W-:Y:S02]  /*23050*/  @!UPT UIADD3 URZ, URZ, URZ, URZ ;  /* 0x0000003f3f3ff290 */ /* 0x000fe4000fffe03f */
[----:B------:R-:W2:Y:S02]  /*23060*/  LD.E R6, desc[UR4][R138.64+0x38] ;  /* 0x000038048a067980 */ /* 0x000ea4000c101900 */
[----:B--2---:R-:W-:Y:S05]  /*23070*/  IMAD.U32 R6, R6, -0x80, RZ ;  /* 0xffffff8006067824 */ /* 0x004fea00078e00ff */
[----:B------:R-:W-:Y:S02]  /*23080*/  SHF.R.S32.HI R2, RZ, 0x1f, R6 ;  /* 0x0000001fff027819 */ /* 0x000fe40000011406 */
.L_x_1464:
[----:B------:R-:W-:Y:S05]  /*23090*/  BSYNC B0 ;  /* 0x0000000000007941 */ /* 0x000fea0003800000 */
.L_x_1462:
[C---:B------:R-:W-:Y:S02]  /*230a0*/  LOP3.LUT P0, RZ, R251.reuse, 0x1, RZ, 0xc0, !PT ;  /* 0x00000001fbff7812 */ /* 0x040fe4000780c0ff */
[----:B------:R-:W-:Y:S02]  /*230b0*/  LOP3.LUT P1, RZ, R251, 0x2, RZ, 0xc0, !PT ;  /* 0x00000002fbff7812 */ /* 0x000fe4000782c0ff */
[CC--:B------:R-:W-:Y:S02]  /*230c0*/  LEA R16, P3, R6.reuse, R240.reuse, 0x1 ;  /* 0x000000f006107211 */ /* 0x0c0fe400078608ff */
[C---:B------:R-:W-:Y:S02]  /*230d0*/  IADD3 R0, P2, R6.reuse, R237, RZ ;  /* 0x000000ed06007210 */ /* 0x040fe40007f5e0ff */
[----:B------:R-:W-:Y:S02]  /*230e0*/  LEA.HI.X R17, R6, R239, R2, 0x1, P3 ;  /* 0x000000ef06117211 */ /* 0x000fe400018f0c02 */
[----:B------:R-:W-:Y:S01]  /*230f0*/  IADD3 R4, P3, R0, R237, RZ ;  /* 0x000000ed00047210 */ /* 0x000fe20007f7e0ff */
[----:B------:R-:W-:Y:S02]  /*23100*/  IMAD.X R2, R2, 0x1, R238, P2 ;  /* 0x0000000102027824 */ /* 0x000fe400010e06ee */
[C---:B------:R-:W-:Y:S02]  /*23110*/  @P0 R2UR UR8, R136.reuse ;  /* 0x00000000880802ca */ /* 0x040fe400000e0000 */
[C---:B------:R-:W-:Y:S02]  /*23120*/  @P0 R2UR UR9, R137.reuse ;  /* 0x00000000890902ca */ /* 0x040fe400000e0000 */
[----:B------:R-:W-:Y:S02]  /*23130*/  @P1 R2UR UR4, R136 ;  /* 0x00000000880412ca */ /* 0x000fe400000e0000 */
[C---:B------:R-:W-:Y:S02]  /*23140*/  @P1 R2UR UR5, R137.reuse ;  /* 0x00000000890512ca */ /* 0x040fe400000e0000 */
[-C--:B------:R-:W-:Y:S02]  /*23150*/  @P0 LEA R18, P4, R0, R240.reuse, 0x1 ;  /* 0x000000f000120211 */ /* 0x080fe400078808ff */
[----:B------:R-:W-:Y:S02]  /*23160*/  @P1 R2UR UR12, R136 ;  /* 0x00000000880c12ca */ /* 0x000fe400000e0000 */
[CCC-:B------:R-:W-:Y:S02]  /*23170*/  @P0 LEA.HI.X R19, R0.reuse, R239.reuse, R2.reuse, 0x1, P4 ;  /* 0x000000ef00130211 */ /* 0x1c0fe400020f0c02 */
[C---:B------:R-:W-:Y:S01]  /*23180*/  @P1 R2UR UR13, R137.reuse ;  /* 0x00000000890d12ca */ /* 0x040fe200000e0000 */
[----:B------:R-:W-:Y:S01]  /*23190*/  @!PT LDS RZ, [RZ] ;  /* 0x00000000fffff984 */ /* 0x000fe20000000800 */
[----:B------:R-:W-:Y:S01]  /*231a0*/  @!PT LDS RZ, [RZ] ;  /* 0x00000000fffff984 */ /* 0x000fe20000000800 */
[----:B------:R-:W-:Y:S01]  /*231b0*/  @!PT LDS RZ, [RZ] ;  /* 0x00000000fffff984 */ /* 0x000fe20000000800 */
[----:B------:R-:W-:Y:S01]  /*231c0*/  @P0 LDGSTS.E.BYPASS.LTC128B.128 [R247+0x4000], desc[UR8][R16.64] ;  /* 0x0400000010f70fae */ /* 0x000fe2000b901d48 */
[-C--:B------:R-:W-:Y:S02]  /*231d0*/  @P1 LEA R10, P2, R0, R240.reuse, 0x1 ;  /* 0x000000f0000a1211 */ /* 0x080fe400078408ff */
        /* <DEDUP_REMOVED lines=9> */
[----:B------:R-:W-:Y:S02]  /*23270*/  @P0 R2UR UR4, R136 ;  /* 0x00000000880402ca */ /* 0x000fe400000e0000 */
[C---:B------:R-:W-:Y:S01]  /*23280*/  @P0 R2UR UR5, R137.reuse ;  /* 0x00000000890502ca */ /* 0x040fe200000e0000 */
[----:B------:R2:W-:Y:S01]  /*23290*/  @!P1 STS.128 [R247+0x8000], RZ ;  /* 0x008000fff7009388 */ /* 0x0005e20000000c00 */
[-C--:B------:R-:W-:Y:S02]  /*232a0*/  @P0 LEA R14, P4, R4, R240.reuse, 0x1 ;  /* 0x000000f0040e0211 */ /* 0x080fe400078808ff */
[----:B------:R-:W-:Y:S02]  /*232b0*/  @P1 R2UR UR8, R136 ;  /* 0x00000000880812ca */ /* 0x000fe400000e0000 */
[CCC-:B------:R-:W-:Y:S02]  /*232c0*/  @P0 LEA.HI.X R15, R4.reuse, R239.reuse, R2.reuse, 0x1, P4 ;  /* 0x000000ef040f0211 */ /* 0x1c0fe400020f0c02 */
[C---:B------:R-:W-:Y:S02]  /*232d0*/  @P1 R2UR UR9, R137.reuse ;  /* 0x00000000890912ca */ /* 0x040fe400000e0000 */
[-C--:B------:R-:W-:Y:S02]  /*232e0*/  @P1 LEA R8, P2, R4, R240.reuse, 0x1 ;  /* 0x000000f004081211 */ /* 0x080fe400078408ff */
[----:B------:R-:W-:Y:S01]  /*232f0*/  @P1 R2UR UR14, R136 ;  /* 0x00000000880e12ca */ /* 0x000fe200000e0000 */
[----:B------:R-:W-:Y:S01]  /*23300*/  @!PT LDS RZ, [RZ] ;  /* 0x00000000fffff984 */ /* 0x000fe20000000800 */
[----:B------:R-:W-:Y:S01]  /*23310*/  @!PT LDS RZ, [RZ] ;  /* 0x00000000fffff984 */ /* 0x000fe20000000800 */
[----:B------:R-:W-:Y:S01]  /*23320*/  @!PT LDS RZ, [RZ] ;  /* 0x00000000fffff984 */ /* 0x000fe20000000800 */
[----:B------:R3:W-:Y:S01]  /*23330*/  @P0 LDGSTS.E.BYPASS.LTC128B.128 [R247+0x4800], desc[UR4][R18.64] ;  /* 0x0480000012f70fae */ /* 0x0007e2000b901d44 */
[C---:B------:R-:W-:Y:S02]  /*23340*/  @P1 LEA.HI.X R9, R4.reuse, R239, R2, 0x1, P2 ;  /* 0x000000ef04091211 */ /* 0x040fe400010f0c02 */
[C---:B------:R-:W-:Y:S01]  /*23350*/  @P1 R2UR UR15, R137.reuse ;  /* 0x00000000890f12ca */ /* 0x040fe200000e0000 */
[----:B------:R2:W-:Y:S01]  /*23360*/  @!P0 STS.128 [R247+0x4800], RZ ;  /* 0x004800fff7008388 */ /* 0x0005e20000000c00 */
[-C--:B------:R-:W-:Y:S03]  /*23370*/  IADD3 R0, P3, R4, R237.reuse, RZ ;  /* 0x000000ed04007210 */ /* 0x080fe60007f7e0ff */
[----:B------:R-:W-:Y:S01]  /*23380*/  @!PT LDS RZ, [RZ] ;  /* 0x00000000fffff984 */ /* 0x000fe20000000800 */
[----:B------:R-:W-:Y:S01]  /*23390*/  @!PT LDS RZ, [RZ] ;  /* 0x00000000fffff984 */ /* 0x000fe20000000800 */
[----:B------:R-:W-:Y:S01]  /*233a0*/  @!PT LDS RZ, [RZ] ;  /* 0x00000000fffff984 */ /* 0x000fe20000000800 */
[----:B------:R2:W-:Y:S01]  /*233b0*/  @P1 LDGSTS.E.BYPASS.LTC128B.128 [R247+0x8800], desc[UR12][R10.64+0x80] ;  /* 0x088000800af71fae */ /* 0x0005e2000b901d4c */
[-C--:B------:R-:W-:Y:S01]  /*233c0*/  @P0 LEA R12, P4, R0, R240.reuse, 0x1 ;  /* 0x000000f0000c0211 */ /* 0x080fe200078808ff */
        /* <DEDUP_REMOVED lines=9> */
[----:B------:R-:W-:Y:S01]  /*23460*/  @P1 LEA.HI.X R7, R0, R239, R2, 0x1, P2 ;  /* 0x000000ef00071211 */ /* 0x000fe200010f0c02 */
[----:B------:R-:W-:Y:S01]  /*23470*/  IMAD.X R2, R2, 0x1, R238, P3 ;  /* 0x0000000102027824 */ /* 0x000fe200018e06ee */
[CC--:B------:R-:W-:Y:S01]  /*23480*/  @P0 LEA R20, P4, R4.reuse, R240.reuse, 0x1 ;  /* 0x000000f004140211 */ /* 0x0c0fe200078808ff */
[----:B------:R2:W-:Y:S01]  /*23490*/  @!P0 STS.128 [R247+0x5000], RZ ;  /* 0x005000fff7008388 */ /* 0x0005e20000000c00 */
[C---:B------:R-:W-:Y:S02]  /*234a0*/  IADD3 R0, P3, R4.reuse, R237, RZ ;  /* 0x000000ed04007210 */ /* 0x040fe40007f7e0ff */
[-CC-:B-1----:R-:W-:Y:S01]  /*234b0*/  @P0 LEA.HI.X R21, R4, R239.reuse, R2.reuse, 0x1, P4 ;  /* 0x000000ef04150211 */ /* 0x182fe200020f0c02 */
[----:B------:R-:W-:Y:S01]  /*234c0*/  @!PT LDS RZ, [RZ] ;  /* 0x00000000fffff984 */ /* 0x000fe20000000800 */
[----:B------:R-:W-:Y:S01]  /*234d0*/  @!PT LDS RZ, [RZ] ;  /* 0x00000000fffff984 */ /* 0x000fe20000000800 */
[----:B------:R-:W-:Y:S01]  /*234e0*/  @!PT LDS RZ, [RZ] ;  /* 0x00000000fffff984 */ /* 0x000fe20000000800 */
[----:B------:R2:W-:Y:S01]  /*234f0*/  @P1 LDGSTS.E.BYPASS.LTC128B.128 [R247+0x9000], desc[UR8][R8.64+0x80] ;  /* 0x0900008008f71fae */ /* 0x0005e2000b901d48 */
[-C--:B------:R-:W-:Y:S02]  /*23500*/  @P0 LEA R24, P4, R0, R240.reuse, 0x1 ;  /* 0x000000f000180211 */ /* 0x080fe400078808ff */
[CC--:B---3--:R-:W-:Y:S01]  /*23510*/  @P1 LEA R18, P2, R4.reuse, R240.reuse, 0x1 ;  /* 0x000000f004121211 */ /* 0x0c8fe200078408ff */
[----:B------:R2:W-:Y:S03]  /*23520*/  @!P1 STS.128 [R247+0x9000], RZ ;  /* 0x009000fff7009388 */ /* 0x0005e60000000c00 */
        /* <DEDUP_REMOVED lines=16> */
[----:B------:R-:W-:Y:S01]  /*23630*/  @P0 R2UR UR12, R136 ;  /* 0x00000000880c02ca */ /* 0x000fe200000e0000 */
[----:B------:R2:W-:Y:S01]  /*23640*/  @!P1 STS.128 [R247+0x9800], RZ ;  /* 0x009800fff7009388 */ /* 0x0005e20000000c00 */
[C---:B------:R-:W-:Y:S02]  /*23650*/  @P0 R2UR UR13, R137.reuse ;  /* 0x00000000890d02ca */ /* 0x040fe400000e0000 */
[-C--:B----4-:R-:W-:Y:S01]  /*23660*/  @P0 LEA R30, P6, R4, R240.reuse, 0x1 ;  /* 0x000000f0041e0211 */ /* 0x090fe200078c08ff */
[----:B------:R-:W-:Y:S01]  /*23670*/  @!PT LDS RZ, [RZ] ;  /* 0x00000000fffff984 */ /* 0x000fe20000000800 */
[----:B------:R-:W-:Y:S01]  /*23680*/  @!PT LDS RZ, [RZ] ;  /* 0x00000000fffff984 */ /* 0x000fe20000000800 */
[----:B------:R-:W-:Y:S01]  /*23690*/  @!PT LDS RZ, [RZ] ;  /* 0x00000000fffff984 */ /* 0x000fe20000000800 */
[----:B------:R2:W-:Y:S01]  /*236a0*/  @P0 LDGSTS.E.BYPASS.LTC128B.128 [R247+0x6000], desc[UR10][R20.64] ;  /* 0x0600000014f70fae */ /* 0x0005e2000b901d4a */
[----:B------:R-:W-:Y:S02]  /*236b0*/  @P1 R2UR UR10, R136 ;  /* 0x00000000880a12ca */ /* 0x000fe400000e0000 */
[CCC-:B------:R-:W-:Y:S01]  /*236c0*/  @P0 LEA.HI.X R31, R4.reuse, R239.reuse, R2.reuse, 0x1, P6 ;  /* 0x000000ef041f0211 */ /* 0x1c0fe200030f0c02 */
[----:B------:R2:W-:Y:S01]  /*236d0*/  @!P0 STS.128 [R247+0x6000], RZ ;  /* 0x006000fff7008388 */ /* 0x0005e20000000c00 */
[C---:B------:R-:W-:Y:S02]  /*236e0*/  @P1 R2UR UR11, R137.reuse ;  /* 0x00000000890b12ca */ /* 0x040fe400000e0000 */
[-C--:B------:R-:W-:Y:S01]  /*236f0*/  @P1 LEA R26, P3, R4, R240.reuse, 0x1 ;  /* 0x000000f0041a1211 */ /* 0x080fe200078608ff */
[----:B------:R-:W-:Y:S01]  /*23700*/  @!PT LDS RZ, [RZ] ;  /* 0x00000000fffff984 */ /* 0x000fe20000000800 */
[----:B------:R-:W-:Y:S01]  /*23710*/  @!PT LDS RZ, [RZ] ;  /* 0x00000000fffff984 */ /* 0x000fe20000000800 */
[----:B------:R-:W-:Y:S01]  /*23720*/  @!PT LDS RZ, [RZ] ;  /* 0x00000000fffff984 */ /* 0x000fe20000000800 */
[----:B------:R2:W-:Y:S01]  /*23730*/  @P1 LDGSTS.E.BYPASS.LTC128B.128 [R247+0xa000], desc[UR8][R18.64+0x80] ;  /* 0x0a00008012f71fae */ /* 0x0005e2000b901d48 */
[----:B------:R-:W-:Y:S02]  /*23740*/  @P0 R2UR UR8, R136 ;  /* 0x00000000880802ca */ /* 0x000fe400000e0000 */
[C---:B------:R-:W-:Y:S01]  /*23750*/  @P1 LEA.HI.X R27, R4.reuse, R239, R2, 0x1, P3 ;  /* 0x000000ef041b1211 */ /* 0x040fe200018f0c02 */
[----:B------:R2:W-:Y:S01]  /*23760*/  @!P1 STS.128 [R247+0xa000], RZ ;  /* 0x00a000fff7009388 */ /* 0x0005e20000000c00 */
[C---:B------:R-:W-:Y:S02]  /*23770*/  @P0 R2UR UR9, R137.reuse ;  /* 0x00000000890902ca */ /* 0x040fe400000e0000 */
[----:B------:R-:W-:Y:S01]  /*23780*/  IADD3 R0, P5, R4, R237, RZ ;  /* 0x000000ed04007210 */ /* 0x000fe20007fbe0ff */
[----:B------:R-:W-:Y:S01]  /*23790*/  @!PT LDS RZ, [RZ] ;  /* 0x00000000fffff984 */ /* 0x000fe20000000800 */
[----:B------:R-:W-:Y:S01]  /*237a0*/  @!PT LDS RZ, [RZ] ;  /* 0x00000000fffff984 */ /* 0x000fe20000000800 */
[----:B------:R-:W-:Y:S01]  /*237b0*/  @!PT LDS RZ, [RZ] ;  /* 0x00000000fffff984 */ /* 0x000fe20000000800 */
[----:B------:R2:W-:Y:S01]  /*237c0*/  @P0 LDGSTS.E.BYPASS.LTC128B.128 [R247+0x6800], desc[UR4][R24.64] ;  /* 0x0680000018f70fae */ /* 0x0005e2000b901d44 */
[----:B------:R-:W-:Y:S02]  /*237d0*/  @P1 R2UR UR4, R136 ;  /* 0x00000000880412ca */ /* 0x000fe400000e0000 */
[-C--:B------:R-:W-:Y:S01]  /*237e0*/  @P0 LEA R28, P4, R0, R240.reuse, 0x1 ;  /* 0x000000f0001c0211 */ /* 0x080fe200078808ff */
[----:B------:R2:W-:Y:S01]  /*237f0*/  @!P0 STS.128 [R247+0x6800], RZ ;  /* 0x006800fff7008388 */ /* 0x0005e20000000c00 */
[----:B------:R-:W-:Y:S01]  /*23800*/  @P1 R2UR UR5, R137 ;  /* 0x00000000890512ca */ /* 0x000fe200000e0000 */
[----:B------:R-:W-:Y:S01]  /*23810*/  IMAD.X R5, R2, 0x1, R238, P5 ;  /* 0x0000000102057824 */ /* 0x000fe200028e06ee */
[C---:B------:R-:W-:Y:S01]  /*23820*/  @P1 LEA R32, P2, R0.reuse, R240, 0x1 ;  /* 0x000000f000201211 */ /* 0x040fe200078408ff */
[----:B------:R-:W-:Y:S01]  /*23830*/  @!PT LDS RZ, [RZ] ;  /* 0x00000000fffff984 */ /* 0x000fe20000000800 */
[----:B------:R-:W-:Y:S01]  /*23840*/  @!PT LDS RZ, [RZ] ;  /* 0x00000000fffff984 */ /* 0x000fe20000000800 */
[----:B------:R-:W-:Y:S01]  /*23850*/  @!PT LDS RZ, [RZ] ;  /* 0x00000000fffff984 */ /* 0x000fe20000000800 */
[----:B------:R2:W-:Y:S01]  /*23860*/  @P1 LDGSTS.E.BYPASS.LTC128B.128 [R247+0xa800], desc[UR14][R22.64+0x80] ;  /* 0x0a80008016f71fae */ /* 0x0005e2000b901d4e */
[----:B------:R-:W-:Y:S02]  /*23870*/  IMAD.MOV.U32 R240, RZ, RZ, R16 ;  /* 0x000000fffff07224 */ /* 0x000fe400078e0010 */
[CCC-:B------:R-:W-:Y:S01]  /*23880*/  @P0 LEA.HI.X R29, R0.reuse, R239.reuse, R5.reuse, 0x1, P4 ;  /* 0x000000ef001d0211 */ /* 0x1c0fe200020f0c05 */
        /* <DEDUP_REMOVED lines=24> */
.L_x_1461:
[----:B------:R-:W-:Y:S05]  /*23a10*/  BSYNC B1 ;  /* 0x0000000000017941 */ /* 0x000fea0003800000 */
.L_x_1460:
[----:B------:R-:W-:Y:S01]  /*23a20*/  R2UR UR4, R136 ;  /* 0x00000000880472ca */ /* 0x000fe200000e0000 */
[----:B--2---:R-:W-:Y:S01]  /*23a30*/  LDSM.16.MT88.4 R12, [R228+0xc000] ;  /* 0x00c00000e40c783b */ /* 0x004fe20000004200 */
[----:B------:R-:W-:Y:S02]  /*23a40*/  R2UR UR5, R137 ;  /* 0x00000000890572ca */ /* 0x000fe400000e0000 */
[----:B------:R-:W-:Y:S02]  /*23a50*/  MOV R7, R134 ;  /* 0x0000008600077202 */ /* 0x000fe40000000f00 */
[----:B------:R-:W-:Y:S02]  /*23a60*/  FMNMX.FTZ R0, R146, R133, !PT ;  /* 0x0000008592007209 */ /* 0x000fe40007810000 */
[----:B------:R-:W-:Y:S01]  /*23a70*/  FMNMX.FTZ R4, R147, R132, !PT ;  /* 0x0000008493047209 */ /* 0x000fe20007810000 */
[----:B-1----:R-:W-:Y:S01]  /*23a80*/  LDSM.16.MT88.4 R20, [R226+0xc000] ;  /* 0x00c00000e214783b */ /* 0x002fe20000004200 */
[----:B------:R-:W-:Y:S02]  /*23a90*/  FMNMX.FTZ R0, R206, R0, !PT ;  /* 0x00000000ce007209 */ /* 0x000fe40007810000 */
[----:B------:R-:W-:Y:S02]  /*23aa0*/  MOV R9, R152 ;  /* 0x0000009800097202 */ /* 0x000fe40000000f00 */
[----:B------:R-:W-:Y:S02]  /*23ab0*/  FMNMX.FTZ R4, R144, R4, !PT ;  /* 0x0000000490047209 */ /* 0x000fe40007810000 */
[----:B------:R-:W-:Y:S01]  /*23ac0*/  FMNMX.FTZ R0, R7, R0, !PT ;  /* 0x0000000007007209 */ /* 0x000fe20007810000 */
[----:B------:R-:W2:Y:S01]  /*23ad0*/  LD.E R134, desc[UR4][R138.64+0xdc] ;  /* 0x0000dc048a867980 */ /* 0x000ea2000c101900 */
[----:B------:R-:W-:Y:S02]  /*23ae0*/  MOV R8, R149 ;  /* 0x0000009500087202 */ /* 0x000fe40000000f00 */
[----:B------:R-:W-:Y:S01]  /*23af0*/  FMNMX.FTZ R4, R9, R4, !PT ;  /* 0x0000000409047209 */ /* 0x000fe20007810000 */
[----:B----4-:R-:W-:Y:S01]  /*23b00*/  LDSM.16.MT88.4 R28, [R225+0xc000] ;  /* 0x00c00000e11c783b */ /* 0x010fe20000004200 */
        /* <DEDUP_REMOVED lines=19> */
[----:B------:R-:W3:Y:S01]  /*23c40*/  LDL.LU R200, [R1] ;  /* 0x0000000001c87983 */ /* 0x000ee20000300800 */
        /* <DEDUP_REMOVED lines=43> */
[----:B------:R-:W1:Y:S08]  /*23f00*/  SHFL.BFLY PT, R2, R0, 0x2, 0x1f ;  /* 0x0c401f0000027f89 */ /* 0x000e7000000e0000 */
[----:B------:R-:W4:Y:S01]  /*23f10*/  SHFL.BFLY PT, R6, R4, 0x2, 0x1f ;  /* 0x0c401f0004067f89 */ /* 0x000f2200000e0000 */
[----:B-1----:R-:W-:Y:S02]  /*23f20*/  FMNMX.FTZ R2, R0, R2, !PT ;  /* 0x0000000200027209 */ /* 0x002fe40007810000 */
[----:B----4-:R-:W-:Y:S05]  /*23f30*/  FMNMX.FTZ R6, R4, R6, !PT ;  /* 0x0000000604067209 */ /* 0x010fea0007810000 */
[----:B------:R-:W1:Y:S08]  /*23f40*/  SHFL.BFLY PT, R0, R2, 0x1, 0x1f ;  /* 0x0c201f0002007f89 */ /* 0x000e7000000e0000 */
[----:B------:R-:W4:Y:S01]  /*23f50*/  SHFL.BFLY PT, R5, R6, 0x1, 0x1f ;  /* 0x0c201f0006057f89 */ /* 0x000f2200000e0000 */
[----:B-1----:R-:W-:Y:S02]  /*23f60*/  FMNMX.FTZ R0, R2, R0, !PT ;  /* 0x0000000002007209 */ /* 0x002fe40007810000 */
[----:B----4-:R-:W-:Y:S03]  /*23f70*/  FMNMX.FTZ R2, R6, R5, !PT ;  /* 0x0000000506027209 */ /* 0x010fe60007810000 */
[----:B------:R-:W-:Y:S01]  /*23f80*/  FADD.FTZ R4, -R0, R133 ;  /* 0x0000008500047221 */ /* 0x000fe20000010100 */
[C---:B------:R-:W-:Y:S01]  /*23f90*/  FSETP.NEU.FTZ.AND P0, PT, R2.reuse, -INF , PT ;  /* 0xff8000000200780b */ /* 0x040fe20003f1d000 */
[----:B------:R-:W-:Y:S01]  /*23fa0*/  FADD.FTZ R5, -R2, R132 ;  /* 0x0000008402057221 */ /* 0x000fe20000010100 */
[C---:B--2---:R-:W-:Y:S01]  /*23fb0*/  FMUL.FTZ R152, R134.reuse, R2 ;  /* 0x0000000286987220 */ /* 0x044fe20000410000 */
[C---:B------:R-:W-:Y:S01]  /*23fc0*/  FMUL.FTZ R149, R134.reuse, R0 ;  /* 0x0000000086957220 */ /* 0x040fe20000410000 */
[C---:B------:R-:W-:Y:S01]  /*23fd0*/  FMUL.FTZ R4, R134.reuse, R4 ;  /* 0x0000000486047220 */ /* 0x040fe20000410000 */
[----:B------:R-:W-:Y:S02]  /*23fe0*/  FMUL.FTZ R5, R134, R5 ;  /* 0x0000000586057220 */ /* 0x000fe40000410000 */
[----:B------:R-:W-:Y:S01]  /*23ff0*/  FSEL R152, R152, RZ, P0 ;  /* 0x000000ff98987208 */ /* 0x000fe20000000000 */
[----:B------:R-:W1:Y:S01]  /*24000*/  MUFU.EX2 R132, R4 ;  /* 0x0000000400847308 */ /* 0x000e620000000800 */
[----:B------:R-:W-:Y:S03]  /*24010*/  FSETP.NEU.FTZ.AND P0, PT, R0, -INF , PT ;  /* 0xff8000000000780b */ /* 0x000fe60003f1d000 */
[-CC-:B------:R-:W-:Y:S01]  /*24020*/  FFMA.FTZ R138, R9, R134.reuse, -R152.reuse ;  /* 0x00000086098a7223 */ /* 0x180fe20000010898 */
[----:B------:R-:W-:Y:S01]  /*24030*/  FSEL R149, R149, RZ, P0 ;  /* 0x000000ff95957208 */ /* 0x000fe20000000000 */
[-CC-:B------:R-:W-:Y:S01]  /*24040*/  FFMA.FTZ R137, R8, R134.reuse, -R152.reuse ;  /* 0x0000008608897223 */ /* 0x180fe20000010898 */
[-CC-:B------:R-:W-:Y:S01]  /*24050*/  FFMA.FTZ R147, R147, R134.reuse, -R152.reuse ;  /* 0x0000008693937223 */ /* 0x180fe20000010898 */
[-CC-:B------:R-:W-:Y:S02]  /*24060*/  FFMA.FTZ R144, R144, R134.reuse, -R152.reuse ;  /* 0x0000008690907223 */ /* 0x180fe40000010898 */
[----:B------:R-:W2:Y:S01]  /*24070*/  MUFU.EX2 R133, R5 ;  /* 0x0000000500857308 */ /* 0x000ea20000000800 */
[-CC-:B------:R-:W-:Y:S01]  /*24080*/  FFMA.FTZ R146, R146, R134.reuse, -R149.reuse ;  /* 0x0000008692927223 */ /* 0x180fe20000010895 */
[-CC-:B------:R-:W-:Y:S01]  /*24090*/  FFMA.FTZ R143, R206, R134.reuse, -R149.reuse ;  /* 0x00000086ce8f7223 */ /* 0x180fe20000010895 */
[-CC-:B------:R-:W-:Y:S01]  /*240a0*/  FFMA.FTZ R139, R7, R134.reuse, -R149.reuse ;  /* 0x00000086078b7223 */ /* 0x180fe20000010895 */
[-CC-:B------:R-:W-:Y:S01]  /*240b0*/  FFMA.FTZ R136, R207, R134.reuse, -R149.reuse ;  /* 0x00000086cf887223 */ /* 0x180fe20000010895 */
[-CC-:B------:R-:W-:Y:S01]  /*240c0*/  FFMA.FTZ R162, R162, R134.reuse, -R152.reuse ;  /* 0x00000086a2a27223 */ /* 0x180fe20000010898 */
[-CC-:B------:R-:W-:Y:S01]  /*240d0*/  FFMA.FTZ R165, R165, R134.reuse, -R149.reuse ;  /* 0x00000086a5a57223 */ /* 0x180fe20000010895 */
[--C-:B------:R-:W-:Y:S03]  /*240e0*/  FFMA.FTZ R166, R166, R134, -R152.reuse ;  /* 0x00000086a6a67223 */ /* 0x100fe60000010898 */
[----:B------:R-:W-:Y:S01]  /*240f0*/  MUFU.EX2 R147, R147 ;  /* 0x0000009300937308 */ /* 0x000fe20000000800 */
[C---:B-1----:R-:W-:Y:S01]  /*24100*/  FMUL.FTZ R6, R132.reuse, R130 ;  /* 0x0000008284067220 */ /* 0x042fe20000410000 */
[C---:B------:R-:W-:Y:S01]  /*24110*/  FMUL.FTZ R7, R132.reuse, R131 ;  /* 0x0000008384077220 */ /* 0x040fe20000410000 */
[C---:B------:R-:W-:Y:S01]  /*24120*/  FMUL.FTZ R10, R132.reuse, R126 ;  /* 0x0000007e840a7220 */ /* 0x040fe20000410000 */
[C---:B------:R-:W-:Y:S01]  /*24130*/  FMUL.FTZ R11, R132.reuse, R127 ;  /* 0x0000007f840b7220 */ /* 0x040fe20000410000 */
[C---:B------:R-:W-:Y:S01]  /*24140*/  FMUL.FTZ R18, R132.reuse, R118 ;  /* 0x0000007684127220 */ /* 0x040fe20000410000 */
[C---:B------:R-:W-:Y:S01]  /*24150*/  FMUL.FTZ R19, R132.reuse, R119 ;  /* 0x0000007784137220 */ /* 0x040fe20000410000 */
[C---:B------:R-:W-:Y:S03]  /*24160*/  FMUL.FTZ R26, R132.reuse, R110 ;  /* 0x0000006e841a7220 */ /* 0x040fe60000410000 */
[----:B------:R-:W1:Y:S01]  /*24170*/  MUFU.EX2 R144, R144 ;  /* 0x0000009000907308 */ /* 0x000e620000000800 */
        /* <DEDUP_REMOVED lines=11> */
[----:B------:R-:W-:Y:S01]  /*24230*/  FMUL.FTZ R35, R132, R103 ;  /* 0x0000006784237220 */ /* 0x000fe20000410000 */
[C---:B------:R-:W-:Y:S01]  /*24240*/  FMUL.FTZ R32, R133.reuse, R100 ;  /* 0x0000006485207220 */ /* 0x040fe20000410000 */
[C---:B------:R-:W-:Y:S01]  /*24250*/  FMUL.FTZ R33, R133.reuse, R101 ;  /* 0x0000006585217220 */ /* 0x040fe20000410000 */
[----:B------:R-:W-:Y:S03]  /*24260*/  LDSM.16.MT88.4 R124, [R228+0xf800] ;  /* 0x00f80000e47c783b */ /* 0x000fe60000004200 */
[----:B------:R-:W2:Y:S01]  /*24270*/  MUFU.EX2 R143, R143 ;  /* 0x0000008f008f7308 */ /* 0x000ea20000000800 */
[----:B-1----:R-:W-:Y:S01]  /*24280*/  F2FP.BF16.F32.PACK_AB R128, R144, R147 ;  /* 0x000000939080723e */ /* 0x002fe200000010ff */
[C---:B------:R-:W-:Y:S01]  /*24290*/  FMUL.FTZ R42, R132.reuse, R94 ;  /* 0x0000005e842a7220 */ /* 0x040fe20000410000 */
[C---:B------:R-:W-:Y:S01]  /*242a0*/  FMUL.FTZ R43, R132.reuse, R95 ;  /* 0x0000005f842b7220 */ /* 0x040fe20000410000 */
[C---:B------:R-:W-:Y:S01]  /*242b0*/  FMUL.FTZ R40, R133.reuse, R92 ;  /* 0x0000005c85287220 */ /* 0x040fe20000410000 */
[C---:B------:R-:W-:Y:S01]  /*242c0*/  FMUL.FTZ R41, R133.reuse, R93 ;  /* 0x0000005d85297220 */ /* 0x040fe20000410000 */
[C---:B------:R-:W-:Y:S01]  /*242d0*/  FMUL.FTZ R46, R132.reuse, R90 ;  /* 0x0000005a842e7220 */ /* 0x040fe20000410000 */
[----:B------:R-:W-:Y:S03]  /*242e0*/  LDSM.16.MT88.4 R92, [R225+0xc800] ;  /* 0x00c80000e15c783b */ /* 0x000fe60000004200 */
[----:B------:R-:W-:Y:S01]  /*242f0*/  MUFU.EX2 R138, R138 ;  /* 0x0000008a008a7308 */ /* 0x000fe20000000800 */
[C---:B------:R-:W-:Y:S01]  /*24300*/  FMUL.FTZ R47, R132.reuse, R91 ;  /* 0x0000005b842f7220 */ /* 0x040fe20000410000 */
[C---:B------:R-:W-:Y:S01]  /*24310*/  FMUL.FTZ R44, R133.reuse, R88 ;  /* 0x00000058852c7220 */ /* 0x040fe20000410000 */
[C---:B------:R-:W-:Y:S01]  /*24320*/  FMUL.FTZ R45, R133.reuse, R89 ;  /* 0x00000059852d7220 */ /* 0x040fe20000410000 */
[C---:B------:R-:W-:Y:S01]  /*24330*/  FMUL.FTZ R54, R132.reuse, R82 ;  /* 0x0000005284367220 */ /* 0x040fe20000410000 */
[C---:B------:R-:W-:Y:S01]  /*24340*/  FMUL.FTZ R55, R132.reuse, R83 ;  /* 0x0000005384377220 */ /* 0x040fe20000410000 */
[----:B------:R-:W-:Y:S01]  /*24350*/  FMUL.FTZ R52, R133, R80 ;  /* 0x0000005085347220 */ /* 0x000fe20000410000 */
[----:B------:R-:W1:Y:S03]  /*24360*/  LDSM.16.MT88.4 R88, [R224+0x10000] ;  /* 0x01000000e058783b */ /* 0x000e660000004200 */
[----:B------:R-:W4:Y:S01]  /*24370*/  MUFU.EX2 R137, R137 ;  /* 0x0000008900897308 */ /* 0x000f220000000800 */
[----:B--2---:R-:W-:Y:S01]  /*24380*/  F2FP.BF16.F32.PACK_AB R129, R143, R146 ;  /* 0x000000928f81723e */ /* 0x004fe200000010ff */
[C---:B------:R-:W-:Y:S01]  /*24390*/  FMUL.FTZ R53, R133.reuse, R81 ;  /* 0x0000005185357220 */ /* 0x040fe20000410000 */
[C---:B------:R-:W-:Y:S01]  /*243a0*/  FMUL.FTZ R62, R132.reuse, R74 ;  /* 0x0000004a843e7220 */ /* 0x040fe20000410000 */
[----:B------:R-:W-:Y:S01]  /*243b0*/  FMUL.FTZ R63, R132, R75 ;  /* 0x0000004b843f7220 */ /* 0x000fe20000410000 */
[C---:B------:R-:W-:Y:S01]  /*243c0*/  FMUL.FTZ R60, R133.reuse, R72 ;  /* 0x00000048853c7220 */ /* 0x040fe20000410000 */
[----:B------:R-:W-:Y:S01]  /*243d0*/  FMUL.FTZ R61, R133, R73 ;  /* 0x00000049853d7220 */ /* 0x000fe20000410000 */
[----:B------:R-:W2:Y:S03]  /*243e0*/  LDSM.16.MT88.4 R80, [R228+0xc800] ;  /* 0x00c80000e450783b */ /* 0x000ea60000004200 */
[----:B------:R-:W-:Y:S01]  /*243f0*/  MUFU.EX2 R139, R139 ;  /* 0x0000008b008b7308 */ /* 0x000fe20000000800 */
[-CC-:B------:R-:W-:Y:S01]  /*24400*/  FFMA.FTZ R167, R167, R134.reuse, -R152.reuse ;  /* 0x00000086a7a77223 */ /* 0x180fe20000010898 */
[-CC-:B------:R-:W-:Y:S01]  /*24410*/  FFMA.FTZ R172, R172, R134.reuse, -R149.reuse ;  /* 0x00000086acac7223 */ /* 0x180fe20000010895 */
[-CC-:B------:R-:W-:Y:S01]  /*24420*/  FFMA.FTZ R171, R171, R134.reuse, -R149.reuse ;  /* 0x00000086abab7223 */ /* 0x180fe20000010895 */
[-CC-:B------:R-:W-:Y:S01]  /*24430*/  FFMA.FTZ R176, R176, R134.reuse, -R152.reuse ;  /* 0x00000086b0b07223 */ /* 0x180fe20000010898 */
[-CC-:B------:R-:W-:Y:S01]  /*24440*/  FFMA.FTZ R177, R177, R134.reuse, -R152.reuse ;  /* 0x00000086b1b17223 */ /* 0x180fe20000010898 */
[--C-:B------:R-:W-:Y:S01]  /*24450*/  FFMA.FTZ R181, R181, R134, -R149.reuse ;  /* 0x00000086b5b57223 */ /* 0x100fe20000010895 */
[----:B------:R-:W-:Y:S03]  /*24460*/  LDSM.16.MT88.4 R72, [R224+0xc800] ;  /* 0x00c80000e048783b */ /* 0x000fe60000004200 */
[----:B------:R-:W5:Y:S01]  /*24470*/  MUFU.EX2 R136, R136 ;  /* 0x0000008800887308 */ /* 0x000f620000000800 */
[----:B----4-:R-:W-:Y:S01]  /*24480*/  F2FP.BF16.F32.PACK_AB R130, R137, R138 ;  /* 0x0000008a8982723e */ /* 0x010fe200000010ff */
[-CC-:B------:R-:W-:Y:S01]  /*24490*/  FFMA.FTZ R183, R183, R134.reuse, -R149.reuse ;  /* 0x00000086b7b77223 */ /* 0x180fe20000010895 */
[-CC-:B------:R-:W-:Y:S01]  /*244a0*/  FFMA.FTZ R182, R182, R134.reuse, -R152.reuse ;  /* 0x00000086b6b67223 */ /* 0x180fe20000010898 */
[-CC-:B------:R-:W-:Y:S01]  /*244b0*/  FFMA.FTZ R184, R184, R134.reuse, -R152.reuse ;  /* 0x00000086b8b87223 */ /* 0x180fe20000010898 */
[-CC-:B------:R-:W-:Y:S01]  /*244c0*/  FFMA.FTZ R187, R187, R134.reuse, -R149.reuse ;  /* 0x00000086bbbb7223 */ /* 0x180fe20000010895 */
[-CC-:B------:R-:W-:Y:S01]  /*244d0*/  FFMA.FTZ R189, R189, R134.reuse, -R149.reuse ;  /* 0x00000086bdbd7223 */ /* 0x180fe20000010895 */
[----:B------:R-:W-:Y:S03]  /*244e0*/  LDSM.16.MT88.4 R100, [R225+0xe800] ;  /* 0x00e80000e164783b */ /* 0x000fe60000004200 */
[----:B------:R-:W-:Y:S01]  /*244f0*/  MUFU.EX2 R162, R162 ;  /* 0x000000a200a27308 */ /* 0x000fe20000000800 */
[-CC-:B------:R-:W-:Y:S01]  /*24500*/  FFMA.FTZ R191, R191, R134.reuse, -R152.reuse ;  /* 0x00000086bfbf7223 */ /* 0x180fe20000010898 */
[-CC-:B------:R-:W-:Y:S01]  /*24510*/  FFMA.FTZ R190, R190, R134.reuse, -R152.reuse ;  /* 0x00000086bebe7223 */ /* 0x180fe20000010898 */
[-CC-:B------:R-:W-:Y:S01]  /*24520*/  FFMA.FTZ R188, R188, R134.reuse, -R149.reuse ;  /* 0x00000086bcbc7223 */ /* 0x180fe20000010895 */
[-CC-:B------:R-:W-:Y:S01]  /*24530*/  FFMA.FTZ R186, R186, R134.reuse, -R149.reuse ;  /* 0x00000086baba7223 */ /* 0x180fe20000010895 */
[-CC-:B------:R-:W-:Y:S01]  /*24540*/  FFMA.FTZ R185, R185, R134.reuse, -R152.reuse ;  /* 0x00000086b9b97223 */ /* 0x180fe20000010898 */
[-CC-:B------:R-:W-:Y:S01]  /*24550*/  FFMA.FTZ R180, R180, R134.reuse, -R152.reuse ;  /* 0x00000086b4b47223 */ /* 0x180fe20000010898 */
[----:B------:R-:W-:Y:S03]  /*24560*/  LDSM.16.MT88.4 R116, [R226+0xf800] ;  /* 0x00f80000e274783b */ /* 0x000fe60000004200 */
[----:B------:R-:W-:Y:S01]  /*24570*/  MUFU.EX2 R165, R165 ;  /* 0x000000a500a57308 */ /* 0x000fe20000000800 */
[----:B-----5:R-:W-:Y:S01]  /*24580*/  F2FP.BF16.F32.PACK_AB R131, R136, R139 ;  /* 0x0000008b8883723e */ /* 0x020fe200000010ff */
[-CC-:B------:R-:W-:Y:S01]  /*24590*/  FFMA.FTZ R178, R178, R134.reuse, -R149.reuse ;  /* 0x00000086b2b27223 */ /* 0x180fe20000010895 */
[-CC-:B------:R-:W-:Y:S01]  /*245a0*/  FFMA.FTZ R179, R179, R134.reuse, -R149.reuse ;  /* 0x00000086b3b37223 */ /* 0x180fe20000010895 */
[-CC-:B------:R-:W-:Y:S01]  /*245b0*/  FFMA.FTZ R175, R175, R134.reuse, -R152.reuse ;  /* 0x00000086afaf7223 */ /* 0x180fe20000010898 */
[-CC-:B------:R-:W-:Y:S01]  /*245c0*/  FFMA.FTZ R174, R174, R134.reuse, -R152.reuse ;  /* 0x00000086aeae7223 */ /* 0x180fe20000010898 */
[-CC-:B------:R-:W-:Y:S01]  /*245d0*/  FFMA.FTZ R173, R173, R134.reuse, -R149.reuse ;  /* 0x00000086adad7223 */ /* 0x180fe20000010895 */
[----:B------:R-:W-:Y:S01]  /*245e0*/  LDSM.16.MT88.4 R108, [R225+0xf800] ;  /* 0x00f80000e16c783b */ /* 0x000fe20000004200 */
[C---:B------:R-:W-:Y:S02]  /*245f0*/  HMMA.16816.F32.BF16 R4, R128.reuse, R12, R4 ;  /* 0x0000000c8004723c */ /* 0x040fe40000041804 */
[----:B------:R-:W-:Y:S03]  /*24600*/  MUFU.EX2 R166, R166 ;  /* 0x000000a600a67308 */ /* 0x000fe60000000800 */
[--C-:B------:R-:W-:Y:S01]  /*24610*/  FFMA.FTZ R170, R170, R134, -R149.reuse ;  /* 0x00000086aaaa7223 */ /* 0x100fe20000010895 */
[C---:B------:R-:W-:Y:S06]  /*24620*/  HMMA.16816.F32.BF16 R8, R128.reuse, R14, R8 ;  /* 0x0000000e8008723c */ /* 0x040fec0000041808 */
[----:B------:R-:W-:Y:S01]  /*24630*/  MUFU.EX2 R167, R167 ;  /* 0x000000a700a77308 */ /* 0x000fe20000000800 */
[----:B------:R-:W-:Y:S01]  /*24640*/  ISETP.GT.AND P0, PT, R250, 0x1, PT ;  /* 0x00000001fa00780c */ /* 0x000fe20003f04270 */
[C---:B------:R-:W-:Y:S03]  /*24650*/  FMUL.FTZ R12, R133.reuse, R120 ;  /* 0x00000078850c7220 */ /* 0x040fe60000410000 */
[----:B------:R-:W-:Y:S01]  /*24660*/  FMUL.FTZ R13, R133, R121 ;  /* 0x00000079850d7220 */ /* 0x000fe20000410000 */
[C---:B------:R-:W-:Y:S01]  /*24670*/  FMUL.FTZ R14, R132.reuse, R122 ;  /* 0x0000007a840e7220 */ /* 0x040fe20000410000 */
[----:B------:R-:W-:Y:S03]  /*24680*/  FMUL.FTZ R15, R132, R123 ;  /* 0x0000007b840f7220 */ /* 0x000fe60000410000 */
[----:B------:R-:W-:Y:S01]  /*24690*/  MUFU.EX2 R172, R172 ;  /* 0x000000ac00ac7308 */ /* 0x000fe20000000800 */
[-CC-:B------:R-:W-:Y:S01]  /*246a0*/  FFMA.FTZ R120, R193, R134.reuse, -R152.reuse ;  /* 0x00000086c1787223 */ /* 0x180fe20000010898 */
[-CC-:B------:R-:W-:Y:S01]  /*246b0*/  FFMA.FTZ R121, R192, R134.reuse, -R149.reuse ;  /* 0x00000086c0797223 */ /* 0x180fe20000010895 */
[-CC-:B------:R-:W-:Y:S01]  /*246c0*/  FFMA.FTZ R169, R169, R134.reuse, -R152.reuse ;  /* 0x00000086a9a97223 */ /* 0x180fe20000010898 */
[C---:B------:R-:W-:Y:S03]  /*246d0*/  HMMA.16816.F32.BF16 R12, R128.reuse, R20, R12 ;  /* 0x00000014800c723c */ /* 0x040fe6000004180c */
[-CC-:B------:R-:W-:Y:S03]  /*246e0*/  FFMA.FTZ R168, R168, R134.reuse, -R152.reuse ;  /* 0x00000086a8a87223 */ /* 0x180fe60000010898 */
[----:B------:R-:W-:Y:S01]  /*246f0*/  MUFU.EX2 R120, R120 ;  /* 0x0000007800787308 */ /* 0x000fe20000000800 */
[--C-:B------:R-:W-:Y:S01]  /*24700*/  FFMA.FTZ R164, R164, R134, -R149.reuse ;  /* 0x00000086a4a47223 */ /* 0x100fe20000010895 */
[C---:B------:R-:W-:Y:S03]  /*24710*/  HMMA.16816.F32.BF16 R16, R128.reuse, R22, R16 ;  /* 0x000000168010723c */ /* 0x040fe60000041810 */
[C---:B------:R-:W-:Y:S01]  /*24720*/  FMUL.FTZ R20, R133.reuse, R112 ;  /* 0x0000007085147220 */ /* 0x040fe20000410000 */
[----:B------:R-:W-:Y:S03]  /*24730*/  FMUL.FTZ R21, R133, R113 ;  /* 0x0000007185157220 */ /* 0x000fe60000410000 */
[C---:B------:R-:W-:Y:S01]  /*24740*/  FMUL.FTZ R22, R132.reuse, R114 ;  /* 0x0000007284167220 */ /* 0x040fe20000410000 */
[----:B------:R-:W-:Y:S01]  /*24750*/  FMUL.FTZ R23, R132, R115 ;  /* 0x0000007384177220 */ /* 0x000fe20000410000 */
[----:B------:R-:W-:Y:S02]  /*24760*/  MUFU.EX2 R121, R121 ;  /* 0x0000007900797308 */ /* 0x000fe40000000800 */
[-CC-:B------:R-:W-:Y:S01]  /*24770*/  FFMA.FTZ R163, R163, R134.reuse, -R149.reuse ;  /* 0x00000086a3a37223 */ /* 0x180fe20000010895 */
[-CC-:B------:R-:W-:Y:S01]  /*24780*/  FFMA.FTZ R161, R161, R134.reuse, -R152.reuse ;  /* 0x00000086a1a17223 */ /* 0x180fe20000010898 */
[-CC-:B------:R-:W-:Y:S01]  /*24790*/  FFMA.FTZ R160, R160, R134.reuse, -R152.reuse ;  /* 0x00000086a0a07223 */ /* 0x180fe20000010898 */
[-CC-:B------:R-:W-:Y:S01]  /*247a0*/  FFMA.FTZ R159, R159, R134.reuse, -R149.reuse ;  /* 0x000000869f9f7223 */ /* 0x180fe20000010895 */
[C---:B------:R-:W-:Y:S04]  /*247b0*/  HMMA.16816.F32.BF16 R20, R128.reuse, R28, R20 ;  /* 0x0000001c8014723c */ /* 0x040fe80000041814 */
[----:B------:R-:W-:Y:S01]  /*247c0*/  MUFU.EX2 R171, R171 ;  /* 0x000000ab00ab7308 */ /* 0x000fe20000000800 */
[-CC-:B------:R-:W-:Y:S01]  /*247d0*/  FFMA.FTZ R158, R158, R134.reuse, -R149.reuse ;  /* 0x000000869e9e7223 */ /* 0x180fe20000010895 */
[-CC-:B------:R-:W-:Y:S01]  /*247e0*/  FFMA.FTZ R157, R157, R134.reuse, -R152.reuse ;  /* 0x000000869d9d7223 */ /* 0x180fe20000010898 */
[--C-:B------:R-:W-:Y:S01]  /*247f0*/  FFMA.FTZ R156, R156, R134, -R152.reuse ;  /* 0x000000869c9c7223 */ /* 0x100fe20000010898 */
[C---:B------:R-:W-:Y:S06]  /*24800*/  HMMA.16816.F32.BF16 R24, R128.reuse, R30, R24 ;  /* 0x0000001e8018723c */ /* 0x040fec0000041818 */
[----:B------:R-:W-:Y:S01]  /*24810*/  MUFU.EX2 R176, R176 ;  /* 0x000000b000b07308 */ /* 0x000fe20000000800 */
[C---:B------:R-:W-:Y:S01]  /*24820*/  FMUL.FTZ R28, R133.reuse, R104 ;  /* 0x00000068851c7220 */ /* 0x040fe20000410000 */
[----:B------:R-:W-:Y:S03]  /*24830*/  FMUL.FTZ R29, R133, R105 ;  /* 0x00000069851d7220 */ /* 0x000fe60000410000 */
[C---:B------:R-:W-:Y:S01]  /*24840*/  FMUL.FTZ R30, R132.reuse, R106 ;  /* 0x0000006a841e7220 */ /* 0x040fe20000410000 */
[----:B------:R-:W-:Y:S01]  /*24850*/  FMUL.FTZ R31, R132, R107 ;  /* 0x0000006b841f7220 */ /* 0x000fe20000410000 */
[-CC-:B------:R-:W-:Y:S03]  /*24860*/  FFMA.FTZ R155, R155, R134.reuse, -R149.reuse ;  /* 0x000000869b9b7223 */ /* 0x180fe60000010895 */
[----:B------:R-:W-:Y:S01]  /*24870*/  MUFU.EX2 R177, R177 ;  /* 0x000000b100b17308 */ /* 0x000fe20000000800 */
[-CC-:B------:R-:W-:Y:S01]  /*24880*/  FFMA.FTZ R154, R154, R134.reuse, -R149.reuse ;  /* 0x000000869a9a7223 */ /* 0x180fe20000010895 */
[-CC-:B------:R-:W-:Y:S01]  /*24890*/  FFMA.FTZ R105, R205, R134.reuse, -R152.reuse ;  /* 0x00000086cd697223 */ /* 0x180fe20000010898 */
[C---:B------:R-:W-:Y:S03]  /*248a0*/  HMMA.16816.F32.BF16 R28, R128.reuse, R36, R28 ;  /* 0x00000024801c723c */ /* 0x040fe6000004181c */
[-CC-:B------:R-:W-:Y:S01]  /*248b0*/  FFMA.FTZ R104, R204, R134.reuse, -R152.reuse ;  /* 0x00000086cc687223 */ /* 0x180fe20000010898 */
[--C-:B------:R-:W-:Y:S03]  /*248c0*/  FFMA.FTZ R107, R199, R134, -R149.reuse ;  /* 0x00000086c76b7223 */ /* 0x100fe60000010895 */
        /* <DEDUP_REMOVED lines=8> */
[-CC-:B------:R-:W-:Y:S01]  /*24950*/  FFMA.FTZ R106, R198, R134.reuse, -R149.reuse ;  /* 0x00000086c66a7223 */ /* 0x180fe20000010895 */
[-CC-:B------:R-:W-:Y:S01]  /*24960*/  FFMA.FTZ R112, R197, R134.reuse, -R152.reuse ;  /* 0x00000086c5707223 */ /* 0x180fe20000010898 */
[-CC-:B------:R-:W-:Y:S01]  /*24970*/  FFMA.FTZ R113, R196, R134.reuse, -R152.reuse ;  /* 0x00000086c4717223 */ /* 0x180fe20000010898 */
[-CC-:B------:R-:W-:Y:S01]  /*24980*/  FFMA.FTZ R114, R195, R134.reuse, -R149.reuse ;  /* 0x00000086c3727223 */ /* 0x180fe20000010895 */
[C---:B------:R-:W-:Y:S04]  /*24990*/  HMMA.16816.F32.BF16 R36, R128.reuse, R48, R36 ;  /* 0x000000308024723c */ /* 0x040fe80000041824 */
[----:B------:R-:W-:Y:S01]  /*249a0*/  MUFU.EX2 R182, R182 ;  /* 0x000000b600b67308 */ /* 0x000fe20000000800 */
[----:B------:R-:W-:Y:S01]  /*249b0*/  FFMA.FTZ R115, R194, R134, -R149 ;  /* 0x00000086c2737223 */ /* 0x000fe20000010895 */
[----:B---3--:R-:W-:Y:S01]  /*249c0*/  FFMA.FTZ R147, R133, R200, R147 ;  /* 0x000000c885937223 */ /* 0x008fe20000010093 */
[--C-:B------:R-:W-:Y:S01]  /*249d0*/  FFMA.FTZ R153, R153, R134, -R152.reuse ;  /* 0x0000008699997223 */ /* 0x100fe20000010898 */
[C---:B------:R-:W-:Y:S06]  /*249e0*/  HMMA.16816.F32.BF16 R40, R128.reuse, R50, R40 ;  /* 0x000000328028723c */ /* 0x040fec0000041828 */
[----:B------:R-:W-:Y:S01]  /*249f0*/  MUFU.EX2 R184, R184 ;  /* 0x000000b800b87308 */ /* 0x000fe20000000800 */
[C---:B------:R-:W-:Y:S01]  /*24a00*/  FMUL.FTZ R48, R133.reuse, R84 ;  /* 0x0000005485307220 */ /* 0x040fe20000410000 */
[C---:B------:R-:W-:Y:S03]  /*24a10*/  HMMA.16816.F32.BF16 R44, R128.reuse, R56, R44 ;  /* 0x00000038802c723c */ /* 0x040fe6000004182c */
[C---:B------:R-:W-:Y:S01]  /*24a20*/  FMUL.FTZ R50, R132.reuse, R86 ;  /* 0x0000005684327220 */ /* 0x040fe20000410000 */
[----:B------:R-:W-:Y:S01]  /*24a30*/  FMUL.FTZ R51, R132, R87 ;  /* 0x0000005784337220 */ /* 0x000fe20000410000 */
[C---:B------:R-:W-:Y:S02]  /*24a40*/  FMUL.FTZ R49, R133.reuse, R85 ;  /* 0x0000005585317220 */ /* 0x040fe40000410000 */
[C---:B------:R-:W-:Y:S01]  /*24a50*/  FMUL.FTZ R56, R133.reuse, R76 ;  /* 0x0000004c85387220 */ /* 0x040fe20000410000 */
[----:B------:R-:W3:Y:S01]  /*24a60*/  LDSM.16.MT88.4 R84, [R226+0xc800] ;  /* 0x00c80000e254783b */ /* 0x000ee20000004200 */
[----:B------:R-:W-:Y:S02]  /*24a70*/  MUFU.EX2 R187, R187 ;  /* 0x000000bb00bb7308 */ /* 0x000fe40000000800 */
[----:B------:R-:W-:Y:S01]  /*24a80*/  FMUL.FTZ R57, R133, R77 ;  /* 0x0000004d85397220 */ /* 0x000fe20000410000 */
[-CC-:B------:R-:W-:Y:S01]  /*24a90*/  FFMA.FTZ R151, R151, R134.reuse, -R152.reuse ;  /* 0x0000008697977223 */ /* 0x180fe20000010898 */
[-CC-:B------:R-:W-:Y:S01]  /*24aa0*/  FFMA.FTZ R145, R145, R134.reuse, -R152.reuse ;  /* 0x0000008691917223 */ /* 0x180fe20000010898 */
[C---:B------:R-:W-:Y:S03]  /*24ab0*/  HMMA.16816.F32.BF16 R48, R128.reuse, R58, R48 ;  /* 0x0000003a8030723c */ /* 0x040fe60000041830 */
[-C--:B------:R-:W-:Y:S02]  /*24ac0*/  FFMA.FTZ R152, R142, R134.reuse, -R152 ;  /* 0x000000868e987223 */ /* 0x080fe40000010898 */
[----:B------:R-:W-:Y:S01]  /*24ad0*/  MUFU.EX2 R189, R189 ;  /* 0x000000bd00bd7308 */ /* 0x000fe20000000800 */
[--C-:B------:R-:W-:Y:S01]  /*24ae0*/  FFMA.FTZ R150, R150, R134, -R149.reuse ;  /* 0x0000008696967223 */ /* 0x100fe20000010895 */
[C---:B------:R-:W-:Y:S04]  /*24af0*/  HMMA.16816.F32.BF16 R52, R128.reuse, R64, R52 ;  /* 0x000000408034723c */ /* 0x040fe80000041834 */
[C---:B------:R-:W-:Y:S01]  /*24b00*/  FMUL.FTZ R58, R132.reuse, R78 ;  /* 0x0000004e843a7220 */ /* 0x040fe20000410000 */
[----:B------:R-:W-:Y:S03]  /*24b10*/  FMUL.FTZ R59, R132, R79 ;  /* 0x0000004f843b7220 */ /* 0x000fe60000410000 */
[----:B------:R-:W-:Y:S01]  /*24b20*/  MUFU.EX2 R105, R105 ;  /* 0x0000006900697308 */ /* 0x000fe20000000800 */
[----:B------:R-:W4:Y:S02]  /*24b30*/  LDSM.16.MT88.4 R76, [R228+0x10800] ;  /* 0x01080000e44c783b */ /* 0x000f240000004200 */
[C---:B------:R-:W-:Y:S01]  /*24b40*/  FMUL.FTZ R64, R133.reuse, R68 ;  /* 0x0000004485407220 */ /* 0x040fe20000410000 */
[----:B------:R-:W-:Y:S01]  /*24b50*/  FMUL.FTZ R65, R133, R69 ;  /* 0x0000004585417220 */ /* 0x000fe20000410000 */
[C---:B------:R-:W-:Y:S05]  /*24b60*/  HMMA.16816.F32.BF16 R56, R128.reuse, R66, R56 ;  /* 0x000000428038723c */ /* 0x040fea0000041838 */
[----:B------:R-:W5:Y:S01]  /*24b70*/  MUFU.EX2 R104, R104 ;  /* 0x0000006800687308 */ /* 0x000f620000000800 */
[-CC-:B------:R-:W-:Y:S01]  /*24b80*/  FFMA.FTZ R148, R148, R134.reuse, -R149.reuse ;  /* 0x0000008694947223 */ /* 0x180fe20000010895 */
[-CC-:B------:R-:W-:Y:S01]  /*24b90*/  FFMA.FTZ R142, R135, R134.reuse, -R149.reuse ;  /* 0x00000086878e7223 */ /* 0x180fe20000010895 */
[----:B------:R-:W-:Y:S01]  /*24ba0*/  FFMA.FTZ R149, R3, R134, -R149 ;  /* 0x0000008603957223 */ /* 0x000fe20000010895 */
[C---:B-1----:R-:W-:Y:S06]  /*24bb0*/  HMMA.16816.F32.BF16 R60, R128.reuse, R88, R60 ;  /* 0x00000058803c723c */ /* 0x042fec000004183c */
[----:B------:R-:W-:Y:S01]  /*24bc0*/  MUFU.EX2 R107, R107 ;  /* 0x0000006b006b7308 */ /* 0x000fe20000000800 */
[C---:B------:R-:W-:Y:S01]  /*24bd0*/  FMUL.FTZ R66, R132.reuse, R70 ;  /* 0x0000004684427220 */ /* 0x040fe20000410000 */
[C---:B------:R-:W-:Y:S03]  /*24be0*/  FMUL.FTZ R67, R132.reuse, R71 ;  /* 0x0000004784437220 */ /* 0x040fe60000410000 */
[----:B------:R-:W-:Y:S01]  /*24bf0*/  FFMA.FTZ R146, R132, R252, R146 ;  /* 0x000000fc84927223 */ /* 0x000fe20000010092 */
[----:B------:R-:W-:Y:S03]  /*24c00*/  FADD.FTZ R147, R144, R147 ;  /* 0x0000009390937221 */ /* 0x000fe60000010000 */
[----:B------:R-:W-:Y:S01]  /*24c10*/  FADD.FTZ R146, R143, R146 ;  /* 0x000000928f927221 */ /* 0x000fe20000010000 */
[----:B------:R-:W1:Y:S01]  /*24c20*/  MUFU.EX2 R106, R106 ;  /* 0x0000006a006a7308 */ /* 0x000e620000000800 */
[----:B------:R-:W-:Y:S01]  /*24c30*/  HMMA.16816.F32.BF16 R64, R128, R90, R64 ;  /* 0x0000005a8040723c */ /* 0x000fe20000041840 */
[----:B------:R-:W-:Y:S02]  /*24c40*/  LDSM.16.MT88.4 R88, [R226+0xd000] ;  /* 0x00d00000e258783b */ /* 0x000fe40000004200 */
[----:B-----5:R-:W-:Y:S01]  /*24c50*/  F2FP.BF16.F32.PACK_AB R68, R104, R105 ;  /* 0x000000696844723e */ /* 0x020fe200000010ff */
[----:B------:R-:W-:Y:S01]  /*24c60*/  FADD.FTZ R147, R138, R147 ;  /* 0x000000938a937221 */ /* 0x000fe20000010000 */
[----:B------:R-:W-:Y:S04]  /*24c70*/  FADD.FTZ R139, R139, R146 ;  /* 0x000000928b8b7221 */ /* 0x000fe80000010000 */
[----:B------:R-:W5:Y:S02]  /*24c80*/  MUFU.EX2 R112, R112 ;  /* 0x0000007000707308 */ /* 0x000f640000000800 */
[----:B------:R-:W-:Y:S01]  /*24c90*/  FADD.FTZ R137, R137, R147 ;  /* 0x0000009389897221 */ /* 0x000fe20000010000 */
[----:B------:R-:W-:Y:S03]  /*24ca0*/  FADD.FTZ R139, R136, R139 ;  /* 0x0000008b888b7221 */ /* 0x000fe60000010000 */
[----:B------:R-:W-:Y:S04]  /*24cb0*/  FADD.FTZ R137, R105, R137 ;  /* 0x0000008969897221 */ /* 0x000fe80000010000 */
[----:B------:R-:W2:Y:S01]  /*24cc0*/  MUFU.EX2 R113, R113 ;  /* 0x0000007100717308 */ /* 0x000ea20000000800 */
[----:B-1----:R-:W-:Y:S01]  /*24cd0*/  F2FP.BF16.F32.PACK_AB R69, R106, R107 ;  /* 0x0000006b6a45723e */ /* 0x002fe200000010ff */
[----:B------:R-:W-:Y:S01]  /*24ce0*/  FADD.FTZ R104, R104, R137 ;  /* 0x0000008968687221 */ /* 0x000fe20000010000 */
[----:B------:R-:W-:Y:S04]  /*24cf0*/  FADD.FTZ R107, R107, R139 ;  /* 0x0000008b6b6b7221 */ /* 0x000fe80000010000 */
[----:B------:R-:W-:Y:S03]  /*24d00*/  FADD.FTZ R107, R106, R107 ;  /* 0x0000006b6a6b7221 */ /* 0x000fe60000010000 */
[----:B------:R-:W1:Y:S01]  /*24d10*/  MUFU.EX2 R114, R114 ;  /* 0x0000007200727308 */ /* 0x000e620000000800 */
[----:B-----5:R-:W-:Y:S09]  /*24d20*/  FADD.FTZ R104, R112, R104 ;  /* 0x0000006870687221 */ /* 0x020ff20000010000 */
[----:B------:R-:W5:Y:S01]  /*24d30*/  MUFU.EX2 R115, R115 ;  /* 0x0000007300737308 */ /* 0x000f620000000800 */
[C---:B--2---:R-:W-:Y:S01]  /*24d40*/  F2FP.BF16.F32.PACK_AB R70, R113.reuse, R112 ;  /* 0x000000707146723e */ /* 0x044fe200000010ff */
[----:B------:R-:W-:Y:S04]  /*24d50*/  FADD.FTZ R3, R113, R104 ;  /* 0x0000006871037221 */ /* 0x000fe80000010000 */
[----:B------:R-:W-:Y:S04]  /*24d60*/  FADD.FTZ R3, R120, R3 ;  /* 0x0000000378037221 */ /* 0x000fe80000010000 */
[----:B------:R-:W2:Y:S01]  /*24d70*/  MUFU.EX2 R191, R191 ;  /* 0x000000bf00bf7308 */ /* 0x000ea20000000800 */
[----:B-1----:R-:W-:Y:S01]  /*24d80*/  FADD.FTZ R107, R114, R107 ;  /* 0x0000006b726b7221 */ /* 0x002fe20000010000 */
[----:B------:R-:W-:Y:S04]  /*24d90*/  FADD.FTZ R3, R162, R3 ;  /* 0x00000003a2037221 */ /* 0x000fe80000010000 */
[----:B------:R-:W-:Y:S04]  /*24da0*/  FADD.FTZ R3, R166, R3 ;  /* 0x00000003a6037221 */ /* 0x000fe80000010000 */
[----:B------:R-:W-:Y:S01]  /*24db0*/  MUFU.EX2 R190, R190 ;  /* 0x000000be00be7308 */ /* 0x000fe20000000800 */
[C---:B-----5:R-:W-:Y:S01]  /*24dc0*/  F2FP.BF16.F32.PACK_AB R71, R115.reuse, R114 ;  /* 0x000000727347723e */ /* 0x060fe200000010ff */
[----:B------:R-:W-:Y:S04]  /*24dd0*/  FADD.FTZ R115, R115, R107 ;  /* 0x0000006b73737221 */ /* 0x000fe80000010000 */
[----:B------:R-:W-:Y:S02]  /*24de0*/  FADD.FTZ R115, R121, R115 ;  /* 0x0000007379737221 */ /* 0x000fe40000010000 */
[C---:B------:R-:W-:Y:S02]  /*24df0*/  HMMA.16816.F32.BF16 R4, R68.reuse, R80, R4 ;  /* 0x000000504404723c */ /* 0x040fe40000041804 */
[----:B------:R-:W-:Y:S03]  /*24e00*/  MUFU.EX2 R188, R188 ;  /* 0x000000bc00bc7308 */ /* 0x000fe60000000800 */
[C---:B------:R-:W-:Y:S01]  /*24e10*/  FADD.FTZ R115, R165.reuse, R115 ;  /* 0x00000073a5737221 */ /* 0x040fe20000010000 */
[C---:B------:R-:W-:Y:S01]  /*24e20*/  HMMA.16816.F32.BF16 R8, R68.reuse, R82, R8 ;  /* 0x000000524408723c */ /* 0x040fe20000041808 */
[----:B------:R-:W1:Y:S05]  /*24e30*/  LDSM.16.MT88.4 R80, [R226+0x10800] ;  /* 0x01080000e250783b */ /* 0x000e6a0000004200 */
[----:B------:R-:W-:Y:S01]  /*24e40*/  MUFU.EX2 R186, R186 ;  /* 0x000000ba00ba7308 */ /* 0x000fe20000000800 */
[C---:B---3--:R-:W-:Y:S09]  /*24e50*/  HMMA.16816.F32.BF16 R12, R68.reuse, R84, R12 ;  /* 0x00000054440c723c */ /* 0x048ff2000004180c */
[----:B------:R-:W-:Y:S01]  /*24e60*/  MUFU.EX2 R185, R185 ;  /* 0x000000b900b97308 */ /* 0x000fe20000000800 */
[C---:B------:R-:W-:Y:S01]  /*24e70*/  HMMA.16816.F32.BF16 R16, R68.reuse, R86, R16 ;  /* 0x000000564410723c */ /* 0x040fe20000041810 */
[----:B------:R-:W3:Y:S05]  /*24e80*/  LDSM.16.MT88.4 R84, [R225+0x10800] ;  /* 0x01080000e154783b */ /* 0x000eea0000004200 */
        /* <DEDUP_REMOVED lines=14> */
[C---:B-1----:R-:W-:Y:S09]  /*24f70*/  HMMA.16816.F32.BF16 R44, R68.reuse, R80, R44 ;  /* 0x00000050442c723c */ /* 0x042ff2000004182c */
[----:B------:R-:W-:Y:S01]  /*24f80*/  MUFU.EX2 R173, R173 ;  /* 0x000000ad00ad7308 */ /* 0x000fe20000000800 */
[C---:B------:R-:W-:Y:S01]  /*24f90*/  HMMA.16816.F32.BF16 R48, R68.reuse, R82, R48 ;  /* 0x000000524430723c */ /* 0x040fe20000041830 */
[----:B------:R-:W1:Y:S05]  /*24fa0*/  LDSM.16.MT88.4 R80, [R225+0xd000] ;  /* 0x00d00000e150783b */ /* 0x000e6a0000004200 */
[C---:B---3--:R-:W-:Y:S03]  /*24fb0*/  HMMA.16816.F32.BF16 R52, R68.reuse, R84, R52 ;  /* 0x000000544434723c */ /* 0x048fe60000041834 */
[----:B------:R-:W-:Y:S03]  /*24fc0*/  MUFU.EX2 R170, R170 ;  /* 0x000000aa00aa7308 */ /* 0x000fe60000000800 */
[C---:B------:R-:W-:Y:S01]  /*24fd0*/  HMMA.16816.F32.BF16 R56, R68.reuse, R86, R56 ;  /* 0x000000564438723c */ /* 0x040fe20000041838 */
[----:B------:R-:W3:Y:S06]  /*24fe0*/  LDSM.16.MT88.4 R84, [R224+0xd000] ;  /* 0x00d00000e054783b */ /* 0x000eec0000004200 */
        /* <DEDUP_REMOVED lines=8> */
[C---:B------:R-:W-:Y:S01]  /*25070*/  F2FP.BF16.F32.PACK_AB R70, R167.reuse, R166 ;  /* 0x000000a6a746723e */ /* 0x040fe200000010ff */
[----:B------:R-:W-:Y:S01]  /*25080*/  FADD.FTZ R167, R167, R3 ;  /* 0x00000003a7a77221 */ /* 0x000fe20000010000 */
[----:B------:R-:W-:Y:S04]  /*25090*/  F2FP.BF16.F32.PACK_AB R71, R171, R172 ;  /* 0x000000acab47723e */ /* 0x000fe800000010ff */
[----:B------:R-:W-:Y:S01]  /*250a0*/  MUFU.EX2 R163, R163 ;  /* 0x000000a300a37308 */ /* 0x000fe20000000800 */
[----:B------:R-:W-:Y:S01]  /*250b0*/  IADD3 R3, R250, -0x1, RZ ;  /* 0xfffffffffa037810 */ /* 0x000fe20007ffe0ff */
[----:B------:R-:W-:Y:S01]  /*250c0*/  FADD.FTZ R167, R176, R167 ;  /* 0x000000a7b0a77221 */ /* 0x000fe20000010000 */
[----:B------:R-:W-:Y:S02]  /*250d0*/  FADD.FTZ R172, R172, R115 ;  /* 0x00000073acac7221 */ /* 0x000fe40000010000 */
[----:B------:R-:W-:Y:S01]  /*250e0*/  MOV R250, R3 ;  /* 0x0000000300fa7202 */ /* 0x000fe20000000f00 */
[C---:B----4-:R-:W-:Y:S04]  /*250f0*/  HMMA.16816.F32.BF16 R4, R68.reuse, R76, R4 ;  /* 0x0000004c4404723c */ /* 0x050fe80000041804 */
[----:B------:R-:W-:Y:S01]  /*25100*/  MUFU.EX2 R161, R161 ;  /* 0x000000a100a17308 */ /* 0x000fe20000000800 */
[----:B------:R-:W-:Y:S01]  /*25110*/  FADD.FTZ R167, R177, R167 ;  /* 0x000000a7b1a77221 */ /* 0x000fe20000010000 */
[----:B------:R-:W-:Y:S01]  /*25120*/  FADD.FTZ R172, R171, R172 ;  /* 0x000000acabac7221 */ /* 0x000fe20000010000 */
[C---:B------:R-:W-:Y:S01]  /*25130*/  HMMA.16816.F32.BF16 R8, R68.reuse, R78, R8 ;  /* 0x0000004e4408723c */ /* 0x040fe20000041808 */
[----:B------:R-:W4:Y:S06]  /*25140*/  LDSM.16.MT88.4 R76, [R226+0x11000] ;  /* 0x01100000e24c783b */ /* 0x000f2c0000004200 */
[----:B------:R-:W-:Y:S01]  /*25150*/  MUFU.EX2 R160, R160 ;  /* 0x000000a000a07308 */ /* 0x000fe20000000800 */
[----:B------:R-:W-:Y:S01]  /*25160*/  FADD.FTZ R172, R181, R172 ;  /* 0x000000acb5ac7221 */ /* 0x000fe20000010000 */
[C---:B------:R-:W-:Y:S06]  /*25170*/  HMMA.16816.F32.BF16 R12, R68.reuse, R88, R12 ;  /* 0x00000058440c723c */ /* 0x040fec000004180c */
[C---:B------:R-:W-:Y:S01]  /*25180*/  HMMA.16816.F32.BF16 R16, R68.reuse, R90, R16 ;  /* 0x0000005a4410723c */ /* 0x040fe20000041810 */
[----:B------:R-:W-:Y:S01]  /*25190*/  LDSM.16.MT88.4 R88, [R224+0x11000] ;  /* 0x01100000e058783b */ /* 0x000fe20000004200 */
[----:B------:R-:W-:Y:S04]  /*251a0*/  MUFU.EX2 R159, R159 ;  /* 0x0000009f009f7308 */ /* 0x000fe80000000800 */
[C---:B-1----:R-:W-:Y:S06]  /*251b0*/  HMMA.16816.F32.BF16 R20, R68.reuse, R80, R20 ;  /* 0x000000504414723c */ /* 0x042fec0000041814 */
        /* <DEDUP_REMOVED lines=18> */
[----:B------:R-:W-:Y:S01]  /*252e0*/  F2FP.BF16.F32.PACK_AB R74, R184, R182 ;  /* 0x000000b6b84a723e */ /* 0x000fe200000010ff */
[C---:B-1----:R-:W-:Y:S03]  /*252f0*/  HMMA.16816.F32.BF16 R52, R68.reuse, R80, R52 ;  /* 0x000000504434723c */ /* 0x042fe60000041834 */
[----:B------:R-:W-:Y:S03]  /*25300*/  F2FP.BF16.F32.PACK_AB R75, R189, R187 ;  /* 0x000000bbbd4b723e */ /* 0x000fe600000010ff */
[C---:B------:R-:W-:Y:S01]  /*25310*/  HMMA.16816.F32.BF16 R56, R68.reuse, R82, R56 ;  /* 0x000000524438723c */ /* 0x040fe20000041838 */
[----:B------:R-:W1:Y:S01]  /*25320*/  LDSM.16.MT88.4 R80, [R224+0xd800] ;  /* 0x00d80000e050783b */ /* 0x000e620000004200 */
[----:B------:R-:W5:Y:S03]  /*25330*/  MUFU.EX2 R145, R145 ;  /* 0x0000009100917308 */ /* 0x000f660000000800 */
[----:B------:R-:W-:Y:S01]  /*25340*/  FADD.FTZ R182, R182, R167 ;  /* 0x000000a7b6b67221 */ /* 0x000fe20000010000 */
[C---:B------:R-:W-:Y:S06]  /*25350*/  HMMA.16816.F32.BF16 R60, R68.reuse, R88, R60 ;  /* 0x00000058443c723c */ /* 0x040fec000004183c */
[----:B------:R-:W-:Y:S01]  /*25360*/  MUFU.EX2 R153, R153 ;  /* 0x0000009900997308 */ /* 0x000fe20000000800 */
[----:B------:R-:W-:Y:S01]  /*25370*/  FADD.FTZ R182, R184, R182 ;  /* 0x000000b6b8b67221 */ /* 0x000fe20000010000 */
[----:B------:R-:W-:Y:S01]  /*25380*/  HMMA.16816.F32.BF16 R64, R68, R90, R64 ;  /* 0x0000005a4440723c */ /* 0x000fe20000041840 */
[----:B------:R-:W1:Y:S02]  /*25390*/  LDSM.16.MT88.4 R68, [R228+0x11800] ;  /* 0x01180000e444783b */ /* 0x000e640000004200 */
[----:B--2---:R-:W-:Y:S03]  /*253a0*/  FADD.FTZ R182, R191, R182 ;  /* 0x000000b6bfb67221 */ /* 0x004fe60000010000 */
[C---:B---3--:R-:W-:Y:S02]  /*253b0*/  HMMA.16816.F32.BF16 R4, R72.reuse, R84, R4 ;  /* 0x000000544804723c */ /* 0x048fe40000041804 */
[----:B------:R-:W2:Y:S01]  /*253c0*/  MUFU.EX2 R151, R151 ;  /* 0x0000009700977308 */ /* 0x000ea20000000800 */
[----:B------:R-:W-:Y:S02]  /*253d0*/  LDSM.16.MT88.4 R88, [R225+0x11800] ;  /* 0x01180000e158783b */ /* 0x000fe40000004200 */
[----:B-----5:R-:W-:Y:S01]  /*253e0*/  F2FP.BF16.F32.PACK_AB R134, R152, R145 ;  /* 0x000000919886723e */ /* 0x020fe200000010ff */
[C---:B------:R-:W-:Y:S06]  /*253f0*/  HMMA.16816.F32.BF16 R8, R72.reuse, R86, R8 ;  /* 0x000000564808723c */ /* 0x040fec0000041808 */
[----:B------:R-:W-:Y:S01]  /*25400*/  MUFU.EX2 R150, R150 ;  /* 0x0000009600967308 */ /* 0x000fe20000000800 */
[----:B------:R-:W3:Y:S01]  /*25410*/  LDSM.16.MT88.4 R84, [R226+0x11800] ;  /* 0x01180000e254783b */ /* 0x000ee20000004200 */
[C---:B------:R-:W-:Y:S08]  /*25420*/  HMMA.16816.F32.BF16 R12, R72.reuse, R92, R12 ;  /* 0x0000005c480c723c */ /* 0x040ff0000004180c */
[----:B------:R-:W5:Y:S01]  /*25430*/  MUFU.EX2 R148, R148 ;  /* 0x0000009400947308 */ /* 0x000f620000000800 */
[C---:B------:R-:W-:Y:S01]  /*25440*/  HMMA.16816.F32.BF16 R16, R72.reuse, R94, R16 ;  /* 0x0000005e4810723c */ /* 0x040fe20000041810 */
[----:B------:R-:W3:Y:S02]  /*25450*/  LDSM.16.MT88.4 R92, [R224+0x11800] ;  /* 0x01180000e05c783b */ /* 0x000ee40000004200 */
[----:B--2---:R-:W-:Y:S03]  /*25460*/  F2FP.BF16.F32.PACK_AB R132, R151, R153 ;  /* 0x000000999784723e */ /* 0x004fe600000010ff */
[C---:B----4-:R-:W-:Y:S03]  /*25470*/  HMMA.16816.F32.BF16 R20, R72.reuse, R76, R20 ;  /* 0x0000004c4814723c */ /* 0x050fe60000041814 */
[----:B------:R-:W-:Y:S02]  /*25480*/  MUFU.EX2 R142, R142 ;  /* 0x0000008e008e7308 */ /* 0x000fe40000000800 */
[----:B------:R-:W-:Y:S01]  /*25490*/  FADD.FTZ R183, R183, R172 ;  /* 0x000000acb7b77221 */ /* 0x000fe20000010000 */
[C---:B------:R-:W-:Y:S01]  /*254a0*/  HMMA.16816.F32.BF16 R24, R72.reuse, R78, R24 ;  /* 0x0000004e4818723c */ /* 0x040fe20000041818 */
[----:B------:R-:W2:Y:S06]  /*254b0*/  LDSM.16.MT88.4 R76, [R228+0xe000] ;  /* 0x00e00000e44c783b */ /* 0x000eac0000004200 */
[----:B------:R-:W4:Y:S01]  /*254c0*/  MUFU.EX2 R149, R149 ;  /* 0x0000009500957308 */ /* 0x000f220000000800 */
[----:B-----5:R-:W-:Y:S01]  /*254d0*/  F2FP.BF16.F32.PACK_AB R133, R148, R150 ;  /* 0x000000969485723e */ /* 0x020fe200000010ff */
[C---:B-1----:R-:W-:Y:S03]  /*254e0*/  HMMA.16816.F32.BF16 R28, R72.reuse, R80, R28 ;  /* 0x00000050481c723c */ /* 0x042fe6000004181c */
[----:B------:R-:W-:Y:S03]  /*254f0*/  FADD.FTZ R183, R187, R183 ;  /* 0x000000b7bbb77221 */ /* 0x000fe60000010000 */
[C---:B------:R-:W-:Y:S01]  /*25500*/  HMMA.16816.F32.BF16 R32, R72.reuse, R82, R32 ;  /* 0x000000524820723c */ /* 0x040fe20000041820 */
[----:B------:R-:W1:Y:S04]  /*25510*/  LDSM.16.MT88.4 R80, [R226+0xe000] ;  /* 0x00e00000e250783b */ /* 0x000e680000004200 */
[----:B------:R-:W-:Y:S01]  /*25520*/  FADD.FTZ R183, R189, R183 ;  /* 0x000000b7bdb77221 */ /* 0x000fe20000010000 */
[C---:B------:R-:W-:Y:S05]  /*25530*/  HMMA.16816.F32.BF16 R36, R72.reuse, R68, R36 ;  /* 0x000000444824723c */ /* 0x040fea0000041824 */
[----:B----4-:R-:W-:Y:S01]  /*25540*/  F2FP.BF16.F32.PACK_AB R135, R149, R142 ;  /* 0x0000008e9587723e */ /* 0x010fe200000010ff */
[C---:B------:R-:W-:Y:S05]  /*25550*/  HMMA.16816.F32.BF16 R40, R72.reuse, R70, R40 ;  /* 0x000000464828723c */ /* 0x040fea0000041828 */
[----:B------:R-:W-:Y:S01]  /*25560*/  F2FP.BF16.F32.PACK_AB R68, R190, R191 ;  /* 0x000000bfbe44723e */ /* 0x000fe200000010ff */
[C---:B---3--:R-:W-:Y:S05]  /*25570*/  HMMA.16816.F32.BF16 R44, R72.reuse, R84, R44 ;  /* 0x00000054482c723c */ /* 0x048fea000004182c */
[----:B------:R-:W-:Y:S01]  /*25580*/  F2FP.BF16.F32.PACK_AB R69, R186, R188 ;  /* 0x000000bcba45723e */ /* 0x000fe200000010ff */
[C---:B------:R-:W-:Y:S01]  /*25590*/  HMMA.16816.F32.BF16 R48, R72.reuse, R86, R48 ;  /* 0x000000564830723c */ /* 0x040fe20000041830 */
[----:B------:R-:W3:Y:S04]  /*255a0*/  LDSM.16.MT88.4 R84, [R225+0xe000] ;  /* 0x00e00000e154783b */ /* 0x000ee80000004200 */
[----:B------:R-:W-:Y:S01]  /*255b0*/  F2FP.BF16.F32.PACK_AB R70, R180, R185 ;  /* 0x000000b9b446723e */ /* 0x000fe200000010ff */
[C---:B------:R-:W-:Y:S05]  /*255c0*/  HMMA.16816.F32.BF16 R52, R72.reuse, R88, R52 ;  /* 0x000000584834723c */ /* 0x040fea0000041834 */
        /* <DEDUP_REMOVED lines=9> */
[C---:B--2---:R-:W-:Y:S03]  /*25660*/  HMMA.16816.F32.BF16 R4, R68.reuse, R76, R4 ;  /* 0x0000004c4404723c */ /* 0x044fe60000041804 */
[----:B------:R-:W-:Y:S02]  /*25670*/  LDSM.16.MT88.4 R92, [R225+0x12000] ;  /* 0x01200000e15c783b */ /* 0x000fe40000004200 */
[----:B------:R-:W-:Y:S01]  /*25680*/  FADD.FTZ R188, R188, R183 ;  /* 0x000000b7bcbc7221 */ /* 0x000fe20000010000 */
[C---:B------:R-:W-:Y:S05]  /*25690*/  HMMA.16816.F32.BF16 R8, R68.reuse, R78, R8 ;  /* 0x0000004e4408723c */ /* 0x040fea0000041808 */
[----:B------:R-:W2:Y:S01]  /*256a0*/  LDSM.16.MT88.4 R76, [R228+0x12000] ;  /* 0x01200000e44c783b */ /* 0x000ea20000004200 */
[C---:B-1----:R-:W-:Y:S05]  /*256b0*/  HMMA.16816.F32.BF16 R12, R68.reuse, R80, R12 ;  /* 0x00000050440c723c */ /* 0x042fea000004180c */
[----:B------:R-:W-:Y:S01]  /*256c0*/  FADD.FTZ R188, R186, R188 ;  /* 0x000000bcbabc7221 */ /* 0x000fe20000010000 */
[C---:B------:R-:W-:Y:S01]  /*256d0*/  HMMA.16816.F32.BF16 R16, R68.reuse, R82, R16 ;  /* 0x000000524410723c */ /* 0x040fe20000041810 */
[----:B------:R-:W1:Y:S04]  /*256e0*/  LDSM.16.MT88.4 R80, [R228+0xe800] ;  /* 0x00e80000e450783b */ /* 0x000e680000004200 */
[----:B------:R-:W-:Y:S01]  /*256f0*/  FADD.FTZ R188, R178, R188 ;  /* 0x000000bcb2bc7221 */ /* 0x000fe20000010000 */
[C---:B---3--:R-:W-:Y:S05]  /*25700*/  HMMA.16816.F32.BF16 R20, R68.reuse, R84, R20 ;  /* 0x000000544414723c */ /* 0x048fea0000041814 */
[----:B------:R-:W-:Y:S01]  /*25710*/  FADD.FTZ R179, R179, R188 ;  /* 0x000000bcb3b37221 */ /* 0x000fe20000010000 */
[C---:B------:R-:W-:Y:S01]  /*25720*/  HMMA.16816.F32.BF16 R24, R68.reuse, R86, R24 ;  /* 0x000000564418723c */ /* 0x040fe20000041818 */
[----:B------:R-:W3:Y:S04]  /*25730*/  LDSM.16.MT88.4 R84, [R226+0xe800] ;  /* 0x00e80000e254783b */ /* 0x000ee80000004200 */
[----:B------:R-:W-:Y:S01]  /*25740*/  FADD.FTZ R179, R173, R179 ;  /* 0x000000b3adb37221 */ /* 0x000fe20000010000 */
[C---:B----4-:R-:W-:Y:S05]  /*25750*/  HMMA.16816.F32.BF16 R28, R68.reuse, R72, R28 ;  /* 0x00000048441c723c */ /* 0x050fea000004181c */
[----:B------:R-:W-:Y:S01]  /*25760*/  FADD.FTZ R179, R170, R179 ;  /* 0x000000b3aab37221 */ /* 0x000fe20000010000 */
[C---:B------:R-:W-:Y:S05]  /*25770*/  HMMA.16816.F32.BF16 R32, R68.reuse, R74, R32 ;  /* 0x0000004a4420723c */ /* 0x040fea0000041820 */
[----:B------:R-:W-:Y:S01]  /*25780*/  F2FP.BF16.F32.PACK_AB R72, R174, R175 ;  /* 0x000000afae48723e */ /* 0x000fe200000010ff */
[----:B------:R-:W-:Y:S01]  /*25790*/  FADD.FTZ R175, R175, R190 ;  /* 0x000000beafaf7221 */ /* 0x000fe20000010000 */
[----:B------:R-:W-:Y:S01]  /*257a0*/  F2FP.BF16.F32.PACK_AB R73, R170, R173 ;  /* 0x000000adaa49723e */ /* 0x000fe200000010ff */
[C---:B--2---:R-:W-:Y:S03]  /*257b0*/  HMMA.16816.F32.BF16 R36, R68.reuse, R76, R36 ;  /* 0x0000004c4424723c */ /* 0x044fe60000041824 */
[----:B------:R-:W-:Y:S01]  /*257c0*/  F2FP.BF16.F32.PACK_AB R74, R168, R169 ;  /* 0x000000a9a84a723e */ /* 0x000fe200000010ff */
[----:B------:R-:W-:Y:S01]  /*257d0*/  FADD.FTZ R175, R174, R175 ;  /* 0x000000afaeaf7221 */ /* 0x000fe20000010000 */
[----:B------:R-:W-:Y:S01]  /*257e0*/  F2FP.BF16.F32.PACK_AB R75, R163, R164 ;  /* 0x000000a4a34b723e */ /* 0x000fe200000010ff */
[C---:B------:R-:W-:Y:S01]  /*257f0*/  HMMA.16816.F32.BF16 R40, R68.reuse, R78, R40 ;  /* 0x0000004e4428723c */ /* 0x040fe20000041828 */
[----:B------:R-:W2:Y:S04]  /*25800*/  LDSM.16.MT88.4 R76, [R224+0xe800] ;  /* 0x00e80000e04c783b */ /* 0x000ea80000004200 */
[----:B------:R-:W-:Y:S01]  /*25810*/  FADD.FTZ R175, R169, R175 ;  /* 0x000000afa9af7221 */ /* 0x000fe20000010000 */
[C---:B------:R-:W-:Y:S05]  /*25820*/  HMMA.16816.F32.BF16 R44, R68.reuse, R88, R44 ;  /* 0x00000058442c723c */ /* 0x040fea000004182c */
[----:B------:R-:W-:Y:S01]  /*25830*/  FADD.FTZ R168, R168, R175 ;  /* 0x000000afa8a87221 */ /* 0x000fe20000010000 */
[C---:B------:R-:W-:Y:S01]  /*25840*/  HMMA.16816.F32.BF16 R48, R68.reuse, R90, R48 ;  /* 0x0000005a4430723c */ /* 0x040fe20000041830 */
[----:B------:R-:W-:Y:S04]  /*25850*/  LDSM.16.MT88.4 R88, [R224+0x12800] ;  /* 0x01280000e058783b */ /* 0x000fe80000004200 */
        /* <DEDUP_REMOVED lines=11> */
[C---:B-1----:R-:W-:Y:S03]  /*25910*/  HMMA.16816.F32.BF16 R4, R72.reuse, R80, R4 ;  /* 0x000000504804723c */ /* 0x042fe60000041804 */
[----:B------:R-:W-:Y:S03]  /*25920*/  LDSM.16.MT88.4 R96, [R225+0xf000] ;  /* 0x00f00000e160783b */ /* 0x000fe60000004200 */
[C---:B------:R-:W-:Y:S05]  /*25930*/  HMMA.16816.F32.BF16 R8, R72.reuse, R82, R8 ;  /* 0x000000524808723c */ /* 0x040fea0000041808 */
[----:B------:R-:W1:Y:S01]  /*25940*/  LDSM.16.MT88.4 R80, [R226+0x12800] ;  /* 0x01280000e250783b */ /* 0x000e620000004200 */
[C---:B---3--:R-:W-:Y:S06]  /*25950*/  HMMA.16816.F32.BF16 R12, R72.reuse, R84, R12 ;  /* 0x00000054480c723c */ /* 0x048fec000004180c */
[C---:B------:R-:W-:Y:S01]  /*25960*/  HMMA.16816.F32.BF16 R16, R72.reuse, R86, R16 ;  /* 0x000000564810723c */ /* 0x040fe20000041810 */
[----:B------:R-:W3:Y:S05]  /*25970*/  LDSM.16.MT88.4 R84, [R225+0x12800] ;  /* 0x01280000e154783b */ /* 0x000eea0000004200 */
[C---:B------:R-:W-:Y:S06]  /*25980*/  HMMA.16816.F32.BF16 R20, R72.reuse, R100, R20 ;  /* 0x000000644814723c */ /* 0x040fec0000041814 */
[C---:B------:R-:W-:Y:S01]  /*25990*/  HMMA.16816.F32.BF16 R24, R72.reuse, R102, R24 ;  /* 0x000000664818723c */ /* 0x040fe20000041818 */
[----:B------:R-:W-:Y:S05]  /*259a0*/  LDSM.16.MT88.4 R100, [R224+0xf800] ;  /* 0x00f80000e064783b */ /* 0x000fea0000004200 */
[C---:B--2---:R-:W-:Y:S06]  /*259b0*/  HMMA.16816.F32.BF16 R28, R72.reuse, R76, R28 ;  /* 0x0000004c481c723c */ /* 0x044fec000004181c */
[C---:B------:R-:W-:Y:S01]  /*259c0*/  HMMA.16816.F32.BF16 R32, R72.reuse, R78, R32 ;  /* 0x0000004e4820723c */ /* 0x040fe20000041820 */
[----:B------:R-:W2:Y:S05]  /*259d0*/  LDSM.16.MT88.4 R76, [R228+0xf000] ;  /* 0x00f00000e44c783b */ /* 0x000eaa0000004200 */
[C---:B----4-:R-:W-:Y:S06]  /*259e0*/  HMMA.16816.F32.BF16 R36, R72.reuse, R68, R36 ;  /* 0x000000444824723c */ /* 0x050fec0000041824 */
[C---:B------:R-:W-:Y:S05]  /*259f0*/  HMMA.16816.F32.BF16 R40, R72.reuse, R70, R40 ;  /* 0x000000464828723c */ /* 0x040fea0000041828 */
[----:B------:R-:W-:Y:S01]  /*25a00*/  F2FP.BF16.F32.PACK_AB R68, R160, R161 ;  /* 0x000000a1a044723e */ /* 0x000fe200000010ff */
[C---:B-1----:R-:W-:Y:S05]  /*25a10*/  HMMA.16816.F32.BF16 R44, R72.reuse, R80, R44 ;  /* 0x00000050482c723c */ /* 0x042fea000004182c */
[----:B------:R-:W-:Y:S01]  /*25a20*/  F2FP.BF16.F32.PACK_AB R69, R158, R159 ;  /* 0x0000009f9e45723e */ /* 0x000fe200000010ff */
[C---:B------:R-:W-:Y:S01]  /*25a30*/  HMMA.16816.F32.BF16 R48, R72.reuse, R82, R48 ;  /* 0x000000524830723c */ /* 0x040fe20000041830 */
[----:B------:R-:W1:Y:S04]  /*25a40*/  LDSM.16.MT88.4 R80, [R224+0xf000] ;  /* 0x00f00000e050783b */ /* 0x000e680000004200 */
[----:B------:R-:W-:Y:S01]  /*25a50*/  F2FP.BF16.F32.PACK_AB R70, R156, R157 ;  /* 0x0000009d9c46723e */ /* 0x000fe200000010ff */
[C---:B---3--:R-:W-:Y:S05]  /*25a60*/  HMMA.16816.F32.BF16 R52, R72.reuse, R84, R52 ;  /* 0x000000544834723c */ /* 0x048fea0000041834 */
        /* <DEDUP_REMOVED lines=8> */
[----:B------:R-:W-:Y:S01]  /*25af0*/  FADD.FTZ R157, R153, R157 ;  /* 0x0000009d999d7221 */ /* 0x000fe20000010000 */
[C---:B--2---:R-:W-:Y:S05]  /*25b00*/  HMMA.16816.F32.BF16 R4, R68.reuse, R76, R4 ;  /* 0x0000004c4404723c */ /* 0x044fea0000041804 */
[----:B------:R-:W-:Y:S01]  /*25b10*/  FADD.FTZ R157, R151, R157 ;  /* 0x0000009d979d7221 */ /* 0x000fe20000010000 */
        /* <DEDUP_REMOVED lines=10> */
[C---:B------:R-:W-:Y:S05]  /*25bc0*/  HMMA.16816.F32.BF16 R24, R68.reuse, R98, R24 ;  /* 0x000000624418723c */ /* 0x040fea0000041818 */
[----:B------:R-:W-:Y:S01]  /*25bd0*/  FADD.FTZ R150, R150, R158 ;  /* 0x0000009e96967221 */ /* 0x000fe20000010000 */
        /* <DEDUP_REMOVED lines=8> */
[----:B------:R-:W3:Y:S05]  /*25c60*/  LDSM.16.MT88.4 R84, [R226+0x13800] ;  /* 0x01380000e254783b */ /* 0x000eea0000004200 */
[C---:B----4-:R-:W-:Y:S06]  /*25c70*/  HMMA.16816.F32.BF16 R44, R68.reuse, R72, R44 ;  /* 0x00000048442c723c */ /* 0x050fec000004182c */
[C---:B------:R-:W-:Y:S06]  /*25c80*/  HMMA.16816.F32.BF16 R48, R68.reuse, R74, R48 ;  /* 0x0000004a4430723c */ /* 0x040fec0000041830 */
[C---:B--2---:R-:W-:Y:S06]  /*25c90*/  HMMA.16816.F32.BF16 R52, R68.reuse, R76, R52 ;  /* 0x0000004c4434723c */ /* 0x044fec0000041834 */
[C---:B------:R-:W-:Y:S01]  /*25ca0*/  HMMA.16816.F32.BF16 R56, R68.reuse, R78, R56 ;  /* 0x0000004e4438723c */ /* 0x040fe20000041838 */
[----:B------:R-:W2:Y:S05]  /*25cb0*/  LDSM.16.MT88.4 R76, [R225+0x13800] ;  /* 0x01380000e14c783b */ /* 0x000eaa0000004200 */
[C---:B-1----:R-:W-:Y:S06]  /*25cc0*/  HMMA.16816.F32.BF16 R60, R68.reuse, R80, R60 ;  /* 0x00000050443c723c */ /* 0x042fec000004183c */
[----:B------:R-:W-:Y:S01]  /*25cd0*/  HMMA.16816.F32.BF16 R64, R68, R82, R64 ;  /* 0x000000524440723c */ /* 0x000fe20000041840 */
[----:B------:R-:W1:Y:S05]  /*25ce0*/  LDSM.16.MT88.4 R68, [R224+0x13800] ;  /* 0x01380000e044783b */ /* 0x000e6a0000004200 */
[C---:B------:R-:W-:Y:S06]  /*25cf0*/  HMMA.16816.F32.BF16 R128, R132.reuse, R124, R4 ;  /* 0x0000007c8480723c */ /* 0x040fec0000041804 */
[C---:B------:R-:W-:Y:S05]  /*25d00*/  HMMA.16816.F32.BF16 R124, R132.reuse, R126, R8 ;  /* 0x0000007e847c723c */ /* 0x040fea0000041808 */
[----:B------:R-:W-:Y:S01]  /*25d10*/  FADD.FTZ R4, R152, R157 ;  /* 0x0000009d98047221 */ /* 0x000fe20000010000 */
[C---:B------:R-:W-:Y:S04]  /*25d20*/  HMMA.16816.F32.BF16 R120, R132.reuse, R116, R12 ;  /* 0x000000748478723c */ /* 0x040fe8000004180c */
[----:B------:R4:W-:Y:S02]  /*25d30*/  STL [R1], R4 ;  /* 0x0000000401007387 */ /* 0x0009e40000100800 */
        /* <DEDUP_REMOVED lines=8> */
[C---:B------:R-:W-:Y:S06]  /*25dc0*/  HMMA.16816.F32.BF16 R84, R132.reuse, R86, R48 ;  /* 0x000000568454723c */ /* 0x040fec0000041830 */
[C---:B--2---:R-:W-:Y:S06]  /*25dd0*/  HMMA.16816.F32.BF16 R80, R132.reuse, R76, R52 ;  /* 0x0000004c8450723c */ /* 0x044fec0000041834 */
[C---:B------:R-:W-:Y:S06]  /*25de0*/  HMMA.16816.F32.BF16 R76, R132.reuse, R78, R56 ;  /* 0x0000004e844c723c */ /* 0x040fec0000041838 */
[C---:B-1----:R-:W-:Y:S06]  /*25df0*/  HMMA.16816.F32.BF16 R72, R132.reuse, R68, R60 ;  /* 0x000000448448723c */ /* 0x042fec000004183c */
[----:B------:R-:W-:Y:S07]  /*25e00*/  HMMA.16816.F32.BF16 R68, R132, R70, R64 ;  /* 0x000000468444723c */ /* 0x000fee0000041840 */
[----:B------:R-:W-:Y:S04]  /*25e10*/  MOV R133, R0 ;  /* 0x0000000000857202 */ /* 0x000fe80000000f00 */
[----:B------:R-:W-:Y:S01]  /*25e20*/  MOV R132, R2 ;  /* 0x0000000200847202 */ /* 0x000fe20000000f00 */
[----:B------:R-:W-:Y:S01]  /*25e30*/  @!UPT UIADD3 URZ, URZ, URZ, URZ ;  /* 0x0000003f3f3ff290 */ /* 0x000fe2000fffe03f */
[----:B----4-:R-:W-:Y:S11]  /*25e40*/  @P0 BRA `(.L_x_1465) ;  /* 0xffffffa800380947 */ /* 0x010ff6000383ffff */
.L_x_1456:
[----:B------:R1:W5:Y:S01]  /*25e50*/  LDL R14, [R1] ;  /* 0x00000000010e7983 */ /* 0x0003620000100800 */
[----:B------:R-:W2:Y:S08]  /*25e60*/  LDC.64 R8, c[0x0][0x208] ;  /* 0x00008200ff087b82 */ /* 0x000eb00000000a00 */
[----:B------:R-:W3:Y:S01]  /*25e70*/  LDC.64 R12, c[0x0][0x198] ;  /* 0x00006600ff0c7b82 */ /* 0x000ee20000000a00 */
[----:B--2---:R-:W-:-:S02]  /*25e80*/  R2UR UR4, R8 ;  /* 0x00000000080472ca */ /* 0x004fc400000e0000 */
[----:B------:R-:W-:-:S13]  /*25e90*/  R2UR UR5, R9 ;  /* 0x00000000090572ca */ /* 0x000fda00000e0000 */
[----:B---3--:R1:W5:Y:S01]  /*25ea0*/  LD.E R6, desc[UR4][R12.64+0xd8] ;  /* 0x0000d8040c067980 */ /* 0x008362000c101900 */
[----:B------:R-:W-:-:S03]  /*25eb0*/  UMOV UR4, 0xffffffff ;  /* 0xffffffff00047882 */ /* 0x000fc60000000000 */
[----:B------:R-:W-:Y:S05]  /*25ec0*/  BRA.DIV UR4, `(.L_x_1466) ;  /* 0x0000001a04487947 */ /* 0x000fea000b800000 */
[----:B-----5:R-:W2:Y:S04]  /*25ed0*/  SHFL.BFLY PT, R11, R14, 0x2, 0x1f ;  /* 0x0c401f000e0b7f89 */ /* 0x020ea800000e0000 */
[----:B------:R-:W3:Y:S01]  /*25ee0*/  SHFL.BFLY PT, R3, R252, 0x2, 0x1f ;  /* 0x0c401f00fc037f89 */ /* 0x000ee200000e0000 */
[----:B--2---:R-:W-:Y:S01]  /*25ef0*/  FADD.FTZ R11, R11, R14 ;  /* 0x0000000e0b0b7221 */ /* 0x004fe20000010000 */
[----:B---3--:R-:W-:-:S04]  /*25f00*/  FADD.FTZ R252, R3, R252 ;  /* 0x000000fc03fc7221 */ /* 0x008fc80000010000 */
[----:B------:R-:W2:Y:S04]  /*25f10*/  SHFL.BFLY PT, R10, R11, 0x1, 0x1f ;  /* 0x0c201f000b0a7f89 */ /* 0x000ea800000e0000 */
[----:B------:R3:W4:Y:S01]  /*25f20*/  SHFL.BFLY PT, R3, R252, 0x1, 0x1f ;  /* 0x0c201f00fc037f89 */ /* 0x00072200000e0000 */
[----:B--2---:R-:W-:-:S07]  /*25f30*/  FADD.FTZ R10, R11, R10 ;  /* 0x0000000a0b0a7221 */ /* 0x004fce0000010000 */
.L_x_1482:
[----:B------:R-:W2:Y:S01]  /*25f40*/  S2R R7, SR_TID.X ;  /* 0x0000000000077919 */ /* 0x000ea20000002100 */
[----:B----4-:R-:W-:Y:S01]  /*25f50*/  FADD.FTZ R3, R252, R3 ;  /* 0x00000003fc037221 */ /* 0x010fe20000010000 */
[----:B------:R-:W-:Y:S01]  /*25f60*/  MOV R5, 0x3f800000 ;  /* 0x3f80000000057802 */ /* 0x000fe20000000f00 */
[----:B------:R-:W4:Y:S01]  /*25f70*/  S2UR UR4, SR_CgaCtaId ;  /* 0x00000000000479c3 */ /* 0x000f220000008800 */
[----:B------:R-:W-:Y:S01]  /*25f80*/  FSETP.NE.FTZ.AND P4, PT, R10, RZ, PT ;  /* 0x000000ff0a00720b */ /* 0x000fe20003f95000 */
[----:B------:R-:W-:Y:S01]  /*25f90*/  UMOV UR5, 0x400 ;  /* 0x0000040000057882 */ /* 0x000fe20000000000 */
[----:B------:R-:W-:Y:S02]  /*25fa0*/  FSETP.NE.FTZ.AND P3, PT, R3, RZ, PT ;  /* 0x000000ff0300720b */ /* 0x000fe40003f75000 */
[----:B------:R-:W-:Y:S02]  /*25fb0*/  MOV R4, 0x3f800000 ;  /* 0x3f80000000047802 */ /* 0x000fe40000000f00 */
[----:B------:R-:W-:-:S02]  /*25fc0*/  R2UR UR10, R8 ;  /* 0x00000000080a72ca */ /* 0x000fc400000e0000 */
[----:B------:R-:W-:-:S05]  /*25fd0*/  R2UR UR11, R9 ;  /* 0x00000000090b72ca */ /* 0x000fca00000e0000 */
[----:B------:R-:W1:Y:S08]  /*25fe0*/  @P4 MUFU.RCP R4, R10 ;  /* 0x0000000a00044308 */ /* 0x000e700000001000 */
[----:B------:R-:W3:Y:S01]  /*25ff0*/  @P3 MUFU.RCP R5, R3 ;  /* 0x0000000300053308 */ /* 0x000ee20000001000 */
[----:B----4-:R-:W-:Y:S01]  /*26000*/  ULEA UR4, UR4, UR5, 0x18 ;  /* 0x0000000504047291 */ /* 0x010fe2000f8ec03f */
[----:B------:R-:W-:-:S02]  /*26010*/  R2UR UR5, R9 ;  /* 0x00000000090572ca */ /* 0x000fc400000e0000 */
[----:B--2---:R-:W-:Y:S01]  /*26020*/  SHF.R.S32.HI R11, RZ, 0x1f, R7 ;  /* 0x0000001fff0b7819 */ /* 0x004fe20000011407 */
[C---:B-1----:R-:W-:Y:S01]  /*26030*/  FMUL.FTZ R128, R4.reuse, R128 ;  /* 0x0000008004807220 */ /* 0x042fe20000410000 */
[C---:B------:R-:W-:Y:S02]  /*26040*/  FMUL.FTZ R129, R4.reuse, R129 ;  /* 0x0000008104817220 */ /* 0x040fe40000410000 */
[----:B------:R-:W-:Y:S01]  /*26050*/  LEA.HI R14, R11, R7, RZ, 0x2 ;  /* 0x000000070b0e7211 */ /* 0x000fe200078f10ff */
[C---:B------:R-:W-:Y:S01]  /*26060*/  FMUL.FTZ R124, R4.reuse, R124 ;  /* 0x0000007c047c7220 */ /* 0x040fe20000410000 */
[C---:B------:R-:W-:Y:S01]  /*26070*/  FMUL.FTZ R125, R4.reuse, R125 ;  /* 0x0000007d047d7220 */ /* 0x040fe20000410000 */
[C---:B------:R-:W-:Y:S01]  /*26080*/  FMUL.FTZ R120, R4.reuse, R120 ;  /* 0x0000007804787220 */ /* 0x040fe20000410000 */
[--C-:B------:R-:W-:Y:S01]  /*26090*/  SHF.R.S32.HI R15, RZ, 0x2, R14.reuse ;  /* 0x00000002ff0f7819 */ /* 0x100fe2000001140e */
[C---:B------:R-:W-:Y:S01]  /*260a0*/  FMUL.FTZ R121, R4.reuse, R121 ;  /* 0x0000007904797220 */ /* 0x040fe20000410000 */
[C---:B---3--:R-:W-:Y:S01]  /*260b0*/  FMUL.FTZ R131, R5.reuse, R131 ;  /* 0x0000008305837220 */ /* 0x048fe20000410000 */
        /* <DEDUP_REMOVED lines=37> */
[C---:B------:R-:W-:Y:S01]  /*26310*/  FMUL.FTZ R113, R4.reuse, R113 ;  /* 0x0000007104717220 */ /* 0x040fe20000410000 */
[----:B------:R-:W-:Y:S01]  /*26320*/  IMAD.IADD R14, R7, 0x1, -R14 ;  /* 0x00000001070e7824 */ /* 0x000fe200078e0a0e */
[----:B------:R-:W-:Y:S01]  /*26330*/  LOP3.LUT R5, R5, 0xfffffff8, RZ, 0xc0, !PT ;  /* 0xfffffff805057812 */ /* 0x000fe200078ec0ff */
[C---:B------:R-:W-:Y:S01]  /*26340*/  FMUL.FTZ R108, R4.reuse, R108 ;  /* 0x0000006c046c7220 */ /* 0x040fe20000410000 */
[C---:B------:R-:W-:Y:S01]  /*26350*/  FMUL.FTZ R109, R4.reuse, R109 ;  /* 0x0000006d046d7220 */ /* 0x040fe20000410000 */
[----:B------:R-:W-:Y:S01]  /*26360*/  F2FP.BF16.F32.PACK_AB R128, R129, R128 ;  /* 0x000000808180723e */ /* 0x000fe200000010ff */
[C---:B------:R-:W-:Y:S01]  /*26370*/  FMUL.FTZ R104, R4.reuse, R104 ;  /* 0x0000006804687220 */ /* 0x040fe20000410000 */
[----:B------:R-:W-:Y:S01]  /*26380*/  IADD3 R15, R15, -R5, RZ ;  /* 0x800000050f0f7210 */ /* 0x000fe20007ffe0ff */
[C---:B------:R-:W-:Y:S01]  /*26390*/  FMUL.FTZ R105, R4.reuse, R105 ;  /* 0x0000006904697220 */ /* 0x040fe20000410000 */
[----:B------:R-:W-:Y:S01]  /*263a0*/  LEA.HI R5, R11, R7, RZ, 0x5 ;  /* 0x000000070b057211 */ /* 0x000fe200078f28ff */
[C---:B------:R-:W-:Y:S01]  /*263b0*/  FMUL.FTZ R100, R4.reuse, R100 ;  /* 0x0000006404647220 */ /* 0x040fe20000410000 */
[----:B------:R-:W-:Y:S01]  /*263c0*/  SHF.L.U32 R17, R15, 0x6, RZ ;  /* 0x000000060f117819 */ /* 0x000fe200000006ff */
[C---:B------:R-:W-:Y:S01]  /*263d0*/  FMUL.FTZ R101, R4.reuse, R101 ;  /* 0x0000006504657220 */ /* 0x040fe20000410000 */
[----:B------:R-:W-:Y:S01]  /*263e0*/  SHF.R.S32.HI R16, RZ, 0x5, R5 ;  /* 0x00000005ff107819 */ /* 0x000fe20000011405 */
[C---:B------:R-:W-:Y:S01]  /*263f0*/  FMUL.FTZ R96, R4.reuse, R96 ;  /* 0x0000006004607220 */ /* 0x040fe20000410000 */
[----:B------:R-:W-:Y:S01]  /*26400*/  LOP3.LUT R17, R17, 0x1c0, RZ, 0xc0, !PT ;  /* 0x000001c011117812 */ /* 0x000fe200078ec0ff */
[C---:B------:R-:W-:Y:S01]  /*26410*/  FMUL.FTZ R97, R4.reuse, R97 ;  /* 0x0000006104617220 */ /* 0x040fe20000410000 */
[----:B------:R-:W-:Y:S01]  /*26420*/  LOP3.LUT R18, R15, 0x1, RZ, 0xc0, !PT ;  /* 0x000000010f127812 */ /* 0x000fe200078ec0ff */
[----:B------:R-:W-:Y:S01]  /*26430*/  FMUL.FTZ R92, R4, R92 ;  /* 0x0000005c045c7220 */ /* 0x000fe20000410000 */
[----:B------:R-:W-:Y:S01]  /*26440*/  LEA R14, R16, R14, 0x9 ;  /* 0x0000000e100e7211 */ /* 0x000fe200078e48ff */
[C---:B------:R-:W-:Y:S01]  /*26450*/  FMUL.FTZ R93, R4.reuse, R93 ;  /* 0x0000005d045d7220 */ /* 0x040fe20000410000 */
[----:B------:R-:W-:Y:S01]  /*26460*/  LEA.HI R17, R17, R17, RZ, 0x1d ;  /* 0x0000001111117211 */ /* 0x000fe200078fe8ff */
[----:B------:R-:W-:Y:S01]  /*26470*/  FMUL.FTZ R88, R4, R88 ;  /* 0x0000005804587220 */ /* 0x000fe20000410000 */
[----:B------:R-:W-:Y:S01]  /*26480*/  ISETP.NE.U32.AND P0, PT, R18, 0x1, PT ;  /* 0x000000011200780c */ /* 0x000fe20003f05070 */
[----:B------:R-:W-:Y:S01]  /*26490*/  FMUL.FTZ R89, R4, R89 ;  /* 0x0000005904597220 */ /* 0x000fe20000410000 */
[----:B------:R-:W-:Y:S01]  /*264a0*/  LEA R14, R14, R17, 0x1 ;  /* 0x000000110e0e7211 */ /* 0x000fe200078e08ff */
[C---:B------:R-:W-:Y:S01]  /*264b0*/  FMUL.FTZ R84, R4.reuse, R84 ;  /* 0x0000005404547220 */ /* 0x040fe20000410000 */
[----:B------:R-:W-:Y:S01]  /*264c0*/  R2P PR, R15, 0x6 ;  /* 0x000000060f007804 */ /* 0x000fe20000000000 */
[----:B------:R-:W-:Y:S01]  /*264d0*/  FMUL.FTZ R85, R4, R85 ;  /* 0x0000005504557220 */ /* 0x000fe20000410000 */
[----:B------:R-:W-:Y:S01]  /*264e0*/  LEA R14, R14, UR4, 0x1 ;  /* 0x000000040e0e7c11 */ /* 0x000fe2000f8e08ff */
[C---:B------:R-:W-:Y:S01]  /*264f0*/  FMUL.FTZ R80, R4.reuse, R80 ;  /* 0x0000005004507220 */ /* 0x040fe20000410000 */
[----:B------:R-:W-:Y:S01]  /*26500*/  MOV R15, 0x20 ;  /* 0x00000020000f7802 */ /* 0x000fe20000000f00 */
[----:B------:R-:W-:Y:S01]  /*26510*/  FMUL.FTZ R81, R4, R81 ;  /* 0x0000005104517220 */ /* 0x000fe20000410000 */
[----:B------:R-:W-:Y:S01]  /*26520*/  MOV R18, 0x40 ;  /* 0x0000004000127802 */ /* 0x000fe20000000f00 */
[C---:B------:R-:W-:Y:S01]  /*26530*/  VIADD R17, R14.reuse, 0xfffffff0 ;  /* 0xfffffff00e117836 */ /* 0x040fe20000000000 */
[----:B------:R-:W-:Y:S01]  /*26540*/  SEL R15, R15, 0xffffffe0, !P1 ;  /* 0xffffffe00f0f7807 */ /* 0x000fe20004800000 */
[----:B------:R-:W-:Y:S01]  /*26550*/  STS [R14], R128 ;  /* 0x000000800e007388 */ /* 0x000fe20000000800 */
[----:B------:R-:W-:Y:S01]  /*26560*/  @P0 IADD3 R17, R14, 0x10, RZ ;  /* 0x000000100e110810 */ /* 0x000fe20007ffe0ff */
[----:B------:R-:W-:Y:S01]  /*26570*/  FMUL.FTZ R76, R4, R76 ;  /* 0x0000004c044c7220 */ /* 0x000fe20000410000 */
[----:B------:R-:W-:Y:S01]  /*26580*/  SEL R18, R18, 0xffffffc0, !P2 ;  /* 0xffffffc012127807 */ /* 0x000fe20005000000 */
[----:B------:R-:W-:Y:S01]  /*26590*/  FMUL.FTZ R77, R4, R77 ;  /* 0x0000004d044d7220 */ /* 0x000fe20000410000 */
[----:B------:R-:W-:Y:S01]  /*265a0*/  ISETP.NE.AND P0, PT, R246, -0x1, PT ;  /* 0xfffffffff600780c */ /* 0x000fe20003f05270 */
[----:B------:R-:W-:Y:S01]  /*265b0*/  FMUL.FTZ R72, R4, R72 ;  /* 0x0000004804487220 */ /* 0x000fe20000410000 */
[----:B------:R-:W-:Y:S01]  /*265c0*/  F2FP.BF16.F32.PACK_AB R130, R131, R130 ;  /* 0x000000828382723e */ /* 0x000fe200000010ff */
[----:B------:R-:W-:Y:S01]  /*265d0*/  IMAD.IADD R20, R14, 0x1, R18 ;  /* 0x000000010e147824 */ /* 0x000fe200078e0212 */
[----:B------:R-:W-:Y:S01]  /*265e0*/  F2FP.BF16.F32.PACK_AB R124, R125, R124 ;  /* 0x0000007c7d7c723e */ /* 0x000fe200000010ff */
[C---:B------:R-:W-:Y:S01]  /*265f0*/  FMUL.FTZ R73, R4.reuse, R73 ;  /* 0x0000004904497220 */ /* 0x040fe20000410000 */
[----:B------:R-:W-:Y:S01]  /*26600*/  F2FP.BF16.F32.PACK_AB R126, R127, R126 ;  /* 0x0000007e7f7e723e */ /* 0x000fe200000010ff */
[----:B------:R-:W-:Y:S01]  /*26610*/  STS [R14+0x400], R130 ;  /* 0x000400820e007388 */ /* 0x000fe20000000800 */
[----:B------:R-:W-:Y:S01]  /*26620*/  F2FP.BF16.F32.PACK_AB R120, R121, R120 ;  /* 0x000000787978723e */ /* 0x000fe200000010ff */
[----:B------:R-:W-:Y:S01]  /*26630*/  FMUL.FTZ R68, R4, R68 ;  /* 0x0000004404447220 */ /* 0x000fe20000410000 */
[----:B------:R-:W-:Y:S01]  /*26640*/  F2FP.BF16.F32.PACK_AB R122, R123, R122 ;  /* 0x0000007a7b7a723e */ /* 0x000fe200000010ff */
[----:B------:R-:W-:Y:S01]  /*26650*/  STS [R17], R124 ;  /* 0x0000007c11007388 */ /* 0x000fe20000000800 */
[----:B------:R-:W-:Y:S01]  /*26660*/  IADD3 R19, R14, R15, RZ ;  /* 0x0000000f0e137210 */ /* 0x000fe20007ffe0ff */
[----:B------:R-:W-:Y:S01]  /*26670*/  FMUL.FTZ R4, R4, R69 ;  /* 0x0000004504047220 */ /* 0x000fe20000410000 */
[----:B------:R-:W-:Y:S01]  /*26680*/  F2FP.BF16.F32.PACK_AB R116, R117, R116 ;  /* 0x000000747574723e */ /* 0x000fe200000010ff */
[----:B------:R-:W-:Y:S01]  /*26690*/  STS [R17+0x400], R126 ;  /* 0x0004007e11007388 */ /* 0x000fe20000000800 */
[----:B------:R-:W-:-:S02]  /*266a0*/  F2FP.BF16.F32.PACK_AB R118, R119, R118 ;  /* 0x000000767776723e */ /* 0x000fc400000010ff */
[-C--:B------:R-:W-:Y:S01]  /*266b0*/  IADD3 R15, R15, R17.reuse, RZ ;  /* 0x000000110f0f7210 */ /* 0x080fe20007ffe0ff */
[----:B------:R-:W-:Y:S01]  /*266c0*/  STS [R19], R120 ;  /* 0x0000007813007388 */ /* 0x000fe20000000800 */
[----:B------:R-:W-:Y:S02]  /*266d0*/  F2FP.BF16.F32.PACK_AB R112, R113, R112 ;  /* 0x000000707170723e */ /* 0x000fe400000010ff */
[----:B------:R-:W-:Y:S01]  /*266e0*/  F2FP.BF16.F32.PACK_AB R114, R115, R114 ;  /* 0x000000727372723e */ /* 0x000fe200000010ff */
[----:B------:R-:W-:Y:S01]  /*266f0*/  STS [R19+0x400], R122 ;  /* 0x0004007a13007388 */ /* 0x000fe20000000800 */
[----:B------:R-:W-:Y:S02]  /*26700*/  F2FP.BF16.F32.PACK_AB R108, R109, R108 ;  /* 0x0000006c6d6c723e */ /* 0x000fe400000010ff */
[----:B------:R-:W-:Y:S01]  /*26710*/  F2FP.BF16.F32.PACK_AB R110, R111, R110 ;  /* 0x0000006e6f6e723e */ /* 0x000fe200000010ff */
[----:B------:R-:W-:Y:S01]  /*26720*/  STS [R15], R116 ;  /* 0x000000740f007388 */ /* 0x000fe20000000800 */
[----:B------:R-:W-:-:S02]  /*26730*/  IADD3 R21, R18, R17, RZ ;  /* 0x0000001112157210 */ /* 0x000fc40007ffe0ff */
[----:B------:R-:W-:Y:S01]  /*26740*/  F2FP.BF16.F32.PACK_AB R104, R105, R104 ;  /* 0x000000686968723e */ /* 0x000fe200000010ff */
[----:B------:R-:W-:Y:S01]  /*26750*/  STS [R15+0x400], R118 ;  /* 0x000400760f007388 */ /* 0x000fe20000000800 */
[----:B------:R-:W-:Y:S02]  /*26760*/  F2FP.BF16.F32.PACK_AB R106, R107, R106 ;  /* 0x0000006a6b6a723e */ /* 0x000fe400000010ff */
[----:B------:R-:W-:Y:S01]  /*26770*/  IADD3 R22, R19, R18, RZ ;  /* 0x0000001213167210 */ /* 0x000fe20007ffe0ff */
[----:B------:R-:W-:Y:S01]  /*26780*/  STS [R20], R112 ;  /* 0x0000007014007388 */ /* 0x000fe20000000800 */
[----:B------:R-:W-:Y:S02]  /*26790*/  F2FP.BF16.F32.PACK_AB R100, R101, R100 ;  /* 0x000000646564723e */ /* 0x000fe400000010ff */
[----:B------:R-:W-:Y:S01]  /*267a0*/  F2FP.BF16.F32.PACK_AB R102, R103, R102 ;  /* 0x000000666766723e */ /* 0x000fe200000010ff */
[----:B------:R-:W-:Y:S01]  /*267b0*/  STS [R20+0x400], R114 ;  /* 0x0004007214007388 */ /* 0x000fe20000000800 */
[----:B------:R-:W-:-:S02]  /*267c0*/  IADD3 R18, R15, R18, RZ ;  /* 0x000000120f127210 */ /* 0x000fc40007ffe0ff */
[----:B------:R-:W-:Y:S01]  /*267d0*/  F2FP.BF16.F32.PACK_AB R96, R97, R96 ;  /* 0x000000606160723e */ /* 0x000fe200000010ff */
[----:B------:R-:W-:Y:S01]  /*267e0*/  STS [R21], R108 ;  /* 0x0000006c15007388 */ /* 0x000fe20000000800 */
[----:B------:R-:W-:Y:S02]  /*267f0*/  F2FP.BF16.F32.PACK_AB R98, R99, R98 ;  /* 0x000000626362723e */ /* 0x000fe400000010ff */
[----:B------:R-:W-:Y:S01]  /*26800*/  R2UR UR4, R8 ;  /* 0x00000000080472ca */ /* 0x000fe200000e0000 */
[----:B------:R-:W-:Y:S01]  /*26810*/  STS [R21+0x400], R110 ;  /* 0x0004006e15007388 */ /* 0x000fe20000000800 */
[----:B------:R-:W-:Y:S02]  /*26820*/  F2FP.BF16.F32.PACK_AB R92, R93, R92 ;  /* 0x0000005c5d5c723e */ /* 0x000fe400000010ff */
        /* <DEDUP_REMOVED lines=11> */
[----:B------:R-:W-:-:S02]  /*268e0*/  @!P0 R2UR UR8, R8 ;  /* 0x00000000080882ca */ /* 0x000fc400000e0000 */
[----:B------:R-:W-:Y:S01]  /*268f0*/  @!P0 R2UR UR9, R9 ;  /* 0x00000000090982ca */ /* 0x000fe200000e0000 */
[----:B------:R-:W-:Y:S01]  /*26900*/  STS [R14+0x2000], R96 ;  /* 0x002000600e007388 */ /* 0x000fe20000000800 */
[----:B------:R-:W-:Y:S02]  /*26910*/  F2FP.BF16.F32.PACK_AB R76, R77, R76 ;  /* 0x0000004c4d4c723e */ /* 0x000fe400000010ff */
[----:B------:R-:W-:Y:S01]  /*26920*/  F2FP.BF16.F32.PACK_AB R78, R79, R78 ;  /* 0x0000004e4f4e723e */ /* 0x000fe200000010ff */
[----:B------:R-:W-:Y:S01]  /*26930*/  STS [R14+0x2400], R98 ;  /* 0x002400620e007388 */ /* 0x000fe20000000800 */
[----:B------:R-:W-:Y:S02]  /*26940*/  F2FP.BF16.F32.PACK_AB R72, R73, R72 ;  /* 0x000000484948723e */ /* 0x000fe400000010ff */
[----:B------:R-:W-:Y:S01]  /*26950*/  F2FP.BF16.F32.PACK_AB R74, R75, R74 ;  /* 0x0000004a4b4a723e */ /* 0x000fe200000010ff */
[----:B------:R-:W-:Y:S01]  /*26960*/  STS [R17+0x2000], R92 ;  /* 0x0020005c11007388 */ /* 0x000fe20000000800 */
[----:B------:R-:W-:-:S02]  /*26970*/  F2FP.BF16.F32.PACK_AB R4, R4, R68 ;  /* 0x000000440404723e */ /* 0x000fc400000010ff */
[----:B------:R-:W-:Y:S01]  /*26980*/  F2FP.BF16.F32.PACK_AB R70, R71, R70 ;  /* 0x000000464746723e */ /* 0x000fe200000010ff */
[----:B------:R1:W-:Y:S04]  /*26990*/  STS [R17+0x2400], R94 ;  /* 0x0024005e11007388 */ /* 0x0003e80000000800 */
[----:B------:R-:W-:Y:S04]  /*269a0*/  STS [R19+0x2000], R88 ;  /* 0x0020005813007388 */ /* 0x000fe80000000800 */
[----:B------:R-:W-:Y:S04]  /*269b0*/  STS [R19+0x2400], R90 ;  /* 0x0024005a13007388 */ /* 0x000fe80000000800 */
[----:B------:R-:W-:Y:S04]  /*269c0*/  STS [R15+0x2000], R84 ;  /* 0x002000540f007388 */ /* 0x000fe80000000800 */
[----:B------:R-:W-:Y:S04]  /*269d0*/  STS [R15+0x2400], R86 ;  /* 0x002400560f007388 */ /* 0x000fe80000000800 */
[----:B------:R-:W-:Y:S04]  /*269e0*/  STS [R20+0x2000], R80 ;  /* 0x0020005014007388 */ /* 0x000fe80000000800 */
[----:B------:R-:W-:Y:S04]  /*269f0*/  STS [R20+0x2400], R82 ;  /* 0x0024005214007388 */ /* 0x000fe80000000800 */
[----:B------:R-:W-:Y:S04]  /*26a00*/  STS [R21+0x2000], R76 ;  /* 0x0020004c15007388 */ /* 0x000fe80000000800 */
[----:B------:R2:W-:Y:S04]  /*26a10*/  STS [R21+0x2400], R78 ;  /* 0x0024004e15007388 */ /* 0x0005e80000000800 */
[----:B------:R-:W-:Y:S04]  /*26a20*/  STS [R22+0x2000], R72 ;  /* 0x0020004816007388 */ /* 0x000fe80000000800 */
[----:B------:R-:W-:Y:S04]  /*26a30*/  STS [R22+0x2400], R74 ;  /* 0x0024004a16007388 */ /* 0x000fe80000000800 */
[----:B------:R3:W-:Y:S04]  /*26a40*/  STS [R18+0x2000], R4 ;  /* 0x0020000412007388 */ /* 0x0007e80000000800 */
[----:B------:R4:W-:Y:S04]  /*26a50*/  STS [R18+0x2400], R70 ;  /* 0x0024004612007388 */ /* 0x0009e80000000800 */
[----:B------:R-:W4:Y:S01]  /*26a60*/  LD.E.64 R50, desc[UR10][R12.64+0x88] ;  /* 0x0000880a0c327980 */ /* 0x000f22000c101b00 */
[----:B-1----:R1:W1:Y:S01]  /*26a70*/  @P3 MUFU.LG2 R17, R3 ;  /* 0x0000000300113308 */ /* 0x0022620000000c00 */
[----:B------:R-:W-:Y:S02]  /*26a80*/  BSSY B0, `(.L_x_1467) ;  /* 0x0000029000007945 */ /* 0x000fe40003800000 */
[----:B------:R1:W5:Y:S04]  /*26a90*/  LD.E.64 R48, desc[UR4][R12.64+0x90] ;  /* 0x000090040c307980 */ /* 0x000368000c101b00 */
[----:B--2---:R-:W2:Y:S04]  /*26aa0*/  @!P0 LD.E.64 R20, desc[UR8][R12.64+0x80] ;  /* 0x000080080c148980 */ /* 0x004ea8000c101b00 */
[----:B---3--:R-:W3:Y:S01]  /*26ab0*/  LD.E.U8 R4, desc[UR4][R12.64+0x1c8] ;  /* 0x0001c8040c047980 */ /* 0x008ee2000c101100 */
[----:B----4-:R-:W4:Y:S01]  /*26ac0*/  @P4 MUFU.LG2 R18, R10 ;  /* 0x0000000a00124308 */ /* 0x010f220000000c00 */
[----:B-1----:R-:W-:Y:S01]  /*26ad0*/  @!P0 SHF.R.S32.HI R3, RZ, 0x1f, R243 ;  /* 0x0000001fff038819 */ /* 0x002fe200000114f3 */
[----:B------:R-:W-:Y:S01]  /*26ae0*/  @P3 FMUL.FTZ R17, R17, 0.69314718246459960938 ;  /* 0x3f31721811113820 */ /* 0x000fe20000410000 */
[----:B------:R-:W-:-:S03]  /*26af0*/  IMAD.MOV.U32 R14, RZ, RZ, 0x7f800000 ;  /* 0x7f800000ff0e7424 */ /* 0x000fc600078e00ff */
[----:B------:R-:W-:Y:S01]  /*26b00*/  @P3 FFMA.FTZ R14, R6, R0, R17 ;  /* 0x00000000060e3223 */ /* 0x000fe20000010011 */
[----:B----4-:R-:W-:Y:S01]  /*26b10*/  @P4 FMUL.FTZ R18, R18, 0.69314718246459960938 ;  /* 0x3f31721812124820 */ /* 0x010fe20000410000 */
[----:B------:R-:W-:-:S03]  /*26b20*/  MOV R10, 0x7f800000 ;  /* 0x7f800000000a7802 */ /* 0x000fc60000000f00 */
[----:B------:R-:W-:Y:S01]  /*26b30*/  @P4 FFMA.FTZ R10, R6, R2, R18 ;  /* 0x00000002060a4223 */ /* 0x000fe20000010012 */
[----:B------:R-:W-:-:S04]  /*26b40*/  @P0 IMAD.WIDE.U32 R22, R50, R246, RZ ;  /* 0x000000f632160225 */ /* 0x000fc800078e00ff */
[----:B--2---:R-:W-:Y:S01]  /*26b50*/  @!P0 IMAD R15, R21, R243, RZ ;  /* 0x000000f3150f8224 */ /* 0x004fe200078e02ff */
[----:B---3--:R-:W-:-:S03]  /*26b60*/  ISETP.NE.AND P1, PT, R4, RZ, PT ;  /* 0x000000ff0400720c */ /* 0x008fc60003f25270 */
[C---:B------:R-:W-:Y:S02]  /*26b70*/  @!P0 IMAD R15, R20.reuse, R3, R15 ;  /* 0x00000003140f8224 */ /* 0x040fe400078e020f */
[----:B------:R-:W-:Y:S02]  /*26b80*/  @P0 IMAD R3, R51, R246, RZ ;  /* 0x000000f633030224 */ /* 0x000fe400078e02ff */
[----:B------:R-:W-:Y:S01]  /*26b90*/  @!P0 IMAD.WIDE.U32 R20, R20, R243, RZ ;  /* 0x000000f314148225 */ /* 0x000fe200078e00ff */
[----:B------:R-:W-:Y:S02]  /*26ba0*/  @P0 MOV R4, R22 ;  /* 0x0000001600040202 */ /* 0x000fe40000000f00 */
[----:B------:R-:W-:Y:S02]  /*26bb0*/  @P0 IADD3 R3, R23, R3, RZ ;  /* 0x0000000317030210 */ /* 0x000fe40007ffe0ff */
        /* <DEDUP_REMOVED lines=13> */
.L_x_1468:
        /* <DEDUP_REMOVED lines=8> */
.L_x_1469:
[----:B------:R-:W-:Y:S05]  /*26d10*/  BSYNC B0 ;  /* 0x0000000000007941 */ /* 0x000fea0003800000 */
.L_x_1467:
        /* <DEDUP_REMOVED lines=9> */
[----:B------:R-:W-:Y:S01]  /*26db0*/  LOP3.LUT R6, R6, 0xffffffc, RZ, 0xc0, !PT ;  /* 0x0ffffffc06067812 */ /* 0x000fe200078ec0ff */
[----:B------:R-:W-:Y:S02]  /*26dc0*/  IMAD.IADD R17, R7, 0x1, -R17 ;  /* 0x0000000107117824 */ /* 0x000fe400078e0a11 */
[----:B------:R2:W5:Y:S01]  /*26dd0*/  LD.E.64 R54, desc[UR4][R12.64+0xa0] ;  /* 0x0000a0040c367980 */ /* 0x000562000c101b00 */
[----:B------:R-:W-:Y:S05]  /*26de0*/  WARPSYNC.ALL ;  /* 0x0000000000007948 */ /* 0x000fea0003800000 */
[----:B------:R-:W-:Y:S01]  /*26df0*/  BAR.SYNC.DEFER_BLOCKING 0x0 ;  /* 0x0000000000007b1d */ /* 0x000fe20000010000 */
[----:B------:R-:W-:Y:S01]  /*26e00*/  IMAD.IADD R16, R16, 0x1, -R6 ;  /* 0x0000000110107824 */ /* 0x000fe200078e0a06 */
[----:B------:R-:W-:-:S02]  /*26e10*/  LOP3.LUT P0, RZ, R17, 0x3, RZ, 0xc0, !PT ;  /* 0x0000000311ff7812 */ /* 0x000fc4000780c0ff */
[----:B-1----:R-:W-:-:S04]  /*26e20*/  SHF.R.S32.HI R0, RZ, 0x1f, R2 ;  /* 0x0000001fff007819 */ /* 0x002fc80000011402 */
[----:B------:R-:W-:-:S04]  /*26e30*/  LEA.HI R15, R0, R2, RZ, 0x5 ;  /* 0x00000002000f7211 */ /* 0x000fc800078f28ff */
[----:B------:R-:W-:-:S05]  /*26e40*/  LOP3.LUT R15, R15, 0xffffffe0, RZ, 0xc0, !PT ;  /* 0xffffffe00f0f7812 */ /* 0x000fca00078ec0ff */
[----:B------:R-:W-:-:S05]  /*26e50*/  IMAD.IADD R15, R2, 0x1, -R15 ;  /* 0x00000001020f7824 */ /* 0x000fca00078e0a0f */
[----:B------:R-:W-:Y:S01]  /*26e60*/  SHF.R.S32.HI R5, RZ, 0x1f, R15 ;  /* 0x0000001fff057819 */ /* 0x000fe2000001140f */
[----:B------:R2:W1:Y:S03]  /*26e70*/  LDS.128 R40, [R247] ;  /* 0x00000000f7287984 */ /* 0x0004660000000c00 */
[----:B------:R-:W-:Y:S01]  /*26e80*/  LEA.HI R5, R5, R15, RZ, 0x2 ;  /* 0x0000000f05057211 */ /* 0x000fe200078f10ff */
[----:B------:R2:W3:Y:S03]  /*26e90*/  LDS.128 R36, [R247+0x800] ;  /* 0x00080000f7247984 */ /* 0x0004e60000000c00 */
[----:B------:R-:W-:Y:S01]  /*26ea0*/  SHF.R.S32.HI R5, RZ, 0x2, R5 ;  /* 0x00000002ff057819 */ /* 0x000fe20000011405 */
[----:B------:R2:W4:Y:S04]  /*26eb0*/  LDS.128 R32, [R247+0x1000] ;  /* 0x00100000f7207984 */ /* 0x0005280000000c00 */
[----:B------:R-:W-:Y:S01]  /*26ec0*/  IMAD R5, R16, 0x10, R5 ;  /* 0x0000001010057824 */ /* 0x000fe200078e0205 */
[----:B------:R2:W1:Y:S04]  /*26ed0*/  LDS.128 R28, [R247+0x1800] ;  /* 0x00180000f71c7984 */ /* 0x0004680000000c00 */
[----:B------:R2:W1:Y:S04]  /*26ee0*/  LDS.128 R24, [R247+0x2000] ;  /* 0x00200000f7187984 */ /* 0x0004680000000c00 */
[----:B------:R2:W1:Y:S04]  /*26ef0*/  LDS.128 R20, [R247+0x2800] ;  /* 0x00280000f7147984 */ /* 0x0004680000000c00 */
[----:B------:R2:W1:Y:S04]  /*26f00*/  LDS.128 R16, [R247+0x3000] ;  /* 0x00300000f7107984 */ /* 0x0004680000000c00 */
[----:B------:R2:W1:Y:S01]  /*26f10*/  LDS.128 R44, [R247+0x3800] ;  /* 0x00380000f72c7984 */ /* 0x0004620000000c00 */
[----:B------:R-:W-:Y:S04]  /*26f20*/  BSSY B0, `(.L_x_1470) ;  /* 0x0000012000007945 */ /* 0x000fe80003800000 */
[----:B------:R-:W-:Y:S05]  /*26f30*/  @P0 BRA `(.L_x_1471) ;  /* 0x0000000000400947 */ /* 0x000fea0003800000 */
[C---:B------:R-:W-:Y:S02]  /*26f40*/  IMAD R6, R244.reuse, -0x40, R245 ;  /* 0xffffffc0f4067824 */ /* 0x040fe400078e02f5 */
[C---:B------:R-:W-:Y:S02]  /*26f50*/  VIADD R15, R5.reuse, 0x8 ;  /* 0x00000008050f7836 */ /* 0x040fe40000000000 */
        /* <DEDUP_REMOVED lines=14> */
.L_x_1471:
[----:B------:R-:W-:Y:S05]  /*27040*/  BSYNC B0 ;  /* 0x0000000000007941 */ /* 0x000fea0003800000 */
.L_x_1470:
[----:B------:R-:W-:Y:S02]  /*27050*/  LEA.HI R5, R11, R7, RZ, 0x3 ;  /* 0x000000070b057211 */ /* 0x000fe400078f18ff */
[----:B------:R-:W-:Y:S02]  /*27060*/  R2UR UR4, R8 ;  /* 0x00000000080472ca */ /* 0x000fe400000e0000 */
[----:B------:R-:W-:Y:S02]  /*27070*/  LOP3.LUT R5, R5, 0xfffffff8, RZ, 0xc0, !PT ;  /* 0xfffffff805057812 */ /* 0x000fe400078ec0ff */
[----:B------:R-:W-:-:S03]  /*27080*/  R2UR UR5, R9 ;  /* 0x00000000090572ca */ /* 0x000fc600000e0000 */
[----:B------:R-:W-:-:S04]  /*27090*/  IMAD.IADD R5, R7, 0x1, -R5 ;  /* 0x0000000107057824 */ /* 0x000fc800078e0a05 */
[----:B-1----:R-:W-:Y:S02]  /*270a0*/  IMAD.SHL.U32 R10, R5, 0x8, RZ ;  /* 0x00000008050a7824 */ /* 0x002fe400078e00ff */
[----:B------:R-:W-:-:S03]  /*270b0*/  IMAD.SHL.U32 R244, R244, 0x40, RZ ;  /* 0x00000040f4f47824 */ /* 0x000fc600078e00ff */
[----:B------:R-:W-:Y:S01]  /*270c0*/  SHF.R.S32.HI R11, RZ, 0x1f, R10 ;  /* 0x0000001fff0b7819 */ /* 0x000fe2000001140a */
[----:B------:R-:W-:Y:S01]  /*270d0*/  IMAD.IADD R245, R245, 0x1, -R244 ;  /* 0x00000001f5f57824 */ /* 0x000fe200078e0af4 */
[----:B------:R-:W-:Y:S01]  /*270e0*/  SHF.R.S32.HI R6, RZ, 0x1f, R242 ;  /* 0x0000001fff067819 */ /* 0x000fe200000114f2 */
[----:B-----5:R-:W-:Y:S01]  /*270f0*/  IMAD R5, R49, R242, RZ ;  /* 0x000000f231057224 */ /* 0x020fe200078e02ff */
[----:B------:R-:W-:Y:S01]  /*27100*/  SHF.R.S32.HI R7, RZ, 0x1f, R244 ;  /* 0x0000001fff077819 */ /* 0x000fe200000114f4 */
[----:B------:R-:W-:Y:S01]  /*27110*/  IMAD.WIDE.U32 R14, R50, R244, R10 ;  /* 0x000000f4320e7225 */ /* 0x000fe200078e000a */
[----:B------:R-:W-:Y:S01]  /*27120*/  LEA.HI R0, R0, R2, RZ, 0x3 ;  /* 0x0000000200007211 */ /* 0x000fe200078f18ff */
[----:B--2---:R1:W5:Y:S01]  /*27130*/  LD.E R12, desc[UR4][R12.64+0xc0] ;  /* 0x0000c0040c0c7980 */ /* 0x004362000c101900 */
[----:B------:R-:W-:Y:S01]  /*27140*/  BSSY B0, `(.L_x_1472) ;  /* 0x0000025000007945 */ /* 0x000fe20003800000 */
[----:B------:R-:W-:Y:S01]  /*27150*/  IMAD R244, R51, R244, RZ ;  /* 0x000000f433f47224 */ /* 0x000fe200078e02ff */
[----:B------:R-:W-:Y:S01]  /*27160*/  IADD3 R14, P0, R4, R14, RZ ;  /* 0x0000000e040e7210 */ /* 0x000fe20007f1e0ff */
[----:B------:R-:W-:Y:S01]  /*27170*/  IMAD R6, R48, R6, R5 ;  /* 0x0000000630067224 */ /* 0x000fe200078e0205 */
[----:B------:R-:W-:Y:S01]  /*27180*/  LOP3.LUT R5, R0, 0xfffffff8, RZ, 0xc0, !PT ;  /* 0xfffffff800057812 */ /* 0x000fe200078ec0ff */
[----:B------:R-:W-:Y:S01]  /*27190*/  IMAD R7, R50, R7, R244 ;  /* 0x0000000732077224 */ /* 0x000fe200078e02f4 */
[----:B------:R-:W-:-:S03]  /*271a0*/  SHF.R.S32.HI R0, RZ, 0x3, R0 ;  /* 0x00000003ff007819 */ /* 0x000fc60000011400 */
[----:B------:R-:W-:Y:S01]  /*271b0*/  IMAD.IADD R5, R2, 0x1, -R5 ;  /* 0x0000000102057824 */ /* 0x000fe200078e0a05 */
[----:B------:R-:W-:Y:S01]  /*271c0*/  IADD3.X R15, R3, R15, R7, P0, !PT ;  /* 0x0000000f030f7210 */ /* 0x000fe200007fe407 */
[C---:B------:R-:W-:Y:S01]  /*271d0*/  VIADD R3, R0.reuse, 0x30 ;  /* 0x0000003000037836 */ /* 0x040fe20000000000 */
[CC--:B------:R-:W-:Y:S01]  /*271e0*/  ISETP.GE.AND P0, PT, R0.reuse, R245.reuse, PT ;  /* 0x000000f50000720c */ /* 0x0c0fe20003f06270 */
[C---:B------:R-:W-:Y:S02]  /*271f0*/  VIADD R2, R0.reuse, 0x20 ;  /* 0x0000002000027836 */ /* 0x040fe40000000000 */
[----:B------:R-:W-:Y:S01]  /*27200*/  VIADD R4, R0, 0x10 ;  /* 0x0000001000047836 */ /* 0x000fe20000000000 */
[-C--:B------:R-:W-:Y:S01]  /*27210*/  ISETP.GE.AND P1, PT, R3, R245.reuse, PT ;  /* 0x000000f50300720c */ /* 0x080fe20003f26270 */
[----:B------:R-:W-:Y:S01]  /*27220*/  IMAD.WIDE.U32 R48, R48, R242, R14 ;  /* 0x000000f230307225 */ /* 0x000fe200078e000e */
[-C--:B------:R-:W-:Y:S02]  /*27230*/  ISETP.GE.AND P2, PT, R2, R245.reuse, PT ;  /* 0x000000f50200720c */ /* 0x080fe40003f46270 */
[----:B------:R-:W-:Y:S01]  /*27240*/  ISETP.GE.AND P3, PT, R4, R245, PT ;  /* 0x000000f50400720c */ /* 0x000fe20003f66270 */
[----:B------:R-:W-:Y:S01]  /*27250*/  IMAD.SHL.U32 R3, R5, 0x8, RZ ;  /* 0x0000000805037824 */ /* 0x000fe200078e00ff */
[----:B------:R-:W-:Y:S01]  /*27260*/  SHF.R.S32.HI R2, RZ, 0x1f, R0 ;  /* 0x0000001fff027819 */ /* 0x000fe20000011400 */
[----:B------:R-:W-:-:S02]  /*27270*/  IMAD.IADD R7, R49, 0x1, R6 ;  /* 0x0000000131077824 */ /* 0x000fc400078e0206 */
[----:B------:R-:W-:Y:S01]  /*27280*/  VIADD R3, R3, 0x40 ;  /* 0x0000004003037836 */ /* 0x000fe20000000000 */
[----:B-1----:R-:W-:Y:S07]  /*27290*/  @P0 BRA `(.L_x_1473) ;  /* 0x00000000003c0947 */ /* 0x002fee0003800000 */
[----:B-----5:R-:W-:Y:S01]  /*272a0*/  ISETP.GE.AND P5, PT, R10, R12, PT ;  /* 0x0000000c0a00720c */ /* 0x020fe20003fa6270 */
        /* <DEDUP_REMOVED lines=14> */
.L_x_1473:
[----:B------:R-:W-:Y:S05]  /*27390*/  BSYNC B0 ;  /* 0x0000000000007941 */ /* 0x000fea0003800000 */
.L_x_1472:
[----:B------:R-:W-:Y:S04]  /*273a0*/  BSSY B0, `(.L_x_1474) ;  /* 0x0000014000007945 */ /* 0x000fe80003800000 */
[----:B------:R-:W-:Y:S05]  /*273b0*/  @P3 BRA `(.L_x_1475) ;  /* 0x0000000000483947 */ /* 0x000fea0003800000 */
[----:B------:R-:W-:Y:S01]  /*273c0*/  IADD3 R5, P3, R0, 0x10, RZ ;  /* 0x0000001000057810 */ /* 0x000fe20007f7e0ff */
[----:B------:R-:W-:Y:S01]  /*273d0*/  IMAD.MOV.U32 R14, RZ, RZ, R48 ;  /* 0x000000ffff0e7224 */ /* 0x000fe200078e0030 */
[-C--:B-----5:R-:W-:Y:S01]  /*273e0*/  ISETP.GE.AND P4, PT, R10, R12.reuse, PT ;  /* 0x0000000c0a00720c */ /* 0x0a0fe20003f86270 */
[----:B------:R-:W-:Y:S01]  /*273f0*/  IMAD.MOV.U32 R15, RZ, RZ, R7 ;  /* 0x000000ffff0f7224 */ /* 0x000fe200078e0007 */
[----:B------:R-:W-:Y:S01]  /*27400*/  ISETP.GE.AND P0, PT, R3, R12, PT ;  /* 0x0000000c0300720c */ /* 0x000fe20003f06270 */
[----:B------:R-:W-:Y:S02]  /*27410*/  IMAD.X R4, RZ, RZ, R2, P3 ;  /* 0x000000ffff047224 */ /* 0x000fe400018e0602 */
[----:B------:R-:W-:-:S04]  /*27420*/  IMAD.WIDE.U32 R14, R50, R5, R14 ;  /* 0x00000005320e7225 */ /* 0x000fc800078e000e */
[----:B------:R-:W-:Y:S01]  /*27430*/  IMAD R4, R4, R50, RZ ;  /* 0x0000003204047224 */ /* 0x000fe200078e02ff */
[----:B-1----:R-:W-:-:S03]  /*27440*/  LEA R24, P3, R14, R52, 0x1 ;  /* 0x000000340e187211 */ /* 0x002fc600078608ff */
        /* <DEDUP_REMOVED lines=9> */
.L_x_1475:
[----:B------:R-:W-:Y:S05]  /*274e0*/  BSYNC B0 ;  /* 0x0000000000007941 */ /* 0x000fea0003800000 */
.L_x_1474:
        /* <DEDUP_REMOVED lines=10> */
[----:B--2---:R-:W-:-:S03]  /*27590*/  LEA R20, P2, R14, R52, 0x1 ;  /* 0x000000340e147211 */ /* 0x004fc600078408ff */
        /* <DEDUP_REMOVED lines=9> */
.L_x_1477:
[----:B------:R-:W-:Y:S05]  /*27630*/  BSYNC B0 ;  /* 0x0000000000007941 */ /* 0x000fea0003800000 */
.L_x_1476:
[----:B------:R-:W-:Y:S02]  /*27640*/  MOV R4, R241 ;  /* 0x000000f100047202 */ /* 0x000fe40000000f00 */
[----:B------:R-:W-:-:S04]  /*27650*/  MOV R5, 0x0 ;  /* 0x0000000000057802 */ /* 0x000fc80000000f00 */
[----:B-12345:R-:W-:Y:S05]  /*27660*/  @P1 RET.REL.NODEC R4 `(_ZN5flash24flash_fwd_splitkv_kernelI23Flash_fwd_kernel_traitsILi128ELi64ELi128ELi4ELb0ELb0EN7cutlass10bfloat16_tE19Flash_kernel_traitsILi128ELi64ELi128ELi4ES3_EELb1ELb0ELb0ELb0ELb0ELb1ELb0ELb1EEEvNS_16Flash_fwd_paramsE) ;  /* 0xfffffd8804641950 */ /* 0x03efea0003c3ffff */
[----:B------:R-:W-:Y:S01]  /*27670*/  IADD3 R0, P0, R0, 0x30, RZ ;  /* 0x0000003000007810 */ /* 0x000fe20007f1e0ff */
[----:B------:R-:W-:Y:S01]  /*27680*/  IMAD.MOV.U32 R4, RZ, RZ, R48 ;  /* 0x000000ffff047224 */ /* 0x000fe200078e0030 */
[-C--:B------:R-:W-:Y:S01]  /*27690*/  ISETP.GE.AND P1, PT, R10, R12.reuse, PT ;  /* 0x0000000c0a00720c */ /* 0x080fe20003f26270 */
[----:B------:R-:W-:Y:S02]  /*276a0*/  IMAD.MOV.U32 R5, RZ, RZ, R7 ;  /* 0x000000ffff057224 */ /* 0x000fe400078e0007 */
[----:B------:R-:W-:Y:S01]  /*276b0*/  IMAD.X R2, RZ, RZ, R2, P0 ;  /* 0x000000ffff027224 */ /* 0x000fe200000e0602 */
[----:B------:R-:W-:Y:S01]  /*276c0*/  ISETP.GE.AND P0, PT, R3, R12, PT ;  /* 0x0000000c0300720c */ /* 0x000fe20003f06270 */
[----:B------:R-:W-:Y:S01]  /*276d0*/  IMAD.WIDE.U32 R4, R50, R0, R4 ;  /* 0x0000000032047225 */ /* 0x000fe200078e0004 */
[----:B------:R-:W-:-:S03]  /*276e0*/  MOV R3, 0x0 ;  /* 0x0000000000037802 */ /* 0x000fc60000000f00 */
[----:B------:R-:W-:Y:S01]  /*276f0*/  IMAD R2, R2, R50, RZ ;  /* 0x0000003202027224 */ /* 0x000fe200078e02ff */
[----:B------:R-:W-:-:S03]  /*27700*/  LEA R6, P2, R4, R52, 0x1 ;  /* 0x0000003404067211 */ /* 0x000fc600078408ff */
[----:B------:R-:W-:Y:S01]  /*27710*/  IMAD R2, R51, R0, R2 ;  /* 0x0000000033027224 */ /* 0x000fe200078e0202 */
[----:B------:R-:W-:Y:S02]  /*27720*/  @!P1 R2UR UR4, R8 ;  /* 0x00000000080492ca */ /* 0x000fe400000e0000 */
[----:B------:R-:W-:Y:S02]  /*27730*/  @!P1 R2UR UR5, R9 ;  /* 0x00000000090592ca */ /* 0x000fe400000e0000 */
[----:B------:R-:W-:-:S04]  /*27740*/  IADD3 R2, R5, R2, RZ ;  /* 0x0000000205027210 */ /* 0x000fc80007ffe0ff */
[----:B------:R-:W-:Y:S01]  /*27750*/  LEA.HI.X R7, R4, R53, R2, 0x1, P2 ;  /* 0x0000003504077211 */ /* 0x000fe200010f0c02 */
[----:B------:R-:W-:-:S06]  /*27760*/  IMAD.MOV.U32 R2, RZ, RZ, R241 ;  /* 0x000000ffff027224 */ /* 0x000fcc00078e00f1 */
[----:B------:R1:W-:Y:S02]  /*27770*/  @!P1 ST.E.128 desc[UR4][R6.64], R28 ;  /* 0x0000001c06009985 */ /* 0x0003e4000c101d04 */
[----:B-1----:R-:W-:Y:S05]  /*27780*/  @P0 RET.REL.NODEC R2 `(_ZN5flash24flash_fwd_splitkv_kernelI23Flash_fwd_kernel_traitsILi128ELi64ELi128ELi4ELb0ELb0EN7cutlass10bfloat16_tE19Flash_kernel_traitsILi128ELi64ELi128ELi4ES3_EELb1ELb0ELb0ELb0ELb0ELb1ELb0ELb1EEEvNS_16Flash_fwd_paramsE) ;  /* 0xfffffd88021c0950 */ /* 0x002fea0003c3ffff */
[----:B------:R-:W-:Y:S01]  /*27790*/  R2UR UR4, R8 ;  /* 0x00000000080472ca */ /* 0x000fe200000e0000 */
[----:B------:R-:W-:Y:S01]  /*277a0*/  IMAD.MOV.U32 R2, RZ, RZ, R241 ;  /* 0x000000ffff027224 */ /* 0x000fe200078e00f1 */
[----:B------:R-:W-:Y:S01]  /*277b0*/  R2UR UR5, R9 ;  /* 0x00000000090572ca */ /* 0x000fe200000e0000 */
[----:B------:R-:W-:-:S12]  /*277c0*/  IMAD.MOV.U32 R3, RZ, RZ, 0x0 ;  /* 0x00000000ff037424 */ /* 0x000fd800078e00ff */
[----:B------:R1:W-:Y:S02]  /*277d0*/  ST.E.128 desc[UR4][R6.64+0x80], R44 ;  /* 0x0000802c06007985 */ /* 0x0003e4000c101d04 */
[----:B-1----:R-:W-:Y:S05]  /*277e0*/  RET.REL.NODEC R2 `(_ZN5flash24flash_fwd_splitkv_kernelI23Flash_fwd_kernel_traitsILi128ELi64ELi128ELi4ELb0ELb0EN7cutlass10bfloat16_tE19Flash_kernel_traitsILi128ELi64ELi128ELi4ES3_EELb1ELb0ELb0ELb0ELb0ELb1ELb0ELb1EEEvNS_16Flash_fwd_paramsE) ;  /* 0xfffffd8802047950 */ /* 0x002fea0003c3ffff */
.L_x_1466:
[----:B------:R-:W-:Y:S01]  /*277f0*/  MOV R3, 0x1f ;  /* 0x0000001f00037802 */ /* 0x000fe20000000f00 */
[----:B------:R-:W-:Y:S01]  /*27800*/  IMAD.MOV.U32 R4, RZ, RZ, 0x2 ;  /* 0x00000002ff047424 */ /* 0x000fe200078e00ff */
[----:B-----5:R-:W-:Y:S01]  /*27810*/  MOV R7, R14 ;  /* 0x0000000e00077202 */ /* 0x020fe20000000f00 */
[----:B------:R-:W-:-:S07]  /*27820*/  IMAD.MOV.U32 R5, RZ, RZ, -0x1 ;  /* 0xffffffffff057424 */ /* 0x000fce00078e00ff */
[----:B-1----:R-:W-:Y:S05]  /*27830*/  WARPSYNC.COLLECTIVE R5, `(.L_x_1478) ;  /* 0x0000000005087348 */ /* 0x002fea0003c00000 */
[----:B------:R2:W3:Y:S02]  /*27840*/  SHFL.BFLY P0, R3, R7, R4, R3 ;  /* 0x0c00000407037389 */ /* 0x0004e40000000003 */
[----:B-123--:R-:W-:Y:S01]  /*27850*/  ENDCOLLECTIVE ;  /* 0x000000000000791b */ /* 0x00efe20003800000 */
.L_x_1478:
[----:B------:R-:W-:Y:S01]  /*27860*/  MOV R11, R3 ;  /* 0x00000003000b7202 */ /* 0x000fe20000000f00 */
[----:B------:R-:W-:Y:S01]  /*27870*/  IMAD.MOV.U32 R3, RZ, RZ, 0x1f ;  /* 0x0000001fff037424 */ /* 0x000fe200078e00ff */
[----:B------:R-:W-:-:S03]  /*27880*/  MOV R4, 0x1 ;  /* 0x0000000100047802 */ /* 0x000fc60000000f00 */
[----:B------:R-:W-:-:S04]  /*27890*/  FADD.FTZ R11, R11, R14 ;  /* 0x0000000e0b0b7221 */ /* 0x000fc80000010000 */
[----:B------:R-:W-:-:S07]  /*278a0*/  IMAD.MOV.U32 R7, RZ, RZ, R11 ;  /* 0x000000ffff077224 */ /* 0x000fce00078e000b */
[----:B------:R-:W-:Y:S05]  /*278b0*/  WARPSYNC.COLLECTIVE R5, `(.L_x_1479) ;  /* 0x0000000005087348 */ /* 0x000fea0003c00000 */
[----:B------:R1:W2:Y:S02]  /*278c0*/  SHFL.BFLY P0, R3, R7, R4, R3 ;  /* 0x0c00000407037389 */ /* 0x0002a40000000003 */
[----:B-12---:R-:W-:Y:S01]  /*278d0*/  ENDCOLLECTIVE ;  /* 0x000000000000791b */ /* 0x006fe20003800000 */
.L_x_1479:
[----:B------:R-:W-:Y:S01]  /*278e0*/  MOV R10, R3 ;  /* 0x00000003000a7202 */ /* 0x000fe20000000f00 */
[----:B------:R-:W-:Y:S01]  /*278f0*/  IMAD.MOV.U32 R7, RZ, RZ, R252 ;  /* 0x000000ffff077224 */ /* 0x000fe200078e00fc */
[----:B------:R-:W-:Y:S02]  /*27900*/  MOV R3, 0x1f ;  /* 0x0000001f00037802 */ /* 0x000fe40000000f00 */
[----:B------:R-:W-:Y:S01]  /*27910*/  MOV R4, 0x2 ;  /* 0x0000000200047802 */ /* 0x000fe20000000f00 */
[----:B------:R-:W-:-:S07]  /*27920*/  FADD.FTZ R10, R11, R10 ;  /* 0x0000000a0b0a7221 */ /* 0x000fce0000010000 */
[----:B------:R-:W-:Y:S05]  /*27930*/  WARPSYNC.COLLECTIVE R5, `(.L_x_1480) ;  /* 0x0000000005087348 */ /* 0x000fea0003c00000 */
[----:B------:R1:W2:Y:S02]  /*27940*/  SHFL.BFLY P0, R3, R7, R4, R3 ;  /* 0x0c00000407037389 */ /* 0x0002a40000000003 */
[----:B-12---:R-:W-:Y:S01]  /*27950*/  ENDCOLLECTIVE ;  /* 0x000000000000791b */ /* 0x006fe20003800000 */
.L_x_1480:
[----:B------:R-:W-:Y:S01]  /*27960*/  FADD.FTZ R252, R3, R252 ;  /* 0x000000fc03fc7221 */ /* 0x000fe20000010000 */
[----:B------:R-:W-:Y:S02]  /*27970*/  MOV R3, 0x1f ;  /* 0x0000001f00037802 */ /* 0x000fe40000000f00 */
[----:B------:R-:W-:Y:S01]  /*27980*/  MOV R4, 0x1 ;  /* 0x0000000100047802 */ /* 0x000fe20000000f00 */
[----:B------:R-:W-:-:S07]  /*27990*/  IMAD.MOV.U32 R7, RZ, RZ, R252 ;  /* 0x000000ffff077224 */ /* 0x000fce00078e00fc */
[----:B------:R-:W-:Y:S05]  /*279a0*/  WARPSYNC.COLLECTIVE R5, `(.L_x_1481) ;  /* 0x0000000005087348 */ /* 0x000fea0003c00000 */
[----:B------:R1:W2:Y:S02]  /*279b0*/  SHFL.BFLY P0, R3, R7, R4, R3 ;  /* 0x0c00000407037389 */ /* 0x0002a40000000003 */
[----:B-12---:R-:W-:Y:S01]  /*279c0*/  ENDCOLLECTIVE ;  /* 0x000000000000791b */ /* 0x006fe20003800000 */
.L_x_1481:
[----:B------:R-:W-:Y:S05]  /*279d0*/  BRA `(.L_x_1482) ;  /* 0xffffffe400587947 */ /* 0x000fea000383ffff */
.L_x_1483:
        /* <DEDUP_REMOVED lines=10> */
.L_x_8433:


//--------------------- .text._ZN5flash24flash_fwd_splitkv_kernelI23Flash_fwd_kernel_traitsILi128ELi64ELi128ELi4ELb0ELb0EN7cutlass10bfloat16_tE19Flash_kernel_traitsILi128ELi64ELi128ELi4ES3_EELb1ELb0ELb0ELb0ELb0ELb0ELb1ELb0EEEvNS_16Flash_fwd_paramsE --------------------------
	.section	.text._ZN5flash24flash_fwd_splitkv_kernelI23Flash_fwd_kernel_traitsILi128ELi64ELi128ELi4ELb0ELb0EN7cutlass10bfloat16_tE19Flash_kernel_traitsILi128ELi64ELi128ELi4ES3_EELb1ELb0ELb0ELb0ELb0ELb0ELb1ELb0EEEvNS_16Flash_fwd_paramsE,"ax",@progbits
	.align	128
        .global         _ZN5flash24flash_fwd_splitkv_kernelI23Flash_fwd_kernel_traitsILi128ELi64ELi128ELi4ELb0ELb0EN7cutlass10bfloat16_tE19Flash_kernel_traitsILi128ELi64ELi128ELi4ES3_EELb1ELb0ELb0ELb0ELb0ELb0ELb1ELb0EEEvNS_16Flash_fwd_paramsE
        .type           _ZN5flash24flash_fwd_splitkv_kernelI23Flash_fwd_kernel_traitsILi128ELi64ELi128ELi4ELb0ELb0EN7cutlass10bfloat16_tE19Flash_kernel_traitsILi128ELi64ELi128ELi4ES3_EELb1ELb0ELb0ELb0ELb0ELb0ELb1ELb0EEEvNS_16Flash_fwd_paramsE,@function
        .size           _ZN5flash24flash_fwd_splitkv_kernelI23Flash_fwd_kernel_traitsILi128ELi64ELi128ELi4ELb0ELb0EN7cutlass10bfloat16_tE19Flash_kernel_traitsILi128ELi64ELi128ELi4ES3_EELb1ELb0ELb0ELb0ELb0ELb0ELb1ELb0EEEvNS_16Flash_fwd_paramsE,(.L_x_8476 - _ZN5flash24flash_fwd_splitkv_kernelI23Flash_fwd_kernel_traitsILi128ELi64ELi128ELi4ELb0ELb0EN7cutlass10bfloat16_tE19Flash_kernel_traitsILi128ELi64ELi128ELi4ES3_EELb1ELb0ELb0ELb0ELb0ELb0ELb1ELb0EEEvNS_16Flash_fwd_paramsE)
        .other          _ZN5flash24flash_fwd_splitkv_kernelI23Flash_fwd_kernel_traitsILi128ELi64ELi128ELi4ELb0ELb0EN7cutlass10bfloat16_tE19Flash_kernel_traitsILi128ELi64ELi128ELi4ES3_EELb1ELb0ELb0ELb0ELb0ELb0ELb1ELb0EEEvNS_16Flash_fwd_paramsE,@"STO_CUDA_ENTRY STV_DEFAULT"
_ZN5flash24flash_fwd_splitkv_kernelI23Flash_fwd_kernel_traitsILi128ELi64ELi128ELi4ELb0ELb0EN7cutlass10bfloat16_tE19Flash_kernel_traitsILi128ELi64ELi128ELi4ES3_EELb1ELb0ELb0ELb0ELb0ELb0ELb1ELb0EEEvNS_16Flash_fwd_paramsE:
.text._ZN5flash24flash_fwd_splitkv_kernelI23Flash_fwd_kernel_traitsILi128ELi64ELi128ELi4ELb0ELb0EN7cutlass10bfloat16_tE19Flash_kernel_traitsILi128ELi64ELi128ELi4ES3_EELb1ELb0ELb0ELb0ELb0ELb0ELb1ELb0EEEvNS_16Flash_fwd_paramsE:
[----:B------:R-:W-:Y:S08]  /*0000*/  LDC R1, c[0x0][0x28] ;  /* 0x00000a00ff017b82 */ /* 0x000ff00000000800 */
[----:B------:R-:W1:Y:S01]  /*0010*/  LDC R5, c[0x0][0x270] ;  /* 0x00009c00ff057b82 */ /* 0x000e620000000800 */
[----:B------:R-:W2:Y:S01]  /*0020*/  S2R R20, SR_CTAID.Z ;  /* 0x0000000000147919 */ /* 0x000ea20000002700 */
[----:B------:R-:W-:Y:S01]  /*0030*/  MOV R2, RZ ;  /* 0x000000ff00027202 */ /* 0x000fe20000000f00 */
[----:B------:R-:W-:-:S05]  /*0040*/  ULDC.64 UR12, c[0x0][0x208] ;  /* 0x00008200000c7ab9 */ /* 0x000fca0000000a00 */
[----:B------:R-:W3:Y:S08]  /*0050*/  LDC.64 R8, c[0x0][0x2f0] ;  /* 0x0000bc00ff087b82 */ /* 0x000ef00000000a00 */
[----:B------:R-:W4:Y:S01]  /*0060*/  LDC.64 R12, c[0x0][0x2f8] ;  /* 0x0000be00ff0c7b82 */ /* 0x000f220000000a00 */
[----:B-1----:R-:W1:Y:S01]  /*0070*/  I2F.U32.RP R6, R5 ;  /* 0x0000000500067306 */ /* 0x002e620000209000 */
[----:B------:R-:W-:-:S07]  /*0080*/  ISETP.NE.U32.AND P2, PT, R5, RZ, PT ;  /* 0x000000ff0500720c */ /* 0x000fce0003f45070 */
[----:B-1----:R-:W1:Y:S02]  /*0090*/  MUFU.RCP R4, R6 ;  /* 0x0000000600047308 */ /* 0x002e640000001000 */
[----:B-1----:R-:W-:-:S06]  /*00a0*/  VIADD R4, R4, 0xffffffe ;  /* 0x0ffffffe04047836 */ /* 0x002fcc0000000000 */
[----:B------:R-:W1:Y:S02]  /*00b0*/  F2I.FTZ.U32.TRUNC.NTZ R3, R4 ;  /* 0x0000000400037305 */ /* 0x000e64000021f000 */
[----:B-1----:R-:W-:-:S04]  /*00c0*/  IMAD.MOV R0, RZ, RZ, -R3 ;  /* 0x000000ffff007224 */ /* 0x002fc800078e0a03 */
[----:B------:R-:W-:-:S04]  /*00d0*/  IMAD R7, R0, R5, RZ ;  /* 0x0000000500077224 */ /* 0x000fc800078e02ff */
[----:B------:R-:W-:Y:S02]  /*00e0*/  IMAD.HI.U32 R7, R3, R7, R2 ;  /* 0x0000000703077227 */ /* 0x000fe400078e0002 */
[----:B------:R-:W1:Y:S04]  /*00f0*/  LDC.64 R2, c[0x0][0x300] ;  /* 0x0000c000ff027b82 */ /* 0x000e680000000a00 */
[----:B--2---:R-:W-:-:S04]  /*0100*/  IMAD.HI.U32 R237, R7, R20, RZ ;  /* 0x0000001407ed7227 */ /* 0x004fc800078e00ff */
[----:B------:R-:W-:Y:S01]  /*0110*/  IMAD.MOV R0, RZ, RZ, -R237 ;  /* 0x000000ffff007224 */ /* 0x000fe200078e0aed */
[----:B------:R-:W2:Y:S03]  /*0120*/  LDC.64 R6, c[0x0][0x2f0] ;  /* 0x0000bc00ff067b82 */ /* 0x000ea60000000a00 */
[----:B------:R-:W-:-:S05]  /*0130*/  IMAD R0, R5, R0, R20 ;  /* 0x0000000005007224 */ /* 0x000fca00078e0214 */
[----:B------:R-:W-:Y:S02]  /*0140*/  ISETP.GE.U32.AND P4, PT, R0, R5, PT ;  /* 0x000000050000720c */ /* 0x000fe40003f86070 */
[----:B-1----:R-:W-:-:S04]  /*0150*/  ISETP.NE.U32.AND P0, PT, R2, RZ, PT ;  /* 0x000000ff0200720c */ /* 0x002fc80003f05070 */
[----:B------:R-:W-:-:S07]  /*0160*/  ISETP.NE.AND.EX P0, PT, R3, RZ, PT, P0 ;  /* 0x000000ff0300720c */ /* 0x000fce0003f05300 */
[----:B------:R-:W-:Y:S01]  /*0170*/  @P4 IMAD.IADD R0, R0, 0x1, -R5 ;  /* 0x0000000100004824 */ /* 0x000fe200078e0a05 */
[----:B------:R-:W-:Y:S01]  /*0180*/  @P4 IADD3 R237, R237, 0x1, RZ ;  /* 0x00000001eded4810 */ /* 0x000fe20007ffe0ff */
[----:B------:R-:W1:Y:S01]  /*0190*/  LDC.64 R2, c[0x0][0x2f8] ;  /* 0x0000be00ff027b82 */ /* 0x000e620000000a00 */
[----:B--2---:R-:W-:Y:S02]  /*01a0*/  ISETP.NE.U32.AND P1, PT, R6, RZ, PT ;  /* 0x000000ff0600720c */ /* 0x004fe40003f25070 */
[-C--:B------:R-:W-:Y:S02]  /*01b0*/  ISETP.GE.U32.AND P3, PT, R0, R5.reuse, PT ;  /* 0x000000050000720c */ /* 0x080fe40003f66070 */
[----:B------:R-:W-:Y:S02]  /*01c0*/  ISETP.NE.AND.EX P1, PT, R7, RZ, PT, P1 ;  /* 0x000000ff0700720c */ /* 0x000fe40003f25310 */
[----:B------:R-:W-:Y:S01]  /*01d0*/  MOV R7, 0xffffffff ;  /* 0xffffffff00077802 */ /* 0x000fe20000000f00 */
[----:B------:R-:W2:Y:S08]  /*01e0*/  LDC.U8 R0, c[0x0][0x3c2] ;  /* 0x0000f080ff007b82 */ /* 0x000eb00000000000 */
[----:B------:R-:W-:Y:S01]  /*01f0*/  @P3 VIADD R237, R237, 0x1 ;  /* 0x00000001eded3836 */ /* 0x000fe20000000000 */
[----:B------:R-:W-:-:S05]  /*0200*/  @!P2 LOP3.LUT R237, RZ, R5, RZ, 0x33, !PT ;  /* 0x00000005ffeda212 */ /* 0x000fca00078e33ff */
[----:B---3--:R-:W-:Y:S02]  /*0210*/  IMAD.WIDE R16, R237, 0x4, R8 ;  /* 0x00000004ed107825 */ /* 0x008fe400078e0208 */
[----:B------:R-:W3:Y:S03]  /*0220*/  @P0 LDC.64 R8, c[0x0][0x300] ;  /* 0x0000c000ff080b82 */ /* 0x000ee60000000a00 */
[----:B------:R-:W4:Y:S04]  /*0230*/  @P1 LDG.E R7, desc[UR12][R16.64] ;  /* 0x0000000c10071981 */ /* 0x000f28000c1e1900 */
[----:B------:R-:W4:Y:S01]  /*0240*/  @P1 LDG.E R142, desc[UR12][R16.64+0x4] ;  /* 0x0000040c108e1981 */ /* 0x000f22000c1e1900 */
[----:B--2---:R-:W-:Y:S01]  /*0250*/  ISETP.NE.AND P3, PT, R0, RZ, PT ;  /* 0x000000ff0000720c */ /* 0x004fe20003f65270 */
[----:B------:R-:W-:Y:S01]  /*0260*/  IMAD.MOV.U32 R11, RZ, RZ, RZ ;  /* 0x000000ffff0b7224 */ /* 0x000fe200078e00ff */
[----:B-1----:R-:W-:-:S02]  /*0270*/  ISETP.EQ.U32.AND P2, PT, R2, RZ, PT ;  /* 0x000000ff0200720c */ /* 0x002fc40003f42070 */
[----:B------:R-:W-:Y:S02]  /*0280*/  MOV R10, 0xffffffff ;  /* 0xffffffff000a7802 */ /* 0x000fe40000000f00 */
[----:B------:R-:W-:Y:S01]  /*0290*/  ISETP.EQ.OR.EX P2, PT, R3, RZ, !P3, P2 ;  /* 0x000000ff0300720c */ /* 0x000fe20005f42720 */
[----:B---3--:R-:W-:-:S04]  /*02a0*/  @P0 IMAD.WIDE R14, R237, 0x4, R8 ;  /* 0x00000004ed0e0825 */ /* 0x008fc800078e0208 */
[C---:B----4-:R-:W-:Y:S01]  /*02b0*/  IMAD.WIDE R8, R237.reuse, 0x4, R12 ;  /* 0x00000004ed087825 */ /* 0x050fe200078e020c */
[----:B------:R1:W5:Y:S07]  /*02c0*/  @P0 LDG.E R11, desc[UR12][R14.64] ;  /* 0x0000000c0e0b0981 */ /* 0x00036e000c1e1900 */
[----:B------:R1:W5:Y:S01]  /*02d0*/  @!P2 LDG.E R10, desc[UR12][R8.64] ;  /* 0x0000000c080aa981 */ /* 0x000362000c1e1900 */
[----:B------:R-:W-:Y:S02]  /*02e0*/  ISETP.NE.U32.AND P0, PT, R2, RZ, PT ;  /* 0x000000ff0200720c */ /* 0x000fe40003f05070 */
[----:B------:R-:W-:Y:S01]  /*02f0*/  IADD3 R2, -R237, RZ, RZ ;  /* 0x000000ffed027210 */ /* 0x000fe20007ffe1ff */
[----:B------:R-:W2:Y:S01]  /*0300*/  S2R R35, SR_CTAID.X ;  /* 0x0000000000237919 */ /* 0x000ea20000002500 */
[----:B------:R-:W-:Y:S01]  /*0310*/  ISETP.NE.AND.EX P0, PT, R3, RZ, PT, P0 ;  /* 0x000000ff0300720c */ /* 0x000fe20003f05300 */
[----:B------:R-:W3:Y:S02]  /*0320*/  S2R R0, SR_CTAID.Y ;  /* 0x0000000000007919 */ /* 0x000ee40000002600 */
[----:B------:R-:W-:-:S02]  /*0330*/  IMAD R20, R5, R2, R20 ;  /* 0x0000000205147224 */ /* 0x000fc400078e0214 */
[----:B------:R-:W-:-:S06]  /*0340*/  @P1 IMAD.IADD R142, R142, 0x1, -R7 ;  /* 0x000000018e8e1824 */ /* 0x000fcc00078e0a07 */
[----:B------:R-:W4:Y:S02]  /*0350*/  @!P1 LDC R142, c[0x0][0x2c4] ;  /* 0x0000b100ff8e9b82 */ /* 0x000f240000000800 */
[----:B-123--:R-:W-:Y:S05]  /*0360*/  @!P0 BRA `(.L_x_1484) ;  /* 0x0000000000108947 */ /* 0x00efea0003800000 */
[----:B------:R-:W2:Y:S02]  /*0370*/  @P3 LDG.E R3, desc[UR12][R8.64+0x4] ;  /* 0x0000040c08033981 */ /* 0x000ea4000c1e1900 */
[----:B--2--5:R-:W-:-:S06]  /*0380*/  @P3 IADD3 R4, R3, -R10, RZ ;  /* 0x8000000a03043210 */ /* 0x024fcc0007ffe0ff */
[----:B------:R2:W5:Y:S01]  /*0390*/  @!P3 LDG.E R4, desc[UR12][R8.64] ;  /* 0x0000000c0804b981 */ /* 0x000562000c1e1900 */
[----:B------:R-:W-:Y:S05]  /*03a0*/  BRA `(.L_x_1485) ;  /* 0x0000000000047947 */ /* 0x000fea0003800000 */
.L_x_1484:
[----:B------:R-:W1:Y:S02]  /*03b0*/  LDC R4, c[0x0][0x2c8] ;  /* 0x0000b200ff047b82 */ /* 0x000e640000000800 */
.L_x_1485:
[----:B------:R-:W3:Y:S02]  /*03c0*/  LDC.64 R2, c[0x0][0x308] ;  /* 0x0000c200ff027b82 */ /* 0x000ee40000000a00 */
[----:B---3--:R-:W-:-:S04]  /*03d0*/  ISETP.NE.U32.AND P3, PT, R2, RZ, PT ;  /* 0x000000ff0200720c */ /* 0x008fc80003f65070 */
[----:B------:R-:W-:-:S13]  /*03e0*/  ISETP.NE.AND.EX P3, PT, R3, RZ, PT, P3 ;  /* 0x000000ff0300720c */ /* 0x000fda0003f65330 */
[----:B------:R-:W3:Y:S02]  /*03f0*/  @P3 LDC.64 R2, c[0x0][0x308] ;  /* 0x0000c200ff023b82 */ /* 0x000ee40000000a00 */
[----:B---3--:R-:W-:-:S05]  /*0400*/  @P3 IMAD.WIDE R2, R237, 0x4, R2 ;  /* 0x00000004ed023825 */ /* 0x008fca00078e0202 */
[----:B------:R3:W5:Y:S01]  /*0410*/  @P3 LDG.E R18, desc[UR12][R2.64] ;  /* 0x0000000c02123981 */ /* 0x000762000c1e1900 */
[----:B------:R-:W-:-:S05]  /*0420*/  IMAD.SHL.U32 R141, R35, 0x40, RZ ;  /* 0x00000040238d7824 */ /* 0x000fca00078e00ff */
[----:B----4-:R-:W-:-:S13]  /*0430*/  ISETP.GT.AND P0, PT, R142, R141, PT ;  /* 0x0000008d8e00720c */ /* 0x010fda0003f04270 */
[----:B------:R-:W-:Y:S05]  /*0440*/  @!P0 EXIT ;  /* 0x000000000000894d */ /* 0x000fea0003800000 */
[----:B--2---:R-:W2:Y:S01]  /*0450*/  LDC R9, c[0x0][0x10] ;  /* 0x00000400ff097b82 */ /* 0x004ea20000000800 */
[----:B-----5:R-:W-:Y:S01]  /*0460*/  @P3 IMAD.IADD R39, R18, 0x1, -R11 ;  /* 0x0000000112273824 */ /* 0x020fe200078e0a0b */
[----:B------:R-:W4:Y:S06]  /*0470*/  S2R R42, SR_TID.X ;  /* 0x00000000002a7919 */ /* 0x000f2c0000002100 */
[----:B---3--:R-:W3:Y:S08]  /*0480*/  LDC R3, c[0x0][0x2c8] ;  /* 0x0000b200ff037b82 */ /* 0x008ef00000000800 */
[----:B------:R-:W1:Y:S01]  /*0490*/  @!P3 LDC R8, c[0x0][0x2cc] ;  /* 0x0000b300ff08bb82 */ /* 0x000e620000000800 */
[----:B--2---:R-:W-:-:S04]  /*04a0*/  IABS R13, R9 ;  /* 0x00000009000d7213 */ /* 0x004fc80000000000 */
[----:B------:R-:W2:Y:S01]  /*04b0*/  I2F.RP R2, R13 ;  /* 0x0000000d00027306 */ /* 0x000ea20000209400 */
[----:B---3--:R-:W-:-:S05]  /*04c0*/  VIADD R3, R3, 0x7f ;  /* 0x0000007f03037836 */ /* 0x008fca0000000000 */
[----:B------:R-:W-:-:S04]  /*04d0*/  SHF.R.S32.HI R16, RZ, 0x1f, R3 ;  /* 0x0000001fff107819 */ /* 0x000fc80000011403 */
[----:B------:R-:W-:Y:S01]  /*04e0*/  LEA.HI R16, R16, R3, RZ, 0x7 ;  /* 0x0000000310107211 */ /* 0x000fe200078f38ff */
[----:B--2---:R-:W2:Y:S03]  /*04f0*/  MUFU.RCP R14, R2 ;  /* 0x00000002000e7308 */ /* 0x004ea60000001000 */
[----:B------:R-:W-:-:S05]  /*0500*/  LEA.HI.SX32 R16, R16, R9, 0x19 ;  /* 0x0000000910107211 */ /* 0x000fca00078fcaff */
[----:B------:R-:W-:-:S05]  /*0510*/  VIADD R16, R16, 0xffffffff ;  /* 0xffffffff10107836 */ /* 0x000fca0000000000 */
[----:B------:R-:W-:Y:S02]  /*0520*/  IABS R3, R16 ;  /* 0x0000001000037213 */ /* 0x000fe40000000000 */
[-C--:B------:R-:W-:Y:S01]  /*0530*/  LOP3.LUT R16, R16, R9.reuse, RZ, 0x3c, !PT ;  /* 0x0000000910107212 */ /* 0x080fe200078e3cff */
[----:B--2---:R-:W-:Y:S01]  /*0540*/  VIADD R14, R14, 0xffffffe ;  /* 0x0ffffffe0e0e7836 */ /* 0x004fe20000000000 */
[----:B------:R-:W-:Y:S02]  /*0550*/  IABS R2, R9 ;  /* 0x0000000900027213 */ /* 0x000fe40000000000 */
[----:B------:R-:W-:Y:S01]  /*0560*/  ISETP.GE.AND P0, PT, R16, RZ, PT ;  /* 0x000000ff1000720c */ /* 0x000fe20003f06270 */
[----:B------:R-:W2:Y:S02]  /*0570*/  F2I.FTZ.U32.TRUNC.NTZ R15, R14 ;  /* 0x0000000e000f7305 */ /* 0x000ea4000021f000 */
[----:B------:R-:W-:Y:S02]  /*0580*/  IMAD.MOV R2, RZ, RZ, -R2 ;  /* 0x000000ffff027224 */ /* 0x000fe400078e0a02 */
[----:B--2---:R-:W-:-:S02]  /*0590*/  IMAD.MOV R6, RZ, RZ, -R15 ;  /* 0x000000ffff067224 */ /* 0x004fc400078e0a0f */
[----:B------:R-:W-:Y:S02]  /*05a0*/  IMAD.MOV.U32 R14, RZ, RZ, RZ ;  /* 0x000000ffff0e7224 */ /* 0x000fe400078e00ff */
[----:B------:R-:W-:-:S04]  /*05b0*/  IMAD R6, R6, R13, RZ ;  /* 0x0000000d06067224 */ /* 0x000fc800078e02ff */
[----:B------:R-:W-:-:S06]  /*05c0*/  IMAD.HI.U32 R6, R15, R6, R14 ;  /* 0x000000060f067227 */ /* 0x000fcc00078e000e */
[----:B------:R-:W-:Y:S02]  /*05d0*/  IMAD.HI.U32 R12, R6, R3, RZ ;  /* 0x00000003060c7227 */ /* 0x000fe400078e00ff */
[----:B------:R-:W2:Y:S02]  /*05e0*/  LDC R6, c[0x0][0x398] ;  /* 0x0000e600ff067b82 */ /* 0x000ea40000000800 */
[----:B------:R-:W-:-:S05]  /*05f0*/  IMAD R14, R12, R2, R3 ;  /* 0x000000020c0e7224 */ /* 0x000fca00078e0203 */
[----:B------:R-:W-:Y:S01]  /*0600*/  ISETP.GT.U32.AND P1, PT, R13, R14, PT ;  /* 0x0000000e0d00720c */ /* 0x000fe20003f24070 */
[----:B------:R-:W3:-:S12]  /*0610*/  @!P3 LDC.64 R2, c[0x0][0x318] ;  /* 0x0000c600ff02bb82 */ /* 0x000ed80000000a00 */
[----:B------:R-:W-:Y:S02]  /*0620*/  @!P1 IMAD.IADD R14, R14, 0x1, -R13 ;  /* 0x000000010e0e9824 */ /* 0x000fe400078e0a0d */
[----:B------:R-:W-:Y:S01]  /*0630*/  @!P1 VIADD R12, R12, 0x1 ;  /* 0x000000010c0c9836 */ /* 0x000fe20000000000 */
[----:B------:R-:W-:Y:S02]  /*0640*/  ISETP.NE.AND P1, PT, R9, RZ, PT ;  /* 0x000000ff0900720c */ /* 0x000fe40003f25270 */
[----:B------:R-:W-:Y:S02]  /*0650*/  ISETP.GE.U32.AND P4, PT, R14, R13, PT ;  /* 0x0000000d0e00720c */ /* 0x000fe40003f86070 */
[----:B---3--:R-:W-:Y:S02]  /*0660*/  @!P3 ISETP.NE.U32.AND P2, PT, R2, RZ, PT ;  /* 0x000000ff0200b20c */ /* 0x008fe40003f45070 */
[----:B------:R-:W-:Y:S02]  /*0670*/  IADD3 R2, -R142, 0xbf, R141 ;  /* 0x000000bf8e027810 */ /* 0x000fe40007ffe18d */
[----:B------:R-:W-:-:S07]  /*0680*/  @!P3 ISETP.NE.AND.EX P2, PT, R3, RZ, PT, P2 ;  /* 0x000000ff0300b20c */ /* 0x000fce0003f45320 */
[----:B------:R-:W-:Y:S01]  /*0690*/  @P4 VIADD R12, R12, 0x1 ;  /* 0x000000010c0c4836 */ /* 0x000fe20000000000 */
[----:B-1----:R-:W-:-:S03]  /*06a0*/  @!P3 SEL R8, R8, RZ, P2 ;  /* 0x000000ff0808b207 */ /* 0x002fc60001000000 */
[----:B------:R-:W-:Y:S01]  /*06b0*/  @!P0 IMAD.MOV R12, RZ, RZ, -R12 ;  /* 0x000000ffff0c8224 */ /* 0x000fe200078e0a0c */
[----:B------:R-:W-:Y:S02]  /*06c0*/  @!P1 LOP3.LUT R12, RZ, R9, RZ, 0x33, !PT ;  /* 0x00000009ff0c9212 */ /* 0x000fe400078e33ff */
[----:B------:R-:W-:-:S03]  /*06d0*/  @!P3 IADD3 R39, R8, R4, -R11 ;  /* 0x000000040827b210 */ /* 0x000fc60007ffe80b */
[----:B------:R-:W-:Y:S01]  /*06e0*/  IMAD R228, R12, R0, RZ ;  /* 0x000000000ce47224 */ /* 0x000fe200078e02ff */
[----:B--2---:R-:W-:Y:S01]  /*06f0*/  IADD3 R2, R2, R6, R39 ;  /* 0x0000000602027210 */ /* 0x004fe20007ffe027 */
[----:B------:R-:W-:-:S03]  /*0700*/  VIADD R4, R39, 0x7f ;  /* 0x0000007f27047836 */ /* 0x000fc60000000000 */
[----:B------:R-:W-:Y:S02]  /*0710*/  SHF.R.S32.HI R9, RZ, 0x1f, R2 ;  /* 0x0000001fff097819 */ /* 0x000fe40000011402 */
[----:B------:R-:W-:Y:S02]  /*0720*/  SHF.R.S32.HI R3, RZ, 0x1f, R4 ;  /* 0x0000001fff037819 */ /* 0x000fe40000011404 */
[----:B------:R-:W-:Y:S02]  /*0730*/  LEA.HI R9, R9, R2, RZ, 0x7 ;  /* 0x0000000209097211 */ /* 0x000fe400078f38ff */
[----:B------:R-:W-:Y:S02]  /*0740*/  LEA.HI R3, R3, R4, RZ, 0x7 ;  /* 0x0000000403037211 */ /* 0x000fe400078f38ff */
[----:B------:R-:W-:Y:S02]  /*0750*/  SHF.R.S32.HI R9, RZ, 0x7, R9 ;  /* 0x00000007ff097819 */ /* 0x000fe40000011409 */
[----:B------:R-:W-:-:S04]  /*0760*/  SHF.R.S32.HI R3, RZ, 0x7, R3 ;  /* 0x00000007ff037819 */ /* 0x000fc80000011403 */
[----:B------:R-:W-:-:S04]  /*0770*/  VIADDMNMX R12, R228, R12, R3, PT ;  /* 0x0000000ce40c7246 */ /* 0x000fc80003800103 */
[----:B------:R-:W-:-:S04]  /*0780*/  VIMNMX R37, R12, R9, PT ;  /* 0x000000090c257248 */ /* 0x000fc80003fe0100 */
[----:B------:R-:W-:-:S13]  /*0790*/  ISETP.GE.AND P0, PT, R228, R37, PT ;  /* 0x00000025e400720c */ /* 0x000fda0003f06270 */
[----:B----4-:R-:W-:Y:S05]  /*07a0*/  @!P0 BRA `(.L_x_1486) ;  /* 0x0000000800148947 */ /* 0x010fea0003800000 */
[----:B------:R-:W1:Y:S01]  /*07b0*/  LDC.64 R2, c[0x0][0x2c0] ;  /* 0x0000b000ff027b82 */ /* 0x000e620000000a00 */
[----:B------:R-:W-:Y:S01]  /*07c0*/  SHF.R.S32.HI R7, RZ, 0x1f, R42 ;  /* 0x0000001fff077819 */ /* 0x000fe2000001142a */
[----:B------:R-:W-:Y:S01]  /*07d0*/  IMAD.IADD R142, R142, 0x1, -R141 ;  /* 0x000000018e8e7824 */ /* 0x000fe200078e0a8d */
[----:B------:R-:W-:Y:S01]  /*07e0*/  ULDC UR4, c[0x0][0x2dc] ;  /* 0x0000b70000047ab9 */ /* 0x000fe20000000800 */
[----:B------:R-:W-:Y:S01]  /*07f0*/  BSSY B0, `(.L_x_1487) ;  /* 0x0000025000007945 */ /* 0x000fe20003800000 */
[----:B------:R-:W-:-:S04]  /*0800*/  LEA.HI R4, R7, R42, RZ, 0x4 ;  /* 0x0000002a07047211 */ /* 0x000fc800078f20ff */
[----:B------:R-:W-:-:S05]  /*0810*/  LOP3.LUT R7, R4, 0xfffffff0, RZ, 0xc0, !PT ;  /* 0xfffffff004077812 */ /* 0x000fca00078ec0ff */
[----:B------:R-:W-:-:S05]  /*0820*/  IMAD.IADD R42, R42, 0x1, -R7 ;  /* 0x000000012a2a7824 */ /* 0x000fca00078e0a07 */
[----:B------:R-:W-:Y:S01]  /*0830*/  ISETP.NE.AND P6, PT, R42, RZ, PT ;  /* 0x000000ff2a00720c */ /* 0x000fe20003fc5270 */
[----:B-1----:R-:W-:-:S04]  /*0840*/  IMAD R2, R0, R2, R237 ;  /* 0x0000000200027224 */ /* 0x002fc800078e02ed */
[----:B------:R-:W-:Y:S01]  /*0850*/  IMAD R0, R2, R5, R20 ;  /* 0x0000000502007224 */ /* 0x000fe200078e0214 */
[----:B------:R-:W-:Y:S01]  /*0860*/  SHF.R.S32.HI R5, RZ, 0x4, R4 ;  /* 0x00000004ff057819 */ /* 0x000fe20000011404 */
[----:B------:R-:W-:Y:S02]  /*0870*/  IMAD.SHL.U32 R2, R42, 0x4, RZ ;  /* 0x000000042a027824 */ /* 0x000fe400078e00ff */
[----:B------:R-:W-:Y:S01]  /*0880*/  IMAD R0, R0, R3, R141 ;  /* 0x0000000300007224 */ /* 0x000fe200078e028d */
[CC--:B------:R-:W-:Y:S01]  /*0890*/  ISETP.GE.AND P4, PT, R5.reuse, R142.reuse, PT ;  /* 0x0000008e0500720c */ /* 0x0c0fe20003f86270 */
[C---:B------:R-:W-:Y:S01]  /*08a0*/  VIADD R19, R5.reuse, 0x8 ;  /* 0x0000000805137836 */ /* 0x040fe20000000000 */
[--C-:B------:R-:W-:Y:S01]  /*08b0*/  SHF.R.S32.HI R3, RZ, 0x1f, R2.reuse ;  /* 0x0000001fff037819 */ /* 0x100fe20000011402 */
[----:B------:R-:W-:Y:S01]  /*08c0*/  IMAD R7, R0, UR4, RZ ;  /* 0x0000000400077c24 */ /* 0x000fe2000f8e02ff */
[----:B------:R-:W-:Y:S01]  /*08d0*/  ULDC.64 UR4, c[0x0][0x288] ;  /* 0x0000a20000047ab9 */ /* 0x000fe20000000a00 */
[----:B------:R-:W-:Y:S01]  /*08e0*/  VIADD R17, R5, 0x10 ;  /* 0x0000001005117836 */ /* 0x000fe20000000000 */
[----:B------:R-:W-:Y:S01]  /*08f0*/  ISETP.GE.AND P3, PT, R19, R142, PT ;  /* 0x0000008e1300720c */ /* 0x000fe20003f66270 */
[----:B------:R-:W-:-:S03]  /*0900*/  IMAD.WIDE R8, R5, 0x80, R2 ;  /* 0x0000008005087825 */ /* 0x000fc600078e0202 */
[----:B------:R-:W-:Y:S01]  /*0910*/  ISETP.GE.AND P2, PT, R17, R142, PT ;  /* 0x0000008e1100720c */ /* 0x000fe20003f46270 */
[----:B------:R-:W-:Y:S01]  /*0920*/  VIADD R15, R5, 0x18 ;  /* 0x00000018050f7836 */ /* 0x000fe20000000000 */
[----:B------:R-:W-:Y:S01]  /*0930*/  IADD3 R4, P0, R7, R8, RZ ;  /* 0x0000000807047210 */ /* 0x000fe20007f1e0ff */
[C---:B------:R-:W-:Y:S02]  /*0940*/  VIADD R13, R5.reuse, 0x20 ;  /* 0x00000020050d7836 */ /* 0x040fe40000000000 */
[----:B------:R-:W-:Y:S01]  /*0950*/  VIADD R11, R5, 0x28 ;  /* 0x00000028050b7836 */ /* 0x000fe20000000000 */
[----:B------:R-:W-:Y:S01]  /*0960*/  LEA.HI.X.SX32 R7, R7, R9, 0x1, P0 ;  /* 0x0000000907077211 */ /* 0x000fe200000f0eff */
[----:B------:R-:W-:Y:S01]  /*0970*/  VIADD R9, R5, 0x30 ;  /* 0x0000003005097836 */ /* 0x000fe20000000000 */
[----:B------:R-:W-:Y:S01]  /*0980*/  LEA R20, P0, R4, UR4, 0x2 ;  /* 0x0000000404147c11 */ /* 0x000fe2000f8010ff */
[----:B------:R-:W-:Y:S01]  /*0990*/  VIADD R6, R2, 0x40 ;  /* 0x0000004002067836 */ /* 0x000fe20000000000 */
[----:B------:R-:W-:-:S02]  /*09a0*/  ISETP.GE.AND P5, PT, R15, R142, PT ;  /* 0x0000008e0f00720c */ /* 0x000fc40003fa6270 */
[----:B------:R-:W-:Y:S02]  /*09b0*/  LEA.HI.X R21, R4, UR5, R7, 0x2, P0 ;  /* 0x0000000504157c11 */ /* 0x000fe400080f1407 */
[-C--:B------:R-:W-:Y:S02]  /*09c0*/  ISETP.GE.AND P0, PT, R13, R142.reuse, PT ;  /* 0x0000008e0d00720c */ /* 0x080fe40003f06270 */
[----:B------:R-:W-:Y:S01]  /*09d0*/  ISETP.GE.AND P1, PT, R11, R142, PT ;  /* 0x0000008e0b00720c */ /* 0x000fe20003f26270 */
[----:B------:R-:W-:-:S12]  /*09e0*/  @P4 BRA `(.L_x_1488) ;  /* 0x0000000000144947 */ /* 0x000fd80003800000 */
[----:B------:R-:W-:Y:S02]  /*09f0*/  ULDC UR4, c[0x0][0x2d0] ;  /* 0x0000b40000047ab9 */ /* 0x000fe40000000800 */
[----:B------:R-:W-:-:S13]  /*0a00*/  ISETP.GE.AND P4, PT, R2, UR4, PT ;  /* 0x0000000402007c0c */ /* 0x000fda000bf86270 */
[----:B------:R1:W-:Y:S01]  /*0a10*/  @!P4 STG.E.128 desc[UR12][R20.64], RZ ;  /* 0x000000ff1400c986 */ /* 0x0003e2000c101d0c */
[----:B------:R-:W-:-:S13]  /*0a20*/  ISETP.GE.AND P4, PT, R6, UR4, PT ;  /* 0x0000000406007c0c */ /* 0x000fda000bf86270 */
[----:B------:R1:W-:Y:S02]  /*0a30*/  @!P4 STG.E.128 desc[UR12][R20.64+0x100], RZ ;  /* 0x000100ff1400c986 */ /* 0x0003e4000c101d0c */
.L_x_1488:
[----:B------:R-:W-:Y:S05]  /*0a40*/  BSYNC B0 ;  /* 0x0000000000007941 */ /* 0x000fea0003800000 */
.L_x_1487:
[----:B------:R-:W-:Y:S01]  /*0a50*/  BSSY B0, `(.L_x_1489) ;  /* 0x0000009000007945 */ /* 0x000fe20003800000 */
[----:B------:R-:W-:Y:S02]  /*0a60*/  ISETP.GE.AND P4, PT, R9, R142, PT ;  /* 0x0000008e0900720c */ /* 0x000fe40003f86270 */
[----:B------:R-:W-:Y:S01]  /*0a70*/  IADD3 R7, R5, 0x38, RZ ;  /* 0x0000003805077810 */ /* 0x000fe20007ffe0ff */
[----:B------:R-:W-:Y:S05]  /*0a80*/  @P3 BRA `(.L_x_1490) ;  /* 0x0000000000143947 */ /* 0x000fea0003800000 */
[----:B------:R-:W-:Y:S02]  /*0a90*/  ULDC UR4, c[0x0][0x2d0] ;  /* 0x0000b40000047ab9 */ /* 0x000fe40000000800 */
[----:B------:R-:W-:-:S13]  /*0aa0*/  ISETP.GE.AND P3, PT, R2, UR4, PT ;  /* 0x0000000402007c0c */ /* 0x000fda000bf66270 */
[----:B------:R2:W-:Y:S01]  /*0ab0*/  @!P3 STG.E.128 desc[UR12][R20.64+0x1000], RZ ;  /* 0x001000ff1400b986 */ /* 0x0005e2000c101d0c */
[----:B------:R-:W-:-:S13]  /*0ac0*/  ISETP.GE.AND P3, PT, R6, UR4, PT ;  /* 0x0000000406007c0c */ /* 0x000fda000bf66270 */
[----:B------:R2:W-:Y:S02]  /*0ad0*/  @!P3 STG.E.128 desc[UR12][R20.64+0x1100], RZ ;  /* 0x001100ff1400b986 */ /* 0x0005e4000c101d0c */
.L_x_1490:
[----:B------:R-:W-:Y:S05]  /*0ae0*/  BSYNC B0 ;  /* 0x0000000000007941 */ /* 0x000fea0003800000 */
.L_x_1489:
[----:B------:R-:W-:Y:S01]  /*0af0*/  BSSY B0, `(.L_x_1491) ;  /* 0x0000008000007945 */ /* 0x000fe20003800000 */
[----:B------:R-:W-:-:S03]  /*0b00*/  ISETP.GE.AND P3, PT, R7, R142, PT ;  /* 0x0000008e0700720c */ /* 0x000fc60003f66270 */
[----:B------:R-:W-:Y:S10]  /*0b10*/  @P2 BRA `(.L_x_1492) ;  /* 0x0000000000142947 */ /* 0x000ff40003800000 */
[----:B------:R-:W-:Y:S02]  /*0b20*/  ULDC UR4, c[0x0][0x2d0] ;  /* 0x0000b40000047ab9 */ /* 0x000fe40000000800 */
[----:B------:R-:W-:-:S13]  /*0b30*/  ISETP.GE.AND P2, PT, R2, UR4, PT ;  /* 0x0000000402007c0c */ /* 0x000fda000bf46270 */
[----:B------:R3:W-:Y:S01]  /*0b40*/  @!P2 STG.E.128 desc[UR12][R20.64+0x2000], RZ ;  /* 0x002000ff1400a986 */ /* 0x0007e2000c101d0c */
[----:B------:R-:W-:-:S13]  /*0b50*/  ISETP.GE.AND P2, PT, R6, UR4, PT ;  /* 0x0000000406007c0c */ /* 0x000fda000bf46270 */
[----:B------:R3:W-:Y:S02]  /*0b60*/  @!P2 STG.E.128 desc[UR12][R20.64+0x2100], RZ ;  /* 0x002100ff1400a986 */ /* 0x0007e4000c101d0c */
.L_x_1492:
[----:B------:R-:W-:Y:S05]  /*0b70*/  BSYNC B0 ;  /* 0x0000000000007941 */ /* 0x000fea0003800000 */
.L_x_1491:
[----:B------:R-:W-:Y:S01]  /*0b80*/  BSSY B0, `(.L_x_1493) ;  /* 0x0000008000007945 */ /* 0x000fe20003800000 */
[----:B------:R-:W-:-:S03]  /*0b90*/  IADD3 R4, P2, R0, R5, RZ ;  /* 0x0000000500047210 */ /* 0x000fc60007f5e0ff */
[----:B------:R-:W-:Y:S10]  /*0ba0*/  @P5 BRA `(.L_x_1494) ;  /* 0x0000000000145947 */ /* 0x000ff40003800000 */
[----:B------:R-:W-:Y:S02]  /*0bb0*/  ULDC UR4, c[0x0][0x2d0] ;  /* 0x0000b40000047ab9 */ /* 0x000fe40000000800 */
[----:B------:R-:W-:-:S13]  /*0bc0*/  ISETP.GE.AND P5, PT, R2, UR4, PT ;  /* 0x0000000402007c0c */ /* 0x000fda000bfa6270 */
[----:B------:R4:W-:Y:S01]  /*0bd0*/  @!P5 STG.E.128 desc[UR12][R20.64+0x3000], RZ ;  /* 0x003000ff1400d986 */ /* 0x0009e2000c101d0c */
[----:B------:R-:W-:-:S13]  /*0be0*/  ISETP.GE.AND P5, PT, R6, UR4, PT ;  /* 0x0000000406007c0c */ /* 0x000fda000bfa6270 */
[----:B------:R4:W-:Y:S02]  /*0bf0*/  @!P5 STG.E.128 desc[UR12][R20.64+0x3100], RZ ;  /* 0x003100ff1400d986 */ /* 0x0009e4000c101d0c */
.L_x_1494:
[----:B------:R-:W-:Y:S05]  /*0c00*/  BSYNC B0 ;  /* 0x0000000000007941 */ /* 0x000fea0003800000 */
.L_x_1493:
[----:B------:R-:W-:Y:S01]  /*0c10*/  BSSY B0, `(.L_x_1495) ;  /* 0x0000009000007945 */ /* 0x000fe20003800000 */
[----:B------:R-:W-:Y:S02]  /*0c20*/  ISETP.GE.OR P5, PT, R5, R142, P6 ;  /* 0x0000008e0500720c */ /* 0x000fe400037a6670 */
[----:B------:R-:W-:Y:S01]  /*0c30*/  SHF.R.S32.HI R0, RZ, 0x1f, R0 ;  /* 0x0000001fff007819 */ /* 0x000fe20000011400 */
[----:B------:R-:W-:Y:S05]  /*0c40*/  @P0 BRA `(.L_x_1496) ;  /* 0x0000000000140947 */ /* 0x000fea0003800000 */
[----:B------:R-:W-:Y:S02]  /*0c50*/  ULDC UR4, c[0x0][0x2d0] ;  /* 0x0000b40000047ab9 */ /* 0x000fe40000000800 */
[----:B------:R-:W-:-:S13]  /*0c60*/  ISETP.GE.AND P0, PT, R2, UR4, PT ;  /* 0x0000000402007c0c */ /* 0x000fda000bf06270 */
[----:B------:R1:W-:Y:S01]  /*0c70*/  @!P0 STG.E.128 desc[UR12][R20.64+0x4000], RZ ;  /* 0x004000ff14008986 */ /* 0x0003e2000c101d0c */
[----:B------:R-:W-:-:S13]  /*0c80*/  ISETP.GE.AND P0, PT, R6, UR4, PT ;  /* 0x0000000406007c0c */ /* 0x000fda000bf06270 */
[----:B------:R1:W-:Y:S02]  /*0c90*/  @!P0 STG.E.128 desc[UR12][R20.64+0x4100], RZ ;  /* 0x004100ff14008986 */ /* 0x0003e4000c101d0c */
.L_x_1496:
[----:B------:R-:W-:Y:S05]  /*0ca0*/  BSYNC B0 ;  /* 0x0000000000007941 */ /* 0x000fea0003800000 */
.L_x_1495:
[----:B------:R-:W-:Y:S04]  /*0cb0*/  BSSY B0, `(.L_x_1497) ;  /* 0x0000007000007945 */ /* 0x000fe80003800000 */
[----:B------:R-:W-:Y:S05]  /*0cc0*/  @P1 BRA `(.L_x_1498) ;  /* 0x0000000000141947 */ /* 0x000fea0003800000 */
[----:B------:R-:W-:Y:S02]  /*0cd0*/  ULDC UR4, c[0x0][0x2d0] ;  /* 0x0000b40000047ab9 */ /* 0x000fe40000000800 */
[----:B------:R-:W-:Y:S02]  /*0ce0*/  ISETP.GE.AND P1, PT, R2, UR4, PT ;  /* 0x0000000402007c0c */ /* 0x000fe4000bf26270 */
[----:B------:R-:W-:-:S11]  /*0cf0*/  ISETP.GE.AND P0, PT, R6, UR4, PT ;  /* 0x0000000406007c0c */ /* 0x000fd6000bf06270 */
[----:B------:R1:W-:Y:S04]  /*0d00*/  @!P1 STG.E.128 desc[UR12][R20.64+0x5000], RZ ;  /* 0x005000ff14009986 */ /* 0x0003e8000c101d0c */
[----:B------:R1:W-:Y:S02]  /*0d10*/  @!P0 STG.E.128 desc[UR12][R20.64+0x5100], RZ ;  /* 0x005100ff14008986 */ /* 0x0003e4000c101d0c */
.L_x_1498:
[----:B------:R-:W-:Y:S05]  /*0d20*/  BSYNC B0 ;  /* 0x0000000000007941 */ /* 0x000fea0003800000 */
.L_x_1497:
[----:B------:R-:W-:Y:S04]  /*0d30*/  BSSY B0, `(.L_x_1499) ;  /* 0x0000007000007945 */ /* 0x000fe80003800000 */
[----:B------:R-:W-:Y:S05]  /*0d40*/  @P4 BRA `(.L_x_1500) ;  /* 0x0000000000144947 */ /* 0x000fea0003800000 */
[----:B------:R-:W-:Y:S02]  /*0d50*/  ULDC UR4, c[0x0][0x2d0] ;  /* 0x0000b40000047ab9 */ /* 0x000fe40000000800 */
[----:B------:R-:W-:Y:S02]  /*0d60*/  ISETP.GE.AND P1, PT, R2, UR4, PT ;  /* 0x0000000402007c0c */ /* 0x000fe4000bf26270 */
[----:B------:R-:W-:-:S11]  /*0d70*/  ISETP.GE.AND P0, PT, R6, UR4, PT ;  /* 0x0000000406007c0c */ /* 0x000fd6000bf06270 */
[----:B------:R1:W-:Y:S04]  /*0d80*/  @!P1 STG.E.128 desc[UR12][R20.64+0x6000], RZ ;  /* 0x006000ff14009986 */ /* 0x0003e8000c101d0c */
[----:B------:R1:W-:Y:S02]  /*0d90*/  @!P0 STG.E.128 desc[UR12][R20.64+0x6100], RZ ;  /* 0x006100ff14008986 */ /* 0x0003e4000c101d0c */
.L_x_1500:
[----:B------:R-:W-:Y:S05]  /*0da0*/  BSYNC B0 ;  /* 0x0000000000007941 */ /* 0x000fea0003800000 */
.L_x_1499:
[----:B------:R-:W-:Y:S04]  /*0db0*/  BSSY B0, `(.L_x_1501) ;  /* 0x0000007000007945 */ /* 0x000fe80003800000 */
[----:B------:R-:W-:Y:S05]  /*0dc0*/  @P3 BRA `(.L_x_1502) ;  /* 0x0000000000143947 */ /* 0x000fea0003800000 */
[----:B------:R-:W-:Y:S02]  /*0dd0*/  ULDC UR4, c[0x0][0x2d0] ;  /* 0x0000b40000047ab9 */ /* 0x000fe40000000800 */
[----:B------:R-:W-:Y:S02]  /*0de0*/  ISETP.GE.AND P1, PT, R2, UR4, PT ;  /* 0x0000000402007c0c */ /* 0x000fe4000bf26270 */
[----:B------:R-:W-:-:S11]  /*0df0*/  ISETP.GE.AND P0, PT, R6, UR4, PT ;  /* 0x0000000406007c0c */ /* 0x000fd6000bf06270 */
[----:B------:R1:W-:Y:S04]  /*0e00*/  @!P1 STG.E.128 desc[UR12][R20.64+0x7000], RZ ;  /* 0x007000ff14009986 */ /* 0x0003e8000c101d0c */
[----:B------:R1:W-:Y:S02]  /*0e10*/  @!P0 STG.E.128 desc[UR12][R20.64+0x7100], RZ ;  /* 0x007100ff14008986 */ /* 0x0003e4000c101d0c */
.L_x_1502:
[----:B------:R-:W-:Y:S05]  /*0e20*/  BSYNC B0 ;  /* 0x0000000000007941 */ /* 0x000fea0003800000 */
.L_x_1501:
[----:B------:R-:W-:Y:S01]  /*0e30*/  ULDC.64 UR4, c[0x0][0x2b8] ;  /* 0x0000ae0000047ab9 */ /* 0x000fe20000000a00 */
[----:B------:R-:W-:Y:S02]  /*0e40*/  LEA.HI.X.SX32 R5, R5, R0, 0x1, P2 ;  /* 0x0000000005057211 */ /* 0x000fe400010f0eff */
[C---:B------:R-:W-:Y:S02]  /*0e50*/  LEA R2, P0, R4.reuse, UR4, 0x2 ;  /* 0x0000000404027c11 */ /* 0x040fe4000f8010ff */
[-C--:B------:R-:W-:Y:S02]  /*0e60*/  ISETP.GE.OR P4, PT, R19, R142.reuse, P6 ;  /* 0x0000008e1300720c */ /* 0x080fe40003786670 */
[----:B------:R-:W-:Y:S01]  /*0e70*/  LEA.HI.X R3, R4, UR5, R5, 0x2, P0 ;  /* 0x0000000504037c11 */ /* 0x000fe200080f1405 */
[----:B------:R-:W-:Y:S01]  /*0e80*/  @!P5 IMAD.MOV.U32 R5, RZ, RZ, -0x800000 ;  /* 0xff800000ff05d424 */ /* 0x000fe200078e00ff */
[-C--:B------:R-:W-:Y:S02]  /*0e90*/  ISETP.GE.OR P3, PT, R17, R142.reuse, P6 ;  /* 0x0000008e1100720c */ /* 0x080fe40003766670 */
[----:B------:R-:W-:-:S02]  /*0ea0*/  ISETP.GE.OR P2, PT, R15, R142, P6 ;  /* 0x0000008e0f00720c */ /* 0x000fc40003746670 */
[----:B------:R1:W-:Y:S01]  /*0eb0*/  @!P5 STG.E desc[UR12][R2.64], R5 ;  /* 0x000000050200d986 */ /* 0x0003e2000c10190c */
[-C--:B------:R-:W-:Y:S02]  /*0ec0*/  ISETP.GE.OR P1, PT, R13, R142.reuse, P6 ;  /* 0x0000008e0d00720c */ /* 0x080fe40003726670 */
[-C--:B------:R-:W-:Y:S02]  /*0ed0*/  ISETP.GE.OR P0, PT, R11, R142.reuse, P6 ;  /* 0x0000008e0b00720c */ /* 0x080fe40003706670 */
[-C--:B------:R-:W-:Y:S01]  /*0ee0*/  ISETP.GE.OR P5, PT, R9, R142.reuse, P6 ;  /* 0x0000008e0900720c */ /* 0x080fe200037a6670 */
[----:B------:R-:W-:Y:S01]  /*0ef0*/  @!P4 IMAD.MOV.U32 R17, RZ, RZ, -0x800000 ;  /* 0xff800000ff11c424 */ /* 0x000fe200078e00ff */
[----:B------:R-:W-:Y:S02]  /*0f00*/  ISETP.GE.OR P6, PT, R7, R142, P6 ;  /* 0x0000008e0700720c */ /* 0x000fe400037c6670 */
[----:B------:R-:W-:Y:S02]  /*0f10*/  @!P3 IMAD.MOV.U32 R15, RZ, RZ, -0x800000 ;  /* 0xff800000ff0fb424 */ /* 0x000fe400078e00ff */
[----:B------:R-:W-:Y:S01]  /*0f20*/  @!P2 IMAD.MOV.U32 R13, RZ, RZ, -0x800000 ;  /* 0xff800000ff0da424 */ /* 0x000fe200078e00ff */
[----:B------:R1:W-:Y:S02]  /*0f30*/  @!P4 STG.E desc[UR12][R2.64+0x20], R17 ;  /* 0x000020110200c986 */ /* 0x0003e4000c10190c */
[----:B------:R-:W-:-:S02]  /*0f40*/  @!P1 IMAD.MOV.U32 R11, RZ, RZ, -0x800000 ;  /* 0xff800000ff0b9424 */ /* 0x000fc400078e00ff */
[----:B------:R-:W-:Y:S01]  /*0f50*/  @!P0 IMAD.MOV.U32 R9, RZ, RZ, -0x800000 ;  /* 0xff800000ff098424 */ /* 0x000fe200078e00ff */
[----:B------:R1:W-:Y:S01]  /*0f60*/  @!P3 STG.E desc[UR12][R2.64+0x40], R15 ;  /* 0x0000400f0200b986 */ /* 0x0003e2000c10190c */
[----:B------:R-:W-:-:S03]  /*0f70*/  @!P5 IMAD.MOV.U32 R7, RZ, RZ, -0x800000 ;  /* 0xff800000ff07d424 */ /* 0x000fc600078e00ff */
[----:B------:R1:W-:Y:S04]  /*0f80*/  @!P2 STG.E desc[UR12][R2.64+0x60], R13 ;  /* 0x0000600d0200a986 */ /* 0x0003e8000c10190c */
[----:B------:R1:W-:Y:S04]  /*0f90*/  @!P1 STG.E desc[UR12][R2.64+0x80], R11 ;  /* 0x0000800b02009986 */ /* 0x0003e8000c10190c */
[----:B------:R1:W-:Y:S04]  /*0fa0*/  @!P0 STG.E desc[UR12][R2.64+0xa0], R9 ;  /* 0x0000a00902008986 */ /* 0x0003e8000c10190c */
[----:B------:R1:W-:Y:S01]  /*0fb0*/  @!P5 STG.E desc[UR12][R2.64+0xc0], R7 ;  /* 0x0000c0070200d986 */ /* 0x0003e2000c10190c */
[----:B------:R-:W-:Y:S05]  /*0fc0*/  @P6 EXIT ;  /* 0x000000000000694d */ /* 0x000fea0003800000 */
[----:B-1----:R-:W-:-:S05]  /*0fd0*/  MOV R5, 0xff800000 ;  /* 0xff80000000057802 */ /* 0x002fca0000000f00 */
[----:B------:R-:W-:Y:S01]  /*0fe0*/  STG.E desc[UR12][R2.64+0xe0], R5 ;  /* 0x0000e00502007986 */ /* 0x000fe2000c10190c */
[----:B------:R-:W-:Y:S05]  /*0ff0*/  EXIT ;  /* 0x000000000000794d */ /* 0x000fea0003800000 */
.L_x_1486:
        /* <DEDUP_REMOVED lines=24> */
.L_x_1503:
        /* <DEDUP_REMOVED lines=36> */
[----:B------:R-:W-:Y:S01]  /*13c0*/  SHF.R.S32.HI R29, RZ, 0x1f, R31 ;  /* 0x0000001fff1d7819 */ /* 0x000fe2000001141f */
[----:B--2---:R-:W2:Y:S02]  /*13d0*/  MUFU.RCP R8, R5 ;  /* 0x0000000500087308 */ /* 0x004ea40000001000 */
[----:B--2---:R-:W-:-:S06]  /*13e0*/  VIADD R8, R8, 0xffffffe ;  /* 0x0ffffffe08087836 */ /* 0x004fcc0000000000 */
[----:B------:R-:W2:Y:S02]  /*13f0*/  F2I.FTZ.U32.TRUNC.NTZ R9, R8 ;  /* 0x0000000800097305 */ /* 0x000ea4000021f000 */
[----:B--2---:R-:W-:Y:S01]  /*1400*/  IADD3 R3, RZ, -R9, RZ ;  /* 0x80000009ff037210 */ /* 0x004fe20007ffe0ff */
        /* <DEDUP_REMOVED lines=8> */
[----:B------:R-:W2:Y:S03]  /*1490*/  LDC.64 R4, c[0x0][0x230] ;  /* 0x00008c00ff047b82 */ /* 0x000ea60000000a00 */
[----:B------:R-:W-:-:S13]  /*14a0*/  ISETP.GT.U32.AND P2, PT, R2, R3, PT ;  /* 0x000000030200720c */ /* 0x000fda0003f44070 */
[-C--:B------:R-:W-:Y:S01]  /*14b0*/  @!P2 IADD3 R3, R3, -R2.reuse, RZ ;  /* 0x800000020303a210 */ /* 0x080fe20007ffe0ff */
[----:B------:R-:W-:Y:S01]  /*14c0*/  @!P2 VIADD R22, R22, 0x1 ;  /* 0x000000011616a836 */ /* 0x000fe20000000000 */
[----:B------:R-:W-:Y:S02]  /*14d0*/  ISETP.NE.AND P2, PT, R11, RZ, PT ;  /* 0x000000ff0b00720c */ /* 0x000fe40003f45270 */
[----:B------:R-:W-:Y:S02]  /*14e0*/  ISETP.GE.U32.AND P3, PT, R3, R2, PT ;  /* 0x000000020300720c */ /* 0x000fe40003f66070 */
[----:B------:R-:W-:-:S04]  /*14f0*/  LOP3.LUT R2, R20, R11, RZ, 0x3c, !PT ;  /* 0x0000000b14027212 */ /* 0x000fc800078e3cff */
[----:B------:R-:W-:Y:S02]  /*1500*/  ISETP.GE.AND P1, PT, R2, RZ, PT ;  /* 0x000000ff0200720c */ /* 0x000fe40003f26270 */
[----:B------:R-:W3:Y:S05]  /*1510*/  LDC.64 R2, c[0x0][0x238] ;  /* 0x00008e00ff027b82 */ /* 0x000eea0000000a00 */
[----:B------:R-:W-:-:S06]  /*1520*/  @P3 VIADD R22, R22, 0x1 ;  /* 0x0000000116163836 */ /* 0x000fcc0000000000 */
[----:B------:R-:W-:Y:S02]  /*1530*/  @!P1 IADD3 R22, -R22, RZ, RZ ;  /* 0x000000ff16169210 */ /* 0x000fe40007ffe1ff */
[----:B------:R-:W-:-:S04]  /*1540*/  @!P2 LOP3.LUT R22, RZ, R11, RZ, 0x33, !PT ;  /* 0x0000000bff16a212 */ /* 0x000fc800078e33ff */
[----:B-1----:R-:W-:Y:S02]  /*1550*/  SHF.R.S32.HI R15, RZ, 0x1f, R22 ;  /* 0x0000001fff0f7819 */ /* 0x002fe40000011416 */
[----:B----4-:R-:W-:Y:S01]  /*1560*/  SHF.R.S32.HI R9, RZ, 0x1f, R0 ;  /* 0x0000001fff097819 */ /* 0x010fe20000011400 */
[----:B--2---:R-:W-:-:S04]  /*1570*/  IMAD.WIDE.U32 R12, R0, R4, RZ ;  /* 0x00000004000c7225 */ /* 0x004fc800078e00ff */
[----:B------:R-:W-:Y:S02]  /*1580*/  IMAD R8, R9, R4, RZ ;  /* 0x0000000409087224 */ /* 0x000fe400078e02ff */
[----:B---3--:R-:W-:Y:S02]  /*1590*/  IMAD R4, R29, R184, RZ ;  /* 0x000000b81d047224 */ /* 0x008fe400078e02ff */
[----:B------:R-:W-:Y:S02]  /*15a0*/  IMAD R5, R0, R5, R8 ;  /* 0x0000000500057224 */ /* 0x000fe400078e0208 */
[----:B------:R-:W-:Y:S02]  /*15b0*/  IMAD R4, R31, R185, R4 ;  /* 0x000000b91f047224 */ /* 0x000fe400078e0204 */
[----:B------:R-:W-:Y:S02]  /*15c0*/  IMAD.IADD R13, R13, 0x1, R5 ;  /* 0x000000010d0d7824 */ /* 0x000fe400078e0205 */
[----:B------:R-:W-:-:S02]  /*15d0*/  IMAD R9, R9, R2, RZ ;  /* 0x0000000209097224 */ /* 0x000fc400078e02ff */
        /* <DEDUP_REMOVED lines=11> */
.L_x_1504:
        /* <DEDUP_REMOVED lines=49> */
.L_x_1506:
[----:B------:R-:W-:Y:S01]  /*19a0*/  @!P1 LOP3.LUT R22, RZ, R13, RZ, 0x33, !PT ;  /* 0x0000000dff169212 */ /* 0x000fe200078e33ff */
[----:B------:R-:W-:Y:S01]  /*19b0*/  IMAD R4, R29, R184, RZ ;  /* 0x000000b81d047224 */ /* 0x000fe200078e02ff */
[----:B------:R-:W-:Y:S02]  /*19c0*/  MOV R13, R5 ;  /* 0x00000005000d7202 */ /* 0x000fe40000000f00 */
[----:B------:R-:W-:Y:S01]  /*19d0*/  SHF.R.S32.HI R15, RZ, 0x1f, R22 ;  /* 0x0000001fff0f7819 */ /* 0x000fe20000011416 */
[-C--:B------:R-:W-:Y:S01]  /*19e0*/  IMAD R5, R185, R31.reuse, R4 ;  /* 0x0000001fb9057224 */ /* 0x080fe200078e0204 */
[----:B------:R-:W-:Y:S01]  /*19f0*/  @P4 IADD3 R10, R11, R10, RZ ;  /* 0x0000000a0b0a4210 */ /* 0x000fe20007ffe0ff */
[----:B------:R-:W-:-:S04]  /*1a00*/  IMAD.WIDE.U32 R16, R184, R31, R12 ;  /* 0x0000001fb8107225 */ /* 0x000fc800078e000c */
[----:B--2---:R-:W-:Y:S01]  /*1a10*/  IMAD R12, R15, R2, RZ ;  /* 0x000000020f0c7224 */ /* 0x004fe200078e02ff */
[----:B------:R-:W-:Y:S01]  /*1a20*/  IADD3 R17, R17, R5, RZ ;  /* 0x0000000511117210 */ /* 0x000fe20007ffe0ff */
[----:B-1----:R-:W-:-:S04]  /*1a30*/  @P4 IMAD.WIDE.U32 R4, R10, R8, RZ ;  /* 0x000000080a044225 */ /* 0x002fc800078e00ff */
[----:B------:R-:W-:-:S04]  /*1a40*/  IMAD.WIDE.U32 R26, R22, R2, R16 ;  /* 0x00000002161a7225 */ /* 0x000fc800078e0010 */
[----:B------:R-:W-:Y:S02]  /*1a50*/  IMAD R3, R22, R3, R12 ;  /* 0x0000000316037224 */ /* 0x000fe400078e020c */
[----:B------:R-:W-:Y:S01]  /*1a60*/  @P4 IMAD R9, R10, R9, R5 ;  /* 0x000000090a094224 */ /* 0x000fe200078e0205 */
[----:B------:R-:W-:Y:S02]  /*1a70*/  @P4 MOV R10, R4 ;  /* 0x00000004000a4202 */ /* 0x000fe40000000f00 */
        /* <DEDUP_REMOVED lines=14> */
.L_x_1505:
[----:B------:R-:W-:Y:S01]  /*1b60*/  ISETP.NE.AND P1, PT, R7, -0x1, PT ;  /* 0xffffffff0700780c */ /* 0x000fe20003f25270 */
[----:B------:R-:W1:Y:S01]  /*1b70*/  S2UR UR8, SR_CgaCtaId ;  /* 0x00000000000879c3 */ /* 0x000e620000008800 */
[----:B------:R-:W-:Y:S01]  /*1b80*/  SHF.R.S32.HI R43, RZ, 0x1f, R42 ;  /* 0x0000001fff2b7819 */ /* 0x000fe2000001142a */
[----:B------:R-:W-:Y:S01]  /*1b90*/  ULDC.64 UR6, c[0x0][0x268] ;  /* 0x00009a0000067ab9 */ /* 0x000fe20000000a00 */
[----:B------:R-:W-:Y:S01]  /*1ba0*/  ULDC.64 UR4, c[0x0][0x258] ;  /* 0x0000960000047ab9 */ /* 0x000fe20000000a00 */
[----:B------:R-:W-:Y:S01]  /*1bb0*/  IMAD R15, R15, UR6, RZ ;  /* 0x000000060f0f7c24 */ /* 0x000fe2000f8e02ff */
[----:B------:R-:W-:Y:S01]  /*1bc0*/  LEA.HI R11, R43, R42, RZ, 0x3 ;  /* 0x0000002a2b0b7211 */ /* 0x000fe200078f18ff */
[----:B------:R-:W-:Y:S01]  /*1bd0*/  IMAD.IADD R227, R142, 0x1, -R141 ;  /* 0x000000018ee37824 */ /* 0x000fe200078e0a8d */
[----:B------:R-:W-:Y:S01]  /*1be0*/  IADD3 R233, R37, -0x1, RZ ;  /* 0xffffffff25e97810 */ /* 0x000fe20007ffe0ff */
[----:B------:R-:W2:Y:S01]  /*1bf0*/  LDC.64 R186, c[0x0][0x250] ;  /* 0x00009400ffba7b82 */ /* 0x000ea20000000a00 */
[----:B------:R-:W-:Y:S01]  /*1c00*/  SHF.R.S32.HI R12, RZ, 0x3, R11 ;  /* 0x00000003ff0c7819 */ /* 0x000fe2000001140b */
[----:B------:R-:W-:Y:S01]  /*1c10*/  BSSY B0, `(.L_x_1507) ;  /* 0x000005b000007945 */ /* 0x000fe20003800000 */
[----:B------:R-:W-:-:S02]  /*1c20*/  LOP3.LUT R11, R11, 0xfffffff8, RZ, 0xc0, !PT ;  /* 0xfffffff80b0b7812 */ /* 0x000fc400078ec0ff */
[----:B------:R-:W-:Y:S01]  /*1c30*/  @!P1 SHF.R.S32.HI R13, RZ, 0x1f, R237 ;  /* 0x0000001fff0d9819 */ /* 0x000fe200000114ed */
[C---:B------:R-:W-:Y:S01]  /*1c40*/  IMAD.SHL.U32 R234, R12.reuse, 0x40, RZ ;  /* 0x000000400cea7824 */ /* 0x040fe200078e00ff */
[----:B------:R-:W-:Y:S01]  /*1c50*/  ISETP.GE.AND P6, PT, R12, R227, PT ;  /* 0x000000e30c00720c */ /* 0x000fe20003fc6270 */
[----:B------:R-:W3:Y:S01]  /*1c60*/  @P1 LDC.64 R4, c[0x0][0x240] ;  /* 0x00009000ff041b82 */ /* 0x000ee20000000a00 */
[----:B-----5:R-:W-:Y:S01]  /*1c70*/  IMAD.IADD R0, R42, 0x1, -R11 ;  /* 0x000000012a007824 */ /* 0x020fe200078e0a0b */
[----:B------:R-:W-:Y:S02]  /*1c80*/  LEA.HI R11, R43, R42, RZ, 0x4 ;  /* 0x0000002a2b0b7211 */ /* 0x000fe400078f20ff */
[----:B------:R-:W-:Y:S01]  /*1c90*/  LOP3.LUT R234, R234, 0x1c0, RZ, 0xc0, !PT ;  /* 0x000001c0eaea7812 */ /* 0x000fe200078ec0ff */
[----:B------:R-:W-:Y:S01]  /*1ca0*/  IMAD.SHL.U32 R235, R0, 0x8, RZ ;  /* 0x0000000800eb7824 */ /* 0x000fe200078e00ff */
[----:B------:R-:W-:Y:S02]  /*1cb0*/  LOP3.LUT R21, R11, 0xfffffff0, RZ, 0xc0, !PT ;  /* 0xfffffff00b157812 */ /* 0x000fe400078ec0ff */
[----:B------:R-:W4:Y:S01]  /*1cc0*/  @!P1 LDC.64 R2, c[0x0][0x228] ;  /* 0x00008a00ff029b82 */ /* 0x000f220000000a00 */
[----:B------:R-:W-:Y:S01]  /*1cd0*/  VIADD R38, R235, 0x40 ;  /* 0x00000040eb267836 */ /* 0x000fe20000000000 */
[----:B------:R-:W-:-:S02]  /*1ce0*/  LOP3.LUT R19, R234, 0x38, R235, 0xf8, !PT ;  /* 0x00000038ea137812 */ /* 0x000fc400078ef8eb */
[----:B------:R-:W-:Y:S02]  /*1cf0*/  SHF.R.U32.HI R234, RZ, 0x3, R234 ;  /* 0x00000003ffea7819 */ /* 0x000fe400000116ea */
[----:B------:R-:W-:Y:S02]  /*1d00*/  IADD3 R18, P2, R235, R10, RZ ;  /* 0x0000000aeb127210 */ /* 0x000fe40007f5e0ff */
[----:B------:R-:W-:Y:S02]  /*1d10*/  LOP3.LUT R234, R19, R234, RZ, 0x3c, !PT ;  /* 0x000000ea13ea7212 */ /* 0x000fe400078e3cff */
[----:B------:R-:W-:Y:S02]  /*1d20*/  LEA.HI R19, R43, R42, RZ, 0x6 ;  /* 0x0000002a2b137211 */ /* 0x000fe400078f30ff */
[----:B------:R-:W-:Y:S02]  /*1d30*/  SHF.R.S32.HI R10, RZ, 0x1f, R235 ;  /* 0x0000001fff0a7819 */ /* 0x000fe400000114eb */
[----:B------:R-:W-:Y:S01]  /*1d40*/  IADD3 R26, P3, R235, R26, RZ ;  /* 0x0000001aeb1a7210 */ /* 0x000fe20007f7e0ff */
[----:B------:R-:W-:-:S02]  /*1d50*/  IMAD.SHL.U32 R19, R19, 0x8, RZ ;  /* 0x0000000813137824 */ /* 0x000fc400078e00ff */
[----:B---3--:R-:W-:-:S03]  /*1d60*/  @P1 IMAD.WIDE.U32 R16, R7, R4, RZ ;  /* 0x0000000407101225 */ /* 0x008fc600078e00ff */
[----:B------:R-:W-:Y:S01]  /*1d70*/  LOP3.LUT R234, R234, 0xfffffe00, R19, 0xf8, !PT ;  /* 0xfffffe00eaea7812 */ /* 0x000fe200078ef813 */
[----:B------:R-:W-:Y:S02]  /*1d80*/  IMAD.IADD R4, R42, 0x1, -R21 ;  /* 0x000000012a047824 */ /* 0x000fe400078e0a15 */
[----:B------:R-:W-:Y:S02]  /*1d90*/  @P1 IMAD R5, R7, R5, R17 ;  /* 0x0000000507051224 */ /* 0x000fe400078e0211 */
[-C--:B----4-:R-:W-:Y:S01]  /*1da0*/  @!P1 IMAD R14, R13, R2.reuse, RZ ;  /* 0x000000020d0e9224 */ /* 0x090fe200078e02ff */
[----:B------:R-:W-:Y:S01]  /*1db0*/  SHF.R.S32.HI R7, RZ, 0x1f, R4 ;  /* 0x0000001fff077819 */ /* 0x000fe20000011404 */
[----:B------:R-:W-:Y:S01]  /*1dc0*/  @!P1 IMAD.WIDE.U32 R24, R237, R2, RZ ;  /* 0x00000002ed189225 */ /* 0x000fe200078e00ff */
[----:B------:R-:W-:Y:S02]  /*1dd0*/  SHF.R.S32.HI R13, RZ, 0x1f, R12 ;  /* 0x0000001fff0d7819 */ /* 0x000fe4000001140c */
[----:B------:R-:W-:Y:S01]  /*1de0*/  LEA.HI R7, R7, R4, RZ, 0x3 ;  /* 0x0000000407077211 */ /* 0x000fe200078f18ff */
[----:B------:R-:W-:-:S02]  /*1df0*/  @!P1 IMAD R3, R237, R3, R14 ;  /* 0x00000003ed039224 */ /* 0x000fc400078e020e */
[----:B------:R-:W-:Y:S01]  /*1e00*/  @P1 IMAD.MOV.U32 R2, RZ, RZ, R16 ;  /* 0x000000ffff021224 */ /* 0x000fe200078e0010 */
[----:B------:R-:W-:Y:S01]  /*1e10*/  LOP3.LUT R17, R7, 0xfffffff8, RZ, 0xc0, !PT ;  /* 0xfffffff807117812 */ /* 0x000fe200078ec0ff */
[----:B------:R-:W-:Y:S01]  /*1e20*/  @!P1 IMAD.MOV.U32 R2, RZ, RZ, R24 ;  /* 0x000000ffff029224 */ /* 0x000fe200078e0018 */
[----:B------:R-:W-:Y:S01]  /*1e30*/  @!P1 IADD3 R5, R25, R3, RZ ;  /* 0x0000000319059210 */ /* 0x000fe20007ffe0ff */
[----:B------:R-:W-:Y:S01]  /*1e40*/  IMAD.X R19, R10, 0x1, R9, P2 ;  /* 0x000000010a137824 */ /* 0x000fe200010e0609 */
[----:B------:R-:W-:Y:S01]  /*1e50*/  SHF.R.S32.HI R3, RZ, 0x1f, R20 ;  /* 0x0000001fff037819 */ /* 0x000fe20000011414 */
[----:B------:R-:W-:Y:S01]  /*1e60*/  IMAD.IADD R4, R4, 0x1, -R17 ;  /* 0x0000000104047824 */ /* 0x000fe200078e0a11 */
[----:B------:R-:W-:Y:S01]  /*1e70*/  IADD3 R16, P1, R235, R2, RZ ;  /* 0x00000002eb107210 */ /* 0x000fe20007f3e0ff */
[----:B------:R-:W-:Y:S02]  /*1e80*/  IMAD R14, R22, UR7, R15 ;  /* 0x00000007160e7c24 */ /* 0x000fe4000f8e020f */
[----:B------:R-:W-:-:S02]  /*1e90*/  IMAD R3, R3, UR4, RZ ;  /* 0x0000000403037c24 */ /* 0x000fc4000f8e02ff */
[----:B------:R-:W-:Y:S02]  /*1ea0*/  IMAD.X R17, R10, 0x1, R5, P1 ;  /* 0x000000010a117824 */ /* 0x000fe400008e0605 */
[----:B------:R-:W-:Y:S01]  /*1eb0*/  IMAD R25, R20, UR5, R3 ;  /* 0x0000000514197c24 */ /* 0x000fe2000f8e0203 */
[----:B------:R-:W-:Y:S01]  /*1ec0*/  MOV R3, 0x20 ;  /* 0x0000002000037802 */ /* 0x000fe20000000f00 */
[----:B------:R-:W-:-:S04]  /*1ed0*/  IMAD.WIDE.U32 R22, R22, UR6, R18 ;  /* 0x0000000616167c25 */ /* 0x000fc8000f8e0012 */
[----:B------:R-:W-:Y:S01]  /*1ee0*/  IMAD.WIDE.U32 R20, R20, UR4, R16 ;  /* 0x0000000414147c25 */ /* 0x000fe2000f8e0010 */
[----:B------:R-:W-:Y:S02]  /*1ef0*/  UMOV UR4, 0x400 ;  /* 0x0000040000047882 */ /* 0x000fe40000000000 */
[----:B-1----:R-:W-:Y:S01]  /*1f00*/  ULEA UR4, UR8, UR4, 0x18 ;  /* 0x0000000408047291 */ /* 0x002fe2000f8ec03f */
[C---:B------:R-:W-:Y:S02]  /*1f10*/  VIADD R19, R12.reuse, 0x10 ;  /* 0x000000100c137836 */ /* 0x040fe40000000000 */
[C---:B------:R-:W-:Y:S02]  /*1f20*/  VIADD R17, R12.reuse, 0x20 ;  /* 0x000000200c117836 */ /* 0x040fe40000000000 */
[----:B------:R-:W-:Y:S01]  /*1f30*/  VIADD R15, R12, 0x30 ;  /* 0x000000300c0f7836 */ /* 0x000fe20000000000 */
[-C--:B------:R-:W-:Y:S01]  /*1f40*/  ISETP.GE.AND P5, PT, R19, R227.reuse, PT ;  /* 0x000000e31300720c */ /* 0x080fe20003fa6270 */
[----:B------:R-:W-:Y:S01]  /*1f50*/  IMAD.X R27, R10, 0x1, R8, P3 ;  /* 0x000000010a1b7824 */ /* 0x000fe200018e0608 */
[-C--:B------:R-:W-:Y:S01]  /*1f60*/  ISETP.GE.AND P4, PT, R17, R227.reuse, PT ;  /* 0x000000e31100720c */ /* 0x080fe20003f86270 */
[----:B------:R-:W-:Y:S01]  /*1f70*/  IMAD.MOV.U32 R5, RZ, RZ, 0x10 ;  /* 0x00000010ff057424 */ /* 0x000fe200078e00ff */
[----:B------:R-:W-:Y:S01]  /*1f80*/  ISETP.GE.AND P3, PT, R15, R227, PT ;  /* 0x000000e30f00720c */ /* 0x000fe20003f66270 */
[----:B------:R-:W-:Y:S01]  /*1f90*/  IMAD.SHL.U32 R2, R233, 0x80, RZ ;  /* 0x00000080e9027824 */ /* 0x000fe200078e00ff */
[----:B------:R-:W-:Y:S01]  /*1fa0*/  LEA R234, R234, UR4, 0x1 ;  /* 0x00000004eaea7c11 */ /* 0x000fe2000f8e08ff */
[----:B------:R-:W-:Y:S01]  /*1fb0*/  IMAD.WIDE R34, R35, 0x40, R12 ;  /* 0x0000004023227825 */ /* 0x000fe200078e020c */
[----:B------:R-:W-:-:S03]  /*1fc0*/  R2P PR, R4, 0x6 ;  /* 0x0000000604007804 */ /* 0x000fc60000000000 */
[----:B------:R-:W-:Y:S02]  /*1fd0*/  IMAD.IADD R10, R39, 0x1, -R2 ;  /* 0x00000001270a7824 */ /* 0x000fe400078e0a02 */
[----:B------:R-:W-:Y:S01]  /*1fe0*/  SEL R5, R5, 0xfffffff0, !P1 ;  /* 0xfffffff005057807 */ /* 0x000fe20004800000 */
[----:B------:R-:W-:Y:S01]  /*1ff0*/  IMAD.IADD R25, R21, 0x1, R25 ;  /* 0x0000000115197824 */ /* 0x000fe200078e0219 */
        /* <DEDUP_REMOVED lines=28> */
.L_x_1508:
[----:B------:R-:W-:Y:S05]  /*21c0*/  BSYNC B0 ;  /* 0x0000000000007941 */ /* 0x000fea0003800000 */
.L_x_1507:
        /* <DEDUP_REMOVED lines=31> */
.L_x_1510:
[----:B------:R-:W-:Y:S05]  /*23c0*/  BSYNC B0 ;  /* 0x0000000000007941 */ /* 0x000fea0003800000 */
.L_x_1509:
        /* <DEDUP_REMOVED lines=31> */
.L_x_1512:
[----:B------:R-:W-:Y:S05]  /*25c0*/  BSYNC B0 ;  /* 0x0000000000007941 */ /* 0x000fea0003800000 */
.L_x_1511:
        /* <DEDUP_REMOVED lines=30> */
.L_x_1514:
[----:B------:R-:W-:Y:S05]  /*27b0*/  BSYNC B0 ;  /* 0x0000000000007941 */ /* 0x000fea0003800000 */
.L_x_1513:
[C---:B------:R-:W-:Y:S01]  /*27c0*/  ISETP.GE.AND P3, PT, R12.reuse, R10, PT ;  /* 0x0000000a0c00720c */ /* 0x040fe20003f66270 */
[-C--:B------:R-:W-:Y:S01]  /*27d0*/  IMAD R191, R13, R184.reuse, RZ ;  /* 0x000000b80dbf7224 */ /* 0x080fe200078e02ff */
[----:B------:R-:W-:Y:S01]  /*27e0*/  BSSY B0, `(.L_x_1515) ;  /* 0x0000020000007945 */ /* 0x000fe20003800000 */
[C---:B------:R-:W-:Y:S01]  /*27f0*/  IMAD.WIDE.U32 R26, R12.reuse, R184, R26 ;  /* 0x000000b80c1a7225 */ /* 0x040fe200078e001a */
[-C--:B------:R-:W-:Y:S02]  /*2800*/  ISETP.GE.AND P6, PT, R19, R10.reuse, PT ;  /* 0x0000000a1300720c */ /* 0x080fe40003fc6270 */
[-C--:B------:R-:W-:Y:S01]  /*2810*/  ISETP.GE.AND P2, PT, R17, R10.reuse, PT ;  /* 0x0000000a1100720c */ /* 0x080fe20003f46270 */
        /* <DEDUP_REMOVED lines=28> */
.L_x_1516:
[----:B------:R-:W-:Y:S05]  /*29e0*/  BSYNC B0 ;  /* 0x0000000000007941 */ /* 0x000fea0003800000 */
.L_x_1515:
[----:B------:R-:W-:Y:S04]  /*29f0*/  BSSY B0, `(.L_x_1517) ;  /* 0x0000018000007945 */ /* 0x000fe80003800000 */
[----:B------:R-:W-:Y:S05]  /*2a00*/  @P6 BRA `(.L_x_1518) ;  /* 0x0000000000586947 */ /* 0x000fea0003800000 */
[----:B------:R-:W-:Y:S01]  /*2a10*/  ULDC UR5, c[0x0][0x2d0] ;  /* 0x0000b40000057ab9 */ /* 0x000fe20000000800 */
[----:B-12---:R-:W-:Y:S02]  /*2a20*/  IADD3 R21, P5, R230, R190, RZ ;  /* 0x000000bee6157210 */ /* 0x006fe40007fbe0ff */
[----:B------:R-:W-:Y:S02]  /*2a30*/  ISETP.GE.AND P4, PT, R235, UR5, PT ;  /* 0x00000005eb007c0c */ /* 0x000fe4000bf86270 */
[----:B------:R-:W-:Y:S01]  /*2a40*/  ISETP.GE.AND P3, PT, R38, UR5, PT ;  /* 0x0000000526007c0c */ /* 0x000fe2000bf66270 */
[----:B------:R-:W-:-:S10]  /*2a50*/  IMAD.X R16, R229, 0x1, R191, P5 ;  /* 0x00000001e5107824 */ /* 0x000fd400028e06bf */
[----:B---34-:R-:W1:Y:S01]  /*2a60*/  @!P4 LDC.64 R8, c[0x0][0x218] ;  /* 0x00008600ff08cb82 */ /* 0x018e620000000a00 */
        /* <DEDUP_REMOVED lines=16> */
.L_x_1518:
[----:B------:R-:W-:Y:S05]  /*2b70*/  BSYNC B0 ;  /* 0x0000000000007941 */ /* 0x000fea0003800000 */
.L_x_1517:
[----:B------:R-:W-:Y:S01]  /*2b80*/  BSSY B0, `(.L_x_1519) ;  /* 0x000001b000007945 */ /* 0x000fe20003800000 */
[----:B------:R-:W-:Y:S01]  /*2b90*/  ISETP.GE.AND P6, PT, R33, R10, PT ;  /* 0x0000000a2100720c */ /* 0x000fe20003fc6270 */
[C---:B------:R-:W-:Y:S01]  /*2ba0*/  VIADD R27, R12.reuse, 0x50 ;  /* 0x000000500c1b7836 */ /* 0x040fe20000000000 */
[----:B-12---:R-:W-:Y:S01]  /*2bb0*/  IADD3 R21, R12, 0x60, RZ ;  /* 0x000000600c157810 */ /* 0x006fe20007ffe0ff */
[----:B------:R-:W-:Y:S05]  /*2bc0*/  @P2 BRA `(.L_x_1520) ;  /* 0x0000000000582947 */ /* 0x000fea0003800000 */
[----:B------:R-:W-:Y:S01]  /*2bd0*/  ULDC UR5, c[0x0][0x2d0] ;  /* 0x0000b40000057ab9 */ /* 0x000fe20000000800 */
[----:B------:R-:W-:Y:S02]  /*2be0*/  LEA R25, P4, R184, R190, 0x5 ;  /* 0x000000beb8197211 */ /* 0x000fe400078828ff */
[----:B------:R-:W-:Y:S02]  /*2bf0*/  ISETP.GE.AND P3, PT, R235, UR5, PT ;  /* 0x00000005eb007c0c */ /* 0x000fe4000bf66270 */
[----:B------:R-:W-:Y:S02]  /*2c00*/  ISETP.GE.AND P2, PT, R38, UR5, PT ;  /* 0x0000000526007c0c */ /* 0x000fe4000bf46270 */
[----:B------:R-:W-:-:S09]  /*2c10*/  LEA.HI.X R16, R184, R191, R185, 0x5, P4 ;  /* 0x000000bfb8107211 */ /* 0x000fd200020f2cb9 */
        /* <DEDUP_REMOVED lines=17> */
.L_x_1520:
[----:B------:R-:W-:Y:S05]  /*2d30*/  BSYNC B0 ;  /* 0x0000000000007941 */ /* 0x000fea0003800000 */
.L_x_1519:
        /* <DEDUP_REMOVED lines=28> */
.L_x_1522:
[----:B------:R-:W-:Y:S05]  /*2f00*/  BSYNC B0 ;  /* 0x0000000000007941 */ /* 0x000fea0003800000 */
.L_x_1521:
        /* <DEDUP_REMOVED lines=24> */
.L_x_1524:
[----:B------:R-:W-:Y:S05]  /*3090*/  BSYNC B0 ;  /* 0x0000000000007941 */ /* 0x000fea0003800000 */
.L_x_1523:
        /* <DEDUP_REMOVED lines=28> */
.L_x_1526:
[----:B------:R-:W-:Y:S05]  /*3260*/  BSYNC B0 ;  /* 0x0000000000007941 */ /* 0x000fea0003800000 */
.L_x_1525:
        /* <DEDUP_REMOVED lines=25> */
.L_x_1528:
[----:B------:R-:W-:Y:S05]  /*3400*/  BSYNC B0 ;  /* 0x0000000000007941 */ /* 0x000fea0003800000 */
.L_x_1527:
        /* <DEDUP_REMOVED lines=25> */
.L_x_1530:
[----:B------:R-:W-:Y:S05]  /*35a0*/  BSYNC B0 ;  /* 0x0000000000007941 */ /* 0x000fea0003800000 */
.L_x_1529:
[----:B------:R-:W0:Y:S01]  /*35b0*/  LDGDEPBAR ;  /* 0x00000000000079af */ /* 0x000e220000000000 */
[----:B------:R-:W-:Y:S01]  /*35c0*/  ISETP.GE.AND P5, PT, R12, R10, PT ;  /* 0x0000000a0c00720c */ /* 0x000fe20003fa6270 */
[----:B------:R-:W-:Y:S01]  /*35d0*/  IMAD.IADD R23, R23, 0x1, R14 ;  /* 0x0000000117177824 */ /* 0x000fe200078e020e */
[----:B------:R-:W-:Y:S01]  /*35e0*/  SHF.R.S32.HI R11, RZ, 0x4, R11 ;  /* 0x00000004ff0b7819 */ /* 0x000fe2000001140b */
[-C--:B-1234-:R-:W-:Y:S01]  /*35f0*/  IMAD R8, R29, R186.reuse, RZ ;  /* 0x000000ba1d087224 */ /* 0x09efe200078e02ff */
[----:B------:R-:W-:Y:S01]  /*3600*/  ULDC.64 UR6, c[0x0][0x220] ;  /* 0x0000880000067ab9 */ /* 0x000fe20000000a00 */
[----:B------:R-:W-:Y:S01]  /*3610*/  IMAD.WIDE.U32 R40, R31, R186, R22 ;  /* 0x000000ba1f287225 */ /* 0x000fe200078e0016 */
[----:B------:R-:W-:Y:S01]  /*3620*/  BSSY B0, `(.L_x_1531) ;  /* 0x0000021000007945 */ /* 0x000fe20003800000 */
[-C--:B------:R-:W-:Y:S02]  /*3630*/  ISETP.GE.AND P6, PT, R19, R10.reuse, PT ;  /* 0x0000000a1300720c */ /* 0x080fe40003fc6270 */
[----:B------:R-:W-:Y:S01]  /*3640*/  IMAD R9, R31, R187, R8 ;  /* 0x000000bb1f097224 */ /* 0x000fe200078e0208 */
[----:B------:R-:W-:Y:S01]  /*3650*/  LEA.HI R8, R11, R11, RZ, 0x1 ;  /* 0x0000000b0b087211 */ /* 0x000fe200078f08ff */
[----:B------:R-:W-:Y:S01]  /*3660*/  IMAD.SHL.U32 R232, R186, 0x10, RZ ;  /* 0x00000010bae87824 */ /* 0x000fe200078e00ff */
[----:B------:R-:W-:Y:S01]  /*3670*/  LEA R188, P4, R40, UR6, 0x1 ;  /* 0x0000000628bc7c11 */ /* 0x000fe2000f8808ff */
[----:B------:R-:W-:Y:S01]  /*3680*/  IMAD.IADD R36, R41, 0x1, R9 ;  /* 0x0000000129247824 */ /* 0x000fe200078e0209 */
[----:B------:R-:W-:-:S02]  /*3690*/  ISETP.GE.AND P2, PT, R17, R10, PT ;  /* 0x0000000a1100720c */ /* 0x000fc40003f46270 */
[-C--:B------:R-:W-:Y:S02]  /*36a0*/  ISETP.GE.AND P1, PT, R15, R10.reuse, PT ;  /* 0x0000000a0f00720c */ /* 0x080fe40003f26270 */
[----:B------:R-:W-:Y:S02]  /*36b0*/  ISETP.GE.AND P3, PT, R33, R10, PT ;  /* 0x0000000a2100720c */ /* 0x000fe40003f66270 */
[----:B------:R-:W-:Y:S02]  /*36c0*/  LEA.HI R43, R43, R42, RZ, 0x5 ;  /* 0x0000002a2b2b7211 */ /* 0x000fe400078f28ff */
[----:B------:R-:W-:Y:S01]  /*36d0*/  SHF.L.U64.HI R231, R186, 0x4, R187 ;  /* 0x00000004bae77819 */ /* 0x000fe200000102bb */
[----:B------:R-:W-:-:S04]  /*36e0*/  DEPBAR.LE SB0, 0x0 ;  /* 0x000080000000791a */ /* 0x000fc80000000000 */
[----:B------:R-:W-:Y:S01]  /*36f0*/  BAR.SYNC.DEFER_BLOCKING 0x0 ;  /* 0x0000000000007b1d */ /* 0x000fe20000010000 */
[----:B------:R-:W-:Y:S02]  /*3700*/  LOP3.LUT R8, R8, 0xfffffffe, RZ, 0xc0, !PT ;  /* 0xfffffffe08087812 */ /* 0x000fe400078ec0ff */
[----:B------:R-:W-:-:S03]  /*3710*/  LEA.HI.X R189, R40, UR7, R36, 0x1, P4 ;  /* 0x0000000728bd7c11 */ /* 0x000fc6000a0f0c24 */
        /* <DEDUP_REMOVED lines=17> */
.L_x_1532:
[----:B------:R-:W-:Y:S05]  /*3830*/  BSYNC B0 ;  /* 0x0000000000007941 */ /* 0x000fea0003800000 */
.L_x_1531:
        /* <DEDUP_REMOVED lines=22> */
.L_x_1534:
[----:B------:R-:W-:Y:S05]  /*39a0*/  BSYNC B0 ;  /* 0x0000000000007941 */ /* 0x000fea0003800000 */
.L_x_1533:
[----:B------:R1:W-:Y:S01]  /*39b0*/  @P2 STS.128 [R234+0xd000], RZ ;  /* 0x00d000ffea002388 */ /* 0x0003e20000000c00 */
[----:B------:R-:W-:Y:S01]  /*39c0*/  IMAD.IADD R225, R11, 0x1, -R8 ;  /* 0x000000010be17824 */ /* 0x000fe200078e0a08 */
[----:B------:R-:W-:Y:S01]  /*39d0*/  SHF.R.S32.HI R140, RZ, 0x5, R43 ;  /* 0x00000005ff8c7819 */ /* 0x000fe2000001142b */
[----:B------:R-:W-:Y:S01]  /*39e0*/  IMAD.SHL.U32 R8, R0, 0x40, RZ ;  /* 0x0000004000087824 */ /* 0x000fe200078e00ff */
        /* <DEDUP_REMOVED lines=9> */
[----:B------:R-:W-:Y:S02]  /*3a80*/  SHF.R.U32.HI R9, RZ, 0x3, R9 ;  /* 0x00000003ff097819 */ /* 0x000fe40000011609 */
[----:B------:R-:W-:Y:S02]  /*3a90*/  LOP3.LUT R4, R11, 0x8, R8, 0xf8, !PT ;  /* 0x000000080b047812 */ /* 0x000fe400078ef808 */
[----:B------:R-:W-:Y:S02]  /*3aa0*/  LOP3.LUT R7, R7, 0xfffffe00, RZ, 0xc0, !PT ;  /* 0xfffffe0007077812 */ /* 0x000fe400078ec0ff */
[----:B------:R-:W-:Y:S02]  /*3ab0*/  SHF.R.U32.HI R11, RZ, 0x3, R11 ;  /* 0x00000003ff0b7819 */ /* 0x000fe4000001160b */
[----:B------:R-:W-:Y:S01]  /*3ac0*/  LOP3.LUT R12, R12, R9, RZ, 0x3c, !PT ;  /* 0x000000090c0c7212 */ /* 0x000fe200078e3cff */
[----:B------:R-:W-:Y:S01]  /*3ad0*/  IMAD R9, R140, 0x400, R7 ;  /* 0x000004008c097824 */ /* 0x000fe200078e0207 */
[----:B------:R-:W-:-:S02]  /*3ae0*/  ISETP.GE.AND P6, PT, R27, R10, PT ;  /* 0x0000000a1b00720c */ /* 0x000fc40003fc6270 */
[----:B------:R-:W-:Y:S01]  /*3af0*/  LOP3.LUT R4, R4, R11, RZ, 0x3c, !PT ;  /* 0x0000000b04047212 */ /* 0x000fe200078e3cff */
[----:B-1----:R-:W-:Y:S10]  /*3b00*/  @P2 BRA `(.L_x_1536) ;  /* 0x0000000000502947 */ /* 0x002ff40003800000 */
        /* <DEDUP_REMOVED lines=20> */
.L_x_1536:
[----:B------:R-:W-:Y:S05]  /*3c50*/  BSYNC B0 ;  /* 0x0000000000007941 */ /* 0x000fea0003800000 */
.L_x_1535:
        /* <DEDUP_REMOVED lines=30> */
.L_x_1538:
[----:B------:R-:W-:Y:S05]  /*3e40*/  BSYNC B0 ;  /* 0x0000000000007941 */ /* 0x000fea0003800000 */
.L_x_1537:
        /* <DEDUP_REMOVED lines=24> */
.L_x_1540:
[----:B------:R-:W-:Y:S05]  /*3fd0*/  BSYNC B0 ;  /* 0x0000000000007941 */ /* 0x000fea0003800000 */
.L_x_1539:
        /* <DEDUP_REMOVED lines=24> */
.L_x_1542:
[----:B------:R-:W-:Y:S05]  /*4160*/  BSYNC B0 ;  /* 0x0000000000007941 */ /* 0x000fea0003800000 */
.L_x_1541:
        /* <DEDUP_REMOVED lines=24> */
.L_x_1544:
[----:B------:R-:W-:Y:S05]  /*42f0*/  BSYNC B0 ;  /* 0x0000000000007941 */ /* 0x000fea0003800000 */
.L_x_1543:
        /* <DEDUP_REMOVED lines=24> */
.L_x_1546:
[----:B------:R-:W-:Y:S05]  /*4480*/  BSYNC B0 ;  /* 0x0000000000007941 */ /* 0x000fea0003800000 */
.L_x_1545:
[----:B------:R-:W-:Y:S01]  /*4490*/  LDSM.16.M88.4 R100, [R226] ;  /* 0x00000000e264783b */ /* 0x000fe20000000200 */
[----:B------:R-:W-:Y:S01]  /*44a0*/  R2P PR, R0, 0x6 ;  /* 0x0000000600007804 */ /* 0x000fe20000000000 */
[----:B------:R-:W-:Y:S01]  /*44b0*/  VIADD R0, R225, 0x4000 ;  /* 0x00004000e1007836 */ /* 0x000fe20000000000 */
[----:B------:R-:W-:Y:S01]  /*44c0*/  LOP3.LUT R43, R43, 0xffffffe0, RZ, 0xc0, !PT ;  /* 0xffffffe02b2b7812 */ /* 0x000fe200078ec0ff */
[----:B------:R-:W5:Y:S01]  /*44d0*/  LDSM.16.M88.4 R56, [R225+0x4000] ;  /* 0x00400000e138783b */ /* 0x000f620000000200 */
[----:B------:R-:W-:Y:S01]  /*44e0*/  VIADD R223, R225, 0x4020 ;  /* 0x00004020e1df7836 */ /* 0x000fe20000000000 */
[----:B------:R-:W-:Y:S01]  /*44f0*/  LOP3.LUT R4, R4, R7, RZ, 0xfc, !PT ;  /* 0x0000000704047212 */ /* 0x000fe200078efcff */
[--C-:B------:R-:W-:Y:S01]  /*4500*/  IMAD R224, R5, 0x2, R226.reuse ;  /* 0x0000000205e07824 */ /* 0x100fe200078e02e2 */
[----:B------:R-:W5:Y:S01]  /*4510*/  LDSM.16.M88.4 R48, [R225+0x4800] ;  /* 0x00480000e130783b */ /* 0x000f620000000200 */
[C---:B------:R-:W-:Y:S02]  /*4520*/  IMAD R222, R3.reuse, 0x2, R226 ;  /* 0x0000000203de7824 */ /* 0x040fe400078e02e2 */
[----:B------:R-:W-:Y:S01]  /*4530*/  IMAD R221, R3, 0x2, R224 ;  /* 0x0000000203dd7824 */ /* 0x000fe200078e02e0 */
[----:B------:R-:W5:Y:S02]  /*4540*/  LDSM.16.M88.4 R32, [R225+0x5000] ;  /* 0x00500000e120783b */ /* 0x000f640000000200 */
[----:B------:R-:W-:-:S02]  /*4550*/  @P1 VIADD R223, R0, 0xffffffe0 ;  /* 0xffffffe000df1836 */ /* 0x000fc40000000000 */
[----:B------:R-:W5:Y:S01]  /*4560*/  LDSM.16.M88.4 R24, [R225+0x5800] ;  /* 0x00580000e118783b */ /* 0x000f620000000200 */
[----:B------:R-:W-:Y:S02]  /*4570*/  IMAD.MOV.U32 R0, RZ, RZ, 0x40 ;  /* 0x00000040ff007424 */ /* 0x000fe400078e00ff */
[C---:B------:R-:W-:Y:S01]  /*4580*/  VIADD R215, R223.reuse, 0x800 ;  /* 0x00000800dfd77836 */ /* 0x040fe20000000000 */
[----:B------:R-:W5:Y:S01]  /*4590*/  LDSM.16.M88.4 R16, [R225+0x6000] ;  /* 0x00600000e110783b */ /* 0x000f620000000200 */
[C---:B------:R-:W-:Y:S01]  /*45a0*/  VIADD R214, R223.reuse, 0x1000 ;  /* 0x00001000dfd67836 */ /* 0x040fe20000000000 */
[----:B------:R-:W-:Y:S01]  /*45b0*/  SEL R0, R0, 0xffffffc0, !P2 ;  /* 0xffffffc000007807 */ /* 0x000fe20005000000 */
[C---:B------:R-:W-:Y:S01]  /*45c0*/  VIADD R213, R223.reuse, 0x1800 ;  /* 0x00001800dfd57836 */ /* 0x040fe20000000000 */
[----:B------:R-:W5:Y:S01]  /*45d0*/  LDSM.16.M88.4 R116, [R225+0x6800] ;  /* 0x00680000e174783b */ /* 0x000f620000000200 */
[----:B------:R-:W-:Y:S02]  /*45e0*/  VIADD R212, R223, 0x2000 ;  /* 0x00002000dfd47836 */ /* 0x000fe40000000000 */
[----:B------:R-:W-:Y:S01]  /*45f0*/  IMAD.IADD R219, R225, 0x1, R0 ;  /* 0x00000001e1db7824 */ /* 0x000fe200078e0200 */
[----:B------:R-:W5:Y:S01]  /*4600*/  LDSM.16.M88.4 R108, [R225+0x7000] ;  /* 0x00700000e16c783b */ /* 0x000f620000000200 */
[----:B------:R-:W-:-:S02]  /*4610*/  IMAD.IADD R208, R0, 0x1, R223 ;  /* 0x0000000100d07824 */ /* 0x000fc400078e02df */
[----:B------:R-:W-:Y:S01]  /*4620*/  IMAD.IADD R0, R42, 0x1, -R43 ;  /* 0x000000012a007824 */ /* 0x000fe200078e0a2b */
[----:B------:R-:W5:Y:S01]  /*4630*/  LDSM.16.M88.4 R76, [R225+0x7800] ;  /* 0x00780000e14c783b */ /* 0x000f620000000200 */
[C---:B------:R-:W-:Y:S02]  /*4640*/  VIADD R211, R223.reuse, 0x2800 ;  /* 0x00002800dfd37836 */ /* 0x040fe40000000000 */
[C---:B------:R-:W-:Y:S01]  /*4650*/  VIADD R210, R223.reuse, 0x3000 ;  /* 0x00003000dfd27836 */ /* 0x040fe20000000000 */
[----:B-1234-:R-:W-:Y:S01]  /*4660*/  LDSM.16.M88.4 R8, [R224] ;  /* 0x00000000e008783b */ /* 0x01efe20000000200 */
[C---:B------:R-:W-:Y:S02]  /*4670*/  VIADD R209, R223.reuse, 0x3800 ;  /* 0x00003800dfd17836 */ /* 0x040fe40000000000 */
[C---:B------:R-:W-:Y:S01]  /*4680*/  VIADD R207, R223.reuse, 0x4000 ;  /* 0x00004000dfcf7836 */ /* 0x040fe20000000000 */
[----:B------:R-:W1:Y:S01]  /*4690*/  LDSM.16.M88.4 R68, [R223] ;  /* 0x00000000df44783b */ /* 0x000e620000000200 */
[----:B------:R-:W-:-:S02]  /*46a0*/  VIADD R206, R223, 0x4800 ;  /* 0x00004800dfce7836 */ /* 0x000fc40000000000 */
[C---:B------:R-:W-:Y:S01]  /*46b0*/  VIADD R205, R223.reuse, 0x5000 ;  /* 0x00005000dfcd7836 */ /* 0x040fe20000000000 */
[----:B------:R-:W2:Y:S01]  /*46c0*/  LDSM.16.M88.4 R72, [R223+0x800] ;  /* 0x00080000df48783b */ /* 0x000ea20000000200 */
[C---:B-----5:R-:W-:Y:S01]  /*46d0*/  HMMA.16816.F32.BF16 R60, R100.reuse, R56, RZ ;  /* 0x00000038643c723c */ /* 0x060fe200000418ff */
[C---:B------:R-:W-:Y:S02]  /*46e0*/  VIADD R204, R223.reuse, 0x5800 ;  /* 0x00005800dfcc7836 */ /* 0x040fe40000000000 */
[----:B------:R-:W3:Y:S01]  /*46f0*/  LDSM.16.M88.4 R64, [R223+0x1000] ;  /* 0x00100000df40783b */ /* 0x000ee20000000200 */
[C---:B------:R-:W-:Y:S02]  /*4700*/  VIADD R203, R223.reuse, 0x6000 ;  /* 0x00006000dfcb7836 */ /* 0x040fe40000000000 */
[----:B------:R-:W-:Y:S01]  /*4710*/  HMMA.16816.F32.BF16 R52, R100, R48, RZ ;  /* 0x000000306434723c */ /* 0x000fe200000418ff */
[----:B------:R-:W4:Y:S01]  /*4720*/  LDSM.16.M88.4 R12, [R223+0x1800] ;  /* 0x00180000df0c783b */ /* 0x000f220000000200 */
[----:B------:R-:W-:-:S02]  /*4730*/  VIADD R202, R223, 0x6800 ;  /* 0x00006800dfca7836 */ /* 0x000fc40000000000 */
[C---:B------:R-:W-:Y:S01]  /*4740*/  VIADD R201, R223.reuse, 0x7000 ;  /* 0x00007000dfc97836 */ /* 0x040fe20000000000 */
[----:B------:R-:W5:Y:S01]  /*4750*/  LDSM.16.M88.4 R92, [R223+0x2000] ;  /* 0x00200000df5c783b */ /* 0x000f620000000200 */
[C---:B------:R-:W-:Y:S01]  /*4760*/  HMMA.16816.F32.BF16 R56, R100.reuse, R58, RZ ;  /* 0x0000003a6438723c */ /* 0x040fe200000418ff */
[----:B------:R-:W-:Y:S02]  /*4770*/  VIADD R200, R223, 0x7800 ;  /* 0x00007800dfc87836 */ /* 0x000fe40000000000 */
[----:B------:R-:W5:Y:S03]  /*4780*/  LDSM.16.M88.4 R88, [R223+0x2800] ;  /* 0x00280000df58783b */ /* 0x000f660000000200 */
[C---:B------:R-:W-:Y:S01]  /*4790*/  HMMA.16816.F32.BF16 R48, R100.reuse, R50, RZ ;  /* 0x000000326430723c */ /* 0x040fe200000418ff */
[----:B------:R-:W5:Y:S04]  /*47a0*/  LDSM.16.M88.4 R84, [R223+0x3000] ;  /* 0x00300000df54783b */ /* 0x000f680000000200 */
[----:B------:R-:W5:Y:S01]  /*47b0*/  LDSM.16.M88.4 R80, [R223+0x3800] ;  /* 0x00380000df50783b */ /* 0x000f620000000200 */
[C---:B------:R-:W-:Y:S03]  /*47c0*/  HMMA.16816.F32.BF16 R44, R100.reuse, R32, RZ ;  /* 0x00000020642c723c */ /* 0x040fe600000418ff */
[----:B------:R-:W-:Y:S03]  /*47d0*/  LDSM.16.M88.4 R124, [R219+0x7800] ;  /* 0x00780000db7c783b */ /* 0x000fe60000000200 */
[C---:B------:R-:W-:Y:S01]  /*47e0*/  HMMA.16816.F32.BF16 R28, R100.reuse, R24, RZ ;  /* 0x00000018641c723c */ /* 0x040fe200000418ff */
[----:B------:R-:W-:Y:S04]  /*47f0*/  LDSM.16.M88.4 R96, [R208] ;  /* 0x00000000d060783b */ /* 0x000fe80000000200 */
        /* <DEDUP_REMOVED lines=17> */
[----:B------:R-:W-:Y:S05]  /*4910*/  LDSM.16.M88.4 R68, [R222] ;  /* 0x00000000de44783b */ /* 0x000fea0000000200 */
[C---:B--2---:R-:W-:Y:S06]  /*4920*/  HMMA.16816.F32.BF16 R52, R8.reuse, R72, R52 ;  /* 0x000000480834723c */ /* 0x044fec0000041834 */
[C---:B------:R-:W-:Y:S01]  /*4930*/  HMMA.16816.F32.BF16 R48, R8.reuse, R74, R48 ;  /* 0x0000004a0830723c */ /* 0x040fe20000041830 */
[----:B------:R-:W1:Y:S05]  /*4940*/  LDSM.16.M88.4 R72, [R219+0x4800] ;  /* 0x00480000db48783b */ /* 0x000e6a0000000200 */
[C---:B---3--:R-:W-:Y:S06]  /*4950*/  HMMA.16816.F32.BF16 R44, R8.reuse, R64, R44 ;  /* 0x00000040082c723c */ /* 0x048fec000004182c */
[C---:B------:R-:W-:Y:S01]  /*4960*/  HMMA.16816.F32.BF16 R32, R8.reuse, R66, R32 ;  /* 0x000000420820723c */ /* 0x040fe20000041820 */
[----:B------:R-:W-:Y:S05]  /*4970*/  LDSM.16.M88.4 R64, [R219+0x5000] ;  /* 0x00500000db40783b */ /* 0x000fea0000000200 */
[C---:B----4-:R-:W-:Y:S06]  /*4980*/  HMMA.16816.F32.BF16 R28, R8.reuse, R12, R28 ;  /* 0x0000000c081c723c */ /* 0x050fec000004181c */
[C---:B------:R-:W-:Y:S01]  /*4990*/  HMMA.16816.F32.BF16 R24, R8.reuse, R14, R24 ;  /* 0x0000000e0818723c */ /* 0x040fe20000041818 */
[----:B------:R-:W2:Y:S05]  /*49a0*/  LDSM.16.M88.4 R12, [R219+0x5800] ;  /* 0x00580000db0c783b */ /* 0x000eaa0000000200 */
        /* <DEDUP_REMOVED lines=11> */
[----:B------:R-:W3:Y:S04]  /*4a60*/  LDSM.16.M88.4 R8, [R219+0x6000] ;  /* 0x00600000db08783b */ /* 0x000ee80000000200 */
[----:B------:R-:W4:Y:S01]  /*4a70*/  LDSM.16.M88.4 R80, [R219+0x6800] ;  /* 0x00680000db50783b */ /* 0x000f220000000200 */
[C---:B-1----:R-:W-:Y:S06]  /*4a80*/  HMMA.16816.F32.BF16 R52, R68.reuse, R72, R52 ;  /* 0x000000484434723c */ /* 0x042fec0000041834 */
[C---:B------:R-:W-:Y:S01]  /*4a90*/  HMMA.16816.F32.BF16 R48, R68.reuse, R74, R48 ;  /* 0x0000004a4430723c */ /* 0x040fe20000041830 */
[----:B------:R-:W1:Y:S05]  /*4aa0*/  LDSM.16.M88.4 R72, [R219+0x7000] ;  /* 0x00700000db48783b */ /* 0x000e6a0000000200 */
[C---:B------:R-:W-:Y:S06]  /*4ab0*/  HMMA.16816.F32.BF16 R60, R68.reuse, R76, R60 ;  /* 0x0000004c443c723c */ /* 0x040fec000004183c */
[C---:B------:R-:W-:Y:S01]  /*4ac0*/  HMMA.16816.F32.BF16 R56, R68.reuse, R78, R56 ;  /* 0x0000004e4438723c */ /* 0x040fe20000041838 */
[----:B------:R-:W-:Y:S05]  /*4ad0*/  LDSM.16.M88.4 R76, [R221] ;  /* 0x00000000dd4c783b */ /* 0x000fea0000000200 */
[C---:B--2---:R-:W-:Y:S06]  /*4ae0*/  HMMA.16816.F32.BF16 R28, R68.reuse, R12, R28 ;  /* 0x0000000c441c723c */ /* 0x044fec000004181c */
[C---:B------:R-:W-:Y:S01]  /*4af0*/  HMMA.16816.F32.BF16 R24, R68.reuse, R14, R24 ;  /* 0x0000000e4418723c */ /* 0x040fe20000041818 */
[----:B------:R-:W2:Y:S05]  /*4b00*/  LDSM.16.M88.4 R12, [R208+0x2000] ;  /* 0x00200000d00c783b */ /* 0x000eaa0000000200 */
[C---:B---3--:R-:W-:Y:S06]  /*4b10*/  HMMA.16816.F32.BF16 R20, R68.reuse, R8, R20 ;  /* 0x000000084414723c */ /* 0x048fec0000041814 */
[C---:B------:R-:W-:Y:S01]  /*4b20*/  HMMA.16816.F32.BF16 R16, R68.reuse, R10, R16 ;  /* 0x0000000a4410723c */ /* 0x040fe20000041810 */
[----:B------:R-:W3:Y:S05]  /*4b30*/  LDSM.16.M88.4 R8, [R208+0x2800] ;  /* 0x00280000d008783b */ /* 0x000eea0000000200 */
[C---:B------:R-:W-:Y:S06]  /*4b40*/  HMMA.16816.F32.BF16 R44, R68.reuse, R64, R44 ;  /* 0x00000040442c723c */ /* 0x040fec000004182c */
[C---:B------:R-:W-:Y:S01]  /*4b50*/  HMMA.16816.F32.BF16 R32, R68.reuse, R66, R32 ;  /* 0x000000424420723c */ /* 0x040fe20000041820 */
[----:B------:R-:W5:Y:S05]  /*4b60*/  LDSM.16.M88.4 R64, [R208+0x1800] ;  /* 0x00180000d040783b */ /* 0x000f6a0000000200 */
[C---:B----4-:R-:W-:Y:S06]  /*4b70*/  HMMA.16816.F32.BF16 R120, R68.reuse, R80, R120 ;  /* 0x000000504478723c */ /* 0x050fec0000041878 */
[C---:B------:R-:W-:Y:S01]  /*4b80*/  HMMA.16816.F32.BF16 R116, R68.reuse, R82, R116 ;  /* 0x000000524474723c */ /* 0x040fe20000041874 */
[----:B------:R-:W4:Y:S05]  /*4b90*/  LDSM.16.M88.4 R80, [R208+0x3800] ;  /* 0x00380000d050783b */ /* 0x000f2a0000000200 */
        /* <DEDUP_REMOVED lines=13> */
[C---:B-----5:R-:W-:Y:S06]  /*4c70*/  HMMA.16816.F32.BF16 R28, R76.reuse, R64, R28 ;  /* 0x000000404c1c723c */ /* 0x060fec000004181c */
[C---:B------:R-:W-:Y:S01]  /*4c80*/  HMMA.16816.F32.BF16 R24, R76.reuse, R66, R24 ;  /* 0x000000424c18723c */ /* 0x040fe20000041818 */
[----:B------:R-:W5:Y:S05]  /*4c90*/  LDSM.16.M88.4 R64, [R225+0x9000] ;  /* 0x00900000e140783b */ /* 0x000f6a0000000200 */
[C---:B------:R-:W-:Y:S06]  /*4ca0*/  HMMA.16816.F32.BF16 R60, R76.reuse, R96, R60 ;  /* 0x000000604c3c723c */ /* 0x040fec000004183c */
[C---:B------:R-:W-:Y:S06]  /*4cb0*/  HMMA.16816.F32.BF16 R52, R76.reuse, R92, R52 ;  /* 0x0000005c4c34723c */ /* 0x040fec0000041834 */
[C---:B------:R-:W-:Y:S01]  /*4cc0*/  HMMA.16816.F32.BF16 R48, R76.reuse, R94, R48 ;  /* 0x0000005e4c30723c */ /* 0x040fe20000041830 */
[----:B------:R-:W-:Y:S05]  /*4cd0*/  LDSM.16.M88.4 R92, [R223+0x4000] ;  /* 0x00400000df5c783b */ /* 0x000fea0000000200 */
[C---:B------:R-:W-:Y:S01]  /*4ce0*/  HMMA.16816.F32.BF16 R56, R76.reuse, R98, R56 ;  /* 0x000000624c38723c */ /* 0x040fe20000041838 */
[----:B------:R-:W5:Y:S05]  /*4cf0*/  LDSM.16.M88.4 R96, [R224+0x2000] ;  /* 0x00200000e060783b */ /* 0x000f6a0000000200 */
[C---:B------:R-:W-:Y:S06]  /*4d00*/  HMMA.16816.F32.BF16 R44, R76.reuse, R88, R44 ;  /* 0x000000584c2c723c */ /* 0x040fec000004182c */
[C---:B------:R-:W-:Y:S01]  /*4d10*/  HMMA.16816.F32.BF16 R32, R76.reuse, R90, R32 ;  /* 0x0000005a4c20723c */ /* 0x040fe20000041820 */
[----:B------:R-:W-:Y:S05]  /*4d20*/  LDSM.16.M88.4 R88, [R223+0x4800] ;  /* 0x00480000df58783b */ /* 0x000fea0000000200 */
[C---:B------:R-:W-:Y:S06]  /*4d30*/  HMMA.16816.F32.BF16 R112, R76.reuse, R84, R112 ;  /* 0x000000544c70723c */ /* 0x040fec0000041870 */
[C---:B------:R-:W-:Y:S01]  /*4d40*/  HMMA.16816.F32.BF16 R108, R76.reuse, R86, R108 ;  /* 0x000000564c6c723c */ /* 0x040fe2000004186c */
[----:B------:R-:W5:Y:S05]  /*4d50*/  LDSM.16.M88.4 R84, [R223+0x5000] ;  /* 0x00500000df54783b */ /* 0x000f6a0000000200 */
[C---:B----4-:R-:W-:Y:S06]  /*4d60*/  HMMA.16816.F32.BF16 R104, R76.reuse, R80, R104 ;  /* 0x000000504c68723c */ /* 0x050fec0000041868 */
[----:B------:R-:W-:Y:S01]  /*4d70*/  HMMA.16816.F32.BF16 R100, R76, R82, R100 ;  /* 0x000000524c64723c */ /* 0x000fe20000041864 */
[----:B------:R-:W4:Y:S04]  /*4d80*/  LDSM.16.M88.4 R76, [R223+0x6000] ;  /* 0x00600000df4c783b */ /* 0x000f280000000200 */
[----:B------:R-:W4:Y:S01]  /*4d90*/  LDSM.16.M88.4 R80, [R223+0x5800] ;  /* 0x00580000df50783b */ /* 0x000f220000000200 */
[C---:B-1----:R-:W-:Y:S06]  /*4da0*/  HMMA.16816.F32.BF16 R60, R136.reuse, R72, R60 ;  /* 0x00000048883c723c */ /* 0x042fec000004183c */
[C---:B------:R-:W-:Y:S06]  /*4db0*/  HMMA.16816.F32.BF16 R52, R136.reuse, R68, R52 ;  /* 0x000000448834723c */ /* 0x040fec0000041834 */
[C---:B------:R-:W-:Y:S01]  /*4dc0*/  HMMA.16816.F32.BF16 R48, R136.reuse, R70, R48 ;  /* 0x000000468830723c */ /* 0x040fe20000041830 */
[----:B------:R-:W1:Y:S05]  /*4dd0*/  LDSM.16.M88.4 R68, [R223+0x7000] ;  /* 0x00700000df44783b */ /* 0x000e6a0000000200 */
[C---:B--2---:R-:W-:Y:S06]  /*4de0*/  HMMA.16816.F32.BF16 R28, R136.reuse, R12, R28 ;  /* 0x0000000c881c723c */ /* 0x044fec000004181c */
[C---:B------:R-:W-:Y:S01]  /*4df0*/  HMMA.16816.F32.BF16 R24, R136.reuse, R14, R24 ;  /* 0x0000000e8818723c */ /* 0x040fe20000041818 */
[----:B------:R-:W-:Y:S05]  /*4e00*/  LDSM.16.M88.4 R12, [R219+0x8000] ;  /* 0x00800000db0c783b */ /* 0x000fea0000000200 */
[C---:B---3--:R-:W-:Y:S06]  /*4e10*/  HMMA.16816.F32.BF16 R20, R136.reuse, R8, R20 ;  /* 0x000000088814723c */ /* 0x048fec0000041814 */
[C---:B------:R-:W-:Y:S01]  /*4e20*/  HMMA.16816.F32.BF16 R16, R136.reuse, R10, R16 ;  /* 0x0000000a8810723c */ /* 0x040fe20000041810 */
[----:B------:R-:W2:Y:S05]  /*4e30*/  LDSM.16.M88.4 R8, [R222+0x2000] ;  /* 0x00200000de08783b */ /* 0x000eaa0000000200 */
[C---:B------:R-:W-:Y:S01]  /*4e40*/  HMMA.16816.F32.BF16 R56, R136.reuse, R74, R56 ;  /* 0x0000004a8838723c */ /* 0x040fe20000041838 */
[----:B------:R-:W-:Y:S05]  /*4e50*/  LDSM.16.M88.4 R72, [R223+0x6800] ;  /* 0x00680000df48783b */ /* 0x000fea0000000200 */
[C---:B-----5:R-:W-:Y:S06]  /*4e60*/  HMMA.16816.F32.BF16 R44, R136.reuse, R64, R44 ;  /* 0x00000040882c723c */ /* 0x060fec000004182c */
[C---:B------:R-:W-:Y:S01]  /*4e70*/  HMMA.16816.F32.BF16 R32, R136.reuse, R66, R32 ;  /* 0x000000428820723c */ /* 0x040fe20000041820 */
[----:B------:R-:W3:Y:S05]  /*4e80*/  LDSM.16.M88.4 R64, [R223+0x7800] ;  /* 0x00780000df40783b */ /* 0x000eea0000000200 */
[C---:B------:R-:W-:Y:S06]  /*4e90*/  HMMA.16816.F32.BF16 R112, R136.reuse, R128, R112 ;  /* 0x000000808870723c */ /* 0x040fec0000041870 */
[----:B------:R-:W-:Y:S06]  /*4ea0*/  HMMA.16816.F32.BF16 R108, R136, R130, R108 ;  /* 0x00000082886c723c */ /* 0x000fec000004186c */
[----:B------:R-:W-:Y:S06]  /*4eb0*/  HMMA.16816.F32.BF16 R60, R96, R92, R60 ;  /* 0x0000005c603c723c */ /* 0x000fec000004183c */
[C---:B------:R-:W-:Y:S06]  /*4ec0*/  HMMA.16816.F32.BF16 R104, R136.reuse, R124, R104 ;  /* 0x0000007c8868723c */ /* 0x040fec0000041868 */
[----:B------:R-:W-:Y:S06]  /*4ed0*/  HMMA.16816.F32.BF16 R100, R136, R126, R100 ;  /* 0x0000007e8864723c */ /* 0x000fec0000041864 */
[C---:B------:R-:W-:Y:S06]  /*4ee0*/  HMMA.16816.F32.BF16 R56, R96.reuse, R94, R56 ;  /* 0x0000005e6038723c */ /* 0x040fec0000041838 */
[C---:B------:R-:W-:Y:S06]  /*4ef0*/  HMMA.16816.F32.BF16 R44, R96.reuse, R84, R44 ;  /* 0x00000054602c723c */ /* 0x040fec000004182c */
[C---:B------:R-:W-:Y:S01]  /*4f00*/  HMMA.16816.F32.BF16 R32, R96.reuse, R86, R32 ;  /* 0x000000566020723c */ /* 0x040fe20000041820 */
[----:B------:R-:W5:Y:S05]  /*4f10*/  LDSM.16.M88.4 R84, [R219+0x8800] ;  /* 0x00880000db54783b */ /* 0x000f6a0000000200 */
[C---:B----4-:R-:W-:Y:S06]  /*4f20*/  HMMA.16816.F32.BF16 R20, R96.reuse, R76, R20 ;  /* 0x0000004c6014723c */ /* 0x050fec0000041814 */
[C---:B------:R-:W-:Y:S06]  /*4f30*/  HMMA.16816.F32.BF16 R28, R96.reuse, R80, R28 ;  /* 0x00000050601c723c */ /* 0x040fec000004181c */
[C---:B------:R-:W-:Y:S01]  /*4f40*/  HMMA.16816.F32.BF16 R24, R96.reuse, R82, R24 ;  /* 0x000000526018723c */ /* 0x040fe20000041818 */
[----:B------:R-:W-:Y:S05]  /*4f50*/  LDSM.16.M88.4 R80, [R208+0x4000] ;  /* 0x00400000d050783b */ /* 0x000fea0000000200 */
[C---:B------:R-:W-:Y:S01]  /*4f60*/  HMMA.16816.F32.BF16 R76, R96.reuse, R78, R16 ;  /* 0x0000004e604c723c */ /* 0x040fe20000041810 */
[----:B------:R-:W4:Y:S05]  /*4f70*/  LDSM.16.M88.4 R16, [R221+0x2000] ;  /* 0x00200000dd10783b */ /* 0x000f2a0000000200 */
[C---:B-1----:R-:W-:Y:S06]  /*4f80*/  HMMA.16816.F32.BF16 R112, R96.reuse, R68, R112 ;  /* 0x000000446070723c */ /* 0x042fec0000041870 */
[----:B------:R-:W-:Y:S06]  /*4f90*/  HMMA.16816.F32.BF16 R108, R96, R70, R108 ;  /* 0x00000046606c723c */ /* 0x000fec000004186c */
[C---:B------:R-:W-:Y:S06]  /*4fa0*/  HMMA.16816.F32.BF16 R120, R136.reuse, R132, R120 ;  /* 0x000000848878723c */ /* 0x040fec0000041878 */
[----:B------:R-:W-:Y:S06]  /*4fb0*/  HMMA.16816.F32.BF16 R116, R136, R134, R116 ;  /* 0x000000868874723c */ /* 0x000fec0000041874 */
[----:B--2---:R-:W-:Y:S01]  /*4fc0*/  HMMA.16816.F32.BF16 R68, R8, R12, R60 ;  /* 0x0000000c0844723c */ /* 0x004fe2000004183c */
[----:B------:R-:W1:Y:S05]  /*4fd0*/  LDSM.16.M88.4 R60, [R219+0x9000] ;  /* 0x00900000db3c783b */ /* 0x000e6a0000000200 */
[----:B------:R-:W-:Y:S01]  /*4fe0*/  HMMA.16816.F32.BF16 R52, R96, R88, R52 ;  /* 0x000000586034723c */ /* 0x000fe20000041834 */
[----:B------:R-:W-:-:S04]  /*4ff0*/  SHF.R.S32.HI R13, RZ, 0x1f, R0 ;  /* 0x0000001fff0d7819 */ /* 0x000fc80000011400 */
[----:B------:R-:W-:Y:S01]  /*5000*/  LEA.HI R13, R13, R0, RZ, 0x2 ;  /* 0x000000000d0d7211 */ /* 0x000fe200078f10ff */
[----:B------:R-:W-:Y:S01]  /*5010*/  HMMA.16816.F32.BF16 R48, R96, R90, R48 ;  /* 0x0000005a6030723c */ /* 0x000fe20000041830 */
[----:B------:R-:W-:Y:S02]  /*5020*/  IMAD R0, R140, 0x10, R141 ;  /* 0x000000108c007824 */ /* 0x000fe400078e028d */
[----:B------:R-:W-:-:S03]  /*5030*/  SHF.R.S32.HI R43, RZ, 0x2, R13 ;  /* 0x00000002ff2b7819 */ /* 0x000fc6000001140d */
[----:B---3--:R-:W-:Y:S01]  /*5040*/  HMMA.16816.F32.BF16 R104, R96, R64, R104 ;  /* 0x000000406068723c */ /* 0x008fe20000041868 */
[----:B------:R-:W-:Y:S01]  /*5050*/  IADD3 R0, R0, 0x1, R43 ;  /* 0x0000000100007810 */ /* 0x000fe20007ffe02b */
[----:B------:R-:W-:-:S04]  /*5060*/  IMAD.SHL.U32 R43, R42, 0x2, RZ ;  /* 0x000000022a2b7824 */ /* 0x000fc800078e00ff */
[----:B------:R-:W-:Y:S01]  /*5070*/  HMMA.16816.F32.BF16 R100, R96, R66, R100 ;  /* 0x000000426064723c */ /* 0x000fe20000041864 */
[----:B------:R-:W2:Y:S01]  /*5080*/  LDSM.16.M88.4 R64, [R208+0x4800] ;  /* 0x00480000d040783b */ /* 0x000ea20000000200 */
[----:B------:R-:W-:-:S04]  /*5090*/  LOP3.LUT R43, R43, 0x6, RZ, 0xc0, !PT ;  /* 0x000000062b2b7812 */ /* 0x000fc800078ec0ff */
[----:B------:R-:W-:Y:S01]  /*50a0*/  HMMA.16816.F32.BF16 R56, R8, R14, R56 ;  /* 0x0000000e0838723c */ /* 0x000fe20000041838 */
[----:B------:R-:W3:Y:S05]  /*50b0*/  LDSM.16.M88.4 R12, [R219+0x9800] ;  /* 0x00980000db0c783b */ /* 0x000eea0000000200 */
[C---:B------:R-:W-:Y:S06]  /*50c0*/  HMMA.16816.F32.BF16 R120, R96.reuse, R72, R120 ;  /* 0x000000486078723c */ /* 0x040fec0000041878 */
[----:B------:R-:W-:Y:S01]  /*50d0*/  HMMA.16816.F32.BF16 R116, R96, R74, R116 ;  /* 0x0000004a6074723c */ /* 0x000fe20000041874 */
[----:B------:R-:W3:Y:S05]  /*50e0*/  LDSM.16.M88.4 R72, [R208+0x5000] ;  /* 0x00500000d048783b */ /* 0x000eea0000000200 */
[----:B-----5:R-:W-:Y:S06]  /*50f0*/  HMMA.16816.F32.BF16 R52, R8, R84, R52 ;  /* 0x000000540834723c */ /* 0x020fec0000041834 */
[----:B----4-:R-:W-:Y:S06]  /*5100*/  HMMA.16816.F32.BF16 R68, R16, R80, R68 ;  /* 0x000000501044723c */ /* 0x010fec0000041844 */
[----:B------:R-:W-:Y:S01]  /*5110*/  HMMA.16816.F32.BF16 R48, R8, R86, R48 ;  /* 0x000000560830723c */ /* 0x000fe20000041830 */
[----:B------:R-:W-:Y:S01]  /*5120*/  IADD3 R81, R39, R0, -R142 ;  /* 0x0000000027517210 */ /* 0x000fe20007ffe88e */
[----:B------:R-:W-:-:S04]  /*5130*/  IMAD.IADD R0, R2, 0x1, R43 ;  /* 0x0000000102007824 */ /* 0x000fc800078e022b */
[----:B------:R-:W-:Y:S01]  /*5140*/  HMMA.16816.F32.BF16 R56, R16, R82, R56 ;  /* 0x000000521038723c */ /* 0x000fe20000041838 */
[----:B------:R-:W-:Y:S02]  /*5150*/  IMAD.IADD R6, R81, 0x1, R6 ;  /* 0x0000000151067824 */ /* 0x000fe400078e0206 */
[----:B------:R-:W4:Y:S01]  /*5160*/  LDSM.16.M88.4 R80, [R219+0xa000] ;  /* 0x00a00000db50783b */ /* 0x000f220000000200 */
[----:B------:R-:W-:Y:S02]  /*5170*/  VIADD R42, R0, 0x1 ;  /* 0x00000001002a7836 */ /* 0x000fe40000000000 */
[C---:B-1----:R-:W-:Y:S01]  /*5180*/  HMMA.16816.F32.BF16 R44, R8.reuse, R60, R44 ;  /* 0x0000003c082c723c */ /* 0x042fe2000004182c */
[----:B------:R-:W-:Y:S01]  /*5190*/  VIMNMX R193, R6, R39, PT ;  /* 0x0000002706c17248 */ /* 0x000fe20003fe0100 */
[----:B------:R-:W-:Y:S01]  /*51a0*/  VIADD R43, R0, 0x28 ;  /* 0x00000028002b7836 */ /* 0x000fe20000000000 */
[----:B------:R-:W-:Y:S01]  /*51b0*/  VIADDMNMX R192, R6, 0x8, R39, PT ;  /* 0x0000000806c07846 */ /* 0x000fe20003800127 */
[----:B------:R-:W-:Y:S01]  /*51c0*/  VIADD R6, R0, 0x8 ;  /* 0x0000000800067836 */ /* 0x000fe20000000000 */
[-C--:B------:R-:W-:Y:S01]  /*51d0*/  ISETP.GE.AND P5, PT, R42, R193.reuse, PT ;  /* 0x000000c12a00720c */ /* 0x080fe20003fa6270 */
[----:B------:R-:W-:Y:S01]  /*51e0*/  HMMA.16816.F32.BF16 R32, R8, R62, R32 ;  /* 0x0000003e0820723c */ /* 0x000fe20000041820 */
[----:B------:R-:W1:Y:S01]  /*51f0*/  LDSM.16.M88.4 R60, [R208+0x5800] ;  /* 0x00580000d03c783b */ /* 0x000e620000000200 */
[----:B------:R-:W-:Y:S01]  /*5200*/  VIADD R39, R0, 0x9 ;  /* 0x0000000900277836 */ /* 0x000fe20000000000 */
[----:B------:R-:W-:-:S02]  /*5210*/  ISETP.GE.AND P3, PT, R6, R193, PT ;  /* 0x000000c10600720c */ /* 0x000fc40003f66270 */
[-C--:B------:R-:W-:Y:S01]  /*5220*/  ISETP.GE.AND P2, PT, R6, R192.reuse, PT ;  /* 0x000000c00600720c */ /* 0x080fe20003f46270 */
[C---:B--2---:R-:W-:Y:S01]  /*5230*/  HMMA.16816.F32.BF16 R52, R16.reuse, R64, R52 ;  /* 0x000000401034723c */ /* 0x044fe20000041834 */
[C---:B------:R-:W-:Y:S01]  /*5240*/  VIADD R6, R0.reuse, 0x10 ;  /* 0x0000001000067836 */ /* 0x040fe20000000000 */
[CC--:B------:R-:W-:Y:S02]  /*5250*/  ISETP.GE.AND P1, PT, R39.reuse, R193.reuse, PT ;  /* 0x000000c12700720c */ /* 0x0c0fe40003f26270 */
[----:B------:R-:W-:Y:S01]  /*5260*/  ISETP.GE.AND P4, PT, R39, R192, PT ;  /* 0x000000c02700720c */ /* 0x000fe20003f86270 */
[----:B------:R-:W-:Y:S01]  /*5270*/  VIADD R39, R0, 0x11 ;  /* 0x0000001100277836 */ /* 0x000fe20000000000 */
[----:B------:R-:W-:Y:S01]  /*5280*/  HMMA.16816.F32.BF16 R48, R16, R66, R48 ;  /* 0x000000421030723c */ /* 0x000fe20000041830 */
[----:B------:R-:W-:Y:S02]  /*5290*/  FSEL R84, R69, -INF , !P5 ;  /* 0xff80000045547808 */ /* 0x000fe40006800000 */
[----:B------:R-:W-:-:S02]  /*52a0*/  ISETP.GE.AND P5, PT, R6, R193, PT ;  /* 0x000000c10600720c */ /* 0x000fc40003fa6270 */
[----:B------:R-:W-:Y:S01]  /*52b0*/  FSEL R85, R58, -INF , !P2 ;  /* 0xff8000003a557808 */ /* 0x000fe20005000000 */
[C---:B---3--:R-:W-:Y:S01]  /*52c0*/  HMMA.16816.F32.BF16 R28, R8.reuse, R12, R28 ;  /* 0x0000000c081c723c */ /* 0x048fe2000004181c */
[----:B------:R-:W-:Y:S02]  /*52d0*/  FSEL R66, R56, -INF , !P3 ;  /* 0xff80000038427808 */ /* 0x000fe40005800000 */
[-C--:B------:R-:W-:Y:S01]  /*52e0*/  ISETP.GE.AND P3, PT, R6, R192.reuse, PT ;  /* 0x000000c00600720c */ /* 0x080fe20003f66270 */
[C---:B------:R-:W-:Y:S01]  /*52f0*/  VIADD R6, R0.reuse, 0x18 ;  /* 0x0000001800067836 */ /* 0x040fe20000000000 */
[----:B------:R-:W-:Y:S01]  /*5300*/  FSEL R86, R57, -INF , !P1 ;  /* 0xff80000039567808 */ /* 0x000fe20004800000 */
[----:B------:R-:W-:Y:S01]  /*5310*/  HMMA.16816.F32.BF16 R24, R8, R14, R24 ;  /* 0x0000000e0818723c */ /* 0x000fe20000041818 */
[----:B------:R-:W-:Y:S01]  /*5320*/  LDSM.16.M88.4 R12, [R208+0x6000] ;  /* 0x00600000d00c783b */ /* 0x000fe20000000200 */
[C---:B------:R-:W-:Y:S02]  /*5330*/  ISETP.GE.AND P2, PT, R39.reuse, R193, PT ;  /* 0x000000c12700720c */ /* 0x040fe40003f46270 */
[-C--:B------:R-:W-:Y:S01]  /*5340*/  ISETP.GE.AND P1, PT, R39, R192.reuse, PT ;  /* 0x000000c02700720c */ /* 0x080fe20003f26270 */
[----:B------:R-:W-:Y:S01]  /*5350*/  VIADD R39, R0, 0x19 ;  /* 0x0000001900277836 */ /* 0x000fe20000000000 */
[----:B------:R-:W-:Y:S01]  /*5360*/  HMMA.16816.F32.BF16 R44, R16, R72, R44 ;  /* 0x00000048102c723c */ /* 0x000fe2000004182c */
[----:B------:R-:W-:Y:S01]  /*5370*/  ISETP.GE.AND P6, PT, R42, R192, PT ;  /* 0x000000c02a00720c */ /* 0x000fe20003fc6270 */
[----:B------:R-:W-:Y:S01]  /*5380*/  VIADD R42, R0, 0x21 ;  /* 0x00000021002a7836 */ /* 0x000fe20000000000 */
[----:B------:R-:W-:-:S02]  /*5390*/  FSEL R91, R54, -INF , !P3 ;  /* 0xff800000365b7808 */ /* 0x000fc40005800000 */
[-C--:B------:R-:W-:Y:S01]  /*53a0*/  ISETP.GE.AND P3, PT, R39, R193.reuse, PT ;  /* 0x000000c12700720c */ /* 0x080fe20003f66270 */
[----:B------:R-:W-:Y:S01]  /*53b0*/  HMMA.16816.F32.BF16 R32, R16, R74, R32 ;  /* 0x0000004a1020723c */ /* 0x000fe20000041820 */
[----:B------:R-:W-:Y:S02]  /*53c0*/  FSEL R73, R59, -INF , !P4 ;  /* 0xff8000003b497808 */ /* 0x000fe40006000000 */
[----:B------:R-:W2:Y:S01]  /*53d0*/  LDSM.16.M88.4 R56, [R219+0xa800] ;  /* 0x00a80000db38783b */ /* 0x000ea20000000200 */
[----:B------:R-:W-:Y:S02]  /*53e0*/  FSEL R72, R52, -INF , !P5 ;  /* 0xff80000034487808 */ /* 0x000fe40006800000 */
[----:B----4-:R-:W-:Y:S01]  /*53f0*/  HMMA.16816.F32.BF16 R20, R8, R80, R20 ;  /* 0x000000500814723c */ /* 0x010fe20000041814 */
[C---:B------:R-:W-:Y:S02]  /*5400*/  ISETP.GE.AND P4, PT, R6.reuse, R193, PT ;  /* 0x000000c10600720c */ /* 0x040fe40003f86270 */
[----:B------:R-:W-:Y:S01]  /*5410*/  ISETP.GE.AND P5, PT, R6, R192, PT ;  /* 0x000000c00600720c */ /* 0x000fe20003fa6270 */
[----:B------:R-:W-:Y:S01]  /*5420*/  VIADD R6, R0, 0x20 ;  /* 0x0000002000067836 */ /* 0x000fe20000000000 */
[----:B------:R-:W-:Y:S01]  /*5430*/  FSEL R88, R53, -INF , !P2 ;  /* 0xff80000035587808 */ /* 0x000fe20005000000 */
[----:B-1----:R-:W-:Y:S01]  /*5440*/  HMMA.16816.F32.BF16 R28, R16, R60, R28 ;  /* 0x0000003c101c723c */ /* 0x002fe2000004181c */
[----:B------:R-:W-:-:S02]  /*5450*/  FSEL R89, R55, -INF , !P1 ;  /* 0xff80000037597808 */ /* 0x000fc40004800000 */
[-C--:B------:R-:W-:Y:S01]  /*5460*/  ISETP.GE.AND P2, PT, R39, R192.reuse, PT ;  /* 0x000000c02700720c */ /* 0x080fe20003f46270 */
[----:B------:R-:W1:Y:S01]  /*5470*/  LDSM.16.M88.4 R52, [R208+0x6800] ;  /* 0x00680000d034783b */ /* 0x000e620000000200 */
[----:B------:R-:W-:Y:S01]  /*5480*/  ISETP.GE.AND P1, PT, R6, R193, PT ;  /* 0x000000c10600720c */ /* 0x000fe20003f26270 */
[----:B------:R-:W-:Y:S01]  /*5490*/  HMMA.16816.F32.BF16 R24, R16, R62, R24 ;  /* 0x0000003e1018723c */ /* 0x000fe20000041818 */
[----:B------:R-:W-:Y:S01]  /*54a0*/  FSEL R74, R48, -INF , !P4 ;  /* 0xff800000304a7808 */ /* 0x000fe20006000000 */
[----:B------:R-:W-:Y:S01]  /*54b0*/  VIADD R60, R0, 0x29 ;  /* 0x00000029003c7836 */ /* 0x000fe20000000000 */
[----:B------:R-:W-:Y:S02]  /*54c0*/  ISETP.GE.AND P4, PT, R6, R192, PT ;  /* 0x000000c00600720c */ /* 0x000fe40003f86270 */
[----:B------:R-:W-:Y:S01]  /*54d0*/  FSEL R39, R50, -INF , !P5 ;  /* 0xff80000032277808 */ /* 0x000fe20006800000 */
[----:B------:R-:W-:Y:S01]  /*54e0*/  HMMA.16816.F32.BF16 R76, R8, R82, R76 ;  /* 0x00000052084c723c */ /* 0x000fe2000004184c */
[----:B------:R-:W-:-:S02]  /*54f0*/  FSEL R6, R49, -INF , !P3 ;  /* 0xff80000031067808 */ /* 0x000fc40005800000 */
[CC--:B------:R-:W-:Y:S02]  /*5500*/  ISETP.GE.AND P5, PT, R42.reuse, R193.reuse, PT ;  /* 0x000000c12a00720c */ /* 0x0c0fe40003fa6270 */
[-C--:B------:R-:W-:Y:S02]  /*5510*/  ISETP.GE.AND P3, PT, R42, R192.reuse, PT ;  /* 0x000000c02a00720c */ /* 0x080fe40003f66270 */
[----:B------:R-:W-:Y:S02]  /*5520*/  FSEL R97, R51, -INF , !P2 ;  /* 0xff80000033617808 */ /* 0x000fe40005000000 */
[----:B------:R-:W-:Y:S01]  /*5530*/  FSEL R42, R44, -INF , !P1 ;  /* 0xff8000002c2a7808 */ /* 0x000fe20004800000 */
[----:B------:R-:W-:Y:S01]  /*5540*/  VIADD R44, R0, 0x30 ;  /* 0x00000030002c7836 */ /* 0x000fe20000000000 */
[C---:B------:R-:W-:Y:S01]  /*5550*/  ISETP.GE.AND P2, PT, R43.reuse, R193, PT ;  /* 0x000000c12b00720c */ /* 0x040fe20003f46270 */
[----:B------:R-:W3:Y:S01]  /*5560*/  LDSM.16.M88.4 R48, [R219+0xb000] ;  /* 0x00b00000db30783b */ /* 0x000ee20000000200 */
[----:B------:R-:W-:-:S02]  /*5570*/  ISETP.GE.AND P1, PT, R43, R192, PT ;  /* 0x000000c02b00720c */ /* 0x000fc40003f26270 */
[----:B------:R-:W-:Y:S02]  /*5580*/  FSEL R169, R47, -INF , !P3 ;  /* 0xff8000002fa97808 */ /* 0x000fe40005800000 */
[----:B------:R-:W-:Y:S01]  /*5590*/  FSEL R168, R32, -INF , !P2 ;  /* 0xff80000020a87808 */ /* 0x000fe20005000000 */
[----:B------:R-:W-:Y:S01]  /*55a0*/  VIADD R32, R0, 0x38 ;  /* 0x0000003800207836 */ /* 0x000fe20000000000 */
[----:B------:R-:W-:Y:S01]  /*55b0*/  FSEL R43, R46, -INF , !P4 ;  /* 0xff8000002e2b7808 */ /* 0x000fe20006000000 */
[C---:B--2---:R-:W-:Y:S01]  /*55c0*/  HMMA.16816.F32.BF16 R120, R8.reuse, R56, R120 ;  /* 0x000000380878723c */ /* 0x044fe20000041878 */
[CC--:B------:R-:W-:Y:S02]  /*55d0*/  ISETP.GE.AND P3, PT, R44.reuse, R193.reuse, PT ;  /* 0x000000c12c00720c */ /* 0x0c0fe40003f66270 */
[----:B------:R-:W-:Y:S01]  /*55e0*/  ISETP.GE.AND P2, PT, R44, R192, PT ;  /* 0x000000c02c00720c */ /* 0x000fe20003f46270 */
[----:B------:R-:W-:Y:S01]  /*55f0*/  VIADD R44, R0, 0x31 ;  /* 0x00000031002c7836 */ /* 0x000fe20000000000 */
[----:B------:R-:W-:Y:S01]  /*5600*/  ISETP.GE.AND P4, PT, R60, R193, PT ;  /* 0x000000c13c00720c */ /* 0x000fe20003f86270 */
[----:B------:R-:W-:Y:S01]  /*5610*/  HMMA.16816.F32.BF16 R116, R8, R58, R116 ;  /* 0x0000003a0874723c */ /* 0x000fe20000041874 */
[----:B------:R-:W-:Y:S01]  /*5620*/  FSEL R139, R34, -INF , !P1 ;  /* 0xff800000228b7808 */ /* 0x000fe20004800000 */
[----:B------:R-:W-:Y:S01]  /*5630*/  LDSM.16.M88.4 R56, [R208+0x7000] ;  /* 0x00700000d038783b */ /* 0x000fe20000000200 */
[----:B------:R-:W-:-:S02]  /*5640*/  FSEL R172, R33, -INF , !P4 ;  /* 0xff80000021ac7808 */ /* 0x000fc40006000000 */
[----:B------:R-:W-:Y:S01]  /*5650*/  FSEL R170, R45, -INF , !P5 ;  /* 0xff8000002daa7808 */ /* 0x000fe20006800000 */
[C---:B------:R-:W-:Y:S01]  /*5660*/  HMMA.16816.F32.BF16 R76, R16.reuse, R14, R76 ;  /* 0x0000000e104c723c */ /* 0x040fe2000004184c */
[C---:B------:R-:W-:Y:S02]  /*5670*/  ISETP.GE.AND P1, PT, R44.reuse, R193, PT ;  /* 0x000000c12c00720c */ /* 0x040fe40003f26270 */
[-C--:B------:R-:W-:Y:S02]  /*5680*/  ISETP.GE.AND P4, PT, R44, R192.reuse, PT ;  /* 0x000000c02c00720c */ /* 0x080fe40003f86270 */
[----:B------:R-:W-:Y:S01]  /*5690*/  ISETP.GE.AND P5, PT, R60, R192, PT ;  /* 0x000000c03c00720c */ /* 0x000fe20003fa6270 */
[----:B------:R-:W-:Y:S01]  /*56a0*/  HMMA.16816.F32.BF16 R44, R16, R12, R20 ;  /* 0x0000000c102c723c */ /* 0x000fe20000041814 */
[----:B------:R-:W2:Y:S01]  /*56b0*/  LDSM.16.M88.4 R20, [R219+0xb800] ;  /* 0x00b80000db14783b */ /* 0x000ea20000000200 */
[----:B------:R-:W-:Y:S02]  /*56c0*/  FSEL R141, R30, -INF , !P2 ;  /* 0xff8000001e8d7808 */ /* 0x000fe40005000000 */
[----:B------:R-:W-:-:S02]  /*56d0*/  FSEL R137, R35, -INF , !P5 ;  /* 0xff80000023897808 */ /* 0x000fc40006800000 */
[-C--:B------:R-:W-:Y:S01]  /*56e0*/  ISETP.GE.AND P5, PT, R32, R193.reuse, PT ;  /* 0x000000c12000720c */ /* 0x080fe20003fa6270 */
[C---:B------:R-:W-:Y:S01]  /*56f0*/  VIADD R13, R0.reuse, 0x39 ;  /* 0x00000039000d7836 */ /* 0x040fe20000000000 */
[----:B------:R-:W-:Y:S01]  /*5700*/  FSEL R140, R29, -INF , !P1 ;  /* 0xff8000001d8c7808 */ /* 0x000fe20004800000 */
[----:B------:R-:W-:Y:S01]  /*5710*/  VIADD R12, R0, 0x40 ;  /* 0x00000040000c7836 */ /* 0x000fe20000000000 */
[----:B------:R-:W-:Y:S01]  /*5720*/  FSEL R155, R31, -INF , !P4 ;  /* 0xff8000001f9b7808 */ /* 0x000fe20006000000 */
[----:B-1----:R-:W-:Y:S01]  /*5730*/  HMMA.16816.F32.BF16 R120, R16, R52, R120 ;  /* 0x000000341078723c */ /* 0x002fe20000041878 */
[----:B------:R-:W-:Y:S01]  /*5740*/  FSEL R142, R24, -INF , !P5 ;  /* 0xff800000188e7808 */ /* 0x000fe20006800000 */
[----:B------:R-:W-:Y:S01]  /*5750*/  VIADD R24, R0, 0x49 ;  /* 0x0000004900187836 */ /* 0x000fe20000000000 */
[----:B------:R-:W-:Y:S02]  /*5760*/  FSEL R144, R28, -INF , !P3 ;  /* 0xff8000001c907808 */ /* 0x000fe40005800000 */
[CC--:B------:R-:W-:Y:S01]  /*5770*/  ISETP.GE.AND P2, PT, R13.reuse, R193.reuse, PT ;  /* 0x000000c10d00720c */ /* 0x0c0fe20003f46270 */
[----:B---3--:R-:W-:Y:S01]  /*5780*/  HMMA.16816.F32.BF16 R112, R8, R48, R112 ;  /* 0x000000300870723c */ /* 0x008fe20000041870 */
[----:B------:R-:W-:Y:S01]  /*5790*/  ISETP.GE.AND P1, PT, R13, R192, PT ;  /* 0x000000c00d00720c */ /* 0x000fe20003f26270 */
[----:B------:R-:W-:Y:S01]  /*57a0*/  VIADD R13, R0, 0x41 ;  /* 0x00000041000d7836 */ /* 0x000fe20000000000 */
[----:B------:R-:W-:-:S02]  /*57b0*/  ISETP.GE.AND P4, PT, R12, R193, PT ;  /* 0x000000c10c00720c */ /* 0x000fc40003f86270 */
[-C--:B------:R-:W-:Y:S01]  /*57c0*/  ISETP.GE.AND P5, PT, R12, R192.reuse, PT ;  /* 0x000000c00c00720c */ /* 0x080fe20003fa6270 */
[----:B------:R-:W-:Y:S01]  /*57d0*/  VIADD R12, R0, 0x48 ;  /* 0x00000048000c7836 */ /* 0x000fe20000000000 */
[----:B------:R-:W-:Y:S01]  /*57e0*/  ISETP.GE.AND P3, PT, R32, R192, PT ;  /* 0x000000c02000720c */ /* 0x000fe20003f66270 */
[----:B------:R-:W-:Y:S01]  /*57f0*/  HMMA.16816.F32.BF16 R108, R8, R50, R108 ;  /* 0x00000032086c723c */ /* 0x000fe2000004186c */
[----:B------:R-:W-:Y:S01]  /*5800*/  FSEL R146, R25, -INF , !P2 ;  /* 0xff80000019927808 */ /* 0x000fe20005000000 */
[----:B------:R-:W-:Y:S01]  /*5810*/  VIADD R25, R0, 0x51 ;  /* 0x0000005100197836 */ /* 0x000fe20000000000 */
[----:B------:R-:W-:Y:S02]  /*5820*/  FSEL R143, R26, -INF , !P3 ;  /* 0xff8000001a8f7808 */ /* 0x000fe40005800000 */
[----:B------:R-:W-:Y:S01]  /*5830*/  FSEL R153, R27, -INF , !P1 ;  /* 0xff8000001b997808 */ /* 0x000fe20004800000 */
[----:B------:R-:W-:Y:S01]  /*5840*/  HMMA.16816.F32.BF16 R116, R16, R54, R116 ;  /* 0x000000361074723c */ /* 0x000fe20000041874 */
[----:B------:R-:W-:-:S02]  /*5850*/  FSEL R162, R44, -INF , !P4 ;  /* 0xff8000002ca27808 */ /* 0x000fc40006000000 */
[CC--:B------:R-:W-:Y:S02]  /*5860*/  ISETP.GE.AND P3, PT, R13.reuse, R193.reuse, PT ;  /* 0x000000c10d00720c */ /* 0x0c0fe40003f66270 */
[-C--:B------:R-:W-:Y:S02]  /*5870*/  ISETP.GE.AND P2, PT, R13, R192.reuse, PT ;  /* 0x000000c00d00720c */ /* 0x080fe40003f46270 */
[C---:B------:R-:W-:Y:S02]  /*5880*/  ISETP.GE.AND P1, PT, R12.reuse, R193, PT ;  /* 0x000000c10c00720c */ /* 0x040fe40003f26270 */
[----:B------:R-:W-:Y:S01]  /*5890*/  ISETP.GE.AND P4, PT, R12, R192, PT ;  /* 0x000000c00c00720c */ /* 0x000fe20003f86270 */
[----:B--2---:R-:W-:Y:S01]  /*58a0*/  HMMA.16816.F32.BF16 R104, R8, R20, R104 ;  /* 0x000000140868723c */ /* 0x004fe20000041868 */
[----:B------:R-:W1:Y:S01]  /*58b0*/  LDSM.16.M88.4 R12, [R208+0x7800] ;  /* 0x00780000d00c783b */ /* 0x000e620000000200 */
[----:B------:R-:W-:Y:S01]  /*58c0*/  FSEL R157, R46, -INF , !P5 ;  /* 0xff8000002e9d7808 */ /* 0x000fe20006800000 */
[----:B------:R-:W-:-:S04]  /*58d0*/  DEPBAR.LE SB0, 0x0 ;  /* 0x000080000000791a */ /* 0x000fc80000000000 */
[----:B------:R-:W-:Y:S01]  /*58e0*/  HMMA.16816.F32.BF16 R112, R16, R56, R112 ;  /* 0x000000381070723c */ /* 0x000fe20000041870 */
[----:B------:R-:W-:Y:S01]  /*58f0*/  FSEL R156, R45, -INF , !P3 ;  /* 0xff8000002d9c7808 */ /* 0x000fe20005800000 */
[----:B------:R-:W-:Y:S01]  /*5900*/  VIADD R20, R0, 0x58 ;  /* 0x0000005800147836 */ /* 0x000fe20000000000 */
[----:B------:R-:W-:Y:S01]  /*5910*/  ISETP.GE.AND P5, PT, R24, R193, PT ;  /* 0x000000c11800720c */ /* 0x000fe20003fa6270 */
[----:B------:R-:W-:Y:S01]  /*5920*/  VIADD R21, R0, 0x59 ;  /* 0x0000005900157836 */ /* 0x000fe20000000000 */
[----:B------:R-:W-:Y:S01]  /*5930*/  ISETP.GE.AND P3, PT, R24, R192, PT ;  /* 0x000000c01800720c */ /* 0x000fe20003f66270 */
[----:B------:R-:W-:Y:S01]  /*5940*/  HMMA.16816.F32.BF16 R100, R8, R22, R100 ;  /* 0x000000160864723c */ /* 0x000fe20000041864 */
[----:B------:R-:W-:Y:S01]  /*5950*/  VIADD R24, R0, 0x50 ;  /* 0x0000005000187836 */ /* 0x000fe20000000000 */
[----:B------:R-:W-:Y:S02]  /*5960*/  FSEL R159, R47, -INF , !P2 ;  /* 0xff8000002f9f7808 */ /* 0x000fe40005000000 */
[----:B------:R-:W-:-:S02]  /*5970*/  FSEL R160, R76, -INF , !P1 ;  /* 0xff8000004ca07808 */ /* 0x000fc40004800000 */
[----:B------:R-:W-:Y:S01]  /*5980*/  HMMA.16816.F32.BF16 R108, R16, R58, R108 ;  /* 0x0000003a106c723c */ /* 0x000fe2000004186c */
[----:B------:R-:W-:Y:S01]  /*5990*/  ISETP.GE.AND P2, PT, R24, R193, PT ;  /* 0x000000c11800720c */ /* 0x000fe20003f46270 */
[----:B------:R-:W-:Y:S01]  /*59a0*/  VIADD R9, R0, 0x61 ;  /* 0x0000006100097836 */ /* 0x000fe20000000000 */
[-C--:B------:R-:W-:Y:S01]  /*59b0*/  ISETP.GE.AND P1, PT, R24, R192.reuse, PT ;  /* 0x000000c01800720c */ /* 0x080fe20003f26270 */
[----:B------:R-:W-:Y:S01]  /*59c0*/  VIADD R8, R0, 0x60 ;  /* 0x0000006000087836 */ /* 0x000fe20000000000 */
[----:B------:R-:W-:Y:S02]  /*59d0*/  FSEL R166, R120, -INF , !P2 ;  /* 0xff80000078a67808 */ /* 0x000fe40005000000 */
[----:B------:R-:W-:Y:S02]  /*59e0*/  FSEL R167, R122, -INF , !P1 ;  /* 0xff8000007aa77808 */ /* 0x000fe40004800000 */
[----:B------:R-:W-:Y:S02]  /*59f0*/  FSEL R33, R79, -INF , !P3 ;  /* 0xff8000004f217808 */ /* 0x000fe40005800000 */
[----:B------:R-:W-:-:S02]  /*5a00*/  ISETP.GE.AND P2, PT, R20, R192, PT ;  /* 0x000000c01400720c */ /* 0x000fc40003f46270 */
[-C--:B------:R-:W-:Y:S02]  /*5a10*/  ISETP.GE.AND P1, PT, R21, R193.reuse, PT ;  /* 0x000000c11500720c */ /* 0x080fe40003f26270 */
[----:B------:R-:W-:Y:S02]  /*5a20*/  ISETP.GE.AND P3, PT, R20, R193, PT ;  /* 0x000000c11400720c */ /* 0x000fe40003f66270 */
[----:B------:R-:W-:Y:S02]  /*5a30*/  FSEL R158, R77, -INF , !P5 ;  /* 0xff8000004d9e7808 */ /* 0x000fe40006800000 */
[----:B------:R-:W-:Y:S02]  /*5a40*/  FSEL R35, R78, -INF , !P4 ;  /* 0xff8000004e237808 */ /* 0x000fe40006000000 */
[----:B------:R-:W-:Y:S01]  /*5a50*/  ISETP.GE.AND P5, PT, R25, R192, PT ;  /* 0x000000c01900720c */ /* 0x000fe20003fa6270 */
[----:B-1----:R-:W-:Y:S01]  /*5a60*/  HMMA.16816.F32.BF16 R104, R16, R12, R104 ;  /* 0x0000000c1068723c */ /* 0x002fe20000041868 */
[----:B------:R-:W-:-:S02]  /*5a70*/  FSEL R163, R118, -INF , !P2 ;  /* 0xff80000076a37808 */ /* 0x000fc40005000000 */
[----:B------:R-:W-:Y:S01]  /*5a80*/  FSEL R164, R117, -INF , !P1 ;  /* 0xff80000075a47808 */ /* 0x000fe20004800000 */
[----:B------:R-:W-:Y:S01]  /*5a90*/  BAR.SYNC.DEFER_BLOCKING 0x0 ;  /* 0x0000000000007b1d */ /* 0x000fe20000010000 */
[-C--:B------:R-:W-:Y:S01]  /*5aa0*/  ISETP.GE.AND P4, PT, R25, R193.reuse, PT ;  /* 0x000000c11900720c */ /* 0x080fe20003f86270 */
[----:B------:R-:W-:Y:S01]  /*5ab0*/  HMMA.16816.F32.BF16 R100, R16, R14, R100 ;  /* 0x0000000e1064723c */ /* 0x000fe20000041864 */
[----:B------:R-:W-:Y:S02]  /*5ac0*/  FSEL R32, R116, -INF , !P3 ;  /* 0xff80000074207808 */ /* 0x000fe40005800000 */
[C---:B------:R-:W-:Y:S02]  /*5ad0*/  ISETP.GE.AND P2, PT, R9.reuse, R193, PT ;  /* 0x000000c10900720c */ /* 0x040fe40003f46270 */
[-C--:B------:R-:W-:Y:S01]  /*5ae0*/  ISETP.GE.AND P1, PT, R9, R192.reuse, PT ;  /* 0x000000c00900720c */ /* 0x080fe20003f26270 */
[----:B------:R-:W-:Y:S01]  /*5af0*/  VIADD R9, R0, 0x69 ;  /* 0x0000006900097836 */ /* 0x000fe20000000000 */
[----:B------:R-:W-:-:S02]  /*5b00*/  ISETP.GE.AND P3, PT, R8, R192, PT ;  /* 0x000000c00800720c */ /* 0x000fc40003f66270 */
[----:B------:R-:W-:Y:S02]  /*5b10*/  FSEL R165, R123, -INF , !P5 ;  /* 0xff8000007ba57808 */ /* 0x000fe40006800000 */
[----:B------:R-:W-:Y:S02]  /*5b20*/  FSEL R34, R121, -INF , !P4 ;  /* 0xff80000079227808 */ /* 0x000fe40006000000 */
[----:B------:R-:W-:Y:S01]  /*5b30*/  ISETP.GE.AND P5, PT, R8, R193, PT ;  /* 0x000000c10800720c */ /* 0x000fe20003fa6270 */
        /* <DEDUP_REMOVED lines=13> */
[-C--:B------:R-:W-:Y:S02]  /*5c10*/  ISETP.GE.AND P3, PT, R9, R192.reuse, PT ;  /* 0x000000c00900720c */ /* 0x080fe40003f66270 */
[----:B------:R-:W-:Y:S02]  /*5c20*/  FSEL R149, R115, -INF , !P1 ;  /* 0xff80000073957808 */ /* 0x000fe40004800000 */
[----:B------:R-:W-:Y:S02]  /*5c30*/  FSEL R150, R108, -INF , !P4 ;  /* 0xff8000006c967808 */ /* 0x000fe40006000000 */
[C---:B------:R-:W-:Y:S02]  /*5c40*/  ISETP.GE.AND P1, PT, R8.reuse, R193, PT ;  /* 0x000000c10800720c */ /* 0x040fe40003f26270 */
[----:B------:R-:W-:Y:S01]  /*5c50*/  ISETP.GE.AND P4, PT, R8, R192, PT ;  /* 0x000000c00800720c */ /* 0x000fe20003f86270 */
[----:B------:R-:W-:Y:S01]  /*5c60*/  VIADD R8, R0, 0x78 ;  /* 0x0000007800087836 */ /* 0x000fe20000000000 */
[----:B------:R-:W-:-:S02]  /*5c70*/  FSEL R67, R107, -INF , !P3 ;  /* 0xff8000006b437808 */ /* 0x000fc40005800000 */
[----:B------:R-:W-:Y:S02]  /*5c80*/  ISETP.GT.AND P3, PT, R233, R228, PT ;  /* 0x000000e4e900720c */ /* 0x000fe40003f64270 */
[----:B------:R-:W-:Y:S02]  /*5c90*/  FSEL R145, R111, -INF , !P2 ;  /* 0xff8000006f917808 */ /* 0x000fe40005000000 */
[----:B------:R-:W-:Y:S02]  /*5ca0*/  FSEL R71, R71, -INF , !P6 ;  /* 0xff80000047477808 */ /* 0x000fe40007000000 */
[----:B------:R-:W-:Y:S02]  /*5cb0*/  FSEL R147, R110, -INF , !P5 ;  /* 0xff8000006e937808 */ /* 0x000fe40006800000 */
[C---:B------:R-:W-:Y:S02]  /*5cc0*/  ISETP.GE.AND P6, PT, R8.reuse, R193, PT ;  /* 0x000000c10800720c */ /* 0x040fe40003fc6270 */
[----:B------:R-:W-:Y:S01]  /*5cd0*/  ISETP.GE.AND P2, PT, R8, R192, PT ;  /* 0x000000c00800720c */ /* 0x000fe20003f46270 */
[----:B------:R-:W-:Y:S01]  /*5ce0*/  VIADD R8, R0, 0x79 ;  /* 0x0000007900087836 */ /* 0x000fe20000000000 */
[----:B------:R-:W-:-:S02]  /*5cf0*/  FSEL R138, R104, -INF , !P1 ;  /* 0xff800000688a7808 */ /* 0x000fc40004800000 */
[-C--:B------:R-:W-:Y:S02]  /*5d00*/  ISETP.GE.AND P5, PT, R9, R193.reuse, PT ;  /* 0x000000c10900720c */ /* 0x080fe40003fa6270 */
[----:B------:R-:W-:Y:S02]  /*5d10*/  ISETP.GE.AND P1, PT, R0, R193, PT ;  /* 0x000000c10000720c */ /* 0x000fe40003f26270 */
[----:B------:R-:W-:Y:S02]  /*5d20*/  FSEL R133, R106, -INF , !P4 ;  /* 0xff8000006a857808 */ /* 0x000fe40006000000 */
[----:B------:R-:W-:Y:S02]  /*5d30*/  FSEL R136, R105, -INF , !P5 ;  /* 0xff80000069887808 */ /* 0x000fe40006800000 */
[----:B------:R-:W-:Y:S02]  /*5d40*/  FSEL R68, R68, -INF , !P1 ;  /* 0xff80000044447808 */ /* 0x000fe40004800000 */
[----:B------:R-:W-:-:S02]  /*5d50*/  ISETP.GE.AND P4, PT, R0, R192, PT ;  /* 0x000000c00000720c */ /* 0x000fc40003f86270 */
[C---:B------:R-:W-:Y:S02]  /*5d60*/  ISETP.GE.AND P5, PT, R8.reuse, R193, PT ;  /* 0x000000c10800720c */ /* 0x040fe40003fa6270 */
[----:B------:R-:W-:Y:S02]  /*5d70*/  ISETP.GE.AND P1, PT, R8, R192, PT ;  /* 0x000000c00800720c */ /* 0x000fe40003f26270 */
[----:B------:R-:W-:Y:S02]  /*5d80*/  FSEL R7, R70, -INF , !P4 ;  /* 0xff80000046077808 */ /* 0x000fe40006000000 */
[----:B------:R-:W-:Y:S02]  /*5d90*/  FSEL R134, R100, -INF , !P6 ;  /* 0xff80000064867808 */ /* 0x000fe40007000000 */
[----:B------:R-:W-:Y:S02]  /*5da0*/  FSEL R65, R102, -INF , !P2 ;  /* 0xff80000066417808 */ /* 0x000fe40005000000 */
[----:B------:R-:W-:-:S02]  /*5db0*/  FSEL R132, R101, -INF , !P5 ;  /* 0xff80000065847808 */ /* 0x000fc40006800000 */
[----:B------:R-:W-:Y:S01]  /*5dc0*/  FSEL R63, R103, -INF , !P1 ;  /* 0xff800000673f7808 */ /* 0x000fe20004800000 */
[----:B------:R-:W-:Y:S06]  /*5dd0*/  @!P3 BRA `(.L_x_1547) ;  /* 0x0000000c00d4b947 */ /* 0x000fec0003800000 */
[----:B------:R-:W-:Y:S05]  /*5de0*/  @!P0 BRA `(.L_x_1548) ;  /* 0x0000000000ec8947 */ /* 0x000fea0003800000 */
[----:B------:R-:W1:Y:S01]  /*5df0*/  LDC R9, c[0x0][0x380] ;  /* 0x0000e000ff097b82 */ /* 0x000e620000000800 */
[----:B------:R-:W-:Y:S01]  /*5e00*/  VIADD R14, R2, 0xffffff80 ;  /* 0xffffff80020e7836 */ /* 0x000fe20000000000 */
[----:B------:R-:W-:Y:S01]  /*5e10*/  IABS R10, R2 ;  /* 0x00000002000a7213 */ /* 0x000fe20000000000 */
[----:B------:R-:W-:-:S03]  /*5e20*/  ULDC.64 UR8, c[0x0][0x230] ;  /* 0x00008c0000087ab9 */ /* 0x000fc60000000a00 */
[----:B------:R-:W-:Y:S02]  /*5e30*/  IABS R8, R14 ;  /* 0x0000000e00087213 */ /* 0x000fe40000000000 */
[-C--:B-1----:R-:W-:Y:S02]  /*5e40*/  IABS R0, R9.reuse ;  /* 0x0000000900007213 */ /* 0x082fe40000000000 */
[-C--:B------:R-:W-:Y:S02]  /*5e50*/  LOP3.LUT R2, R2, R9.reuse, RZ, 0x3c, !PT ;  /* 0x0000000902027212 */ /* 0x080fe400078e3cff */
[----:B------:R-:W1:Y:S01]  /*5e60*/  I2F.RP R15, R0 ;  /* 0x00000000000f7306 */ /* 0x000e620000209400 */
[----:B------:R-:W-:Y:S02]  /*5e70*/  LOP3.LUT R14, R14, R9, RZ, 0x3c, !PT ;  /* 0x000000090e0e7212 */ /* 0x000fe400078e3cff */
[----:B------:R-:W-:-:S05]  /*5e80*/  ISETP.GE.AND P4, PT, R2, RZ, PT ;  /* 0x000000ff0200720c */ /* 0x000fca0003f86270 */
        /* <DEDUP_REMOVED lines=8> */
[----:B------:R-:W-:-:S04]  /*5f10*/  IMAD.HI.U32 R12, R11, R8, RZ ;  /* 0x000000080b0c7227 */ /* 0x000fc800078e00ff */
[----:B------:R-:W-:Y:S01]  /*5f20*/  IMAD.MOV R13, RZ, RZ, -R15 ;  /* 0x000000ffff0d7224 */ /* 0x000fe200078e0a0f */
[----:B------:R-:W-:-:S03]  /*5f30*/  IADD3 R11, -R12, RZ, RZ ;  /* 0x000000ff0c0b7210 */ /* 0x000fc60007ffe1ff */
[C---:B------:R-:W-:Y:S02]  /*5f40*/  IMAD R13, R0.reuse, R13, R10 ;  /* 0x0000000d000d7224 */ /* 0x040fe400078e020a */
        /* <DEDUP_REMOVED lines=14> */
[----:B------:R-:W-:Y:S02]  /*6030*/  @!P4 IMAD.MOV R15, RZ, RZ, -R15 ;  /* 0x000000ffff0fc224 */ /* 0x000fe400078e0a0f */
[----:B------:R-:W-:-:S03]  /*6040*/  @!P1 IADD3 R12, -R12, RZ, RZ ;  /* 0x000000ff0c0c9210 */ /* 0x000fc60007ffe1ff */
[C---:B------:R-:W-:Y:S02]  /*6050*/  SEL R11, R0.reuse, R15, !P2 ;  /* 0x0000000f000b7207 */ /* 0x040fe40005000000 */
[----:B------:R-:W-:-:S03]  /*6060*/  SEL R0, R0, R12, !P2 ;  /* 0x0000000c00007207 */ /* 0x000fc60005000000 */
[----:B------:R-:W-:-:S04]  /*6070*/  IMAD.WIDE R12, R11, 0x4, R238 ;  /* 0x000000040b0c7825 */ /* 0x000fc800078e02ee */
[----:B------:R-:W-:Y:S02]  /*6080*/  IMAD.WIDE R14, R0, 0x4, R238 ;  /* 0x00000004000e7825 */ /* 0x000fe400078e02ee */
[----:B------:R-:W2:Y:S04]  /*6090*/  LDG.E R13, desc[UR12][R12.64] ;  /* 0x0000000c0c0d7981 */ /* 0x000ea8000c1e1900 */
[----:B------:R-:W2:Y:S01]  /*60a0*/  LDG.E R8, desc[UR12][R14.64] ;  /* 0x0000000c0e087981 */ /* 0x000ea2000c1e1900 */
[----:B------:R-:W-:-:S04]  /*60b0*/  IMAD.IADD R0, R11, 0x1, -R0 ;  /* 0x000000010b007824 */ /* 0x000fc800078e0a00 */
[----:B------:R-:W-:-:S05]  /*60c0*/  IMAD R9, R0, R9, -0x80 ;  /* 0xffffff8000097424 */ /* 0x000fca00078e0209 */
[----:B------:R-:W-:-:S05]  /*60d0*/  SHF.R.S32.HI R11, RZ, 0x1f, R9 ;  /* 0x0000001fff0b7819 */ /* 0x000fca0000011409 */
[-C--:B------:R-:W-:Y:S02]  /*60e0*/  IMAD R0, R11, R184.reuse, RZ ;  /* 0x000000b80b007224 */ /* 0x080fe400078e02ff */
[----:B------:R-:W-:-:S04]  /*60f0*/  IMAD.WIDE.U32 R10, R9, R184, RZ ;  /* 0x000000b8090a7225 */ /* 0x000fc800078e00ff */
        /* <DEDUP_REMOVED lines=10> */
.L_x_1548:
[----:B------:R-:W-:-:S04]  /*61a0*/  LEA R17, -R184, RZ, 0x7 ;  /* 0x000000ffb8117211 */ /* 0x000fc800078e39ff */
[----:B------:R-:W-:-:S07]  /*61b0*/  SHF.R.S32.HI R0, RZ, 0x1f, R17 ;  /* 0x0000001fff007819 */ /* 0x000fce0000011411 */
.L_x_1549:
        /* <DEDUP_REMOVED lines=44> */
[----:B-----5:R-:W-:Y:S01]  /*6480*/  @!P4 LEA R28, P1, R16, R12, 0x1 ;  /* 0x0000000c101cc211 */ /* 0x020fe200078208ff */
        /* <DEDUP_REMOVED lines=134> */
.L_x_1551:
[----:B------:R-:W-:Y:S05]  /*6cf0*/  BSYNC B0 ;  /* 0x0000000000007941 */ /* 0x000fea0003800000 */
.L_x_1550:
[----:B------:R-:W0:Y:S01]  /*6d00*/  LDGDEPBAR ;  /* 0x00000000000079af */ /* 0x000e220000000000 */
[----:B------:R-:W-:-:S04]  /*6d10*/  IADD3 R190, P1, R17, R190, RZ ;  /* 0x000000be11be7210 */ /* 0x000fc80007f3e0ff */
[----:B------:R-:W-:-:S09]  /*6d20*/  IADD3.X R191, R0, R191, RZ, P1, !PT ;  /* 0x000000bf00bf7210 */ /* 0x000fd20000ffe4ff */
.L_x_1547:
[----:B-12---:R-:W-:Y:S01]  /*6d30*/  FMNMX.FTZ R9, R68, R84, !PT ;  /* 0x0000005444097209 */ /* 0x006fe20007810000 */
[----:B------:R-:W-:Y:S01]  /*6d40*/  ULDC UR10, c[0x0][0x2ec] ;  /* 0x0000bb00000a7ab9 */ /* 0x000fe20000000800 */
[----:B------:R-:W-:Y:S01]  /*6d50*/  FMNMX.FTZ R8, R7, R71, !PT ;  /* 0x0000004707087209 */ /* 0x000fe20007810000 */
[----:B------:R-:W-:Y:S01]  /*6d60*/  ULDC.64 UR8, c[0x0][0x218] ;  /* 0x0000860000087ab9 */ /* 0x000fe20000000a00 */
        /* <DEDUP_REMOVED lines=61> */
[----:B------:R-:W1:Y:S03]  /*7140*/  SHFL.BFLY PT, R11, R10, 0x2, 0x1f ;  /* 0x0c401f000a0b7f89 */ /* 0x000e6600000e0000 */
[-C--:B------:R-:W-:Y:S01]  /*7150*/  LEA R218, R5, R220.reuse, 0x1 ;  /* 0x000000dc05da7211 */ /* 0x080fe200078e08ff */
[----:B------:R-:W2:Y:S01]  /*7160*/  SHFL.BFLY PT, R9, R8, 0x2, 0x1f ;  /* 0x0c401f0008097f89 */ /* 0x000ea200000e0000 */
        /* <DEDUP_REMOVED lines=8> */
[----:B--2---:R-:W-:-:S03]  /*71f0*/  FMNMX.FTZ R9, R8, R9, !PT ;  /* 0x0000000908097209 */ /* 0x004fc60007810000 */
[----:B------:R-:W1:Y:S04]  /*7200*/  SHFL.BFLY PT, R2, R11, 0x1, 0x1f ;  /* 0x0c201f000b027f89 */ /* 0x000e6800000e0000 */
[----:B------:R-:W2:Y:S04]  /*7210*/  SHFL.BFLY PT, R0, R9, 0x1, 0x1f ;  /* 0x0c201f0009007f89 */ /* 0x000ea800000e0000 */
[----:B------:R-:W-:Y:S04]  /*7220*/  LDSM.16.MT88.4 R92, [R216+0xc000] ;  /* 0x00c00000d85c783b */ /* 0x000fe80000004200 */
[----:B------:R-:W-:Y:S04]  /*7230*/  LDSM.16.MT88.4 R120, [R217+0x10000] ;  /* 0x01000000d978783b */ /* 0x000fe80000004200 */
[----:B------:R-:W-:Y:S04]  /*7240*/  LDSM.16.MT88.4 R28, [R216+0x10000] ;  /* 0x01000000d81c783b */ /* 0x000fe80000004200 */
[----:B------:R-:W-:Y:S01]  /*7250*/  LDSM.16.MT88.4 R20, [R216+0xc800] ;  /* 0x00c80000d814783b */ /* 0x000fe20000004200 */
[----:B-1----:R-:W-:-:S04]  /*7260*/  FMNMX.FTZ R2, R11, R2, !PT ;  /* 0x000000020b027209 */ /* 0x002fc80007810000 */
[C---:B------:R-:W-:Y:S01]  /*7270*/  FSETP.NEU.FTZ.AND P1, PT, R2.reuse, -INF , PT ;  /* 0xff8000000200780b */ /* 0x040fe20003f3d000 */
[----:B------:R-:W-:Y:S01]  /*7280*/  FMUL.FTZ R135, R2, UR10 ;  /* 0x0000000a02877c20 */ /* 0x000fe20008410000 */
[----:B--2---:R-:W-:-:S04]  /*7290*/  FMNMX.FTZ R0, R9, R0, !PT ;  /* 0x0000000009007209 */ /* 0x004fc80007810000 */
[----:B------:R-:W-:Y:S01]  /*72a0*/  FSEL R135, R135, RZ, P1 ;  /* 0x000000ff87877208 */ /* 0x000fe20000800000 */
[C---:B------:R-:W-:Y:S01]  /*72b0*/  FMUL.FTZ R8, R0.reuse, UR10 ;  /* 0x0000000a00087c20 */ /* 0x040fe20008410000 */
[----:B------:R-:W-:-:S03]  /*72c0*/  FSETP.NEU.FTZ.AND P1, PT, R0, -INF , PT ;  /* 0xff8000000000780b */ /* 0x000fc60003f3d000 */
[--C-:B------:R-:W-:Y:S01]  /*72d0*/  FFMA.FTZ R58, R66, UR10, -R135.reuse ;  /* 0x0000000a423a7c23 */ /* 0x100fe20008010887 */
[----:B------:R-:W-:Y:S01]  /*72e0*/  FSEL R66, R8, RZ, P1 ;  /* 0x000000ff08427208 */ /* 0x000fe20000800000 */
[--C-:B------:R-:W-:Y:S01]  /*72f0*/  FFMA.FTZ R64, R68, UR10, -R135.reuse ;  /* 0x0000000a44407c23 */ /* 0x100fe20008010887 */
[--C-:B------:R-:W-:Y:S01]  /*7300*/  FFMA.FTZ R61, R84, UR10, -R135.reuse ;  /* 0x0000000a543d7c23 */ /* 0x100fe20008010887 */
[--C-:B------:R-:W-:Y:S01]  /*7310*/  FFMA.FTZ R57, R86, UR10, -R135.reuse ;  /* 0x0000000a56397c23 */ /* 0x100fe20008010887 */
[----:B------:R-:W-:Y:S01]  /*7320*/  LDSM.16.MT88.4 R8, [R218+0xc800] ;  /* 0x00c80000da08783b */ /* 0x000fe20000004200 */
[--C-:B------:R-:W-:Y:S01]  /*7330*/  FFMA.FTZ R62, R71, UR10, -R66.reuse ;  /* 0x0000000a473e7c23 */ /* 0x100fe20008010842 */
[--C-:B------:R-:W-:Y:S01]  /*7340*/  FFMA.FTZ R60, R85, UR10, -R66.reuse ;  /* 0x0000000a553c7c23 */ /* 0x100fe20008010842 */
[--C-:B------:R-:W-:Y:S01]  /*7350*/  FFMA.FTZ R59, R7, UR10, -R66.reuse ;  /* 0x0000000a073b7c23 */ /* 0x100fe20008010842 */
[----:B------:R-:W1:Y:S01]  /*7360*/  LDSM.16.MT88.4 R68, [R220+0xc000] ;  /* 0x00c00000dc44783b */ /* 0x000e620000004200 */
[--C-:B------:R-:W-:Y:S01]  /*7370*/  FFMA.FTZ R55, R73, UR10, -R66.reuse ;  /* 0x0000000a49377c23 */ /* 0x100fe20008010842 */
[----:B------:R-:W-:Y:S01]  /*7380*/  MUFU.EX2 R64, R64 ;  /* 0x0000004000407308 */ /* 0x000fe20000000800 */
[--C-:B------:R-:W-:Y:S01]  /*7390*/  FFMA.FTZ R54, R72, UR10, -R135.reuse ;  /* 0x0000000a48367c23 */ /* 0x100fe20008010887 */
[----:B------:R-:W2:Y:S01]  /*73a0*/  LDSM.16.MT88.4 R84, [R217+0xc000] ;  /* 0x00c00000d954783b */ /* 0x000ea20000004200 */
        /* <DEDUP_REMOVED lines=8> */
[----:B------:R-:W4:Y:S01]  /*7430*/  LDSM.16.MT88.4 R4, [R220+0x10800] ;  /* 0x01080000dc04783b */ /* 0x000f220000004200 */
        /* <DEDUP_REMOVED lines=13> */
[----:B---3--:R-:W-:Y:S01]  /*7510*/  F2FP.BF16.F32.PACK_AB R116, R61, R64 ;  /* 0x000000403d74723e */ /* 0x008fe200000010ff */
        /* <DEDUP_REMOVED lines=25> */
[----:B------:R-:W-:Y:S01]  /*76b0*/  LDSM.16.MT88.4 R32, [R220+0x12000] ;  /* 0x01200000dc20783b */ /* 0x000fe20000004200 */
[--C-:B------:R-:W-:Y:S01]  /*76c0*/  FFMA.FTZ R161, R152, UR10, -R135.reuse ;  /* 0x0000000a98a17c23 */ /* 0x100fe20008010887 */
[--C-:B------:R-:W-:Y:S01]  /*76d0*/  FFMA.FTZ R167, R148, UR10, -R135.reuse ;  /* 0x0000000a94a77c23 */ /* 0x100fe20008010887 */
[--C-:B------:R-:W-:Y:S01]  /*76e0*/  FFMA.FTZ R154, R154, UR10, -R135.reuse ;  /* 0x0000000a9a9a7c23 */ /* 0x100fe20008010887 */
[----:B------:R-:W-:Y:S01]  /*76f0*/  FFMA.FTZ R150, R150, UR10, -R135 ;  /* 0x0000000a96967c23 */ /* 0x000fe20008010887 */
[----:B------:R-:W5:Y:S01]  /*7700*/  MUFU.EX2 R55, R55 ;  /* 0x0000003700377308 */ /* 0x000f620000000800 */
[----:B---3--:R-:W-:Y:S01]  /*7710*/  F2FP.BF16.F32.PACK_AB R117, R62, R59 ;  /* 0x0000003b3e75723e */ /* 0x008fe200000010ff */
[--C-:B------:R-:W-:Y:S01]  /*7720*/  FFMA.FTZ R148, R151, UR10, -R66.reuse ;  /* 0x0000000a97947c23 */ /* 0x100fe20008010842 */
[--C-:B------:R-:W-:Y:S01]  /*7730*/  FFMA.FTZ R149, R149, UR10, -R66.reuse ;  /* 0x0000000a95957c23 */ /* 0x100fe20008010842 */
[--C-:B------:R-:W-:Y:S01]  /*7740*/  FFMA.FTZ R147, R147, UR10, -R66.reuse ;  /* 0x0000000a93937c23 */ /* 0x100fe20008010842 */
[----:B------:R-:W-:Y:S01]  /*7750*/  FFMA.FTZ R152, R145, UR10, -R66 ;  /* 0x0000000a91987c23 */ /* 0x000fe20008010842 */
[----:B------:R-:W-:Y:S01]  /*7760*/  FADD.FTZ R61, R64, R61 ;  /* 0x0000003d403d7221 */ /* 0x000fe20000010000 */
[----:B------:R-:W-:Y:S01]  /*7770*/  FADD.FTZ R59, R59, R62 ;  /* 0x0000003e3b3b7221 */ /* 0x000fe20000010000 */
[----:B------:R-:W-:Y:S01]  /*7780*/  MUFU.EX2 R54, R54 ;  /* 0x0000003600367308 */ /* 0x000fe20000000800 */
[----:B------:R-:W-:Y:S01]  /*7790*/  FFMA.FTZ R245, R132, UR10, -R135 ;  /* 0x0000000a84f57c23 */ /* 0x000fe20008010887 */
[----:B------:R-:W-:Y:S01]  /*77a0*/  FADD.FTZ R58, R58, R61 ;  /* 0x0000003d3a3a7221 */ /* 0x000fe20000010000 */
[----:B------:R-:W-:Y:S01]  /*77b0*/  FFMA.FTZ R246, R63, UR10, -R66 ;  /* 0x0000000a3ff67c23 */ /* 0x000fe20008010842 */
[----:B------:R-:W-:-:S02]  /*77c0*/  LEA R244, P1, R190, UR8, 0x1 ;  /* 0x00000008bef47c11 */ /* 0x000fc4000f8208ff */
[----:B------:R-:W-:Y:S02]  /*77d0*/  FADD.FTZ R57, R57, R58 ;  /* 0x0000003a39397221 */ /* 0x000fe40000010000 */
[----:B------:R-:W3:Y:S01]  /*77e0*/  MUFU.EX2 R53, R53 ;  /* 0x0000003500357308 */ /* 0x000ee20000000800 */
[----:B-----5:R-:W-:Y:S01]  /*77f0*/  F2FP.BF16.F32.PACK_AB R119, R55, R60 ;  /* 0x0000003c3777723e */ /* 0x020fe200000010ff */
[----:B------:R-:W-:Y:S01]  /*7800*/  FADD.FTZ R60, R60, R59 ;  /* 0x0000003b3c3c7221 */ /* 0x000fe20000010000 */
[----:B------:R-:W-:-:S03]  /*7810*/  LEA.HI.X R243, R190, UR9, R191, 0x1, P1 ;  /* 0x00000009bef37c11 */ /* 0x000fc600088f0cbf */
[----:B------:R-:W-:Y:S02]  /*7820*/  FADD.FTZ R55, R55, R60 ;  /* 0x0000003c37377221 */ /* 0x000fe40000010000 */
[C---:B------:R-:W-:Y:S01]  /*7830*/  HMMA.16816.F32.BF16 R72, R116.reuse, R76, RZ ;  /* 0x0000004c7448723c */ /* 0x040fe200000418ff */
[----:B------:R-:W-:Y:S05]  /*7840*/  MUFU.EX2 R52, R52 ;  /* 0x0000003400347308 */ /* 0x000fea0000000800 */
[C---:B------:R-:W-:Y:S03]  /*7850*/  HMMA.16816.F32.BF16 R76, R116.reuse, R78, RZ ;  /* 0x0000004e744c723c */ /* 0x040fe600000418ff */
[----:B------:R-:W5:Y:S01]  /*7860*/  MUFU.EX2 R49, R49 ;  /* 0x0000003100317308 */ /* 0x000f620000000800 */
[C---:B---3--:R-:W-:Y:S01]  /*7870*/  F2FP.BF16.F32.PACK_AB R12, R53.reuse, R54 ;  /* 0x00000036350c723e */ /* 0x048fe200000010ff */
[----:B------:R-:W-:Y:S01]  /*7880*/  FADD.FTZ R54, R54, R57 ;  /* 0x0000003936367221 */ /* 0x000fe20000010000 */
[----:B-1----:R-:W-:Y:S03]  /*7890*/  HMMA.16816.F32.BF16 R128, R116, R68, RZ ;  /* 0x000000447480723c */ /* 0x002fe600000418ff */
[----:B------:R-:W-:-:S02]  /*78a0*/  FADD.FTZ R53, R53, R54 ;  /* 0x0000003635357221 */ /* 0x000fc40000010000 */
[----:B------:R-:W-:Y:S01]  /*78b0*/  MUFU.EX2 R56, R56 ;  /* 0x0000003800387308 */ /* 0x000fe20000000800 */
[C---:B--2---:R-:W-:Y:S06]  /*78c0*/  HMMA.16816.F32.BF16 R80, R116.reuse, R84, RZ ;  /* 0x000000547450723c */ /* 0x044fec00000418ff */
[----:B------:R-:W-:Y:S01]  /*78d0*/  HMMA.16816.F32.BF16 R68, R116, R70, RZ ;  /* 0x000000467444723c */ /* 0x000fe200000418ff */
[----:B------:R-:W1:Y:S01]  /*78e0*/  MUFU.EX2 R51, R51 ;  /* 0x0000003300337308 */ /* 0x000e620000000800 */
[----:B-----5:R-:W-:Y:S01]  /*78f0*/  F2FP.BF16.F32.PACK_AB R14, R49, R52 ;  /* 0x00000034310e723e */ /* 0x020fe200000010ff */
[----:B------:R-:W-:-:S03]  /*7900*/  FADD.FTZ R52, R52, R53 ;  /* 0x0000003534347221 */ /* 0x000fc60000010000 */
[C---:B------:R-:W-:Y:S01]  /*7910*/  HMMA.16816.F32.BF16 R84, R116.reuse, R86, RZ ;  /* 0x000000567454723c */ /* 0x040fe200000418ff */
[----:B------:R-:W-:Y:S02]  /*7920*/  FADD.FTZ R49, R49, R52 ;  /* 0x0000003431317221 */ /* 0x000fe40000010000 */
[----:B------:R-:W-:Y:S03]  /*7930*/  MUFU.EX2 R50, R50 ;  /* 0x0000003200327308 */ /* 0x000fe60000000800 */
[C---:B------:R-:W-:Y:S05]  /*7940*/  HMMA.16816.F32.BF16 R96, R116.reuse, R100, RZ ;  /* 0x000000647460723c */ /* 0x040fea00000418ff */
[----:B------:R-:W2:Y:S01]  /*7950*/  MUFU.EX2 R47, R47 ;  /* 0x0000002f002f7308 */ /* 0x000ea20000000800 */
[----:B-1----:R-:W-:Y:S01]  /*7960*/  F2FP.BF16.F32.PACK_AB R13, R51, R56 ;  /* 0x00000038330d723e */ /* 0x002fe200000010ff */
[----:B------:R-:W-:Y:S01]  /*7970*/  HMMA.16816.F32.BF16 R100, R116, R102, RZ ;  /* 0x000000667464723c */ /* 0x000fe200000418ff */
[----:B------:R-:W-:-:S04]  /*7980*/  FADD.FTZ R56, R56, R55 ;  /* 0x0000003738387221 */ /* 0x000fc80000010000 */
[----:B------:R-:W-:Y:S01]  /*7990*/  FADD.FTZ R51, R51, R56 ;  /* 0x0000003833337221 */ /* 0x000fe20000010000 */
[C---:B------:R-:W-:Y:S01]  /*79a0*/  HMMA.16816.F32.BF16 R124, R116.reuse, R104, RZ ;  /* 0x00000068747c723c */ /* 0x040fe200000418ff */
[----:B------:R-:W-:Y:S05]  /*79b0*/  MUFU.EX2 R48, R48 ;  /* 0x0000003000307308 */ /* 0x000fea0000000800 */
[----:B------:R-:W-:Y:S01]  /*79c0*/  HMMA.16816.F32.BF16 R104, R116, R106, RZ ;  /* 0x0000006a7468723c */ /* 0x000fe200000418ff */
[----:B--2---:R-:W-:Y:S02]  /*79d0*/  F2FP.BF16.F32.PACK_AB R15, R47, R50 ;  /* 0x000000322f0f723e */ /* 0x004fe400000010ff */
[----:B------:R-:W1:Y:S01]  /*79e0*/  MUFU.EX2 R45, R45 ;  /* 0x0000002d002d7308 */ /* 0x000e620000000800 */
[----:B------:R-:W-:-:S02]  /*79f0*/  FADD.FTZ R50, R50, R51 ;  /* 0x0000003332327221 */ /* 0x000fc40000010000 */
[----:B------:R-:W-:Y:S02]  /*7a00*/  HMMA.16816.F32.BF16 R88, R116, R92, RZ ;  /* 0x0000005c7458723c */ /* 0x000fe400000418ff */
[----:B------:R-:W-:-:S04]  /*7a10*/  FADD.FTZ R47, R47, R50 ;  /* 0x000000322f2f7221 */ /* 0x000fc80000010000 */
[C---:B------:R-:W-:Y:S01]  /*7a20*/  HMMA.16816.F32.BF16 R72, R12.reuse, R8, R72 ;  /* 0x000000080c48723c */ /* 0x040fe20000041848 */
[----:B------:R-:W-:Y:S05]  /*7a30*/  MUFU.EX2 R44, R44 ;  /* 0x0000002c002c7308 */ /* 0x000fea0000000800 */
[C---:B------:R-:W-:Y:S01]  /*7a40*/  HMMA.16816.F32.BF16 R76, R12.reuse, R10, R76 ;  /* 0x0000000a0c4c723c */ /* 0x040fe2000004184c */
[----:B------:R-:W2:Y:S02]  /*7a50*/  LDSM.16.MT88.4 R8, [R218+0x10800] ;  /* 0x01080000da08783b */ /* 0x000ea40000004200 */
[----:B------:R-:W-:Y:S03]  /*7a60*/  MUFU.EX2 R39, R39 ;  /* 0x0000002700277308 */ /* 0x000fe60000000800 */
[C---:B------:R-:W-:Y:S05]  /*7a70*/  HMMA.16816.F32.BF16 R128, R12.reuse, R24, R128 ;  /* 0x000000180c80723c */ /* 0x040fea0000041880 */
[----:B------:R-:W-:Y:S01]  /*7a80*/  MUFU.EX2 R46, R46 ;  /* 0x0000002e002e7308 */ /* 0x000fe20000000800 */
[C---:B------:R-:W-:Y:S01]  /*7a90*/  HMMA.16816.F32.BF16 R68, R12.reuse, R26, R68 ;  /* 0x0000001a0c44723c */ /* 0x040fe20000041844 */
[----:B------:R-:W-:Y:S05]  /*7aa0*/  LDSM.16.MT88.4 R24, [R216+0x10800] ;  /* 0x01080000d818783b */ /* 0x000fea0000004200 */
[C---:B------:R-:W-:Y:S01]  /*7ab0*/  HMMA.16816.F32.BF16 R80, R12.reuse, R16, R80 ;  /* 0x000000100c50723c */ /* 0x040fe20000041850 */
[----:B------:R-:W3:Y:S05]  /*7ac0*/  MUFU.EX2 R43, R43 ;  /* 0x0000002b002b7308 */ /* 0x000eea0000000800 */
[----:B------:R-:W-:Y:S01]  /*7ad0*/  HMMA.16816.F32.BF16 R84, R12, R18, R84 ;  /* 0x000000120c54723c */ /* 0x000fe20000041854 */
[----:B------:R-:W5:Y:S02]  /*7ae0*/  LDSM.16.MT88.4 R16, [R217+0x10800] ;  /* 0x01080000d910783b */ /* 0x000f640000004200 */
[----:B------:R-:W-:Y:S03]  /*7af0*/  MUFU.EX2 R42, R42 ;  /* 0x0000002a002a7308 */ /* 0x000fe60000000800 */
[C---:B------:R-:W-:Y:S05]  /*7b00*/  HMMA.16816.F32.BF16 R108, R116.reuse, R120, RZ ;  /* 0x00000078746c723c */ /* 0x040fea00000418ff */
[----:B------:R-:W3:Y:S01]  /*7b10*/  MUFU.EX2 R3, R3 ;  /* 0x0000000300037308 */ /* 0x000ee20000000800 */
[C---:B------:R-:W-:Y:S06]  /*7b20*/  HMMA.16816.F32.BF16 R92, R116.reuse, R94, RZ ;  /* 0x0000005e745c723c */ /* 0x040fec00000418ff */
[C---:B------:R-:W-:Y:S01]  /*7b30*/  HMMA.16816.F32.BF16 R120, R116.reuse, R122, RZ ;  /* 0x0000007a7478723c */ /* 0x040fe200000418ff */
[----:B------:R-:W-:Y:S05]  /*7b40*/  MUFU.EX2 R137, R137 ;  /* 0x0000008900897308 */ /* 0x000fea0000000800 */
[C---:B------:R-:W-:Y:S03]  /*7b50*/  HMMA.16816.F32.BF16 R112, R116.reuse, R28, RZ ;  /* 0x0000001c7470723c */ /* 0x040fe600000418ff */
[----:B------:R-:W3:Y:S03]  /*7b60*/  MUFU.EX2 R140, R140 ;  /* 0x0000008c008c7308 */ /* 0x000ee60000000800 */
[----:B------:R-:W-:Y:S01]  /*7b70*/  HMMA.16816.F32.BF16 R116, R116, R30, RZ ;  /* 0x0000001e7474723c */ /* 0x000fe200000418ff */
[----:B------:R-:W-:Y:S04]  /*7b80*/  LDSM.16.MT88.4 R28, [R216+0x11000] ;  /* 0x01100000d81c783b */ /* 0x000fe80000004200 */
[----:B------:R-:W-:Y:S01]  /*7b90*/  MUFU.EX2 R139, R139 ;  /* 0x0000008b008b7308 */ /* 0x000fe20000000800 */
[C---:B----4-:R-:W-:Y:S06]  /*7ba0*/  HMMA.16816.F32.BF16 R96, R12.reuse, R4, R96 ;  /* 0x000000040c60723c */ /* 0x050fec0000041860 */
[C---:B------:R-:W-:Y:S01]  /*7bb0*/  HMMA.16816.F32.BF16 R100, R12.reuse, R6, R100 ;  /* 0x000000060c64723c */ /* 0x040fe20000041864 */
[----:B------:R-:W4:Y:S01]  /*7bc0*/  LDSM.16.MT88.4 R4, [R218+0xd000] ;  /* 0x00d00000da04783b */ /* 0x000f220000004200 */
        /* <DEDUP_REMOVED lines=18> */
[----:B-1----:R-:W-:Y:S01]  /*7cf0*/  F2FP.BF16.F32.PACK_AB R24, R45, R48 ;  /* 0x000000302d18723e */ /* 0x002fe200000010ff */
[----:B------:R-:W1:Y:S01]  /*7d00*/  MUFU.EX2 R156, R156 ;  /* 0x0000009c009c7308 */ /* 0x000e620000000800 */
[----:B---3--:R-:W-:Y:S01]  /*7d10*/  F2FP.BF16.F32.PACK_AB R25, R43, R46 ;  /* 0x0000002e2b19723e */ /* 0x008fe200000010ff */
[----:B------:R-:W-:Y:S01]  /*7d20*/  FADD.FTZ R48, R48, R49 ;  /* 0x0000003130307221 */ /* 0x000fe20000010000 */
[----:B------:R-:W-:Y:S01]  /*7d30*/  FADD.FTZ R46, R46, R47 ;  /* 0x0000002f2e2e7221 */ /* 0x000fe20000010000 */
[----:B------:R-:W-:-:S02]  /*7d40*/  F2FP.BF16.F32.PACK_AB R26, R39, R44 ;  /* 0x0000002c271a723e */ /* 0x000fc400000010ff */
[----:B------:R-:W-:Y:S01]  /*7d50*/  F2FP.BF16.F32.PACK_AB R27, R3, R42 ;  /* 0x0000002a031b723e */ /* 0x000fe200000010ff */
[----:B------:R-:W-:Y:S01]  /*7d60*/  FADD.FTZ R45, R45, R48 ;  /* 0x000000302d2d7221 */ /* 0x000fe20000010000 */
[----:B------:R-:W-:Y:S01]  /*7d70*/  MUFU.EX2 R155, R155 ;  /* 0x0000009b009b7308 */ /* 0x000fe20000000800 */
[----:B------:R-:W-:Y:S02]  /*7d80*/  FADD.FTZ R43, R43, R46 ;  /* 0x0000002e2b2b7221 */ /* 0x000fe40000010000 */
[----:B------:R-:W-:Y:S02]  /*7d90*/  FADD.FTZ R44, R44, R45 ;  /* 0x0000002d2c2c7221 */ /* 0x000fe40000010000 */
[C---:B----4-:R-:W-:Y:S01]  /*7da0*/  HMMA.16816.F32.BF16 R72, R24.reuse, R4, R72 ;  /* 0x000000041848723c */ /* 0x050fe20000041848 */
[----:B------:R-:W-:Y:S01]  /*7db0*/  FADD.FTZ R42, R42, R43 ;  /* 0x0000002b2a2a7221 */ /* 0x000fe20000010000 */
[----:B------:R-:W-:Y:S01]  /*7dc0*/  FADD.FTZ R44, R39, R44 ;  /* 0x0000002c272c7221 */ /* 0x000fe20000010000 */
[----:B------:R-:W-:Y:S02]  /*7dd0*/  MUFU.EX2 R158, R158 ;  /* 0x0000009e009e7308 */ /* 0x000fe40000000800 */
[----:B------:R-:W-:Y:S01]  /*7de0*/  FADD.FTZ R42, R3, R42 ;  /* 0x0000002a032a7221 */ /* 0x000fe20000010000 */
[C---:B------:R-:W-:Y:S01]  /*7df0*/  HMMA.16816.F32.BF16 R76, R24.reuse, R6, R76 ;  /* 0x00000006184c723c */ /* 0x040fe2000004184c */
[----:B------:R-:W3:Y:S04]  /*7e00*/  LDSM.16.MT88.4 R4, [R218+0x11000] ;  /* 0x01100000da04783b */ /* 0x000ee80000004200 */
[----:B------:R-:W-:Y:S01]  /*7e10*/  MUFU.EX2 R157, R157 ;  /* 0x0000009d009d7308 */ /* 0x000fe20000000800 */
[C---:B--2---:R-:W-:Y:S06]  /*7e20*/  HMMA.16816.F32.BF16 R80, R24.reuse, R8, R80 ;  /* 0x000000081850723c */ /* 0x044fec0000041850 */
[C---:B------:R-:W-:Y:S01]  /*7e30*/  HMMA.16816.F32.BF16 R84, R24.reuse, R10, R84 ;  /* 0x0000000a1854723c */ /* 0x040fe20000041854 */
[----:B------:R-:W2:Y:S01]  /*7e40*/  LDSM.16.MT88.4 R8, [R217+0x11000] ;  /* 0x01100000d908783b */ /* 0x000ea20000004200 */
[----:B------:R-:W4:Y:S04]  /*7e50*/  MUFU.EX2 R160, R160 ;  /* 0x000000a000a07308 */ /* 0x000f280000000800 */
[C---:B------:R-:W-:Y:S04]  /*7e60*/  HMMA.16816.F32.BF16 R128, R24.reuse, R20, R128 ;  /* 0x000000141880723c */ /* 0x040fe80000041880 */
[----:B------:R-:W-:Y:S02]  /*7e70*/  MUFU.EX2 R159, R159 ;  /* 0x0000009f009f7308 */ /* 0x000fe40000000800 */
[C---:B------:R-:W-:Y:S01]  /*7e80*/  HMMA.16816.F32.BF16 R68, R24.reuse, R22, R68 ;  /* 0x000000161844723c */ /* 0x040fe20000041844 */
[----:B------:R-:W1:Y:S05]  /*7e90*/  LDSM.16.MT88.4 R20, [R220+0xd800] ;  /* 0x00d80000dc14783b */ /* 0x000e6a0000004200 */
[C---:B-----5:R-:W-:Y:S01]  /*7ea0*/  HMMA.16816.F32.BF16 R96, R24.reuse, R12, R96 ;  /* 0x0000000c1860723c */ /* 0x060fe20000041860 */
[----:B------:R-:W5:Y:S05]  /*7eb0*/  MUFU.EX2 R162, R162 ;  /* 0x000000a200a27308 */ /* 0x000f6a0000000800 */
[C---:B------:R-:W-:Y:S01]  /*7ec0*/  HMMA.16816.F32.BF16 R100, R24.reuse, R14, R100 ;  /* 0x0000000e1864723c */ /* 0x040fe20000041864 */
[----:B------:R-:W4:Y:S02]  /*7ed0*/  LDSM.16.MT88.4 R12, [R218+0xd800] ;  /* 0x00d80000da0c783b */ /* 0x000f240000004200 */
[----:B------:R-:W-:Y:S03]  /*7ee0*/  MUFU.EX2 R166, R166 ;  /* 0x000000a600a67308 */ /* 0x000fe60000000800 */
[C---:B---3--:R-:W-:Y:S05]  /*7ef0*/  HMMA.16816.F32.BF16 R124, R24.reuse, R4, R124 ;  /* 0x00000004187c723c */ /* 0x048fea000004187c */
[----:B------:R-:W3:Y:S01]  /*7f00*/  MUFU.EX2 R169, R169 ;  /* 0x000000a900a97308 */ /* 0x000ee20000000800 */
[C---:B------:R-:W-:Y:S01]  /*7f10*/  HMMA.16816.F32.BF16 R104, R24.reuse, R6, R104 ;  /* 0x000000061868723c */ /* 0x040fe20000041868 */
[----:B------:R-:W5:Y:S05]  /*7f20*/  LDSM.16.MT88.4 R4, [R217+0xd800] ;  /* 0x00d80000d904783b */ /* 0x000f6a0000004200 */
        /* <DEDUP_REMOVED lines=14> */
[----:B------:R-:W2:Y:S01]  /*8010*/  LDSM.16.MT88.4 R16, [R216+0xd800] ;  /* 0x00d80000d810783b */ /* 0x000ea20000004200 */
[----:B------:R-:W-:Y:S01]  /*8020*/  MUFU.EX2 R164, R164 ;  /* 0x000000a400a47308 */ /* 0x000fe20000000800 */
[----:B------:R-:W-:Y:S01]  /*8030*/  FADD.FTZ R139, R139, R140 ;  /* 0x0000008c8b8b7221 */ /* 0x000fe20000010000 */
[----:B------:R-:W-:Y:S02]  /*8040*/  FADD.FTZ R143, R143, R144 ;  /* 0x000000908f8f7221 */ /* 0x000fe40000010000 */
[C---:B------:R-:W-:Y:S01]  /*8050*/  HMMA.16816.F32.BF16 R112, R24.reuse, R28, R112 ;  /* 0x0000001c1870723c */ /* 0x040fe20000041870 */
[----:B------:R-:W-:Y:S01]  /*8060*/  FADD.FTZ R142, R142, R139 ;  /* 0x0000008b8e8e7221 */ /* 0x000fe20000010000 */
[----:B------:R-:W-:Y:S02]  /*8070*/  FADD.FTZ R146, R146, R143 ;  /* 0x0000008f92927221 */ /* 0x000fe40000010000 */
[----:B------:R-:W3:Y:S02]  /*8080*/  MUFU.EX2 R165, R165 ;  /* 0x000000a500a57308 */ /* 0x000ee40000000800 */
[----:B------:R-:W-:Y:S01]  /*8090*/  HMMA.16816.F32.BF16 R116, R24, R30, R116 ;  /* 0x0000001e1874723c */ /* 0x000fe20000041874 */
[----:B------:R-:W3:Y:S04]  /*80a0*/  LDSM.16.MT88.4 R28, [R220+0x11800] ;  /* 0x01180000dc1c783b */ /* 0x000ee80000004200 */
[----:B------:R-:W-:Y:S01]  /*80b0*/  LDSM.16.MT88.4 R24, [R216+0x11800] ;  /* 0x01180000d818783b */ /* 0x000fe20000004200 */
[C---:B-1----:R-:W-:Y:S01]  /*80c0*/  HMMA.16816.F32.BF16 R128, R8.reuse, R20, R128 ;  /* 0x000000140880723c */ /* 0x042fe20000041880 */
[----:B------:R-:W-:Y:S05]  /*80d0*/  MUFU.EX2 R163, R163 ;  /* 0x000000a300a37308 */ /* 0x000fea0000000800 */
[C---:B------:R-:W-:Y:S01]  /*80e0*/  HMMA.16816.F32.BF16 R68, R8.reuse, R22, R68 ;  /* 0x000000160844723c */ /* 0x040fe20000041844 */
[----:B------:R-:W1:Y:S02]  /*80f0*/  LDSM.16.MT88.4 R20, [R218+0x11800] ;  /* 0x01180000da14783b */ /* 0x000e640000004200 */
[----:B------:R-:W1:Y:S03]  /*8100*/  MUFU.EX2 R170, R170 ;  /* 0x000000aa00aa7308 */ /* 0x000e660000000800 */
[C---:B----4-:R-:W-:Y:S05]  /*8110*/  HMMA.16816.F32.BF16 R72, R8.reuse, R12, R72 ;  /* 0x0000000c0848723c */ /* 0x050fea0000041848 */
[----:B------:R-:W-:Y:S01]  /*8120*/  MUFU.EX2 R154, R154 ;  /* 0x0000009a009a7308 */ /* 0x000fe20000000800 */
[C---:B------:R-:W-:Y:S01]  /*8130*/  HMMA.16816.F32.BF16 R76, R8.reuse, R14, R76 ;  /* 0x0000000e084c723c */ /* 0x040fe2000004184c */
[----:B------:R-:W4:Y:S05]  /*8140*/  LDSM.16.MT88.4 R12, [R217+0x11800] ;  /* 0x01180000d90c783b */ /* 0x000f2a0000004200 */
[C---:B-----5:R-:W-:Y:S01]  /*8150*/  HMMA.16816.F32.BF16 R80, R8.reuse, R4, R80 ;  /* 0x000000040850723c */ /* 0x060fe20000041850 */
[----:B------:R-:W5:Y:S05]  /*8160*/  MUFU.EX2 R161, R161 ;  /* 0x000000a100a17308 */ /* 0x000f6a0000000800 */
[C---:B------:R-:W-:Y:S01]  /*8170*/  HMMA.16816.F32.BF16 R84, R8.reuse, R6, R84 ;  /* 0x000000060854723c */ /* 0x040fe20000041854 */
[----:B------:R-:W5:Y:S02]  /*8180*/  LDSM.16.MT88.4 R4, [R220+0xe000] ;  /* 0x00e00000dc04783b */ /* 0x000f640000004200 */
[----:B------:R-:W-:Y:S03]  /*8190*/  MUFU.EX2 R150, R150 ;  /* 0x0000009600967308 */ /* 0x000fe60000000800 */
[C---:B--2---:R-:W-:Y:S05]  /*81a0*/  HMMA.16816.F32.BF16 R88, R8.reuse, R16, R88 ;  /* 0x000000100858723c */ /* 0x044fea0000041858 */
[----:B------:R-:W-:Y:S01]  /*81b0*/  MUFU.EX2 R167, R167 ;  /* 0x000000a700a77308 */ /* 0x000fe20000000800 */
[C---:B------:R-:W-:Y:S01]  /*81c0*/  HMMA.16816.F32.BF16 R92, R8.reuse, R18, R92 ;  /* 0x00000012085c723c */ /* 0x040fe2000004185c */
[----:B------:R-:W2:Y:S05]  /*81d0*/  LDSM.16.MT88.4 R16, [R218+0xe000] ;  /* 0x00e00000da10783b */ /* 0x000eaa0000004200 */
[C---:B---3--:R-:W-:Y:S01]  /*81e0*/  HMMA.16816.F32.BF16 R96, R8.reuse, R28, R96 ;  /* 0x0000001c0860723c */ /* 0x048fe20000041860 */
[----:B------:R-:W-:Y:S05]  /*81f0*/  MUFU.EX2 R148, R148 ;  /* 0x0000009400947308 */ /* 0x000fea0000000800 */
[C---:B------:R-:W-:Y:S01]  /*8200*/  HMMA.16816.F32.BF16 R100, R8.reuse, R30, R100 ;  /* 0x0000001e0864723c */ /* 0x040fe20000041864 */
[----:B------:R-:W-:Y:S02]  /*8210*/  LDSM.16.MT88.4 R28, [R218+0x12000] ;  /* 0x01200000da1c783b */ /* 0x000fe40000004200 */
[----:B------:R-:W3:Y:S03]  /*8220*/  MUFU.EX2 R149, R149 ;  /* 0x0000009500957308 */ /* 0x000ee60000000800 */
[C---:B-1----:R-:W-:Y:S05]  /*8230*/  HMMA.16816.F32.BF16 R124, R8.reuse, R20, R124 ;  /* 0x00000014087c723c */ /* 0x042fea000004187c */
[----:B------:R-:W-:Y:S01]  /*8240*/  MUFU.EX2 R147, R147 ;  /* 0x0000009300937308 */ /* 0x000fe20000000800 */
[----:B------:R-:W-:Y:S01]  /*8250*/  HMMA.16816.F32.BF16 R104, R8, R22, R104 ;  /* 0x000000160868723c */ /* 0x000fe20000041868 */
[----:B------:R-:W-:Y:S01]  /*8260*/  F2FP.BF16.F32.PACK_AB R20, R156, R153 ;  /* 0x000000999c14723e */ /* 0x000fe200000010ff */
[----:B------:R-:W-:Y:S01]  /*8270*/  FADD.FTZ R153, R153, R142 ;  /* 0x0000008e99997221 */ /* 0x000fe20000010000 */
[----:B------:R-:W-:Y:S01]  /*8280*/  F2FP.BF16.F32.PACK_AB R21, R160, R157 ;  /* 0x0000009da015723e */ /* 0x000fe200000010ff */
[----:B------:R-:W-:-:S02]  /*8290*/  FADD.FTZ R157, R157, R146 ;  /* 0x000000929d9d7221 */ /* 0x000fc40000010000 */
[C---:B----4-:R-:W-:Y:S01]  /*82a0*/  HMMA.16816.F32.BF16 R108, R8.reuse, R12, R108 ;  /* 0x0000000c086c723c */ /* 0x050fe2000004186c */
[----:B------:R-:W-:Y:S01]  /*82b0*/  F2FP.BF16.F32.PACK_AB R22, R158, R155 ;  /* 0x0000009b9e16723e */ /* 0x000fe200000010ff */
[----:B------:R-:W1:Y:S01]  /*82c0*/  MUFU.EX2 R152, R152 ;  /* 0x0000009800987308 */ /* 0x000e620000000800 */
[----:B------:R-:W-:Y:S01]  /*82d0*/  F2FP.BF16.F32.PACK_AB R23, R162, R159 ;  /* 0x0000009fa217723e */ /* 0x000fe200000010ff */
[----:B------:R-:W-:Y:S01]  /*82e0*/  FADD.FTZ R156, R156, R153 ;  /* 0x000000999c9c7221 */ /* 0x000fe20000010000 */
[----:B------:R-:W-:Y:S01]  /*82f0*/  FADD.FTZ R160, R160, R157 ;  /* 0x0000009da0a07221 */ /* 0x000fe20000010000 */
[C---:B------:R-:W-:Y:S01]  /*8300*/  HMMA.16816.F32.BF16 R120, R8.reuse, R14, R120 ;  /* 0x0000000e0878723c */ /* 0x040fe20000041878 */
[----:B------:R-:W4:Y:S01]  /*8310*/  LDSM.16.MT88.4 R12, [R217+0xe000] ;  /* 0x00e00000d90c783b */ /* 0x000f220000004200 */
[----:B------:R-:W-:Y:S01]  /*8320*/  FADD.FTZ R155, R155, R156 ;  /* 0x0000009c9b9b7221 */ /* 0x000fe20000010000 */
[----:B------:R-:W-:Y:S01]  /*8330*/  FADD.FTZ R3, R159, R160 ;  /* 0x000000a09f037221 */ /* 0x000fe20000010000 */
[----:B------:R-:W-:Y:S02]  /*8340*/  MUFU.EX2 R245, R245 ;  /* 0x000000f500f57308 */ /* 0x000fe40000000800 */
[----:B------:R-:W-:Y:S01]  /*8350*/  HMMA.16816.F32.BF16 R112, R8, R24, R112 ;  /* 0x000000180870723c */ /* 0x000fe20000041870 */
[----:B------:R-:W-:Y:S01]  /*8360*/  FADD.FTZ R155, R158, R155 ;  /* 0x0000009b9e9b7221 */ /* 0x000fe20000010000 */
[----:B------:R-:W-:-:S04]  /*8370*/  FADD.FTZ R3, R162, R3 ;  /* 0x00000003a2037221 */ /* 0x000fc80000010000 */
[----:B------:R-:W-:Y:S01]  /*8380*/  HMMA.16816.F32.BF16 R116, R8, R26, R116 ;  /* 0x0000001a0874723c */ /* 0x000fe20000041874 */
[----:B------:R-:W3:Y:S01]  /*8390*/  LDSM.16.MT88.4 R8, [R216+0xe000] ;  /* 0x00e00000d808783b */ /* 0x000ee20000004200 */
[----:B------:R-:W-:Y:S03]  /*83a0*/  MUFU.EX2 R246, R246 ;  /* 0x000000f600f67308 */ /* 0x000fe60000000800 */
[----:B------:R-:W-:Y:S01]  /*83b0*/  LDSM.16.MT88.4 R24, [R216+0x12000] ;  /* 0x01200000d818783b */ /* 0x000fe20000004200 */
[C---:B-----5:R-:W-:Y:S06]  /*83c0*/  HMMA.16816.F32.BF16 R128, R20.reuse, R4, R128 ;  /* 0x000000041480723c */ /* 0x060fec0000041880 */
[C---:B------:R-:W-:Y:S01]  /*83d0*/  HMMA.16816.F32.BF16 R68, R20.reuse, R6, R68 ;  /* 0x000000061444723c */ /* 0x040fe20000041844 */
[----:B------:R-:W5:Y:S05]  /*83e0*/  LDSM.16.MT88.4 R4, [R217+0x12000] ;  /* 0x01200000d904783b */ /* 0x000f6a0000004200 */
[C---:B--2---:R-:W-:Y:S06]  /*83f0*/  HMMA.16816.F32.BF16 R72, R20.reuse, R16, R72 ;  /* 0x000000101448723c */ /* 0x044fec0000041848 */
[C---:B------:R-:W-:Y:S01]  /*8400*/  HMMA.16816.F32.BF16 R76, R20.reuse, R18, R76 ;  /* 0x00000012144c723c */ /* 0x040fe2000004184c */
[----:B------:R-:W-:Y:S05]  /*8410*/  LDSM.16.MT88.4 R16, [R220+0xe800] ;  /* 0x00e80000dc10783b */ /* 0x000fea0000004200 */
[C---:B----4-:R-:W-:Y:S06]  /*8420*/  HMMA.16816.F32.BF16 R80, R20.reuse, R12, R80 ;  /* 0x0000000c1450723c */ /* 0x050fec0000041850 */
[C---:B------:R-:W-:Y:S01]  /*8430*/  HMMA.16816.F32.BF16 R84, R20.reuse, R14, R84 ;  /* 0x0000000e1454723c */ /* 0x040fe20000041854 */
[----:B------:R-:W-:Y:S05]  /*8440*/  LDSM.16.MT88.4 R12, [R218+0xe800] ;  /* 0x00e80000da0c783b */ /* 0x000fea0000004200 */
[C---:B---3--:R-:W-:Y:S06]  /*8450*/  HMMA.16816.F32.BF16 R88, R20.reuse, R8, R88 ;  /* 0x000000081458723c */ /* 0x048fec0000041858 */
[C---:B------:R-:W-:Y:S01]  /*8460*/  HMMA.16816.F32.BF16 R92, R20.reuse, R10, R92 ;  /* 0x0000000a145c723c */ /* 0x040fe2000004185c */
[----:B------:R-:W2:Y:S05]  /*8470*/  LDSM.16.MT88.4 R8, [R217+0xe800] ;  /* 0x00e80000d908783b */ /* 0x000eaa0000004200 */
[C---:B-----5:R-:W-:Y:S06]  /*8480*/  HMMA.16816.F32.BF16 R108, R20.reuse, R4, R108 ;  /* 0x00000004146c723c */ /* 0x060fec000004186c */
[C---:B------:R-:W-:Y:S01]  /*8490*/  HMMA.16816.F32.BF16 R120, R20.reuse, R6, R120 ;  /* 0x000000061478723c */ /* 0x040fe20000041878 */
[----:B------:R-:W3:Y:S05]  /*84a0*/  LDSM.16.MT88.4 R4, [R216+0xe800] ;  /* 0x00e80000d804783b */ /* 0x000eea0000004200 */
[C---:B------:R-:W-:Y:S06]  /*84b0*/  HMMA.16816.F32.BF16 R124, R20.reuse, R28, R124 ;  /* 0x0000001c147c723c */ /* 0x040fec000004187c */
        /* <DEDUP_REMOVED lines=14> */
[----:B--2---:R-:W-:Y:S01]  /*85a0*/  HMMA.16816.F32.BF16 R80, R28, R8, R80 ;  /* 0x000000081c50723c */ /* 0x004fe20000041850 */
[----:B------:R-:W-:Y:S01]  /*85b0*/  FADD.FTZ R171, R171, R168 ;  /* 0x000000a8abab7221 */ /* 0x000fe20000010000 */
[----:B------:R-:W-:-:S04]  /*85c0*/  FADD.FTZ R163, R170, R163 ;  /* 0x000000a3aaa37221 */ /* 0x000fc80000010000 */
[----:B------:R-:W-:Y:S01]  /*85d0*/  HMMA.16816.F32.BF16 R84, R28, R10, R84 ;  /* 0x0000000a1c54723c */ /* 0x000fe20000041854 */
[----:B------:R-:W2:Y:S05]  /*85e0*/  LDSM.16.MT88.4 R8, [R217+0x12800] ;  /* 0x01280000d908783b */ /* 0x000eaa0000004200 */
[C---:B------:R-:W-:Y:S06]  /*85f0*/  HMMA.16816.F32.BF16 R112, R20.reuse, R24, R112 ;  /* 0x000000181470723c */ /* 0x040fec0000041870 */
[----:B------:R-:W-:Y:S01]  /*8600*/  HMMA.16816.F32.BF16 R116, R20, R26, R116 ;  /* 0x0000001a1474723c */ /* 0x000fe20000041874 */
[----:B------:R-:W4:Y:S04]  /*8610*/  LDSM.16.MT88.4 R20, [R220+0x12800] ;  /* 0x01280000dc14783b */ /* 0x000f280000004200 */
[----:B------:R-:W-:Y:S01]  /*8620*/  LDSM.16.MT88.4 R24, [R220+0xf000] ;  /* 0x00f00000dc18783b */ /* 0x000fe20000004200 */
[C---:B------:R-:W-:Y:S06]  /*8630*/  HMMA.16816.F32.BF16 R72, R28.reuse, R12, R72 ;  /* 0x0000000c1c48723c */ /* 0x040fec0000041848 */
[C---:B------:R-:W-:Y:S01]  /*8640*/  HMMA.16816.F32.BF16 R76, R28.reuse, R14, R76 ;  /* 0x0000000e1c4c723c */ /* 0x040fe2000004184c */
[----:B------:R-:W5:Y:S05]  /*8650*/  LDSM.16.MT88.4 R12, [R218+0x12800] ;  /* 0x01280000da0c783b */ /* 0x000f6a0000004200 */
[C---:B------:R-:W-:Y:S06]  /*8660*/  HMMA.16816.F32.BF16 R128, R28.reuse, R16, R128 ;  /* 0x000000101c80723c */ /* 0x040fec0000041880 */
[C---:B------:R-:W-:Y:S01]  /*8670*/  HMMA.16816.F32.BF16 R68, R28.reuse, R18, R68 ;  /* 0x000000121c44723c */ /* 0x040fe20000041844 */
[----:B------:R-:W1:Y:S05]  /*8680*/  LDSM.16.MT88.4 R16, [R218+0xf000] ;  /* 0x00f00000da10783b */ /* 0x000e6a0000004200 */
[C---:B---3--:R-:W-:Y:S06]  /*8690*/  HMMA.16816.F32.BF16 R88, R28.reuse, R4, R88 ;  /* 0x000000041c58723c */ /* 0x048fec0000041858 */
[C---:B------:R-:W-:Y:S01]  /*86a0*/  HMMA.16816.F32.BF16 R92, R28.reuse, R6, R92 ;  /* 0x000000061c5c723c */ /* 0x040fe2000004185c */
[----:B------:R-:W3:Y:S05]  /*86b0*/  LDSM.16.MT88.4 R4, [R217+0xf000] ;  /* 0x00f00000d904783b */ /* 0x000eea0000004200 */
[C---:B--2---:R-:W-:Y:S06]  /*86c0*/  HMMA.16816.F32.BF16 R108, R28.reuse, R8, R108 ;  /* 0x000000081c6c723c */ /* 0x044fec000004186c */
[C---:B------:R-:W-:Y:S01]  /*86d0*/  HMMA.16816.F32.BF16 R120, R28.reuse, R10, R120 ;  /* 0x0000000a1c78723c */ /* 0x040fe20000041878 */
[----:B------:R-:W2:Y:S05]  /*86e0*/  LDSM.16.MT88.4 R8, [R220+0x13000] ;  /* 0x01300000dc08783b */ /* 0x000eaa0000004200 */
[C---:B----4-:R-:W-:Y:S06]  /*86f0*/  HMMA.16816.F32.BF16 R96, R28.reuse, R20, R96 ;  /* 0x000000141c60723c */ /* 0x050fec0000041860 */
[C---:B------:R-:W-:Y:S01]  /*8700*/  HMMA.16816.F32.BF16 R100, R28.reuse, R22, R100 ;  /* 0x000000161c64723c */ /* 0x040fe20000041864 */
[----:B------:R-:W4:Y:S05]  /*8710*/  LDSM.16.MT88.4 R20, [R216+0xf000] ;  /* 0x00f00000d814783b */ /* 0x000f2a0000004200 */
[C---:B-----5:R-:W-:Y:S06]  /*8720*/  HMMA.16816.F32.BF16 R124, R28.reuse, R12, R124 ;  /* 0x0000000c1c7c723c */ /* 0x060fec000004187c */
[----:B------:R-:W-:Y:S01]  /*8730*/  HMMA.16816.F32.BF16 R104, R28, R14, R104 ;  /* 0x0000000e1c68723c */ /* 0x000fe20000041868 */
[----:B------:R-:W-:Y:S01]  /*8740*/  F2FP.BF16.F32.PACK_AB R12, R161, R154 ;  /* 0x0000009aa10c723e */ /* 0x000fe200000010ff */
[----:B------:R-:W-:Y:S01]  /*8750*/  FADD.FTZ R154, R154, R171 ;  /* 0x000000ab9a9a7221 */ /* 0x000fe20000010000 */
[----:B------:R-:W-:-:S03]  /*8760*/  F2FP.BF16.F32.PACK_AB R13, R149, R148 ;  /* 0x00000094950d723e */ /* 0x000fc600000010ff */
[----:B------:R-:W-:Y:S01]  /*8770*/  HMMA.16816.F32.BF16 R112, R28, R32, R112 ;  /* 0x000000201c70723c */ /* 0x000fe20000041870 */
[----:B------:R-:W-:Y:S01]  /*8780*/  F2FP.BF16.F32.PACK_AB R14, R167, R150 ;  /* 0x00000096a70e723e */ /* 0x000fe200000010ff */
[----:B------:R-:W-:Y:S01]  /*8790*/  FADD.FTZ R161, R161, R154 ;  /* 0x0000009aa1a17221 */ /* 0x000fe20000010000 */
[----:B-1----:R-:W-:-:S03]  /*87a0*/  F2FP.BF16.F32.PACK_AB R15, R152, R147 ;  /* 0x00000093980f723e */ /* 0x002fc600000010ff */
[----:B------:R-:W-:Y:S01]  /*87b0*/  HMMA.16816.F32.BF16 R116, R28, R34, R116 ;  /* 0x000000221c74723c */ /* 0x000fe20000041874 */
[--C-:B------:R-:W-:Y:S01]  /*87c0*/  FFMA.FTZ R32, R67, UR10, -R66.reuse ;  /* 0x0000000a43207c23 */ /* 0x100fe20008010842 */
[----:B------:R-:W-:Y:S01]  /*87d0*/  FFMA.FTZ R33, R65, UR10, -R66 ;  /* 0x0000000a41217c23 */ /* 0x000fe20008010842 */
[----:B------:R-:W-:-:S03]  /*87e0*/  FADD.FTZ R150, R150, R161 ;  /* 0x000000a196967221 */ /* 0x000fc60000010000 */
[C---:B------:R-:W-:Y:S01]  /*87f0*/  HMMA.16816.F32.BF16 R128, R12.reuse, R24, R128 ;  /* 0x000000180c80723c */ /* 0x040fe20000041880 */
[--C-:B------:R-:W-:Y:S01]  /*8800*/  FFMA.FTZ R28, R138, UR10, -R135.reuse ;  /* 0x0000000a8a1c7c23 */ /* 0x100fe20008010887 */
[--C-:B------:R-:W-:Y:S01]  /*8810*/  FFMA.FTZ R29, R136, UR10, -R135.reuse ;  /* 0x0000000a881d7c23 */ /* 0x100fe20008010887 */
[----:B------:R-:W-:Y:S01]  /*8820*/  FFMA.FTZ R30, R134, UR10, -R135 ;  /* 0x0000000a861e7c23 */ /* 0x000fe20008010887 */
[----:B------:R-:W-:Y:S01]  /*8830*/  FFMA.FTZ R31, R133, UR10, -R66 ;  /* 0x0000000a851f7c23 */ /* 0x000fe20008010842 */
[----:B------:R-:W-:Y:S01]  /*8840*/  MUFU.EX2 R32, R32 ;  /* 0x0000002000207308 */ /* 0x000fe20000000800 */
[----:B------:R-:W-:Y:S01]  /*8850*/  HMMA.16816.F32.BF16 R68, R12, R26, R68 ;  /* 0x0000001a0c44723c */ /* 0x000fe20000041844 */
[----:B------:R-:W-:Y:S01]  /*8860*/  LDSM.16.MT88.4 R24, [R216+0x13000] ;  /* 0x01300000d818783b */ /* 0x000fe20000004200 */
[----:B------:R-:W-:-:S04]  /*8870*/  FADD.FTZ R167, R167, R150 ;  /* 0x00000096a7a77221 */ /* 0x000fc80000010000 */
[C---:B------:R-:W-:Y:S01]  /*8880*/  HMMA.16816.F32.BF16 R72, R12.reuse, R16, R72 ;  /* 0x000000100c48723c */ /* 0x040fe20000041848 */
[----:B------:R-:W-:Y:S05]  /*8890*/  MUFU.EX2 R28, R28 ;  /* 0x0000001c001c7308 */ /* 0x000fea0000000800 */
[C---:B------:R-:W-:Y:S01]  /*88a0*/  HMMA.16816.F32.BF16 R76, R12.reuse, R18, R76 ;  /* 0x000000120c4c723c */ /* 0x040fe2000004184c */
[----:B------:R-:W1:Y:S02]  /*88b0*/  LDSM.16.MT88.4 R16, [R218+0x13000] ;  /* 0x01300000da10783b */ /* 0x000e640000004200 */
[----:B------:R-:W5:Y:S03]  /*88c0*/  MUFU.EX2 R29, R29 ;  /* 0x0000001d001d7308 */ /* 0x000f660000000800 */
[C---:B---3--:R-:W-:Y:S05]  /*88d0*/  HMMA.16816.F32.BF16 R80, R12.reuse, R4, R80 ;  /* 0x000000040c50723c */ /* 0x048fea0000041850 */
[----:B------:R-:W-:Y:S01]  /*88e0*/  MUFU.EX2 R30, R30 ;  /* 0x0000001e001e7308 */ /* 0x000fe20000000800 */
[C---:B------:R-:W-:Y:S01]  /*88f0*/  HMMA.16816.F32.BF16 R84, R12.reuse, R6, R84 ;  /* 0x000000060c54723c */ /* 0x040fe20000041854 */
[----:B------:R-:W3:Y:S05]  /*8900*/  LDSM.16.MT88.4 R4, [R217+0x13000] ;  /* 0x01300000d904783b */ /* 0x000eea0000004200 */
[C---:B--2---:R-:W-:Y:S01]  /*8910*/  HMMA.16816.F32.BF16 R96, R12.reuse, R8, R96 ;  /* 0x000000080c60723c */ /* 0x044fe20000041860 */
[----:B------:R-:W2:Y:S05]  /*8920*/  MUFU.EX2 R31, R31 ;  /* 0x0000001f001f7308 */ /* 0x000eaa0000000800 */
[C---:B------:R-:W-:Y:S01]  /*8930*/  HMMA.16816.F32.BF16 R100, R12.reuse, R10, R100 ;  /* 0x0000000a0c64723c */ /* 0x040fe20000041864 */
[----:B------:R-:W2:Y:S02]  /*8940*/  LDSM.16.MT88.4 R8, [R220+0xf800] ;  /* 0x00f80000dc08783b */ /* 0x000ea40000004200 */
[----:B------:R-:W2:Y:S03]  /*8950*/  MUFU.EX2 R33, R33 ;  /* 0x0000002100217308 */ /* 0x000ea60000000800 */
[C---:B----4-:R-:W-:Y:S06]  /*8960*/  HMMA.16816.F32.BF16 R88, R12.reuse, R20, R88 ;  /* 0x000000140c58723c */ /* 0x050fec0000041858 */
[C---:B------:R-:W-:Y:S01]  /*8970*/  HMMA.16816.F32.BF16 R92, R12.reuse, R22, R92 ;  /* 0x000000160c5c723c */ /* 0x040fe2000004185c */
[----:B------:R-:W4:Y:S05]  /*8980*/  LDSM.16.MT88.4 R20, [R218+0xf800] ;  /* 0x00f80000da14783b */ /* 0x000f2a0000004200 */
[C---:B-1----:R-:W-:Y:S06]  /*8990*/  HMMA.16816.F32.BF16 R124, R12.reuse, R16, R124 ;  /* 0x000000100c7c723c */ /* 0x042fec000004187c */
[C---:B------:R-:W-:Y:S01]  /*89a0*/  HMMA.16816.F32.BF16 R104, R12.reuse, R18, R104 ;  /* 0x000000120c68723c */ /* 0x040fe20000041868 */
[----:B------:R-:W1:Y:S05]  /*89b0*/  LDSM.16.MT88.4 R16, [R217+0xf800] ;  /* 0x00f80000d910783b */ /* 0x000e6a0000004200 */
[C---:B---3--:R-:W-:Y:S06]  /*89c0*/  HMMA.16816.F32.BF16 R108, R12.reuse, R4, R108 ;  /* 0x000000040c6c723c */ /* 0x048fec000004186c */
[----:B------:R-:W-:Y:S01]  /*89d0*/  HMMA.16816.F32.BF16 R120, R12, R6, R120 ;  /* 0x000000060c78723c */ /* 0x000fe20000041878 */
[----:B-----5:R-:W-:Y:S01]  /*89e0*/  F2FP.BF16.F32.PACK_AB R4, R29, R28 ;  /* 0x0000001c1d04723e */ /* 0x020fe200000010ff */
[----:B------:R-:W-:Y:S01]  /*89f0*/  FADD.FTZ R28, R28, R167 ;  /* 0x000000a71c1c7221 */ /* 0x000fe20000010000 */
[----:B--2---:R-:W-:-:S03]  /*8a00*/  F2FP.BF16.F32.PACK_AB R5, R32, R31 ;  /* 0x0000001f2005723e */ /* 0x004fc600000010ff */
[----:B------:R-:W-:Y:S01]  /*8a10*/  HMMA.16816.F32.BF16 R112, R12, R24, R112 ;  /* 0x000000180c70723c */ /* 0x000fe20000041870 */
[----:B------:R-:W-:Y:S01]  /*8a20*/  F2FP.BF16.F32.PACK_AB R6, R245, R30 ;  /* 0x0000001ef506723e */ /* 0x000fe200000010ff */
[----:B------:R-:W-:Y:S01]  /*8a30*/  FADD.FTZ R29, R29, R28 ;  /* 0x0000001c1d1d7221 */ /* 0x000fe20000010000 */
[----:B------:R-:W-:-:S03]  /*8a40*/  F2FP.BF16.F32.PACK_AB R7, R246, R33 ;  /* 0x00000021f607723e */ /* 0x000fc600000010ff */
[----:B------:R-:W-:Y:S01]  /*8a50*/  HMMA.16816.F32.BF16 R116, R12, R26, R116 ;  /* 0x0000001a0c74723c */ /* 0x000fe20000041874 */
[----:B------:R-:W2:Y:S01]  /*8a60*/  LDSM.16.MT88.4 R12, [R216+0xf800] ;  /* 0x00f80000d80c783b */ /* 0x000ea20000004200 */
[----:B------:R-:W-:-:S04]  /*8a70*/  FADD.FTZ R30, R30, R29 ;  /* 0x0000001d1e1e7221 */ /* 0x000fc80000010000 */
[----:B------:R-:W-:Y:S01]  /*8a80*/  HMMA.16816.F32.BF16 R128, R4, R8, R128 ;  /* 0x000000080480723c */ /* 0x000fe20000041880 */
[----:B------:R-:W-:-:S05]  /*8a90*/  FADD.FTZ R245, R245, R30 ;  /* 0x0000001ef5f57221 */ /* 0x000fca0000010000 */
[C---:B------:R-:W-:Y:S01]  /*8aa0*/  HMMA.16816.F32.BF16 R68, R4.reuse, R10, R68 ;  /* 0x0000000a0444723c */ /* 0x040fe20000041844 */
[----:B------:R-:W3:Y:S05]  /*8ab0*/  LDSM.16.MT88.4 R8, [R220+0x13800] ;  /* 0x01380000dc08783b */ /* 0x000eea0000004200 */
        /* <DEDUP_REMOVED lines=9> */
[C---:B---3--:R-:W-:Y:S06]  /*8b50*/  HMMA.16816.F32.BF16 R96, R4.reuse, R8, R96 ;  /* 0x000000080460723c */ /* 0x048fec0000041860 */
[----:B------:R-:W-:Y:S01]  /*8b60*/  HMMA.16816.F32.BF16 R100, R4, R10, R100 ;  /* 0x0000000a0464723c */ /* 0x000fe20000041864 */
[----:B------:R-:W-:-:S04]  /*8b70*/  FADD.FTZ R8, R148, R163 ;  /* 0x000000a394087221 */ /* 0x000fc80000010000 */
[----:B------:R-:W-:Y:S01]  /*8b80*/  FADD.FTZ R8, R149, R8 ;  /* 0x0000000895087221 */ /* 0x000fe20000010000 */
[----:B----4-:R-:W-:Y:S03]  /*8b90*/  HMMA.16816.F32.BF16 R124, R4, R20, R124 ;  /* 0x00000014047c723c */ /* 0x010fe6000004187c */
[----:B------:R-:W-:-:S03]  /*8ba0*/  FADD.FTZ R147, R147, R8 ;  /* 0x0000000893937221 */ /* 0x000fc60000010000 */
[----:B------:R-:W-:Y:S01]  /*8bb0*/  HMMA.16816.F32.BF16 R104, R4, R22, R104 ;  /* 0x000000160468723c */ /* 0x000fe20000041868 */
[----:B------:R-:W-:-:S04]  /*8bc0*/  FADD.FTZ R152, R152, R147 ;  /* 0x0000009398987221 */ /* 0x000fc80000010000 */
[----:B------:R-:W-:Y:S01]  /*8bd0*/  FADD.FTZ R31, R31, R152 ;  /* 0x000000981f1f7221 */ /* 0x000fe20000010000 */
[----:B-1----:R-:W-:Y:S03]  /*8be0*/  HMMA.16816.F32.BF16 R108, R4, R16, R108 ;  /* 0x00000010046c723c */ /* 0x002fe6000004186c */
[----:B------:R-:W-:-:S03]  /*8bf0*/  FADD.FTZ R32, R32, R31 ;  /* 0x0000001f20207221 */ /* 0x000fc60000010000 */
[----:B------:R-:W-:Y:S01]  /*8c00*/  HMMA.16816.F32.BF16 R120, R4, R18, R120 ;  /* 0x000000120478723c */ /* 0x000fe20000041878 */
[----:B------:R-:W-:-:S04]  /*8c10*/  FADD.FTZ R33, R33, R32 ;  /* 0x0000002021217221 */ /* 0x000fc80000010000 */
[----:B------:R-:W-:Y:S01]  /*8c20*/  FADD.FTZ R246, R246, R33 ;  /* 0x00000021f6f67221 */ /* 0x000fe20000010000 */
        /* <DEDUP_REMOVED lines=9> */
[----:B------:R-:W-:Y:S01]  /*8cc0*/  SHF.L.U32 R5, R233, 0x7, RZ ;  /* 0x00000007e9057819 */ /* 0x000fe200000006ff */
[----:B------:R-:W-:-:S03]  /*8cd0*/  ULDC.64 UR4, c[0x0][0x238] ;  /* 0x00008e0000047ab9 */ /* 0x000fc60000000a00 */
[----:B------:R-:W-:Y:S01]  /*8ce0*/  IABS R7, R5 ;  /* 0x0000000500077213 */ /* 0x000fe20000000000 */
[----:B------:R-:W-:-:S05]  /*8cf0*/  VIADD R13, R5, 0x80 ;  /* 0x00000080050d7836 */ /* 0x000fca0000000000 */
[----:B------:R-:W-:Y:S02]  /*8d00*/  IABS R9, R13 ;  /* 0x0000000d00097213 */ /* 0x000fe40000000000 */
[-C--:B-1----:R-:W-:Y:S02]  /*8d10*/  IABS R3, R4.reuse ;  /* 0x0000000400037213 */ /* 0x082fe40000000000 */
[-C--:B------:R-:W-:Y:S02]  /*8d20*/  LOP3.LUT R13, R13, R4.reuse, RZ, 0x3c, !PT ;  /* 0x000000040d0d7212 */ /* 0x080fe400078e3cff */
[----:B------:R-:W1:Y:S01]  /*8d30*/  I2F.RP R6, R3 ;  /* 0x0000000300067306 */ /* 0x000e620000209400 */
[----:B------:R-:W-:Y:S02]  /*8d40*/  LOP3.LUT R5, R5, R4, RZ, 0x3c, !PT ;  /* 0x0000000405057212 */ /* 0x000fe400078e3cff */
[----:B------:R-:W-:Y:S02]  /*8d50*/  ISETP.GE.AND P3, PT, R13, RZ, PT ;  /* 0x000000ff0d00720c */ /* 0x000fe40003f66270 */
[----:B------:R-:W-:-:S03]  /*8d60*/  ISETP.GE.AND P1, PT, R5, RZ, PT ;  /* 0x000000ff0500720c */ /* 0x000fc60003f26270 */
        /* <DEDUP_REMOVED lines=12> */
[C---:B------:R-:W-:Y:S01]  /*8e30*/  IMAD R6, R3.reuse, R6, R7 ;  /* 0x0000000603067224 */ /* 0x040fe200078e0207 */
        /* <DEDUP_REMOVED lines=35> */
.L_x_1553:
[----:B------:R-:W-:-:S04]  /*9070*/  LEA R7, -R186, RZ, 0x7 ;  /* 0x000000ffba077211 */ /* 0x000fc800078e39ff */
[----:B------:R-:W-:-:S07]  /*9080*/  SHF.R.S32.HI R4, RZ, 0x1f, R7 ;  /* 0x0000001fff047819 */ /* 0x000fce0000011407 */
.L_x_1554:
[----:B------:R-:W-:Y:S01]  /*9090*/  ULDC UR4, c[0x0][0x2d0] ;  /* 0x0000b40000047ab9 */ /* 0x000fe20000000800 */
[----:B------:R-:W-:Y:S02]  /*90a0*/  LEA R194, P3, R7, R188, 0x1 ;  /* 0x000000bc07c27211 */ /* 0x000fe400078608ff */
[----:B------:R-:W-:Y:S02]  /*90b0*/  ISETP.GE.AND P1, PT, R38, UR4, PT ;  /* 0x0000000426007c0c */ /* 0x000fe4000bf26270 */
[----:B------:R-:W-:Y:S02]  /*90c0*/  ISETP.GE.AND P2, PT, R235, UR4, PT ;  /* 0x00000004eb007c0c */ /* 0x000fe4000bf46270 */
[----:B------:R-:W-:-:S09]  /*90d0*/  LEA.HI.X R195, R7, R189, R4, 0x1, P3 ;  /* 0x000000bd07c37211 */ /* 0x000fd200018f0c04 */
[-C--:B------:R-:W-:Y:S02]  /*90e0*/  @!P1 IADD3 R8, P4, R7, R40.reuse, RZ ;  /* 0x0000002807089210 */ /* 0x080fe40007f9e0ff */
[----:B------:R-:W-:Y:S01]  /*90f0*/  IADD3 R7, P3, R232, R7, RZ ;  /* 0x00000007e8077210 */ /* 0x000fe20007f7e0ff */
[----:B------:R-:W-:Y:S02]  /*9100*/  @P2 STS.128 [R234+0xc000], RZ ;  /* 0x00c000ffea002388 */ /* 0x000fe40000000c00 */
[----:B------:R-:W-:Y:S01]  /*9110*/  @!P1 IMAD.X R3, R4, 0x1, R36, P4 ;  /* 0x0000000104039824 */ /* 0x000fe200020e0624 */
[C---:B------:R-:W-:Y:S01]  /*9120*/  @!P1 LEA R28, P4, R8.reuse, UR6, 0x1 ;  /* 0x00000006081c9c11 */ /* 0x040fe2000f8808ff */
        /* <DEDUP_REMOVED lines=11> */
[C---:B------:R-:W-:Y:S02]  /*91e0*/  @!P1 LEA R20, P3, R6.reuse, UR6, 0x1 ;  /* 0x0000000606149c11 */ /* 0x040fe4000f8608ff */
        /* <DEDUP_REMOVED lines=47> */
[----:B------:R-:W-:Y:S01]  /*94e0*/  @!P1 LEA R24, P4, R5, UR6, 0x1 ;  /* 0x0000000605189c11 */ /* 0x000fe2000f8808ff */
[----:B------:R-:W-:Y:S01]  /*94f0*/  @!P1 IMAD.X R6, R4, 0x1, R36, P3 ;  /* 0x0000000104069824 */ /* 0x000fe200018e0624 */
[-C--:B------:R-:W-:Y:S01]  /*9500*/  @!P2 LEA R26, P5, R3, R188.reuse, 0x1 ;  /* 0x000000bc031aa211 */ /* 0x080fe200078a08ff */
[----:B------:R-:W-:Y:S01]  /*9510*/  @P1 STS.128 [R234+0x11000], RZ ;  /* 0x011000ffea001388 */ /* 0x000fe20000000c00 */
[C---:B------:R-:W-:Y:S02]  /*9520*/  IADD3 R7, P3, R232.reuse, R3, RZ ;  /* 0x00000003e8077210 */ /* 0x040fe40007f7e0ff */
[----:B------:R-:W-:Y:S01]  /*9530*/  @!P1 LEA.HI.X R25, R5, UR7, R6, 0x1, P4 ;  /* 0x0000000705199c11 */ /* 0x000fe2000a0f0c06 */
[----:B------:R-:W-:Y:S01]  /*9540*/  @!PT LDS RZ, [RZ] ;  /* 0x00000000fffff984 */ /* 0x000fe20000000800 */
[----:B------:R-:W-:Y:S01]  /*9550*/  @!PT LDS RZ, [RZ] ;  /* 0x00000000fffff984 */ /* 0x000fe20000000800 */
[----:B------:R-:W-:Y:S01]  /*9560*/  @!PT LDS RZ, [RZ] ;  /* 0x00000000fffff984 */ /* 0x000fe20000000800 */
[----:B------:R-:W-:Y:S01]  /*9570*/  @!P1 LDGSTS.E.BYPASS.LTC128B.128 [R234+0x11000], desc[UR12][R16.64+0x80] ;  /* 0x1100008010ea9fae */ /* 0x000fe2000b901d4c */
[--C-:B------:R-:W-:Y:S01]  /*9580*/  @!P2 LEA.HI.X R27, R3, R189, R4.reuse, 0x1, P5 ;  /* 0x000000bd031ba211 */ /* 0x100fe200028f0c04 */
[----:B------:R-:W-:Y:S01]  /*9590*/  IMAD.X R4, R231, 0x1, R4, P3 ;  /* 0x00000001e7047824 */ /* 0x000fe200018e0604 */
[----:B------:R-:W-:Y:S01]  /*95a0*/  IADD3 R3, P4, R232, R7, RZ ;  /* 0x00000007e8037210 */ /* 0x000fe20007f9e0ff */
[----:B------:R-:W-:Y:S01]  /*95b0*/  @P2 STS.128 [R234+0xd800], RZ ;  /* 0x00d800ffea002388 */ /* 0x000fe20000000c00 */
[----:B------:R-:W-:-:S02]  /*95c0*/  @!P2 LEA R30, P6, R7, R188, 0x1 ;  /* 0x000000bc071ea211 */ /* 0x000fc400078c08ff */
[-C--:B------:R-:W-:Y:S01]  /*95d0*/  @!P1 IADD3 R5, P5, R7, R40.reuse, RZ ;  /* 0x0000002807059210 */ /* 0x080fe20007fbe0ff */
[----:B------:R-:W-:Y:S01]  /*95e0*/  @!PT LDS RZ, [RZ] ;  /* 0x00000000fffff984 */ /* 0x000fe20000000800 */
[----:B------:R-:W-:Y:S01]  /*95f0*/  @!PT LDS RZ, [RZ] ;  /* 0x00000000fffff984 */ /* 0x000fe20000000800 */
[----:B------:R-:W-:Y:S01]  /*9600*/  @!PT LDS RZ, [RZ] ;  /* 0x00000000fffff984 */ /* 0x000fe20000000800 */
[----:B------:R-:W-:Y:S01]  /*9610*/  @!P2 LDGSTS.E.BYPASS.LTC128B.128 [R234+0xd800], desc[UR12][R14.64] ;  /* 0x0d8000000eeaafae */ /* 0x000fe2000b901d4c */
[----:B------:R-:W-:Y:S01]  /*9620*/  @!P1 IADD3 R40, P3, R3, R40, RZ ;  /* 0x0000002803289210 */ /* 0x000fe20007f7e0ff */
[--C-:B------:R-:W-:Y:S01]  /*9630*/  IMAD.X R6, R231, 0x1, R4.reuse, P4 ;  /* 0x00000001e7067824 */ /* 0x100fe200020e0604 */
[----:B------:R-:W-:Y:S01]  /*9640*/  @!P2 LEA.HI.X R31, R7, R189, R4, 0x1, P6 ;  /* 0x000000bd071fa211 */ /* 0x000fe200030f0c04 */
        /* <DEDUP_REMOVED lines=8> */
[----:B-1----:R-:W-:Y:S01]  /*96d0*/  @!P2 LEA R28, P4, R3, R188, 0x1 ;  /* 0x000000bc031ca211 */ /* 0x002fe200078808ff */
[----:B------:R-:W-:Y:S01]  /*96e0*/  IMAD.MOV.U32 R188, RZ, RZ, R194 ;  /* 0x000000ffffbc7224 */ /* 0x000fe200078e00c2 */
[----:B------:R-:W-:Y:S01]  /*96f0*/  @!P1 LEA R36, P3, R40, UR6, 0x1 ;  /* 0x0000000628249c11 */ /* 0x000fe2000f8608ff */
[----:B------:R-:W-:Y:S01]  /*9700*/  @P2 STS.128 [R234+0xe000], RZ ;  /* 0x00e000ffea002388 */ /* 0x000fe20000000c00 */
[----:B------:R-:W-:-:S02]  /*9710*/  @!P1 LEA.HI.X R39, R5, UR7, R4, 0x1, P5 ;  /* 0x0000000705279c11 */ /* 0x000fc4000a8f0c04 */
[----:B------:R-:W-:Y:S01]  /*9720*/  @!P2 LEA.HI.X R29, R3, R189, R6, 0x1, P4 ;  /* 0x000000bd031da211 */ /* 0x000fe200020f0c06 */
[----:B------:R-:W-:Y:S01]  /*9730*/  @!PT LDS RZ, [RZ] ;  /* 0x00000000fffff984 */ /* 0x000fe20000000800 */
[----:B------:R-:W-:Y:S01]  /*9740*/  @!PT LDS RZ, [RZ] ;  /* 0x00000000fffff984 */ /* 0x000fe20000000800 */
[----:B------:R-:W-:Y:S01]  /*9750*/  @!PT LDS RZ, [RZ] ;  /* 0x00000000fffff984 */ /* 0x000fe20000000800 */
[----:B------:R-:W-:Y:S01]  /*9760*/  @!P2 LDGSTS.E.BYPASS.LTC128B.128 [R234+0xe000], desc[UR12][R10.64] ;  /* 0x0e0000000aeaafae */ /* 0x000fe2000b901d4c */
[----:B------:R-:W-:Y:S01]  /*9770*/  @!P1 LEA.HI.X R37, R40, UR7, R7, 0x1, P3 ;  /* 0x0000000728259c11 */ /* 0x000fe200098f0c07 */
[----:B------:R-:W-:Y:S02]  /*9780*/  IMAD.MOV.U32 R189, RZ, RZ, R195 ;  /* 0x000000ffffbd7224 */ /* 0x000fe400078e00c3 */
        /* <DEDUP_REMOVED lines=36> */
[----:B------:R-:W3:Y:S04]  /*99d0*/  LDSM.16.M88.4 R64, [R225+0x4000] ;  /* 0x00400000e140783b */ /* 0x000ee80000000200 */
[----:B------:R-:W4:Y:S04]  /*99e0*/  LDSM.16.M88.4 R56, [R225+0x4800] ;  /* 0x00480000e138783b */ /* 0x000f280000000200 */
[----:B------:R-:W5:Y:S04]  /*99f0*/  LDSM.16.M88.4 R48, [R225+0x5000] ;  /* 0x00500000e130783b */ /* 0x000f680000000200 */
[----:B------:R-:W2:Y:S04]  /*9a00*/  LDSM.16.M88.4 R40, [R225+0x5800] ;  /* 0x00580000e128783b */ /* 0x000ea80000000200 */
[----:B------:R-:W2:Y:S04]  /*9a10*/  LDSM.16.M88.4 R32, [R225+0x6000] ;  /* 0x00600000e120783b */ /* 0x000ea80000000200 */
[----:B-1----:R-:W1:Y:S04]  /*9a20*/  LDSM.16.M88.4 R24, [R225+0x6800] ;  /* 0x00680000e118783b */ /* 0x002e680000000200 */
        /* <DEDUP_REMOVED lines=17> */
[C---:B------:R-:W-:Y:S03]  /*9b40*/  HMMA.16816.F32.BF16 R36, R172.reuse, R32, RZ ;  /* 0x00000020ac24723c */ /* 0x040fe600000418ff */
[----:B------:R-:W-:Y:S03]  /*9b50*/  LDSM.16.M88.4 R164, [R208] ;  /* 0x00000000d0a4783b */ /* 0x000fe60000000200 */
[C---:B-1----:R-:W-:Y:S01]  /*9b60*/  HMMA.16816.F32.BF16 R28, R172.reuse, R24, RZ ;  /* 0x00000018ac1c723c */ /* 0x042fe200000418ff */
[----:B------:R-:W-:Y:S01]  /*9b70*/  LDSM.16.M88.4 R160, [R208+0x800] ;  /* 0x00080000d0a0783b */ /* 0x000fe20000000200 */
[----:B------:R-:W1:Y:S04]  /*9b80*/  S2R R3, SR_TID.X ;  /* 0x0000000000037919 */ /* 0x000e680000002100 */
[C---:B------:R-:W-:Y:S01]  /*9b90*/  HMMA.16816.F32.BF16 R20, R172.reuse, R16, RZ ;  /* 0x00000010ac14723c */ /* 0x040fe200000418ff */
[----:B------:R-:W0:Y:S05]  /*9ba0*/  LDGDEPBAR ;  /* 0x00000000000079af */ /* 0x000e2a0000000000 */
[C---:B------:R-:W-:Y:S06]  /*9bb0*/  HMMA.16816.F32.BF16 R56, R172.reuse, R58, RZ ;  /* 0x0000003aac38723c */ /* 0x040fec00000418ff */
[C---:B------:R-:W-:Y:S06]  /*9bc0*/  HMMA.16816.F32.BF16 R48, R172.reuse, R50, RZ ;  /* 0x00000032ac30723c */ /* 0x040fec00000418ff */
[C---:B------:R-:W-:Y:S06]  /*9bd0*/  HMMA.16816.F32.BF16 R40, R172.reuse, R42, RZ ;  /* 0x0000002aac28723c */ /* 0x040fec00000418ff */
[C---:B------:R-:W-:Y:S06]  /*9be0*/  HMMA.16816.F32.BF16 R32, R172.reuse, R34, RZ ;  /* 0x00000022ac20723c */ /* 0x040fec00000418ff */
[----:B------:R-:W-:Y:S01]  /*9bf0*/  HMMA.16816.F32.BF16 R24, R172, R26, RZ ;  /* 0x0000001aac18723c */ /* 0x000fe200000418ff */
[----:B-1----:R-:W-:-:S05]  /*9c00*/  IMAD.SHL.U32 R3, R3, 0x2, RZ ;  /* 0x0000000203037824 */ /* 0x002fca00078e00ff */
[C---:B------:R-:W-:Y:S06]  /*9c10*/  HMMA.16816.F32.BF16 R16, R172.reuse, R18, RZ ;  /* 0x00000012ac10723c */ /* 0x040fec00000418ff */
[C---:B------:R-:W-:Y:S06]  /*9c20*/  HMMA.16816.F32.BF16 R12, R172.reuse, R140, RZ ;  /* 0x0000008cac0c723c */ /* 0x040fec00000418ff */
        /* <DEDUP_REMOVED lines=73> */
[----:B------:R-:W5:Y:S05]  /*a0c0*/  LDSM.16.M88.4 R152, [R204] ;  /* 0x00000000cc98783b */ /* 0x000f6a0000000200 */
[C---:B---3--:R-:W-:Y:S06]  /*a0d0*/  HMMA.16816.F32.BF16 R132, R8.reuse, R4, R132 ;  /* 0x000000040884723c */ /* 0x048fec0000041884 */
[----:B------:R-:W-:Y:S01]  /*a0e0*/  HMMA.16816.F32.BF16 R64, R8, R6, R64 ;  /* 0x000000060840723c */ /* 0x000fe20000041840 */
[----:B------:R-:W3:Y:S05]  /*a0f0*/  LDSM.16.M88.4 R4, [R207] ;  /* 0x00000000cf04783b */ /* 0x000eea0000000200 */
[C---:B------:R-:W-:Y:S06]  /*a100*/  HMMA.16816.F32.BF16 R60, R168.reuse, R160, R60 ;  /* 0x000000a0a83c723c */ /* 0x040fec000004183c */
[----:B------:R-:W-:Y:S01]  /*a110*/  HMMA.16816.F32.BF16 R56, R168, R162, R56 ;  /* 0x000000a2a838723c */ /* 0x000fe20000041838 */
[----:B------:R-:W3:Y:S04]  /*a120*/  LDSM.16.M88.4 R160, [R225+0xb800] ;  /* 0x00b80000e1a0783b */ /* 0x000ee80000000200 */
[----:B------:R-:W-:Y:S01]  /*a130*/  LDSM.16.M88.4 R168, [R206] ;  /* 0x00000000cea8783b */ /* 0x000fe20000000200 */
[C---:B----4-:R-:W-:Y:S06]  /*a140*/  HMMA.16816.F32.BF16 R44, R8.reuse, R144, R44 ;  /* 0x00000090082c723c */ /* 0x050fec000004182c */
[C---:B------:R-:W-:Y:S01]  /*a150*/  HMMA.16816.F32.BF16 R40, R8.reuse, R146, R40 ;  /* 0x000000920828723c */ /* 0x040fe20000041828 */
[----:B------:R-:W4:Y:S05]  /*a160*/  LDSM.16.M88.4 R144, [R203] ;  /* 0x00000000cb90783b */ /* 0x000f2a0000000200 */
[C---:B-1----:R-:W-:Y:S06]  /*a170*/  HMMA.16816.F32.BF16 R20, R8.reuse, R136, R20 ;  /* 0x000000880814723c */ /* 0x042fec0000041814 */
[C---:B------:R-:W-:Y:S01]  /*a180*/  HMMA.16816.F32.BF16 R16, R8.reuse, R138, R16 ;  /* 0x0000008a0810723c */ /* 0x040fe20000041810 */
[----:B------:R-:W1:Y:S05]  /*a190*/  LDSM.16.M88.4 R136, [R202] ;  /* 0x00000000ca88783b */ /* 0x000e6a0000000200 */
[C---:B------:R-:W-:Y:S06]  /*a1a0*/  HMMA.16816.F32.BF16 R60, R8.reuse, R156, R60 ;  /* 0x0000009c083c723c */ /* 0x040fec000004183c */
        /* <DEDUP_REMOVED lines=22> */
[C---:B-1----:R-:W-:Y:S06]  /*a310*/  HMMA.16816.F32.BF16 R28, R164.reuse, R136, R28 ;  /* 0x00000088a41c723c */ /* 0x042fec000004181c */
[C---:B------:R-:W-:Y:S01]  /*a320*/  HMMA.16816.F32.BF16 R24, R164.reuse, R138, R24 ;  /* 0x0000008aa418723c */ /* 0x040fe20000041818 */
[----:B------:R-:W1:Y:S05]  /*a330*/  LDSM.16.M88.4 R136, [R208+0x4800] ;  /* 0x00480000d088783b */ /* 0x000e6a0000000200 */
[C---:B------:R-:W-:Y:S06]  /*a340*/  HMMA.16816.F32.BF16 R52, R164.reuse, R156, R52 ;  /* 0x0000009ca434723c */ /* 0x040fec0000041834 */
[----:B------:R-:W-:Y:S01]  /*a350*/  HMMA.16816.F32.BF16 R48, R164, R158, R48 ;  /* 0x0000009ea430723c */ /* 0x000fe20000041830 */
[----:B------:R-:W1:Y:S05]  /*a360*/  LDSM.16.M88.4 R156, [R219+0x9000] ;  /* 0x00900000db9c783b */ /* 0x000e6a0000000200 */
[C---:B--2---:R-:W-:Y:S06]  /*a370*/  HMMA.16816.F32.BF16 R132, R148.reuse, R140, R132 ;  /* 0x0000008c9484723c */ /* 0x044fec0000041884 */
[----:B------:R-:W-:Y:S01]  /*a380*/  HMMA.16816.F32.BF16 R64, R148, R142, R64 ;  /* 0x0000008e9440723c */ /* 0x000fe20000041840 */
[----:B------:R-:W-:Y:S05]  /*a390*/  LDSM.16.M88.4 R140, [R219+0xa000] ;  /* 0x00a00000db8c783b */ /* 0x000fea0000000200 */
[----:B------:R-:W-:Y:S06]  /*a3a0*/  HMMA.16816.F32.BF16 R56, R164, R170, R56 ;  /* 0x000000aaa438723c */ /* 0x000fec0000041838 */
[----:B-----5:R-:W-:Y:S06]  /*a3b0*/  HMMA.16816.F32.BF16 R60, R148, R152, R60 ;  /* 0x00000098943c723c */ /* 0x020fec000004183c */
[C---:B---3--:R-:W-:Y:S06]  /*a3c0*/  HMMA.16816.F32.BF16 R12, R164.reuse, R4, R12 ;  /* 0x00000004a40c723c */ /* 0x048fec000004180c */
[C---:B------:R-:W-:Y:S01]  /*a3d0*/  HMMA.16816.F32.BF16 R172, R164.reuse, R6, R172 ;  /* 0x00000006a4ac723c */ /* 0x040fe200000418ac */
[----:B------:R-:W2:Y:S05]  /*a3e0*/  LDSM.16.M88.4 R4, [R219+0x9800] ;  /* 0x00980000db04783b */ /* 0x000eaa0000000200 */
[C---:B------:R-:W-:Y:S06]  /*a3f0*/  HMMA.16816.F32.BF16 R20, R164.reuse, R8, R20 ;  /* 0x00000008a414723c */ /* 0x040fec0000041814 */
[----:B------:R-:W-:Y:S01]  /*a400*/  HMMA.16816.F32.BF16 R16, R164, R10, R16 ;  /* 0x0000000aa410723c */ /* 0x000fe20000041810 */
[----:B------:R-:W3:Y:S05]  /*a410*/  LDSM.16.M88.4 R8, [R208+0x5000] ;  /* 0x00500000d008783b */ /* 0x000eea0000000200 */
[C---:B----4-:R-:W-:Y:S06]  /*a420*/  HMMA.16816.F32.BF16 R132, R144.reuse, R32, R132 ;  /* 0x000000209084723c */ /* 0x050fec0000041884 */
[----:B------:R-:W-:Y:S01]  /*a430*/  HMMA.16816.F32.BF16 R64, R144, R34, R64 ;  /* 0x000000229040723c */ /* 0x000fe20000041840 */
[----:B------:R-:W-:-:S05]  /*a440*/  LOP3.LUT R32, R3, 0x6, RZ, 0xc0, !PT ;  /* 0x0000000603207812 */ /* 0x000fca00078ec0ff */
[----:B------:R-:W-:Y:S01]  /*a450*/  IMAD R3, R233, 0x80, R32 ;  /* 0x00000080e9037824 */ /* 0x000fe200078e0220 */
[----:B------:R-:W-:Y:S03]  /*a460*/  HMMA.16816.F32.BF16 R56, R148, R154, R56 ;  /* 0x0000009a9438723c */ /* 0x000fe60000041838 */
[----:B------:R-:W-:-:S03]  /*a470*/  VIADD R32, R3, 0x1 ;  /* 0x0000000103207836 */ /* 0x000fc60000000000 */
[----:B-1----:R-:W-:Y:S02]  /*a480*/  HMMA.16816.F32.BF16 R60, R144, R136, R60 ;  /* 0x00000088903c723c */ /* 0x002fe4000004183c */
[CC--:B------:R-:W-:Y:S02]  /*a490*/  ISETP.GE.AND P6, PT, R32.reuse, R193.reuse, PT ;  /* 0x000000c12000720c */ /* 0x0c0fe40003fc6270 */
[----:B------:R-:W-:Y:S02]  /*a4a0*/  ISETP.GE.AND P5, PT, R32, R192, PT ;  /* 0x000000c02000720c */ /* 0x000fe40003fa6270 */
[C---:B------:R-:W-:Y:S01]  /*a4b0*/  HMMA.16816.F32.BF16 R52, R148.reuse, R156, R52 ;  /* 0x0000009c9434723c */ /* 0x040fe20000041834 */
[----:B------:R-:W1:Y:S01]  /*a4c0*/  LDSM.16.M88.4 R32, [R208+0x5800] ;  /* 0x00580000d020783b */ /* 0x000e620000000200 */
[----:B------:R-:W-:Y:S01]  /*a4d0*/  VIADD R137, R3, 0x8 ;  /* 0x0000000803897836 */ /* 0x000fe20000000000 */
[----:B------:R-:W-:Y:S01]  /*a4e0*/  FSEL R252, R133, -INF , !P6 ;  /* 0xff80000085fc7808 */ /* 0x000fe20007000000 */
[----:B------:R-:W-:Y:S01]  /*a4f0*/  VIADD R136, R3, 0x9 ;  /* 0x0000000903887836 */ /* 0x000fe20000000000 */
[----:B------:R-:W-:Y:S01]  /*a500*/  FSEL R135, R135, -INF , !P5 ;  /* 0xff80000087877808 */ /* 0x000fe20006800000 */
[----:B------:R-:W-:Y:S01]  /*a510*/  HMMA.16816.F32.BF16 R48, R148, R158, R48 ;  /* 0x0000009e9430723c */ /* 0x000fe20000041830 */
[----:B------:R-:W-:-:S02]  /*a520*/  ISETP.GE.AND P4, PT, R137, R193, PT ;  /* 0x000000c18900720c */ /* 0x000fc40003f86270 */
[-C--:B------:R-:W-:Y:S02]  /*a530*/  ISETP.GE.AND P3, PT, R137, R192.reuse, PT ;  /* 0x000000c08900720c */ /* 0x080fe40003f66270 */
[----:B------:R-:W-:Y:S01]  /*a540*/  FSEL R250, R64, -INF , !P4 ;  /* 0xff80000040fa7808 */ /* 0x000fe20006000000 */
[C---:B------:R-:W-:Y:S01]  /*a550*/  VIADD R64, R3.reuse, 0x10 ;  /* 0x0000001003407836 */ /* 0x040fe20000000000 */
[----:B--2---:R-:W-:Y:S01]  /*a560*/  HMMA.16816.F32.BF16 R44, R148, R4, R44 ;  /* 0x00000004942c723c */ /* 0x004fe2000004182c */
[----:B------:R-:W-:Y:S02]  /*a570*/  FSEL R247, R66, -INF , !P3 ;  /* 0xff80000042f77808 */ /* 0x000fe40005800000 */
[----:B------:R-:W-:Y:S02]  /*a580*/  ISETP.GE.AND P4, PT, R136, R192, PT ;  /* 0x000000c08800720c */ /* 0x000fe40003f86270 */
[----:B------:R-:W-:Y:S01]  /*a590*/  ISETP.GE.AND P3, PT, R64, R193, PT ;  /* 0x000000c14000720c */ /* 0x000fe20003f66270 */
[----:B------:R-:W-:Y:S01]  /*a5a0*/  HMMA.16816.F32.BF16 R56, R144, R138, R56 ;  /* 0x0000008a9038723c */ /* 0x000fe20000041838 */
[----:B------:R-:W-:Y:S01]  /*a5b0*/  VIADD R4, R3, 0x11 ;  /* 0x0000001103047836 */ /* 0x000fe20000000000 */
[----:B------:R-:W-:-:S02]  /*a5c0*/  FSEL R249, R67, -INF , !P4 ;  /* 0xff80000043f97808 */ /* 0x000fc40006000000 */
[----:B------:R-:W-:Y:S02]  /*a5d0*/  FSEL R248, R60, -INF , !P3 ;  /* 0xff8000003cf87808 */ /* 0x000fe40005800000 */
[CC--:B------:R-:W-:Y:S01]  /*a5e0*/  ISETP.GE.AND P4, PT, R4.reuse, R193.reuse, PT ;  /* 0x000000c10400720c */ /* 0x0c0fe20003f86270 */
[----:B------:R-:W-:Y:S01]  /*a5f0*/  HMMA.16816.F32.BF16 R40, R148, R6, R40 ;  /* 0x000000069428723c */ /* 0x000fe20000041828 */
[----:B------:R-:W-:Y:S02]  /*a600*/  ISETP.GE.AND P3, PT, R4, R192, PT ;  /* 0x000000c00400720c */ /* 0x000fe40003f66270 */
[----:B------:R-:W2:Y:S01]  /*a610*/  LDSM.16.M88.4 R4, [R208+0x6000] ;  /* 0x00600000d004783b */ /* 0x000ea20000000200 */
[----:B------:R-:W-:Y:S02]  /*a620*/  ISETP.GE.AND P6, PT, R136, R193, PT ;  /* 0x000000c18800720c */ /* 0x000fe40003fc6270 */
[----:B---3--:R-:W-:Y:S01]  /*a630*/  HMMA.16816.F32.BF16 R52, R144, R8, R52 ;  /* 0x000000089034723c */ /* 0x008fe20000041834 */
[----:B------:R-:W-:-:S02]  /*a640*/  FSEL R240, R61, -INF , !P4 ;  /* 0xff8000003df07808 */ /* 0x000fc40006000000 */
[----:B------:R-:W-:Y:S02]  /*a650*/  FSEL R251, R65, -INF , !P6 ;  /* 0xff80000041fb7808 */ /* 0x000fe40007000000 */
[----:B------:R-:W-:Y:S01]  /*a660*/  ISETP.GE.AND P6, PT, R64, R192, PT ;  /* 0x000000c04000720c */ /* 0x000fe20003fc6270 */
[----:B------:R-:W-:Y:S01]  /*a670*/  HMMA.16816.F32.BF16 R48, R144, R10, R48 ;  /* 0x0000000a9030723c */ /* 0x000fe20000041830 */
[C---:B------:R-:W-:Y:S01]  /*a680*/  VIADD R9, R3.reuse, 0x18 ;  /* 0x0000001803097836 */ /* 0x040fe20000000000 */
[----:B------:R-:W3:Y:S01]  /*a690*/  LDSM.16.M88.4 R64, [R219+0xa800] ;  /* 0x00a80000db40783b */ /* 0x000ee20000000200 */
[----:B------:R-:W-:Y:S01]  /*a6a0*/  FSEL R241, R62, -INF , !P6 ;  /* 0xff8000003ef17808 */ /* 0x000fe20007000000 */
[----:B------:R-:W-:Y:S01]  /*a6b0*/  VIADD R8, R3, 0x19 ;  /* 0x0000001903087836 */ /* 0x000fe20000000000 */
[----:B------:R-:W-:Y:S01]  /*a6c0*/  FSEL R199, R63, -INF , !P3 ;  /* 0xff8000003fc77808 */ /* 0x000fe20005800000 */
[----:B------:R-:W-:Y:S01]  /*a6d0*/  HMMA.16816.F32.BF16 R36, R148, R140, R36 ;  /* 0x0000008c9424723c */ /* 0x000fe20000041824 */
[----:B------:R-:W-:-:S02]  /*a6e0*/  ISETP.GE.AND P6, PT, R9, R193, PT ;  /* 0x000000c10900720c */ /* 0x000fc40003fc6270 */
[-C--:B------:R-:W-:Y:S01]  /*a6f0*/  ISETP.GE.AND P4, PT, R9, R192.reuse, PT ;  /* 0x000000c00900720c */ /* 0x080fe20003f86270 */
[C---:B------:R-:W-:Y:S01]  /*a700*/  VIADD R9, R3.reuse, 0x20 ;  /* 0x0000002003097836 */ /* 0x040fe20000000000 */
[----:B------:R-:W-:Y:S01]  /*a710*/  FSEL R242, R56, -INF , !P6 ;  /* 0xff80000038f27808 */ /* 0x000fe20007000000 */
[C---:B-1----:R-:W-:Y:S01]  /*a720*/  HMMA.16816.F32.BF16 R44, R144.reuse, R32, R44 ;  /* 0x00000020902c723c */ /* 0x042fe2000004182c */
[CC--:B------:R-:W-:Y:S02]  /*a730*/  ISETP.GE.AND P3, PT, R8.reuse, R193.reuse, PT ;  /* 0x000000c10800720c */ /* 0x0c0fe40003f66270 */
[-C--:B------:R-:W-:Y:S01]  /*a740*/  ISETP.GE.AND P6, PT, R8, R192.reuse, PT ;  /* 0x000000c00800720c */ /* 0x080fe20003fc6270 */
        /* <DEDUP_REMOVED lines=9> */
[----:B------:R-:W-:Y:S01]  /*a7e0*/  FSEL R62, R52, -INF , !P4 ;  /* 0xff800000343e7808 */ /* 0x000fe20006000000 */
[----:B------:R-:W1:Y:S01]  /*a7f0*/  LDSM.16.M88.4 R56, [R208+0x6800] ;  /* 0x00680000d038783b */ /* 0x000e620000000200 */
[----:B------:R-:W-:-:S02]  /*a800*/  ISETP.GE.AND P3, PT, R9, R192, PT ;  /* 0x000000c00900720c */ /* 0x000fc40003f66270 */
[CC--:B------:R-:W-:Y:S02]  /*a810*/  ISETP.GE.AND P6, PT, R8.reuse, R193.reuse, PT ;  /* 0x000000c10800720c */ /* 0x0c0fe40003fc6270 */
[-C--:B------:R-:W-:Y:S01]  /*a820*/  ISETP.GE.AND P4, PT, R8, R192.reuse, PT ;  /* 0x000000c00800720c */ /* 0x080fe20003f86270 */
[----:B--2---:R-:W-:Y:S01]  /*a830*/  HMMA.16816.F32.BF16 R36, R144, R4, R36 ;  /* 0x000000049024723c */ /* 0x004fe20000041824 */
[----:B------:R-:W2:Y:S01]  /*a840*/  LDSM.16.M88.4 R8, [R219+0xb000] ;  /* 0x00b00000db08783b */ /* 0x000ea20000000200 */
[----:B------:R-:W-:Y:S02]  /*a850*/  FSEL R183, R54, -INF , !P3 ;  /* 0xff80000036b77808 */ /* 0x000fe40005800000 */
[----:B------:R-:W-:Y:S02]  /*a860*/  FSEL R198, R53, -INF , !P6 ;  /* 0xff80000035c67808 */ /* 0x000fe40007000000 */
[-C--:B------:R-:W-:Y:S01]  /*a870*/  ISETP.GE.AND P3, PT, R33, R193.reuse, PT ;  /* 0x000000c12100720c */ /* 0x080fe20003f66270 */
[----:B------:R-:W-:Y:S01]  /*a880*/  VIADD R5, R3, 0x38 ;  /* 0x0000003803057836 */ /* 0x000fe20000000000 */
[----:B------:R-:W-:Y:S01]  /*a890*/  ISETP.GE.AND P6, PT, R33, R192, PT ;  /* 0x000000c02100720c */ /* 0x000fe20003fc6270 */
[----:B------:R-:W-:Y:S01]  /*a8a0*/  VIADD R33, R3, 0x30 ;  /* 0x0000003003217836 */ /* 0x000fe20000000000 */
[----:B------:R-:W-:Y:S01]  /*a8b0*/  FSEL R187, R55, -INF , !P4 ;  /* 0xff80000037bb7808 */ /* 0x000fe20006000000 */
[----:B---3--:R-:W-:Y:S01]  /*a8c0*/  HMMA.16816.F32.BF16 R28, R148, R64, R28 ;  /* 0x00000040941c723c */ /* 0x008fe2000004181c */
[----:B------:R-:W-:Y:S01]  /*a8d0*/  FSEL R196, R48, -INF , !P3 ;  /* 0xff80000030c47808 */ /* 0x000fe20005800000 */
[----:B------:R-:W-:Y:S01]  /*a8e0*/  VIADD R4, R3, 0x39 ;  /* 0x0000003903047836 */ /* 0x000fe20000000000 */
[----:B------:R-:W-:-:S02]  /*a8f0*/  ISETP.GE.AND P4, PT, R32, R193, PT ;  /* 0x000000c12000720c */ /* 0x000fc40003f86270 */
[-C--:B------:R-:W-:Y:S01]  /*a900*/  ISETP.GE.AND P3, PT, R32, R192.reuse, PT ;  /* 0x000000c02000720c */ /* 0x080fe20003f66270 */
[----:B------:R-:W-:Y:S01]  /*a910*/  VIADD R32, R3, 0x31 ;  /* 0x0000003103207836 */ /* 0x000fe20000000000 */
[----:B------:R-:W-:Y:S01]  /*a920*/  FSEL R137, R50, -INF , !P6 ;  /* 0xff80000032897808 */ /* 0x000fe20007000000 */
[----:B------:R-:W-:Y:S01]  /*a930*/  HMMA.16816.F32.BF16 R24, R148, R66, R24 ;  /* 0x000000429418723c */ /* 0x000fe20000041818 */
[----:B------:R-:W-:Y:S02]  /*a940*/  ISETP.GE.AND P6, PT, R33, R193, PT ;  /* 0x000000c12100720c */ /* 0x000fe40003fc6270 */
[----:B------:R-:W-:Y:S02]  /*a950*/  FSEL R182, R49, -INF , !P4 ;  /* 0xff80000031b67808 */ /* 0x000fe40006000000 */
[----:B------:R-:W-:Y:S01]  /*a960*/  FSEL R181, R51, -INF , !P3 ;  /* 0xff80000033b57808 */ /* 0x000fe20005800000 */
[----:B------:R-:W-:Y:S01]  /*a970*/  HMMA.16816.F32.BF16 R160, R144, R6, R160 ;  /* 0x0000000690a0723c */ /* 0x000fe200000418a0 */
[----:B------:R-:W-:Y:S01]  /*a980*/  FSEL R170, R44, -INF , !P6 ;  /* 0xff8000002caa7808 */ /* 0x000fe20007000000 */
[----:B------:R-:W3:Y:S01]  /*a990*/  LDSM.16.M88.4 R48, [R208+0x7000] ;  /* 0x00700000d030783b */ /* 0x000ee20000000200 */
[----:B------:R-:W-:-:S02]  /*a9a0*/  ISETP.GE.AND P4, PT, R33, R192, PT ;  /* 0x000000c02100720c */ /* 0x000fc40003f86270 */
[CC--:B------:R-:W-:Y:S02]  /*a9b0*/  ISETP.GE.AND P3, PT, R32.reuse, R193.reuse, PT ;  /* 0x000000c12000720c */ /* 0x0c0fe40003f66270 */
[-C--:B------:R-:W-:Y:S02]  /*a9c0*/  ISETP.GE.AND P6, PT, R32, R192.reuse, PT ;  /* 0x000000c02000720c */ /* 0x080fe40003fc6270 */
[----:B------:R-:W4:Y:S01]  /*a9d0*/  LDSM.16.M88.4 R32, [R219+0xb800] ;  /* 0x00b80000db20783b */ /* 0x000f220000000200 */
[----:B------:R-:W-:Y:S01]  /*a9e0*/  FSEL R177, R46, -INF , !P4 ;  /* 0xff8000002eb17808 */ /* 0x000fe20006000000 */
[----:B-1----:R-:W-:Y:S01]  /*a9f0*/  HMMA.16816.F32.BF16 R28, R144, R56, R28 ;  /* 0x00000038901c723c */ /* 0x002fe2000004181c */
[----:B------:R-:W-:Y:S02]  /*aa00*/  FSEL R178, R45, -INF , !P3 ;  /* 0xff8000002db27808 */ /* 0x000fe40005800000 */
[C---:B------:R-:W-:Y:S02]  /*aa10*/  ISETP.GE.AND P4, PT, R5.reuse, R193, PT ;  /* 0x000000c10500720c */ /* 0x040fe40003f86270 */
[----:B------:R-:W-:Y:S01]  /*aa20*/  ISETP.GE.AND P3, PT, R5, R192, PT ;  /* 0x000000c00500720c */ /* 0x000fe20003f66270 */
[----:B------:R-:W-:Y:S01]  /*aa30*/  VIADD R5, R3, 0x40 ;  /* 0x0000004003057836 */ /* 0x000fe20000000000 */
[----:B------:R-:W-:Y:S01]  /*aa40*/  FSEL R179, R47, -INF , !P6 ;  /* 0xff8000002fb37808 */ /* 0x000fe20007000000 */
[----:B--2---:R-:W-:Y:S01]  /*aa50*/  HMMA.16816.F32.BF16 R20, R148, R8, R20 ;  /* 0x000000089414723c */ /* 0x004fe20000041814 */
        /* <DEDUP_REMOVED lines=21> */
[----:B----4-:R-:W-:Y:S01]  /*abb0*/  HMMA.16816.F32.BF16 R12, R148, R32, R12 ;  /* 0x00000020940c723c */ /* 0x010fe2000004180c */
[----:B------:R-:W-:Y:S01]  /*abc0*/  BAR.SYNC.DEFER_BLOCKING 0x0 ;  /* 0x0000000000007b1d */ /* 0x000fe20000010000 */
[CC--:B------:R-:W-:Y:S02]  /*abd0*/  ISETP.GE.AND P6, PT, R8.reuse, R193.reuse, PT ;  /* 0x000000c10800720c */ /* 0x0c0fe40003fc6270 */
[----:B------:R-:W-:Y:S01]  /*abe0*/  ISETP.GE.AND P4, PT, R8, R192, PT ;  /* 0x000000c00800720c */ /* 0x000fe20003f86270 */
[----:B------:R-:W-:Y:S01]  /*abf0*/  VIADD R8, R3, 0x49 ;  /* 0x0000004903087836 */ /* 0x000fe20000000000 */
[----:B------:R-:W-:Y:S01]  /*ac00*/  FSEL R167, R39, -INF , !P3 ;  /* 0xff80000027a77808 */ /* 0x000fe20005800000 */
[----:B------:R-:W-:Y:S01]  /*ac10*/  HMMA.16816.F32.BF16 R16, R144, R50, R16 ;  /* 0x000000329010723c */ /* 0x000fe20000041810 */
[----:B------:R-:W-:Y:S02]  /*ac20*/  FSEL R164, R160, -INF , !P6 ;  /* 0xff800000a0a47808 */ /* 0x000fe40007000000 */
[----:B------:R-:W-:-:S02]  /*ac30*/  ISETP.GE.AND P3, PT, R8, R193, PT ;  /* 0x000000c10800720c */ /* 0x000fc40003f66270 */
[-C--:B------:R-:W-:Y:S01]  /*ac40*/  ISETP.GE.AND P6, PT, R8, R192.reuse, PT ;  /* 0x000000c00800720c */ /* 0x080fe20003fc6270 */
[----:B------:R-:W-:Y:S01]  /*ac50*/  VIADD R8, R3, 0x51 ;  /* 0x0000005103087836 */ /* 0x000fe20000000000 */
[----:B------:R-:W-:Y:S01]  /*ac60*/  FSEL R165, R162, -INF , !P4 ;  /* 0xff800000a2a57808 */ /* 0x000fe20006000000 */
[----:B------:R-:W-:Y:S01]  /*ac70*/  HMMA.16816.F32.BF16 R172, R148, R34, R172 ;  /* 0x0000002294ac723c */ /* 0x000fe200000418ac */
[----:B------:R-:W-:Y:S02]  /*ac80*/  ISETP.GE.AND P4, PT, R9, R193, PT ;  /* 0x000000c10900720c */ /* 0x000fe40003f86270 */
[----:B------:R-:W-:Y:S02]  /*ac90*/  FSEL R162, R161, -INF , !P3 ;  /* 0xff800000a1a27808 */ /* 0x000fe40005800000 */
        /* <DEDUP_REMOVED lines=8> */
[----:B------:R-:W-:Y:S01]  /*ad20*/  FSEL R156, R29, -INF , !P6 ;  /* 0xff8000001d9c7808 */ /* 0x000fe20007000000 */
[----:B-1----:R-:W-:Y:S01]  /*ad30*/  HMMA.16816.F32.BF16 R12, R144, R4, R12 ;  /* 0x00000004900c723c */ /* 0x002fe2000004180c */
[----:B------:R-:W-:-:S02]  /*ad40*/  ISETP.GE.AND P3, PT, R9, R193, PT ;  /* 0x000000c10900720c */ /* 0x000fc40003f66270 */
[-C--:B------:R-:W-:Y:S01]  /*ad50*/  ISETP.GE.AND P6, PT, R9, R192.reuse, PT ;  /* 0x000000c00900720c */ /* 0x080fe20003fc6270 */
[----:B------:R-:W-:Y:S01]  /*ad60*/  VIADD R9, R3, 0x60 ;  /* 0x0000006003097836 */ /* 0x000fe20000000000 */
[----:B------:R-:W-:Y:S01]  /*ad70*/  FSEL R155, R31, -INF , !P4 ;  /* 0xff8000001f9b7808 */ /* 0x000fe20006000000 */
[----:B------:R-:W-:Y:S01]  /*ad80*/  HMMA.16816.F32.BF16 R172, R144, R6, R172 ;  /* 0x0000000690ac723c */ /* 0x000fe200000418ac */
[----:B------:R-:W-:Y:S01]  /*ad90*/  ISETP.GE.AND P4, PT, R8, R193, PT ;  /* 0x000000c10800720c */ /* 0x000fe20003f86270 */
[C---:B------:R-:W-:Y:S01]  /*ada0*/  VIADD R5, R3.reuse, 0x68 ;  /* 0x0000006803057836 */ /* 0x040fe20000000000 */
        /* <DEDUP_REMOVED lines=28> */
[----:B------:R-:W-:Y:S02]  /*af70*/  ISETP.GE.AND P3, PT, R5, R192, PT ;  /* 0x000000c00500720c */ /* 0x000fe40003f66270 */
[----:B------:R-:W-:Y:S02]  /*af80*/  FSEL R139, R19, -INF , !P4 ;  /* 0xff800000138b7808 */ /* 0x000fe40006000000 */
[----:B------:R-:W-:Y:S02]  /*af90*/  FSEL R57, R15, -INF , !P3 ;  /* 0xff8000000f397808 */ /* 0x000fe40005800000 */
[----:B------:R-:W-:-:S02]  /*afa0*/  ISETP.GE.AND P3, PT, R3, R193, PT ;  /* 0x000000c10300720c */ /* 0x000fc40003f66270 */
[-C--:B------:R-:W-:Y:S02]  /*afb0*/  ISETP.GE.AND P4, PT, R5, R193.reuse, PT ;  /* 0x000000c10500720c */ /* 0x080fe40003f86270 */
[----:B------:R-:W-:Y:S02]  /*afc0*/  FSEL R132, R132, -INF , !P3 ;  /* 0xff80000084847808 */ /* 0x000fe40005800000 */
[----:B------:R-:W-:Y:S02]  /*afd0*/  ISETP.GT.AND P3, PT, R233, R228, PT ;  /* 0x000000e4e900720c */ /* 0x000fe40003f64270 */
[----:B------:R-:W-:Y:S02]  /*afe0*/  FSEL R63, R14, -INF , !P6 ;  /* 0xff8000000e3f7808 */ /* 0x000fe40007000000 */
[----:B------:R-:W-:Y:S02]  /*aff0*/  FSEL R136, R13, -INF , !P4 ;  /* 0xff8000000d887808 */ /* 0x000fe40006000000 */
[----:B------:R-:W-:-:S02]  /*b000*/  ISETP.GE.AND P6, PT, R4, R193, PT ;  /* 0x000000c10400720c */ /* 0x000fc40003fc6270 */
[-C--:B------:R-:W-:Y:S01]  /*b010*/  ISETP.GE.AND P4, PT, R4, R192.reuse, PT ;  /* 0x000000c00400720c */ /* 0x080fe20003f86270 */
[C---:B------:R-:W-:Y:S01]  /*b020*/  VIADD R4, R3.reuse, 0x79 ;  /* 0x0000007903047836 */ /* 0x040fe20000000000 */
[----:B------:R-:W-:Y:S02]  /*b030*/  FSEL R64, R172, -INF , !P6 ;  /* 0xff800000ac407808 */ /* 0x000fe40007000000 */
[----:B------:R-:W-:Y:S02]  /*b040*/  FSEL R55, R174, -INF , !P4 ;  /* 0xff800000ae377808 */ /* 0x000fe40006000000 */
[-C--:B------:R-:W-:Y:S02]  /*b050*/  ISETP.GE.AND P5, PT, R3, R192.reuse, PT ;  /* 0x000000c00300720c */ /* 0x080fe40003fa6270 */
[C---:B------:R-:W-:Y:S02]  /*b060*/  ISETP.GE.AND P6, PT, R4.reuse, R193, PT ;  /* 0x000000c10400720c */ /* 0x040fe40003fc6270 */
[----:B------:R-:W-:-:S02]  /*b070*/  ISETP.GE.AND P4, PT, R4, R192, PT ;  /* 0x000000c00400720c */ /* 0x000fc40003f86270 */
[----:B------:R-:W-:Y:S02]  /*b080*/  FSEL R3, R134, -INF , !P5 ;  /* 0xff80000086037808 */ /* 0x000fe40006800000 */
[----:B------:R-:W-:Y:S02]  /*b090*/  FSEL R60, R173, -INF , !P6 ;  /* 0xff800000ad3c7808 */ /* 0x000fe40007000000 */
[----:B------:R-:W-:Y:S01]  /*b0a0*/  FSEL R53, R175, -INF , !P4 ;  /* 0xff800000af357808 */ /* 0x000fe20006000000 */
[----:B------:R-:W-:Y:S06]  /*b0b0*/  @!P3 BRA `(.L_x_1555) ;  /* 0x0000000c0050b947 */ /* 0x000fec0003800000 */
[----:B------:R-:W-:Y:S05]  /*b0c0*/  @!P0 BRA `(.L_x_1556) ;  /* 0x0000000000f48947 */ /* 0x000fea0003800000 */
[----:B------:R-:W1:Y:S01]  /*b0d0*/  LDC R6, c[0x0][0x380] ;  /* 0x0000e000ff067b82 */ /* 0x000e620000000800 */
[----:B------:R-:W-:-:S05]  /*b0e0*/  IMAD.SHL.U32 R7, R233, 0x80, RZ ;  /* 0x00000080e9077824 */ /* 0x000fca00078e00ff */
[----:B------:R-:W-:Y:S02]  /*b0f0*/  IABS R9, R7 ;  /* 0x0000000700097213 */ /* 0x000fe40000000000 */
[C---:B------:R-:W-:Y:S02]  /*b100*/  IADD3 R11, R7.reuse, -0x80, RZ ;  /* 0xffffff80070b7810 */ /* 0x040fe40007ffe0ff */
        /* <DEDUP_REMOVED lines=8> */
[----:B-1----:R-:W-:Y:S01]  /*b190*/  IADD3 R4, RZ, -R13, RZ ;  /* 0x8000000dff047210 */ /* 0x002fe20007ffe0ff */
[----:B------:R-:W-:-:S04]  /*b1a0*/  IMAD.MOV.U32 R12, RZ, RZ, RZ ;  /* 0x000000ffff0c7224 */ /* 0x000fc800078e00ff */
[----:B------:R-:W-:-:S04]  /*b1b0*/  IMAD R4, R4, R5, RZ ;  /* 0x0000000504047224 */ /* 0x000fc800078e02ff */
[----:B------:R-:W-:-:S06]  /*b1c0*/  IMAD.HI.U32 R4, R13, R4, R12 ;  /* 0x000000040d047227 */ /* 0x000fcc00078e000c */
[----:B------:R-:W-:-:S04]  /*b1d0*/  IMAD.HI.U32 R12, R4, R9, RZ ;  /* 0x00000009040c7227 */ /* 0x000fc800078e00ff */
[----:B------:R-:W-:Y:S01]  /*b1e0*/  IMAD.HI.U32 R4, R4, R8, RZ ;  /* 0x0000000804047227 */ /* 0x000fe200078e00ff */
[----:B------:R-:W-:-:S05]  /*b1f0*/  IADD3 R10, -R12, RZ, RZ ;  /* 0x000000ff0c0a7210 */ /* 0x000fca0007ffe1ff */
[----:B------:R-:W-:Y:S02]  /*b200*/  IMAD R10, R5, R10, R9 ;  /* 0x0000000a050a7224 */ /* 0x000fe400078e0209 */
[----:B------:R-:W-:-:S03]  /*b210*/  IMAD.MOV R9, RZ, RZ, -R4 ;  /* 0x000000ffff097224 */ /* 0x000fc600078e0a04 */
[C---:B------:R-:W-:Y:S01]  /*b220*/  ISETP.GT.U32.AND P4, PT, R5.reuse, R10, PT ;  /* 0x0000000a0500720c */ /* 0x040fe20003f84070 */
[----:B------:R-:W-:-:S05]  /*b230*/  IMAD R8, R5, R9, R8 ;  /* 0x0000000905087224 */ /* 0x000fca00078e0208 */
[----:B------:R-:W-:-:S07]  /*b240*/  ISETP.GT.U32.AND P5, PT, R5, R8, PT ;  /* 0x000000080500720c */ /* 0x000fce0003fa4070 */
[-C--:B------:R-:W-:Y:S02]  /*b250*/  @!P4 IADD3 R10, R10, -R5.reuse, RZ ;  /* 0x800000050a0ac210 */ /* 0x080fe40007ffe0ff */
[----:B------:R-:W-:Y:S02]  /*b260*/  @!P4 IADD3 R12, R12, 0x1, RZ ;  /* 0x000000010c0cc810 */ /* 0x000fe40007ffe0ff */
[-C--:B------:R-:W-:Y:S02]  /*b270*/  ISETP.GE.U32.AND P6, PT, R10, R5.reuse, PT ;  /* 0x000000050a00720c */ /* 0x080fe40003fc6070 */
[----:B------:R-:W-:Y:S01]  /*b280*/  @!P5 IMAD.IADD R8, R8, 0x1, -R5 ;  /* 0x000000010808d824 */ /* 0x000fe200078e0a05 */
[----:B------:R-:W-:Y:S02]  /*b290*/  @!P5 IADD3 R4, R4, 0x1, RZ ;  /* 0x000000010404d810 */ /* 0x000fe40007ffe0ff */
[----:B------:R-:W-:Y:S02]  /*b2a0*/  ISETP.GE.AND P5, PT, R11, RZ, PT ;  /* 0x000000ff0b00720c */ /* 0x000fe40003fa6270 */
[----:B------:R-:W-:-:S06]  /*b2b0*/  ISETP.GE.U32.AND P4, PT, R8, R5, PT ;  /* 0x000000050800720c */ /* 0x000fcc0003f86070 */
[----:B------:R-:W-:Y:S01]  /*b2c0*/  @P6 VIADD R12, R12, 0x1 ;  /* 0x000000010c0c6836 */ /* 0x000fe20000000000 */
[----:B------:R-:W-:-:S06]  /*b2d0*/  ISETP.GE.AND P6, PT, R7, RZ, PT ;  /* 0x000000ff0700720c */ /* 0x000fcc0003fc6270 */
[----:B------:R-:W-:Y:S01]  /*b2e0*/  @P4 VIADD R4, R4, 0x1 ;  /* 0x0000000104044836 */ /* 0x000fe20000000000 */
[----:B------:R-:W-:-:S04]  /*b2f0*/  ISETP.NE.AND P4, PT, R6, RZ, PT ;  /* 0x000000ff0600720c */ /* 0x000fc80003f85270 */
[----:B------:R-:W-:Y:S02]  /*b300*/  MOV R5, R4 ;  /* 0x0000000400057202 */ /* 0x000fe40000000f00 */
[----:B------:R-:W-:Y:S01]  /*b310*/  @!P6 IMAD.MOV R12, RZ, RZ, -R12 ;  /* 0x000000ffff0ce224 */ /* 0x000fe200078e0a0c */
[----:B------:R-:W-:Y:S02]  /*b320*/  LOP3.LUT R4, RZ, R6, RZ, 0x33, !PT ;  /* 0x00000006ff047212 */ /* 0x000fe400078e33ff */
[----:B------:R-:W-:Y:S02]  /*b330*/  @!P5 IADD3 R5, -R5, RZ, RZ ;  /* 0x000000ff0505d210 */ /* 0x000fe40007ffe1ff */
[C---:B------:R-:W-:Y:S02]  /*b340*/  SEL R9, R4.reuse, R12, !P4 ;  /* 0x0000000c04097207 */ /* 0x040fe40006000000 */
[----:B------:R-:W-:-:S03]  /*b350*/  SEL R4, R4, R5, !P4 ;  /* 0x0000000504047207 */ /* 0x000fc60006000000 */
[----:B------:R-:W-:-:S04]  /*b360*/  IMAD.WIDE R16, R9, 0x4, R238 ;  /* 0x0000000409107825 */ /* 0x000fc800078e02ee */
[----:B------:R-:W-:Y:S01]  /*b370*/  IMAD.WIDE R14, R4, 0x4, R238 ;  /* 0x00000004040e7825 */ /* 0x000fe200078e02ee */
[----:B------:R-:W2:Y:S04]  /*b380*/  LDG.E R8, desc[UR12][R16.64] ;  /* 0x0000000c10087981 */ /* 0x000ea8000c1e1900 */
[----:B------:R-:W2:Y:S01]  /*b390*/  LDG.E R7, desc[UR12][R14.64] ;  /* 0x0000000c0e077981 */ /* 0x000ea2000c1e1900 */
[----:B------:R-:W-:Y:S02]  /*b3a0*/  IMAD.IADD R9, R9, 0x1, -R4 ;  /* 0x0000000109097824 */ /* 0x000fe400078e0a04 */
[----:B------:R-:W1:Y:S02]  /*b3b0*/  LDC.64 R4, c[0x0][0x230] ;  /* 0x00008c00ff047b82 */ /* 0x000e640000000a00 */
[----:B------:R-:W-:-:S04]  /*b3c0*/  IMAD R6, R9, R6, -0x80 ;  /* 0xffffff8009067424 */ /* 0x000fc800078e0206 */
[----:B------:R-:W-:Y:S01]  /*b3d0*/  IMAD.WIDE.U32 R12, R6, R184, RZ ;  /* 0x000000b8060c7225 */ /* 0x000fe200078e00ff */
[----:B------:R-:W-:-:S05]  /*b3e0*/  SHF.R.S32.HI R9, RZ, 0x1f, R6 ;  /* 0x0000001fff097819 */ /* 0x000fca0000011406 */
[----:B------:R-:W-:-:S04]  /*b3f0*/  IMAD R9, R9, R184, RZ ;  /* 0x000000b809097224 */ /* 0x000fc800078e02ff */
[----:B------:R-:W-:-:S04]  /*b400*/  IMAD R9, R6, R185, R9 ;  /* 0x000000b906097224 */ /* 0x000fc800078e0209 */
[----:B------:R-:W-:Y:S01]  /*b410*/  IMAD.IADD R13, R13, 0x1, R9 ;  /* 0x000000010d0d7824 */ /* 0x000fe200078e0209 */
[----:B--2---:R-:W-:-:S04]  /*b420*/  IADD3 R7, -R8, R7, RZ ;  /* 0x0000000708077210 */ /* 0x004fc80007ffe1ff */
[----:B------:R-:W-:-:S05]  /*b430*/  SHF.R.S32.HI R11, RZ, 0x1f, R7 ;  /* 0x0000001fff0b7819 */ /* 0x000fca0000011407 */
[----:B-1----:R-:W-:-:S04]  /*b440*/  IMAD R6, R11, R4, RZ ;  /* 0x000000040b067224 */ /* 0x002fc800078e02ff */
[C---:B------:R-:W-:Y:S02]  /*b450*/  IMAD R6, R7.reuse, R5, R6 ;  /* 0x0000000507067224 */ /* 0x040fe400078e0206 */
[----:B------:R-:W-:-:S04]  /*b460*/  IMAD.WIDE.U32 R4, R7, R4, R12 ;  /* 0x0000000407047225 */ /* 0x000fc800078e000c */
[----:B------:R-:W-:Y:S01]  /*b470*/  IMAD.MOV.U32 R9, RZ, RZ, R4 ;  /* 0x000000ffff097224 */ /* 0x000fe200078e0004 */
[----:B------:R-:W-:Y:S01]  /*b480*/  IADD3 R6, R5, R6, RZ ;  /* 0x0000000605067210 */ /* 0x000fe20007ffe0ff */
[----:B------:R-:W-:Y:S06]  /*b490*/  BRA `(.L_x_1557) ;  /* 0x0000000000087947 */ /* 0x000fec0003800000 */
.L_x_1556:
[----:B------:R-:W-:-:S04]  /*b4a0*/  LEA R9, -R184, RZ, 0x7 ;  /* 0x000000ffb8097211 */ /* 0x000fc800078e39ff */
[----:B------:R-:W-:-:S07]  /*b4b0*/  SHF.R.S32.HI R6, RZ, 0x1f, R9 ;  /* 0x0000001fff067819 */ /* 0x000fce0000011409 */
.L_x_1557:
[-C--:B------:R-:W-:Y:S01]  /*b4c0*/  @!P1 IADD3 R5, P4, R190, R9.reuse, RZ ;  /* 0x00000009be059210 */ /* 0x080fe20007f9e0ff */
[----:B------:R1:W-:Y:S01]  /*b4d0*/  @P2 STS.128 [R234+0x4000], RZ ;  /* 0x004000ffea002388 */ /* 0x0003e20000000c00 */
[----:B------:R-:W-:Y:S01]  /*b4e0*/  @!P2 IADD3 R11, P6, R230, R9, RZ ;  /* 0x00000009e60ba210 */ /* 0x000fe20007fde0ff */
[----:B------:R-:W-:Y:S02]  /*b4f0*/  BSSY B0, `(.L_x_1558) ;  /* 0x000008d000007945 */ /* 0x000fe40003800000 */
[----:B------:R-:W-:Y:S01]  /*b500*/  @!P1 IMAD.X R4, R191, 0x1, R6, P4 ;  /* 0x00000001bf049824 */ /* 0x000fe200020e0606 */
[----:B------:R-:W-:-:S04]  /*b510*/  @!P1 LEA R28, P4, R5, UR8, 0x1 ;  /* 0x00000008051c9c11 */ /* 0x000fc8000f8808ff */
[----:B------:R-:W-:Y:S01]  /*b520*/  @!P1 LEA.HI.X R29, R5, UR9, R4, 0x1, P4 ;  /* 0x00000009051d9c11 */ /* 0x000fe2000a0f0c04 */
[----:B------:R-:W-:Y:S01]  /*b530*/  @!P2 IMAD.X R4, R229, 0x1, R6, P6 ;  /* 0x00000001e504a824 */ /* 0x000fe200030e0606 */
[-CC-:B------:R-:W-:Y:S02]  /*b540*/  @!P1 IADD3 R8, P5, P4, R190, R9.reuse, R230.reuse ;  /* 0x00000009be089210 */ /* 0x180fe40007cbe0e6 */
[----:B------:R-:W-:Y:S02]  /*b550*/  @!P2 LEA R26, P6, R11, R244, 0x1 ;  /* 0x000000f40b1aa211 */ /* 0x000fe400078c08ff */
[----:B------:R-:W-:Y:S02]  /*b560*/  @!P1 IADD3.X R5, R191, R6, R229, P5, P4 ;  /* 0x00000006bf059210 */ /* 0x000fe40002fe84e5 */
[----:B------:R-:W-:Y:S02]  /*b570*/  IADD3 R7, P5, P4, R230, R9, R230 ;  /* 0x00000009e6077210 */ /* 0x000fe40007cbe0e6 */
[----:B------:R-:W-:-:S02]  /*b580*/  @!P2 LEA.HI.X R27, R11, R243, R4, 0x1, P6 ;  /* 0x000000f30b1ba211 */ /* 0x000fc400030f0c04 */
[----:B------:R-:W-:Y:S02]  /*b590*/  IADD3.X R4, R229, R6, R229, P5, P4 ;  /* 0x00000006e5047210 */ /* 0x000fe40002fe84e5 */
[----:B------:R-:W-:Y:S02]  /*b5a0*/  @!P1 LEA R24, P6, R8, UR8, 0x1 ;  /* 0x0000000808189c11 */ /* 0x000fe4000f8c08ff */
[----:B------:R-:W-:Y:S02]  /*b5b0*/  @!P1 IADD3 R11, P4, R190, R7, RZ ;  /* 0x00000007be0b9210 */ /* 0x000fe40007f9e0ff */
[----:B------:R-:W-:Y:S02]  /*b5c0*/  @!P2 LEA R20, P5, R9, R244, 0x1 ;  /* 0x000000f40914a211 */ /* 0x000fe400078a08ff */
[----:B------:R-:W-:Y:S01]  /*b5d0*/  @!P1 LEA.HI.X R25, R8, UR9, R5, 0x1, P6 ;  /* 0x0000000908199c11 */ /* 0x000fe2000b0f0c05 */
[----:B------:R-:W-:Y:S01]  /*b5e0*/  @!P1 IMAD.X R8, R191, 0x1, R4, P4 ;  /* 0x00000001bf089824 */ /* 0x000fe200020e0604 */
[----:B------:R-:W-:-:S02]  /*b5f0*/  @!P2 LEA.HI.X R21, R9, R243, R6, 0x1, P5 ;  /* 0x000000f30915a211 */ /* 0x000fc400028f0c06 */
[-C--:B------:R-:W-:Y:S02]  /*b600*/  @!P2 LEA R22, P6, R7, R244.reuse, 0x1 ;  /* 0x000000f40716a211 */ /* 0x080fe400078c08ff */
[----:B------:R-:W-:Y:S01]  /*b610*/  IADD3 R5, P4, R230, R7, RZ ;  /* 0x00000007e6057210 */ /* 0x000fe20007f9e0ff */
[----:B------:R-:W-:Y:S01]  /*b620*/  @!PT LDS RZ, [RZ] ;  /* 0x00000000fffff984 */ /* 0x000fe20000000800 */
[----:B------:R-:W-:Y:S01]  /*b630*/  @!PT LDS RZ, [RZ] ;  /* 0x00000000fffff984 */ /* 0x000fe20000000800 */
[----:B------:R-:W-:Y:S01]  /*b640*/  @!PT LDS RZ, [RZ] ;  /* 0x00000000fffff984 */ /* 0x000fe20000000800 */
[----:B------:R2:W-:Y:S01]  /*b650*/  @!P2 LDGSTS.E.BYPASS.LTC128B.128 [R234+0x4000], desc[UR12][R20.64] ;  /* 0x0400000014eaafae */ /* 0x0005e2000b901d4c */
[----:B------:R-:W-:Y:S02]  /*b660*/  @!P1 LEA R18, P5, R11, UR8, 0x1 ;  /* 0x000000080b129c11 */ /* 0x000fe4000f8a08ff */
[--C-:B------:R-:W-:Y:S01]  /*b670*/  @!P2 LEA.HI.X R23, R7, R243, R4.reuse, 0x1, P6 ;  /* 0x000000f30717a211 */ /* 0x100fe200030f0c04 */
[----:B------:R-:W-:Y:S01]  /*b680*/  IMAD.X R4, R229, 0x1, R4, P4 ;  /* 0x00000001e5047824 */ /* 0x000fe200020e0604 */
[----:B------:R-:W-:Y:S01]  /*b690*/  @!P1 LEA.HI.X R19, R11, UR9, R8, 0x1, P5 ;  /* 0x000000090b139c11 */ /* 0x000fe2000a8f0c08 */
[----:B------:R1:W-:Y:S01]  /*b6a0*/  @P1 STS.128 [R234+0x8000], RZ ;  /* 0x008000ffea001388 */ /* 0x0003e20000000c00 */
[----:B------:R-:W-:-:S02]  /*b6b0*/  @!P2 LEA R16, P6, R5, R244, 0x1 ;  /* 0x000000f40510a211 */ /* 0x000fc400078c08ff */
[-C--:B------:R-:W-:Y:S01]  /*b6c0*/  @!P1 IADD3 R8, P5, R190, R5.reuse, RZ ;  /* 0x00000005be089210 */ /* 0x080fe20007fbe0ff */
[----:B------:R-:W-:Y:S01]  /*b6d0*/  @!PT LDS RZ, [RZ] ;  /* 0x00000000fffff984 */ /* 0x000fe20000000800 */
[----:B------:R-:W-:Y:S01]  /*b6e0*/  @!PT LDS RZ, [RZ] ;  /* 0x00000000fffff984 */ /* 0x000fe20000000800 */
[----:B------:R-:W-:Y:S01]  /*b6f0*/  @!PT LDS RZ, [RZ] ;  /* 0x00000000fffff984 */ /* 0x000fe20000000800 */
[----:B------:R-:W-:Y:S01]  /*b700*/  @!P1 LDGSTS.E.BYPASS.LTC128B.128 [R234+0x8000], desc[UR12][R28.64+0x80] ;  /* 0x080000801cea9fae */ /* 0x000fe2000b901d4c */
[----:B------:R-:W-:Y:S02]  /*b710*/  IADD3 R7, P4, R230, R5, RZ ;  /* 0x00000005e6077210 */ /* 0x000fe40007f9e0ff */
[--C-:B------:R-:W-:Y:S01]  /*b720*/  @!P2 LEA.HI.X R17, R5, R243, R4.reuse, 0x1, P6 ;  /* 0x000000f30511a211 */ /* 0x100fe200030f0c04 */
[--C-:B------:R-:W-:Y:S01]  /*b730*/  @!P1 IMAD.X R5, R191, 0x1, R4.reuse, P5 ;  /* 0x00000001bf059824 */ /* 0x100fe200028e0604 */
[----:B------:R-:W-:Y:S01]  /*b740*/  @!P1 LEA R14, P5, R8, UR8, 0x1 ;  /* 0x00000008080e9c11 */ /* 0x000fe2000f8a08ff */
[----:B------:R-:W-:Y:S01]  /*b750*/  IMAD.X R4, R229, 0x1, R4, P4 ;  /* 0x00000001e5047824 */ /* 0x000fe200020e0604 */
[----:B------:R-:W-:Y:S01]  /*b760*/  @!P1 IADD3 R11, P4, R190, R7, RZ ;  /* 0x00000007be0b9210 */ /* 0x000fe20007f9e0ff */
[----:B------:R1:W-:Y:S01]  /*b770*/  @P2 STS.128 [R234+0x4800], RZ ;  /* 0x004800ffea002388 */ /* 0x0003e20000000c00 */
[----:B------:R-:W-:-:S02]  /*b780*/  @!P1 LEA.HI.X R15, R8, UR9, R5, 0x1, P5 ;  /* 0x00000009080f9c11 */ /* 0x000fc4000a8f0c05 */
[-C--:B------:R-:W-:Y:S01]  /*b790*/  @!P2 LEA R12, P6, R7, R244.reuse, 0x1 ;  /* 0x000000f4070ca211 */ /* 0x080fe200078c08ff */
[--C-:B------:R-:W-:Y:S01]  /*b7a0*/  @!P1 IMAD.X R8, R191, 0x1, R4.reuse, P4 ;  /* 0x00000001bf089824 */ /* 0x100fe200020e0604 */
[----:B------:R-:W-:Y:S01]  /*b7b0*/  IADD3 R5, P4, R230, R7, RZ ;  /* 0x00000007e6057210 */ /* 0x000fe20007f9e0ff */
[----:B------:R-:W-:Y:S01]  /*b7c0*/  @!PT LDS RZ, [RZ] ;  /* 0x00000000fffff984 */ /* 0x000fe20000000800 */
[----:B------:R-:W-:Y:S01]  /*b7d0*/  @!PT LDS RZ, [RZ] ;  /* 0x00000000fffff984 */ /* 0x000fe20000000800 */
[----:B------:R-:W-:Y:S01]  /*b7e0*/  @!PT LDS RZ, [RZ] ;  /* 0x00000000fffff984 */ /* 0x000fe20000000800 */
[----:B------:R-:W-:Y:S01]  /*b7f0*/  @!P2 LDGSTS.E.BYPASS.LTC128B.128 [R234+0x4800], desc[UR12][R26.64] ;  /* 0x048000001aeaafae */ /* 0x000fe2000b901d4c */
        /* <DEDUP_REMOVED lines=16> */
[----:B--2---:R-:W-:Y:S01]  /*b900*/  @!P1 IADD3 R20, P4, R190, R7, RZ ;  /* 0x00000007be149210 */ /* 0x004fe20007f9e0ff */
[----:B------:R1:W-:Y:S01]  /*b910*/  @P2 STS.128 [R234+0x5000], RZ ;  /* 0x005000ffea002388 */ /* 0x0003e20000000c00 */
[----:B------:R-:W-:-:S03]  /*b920*/  @!P1 LEA.HI.X R33, R8, UR9, R5, 0x1, P5 ;  /* 0x0000000908219c11 */ /* 0x000fc6000a8f0c05 */
[--C-:B------:R-:W-:Y:S01]  /*b930*/  @!P1 IMAD.X R5, R191, 0x1, R4.reuse, P4 ;  /* 0x00000001bf059824 */ /* 0x100fe200020e0604 */
[C---:B------:R-:W-:Y:S01]  /*b940*/  @!P1 LEA R34, P4, R20.reuse, UR8, 0x1 ;  /* 0x0000000814229c11 */ /* 0x040fe2000f8808ff */
[----:B------:R-:W-:Y:S01]  /*b950*/  @!PT LDS RZ, [RZ] ;  /* 0x00000000fffff984 */ /* 0x000fe20000000800 */
[----:B------:R-:W-:Y:S01]  /*b960*/  @!PT LDS RZ, [RZ] ;  /* 0x00000000fffff984 */ /* 0x000fe20000000800 */
[----:B------:R-:W-:Y:S01]  /*b970*/  @!PT LDS RZ, [RZ] ;  /* 0x00000000fffff984 */ /* 0x000fe20000000800 */
[----:B------:R-:W-:Y:S03]  /*b980*/  @!P2 LDGSTS.E.BYPASS.LTC128B.128 [R234+0x5000], desc[UR12][R22.64] ;  /* 0x0500000016eaafae */ /* 0x000fe6000b901d4c */
[----:B------:R-:W-:Y:S01]  /*b990*/  @!P1 LEA.HI.X R35, R20, UR9, R5, 0x1, P4 ;  /* 0x0000000914239c11 */ /* 0x000fe2000a0f0c05 */
[----:B------:R1:W-:Y:S01]  /*b9a0*/  @P1 STS.128 [R234+0x9000], RZ ;  /* 0x009000ffea001388 */ /* 0x0003e20000000c00 */
[C---:B------:R-:W-:Y:S02]  /*b9b0*/  @!P2 LEA R20, P5, R7.reuse, R244, 0x1 ;  /* 0x000000f40714a211 */ /* 0x040fe400078a08ff */
[----:B------:R-:W-:Y:S01]  /*b9c0*/  IADD3 R5, P4, R230, R7, RZ ;  /* 0x00000007e6057210 */ /* 0x000fe20007f9e0ff */
[----:B------:R-:W-:Y:S01]  /*b9d0*/  @!PT LDS RZ, [RZ] ;  /* 0x00000000fffff984 */ /* 0x000fe20000000800 */
[----:B------:R-:W-:Y:S01]  /*b9e0*/  @!PT LDS RZ, [RZ] ;  /* 0x00000000fffff984 */ /* 0x000fe20000000800 */
[----:B------:R-:W-:Y:S01]  /*b9f0*/  @!PT LDS RZ, [RZ] ;  /* 0x00000000fffff984 */ /* 0x000fe20000000800 */
[----:B------:R-:W-:Y:S01]  /*ba00*/  @!P1 LDGSTS.E.BYPASS.LTC128B.128 [R234+0x9000], desc[UR12][R18.64+0x80] ;  /* 0x0900008012ea9fae */ /* 0x000fe2000b901d4c */
        /* <DEDUP_REMOVED lines=59> */
.L_x_1559:
[----:B------:R-:W-:Y:S05]  /*bdc0*/  BSYNC B0 ;  /* 0x0000000000007941 */ /* 0x000fea0003800000 */
.L_x_1558:
[----:B------:R-:W0:Y:S01]  /*bdd0*/  LDGDEPBAR ;  /* 0x00000000000079af */ /* 0x000e220000000000 */
[----:B------:R-:W-:-:S04]  /*bde0*/  LEA R244, P1, R9, R244, 0x1 ;  /* 0x000000f409f47211 */ /* 0x000fc800078208ff */
[----:B------:R-:W-:-:S09]  /*bdf0*/  LEA.HI.X R243, R9, R243, R6, 0x1, P1 ;  /* 0x000000f309f37211 */ /* 0x000fd200008f0c06 */
.L_x_1555:
[----:B------:R-:W-:Y:S01]  /*be00*/  FMNMX.FTZ R5, R2, R132, !PT ;  /* 0x0000008402057209 */ /* 0x000fe20007810000 */
[----:B-1----:R-:W-:Y:S03]  /*be10*/  LDSM.16.MT88.4 R16, [R218+0xc000] ;  /* 0x00c00000da10783b */ /* 0x002fe60000004200 */
[----:B------:R-:W-:Y:S01]  /*be20*/  FMNMX.FTZ R5, R252, R5, !PT ;  /* 0x00000005fc057209 */ /* 0x000fe20007810000 */
[----:B------:R-:W-:Y:S03]  /*be30*/  LDSM.16.MT88.4 R28, [R216+0x10000] ;  /* 0x01000000d81c783b */ /* 0x000fe60000004200 */
[----:B------:R-:W-:Y:S01]  /*be40*/  FMNMX.FTZ R4, R250, R5, !PT ;  /* 0x00000005fa047209 */ /* 0x000fe20007810000 */
[----:B------:R-:W-:Y:S03]  /*be50*/  LDSM.16.MT88.4 R24, [R218+0xc800] ;  /* 0x00c80000da18783b */ /* 0x000fe60000004200 */
        /* <DEDUP_REMOVED lines=60> */
[----:B------:R-:W-:-:S03]  /*c220*/  FMNMX.FTZ R4, R63, R4, !PT ;  /* 0x000000043f047209 */ /* 0x000fc60007810000 */
[----:B------:R-:W1:Y:S01]  /*c230*/  SHFL.BFLY PT, R5, R6, 0x2, 0x1f ;  /* 0x0c401f0006057f89 */ /* 0x000e6200000e0000 */
        /* <DEDUP_REMOVED lines=8> */
[----:B-1----:R-:W-:-:S04]  /*c2c0*/  FMNMX.FTZ R46, R5, R46, !PT ;  /* 0x0000002e052e7209 */ /* 0x002fc80007810000 */
[C---:B------:R-:W-:Y:S01]  /*c2d0*/  FSETP.NEU.FTZ.AND P2, PT, R46.reuse, -INF , PT ;  /* 0xff8000002e00780b */ /* 0x040fe20003f5d000 */
[----:B------:R-:W-:-:S03]  /*c2e0*/  FMUL.FTZ R65, R46, UR10 ;  /* 0x0000000a2e417c20 */ /* 0x000fc60008410000 */
[----:B------:R-:W-:Y:S02]  /*c2f0*/  FSEL R5, R46, RZ, P2 ;  /* 0x000000ff2e057208 */ /* 0x000fe40001000000 */
[----:B------:R-:W-:-:S03]  /*c300*/  FSEL R65, R65, RZ, P2 ;  /* 0x000000ff41417208 */ /* 0x000fc60001000000 */
[----:B------:R-:W-:Y:S01]  /*c310*/  FADD.FTZ R8, R2, -R5 ;  /* 0x8000000502087221 */ /* 0x000fe20000010000 */
[----:B---3--:R-:W-:Y:S01]  /*c320*/  FMNMX.FTZ R45, R4, R45, !PT ;  /* 0x0000002d042d7209 */ /* 0x008fe20007810000 */
[--C-:B------:R-:W-:Y:S01]  /*c330*/  FFMA.FTZ R48, R132, UR10, -R65.reuse ;  /* 0x0000000a84307c23 */ /* 0x100fe20008010841 */
[----:B------:R-:W1:Y:S01]  /*c340*/  LDSM.16.MT88.4 R4, [R220+0xc000] ;  /* 0x00c00000dc04783b */ /* 0x000e620000004200 */
[--C-:B------:R-:W-:Y:S01]  /*c350*/  FFMA.FTZ R44, R252, UR10, -R65.reuse ;  /* 0x0000000afc2c7c23 */ /* 0x100fe20008010841 */
[C---:B------:R-:W-:Y:S01]  /*c360*/  FSETP.NEU.FTZ.AND P1, PT, R45.reuse, -INF , PT ;  /* 0xff8000002d00780b */ /* 0x040fe20003f3d000 */
[----:B------:R-:W-:Y:S01]  /*c370*/  FMUL.FTZ R56, R45, UR10 ;  /* 0x0000000a2d387c20 */ /* 0x000fe20008410000 */
[--C-:B------:R-:W-:Y:S01]  /*c380*/  FFMA.FTZ R43, R250, UR10, -R65.reuse ;  /* 0x0000000afa2b7c23 */ /* 0x100fe20008010841 */
[--C-:B------:R-:W-:Y:S01]  /*c390*/  FFMA.FTZ R42, R251, UR10, -R65.reuse ;  /* 0x0000000afb2a7c23 */ /* 0x100fe20008010841 */
[----:B------:R-:W-:Y:S01]  /*c3a0*/  FSEL R9, R45, RZ, P1 ;  /* 0x000000ff2d097208 */ /* 0x000fe20000800000 */
[----:B------:R-:W-:Y:S01]  /*c3b0*/  FMUL.FTZ R47, R8, UR10 ;  /* 0x0000000a082f7c20 */ /* 0x000fe20008410000 */
[----:B------:R-:W-:Y:S01]  /*c3c0*/  FSEL R56, R56, RZ, P1 ;  /* 0x000000ff38387208 */ /* 0x000fe20000800000 */
[----:B------:R-:W-:Y:S01]  /*c3d0*/  MUFU.EX2 R48, R48 ;  /* 0x0000003000307308 */ /* 0x000fe20000000800 */
[----:B------:R-:W-:Y:S01]  /*c3e0*/  FFMA.FTZ R50, R248, UR10, -R65 ;  /* 0x0000000af8327c23 */ /* 0x000fe20008010841 */
[----:B------:R-:W-:Y:S01]  /*c3f0*/  FADD.FTZ R9, R0, -R9 ;  /* 0x8000000900097221 */ /* 0x000fe20000010000 */
[--C-:B------:R-:W-:Y:S01]  /*c400*/  FFMA.FTZ R49, R240, UR10, -R65.reuse ;  /* 0x0000000af0317c23 */ /* 0x100fe20008010841 */
[--C-:B------:R-:W-:Y:S01]  /*c410*/  FFMA.FTZ R41, R3, UR10, -R56.reuse ;  /* 0x0000000a03297c23 */ /* 0x100fe20008010838 */
[--C-:B------:R-:W-:Y:S01]  /*c420*/  FFMA.FTZ R40, R135, UR10, -R56.reuse ;  /* 0x0000000a87287c23 */ /* 0x100fe20008010838 */
[--C-:B------:R-:W-:Y:S01]  /*c430*/  FFMA.FTZ R3, R247, UR10, -R56.reuse ;  /* 0x0000000af7037c23 */ /* 0x100fe20008010838 */
[--C-:B------:R-:W-:Y:S01]  /*c440*/  FFMA.FTZ R2, R249, UR10, -R56.reuse ;  /* 0x0000000af9027c23 */ /* 0x100fe20008010838 */
[----:B------:R-:W-:Y:S01]  /*c450*/  FMUL.FTZ R0, R9, UR10 ;  /* 0x0000000a09007c20 */ /* 0x000fe20008410000 */
[----:B------:R-:W3:Y:S01]  /*c460*/  MUFU.EX2 R44, R44 ;  /* 0x0000002c002c7308 */ /* 0x000ee20000000800 */
[----:B--2---:R-:W2:Y:S01]  /*c470*/  LDSM.16.MT88.4 R8, [R217+0xc000] ;  /* 0x00c00000d908783b */ /* 0x004ea20000004200 */
        /* <DEDUP_REMOVED lines=14> */
[----:B------:R-:W4:Y:S01]  /*c560*/  MUFU.EX2 R42, R42 ;  /* 0x0000002a002a7308 */ /* 0x000f220000000800 */
        /* <DEDUP_REMOVED lines=16> */
[----:B----4-:R-:W-:Y:S01]  /*c670*/  F2FP.BF16.F32.PACK_AB R14, R42, R43 ;  /* 0x0000002b2a0e723e */ /* 0x010fe200000010ff */
        /* <DEDUP_REMOVED lines=22> */
[----:B------:R-:W3:Y:S01]  /*c7e0*/  MUFU.EX2 R47, R47 ;  /* 0x0000002f002f7308 */ /* 0x000ee20000000800 */
[----:B------:R-:W-:Y:S01]  /*c7f0*/  FFMA.FTZ R148, R139, UR10, -R56 ;  /* 0x0000000a8b947c23 */ /* 0x000fe20008010838 */
[--C-:B------:R-:W-:Y:S01]  /*c800*/  FFMA.FTZ R138, R138, UR10, -R65.reuse ;  /* 0x0000000a8a8a7c23 */ /* 0x100fe20008010841 */
[--C-:B------:R-:W-:Y:S01]  /*c810*/  FFMA.FTZ R139, R136, UR10, -R65.reuse ;  /* 0x0000000a888b7c23 */ /* 0x100fe20008010841 */
[--C-:B------:R-:W-:Y:S01]  /*c820*/  FFMA.FTZ R64, R64, UR10, -R65.reuse ;  /* 0x0000000a40407c23 */ /* 0x100fe20008010841 */
[----:B------:R-:W-:-:S03]  /*c830*/  FFMA.FTZ R65, R60, UR10, -R65 ;  /* 0x0000000a3c417c23 */ /* 0x000fc60008010841 */
        /* <DEDUP_REMOVED lines=19> */
[C---:B-1----:R-:W-:Y:S01]  /*c970*/  HMMA.16816.F32.BF16 R128, R12.reuse, R4, R128 ;  /* 0x000000040c80723c */ /* 0x042fe20000041880 */
        /* <DEDUP_REMOVED lines=58> */
[C---:B---3--:R-:W-:Y:S01]  /*cd20*/  HMMA.16816.F32.BF16 R96, R12.reuse, R16, R96 ;  /* 0x000000100c60723c */ /* 0x048fe20000041860 */
[-C--:B------:R-:W-:Y:S01]  /*cd30*/  FMUL.FTZ R115, R115, R0.reuse ;  /* 0x0000000073737220 */ /* 0x080fe20000410000 */
[-C--:B------:R-:W-:Y:S01]  /*cd40*/  FMUL.FTZ R116, R116, R47.reuse ;  /* 0x0000002f74747220 */ /* 0x080fe20000410000 */
[-C--:B------:R-:W-:Y:S01]  /*cd50*/  FMUL.FTZ R117, R117, R47.reuse ;  /* 0x0000002f75757220 */ /* 0x080fe20000410000 */
[-C--:B------:R-:W-:Y:S01]  /*cd60*/  FMUL.FTZ R118, R118, R0.reuse ;  /* 0x0000000076767220 */ /* 0x080fe20000410000 */
[-C--:B------:R-:W-:Y:S01]  /*cd70*/  FMUL.FTZ R119, R119, R0.reuse ;  /* 0x0000000077777220 */ /* 0x080fe20000410000 */
[----:B------:R-:W-:Y:S01]  /*cd80*/  HMMA.16816.F32.BF16 R100, R12, R18, R100 ;  /* 0x000000120c64723c */ /* 0x000fe20000041864 */
[----:B------:R-:W3:Y:S01]  /*cd90*/  LDSM.16.MT88.4 R16, [R220+0xc800] ;  /* 0x00c80000dc10783b */ /* 0x000ee20000004200 */
[----:B------:R-:W5:Y:S01]  /*cda0*/  MUFU.EX2 R54, R54 ;  /* 0x0000003600367308 */ /* 0x000f620000000800 */
[----:B------:R-:W-:Y:S01]  /*cdb0*/  FFMA.FTZ R47, R245, R47, R48 ;  /* 0x0000002ff52f7223 */ /* 0x000fe20000010030 */
[----:B------:R-:W-:-:S02]  /*cdc0*/  FFMA.FTZ R41, R246, R0, R41 ;  /* 0x00000000f6297223 */ /* 0x000fc40000010029 */
[C---:B--2---:R-:W-:Y:S01]  /*cdd0*/  HMMA.16816.F32.BF16 R124, R12.reuse, R8, R124 ;  /* 0x000000080c7c723c */ /* 0x044fe2000004187c */
[----:B------:R-:W-:Y:S01]  /*cde0*/  FADD.FTZ R44, R44, R47 ;  /* 0x0000002f2c2c7221 */ /* 0x000fe20000010000 */
[----:B------:R-:W-:Y:S02]  /*cdf0*/  FADD.FTZ R40, R40, R41 ;  /* 0x0000002928287221 */ /* 0x000fe40000010000 */
[----:B------:R-:W-:Y:S01]  /*ce00*/  MUFU.EX2 R59, R59 ;  /* 0x0000003b003b7308 */ /* 0x000fe20000000800 */
[----:B------:R-:W-:Y:S01]  /*ce10*/  FADD.FTZ R43, R43, R44 ;  /* 0x0000002c2b2b7221 */ /* 0x000fe20000010000 */
[----:B------:R-:W-:Y:S01]  /*ce20*/  HMMA.16816.F32.BF16 R104, R12, R10, R104 ;  /* 0x0000000a0c68723c */ /* 0x000fe20000041868 */
[----:B------:R-:W2:Y:S01]  /*ce30*/  LDSM.16.MT88.4 R8, [R217+0xc800] ;  /* 0x00c80000d908783b */ /* 0x000ea20000004200 */
[----:B------:R-:W-:Y:S01]  /*ce40*/  FADD.FTZ R3, R3, R40 ;  /* 0x0000002803037221 */ /* 0x000fe20000010000 */
[----:B------:R-:W-:-:S03]  /*ce50*/  FADD.FTZ R43, R42, R43 ;  /* 0x0000002b2a2b7221 */ /* 0x000fc60000010000 */
[----:B------:R-:W3:Y:S01]  /*ce60*/  MUFU.EX2 R58, R58 ;  /* 0x0000003a003a7308 */ /* 0x000ee20000000800 */
[----:B------:R-:W-:Y:S01]  /*ce70*/  HMMA.16816.F32.BF16 R112, R12, R28, R112 ;  /* 0x0000001c0c70723c */ /* 0x000fe20000041870 */
[----:B------:R-:W-:-:S06]  /*ce80*/  FADD.FTZ R2, R2, R3 ;  /* 0x0000000302027221 */ /* 0x000fcc0000010000 */
[----:B------:R-:W-:Y:S01]  /*ce90*/  MUFU.EX2 R62, R62 ;  /* 0x0000003e003e7308 */ /* 0x000fe20000000800 */
[C---:B-1----:R-:W-:Y:S07]  /*cea0*/  HMMA.16816.F32.BF16 R108, R12.reuse, R4, R108 ;  /* 0x000000040c6c723c */ /* 0x042fee000004186c */
[----:B------:R-:W1:Y:S01]  /*ceb0*/  MUFU.EX2 R67, R67 ;  /* 0x0000004300437308 */ /* 0x000e620000000800 */
[C---:B------:R-:W-:Y:S01]  /*cec0*/  HMMA.16816.F32.BF16 R120, R12.reuse, R6, R120 ;  /* 0x000000060c78723c */ /* 0x040fe20000041878 */
[----:B----4-:R-:W-:Y:S01]  /*ced0*/  F2FP.BF16.F32.PACK_AB R4, R49, R50 ;  /* 0x000000323104723e */ /* 0x010fe200000010ff */
[----:B------:R-:W-:Y:S01]  /*cee0*/  FADD.FTZ R50, R50, R43 ;  /* 0x0000002b32327221 */ /* 0x000fe20000010000 */
[----:B-----5:R-:W-:Y:S01]  /*cef0*/  F2FP.BF16.F32.PACK_AB R5, R54, R61 ;  /* 0x0000003d3605723e */ /* 0x020fe200000010ff */
[----:B------:R-:W-:Y:S01]  /*cf00*/  FADD.FTZ R61, R61, R2 ;  /* 0x000000023d3d7221 */ /* 0x000fe20000010000 */
[----:B------:R-:W-:Y:S01]  /*cf10*/  MOV R2, R46 ;  /* 0x0000002e00027202 */ /* 0x000fe20000000f00 */
[----:B------:R-:W-:Y:S01]  /*cf20*/  HMMA.16816.F32.BF16 R12, R12, R30, R116 ;  /* 0x0000001e0c0c723c */ /* 0x000fe20000041874 */
[----:B------:R-:W-:Y:S01]  /*cf30*/  F2FP.BF16.F32.PACK_AB R6, R51, R52 ;  /* 0x000000343306723e */ /* 0x000fe200000010ff */
[----:B------:R-:W-:Y:S01]  /*cf40*/  LDSM.16.MT88.4 R28, [R218+0x10800] ;  /* 0x01080000da1c783b */ /* 0x000fe20000004200 */
[----:B---3--:R-:W-:Y:S01]  /*cf50*/  F2FP.BF16.F32.PACK_AB R7, R58, R59 ;  /* 0x0000003b3a07723e */ /* 0x008fe200000010ff */
        /* <DEDUP_REMOVED lines=10> */
[----:B------:R-:W3:Y:S03]  /*d000*/  LDSM.16.MT88.4 R16, [R220+0x10800] ;  /* 0x01080000dc10783b */ /* 0x000ee60000004200 */
[----:B------:R-:W-:Y:S02]  /*d010*/  MUFU.EX2 R132, R132 ;  /* 0x0000008400847308 */ /* 0x000fe40000000800 */
[C---:B--2---:R-:W-:Y:S06]  /*d020*/  HMMA.16816.F32.BF16 R80, R4.reuse, R8, R80 ;  /* 0x000000080450723c */ /* 0x044fec0000041850 */
[C---:B------:R-:W-:Y:S01]  /*d030*/  HMMA.16816.F32.BF16 R84, R4.reuse, R10, R84 ;  /* 0x0000000a0454723c */ /* 0x040fe20000041854 */
[----:B------:R-:W2:Y:S01]  /*d040*/  LDSM.16.MT88.4 R8, [R217+0x10800] ;  /* 0x01080000d908783b */ /* 0x000ea20000004200 */
        /* <DEDUP_REMOVED lines=18> */
[----:B------:R-:W-:Y:S03]  /*d170*/  MUFU.EX2 R147, R147 ;  /* 0x0000009300937308 */ /* 0x000fe60000000800 */
[C---:B--2---:R-:W-:Y:S05]  /*d180*/  HMMA.16816.F32.BF16 R108, R4.reuse, R8, R108 ;  /* 0x00000008046c723c */ /* 0x044fea000004186c */
[----:B------:R-:W2:Y:S01]  /*d190*/  MUFU.EX2 R160, R160 ;  /* 0x000000a000a07308 */ /* 0x000ea20000000800 */
        /* <DEDUP_REMOVED lines=19> */
[----:B------:R-:W-:-:S04]  /*d2d0*/  FADD.FTZ R137, R137, R134 ;  /* 0x0000008689897221 */ /* 0x000fc80000010000 */
[----:B------:R-:W-:Y:S01]  /*d2e0*/  HMMA.16816.F32.BF16 R76, R8, R26, R76 ;  /* 0x0000001a084c723c */ /* 0x000fe2000004184c */
[----:B------:R-:W4:Y:S01]  /*d2f0*/  LDSM.16.MT88.4 R24, [R218+0x11000] ;  /* 0x01100000da18783b */ /* 0x000f220000004200 */
[----:B------:R-:W5:Y:S01]  /*d300*/  MUFU.EX2 R170, R170 ;  /* 0x000000aa00aa7308 */ /* 0x000f620000000800 */
[----:B--2---:R-:W-:-:S03]  /*d310*/  FADD.FTZ R0, R160, R137 ;  /* 0x00000089a0007221 */ /* 0x004fc60000010000 */
[----:B------:R-:W-:Y:S01]  /*d320*/  HMMA.16816.F32.BF16 R80, R8, R20, R80 ;  /* 0x000000140850723c */ /* 0x000fe20000041850 */
[----:B-1----:R-:W-:-:S03]  /*d330*/  FADD.FTZ R0, R161, R0 ;  /* 0x00000000a1007221 */ /* 0x002fc60000010000 */
[----:B------:R-:W-:Y:S02]  /*d340*/  MUFU.EX2 R168, R168 ;  /* 0x000000a800a87308 */ /* 0x000fe40000000800 */
[C---:B------:R-:W-:Y:S01]  /*d350*/  HMMA.16816.F32.BF16 R84, R8.reuse, R22, R84 ;  /* 0x000000160854723c */ /* 0x040fe20000041854 */
[----:B------:R-:W1:Y:S05]  /*d360*/  LDSM.16.MT88.4 R20, [R217+0x11000] ;  /* 0x01100000d914783b */ /* 0x000e6a0000004200 */
[C---:B---3--:R-:W-:Y:S01]  /*d370*/  HMMA.16816.F32.BF16 R88, R8.reuse, R16, R88 ;  /* 0x000000100858723c */ /* 0x048fe20000041858 */
[----:B------:R-:W2:Y:S05]  /*d380*/  MUFU.EX2 R171, R171 ;  /* 0x000000ab00ab7308 */ /* 0x000eaa0000000800 */
[C---:B------:R-:W-:Y:S01]  /*d390*/  HMMA.16816.F32.BF16 R92, R8.reuse, R18, R92 ;  /* 0x00000012085c723c */ /* 0x040fe2000004185c */
[----:B------:R-:W-:Y:S02]  /*d3a0*/  LDSM.16.MT88.4 R16, [R220+0x11800] ;  /* 0x01180000dc10783b */ /* 0x000fe40000004200 */
[----:B------:R-:W-:Y:S03]  /*d3b0*/  MUFU.EX2 R164, R164 ;  /* 0x000000a400a47308 */ /* 0x000fe60000000800 */
[C---:B------:R-:W-:Y:S05]  /*d3c0*/  HMMA.16816.F32.BF16 R96, R8.reuse, R28, R96 ;  /* 0x0000001c0860723c */ /* 0x040fea0000041860 */
[----:B------:R-:W-:Y:S01]  /*d3d0*/  MUFU.EX2 R173, R173 ;  /* 0x000000ad00ad7308 */ /* 0x000fe20000000800 */
[C---:B------:R-:W-:Y:S01]  /*d3e0*/  HMMA.16816.F32.BF16 R100, R8.reuse, R30, R100 ;  /* 0x0000001e0864723c */ /* 0x040fe20000041864 */
[----:B------:R-:W3:Y:S05]  /*d3f0*/  LDSM.16.MT88.4 R28, [R218+0xd800] ;  /* 0x00d80000da1c783b */ /* 0x000eea0000004200 */
[C---:B------:R-:W-:Y:S01]  /*d400*/  HMMA.16816.F32.BF16 R128, R8.reuse, R32, R128 ;  /* 0x000000200880723c */ /* 0x040fe20000041880 */
        /* <DEDUP_REMOVED lines=18> */
[----:B------:R-:W-:Y:S01]  /*d530*/  F2FP.BF16.F32.PACK_AB R13, R161, R160 ;  /* 0x000000a0a10d723e */ /* 0x000fe200000010ff */
[----:B------:R-:W-:-:S03]  /*d540*/  FADD.FTZ R144, R144, R133 ;  /* 0x0000008590907221 */ /* 0x000fc60000010000 */
[----:B------:R-:W-:Y:S01]  /*d550*/  F2FP.BF16.F32.PACK_AB R14, R147, R146 ;  /* 0x00000092930e723e */ /* 0x000fe200000010ff */
[----:B------:R-:W-:Y:S01]  /*d560*/  MUFU.EX2 R156, R156 ;  /* 0x0000009c009c7308 */ /* 0x000fe20000000800 */
[----:B-----5:R-:W-:Y:S01]  /*d570*/  F2FP.BF16.F32.PACK_AB R15, R170, R169 ;  /* 0x000000a9aa0f723e */ /* 0x020fe200000010ff */
[----:B------:R-:W-:Y:S01]  /*d580*/  FADD.FTZ R145, R145, R144 ;  /* 0x0000009091917221 */ /* 0x000fe20000010000 */
[----:B------:R-:W-:-:S03]  /*d590*/  FADD.FTZ R169, R169, R0 ;  /* 0x00000000a9a97221 */ /* 0x000fc60000010000 */
[----:B------:R-:W-:Y:S01]  /*d5a0*/  FADD.FTZ R146, R146, R145 ;  /* 0x0000009192927221 */ /* 0x000fe20000010000 */
[----:B------:R-:W-:Y:S01]  /*d5b0*/  FADD.FTZ R170, R170, R169 ;  /* 0x000000a9aaaa7221 */ /* 0x000fe20000010000 */
[----:B---3--:R-:W-:Y:S01]  /*d5c0*/  HMMA.16816.F32.BF16 R72, R12, R28, R72 ;  /* 0x0000001c0c48723c */ /* 0x008fe20000041848 */
[----:B------:R-:W-:Y:S01]  /*d5d0*/  MUFU.EX2 R167, R167 ;  /* 0x000000a700a77308 */ /* 0x000fe20000000800 */
[----:B------:R-:W-:-:S04]  /*d5e0*/  FADD.FTZ R147, R147, R146 ;  /* 0x0000009293937221 */ /* 0x000fc80000010000 */
[C---:B------:R-:W-:Y:S01]  /*d5f0*/  HMMA.16816.F32.BF16 R76, R12.reuse, R30, R76 ;  /* 0x0000001e0c4c723c */ /* 0x040fe2000004184c */
[----:B------:R-:W3:Y:S02]  /*d600*/  LDSM.16.MT88.4 R28, [R218+0x11800] ;  /* 0x01180000da1c783b */ /* 0x000ee40000004200 */
[----:B------:R-:W5:Y:S03]  /*d610*/  MUFU.EX2 R152, R152 ;  /* 0x0000009800987308 */ /* 0x000f660000000800 */
[C---:B------:R-:W-:Y:S05]  /*d620*/  HMMA.16816.F32.BF16 R96, R12.reuse, R16, R96 ;  /* 0x000000100c60723c */ /* 0x040fea0000041860 */
[----:B------:R-:W5:Y:S01]  /*d630*/  MUFU.EX2 R155, R155 ;  /* 0x0000009b009b7308 */ /* 0x000f620000000800 */
[C---:B------:R-:W-:Y:S01]  /*d640*/  HMMA.16816.F32.BF16 R100, R12.reuse, R18, R100 ;  /* 0x000000120c64723c */ /* 0x040fe20000041864 */
[----:B------:R-:W5:Y:S05]  /*d650*/  LDSM.16.MT88.4 R16, [R218+0xe000] ;  /* 0x00e00000da10783b */ /* 0x000f6a0000004200 */
[C---:B--2---:R-:W-:Y:S01]  /*d660*/  HMMA.16816.F32.BF16 R128, R12.reuse, R32, R128 ;  /* 0x000000200c80723c */ /* 0x044fe20000041880 */
[----:B------:R-:W2:Y:S05]  /*d670*/  MUFU.EX2 R153, R153 ;  /* 0x0000009900997308 */ /* 0x000eaa0000000800 */
        /* <DEDUP_REMOVED lines=28> */
[----:B------:R-:W1:Y:S02]  /*d840*/  MUFU.EX2 R140, R140 ;  /* 0x0000008c008c7308 */ /* 0x000e640000000800 */
[----:B------:R-:W-:Y:S01]  /*d850*/  HMMA.16816.F32.BF16 R104, R12, R30, R104 ;  /* 0x0000001e0c68723c */ /* 0x000fe20000041868 */
[----:B------:R-:W3:Y:S01]  /*d860*/  LDSM.16.MT88.4 R28, [R217+0xe000] ;  /* 0x00e00000d91c783b */ /* 0x000ee20000004200 */
[----:B-----5:R-:W-:-:S04]  /*d870*/  FADD.FTZ R0, R152, R3 ;  /* 0x0000000398007221 */ /* 0x020fc80000010000 */
[----:B------:R-:W-:Y:S01]  /*d880*/  HMMA.16816.F32.BF16 R72, R8, R16, R72 ;  /* 0x000000100848723c */ /* 0x000fe20000041848 */
[----:B------:R-:W5:Y:S01]  /*d890*/  MUFU.EX2 R143, R143 ;  /* 0x0000008f008f7308 */ /* 0x000f620000000800 */
[----:B------:R-:W-:-:S04]  /*d8a0*/  FADD.FTZ R0, R155, R0 ;  /* 0x000000009b007221 */ /* 0x000fc80000010000 */
[----:B------:R-:W-:Y:S01]  /*d8b0*/  HMMA.16816.F32.BF16 R76, R8, R18, R76 ;  /* 0x00000012084c723c */ /* 0x000fe2000004184c */
[----:B------:R-:W3:Y:S01]  /*d8c0*/  LDSM.16.MT88.4 R16, [R217+0x12000] ;  /* 0x01200000d910783b */ /* 0x000ee20000004200 */
[----:B--2---:R-:W-:Y:S01]  /*d8d0*/  FADD.FTZ R3, R153, R0 ;  /* 0x0000000099037221 */ /* 0x004fe20000010000 */
[----:B------:R-:W2:Y:S03]  /*d8e0*/  MUFU.EX2 R141, R141 ;  /* 0x0000008d008d7308 */ /* 0x000ea60000000800 */
[----:B------:R-:W-:Y:S01]  /*d8f0*/  HMMA.16816.F32.BF16 R112, R12, R32, R112 ;  /* 0x000000200c70723c */ /* 0x000fe20000041870 */
[----:B------:R-:W-:-:S04]  /*d900*/  FADD.FTZ R3, R158, R3 ;  /* 0x000000039e037221 */ /* 0x000fc80000010000 */
[----:B------:R-:W3:Y:S01]  /*d910*/  MUFU.EX2 R148, R148 ;  /* 0x0000009400947308 */ /* 0x000ee20000000800 */
[----:B------:R-:W-:Y:S01]  /*d920*/  HMMA.16816.F32.BF16 R4, R12, R34, R4 ;  /* 0x000000220c04723c */ /* 0x000fe20000041804 */
[----:B------:R-:W3:Y:S01]  /*d930*/  LDSM.16.MT88.4 R32, [R220+0x12000] ;  /* 0x01200000dc20783b */ /* 0x000ee20000004200 */
[----:B-1----:R-:W-:-:S03]  /*d940*/  FADD.FTZ R0, R140, R3 ;  /* 0x000000038c007221 */ /* 0x002fc60000010000 */
[----:B------:R-:W-:Y:S01]  /*d950*/  LDSM.16.MT88.4 R12, [R216+0x12000] ;  /* 0x01200000d80c783b */ /* 0x000fe20000004200 */
[----:B----4-:R-:W-:Y:S01]  /*d960*/  HMMA.16816.F32.BF16 R128, R8, R24, R128 ;  /* 0x000000180880723c */ /* 0x010fe20000041880 */
[----:B------:R-:W-:Y:S01]  /*d970*/  MUFU.EX2 R138, R138 ;  /* 0x0000008a008a7308 */ /* 0x000fe20000000800 */
[----:B-----5:R-:W-:-:S04]  /*d980*/  FADD.FTZ R0, R143, R0 ;  /* 0x000000008f007221 */ /* 0x020fc80000010000 */
[C---:B------:R-:W-:Y:S01]  /*d990*/  HMMA.16816.F32.BF16 R68, R8.reuse, R26, R68 ;  /* 0x0000001a0844723c */ /* 0x040fe20000041844 */
[----:B------:R-:W1:Y:S01]  /*d9a0*/  LDSM.16.MT88.4 R24, [R218+0x12000] ;  /* 0x01200000da18783b */ /* 0x000e620000004200 */
[----:B--2---:R-:W-:Y:S01]  /*d9b0*/  FADD.FTZ R3, R141, R0 ;  /* 0x000000008d037221 */ /* 0x004fe20000010000 */
[----:B------:R-:W2:Y:S01]  /*d9c0*/  MUFU.EX2 R139, R139 ;  /* 0x0000008b008b7308 */ /* 0x000ea20000000800 */
[----:B------:R-:W-:Y:S02]  /*d9d0*/  MOV R0, R45 ;  /* 0x0000002d00007202 */ /* 0x000fe40000000f00 */
[----:B---3--:R-:W-:Y:S01]  /*d9e0*/  HMMA.16816.F32.BF16 R80, R8, R28, R80 ;  /* 0x0000001c0850723c */ /* 0x008fe20000041850 */
[----:B------:R-:W-:-:S04]  /*d9f0*/  FADD.FTZ R3, R148, R3 ;  /* 0x0000000394037221 */ /* 0x000fc80000010000 */
[----:B------:R-:W-:Y:S01]  /*da00*/  MUFU.EX2 R64, R64 ;  /* 0x0000004000407308 */ /* 0x000fe20000000800 */
[C---:B------:R-:W-:Y:S01]  /*da10*/  HMMA.16816.F32.BF16 R84, R8.reuse, R30, R84 ;  /* 0x0000001e0854723c */ /* 0x040fe20000041854 */
[----:B------:R-:W3:Y:S05]  /*da20*/  LDSM.16.MT88.4 R28, [R220+0xe800] ;  /* 0x00e80000dc1c783b */ /* 0x000eea0000004200 */
[----:B------:R-:W-:Y:S01]  /*da30*/  HMMA.16816.F32.BF16 R88, R8, R20, R88 ;  /* 0x000000140858723c */ /* 0x000fe20000041858 */
[----:B------:R-:W4:Y:S01]  /*da40*/  MUFU.EX2 R65, R65 ;  /* 0x0000004100417308 */ /* 0x000f220000000800 */
[----:B--2---:R-:W-:-:S04]  /*da50*/  F2FP.BF16.F32.PACK_AB R116, R139, R138 ;  /* 0x0000008a8b74723e */ /* 0x004fc800000010ff */
[C---:B------:R-:W-:Y:S01]  /*da60*/  HMMA.16816.F32.BF16 R92, R8.reuse, R22, R92 ;  /* 0x00000016085c723c */ /* 0x040fe2000004185c */
[----:B------:R-:W2:Y:S05]  /*da70*/  LDSM.16.MT88.4 R20, [R218+0xe800] ;  /* 0x00e80000da14783b */ /* 0x000eaa0000004200 */
[C---:B------:R-:W-:Y:S06]  /*da80*/  HMMA.16816.F32.BF16 R108, R8.reuse, R16, R108 ;  /* 0x00000010086c723c */ /* 0x040fec000004186c */
[----:B------:R-:W-:Y:S01]  /*da90*/  HMMA.16816.F32.BF16 R120, R8, R18, R120 ;  /* 0x000000120878723c */ /* 0x000fe20000041878 */
[----:B------:R-:W5:Y:S01]  /*daa0*/  LDSM.16.MT88.4 R16, [R217+0xe800] ;  /* 0x00e80000d910783b */ /* 0x000f620000004200 */
[----:B----4-:R-:W-:-:S04]  /*dab0*/  F2FP.BF16.F32.PACK_AB R118, R65, R64 ;  /* 0x000000404176723e */ /* 0x010fc800000010ff */
        /* <DEDUP_REMOVED lines=15> */
[----:B------:R-:W4:Y:S01]  /*dbb0*/  LDSM.16.MT88.4 R12, [R216+0xe800] ;  /* 0x00e80000d80c783b */ /* 0x000f220000004200 */
[----:B---3--:R-:W-:Y:S01]  /*dbc0*/  HMMA.16816.F32.BF16 R128, R24, R28, R128 ;  /* 0x0000001c1880723c */ /* 0x008fe20000041880 */
[----:B------:R-:W-:-:S05]  /*dbd0*/  FADD.FTZ R167, R167, R156 ;  /* 0x0000009ca7a77221 */ /* 0x000fca0000010000 */
[C---:B------:R-:W-:Y:S01]  /*dbe0*/  HMMA.16816.F32.BF16 R68, R24.reuse, R30, R68 ;  /* 0x0000001e1844723c */ /* 0x040fe20000041844 */
[----:B------:R-:W3:Y:S05]  /*dbf0*/  LDSM.16.MT88.4 R28, [R216+0x12800] ;  /* 0x01280000d81c783b */ /* 0x000eea0000004200 */
[C---:B--2---:R-:W-:Y:S06]  /*dc00*/  HMMA.16816.F32.BF16 R72, R24.reuse, R20, R72 ;  /* 0x000000141848723c */ /* 0x044fec0000041848 */
[C---:B------:R-:W-:Y:S01]  /*dc10*/  HMMA.16816.F32.BF16 R76, R24.reuse, R22, R76 ;  /* 0x00000016184c723c */ /* 0x040fe2000004184c */
[----:B------:R-:W2:Y:S05]  /*dc20*/  LDSM.16.MT88.4 R20, [R220+0xf000] ;  /* 0x00f00000dc14783b */ /* 0x000eaa0000004200 */
        /* <DEDUP_REMOVED lines=8> */
[----:B----4-:R-:W-:Y:S01]  /*dcb0*/  HMMA.16816.F32.BF16 R88, R24, R12, R88 ;  /* 0x0000000c1858723c */ /* 0x010fe20000041858 */
        /* <DEDUP_REMOVED lines=16> */
[----:B------:R-:W4:Y:S05]  /*ddc0*/  LDSM.16.MT88.4 R32, [R216+0xf000] ;  /* 0x00f00000d820783b */ /* 0x000f2a0000004200 */
[C---:B---3--:R-:W-:Y:S06]  /*ddd0*/  HMMA.16816.F32.BF16 R112, R24.reuse, R28, R112 ;  /* 0x0000001c1870723c */ /* 0x048fec0000041870 */
[----:B------:R-:W-:Y:S01]  /*dde0*/  HMMA.16816.F32.BF16 R4, R24, R30, R4 ;  /* 0x0000001e1804723c */ /* 0x000fe20000041804 */
[----:B------:R-:W-:Y:S04]  /*ddf0*/  LDSM.16.MT88.4 R28, [R217+0x13000] ;  /* 0x01300000d91c783b */ /* 0x000fe80000004200 */
[----:B------:R-:W-:Y:S01]  /*de00*/  LDSM.16.MT88.4 R24, [R220+0xf800] ;  /* 0x00f80000dc18783b */ /* 0x000fe20000004200 */
[C---:B--2---:R-:W-:Y:S06]  /*de10*/  HMMA.16816.F32.BF16 R128, R8.reuse, R20, R128 ;  /* 0x000000140880723c */ /* 0x044fec0000041880 */
[C---:B------:R-:W-:Y:S01]  /*de20*/  HMMA.16816.F32.BF16 R68, R8.reuse, R22, R68 ;  /* 0x000000160844723c */ /* 0x040fe20000041844 */
[----:B------:R-:W2:Y:S05]  /*de30*/  LDSM.16.MT88.4 R20, [R220+0x13000] ;  /* 0x01300000dc14783b */ /* 0x000eaa0000004200 */
[C---:B-----5:R-:W-:Y:S06]  /*de40*/  HMMA.16816.F32.BF16 R72, R8.reuse, R16, R72 ;  /* 0x000000100848723c */ /* 0x060fec0000041848 */
[C---:B------:R-:W-:Y:S01]  /*de50*/  HMMA.16816.F32.BF16 R76, R8.reuse, R18, R76 ;  /* 0x00000012084c723c */ /* 0x040fe2000004184c */
[----:B------:R-:W3:Y:S05]  /*de60*/  LDSM.16.MT88.4 R16, [R216+0x13000] ;  /* 0x01300000d810783b */ /* 0x000eea0000004200 */
[C---:B-1----:R-:W-:Y:S06]  /*de70*/  HMMA.16816.F32.BF16 R80, R8.reuse, R12, R80 ;  /* 0x0000000c0850723c */ /* 0x042fec0000041850 */
[C---:B------:R-:W-:Y:S01]  /*de80*/  HMMA.16816.F32.BF16 R84, R8.reuse, R14, R84 ;  /* 0x0000000e0854723c */ /* 0x040fe20000041854 */
[----:B------:R-:W1:Y:S05]  /*de90*/  LDSM.16.MT88.4 R12, [R218+0xf800] ;  /* 0x00f80000da0c783b */ /* 0x000e6a0000004200 */
[C---:B----4-:R-:W-:Y:S06]  /*dea0*/  HMMA.16816.F32.BF16 R88, R8.reuse, R32, R88 ;  /* 0x000000200858723c */ /* 0x050fec0000041858 */
[----:B------:R-:W-:Y:S01]  /*deb0*/  HMMA.16816.F32.BF16 R92, R8, R34, R92 ;  /* 0x00000022085c723c */ /* 0x000fe2000004185c */
[--C-:B------:R-:W-:Y:S01]  /*dec0*/  FFMA.FTZ R32, R63, UR10, -R56.reuse ;  /* 0x0000000a3f207c23 */ /* 0x100fe20008010838 */
[----:B------:R-:W-:-:S04]  /*ded0*/  FFMA.FTZ R33, R57, UR10, -R56 ;  /* 0x0000000a39217c23 */ /* 0x000fc80008010838 */
[C---:B--2---:R-:W-:Y:S01]  /*dee0*/  HMMA.16816.F32.BF16 R96, R8.reuse, R20, R96 ;  /* 0x000000140860723c */ /* 0x044fe20000041860 */
[--C-:B------:R-:W-:Y:S01]  /*def0*/  FFMA.FTZ R34, R55, UR10, -R56.reuse ;  /* 0x0000000a37227c23 */ /* 0x100fe20008010838 */
[----:B------:R-:W-:Y:S01]  /*df00*/  FFMA.FTZ R35, R53, UR10, -R56 ;  /* 0x0000000a35237c23 */ /* 0x000fe20008010838 */
[----:B------:R-:W-:Y:S03]  /*df10*/  MUFU.EX2 R32, R32 ;  /* 0x0000002000207308 */ /* 0x000fe60000000800 */
[C---:B------:R-:W-:Y:S01]  /*df20*/  HMMA.16816.F32.BF16 R100, R8.reuse, R22, R100 ;  /* 0x000000160864723c */ /* 0x040fe20000041864 */
[----:B------:R-:W2:Y:S04]  /*df30*/  LDSM.16.MT88.4 R20, [R217+0xf800] ;  /* 0x00f80000d914783b */ /* 0x000ea80000004200 */
[----:B------:R-:W4:Y:S01]  /*df40*/  MUFU.EX2 R33, R33 ;  /* 0x0000002100217308 */ /* 0x000f220000000800 */
[C---:B------:R-:W-:Y:S06]  /*df50*/  HMMA.16816.F32.BF16 R124, R8.reuse, R36, R124 ;  /* 0x00000024087c723c */ /* 0x040fec000004187c */
[C---:B------:R-:W-:Y:S01]  /*df60*/  HMMA.16816.F32.BF16 R104, R8.reuse, R38, R104 ;  /* 0x000000260868723c */ /* 0x040fe20000041868 */
[----:B------:R-:W-:Y:S05]  /*df70*/  MUFU.EX2 R34, R34 ;  /* 0x0000002200227308 */ /* 0x000fea0000000800 */
[C---:B------:R-:W-:Y:S03]  /*df80*/  HMMA.16816.F32.BF16 R108, R8.reuse, R28, R108 ;  /* 0x0000001c086c723c */ /* 0x040fe6000004186c */
[----:B------:R-:W5:Y:S01]  /*df90*/  MUFU.EX2 R35, R35 ;  /* 0x0000002300237308 */ /* 0x000f620000000800 */
[C---:B----4-:R-:W-:Y:S01]  /*dfa0*/  F2FP.BF16.F32.PACK_AB R117, R33.reuse, R32 ;  /* 0x000000202175723e */ /* 0x050fe200000010ff */
[----:B------:R-:W-:Y:S01]  /*dfb0*/  FADD.FTZ R32, R32, R3 ;  /* 0x0000000320207221 */ /* 0x000fe20000010000 */
[----:B------:R-:W-:Y:S03]  /*dfc0*/  HMMA.16816.F32.BF16 R120, R8, R30, R120 ;  /* 0x0000001e0878723c */ /* 0x000fe60000041878 */
[----:B------:R-:W-:-:S03]  /*dfd0*/  FADD.FTZ R33, R33, R32 ;  /* 0x0000002021217221 */ /* 0x000fc60000010000 */
[C---:B---3--:R-:W-:Y:S06]  /*dfe0*/  HMMA.16816.F32.BF16 R112, R8.reuse, R16, R112 ;  /* 0x000000100870723c */ /* 0x048fec0000041870 */
        /* <DEDUP_REMOVED lines=26> */
.L_x_1552:
        /* <DEDUP_REMOVED lines=13> */
.L_x_1564:
[----:B------:R-:W-:Y:S04]  /*e260*/  DEPBAR.LE SB0, 0x0 ;  /* 0x000080000000791a */ /* 0x000fe80000000000 */
[----:B------:R-:W-:Y:S01]  /*e270*/  BAR.SYNC.DEFER_BLOCKING 0x0 ;  /* 0x0000000000007b1d */ /* 0x000fe20000010000 */
[C---:B------:R-:W-:Y:S01]  /*e280*/  ISETP.GE.AND P4, PT, R235.reuse, UR5, PT ;  /* 0x00000005eb007c0c */ /* 0x040fe2000bf86270 */
[----:B------:R-:W-:Y:S01]  /*e290*/  VIADD R0, R235, 0x40 ;  /* 0x00000040eb007836 */ /* 0x000fe20000000000 */
[----:B------:R-:W-:Y:S01]  /*e2a0*/  MOV R8, R242 ;  /* 0x000000f200087202 */ /* 0x000fe20000000f00 */
[----:B------:R-:W-:Y:S03]  /*e2b0*/  VIADD R233, R233, 0xffffffff ;  /* 0xffffffffe9e97836 */ /* 0x000fe60000000000 */
[----:B------:R-:W-:Y:S01]  /*e2c0*/  ISETP.GE.AND P3, PT, R0, UR5, PT ;  /* 0x0000000500007c0c */ /* 0x000fe2000bf66270 */
[----:B------:R-:W-:Y:S01]  /*e2d0*/  IMAD.MOV.U32 R0, RZ, RZ, R241 ;  /* 0x000000ffff007224 */ /* 0x000fe200078e00f1 */
[----:B------:R-:W-:Y:S01]  /*e2e0*/  UMOV UR15, UR6 ;  /* 0x00000006000f7c82 */ /* 0x000fe20008000000 */
[----:B------:R-:W-:Y:S01]  /*e2f0*/  UMOV UR14, UR7 ;  /* 0x00000007000e7c82 */ /* 0x000fe20008000000 */
[----:B------:R-:W-:Y:S09]  /*e300*/  @!P0 BRA `(.L_x_1561) ;  /* 0x0000000000f88947 */ /* 0x000ff20003800000 */
[----:B------:R-:W1:Y:S01]  /*e310*/  LDC R0, c[0x0][0x380] ;  /* 0x0000e000ff007b82 */ /* 0x000e620000000800 */
[----:B------:R-:W-:Y:S01]  /*e320*/  SHF.L.U32 R5, R233, 0x7, RZ ;  /* 0x00000007e9057819 */ /* 0x000fe200000006ff */
[----:B------:R-:W-:Y:S01]  /*e330*/  UMOV UR15, UR11 ;  /* 0x0000000b000f7c82 */ /* 0x000fe20008000000 */
[----:B------:R-:W-:Y:S03]  /*e340*/  UMOV UR14, UR10 ;  /* 0x0000000a000e7c82 */ /* 0x000fe60008000000 */
        /* <DEDUP_REMOVED lines=50> */
[----:B------:R-:W-:Y:S04]  /*e670*/  IMAD.WIDE.U32 R8, R6, UR11, RZ ;  /* 0x0000000b06087c25 */ /* 0x000fe8000f8e00ff */
[----:B------:R-:W-:Y:S01]  /*e680*/  IMAD.IADD R9, R9, 0x1, R0 ;  /* 0x0000000109097824 */ /* 0x000fe200078e0200 */
[----:B--2---:R-:W-:Y:S04]  /*e690*/  IADD3 R2, -R7, R2, RZ ;  /* 0x0000000207027210 */ /* 0x004fe80007ffe1ff */
[----:B------:R-:W-:Y:S01]  /*e6a0*/  SHF.R.S32.HI R7, RZ, 0x1f, R2 ;  /* 0x0000001fff077819 */ /* 0x000fe20000011402 */
[CC--:B-1----:R-:W-:Y:S04]  /*e6b0*/  IMAD.WIDE.U32 R8, R2.reuse, R4.reuse, R8 ;  /* 0x0000000402087225 */ /* 0x0c2fe800078e0008 */
[----:B------:R-:W-:Y:S04]  /*e6c0*/  IMAD R7, R7, R4, RZ ;  /* 0x0000000407077224 */ /* 0x000fe800078e02ff */
[----:B------:R-:W-:Y:S05]  /*e6d0*/  IMAD R7, R2, R5, R7 ;  /* 0x0000000502077224 */ /* 0x000fea00078e0207 */
[----:B------:R-:W-:Y:S07]  /*e6e0*/  IADD3 R0, R9, R7, RZ ;  /* 0x0000000709007210 */ /* 0x000fee0007ffe0ff */
.L_x_1561:
[----:B------:R-:W-:Y:S01]  /*e6f0*/  LEA R134, P2, R8, R188, 0x1 ;  /* 0x000000bc08867211 */ /* 0x000fe200078408ff */
[----:B------:R-:W-:Y:S01]  /*e700*/  @P4 STS.128 [R234+0xc000], RZ ;  /* 0x00c000ffea004388 */ /* 0x000fe20000000c00 */
[----:B------:R-:W-:Y:S02]  /*e710*/  IADD3 R49, P1, R232, R8, RZ ;  /* 0x00000008e8317210 */ /* 0x000fe40007f3e0ff */
[--C-:B------:R-:W-:Y:S02]  /*e720*/  LEA.HI.X R135, R8, R189, R0.reuse, 0x1, P2 ;  /* 0x000000bd08877211 */ /* 0x100fe400010f0c00 */
[-C--:B------:R-:W-:Y:S01]  /*e730*/  @!P4 LEA R62, P5, R49, R188.reuse, 0x1 ;  /* 0x000000bc313ec211 */ /* 0x080fe200078a08ff */
[----:B------:R-:W-:Y:S01]  /*e740*/  IMAD.X R2, R231, 0x1, R0, P1 ;  /* 0x00000001e7027824 */ /* 0x000fe200008e0600 */
[CC--:B------:R-:W-:Y:S01]  /*e750*/  @!P3 LEA R56, P1, R49.reuse, R188.reuse, 0x1 ;  /* 0x000000bc3138b211 */ /* 0x0c0fe200078208ff */
[----:B------:R-:W-:Y:S01]  /*e760*/  @!PT LDS RZ, [RZ] ;  /* 0x00000000fffff984 */ /* 0x000fe20000000800 */
[----:B------:R-:W-:Y:S01]  /*e770*/  @!PT LDS RZ, [RZ] ;  /* 0x00000000fffff984 */ /* 0x000fe20000000800 */
[----:B------:R-:W-:Y:S01]  /*e780*/  @!PT LDS RZ, [RZ] ;  /* 0x00000000fffff984 */ /* 0x000fe20000000800 */
[----:B------:R-:W-:Y:S01]  /*e790*/  @!P4 LDGSTS.E.BYPASS.LTC128B.128 [R234+0xc000], desc[UR12][R134.64] ;  /* 0x0c00000086eacfae */ /* 0x000fe2000b901d4c */
[C---:B------:R-:W-:Y:S02]  /*e7a0*/  IADD3 R51, P2, R232.reuse, R49, RZ ;  /* 0x00000031e8337210 */ /* 0x040fe40007f5e0ff */
[CCC-:B------:R-:W-:Y:S01]  /*e7b0*/  @!P4 LEA.HI.X R63, R49.reuse, R189.reuse, R2.reuse, 0x1, P5 ;  /* 0x000000bd313fc211 */ /* 0x1c0fe200028f0c02 */
[----:B------:R-:W-:Y:S01]  /*e7c0*/  @P3 STS.128 [R234+0x10000], RZ ;  /* 0x010000ffea003388 */ /* 0x000fe20000000c00 */
[-CC-:B------:R-:W-:Y:S01]  /*e7d0*/  @!P3 LEA.HI.X R57, R49, R189.reuse, R2.reuse, 0x1, P1 ;  /* 0x000000bd3139b211 */ /* 0x180fe200008f0c02 */
[----:B------:R-:W-:Y:S01]  /*e7e0*/  IMAD.X R2, R231, 0x1, R2, P2 ;  /* 0x00000001e7027824 */ /* 0x000fe200010e0602 */
[CC--:B------:R-:W-:Y:S01]  /*e7f0*/  @!P4 LEA R60, P5, R51.reuse, R188.reuse, 0x1 ;  /* 0x000000bc333cc211 */ /* 0x0c0fe200078a08ff */
[----:B------:R-:W-:Y:S01]  /*e800*/  @!PT LDS RZ, [RZ] ;  /* 0x00000000fffff984 */ /* 0x000fe20000000800 */
[----:B------:R-:W-:Y:S01]  /*e810*/  @!PT LDS RZ, [RZ] ;  /* 0x00000000fffff984 */ /* 0x000fe20000000800 */
[----:B------:R-:W-:Y:S01]  /*e820*/  @!PT LDS RZ, [RZ] ;  /* 0x00000000fffff984 */ /* 0x000fe20000000800 */
[----:B------:R-:W-:Y:S01]  /*e830*/  @!P3 LDGSTS.E.BYPASS.LTC128B.128 [R234+0x10000], desc[UR12][R134.64+0x80] ;  /* 0x1000008086eabfae */ /* 0x000fe2000b901d4c */
[CC--:B------:R-:W-:Y:S02]  /*e840*/  @!P3 LEA R54, P1, R51.reuse, R188.reuse, 0x1 ;  /* 0x000000bc3336b211 */ /* 0x0c0fe400078208ff */
[C-C-:B------:R-:W-:Y:S01]  /*e850*/  @!P4 LEA.HI.X R61, R51.reuse, R189, R2.reuse, 0x1, P5 ;  /* 0x000000bd333dc211 */ /* 0x140fe200028f0c02 */
[----:B------:R-:W-:Y:S01]  /*e860*/  @P4 STS.128 [R234+0xc800], RZ ;  /* 0x00c800ffea004388 */ /* 0x000fe20000000c00 */
[C---:B------:R-:W-:Y:S02]  /*e870*/  IADD3 R49, P2, R232.reuse, R51, RZ ;  /* 0x00000033e8317210 */ /* 0x040fe40007f5e0ff */
[--C-:B------:R-:W-:Y:S01]  /*e880*/  @!P3 LEA.HI.X R55, R51, R189, R2.reuse, 0x1, P1 ;  /* 0x000000bd3337b211 */ /* 0x100fe200008f0c02 */
[----:B------:R-:W-:Y:S01]  /*e890*/  @!PT LDS RZ, [RZ] ;  /* 0x00000000fffff984 */ /* 0x000fe20000000800 */
[----:B------:R-:W-:Y:S01]  /*e8a0*/  @!PT LDS RZ, [RZ] ;  /* 0x00000000fffff984 */ /* 0x000fe20000000800 */
[----:B------:R-:W-:Y:S01]  /*e8b0*/  @!PT LDS RZ, [RZ] ;  /* 0x00000000fffff984 */ /* 0x000fe20000000800 */
[----:B------:R-:W-:Y:S01]  /*e8c0*/  @!P4 LDGSTS.E.BYPASS.LTC128B.128 [R234+0xc800], desc[UR12][R62.64] ;  /* 0x0c8000003eeacfae */ /* 0x000fe2000b901d4c */
[-C--:B------:R-:W-:Y:S01]  /*e8d0*/  @!P4 LEA R58, P5, R49, R188.reuse, 0x1 ;  /* 0x000000bc313ac211 */ /* 0x080fe200078a08ff */
[----:B------:R-:W-:Y:S01]  /*e8e0*/  IMAD.X R2, R231, 0x1, R2, P2 ;  /* 0x00000001e7027824 */ /* 0x000fe200010e0602 */
[CC--:B------:R-:W-:Y:S01]  /*e8f0*/  @!P3 LEA R52, P1, R49.reuse, R188.reuse, 0x1 ;  /* 0x000000bc3134b211 */ /* 0x0c0fe200078208ff */
[----:B------:R-:W-:Y:S01]  /*e900*/  @P3 STS.128 [R234+0x10800], RZ ;  /* 0x010800ffea003388 */ /* 0x000fe20000000c00 */
[C---:B------:R-:W-:Y:S02]  /*e910*/  IADD3 R51, P2, R232.reuse, R49, RZ ;  /* 0x00000031e8337210 */ /* 0x040fe40007f5e0ff */
[CCC-:B------:R-:W-:Y:S01]  /*e920*/  @!P4 LEA.HI.X R59, R49.reuse, R189.reuse, R2.reuse, 0x1, P5 ;  /* 0x000000bd313bc211 */ /* 0x1c0fe200028f0c02 */
[----:B------:R-:W-:Y:S01]  /*e930*/  @!PT LDS RZ, [RZ] ;  /* 0x00000000fffff984 */ /* 0x000fe20000000800 */
[----:B------:R-:W-:Y:S01]  /*e940*/  @!PT LDS RZ, [RZ] ;  /* 0x00000000fffff984 */ /* 0x000fe20000000800 */
[----:B------:R-:W-:Y:S01]  /*e950*/  @!PT LDS RZ, [RZ] ;  /* 0x00000000fffff984 */ /* 0x000fe20000000800 */
[----:B------:R-:W-:Y:S01]  /*e960*/  @!P3 LDGSTS.E.BYPASS.LTC128B.128 [R234+0x10800], desc[UR12][R56.64+0x80] ;  /* 0x1080008038eabfae */ /* 0x000fe2000b901d4c */
[-CC-:B------:R-:W-:Y:S01]  /*e970*/  @!P3 LEA.HI.X R53, R49, R189.reuse, R2.reuse, 0x1, P1 ;  /* 0x000000bd3135b211 */ /* 0x180fe200008f0c02 */
[----:B------:R-:W-:Y:S01]  /*e980*/  IMAD.X R2, R231, 0x1, R2, P2 ;  /* 0x00000001e7027824 */ /* 0x000fe200010e0602 */
[CC--:B------:R-:W-:Y:S01]  /*e990*/  @!P4 LEA R66, P5, R51.reuse, R188.reuse, 0x1 ;  /* 0x000000bc3342c211 */ /* 0x0c0fe200078a08ff */
[----:B------:R-:W-:Y:S01]  /*e9a0*/  @P4 STS.128 [R234+0xd000], RZ ;  /* 0x00d000ffea004388 */ /* 0x000fe20000000c00 */
[CC--:B------:R-:W-:Y:S02]  /*e9b0*/  @!P3 LEA R64, P1, R51.reuse, R188.reuse, 0x1 ;  /* 0x000000bc3340b211 */ /* 0x0c0fe400078208ff */
[C-C-:B------:R-:W-:Y:S01]  /*e9c0*/  @!P4 LEA.HI.X R67, R51.reuse, R189, R2.reuse, 0x1, P5 ;  /* 0x000000bd3343c211 */ /* 0x140fe200028f0c02 */
[----:B------:R-:W-:Y:S01]  /*e9d0*/  @!PT LDS RZ, [RZ] ;  /* 0x00000000fffff984 */ /* 0x000fe20000000800 */
[----:B------:R-:W-:Y:S01]  /*e9e0*/  @!PT LDS RZ, [RZ] ;  /* 0x00000000fffff984 */ /* 0x000fe20000000800 */
[----:B------:R-:W-:Y:S01]  /*e9f0*/  @!PT LDS RZ, [RZ] ;  /* 0x00000000fffff984 */ /* 0x000fe20000000800 */
[----:B------:R-:W-:Y:S01]  /*ea00*/  @!P4 LDGSTS.E.BYPASS.LTC128B.128 [R234+0xd000], desc[UR12][R60.64] ;  /* 0x0d0000003ceacfae */ /* 0x000fe2000b901d4c */
[C---:B------:R-:W-:Y:S02]  /*ea10*/  IADD3 R49, P2, R232.reuse, R51, RZ ;  /* 0x00000033e8317210 */ /* 0x040fe40007f5e0ff */
[--C-:B------:R-:W-:Y:S01]  /*ea20*/  @!P3 LEA.HI.X R65, R51, R189, R2.reuse, 0x1, P1 ;  /* 0x000000bd3341b211 */ /* 0x100fe200008f0c02 */
[----:B------:R-:W-:Y:S01]  /*ea30*/  @P3 STS.128 [R234+0x11000], RZ ;  /* 0x011000ffea003388 */ /* 0x000fe20000000c00 */
        /* <DEDUP_REMOVED lines=20> */
[----:B------:R-:W-:Y:S02]  /*eb80*/  IADD3 R49, P1, R232, R51, RZ ;  /* 0x00000033e8317210 */ /* 0x000fe40007f3e0ff */
[-CC-:B------:R-:W-:Y:S01]  /*eb90*/  @!P3 LEA.HI.X R51, R51, R189.reuse, R2.reuse, 0x1, P2 ;  /* 0x000000bd3333b211 */ /* 0x180fe200010f0c02 */
[----:B------:R-:W-:Y:S01]  /*eba0*/  @!PT LDS RZ, [RZ] ;  /* 0x00000000fffff984 */ /* 0x000fe20000000800 */
[----:B------:R-:W-:Y:S01]  /*ebb0*/  @!PT LDS RZ, [RZ] ;  /* 0x00000000fffff984 */ /* 0x000fe20000000800 */
[----:B------:R-:W-:Y:S01]  /*ebc0*/  @!PT LDS RZ, [RZ] ;  /* 0x00000000fffff984 */ /* 0x000fe20000000800 */
[----:B------:R-:W-:Y:S01]  /*ebd0*/  @!P3 LDGSTS.E.BYPASS.LTC128B.128 [R234+0x11800], desc[UR12][R52.64+0x80] ;  /* 0x1180008034eabfae */ /* 0x000fe2000b901d4c */
[-C--:B------:R-:W-:Y:S01]  /*ebe0*/  @!P4 LEA R194, P5, R49, R188.reuse, 0x1 ;  /* 0x000000bc31c2c211 */ /* 0x080fe200078a08ff */
        /* <DEDUP_REMOVED lines=9> */
[----:B------:R-:W-:Y:S01]  /*ec80*/  ISETP.GT.AND P1, PT, R233, R228, PT ;  /* 0x000000e4e900720c */ /* 0x000fe20003f24270 */
        /* <DEDUP_REMOVED lines=48> */
[----:B------:R-:W-:Y:S01]  /*ef90*/  LDSM.16.M88.4 R180, [R214] ;  /* 0x00000000d6b4783b */ /* 0x000fe20000000200 */
[C---:B------:R-:W-:Y:S03]  /*efa0*/  HMMA.16816.F32.BF16 R8, R136.reuse, R142, RZ ;  /* 0x0000008e8808723c */ /* 0x040fe600000418ff */
[----:B------:R-:W4:Y:S03]  /*efb0*/  LDSM.16.M88.4 R140, [R215] ;  /* 0x00000000d78c783b */ /* 0x000f260000000200 */
[C---:B-----5:R-:W-:Y:S01]  /*efc0*/  HMMA.16816.F32.BF16 R12, R136.reuse, R144, RZ ;  /* 0x00000090880c723c */ /* 0x060fe200000418ff */
[----:B------:R-:W5:Y:S04]  /*efd0*/  LDSM.16.M88.4 R184, [R213] ;  /* 0x00000000d5b8783b */ /* 0x000f680000000200 */
[----:B-1----:R-:W-:Y:S01]  /*efe0*/  LDSM.16.M88.4 R188, [R208+0x6000] ;  /* 0x00600000d0bc783b */ /* 0x002fe20000000200 */
[C---:B------:R-:W-:Y:S03]  /*eff0*/  HMMA.16816.F32.BF16 R16, R136.reuse, R146, RZ ;  /* 0x000000928810723c */ /* 0x040fe600000418ff */
[----:B------:R-:W1:Y:S03]  /*f000*/  LDSM.16.M88.4 R144, [R212] ;  /* 0x00000000d490783b */ /* 0x000e660000000200 */
[C---:B--2---:R-:W-:Y:S01]  /*f010*/  HMMA.16816.F32.BF16 R20, R136.reuse, R148, RZ ;  /* 0x000000948814723c */ /* 0x044fe200000418ff */
[----:B------:R-:W-:Y:S04]  /*f020*/  LDSM.16.M88.4 R192, [R208+0x6800] ;  /* 0x00680000d0c0783b */ /* 0x000fe80000000200 */
[----:B------:R-:W-:Y:S01]  /*f030*/  LDSM.16.M88.4 R196, [R208+0x7000] ;  /* 0x00700000d0c4783b */ /* 0x000fe20000000200 */
[C---:B------:R-:W-:Y:S03]  /*f040*/  HMMA.16816.F32.BF16 R24, R136.reuse, R150, RZ ;  /* 0x000000968818723c */ /* 0x040fe600000418ff */
[----:B------:R-:W2:Y:S03]  /*f050*/  LDSM.16.M88.4 R148, [R211] ;  /* 0x00000000d394783b */ /* 0x000ea60000000200 */
[C---:B---3--:R-:W-:Y:S06]  /*f060*/  HMMA.16816.F32.BF16 R28, R136.reuse, R152, RZ ;  /* 0x00000098881c723c */ /* 0x048fec00000418ff */
[C---:B------:R-:W-:Y:S01]  /*f070*/  HMMA.16816.F32.BF16 R32, R136.reuse, R154, RZ ;  /* 0x0000009a8820723c */ /* 0x040fe200000418ff */
[----:B------:R-:W3:Y:S05]  /*f080*/  LDSM.16.M88.4 R152, [R210] ;  /* 0x00000000d298783b */ /* 0x000eea0000000200 */
        /* <DEDUP_REMOVED lines=11> */
[----:B------:R-:W3:Y:S04]  /*f140*/  LDSM.16.M88.4 R136, [R209] ;  /* 0x00000000d188783b */ /* 0x000ee80000000200 */
        /* <DEDUP_REMOVED lines=25> */
[----:B------:R-:W-:Y:S01]  /*f2e0*/  LDSM.16.M88.4 R172, [R207] ;  /* 0x00000000cfac783b */ /* 0x000fe20000000200 */
        /* <DEDUP_REMOVED lines=14> */
[----:B------:R-:W-:Y:S05]  /*f3d0*/  LDSM.16.M88.4 R176, [R202] ;  /* 0x00000000cab0783b */ /* 0x000fea0000000200 */
        /* <DEDUP_REMOVED lines=34> */
[----:B------:R-:W-:Y:S01]  /*f600*/  LDSM.16.M88.4 R180, [R201] ;  /* 0x00000000c9b4783b */ /* 0x000fe20000000200 */
[C---:B--2---:R-:W-:Y:S06]  /*f610*/  HMMA.16816.F32.BF16 R4, R136.reuse, R152, R4 ;  /* 0x000000988804723c */ /* 0x044fec0000041804 */
[C---:B------:R-:W-:Y:S01]  /*f620*/  HMMA.16816.F32.BF16 R8, R136.reuse, R154, R8 ;  /* 0x0000009a8808723c */ /* 0x040fe20000041808 */
[----:B------:R-:W2:Y:S05]  /*f630*/  LDSM.16.M88.4 R152, [R225+0xb800] ;  /* 0x00b80000e198783b */ /* 0x000eaa0000000200 */
[C---:B---3--:R-:W-:Y:S06]  /*f640*/  HMMA.16816.F32.BF16 R12, R136.reuse, R156, R12 ;  /* 0x0000009c880c723c */ /* 0x048fec000004180c */
[C---:B------:R-:W-:Y:S01]  /*f650*/  HMMA.16816.F32.BF16 R16, R136.reuse, R158, R16 ;  /* 0x0000009e8810723c */ /* 0x040fe20000041810 */
[----:B------:R-:W3:Y:S05]  /*f660*/  LDSM.16.M88.4 R156, [R206] ;  /* 0x00000000ce9c783b */ /* 0x000eea0000000200 */
[C---:B----4-:R-:W-:Y:S06]  /*f670*/  HMMA.16816.F32.BF16 R20, R136.reuse, R160, R20 ;  /* 0x000000a08814723c */ /* 0x050fec0000041814 */
[C---:B------:R-:W-:Y:S01]  /*f680*/  HMMA.16816.F32.BF16 R24, R136.reuse, R162, R24 ;  /* 0x000000a28818723c */ /* 0x040fe20000041818 */
[----:B------:R-:W4:Y:S05]  /*f690*/  LDSM.16.M88.4 R160, [R205] ;  /* 0x00000000cda0783b */ /* 0x000f2a0000000200 */
[C---:B-----5:R-:W-:Y:S06]  /*f6a0*/  HMMA.16816.F32.BF16 R28, R136.reuse, R164, R28 ;  /* 0x000000a4881c723c */ /* 0x060fec000004181c */
[C---:B------:R-:W-:Y:S01]  /*f6b0*/  HMMA.16816.F32.BF16 R32, R136.reuse, R166, R32 ;  /* 0x000000a68820723c */ /* 0x040fe20000041820 */
[----:B------:R-:W5:Y:S05]  /*f6c0*/  LDSM.16.M88.4 R164, [R204] ;  /* 0x00000000cca4783b */ /* 0x000f6a0000000200 */
[C---:B-1----:R-:W-:Y:S06]  /*f6d0*/  HMMA.16816.F32.BF16 R36, R136.reuse, R140, R36 ;  /* 0x0000008c8824723c */ /* 0x042fec0000041824 */
[C---:B------:R-:W-:Y:S01]  /*f6e0*/  HMMA.16816.F32.BF16 R40, R136.reuse, R142, R40 ;  /* 0x0000008e8828723c */ /* 0x040fe20000041828 */
[----:B------:R-:W1:Y:S05]  /*f6f0*/  LDSM.16.M88.4 R140, [R203] ;  /* 0x00000000cb8c783b */ /* 0x000e6a0000000200 */
        /* <DEDUP_REMOVED lines=8> */
[----:B------:R-:W2:Y:S04]  /*f780*/  LDSM.16.M88.4 R136, [R200] ;  /* 0x00000000c888783b */ /* 0x000ea80000000200 */
        /* <DEDUP_REMOVED lines=133> */
.L_x_1563:
[----:B------:R1:W-:Y:S01]  /*ffe0*/  @P4 STS.128 [R234+0x4000], RZ ;  /* 0x004000ffea004388 */ /* 0x0003e20000000c00 */
[----:B------:R-:W-:Y:S01]  /*fff0*/  LEA R148, P2, R138, R244, 0x1 ;  /* 0x000000f48a947211 */ /* 0x000fe200078408ff */
[----:B------:R-:W-:Y:S01]  /*10000*/  UMOV UR8, UR10 ;  /* 0x0000000a00087c82 */ /* 0x000fe20008000000 */
[----:B------:R-:W-:Y:S01]  /*10010*/  IADD3 R135, P1, R230, R138, RZ ;  /* 0x0000008ae6877210 */ /* 0x000fe20007f3e0ff */
[----:B------:R-:W-:Y:S01]  /*10020*/  UMOV UR9, UR11 ;  /* 0x0000000b00097c82 */ /* 0x000fe20008000000 */
[--C-:B------:R-:W-:Y:S02]  /*10030*/  LEA.HI.X R149, R138, R243, R0.reuse, 0x1, P2 ;  /* 0x000000f38a957211 */ /* 0x100fe400010f0c00 */
[-C--:B------:R-:W-:Y:S01]  /*10040*/  @!P4 LEA R150, P5, R135, R244.reuse, 0x1 ;  /* 0x000000f48796c211 */ /* 0x080fe200078a08ff */
[----:B------:R-:W-:Y:S01]  /*10050*/  IMAD.X R2, R229, 0x1, R0, P1 ;  /* 0x00000001e5027824 */ /* 0x000fe200008e0600 */
[CC--:B------:R-:W-:Y:S01]  /*10060*/  @!P3 LEA R142, P1, R135.reuse, R244.reuse, 0x1 ;  /* 0x000000f4878eb211 */ /* 0x0c0fe200078208ff */
[----:B------:R-:W-:Y:S01]  /*10070*/  @!PT LDS RZ, [RZ] ;  /* 0x00000000fffff984 */ /* 0x000fe20000000800 */
[----:B------:R-:W-:Y:S01]  /*10080*/  @!PT LDS RZ, [RZ] ;  /* 0x00000000fffff984 */ /* 0x000fe20000000800 */
[----:B------:R-:W-:Y:S01]  /*10090*/  @!PT LDS RZ, [RZ] ;  /* 0x00000000fffff984 */ /* 0x000fe20000000800 */
[----:B------:R1:W-:Y:S01]  /*100a0*/  @!P4 LDGSTS.E.BYPASS.LTC128B.128 [R234+0x4000], desc[UR12][R148.64] ;  /* 0x0400000094eacfae */ /* 0x0003e2000b901d4c */
[C---:B------:R-:W-:Y:S02]  /*100b0*/  IADD3 R137, P2, R230.reuse, R135, RZ ;  /* 0x00000087e6897210 */ /* 0x040fe40007f5e0ff */
[CCC-:B------:R-:W-:Y:S01]  /*100c0*/  @!P4 LEA.HI.X R151, R135.reuse, R243.reuse, R2.reuse, 0x1, P5 ;  /* 0x000000f38797c211 */ /* 0x1c0fe200028f0c02 */
[----:B------:R1:W-:Y:S01]  /*100d0*/  @P3 STS.128 [R234+0x8000], RZ ;  /* 0x008000ffea003388 */ /* 0x0003e20000000c00 */
[-CC-:B------:R-:W-:Y:S01]  /*100e0*/  @!P3 LEA.HI.X R143, R135, R243.reuse, R2.reuse, 0x1, P1 ;  /* 0x000000f3878fb211 */ /* 0x180fe200008f0c02 */
[----:B------:R-:W-:Y:S01]  /*100f0*/  IMAD.X R2, R229, 0x1, R2, P2 ;  /* 0x00000001e5027824 */ /* 0x000fe200010e0602 */
        /* <DEDUP_REMOVED lines=9> */
[C---:B------:R-:W-:Y:S01]  /*10190*/  IADD3 R135, P2, R230.reuse, R137, RZ ;  /* 0x00000089e6877210 */ /* 0x040fe20007f5e0ff */
[----:B------:R-:W-:Y:S01]  /*101a0*/  @!PT LDS RZ, [RZ] ;  /* 0x00000000fffff984 */ /* 0x000fe20000000800 */
[----:B------:R-:W-:Y:S01]  /*101b0*/  @!PT LDS RZ, [RZ] ;  /* 0x00000000fffff984 */ /* 0x000fe20000000800 */
[----:B------:R-:W-:Y:S01]  /*101c0*/  @!PT LDS RZ, [RZ] ;  /* 0x00000000fffff984 */ /* 0x000fe20000000800 */
[----:B------:R1:W-:Y:S03]  /*101d0*/  @!P4 LDGSTS.E.BYPASS.LTC128B.128 [R234+0x4800], desc[UR12][R150.64] ;  /* 0x0480000096eacfae */ /* 0x0003e6000b901d4c */
[CC--:B------:R-:W-:Y:S01]  /*101e0*/  @!P4 LEA R144, P5, R135.reuse, R244.reuse, 0x1 ;  /* 0x000000f48790c211 */ /* 0x0c0fe200078a08ff */
[----:B------:R1:W-:Y:S01]  /*101f0*/  @P3 STS.128 [R234+0x8800], RZ ;  /* 0x008800ffea003388 */ /* 0x0003e20000000c00 */
[-C--:B------:R-:W-:Y:S01]  /*10200*/  @!P3 LEA R138, P1, R135, R244.reuse, 0x1 ;  /* 0x000000f4878ab211 */ /* 0x080fe200078208ff */
[----:B------:R-:W-:Y:S01]  /*10210*/  IMAD.X R2, R229, 0x1, R2, P2 ;  /* 0x00000001e5027824 */ /* 0x000fe200010e0602 */
[C---:B------:R-:W-:Y:S01]  /*10220*/  IADD3 R137, P2, R230.reuse, R135, RZ ;  /* 0x00000087e6897210 */ /* 0x040fe20007f5e0ff */
[----:B------:R-:W-:Y:S01]  /*10230*/  @!PT LDS RZ, [RZ] ;  /* 0x00000000fffff984 */ /* 0x000fe20000000800 */
[----:B------:R-:W-:Y:S01]  /*10240*/  @!PT LDS RZ, [RZ] ;  /* 0x00000000fffff984 */ /* 0x000fe20000000800 */
[----:B------:R-:W-:Y:S01]  /*10250*/  @!PT LDS RZ, [RZ] ;  /* 0x00000000fffff984 */ /* 0x000fe20000000800 */
[----:B------:R1:W-:Y:S03]  /*10260*/  @!P3 LDGSTS.E.BYPASS.LTC128B.128 [R234+0x8800], desc[UR12][R142.64+0x80] ;  /* 0x088000808eeabfae */ /* 0x0003e6000b901d4c */
        /* <DEDUP_REMOVED lines=37> */
[C-C-:B------:R-:W-:Y:S01]  /*104c0*/  @!P4 LEA.HI.X R163, R137.reuse, R243, R2.reuse, 0x1, P6 ;  /* 0x000000f389a3c211 */ /* 0x140fe200030f0c02 */
[----:B------:R1:W-:Y:S01]  /*104d0*/  @P4 STS.128 [R234+0x6000], RZ ;  /* 0x006000ffea004388 */ /* 0x0003e20000000c00 */
[----:B------:R-:W-:Y:S02]  /*104e0*/  IADD3 R135, P1, R230, R137, RZ ;  /* 0x00000089e6877210 */ /* 0x000fe40007f3e0ff */
[-CC-:B------:R-:W-:Y:S01]  /*104f0*/  @!P3 LEA.HI.X R137, R137, R243.reuse, R2.reuse, 0x1, P2 ;  /* 0x000000f38989b211 */ /* 0x180fe200010f0c02 */
[----:B------:R-:W-:Y:S01]  /*10500*/  @!PT LDS RZ, [RZ] ;  /* 0x00000000fffff984 */ /* 0x000fe20000000800 */
[----:B------:R-:W-:Y:S01]  /*10510*/  @!PT LDS RZ, [RZ] ;  /* 0x00000000fffff984 */ /* 0x000fe20000000800 */
[----:B------:R-:W-:Y:S01]  /*10520*/  @!PT LDS RZ, [RZ] ;  /* 0x00000000fffff984 */ /* 0x000fe20000000800 */
[----:B------:R1:W-:Y:S01]  /*10530*/  @!P4 LDGSTS.E.BYPASS.LTC128B.128 [R234+0x6000], desc[UR12][R154.64] ;  /* 0x060000009aeacfae */ /* 0x0003e2000b901d4c */
[-C--:B------:R-:W-:Y:S01]  /*10540*/  @!P4 LEA R160, P5, R135, R244.reuse, 0x1 ;  /* 0x000000f487a0c211 */ /* 0x080fe200078a08ff */
        /* <DEDUP_REMOVED lines=42> */
.L_x_1562:
        /* <DEDUP_REMOVED lines=75> */
[----:B-1----:R-:W-:Y:S02]  /*10ca0*/  FMNMX.FTZ R0, R135, R0, !PT ;  /* 0x0000000087007209 */ /* 0x002fe40007810000 */
[----:B--2---:R-:W-:Y:S03]  /*10cb0*/  FMNMX.FTZ R2, R141, R2, !PT ;  /* 0x000000028d027209 */ /* 0x004fe60007810000 */
[C---:B------:R-:W-:Y:S01]  /*10cc0*/  FADD.FTZ R3, -R0.reuse, R3 ;  /* 0x0000000300037221 */ /* 0x040fe20000010100 */
[----:B------:R-:W-:Y:S01]  /*10cd0*/  FMUL.FTZ R135, R0, UR4 ;  /* 0x0000000400877c20 */ /* 0x000fe20008410000 */
[----:B------:R-:W1:Y:S01]  /*10ce0*/  LDSM.16.MT88.4 R140, [R218+0xc000] ;  /* 0x00c00000da8c783b */ /* 0x000e620000004200 */
[C---:B------:R-:W-:Y:S01]  /*10cf0*/  FSETP.NEU.FTZ.AND P1, PT, R2.reuse, -INF , PT ;  /* 0xff8000000200780b */ /* 0x040fe20003f3d000 */
[----:B------:R-:W-:Y:S01]  /*10d00*/  FMUL.FTZ R134, R3, UR4 ;  /* 0x0000000403867c20 */ /* 0x000fe20008410000 */
[C---:B------:R-:W-:Y:S01]  /*10d10*/  FMUL.FTZ R152, R2.reuse, UR4 ;  /* 0x0000000402987c20 */ /* 0x040fe20008410000 */
[----:B------:R-:W-:Y:S02]  /*10d20*/  FADD.FTZ R132, -R2, R133 ;  /* 0x0000008502847221 */ /* 0x000fe40000010100 */
[----:B------:R2:W3:Y:S02]  /*10d30*/  MUFU.EX2 R3, R134 ;  /* 0x0000008600037308 */ /* 0x0004e40000000800 */
[----:B------:R-:W-:Y:S01]  /*10d40*/  FSEL R152, R152, RZ, P1 ;  /* 0x000000ff98987208 */ /* 0x000fe20000800000 */
[----:B------:R-:W-:Y:S01]  /*10d50*/  FMUL.FTZ R133, R132, UR4 ;  /* 0x0000000484857c20 */ /* 0x000fe20008410000 */
[----:B------:R-:W-:Y:S03]  /*10d60*/  FSETP.NEU.FTZ.AND P1, PT, R0, -INF , PT ;  /* 0xff8000000000780b */ /* 0x000fe60003f3d000 */
[--C-:B------:R-:W-:Y:S01]  /*10d70*/  FFMA.FTZ R153, R5, UR4, -R152.reuse ;  /* 0x0000000405997c23 */ /* 0x100fe20008010898 */
[----:B------:R-:W-:Y:S01]  /*10d80*/  FSEL R135, R135, RZ, P1 ;  /* 0x000000ff87877208 */ /* 0x000fe20000800000 */
[--C-:B------:R-:W-:Y:S01]  /*10d90*/  FFMA.FTZ R155, R4, UR4, -R152.reuse ;  /* 0x00000004049b7c23 */ /* 0x100fe20008010898 */
[--C-:B------:R-:W-:Y:S01]  /*10da0*/  FFMA.FTZ R5, R9, UR4, -R152.reuse ;  /* 0x0000000409057c23 */ /* 0x100fe20008010898 */
[----:B------:R-:W4:Y:S01]  /*10db0*/  MUFU.EX2 R132, R133 ;  /* 0x0000008500847308 */ /* 0x000f220000000800 */
[--C-:B------:R-:W-:Y:S01]  /*10dc0*/  FFMA.FTZ R166, R20, UR4, -R152.reuse ;  /* 0x0000000414a67c23 */ /* 0x100fe20008010898 */
[--C-:B------:R-:W-:Y:S01]  /*10dd0*/  FFMA.FTZ R156, R6, UR4, -R135.reuse ;  /* 0x00000004069c7c23 */ /* 0x100fe20008010887 */
[--C-:B------:R-:W-:Y:S01]  /*10de0*/  FFMA.FTZ R154, R7, UR4, -R135.reuse ;  /* 0x00000004079a7c23 */ /* 0x100fe20008010887 */
[--C-:B------:R-:W-:Y:S01]  /*10df0*/  FFMA.FTZ R6, R10, UR4, -R135.reuse ;  /* 0x000000040a067c23 */ /* 0x100fe20008010887 */
[--C-:B------:R-:W-:Y:S01]  /*10e00*/  FFMA.FTZ R7, R11, UR4, -R135.reuse ;  /* 0x000000040b077c23 */ /* 0x100fe20008010887 */
[--C-:B--2---:R-:W-:Y:S01]  /*10e10*/  FFMA.FTZ R134, R8, UR4, -R152.reuse ;  /* 0x0000000408867c23 */ /* 0x104fe20008010898 */
[C---:B---3--:R-:W-:Y:S03]  /*10e20*/  FMUL.FTZ R10, R3.reuse, R130 ;  /* 0x00000082030a7220 */ /* 0x048fe60000410000 */
        /* <DEDUP_REMOVED lines=9> */
[C---:B----4-:R-:W-:Y:S01]  /*10ec0*/  FMUL.FTZ R8, R132.reuse, R128 ;  /* 0x0000008084087220 */ /* 0x050fe20000410000 */
        /* <DEDUP_REMOVED lines=10> */
[C---:B------:R-:W-:Y:S01]  /*10f70*/  FMUL.FTZ R82, R3.reuse, R82 ;  /* 0x0000005203527220 */ /* 0x040fe20000410000 */
[----:B------:R-:W-:Y:S01]  /*10f80*/  FMUL.FTZ R83, R3, R83 ;  /* 0x0000005303537220 */ /* 0x000fe20000410000 */
[C---:B------:R-:W-:Y:S01]  /*10f90*/  FMUL.FTZ R84, R132.reuse, R84 ;  /* 0x0000005484547220 */ /* 0x040fe20000410000 */
[C---:B------:R-:W-:Y:S03]  /*10fa0*/  FMUL.FTZ R85, R132.reuse, R85 ;  /* 0x0000005584557220 */ /* 0x040fe60000410000 */
[----:B------:R-:W3:Y:S01]  /*10fb0*/  MUFU.EX2 R154, R154 ;  /* 0x0000009a009a7308 */ /* 0x000ee20000000800 */
[----:B--2---:R-:W-:Y:S01]  /*10fc0*/  F2FP.BF16.F32.PACK_AB R128, R153, R155 ;  /* 0x0000009b9980723e */ /* 0x004fe200000010ff */
[C---:B------:R-:W-:Y:S01]  /*10fd0*/  FMUL.FTZ R86, R3.reuse, R86 ;  /* 0x0000005603567220 */ /* 0x040fe20000410000 */
[C---:B------:R-:W-:Y:S01]  /*10fe0*/  FMUL.FTZ R87, R3.reuse, R87 ;  /* 0x0000005703577220 */ /* 0x040fe20000410000 */
[C---:B------:R-:W-:Y:S01]  /*10ff0*/  FMUL.FTZ R88, R132.reuse, R88 ;  /* 0x0000005884587220 */ /* 0x040fe20000410000 */
[----:B------:R-:W-:Y:S01]  /*11000*/  FMUL.FTZ R89, R132, R89 ;  /* 0x0000005984597220 */ /* 0x000fe20000410000 */
[C---:B------:R-:W-:Y:S01]  /*11010*/  FMUL.FTZ R90, R3.reuse, R90 ;  /* 0x0000005a035a7220 */ /* 0x040fe20000410000 */
[----:B------:R-:W-:Y:S03]  /*11020*/  FMUL.FTZ R91, R3, R91 ;  /* 0x0000005b035b7220 */ /* 0x000fe60000410000 */
[----:B------:R-:W-:Y:S01]  /*11030*/  MUFU.EX2 R134, R134 ;  /* 0x0000008600867308 */ /* 0x000fe20000000800 */
[--C-:B------:R-:W-:Y:S01]  /*11040*/  FFMA.FTZ R165, R21, UR4, -R152.reuse ;  /* 0x0000000415a57c23 */ /* 0x100fe20008010898 */
[--C-:B------:R-:W-:Y:S01]  /*11050*/  FFMA.FTZ R168, R22, UR4, -R135.reuse ;  /* 0x0000000416a87c23 */ /* 0x100fe20008010887 */
[--C-:B------:R-:W-:Y:S01]  /*11060*/  FFMA.FTZ R167, R23, UR4, -R135.reuse ;  /* 0x0000000417a77c23 */ /* 0x100fe20008010887 */
[--C-:B------:R-:W-:Y:S01]  /*11070*/  FFMA.FTZ R170, R29, UR4, -R152.reuse ;  /* 0x000000041daa7c23 */ /* 0x100fe20008010898 */
[----:B------:R-:W-:Y:S01]  /*11080*/  LDSM.16.MT88.4 R20, [R216+0x10800] ;  /* 0x01080000d814783b */ /* 0x000fe20000004200 */
[--C-:B------:R-:W-:Y:S01]  /*11090*/  FFMA.FTZ R171, R30, UR4, -R135.reuse ;  /* 0x000000041eab7c23 */ /* 0x100fe20008010887 */
[--C-:B------:R-:W-:Y:S03]  /*110a0*/  FFMA.FTZ R172, R34, UR4, -R135.reuse ;  /* 0x0000000422ac7c23 */ /* 0x100fe60008010887 */
[----:B------:R-:W2:Y:S01]  /*110b0*/  MUFU.EX2 R5, R5 ;  /* 0x0000000500057308 */ /* 0x000ea20000000800 */
[----:B---3--:R-:W-:Y:S01]  /*110c0*/  F2FP.BF16.F32.PACK_AB R129, R154, R156 ;  /* 0x0000009c9a81723e */ /* 0x008fe200000010ff */
[--C-:B------:R-:W-:Y:S01]  /*110d0*/  FFMA.FTZ R173, R48, UR4, -R152.reuse ;  /* 0x0000000430ad7c23 */ /* 0x100fe20008010898 */
[--C-:B------:R-:W-:Y:S01]  /*110e0*/  FFMA.FTZ R174, R49, UR4, -R152.reuse ;  /* 0x0000000431ae7c23 */ /* 0x100fe20008010898 */
[--C-:B------:R-:W-:Y:S01]  /*110f0*/  FFMA.FTZ R175, R50, UR4, -R135.reuse ;  /* 0x0000000432af7c23 */ /* 0x100fe20008010887 */
[--C-:B------:R-:W-:Y:S01]  /*11100*/  FFMA.FTZ R176, R51, UR4, -R135.reuse ;  /* 0x0000000433b07c23 */ /* 0x100fe20008010887 */
        /* <DEDUP_REMOVED lines=10> */
[----:B------:R-:W3:Y:S01]  /*111b0*/  MUFU.EX2 R7, R7 ;  /* 0x0000000700077308 */ /* 0x000ee20000000800 */
[----:B--2---:R-:W-:Y:S01]  /*111c0*/  F2FP.BF16.F32.PACK_AB R130, R5, R134 ;  /* 0x000000860582723e */ /* 0x004fe200000010ff */
[C---:B------:R-:W-:Y:S01]  /*111d0*/  FMUL.FTZ R100, R132.reuse, R100 ;  /* 0x0000006484647220 */ /* 0x040fe20000410000 */
[----:B------:R-:W-:Y:S01]  /*111e0*/  FMUL.FTZ R101, R132, R101 ;  /* 0x0000006584657220 */ /* 0x000fe20000410000 */
[C---:B------:R-:W-:Y:S01]  /*111f0*/  FMUL.FTZ R102, R3.reuse, R102 ;  /* 0x0000006603667220 */ /* 0x040fe20000410000 */
[----:B------:R-:W-:Y:S01]  /*11200*/  FMUL.FTZ R103, R3, R103 ;  /* 0x0000006703677220 */ /* 0x000fe20000410000 */
[--C-:B------:R-:W-:Y:S01]  /*11210*/  FFMA.FTZ R157, R12, UR4, -R152.reuse ;  /* 0x000000040c9d7c23 */ /* 0x100fe20008010898 */
[C---:B------:R-:W-:Y:S01]  /*11220*/  FMUL.FTZ R12, R132.reuse, R124 ;  /* 0x0000007c840c7220 */ /* 0x040fe20000410000 */
[--C-:B------:R-:W-:Y:S01]  /*11230*/  FFMA.FTZ R158, R13, UR4, -R152.reuse ;  /* 0x000000040d9e7c23 */ /* 0x100fe20008010898 */
[----:B------:R-:W-:Y:S01]  /*11240*/  FMUL.FTZ R13, R132, R125 ;  /* 0x0000007d840d7220 */ /* 0x000fe20000410000 */
[--C-:B------:R-:W-:Y:S01]  /*11250*/  FFMA.FTZ R159, R14, UR4, -R135.reuse ;  /* 0x000000040e9f7c23 */ /* 0x100fe20008010887 */
[----:B------:R-:W-:Y:S01]  /*11260*/  FMUL.FTZ R14, R3, R126 ;  /* 0x0000007e030e7220 */ /* 0x000fe20000410000 */
[--C-:B------:R-:W-:Y:S01]  /*11270*/  FFMA.FTZ R160, R15, UR4, -R135.reuse ;  /* 0x000000040fa07c23 */ /* 0x100fe20008010887 */
[----:B------:R-:W-:Y:S01]  /*11280*/  FMUL.FTZ R15, R3, R127 ;  /* 0x0000007f030f7220 */ /* 0x000fe20000410000 */
[C---:B------:R-:W-:Y:S01]  /*11290*/  FMUL.FTZ R104, R132.reuse, R104 ;  /* 0x0000006884687220 */ /* 0x040fe20000410000 */
[----:B------:R-:W-:Y:S01]  /*112a0*/  LDSM.16.MT88.4 R124, [R220+0xc800] ;  /* 0x00c80000dc7c783b */ /* 0x000fe20000004200 */
[C---:B------:R-:W-:Y:S01]  /*112b0*/  FMUL.FTZ R105, R132.reuse, R105 ;  /* 0x0000006984697220 */ /* 0x040fe20000410000 */
[----:B---3--:R-:W-:Y:S01]  /*112c0*/  F2FP.BF16.F32.PACK_AB R131, R7, R6 ;  /* 0x000000060783723e */ /* 0x008fe200000010ff */
[C---:B------:R-:W-:Y:S01]  /*112d0*/  FMUL.FTZ R106, R3.reuse, R106 ;  /* 0x0000006a036a7220 */ /* 0x040fe20000410000 */
[C---:B------:R-:W-:Y:S01]  /*112e0*/  FMUL.FTZ R107, R3.reuse, R107 ;  /* 0x0000006b036b7220 */ /* 0x040fe20000410000 */
[C---:B------:R-:W-:Y:S01]  /*112f0*/  FMUL.FTZ R108, R132.reuse, R108 ;  /* 0x0000006c846c7220 */ /* 0x040fe20000410000 */
[C---:B------:R-:W-:Y:S01]  /*11300*/  FMUL.FTZ R109, R132.reuse, R109 ;  /* 0x0000006d846d7220 */ /* 0x040fe20000410000 */
[C---:B------:R-:W-:Y:S01]  /*11310*/  FMUL.FTZ R110, R3.reuse, R110 ;  /* 0x0000006e036e7220 */ /* 0x040fe20000410000 */
[----:B------:R-:W-:Y:S01]  /*11320*/  FMUL.FTZ R111, R3, R111 ;  /* 0x0000006f036f7220 */ /* 0x000fe20000410000 */
[C---:B------:R-:W-:Y:S01]  /*11330*/  HMMA.16816.F32.BF16 R8, R128.reuse, R136, R8 ;  /* 0x000000888008723c */ /* 0x040fe20000041808 */
[----:B------:R-:W-:Y:S04]  /*11340*/  MUFU.EX2 R157, R157 ;  /* 0x0000009d009d7308 */ /* 0x000fe80000000800 */
[C---:B------:R-:W-:Y:S01]  /*11350*/  FMUL.FTZ R112, R132.reuse, R112 ;  /* 0x0000007084707220 */ /* 0x040fe20000410000 */
[C---:B------:R-:W-:Y:S01]  /*11360*/  HMMA.16816.F32.BF16 R68, R128.reuse, R138, R68 ;  /* 0x0000008a8044723c */ /* 0x040fe20000041844 */
[----:B------:R-:W2:Y:S04]  /*11370*/  LDSM.16.MT88.4 R136, [R220+0x10000] ;  /* 0x01000000dc88783b */ /* 0x000ea80000004200 */
[----:B------:R-:W-:Y:S01]  /*11380*/  MUFU.EX2 R158, R158 ;  /* 0x0000009e009e7308 */ /* 0x000fe20000000800 */
[----:B------:R-:W-:Y:S01]  /*11390*/  ISETP.GT.AND P1, PT, R233, R228, PT ;  /* 0x000000e4e900720c */ /* 0x000fe20003f24270 */
[C---:B------:R-:W-:Y:S01]  /*113a0*/  FMUL.FTZ R113, R132.reuse, R113 ;  /* 0x0000007184717220 */ /* 0x040fe20000410000 */
[C---:B-1----:R-:W-:Y:S07]  /*113b0*/  HMMA.16816.F32.BF16 R72, R128.reuse, R140, R72 ;  /* 0x0000008c8048723c */ /* 0x042fee0000041848 */
[----:B------:R-:W-:Y:S01]  /*113c0*/  MUFU.EX2 R159, R159 ;  /* 0x0000009f009f7308 */ /* 0x000fe20000000800 */
[C---:B------:R-:W-:Y:S01]  /*113d0*/  HMMA.16816.F32.BF16 R76, R128.reuse, R142, R76 ;  /* 0x0000008e804c723c */ /* 0x040fe2000004184c */
[----:B------:R-:W1:Y:S02]  /*113e0*/  LDSM.16.MT88.4 R140, [R218+0x10000] ;  /* 0x01000000da8c783b */ /* 0x000e640000004200 */
[C---:B------:R-:W-:Y:S03]  /*113f0*/  FMUL.FTZ R114, R3.reuse, R114 ;  /* 0x0000007203727220 */ /* 0x040fe60000410000 */
[C---:B------:R-:W-:Y:S03]  /*11400*/  HMMA.16816.F32.BF16 R80, R128.reuse, R144, R80 ;  /* 0x000000908050723c */ /* 0x040fe60000041850 */
[----:B------:R-:W-:Y:S02]  /*11410*/  MUFU.EX2 R160, R160 ;  /* 0x000000a000a07308 */ /* 0x000fe40000000800 */
[C---:B------:R-:W-:Y:S01]  /*11420*/  FMUL.FTZ R115, R3.reuse, R115 ;  /* 0x0000007303737220 */ /* 0x040fe20000410000 */
[C---:B------:R-:W-:Y:S01]  /*11430*/  HMMA.16816.F32.BF16 R84, R128.reuse, R146, R84 ;  /* 0x000000928054723c */ /* 0x040fe20000041854 */
[----:B------:R-:W3:Y:S06]  /*11440*/  LDSM.16.MT88.4 R144, [R217+0x10000] ;  /* 0x01000000d990783b */ /* 0x000eec0000004200 */
[----:B------:R-:W-:Y:S01]  /*11450*/  MUFU.EX2 R166, R166 ;  /* 0x000000a600a67308 */ /* 0x000fe20000000800 */
[C---:B------:R-:W-:Y:S01]  /*11460*/  FMUL.FTZ R116, R132.reuse, R116 ;  /* 0x0000007484747220 */ /* 0x040fe20000410000 */
[C---:B------:R-:W-:Y:S03]  /*11470*/  HMMA.16816.F32.BF16 R88, R128.reuse, R148, R88 ;  /* 0x000000948058723c */ /* 0x040fe60000041858 */
[----:B------:R-:W-:Y:S03]  /*11480*/  FMUL.FTZ R117, R132, R117 ;  /* 0x0000007584757220 */ /* 0x000fe60000410000 */
[C---:B------:R-:W-:Y:S01]  /*11490*/  HMMA.16816.F32.BF16 R92, R128.reuse, R150, R92 ;  /* 0x00000096805c723c */ /* 0x040fe2000004185c */
[----:B------:R-:W-:Y:S01]  /*114a0*/  LDSM.16.MT88.4 R148, [R216+0xc800] ;  /* 0x00c80000d894783b */ /* 0x000fe20000004200 */
[----:B------:R-:W4:Y:S03]  /*114b0*/  MUFU.EX2 R165, R165 ;  /* 0x000000a500a57308 */ /* 0x000f260000000800 */
[C---:B------:R-:W-:Y:S01]  /*114c0*/  FMUL.FTZ R118, R3.reuse, R118 ;  /* 0x0000007603767220 */ /* 0x040fe20000410000 */
[C---:B--2---:R-:W-:Y:S06]  /*114d0*/  HMMA.16816.F32.BF16 R96, R128.reuse, R136, R96 ;  /* 0x000000888060723c */ /* 0x044fec0000041860 */
[----:B------:R-:W-:Y:S01]  /*114e0*/  MUFU.EX2 R168, R168 ;  /* 0x000000a800a87308 */ /* 0x000fe20000000800 */
[----:B------:R-:W-:Y:S01]  /*114f0*/  FMUL.FTZ R119, R3, R119 ;  /* 0x0000007703777220 */ /* 0x000fe20000410000 */
[C---:B------:R-:W-:Y:S01]  /*11500*/  HMMA.16816.F32.BF16 R100, R128.reuse, R138, R100 ;  /* 0x0000008a8064723c */ /* 0x040fe20000041864 */
[----:B------:R-:W2:Y:S02]  /*11510*/  LDSM.16.MT88.4 R136, [R216+0x10000] ;  /* 0x01000000d888783b */ /* 0x000ea40000004200 */
[--C-:B------:R-:W-:Y:S03]  /*11520*/  FFMA.FTZ R169, R24, UR4, -R152.reuse ;  /* 0x0000000418a97c23 */ /* 0x100fe60008010898 */
[C---:B-1----:R-:W-:Y:S02]  /*11530*/  HMMA.16816.F32.BF16 R12, R128.reuse, R140, R12 ;  /* 0x0000008c800c723c */ /* 0x042fe4000004180c */
[----:B------:R-:W-:Y:S03]  /*11540*/  MUFU.EX2 R167, R167 ;  /* 0x000000a700a77308 */ /* 0x000fe60000000800 */
[----:B----4-:R-:W-:Y:S01]  /*11550*/  F2FP.BF16.F32.PACK_AB R24, R165, R166 ;  /* 0x000000a6a518723e */ /* 0x010fe200000010ff */
[C---:B------:R-:W-:Y:S01]  /*11560*/  HMMA.16816.F32.BF16 R104, R128.reuse, R142, R104 ;  /* 0x0000008e8068723c */ /* 0x040fe20000041868 */
[----:B------:R-:W1:Y:S05]  /*11570*/  LDSM.16.MT88.4 R140, [R218+0xc800] ;  /* 0x00c80000da8c783b */ /* 0x000e6a0000004200 */
[----:B------:R-:W-:Y:S01]  /*11580*/  MUFU.EX2 R169, R169 ;  /* 0x000000a900a97308 */ /* 0x000fe20000000800 */
[--C-:B------:R-:W-:Y:S01]  /*11590*/  FFMA.FTZ R162, R16, UR4, -R152.reuse ;  /* 0x0000000410a27c23 */ /* 0x100fe20008010898 */
[C---:B---3--:R-:W-:Y:S03]  /*115a0*/  HMMA.16816.F32.BF16 R108, R128.reuse, R144, R108 ;  /* 0x00000090806c723c */ /* 0x048fe6000004186c */
[----:B------:R-:W-:Y:S01]  /*115b0*/  FFMA.FTZ R161, R17, UR4, -R152 ;  /* 0x0000000411a17c23 */ /* 0x000fe20008010898 */
[--C-:B------:R-:W-:Y:S01]  /*115c0*/  FFMA.FTZ R163, R18, UR4, -R135.reuse ;  /* 0x0000000412a37c23 */ /* 0x100fe20008010887 */
[--C-:B------:R-:W-:Y:S01]  /*115d0*/  FFMA.FTZ R164, R19, UR4, -R135.reuse ;  /* 0x0000000413a47c23 */ /* 0x100fe20008010887 */
[C---:B------:R-:W-:Y:S02]  /*115e0*/  FMUL.FTZ R16, R132.reuse, R120 ;  /* 0x0000007884107220 */ /* 0x040fe40000410000 */
[----:B------:R-:W-:Y:S03]  /*115f0*/  MUFU.EX2 R162, R162 ;  /* 0x000000a200a27308 */ /* 0x000fe60000000800 */
[----:B------:R-:W-:Y:S01]  /*11600*/  FMUL.FTZ R17, R132, R121 ;  /* 0x0000007984117220 */ /* 0x000fe20000410000 */
[C---:B------:R-:W-:Y:S01]  /*11610*/  FMUL.FTZ R18, R3.reuse, R122 ;  /* 0x0000007a03127220 */ /* 0x040fe20000410000 */
[C---:B------:R-:W-:Y:S01]  /*11620*/  FMUL.FTZ R19, R3.reuse, R123 ;  /* 0x0000007b03137220 */ /* 0x040fe20000410000 */
[----:B------:R-:W-:Y:S01]  /*11630*/  F2FP.BF16.F32.PACK_AB R120, R158, R157 ;  /* 0x0000009d9e78723e */ /* 0x000fe200000010ff */
[----:B------:R-:W-:Y:S01]  /*11640*/  FFMA.FTZ R156, R3, R246, R156 ;  /* 0x000000f6039c7223 */ /* 0x000fe2000001009c */
[----:B------:R-:W-:Y:S02]  /*11650*/  F2FP.BF16.F32.PACK_AB R121, R160, R159 ;  /* 0x0000009fa079723e */ /* 0x000fe400000010ff */
[----:B------:R-:W3:Y:S01]  /*11660*/  MUFU.EX2 R161, R161 ;  /* 0x000000a100a17308 */ /* 0x000ee20000000800 */
[--C-:B------:R-:W-:Y:S01]  /*11670*/  FFMA.FTZ R52, R52, UR4, -R152.reuse ;  /* 0x0000000434347c23 */ /* 0x100fe20008010898 */
[--C-:B------:R-:W-:Y:S01]  /*11680*/  FFMA.FTZ R53, R53, UR4, -R152.reuse ;  /* 0x0000000435357c23 */ /* 0x100fe20008010898 */
[C---:B------:R-:W-:Y:S01]  /*11690*/  HMMA.16816.F32.BF16 R16, R128.reuse, R146, R16 ;  /* 0x000000928010723c */ /* 0x040fe20000041810 */
[----:B------:R-:W4:Y:S02]  /*116a0*/  LDSM.16.MT88.4 R144, [R217+0xc800] ;  /* 0x00c80000d990783b */ /* 0x000f240000004200 */
[--C-:B------:R-:W-:Y:S01]  /*116b0*/  FFMA.FTZ R54, R54, UR4, -R135.reuse ;  /* 0x0000000436367c23 */ /* 0x100fe20008010887 */
[--C-:B------:R-:W-:Y:S03]  /*116c0*/  FFMA.FTZ R55, R55, UR4, -R135.reuse ;  /* 0x0000000437377c23 */ /* 0x100fe60008010887 */
[----:B------:R-:W-:Y:S01]  /*116d0*/  MUFU.EX2 R163, R163 ;  /* 0x000000a300a37308 */ /* 0x000fe20000000800 */
[C---:B--2---:R-:W-:Y:S03]  /*116e0*/  HMMA.16816.F32.BF16 R112, R128.reuse, R136, R112 ;  /* 0x000000888070723c */ /* 0x044fe60000041870 */
[--C-:B------:R-:W-:Y:S03]  /*116f0*/  FFMA.FTZ R56, R56, UR4, -R152.reuse ;  /* 0x0000000438387c23 */ /* 0x100fe60008010898 */
[----:B------:R-:W-:Y:S03]  /*11700*/  HMMA.16816.F32.BF16 R116, R128, R138, R116 ;  /* 0x0000008a8074723c */ /* 0x000fe60000041874 */
[----:B------:R-:W2:Y:S01]  /*11710*/  MUFU.EX2 R164, R164 ;  /* 0x000000a400a47308 */ /* 0x000ea20000000800 */
[----:B------:R-:W-:Y:S01]  /*11720*/  LDSM.16.MT88.4 R128, [R218+0x10800] ;  /* 0x01080000da80783b */ /* 0x000fe20000004200 */
[----:B---3--:R-:W-:Y:S01]  /*11730*/  F2FP.BF16.F32.PACK_AB R122, R161, R162 ;  /* 0x000000a2a17a723e */ /* 0x008fe200000010ff */
[--C-:B------:R-:W-:Y:S01]  /*11740*/  FFMA.FTZ R57, R57, UR4, -R152.reuse ;  /* 0x0000000439397c23 */ /* 0x100fe20008010898 */
[--C-:B------:R-:W-:Y:S01]  /*11750*/  FFMA.FTZ R58, R58, UR4, -R135.reuse ;  /* 0x000000043a3a7c23 */ /* 0x100fe20008010887 */
[----:B------:R-:W-:Y:S05]  /*11760*/  FFMA.FTZ R59, R59, UR4, -R135 ;  /* 0x000000043b3b7c23 */ /* 0x000fea0008010887 */
[----:B------:R-:W-:Y:S01]  /*11770*/  MUFU.EX2 R173, R173 ;  /* 0x000000ad00ad7308 */ /* 0x000fe20000000800 */
[----:B------:R-:W-:Y:S01]  /*11780*/  LDSM.16.MT88.4 R136, [R217+0x10800] ;  /* 0x01080000d988783b */ /* 0x000fe20000004200 */
[----:B------:R-:W-:Y:S01]  /*11790*/  FFMA.FTZ R155, R132, R245, R155 ;  /* 0x000000f5849b7223 */ /* 0x000fe2000001009b */
[--C-:B------:R-:W-:Y:S01]  /*117a0*/  FFMA.FTZ R60, R60, UR4, -R152.reuse ;  /* 0x000000043c3c7c23 */ /* 0x100fe20008010898 */
[--C-:B------:R-:W-:Y:S01]  /*117b0*/  FFMA.FTZ R61, R61, UR4, -R152.reuse ;  /* 0x000000043d3d7c23 */ /* 0x100fe20008010898 */
[--C-:B------:R-:W-:Y:S01]  /*117c0*/  FFMA.FTZ R62, R62, UR4, -R135.reuse ;  /* 0x000000043e3e7c23 */ /* 0x100fe20008010887 */
[--C-:B------:R-:W-:Y:S01]  /*117d0*/  FFMA.FTZ R63, R63, UR4, -R135.reuse ;  /* 0x000000043f3f7c23 */ /* 0x100fe20008010887 */
[----:B------:R-:W-:Y:S03]  /*117e0*/  FFMA.FTZ R64, R64, UR4, -R152 ;  /* 0x0000000440407c23 */ /* 0x000fe60008010898 */
[----:B------:R-:W-:Y:S01]  /*117f0*/  MUFU.EX2 R174, R174 ;  /* 0x000000ae00ae7308 */ /* 0x000fe20000000800 */
[----:B--2---:R-:W-:Y:S01]  /*11800*/  F2FP.BF16.F32.PACK_AB R123, R164, R163 ;  /* 0x000000a3a47b723e */ /* 0x004fe200000010ff */
[----:B------:R-:W-:Y:S01]  /*11810*/  FFMA.FTZ R66, R66, UR4, -R135 ;  /* 0x0000000442427c23 */ /* 0x000fe20008010887 */
[----:B------:R-:W-:Y:S01]  /*11820*/  FADD.FTZ R155, R153, R155 ;  /* 0x0000009b999b7221 */ /* 0x000fe20000010000 */
[----:B------:R-:W-:Y:S03]  /*11830*/  MOV R133, R2 ;  /* 0x0000000200857202 */ /* 0x000fe60000000f00 */
[----:B------:R-:W-:Y:S01]  /*11840*/  FADD.FTZ R134, R134, R155 ;  /* 0x0000009b86867221 */ /* 0x000fe20000010000 */
[C---:B------:R-:W-:Y:S02]  /*11850*/  HMMA.16816.F32.BF16 R8, R120.reuse, R124, R8 ;  /* 0x0000007c7808723c */ /* 0x040fe40000041808 */
[----:B------:R-:W-:Y:S03]  /*11860*/  MUFU.EX2 R175, R175 ;  /* 0x000000af00af7308 */ /* 0x000fe60000000800 */
[----:B------:R-:W-:Y:S01]  /*11870*/  FADD.FTZ R134, R5, R134 ;  /* 0x0000008605867221 */ /* 0x000fe20000010000 */
[C---:B------:R-:W-:Y:S01]  /*11880*/  HMMA.16816.F32.BF16 R68, R120.reuse, R126, R68 ;  /* 0x0000007e7844723c */ /* 0x040fe20000041844 */
[----:B------:R-:W2:Y:S05]  /*11890*/  LDSM.16.MT88.4 R124, [R220+0x10800] ;  /* 0x01080000dc7c783b */ /* 0x000eaa0000004200 */
[----:B------:R-:W-:Y:S01]  /*118a0*/  MUFU.EX2 R176, R176 ;  /* 0x000000b000b07308 */ /* 0x000fe20000000800 */
[----:B------:R-:W-:Y:S01]  /*118b0*/  FADD.FTZ R5, R157, R134 ;  /* 0x000000869d057221 */ /* 0x000fe20000010000 */
[C---:B-1----:R-:W-:Y:S08]  /*118c0*/  HMMA.16816.F32.BF16 R72, R120.reuse, R140, R72 ;  /* 0x0000008c7848723c */ /* 0x042ff00000041848 */
[----:B------:R-:W-:Y:S01]  /*118d0*/  MUFU.EX2 R52, R52 ;  /* 0x0000003400347308 */ /* 0x000fe20000000800 */
[C---:B------:R-:W-:Y:S01]  /*118e0*/  HMMA.16816.F32.BF16 R76, R120.reuse, R142, R76 ;  /* 0x0000008e784c723c */ /* 0x040fe2000004184c */
[----:B------:R-:W1:Y:S02]  /*118f0*/  LDSM.16.MT88.4 R140, [R220+0xd000] ;  /* 0x00d00000dc8c783b */ /* 0x000e640000004200 */
[----:B------:R-:W-:Y:S03]  /*11900*/  FADD.FTZ R5, R158, R5 ;  /* 0x000000059e057221 */ /* 0x000fe60000010000 */
[C---:B----4-:R-:W-:Y:S03]  /*11910*/  HMMA.16816.F32.BF16 R80, R120.reuse, R144, R80 ;  /* 0x000000907850723c */ /* 0x050fe60000041850 */
[----:B------:R-:W-:Y:S02]  /*11920*/  MUFU.EX2 R53, R53 ;  /* 0x0000003500357308 */ /* 0x000fe40000000800 */
[----:B------:R-:W-:Y:S01]  /*11930*/  FADD.FTZ R162, R162, R5 ;  /* 0x00000005a2a27221 */ /* 0x000fe20000010000 */
[C---:B------:R-:W-:Y:S01]  /*11940*/  HMMA.16816.F32.BF16 R84, R120.reuse, R146, R84 ;  /* 0x000000927854723c */ /* 0x040fe20000041854 */
[----:B------:R-:W3:Y:S06]  /*11950*/  LDSM.16.MT88.4 R144, [R218+0xd000] ;  /* 0x00d00000da90783b */ /* 0x000eec0000004200 */
[----:B------:R-:W-:Y:S01]  /*11960*/  MUFU.EX2 R54, R54 ;  /* 0x0000003600367308 */ /* 0x000fe20000000800 */
[----:B------:R-:W-:Y:S01]  /*11970*/  FADD.FTZ R161, R161, R162 ;  /* 0x000000a2a1a17221 */ /* 0x000fe20000010000 */
[C---:B------:R-:W-:Y:S08]  /*11980*/  HMMA.16816.F32.BF16 R88, R120.reuse, R148, R88 ;  /* 0x000000947858723c */ /* 0x040ff00000041858 */
[----:B------:R-:W-:Y:S01]  /*11990*/  MUFU.EX2 R55, R55 ;  /* 0x0000003700377308 */ /* 0x000fe20000000800 */
[C---:B------:R-:W-:Y:S03]  /*119a0*/  HMMA.16816.F32.BF16 R92, R120.reuse, R150, R92 ;  /* 0x00000096785c723c */ /* 0x040fe6000004185c */
[--C-:B------:R-:W-:Y:S03]  /*119b0*/  FFMA.FTZ R148, R25, UR4, -R152.reuse ;  /* 0x0000000419947c23 */ /* 0x100fe60008010898 */
[C---:B--2---:R-:W-:Y:S03]  /*119c0*/  HMMA.16816.F32.BF16 R96, R120.reuse, R124, R96 ;  /* 0x0000007c7860723c */ /* 0x044fe60000041860 */
[----:B------:R-:W-:Y:S02]  /*119d0*/  MUFU.EX2 R56, R56 ;  /* 0x0000003800387308 */ /* 0x000fe40000000800 */
[----:B------:R-:W-:Y:S01]  /*119e0*/  F2FP.BF16.F32.PACK_AB R25, R167, R168 ;  /* 0x000000a8a719723e */ /* 0x000fe200000010ff */
[C---:B------:R-:W-:Y:S01]  /*119f0*/  HMMA.16816.F32.BF16 R100, R120.reuse, R126, R100 ;  /* 0x0000007e7864723c */ /* 0x040fe20000041864 */
[----:B------:R-:W2:Y:S06]  /*11a00*/  LDSM.16.MT88.4 R124, [R217+0xd000] ;  /* 0x00d00000d97c783b */ /* 0x000eac0000004200 */
[----:B------:R-:W4:Y:S01]  /*11a10*/  MUFU.EX2 R148, R148 ;  /* 0x0000009400947308 */ /* 0x000f220000000800 */
[----:B------:R-:W-:Y:S01]  /*11a20*/  FFMA.FTZ R151, R28, UR4, -R152 ;  /* 0x000000041c977c23 */ /* 0x000fe20008010898 */
[C---:B------:R-:W-:Y:S03]  /*11a30*/  HMMA.16816.F32.BF16 R12, R120.reuse, R128, R12 ;  /* 0x00000080780c723c */ /* 0x040fe6000004180c */
[--C-:B------:R-:W-:Y:S03]  /*11a40*/  FFMA.FTZ R149, R26, UR4, -R135.reuse ;  /* 0x000000041a957c23 */ /* 0x100fe60008010887 */
[C---:B------:R-:W-:Y:S01]  /*11a50*/  HMMA.16816.F32.BF16 R104, R120.reuse, R130, R104 ;  /* 0x000000827868723c */ /* 0x040fe20000041868 */
[----:B------:R-:W-:Y:S01]  /*11a60*/  LDSM.16.MT88.4 R128, [R218+0x11000] ;  /* 0x01100000da80783b */ /* 0x000fe20000004200 */
[----:B------:R-:W-:Y:S03]  /*11a70*/  MUFU.EX2 R57, R57 ;  /* 0x0000003900397308 */ /* 0x000fe60000000800 */
[----:B------:R-:W-:Y:S01]  /*11a80*/  FFMA.FTZ R150, R27, UR4, -R135 ;  /* 0x000000041b967c23 */ /* 0x000fe20008010887 */
[C---:B------:R-:W-:Y:S06]  /*11a90*/  HMMA.16816.F32.BF16 R108, R120.reuse, R136, R108 ;  /* 0x00000088786c723c */ /* 0x040fec000004186c */
[----:B------:R-:W-:Y:S01]  /*11aa0*/  MUFU.EX2 R149, R149 ;  /* 0x0000009500957308 */ /* 0x000fe20000000800 */
[----:B----4-:R-:W-:Y:S01]  /*11ab0*/  F2FP.BF16.F32.PACK_AB R26, R148, R169 ;  /* 0x000000a9941a723e */ /* 0x010fe200000010ff */
[C---:B------:R-:W-:Y:S01]  /*11ac0*/  HMMA.16816.F32.BF16 R16, R120.reuse, R138, R16 ;  /* 0x0000008a7810723c */ /* 0x040fe20000041810 */
[----:B------:R-:W-:Y:S02]  /*11ad0*/  LDSM.16.MT88.4 R136, [R217+0x11000] ;  /* 0x01100000d988783b */ /* 0x000fe40000004200 */
[----:B------:R-:W-:Y:S03]  /*11ae0*/  FADD.FTZ R166, R166, R161 ;  /* 0x000000a1a6a67221 */ /* 0x000fe60000010000 */
[C---:B------:R-:W-:Y:S02]  /*11af0*/  HMMA.16816.F32.BF16 R112, R120.reuse, R20, R112 ;  /* 0x000000147870723c */ /* 0x040fe40000041870 */
[----:B------:R-:W4:Y:S03]  /*11b00*/  MUFU.EX2 R150, R150 ;  /* 0x0000009600967308 */ /* 0x000f260000000800 */
[----:B------:R-:W-:Y:S01]  /*11b10*/  FADD.FTZ R166, R165, R166 ;  /* 0x000000a6a5a67221 */ /* 0x000fe20000010000 */
[----:B------:R-:W-:Y:S01]  /*11b20*/  HMMA.16816.F32.BF16 R116, R120, R22, R116 ;  /* 0x000000167874723c */ /* 0x000fe20000041874 */
[----:B------:R-:W5:Y:S05]  /*11b30*/  LDSM.16.MT88.4 R20, [R216+0xd000] ;  /* 0x00d00000d814783b */ /* 0x000f6a0000004200 */
[----:B------:R-:W-:Y:S01]  /*11b40*/  MUFU.EX2 R58, R58 ;  /* 0x0000003a003a7308 */ /* 0x000fe20000000800 */
[----:B------:R-:W-:Y:S02]  /*11b50*/  FADD.FTZ R169, R169, R166 ;  /* 0x000000a6a9a97221 */ /* 0x000fe40000010000 */
[----:B------:R-:W5:Y:S07]  /*11b60*/  LDSM.16.MT88.4 R120, [R220+0x11000] ;  /* 0x01100000dc78783b */ /* 0x000f6e0000004200 */
[----:B------:R-:W-:Y:S01]  /*11b70*/  MUFU.EX2 R59, R59 ;  /* 0x0000003b003b7308 */ /* 0x000fe20000000800 */
[----:B----4-:R-:W-:Y:S01]  /*11b80*/  F2FP.BF16.F32.PACK_AB R27, R150, R149 ;  /* 0x00000095961b723e */ /* 0x010fe200000010ff */
[----:B------:R-:W-:Y:S06]  /*11b90*/  FADD.FTZ R148, R148, R169 ;  /* 0x000000a994947221 */ /* 0x000fec0000010000 */
[C---:B-1----:R-:W-:Y:S02]  /*11ba0*/  HMMA.16816.F32.BF16 R8, R24.reuse, R140, R8 ;  /* 0x0000008c1808723c */ /* 0x042fe40000041808 */
[----:B------:R-:W-:Y:S04]  /*11bb0*/  MUFU.EX2 R151, R151 ;  /* 0x0000009700977308 */ /* 0x000fe80000000800 */
[C---:B------:R-:W-:Y:S01]  /*11bc0*/  HMMA.16816.F32.BF16 R68, R24.reuse, R142, R68 ;  /* 0x0000008e1844723c */ /* 0x040fe20000041844 */
[----:B------:R-:W-:Y:S05]  /*11bd0*/  LDSM.16.MT88.4 R140, [R220+0xd800] ;  /* 0x00d80000dc8c783b */ /* 0x000fea0000004200 */
[----:B------:R-:W1:Y:S01]  /*11be0*/  MUFU.EX2 R170, R170 ;  /* 0x000000aa00aa7308 */ /* 0x000e620000000800 */
[C---:B---3--:R-:W-:Y:S09]  /*11bf0*/  HMMA.16816.F32.BF16 R72, R24.reuse, R144, R72 ;  /* 0x000000901848723c */ /* 0x048ff20000041848 */
[----:B------:R-:W-:Y:S01]  /*11c00*/  MUFU.EX2 R171, R171 ;  /* 0x000000ab00ab7308 */ /* 0x000fe20000000800 */
[C---:B------:R-:W-:Y:S03]  /*11c10*/  HMMA.16816.F32.BF16 R76, R24.reuse, R146, R76 ;  /* 0x00000092184c723c */ /* 0x040fe6000004184c */
[--C-:B------:R-:W-:Y:S03]  /*11c20*/  FFMA.FTZ R144, R31, UR4, -R135.reuse ;  /* 0x000000041f907c23 */ /* 0x100fe60008010887 */
[C---:B--2---:R-:W-:Y:S01]  /*11c30*/  HMMA.16816.F32.BF16 R80, R24.reuse, R124, R80 ;  /* 0x0000007c1850723c */ /* 0x044fe20000041850 */
[----:B------:R-:W2:Y:S02]  /*11c40*/  LDSM.16.MT88.4 R28, [R216+0x11000] ;  /* 0x01100000d81c783b */ /* 0x000ea40000004200 */
[----:B------:R-:W-:Y:S02]  /*11c50*/  MUFU.EX2 R172, R172 ;  /* 0x000000ac00ac7308 */ /* 0x000fe40000000800 */
[--C-:B------:R-:W-:Y:S01]  /*11c60*/  FFMA.FTZ R145, R32, UR4, -R152.reuse ;  /* 0x0000000420917c23 */ /* 0x100fe20008010898 */
[C---:B------:R-:W-:Y:S03]  /*11c70*/  HMMA.16816.F32.BF16 R84, R24.reuse, R126, R84 ;  /* 0x0000007e1854723c */ /* 0x040fe60000041854 */
[----:B------:R-:W3:Y:S04]  /*11c80*/  LDSM.16.MT88.4 R124, [R218+0xd800] ;  /* 0x00d80000da7c783b */ /* 0x000ee80000004200 */
[----:B------:R-:W4:Y:S01]  /*11c90*/  MUFU.EX2 R144, R144 ;  /* 0x0000009000907308 */ /* 0x000f220000000800 */
[----:B------:R-:W-:Y:S01]  /*11ca0*/  FFMA.FTZ R146, R33, UR4, -R152 ;  /* 0x0000000421927c23 */ /* 0x000fe20008010898 */
[C---:B-----5:R-:W-:Y:S03]  /*11cb0*/  HMMA.16816.F32.BF16 R88, R24.reuse, R20, R88 ;  /* 0x000000141858723c */ /* 0x060fe60000041858 */
[----:B------:R-:W-:Y:S03]  /*11cc0*/  FFMA.FTZ R147, R35, UR4, -R135 ;  /* 0x0000000423937c23 */ /* 0x000fe60008010887 */
[C---:B------:R-:W-:Y:S01]  /*11cd0*/  HMMA.16816.F32.BF16 R92, R24.reuse, R22, R92 ;  /* 0x00000016185c723c */ /* 0x040fe2000004185c */
[----:B------:R-:W5:Y:S01]  /*11ce0*/  LDSM.16.MT88.4 R32, [R217+0xd800] ;  /* 0x00d80000d920783b */ /* 0x000f620000004200 */
[----:B------:R-:W-:Y:S03]  /*11cf0*/  MUFU.EX2 R145, R145 ;  /* 0x0000009100917308 */ /* 0x000fe60000000800 */
[----:B-1----:R-:W-:Y:S01]  /*11d00*/  F2FP.BF16.F32.PACK_AB R20, R170, R151 ;  /* 0x00000097aa14723e */ /* 0x002fe200000010ff */
[C---:B------:R-:W-:Y:S06]  /*11d10*/  HMMA.16816.F32.BF16 R96, R24.reuse, R120, R96 ;  /* 0x000000781860723c */ /* 0x040fec0000041860 */
[----:B------:R-:W1:Y:S01]  /*11d20*/  MUFU.EX2 R146, R146 ;  /* 0x0000009200927308 */ /* 0x000e620000000800 */
[----:B----4-:R-:W-:Y:S01]  /*11d30*/  F2FP.BF16.F32.PACK_AB R21, R144, R171 ;  /* 0x000000ab9015723e */ /* 0x010fe200000010ff */
[C---:B------:R-:W-:Y:S01]  /*11d40*/  HMMA.16816.F32.BF16 R100, R24.reuse, R122, R100 ;  /* 0x0000007a1864723c */ /* 0x040fe20000041864 */
[----:B------:R-:W4:Y:S02]  /*11d50*/  LDSM.16.MT88.4 R120, [R216+0xd800] ;  /* 0x00d80000d878783b */ /* 0x000f240000004200 */
[----:B------:R-:W-:Y:S03]  /*11d60*/  FADD.FTZ R151, R151, R148 ;  /* 0x0000009497977221 */ /* 0x000fe60000010000 */
[C---:B------:R-:W-:Y:S02]  /*11d70*/  HMMA.16816.F32.BF16 R12, R24.reuse, R128, R12 ;  /* 0x00000080180c723c */ /* 0x040fe4000004180c */
[----:B------:R-:W3:Y:S03]  /*11d80*/  MUFU.EX2 R147, R147 ;  /* 0x0000009300937308 */ /* 0x000ee60000000800 */
[----:B------:R-:W-:Y:S01]  /*11d90*/  FADD.FTZ R170, R170, R151 ;  /* 0x00000097aaaa7221 */ /* 0x000fe20000010000 */
[C---:B------:R-:W-:Y:S01]  /*11da0*/  HMMA.16816.F32.BF16 R104, R24.reuse, R130, R104 ;  /* 0x000000821868723c */ /* 0x040fe20000041868 */
[----:B------:R-:W-:Y:S05]  /*11db0*/  LDSM.16.MT88.4 R128, [R216+0x11800] ;  /* 0x01180000d880783b */ /* 0x000fea0000004200 */
[----:B------:R-:W-:Y:S01]  /*11dc0*/  MUFU.EX2 R60, R60 ;  /* 0x0000003c003c7308 */ /* 0x000fe20000000800 */
[----:B-1----:R-:W-:Y:S01]  /*11dd0*/  F2FP.BF16.F32.PACK_AB R22, R146, R145 ;  /* 0x000000919216723e */ /* 0x002fe200000010ff */
[C---:B------:R-:W-:Y:S08]  /*11de0*/  HMMA.16816.F32.BF16 R108, R24.reuse, R136, R108 ;  /* 0x00000088186c723c */ /* 0x040ff0000004186c */
[----:B------:R-:W-:Y:S01]  /*11df0*/  MUFU.EX2 R61, R61 ;  /* 0x0000003d003d7308 */ /* 0x000fe20000000800 */
[C---:B------:R-:W-:Y:S03]  /*11e00*/  HMMA.16816.F32.BF16 R16, R24.reuse, R138, R16 ;  /* 0x0000008a1810723c */ /* 0x040fe60000041810 */
[--C-:B------:R-:W-:Y:S03]  /*11e10*/  FFMA.FTZ R137, R36, UR4, -R152.reuse ;  /* 0x0000000424897c23 */ /* 0x100fe60008010898 */
[C---:B--2---:R-:W-:Y:S03]  /*11e20*/  HMMA.16816.F32.BF16 R112, R24.reuse, R28, R112 ;  /* 0x0000001c1870723c */ /* 0x044fe60000041870 */
[----:B------:R-:W-:Y:S02]  /*11e30*/  MUFU.EX2 R62, R62 ;  /* 0x0000003e003e7308 */ /* 0x000fe40000000800 */
[----:B---3--:R-:W-:Y:S01]  /*11e40*/  F2FP.BF16.F32.PACK_AB R23, R147, R172 ;  /* 0x000000ac9317723e */ /* 0x008fe200000010ff */
[----:B------:R-:W-:Y:S01]  /*11e50*/  HMMA.16816.F32.BF16 R116, R24, R30, R116 ;  /* 0x0000001e1874723c */ /* 0x000fe20000041874 */
[----:B------:R-:W1:Y:S06]  /*11e60*/  LDSM.16.MT88.4 R24, [R220+0x11800] ;  /* 0x01180000dc18783b */ /* 0x000e6c0000004200 */
[----:B------:R-:W-:Y:S01]  /*11e70*/  MUFU.EX2 R137, R137 ;  /* 0x0000008900897308 */ /* 0x000fe20000000800 */
[--C-:B------:R-:W-:Y:S01]  /*11e80*/  FFMA.FTZ R136, R37, UR4, -R152.reuse ;  /* 0x0000000425887c23 */ /* 0x100fe20008010898 */
[C---:B------:R-:W-:Y:S01]  /*11e90*/  HMMA.16816.F32.BF16 R8, R20.reuse, R140, R8 ;  /* 0x0000008c1408723c */ /* 0x040fe20000041808 */
[----:B------:R-:W2:Y:S04]  /*11ea0*/  LDSM.16.MT88.4 R28, [R218+0x11800] ;  /* 0x01180000da1c783b */ /* 0x000ea80000004200 */
[--C-:B------:R-:W-:Y:S01]  /*11eb0*/  FFMA.FTZ R139, R38, UR4, -R135.reuse ;  /* 0x00000004268b7c23 */ /* 0x100fe20008010887 */
[C---:B------:R-:W-:Y:S02]  /*11ec0*/  HMMA.16816.F32.BF16 R68, R20.reuse, R142, R68 ;  /* 0x0000008e1444723c */ /* 0x040fe40000041844 */
[----:B------:R-:W3:Y:S03]  /*11ed0*/  MUFU.EX2 R136, R136 ;  /* 0x0000008800887308 */ /* 0x000ee60000000800 */
[--C-:B------:R-:W-:Y:S01]  /*11ee0*/  FFMA.FTZ R138, R39, UR4, -R135.reuse ;  /* 0x00000004278a7c23 */ /* 0x100fe20008010887 */
[C---:B------:R-:W-:Y:S01]  /*11ef0*/  HMMA.16816.F32.BF16 R72, R20.reuse, R124, R72 ;  /* 0x0000007c1448723c */ /* 0x040fe20000041848 */
[----:B------:R-:W-:Y:S05]  /*11f00*/  LDSM.16.MT88.4 R36, [R218+0xe000] ;  /* 0x00e00000da24783b */ /* 0x000fea0000004200 */
[----:B------:R-:W-:Y:S01]  /*11f10*/  MUFU.EX2 R139, R139 ;  /* 0x0000008b008b7308 */ /* 0x000fe20000000800 */
[--C-:B------:R-:W-:Y:S01]  /*11f20*/  FFMA.FTZ R140, R40, UR4, -R152.reuse ;  /* 0x00000004288c7c23 */ /* 0x100fe20008010898 */
[C---:B------:R-:W-:Y:S01]  /*11f30*/  HMMA.16816.F32.BF16 R76, R20.reuse, R126, R76 ;  /* 0x0000007e144c723c */ /* 0x040fe2000004184c */
[----:B------:R-:W3:Y:S02]  /*11f40*/  LDSM.16.MT88.4 R124, [R217+0x11800] ;  /* 0x01180000d97c783b */ /* 0x000ee40000004200 */
[----:B------:R-:W-:Y:S03]  /*11f50*/  FFMA.FTZ R141, R41, UR4, -R152 ;  /* 0x00000004298d7c23 */ /* 0x000fe60008010898 */
[C---:B-----5:R-:W-:Y:S02]  /*11f60*/  HMMA.16816.F32.BF16 R80, R20.reuse, R32, R80 ;  /* 0x000000201450723c */ /* 0x060fe40000041850 */
[----:B------:R-:W5:Y:S03]  /*11f70*/  MUFU.EX2 R138, R138 ;  /* 0x0000008a008a7308 */ /* 0x000f660000000800 */
[--C-:B------:R-:W-:Y:S01]  /*11f80*/  FFMA.FTZ R142, R42, UR4, -R135.reuse ;  /* 0x000000042a8e7c23 */ /* 0x100fe20008010887 */
[C---:B------:R-:W-:Y:S01]  /*11f90*/  HMMA.16816.F32.BF16 R84, R20.reuse, R34, R84 ;  /* 0x000000221454723c */ /* 0x040fe20000041854 */
[----:B------:R-:W5:Y:S05]  /*11fa0*/  LDSM.16.MT88.4 R32, [R220+0xe000] ;  /* 0x00e00000dc20783b */ /* 0x000f6a0000004200 */
[----:B------:R-:W-:Y:S01]  /*11fb0*/  MUFU.EX2 R140, R140 ;  /* 0x0000008c008c7308 */ /* 0x000fe20000000800 */
[----:B------:R-:W-:Y:S01]  /*11fc0*/  FFMA.FTZ R143, R43, UR4, -R135 ;  /* 0x000000042b8f7c23 */ /* 0x000fe20008010887 */
[C---:B----4-:R-:W-:Y:S01]  /*11fd0*/  HMMA.16816.F32.BF16 R88, R20.reuse, R120, R88 ;  /* 0x000000781458723c */ /* 0x050fe20000041858 */
[----:B------:R-:W-:Y:S07]  /*11fe0*/  LDSM.16.MT88.4 R40, [R220+0x12000] ;  /* 0x01200000dc28783b */ /* 0x000fee0000004200 */
[----:B------:R-:W4:Y:S01]  /*11ff0*/  MUFU.EX2 R141, R141 ;  /* 0x0000008d008d7308 */ /* 0x000f220000000800 */
[C---:B------:R-:W-:Y:S01]  /*12000*/  HMMA.16816.F32.BF16 R92, R20.reuse, R122, R92 ;  /* 0x0000007a145c723c */ /* 0x040fe2000004185c */
[----:B------:R-:W-:Y:S05]  /*12010*/  LDSM.16.MT88.4 R120, [R218+0xe800] ;  /* 0x00e80000da78783b */ /* 0x000fea0000004200 */
[C---:B-1----:R-:W-:Y:S03]  /*12020*/  HMMA.16816.F32.BF16 R96, R20.reuse, R24, R96 ;  /* 0x000000181460723c */ /* 0x042fe60000041860 */
[----:B------:R-:W-:Y:S02]  /*12030*/  MUFU.EX2 R142, R142 ;  /* 0x0000008e008e7308 */ /* 0x000fe40000000800 */
[----:B------:R-:W-:Y:S01]  /*12040*/  FADD.FTZ R145, R145, R170 ;  /* 0x000000aa91917221 */ /* 0x000fe20000010000 */
[C---:B------:R-:W-:Y:S01]  /*12050*/  HMMA.16816.F32.BF16 R100, R20.reuse, R26, R100 ;  /* 0x0000001a1464723c */ /* 0x040fe20000041864 */
[----:B------:R-:W1:Y:S06]  /*12060*/  LDSM.16.MT88.4 R24, [R217+0xe000] ;  /* 0x00e00000d918783b */ /* 0x000e6c0000004200 */
[----:B------:R-:W4:Y:S01]  /*12070*/  MUFU.EX2 R143, R143 ;  /* 0x0000008f008f7308 */ /* 0x000f220000000800 */
[----:B------:R-:W-:Y:S01]  /*12080*/  FADD.FTZ R146, R146, R145 ;  /* 0x0000009192927221 */ /* 0x000fe20000010000 */
[C---:B--2---:R-:W-:Y:S08]  /*12090*/  HMMA.16816.F32.BF16 R12, R20.reuse, R28, R12 ;  /* 0x0000001c140c723c */ /* 0x044ff0000004180c */
[----:B------:R-:W-:Y:S01]  /*120a0*/  MUFU.EX2 R3, R63 ;  /* 0x0000003f00037308 */ /* 0x000fe20000000800 */
[C---:B------:R-:W-:Y:S01]  /*120b0*/  HMMA.16816.F32.BF16 R104, R20.reuse, R30, R104 ;  /* 0x0000001e1468723c */ /* 0x040fe20000041868 */
[----:B------:R-:W2:Y:S05]  /*120c0*/  LDSM.16.MT88.4 R28, [R216+0xe000] ;  /* 0x00e00000d81c783b */ /* 0x000eaa0000004200 */
[C---:B---3--:R-:W-:Y:S03]  /*120d0*/  HMMA.16816.F32.BF16 R108, R20.reuse, R124, R108 ;  /* 0x0000007c146c723c */ /* 0x048fe6000004186c */
[----:B------:R-:W-:Y:S03]  /*120e0*/  MUFU.EX2 R5, R66 ;  /* 0x0000004200057308 */ /* 0x000fe60000000800 */
[C---:B------:R-:W-:Y:S05]  /*120f0*/  HMMA.16816.F32.BF16 R16, R20.reuse, R126, R16 ;  /* 0x0000007e1410723c */ /* 0x040fea0000041810 */
[--C-:B------:R-:W-:Y:S01]  /*12100*/  FFMA.FTZ R124, R44, UR4, -R152.reuse ;  /* 0x000000042c7c7c23 */ /* 0x100fe20008010898 */
[C---:B------:R-:W-:Y:S05]  /*12110*/  HMMA.16816.F32.BF16 R112, R20.reuse, R128, R112 ;  /* 0x000000801470723c */ /* 0x040fea0000041870 */
[--C-:B------:R-:W-:Y:S01]  /*12120*/  FFMA.FTZ R125, R45, UR4, -R152.reuse ;  /* 0x000000042d7d7c23 */ /* 0x100fe20008010898 */
[----:B------:R-:W-:Y:S01]  /*12130*/  HMMA.16816.F32.BF16 R116, R20, R130, R116 ;  /* 0x000000821474723c */ /* 0x000fe20000041874 */
[----:B------:R-:W-:Y:S04]  /*12140*/  MUFU.EX2 R124, R124 ;  /* 0x0000007c007c7308 */ /* 0x000fe80000000800 */
[--C-:B------:R-:W-:Y:S01]  /*12150*/  FFMA.FTZ R126, R46, UR4, -R135.reuse ;  /* 0x000000042e7e7c23 */ /* 0x100fe20008010887 */
[--C-:B------:R-:W-:Y:S01]  /*12160*/  FFMA.FTZ R127, R47, UR4, -R135.reuse ;  /* 0x000000042f7f7c23 */ /* 0x100fe20008010887 */
[----:B------:R-:W-:Y:S01]  /*12170*/  F2FP.BF16.F32.PACK_AB R20, R136, R137 ;  /* 0x000000898814723e */ /* 0x000fe200000010ff */
[----:B------:R-:W-:Y:S03]  /*12180*/  LDSM.16.MT88.4 R44, [R220+0xe800] ;  /* 0x00e80000dc2c783b */ /* 0x000fe60000004200 */
[----:B------:R-:W3:Y:S01]  /*12190*/  MUFU.EX2 R125, R125 ;  /* 0x0000007d007d7308 */ /* 0x000ee20000000800 */
[----:B-----5:R-:W-:Y:S01]  /*121a0*/  F2FP.BF16.F32.PACK_AB R21, R138, R139 ;  /* 0x0000008b8a15723e */ /* 0x020fe200000010ff */
[----:B------:R-:W-:Y:S01]  /*121b0*/  FFMA.FTZ R152, R65, UR4, -R152 ;  /* 0x0000000441987c23 */ /* 0x000fe20008010898 */
[----:B----4-:R-:W-:Y:S01]  /*121c0*/  F2FP.BF16.F32.PACK_AB R22, R141, R140 ;  /* 0x0000008c8d16723e */ /* 0x010fe200000010ff */
[----:B------:R-:W-:Y:S01]  /*121d0*/  FFMA.FTZ R135, R67, UR4, -R135 ;  /* 0x0000000443877c23 */ /* 0x000fe20008010887 */
[----:B------:R-:W-:Y:S01]  /*121e0*/  F2FP.BF16.F32.PACK_AB R23, R143, R142 ;  /* 0x0000008e8f17723e */ /* 0x000fe200000010ff */
[----:B------:R-:W-:Y:S04]  /*121f0*/  FADD.FTZ R137, R137, R146 ;  /* 0x0000009289897221 */ /* 0x000fe80000010000 */
[----:B------:R-:W-:Y:S01]  /*12200*/  MUFU.EX2 R126, R126 ;  /* 0x0000007e007e7308 */ /* 0x000fe20000000800 */
[----:B------:R-:W-:Y:S01]  /*12210*/  FADD.FTZ R137, R136, R137 ;  /* 0x0000008988897221 */ /* 0x000fe20000010000 */
[C---:B------:R-:W-:Y:S08]  /*12220*/  HMMA.16816.F32.BF16 R8, R20.reuse, R32, R8 ;  /* 0x000000201408723c */ /* 0x040ff00000041808 */
[----:B------:R-:W4:Y:S03]  /*12230*/  MUFU.EX2 R127, R127 ;  /* 0x0000007f007f7308 */ /* 0x000f260000000800 */
[----:B------:R-:W-:Y:S01]  /*12240*/  FADD.FTZ R140, R140, R137 ;  /* 0x000000898c8c7221 */ /* 0x000fe20000010000 */
[C---:B------:R-:W-:Y:S01]  /*12250*/  HMMA.16816.F32.BF16 R68, R20.reuse, R34, R68 ;  /* 0x000000221444723c */ /* 0x040fe20000041844 */
[----:B------:R-:W5:Y:S05]  /*12260*/  LDSM.16.MT88.4 R32, [R218+0x12000] ;  /* 0x01200000da20783b */ /* 0x000f6a0000004200 */
[----:B------:R-:W-:Y:S01]  /*12270*/  MUFU.EX2 R245, R152 ;  /* 0x0000009800f57308 */ /* 0x000fe20000000800 */
[C---:B------:R-:W-:Y:S04]  /*12280*/  HMMA.16816.F32.BF16 R72, R20.reuse, R36, R72 ;  /* 0x000000241448723c */ /* 0x040fe80000041848 */
[----:B------:R-:W-:Y:S02]  /*12290*/  FADD.FTZ R141, R141, R140 ;  /* 0x0000008c8d8d7221 */ /* 0x000fe40000010000 */
[C---:B------:R-:W-:Y:S01]  /*122a0*/  HMMA.16816.F32.BF16 R76, R20.reuse, R38, R76 ;  /* 0x00000026144c723c */ /* 0x040fe2000004184c */
[----:B------:R-:W5:Y:S02]  /*122b0*/  LDSM.16.MT88.4 R36, [R217+0x12000] ;  /* 0x01200000d924783b */ /* 0x000f640000004200 */
[----:B------:R-:W-:Y:S03]  /*122c0*/  MUFU.EX2 R246, R135 ;  /* 0x0000008700f67308 */ /* 0x000fe60000000800 */
[C---:B-1----:R-:W-:Y:S06]  /*122d0*/  HMMA.16816.F32.BF16 R80, R20.reuse, R24, R80 ;  /* 0x000000181450723c */ /* 0x042fec0000041850 */
[C---:B------:R-:W-:Y:S01]  /*122e0*/  HMMA.16816.F32.BF16 R84, R20.reuse, R26, R84 ;  /* 0x0000001a1454723c */ /* 0x040fe20000041854 */
[----:B------:R-:W1:Y:S05]  /*122f0*/  LDSM.16.MT88.4 R24, [R216+0x12000] ;  /* 0x01200000d818783b */ /* 0x000e6a0000004200 */
[C---:B--2---:R-:W-:Y:S06]  /*12300*/  HMMA.16816.F32.BF16 R88, R20.reuse, R28, R88 ;  /* 0x0000001c1458723c */ /* 0x044fec0000041858 */
[C---:B------:R-:W-:Y:S05]  /*12310*/  HMMA.16816.F32.BF16 R92, R20.reuse, R30, R92 ;  /* 0x0000001e145c723c */ /* 0x040fea000004185c */
[----:B---3--:R-:W-:Y:S01]  /*12320*/  F2FP.BF16.F32.PACK_AB R28, R125, R124 ;  /* 0x0000007c7d1c723e */ /* 0x008fe200000010ff */
[C---:B------:R-:W-:Y:S05]  /*12330*/  HMMA.16816.F32.BF16 R96, R20.reuse, R40, R96 ;  /* 0x000000281460723c */ /* 0x040fea0000041860 */
[----:B----4-:R-:W-:Y:S01]  /*12340*/  F2FP.BF16.F32.PACK_AB R29, R127, R126 ;  /* 0x0000007e7f1d723e */ /* 0x010fe200000010ff */
[C---:B------:R-:W-:Y:S01]  /*12350*/  HMMA.16816.F32.BF16 R100, R20.reuse, R42, R100 ;  /* 0x0000002a1464723c */ /* 0x040fe20000041864 */
[----:B------:R-:W2:Y:S04]  /*12360*/  LDSM.16.MT88.4 R40, [R217+0xe800] ;  /* 0x00e80000d928783b */ /* 0x000ea80000004200 */
[----:B------:R-:W-:Y:S01]  /*12370*/  F2FP.BF16.F32.PACK_AB R30, R174, R173 ;  /* 0x000000adae1e723e */ /* 0x000fe200000010ff */
[C---:B-----5:R-:W-:Y:S05]  /*12380*/  HMMA.16816.F32.BF16 R12, R20.reuse, R32, R12 ;  /* 0x00000020140c723c */ /* 0x060fea000004180c */
[----:B------:R-:W-:Y:S01]  /*12390*/  F2FP.BF16.F32.PACK_AB R31, R176, R175 ;  /* 0x000000afb01f723e */ /* 0x000fe200000010ff */
[C---:B------:R-:W-:Y:S01]  /*123a0*/  HMMA.16816.F32.BF16 R104, R20.reuse, R34, R104 ;  /* 0x000000221468723c */ /* 0x040fe20000041868 */
[----:B------:R-:W3:Y:S04]  /*123b0*/  LDSM.16.MT88.4 R32, [R216+0xe800] ;  /* 0x00e80000d820783b */ /* 0x000ee80000004200 */
[----:B------:R-:W-:Y:S01]  /*123c0*/  FADD.FTZ R124, R124, R141 ;  /* 0x0000008d7c7c7221 */ /* 0x000fe20000010000 */
[C---:B------:R-:W-:Y:S05]  /*123d0*/  HMMA.16816.F32.BF16 R108, R20.reuse, R36, R108 ;  /* 0x00000024146c723c */ /* 0x040fea000004186c */
[----:B------:R-:W-:Y:S01]  /*123e0*/  FADD.FTZ R124, R125, R124 ;  /* 0x0000007c7d7c7221 */ /* 0x000fe20000010000 */
[C---:B------:R-:W-:Y:S01]  /*123f0*/  HMMA.16816.F32.BF16 R16, R20.reuse, R38, R16 ;  /* 0x000000261410723c */ /* 0x040fe20000041810 */
[----:B------:R-:W4:Y:S04]  /*12400*/  LDSM.16.MT88.4 R36, [R220+0x12800] ;  /* 0x01280000dc24783b */ /* 0x000f280000004200 */
[----:B------:R-:W-:Y:S01]  /*12410*/  FADD.FTZ R173, R173, R124 ;  /* 0x0000007cadad7221 */ /* 0x000fe20000010000 */
[C---:B-1----:R-:W-:Y:S05]  /*12420*/  HMMA.16816.F32.BF16 R112, R20.reuse, R24, R112 ;  /* 0x000000181470723c */ /* 0x042fea0000041870 */
[----:B------:R-:W-:Y:S01]  /*12430*/  FADD.FTZ R173, R174, R173 ;  /* 0x000000adaead7221 */ /* 0x000fe20000010000 */
[----:B------:R-:W-:Y:S01]  /*12440*/  HMMA.16816.F32.BF16 R116, R20, R26, R116 ;  /* 0x0000001a1474723c */ /* 0x000fe20000041874 */
[----:B------:R-:W1:Y:S05]  /*12450*/  LDSM.16.MT88.4 R20, [R218+0x12800] ;  /* 0x01280000da14783b */ /* 0x000e6a0000004200 */
[C---:B------:R-:W-:Y:S03]  /*12460*/  HMMA.16816.F32.BF16 R8, R28.reuse, R44, R8 ;  /* 0x0000002c1c08723c */ /* 0x040fe60000041808 */
[----:B------:R-:W5:Y:S03]  /*12470*/  LDSM.16.MT88.4 R24, [R217+0x12800] ;  /* 0x01280000d918783b */ /* 0x000f660000004200 */
[C---:B------:R-:W-:Y:S05]  /*12480*/  HMMA.16816.F32.BF16 R68, R28.reuse, R46, R68 ;  /* 0x0000002e1c44723c */ /* 0x040fea0000041844 */
[----:B------:R-:W-:Y:S01]  /*12490*/  LDSM.16.MT88.4 R44, [R217+0xf000] ;  /* 0x00f00000d92c783b */ /* 0x000fe20000004200 */
[C---:B------:R-:W-:Y:S06]  /*124a0*/  HMMA.16816.F32.BF16 R72, R28.reuse, R120, R72 ;  /* 0x000000781c48723c */ /* 0x040fec0000041848 */
[C---:B------:R-:W-:Y:S01]  /*124b0*/  HMMA.16816.F32.BF16 R76, R28.reuse, R122, R76 ;  /* 0x0000007a1c4c723c */ /* 0x040fe2000004184c */
[----:B------:R-:W-:Y:S05]  /*124c0*/  LDSM.16.MT88.4 R120, [R217+0x13800] ;  /* 0x01380000d978783b */ /* 0x000fea0000004200 */
[C---:B--2---:R-:W-:Y:S06]  /*124d0*/  HMMA.16816.F32.BF16 R80, R28.reuse, R40, R80 ;  /* 0x000000281c50723c */ /* 0x044fec0000041850 */
[C---:B------:R-:W-:Y:S01]  /*124e0*/  HMMA.16816.F32.BF16 R84, R28.reuse, R42, R84 ;  /* 0x0000002a1c54723c */ /* 0x040fe20000041854 */
[----:B------:R-:W-:Y:S05]  /*124f0*/  LDSM.16.MT88.4 R40, [R218+0xf000] ;  /* 0x00f00000da28783b */ /* 0x000fea0000004200 */
[C---:B---3--:R-:W-:Y:S06]  /*12500*/  HMMA.16816.F32.BF16 R88, R28.reuse, R32, R88 ;  /* 0x000000201c58723c */ /* 0x048fec0000041858 */
[C---:B------:R-:W-:Y:S01]  /*12510*/  HMMA.16816.F32.BF16 R92, R28.reuse, R34, R92 ;  /* 0x000000221c5c723c */ /* 0x040fe2000004185c */
[----:B------:R-:W2:Y:S05]  /*12520*/  LDSM.16.MT88.4 R32, [R216+0x12800] ;  /* 0x01280000d820783b */ /* 0x000eaa0000004200 */
[C---:B----4-:R-:W-:Y:S06]  /*12530*/  HMMA.16816.F32.BF16 R96, R28.reuse, R36, R96 ;  /* 0x000000241c60723c */ /* 0x050fec0000041860 */
[C---:B------:R-:W-:Y:S01]  /*12540*/  HMMA.16816.F32.BF16 R100, R28.reuse, R38, R100 ;  /* 0x000000261c64723c */ /* 0x040fe20000041864 */
[----:B------:R-:W3:Y:S05]  /*12550*/  LDSM.16.MT88.4 R36, [R220+0xf000] ;  /* 0x00f00000dc24783b */ /* 0x000eea0000004200 */
[C---:B-1----:R-:W-:Y:S06]  /*12560*/  HMMA.16816.F32.BF16 R12, R28.reuse, R20, R12 ;  /* 0x000000141c0c723c */ /* 0x042fec000004180c */
[C---:B------:R-:W-:Y:S05]  /*12570*/  HMMA.16816.F32.BF16 R104, R28.reuse, R22, R104 ;  /* 0x000000161c68723c */ /* 0x040fea0000041868 */
[----:B------:R-:W-:Y:S01]  /*12580*/  F2FP.BF16.F32.PACK_AB R20, R53, R52 ;  /* 0x000000343514723e */ /* 0x000fe200000010ff */
[C---:B-----5:R-:W-:Y:S05]  /*12590*/  HMMA.16816.F32.BF16 R108, R28.reuse, R24, R108 ;  /* 0x000000181c6c723c */ /* 0x060fea000004186c */
[----:B------:R-:W-:Y:S01]  /*125a0*/  F2FP.BF16.F32.PACK_AB R21, R55, R54 ;  /* 0x000000363715723e */ /* 0x000fe200000010ff */
[C---:B------:R-:W-:Y:S01]  /*125b0*/  HMMA.16816.F32.BF16 R16, R28.reuse, R26, R16 ;  /* 0x0000001a1c10723c */ /* 0x040fe20000041810 */
[----:B------:R-:W1:Y:S04]  /*125c0*/  LDSM.16.MT88.4 R24, [R216+0xf000] ;  /* 0x00f00000d818783b */ /* 0x000e680000004200 */
[----:B------:R-:W-:Y:S01]  /*125d0*/  F2FP.BF16.F32.PACK_AB R22, R57, R56 ;  /* 0x000000383916723e */ /* 0x000fe200000010ff */
[C---:B--2---:R-:W-:Y:S05]  /*125e0*/  HMMA.16816.F32.BF16 R112, R28.reuse, R32, R112 ;  /* 0x000000201c70723c */ /* 0x044fea0000041870 */
[----:B------:R-:W-:Y:S01]  /*125f0*/  F2FP.BF16.F32.PACK_AB R23, R59, R58 ;  /* 0x0000003a3b17723e */ /* 0x000fe200000010ff */
[----:B------:R-:W-:Y:S01]  /*12600*/  HMMA.16816.F32.BF16 R116, R28, R34, R116 ;  /* 0x000000221c74723c */ /* 0x000fe20000041874 */
[----:B------:R-:W2:Y:S04]  /*12610*/  LDSM.16.MT88.4 R28, [R218+0x13000] ;  /* 0x01300000da1c783b */ /* 0x000ea80000004200 */
[----:B------:R-:W-:Y:S01]  /*12620*/  FADD.FTZ R52, R52, R173 ;  /* 0x000000ad34347221 */ /* 0x000fe20000010000 */
[C---:B---3--:R-:W-:Y:S03]  /*12630*/  HMMA.16816.F32.BF16 R8, R20.reuse, R36, R8 ;  /* 0x000000241408723c */ /* 0x048fe60000041808 */
[----:B------:R-:W3:Y:S02]  /*12640*/  LDSM.16.MT88.4 R32, [R217+0x13000] ;  /* 0x01300000d920783b */ /* 0x000ee40000004200 */
[----:B------:R-:W-:Y:S01]  /*12650*/  FADD.FTZ R53, R53, R52 ;  /* 0x0000003435357221 */ /* 0x000fe20000010000 */
[C---:B------:R-:W-:Y:S05]  /*12660*/  HMMA.16816.F32.BF16 R68, R20.reuse, R38, R68 ;  /* 0x000000261444723c */ /* 0x040fea0000041844 */
[----:B------:R-:W-:Y:S01]  /*12670*/  FADD.FTZ R37, R154, R156 ;  /* 0x0000009c9a257221 */ /* 0x000fe20000010000 */
[C---:B------:R-:W-:Y:S05]  /*12680*/  HMMA.16816.F32.BF16 R72, R20.reuse, R40, R72 ;  /* 0x000000281448723c */ /* 0x040fea0000041848 */
[----:B------:R-:W-:Y:S01]  /*12690*/  FADD.FTZ R56, R56, R53 ;  /* 0x0000003538387221 */ /* 0x000fe20000010000 */
[C---:B------:R-:W-:Y:S05]  /*126a0*/  HMMA.16816.F32.BF16 R76, R20.reuse, R42, R76 ;  /* 0x0000002a144c723c */ /* 0x040fea000004184c */
[----:B------:R-:W-:Y:S01]  /*126b0*/  FADD.FTZ R40, R6, R37 ;  /* 0x0000002506287221 */ /* 0x000fe20000010000 */
[C---:B------:R-:W-:Y:S01]  /*126c0*/  HMMA.16816.F32.BF16 R80, R20.reuse, R44, R80 ;  /* 0x0000002c1450723c */ /* 0x040fe20000041850 */
[----:B------:R-:W-:Y:S01]  /*126d0*/  LDSM.16.MT88.4 R36, [R220+0xf800] ;  /* 0x00f80000dc24783b */ /* 0x000fe20000004200 */
[----:B------:R-:W4:Y:S03]  /*126e0*/  MUFU.EX2 R6, R64 ;  /* 0x0000004000067308 */ /* 0x000f260000000800 */
[----:B------:R-:W-:Y:S01]  /*126f0*/  FADD.FTZ R40, R7, R40 ;  /* 0x0000002807287221 */ /* 0x000fe20000010000 */
[C---:B------:R-:W-:Y:S03]  /*12700*/  HMMA.16816.F32.BF16 R84, R20.reuse, R46, R84 ;  /* 0x0000002e1454723c */ /* 0x040fe60000041854 */
[----:B------:R-:W-:Y:S02]  /*12710*/  LDSM.16.MT88.4 R44, [R216+0xf800] ;  /* 0x00f80000d82c783b */ /* 0x000fe40000004200 */
[----:B------:R-:W-:Y:S01]  /*12720*/  FADD.FTZ R159, R159, R40 ;  /* 0x000000289f9f7221 */ /* 0x000fe20000010000 */
[C---:B-1----:R-:W-:Y:S05]  /*12730*/  HMMA.16816.F32.BF16 R88, R20.reuse, R24, R88 ;  /* 0x000000181458723c */ /* 0x042fea0000041858 */
[----:B------:R-:W-:Y:S01]  /*12740*/  LDSM.16.MT88.4 R40, [R218+0xf800] ;  /* 0x00f80000da28783b */ /* 0x000fe20000004200 */
[C---:B------:R-:W-:Y:S05]  /*12750*/  HMMA.16816.F32.BF16 R92, R20.reuse, R26, R92 ;  /* 0x0000001a145c723c */ /* 0x040fea000004185c */
[----:B------:R-:W-:Y:S01]  /*12760*/  FADD.FTZ R160, R160, R159 ;  /* 0x0000009fa0a07221 */ /* 0x000fe20000010000 */
[C---:B------:R-:W-:Y:S01]  /*12770*/  HMMA.16816.F32.BF16 R96, R20.reuse, R48, R96 ;  /* 0x000000301460723c */ /* 0x040fe20000041860 */
[----:B------:R-:W1:Y:S04]  /*12780*/  LDSM.16.MT88.4 R24, [R216+0x13000] ;  /* 0x01300000d818783b */ /* 0x000e680000004200 */
[----:B------:R-:W-:Y:S01]  /*12790*/  FADD.FTZ R7, R163, R160 ;  /* 0x000000a0a3077221 */ /* 0x000fe20000010000 */
[C---:B------:R-:W-:Y:S05]  /*127a0*/  HMMA.16816.F32.BF16 R100, R20.reuse, R50, R100 ;  /* 0x000000321464723c */ /* 0x040fea0000041864 */
[----:B------:R-:W-:Y:S01]  /*127b0*/  FADD.FTZ R7, R164, R7 ;  /* 0x00000007a4077221 */ /* 0x000fe20000010000 */
[C---:B--2---:R-:W-:Y:S05]  /*127c0*/  HMMA.16816.F32.BF16 R12, R20.reuse, R28, R12 ;  /* 0x0000001c140c723c */ /* 0x044fea000004180c */
[----:B------:R-:W-:Y:S01]  /*127d0*/  FADD.FTZ R48, R168, R7 ;  /* 0x00000007a8307221 */ /* 0x000fe20000010000 */
[C---:B------:R-:W-:Y:S05]  /*127e0*/  HMMA.16816.F32.BF16 R104, R20.reuse, R30, R104 ;  /* 0x0000001e1468723c */ /* 0x040fea0000041868 */
[----:B------:R-:W-:Y:S01]  /*127f0*/  F2FP.BF16.F32.PACK_AB R28, R61, R60 ;  /* 0x0000003c3d1c723e */ /* 0x000fe200000010ff */
[C---:B---3--:R-:W-:Y:S05]  /*12800*/  HMMA.16816.F32.BF16 R108, R20.reuse, R32, R108 ;  /* 0x00000020146c723c */ /* 0x048fea000004186c */
[----:B------:R-:W-:Y:S01]  /*12810*/  F2FP.BF16.F32.PACK_AB R29, R3, R62 ;  /* 0x0000003e031d723e */ /* 0x000fe200000010ff */
[C---:B------:R-:W-:Y:S01]  /*12820*/  HMMA.16816.F32.BF16 R16, R20.reuse, R34, R16 ;  /* 0x000000221410723c */ /* 0x040fe20000041810 */
[----:B------:R-:W2:Y:S04]  /*12830*/  LDSM.16.MT88.4 R32, [R217+0xf800] ;  /* 0x00f80000d920783b */ /* 0x000ea80000004200 */
[----:B----4-:R-:W-:Y:S01]  /*12840*/  F2FP.BF16.F32.PACK_AB R30, R245, R6 ;  /* 0x00000006f51e723e */ /* 0x010fe200000010ff */
[----:B------:R-:W-:Y:S01]  /*12850*/  FADD.FTZ R48, R167, R48 ;  /* 0x00000030a7307221 */ /* 0x000fe20000010000 */
[----:B------:R-:W-:Y:S01]  /*12860*/  F2FP.BF16.F32.PACK_AB R31, R246, R5 ;  /* 0x00000005f61f723e */ /* 0x000fe200000010ff */
[----:B------:R-:W-:Y:S01]  /*12870*/  FADD.FTZ R57, R57, R56 ;  /* 0x0000003839397221 */ /* 0x000fe20000010000 */
[C---:B-1----:R-:W-:Y:S03]  /*12880*/  HMMA.16816.F32.BF16 R112, R20.reuse, R24, R112 ;  /* 0x000000181470723c */ /* 0x042fe60000041870 */
[----:B------:R-:W-:Y:S01]  /*12890*/  FADD.FTZ R149, R149, R48 ;  /* 0x0000003095957221 */ /* 0x000fe20000010000 */
[----:B------:R-:W-:Y:S02]  /*128a0*/  FADD.FTZ R60, R60, R57 ;  /* 0x000000393c3c7221 */ /* 0x000fe40000010000 */
[----:B------:R-:W-:Y:S01]  /*128b0*/  HMMA.16816.F32.BF16 R116, R20, R26, R116 ;  /* 0x0000001a1474723c */ /* 0x000fe20000041874 */
[----:B------:R-:W1:Y:S04]  /*128c0*/  LDSM.16.MT88.4 R20, [R220+0x13800] ;  /* 0x01380000dc14783b */ /* 0x000e680000004200 */
[----:B------:R-:W-:Y:S01]  /*128d0*/  FADD.FTZ R150, R150, R149 ;  /* 0x0000009596967221 */ /* 0x000fe20000010000 */
[C---:B------:R-:W-:Y:S03]  /*128e0*/  HMMA.16816.F32.BF16 R128, R28.reuse, R36, R8 ;  /* 0x000000241c80723c */ /* 0x040fe60000041808 */
[----:B------:R-:W3:Y:S02]  /*128f0*/  LDSM.16.MT88.4 R8, [R218+0x13800] ;  /* 0x01380000da08783b */ /* 0x000ee40000004200 */
[----:B------:R-:W-:Y:S01]  /*12900*/  FADD.FTZ R171, R171, R150 ;  /* 0x00000096abab7221 */ /* 0x000fe20000010000 */
[C---:B------:R-:W-:Y:S05]  /*12910*/  HMMA.16816.F32.BF16 R68, R28.reuse, R38, R68 ;  /* 0x000000261c44723c */ /* 0x040fea0000041844 */
[----:B------:R-:W4:Y:S01]  /*12920*/  LDSM.16.MT88.4 R24, [R216+0x13800] ;  /* 0x01380000d818783b */ /* 0x000f220000004200 */
[C---:B------:R-:W-:Y:S05]  /*12930*/  HMMA.16816.F32.BF16 R72, R28.reuse, R40, R72 ;  /* 0x000000281c48723c */ /* 0x040fea0000041848 */
[----:B------:R-:W-:Y:S01]  /*12940*/  FADD.FTZ R171, R144, R171 ;  /* 0x000000ab90ab7221 */ /* 0x000fe20000010000 */
[C---:B------:R-:W-:Y:S05]  /*12950*/  HMMA.16816.F32.BF16 R76, R28.reuse, R42, R76 ;  /* 0x0000002a1c4c723c */ /* 0x040fea000004184c */
[----:B------:R-:W-:Y:S01]  /*12960*/  FADD.FTZ R172, R172, R171 ;  /* 0x000000abacac7221 */ /* 0x000fe20000010000 */
[C---:B--2---:R-:W-:Y:S05]  /*12970*/  HMMA.16816.F32.BF16 R80, R28.reuse, R32, R80 ;  /* 0x000000201c50723c */ /* 0x044fea0000041850 */
[----:B------:R-:W-:Y:S01]  /*12980*/  FADD.FTZ R172, R147, R172 ;  /* 0x000000ac93ac7221 */ /* 0x000fe20000010000 */
[C---:B------:R-:W-:Y:S05]  /*12990*/  HMMA.16816.F32.BF16 R84, R28.reuse, R34, R84 ;  /* 0x000000221c54723c */ /* 0x040fea0000041854 */
[----:B------:R-:W-:Y:S01]  /*129a0*/  FADD.FTZ R139, R139, R172 ;  /* 0x000000ac8b8b7221 */ /* 0x000fe20000010000 */
[C---:B------:R-:W-:Y:S05]  /*129b0*/  HMMA.16816.F32.BF16 R88, R28.reuse, R44, R88 ;  /* 0x0000002c1c58723c */ /* 0x040fea0000041858 */
[----:B------:R-:W-:Y:S01]  /*129c0*/  FADD.FTZ R139, R138, R139 ;  /* 0x0000008b8a8b7221 */ /* 0x000fe20000010000 */
[C---:B------:R-:W-:Y:S05]  /*129d0*/  HMMA.16816.F32.BF16 R92, R28.reuse, R46, R92 ;  /* 0x0000002e1c5c723c */ /* 0x040fea000004185c */
[----:B------:R-:W-:Y:S01]  /*129e0*/  FADD.FTZ R142, R142, R139 ;  /* 0x0000008b8e8e7221 */ /* 0x000fe20000010000 */
[C---:B-1----:R-:W-:Y:S05]  /*129f0*/  HMMA.16816.F32.BF16 R96, R28.reuse, R20, R96 ;  /* 0x000000141c60723c */ /* 0x042fea0000041860 */
        /* <DEDUP_REMOVED lines=8> */
[C---:B---3--:R-:W-:Y:S03]  /*12a80*/  HMMA.16816.F32.BF16 R124, R28.reuse, R8, R12 ;  /* 0x000000081c7c723c */ /* 0x048fe6000004180c */
[----:B------:R-:W-:Y:S03]  /*12a90*/  FADD.FTZ R175, R176, R175 ;  /* 0x000000afb0af7221 */ /* 0x000fe60000010000 */
[C---:B------:R-:W-:Y:S05]  /*12aa0*/  HMMA.16816.F32.BF16 R104, R28.reuse, R10, R104 ;  /* 0x0000000a1c68723c */ /* 0x040fea0000041868 */
[----:B------:R-:W-:Y:S01]  /*12ab0*/  FADD.FTZ R54, R54, R175 ;  /* 0x000000af36367221 */ /* 0x000fe20000010000 */
[C---:B------:R-:W-:Y:S05]  /*12ac0*/  HMMA.16816.F32.BF16 R108, R28.reuse, R120, R108 ;  /* 0x000000781c6c723c */ /* 0x040fea000004186c */
[----:B------:R-:W-:Y:S01]  /*12ad0*/  FADD.FTZ R55, R55, R54 ;  /* 0x0000003637377221 */ /* 0x000fe20000010000 */
[C---:B------:R-:W-:Y:S05]  /*12ae0*/  HMMA.16816.F32.BF16 R120, R28.reuse, R122, R16 ;  /* 0x0000007a1c78723c */ /* 0x040fea0000041810 */
[----:B------:R-:W-:Y:S01]  /*12af0*/  FADD.FTZ R58, R58, R55 ;  /* 0x000000373a3a7221 */ /* 0x000fe20000010000 */
[C---:B----4-:R-:W-:Y:S05]  /*12b00*/  HMMA.16816.F32.BF16 R112, R28.reuse, R24, R112 ;  /* 0x000000181c70723c */ /* 0x050fea0000041870 */
[----:B------:R-:W-:Y:S01]  /*12b10*/  FADD.FTZ R59, R59, R58 ;  /* 0x0000003a3b3b7221 */ /* 0x000fe20000010000 */
[----:B------:R-:W-:Y:S05]  /*12b20*/  HMMA.16816.F32.BF16 R116, R28, R26, R116 ;  /* 0x0000001a1c74723c */ /* 0x000fea0000041874 */
[----:B------:R-:W-:Y:S06]  /*12b30*/  FADD.FTZ R62, R62, R59 ;  /* 0x0000003b3e3e7221 */ /* 0x000fec0000010000 */
[----:B------:R-:W-:Y:S01]  /*12b40*/  FADD.FTZ R62, R3, R62 ;  /* 0x0000003e033e7221 */ /* 0x000fe20000010000 */
[----:B------:R-:W-:Y:S03]  /*12b50*/  MOV R3, R0 ;  /* 0x0000000000037202 */ /* 0x000fe60000000f00 */
[----:B------:R-:W-:Y:S04]  /*12b60*/  FADD.FTZ R5, R5, R62 ;  /* 0x0000003e05057221 */ /* 0x000fe80000010000 */
[----:B------:R-:W-:Y:S01]  /*12b70*/  FADD.FTZ R246, R246, R5 ;  /* 0x00000005f6f67221 */ /* 0x000fe20000010000 */
[----:B------:R-:W-:Y:S06]  /*12b80*/  @P1 BRA `(.L_x_1564) ;  /* 0xffffffb400b41947 */ /* 0x000fec000383ffff */
.L_x_1560:
[----:B------:R-:W1:Y:S01]  /*12b90*/  SHFL.BFLY PT, R4, R245, 0x2, 0x1f ;  /* 0x0c401f00f5047f89 */ /* 0x000e6200000e0000 */
[----:B------:R-:W2:Y:S01]  /*12ba0*/  S2UR UR5, SR_CgaCtaId ;  /* 0x00000000000579c3 */ /* 0x000ea20000008800 */
[----:B------:R-:W-:Y:S01]  /*12bb0*/  MOV R9, 0x3f800000 ;  /* 0x3f80000000097802 */ /* 0x000fe20000000f00 */
[----:B------:R-:W-:Y:S01]  /*12bc0*/  UMOV UR4, 0x400 ;  /* 0x0000040000047882 */ /* 0x000fe20000000000 */
[----:B------:R-:W3:Y:S01]  /*12bd0*/  SHFL.BFLY PT, R5, R246, 0x2, 0x1f ;  /* 0x0c401f00f6057f89 */ /* 0x000ee200000e0000 */
[----:B------:R-:W-:Y:S01]  /*12be0*/  MOV R8, 0x3f800000 ;  /* 0x3f80000000087802 */ /* 0x000fe20000000f00 */
[----:B------:R-:W-:Y:S03]  /*12bf0*/  BSSY B0, `(.L_x_1565) ;  /* 0x00000d5000007945 */ /* 0x000fe60003800000 */
[----:B------:R-:W-:Y:S01]  /*12c00*/  BAR.SYNC.DEFER_BLOCKING 0x0 ;  /* 0x0000000000007b1d */ /* 0x000fe20000010000 */
[----:B-1----:R-:W-:Y:S01]  /*12c10*/  FADD.FTZ R3, R4, R245 ;  /* 0x000000f504037221 */ /* 0x002fe20000010000 */
[----:B--2---:R-:W-:-:S04]  /*12c20*/  ULEA UR5, UR5, UR4, 0x18 ;  /* 0x0000000405057291 */ /* 0x004fc8000f8ec03f */
[----:B------:R-:W1:Y:S02]  /*12c30*/  S2R R4, SR_TID.X ;  /* 0x0000000000047919 */ /* 0x000e640000002100 */
[----:B------:R-:W2:Y:S01]  /*12c40*/  S2UR UR4, SR_CTAID.Z ;  /* 0x00000000000479c3 */ /* 0x000ea20000002700 */
[----:B---3--:R-:W-:Y:S01]  /*12c50*/  FADD.FTZ R10, R5, R246 ;  /* 0x000000f6050a7221 */ /* 0x008fe20000010000 */
[----:B------:R-:W3:Y:S04]  /*12c60*/  SHFL.BFLY PT, R6, R3, 0x1, 0x1f ;  /* 0x0c201f0003067f89 */ /* 0x000ee800000e0000 */
[----:B------:R-:W4:Y:S01]  /*12c70*/  SHFL.BFLY PT, R5, R10, 0x1, 0x1f ;  /* 0x0c201f000a057f89 */ /* 0x000f2200000e0000 */
[----:B---3--:R-:W-:Y:S01]  /*12c80*/  FADD.FTZ R6, R3, R6 ;  /* 0x0000000603067221 */ /* 0x008fe20000010000 */
[----:B-1----:R-:W-:Y:S01]  /*12c90*/  SHF.R.S32.HI R11, RZ, 0x1f, R4 ;  /* 0x0000001fff0b7819 */ /* 0x002fe20000011404 */
[----:B----4-:R-:W-:-:S03]  /*12ca0*/  FADD.FTZ R5, R10, R5 ;  /* 0x000000050a057221 */ /* 0x010fc60000010000 */
[----:B------:R-:W-:Y:S02]  /*12cb0*/  FSETP.NE.FTZ.AND P4, PT, R6, RZ, PT ;  /* 0x000000ff0600720b */ /* 0x000fe40003f95000 */
[CC--:B------:R-:W-:Y:S02]  /*12cc0*/  LEA.HI R13, R11.reuse, R4.reuse, RZ, 0x2 ;  /* 0x000000040b0d7211 */ /* 0x0c0fe400078f10ff */
[----:B------:R-:W-:Y:S02]  /*12cd0*/  LEA.HI R3, R11, R4, RZ, 0x5 ;  /* 0x000000040b037211 */ /* 0x000fe400078f28ff */
[--C-:B------:R-:W-:Y:S02]  /*12ce0*/  SHF.R.S32.HI R12, RZ, 0x2, R13.reuse ;  /* 0x00000002ff0c7819 */ /* 0x100fe4000001140d */
[----:B------:R-:W-:Y:S02]  /*12cf0*/  SHF.R.S32.HI R7, RZ, 0x1f, R13 ;  /* 0x0000001fff077819 */ /* 0x000fe4000001140d */
[----:B------:R-:W-:-:S02]  /*12d00*/  LOP3.LUT R13, R13, 0x1ffffffc, RZ, 0xc0, !PT ;  /* 0x1ffffffc0d0d7812 */ /* 0x000fc400078ec0ff */
[----:B------:R-:W-:Y:S01]  /*12d10*/  LEA.HI R7, R7, R12, RZ, 0x3 ;  /* 0x0000000c07077211 */ /* 0x000fe200078f18ff */
[----:B------:R-:W1:Y:S01]  /*12d20*/  @P4 MUFU.RCP R9, R6 ;  /* 0x0000000600094308 */ /* 0x000e620000001000 */
[----:B------:R-:W-:Y:S01]  /*12d30*/  FSETP.NE.FTZ.AND P3, PT, R5, RZ, PT ;  /* 0x000000ff0500720b */ /* 0x000fe20003f75000 */
[----:B------:R-:W3:Y:S01]  /*12d40*/  @P4 LDC R29, c[0x0][0x2e8] ;  /* 0x0000ba00ff1d4b82 */ /* 0x000ee20000000800 */
[----:B------:R-:W-:Y:S02]  /*12d50*/  LOP3.LUT R7, R7, 0xfffffff8, RZ, 0xc0, !PT ;  /* 0xfffffff807077812 */ /* 0x000fe400078ec0ff */
[----:B------:R-:W-:Y:S02]  /*12d60*/  SHF.R.S32.HI R10, RZ, 0x5, R3 ;  /* 0x00000005ff0a7819 */ /* 0x000fe40000011403 */
[----:B------:R-:W-:Y:S01]  /*12d70*/  IADD3 R7, R12, -R7, RZ ;  /* 0x800000070c077210 */ /* 0x000fe20007ffe0ff */
[----:B------:R-:W-:Y:S01]  /*12d80*/  @P4 MUFU.LG2 R6, R6 ;  /* 0x0000000600064308 */ /* 0x000fe20000000c00 */
[----:B------:R-:W4:Y:S01]  /*12d90*/  S2R R12, SR_TID.X ;  /* 0x00000000000c7919 */ /* 0x000f220000002100 */
[----:B------:R-:W-:-:S02]  /*12da0*/  IADD3 R13, -R13, R4, RZ ;  /* 0x000000040d0d7210 */ /* 0x000fc40007ffe1ff */
[----:B------:R-:W-:Y:S02]  /*12db0*/  LEA.HI R11, R11, R4, RZ, 0x4 ;  /* 0x000000040b0b7211 */ /* 0x000fe400078f20ff */
[----:B------:R-:W-:Y:S01]  /*12dc0*/  LEA R10, R10, R13, 0x9 ;  /* 0x0000000d0a0a7211 */ /* 0x000fe200078e48ff */
[----:B------:R-:W5:Y:S01]  /*12dd0*/  @P3 LDC R27, c[0x0][0x2e8] ;  /* 0x0000ba00ff1b3b82 */ /* 0x000f620000000800 */
[----:B------:R-:W-:Y:S01]  /*12de0*/  SHF.L.U32 R17, R7, 0x6, RZ ;  /* 0x0000000607117819 */ /* 0x000fe200000006ff */
[----:B------:R-:W2:Y:S01]  /*12df0*/  @P3 MUFU.RCP R8, R5 ;  /* 0x0000000500083308 */ /* 0x000ea20000001000 */
[----:B------:R-:W-:Y:S01]  /*12e00*/  LOP3.LUT R11, R11, 0xfffffff0, RZ, 0xc0, !PT ;  /* 0xfffffff00b0b7812 */ /* 0x000fe200078ec0ff */
[----:B-1----:R-:W-:Y:S01]  /*12e10*/  FMUL.FTZ R128, R9, R128 ;  /* 0x0000008009807220 */ /* 0x002fe20000410000 */
[----:B------:R-:W-:Y:S01]  /*12e20*/  LOP3.LUT R17, R17, 0x1c0, RZ, 0xc0, !PT ;  /* 0x000001c011117812 */ /* 0x000fe200078ec0ff */
[----:B------:R-:W-:Y:S01]  /*12e30*/  FMUL.FTZ R129, R9, R129 ;  /* 0x0000008109817220 */ /* 0x000fe20000410000 */
[----:B------:R-:W-:Y:S01]  /*12e40*/  LOP3.LUT R15, R7, 0x1, RZ, 0xc0, !PT ;  /* 0x00000001070f7812 */ /* 0x000fe200078ec0ff */
[----:B------:R-:W-:Y:S01]  /*12e50*/  FMUL.FTZ R68, R9, R68 ;  /* 0x0000004409447220 */ /* 0x000fe20000410000 */
[----:B------:R-:W-:Y:S01]  /*12e60*/  IADD3 R11, -R11, R4, RZ ;  /* 0x000000040b0b7210 */ /* 0x000fe20007ffe1ff */
[----:B------:R-:W-:Y:S01]  /*12e70*/  FMUL.FTZ R69, R9, R69 ;  /* 0x0000004509457220 */ /* 0x000fe20000410000 */
[----:B------:R-:W-:Y:S01]  /*12e80*/  LEA.HI R17, R17, R17, RZ, 0x1d ;  /* 0x0000001111117211 */ /* 0x000fe200078fe8ff */
[----:B------:R-:W-:Y:S01]  /*12e90*/  FMUL.FTZ R72, R9, R72 ;  /* 0x0000004809487220 */ /* 0x000fe20000410000 */
[----:B------:R-:W-:Y:S01]  /*12ea0*/  ISETP.NE.U32.AND P0, PT, R15, 0x1, PT ;  /* 0x000000010f00780c */ /* 0x000fe20003f05070 */
[----:B------:R-:W-:Y:S01]  /*12eb0*/  FMUL.FTZ R73, R9, R73 ;  /* 0x0000004909497220 */ /* 0x000fe20000410000 */
[----:B------:R-:W-:Y:S01]  /*12ec0*/  LEA.HI R15, R11, R11, RZ, 0x1 ;  /* 0x0000000b0b0f7211 */ /* 0x000fe200078f08ff */
[C---:B------:R-:W-:Y:S01]  /*12ed0*/  FMUL.FTZ R76, R9.reuse, R76 ;  /* 0x0000004c094c7220 */ /* 0x040fe20000410000 */
[----:B------:R-:W-:Y:S01]  /*12ee0*/  LEA R10, R10, R17, 0x1 ;  /* 0x000000110a0a7211 */ /* 0x000fe200078e08ff */
[----:B------:R-:W-:Y:S01]  /*12ef0*/  FMUL.FTZ R77, R9, R77 ;  /* 0x0000004d094d7220 */ /* 0x000fe20000410000 */
[----:B------:R-:W-:Y:S01]  /*12f00*/  SHF.L.U32 R17, R15, 0x2, RZ ;  /* 0x000000020f117819 */ /* 0x000fe200000006ff */
[----:B------:R-:W-:Y:S01]  /*12f10*/  FMUL.FTZ R80, R9, R80 ;  /* 0x0000005009507220 */ /* 0x000fe20000410000 */
[----:B------:R-:W-:Y:S01]  /*12f20*/  LOP3.LUT R18, R15, 0xffffffe, RZ, 0xc0, !PT ;  /* 0x0ffffffe0f127812 */ /* 0x000fe200078ec0ff */
[----:B------:R-:W-:Y:S01]  /*12f30*/  FMUL.FTZ R81, R9, R81 ;  /* 0x0000005109517220 */ /* 0x000fe20000410000 */
[----:B------:R-:W-:Y:S01]  /*12f40*/  R2P PR, R7, 0x6 ;  /* 0x0000000607007804 */ /* 0x000fe20000000000 */
[C---:B------:R-:W-:Y:S01]  /*12f50*/  FMUL.FTZ R84, R9.reuse, R84 ;  /* 0x0000005409547220 */ /* 0x040fe20000410000 */
[----:B------:R-:W-:Y:S01]  /*12f60*/  LEA R10, R10, UR5, 0x2 ;  /* 0x000000050a0a7c11 */ /* 0x000fe2000f8e10ff */
[C---:B------:R-:W-:Y:S01]  /*12f70*/  FMUL.FTZ R85, R9.reuse, R85 ;  /* 0x0000005509557220 */ /* 0x040fe20000410000 */
[----:B----4-:R-:W-:Y:S01]  /*12f80*/  SHF.R.S32.HI R13, RZ, 0x1f, R12 ;  /* 0x0000001fff0d7819 */ /* 0x010fe2000001140c */
[C---:B------:R-:W-:Y:S01]  /*12f90*/  FMUL.FTZ R88, R9.reuse, R88 ;  /* 0x0000005809587220 */ /* 0x040fe20000410000 */
[----:B------:R-:W-:Y:S01]  /*12fa0*/  MOV R7, 0x40 ;  /* 0x0000004000077802 */ /* 0x000fe20000000f00 */
[----:B------:R-:W-:Y:S01]  /*12fb0*/  FMUL.FTZ R89, R9, R89 ;  /* 0x0000005909597220 */ /* 0x000fe20000410000 */
[----:B------:R-:W-:Y:S01]  /*12fc0*/  LEA.HI R14, R13, R12, RZ, 0x4 ;  /* 0x0000000c0d0e7211 */ /* 0x000fe200078f20ff */
[C---:B------:R-:W-:Y:S01]  /*12fd0*/  FMUL.FTZ R92, R9.reuse, R92 ;  /* 0x0000005c095c7220 */ /* 0x040fe20000410000 */
[C---:B------:R-:W-:Y:S01]  /*12fe0*/  FMUL.FTZ R93, R9.reuse, R93 ;  /* 0x0000005d095d7220 */ /* 0x040fe20000410000 */
[C---:B------:R-:W-:Y:S01]  /*12ff0*/  FMUL.FTZ R96, R9.reuse, R96 ;  /* 0x0000006009607220 */ /* 0x040fe20000410000 */
[----:B------:R-:W-:Y:S01]  /*13000*/  SHF.R.S32.HI R14, RZ, 0x4, R14 ;  /* 0x00000004ff0e7819 */ /* 0x000fe2000001140e */
[C---:B------:R-:W-:Y:S01]  /*13010*/  FMUL.FTZ R97, R9.reuse, R97 ;  /* 0x0000006109617220 */ /* 0x040fe20000410000 */
[C---:B------:R-:W-:Y:S01]  /*13020*/  FMUL.FTZ R100, R9.reuse, R100 ;  /* 0x0000006409647220 */ /* 0x040fe20000410000 */
[C---:B------:R-:W-:Y:S01]  /*13030*/  FMUL.FTZ R101, R9.reuse, R101 ;  /* 0x0000006509657220 */ /* 0x040fe20000410000 */
[----:B------:R-:W-:Y:S01]  /*13040*/  SHF.L.U32 R16, R14, 0x6, RZ ;  /* 0x000000060e107819 */ /* 0x000fe200000006ff */
[C---:B------:R-:W-:Y:S01]  /*13050*/  FMUL.FTZ R124, R9.reuse, R124 ;  /* 0x0000007c097c7220 */ /* 0x040fe20000410000 */
[C---:B------:R-:W-:Y:S01]  /*13060*/  FMUL.FTZ R125, R9.reuse, R125 ;  /* 0x0000007d097d7220 */ /* 0x040fe20000410000 */
[C---:B------:R-:W-:Y:S01]  /*13070*/  FMUL.FTZ R104, R9.reuse, R104 ;  /* 0x0000006809687220 */ /* 0x040fe20000410000 */
[----:B------:R-:W-:Y:S01]  /*13080*/  LOP3.LUT R16, R16, 0x1c0, RZ, 0xc0, !PT ;  /* 0x000001c010107812 */ /* 0x000fe200078ec0ff */
[C---:B------:R-:W-:Y:S01]  /*13090*/  FMUL.FTZ R105, R9.reuse, R105 ;  /* 0x0000006909697220 */ /* 0x040fe20000410000 */
[C---:B------:R-:W-:Y:S01]  /*130a0*/  FMUL.FTZ R108, R9.reuse, R108 ;  /* 0x0000006c096c7220 */ /* 0x040fe20000410000 */
[C---:B------:R-:W-:Y:S01]  /*130b0*/  FMUL.FTZ R109, R9.reuse, R109 ;  /* 0x0000006d096d7220 */ /* 0x040fe20000410000 */
[----:B------:R-:W-:Y:S01]  /*130c0*/  LOP3.LUT R17, R16, 0x38, R17, 0xf8, !PT ;  /* 0x0000003810117812 */ /* 0x000fe200078ef811 */
[C---:B------:R-:W-:Y:S01]  /*130d0*/  FMUL.FTZ R120, R9.reuse, R120 ;  /* 0x0000007809787220 */ /* 0x040fe20000410000 */
[----:B------:R-:W-:Y:S01]  /*130e0*/  SHF.R.U32.HI R16, RZ, 0x3, R16 ;  /* 0x00000003ff107819 */ /* 0x000fe20000011610 */
[C---:B------:R-:W-:Y:S01]  /*130f0*/  FMUL.FTZ R121, R9.reuse, R121 ;  /* 0x0000007909797220 */ /* 0x040fe20000410000 */
[C---:B------:R-:W-:Y:S01]  /*13100*/  FMUL.FTZ R112, R9.reuse, R112 ;  /* 0x0000007009707220 */ /* 0x040fe20000410000 */
[C---:B------:R-:W-:Y:S01]  /*13110*/  FMUL.FTZ R113, R9.reuse, R113 ;  /* 0x0000007109717220 */ /* 0x040fe20000410000 */
[C---:B------:R-:W-:Y:S01]  /*13120*/  FMUL.FTZ R116, R9.reuse, R116 ;  /* 0x0000007409747220 */ /* 0x040fe20000410000 */
[----:B------:R-:W-:Y:S01]  /*13130*/  FMUL.FTZ R117, R9, R117 ;  /* 0x0000007509757220 */ /* 0x000fe20000410000 */
[----:B------:R-:W-:Y:S01]  /*13140*/  MOV R15, 0x80 ;  /* 0x00000080000f7802 */ /* 0x000fe20000000f00 */
[C---:B--2---:R-:W-:Y:S01]  /*13150*/  FMUL.FTZ R131, R8.reuse, R131 ;  /* 0x0000008308837220 */ /* 0x044fe20000410000 */
        /* <DEDUP_REMOVED lines=31> */
[----:B------:R-:W-:Y:S01]  /*13350*/  LOP3.LUT R16, R17, R16, RZ, 0x3c, !PT ;  /* 0x0000001011107212 */ /* 0x000fe200078e3cff */
[----:B------:R-:W-:Y:S01]  /*13360*/  STS.64 [R10], R128 ;  /* 0x000000800a007388 */ /* 0x000fe20000000a00 */
[----:B------:R-:W-:Y:S01]  /*13370*/  IADD3 R9, R11, -R18, RZ ;  /* 0x800000120b097210 */ /* 0x000fe20007ffe0ff */
[----:B------:R-:W1:Y:S01]  /*13380*/  @P3 MUFU.LG2 R5, R5 ;  /* 0x0000000500053308 */ /* 0x000e620000000c00 */
[----:B------:R-:W-:Y:S01]  /*13390*/  IADD3 R8, R10, -0x20, RZ ;  /* 0xffffffe00a087810 */ /* 0x000fe20007ffe0ff */
[----:B------:R-:W-:Y:S01]  /*133a0*/  STS.64 [R10+0x800], R130 ;  /* 0x000800820a007388 */ /* 0x000fe20000000a00 */
[----:B------:R-:W-:-:S02]  /*133b0*/  SEL R7, R7, 0xffffffc0, !P1 ;  /* 0xffffffc007077807 */ /* 0x000fc40004800000 */
[C---:B------:R-:W-:Y:S02]  /*133c0*/  @P0 IADD3 R8, R10.reuse, 0x20, RZ ;  /* 0x000000200a080810 */ /* 0x040fe40007ffe0ff */
[----:B------:R-:W-:Y:S02]  /*133d0*/  SEL R15, R15, 0xffffff80, !P2 ;  /* 0xffffff800f0f7807 */ /* 0x000fe40005000000 */
[----:B------:R-:W-:Y:S01]  /*133e0*/  LEA R9, R9, R16, 0x2 ;  /* 0x0000001009097211 */ /* 0x000fe200078e10ff */
[----:B------:R-:W-:Y:S01]  /*133f0*/  STS.64 [R8], R68 ;  /* 0x0000004408007388 */ /* 0x000fe20000000a00 */
[C---:B------:R-:W-:Y:S02]  /*13400*/  IADD3 R16, R10.reuse, R7, RZ ;  /* 0x000000070a107210 */ /* 0x040fe40007ffe0ff */
[----:B------:R-:W-:Y:S01]  /*13410*/  IADD3 R18, R7, R8, RZ ;  /* 0x0000000807127210 */ /* 0x000fe20007ffe0ff */
[----:B------:R-:W-:Y:S01]  /*13420*/  STS.64 [R8+0x800], R70 ;  /* 0x0008004608007388 */ /* 0x000fe20000000a00 */
[----:B------:R-:W-:-:S02]  /*13430*/  IADD3 R7, R10, R15, RZ ;  /* 0x0000000f0a077210 */ /* 0x000fc40007ffe0ff */
[----:B------:R-:W-:Y:S01]  /*13440*/  IADD3 R17, R15, R8, RZ ;  /* 0x000000080f117210 */ /* 0x000fe20007ffe0ff */
[----:B------:R-:W-:Y:S01]  /*13450*/  STS.64 [R16], R72 ;  /* 0x0000004810007388 */ /* 0x000fe20000000a00 */
[-C--:B------:R-:W-:Y:S01]  /*13460*/  IADD3 R19, R16, R15.reuse, RZ ;  /* 0x0000000f10137210 */ /* 0x080fe20007ffe0ff */
[----:B-1----:R-:W-:Y:S01]  /*13470*/  @P3 FMUL.FTZ R5, R5, 0.69314718246459960938 ;  /* 0x3f31721805053820 */ /* 0x002fe20000410000 */
[----:B------:R-:W-:Y:S01]  /*13480*/  IADD3 R15, R18, R15, RZ ;  /* 0x0000000f120f7210 */ /* 0x000fe20007ffe0ff */
[----:B------:R-:W-:Y:S01]  /*13490*/  STS.64 [R16+0x800], R74 ;  /* 0x0008004a10007388 */ /* 0x000fe20000000a00 */
[----:B------:R-:W-:Y:S02]  /*134a0*/  LEA R24, R9, UR5, 0x2 ;  /* 0x0000000509187c11 */ /* 0x000fe4000f8e10ff */
[----:B------:R-:W-:Y:S01]  /*134b0*/  LOP3.LUT R3, R3, 0xffffffe0, RZ, 0xc0, !PT ;  /* 0xffffffe003037812 */ /* 0x000fe200078ec0ff */
[----:B------:R-:W-:Y:S03]  /*134c0*/  STS.64 [R18], R76 ;  /* 0x0000004c12007388 */ /* 0x000fe60000000a00 */
[----:B------:R-:W-:Y:S01]  /*134d0*/  IADD3 R3, -R3, R4, RZ ;  /* 0x0000000403037210 */ /* 0x000fe20007ffe1ff */
[----:B------:R-:W-:Y:S01]  /*134e0*/  STS.64 [R18+0x800], R78 ;  /* 0x0008004e12007388 */ /* 0x000fe20000000a00 */
[----:B------:R-:W-:-:S02]  /*134f0*/  IADD3 R4, -R237, RZ, RZ ;  /* 0x000000ffed047210 */ /* 0x000fc40007ffe1ff */
[----:B------:R-:W-:Y:S01]  /*13500*/  LOP3.LUT P0, RZ, R3, 0x3, RZ, 0xc0, !PT ;  /* 0x0000000303ff7812 */ /* 0x000fe2000780c0ff */
[----:B------:R-:W-:Y:S01]  /*13510*/  STS.64 [R7], R80 ;  /* 0x0000005007007388 */ /* 0x000fe20000000a00 */
[----:B------:R-:W-:-:S03]  /*13520*/  MOV R3, 0xff800000 ;  /* 0xff80000000037802 */ /* 0x000fc60000000f00 */
[----:B------:R-:W-:Y:S04]  /*13530*/  STS.64 [R7+0x800], R82 ;  /* 0x0008005207007388 */ /* 0x000fe80000000a00 */
[----:B------:R-:W-:Y:S04]  /*13540*/  STS.64 [R17], R84 ;  /* 0x0000005411007388 */ /* 0x000fe80000000a00 */
[----:B------:R-:W-:Y:S04]  /*13550*/  STS.64 [R17+0x800], R86 ;  /* 0x0008005611007388 */ /* 0x000fe80000000a00 */
[----:B------:R-:W-:Y:S04]  /*13560*/  STS.64 [R19], R88 ;  /* 0x0000005813007388 */ /* 0x000fe80000000a00 */
[----:B------:R-:W-:Y:S04]  /*13570*/  STS.64 [R19+0x800], R90 ;  /* 0x0008005a13007388 */ /* 0x000fe80000000a00 */
[----:B------:R-:W-:Y:S04]  /*13580*/  STS.64 [R15], R92 ;  /* 0x0000005c0f007388 */ /* 0x000fe80000000a00 */
[----:B------:R-:W-:Y:S04]  /*13590*/  STS.64 [R15+0x800], R94 ;  /* 0x0008005e0f007388 */ /* 0x000fe80000000a00 */
[----:B------:R-:W-:Y:S04]  /*135a0*/  STS.64 [R10+0x4000], R96 ;  /* 0x004000600a007388 */ /* 0x000fe80000000a00 */
[----:B------:R-:W-:Y:S04]  /*135b0*/  STS.64 [R10+0x4800], R98 ;  /* 0x004800620a007388 */ /* 0x000fe80000000a00 */
[----:B------:R-:W-:Y:S04]  /*135c0*/  STS.64 [R8+0x4000], R100 ;  /* 0x0040006408007388 */ /* 0x000fe80000000a00 */
[----:B------:R1:W-:Y:S04]  /*135d0*/  STS.64 [R8+0x4800], R102 ;  /* 0x0048006608007388 */ /* 0x0003e80000000a00 */
[----:B------:R-:W-:Y:S04]  /*135e0*/  STS.64 [R16+0x4000], R124 ;  /* 0x0040007c10007388 */ /* 0x000fe80000000a00 */
[----:B------:R2:W-:Y:S04]  /*135f0*/  STS.64 [R16+0x4800], R126 ;  /* 0x0048007e10007388 */ /* 0x0005e80000000a00 */
[----:B------:R-:W-:Y:S04]  /*13600*/  STS.64 [R18+0x4000], R104 ;  /* 0x0040006812007388 */ /* 0x000fe80000000a00 */
[----:B------:R-:W-:Y:S04]  /*13610*/  STS.64 [R18+0x4800], R106 ;  /* 0x0048006a12007388 */ /* 0x000fe80000000a00 */
[----:B------:R-:W-:Y:S04]  /*13620*/  STS.64 [R7+0x4000], R108 ;  /* 0x0040006c07007388 */ /* 0x000fe80000000a00 */
[----:B------:R4:W-:Y:S01]  /*13630*/  STS.64 [R7+0x4800], R110 ;  /* 0x0048006e07007388 */ /* 0x0009e20000000a00 */
[----:B-1----:R-:W1:Y:S03]  /*13640*/  LDC.64 R8, c[0x0][0x2c0] ;  /* 0x0000b000ff087b82 */ /* 0x002e660000000a00 */
[----:B------:R-:W-:Y:S04]  /*13650*/  STS.64 [R17+0x4000], R120 ;  /* 0x0040007811007388 */ /* 0x000fe80000000a00 */
[----:B------:R-:W-:Y:S01]  /*13660*/  STS.64 [R17+0x4800], R122 ;  /* 0x0048007a11007388 */ /* 0x000fe20000000a00 */
[----:B--2---:R-:W-:-:S03]  /*13670*/  LEA.HI R16, R13, R12, RZ, 0x5 ;  /* 0x0000000c0d107211 */ /* 0x004fc600078f28ff */
[----:B------:R-:W-:Y:S01]  /*13680*/  STS.64 [R19+0x4000], R112 ;  /* 0x0040007013007388 */ /* 0x000fe20000000a00 */
[----:B------:R-:W-:-:S03]  /*13690*/  LOP3.LUT R25, R16, 0xffffffe0, RZ, 0xc0, !PT ;  /* 0xffffffe010197812 */ /* 0x000fc600078ec0ff */
[----:B------:R-:W-:Y:S01]  /*136a0*/  STS.64 [R19+0x4800], R114 ;  /* 0x0048007213007388 */ /* 0x000fe20000000a00 */
[----:B------:R-:W-:-:S03]  /*136b0*/  IADD3 R26, -R25, R12, RZ ;  /* 0x0000000c191a7210 */ /* 0x000fc60007ffe1ff */
[----:B------:R-:W-:Y:S01]  /*136c0*/  STS.64 [R15+0x4000], R116 ;  /* 0x004000740f007388 */ /* 0x000fe20000000a00 */
[----:B------:R-:W-:-:S03]  /*136d0*/  SHF.R.S32.HI R25, RZ, 0x1f, R26 ;  /* 0x0000001fff197819 */ /* 0x000fc6000001141a */
[----:B------:R2:W-:Y:S01]  /*136e0*/  STS.64 [R15+0x4800], R118 ;  /* 0x004800760f007388 */ /* 0x0005e20000000a00 */
[----:B----4-:R-:W-:Y:S01]  /*136f0*/  SHF.R.S32.HI R7, RZ, 0x5, R16 ;  /* 0x00000005ff077819 */ /* 0x010fe20000011410 */
[----:B------:R-:W-:Y:S01]  /*13700*/  BAR.SYNC.DEFER_BLOCKING 0x0 ;  /* 0x0000000000007b1d */ /* 0x000fe20000010000 */
[----:B------:R-:W-:Y:S02]  /*13710*/  LEA.HI R25, R25, R26, RZ, 0x2 ;  /* 0x0000001a19197211 */ /* 0x000fe400078f10ff */
[----:B------:R-:W-:Y:S02]  /*13720*/  SHF.R.S32.HI R28, RZ, 0x1f, R7 ;  /* 0x0000001fff1c7819 */ /* 0x000fe40000011407 */
[----:B------:R-:W-:Y:S02]  /*13730*/  SHF.R.S32.HI R25, RZ, 0x2, R25 ;  /* 0x00000002ff197819 */ /* 0x000fe40000011419 */
[----:B------:R-:W-:Y:S01]  /*13740*/  LEA.HI R12, R28, R7, RZ, 0x2 ;  /* 0x000000071c0c7211 */ /* 0x000fe200078f10ff */
[----:B------:R-:W1:Y:S01]  /*13750*/  S2R R10, SR_CTAID.Y ;  /* 0x00000000000a7919 */ /* 0x000e620000002600 */
[----:B------:R-:W-:-:S02]  /*13760*/  SHF.L.U32 R26, R11, 0x2, RZ ;  /* 0x000000020b1a7819 */ /* 0x000fc400000006ff */
[----:B------:R-:W-:Y:S01]  /*13770*/  LOP3.LUT R12, R12, 0xfffffffc, RZ, 0xc0, !PT ;  /* 0xfffffffc0c0c7812 */ /* 0x000fe200078ec0ff */
[----:B------:R-:W4:Y:S03]  /*13780*/  S2R R13, SR_CTAID.X ;  /* 0x00000000000d7919 */ /* 0x000f260000002500 */
[----:B------:R-:W-:Y:S02]  /*13790*/  IADD3 R12, R7, -R12, RZ ;  /* 0x8000000c070c7210 */ /* 0x000fe40007ffe0ff */
[----:B------:R-:W-:Y:S01]  /*137a0*/  MOV R7, 0xff800000 ;  /* 0xff80000000077802 */ /* 0x000fe20000000f00 */
[----:B-----5:R-:W-:Y:S01]  /*137b0*/  @P3 FFMA.FTZ R7, R0, R27, R5 ;  /* 0x0000001b00073223 */ /* 0x020fe20000010005 */
[----:B------:R-:W-:Y:S02]  /*137c0*/  LEA R12, R12, R25, 0x4 ;  /* 0x000000190c0c7211 */ /* 0x000fe400078e20ff */
[----:B------:R-:W-:Y:S01]  /*137d0*/  SHF.R.S32.HI R27, RZ, 0x1f, R26 ;  /* 0x0000001fff1b7819 */ /* 0x000fe2000001141a */
[----:B--2---:R-:W2:Y:S01]  /*137e0*/  LDC R15, c[0x0][0x270] ;  /* 0x00009c00ff0f7b82 */ /* 0x004ea20000000800 */
[----:B------:R2:W2:Y:S04]  /*137f0*/  LDS.128 R20, [R24+0x3800] ;  /* 0x0038000018147984 */ /* 0x0004a80000000c00 */
[----:B------:R2:W2:Y:S01]  /*13800*/  LDS.128 R16, [R24+0x7800] ;  /* 0x0078000018107984 */ /* 0x0004a20000000c00 */
[----:B-1----:R-:W-:Y:S01]  /*13810*/  IMAD R8, R10, R8, R237 ;  /* 0x000000080a087224 */ /* 0x002fe200078e02ed */
[----:B----4-:R-:W-:Y:S01]  /*13820*/  SHF.L.U32 R10, R13, 0x6, RZ ;  /* 0x000000060d0a7819 */ /* 0x010fe200000006ff */
[----:B------:R-:W-:Y:S01]  /*13830*/  @P4 FMUL.FTZ R13, R6, 0.69314718246459960938 ;  /* 0x3f317218060d4820 */ /* 0x000fe20000410000 */
[----:B--2---:R-:W-:-:S03]  /*13840*/  IMAD R4, R15, R4, UR4 ;  /* 0x000000040f047e24 */ /* 0x004fc6000f8e0204 */
[----:B---3--:R-:W-:Y:S01]  /*13850*/  @P4 FFMA.FTZ R3, R2, R29, R13 ;  /* 0x0000001d02034223 */ /* 0x008fe2000001000d */
[----:B------:R-:W-:-:S04]  /*13860*/  IMAD R4, R8, R15, R4 ;  /* 0x0000000f08047224 */ /* 0x000fc800078e0204 */
[----:B------:R-:W-:Y:S01]  /*13870*/  IMAD R9, R4, R9, R10 ;  /* 0x0000000904097224 */ /* 0x000fe200078e020a */
[----:B------:R-:W-:Y:S06]  /*13880*/  @P0 BRA `(.L_x_1566) ;  /* 0x00000000002c0947 */ /* 0x000fec0003800000 */
[C---:B------:R-:W-:Y:S01]  /*13890*/  VIADD R4, R12.reuse, 0x8 ;  /* 0x000000080c047836 */ /* 0x040fe20000000000 */
[----:B------:R-:W-:Y:S01]  /*138a0*/  SHF.R.S32.HI R2, RZ, 0x1f, R12 ;  /* 0x0000001fff027819 */ /* 0x000fe2000001140c */
[----:B------:R-:W-:Y:S01]  /*138b0*/  ULDC.64 UR4, c[0x0][0x2b8] ;  /* 0x0000ae0000047ab9 */ /* 0x000fe20000000a00 */
[C---:B------:R-:W-:Y:S02]  /*138c0*/  IADD3 R0, P0, R9.reuse, R12, RZ ;  /* 0x0000000c09007210 */ /* 0x040fe40007f1e0ff */
[-C--:B------:R-:W-:Y:S02]  /*138d0*/  ISETP.GE.AND P2, PT, R12, R227.reuse, PT ;  /* 0x000000e30c00720c */ /* 0x080fe40003f46270 */
[----:B------:R-:W-:Y:S02]  /*138e0*/  ISETP.GE.AND P1, PT, R4, R227, PT ;  /* 0x000000e30400720c */ /* 0x000fe40003f26270 */
[----:B------:R-:W-:Y:S02]  /*138f0*/  LEA.HI.X.SX32 R5, R9, R2, 0x1, P0 ;  /* 0x0000000209057211 */ /* 0x000fe400000f0eff */
[----:B------:R-:W-:-:S04]  /*13900*/  LEA R4, P0, R0, UR4, 0x2 ;  /* 0x0000000400047c11 */ /* 0x000fc8000f8010ff */
[----:B------:R-:W-:-:S05]  /*13910*/  LEA.HI.X R5, R0, UR5, R5, 0x2, P0 ;  /* 0x0000000500057c11 */ /* 0x000fca00080f1405 */
[----:B------:R1:W-:Y:S04]  /*13920*/  @!P2 STG.E desc[UR12][R4.64], R3 ;  /* 0x000000030400a986 */ /* 0x0003e8000c10190c */
[----:B------:R1:W-:Y:S02]  /*13930*/  @!P1 STG.E desc[UR12][R4.64+0x20], R7 ;  /* 0x0000200704009986 */ /* 0x0003e4000c10190c */
.L_x_1566:
[----:B------:R-:W-:Y:S05]  /*13940*/  BSYNC B0 ;  /* 0x0000000000007941 */ /* 0x000fea0003800000 */
.L_x_1565:
[----:B------:R-:W-:Y:S01]  /*13950*/  ULDC UR4, c[0x0][0x2dc] ;  /* 0x0000b70000047ab9 */ /* 0x000fe20000000800 */
[C---:B-1----:R-:W-:Y:S01]  /*13960*/  IMAD.WIDE R6, R14.reuse, 0x80, R26 ;  /* 0x000000800e067825 */ /* 0x042fe200078e021a */
[----:B------:R-:W-:Y:S03]  /*13970*/  BSSY B0, `(.L_x_1567) ;  /* 0x000001f000007945 */ /* 0x000fe60003800000 */
[----:B------:R-:W-:Y:S01]  /*13980*/  IMAD R3, R9, UR4, RZ ;  /* 0x0000000409037c24 */ /* 0x000fe2000f8e02ff */
[----:B------:R-:W-:Y:S01]  /*13990*/  ULDC.64 UR4, c[0x0][0x288] ;  /* 0x0000a20000047ab9 */ /* 0x000fe20000000a00 */
[C---:B------:R-:W-:Y:S01]  /*139a0*/  VIADD R4, R14.reuse, 0x8 ;  /* 0x000000080e047836 */ /* 0x040fe20000000000 */
[----:B------:R1:W2:Y:S01]  /*139b0*/  LDS.128 R8, [R24] ;  /* 0x0000000018087984 */ /* 0x0002a20000000c00 */
[C---:B------:R-:W-:Y:S01]  /*139c0*/  VIADD R2, R14.reuse, 0x10 ;  /* 0x000000100e027836 */ /* 0x040fe20000000000 */
[----:B------:R-:W-:Y:S01]  /*139d0*/  IADD3 R6, P2, R3, R6, RZ ;  /* 0x0000000603067210 */ /* 0x000fe20007f5e0ff */
[----:B------:R-:W-:Y:S01]  /*139e0*/  VIADD R0, R14, 0x18 ;  /* 0x000000180e007836 */ /* 0x000fe20000000000 */
[-C--:B------:R-:W-:Y:S01]  /*139f0*/  ISETP.GE.AND P0, PT, R4, R227.reuse, PT ;  /* 0x000000e30400720c */ /* 0x080fe20003f06270 */
[----:B------:R-:W-:Y:S01]  /*13a00*/  VIADD R4, R14, 0x28 ;  /* 0x000000280e047836 */ /* 0x000fe20000000000 */
[----:B------:R-:W-:-:S02]  /*13a10*/  ISETP.GE.AND P1, PT, R2, R227, PT ;  /* 0x000000e30200720c */ /* 0x000fc40003f26270 */
[----:B------:R-:W-:Y:S02]  /*13a20*/  LEA.HI.X.SX32 R3, R3, R7, 0x1, P2 ;  /* 0x0000000703037211 */ /* 0x000fe400010f0eff */
[----:B------:R-:W-:Y:S02]  /*13a30*/  LEA R2, P2, R6, UR4, 0x2 ;  /* 0x0000000406027c11 */ /* 0x000fe4000f8410ff */
[-C--:B------:R-:W-:Y:S02]  /*13a40*/  ISETP.GE.AND P4, PT, R4, R227.reuse, PT ;  /* 0x000000e30400720c */ /* 0x080fe40003f86270 */
[----:B------:R-:W-:Y:S02]  /*13a50*/  LEA.HI.X R3, R6, UR5, R3, 0x2, P2 ;  /* 0x0000000506037c11 */ /* 0x000fe400090f1403 */
[----:B------:R1:W3:Y:S01]  /*13a60*/  LDS.128 R4, [R24+0x4000] ;  /* 0x0040000018047984 */ /* 0x0002e20000000c00 */
[-C--:B------:R-:W-:Y:S02]  /*13a70*/  ISETP.GE.AND P2, PT, R14, R227.reuse, PT ;  /* 0x000000e30e00720c */ /* 0x080fe40003f46270 */
[----:B------:R-:W-:Y:S01]  /*13a80*/  ISETP.GE.AND P6, PT, R0, R227, PT ;  /* 0x000000e30000720c */ /* 0x000fe20003fc6270 */
[----:B------:R-:W-:-:S05]  /*13a90*/  VIADD R0, R14, 0x20 ;  /* 0x000000200e007836 */ /* 0x000fca0000000000 */
[----:B------:R-:W-:Y:S01]  /*13aa0*/  ISETP.GE.AND P5, PT, R0, R227, PT ;  /* 0x000000e30000720c */ /* 0x000fe20003fa6270 */
[C---:B------:R-:W-:Y:S02]  /*13ab0*/  VIADD R0, R14.reuse, 0x30 ;  /* 0x000000300e007836 */ /* 0x040fe40000000000 */
[----:B------:R-:W-:-:S03]  /*13ac0*/  VIADD R14, R14, 0x38 ;  /* 0x000000380e0e7836 */ /* 0x000fc60000000000 */
[----:B------:R-:W-:Y:S01]  /*13ad0*/  ISETP.GE.AND P3, PT, R0, R227, PT ;  /* 0x000000e30000720c */ /* 0x000fe20003f66270 */
[----:B------:R-:W-:Y:S01]  /*13ae0*/  VIADD R0, R26, 0x40 ;  /* 0x000000401a007836 */ /* 0x000fe20000000000 */
[----:B------:R-:W-:Y:S11]  /*13af0*/  @P2 BRA `(.L_x_1568) ;  /* 0x0000000000182947 */ /* 0x000ff60003800000 */
[----:B------:R-:W-:Y:S02]  /*13b00*/  ULDC UR4, c[0x0][0x2d0] ;  /* 0x0000b40000047ab9 */ /* 0x000fe40000000800 */
[----:B------:R-:W-:-:S13]  /*13b10*/  ISETP.GE.AND P2, PT, R26, UR4, PT ;  /* 0x000000041a007c0c */ /* 0x000fda000bf46270 */
[----:B--2---:R4:W-:Y:S04]  /*13b20*/  @!P2 STG.E.64 desc[UR12][R2.64], R8 ;  /* 0x000000080200a986 */ /* 0x0049e8000c101b0c */
[----:B------:R4:W-:Y:S01]  /*13b30*/  @!P2 STG.E.64 desc[UR12][R2.64+0x8], R10 ;  /* 0x0000080a0200a986 */ /* 0x0009e2000c101b0c */
[----:B------:R-:W-:-:S13]  /*13b40*/  ISETP.GE.AND P2, PT, R0, UR4, PT ;  /* 0x0000000400007c0c */ /* 0x000fda000bf46270 */
[----:B---3--:R4:W-:Y:S02]  /*13b50*/  @!P2 STG.E.128 desc[UR12][R2.64+0x100], R4 ;  /* 0x000100040200a986 */ /* 0x0089e4000c101d0c */
.L_x_1568:
[----:B------:R-:W-:Y:S05]  /*13b60*/  BSYNC B0 ;  /* 0x0000000000007941 */ /* 0x000fea0003800000 */
.L_x_1567:
[----:B--2-4-:R2:W4:Y:S01]  /*13b70*/  LDS.128 R8, [R24+0x800] ;  /* 0x0008000018087984 */ /* 0x0145220000000c00 */
[----:B------:R-:W-:Y:S01]  /*13b80*/  BSSY B0, `(.L_x_1569) ;  /* 0x0000009000007945 */ /* 0x000fe20003800000 */
[----:B------:R-:W-:Y:S02]  /*13b90*/  ISETP.GE.AND P2, PT, R14, R227, PT ;  /* 0x000000e30e00720c */ /* 0x000fe40003f46270 */
[----:B---3--:R2:W3:Y:S01]  /*13ba0*/  LDS.128 R4, [R24+0x4800] ;  /* 0x0048000018047984 */ /* 0x0084e20000000c00 */
[----:B------:R-:W-:Y:S05]  /*13bb0*/  @P0 BRA `(.L_x_1570) ;  /* 0x0000000000140947 */ /* 0x000fea0003800000 */
[----:B------:R-:W-:Y:S02]  /*13bc0*/  ULDC UR4, c[0x0][0x2d0] ;  /* 0x0000b40000047ab9 */ /* 0x000fe40000000800 */
[----:B------:R-:W-:-:S13]  /*13bd0*/  ISETP.GE.AND P0, PT, R26, UR4, PT ;  /* 0x000000041a007c0c */ /* 0x000fda000bf06270 */
[----:B----4-:R4:W-:Y:S01]  /*13be0*/  @!P0 STG.E.128 desc[UR12][R2.64+0x1000], R8 ;  /* 0x0010000802008986 */ /* 0x0109e2000c101d0c */
[----:B------:R-:W-:-:S13]  /*13bf0*/  ISETP.GE.AND P0, PT, R0, UR4, PT ;  /* 0x0000000400007c0c */ /* 0x000fda000bf06270 */
[----:B---3--:R4:W-:Y:S02]  /*13c00*/  @!P0 STG.E.128 desc[UR12][R2.64+0x1100], R4 ;  /* 0x0011000402008986 */ /* 0x0089e4000c101d0c */
.L_x_1570:
[----:B------:R-:W-:Y:S05]  /*13c10*/  BSYNC B0 ;  /* 0x0000000000007941 */ /* 0x000fea0003800000 */
.L_x_1569:
[----:B----4-:R4:W1:Y:S01]  /*13c20*/  LDS.128 R8, [R24+0x1000] ;  /* 0x0010000018087984 */ /* 0x0108620000000c00 */
[----:B------:R-:W-:Y:S03]  /*13c30*/  BSSY B0, `(.L_x_1571) ;  /* 0x0000008000007945 */ /* 0x000fe60003800000 */
[----:B---3--:R4:W3:Y:S01]  /*13c40*/  LDS.128 R4, [R24+0x5000] ;  /* 0x0050000018047984 */ /* 0x0088e20000000c00 */
[----:B------:R-:W-:Y:S05]  /*13c50*/  @P1 BRA `(.L_x_1572) ;  /* 0x0000000000141947 */ /* 0x000fea0003800000 */
[----:B------:R-:W-:Y:S02]  /*13c60*/  ULDC UR4, c[0x0][0x2d0] ;  /* 0x0000b40000047ab9 */ /* 0x000fe40000000800 */
[----:B------:R-:W-:Y:S02]  /*13c70*/  ISETP.GE.AND P1, PT, R26, UR4, PT ;  /* 0x000000041a007c0c */ /* 0x000fe4000bf26270 */
[----:B------:R-:W-:-:S11]  /*13c80*/  ISETP.GE.AND P0, PT, R0, UR4, PT ;  /* 0x0000000400007c0c */ /* 0x000fd6000bf06270 */
[----:B-1----:R1:W-:Y:S04]  /*13c90*/  @!P1 STG.E.128 desc[UR12][R2.64+0x2000], R8 ;  /* 0x0020000802009986 */ /* 0x0023e8000c101d0c */
[----:B---3--:R1:W-:Y:S02]  /*13ca0*/  @!P0 STG.E.128 desc[UR12][R2.64+0x2100], R4 ;  /* 0x0021000402008986 */ /* 0x0083e4000c101d0c */
.L_x_1572:
[----:B------:R-:W-:Y:S05]  /*13cb0*/  BSYNC B0 ;  /* 0x0000000000007941 */ /* 0x000fea0003800000 */
.L_x_1571:
[----:B-1----:R1:W1:Y:S01]  /*13cc0*/  LDS.128 R8, [R24+0x1800] ;  /* 0x0018000018087984 */ /* 0x0022620000000c00 */
[----:B------:R-:W-:Y:S03]  /*13cd0*/  BSSY B0, `(.L_x_1573) ;  /* 0x0000008000007945 */ /* 0x000fe60003800000 */
[----:B---3--:R3:W1:Y:S01]  /*13ce0*/  LDS.128 R4, [R24+0x5800] ;  /* 0x0058000018047984 */ /* 0x0086620000000c00 */
[----:B------:R-:W-:Y:S05]  /*13cf0*/  @P6 BRA `(.L_x_1574) ;  /* 0x0000000000146947 */ /* 0x000fea0003800000 */
[----:B------:R-:W-:Y:S02]  /*13d00*/  ULDC UR4, c[0x0][0x2d0] ;  /* 0x0000b40000047ab9 */ /* 0x000fe40000000800 */
[----:B------:R-:W-:Y:S02]  /*13d10*/  ISETP.GE.AND P1, PT, R26, UR4, PT ;  /* 0x000000041a007c0c */ /* 0x000fe4000bf26270 */
[----:B------:R-:W-:-:S11]  /*13d20*/  ISETP.GE.AND P0, PT, R0, UR4, PT ;  /* 0x0000000400007c0c */ /* 0x000fd6000bf06270 */
[----:B-1----:R1:W-:Y:S04]  /*13d30*/  @!P1 STG.E.128 desc[UR12][R2.64+0x3000], R8 ;  /* 0x0030000802009986 */ /* 0x0023e8000c101d0c */
[----:B------:R1:W-:Y:S02]  /*13d40*/  @!P0 STG.E.128 desc[UR12][R2.64+0x3100], R4 ;  /* 0x0031000402008986 */ /* 0x0003e4000c101d0c */
.L_x_1574:
[----:B------:R-:W-:Y:S05]  /*13d50*/  BSYNC B0 ;  /* 0x0000000000007941 */ /* 0x000fea0003800000 */
.L_x_1573:
[----:B-1----:R1:W1:Y:S01]  /*13d60*/  LDS.128 R8, [R24+0x2000] ;  /* 0x0020000018087984 */ /* 0x0022620000000c00 */
[----:B------:R-:W-:Y:S03]  /*13d70*/  BSSY B0, `(.L_x_1575) ;  /* 0x0000008000007945 */ /* 0x000fe60003800000 */
[----:B------:R1:W1:Y:S01]  /*13d80*/  LDS.128 R4, [R24+0x6000] ;  /* 0x0060000018047984 */ /* 0x0002620000000c00 */
[----:B------:R-:W-:Y:S05]  /*13d90*/  @P5 BRA `(.L_x_1576) ;  /* 0x0000000000145947 */ /* 0x000fea0003800000 */
[----:B------:R-:W-:Y:S02]  /*13da0*/  ULDC UR4, c[0x0][0x2d0] ;  /* 0x0000b40000047ab9 */ /* 0x000fe40000000800 */
[----:B------:R-:W-:Y:S02]  /*13db0*/  ISETP.GE.AND P1, PT, R26, UR4, PT ;  /* 0x000000041a007c0c */ /* 0x000fe4000bf26270 */
[----:B------:R-:W-:-:S11]  /*13dc0*/  ISETP.GE.AND P0, PT, R0, UR4, PT ;  /* 0x0000000400007c0c */ /* 0x000fd6000bf06270 */
[----:B-1----:R1:W-:Y:S04]  /*13dd0*/  @!P1 STG.E.128 desc[UR12][R2.64+0x4000], R8 ;  /* 0x0040000802009986 */ /* 0x0023e8000c101d0c */
[----:B------:R1:W-:Y:S02]  /*13de0*/  @!P0 STG.E.128 desc[UR12][R2.64+0x4100], R4 ;  /* 0x0041000402008986 */ /* 0x0003e4000c101d0c */
.L_x_1576:
[----:B------:R-:W-:Y:S05]  /*13df0*/  BSYNC B0 ;  /* 0x0000000000007941 */ /* 0x000fea0003800000 */
.L_x_1575:
        /* <DEDUP_REMOVED lines=9> */
.L_x_1578:
[----:B------:R-:W-:Y:S05]  /*13e90*/  BSYNC B0 ;  /* 0x0000000000007941 */ /* 0x000fea0003800000 */
.L_x_1577:
        /* <DEDUP_REMOVED lines=9> */
.L_x_1580:
[----:B------:R-:W-:Y:S05]  /*13f30*/  BSYNC B0 ;  /* 0x0000000000007941 */ /* 0x000fea0003800000 */
.L_x_1579:
[----:B------:R-:W-:Y:S05]  /*13f40*/  @P2 EXIT ;  /* 0x000000000000294d */ /* 0x000fea0003800000 */
[----:B------:R-:W-:Y:S02]  /*13f50*/  ULDC UR4, c[0x0][0x2d0] ;  /* 0x0000b40000047ab9 */ /* 0x000fe40000000800 */
[----:B------:R-:W-:Y:S02]  /*13f60*/  ISETP.GE.AND P1, PT, R26, UR4, PT ;  /* 0x000000041a007c0c */ /* 0x000fe4000bf26270 */
[----:B------:R-:W-:-:S11]  /*13f70*/  ISETP.GE.AND P0, PT, R0, UR4, PT ;  /* 0x0000000400007c0c */ /* 0x000fd6000bf06270 */
[----:B------:R1:W-:Y:S02]  /*13f80*/  @!P1 STG.E.128 desc[UR12][R2.64+0x7000], R20 ;  /* 0x0070001402009986 */ /* 0x0003e4000c101d0c */
[----:B------:R-:W-:Y:S05]  /*13f90*/  @P0 EXIT ;  /* 0x000000000000094d */ /* 0x000fea0003800000 */
[----:B------:R-:W-:Y:S01]  /*13fa0*/  STG.E.128 desc[UR12][R2.64+0x7100], R16 ;  /* 0x0071001002007986 */ /* 0x000fe2000c101d0c */
[----:B------:R-:W-:Y:S05]  /*13fb0*/  EXIT ;  /* 0x000000000000794d */ /* 0x000fea0003800000 */
.L_x_1581:
        /* <DEDUP_REMOVED lines=12> */
.L_x_8476:


//--------------------- .text._ZN5flash24flash_fwd_splitkv_kernelI23Flash_fwd_kernel_traitsILi128ELi64ELi128ELi4ELb0ELb0EN7cutlass10bfloat16_tE19Flash_kernel_traitsILi128ELi64ELi128ELi4ES3_EELb1ELb0ELb0ELb0ELb0ELb1ELb1ELb0EEEvNS_16Flash_fwd_paramsE --------------------------
	.section	.text._ZN5flash24flash_fwd_splitkv_kernelI23Flash_fwd_kernel_traitsILi128ELi64ELi128ELi4ELb0ELb0EN7cutlass10bfloat16_tE19Flash_kernel_traitsILi128ELi64ELi128ELi4ES3_EELb1ELb0ELb0ELb0ELb0ELb1ELb1ELb0EEEvNS_16Flash_fwd_paramsE,"ax",@progbits
	.align	128
        .global         _ZN5flash24flash_fwd_splitkv_kernelI23Flash_fwd_kernel_traitsILi128ELi64ELi128ELi4ELb0ELb0EN7cutlass10bfloat16_tE19Flash_kernel_traitsILi128ELi64ELi128ELi4ES3_EELb1ELb0ELb0ELb0ELb0ELb1ELb1ELb0EEEvNS_16Flash_fwd_paramsE
        .type           _ZN5flash24flash_fwd_splitkv_kernelI23Flash_fwd_kernel_traitsILi128ELi64ELi128ELi4ELb0ELb0EN7cutlass10bfloat16_tE19Flash_kernel_traitsILi128ELi64ELi128ELi4ES3_EELb1ELb0ELb0ELb0ELb0ELb1ELb1ELb0EEEvNS_16Flash_fwd_paramsE,@function
        .size           _ZN5flash24flash_fwd_splitkv_kernelI23Flash_fwd_kernel_traitsILi128ELi64ELi128ELi4ELb0ELb0EN7cutlass10bfloat16_tE19Flash_kernel_traitsILi128ELi64ELi128ELi4ES3_EELb1ELb0ELb0ELb0ELb0ELb1ELb1ELb0EEEvNS_16Flash_fwd_paramsE,(.L_x_8477 - _ZN5flash24flash_fwd_splitkv_kernelI23Flash_fwd_kernel_traitsILi128ELi64ELi128ELi4ELb0ELb0EN7cutlass10bfloat16_tE19Flash_kernel_traitsILi128ELi64ELi128ELi4ES3_EELb1ELb0ELb0ELb0ELb0ELb1ELb1ELb0EEEvNS_16Flash_fwd_paramsE)
        .other          _ZN5flash24flash_fwd_splitkv_kernelI23Flash_fwd_kernel_traitsILi128ELi64ELi128ELi4ELb0ELb0EN7cutlass10bfloat16_tE19Flash_kernel_traitsILi128ELi64ELi128ELi4ES3_EELb1ELb0ELb0ELb0ELb0ELb1ELb1ELb0EEEvNS_16Flash_fwd_paramsE,@"STO_CUDA_ENTRY STV_DEFAULT"
_ZN5flash24flash_fwd_splitkv_kernelI23Flash_fwd_kernel_traitsILi128ELi64ELi128ELi4ELb0ELb0EN7cutlass10bfloat16_tE19Flash_kernel_traitsILi128ELi64ELi128ELi4ES3_EELb1ELb0ELb0ELb0ELb0ELb1ELb1ELb0EEEvNS_16Flash_fwd_paramsE:
.text._ZN5flash24flash_fwd_splitkv_kernelI23Flash_fwd_kernel_traitsILi128ELi64ELi128ELi4ELb0ELb0EN7cutlass10bfloat16_tE19Flash_kernel_traitsILi128ELi64ELi128ELi4ES3_EELb1ELb0ELb0ELb0ELb0ELb1ELb1ELb0EEEvNS_16Flash_fwd_paramsE:
[----:B------:R-:W-:Y:S08]  /*0000*/  LDC R1, c[0x0][0x28] ;  /* 0x00000a00ff017b82 */ /* 0x000ff00000000800 */
[----:B------:R-:W1:Y:S01]  /*0010*/  LDC R0, c[0x0][0x270] ;  /* 0x00009c00ff007b82 */ /* 0x000e620000000800 */
[----:B------:R-:W2:Y:S01]  /*0020*/  S2R R18, SR_CTAID.Z ;  /* 0x0000000000127919 */ /* 0x000ea20000002700 */
[----:B------:R-:W-:-:S06]  /*0030*/  ULDC.64 UR12, c[0x0][0x208] ;  /* 0x00008200000c7ab9 */ /* 0x000fcc0000000a00 */
[----:B------:R-:W3:Y:S08]  /*0040*/  LDC.64 R8, c[0x0][0x2f0] ;  /* 0x0000bc00ff087b82 */ /* 0x000ef00000000a00 */
[----:B------:R-:W4:Y:S01]  /*0050*/  LDC.U8 R7, c[0x0][0x3c2] ;  /* 0x0000f080ff077b82 */ /* 0x000f220000000000 */
[----:B-1----:R-:W1:Y:S01]  /*0060*/  I2F.U32.RP R2, R0 ;  /* 0x0000000000027306 */ /* 0x002e620000209000 */
[----:B------:R-:W-:-:S07]  /*0070*/  ISETP.NE.U32.AND P2, PT, R0, RZ, PT ;  /* 0x000000ff0000720c */ /* 0x000fce0003f45070 */
[----:B-1----:R-:W1:Y:S02]  /*0080*/  MUFU.RCP R2, R2 ;  /* 0x0000000200027308 */ /* 0x002e640000001000 */
[----:B-1----:R-:W-:-:S06]  /*0090*/  VIADD R2, R2, 0xffffffe ;  /* 0x0ffffffe02027836 */ /* 0x002fcc0000000000 */
[----:B------:R-:W1:Y:S02]  /*00a0*/  F2I.FTZ.U32.TRUNC.NTZ R3, R2 ;  /* 0x0000000200037305 */ /* 0x000e64000021f000 */
[----:B-1----:R-:W-:-:S04]  /*00b0*/  IMAD.MOV R2, RZ, RZ, -R3 ;  /* 0x000000ffff027224 */ /* 0x002fc800078e0a03 */
[----:B------:R-:W-:Y:S01]  /*00c0*/  IMAD R4, R2, R0, RZ ;  /* 0x0000000002047224 */ /* 0x000fe200078e02ff */
[----:B------:R-:W-:-:S05]  /*00d0*/  MOV R2, RZ ;  /* 0x000000ff00027202 */ /* 0x000fca0000000f00 */
        /* <DEDUP_REMOVED lines=15> */
[----:B------:R-:W-:Y:S02]  /*01d0*/  MOV R6, 0xffffffff ;  /* 0xffffffff00067802 */ /* 0x000fe40000000f00 */
[----:B------:R-:W-:Y:S01]  /*01e0*/  MOV R12, 0xffffffff ;  /* 0xffffffff000c7802 */ /* 0x000fe20000000f00 */
[----:B------:R-:W2:Y:S06]  /*01f0*/  @P0 LDC.64 R4, c[0x0][0x300] ;  /* 0x0000c000ff040b82 */ /* 0x000eac0000000a00 */
[----:B------:R-:W-:Y:S01]  /*0200*/  @P3 VIADD R239, R239, 0x1 ;  /* 0x00000001efef3836 */ /* 0x000fe20000000000 */
[----:B------:R-:W-:-:S05]  /*0210*/  @!P2 LOP3.LUT R239, RZ, R0, RZ, 0x33, !PT ;  /* 0x00000000ffefa212 */ /* 0x000fca00078e33ff */
[----:B---3--:R-:W-:Y:S02]  /*0220*/  IMAD.WIDE R10, R239, 0x4, R8 ;  /* 0x00000004ef0a7825 */ /* 0x008fe400078e0208 */
[----:B------:R-:W3:Y:S03]  /*0230*/  LDC.64 R8, c[0x0][0x2f8] ;  /* 0x0000be00ff087b82 */ /* 0x000ee60000000a00 */
[----:B------:R-:W3:Y:S04]  /*0240*/  @P1 LDG.E R6, desc[UR12][R10.64] ;  /* 0x0000000c0a061981 */ /* 0x000ee8000c1e1900 */
[----:B------:R3:W3:Y:S01]  /*0250*/  @P1 LDG.E R139, desc[UR12][R10.64+0x4] ;  /* 0x0000040c0a8b1981 */ /* 0x0006e2000c1e1900 */
[----:B----4-:R-:W-:-:S02]  /*0260*/  ISETP.NE.AND P3, PT, R7, RZ, PT ;  /* 0x000000ff0700720c */ /* 0x010fc40003f65270 */
[----:B-1----:R-:W-:Y:S01]  /*0270*/  ISETP.EQ.U32.AND P2, PT, R2, RZ, PT ;  /* 0x000000ff0200720c */ /* 0x002fe20003f42070 */
[----:B--2---:R-:W-:-:S03]  /*0280*/  @P0 IMAD.WIDE R4, R239, 0x4, R4 ;  /* 0x00000004ef040825 */ /* 0x004fc600078e0204 */
[----:B------:R-:W-:Y:S01]  /*0290*/  ISETP.EQ.OR.EX P2, PT, R3, RZ, !P3, P2 ;  /* 0x000000ff0300720c */ /* 0x000fe20005f42720 */
[----:B---3--:R-:W-:-:S12]  /*02a0*/  IMAD.WIDE R8, R239, 0x4, R8 ;  /* 0x00000004ef087825 */ /* 0x008fd800078e0208 */
[----:B------:R-:W5:Y:S01]  /*02b0*/  @!P2 LDG.E R12, desc[UR12][R8.64] ;  /* 0x0000000c080ca981 */ /* 0x000f62000c1e1900 */
[----:B------:R-:W-:Y:S01]  /*02c0*/  IMAD.MOV.U32 R11, RZ, RZ, RZ ;  /* 0x000000ffff0b7224 */ /* 0x000fe200078e00ff */
[----:B------:R-:W1:Y:S05]  /*02d0*/  S2R R30, SR_CTAID.X ;  /* 0x00000000001e7919 */ /* 0x000e6a0000002500 */
[----:B------:R2:W5:Y:S01]  /*02e0*/  @P0 LDG.E R11, desc[UR12][R4.64] ;  /* 0x0000000c040b0981 */ /* 0x000562000c1e1900 */
[----:B------:R-:W-:-:S04]  /*02f0*/  ISETP.NE.U32.AND P0, PT, R2, RZ, PT ;  /* 0x000000ff0200720c */ /* 0x000fc80003f05070 */
[----:B------:R-:W-:Y:S02]  /*0300*/  ISETP.NE.AND.EX P0, PT, R3, RZ, PT, P0 ;  /* 0x000000ff0300720c */ /* 0x000fe40003f05300 */
[----:B------:R-:W-:Y:S01]  /*0310*/  IADD3 R2, -R239, RZ, RZ ;  /* 0x000000ffef027210 */ /* 0x000fe20007ffe1ff */
[----:B--2---:R-:W2:Y:S04]  /*0320*/  S2R R4, SR_CTAID.Y ;  /* 0x0000000000047919 */ /* 0x004ea80000002600 */
[----:B------:R-:W-:Y:S02]  /*0330*/  IMAD R18, R0, R2, R18 ;  /* 0x0000000200127224 */ /* 0x000fe400078e0212 */
[----:B------:R-:W-:-:S06]  /*0340*/  @P1 IMAD.IADD R139, R139, 0x1, -R6 ;  /* 0x000000018b8b1824 */ /* 0x000fcc00078e0a06 */
[----:B------:R-:W3:Y:S01]  /*0350*/  @!P1 LDC R139, c[0x0][0x2c4] ;  /* 0x0000b100ff8b9b82 */ /* 0x000ee20000000800 */
[----:B-12---:R-:W-:Y:S05]  /*0360*/  @!P0 BRA `(.L_x_1582) ;  /* 0x0000000000108947 */ /* 0x006fea0003800000 */
[----:B------:R-:W2:Y:S02]  /*0370*/  @P3 LDG.E R5, desc[UR12][R8.64+0x4] ;  /* 0x0000040c08053981 */ /* 0x000ea4000c1e1900 */
[----:B--2--5:R-:W-:-:S06]  /*0380*/  @P3 IADD3 R5, R5, -R12, RZ ;  /* 0x8000000c05053210 */ /* 0x024fcc0007ffe0ff */
[----:B------:R2:W5:Y:S01]  /*0390*/  @!P3 LDG.E R5, desc[UR12][R8.64] ;  /* 0x0000000c0805b981 */ /* 0x000562000c1e1900 */
[----:B------:R-:W-:Y:S05]  /*03a0*/  BRA `(.L_x_1583) ;  /* 0x0000000000047947 */ /* 0x000fea0003800000 */
.L_x_1582:
[----:B------:R-:W1:Y:S02]  /*03b0*/  LDC R5, c[0x0][0x2c8] ;  /* 0x0000b200ff057b82 */ /* 0x000e640000000800 */
.L_x_1583:
[----:B------:R-:W4:Y:S02]  /*03c0*/  LDC.64 R2, c[0x0][0x308] ;  /* 0x0000c200ff027b82 */ /* 0x000f240000000a00 */
[----:B----4-:R-:W-:-:S04]  /*03d0*/  ISETP.NE.U32.AND P3, PT, R2, RZ, PT ;  /* 0x000000ff0200720c */ /* 0x010fc80003f65070 */
[----:B------:R-:W-:-:S13]  /*03e0*/  ISETP.NE.AND.EX P3, PT, R3, RZ, PT, P3 ;  /* 0x000000ff0300720c */ /* 0x000fda0003f65330 */
[----:B------:R-:W4:Y:S02]  /*03f0*/  @P3 LDC.64 R2, c[0x0][0x308] ;  /* 0x0000c200ff023b82 */ /* 0x000f240000000a00 */
[----:B----4-:R-:W-:-:S05]  /*0400*/  @P3 IMAD.WIDE R2, R239, 0x4, R2 ;  /* 0x00000004ef023825 */ /* 0x010fca00078e0202 */
[----:B------:R4:W5:Y:S01]  /*0410*/  @P3 LDG.E R15, desc[UR12][R2.64] ;  /* 0x0000000c020f3981 */ /* 0x000962000c1e1900 */
[----:B------:R-:W-:-:S05]  /*0420*/  IMAD.SHL.U32 R138, R30, 0x40, RZ ;  /* 0x000000401e8a7824 */ /* 0x000fca00078e00ff */
[----:B---3--:R-:W-:-:S13]  /*0430*/  ISETP.GT.AND P0, PT, R139, R138, PT ;  /* 0x0000008a8b00720c */ /* 0x008fda0003f04270 */
[----:B------:R-:W-:Y:S05]  /*0440*/  @!P0 EXIT ;  /* 0x000000000000894d */ /* 0x000fea0003800000 */
[----:B--2---:R-:W2:Y:S01]  /*0450*/  LDC R9, c[0x0][0x10] ;  /* 0x00000400ff097b82 */ /* 0x004ea20000000800 */
[----:B------:R-:W3:Y:S07]  /*0460*/  S2R R42, SR_TID.X ;  /* 0x00000000002a7919 */ /* 0x000eee0000002100 */
[----:B----4-:R-:W4:Y:S08]  /*0470*/  LDC R2, c[0x0][0x2c8] ;  /* 0x0000b200ff027b82 */ /* 0x010f300000000800 */
[----:B------:R-:W3:Y:S01]  /*0480*/  LDC R39, c[0x0][0x398] ;  /* 0x0000e600ff277b82 */ /* 0x000ee20000000800 */
[----:B--2---:R-:W-:-:S04]  /*0490*/  IABS R7, R9 ;  /* 0x0000000900077213 */ /* 0x004fc80000000000 */
[----:B------:R-:W2:Y:S01]  /*04a0*/  I2F.RP R16, R7 ;  /* 0x0000000700107306 */ /* 0x000ea20000209400 */
[----:B----4-:R-:W-:-:S05]  /*04b0*/  VIADD R2, R2, 0x7f ;  /* 0x0000007f02027836 */ /* 0x010fca0000000000 */
[----:B------:R-:W-:-:S04]  /*04c0*/  SHF.R.S32.HI R14, RZ, 0x1f, R2 ;  /* 0x0000001fff0e7819 */ /* 0x000fc80000011402 */
[----:B------:R-:W-:Y:S01]  /*04d0*/  LEA.HI R14, R14, R2, RZ, 0x7 ;  /* 0x000000020e0e7211 */ /* 0x000fe200078f38ff */
[----:B--2---:R-:W2:Y:S01]  /*04e0*/  MUFU.RCP R16, R16 ;  /* 0x0000001000107308 */ /* 0x004ea20000001000 */
[-C--:B------:R-:W-:Y:S02]  /*04f0*/  IABS R2, R9.reuse ;  /* 0x0000000900027213 */ /* 0x080fe40000000000 */
[----:B------:R-:W-:-:S03]  /*0500*/  LEA.HI.SX32 R14, R14, R9, 0x19 ;  /* 0x000000090e0e7211 */ /* 0x000fc600078fcaff */
[----:B------:R-:W-:Y:S02]  /*0510*/  IMAD.MOV R2, RZ, RZ, -R2 ;  /* 0x000000ffff027224 */ /* 0x000fe400078e0a02 */
[----:B------:R-:W-:-:S05]  /*0520*/  VIADD R14, R14, 0xffffffff ;  /* 0xffffffff0e0e7836 */ /* 0x000fca0000000000 */
[----:B------:R-:W-:Y:S02]  /*0530*/  IABS R3, R14 ;  /* 0x0000000e00037213 */ /* 0x000fe40000000000 */
[----:B------:R-:W-:Y:S01]  /*0540*/  LOP3.LUT R14, R14, R9, RZ, 0x3c, !PT ;  /* 0x000000090e0e7212 */ /* 0x000fe200078e3cff */
[----:B--2---:R-:W-:-:S03]  /*0550*/  VIADD R16, R16, 0xffffffe ;  /* 0x0ffffffe10107836 */ /* 0x004fc60000000000 */
[----:B------:R-:W-:Y:S01]  /*0560*/  ISETP.GE.AND P0, PT, R14, RZ, PT ;  /* 0x000000ff0e00720c */ /* 0x000fe20003f06270 */
[----:B------:R-:W2:Y:S02]  /*0570*/  F2I.FTZ.U32.TRUNC.NTZ R17, R16 ;  /* 0x0000001000117305 */ /* 0x000ea4000021f000 */
[----:B--2---:R-:W-:Y:S02]  /*0580*/  IMAD.MOV R8, RZ, RZ, -R17 ;  /* 0x000000ffff087224 */ /* 0x004fe400078e0a11 */
[----:B------:R-:W-:Y:S02]  /*0590*/  IMAD.MOV.U32 R16, RZ, RZ, RZ ;  /* 0x000000ffff107224 */ /* 0x000fe400078e00ff */
[----:B------:R-:W-:-:S04]  /*05a0*/  IMAD R8, R8, R7, RZ ;  /* 0x0000000708087224 */ /* 0x000fc800078e02ff */
[----:B------:R-:W-:-:S06]  /*05b0*/  IMAD.HI.U32 R8, R17, R8, R16 ;  /* 0x0000000811087227 */ /* 0x000fcc00078e0010 */
[----:B------:R-:W-:Y:S02]  /*05c0*/  IMAD.HI.U32 R10, R8, R3, RZ ;  /* 0x00000003080a7227 */ /* 0x000fe400078e00ff */
[----:B------:R-:W2:Y:S02]  /*05d0*/  @!P3 LDC R8, c[0x0][0x2cc] ;  /* 0x0000b300ff08bb82 */ /* 0x000ea40000000800 */
[----:B------:R-:W-:-:S05]  /*05e0*/  IMAD R13, R10, R2, R3 ;  /* 0x000000020a0d7224 */ /* 0x000fca00078e0203 */
[----:B------:R-:W-:Y:S01]  /*05f0*/  ISETP.GT.U32.AND P1, PT, R7, R13, PT ;  /* 0x0000000d0700720c */ /* 0x000fe20003f24070 */
[----:B------:R-:W4:-:S12]  /*0600*/  @!P3 LDC.64 R2, c[0x0][0x318] ;  /* 0x0000c600ff02bb82 */ /* 0x000f180000000a00 */
[----:B------:R-:W-:Y:S02]  /*0610*/  @!P1 IMAD.IADD R13, R13, 0x1, -R7 ;  /* 0x000000010d0d9824 */ /* 0x000fe400078e0a07 */
[----:B------:R-:W-:Y:S01]  /*0620*/  @!P1 VIADD R10, R10, 0x1 ;  /* 0x000000010a0a9836 */ /* 0x000fe20000000000 */
[----:B------:R-:W-:Y:S02]  /*0630*/  ISETP.NE.AND P1, PT, R9, RZ, PT ;  /* 0x000000ff0900720c */ /* 0x000fe40003f25270 */
[----:B------:R-:W-:Y:S01]  /*0640*/  ISETP.GE.U32.AND P4, PT, R13, R7, PT ;  /* 0x000000070d00720c */ /* 0x000fe20003f86070 */
[----:B-----5:R-:W-:Y:S01]  /*0650*/  @P3 IMAD.IADD R7, R15, 0x1, -R11 ;  /* 0x000000010f073824 */ /* 0x020fe200078e0a0b */
[----:B----4-:R-:W-:Y:S02]  /*0660*/  @!P3 ISETP.NE.U32.AND P2, PT, R2, RZ, PT ;  /* 0x000000ff0200b20c */ /* 0x010fe40003f45070 */
[----:B------:R-:W-:Y:S02]  /*0670*/  IADD3 R2, -R139, 0xbf, R138 ;  /* 0x000000bf8b027810 */ /* 0x000fe40007ffe18a */
[----:B------:R-:W-:-:S07]  /*0680*/  @!P3 ISETP.NE.AND.EX P2, PT, R3, RZ, PT, P2 ;  /* 0x000000ff0300b20c */ /* 0x000fce0003f45320 */
[----:B------:R-:W-:Y:S01]  /*0690*/  @P4 VIADD R10, R10, 0x1 ;  /* 0x000000010a0a4836 */ /* 0x000fe20000000000 */
[----:B--2---:R-:W-:-:S03]  /*06a0*/  @!P3 SEL R8, R8, RZ, P2 ;  /* 0x000000ff0808b207 */ /* 0x004fc60001000000 */
[----:B------:R-:W-:Y:S01]  /*06b0*/  @!P0 IMAD.MOV R10, RZ, RZ, -R10 ;  /* 0x000000ffff0a8224 */ /* 0x000fe200078e0a0a */
[----:B------:R-:W-:Y:S02]  /*06c0*/  @!P1 LOP3.LUT R10, RZ, R9, RZ, 0x33, !PT ;  /* 0x00000009ff0a9212 */ /* 0x000fe400078e33ff */
[----:B-1----:R-:W-:-:S03]  /*06d0*/  @!P3 IADD3 R7, R8, R5, -R11 ;  /* 0x000000050807b210 */ /* 0x002fc60007ffe80b */
[----:B------:R-:W-:Y:S01]  /*06e0*/  IMAD R231, R10, R4, RZ ;  /* 0x000000040ae77224 */ /* 0x000fe200078e02ff */
[----:B---3--:R-:W-:Y:S01]  /*06f0*/  IADD3 R2, R2, R39, R7 ;  /* 0x0000002702027210 */ /* 0x008fe20007ffe007 */
        /* <DEDUP_REMOVED lines=10> */
[----:B------:R-:W-:Y:S05]  /*07a0*/  @!P0 BRA `(.L_x_1584) ;  /* 0x0000000800148947 */ /* 0x000fea0003800000 */
[----:B------:R-:W1:Y:S01]  /*07b0*/  LDC.64 R2, c[0x0][0x2c0] ;  /* 0x0000b000ff027b82 */ /* 0x000e620000000a00 */
[----:B------:R-:W-:Y:S01]  /*07c0*/  SHF.R.S32.HI R5, RZ, 0x1f, R42 ;  /* 0x0000001fff057819 */ /* 0x000fe2000001142a */
[----:B------:R-:W-:Y:S01]  /*07d0*/  ULDC UR4, c[0x0][0x2dc] ;  /* 0x0000b70000047ab9 */ /* 0x000fe20000000800 */
[----:B------:R-:W-:Y:S02]  /*07e0*/  BSSY B0, `(.L_x_1585) ;  /* 0x0000026000007945 */ /* 0x000fe40003800000 */
        /* <DEDUP_REMOVED lines=8> */
[--C-:B------:R-:W-:Y:S02]  /*0870*/  IMAD R4, R4, R3, R138.reuse ;  /* 0x0000000304047224 */ /* 0x100fe400078e028a */
[----:B------:R-:W-:Y:S01]  /*0880*/  IMAD.IADD R138, R139, 0x1, -R138 ;  /* 0x000000018b8a7824 */ /* 0x000fe200078e0a8a */
[--C-:B------:R-:W-:Y:S01]  /*0890*/  SHF.R.S32.HI R3, RZ, 0x1f, R2.reuse ;  /* 0x0000001fff037819 */ /* 0x100fe20000011402 */
[----:B------:R-:W-:Y:S01]  /*08a0*/  IMAD R6, R4, UR4, RZ ;  /* 0x0000000404067c24 */ /* 0x000fe2000f8e02ff */
[----:B------:R-:W-:Y:S01]  /*08b0*/  ULDC.64 UR4, c[0x0][0x288] ;  /* 0x0000a20000047ab9 */ /* 0x000fe20000000a00 */
[C---:B------:R-:W-:Y:S01]  /*08c0*/  VIADD R12, R0.reuse, 0x8 ;  /* 0x00000008000c7836 */ /* 0x040fe20000000000 */
[C---:B------:R-:W-:Y:S01]  /*08d0*/  ISETP.GE.AND P4, PT, R0.reuse, R138, PT ;  /* 0x0000008a0000720c */ /* 0x040fe20003f86270 */
[----:B------:R-:W-:-:S03]  /*08e0*/  IMAD.WIDE R8, R0, 0x80, R2 ;  /* 0x0000008000087825 */ /* 0x000fc600078e0202 */
[----:B------:R-:W-:Y:S01]  /*08f0*/  ISETP.GE.AND P3, PT, R12, R138, PT ;  /* 0x0000008a0c00720c */ /* 0x000fe20003f66270 */
[----:B------:R-:W-:Y:S01]  /*0900*/  VIADD R11, R0, 0x10 ;  /* 0x00000010000b7836 */ /* 0x000fe20000000000 */
[----:B------:R-:W-:Y:S01]  /*0910*/  IADD3 R5, P0, R6, R8, RZ ;  /* 0x0000000806057210 */ /* 0x000fe20007f1e0ff */
[C---:B------:R-:W-:Y:S02]  /*0920*/  VIADD R10, R0.reuse, 0x18 ;  /* 0x00000018000a7836 */ /* 0x040fe40000000000 */
[----:B------:R-:W-:Y:S01]  /*0930*/  VIADD R8, R0, 0x28 ;  /* 0x0000002800087836 */ /* 0x000fe20000000000 */
[----:B------:R-:W-:Y:S01]  /*0940*/  LEA.HI.X.SX32 R6, R6, R9, 0x1, P0 ;  /* 0x0000000906067211 */ /* 0x000fe200000f0eff */
[C---:B------:R-:W-:Y:S01]  /*0950*/  VIADD R9, R0.reuse, 0x20 ;  /* 0x0000002000097836 */ /* 0x040fe20000000000 */
[----:B------:R-:W-:Y:S01]  /*0960*/  LEA R14, P0, R5, UR4, 0x2 ;  /* 0x00000004050e7c11 */ /* 0x000fe2000f8010ff */
[----:B------:R-:W-:Y:S01]  /*0970*/  VIADD R7, R0, 0x30 ;  /* 0x0000003000077836 */ /* 0x000fe20000000000 */
[----:B------:R-:W-:Y:S01]  /*0980*/  ISETP.GE.AND P2, PT, R11, R138, PT ;  /* 0x0000008a0b00720c */ /* 0x000fe20003f46270 */
[----:B------:R-:W-:Y:S01]  /*0990*/  VIADD R13, R2, 0x40 ;  /* 0x00000040020d7836 */ /* 0x000fe20000000000 */
[----:B------:R-:W-:-:S02]  /*09a0*/  LEA.HI.X R15, R5, UR5, R6, 0x2, P0 ;  /* 0x00000005050f7c11 */ /* 0x000fc400080f1406 */
[-C--:B------:R-:W-:Y:S02]  /*09b0*/  ISETP.GE.AND P5, PT, R10, R138.reuse, PT ;  /* 0x0000008a0a00720c */ /* 0x080fe40003fa6270 */
        /* <DEDUP_REMOVED lines=8> */
.L_x_1586:
[----:B------:R-:W-:Y:S05]  /*0a40*/  BSYNC B0 ;  /* 0x0000000000007941 */ /* 0x000fea0003800000 */
.L_x_1585:
        /* <DEDUP_REMOVED lines=9> */
.L_x_1588:
[----:B------:R-:W-:Y:S05]  /*0ae0*/  BSYNC B0 ;  /* 0x0000000000007941 */ /* 0x000fea0003800000 */
.L_x_1587:
        /* <DEDUP_REMOVED lines=8> */
.L_x_1590:
[----:B------:R-:W-:Y:S05]  /*0b70*/  BSYNC B0 ;  /* 0x0000000000007941 */ /* 0x000fea0003800000 */
.L_x_1589:
        /* <DEDUP_REMOVED lines=8> */
.L_x_1592:
[----:B------:R-:W-:Y:S05]  /*0c00*/  BSYNC B0 ;  /* 0x0000000000007941 */ /* 0x000fea0003800000 */
.L_x_1591:
        /* <DEDUP_REMOVED lines=9> */
.L_x_1594:
[----:B------:R-:W-:Y:S05]  /*0ca0*/  BSYNC B0 ;  /* 0x0000000000007941 */ /* 0x000fea0003800000 */
.L_x_1593:
[----:B------:R-:W-:Y:S04]  /*0cb0*/  BSSY B0, `(.L_x_1595) ;  /* 0x0000007000007945 */ /* 0x000fe80003800000 */
[----:B------:R-:W-:Y:S05]  /*0cc0*/  @P1 BRA `(.L_x_1596) ;  /* 0x0000000000141947 */ /* 0x000fea0003800000 */
[----:B------:R-:W-:Y:S02]  /*0cd0*/  ULDC UR4, c[0x0][0x2d0] ;  /* 0x0000b40000047ab9 */ /* 0x000fe40000000800 */
[----:B------:R-:W-:Y:S02]  /*0ce0*/  ISETP.GE.AND P1, PT, R2, UR4, PT ;  /* 0x0000000402007c0c */ /* 0x000fe4000bf26270 */
[----:B------:R-:W-:-:S11]  /*0cf0*/  ISETP.GE.AND P0, PT, R13, UR4, PT ;  /* 0x000000040d007c0c */ /* 0x000fd6000bf06270 */
[----:B------:R1:W-:Y:S04]  /*0d00*/  @!P1 STG.E.128 desc[UR12][R14.64+0x5000], RZ ;  /* 0x005000ff0e009986 */ /* 0x0003e8000c101d0c */
[----:B------:R1:W-:Y:S02]  /*0d10*/  @!P0 STG.E.128 desc[UR12][R14.64+0x5100], RZ ;  /* 0x005100ff0e008986 */ /* 0x0003e4000c101d0c */
.L_x_1596:
[----:B------:R-:W-:Y:S05]  /*0d20*/  BSYNC B0 ;  /* 0x0000000000007941 */ /* 0x000fea0003800000 */
.L_x_1595:
[----:B------:R-:W-:Y:S04]  /*0d30*/  BSSY B0, `(.L_x_1597) ;  /* 0x0000007000007945 */ /* 0x000fe80003800000 */
[----:B------:R-:W-:Y:S05]  /*0d40*/  @P4 BRA `(.L_x_1598) ;  /* 0x0000000000144947 */ /* 0x000fea0003800000 */
[----:B------:R-:W-:Y:S02]  /*0d50*/  ULDC UR4, c[0x0][0x2d0] ;  /* 0x0000b40000047ab9 */ /* 0x000fe40000000800 */
[----:B------:R-:W-:Y:S02]  /*0d60*/  ISETP.GE.AND P1, PT, R2, UR4, PT ;  /* 0x0000000402007c0c */ /* 0x000fe4000bf26270 */
[----:B------:R-:W-:-:S11]  /*0d70*/  ISETP.GE.AND P0, PT, R13, UR4, PT ;  /* 0x000000040d007c0c */ /* 0x000fd6000bf06270 */
[----:B------:R1:W-:Y:S04]  /*0d80*/  @!P1 STG.E.128 desc[UR12][R14.64+0x6000], RZ ;  /* 0x006000ff0e009986 */ /* 0x0003e8000c101d0c */
[----:B------:R1:W-:Y:S02]  /*0d90*/  @!P0 STG.E.128 desc[UR12][R14.64+0x6100], RZ ;  /* 0x006100ff0e008986 */ /* 0x0003e4000c101d0c */
.L_x_1598:
[----:B------:R-:W-:Y:S05]  /*0da0*/  BSYNC B0 ;  /* 0x0000000000007941 */ /* 0x000fea0003800000 */
.L_x_1597:
[----:B------:R-:W-:Y:S04]  /*0db0*/  BSSY B0, `(.L_x_1599) ;  /* 0x0000007000007945 */ /* 0x000fe80003800000 */
[----:B------:R-:W-:Y:S05]  /*0dc0*/  @P3 BRA `(.L_x_1600) ;  /* 0x0000000000143947 */ /* 0x000fea0003800000 */
[----:B------:R-:W-:Y:S02]  /*0dd0*/  ULDC UR4, c[0x0][0x2d0] ;  /* 0x0000b40000047ab9 */ /* 0x000fe40000000800 */
[----:B------:R-:W-:Y:S02]  /*0de0*/  ISETP.GE.AND P1, PT, R2, UR4, PT ;  /* 0x0000000402007c0c */ /* 0x000fe4000bf26270 */
[----:B------:R-:W-:-:S11]  /*0df0*/  ISETP.GE.AND P0, PT, R13, UR4, PT ;  /* 0x000000040d007c0c */ /* 0x000fd6000bf06270 */
[----:B------:R1:W-:Y:S04]  /*0e00*/  @!P1 STG.E.128 desc[UR12][R14.64+0x7000], RZ ;  /* 0x007000ff0e009986 */ /* 0x0003e8000c101d0c */
[----:B------:R1:W-:Y:S02]  /*0e10*/  @!P0 STG.E.128 desc[UR12][R14.64+0x7100], RZ ;  /* 0x007100ff0e008986 */ /* 0x0003e4000c101d0c */
.L_x_1600:
[----:B------:R-:W-:Y:S05]  /*0e20*/  BSYNC B0 ;  /* 0x0000000000007941 */ /* 0x000fea0003800000 */
.L_x_1599:
[----:B------:R-:W-:Y:S01]  /*0e30*/  ULDC.64 UR4, c[0x0][0x2b8] ;  /* 0x0000ae0000047ab9 */ /* 0x000fe20000000a00 */
[----:B------:R-:W-:Y:S01]  /*0e40*/  LEA.HI.X.SX32 R4, R0, R4, 0x1, P2 ;  /* 0x0000000400047211 */ /* 0x000fe200010f0eff */
[----:B------:R-:W-:Y:S01]  /*0e50*/  @!P5 IMAD.MOV.U32 R0, RZ, RZ, -0x800000 ;  /* 0xff800000ff00d424 */ /* 0x000fe200078e00ff */
[C---:B------:R-:W-:Y:S02]  /*0e60*/  LEA R2, P0, R5.reuse, UR4, 0x2 ;  /* 0x0000000405027c11 */ /* 0x040fe4000f8010ff */
[-C--:B------:R-:W-:Y:S02]  /*0e70*/  ISETP.GE.OR P4, PT, R12, R138.reuse, P6 ;  /* 0x0000008a0c00720c */ /* 0x080fe40003786670 */
[----:B------:R-:W-:Y:S02]  /*0e80*/  LEA.HI.X R3, R5, UR5, R4, 0x2, P0 ;  /* 0x0000000505037c11 */ /* 0x000fe400080f1404 */
[-C--:B------:R-:W-:Y:S02]  /*0e90*/  ISETP.GE.OR P3, PT, R11, R138.reuse, P6 ;  /* 0x0000008a0b00720c */ /* 0x080fe40003766670 */
[-C--:B------:R-:W-:Y:S01]  /*0ea0*/  ISETP.GE.OR P2, PT, R10, R138.reuse, P6 ;  /* 0x0000008a0a00720c */ /* 0x080fe20003746670 */
[----:B------:R5:W-:Y:S01]  /*0eb0*/  @!P5 STG.E desc[UR12][R2.64], R0 ;  /* 0x000000000200d986 */ /* 0x000be2000c10190c */
[----:B------:R-:W-:-:S02]  /*0ec0*/  ISETP.GE.OR P1, PT, R9, R138, P6 ;  /* 0x0000008a0900720c */ /* 0x000fc40003726670 */
[-C--:B------:R-:W-:Y:S02]  /*0ed0*/  ISETP.GE.OR P0, PT, R8, R138.reuse, P6 ;  /* 0x0000008a0800720c */ /* 0x080fe40003706670 */
[-C--:B------:R-:W-:Y:S02]  /*0ee0*/  ISETP.GE.OR P5, PT, R7, R138.reuse, P6 ;  /* 0x0000008a0700720c */ /* 0x080fe400037a6670 */
[----:B------:R-:W-:-:S03]  /*0ef0*/  ISETP.GE.OR P6, PT, R6, R138, P6 ;  /* 0x0000008a0600720c */ /* 0x000fc600037c6670 */
[----:B------:R-:W-:Y:S02]  /*0f00*/  @!P3 IMAD.MOV.U32 R7, RZ, RZ, -0x800000 ;  /* 0xff800000ff07b424 */ /* 0x000fe400078e00ff */
[----:B------:R-:W-:Y:S02]  /*0f10*/  @!P2 IMAD.MOV.U32 R6, RZ, RZ, -0x800000 ;  /* 0xff800000ff06a424 */ /* 0x000fe400078e00ff */
[----:B------:R-:W-:Y:S01]  /*0f20*/  @!P1 IMAD.MOV.U32 R5, RZ, RZ, -0x800000 ;  /* 0xff800000ff059424 */ /* 0x000fe200078e00ff */
[----:B------:R-:W-:Y:S01]  /*0f30*/  @!P3 STG.E desc[UR12][R2.64+0x40], R7 ;  /* 0x000040070200b986 */ /* 0x000fe2000c10190c */
[----:B------:R-:W-:-:S03]  /*0f40*/  @!P0 IMAD.MOV.U32 R4, RZ, RZ, -0x800000 ;  /* 0xff800000ff048424 */ /* 0x000fc600078e00ff */
[----:B------:R-:W-:Y:S04]  /*0f50*/  @!P2 STG.E desc[UR12][R2.64+0x60], R6 ;  /* 0x000060060200a986 */ /* 0x000fe8000c10190c */
[----:B------:R-:W-:Y:S01]  /*0f60*/  @!P1 STG.E desc[UR12][R2.64+0x80], R5 ;  /* 0x0000800502009986 */ /* 0x000fe2000c10190c */
[----:B-----5:R-:W-:-:S03]  /*0f70*/  @!P4 IMAD.MOV.U32 R0, RZ, RZ, -0x800000 ;  /* 0xff800000ff00c424 */ /* 0x020fc600078e00ff */
[----:B------:R-:W-:Y:S04]  /*0f80*/  @!P0 STG.E desc[UR12][R2.64+0xa0], R4 ;  /* 0x0000a00402008986 */ /* 0x000fe8000c10190c */
[----:B------:R5:W-:Y:S02]  /*0f90*/  @!P4 STG.E desc[UR12][R2.64+0x20], R0 ;  /* 0x000020000200c986 */ /* 0x000be4000c10190c */
[----:B-----5:R-:W-:-:S05]  /*0fa0*/  @!P5 IMAD.MOV.U32 R0, RZ, RZ, -0x800000 ;  /* 0xff800000ff00d424 */ /* 0x020fca00078e00ff */
[----:B------:R1:W-:Y:S01]  /*0fb0*/  @!P5 STG.E desc[UR12][R2.64+0xc0], R0 ;  /* 0x0000c0000200d986 */ /* 0x0003e2000c10190c */
[----:B------:R-:W-:Y:S05]  /*0fc0*/  @P6 EXIT ;  /* 0x000000000000694d */ /* 0x000fea0003800000 */
[----:B-1----:R-:W-:-:S05]  /*0fd0*/  MOV R0, 0xff800000 ;  /* 0xff80000000007802 */ /* 0x002fca0000000f00 */
[----:B------:R-:W-:Y:S01]  /*0fe0*/  STG.E desc[UR12][R2.64+0xe0], R0 ;  /* 0x0000e00002007986 */ /* 0x000fe2000c10190c */
[----:B------:R-:W-:Y:S05]  /*0ff0*/  EXIT ;  /* 0x000000000000794d */ /* 0x000fea0003800000 */
.L_x_1584:
        /* <DEDUP_REMOVED lines=24> */
.L_x_1601:
        /* <DEDUP_REMOVED lines=29> */
[----:B------:R-:W-:-:S06]  /*1350*/  IMAD.WIDE R8, R11, 0x4, R240 ;  /* 0x000000040b087825 */ /* 0x000fcc00078e02f0 */
[----:B------:R1:W3:Y:S01]  /*1360*/  LDG.E R8, desc[UR12][R8.64] ;  /* 0x0000000c08087981 */ /* 0x0002e2000c1e1900 */
[----:B------:R-:W-:-:S05]  /*1370*/  IADD3 R11, -R11, RZ, RZ ;  /* 0x000000ff0b0b7210 */ /* 0x000fca0007ffe1ff */
[----:B------:R-:W-:-:S05]  /*1380*/  IMAD R24, R12, R11, R24 ;  /* 0x0000000b0c187224 */ /* 0x000fca00078e0218 */
[----:B------:R-:W-:Y:S01]  /*1390*/  SHF.R.S32.HI R23, RZ, 0x1f, R24 ;  /* 0x0000001fff177819 */ /* 0x000fe20000011418 */
[----:B-1----:R-:W1:Y:S02]  /*13a0*/  LDC R9, c[0x0][0x278] ;  /* 0x00009e00ff097b82 */ /* 0x002e640000000800 */
[----:B-1----:R-:W-:-:S04]  /*13b0*/  IABS R0, R9 ;  /* 0x0000000900007213 */ /* 0x002fc80000000000 */
[----:B------:R-:W1:Y:S08]  /*13c0*/  I2F.RP R4, R0 ;  /* 0x0000000000047306 */ /* 0x000e700000209400 */
        /* <DEDUP_REMOVED lines=9> */
[----:B------:R-:W-:Y:S02]  /*1460*/  IMAD.HI.U32 R20, R4, R3, RZ ;  /* 0x0000000304147227 */ /* 0x000fe400078e00ff */
[----:B------:R-:W1:Y:S02]  /*1470*/  LDC.64 R4, c[0x0][0x230] ;  /* 0x00008c00ff047b82 */ /* 0x000e640000000a00 */
[----:B------:R-:W-:-:S04]  /*1480*/  IMAD.MOV R2, RZ, RZ, -R20 ;  /* 0x000000ffff027224 */ /* 0x000fc800078e0a14 */
[----:B------:R-:W-:-:S05]  /*1490*/  IMAD R2, R0, R2, R3 ;  /* 0x0000000200027224 */ /* 0x000fca00078e0203 */
[----:B------:R-:W-:-:S13]  /*14a0*/  ISETP.GT.U32.AND P2, PT, R0, R2, PT ;  /* 0x000000020000720c */ /* 0x000fda0003f44070 */
[-C--:B------:R-:W-:Y:S01]  /*14b0*/  @!P2 IADD3 R2, R2, -R0.reuse, RZ ;  /* 0x800000000202a210 */ /* 0x080fe20007ffe0ff */
[----:B------:R-:W-:Y:S01]  /*14c0*/  @!P2 VIADD R20, R20, 0x1 ;  /* 0x000000011414a836 */ /* 0x000fe20000000000 */
[----:B------:R-:W-:Y:S02]  /*14d0*/  ISETP.NE.AND P2, PT, R9, RZ, PT ;  /* 0x000000ff0900720c */ /* 0x000fe40003f45270 */
[----:B------:R-:W-:Y:S02]  /*14e0*/  ISETP.GE.U32.AND P3, PT, R2, R0, PT ;  /* 0x000000000200720c */ /* 0x000fe40003f66070 */
[----:B------:R-:W-:Y:S01]  /*14f0*/  LOP3.LUT R0, R18, R9, RZ, 0x3c, !PT ;  /* 0x0000000912007212 */ /* 0x000fe200078e3cff */
[----:B------:R-:W4:Y:S03]  /*1500*/  LDC.64 R2, c[0x0][0x238] ;  /* 0x00008e00ff027b82 */ /* 0x000f260000000a00 */
[----:B------:R-:W-:-:S07]  /*1510*/  ISETP.GE.AND P1, PT, R0, RZ, PT ;  /* 0x000000ff0000720c */ /* 0x000fce0003f26270 */
[----:B------:R-:W-:-:S06]  /*1520*/  @P3 VIADD R20, R20, 0x1 ;  /* 0x0000000114143836 */ /* 0x000fcc0000000000 */
[----:B------:R-:W-:Y:S02]  /*1530*/  @!P1 IADD3 R20, -R20, RZ, RZ ;  /* 0x000000ff14149210 */ /* 0x000fe40007ffe1ff */
[----:B------:R-:W-:Y:S02]  /*1540*/  @!P2 LOP3.LUT R20, RZ, R9, RZ, 0x33, !PT ;  /* 0x00000009ff14a212 */ /* 0x000fe400078e33ff */
[----:B---3--:R-:W-:-:S05]  /*1550*/  SHF.R.S32.HI R0, RZ, 0x1f, R8 ;  /* 0x0000001fff007819 */ /* 0x008fca0000011408 */
[C---:B-1----:R-:W-:Y:S02]  /*1560*/  IMAD R10, R0.reuse, R4, RZ ;  /* 0x00000004000a7224 */ /* 0x042fe400078e02ff */
[----:B----4-:R-:W-:Y:S02]  /*1570*/  IMAD R0, R0, R2, RZ ;  /* 0x0000000200007224 */ /* 0x010fe400078e02ff */
[C---:B------:R-:W-:Y:S02]  /*1580*/  IMAD R5, R8.reuse, R5, R10 ;  /* 0x0000000508057224 */ /* 0x040fe400078e020a */
[----:B------:R-:W-:-:S04]  /*1590*/  IMAD.WIDE.U32 R10, R8, R4, RZ ;  /* 0x00000004080a7225 */ /* 0x000fc800078e00ff */
[----:B------:R-:W-:Y:S02]  /*15a0*/  IMAD.IADD R11, R11, 0x1, R5 ;  /* 0x000000010b0b7824 */ /* 0x000fe400078e0205 */
[-C--:B--2---:R-:W-:Y:S02]  /*15b0*/  IMAD R4, R23, R132.reuse, RZ ;  /* 0x0000008417047224 */ /* 0x084fe400078e02ff */
[----:B------:R-:W-:Y:S01]  /*15c0*/  IMAD.WIDE.U32 R12, R24, R132, R10 ;  /* 0x00000084180c7225 */ /* 0x000fe200078e000a */
[----:B------:R-:W-:-:S03]  /*15d0*/  SHF.R.S32.HI R10, RZ, 0x1f, R20 ;  /* 0x0000001fff0a7819 */ /* 0x000fc60000011414 */
[----:B------:R-:W-:Y:S02]  /*15e0*/  IMAD R4, R24, R133, R4 ;  /* 0x0000008518047224 */ /* 0x000fe400078e0204 */
[C---:B------:R-:W-:Y:S02]  /*15f0*/  IMAD R0, R8.reuse, R3, R0 ;  /* 0x0000000308007224 */ /* 0x040fe400078e0200 */
[----:B------:R-:W-:Y:S01]  /*1600*/  IMAD.WIDE.U32 R2, R8, R2, RZ ;  /* 0x0000000208027225 */ /* 0x000fe200078e00ff */
[----:B------:R-:W-:-:S03]  /*1610*/  IADD3 R13, R13, R4, RZ ;  /* 0x000000040d0d7210 */ /* 0x000fc60007ffe0ff */
[----:B------:R-:W-:Y:S01]  /*1620*/  IMAD R4, R10, UR4, RZ ;  /* 0x000000040a047c24 */ /* 0x000fe2000f8e02ff */
[----:B------:R-:W-:Y:S01]  /*1630*/  MOV R14, R2 ;  /* 0x00000002000e7202 */ /* 0x000fe20000000f00 */
[----:B------:R-:W-:-:S04]  /*1640*/  IMAD.WIDE.U32 R12, R20, UR4, R12 ;  /* 0x00000004140c7c25 */ /* 0x000fc8000f8e000c */
[----:B------:R-:W-:Y:S01]  /*1650*/  IMAD R4, R20, UR5, R4 ;  /* 0x0000000514047c24 */ /* 0x000fe2000f8e0204 */
[----:B------:R-:W-:Y:S01]  /*1660*/  MOV R28, R12 ;  /* 0x0000000c001c7202 */ /* 0x000fe20000000f00 */
[----:B------:R-:W-:-:S03]  /*1670*/  IMAD.IADD R9, R3, 0x1, R0 ;  /* 0x0000000103097824 */ /* 0x000fc600078e0200 */
[----:B------:R-:W-:Y:S01]  /*1680*/  IADD3 R8, R13, R4, RZ ;  /* 0x000000040d087210 */ /* 0x000fe20007ffe0ff */
[----:B------:R-:W-:Y:S06]  /*1690*/  BRA `(.L_x_1603) ;  /* 0x0000000400407947 */ /* 0x000fec0003800000 */
.L_x_1602:
[----:B------:R-:W1:Y:S01]  /*16a0*/  LDC R10, c[0x0][0x278] ;  /* 0x00009e00ff0a7b82 */ /* 0x000e620000000800 */
[----:B------:R-:W-:Y:S02]  /*16b0*/  ISETP.NE.AND P4, PT, R12, -0x1, PT ;  /* 0xffffffff0c00780c */ /* 0x000fe40003f85270 */
[----:B------:R-:W-:-:S04]  /*16c0*/  LEA R24, R37, 0xffffff80, 0x7 ;  /* 0xffffff8025187811 */ /* 0x000fc800078e38ff */
[----:B------:R-:W-:-:S07]  /*16d0*/  SHF.R.S32.HI R23, RZ, 0x1f, R24 ;  /* 0x0000001fff177819 */ /* 0x000fce0000011418 */
[----:B------:R-:W2:Y:S01]  /*16e0*/  @P4 LDC.64 R132, c[0x0][0x248] ;  /* 0x00009200ff844b82 */ /* 0x000ea20000000a00 */
[----:B------:R-:W-:Y:S01]  /*16f0*/  @P4 IMAD.IADD R14, R11, 0x1, R12 ;  /* 0x000000010b0e4824 */ /* 0x000fe200078e020c */
[----:B-1----:R-:W-:-:S04]  /*1700*/  IABS R3, R10 ;  /* 0x0000000a00037213 */ /* 0x002fc80000000000 */
[----:B------:R-:W1:Y:S01]  /*1710*/  I2F.RP R8, R3 ;  /* 0x0000000300087306 */ /* 0x000e620000209400 */
[C---:B--2---:R-:W-:Y:S02]  /*1720*/  @P4 IMAD R5, R14.reuse, R133, RZ ;  /* 0x000000850e054224 */ /* 0x044fe400078e02ff */
[----:B------:R-:W-:-:S05]  /*1730*/  @P4 IMAD.WIDE.U32 R14, R14, R132, RZ ;  /* 0x000000840e0e4225 */ /* 0x000fca00078e00ff */
[----:B-1----:R-:W1:Y:S01]  /*1740*/  MUFU.RCP R8, R8 ;  /* 0x0000000800087308 */ /* 0x002e620000001000 */
[----:B------:R-:W-:Y:S02]  /*1750*/  @P4 IADD3 R5, R15, R5, RZ ;  /* 0x000000050f054210 */ /* 0x000fe40007ffe0ff */
[----:B------:R-:W-:Y:S01]  /*1760*/  @P4 MOV R13, R14 ;  /* 0x0000000e000d4202 */ /* 0x000fe20000000f00 */
[----:B-1----:R-:W-:-:S04]  /*1770*/  VIADD R8, R8, 0xffffffe ;  /* 0x0ffffffe08087836 */ /* 0x002fc80000000000 */
[----:B------:R-:W1:Y:S02]  /*1780*/  F2I.FTZ.U32.TRUNC.NTZ R9, R8 ;  /* 0x0000000800097305 */ /* 0x000e64000021f000 */
        /* <DEDUP_REMOVED lines=22> */
[----:B------:R-:W-:Y:S02]  /*18f0*/  SHF.R.S32.HI R14, RZ, 0x1f, R11 ;  /* 0x0000001fff0e7819 */ /* 0x000fe4000001140b */
[----:B-----5:R-:W-:-:S05]  /*1900*/  SHF.R.S32.HI R13, RZ, 0x1f, R0 ;  /* 0x0000001fff0d7819 */ /* 0x020fca0000011400 */
[----:B------:R-:W4:Y:S01]  /*1910*/  LDC.64 R4, c[0x0][0x230] ;  /* 0x00008c00ff047b82 */ /* 0x000f220000000a00 */
[-C--:B---3--:R-:W-:Y:S02]  /*1920*/  IMAD R14, R14, R132.reuse, RZ ;  /* 0x000000840e0e7224 */ /* 0x088fe400078e02ff */
[----:B------:R-:W-:-:S04]  /*1930*/  IMAD.WIDE.U32 R16, R11, R132, RZ ;  /* 0x000000840b107225 */ /* 0x000fc800078e00ff */
[----:B------:R-:W-:Y:S02]  /*1940*/  IMAD R14, R11, R133, R14 ;  /* 0x000000850b0e7224 */ /* 0x000fe400078e020e */
[----:B----4-:R-:W-:-:S03]  /*1950*/  IMAD R13, R13, R4, RZ ;  /* 0x000000040d0d7224 */ /* 0x010fc600078e02ff */
[----:B------:R-:W-:Y:S01]  /*1960*/  IADD3 R15, R17, R14, RZ ;  /* 0x0000000e110f7210 */ /* 0x000fe20007ffe0ff */
[----:B------:R-:W-:Y:S01]  /*1970*/  IMAD R5, R0, R5, R13 ;  /* 0x0000000500057224 */ /* 0x000fe200078e020d */
[----:B------:R-:W-:-:S05]  /*1980*/  MOV R14, R16 ;  /* 0x00000010000e7202 */ /* 0x000fca0000000f00 */
[----:B------:R-:W-:-:S05]  /*1990*/  IMAD.WIDE.U32 R14, R0, R4, R14 ;  /* 0x00000004000e7225 */ /* 0x000fca00078e000e */
[----:B------:R-:W-:Y:S02]  /*19a0*/  IADD3 R5, R15, R5, RZ ;  /* 0x000000050f057210 */ /* 0x000fe40007ffe0ff */
[----:B------:R-:W-:-:S07]  /*19b0*/  MOV R13, R14 ;  /* 0x0000000e000d7202 */ /* 0x000fce0000000f00 */
.L_x_1604:
        /* <DEDUP_REMOVED lines=12> */
[----:B------:R-:W-:Y:S01]  /*1a80*/  IMAD R3, R20, R3, R4 ;  /* 0x0000000314037224 */ /* 0x000fe200078e0204 */
[----:B------:R-:W-:Y:S01]  /*1a90*/  MOV R28, R16 ;  /* 0x00000010001c7202 */ /* 0x000fe20000000f00 */
[----:B------:R-:W-:-:S03]  /*1aa0*/  @P4 IMAD R9, R12, R9, R15 ;  /* 0x000000090c094224 */ /* 0x000fc600078e020f */
[----:B------:R-:W-:Y:S01]  /*1ab0*/  IADD3 R8, R17, R3, RZ ;  /* 0x0000000311087210 */ /* 0x000fe20007ffe0ff */
[----:B------:R-:W-:Y:S06]  /*1ac0*/  @P4 BRA `(.L_x_1603) ;  /* 0x0000000000344947 */ /* 0x000fec0003800000 */
[----:B------:R-:W1:Y:S01]  /*1ad0*/  LDC.64 R4, c[0x0][0x250] ;  /* 0x00009400ff047b82 */ /* 0x000e620000000a00 */
[----:B------:R-:W-:Y:S02]  /*1ae0*/  SHF.R.S32.HI R12, RZ, 0x1f, R11 ;  /* 0x0000001fff0c7819 */ /* 0x000fe4000001140b */
[----:B-----5:R-:W-:-:S05]  /*1af0*/  SHF.R.S32.HI R9, RZ, 0x1f, R0 ;  /* 0x0000001fff097819 */ /* 0x020fca0000011400 */
[----:B------:R-:W2:Y:S01]  /*1b00*/  LDC.64 R2, c[0x0][0x238] ;  /* 0x00008e00ff027b82 */ /* 0x000ea20000000a00 */
[----:B-1----:R-:W-:-:S04]  /*1b10*/  IMAD R12, R12, R4, RZ ;  /* 0x000000040c0c7224 */ /* 0x002fc800078e02ff */
[C---:B------:R-:W-:Y:S02]  /*1b20*/  IMAD R5, R11.reuse, R5, R12 ;  /* 0x000000050b057224 */ /* 0x040fe400078e020c */
[----:B------:R-:W-:-:S04]  /*1b30*/  IMAD.WIDE.U32 R12, R11, R4, RZ ;  /* 0x000000040b0c7225 */ /* 0x000fc800078e00ff */
[----:B--2---:R-:W-:Y:S01]  /*1b40*/  IMAD R9, R9, R2, RZ ;  /* 0x0000000209097224 */ /* 0x004fe200078e02ff */
[----:B------:R-:W-:-:S03]  /*1b50*/  IADD3 R13, R13, R5, RZ ;  /* 0x000000050d0d7210 */ /* 0x000fc60007ffe0ff */
[C---:B------:R-:W-:Y:S02]  /*1b60*/  IMAD R9, R0.reuse, R3, R9 ;  /* 0x0000000300097224 */ /* 0x040fe400078e0209 */
[----:B------:R-:W-:-:S05]  /*1b70*/  IMAD.WIDE.U32 R2, R0, R2, R12 ;  /* 0x0000000200027225 */ /* 0x000fca00078e000c */
[----:B------:R-:W-:Y:S02]  /*1b80*/  IADD3 R9, R3, R9, RZ ;  /* 0x0000000903097210 */ /* 0x000fe40007ffe0ff */
[----:B------:R-:W-:-:S07]  /*1b90*/  MOV R14, R2 ;  /* 0x00000002000e7202 */ /* 0x000fce0000000f00 */
.L_x_1603:
[----:B------:R-:W-:Y:S01]  /*1ba0*/  ISETP.NE.AND P1, PT, R6, -0x1, PT ;  /* 0xffffffff0600780c */ /* 0x000fe20003f25270 */
[----:B------:R-:W1:Y:S01]  /*1bb0*/  S2UR UR8, SR_CgaCtaId ;  /* 0x00000000000879c3 */ /* 0x000e620000008800 */
[----:B------:R-:W-:Y:S01]  /*1bc0*/  SHF.R.S32.HI R135, RZ, 0x1f, R42 ;  /* 0x0000001fff877819 */ /* 0x000fe2000001142a */
[----:B------:R-:W-:Y:S01]  /*1bd0*/  ULDC.64 UR6, c[0x0][0x268] ;  /* 0x00009a0000067ab9 */ /* 0x000fe20000000a00 */
[----:B------:R-:W-:Y:S01]  /*1be0*/  ULDC.64 UR4, c[0x0][0x258] ;  /* 0x0000960000047ab9 */ /* 0x000fe20000000a00 */
[----:B------:R-:W-:Y:S01]  /*1bf0*/  IMAD R10, R10, UR6, RZ ;  /* 0x000000060a0a7c24 */ /* 0x000fe2000f8e02ff */
[-C--:B-----5:R-:W-:Y:S01]  /*1c00*/  LEA.HI R0, R135, R42.reuse, RZ, 0x3 ;  /* 0x0000002a87007211 */ /* 0x0a0fe200078f18ff */
[----:B------:R-:W-:Y:S01]  /*1c10*/  IMAD.IADD R230, R139, 0x1, -R138 ;  /* 0x000000018be67824 */ /* 0x000fe200078e0a8a */
[----:B------:R-:W-:Y:S01]  /*1c20*/  LEA.HI R11, R135, R42, RZ, 0x4 ;  /* 0x0000002a870b7211 */ /* 0x000fe200078f20ff */
[----:B------:R-:W2:Y:S01]  /*1c30*/  LDC.64 R192, c[0x0][0x250] ;  /* 0x00009400ffc07b82 */ /* 0x000ea20000000a00 */
[----:B------:R-:W-:Y:S01]  /*1c40*/  SHF.R.S32.HI R12, RZ, 0x3, R0 ;  /* 0x00000003ff0c7819 */ /* 0x000fe20000011400 */
[----:B------:R-:W-:Y:S01]  /*1c50*/  BSSY B0, `(.L_x_1605) ;  /* 0x000005b000007945 */ /* 0x000fe20003800000 */
[----:B------:R-:W-:-:S02]  /*1c60*/  LOP3.LUT R0, R0, 0xfffffff8, RZ, 0xc0, !PT ;  /* 0xfffffff800007812 */ /* 0x000fc400078ec0ff */
[----:B------:R-:W-:Y:S01]  /*1c70*/  @!P1 SHF.R.S32.HI R13, RZ, 0x1f, R239 ;  /* 0x0000001fff0d9819 */ /* 0x000fe200000114ef */
[----:B------:R-:W-:Y:S01]  /*1c80*/  IMAD.SHL.U32 R237, R12, 0x40, RZ ;  /* 0x000000400ced7824 */ /* 0x000fe200078e00ff */
[----:B------:R-:W-:Y:S01]  /*1c90*/  LOP3.LUT R15, R11, 0xfffffff0, RZ, 0xc0, !PT ;  /* 0xfffffff00b0f7812 */ /* 0x000fe200078ec0ff */
[----:B------:R-:W3:Y:S01]  /*1ca0*/  @P1 LDC.64 R4, c[0x0][0x240] ;  /* 0x00009000ff041b82 */ /* 0x000ee20000000a00 */
[----:B------:R-:W-:Y:S01]  /*1cb0*/  IMAD.IADD R0, R42, 0x1, -R0 ;  /* 0x000000012a007824 */ /* 0x000fe200078e0a00 */
[----:B------:R-:W-:Y:S02]  /*1cc0*/  ISETP.GE.AND P6, PT, R12, R230, PT ;  /* 0x000000e60c00720c */ /* 0x000fe40003fc6270 */
[----:B------:R-:W-:Y:S01]  /*1cd0*/  LOP3.LUT R237, R237, 0x1c0, RZ, 0xc0, !PT ;  /* 0x000001c0eded7812 */ /* 0x000fe200078ec0ff */
[----:B------:R-:W-:Y:S01]  /*1ce0*/  IMAD.SHL.U32 R238, R0, 0x8, RZ ;  /* 0x0000000800ee7824 */ /* 0x000fe200078e00ff */
[----:B------:R-:W-:Y:S01]  /*1cf0*/  IADD3 R236, R37, -0x1, RZ ;  /* 0xffffffff25ec7810 */ /* 0x000fe20007ffe0ff */
[----:B------:R-:W-:Y:S01]  /*1d00*/  IMAD.IADD R15, R42, 0x1, -R15 ;  /* 0x000000012a0f7824 */ /* 0x000fe200078e0a0f */
[----:B------:R-:W4:Y:S01]  /*1d10*/  @!P1 LDC.64 R2, c[0x0][0x228] ;  /* 0x00008a00ff029b82 */ /* 0x000f220000000a00 */
[----:B------:R-:W-:Y:S01]  /*1d20*/  VIADD R38, R238, 0x40 ;  /* 0x00000040ee267836 */ /* 0x000fe20000000000 */
[----:B------:R-:W-:-:S02]  /*1d30*/  LOP3.LUT R16, R237, 0x38, R238, 0xf8, !PT ;  /* 0x00000038ed107812 */ /* 0x000fc400078ef8ee */
[----:B------:R-:W-:Y:S02]  /*1d40*/  SHF.R.U32.HI R237, RZ, 0x3, R237 ;  /* 0x00000003ffed7819 */ /* 0x000fe400000116ed */
[----:B------:R-:W-:Y:S02]  /*1d50*/  IADD3 R28, P3, R238, R28, RZ ;  /* 0x0000001cee1c7210 */ /* 0x000fe40007f7e0ff */
[----:B------:R-:W-:Y:S02]  /*1d60*/  LOP3.LUT R237, R16, R237, RZ, 0x3c, !PT ;  /* 0x000000ed10ed7212 */ /* 0x000fe400078e3cff */
[----:B------:R-:W-:-:S05]  /*1d70*/  LEA.HI R16, R135, R42, RZ, 0x6 ;  /* 0x0000002a87107211 */ /* 0x000fca00078f30ff */
[----:B------:R-:W-:Y:S02]  /*1d80*/  IMAD.SHL.U32 R16, R16, 0x8, RZ ;  /* 0x0000000810107824 */ /* 0x000fe400078e00ff */
[----:B---3--:R-:W-:-:S03]  /*1d90*/  @P1 IMAD.WIDE.U32 R26, R6, R4, RZ ;  /* 0x00000004061a1225 */ /* 0x008fc600078e00ff */
[----:B------:R-:W-:Y:S01]  /*1da0*/  LOP3.LUT R237, R237, 0xfffffe00, R16, 0xf8, !PT ;  /* 0xfffffe00eded7812 */ /* 0x000fe200078ef810 */
[----:B------:R-:W-:Y:S01]  /*1db0*/  @P1 IMAD R4, R6, R5, R27 ;  /* 0x0000000506041224 */ /* 0x000fe200078e021b */
[----:B------:R-:W-:Y:S01]  /*1dc0*/  SHF.R.S32.HI R6, RZ, 0x1f, R15 ;  /* 0x0000001fff067819 */ /* 0x000fe2000001140f */
[-C--:B----4-:R-:W-:Y:S01]  /*1dd0*/  @!P1 IMAD R5, R13, R2.reuse, RZ ;  /* 0x000000020d059224 */ /* 0x090fe200078e02ff */
[----:B------:R-:W-:Y:S01]  /*1de0*/  SHF.R.S32.HI R13, RZ, 0x1f, R12 ;  /* 0x0000001fff0d7819 */ /* 0x000fe2000001140c */
[----:B------:R-:W-:Y:S01]  /*1df0*/  @!P1 IMAD.WIDE.U32 R32, R239, R2, RZ ;  /* 0x00000002ef209225 */ /* 0x000fe200078e00ff */
[----:B------:R-:W-:-:S03]  /*1e00*/  LEA.HI R6, R6, R15, RZ, 0x3 ;  /* 0x0000000f06067211 */ /* 0x000fc600078f18ff */
[----:B------:R-:W-:Y:S01]  /*1e10*/  @!P1 IMAD R3, R239, R3, R5 ;  /* 0x00000003ef039224 */ /* 0x000fe200078e0205 */
[----:B------:R-:W-:Y:S01]  /*1e20*/  LOP3.LUT R5, R6, 0xfffffff8, RZ, 0xc0, !PT ;  /* 0xfffffff806057812 */ /* 0x000fe200078ec0ff */
[----:B------:R-:W-:Y:S01]  /*1e30*/  @P1 IMAD.MOV.U32 R2, RZ, RZ, R26 ;  /* 0x000000ffff021224 */ /* 0x000fe200078e001a */
[----:B------:R-:W-:Y:S01]  /*1e40*/  IADD3 R26, P2, R238, R14, RZ ;  /* 0x0000000eee1a7210 */ /* 0x000fe20007f5e0ff */
[----:B------:R-:W-:Y:S01]  /*1e50*/  @!P1 IMAD.MOV.U32 R2, RZ, RZ, R32 ;  /* 0x000000ffff029224 */ /* 0x000fe200078e0020 */
[----:B------:R-:W-:Y:S01]  /*1e60*/  @!P1 IADD3 R4, R33, R3, RZ ;  /* 0x0000000321049210 */ /* 0x000fe20007ffe0ff */
[----:B------:R-:W-:Y:S01]  /*1e70*/  IMAD.IADD R5, R15, 0x1, -R5 ;  /* 0x000000010f057824 */ /* 0x000fe200078e0a05 */
[----:B------:R-:W-:Y:S01]  /*1e80*/  SHF.R.S32.HI R14, RZ, 0x1f, R238 ;  /* 0x0000001fff0e7819 */ /* 0x000fe200000114ee */
[----:B------:R-:W-:Y:S01]  /*1e90*/  VIADD R15, R12, 0x30 ;  /* 0x000000300c0f7836 */ /* 0x000fe20000000000 */
[----:B------:R-:W-:Y:S01]  /*1ea0*/  SHF.R.S32.HI R3, RZ, 0x1f, R18 ;  /* 0x0000001fff037819 */ /* 0x000fe20000011412 */
[----:B------:R-:W-:Y:S01]  /*1eb0*/  IMAD.WIDE R30, R30, 0x40, R12 ;  /* 0x000000401e1e7825 */ /* 0x000fe200078e020c */
[----:B------:R-:W-:-:S03]  /*1ec0*/  IADD3 R16, P1, R238, R2, RZ ;  /* 0x00000002ee107210 */ /* 0x000fc60007f3e0ff */
[C---:B------:R-:W-:Y:S02]  /*1ed0*/  IMAD.X R27, R14.reuse, 0x1, R9, P2 ;  /* 0x000000010e1b7824 */ /* 0x040fe400010e0609 */
[----:B------:R-:W-:Y:S02]  /*1ee0*/  IMAD R3, R3, UR4, RZ ;  /* 0x0000000403037c24 */ /* 0x000fe4000f8e02ff */
[C---:B------:R-:W-:Y:S01]  /*1ef0*/  IMAD.X R29, R14.reuse, 0x1, R8, P3 ;  /* 0x000000010e1d7824 */ /* 0x040fe200018e0608 */
[----:B------:R-:W-:Y:S01]  /*1f00*/  ISETP.GE.AND P3, PT, R15, R230, PT ;  /* 0x000000e60f00720c */ /* 0x000fe20003f66270 */
[----:B------:R-:W-:Y:S02]  /*1f10*/  IMAD.X R17, R14, 0x1, R4, P1 ;  /* 0x000000010e117824 */ /* 0x000fe400008e0604 */
[C---:B------:R-:W-:Y:S02]  /*1f20*/  IMAD R14, R20.reuse, UR7, R10 ;  /* 0x00000007140e7c24 */ /* 0x040fe4000f8e020a */
[----:B------:R-:W-:-:S04]  /*1f30*/  IMAD.WIDE.U32 R20, R20, UR6, R26 ;  /* 0x0000000614147c25 */ /* 0x000fc8000f8e001a */
[C---:B------:R-:W-:Y:S01]  /*1f40*/  IMAD R26, R18.reuse, UR5, R3 ;  /* 0x00000005121a7c24 */ /* 0x040fe2000f8e0203 */
[----:B------:R-:W-:Y:S01]  /*1f50*/  MOV R3, 0x20 ;  /* 0x0000002000037802 */ /* 0x000fe20000000f00 */
[----:B------:R-:W-:Y:S01]  /*1f60*/  IMAD.WIDE.U32 R18, R18, UR4, R16 ;  /* 0x0000000412127c25 */ /* 0x000fe2000f8e0010 */
[----:B------:R-:W-:Y:S02]  /*1f70*/  UMOV UR4, 0x400 ;  /* 0x0000040000047882 */ /* 0x000fe40000000000 */
[----:B-1----:R-:W-:Y:S01]  /*1f80*/  ULEA UR4, UR8, UR4, 0x18 ;  /* 0x0000000408047291 */ /* 0x002fe2000f8ec03f */
[C---:B------:R-:W-:Y:S02]  /*1f90*/  VIADD R17, R12.reuse, 0x10 ;  /* 0x000000100c117836 */ /* 0x040fe40000000000 */
[----:B------:R-:W-:Y:S02]  /*1fa0*/  VIADD R16, R12, 0x20 ;  /* 0x000000200c107836 */ /* 0x000fe40000000000 */
[----:B------:R-:W-:Y:S01]  /*1fb0*/  IMAD.MOV.U32 R4, RZ, RZ, 0x10 ;  /* 0x00000010ff047424 */ /* 0x000fe200078e00ff */
[-C--:B------:R-:W-:Y:S01]  /*1fc0*/  ISETP.GE.AND P5, PT, R17, R230.reuse, PT ;  /* 0x000000e61100720c */ /* 0x080fe20003fa6270 */
[----:B------:R-:W-:Y:S01]  /*1fd0*/  IMAD.SHL.U32 R2, R236, 0x80, RZ ;  /* 0x00000080ec027824 */ /* 0x000fe200078e00ff */
[----:B------:R-:W-:Y:S01]  /*1fe0*/  ISETP.GE.AND P4, PT, R16, R230, PT ;  /* 0x000000e61000720c */ /* 0x000fe20003f86270 */
[----:B------:R-:W-:Y:S01]  /*1ff0*/  IMAD.IADD R27, R19, 0x1, R26 ;  /* 0x00000001131b7824 */ /* 0x000fe200078e021a */
[----:B------:R-:W-:Y:S01]  /*2000*/  LEA R237, R237, UR4, 0x1 ;  /* 0x00000004eded7c11 */ /* 0x000fe2000f8e08ff */
[----:B------:R-:W-:Y:S01]  /*2010*/  IMAD.IADD R10, R7, 0x1, -R2 ;  /* 0x00000001070a7824 */ /* 0x000fe200078e0a02 */
[----:B------:R-:W-:-:S05]  /*2020*/  R2P PR, R5, 0x6 ;  /* 0x0000000605007804 */ /* 0x000fca0000000000 */
        /* <DEDUP_REMOVED lines=29> */
.L_x_1606:
[----:B------:R-:W-:Y:S05]  /*2200*/  BSYNC B0 ;  /* 0x0000000000007941 */ /* 0x000fea0003800000 */
.L_x_1605:
        /* <DEDUP_REMOVED lines=31> */
.L_x_1608:
[----:B------:R-:W-:Y:S05]  /*2400*/  BSYNC B0 ;  /* 0x0000000000007941 */ /* 0x000fea0003800000 */
.L_x_1607:
        /* <DEDUP_REMOVED lines=31> */
.L_x_1610:
[----:B------:R-:W-:Y:S05]  /*2600*/  BSYNC B0 ;  /* 0x0000000000007941 */ /* 0x000fea0003800000 */
.L_x_1609:
        /* <DEDUP_REMOVED lines=30> */
.L_x_1612:
[----:B------:R-:W-:Y:S05]  /*27f0*/  BSYNC B0 ;  /* 0x0000000000007941 */ /* 0x000fea0003800000 */
.L_x_1611:
[C---:B------:R-:W-:Y:S01]  /*2800*/  ISETP.GE.AND P3, PT, R12.reuse, R10, PT ;  /* 0x0000000a0c00720c */ /* 0x040fe20003f66270 */
[-C--:B------:R-:W-:Y:S01]  /*2810*/  IMAD R134, R13, R132.reuse, RZ ;  /* 0x000000840d867224 */ /* 0x080fe200078e02ff */
[----:B------:R-:W-:Y:S01]  /*2820*/  BSSY B0, `(.L_x_1613) ;  /* 0x0000020000007945 */ /* 0x000fe20003800000 */
[----:B------:R-:W-:Y:S01]  /*2830*/  IMAD.WIDE.U32 R28, R12, R132, R28 ;  /* 0x000000840c1c7225 */ /* 0x000fe200078e001c */
        /* <DEDUP_REMOVED lines=30> */
.L_x_1614:
[----:B------:R-:W-:Y:S05]  /*2a20*/  BSYNC B0 ;  /* 0x0000000000007941 */ /* 0x000fea0003800000 */
.L_x_1613:
        /* <DEDUP_REMOVED lines=24> */
.L_x_1616:
[----:B------:R-:W-:Y:S05]  /*2bb0*/  BSYNC B0 ;  /* 0x0000000000007941 */ /* 0x000fea0003800000 */
.L_x_1615:
        /* <DEDUP_REMOVED lines=27> */
.L_x_1618:
[----:B------:R-:W-:Y:S05]  /*2d70*/  BSYNC B0 ;  /* 0x0000000000007941 */ /* 0x000fea0003800000 */
.L_x_1617:
[----:B------:R-:W-:Y:S01]  /*2d80*/  BSSY B0, `(.L_x_1619) ;  /* 0x000001e000007945 */ /* 0x000fe20003800000 */
[-C--:B------:R-:W-:Y:S01]  /*2d90*/  ISETP.GE.AND P5, PT, R22, R10.reuse, PT ;  /* 0x0000000a1600720c */ /* 0x080fe20003fa6270 */
[----:B------:R-:W-:Y:S01]  /*2da0*/  VIADD R19, R12, 0x70 ;  /* 0x000000700c137836 */ /* 0x000fe20000000000 */
[----:B------:R-:W-:Y:S01]  /*2db0*/  ISETP.GE.AND P4, PT, R18, R10, PT ;  /* 0x0000000a1200720c */ /* 0x000fe20003f86270 */
[----:B------:R-:W-:-:S12]  /*2dc0*/  @P1 BRA `(.L_x_1620) ;  /* 0x0000000000641947 */ /* 0x000fd80003800000 */
[----:B------:R-:W-:Y:S01]  /*2dd0*/  ULDC UR5, c[0x0][0x2d0] ;  /* 0x0000b40000057ab9 */ /* 0x000fe20000000800 */
[----:B------:R-:W-:Y:S01]  /*2de0*/  MOV R29, R134 ;  /* 0x00000086001d7202 */ /* 0x000fe20000000f00 */
        /* <DEDUP_REMOVED lines=23> */
.L_x_1620:
[----:B------:R-:W-:Y:S05]  /*2f60*/  BSYNC B0 ;  /* 0x0000000000007941 */ /* 0x000fea0003800000 */
.L_x_1619:
        /* <DEDUP_REMOVED lines=24> */
.L_x_1622:
[----:B------:R-:W-:Y:S05]  /*30f0*/  BSYNC B0 ;  /* 0x0000000000007941 */ /* 0x000fea0003800000 */
.L_x_1621:
[----:B------:R-:W-:Y:S01]  /*3100*/  IADD3 R24, P2, R12, R24, RZ ;  /* 0x000000180c187210 */ /* 0x000fe20007f5e0ff */
[----:B------:R-:W-:Y:S01]  /*3110*/  BSSY B0, `(.L_x_1623) ;  /* 0x000001d000007945 */ /* 0x000fe20003800000 */
[----:B------:R-:W-:-:S03]  /*3120*/  ISETP.GE.AND P1, PT, R19, R10, PT ;  /* 0x0000000a1300720c */ /* 0x000fc60003f26270 */
[----:B------:R-:W-:Y:S01]  /*3130*/  IMAD.X R23, R13, 0x1, R23, P2 ;  /* 0x000000010d177824 */ /* 0x000fe200010e0617 */
[----:B------:R-:W-:Y:S09]  /*3140*/  @P5 BRA `(.L_x_1624) ;  /* 0x0000000000645947 */ /* 0x000ff20003800000 */
        /* <DEDUP_REMOVED lines=25> */
.L_x_1624:
[----:B------:R-:W-:Y:S05]  /*32e0*/  BSYNC B0 ;  /* 0x0000000000007941 */ /* 0x000fea0003800000 */
.L_x_1623:
[----:B------:R-:W-:Y:S04]  /*32f0*/  BSSY B0, `(.L_x_1625) ;  /* 0x000001b000007945 */ /* 0x000fe80003800000 */
[----:B------:R-:W-:Y:S05]  /*3300*/  @P4 BRA `(.L_x_1626) ;  /* 0x0000000000644947 */ /* 0x000fea0003800000 */
        /* <DEDUP_REMOVED lines=25> */
.L_x_1626:
[----:B------:R-:W-:Y:S05]  /*34a0*/  BSYNC B0 ;  /* 0x0000000000007941 */ /* 0x000fea0003800000 */
.L_x_1625:
        /* <DEDUP_REMOVED lines=27> */
.L_x_1628:
[----:B------:R-:W-:Y:S05]  /*3660*/  BSYNC B0 ;  /* 0x0000000000007941 */ /* 0x000fea0003800000 */
.L_x_1627:
[----:B------:R-:W0:Y:S01]  /*3670*/  LDGDEPBAR ;  /* 0x00000000000079af */ /* 0x000e220000000000 */
[----:B------:R-:W-:Y:S01]  /*3680*/  ISETP.GE.AND P5, PT, R12, R10, PT ;  /* 0x0000000a0c00720c */ /* 0x000fe20003fa6270 */
[----:B------:R-:W-:Y:S01]  /*3690*/  IMAD.IADD R21, R21, 0x1, R14 ;  /* 0x0000000115157824 */ /* 0x000fe200078e020e */
[----:B------:R-:W-:Y:S01]  /*36a0*/  SHF.R.S32.HI R11, RZ, 0x4, R11 ;  /* 0x00000004ff0b7819 */ /* 0x000fe2000001140b */
[-C--:B------:R-:W-:Y:S01]  /*36b0*/  IMAD R23, R23, R192.reuse, RZ ;  /* 0x000000c017177224 */ /* 0x080fe200078e02ff */
[----:B------:R-:W-:Y:S01]  /*36c0*/  ULDC.64 UR6, c[0x0][0x220] ;  /* 0x0000880000067ab9 */ /* 0x000fe20000000a00 */
[C---:B------:R-:W-:Y:S01]  /*36d0*/  IMAD.WIDE.U32 R40, R24.reuse, R192, R20 ;  /* 0x000000c018287225 */ /* 0x040fe200078e0014 */
[----:B------:R-:W-:Y:S01]  /*36e0*/  LEA.HI R228, R11, R11, RZ, 0x1 ;  /* 0x0000000b0be47211 */ /* 0x000fe200078f08ff */
[----:B------:R-:W-:Y:S01]  /*36f0*/  BSSY B0, `(.L_x_1629) ;  /* 0x0000024000007945 */ /* 0x000fe20003800000 */
[-C--:B------:R-:W-:Y:S01]  /*3700*/  ISETP.GE.AND P6, PT, R17, R10.reuse, PT ;  /* 0x0000000a1100720c */ /* 0x080fe20003fc6270 */
        /* <DEDUP_REMOVED lines=19> */
[----:B-1234-:R-:W-:Y:S01]  /*3840*/  @!P5 IMAD.MOV.U32 R8, RZ, RZ, R137 ;  /* 0x000000ffff08d224 */ /* 0x01efe200078e0089 */
[----:B------:R1:W-:Y:S01]  /*3850*/  @P5 STS.128 [R237+0xc000], RZ ;  /* 0x00c000ffed005388 */ /* 0x0003e20000000c00 */
[----:B------:R-:W-:-:S05]  /*3860*/  @!P5 IMAD.MOV.U32 R9, RZ, RZ, R136 ;  /* 0x000000ffff09d224 */ /* 0x000fca00078e0088 */
[----:B------:R-:W-:Y:S01]  /*3870*/  @!PT LDS RZ, [RZ] ;  /* 0x00000000fffff984 */ /* 0x000fe20000000800 */
[----:B------:R-:W-:Y:S01]  /*3880*/  @!PT LDS RZ, [RZ] ;  /* 0x00000000fffff984 */ /* 0x000fe20000000800 */
[----:B------:R-:W-:Y:S01]  /*3890*/  @!PT LDS RZ, [RZ] ;  /* 0x00000000fffff984 */ /* 0x000fe20000000800 */
[----:B------:R1:W-:Y:S04]  /*38a0*/  @!P5 LDGSTS.E.BYPASS.LTC128B.128 [R237+0xc000], desc[UR12][R8.64] ;  /* 0x0c00000008eddfae */ /* 0x0003e8000b901d4c */
[----:B------:R1:W-:Y:S01]  /*38b0*/  @P4 STS.128 [R237+0x10000], RZ ;  /* 0x010000ffed004388 */ /* 0x0003e20000000c00 */
[----:B------:R-:W-:Y:S05]  /*38c0*/  @P4 BRA `(.L_x_1630) ;  /* 0x0000000000184947 */ /* 0x000fea0003800000 */
[----:B-1----:R-:W-:Y:S02]  /*38d0*/  MOV R8, R137 ;  /* 0x0000008900087202 */ /* 0x002fe40000000f00 */
[----:B------:R-:W-:-:S05]  /*38e0*/  MOV R9, R136 ;  /* 0x0000008800097202 */ /* 0x000fca0000000f00 */
[----:B------:R-:W-:Y:S01]  /*38f0*/  @!PT LDS RZ, [RZ] ;  /* 0x00000000fffff984 */ /* 0x000fe20000000800 */
[----:B------:R-:W-:Y:S01]  /*3900*/  @!PT LDS RZ, [RZ] ;  /* 0x00000000fffff984 */ /* 0x000fe20000000800 */
[----:B------:R-:W-:Y:S01]  /*3910*/  @!PT LDS RZ, [RZ] ;  /* 0x00000000fffff984 */ /* 0x000fe20000000800 */
[----:B------:R1:W-:Y:S02]  /*3920*/  LDGSTS.E.BYPASS.LTC128B.128 [R237+0x10000], desc[UR12][R8.64+0x80] ;  /* 0x1000008008ed7fae */ /* 0x0003e4000b901d4c */
.L_x_1630:
[----:B------:R-:W-:Y:S05]  /*3930*/  BSYNC B0 ;  /* 0x0000000000007941 */ /* 0x000fea0003800000 */
.L_x_1629:
[----:B------:R1:W-:Y:S01]  /*3940*/  @P6 STS.128 [R237+0xc800], RZ ;  /* 0x00c800ffed006388 */ /* 0x0003e20000000c00 */
[----:B------:R-:W-:Y:S03]  /*3950*/  BSSY B0, `(.L_x_1631) ;  /* 0x0000015000007945 */ /* 0x000fe60003800000 */
[----:B------:R1:W-:Y:S01]  /*3960*/  @P6 STS.128 [R237+0x10800], RZ ;  /* 0x010800ffed006388 */ /* 0x0003e20000000c00 */
[----:B------:R-:W-:Y:S05]  /*3970*/  @P6 BRA `(.L_x_1632) ;  /* 0x0000000000486947 */ /* 0x000fea0003800000 */
[----:B------:R-:W-:Y:S02]  /*3980*/  ULDC UR5, c[0x0][0x2d0] ;  /* 0x0000b40000057ab9 */ /* 0x000fe40000000800 */
[----:B------:R-:W-:Y:S02]  /*3990*/  ISETP.GE.AND P5, PT, R238, UR5, PT ;  /* 0x00000005ee007c0c */ /* 0x000fe4000bfa6270 */
[----:B------:R-:W-:-:S11]  /*39a0*/  ISETP.GE.AND P4, PT, R38, UR5, PT ;  /* 0x0000000526007c0c */ /* 0x000fd6000bf86270 */
[C---:B-1234-:R-:W-:Y:S01]  /*39b0*/  @!P5 LEA R8, P6, R235.reuse, R137, 0x1 ;  /* 0x00000089eb08d211 */ /* 0x05efe200078c08ff */
        /* <DEDUP_REMOVED lines=14> */
.L_x_1632:
[----:B------:R-:W-:Y:S05]  /*3aa0*/  BSYNC B0 ;  /* 0x0000000000007941 */ /* 0x000fea0003800000 */
.L_x_1631:
[----:B------:R1:W-:Y:S01]  /*3ab0*/  @P2 STS.128 [R237+0xd000], RZ ;  /* 0x00d000ffed002388 */ /* 0x0003e20000000c00 */
[----:B------:R-:W-:Y:S01]  /*3ac0*/  IMAD.IADD R228, R11, 0x1, -R228 ;  /* 0x000000010be47824 */ /* 0x000fe200078e0ae4 */
[----:B------:R-:W-:Y:S01]  /*3ad0*/  SHF.R.S32.HI R43, RZ, 0x5, R135 ;  /* 0x00000005ff2b7819 */ /* 0x000fe20000011487 */
[----:B-1234-:R-:W-:Y:S01]  /*3ae0*/  IMAD.SHL.U32 R8, R0, 0x40, RZ ;  /* 0x0000004000087824 */ /* 0x01efe200078e00ff */
        /* <DEDUP_REMOVED lines=17> */
[----:B-1----:R-:W-:Y:S08]  /*3c00*/  @P2 BRA `(.L_x_1634) ;  /* 0x0000000000502947 */ /* 0x002ff00003800000 */
        /* <DEDUP_REMOVED lines=20> */
.L_x_1634:
[----:B------:R-:W-:Y:S05]  /*3d50*/  BSYNC B0 ;  /* 0x0000000000007941 */ /* 0x000fea0003800000 */
.L_x_1633:
        /* <DEDUP_REMOVED lines=13> */
[----:B------:R-:W-:Y:S01]  /*3e30*/  @!P2 IMAD.MOV.U32 R10, RZ, RZ, R137 ;  /* 0x000000ffff0aa224 */ /* 0x000fe200078e0089 */
[----:B------:R4:W-:Y:S01]  /*3e40*/  @P2 STS.128 [R237+0xd800], RZ ;  /* 0x00d800ffed002388 */ /* 0x0009e20000000c00 */
[----:B------:R-:W-:Y:S02]  /*3e50*/  @!P2 IMAD.MOV.U32 R11, RZ, RZ, R136 ;  /* 0x000000ffff0ba224 */ /* 0x000fe400078e0088 */
[----:B------:R-:W-:Y:S02]  /*3e60*/  @!P2 IMAD R8, R193, 0x60, RZ ;  /* 0x00000060c108a824 */ /* 0x000fe400078e02ff */
[----:B------:R-:W-:-:S05]  /*3e70*/  @!P2 IMAD.WIDE.U32 R10, R192, 0x60, R10 ;  /* 0x00000060c00aa825 */ /* 0x000fca00078e000a */
[----:B------:R-:W-:Y:S02]  /*3e80*/  @!P2 IADD3 R9, R11, R8, RZ ;  /* 0x000000080b09a210 */ /* 0x000fe40007ffe0ff */
[----:B------:R-:W-:-:S05]  /*3e90*/  @!P2 MOV R8, R10 ;  /* 0x0000000a0008a202 */ /* 0x000fca0000000f00 */
[----:B------:R-:W-:Y:S01]  /*3ea0*/  @!PT LDS RZ, [RZ] ;  /* 0x00000000fffff984 */ /* 0x000fe20000000800 */
[----:B------:R-:W-:Y:S01]  /*3eb0*/  @!PT LDS RZ, [RZ] ;  /* 0x00000000fffff984 */ /* 0x000fe20000000800 */
[----:B------:R-:W-:Y:S01]  /*3ec0*/  @!PT LDS RZ, [RZ] ;  /* 0x00000000fffff984 */ /* 0x000fe20000000800 */
[----:B------:R4:W-:Y:S04]  /*3ed0*/  @!P2 LDGSTS.E.BYPASS.LTC128B.128 [R237+0xd800], desc[UR12][R8.64] ;  /* 0x0d80000008edafae */ /* 0x0009e8000b901d4c */
[----:B------:R4:W-:Y:S01]  /*3ee0*/  @P1 STS.128 [R237+0x11800], RZ ;  /* 0x011800ffed001388 */ /* 0x0009e20000000c00 */
[----:B------:R-:W-:Y:S05]  /*3ef0*/  @P1 BRA `(.L_x_1636) ;  /* 0x0000000000281947 */ /* 0x000fea0003800000 */
[----:B------:R-:W-:Y:S01]  /*3f00*/  MOV R10, R137 ;  /* 0x00000089000a7202 */ /* 0x000fe20000000f00 */
[----:B----4-:R-:W-:Y:S01]  /*3f10*/  IMAD R8, R193, 0x60, RZ ;  /* 0x00000060c1087824 */ /* 0x010fe200078e02ff */
[----:B------:R-:W-:-:S03]  /*3f20*/  MOV R11, R136 ;  /* 0x00000088000b7202 */ /* 0x000fc60000000f00 */
[----:B------:R-:W-:-:S05]  /*3f30*/  IMAD.WIDE.U32 R10, R192, 0x60, R10 ;  /* 0x00000060c00a7825 */ /* 0x000fca00078e000a */
[----:B------:R-:W-:Y:S02]  /*3f40*/  IADD3 R9, R11, R8, RZ ;  /* 0x000000080b097210 */ /* 0x000fe40007ffe0ff */
[----:B------:R-:W-:-:S05]  /*3f50*/  MOV R8, R10 ;  /* 0x0000000a00087202 */ /* 0x000fca0000000f00 */
[----:B------:R-:W-:Y:S01]  /*3f60*/  @!PT LDS RZ, [RZ] ;  /* 0x00000000fffff984 */ /* 0x000fe20000000800 */
[----:B------:R-:W-:Y:S01]  /*3f70*/  @!PT LDS RZ, [RZ] ;  /* 0x00000000fffff984 */ /* 0x000fe20000000800 */
[----:B------:R-:W-:Y:S01]  /*3f80*/  @!PT LDS RZ, [RZ] ;  /* 0x00000000fffff984 */ /* 0x000fe20000000800 */
[----:B------:R4:W-:Y:S02]  /*3f90*/  LDGSTS.E.BYPASS.LTC128B.128 [R237+0x11800], desc[UR12][R8.64+0x80] ;  /* 0x1180008008ed7fae */ /* 0x0009e4000b901d4c */
.L_x_1636:
[----:B------:R-:W-:Y:S05]  /*3fa0*/  BSYNC B0 ;  /* 0x0000000000007941 */ /* 0x000fea0003800000 */
.L_x_1635:
[----:B------:R1:W-:Y:S01]  /*3fb0*/  @P3 STS.128 [R237+0xe000], RZ ;  /* 0x00e000ffed003388 */ /* 0x0003e20000000c00 */
[----:B------:R-:W-:Y:S03]  /*3fc0*/  BSSY B0, `(.L_x_1637) ;  /* 0x0000017000007945 */ /* 0x000fe60003800000 */
[----:B------:R1:W-:Y:S01]  /*3fd0*/  @P3 STS.128 [R237+0x12000], RZ ;  /* 0x012000ffed003388 */ /* 0x0003e20000000c00 */
[----:B------:R-:W-:Y:S05]  /*3fe0*/  @P3 BRA `(.L_x_1638) ;  /* 0x0000000000503947 */ /* 0x000fea0003800000 */
[----:B------:R-:W-:Y:S01]  /*3ff0*/  ULDC UR5, c[0x0][0x2d0] ;  /* 0x0000b40000057ab9 */ /* 0x000fe20000000800 */
[----:B----4-:R-:W-:Y:S01]  /*4000*/  IMAD.SHL.U32 R9, R192, 0x40, RZ ;  /* 0x00000040c0097824 */ /* 0x010fe200078e00ff */
        /* <DEDUP_REMOVED lines=12> */
[----:B----4-:R-:W-:-:S04]  /*40d0*/  LEA R10, P1, R9, R137, 0x1 ;  /* 0x00000089090a7211 */ /* 0x010fc800078208ff */
[----:B------:R-:W-:-:S05]  /*40e0*/  LEA.HI.X R11, R9, R136, R8, 0x1, P1 ;  /* 0x00000088090b7211 */ /* 0x000fca00008f0c08 */
[----:B------:R-:W-:Y:S01]  /*40f0*/  @!PT LDS RZ, [RZ] ;  /* 0x00000000fffff984 */ /* 0x000fe20000000800 */
[----:B------:R-:W-:Y:S01]  /*4100*/  @!PT LDS RZ, [RZ] ;  /* 0x00000000fffff984 */ /* 0x000fe20000000800 */
[----:B------:R-:W-:Y:S01]  /*4110*/  @!PT LDS RZ, [RZ] ;  /* 0x00000000fffff984 */ /* 0x000fe20000000800 */
[----:B------:R4:W-:Y:S04]  /*4120*/  LDGSTS.E.BYPASS.LTC128B.128 [R237+0x12000], desc[UR12][R10.64+0x80] ;  /* 0x120000800aed7fae */ /* 0x0009e8000b901d4c */
.L_x_1638:
[----:B------:R-:W-:Y:S05]  /*4130*/  BSYNC B0 ;  /* 0x0000000000007941 */ /* 0x000fea0003800000 */
.L_x_1637:
[----:B------:R1:W-:Y:S01]  /*4140*/  @P6 STS.128 [R237+0xe800], RZ ;  /* 0x00e800ffed006388 */ /* 0x0003e20000000c00 */
[----:B------:R-:W-:Y:S03]  /*4150*/  BSSY B0, `(.L_x_1639) ;  /* 0x000001d000007945 */ /* 0x000fe60003800000 */
[----:B------:R1:W-:Y:S01]  /*4160*/  @P6 STS.128 [R237+0x12800], RZ ;  /* 0x012800ffed006388 */ /* 0x0003e20000000c00 */
[----:B------:R-:W-:Y:S05]  /*4170*/  @P6 BRA `(.L_x_1640) ;  /* 0x0000000000686947 */ /* 0x000fea0003800000 */
[----:B------:R-:W-:Y:S02]  /*4180*/  ULDC UR5, c[0x0][0x2d0] ;  /* 0x0000b40000057ab9 */ /* 0x000fe40000000800 */
[----:B------:R-:W-:Y:S02]  /*4190*/  ISETP.GE.AND P2, PT, R238, UR5, PT ;  /* 0x00000005ee007c0c */ /* 0x000fe4000bf46270 */
[----:B------:R-:W-:-:S11]  /*41a0*/  ISETP.GE.AND P1, PT, R38, UR5, PT ;  /* 0x0000000526007c0c */ /* 0x000fd6000bf26270 */
[----:B----4-:R-:W-:Y:S01]  /*41b0*/  @!P2 IMAD.MOV.U32 R10, RZ, RZ, R137 ;  /* 0x000000ffff0aa224 */ /* 0x010fe200078e0089 */
        /* <DEDUP_REMOVED lines=22> */
.L_x_1640:
[----:B------:R-:W-:Y:S05]  /*4320*/  BSYNC B0 ;  /* 0x0000000000007941 */ /* 0x000fea0003800000 */
.L_x_1639:
        /* <DEDUP_REMOVED lines=30> */
.L_x_1642:
[----:B------:R-:W-:Y:S05]  /*4510*/  BSYNC B0 ;  /* 0x0000000000007941 */ /* 0x000fea0003800000 */
.L_x_1641:
        /* <DEDUP_REMOVED lines=30> */
.L_x_1644:
[----:B------:R-:W-:Y:S05]  /*4700*/  BSYNC B0 ;  /* 0x0000000000007941 */ /* 0x000fea0003800000 */
.L_x_1643:
[----:B----4-:R-:W-:Y:S01]  /*4710*/  LDSM.16.M88.4 R8, [R229] ;  /* 0x00000000e508783b */ /* 0x010fe20000000200 */
[----:B------:R-:W-:Y:S01]  /*4720*/  R2P PR, R0, 0x6 ;  /* 0x0000000600007804 */ /* 0x000fe20000000000 */
[C---:B------:R-:W-:Y:S01]  /*4730*/  VIADD R0, R228.reuse, 0x4000 ;  /* 0x00004000e4007836 */ /* 0x040fe20000000000 */
[----:B------:R-:W-:Y:S01]  /*4740*/  ULDC UR10, c[0x0][0x39c] ;  /* 0x0000e700000a7ab9 */ /* 0x000fe20000000800 */
[----:B------:R-:W4:Y:S01]  /*4750*/  LDSM.16.M88.4 R32, [R228+0x4000] ;  /* 0x00400000e420783b */ /* 0x000f220000000200 */
[----:B------:R-:W-:Y:S01]  /*4760*/  VIADD R226, R228, 0x4020 ;  /* 0x00004020e4e27836 */ /* 0x000fe20000000000 */
[----:B------:R-:W-:Y:S01]  /*4770*/  LOP3.LUT R223, R5, R6, RZ, 0xfc, !PT ;  /* 0x0000000605df7212 */ /* 0x000fe200078efcff */
[--C-:B------:R-:W-:Y:S01]  /*4780*/  IMAD R227, R4, 0x2, R229.reuse ;  /* 0x0000000204e37824 */ /* 0x100fe200078e02e5 */
[----:B------:R-:W5:Y:S01]  /*4790*/  LDSM.16.M88.4 R76, [R228+0x4800] ;  /* 0x00480000e44c783b */ /* 0x000f620000000200 */
[C---:B------:R-:W-:Y:S02]  /*47a0*/  IMAD R225, R3.reuse, 0x2, R229 ;  /* 0x0000000203e17824 */ /* 0x040fe400078e02e5 */
[----:B------:R-:W-:Y:S01]  /*47b0*/  IMAD R224, R3, 0x2, R227 ;  /* 0x0000000203e07824 */ /* 0x000fe200078e02e3 */
[----:B------:R-:W3:Y:S01]  /*47c0*/  LDSM.16.M88.4 R68, [R228+0x5000] ;  /* 0x00500000e444783b */ /* 0x000ee20000000200 */
[----:B------:R-:W-:-:S02]  /*47d0*/  IMAD R43, R43, 0x10, R138 ;  /* 0x000000102b2b7824 */ /* 0x000fc400078e028a */
[----:B------:R-:W-:Y:S01]  /*47e0*/  @P1 VIADD R226, R0, 0xffffffe0 ;  /* 0xffffffe000e21836 */ /* 0x000fe20000000000 */
[----:B------:R-:W3:Y:S01]  /*47f0*/  LDSM.16.M88.4 R60, [R228+0x5800] ;  /* 0x00580000e43c783b */ /* 0x000ee20000000200 */
[----:B------:R-:W-:Y:S02]  /*4800*/  IMAD.MOV.U32 R0, RZ, RZ, 0x40 ;  /* 0x00000040ff007424 */ /* 0x000fe400078e00ff */
[C---:B------:R-:W-:Y:S01]  /*4810*/  VIADD R218, R226.reuse, 0x800 ;  /* 0x00000800e2da7836 */ /* 0x040fe20000000000 */
[----:B------:R-:W3:Y:S01]  /*4820*/  LDSM.16.M88.4 R108, [R228+0x6000] ;  /* 0x00600000e46c783b */ /* 0x000ee20000000200 */
[----:B------:R-:W-:Y:S01]  /*4830*/  VIADD R217, R226, 0x1000 ;  /* 0x00001000e2d97836 */ /* 0x000fe20000000000 */
[----:B------:R-:W-:Y:S01]  /*4840*/  SEL R0, R0, 0xffffffc0, !P2 ;  /* 0xffffffc000007807 */ /* 0x000fe20005000000 */
[C---:B------:R-:W-:Y:S01]  /*4850*/  VIADD R216, R226.reuse, 0x1800 ;  /* 0x00001800e2d87836 */ /* 0x040fe20000000000 */
[----:B------:R-:W3:Y:S01]  /*4860*/  LDSM.16.M88.4 R100, [R228+0x6800] ;  /* 0x00680000e464783b */ /* 0x000ee20000000200 */
[----:B------:R-:W-:-:S02]  /*4870*/  VIADD R215, R226, 0x2000 ;  /* 0x00002000e2d77836 */ /* 0x000fc40000000000 */
[----:B------:R-:W-:Y:S01]  /*4880*/  IMAD.IADD R222, R228, 0x1, R0 ;  /* 0x00000001e4de7824 */ /* 0x000fe200078e0200 */
[----:B------:R-:W3:Y:S01]  /*4890*/  LDSM.16.M88.4 R92, [R228+0x7000] ;  /* 0x00700000e45c783b */ /* 0x000ee20000000200 */
[----:B------:R-:W-:Y:S02]  /*48a0*/  IMAD.IADD R211, R0, 0x1, R226 ;  /* 0x0000000100d37824 */ /* 0x000fe400078e02e2 */
[C---:B------:R-:W-:Y:S01]  /*48b0*/  VIADD R214, R226.reuse, 0x2800 ;  /* 0x00002800e2d67836 */ /* 0x040fe20000000000 */
[----:B------:R-:W3:Y:S01]  /*48c0*/  LDSM.16.M88.4 R16, [R228+0x7800] ;  /* 0x00780000e410783b */ /* 0x000ee20000000200 */
[C---:B------:R-:W-:Y:S02]  /*48d0*/  VIADD R213, R226.reuse, 0x3000 ;  /* 0x00003000e2d57836 */ /* 0x040fe40000000000 */
[C---:B------:R-:W-:Y:S01]  /*48e0*/  VIADD R212, R226.reuse, 0x3800 ;  /* 0x00003800e2d47836 */ /* 0x040fe20000000000 */
[----:B------:R-:W-:Y:S01]  /*48f0*/  LDSM.16.M88.4 R52, [R227] ;  /* 0x00000000e334783b */ /* 0x000fe20000000200 */
[----:B------:R-:W-:-:S02]  /*4900*/  VIADD R210, R226, 0x4000 ;  /* 0x00004000e2d27836 */ /* 0x000fc40000000000 */
[C---:B------:R-:W-:Y:S01]  /*4910*/  VIADD R209, R226.reuse, 0x4800 ;  /* 0x00004800e2d17836 */ /* 0x040fe20000000000 */
[----:B------:R-:W3:Y:S01]  /*4920*/  LDSM.16.M88.4 R28, [R226] ;  /* 0x00000000e21c783b */ /* 0x000ee20000000200 */
[C---:B------:R-:W-:Y:S02]  /*4930*/  VIADD R208, R226.reuse, 0x5000 ;  /* 0x00005000e2d07836 */ /* 0x040fe40000000000 */
[C---:B------:R-:W-:Y:S01]  /*4940*/  VIADD R207, R226.reuse, 0x5800 ;  /* 0x00005800e2cf7836 */ /* 0x040fe20000000000 */
[----:B------:R-:W3:Y:S01]  /*4950*/  LDSM.16.M88.4 R20, [R226+0x800] ;  /* 0x00080000e214783b */ /* 0x000ee20000000200 */
[----:B----4-:R-:W-:Y:S01]  /*4960*/  HMMA.16816.F32.BF16 R24, R8, R32, RZ ;  /* 0x000000200818723c */ /* 0x010fe200000418ff */
[C---:B------:R-:W-:Y:S02]  /*4970*/  VIADD R206, R226.reuse, 0x6000 ;  /* 0x00006000e2ce7836 */ /* 0x040fe40000000000 */
[----:B-12---:R-:W1:Y:S01]  /*4980*/  LDSM.16.M88.4 R12, [R226+0x1000] ;  /* 0x00100000e20c783b */ /* 0x006e620000000200 */
[----:B------:R-:W-:-:S02]  /*4990*/  VIADD R205, R226, 0x6800 ;  /* 0x00006800e2cd7836 */ /* 0x000fc40000000000 */
[----:B-----5:R-:W-:Y:S01]  /*49a0*/  HMMA.16816.F32.BF16 R48, R8, R76, RZ ;  /* 0x0000004c0830723c */ /* 0x020fe200000418ff */
[----:B------:R-:W2:Y:S01]  /*49b0*/  LDSM.16.M88.4 R112, [R226+0x1800] ;  /* 0x00180000e270783b */ /* 0x000ea20000000200 */
[----:B------:R-:W-:-:S03]  /*49c0*/  VIADD R204, R226, 0x7000 ;  /* 0x00007000e2cc7836 */ /* 0x000fc60000000000 */
[----:B------:R-:W-:Y:S01]  /*49d0*/  LDSM.16.M88.4 R80, [R226+0x2000] ;  /* 0x00200000e250783b */ /* 0x000fe20000000200 */
[C---:B---3--:R-:W-:Y:S03]  /*49e0*/  HMMA.16816.F32.BF16 R72, R8.reuse, R68, RZ ;  /* 0x000000440848723c */ /* 0x048fe600000418ff */
[----:B------:R-:W-:Y:S03]  /*49f0*/  LDSM.16.M88.4 R44, [R226+0x2800] ;  /* 0x00280000e22c783b */ /* 0x000fe60000000200 */
[C---:B------:R-:W-:Y:S01]  /*4a00*/  HMMA.16816.F32.BF16 R64, R8.reuse, R60, RZ ;  /* 0x0000003c0840723c */ /* 0x040fe200000418ff */
[----:B------:R-:W-:Y:S04]  /*4a10*/  LDSM.16.M88.4 R84, [R225] ;  /* 0x00000000e154783b */ /* 0x000fe80000000200 */
[----:B------:R-:W-:Y:S01]  /*4a20*/  LDSM.16.M88.4 R124, [R222+0x4000] ;  /* 0x00400000de7c783b */ /* 0x000fe20000000200 */
        /* <DEDUP_REMOVED lines=33> */
[C---:B------:R-:W-:Y:S06]  /*4c40*/  HMMA.16816.F32.BF16 R56, R52.reuse, R80, R56 ;  /* 0x000000503438723c */ /* 0x040fec0000041838 */
[C---:B------:R-:W-:Y:S01]  /*4c50*/  HMMA.16816.F32.BF16 R108, R52.reuse, R82, R108 ;  /* 0x00000052346c723c */ /* 0x040fe2000004186c */
[----:B------:R-:W3:Y:S05]  /*4c60*/  LDSM.16.M88.4 R80, [R222+0x7000] ;  /* 0x00700000de50783b */ /* 0x000eea0000000200 */
[C---:B------:R-:W-:Y:S06]  /*4c70*/  HMMA.16816.F32.BF16 R104, R52.reuse, R44, R104 ;  /* 0x0000002c3468723c */ /* 0x040fec0000041868 */
[----:B------:R-:W-:Y:S01]  /*4c80*/  HMMA.16816.F32.BF16 R100, R52, R46, R100 ;  /* 0x0000002e3464723c */ /* 0x000fe20000041864 */
[----:B------:R-:W3:Y:S05]  /*4c90*/  LDSM.16.M88.4 R44, [R222+0x7800] ;  /* 0x00780000de2c783b */ /* 0x000eea0000000200 */
[C---:B------:R-:W-:Y:S06]  /*4ca0*/  HMMA.16816.F32.BF16 R24, R84.reuse, R124, R24 ;  /* 0x0000007c5418723c */ /* 0x040fec0000041818 */
[----:B------:R-:W-:Y:S01]  /*4cb0*/  HMMA.16816.F32.BF16 R32, R84, R126, R32 ;  /* 0x0000007e5420723c */ /* 0x000fe20000041820 */
[----:B------:R-:W-:Y:S05]  /*4cc0*/  LDSM.16.M88.4 R124, [R222+0x8000] ;  /* 0x00800000de7c783b */ /* 0x000fea0000000200 */
[C---:B------:R-:W-:Y:S06]  /*4cd0*/  HMMA.16816.F32.BF16 R88, R52.reuse, R128, R88 ;  /* 0x000000803458723c */ /* 0x040fec0000041858 */
[----:B------:R-:W-:Y:S01]  /*4ce0*/  HMMA.16816.F32.BF16 R8, R52, R130, R8 ;  /* 0x000000823408723c */ /* 0x000fe20000041808 */
[----:B------:R-:W-:Y:S04]  /*4cf0*/  LDSM.16.M88.4 R52, [R211+0x800] ;  /* 0x00080000d334783b */ /* 0x000fe80000000200 */
[----:B------:R-:W-:Y:S01]  /*4d00*/  LDSM.16.M88.4 R128, [R228+0x8800] ;  /* 0x00880000e480783b */ /* 0x000fe20000000200 */
[C---:B----4-:R-:W-:Y:S06]  /*4d10*/  HMMA.16816.F32.BF16 R48, R84.reuse, R28, R48 ;  /* 0x0000001c5430723c */ /* 0x050fec0000041830 */
[C---:B------:R-:W-:Y:S01]  /*4d20*/  HMMA.16816.F32.BF16 R76, R84.reuse, R30, R76 ;  /* 0x0000001e544c723c */ /* 0x040fe2000004184c */
[----:B------:R-:W-:Y:S05]  /*4d30*/  LDSM.16.M88.4 R28, [R228+0x8000] ;  /* 0x00800000e41c783b */ /* 0x000fea0000000200 */
[C---:B-----5:R-:W-:Y:S06]  /*4d40*/  HMMA.16816.F32.BF16 R64, R84.reuse, R20, R64 ;  /* 0x000000145440723c */ /* 0x060fec0000041840 */
[C---:B------:R-:W-:Y:S01]  /*4d50*/  HMMA.16816.F32.BF16 R60, R84.reuse, R22, R60 ;  /* 0x00000016543c723c */ /* 0x040fe2000004183c */
[----:B------:R-:W4:Y:S05]  /*4d60*/  LDSM.16.M88.4 R20, [R229+0x2000] ;  /* 0x00200000e514783b */ /* 0x000f2a0000000200 */
[C---:B-1----:R-:W-:Y:S06]  /*4d70*/  HMMA.16816.F32.BF16 R72, R84.reuse, R12, R72 ;  /* 0x0000000c5448723c */ /* 0x042fec0000041848 */
[----:B------:R-:W-:Y:S01]  /*4d80*/  HMMA.16816.F32.BF16 R68, R84, R14, R68 ;  /* 0x0000000e5444723c */ /* 0x000fe20000041844 */
[----:B------:R-:W1:Y:S05]  /*4d90*/  LDSM.16.M88.4 R12, [R211+0x1000] ;  /* 0x00100000d30c783b */ /* 0x000e6a0000000200 */
[C---:B--2---:R-:W-:Y:S06]  /*4da0*/  HMMA.16816.F32.BF16 R24, R120.reuse, R16, R24 ;  /* 0x000000107818723c */ /* 0x044fec0000041818 */
[----:B------:R-:W-:Y:S01]  /*4db0*/  HMMA.16816.F32.BF16 R32, R120, R18, R32 ;  /* 0x000000127820723c */ /* 0x000fe20000041820 */
        /* <DEDUP_REMOVED lines=8> */
[C---:B------:R-:W-:Y:S01]  /*4e40*/  HMMA.16816.F32.BF16 R92, R84.reuse, R82, R92 ;  /* 0x00000052545c723c */ /* 0x040fe2000004185c */
[----:B------:R-:W-:Y:S05]  /*4e50*/  LDSM.16.M88.4 R80, [R228+0x9000] ;  /* 0x00900000e450783b */ /* 0x000fea0000000200 */
[C---:B------:R-:W-:Y:S06]  /*4e60*/  HMMA.16816.F32.BF16 R88, R84.reuse, R44, R88 ;  /* 0x0000002c5458723c */ /* 0x040fec0000041858 */
[----:B------:R-:W-:Y:S01]  /*4e70*/  HMMA.16816.F32.BF16 R84, R84, R46, R8 ;  /* 0x0000002e5454723c */ /* 0x000fe20000041808 */
[----:B------:R-:W2:Y:S04]  /*4e80*/  LDSM.16.M88.4 R44, [R226+0x4000] ;  /* 0x00400000e22c783b */ /* 0x000ea80000000200 */
[----:B------:R-:W3:Y:S01]  /*4e90*/  LDSM.16.M88.4 R8, [R211+0x1800] ;  /* 0x00180000d308783b */ /* 0x000ee20000000200 */
[C---:B----4-:R-:W-:Y:S06]  /*4ea0*/  HMMA.16816.F32.BF16 R24, R20.reuse, R28, R24 ;  /* 0x0000001c1418723c */ /* 0x050fec0000041818 */
[----:B------:R-:W-:Y:S01]  /*4eb0*/  HMMA.16816.F32.BF16 R32, R20, R30, R32 ;  /* 0x0000001e1420723c */ /* 0x000fe20000041820 */
[----:B------:R-:W-:Y:S05]  /*4ec0*/  LDSM.16.M88.4 R28, [R211+0x4000] ;  /* 0x00400000d31c783b */ /* 0x000fea0000000200 */
[C---:B-1----:R-:W-:Y:S06]  /*4ed0*/  HMMA.16816.F32.BF16 R72, R120.reuse, R12, R72 ;  /* 0x0000000c7848723c */ /* 0x042fec0000041848 */
[C---:B------:R-:W-:Y:S01]  /*4ee0*/  HMMA.16816.F32.BF16 R68, R120.reuse, R14, R68 ;  /* 0x0000000e7844723c */ /* 0x040fe20000041844 */
[----:B------:R-:W1:Y:S05]  /*4ef0*/  LDSM.16.M88.4 R12, [R225+0x2000] ;  /* 0x00200000e10c783b */ /* 0x000e6a0000000200 */
[C---:B------:R-:W-:Y:S06]  /*4f00*/  HMMA.16816.F32.BF16 R76, R120.reuse, R54, R76 ;  /* 0x00000036784c723c */ /* 0x040fec000004184c */
[----:B------:R-:W-:Y:S01]  /*4f10*/  HMMA.16816.F32.BF16 R48, R120, R52, R48 ;  /* 0x000000347830723c */ /* 0x000fe20000041830 */
[----:B------:R-:W-:Y:S05]  /*4f20*/  LDSM.16.M88.4 R52, [R226+0x4800] ;  /* 0x00480000e234783b */ /* 0x000fea0000000200 */
[C---:B--2---:R-:W-:Y:S06]  /*4f30*/  HMMA.16816.F32.BF16 R24, R16.reuse, R44, R24 ;  /* 0x0000002c1018723c */ /* 0x044fec0000041818 */
[----:B------:R-:W-:Y:S01]  /*4f40*/  HMMA.16816.F32.BF16 R32, R16, R46, R32 ;  /* 0x0000002e1020723c */ /* 0x000fe20000041820 */
[----:B------:R-:W-:Y:S05]  /*4f50*/  LDSM.16.M88.4 R44, [R222+0x8800] ;  /* 0x00880000de2c783b */ /* 0x000fea0000000200 */
[C---:B---3--:R-:W-:Y:S06]  /*4f60*/  HMMA.16816.F32.BF16 R64, R120.reuse, R8, R64 ;  /* 0x000000087840723c */ /* 0x048fec0000041840 */
[----:B------:R-:W-:Y:S01]  /*4f70*/  HMMA.16816.F32.BF16 R60, R120, R10, R60 ;  /* 0x0000000a783c723c */ /* 0x000fe2000004183c */
[----:B------:R-:W2:Y:S05]  /*4f80*/  LDSM.16.M88.4 R8, [R224+0x2000] ;  /* 0x00200000e008783b */ /* 0x000eaa0000000200 */
[----:B-1----:R-:W-:Y:S06]  /*4f90*/  HMMA.16816.F32.BF16 R24, R12, R124, R24 ;  /* 0x0000007c0c18723c */ /* 0x002fec0000041818 */
[C---:B------:R-:W-:Y:S06]  /*4fa0*/  HMMA.16816.F32.BF16 R104, R120.reuse, R116, R104 ;  /* 0x000000747868723c */ /* 0x040fec0000041868 */
[----:B------:R-:W-:Y:S01]  /*4fb0*/  HMMA.16816.F32.BF16 R100, R120, R118, R100 ;  /* 0x000000767864723c */ /* 0x000fe20000041864 */
[----:B------:R-:W1:Y:S05]  /*4fc0*/  LDSM.16.M88.4 R116, [R226+0x5000] ;  /* 0x00500000e274783b */ /* 0x000e6a0000000200 */
[----:B------:R-:W-:Y:S01]  /*4fd0*/  HMMA.16816.F32.BF16 R32, R12, R126, R32 ;  /* 0x0000007e0c20723c */ /* 0x000fe20000041820 */
[----:B------:R-:W-:Y:S05]  /*4fe0*/  LDSM.16.M88.4 R124, [R211+0x4800] ;  /* 0x00480000d37c783b */ /* 0x000fea0000000200 */
[C---:B------:R-:W-:Y:S06]  /*4ff0*/  HMMA.16816.F32.BF16 R76, R20.reuse, R130, R76 ;  /* 0x00000082144c723c */ /* 0x040fec000004184c */
        /* <DEDUP_REMOVED lines=9> */
[C---:B------:R-:W-:Y:S01]  /*5090*/  HMMA.16816.F32.BF16 R48, R16.reuse, R52, R48 ;  /* 0x000000341030723c */ /* 0x040fe20000041830 */
[----:B------:R-:W3:Y:S05]  /*50a0*/  LDSM.16.M88.4 R52, [R211+0x5000] ;  /* 0x00500000d334783b */ /* 0x000eea0000000200 */
[----:B-1----:R-:W-:Y:S01]  /*50b0*/  HMMA.16816.F32.BF16 R72, R16, R116, R72 ;  /* 0x000000741048723c */ /* 0x002fe20000041848 */
        /* <DEDUP_REMOVED lines=10> */
[----:B------:R-:W-:Y:S06]  /*5160*/  HMMA.16816.F32.BF16 R56, R120, R140, R56 ;  /* 0x0000008c7838723c */ /* 0x000fec0000041838 */
[C---:B------:R-:W-:Y:S01]  /*5170*/  HMMA.16816.F32.BF16 R76, R12.reuse, R46, R76 ;  /* 0x0000002e0c4c723c */ /* 0x040fe2000004184c */
[----:B------:R-:W-:Y:S05]  /*5180*/  MUFU.TANH R117, R35 ;  /* 0x0000002300757308 */ /* 0x000fea0000002400 */
[C---:B------:R-:W-:Y:S01]  /*5190*/  HMMA.16816.F32.BF16 R48, R12.reuse, R44, R48 ;  /* 0x0000002c0c30723c */ /* 0x040fe20000041830 */
[----:B------:R-:W1:Y:S02]  /*51a0*/  LDSM.16.M88.4 R44, [R226+0x5800] ;  /* 0x00580000e22c783b */ /* 0x000e640000000200 */
[----:B------:R-:W-:Y:S03]  /*51b0*/  MUFU.TANH R27, R27 ;  /* 0x0000001b001b7308 */ /* 0x000fe60000002400 */
[C---:B--2---:R-:W-:Y:S05]  /*51c0*/  HMMA.16816.F32.BF16 R72, R12.reuse, R28, R72 ;  /* 0x0000001c0c48723c */ /* 0x044fea0000041848 */
[----:B------:R-:W2:Y:S01]  /*51d0*/  MUFU.TANH R25, R25 ;  /* 0x0000001900197308 */ /* 0x000ea20000002400 */
[----:B------:R-:W-:Y:S01]  /*51e0*/  HMMA.16816.F32.BF16 R68, R12, R30, R68 ;  /* 0x0000001e0c44723c */ /* 0x000fe20000041844 */
[----:B------:R-:W4:Y:S05]  /*51f0*/  LDSM.16.M88.4 R28, [R226+0x6000] ;  /* 0x00600000e21c783b */ /* 0x000f2a0000000200 */
[C---:B------:R-:W-:Y:S01]  /*5200*/  HMMA.16816.F32.BF16 R64, R20.reuse, R128, R64 ;  /* 0x000000801440723c */ /* 0x040fe20000041840 */
[----:B------:R-:W-:Y:S05]  /*5210*/  MUFU.TANH R0, R0 ;  /* 0x0000000000007308 */ /* 0x000fea0000002400 */
[----:B------:R-:W-:Y:S06]  /*5220*/  HMMA.16816.F32.BF16 R60, R20, R130, R60 ;  /* 0x00000082143c723c */ /* 0x000fec000004183c */
[----:B------:R-:W-:Y:S01]  /*5230*/  HMMA.16816.F32.BF16 R96, R120, R112, R96 ;  /* 0x000000707860723c */ /* 0x000fe20000041860 */
[----:B------:R-:W-:Y:S05]  /*5240*/  MUFU.TANH R112, R33 ;  /* 0x0000002100707308 */ /* 0x000fea0000002400 */
[----:B------:R-:W-:Y:S03]  /*5250*/  HMMA.16816.F32.BF16 R76, R8, R126, R76 ;  /* 0x0000007e084c723c */ /* 0x000fe6000004184c */
[----:B------:R5:W2:Y:S03]  /*5260*/  MUFU.TANH R113, R34 ;  /* 0x0000002200717308 */ /* 0x000aa60000002400 */
[----:B------:R-:W-:Y:S06]  /*5270*/  HMMA.16816.F32.BF16 R56, R20, R80, R56 ;  /* 0x000000501438723c */ /* 0x000fec0000041838 */
[C---:B---3--:R-:W-:Y:S06]  /*5280*/  HMMA.16816.F32.BF16 R72, R8.reuse, R52, R72 ;  /* 0x000000340848723c */ /* 0x048fec0000041848 */
[C---:B------:R-:W-:Y:S01]  /*5290*/  HMMA.16816.F32.BF16 R68, R8.reuse, R54, R68 ;  /* 0x000000360844723c */ /* 0x040fe20000041844 */
[----:B------:R-:W-:Y:S04]  /*52a0*/  LDSM.16.M88.4 R52, [R222+0xa000] ;  /* 0x00a00000de34783b */ /* 0x000fe80000000200 */
[----:B-----5:R-:W3:Y:S01]  /*52b0*/  LDSM.16.M88.4 R32, [R222+0x9800] ;  /* 0x00980000de20783b */ /* 0x020ee20000000200 */
[----:B------:R-:W-:Y:S01]  /*52c0*/  HMMA.16816.F32.BF16 R48, R8, R124, R48 ;  /* 0x0000007c0830723c */ /* 0x000fe20000041830 */
[----:B------:R-:W-:Y:S01]  /*52d0*/  FMUL.FTZ R76, R76, UR10 ;  /* 0x0000000a4c4c7c20 */ /* 0x000fe20008410000 */
[----:B------:R-:W-:-:S03]  /*52e0*/  FMUL.FTZ R78, R78, UR10 ;  /* 0x0000000a4e4e7c20 */ /* 0x000fc60008410000 */
[----:B------:R5:W-:Y:S01]  /*52f0*/  MUFU.TANH R125, R76 ;  /* 0x0000004c007d7308 */ /* 0x000be20000002400 */
[C---:B-1----:R-:W-:Y:S06]  /*5300*/  HMMA.16816.F32.BF16 R64, R16.reuse, R44, R64 ;  /* 0x0000002c1040723c */ /* 0x042fec0000041840 */
[C---:B------:R-:W-:Y:S01]  /*5310*/  HMMA.16816.F32.BF16 R60, R16.reuse, R46, R60 ;  /* 0x0000002e103c723c */ /* 0x040fe2000004183c */
[----:B------:R-:W-:Y:S01]  /*5320*/  FMUL.FTZ R72, R72, UR10 ;  /* 0x0000000a48487c20 */ /* 0x000fe20008410000 */
[----:B------:R-:W-:Y:S01]  /*5330*/  FMUL.FTZ R73, R73, UR10 ;  /* 0x0000000a49497c20 */ /* 0x000fe20008410000 */
[----:B------:R-:W-:Y:S01]  /*5340*/  FMUL.FTZ R74, R74, UR10 ;  /* 0x0000000a4a4a7c20 */ /* 0x000fe20008410000 */
[----:B------:R-:W-:Y:S01]  /*5350*/  FMUL.FTZ R75, R75, UR10 ;  /* 0x0000000a4b4b7c20 */ /* 0x000fe20008410000 */
[----:B------:R-:W-:Y:S01]  /*5360*/  MUFU.TANH R174, R72 ;  /* 0x0000004800ae7308 */ /* 0x000fe20000002400 */
[----:B----4-:R-:W-:Y:S01]  /*5370*/  HMMA.16816.F32.BF16 R56, R16, R28, R56 ;  /* 0x0000001c1038723c */ /* 0x010fe20000041838 */
[----:B------:R-:W-:Y:S01]  /*5380*/  FMUL.FTZ R68, R68, UR10 ;  /* 0x0000000a44447c20 */ /* 0x000fe20008410000 */
[----:B------:R-:W-:Y:S01]  /*5390*/  FMUL.FTZ R69, R69, UR10 ;  /* 0x0000000a45457c20 */ /* 0x000fe20008410000 */
[----:B------:R-:W-:Y:S01]  /*53a0*/  FMUL.FTZ R70, R70, UR10 ;  /* 0x0000000a46467c20 */ /* 0x000fe20008410000 */
[----:B-----5:R-:W-:Y:S01]  /*53b0*/  FMUL.FTZ R76, R77, UR10 ;  /* 0x0000000a4d4c7c20 */ /* 0x020fe20008410000 */
[----:B------:R-:W-:Y:S01]  /*53c0*/  FMUL.FTZ R77, R79, UR10 ;  /* 0x0000000a4f4d7c20 */ /* 0x000fe20008410000 */
[----:B------:R-:W-:Y:S01]  /*53d0*/  FMUL.FTZ R48, R48, UR10 ;  /* 0x0000000a30307c20 */ /* 0x000fe20008410000 */
[----:B------:R-:W-:Y:S01]  /*53e0*/  MUFU.TANH R79, R73 ;  /* 0x00000049004f7308 */ /* 0x000fe20000002400 */
[----:B------:R-:W-:Y:S01]  /*53f0*/  FMUL.FTZ R49, R49, UR10 ;  /* 0x0000000a31317c20 */ /* 0x000fe20008410000 */
[----:B------:R-:W-:Y:S01]  /*5400*/  FMUL.FTZ R50, R50, UR10 ;  /* 0x0000000a32327c20 */ /* 0x000fe20008410000 */
[----:B------:R-:W-:Y:S01]  /*5410*/  FMUL.FTZ R51, R51, UR10 ;  /* 0x0000000a33337c20 */ /* 0x000fe20008410000 */
[C---:B------:R-:W-:Y:S01]  /*5420*/  HMMA.16816.F32.BF16 R108, R120.reuse, R142, R108 ;  /* 0x0000008e786c723c */ /* 0x040fe2000004186c */
[----:B------:R-:W-:Y:S01]  /*5430*/  FMUL.FTZ R167, R71, UR10 ;  /* 0x0000000a47a77c20 */ /* 0x000fe20008410000 */
[----:B------:R-:W1:Y:S02]  /*5440*/  LDSM.16.M88.4 R44, [R211+0x3800] ;  /* 0x00380000d32c783b */ /* 0x000e640000000200 */
[----:B------:R-:W-:Y:S02]  /*5450*/  MUFU.TANH R80, R74 ;  /* 0x0000004a00507308 */ /* 0x000fe40000002400 */
[----:B------:R-:W-:Y:S06]  /*5460*/  HMMA.16816.F32.BF16 R92, R120, R114, R92 ;  /* 0x00000072785c723c */ /* 0x000fec000004185c */
[----:B------:R4:W-:Y:S01]  /*5470*/  MUFU.TANH R172, R75 ;  /* 0x0000004b00ac7308 */ /* 0x0009e20000002400 */
[C---:B---3--:R-:W-:Y:S06]  /*5480*/  HMMA.16816.F32.BF16 R64, R12.reuse, R32, R64 ;  /* 0x000000200c40723c */ /* 0x048fec0000041840 */
[C---:B------:R-:W-:Y:S01]  /*5490*/  HMMA.16816.F32.BF16 R60, R12.reuse, R34, R60 ;  /* 0x000000220c3c723c */ /* 0x040fe2000004183c */
[----:B------:R-:W3:Y:S01]  /*54a0*/  MUFU.TANH R116, R48 ;  /* 0x0000003000747308 */ /* 0x000ee20000002400 */
[----:B------:R-:W5:Y:S04]  /*54b0*/  LDSM.16.M88.4 R32, [R228+0xa800] ;  /* 0x00a80000e420783b */ /* 0x000f680000000200 */
[----:B------:R-:W-:Y:S03]  /*54c0*/  HMMA.16816.F32.BF16 R56, R12, R52, R56 ;  /* 0x000000340c38723c */ /* 0x000fe60000041838 */
[----:B------:R-:W-:Y:S01]  /*54d0*/  MUFU.TANH R118, R49 ;  /* 0x0000003100767308 */ /* 0x000fe20000002400 */
[----:B----4-:R-:W4:Y:S02]  /*54e0*/  LDSM.16.M88.4 R72, [R211+0x6000] ;  /* 0x00600000d348783b */ /* 0x010f240000000200 */
[----:B------:R-:W-:Y:S05]  /*54f0*/  HMMA.16816.F32.BF16 R108, R20, R82, R108 ;  /* 0x00000052146c723c */ /* 0x000fea000004186c */
[----:B------:R-:W3:Y:S01]  /*5500*/  MUFU.TANH R119, R50 ;  /* 0x0000003200777308 */ /* 0x000ee20000002400 */
[C---:B-1----:R-:W-:Y:S07]  /*5510*/  HMMA.16816.F32.BF16 R88, R120.reuse, R44, R88 ;  /* 0x0000002c7858723c */ /* 0x042fee0000041858 */
[----:B------:R1:W-:Y:S01]  /*5520*/  MUFU.TANH R124, R51 ;  /* 0x00000033007c7308 */ /* 0x0003e20000002400 */
[----:B------:R-:W-:Y:S01]  /*5530*/  HMMA.16816.F32.BF16 R84, R120, R46, R84 ;  /* 0x0000002e7854723c */ /* 0x000fe20000041854 */
[----:B------:R-:W-:Y:S06]  /*5540*/  LDSM.16.M88.4 R44, [R211+0x6800] ;  /* 0x00680000d32c783b */ /* 0x000fec0000000200 */
[----:B------:R-:W-:Y:S03]  /*5550*/  MUFU.TANH R81, R68 ;  /* 0x0000004400517308 */ /* 0x000fe60000002400 */
[----:B------:R-:W-:Y:S01]  /*5560*/  HMMA.16816.F32.BF16 R108, R16, R30, R108 ;  /* 0x0000001e106c723c */ /* 0x000fe2000004186c */
[----:B------:R-:W-:Y:S04]  /*5570*/  LDSM.16.M88.4 R28, [R222+0xa800] ;  /* 0x00a80000de1c783b */ /* 0x000fe80000000200 */
[----:B------:R-:W-:Y:S01]  /*5580*/  MUFU.TANH R82, R69 ;  /* 0x0000004500527308 */ /* 0x000fe20000002400 */
[----:B-1----:R-:W1:Y:S01]  /*5590*/  LDSM.16.M88.4 R48, [R211+0x5800] ;  /* 0x00580000d330783b */ /* 0x002e620000000200 */
[----:B-----5:R-:W-:Y:S06]  /*55a0*/  HMMA.16816.F32.BF16 R104, R20, R32, R104 ;  /* 0x000000201468723c */ /* 0x020fec0000041868 */
[----:B------:R5:W-:Y:S01]  /*55b0*/  MUFU.TANH R83, R70 ;  /* 0x0000004600537308 */ /* 0x000be20000002400 */
[----:B----4-:R-:W-:Y:S06]  /*55c0*/  HMMA.16816.F32.BF16 R56, R8, R72, R56 ;  /* 0x000000480838723c */ /* 0x010fec0000041838 */
[----:B------:R-:W-:Y:S01]  /*55d0*/  HMMA.16816.F32.BF16 R100, R20, R34, R100 ;  /* 0x000000221464723c */ /* 0x000fe20000041864 */
[----:B------:R-:W4:Y:S01]  /*55e0*/  LDSM.16.M88.4 R32, [R228+0xb000] ;  /* 0x00b00000e420783b */ /* 0x000f220000000200 */
[----:B------:R-:W3:Y:S04]  /*55f0*/  MUFU.TANH R76, R76 ;  /* 0x0000004c004c7308 */ /* 0x000ee80000002400 */
[----:B------:R-:W-:Y:S01]  /*5600*/  HMMA.16816.F32.BF16 R108, R12, R54, R108 ;  /* 0x000000360c6c723c */ /* 0x000fe2000004186c */
[----:B------:R-:W-:Y:S03]  /*5610*/  LDSM.16.M88.4 R52, [R226+0x7000] ;  /* 0x00700000e234783b */ /* 0x000fe60000000200 */
[----:B------:R-:W3:Y:S01]  /*5620*/  MUFU.TANH R77, R77 ;  /* 0x0000004d004d7308 */ /* 0x000ee20000002400 */
[----:B-----5:R-:W5:Y:S07]  /*5630*/  LDSM.16.M88.4 R68, [R226+0x6800] ;  /* 0x00680000e244783b */ /* 0x020f6e0000000200 */
[----:B------:R-:W-:Y:S01]  /*5640*/  FMUL.FTZ R56, R56, UR10 ;  /* 0x0000000a38387c20 */ /* 0x000fe20008410000 */
[----:B------:R-:W-:Y:S01]  /*5650*/  FMUL.FTZ R57, R57, UR10 ;  /* 0x0000000a39397c20 */ /* 0x000fe20008410000 */
[----:B------:R-:W-:Y:S01]  /*5660*/  FMUL.FTZ R58, R58, UR10 ;  /* 0x0000000a3a3a7c20 */ /* 0x000fe20008410000 */
[----:B------:R-:W3:Y:S01]  /*5670*/  MUFU.TANH R78, R78 ;  /* 0x0000004e004e7308 */ /* 0x000ee20000002400 */
[----:B------:R-:W-:Y:S01]  /*5680*/  FMUL.FTZ R59, R59, UR10 ;  /* 0x0000000a3b3b7c20 */ /* 0x000fe20008410000 */
[C---:B-1----:R-:W-:Y:S06]  /*5690*/  HMMA.16816.F32.BF16 R64, R8.reuse, R48, R64 ;  /* 0x000000300840723c */ /* 0x042fec0000041840 */
[----:B------:R1:W-:Y:S01]  /*56a0*/  MUFU.TANH R160, R56 ;  /* 0x0000003800a07308 */ /* 0x0003e20000002400 */
[----:B------:R-:W-:Y:S01]  /*56b0*/  HMMA.16816.F32.BF16 R60, R8, R50, R60 ;  /* 0x00000032083c723c */ /* 0x000fe2000004183c */
[----:B------:R-:W-:Y:S01]  /*56c0*/  LOP3.LUT R48, R135, 0xffffffe0, RZ, 0xc0, !PT ;  /* 0xffffffe087307812 */ /* 0x000fe200078ec0ff */
[----:B------:R-:W-:-:S05]  /*56d0*/  VIADD R135, R226, 0x7800 ;  /* 0x00007800e2877836 */ /* 0x000fca0000000000 */
[----:B------:R-:W-:Y:S01]  /*56e0*/  MUFU.TANH R161, R57 ;  /* 0x0000003900a17308 */ /* 0x000fe20000002400 */
[C---:B------:R-:W-:Y:S01]  /*56f0*/  IMAD.IADD R48, R42.reuse, 0x1, -R48 ;  /* 0x000000012a307824 */ /* 0x040fe200078e0a30 */
[----:B------:R-:W-:Y:S04]  /*5700*/  HMMA.16816.F32.BF16 R108, R8, R74, R108 ;  /* 0x0000004a086c723c */ /* 0x000fe8000004186c */
[----:B------:R-:W-:Y:S02]  /*5710*/  SHF.R.S32.HI R49, RZ, 0x1f, R48 ;  /* 0x0000001fff317819 */ /* 0x000fe40000011430 */
[----:B----4-:R-:W-:Y:S01]  /*5720*/  HMMA.16816.F32.BF16 R96, R20, R32, R96 ;  /* 0x000000201460723c */ /* 0x010fe20000041860 */
[----:B-1----:R-:W-:Y:S01]  /*5730*/  IMAD.SHL.U32 R56, R42, 0x2, RZ ;  /* 0x000000022a387824 */ /* 0x002fe200078e00ff */
[----:B------:R-:W-:Y:S01]  /*5740*/  LEA.HI R48, R49, R48, RZ, 0x2 ;  /* 0x0000003031307211 */ /* 0x000fe200078f10ff */
[----:B------:R2:W-:Y:S01]  /*5750*/  MUFU.TANH R164, R58 ;  /* 0x0000003a00a47308 */ /* 0x0005e20000002400 */
[----:B------:R-:W-:-:S02]  /*5760*/  FMUL.FTZ R64, R64, UR10 ;  /* 0x0000000a40407c20 */ /* 0x000fc40008410000 */
[----:B------:R-:W-:Y:S01]  /*5770*/  SHF.R.S32.HI R42, RZ, 0x2, R48 ;  /* 0x00000002ff2a7819 */ /* 0x000fe20000011430 */
[C---:B-----5:R-:W-:Y:S01]  /*5780*/  HMMA.16816.F32.BF16 R104, R16.reuse, R68, R104 ;  /* 0x000000441068723c */ /* 0x060fe20000041868 */
[----:B------:R-:W1:Y:S01]  /*5790*/  LDSM.16.M88.4 R48, [R228+0xb800] ;  /* 0x00b80000e430783b */ /* 0x000e620000000200 */
[----:B------:R-:W-:Y:S01]  /*57a0*/  LOP3.LUT R56, R56, 0x6, RZ, 0xc0, !PT ;  /* 0x0000000638387812 */ /* 0x000fe200078ec0ff */
[----:B------:R-:W-:Y:S01]  /*57b0*/  FMUL.FTZ R66, R66, UR10 ;  /* 0x0000000a42427c20 */ /* 0x000fe20008410000 */
[----:B------:R-:W-:Y:S01]  /*57c0*/  IADD3 R43, R43, 0x1, R42 ;  /* 0x000000012b2b7810 */ /* 0x000fe20007ffe02a */
[----:B------:R-:W4:Y:S01]  /*57d0*/  MUFU.TANH R167, R167 ;  /* 0x000000a700a77308 */ /* 0x000f220000002400 */
[----:B------:R-:W-:Y:S01]  /*57e0*/  HMMA.16816.F32.BF16 R100, R16, R70, R100 ;  /* 0x000000461064723c */ /* 0x000fe20000041864 */
[----:B------:R-:W-:Y:S01]  /*57f0*/  IMAD.IADD R56, R2, 0x1, R56 ;  /* 0x0000000102387824 */ /* 0x000fe200078e0238 */
[----:B------:R-:W-:Y:S01]  /*5800*/  IADD3 R43, R7, R43, -R139 ;  /* 0x0000002b072b7210 */ /* 0x000fe20007ffe88b */
[----:B------:R-:W-:Y:S01]  /*5810*/  FMUL.FTZ R61, R61, UR10 ;  /* 0x0000000a3d3d7c20 */ /* 0x000fe20008410000 */
[----:B------:R-:W-:Y:S01]  /*5820*/  FMUL.FTZ R63, R63, UR10 ;  /* 0x0000000a3f3f7c20 */ /* 0x000fe20008410000 */
[----:B------:R-:W-:Y:S01]  /*5830*/  FMUL.FTZ R60, R60, UR10 ;  /* 0x0000000a3c3c7c20 */ /* 0x000fe20008410000 */
[----:B------:R-:W-:Y:S01]  /*5840*/  HMMA.16816.F32.BF16 R92, R20, R34, R92 ;  /* 0x00000022145c723c */ /* 0x000fe2000004185c */
[----:B------:R-:W5:Y:S01]  /*5850*/  LDSM.16.M88.4 R32, [R226+0x7800] ;  /* 0x00780000e220783b */ /* 0x000f620000000200 */
[----:B------:R-:W-:Y:S01]  /*5860*/  IMAD.IADD R39, R43, 0x1, R39 ;  /* 0x000000012b277824 */ /* 0x000fe200078e0227 */
[----:B------:R-:W4:Y:S01]  /*5870*/  MUFU.TANH R144, R64 ;  /* 0x0000004000907308 */ /* 0x000f220000002400 */
[----:B------:R-:W-:Y:S01]  /*5880*/  FMUL.FTZ R62, R62, UR10 ;  /* 0x0000000a3e3e7c20 */ /* 0x000fe20008410000 */
[----:B------:R-:W-:Y:S01]  /*5890*/  FMUL.FTZ R65, R65, UR10 ;  /* 0x0000000a41417c20 */ /* 0x000fe20008410000 */
[----:B------:R-:W-:Y:S01]  /*58a0*/  HMMA.16816.F32.BF16 R96, R16, R52, R96 ;  /* 0x000000341060723c */ /* 0x000fe20000041860 */
[----:B------:R-:W-:Y:S01]  /*58b0*/  VIMNMX R196, R39, R7, PT ;  /* 0x0000000727c47248 */ /* 0x000fe20003fe0100 */
[----:B------:R-:W-:Y:S01]  /*58c0*/  FMUL.FTZ R67, R67, UR10 ;  /* 0x0000000a43437c20 */ /* 0x000fe20008410000 */
[----:B------:R-:W-:Y:S01]  /*58d0*/  VIADDMNMX R195, R39, 0x8, R7, PT ;  /* 0x0000000827c37846 */ /* 0x000fe20003800107 */
[C---:B------:R-:W-:Y:S01]  /*58e0*/  VIADD R7, R56.reuse, 0x8 ;  /* 0x0000000838077836 */ /* 0x040fe20000000000 */
[----:B------:R-:W4:Y:S01]  /*58f0*/  MUFU.TANH R148, R66 ;  /* 0x0000004200947308 */ /* 0x000f220000002400 */
[----:B------:R-:W-:Y:S01]  /*5900*/  HMMA.16816.F32.BF16 R104, R12, R28, R104 ;  /* 0x0000001c0c68723c */ /* 0x000fe20000041868 */
[----:B------:R-:W-:-:S02]  /*5910*/  VIADD R39, R56, 0x21 ;  /* 0x0000002138277836 */ /* 0x000fc40000000000 */
[----:B------:R-:W-:Y:S01]  /*5920*/  FMUL.FTZ R109, R109, UR10 ;  /* 0x0000000a6d6d7c20 */ /* 0x000fe20008410000 */
[CC--:B------:R-:W-:Y:S01]  /*5930*/  ISETP.GE.AND P5, PT, R7.reuse, R196.reuse, PT ;  /* 0x000000c40700720c */ /* 0x0c0fe20003fa6270 */
[----:B------:R-:W-:Y:S01]  /*5940*/  FMUL.FTZ R108, R108, UR10 ;  /* 0x0000000a6c6c7c20 */ /* 0x000fe20008410000 */
[-C--:B------:R-:W-:Y:S01]  /*5950*/  ISETP.GE.AND P1, PT, R7, R195.reuse, PT ;  /* 0x000000c30700720c */ /* 0x080fe20003f26270 */
[----:B------:R-:W-:Y:S01]  /*5960*/  HMMA.16816.F32.BF16 R100, R12, R30, R100 ;  /* 0x0000001e0c64723c */ /* 0x000fe20000041864 */
[C---:B------:R-:W-:Y:S01]  /*5970*/  VIADD R28, R56.reuse, 0x1 ;  /* 0x00000001381c7836 */ /* 0x040fe20000000000 */
[----:B--2---:R-:W-:Y:S01]  /*5980*/  FSEL R58, R25, -INF , !P5 ;  /* 0xff800000193a7808 */ /* 0x004fe20006800000 */
[----:B------:R-:W-:Y:S01]  /*5990*/  VIADD R7, R56, 0x10 ;  /* 0x0000001038077836 */ /* 0x000fe20000000000 */
[----:B------:R-:W-:Y:S01]  /*59a0*/  FSEL R113, R113, -INF , !P1 ;  /* 0xff80000071717808 */ /* 0x000fe20004800000 */
[----:B------:R-:W2:Y:S01]  /*59b0*/  MUFU.TANH R147, R61 ;  /* 0x0000003d00937308 */ /* 0x000ea20000002400 */
[CC--:B------:R-:W-:Y:S01]  /*59c0*/  ISETP.GE.AND P6, PT, R28.reuse, R196.reuse, PT ;  /* 0x000000c41c00720c */ /* 0x0c0fe20003fc6270 */
[----:B------:R-:W-:Y:S01]  /*59d0*/  HMMA.16816.F32.BF16 R92, R16, R54, R92 ;  /* 0x00000036105c723c */ /* 0x000fe2000004185c */
[-C--:B------:R-:W-:Y:S01]  /*59e0*/  ISETP.GE.AND P4, PT, R28, R195.reuse, PT ;  /* 0x000000c31c00720c */ /* 0x080fe20003f86270 */
[----:B------:R-:W-:Y:S01]  /*59f0*/  VIADD R28, R56, 0x9 ;  /* 0x00000009381c7836 */ /* 0x000fe20000000000 */
[----:B------:R-:W-:Y:S01]  /*5a00*/  LDSM.16.M88.4 R52, [R222+0xb800] ;  /* 0x00b80000de34783b */ /* 0x000fe20000000200 */
[----:B------:R-:W-:Y:S01]  /*5a10*/  FSEL R57, R24, -INF , !P6 ;  /* 0xff80000018397808 */ /* 0x000fe20007000000 */
[----:B------:R-:W-:Y:S01]  /*5a20*/  FMUL.FTZ R110, R110, UR10 ;  /* 0x0000000a6e6e7c20 */ /* 0x000fe20008410000 */
[----:B-1----:R-:W-:Y:S01]  /*5a30*/  HMMA.16816.F32.BF16 R88, R20, R48, R88 ;  /* 0x000000301458723c */ /* 0x002fe20000041858 */
[C---:B------:R-:W-:Y:S01]  /*5a40*/  ISETP.GE.AND P3, PT, R28.reuse, R196, PT ;  /* 0x000000c41c00720c */ /* 0x040fe20003f66270 */
[----:B------:R-:W1:Y:S01]  /*5a50*/  MUFU.TANH R153, R63 ;  /* 0x0000003f00997308 */ /* 0x000e620000002400 */
[----:B------:R-:W-:-:S02]  /*5a60*/  ISETP.GE.AND P2, PT, R28, R195, PT ;  /* 0x000000c31c00720c */ /* 0x000fc40003f46270 */
[----:B------:R-:W4:Y:S01]  /*5a70*/  LDSM.16.M88.4 R28, [R222+0xb000] ;  /* 0x00b00000de1c783b */ /* 0x000f220000000200 */
[----:B------:R-:W-:Y:S01]  /*5a80*/  HMMA.16816.F32.BF16 R84, R20, R50, R84 ;  /* 0x000000321454723c */ /* 0x000fe20000041854 */
[----:B------:R-:W-:Y:S02]  /*5a90*/  FSEL R27, R27, -INF , !P4 ;  /* 0xff8000001b1b7808 */ /* 0x000fe40006000000 */
[----:B------:R-:W-:Y:S01]  /*5aa0*/  LDSM.16.M88.4 R20, [R211+0x7800] ;  /* 0x00780000d314783b */ /* 0x000fe20000000200 */
[C---:B------:R-:W-:Y:S01]  /*5ab0*/  ISETP.GE.AND P6, PT, R7.reuse, R196, PT ;  /* 0x000000c40700720c */ /* 0x040fe20003fc6270 */
[----:B------:R2:W1:Y:S01]  /*5ac0*/  MUFU.TANH R146, R60 ;  /* 0x0000003c00927308 */ /* 0x0004620000002400 */
[----:B------:R-:W-:Y:S01]  /*5ad0*/  HMMA.16816.F32.BF16 R104, R8, R44, R104 ;  /* 0x0000002c0868723c */ /* 0x000fe20000041868 */
[----:B------:R-:W-:Y:S01]  /*5ae0*/  ISETP.GE.AND P4, PT, R7, R195, PT ;  /* 0x000000c30700720c */ /* 0x000fe20003f86270 */
[----:B------:R-:W-:Y:S01]  /*5af0*/  VIADD R7, R56, 0x11 ;  /* 0x0000001138077836 */ /* 0x000fe20000000000 */
[----:B------:R-:W-:-:S02]  /*5b00*/  FSEL R112, R112, -INF , !P3 ;  /* 0xff80000070707808 */ /* 0x000fc40005800000 */
[----:B------:R-:W-:Y:S01]  /*5b10*/  FSEL R49, R117, -INF , !P2 ;  /* 0xff80000075317808 */ /* 0x000fe20005000000 */
[----:B------:R-:W-:Y:S01]  /*5b20*/  HMMA.16816.F32.BF16 R100, R8, R46, R100 ;  /* 0x0000002e0864723c */ /* 0x000fe20000041864 */
[----:B------:R-:W1:Y:S01]  /*5b30*/  LDSM.16.M88.4 R44, [R211+0x7000] ;  /* 0x00700000d32c783b */ /* 0x000e620000000200 */
[C---:B------:R-:W-:Y:S01]  /*5b40*/  ISETP.GE.AND P5, PT, R7.reuse, R196, PT ;  /* 0x000000c40700720c */ /* 0x040fe20003fa6270 */
[----:B------:R-:W1:Y:S01]  /*5b50*/  MUFU.TANH R150, R62 ;  /* 0x0000003e00967308 */ /* 0x000e620000002400 */
[----:B------:R-:W-:Y:S01]  /*5b60*/  ISETP.GE.AND P1, PT, R7, R195, PT ;  /* 0x000000c30700720c */ /* 0x000fe20003f26270 */
[----:B------:R-:W-:Y:S01]  /*5b70*/  VIADD R7, R56, 0x18 ;  /* 0x0000001838077836 */ /* 0x000fe20000000000 */
[----:B-----5:R-:W-:Y:S01]  /*5b80*/  HMMA.16816.F32.BF16 R88, R16, R32, R88 ;  /* 0x000000201058723c */ /* 0x020fe20000041858 */
[----:B---3--:R-:W-:Y:S01]  /*5b90*/  FSEL R68, R116, -INF , !P6 ;  /* 0xff80000074447808 */ /* 0x008fe20007000000 */
[----:B------:R-:W-:-:S04]  /*5ba0*/  DEPBAR.LE SB0, 0x0 ;  /* 0x000080000000791a */ /* 0x000fc80000000000 */
[----:B------:R-:W-:Y:S01]  /*5bb0*/  HMMA.16816.F32.BF16 R84, R16, R34, R84 ;  /* 0x000000221054723c */ /* 0x000fe20000041854 */
[CC--:B------:R-:W-:Y:S01]  /*5bc0*/  ISETP.GE.AND P3, PT, R7.reuse, R196.reuse, PT ;  /* 0x000000c40700720c */ /* 0x0c0fe20003f66270 */
[----:B------:R-:W3:Y:S01]  /*5bd0*/  MUFU.TANH R145, R65 ;  /* 0x0000004100917308 */ /* 0x000ee20000002400 */
[-C--:B------:R-:W-:Y:S01]  /*5be0*/  ISETP.GE.AND P2, PT, R7, R195.reuse, PT ;  /* 0x000000c30700720c */ /* 0x080fe20003f46270 */
[----:B------:R-:W-:Y:S01]  /*5bf0*/  VIADD R7, R56, 0x19 ;  /* 0x0000001938077836 */ /* 0x000fe20000000000 */
[----:B------:R-:W-:Y:S01]  /*5c00*/  FSEL R25, R119, -INF , !P4 ;  /* 0xff80000077197808 */ /* 0x000fe20006000000 */
[----:B--2---:R-:W-:Y:S01]  /*5c10*/  FMUL.FTZ R60, R104, UR10 ;  /* 0x0000000a683c7c20 */ /* 0x004fe20008410000 */
[----:B------:R-:W-:Y:S01]  /*5c20*/  FSEL R69, R118, -INF , !P5 ;  /* 0xff80000076457808 */ /* 0x000fe20006800000 */
[----:B------:R-:W-:Y:S01]  /*5c30*/  FMUL.FTZ R106, R106, UR10 ;  /* 0x0000000a6a6a7c20 */ /* 0x000fe20008410000 */
[CC--:B------:R-:W-:Y:S01]  /*5c40*/  ISETP.GE.AND P6, PT, R7.reuse, R196.reuse, PT ;  /* 0x000000c40700720c */ /* 0x0c0fe20003fc6270 */
[----:B------:R-:W2:Y:S01]  /*5c50*/  MUFU.TANH R149, R67 ;  /* 0x0000004300957308 */ /* 0x000ea20000002400 */
[-C--:B------:R-:W-:Y:S01]  /*5c60*/  ISETP.GE.AND P4, PT, R7, R195.reuse, PT ;  /* 0x000000c30700720c */ /* 0x080fe20003f86270 */
[----:B------:R-:W-:Y:S01]  /*5c70*/  VIADD R7, R56, 0x20 ;  /* 0x0000002038077836 */ /* 0x000fe20000000000 */
[----:B------:R-:W-:Y:S01]  /*5c80*/  FSEL R76, R76, -INF , !P6 ;  /* 0xff8000004c4c7808 */ /* 0x000fe20007000000 */
[----:B------:R-:W-:Y:S01]  /*5c90*/  FMUL.FTZ R32, R100, UR10 ;  /* 0x0000000a64207c20 */ /* 0x000fe20008410000 */
[C---:B----4-:R-:W-:Y:S01]  /*5ca0*/  HMMA.16816.F32.BF16 R96, R12.reuse, R28, R96 ;  /* 0x0000001c0c60723c */ /* 0x050fe20000041860 */
[----:B------:R-:W-:Y:S01]  /*5cb0*/  FSEL R48, R77, -INF , !P4 ;  /* 0xff8000004d307808 */ /* 0x000fe20006000000 */
[----:B------:R-:W-:Y:S01]  /*5cc0*/  FMUL.FTZ R61, R105, UR10 ;  /* 0x0000000a693d7c20 */ /* 0x000fe20008410000 */
[----:B------:R-:W-:Y:S01]  /*5cd0*/  FSEL R24, R124, -INF , !P1 ;  /* 0xff8000007c187808 */ /* 0x000fe20004800000 */
[----:B------:R4:W5:Y:S01]  /*5ce0*/  MUFU.TANH R165, R59 ;  /* 0x0000003b00a57308 */ /* 0x0009620000002400 */
[CC--:B------:R-:W-:Y:S01]  /*5cf0*/  ISETP.GE.AND P5, PT, R7.reuse, R196.reuse, PT ;  /* 0x000000c40700720c */ /* 0x0c0fe20003fa6270 */
[C---:B------:R-:W-:Y:S01]  /*5d00*/  HMMA.16816.F32.BF16 R92, R12.reuse, R30, R92 ;  /* 0x0000001e0c5c723c */ /* 0x040fe2000004185c */
[----:B------:R-:W-:Y:S01]  /*5d10*/  VIADD R29, R56, 0x28 ;  /* 0x00000028381d7836 */ /* 0x000fe20000000000 */
[-C--:B------:R-:W-:Y:S01]  /*5d20*/  ISETP.GE.AND P1, PT, R7, R195.reuse, PT ;  /* 0x000000c30700720c */ /* 0x080fe20003f26270 */
[----:B------:R-:W-:Y:S01]  /*5d30*/  FMUL.FTZ R102, R102, UR10 ;  /* 0x0000000a66667c20 */ /* 0x000fe20008410000 */
[----:B------:R-:W-:Y:S01]  /*5d40*/  FSEL R174, R174, -INF , !P5 ;  /* 0xff800000aeae7808 */ /* 0x000fe20006800000 */
[C---:B------:R-:W-:Y:S01]  /*5d50*/  VIADD R17, R56.reuse, 0x48 ;  /* 0x0000004838117836 */ /* 0x040fe20000000000 */
[C---:B------:R-:W-:Y:S01]  /*5d60*/  HMMA.16816.F32.BF16 R88, R12.reuse, R52, R88 ;  /* 0x000000340c58723c */ /* 0x040fe20000041858 */
[CC--:B------:R-:W-:Y:S01]  /*5d70*/  ISETP.GE.AND P6, PT, R29.reuse, R196.reuse, PT ;  /* 0x000000c41d00720c */ /* 0x0c0fe20003fc6270 */
[C---:B------:R-:W-:Y:S01]  /*5d80*/  VIADD R30, R56.reuse, 0x30 ;  /* 0x00000030381e7836 */ /* 0x040fe20000000000 */
[-C--:B------:R-:W-:Y:S01]  /*5d90*/  ISETP.GE.AND P4, PT, R29, R195.reuse, PT ;  /* 0x000000c31d00720c */ /* 0x080fe20003f86270 */
[----:B------:R-:W-:Y:S01]  /*5da0*/  VIADD R29, R56, 0x29 ;  /* 0x00000029381d7836 */ /* 0x000fe20000000000 */
[----:B------:R-:W-:Y:S01]  /*5db0*/  FSEL R43, R80, -INF , !P1 ;  /* 0xff800000502b7808 */ /* 0x000fe20004800000 */
[----:B------:R-:W-:Y:S01]  /*5dc0*/  HMMA.16816.F32.BF16 R84, R12, R54, R84 ;  /* 0x000000360c54723c */ /* 0x000fe20000041854 */
[----:B------:R-:W-:Y:S01]  /*5dd0*/  FSEL R28, R125, -INF , !P3 ;  /* 0xff8000007d1c7808 */ /* 0x000fe20005800000 */
[----:B------:R-:W5:Y:S01]  /*5de0*/  MUFU.TANH R60, R60 ;  /* 0x0000003c003c7308 */ /* 0x000f620000002400 */
[-C--:B------:R-:W-:Y:S01]  /*5df0*/  ISETP.GE.AND P5, PT, R29, R196.reuse, PT ;  /* 0x000000c41d00720c */ /* 0x080fe20003fa6270 */
[----:B----4-:R-:W-:Y:S01]  /*5e00*/  FMUL.FTZ R59, R111, UR10 ;  /* 0x0000000a6f3b7c20 */ /* 0x010fe20008410000 */
[-C--:B------:R-:W-:Y:S01]  /*5e10*/  ISETP.GE.AND P1, PT, R29, R195.reuse, PT ;  /* 0x000000c31d00720c */ /* 0x080fe20003f26270 */
[C---:B-1----:R-:W-:Y:S01]  /*5e20*/  HMMA.16816.F32.BF16 R96, R8.reuse, R44, R96 ;  /* 0x0000002c0860723c */ /* 0x042fe20000041860 */
[----:B------:R-:W-:Y:S01]  /*5e30*/  VIADD R29, R56, 0x31 ;  /* 0x00000031381d7836 */ /* 0x000fe20000000000 */
[----:B------:R-:W-:Y:S01]  /*5e40*/  FSEL R7, R78, -INF , !P2 ;  /* 0xff8000004e077808 */ /* 0x000fe20005000000 */
[----:B------:R-:W-:Y:S01]  /*5e50*/  FMUL.FTZ R107, R107, UR10 ;  /* 0x0000000a6b6b7c20 */ /* 0x000fe20008410000 */
[CC--:B------:R-:W-:Y:S01]  /*5e60*/  ISETP.GE.AND P3, PT, R39.reuse, R196.reuse, PT ;  /* 0x000000c42700720c */ /* 0x0c0fe20003f66270 */
[----:B------:R-:W1:Y:S01]  /*5e70*/  MUFU.TANH R171, R106 ;  /* 0x0000006a00ab7308 */ /* 0x000e620000002400 */
[-C--:B------:R-:W-:Y:S01]  /*5e80*/  ISETP.GE.AND P2, PT, R39, R195.reuse, PT ;  /* 0x000000c32700720c */ /* 0x080fe20003f46270 */
[C---:B------:R-:W-:Y:S01]  /*5e90*/  HMMA.16816.F32.BF16 R92, R8.reuse, R46, R92 ;  /* 0x0000002e085c723c */ /* 0x040fe2000004185c */
[----:B------:R-:W-:Y:S01]  /*5ea0*/  FSEL R39, R81, -INF , !P6 ;  /* 0xff80000051277808 */ /* 0x000fe20007000000 */
[C---:B------:R-:W-:Y:S01]  /*5eb0*/  VIADD R16, R56.reuse, 0x49 ;  /* 0x0000004938107836 */ /* 0x040fe20000000000 */
[----:B------:R-:W-:Y:S01]  /*5ec0*/  FSEL R42, R83, -INF , !P4 ;  /* 0xff800000532a7808 */ /* 0x000fe20006000000 */
[C---:B------:R-:W-:Y:S01]  /*5ed0*/  VIADD R12, R56.reuse, 0x59 ;  /* 0x00000059380c7836 */ /* 0x040fe20000000000 */
[CC--:B------:R-:W-:Y:S01]  /*5ee0*/  ISETP.GE.AND P6, PT, R29.reuse, R196.reuse, PT ;  /* 0x000000c41d00720c */ /* 0x0c0fe20003fc6270 */
[C---:B------:R-:W-:Y:S01]  /*5ef0*/  HMMA.16816.F32.BF16 R88, R8.reuse, R20, R88 ;  /* 0x000000140858723c */ /* 0x040fe20000041858 */
[-C--:B------:R-:W-:Y:S01]  /*5f00*/  ISETP.GE.AND P4, PT, R29, R195.reuse, PT ;  /* 0x000000c31d00720c */ /* 0x080fe20003f86270 */
[----:B------:R-:W-:Y:S01]  /*5f10*/  VIADD R29, R56, 0x38 ;  /* 0x00000038381d7836 */ /* 0x000fe20000000000 */
[----:B------:R-:W-:Y:S01]  /*5f20*/  FSEL R45, R82, -INF , !P5 ;  /* 0xff800000522d7808 */ /* 0x000fe20006800000 */
[----:B------:R-:W4:Y:S01]  /*5f30*/  MUFU.TANH R163, R109 ;  /* 0x0000006d00a37308 */ /* 0x000f220000002400 */
[----:B------:R-:W-:Y:S01]  /*5f40*/  FSEL R167, R167, -INF , !P1 ;  /* 0xff800000a7a77808 */ /* 0x000fe20004800000 */
[----:B------:R-:W-:Y:S01]  /*5f50*/  HMMA.16816.F32.BF16 R8, R8, R22, R84 ;  /* 0x000000160808723c */ /* 0x000fe20000041854 */
[----:B------:R-:W-:Y:S01]  /*5f60*/  FSEL R44, R79, -INF , !P3 ;  /* 0xff8000004f2c7808 */ /* 0x000fe20005800000 */
[----:B------:R-:W-:Y:S01]  /*5f70*/  VIADD R13, R56, 0x58 ;  /* 0x00000058380d7836 */ /* 0x000fe20000000000 */
[----:B------:R-:W-:Y:S01]  /*5f80*/  FSEL R172, R172, -INF , !P2 ;  /* 0xff800000acac7808 */ /* 0x000fe20005000000 */
[----:B------:R-:W-:Y:S01]  /*5f90*/  FMUL.FTZ R101, R101, UR10 ;  /* 0x0000000a65657c20 */ /* 0x000fe20008410000 */
[CC--:B------:R-:W-:Y:S01]  /*5fa0*/  ISETP.GE.AND P5, PT, R29.reuse, R196.reuse, PT ;  /* 0x000000c41d00720c */ /* 0x0c0fe20003fa6270 */
[----:B------:R-:W4:Y:S01]  /*5fb0*/  MUFU.TANH R59, R59 ;  /* 0x0000003b003b7308 */ /* 0x000f220000002400 */
[-C--:B------:R-:W-:Y:S01]  /*5fc0*/  ISETP.GE.AND P1, PT, R29, R195.reuse, PT ;  /* 0x000000c31d00720c */ /* 0x080fe20003f26270 */
[----:B------:R-:W-:Y:S01]  /*5fd0*/  VIADD R29, R56, 0x39 ;  /* 0x00000039381d7836 */ /* 0x000fe20000000000 */
[-C--:B------:R-:W-:Y:S01]  /*5fe0*/  ISETP.GE.AND P3, PT, R30, R196.reuse, PT ;  /* 0x000000c41e00720c */ /* 0x080fe20003f66270 */
[----:B------:R-:W-:Y:S01]  /*5ff0*/  FMUL.FTZ R96, R96, UR10 ;  /* 0x0000000a60607c20 */ /* 0x000fe20008410000 */
[-C--:B------:R-:W-:Y:S01]  /*6000*/  ISETP.GE.AND P2, PT, R30, R195.reuse, PT ;  /* 0x000000c31e00720c */ /* 0x080fe20003f46270 */
[----:B------:R-:W-:Y:S01]  /*6010*/  VIADD R30, R56, 0x40 ;  /* 0x00000040381e7836 */ /* 0x000fe20000000000 */
[----:B------:R-:W-:Y:S01]  /*6020*/  FSEL R144, R144, -INF , !P3 ;  /* 0xff80000090907808 */ /* 0x000fe20005800000 */
[----:B------:R-:W4:Y:S01]  /*6030*/  MUFU.TANH R162, R108 ;  /* 0x0000006c00a27308 */ /* 0x000f220000002400 */
[----:B------:R-:W-:Y:S01]  /*6040*/  FSEL R148, R148, -INF , !P2 ;  /* 0xff80000094947808 */ /* 0x000fe20005000000 */
[----:B------:R-:W-:Y:S01]  /*6050*/  FMUL.FTZ R98, R98, UR10 ;  /* 0x0000000a62627c20 */ /* 0x000fe20008410000 */
        /* <DEDUP_REMOVED lines=8> */
[----:B------:R-:W-:Y:S01]  /*60e0*/  FSEL R146, R146, -INF , !P5 ;  /* 0xff80000092927808 */ /* 0x000fe20006800000 */
[----:B------:R-:W-:Y:S01]  /*60f0*/  FMUL.FTZ R141, R8, UR10 ;  /* 0x0000000a088d7c20 */ /* 0x000fe20008410000 */
[----:B------:R-:W-:Y:S01]  /*6100*/  FSEL R150, R150, -INF , !P1 ;  /* 0xff80000096967808 */ /* 0x000fe20004800000 */
[----:B------:R-:W-:Y:S01]  /*6110*/  FMUL.FTZ R103, R103, UR10 ;  /* 0x0000000a67677c20 */ /* 0x000fe20008410000 */
[CC--:B------:R-:W-:Y:S01]  /*6120*/  ISETP.GE.AND P3, PT, R17.reuse, R196.reuse, PT ;  /* 0x000000c41100720c */ /* 0x0c0fe20003f66270 */
[----:B------:R-:W4:Y:S01]  /*6130*/  MUFU.TANH R32, R32 ;  /* 0x0000002000207308 */ /* 0x000f220000002400 */
[-C--:B------:R-:W-:Y:S01]  /*6140*/  ISETP.GE.AND P2, PT, R17, R195.reuse, PT ;  /* 0x000000c31100720c */ /* 0x080fe20003f46270 */
[----:B------:R-:W-:Y:S01]  /*6150*/  VIADD R17, R56, 0x50 ;  /* 0x0000005038117836 */ /* 0x000fe20000000000 */
[----:B---3--:R-:W-:Y:S01]  /*6160*/  FSEL R145, R145, -INF , !P6 ;  /* 0xff80000091917808 */ /* 0x008fe20007000000 */
[----:B------:R-:W-:Y:S01]  /*6170*/  FMUL.FTZ R92, R92, UR10 ;  /* 0x0000000a5c5c7c20 */ /* 0x000fe20008410000 */
[----:B--2---:R-:W-:Y:S01]  /*6180*/  FSEL R149, R149, -INF , !P4 ;  /* 0xff80000095957808 */ /* 0x004fe20006000000 */
[----:B------:R-:W-:Y:S01]  /*6190*/  FMUL.FTZ R94, R94, UR10 ;  /* 0x0000000a5e5e7c20 */ /* 0x000fe20008410000 */
[CC--:B------:R-:W-:Y:S01]  /*61a0*/  ISETP.GE.AND P5, PT, R29.reuse, R196.reuse, PT ;  /* 0x000000c41d00720c */ /* 0x0c0fe20003fa6270 */
[----:B------:R-:W2:Y:S01]  /*61b0*/  MUFU.TANH R169, R102 ;  /* 0x0000006600a97308 */ /* 0x000ea20000002400 */
[-C--:B------:R-:W-:Y:S01]  /*61c0*/  ISETP.GE.AND P1, PT, R29, R195.reuse, PT ;  /* 0x000000c31d00720c */ /* 0x080fe20003f26270 */
[----:B------:R-:W-:Y:S01]  /*61d0*/  FMUL.FTZ R97, R97, UR10 ;  /* 0x0000000a61617c20 */ /* 0x000fe20008410000 */
[CC--:B------:R-:W-:Y:S01]  /*61e0*/  ISETP.GE.AND P6, PT, R30.reuse, R196.reuse, PT ;  /* 0x000000c41e00720c */ /* 0x0c0fe20003fc6270 */
[----:B------:R-:W-:Y:S01]  /*61f0*/  FMUL.FTZ R99, R99, UR10 ;  /* 0x0000000a63637c20 */ /* 0x000fe20008410000 */
[-C--:B------:R-:W-:Y:S01]  /*6200*/  ISETP.GE.AND P4, PT, R30, R195.reuse, PT ;  /* 0x000000c31e00720c */ /* 0x080fe20003f86270 */
[----:B------:R-:W-:Y:S01]  /*6210*/  FMUL.FTZ R67, R91, UR10 ;  /* 0x0000000a5b437c20 */ /* 0x000fe20008410000 */
[----:B------:R-:W-:Y:S01]  /*6220*/  FSEL R161, R161, -INF , !P5 ;  /* 0xff800000a1a17808 */ /* 0x000fe20006800000 */
[----:B------:R-:W3:Y:S01]  /*6230*/  MUFU.TANH R61, R61 ;  /* 0x0000003d003d7308 */ /* 0x000ee20000002400 */
[----:B-----5:R-:W-:Y:S01]  /*6240*/  FSEL R165, R165, -INF , !P1 ;  /* 0xff800000a5a57808 */ /* 0x020fe20004800000 */
[----:B------:R-:W-:Y:S01]  /*6250*/  FMUL.FTZ R88, R88, UR10 ;  /* 0x0000000a58587c20 */ /* 0x000fe20008410000 */
[----:B------:R-:W-:Y:S01]  /*6260*/  FSEL R160, R160, -INF , !P6 ;  /* 0xff800000a0a07808 */ /* 0x000fe20007000000 */
[----:B------:R-:W-:Y:S01]  /*6270*/  FMUL.FTZ R89, R89, UR10 ;  /* 0x0000000a59597c20 */ /* 0x000fe20008410000 */
[----:B------:R-:W-:Y:S01]  /*6280*/  FSEL R164, R164, -INF , !P4 ;  /* 0xff800000a4a47808 */ /* 0x000fe20006000000 */
[----:B------:R-:W-:Y:S01]  /*6290*/  FMUL.FTZ R90, R90, UR10 ;  /* 0x0000000a5a5a7c20 */ /* 0x000fe20008410000 */
[CC--:B------:R-:W-:Y:S01]  /*62a0*/  ISETP.GE.AND P5, PT, R17.reuse, R196.reuse, PT ;  /* 0x000000c41100720c */ /* 0x0c0fe20003fa6270 */
[----:B------:R-:W5:Y:S01]  /*62b0*/  MUFU.TANH R170, R107 ;  /* 0x0000006b00aa7308 */ /* 0x000f620000002400 */
[-C--:B------:R-:W-:Y:S01]  /*62c0*/  ISETP.GE.AND P1, PT, R17, R195.reuse, PT ;  /* 0x000000c31100720c */ /* 0x080fe20003f26270 */
[----:B------:R-:W-:Y:S01]  /*62d0*/  VIADD R8, R56, 0x78 ;  /* 0x0000007838087836 */ /* 0x000fe20000000000 */
[C---:B------:R-:W-:Y:S01]  /*62e0*/  ISETP.GE.AND P6, PT, R16.reuse, R196, PT ;  /* 0x000000c41000720c */ /* 0x040fe20003fc6270 */
[----:B------:R-:W-:Y:S01]  /*62f0*/  FMUL.FTZ R9, R9, UR10 ;  /* 0x0000000a09097c20 */ /* 0x000fe20008410000 */
[----:B------:R-:W-:Y:S01]  /*6300*/  ISETP.GE.AND P4, PT, R16, R195, PT ;  /* 0x000000c31000720c */ /* 0x000fe20003f86270 */
[----:B------:R-:W-:Y:S01]  /*6310*/  VIADD R16, R56, 0x51 ;  /* 0x0000005138107836 */ /* 0x000fe20000000000 */
[----:B------:R-:W-:Y:S01]  /*6320*/  FSEL R34, R60, -INF , !P5 ;  /* 0xff8000003c227808 */ /* 0x000fe20006800000 */
[----:B------:R-:W5:Y:S01]  /*6330*/  MUFU.TANH R159, R96 ;  /* 0x00000060009f7308 */ /* 0x000f620000002400 */
[----:B-1----:R-:W-:Y:S01]  /*6340*/  FSEL R171, R171, -INF , !P1 ;  /* 0xff800000abab7808 */ /* 0x002fe20004800000 */
[----:B------:R-:W-:Y:S01]  /*6350*/  FMUL.FTZ R10, R10, UR10 ;  /* 0x0000000a0a0a7c20 */ /* 0x000fe20008410000 */
[----:B----4-:R-:W-:Y:S01]  /*6360*/  FSEL R163, R163, -INF , !P6 ;  /* 0xff800000a3a37808 */ /* 0x010fe20007000000 */
[----:B------:R-:W-:Y:S01]  /*6370*/  FMUL.FTZ R11, R11, UR10 ;  /* 0x0000000a0b0b7c20 */ /* 0x000fe20008410000 */
[----:B------:R-:W-:-:S02]  /*6380*/  FSEL R35, R59, -INF , !P4 ;  /* 0xff8000003b237808 */ /* 0x000fc40006000000 */
[CC--:B------:R-:W-:Y:S01]  /*6390*/  ISETP.GE.AND P5, PT, R12.reuse, R196.reuse, PT ;  /* 0x000000c40c00720c */ /* 0x0c0fe20003fa6270 */
[----:B------:R-:W1:Y:S01]  /*63a0*/  MUFU.TANH R155, R98 ;  /* 0x00000062009b7308 */ /* 0x000e620000002400 */
[-C--:B------:R-:W-:Y:S01]  /*63b0*/  ISETP.GE.AND P1, PT, R12, R195.reuse, PT ;  /* 0x000000c30c00720c */ /* 0x080fe20003f26270 */
[----:B------:R-:W-:Y:S01]  /*63c0*/  VIADD R12, R56, 0x61 ;  /* 0x00000061380c7836 */ /* 0x000fe20000000000 */
[----:B------:R-:W-:Y:S02]  /*63d0*/  FSEL R162, R162, -INF , !P3 ;  /* 0xff800000a2a27808 */ /* 0x000fe40005800000 */
[CC--:B------:R-:W-:Y:S02]  /*63e0*/  ISETP.GE.AND P6, PT, R13.reuse, R196.reuse, PT ;  /* 0x000000c40d00720c */ /* 0x0c0fe40003fc6270 */
[----:B------:R-:W-:Y:S01]  /*63f0*/  ISETP.GE.AND P4, PT, R13, R195, PT ;  /* 0x000000c30d00720c */ /* 0x000fe20003f86270 */
[----:B------:R-:W4:Y:S01]  /*6400*/  MUFU.TANH R156, R93 ;  /* 0x0000005d009c7308 */ /* 0x000f220000002400 */
[----:B------:R-:W-:Y:S01]  /*6410*/  ISETP.GE.AND P3, PT, R16, R196, PT ;  /* 0x000000c41000720c */ /* 0x000fe20003f66270 */
[----:B------:R-:W-:Y:S01]  /*6420*/  VIADD R13, R56, 0x60 ;  /* 0x00000060380d7836 */ /* 0x000fe20000000000 */
[----:B------:R-:W-:-:S02]  /*6430*/  FSEL R166, R166, -INF , !P2 ;  /* 0xff800000a6a67808 */ /* 0x000fc40005000000 */
[-C--:B------:R-:W-:Y:S02]  /*6440*/  ISETP.GE.AND P2, PT, R16, R195.reuse, PT ;  /* 0x000000c31000720c */ /* 0x080fe40003f46270 */
[----:B------:R-:W-:Y:S01]  /*6450*/  FSEL R32, R32, -INF , !P6 ;  /* 0xff80000020207808 */ /* 0x000fe20007000000 */
[----:B------:R-:W4:Y:S01]  /*6460*/  MUFU.TANH R151, R95 ;  /* 0x0000005f00977308 */ /* 0x000f220000002400 */
[----:B--2---:R-:W-:Y:S02]  /*6470*/  FSEL R169, R169, -INF , !P4 ;  /* 0xff800000a9a97808 */ /* 0x004fe40006000000 */
[----:B---3--:R-:W-:Y:S02]  /*6480*/  FSEL R33, R61, -INF , !P3 ;  /* 0xff8000003d217808 */ /* 0x008fe40005800000 */
[CC--:B------:R-:W-:Y:S02]  /*6490*/  ISETP.GE.AND P6, PT, R12.reuse, R196.reuse, PT ;  /* 0x000000c40c00720c */ /* 0x0c0fe40003fc6270 */
[----:B------:R-:W-:Y:S01]  /*64a0*/  ISETP.GE.AND P4, PT, R12, R195, PT ;  /* 0x000000c30c00720c */ /* 0x000fe20003f86270 */
[----:B------:R-:W2:Y:S01]  /*64b0*/  MUFU.TANH R173, R101 ;  /* 0x0000006500ad7308 */ /* 0x000ea20000002400 */
[----:B------:R-:W-:Y:S01]  /*64c0*/  ISETP.GE.AND P3, PT, R13, R196, PT ;  /* 0x000000c40d00720c */ /* 0x000fe20003f66270 */
[----:B------:R-:W-:Y:S01]  /*64d0*/  VIADD R12, R56, 0x69 ;  /* 0x00000069380c7836 */ /* 0x000fe20000000000 */
[----:B-----5:R-:W-:-:S02]  /*64e0*/  FSEL R170, R170, -INF , !P2 ;  /* 0xff800000aaaa7808 */ /* 0x020fc40005000000 */
[-C--:B------:R-:W-:Y:S01]  /*64f0*/  ISETP.GE.AND P2, PT, R13, R195.reuse, PT ;  /* 0x000000c30d00720c */ /* 0x080fe20003f46270 */
[----:B------:R-:W-:Y:S01]  /*6500*/  VIADD R13, R56, 0x68 ;  /* 0x00000068380d7836 */ /* 0x000fe20000000000 */
[----:B------:R-:W-:Y:S01]  /*6510*/  FSEL R159, R159, -INF , !P3 ;  /* 0xff8000009f9f7808 */ /* 0x000fe20005800000 */
[----:B------:R-:W3:Y:S01]  /*6520*/  MUFU.TANH R168, R103 ;  /* 0x0000006700a87308 */ /* 0x000ee20000002400 */
[CC--:B------:R-:W-:Y:S02]  /*6530*/  ISETP.GE.AND P3, PT, R12.reuse, R196.reuse, PT ;  /* 0x000000c40c00720c */ /* 0x0c0fe40003f66270 */
[----:B-1----:R-:W-:Y:S02]  /*6540*/  FSEL R155, R155, -INF , !P2 ;  /* 0xff8000009b9b7808 */ /* 0x002fe40005000000 */
[----:B------:R-:W-:Y:S01]  /*6550*/  ISETP.GE.AND P2, PT, R12, R195, PT ;  /* 0x000000c30c00720c */ /* 0x000fe20003f46270 */
[----:B------:R-:W-:Y:S01]  /*6560*/  VIADD R12, R56, 0x71 ;  /* 0x00000071380c7836 */ /* 0x000fe20000000000 */
[----:B----4-:R-:W-:Y:S01]  /*6570*/  FSEL R156, R156, -INF , !P3 ;  /* 0xff8000009c9c7808 */ /* 0x010fe20005800000 */
[----:B------:R-:W1:Y:S01]  /*6580*/  MUFU.TANH R141, R141 ;  /* 0x0000008d008d7308 */ /* 0x000e620000002400 */
[----:B------:R-:W-:-:S02]  /*6590*/  ISETP.GE.AND P3, PT, R8, R196, PT ;  /* 0x000000c40800720c */ /* 0x000fc40003f66270 */
[----:B------:R-:W-:Y:S02]  /*65a0*/  FSEL R151, R151, -INF , !P2 ;  /* 0xff80000097977808 */ /* 0x000fe40005000000 */
[-C--:B------:R-:W-:Y:S02]  /*65b0*/  ISETP.GE.AND P2, PT, R8, R195.reuse, PT ;  /* 0x000000c30800720c */ /* 0x080fe40003f46270 */
[----:B--2---:R-:W-:Y:S01]  /*65c0*/  FSEL R173, R173, -INF , !P5 ;  /* 0xff800000adad7808 */ /* 0x004fe20006800000 */
[----:B------:R-:W2:Y:S01]  /*65d0*/  MUFU.TANH R157, R92 ;  /* 0x0000005c009d7308 */ /* 0x000ea20000002400 */
[----:B---3--:R-:W-:Y:S02]  /*65e0*/  FSEL R168, R168, -INF , !P1 ;  /* 0xff800000a8a87808 */ /* 0x008fe40004800000 */
[C---:B------:R-:W-:Y:S02]  /*65f0*/  ISETP.GE.AND P5, PT, R13.reuse, R196, PT ;  /* 0x000000c40d00720c */ /* 0x040fe40003fa6270 */
[----:B------:R-:W-:Y:S01]  /*6600*/  ISETP.GE.AND P1, PT, R13, R195, PT ;  /* 0x000000c30d00720c */ /* 0x000fe20003f26270 */
[----:B------:R-:W-:-:S02]  /*6610*/  VIADD R13, R56, 0x70 ;  /* 0x00000070380d7836 */ /* 0x000fc40000000000 */
[----:B------:R-:W3:Y:S01]  /*6620*/  MUFU.TANH R152, R94 ;  /* 0x0000005e00987308 */ /* 0x000ee20000002400 */
[----:B-1----:R-:W-:Y:S02]  /*6630*/  FSEL R141, R141, -INF , !P3 ;  /* 0xff8000008d8d7808 */ /* 0x002fe40005800000 */
[----:B------:R-:W-:-:S05]  /*6640*/  ISETP.GT.AND P3, PT, R236, R231, PT ;  /* 0x000000e7ec00720c */ /* 0x000fca0003f64270 */
[----:B------:R-:W1:Y:S01]  /*6650*/  MUFU.TANH R158, R97 ;  /* 0x00000061009e7308 */ /* 0x000e620000002400 */
[----:B--2---:R-:W-:Y:S02]  /*6660*/  FSEL R157, R157, -INF , !P5 ;  /* 0xff8000009d9d7808 */ /* 0x004fe40006800000 */
[----:B------:R-:W-:-:S05]  /*6670*/  ISETP.GE.AND P5, PT, R12, R196, PT ;  /* 0x000000c40c00720c */ /* 0x000fca0003fa6270 */
[----:B------:R-:W2:Y:S01]  /*6680*/  MUFU.TANH R154, R99 ;  /* 0x00000063009a7308 */ /* 0x000ea20000002400 */
[----:B---3--:R-:W-:Y:S02]  /*6690*/  FSEL R152, R152, -INF , !P1 ;  /* 0xff80000098987808 */ /* 0x008fe40004800000 */
[----:B------:R-:W-:Y:S01]  /*66a0*/  ISETP.GE.AND P1, PT, R12, R195, PT ;  /* 0x000000c30c00720c */ /* 0x000fe20003f26270 */
[----:B------:R-:W-:-:S04]  /*66b0*/  VIADD R12, R56, 0x79 ;  /* 0x00000079380c7836 */ /* 0x000fc80000000000 */
[----:B------:R-:W3:Y:S01]  /*66c0*/  MUFU.TANH R143, R88 ;  /* 0x00000058008f7308 */ /* 0x000ee20000002400 */
[----:B-1----:R-:W-:Y:S02]  /*66d0*/  FSEL R158, R158, -INF , !P6 ;  /* 0xff8000009e9e7808 */ /* 0x002fe40007000000 */
[----:B------:R-:W-:-:S05]  /*66e0*/  ISETP.GE.AND P6, PT, R13, R196, PT ;  /* 0x000000c40d00720c */ /* 0x000fca0003fc6270 */
[----:B------:R-:W1:Y:S01]  /*66f0*/  MUFU.TANH R142, R89 ;  /* 0x00000059008e7308 */ /* 0x000e620000002400 */
[----:B--2---:R-:W-:Y:S02]  /*6700*/  FSEL R154, R154, -INF , !P4 ;  /* 0xff8000009a9a7808 */ /* 0x004fe40006000000 */
[----:B------:R-:W-:-:S05]  /*6710*/  ISETP.GE.AND P4, PT, R13, R195, PT ;  /* 0x000000c30d00720c */ /* 0x000fca0003f86270 */
[----:B------:R-:W2:Y:S01]  /*6720*/  MUFU.TANH R138, R90 ;  /* 0x0000005a008a7308 */ /* 0x000ea20000002400 */
[----:B---3--:R-:W-:Y:S02]  /*6730*/  FSEL R143, R143, -INF , !P6 ;  /* 0xff8000008f8f7808 */ /* 0x008fe40007000000 */
[----:B------:R-:W-:-:S04]  /*6740*/  ISETP.GE.AND P6, PT, R56, R196, PT ;  /* 0x000000c43800720c */ /* 0x000fc80003fc6270 */
[----:B------:R-:W-:Y:S01]  /*6750*/  FSEL R0, R0, -INF , !P6 ;  /* 0xff80000000007808 */ /* 0x000fe20007000000 */
[----:B------:R-:W3:Y:S01]  /*6760*/  MUFU.TANH R67, R67 ;  /* 0x0000004300437308 */ /* 0x000ee20000002400 */
[----:B-1----:R-:W-:Y:S01]  /*6770*/  FSEL R142, R142, -INF , !P5 ;  /* 0xff8000008e8e7808 */ /* 0x002fe20006800000 */
[----:B------:R-:W-:Y:S01]  /*6780*/  BAR.SYNC.DEFER_BLOCKING 0x0 ;  /* 0x0000000000007b1d */ /* 0x000fe20000010000 */
[----:B------:R-:W-:-:S05]  /*6790*/  ISETP.GE.AND P5, PT, R12, R196, PT ;  /* 0x000000c40c00720c */ /* 0x000fca0003fa6270 */
[----:B------:R-:W1:Y:S01]  /*67a0*/  MUFU.TANH R8, R26 ;  /* 0x0000001a00087308 */ /* 0x000e620000002400 */
[----:B--2---:R-:W-:Y:S02]  /*67b0*/  FSEL R138, R138, -INF , !P4 ;  /* 0xff8000008a8a7808 */ /* 0x004fe40006000000 */
[----:B------:R-:W-:-:S05]  /*67c0*/  ISETP.GE.AND P4, PT, R56, R195, PT ;  /* 0x000000c33800720c */ /* 0x000fca0003f86270 */
[----:B------:R-:W2:Y:S01]  /*67d0*/  MUFU.TANH R139, R9 ;  /* 0x00000009008b7308 */ /* 0x000ea20000002400 */
[----:B---3--:R-:W-:Y:S02]  /*67e0*/  FSEL R67, R67, -INF , !P1 ;  /* 0xff80000043437808 */ /* 0x008fe40004800000 */
[----:B------:R-:W-:-:S05]  /*67f0*/  ISETP.GE.AND P1, PT, R12, R195, PT ;  /* 0x000000c30c00720c */ /* 0x000fca0003f26270 */
[----:B------:R-:W3:Y:S01]  /*6800*/  MUFU.TANH R66, R10 ;  /* 0x0000000a00427308 */ /* 0x000ee20000002400 */
[----:B-1----:R-:W-:-:S07]  /*6810*/  FSEL R5, R8, -INF , !P4 ;  /* 0xff80000008057808 */ /* 0x002fce0006000000 */
[----:B------:R-:W1:Y:S01]  /*6820*/  MUFU.TANH R64, R11 ;  /* 0x0000000b00407308 */ /* 0x000e620000002400 */
[----:B--2---:R-:W-:Y:S02]  /*6830*/  FSEL R139, R139, -INF , !P5 ;  /* 0xff8000008b8b7808 */ /* 0x004fe40006800000 */
[----:B---3--:R-:W-:Y:S02]  /*6840*/  FSEL R66, R66, -INF , !P2 ;  /* 0xff80000042427808 */ /* 0x008fe40005000000 */
[----:B-1----:R-:W-:Y:S01]  /*6850*/  FSEL R64, R64, -INF , !P1 ;  /* 0xff80000040407808 */ /* 0x002fe20004800000 */
[----:B------:R-:W-:Y:S06]  /*6860*/  @!P3 BRA `(.L_x_1645) ;  /* 0x0000000c00d8b947 */ /* 0x000fec0003800000 */
[----:B------:R-:W-:Y:S05]  /*6870*/  @!P0 BRA `(.L_x_1646) ;  /* 0x0000000000f08947 */ /* 0x000fea0003800000 */
[----:B------:R-:W1:Y:S01]  /*6880*/  LDC R8, c[0x0][0x380] ;  /* 0x0000e000ff087b82 */ /* 0x000e620000000800 */
[----:B------:R-:W-:Y:S01]  /*6890*/  IABS R12, R2 ;  /* 0x00000002000c7213 */ /* 0x000fe20000000000 */
[----:B------:R-:W-:Y:S01]  /*68a0*/  ULDC.64 UR8, c[0x0][0x230] ;  /* 0x00008c0000087ab9 */ /* 0x000fe20000000a00 */
[----:B------:R-:W-:-:S04]  /*68b0*/  IADD3 R14, R2, -0x80, RZ ;  /* 0xffffff80020e7810 */ /* 0x000fc80007ffe0ff */
        /* <DEDUP_REMOVED lines=28> */
[----:B------:R-:W-:Y:S02]  /*6a80*/  ISETP.GE.AND P1, PT, R14, RZ, PT ;  /* 0x000000ff0e00720c */ /* 0x000fe40003f26270 */
[----:B------:R-:W-:-:S07]  /*6a90*/  ISETP.NE.AND P2, PT, R8, RZ, PT ;  /* 0x000000ff0800720c */ /* 0x000fce0003f45270 */
[----:B------:R-:W-:Y:S02]  /*6aa0*/  @P6 IADD3 R15, R15, 0x1, RZ ;  /* 0x000000010f0f6810 */ /* 0x000fe40007ffe0ff */
[----:B------:R-:W-:Y:S02]  /*6ab0*/  @P5 VIADD R13, R13, 0x1 ;  /* 0x000000010d0d5836 */ /* 0x000fe40000000000 */
[----:B------:R-:W-:-:S03]  /*6ac0*/  MOV R2, R15 ;  /* 0x0000000f00027202 */ /* 0x000fc60000000f00 */
        /* <DEDUP_REMOVED lines=18> */
[----:B------:R-:W-:-:S04]  /*6bf0*/  IMAD R6, R6, UR8, RZ ;  /* 0x0000000806067c24 */ /* 0x000fc8000f8e02ff */
[----:B------:R-:W-:-:S05]  /*6c00*/  IMAD R6, R9, UR9, R6 ;  /* 0x0000000909067c24 */ /* 0x000fca000f8e0206 */
[----:B------:R-:W-:Y:S01]  /*6c10*/  IADD3 R2, R11, R6, RZ ;  /* 0x000000060b027210 */ /* 0x000fe20007ffe0ff */
[----:B------:R-:W-:Y:S01]  /*6c20*/  IMAD.MOV.U32 R6, RZ, RZ, R10 ;  /* 0x000000ffff067224 */ /* 0x000fe200078e000a */
[----:B------:R-:W-:Y:S06]  /*6c30*/  BRA `(.L_x_1647) ;  /* 0x0000000000087947 */ /* 0x000fec0003800000 */
.L_x_1646:
[----:B------:R-:W-:-:S04]  /*6c40*/  LEA R6, -R132, RZ, 0x7 ;  /* 0x000000ff84067211 */ /* 0x000fc800078e39ff */
[----:B------:R-:W-:-:S07]  /*6c50*/  SHF.R.S32.HI R2, RZ, 0x1f, R6 ;  /* 0x0000001fff027819 */ /* 0x000fce0000011406 */
.L_x_1647:
        /* <DEDUP_REMOVED lines=10> */
[----:B------:R-:W4:Y:S08]  /*6d00*/  @!P4 LDC.64 R8, c[0x0][0x218] ;  /* 0x00008600ff08cb82 */ /* 0x000f300000000a00 */
[----:B------:R-:W5:Y:S01]  /*6d10*/  @!P2 LDC.64 R14, c[0x0][0x218] ;  /* 0x00008600ff0eab82 */ /* 0x000f620000000a00 */
[----:B-1----:R-:W-:-:S04]  /*6d20*/  @!P4 LEA R46, P5, R18, R12, 0x1 ;  /* 0x0000000c122ec211 */ /* 0x002fc800078a08ff */
[----:B------:R-:W-:Y:S01]  /*6d30*/  @!P4 LEA.HI.X R47, R18, R13, R16, 0x1, P5 ;  /* 0x0000000d122fc211 */ /* 0x000fe200028f0c10 */
[----:B------:R-:W-:Y:S01]  /*6d40*/  IMAD.X R16, R232, 0x1, R2, P1 ;  /* 0x00000001e8107824 */ /* 0x000fe200008e0602 */
[-C--:B------:R-:W-:Y:S01]  /*6d50*/  @!P2 IADD3 R19, P1, R6, R194.reuse, RZ ;  /* 0x000000c20613a210 */ /* 0x080fe20007f3e0ff */
[----:B------:R-:W1:Y:S01]  /*6d60*/  @!P4 LDC.64 R12, c[0x0][0x218] ;  /* 0x00008600ff0ccb82 */ /* 0x000e620000000a00 */
[----:B------:R-:W-:Y:S01]  /*6d70*/  @!P4 IADD3 R21, P5, R17, R194, RZ ;  /* 0x000000c21115c210 */ /* 0x000fe20007fbe0ff */
[----:B------:R-:W-:Y:S01]  /*6d80*/  @!PT LDS RZ, [RZ] ;  /* 0x00000000fffff984 */ /* 0x000fe20000000800 */
[----:B------:R-:W-:Y:S01]  /*6d90*/  @!PT LDS RZ, [RZ] ;  /* 0x00000000fffff984 */ /* 0x000fe20000000800 */
[----:B------:R-:W-:Y:S01]  /*6da0*/  @!PT LDS RZ, [RZ] ;  /* 0x00000000fffff984 */ /* 0x000fe20000000800 */
[----:B------:R-:W-:Y:S02]  /*6db0*/  @!P4 LDGSTS.E.BYPASS.LTC128B.128 [R237+0x4000], desc[UR12][R46.64] ;  /* 0x040000002eedcfae */ /* 0x000fe4000b901d4c */
[--C-:B------:R-:W-:Y:S01]  /*6dc0*/  @!P2 IMAD.X R18, R2, 0x1, R134.reuse, P1 ;  /* 0x000000010212a824 */ /* 0x100fe200008e0686 */
[----:B---3--:R-:W-:Y:S01]  /*6dd0*/  @!P2 LEA R30, P1, R19, R10, 0x1 ;  /* 0x0000000a131ea211 */ /* 0x008fe200078208ff */
[----:B------:R-:W-:Y:S01]  /*6de0*/  @!P4 IMAD.X R20, R16, 0x1, R134, P5 ;  /* 0x000000011014c824 */ /* 0x000fe200028e0686 */
[----:B------:R2:W-:Y:S01]  /*6df0*/  @P2 STS.128 [R237+0x8000], RZ ;  /* 0x008000ffed002388 */ /* 0x0005e20000000c00 */
[----:B----4-:R-:W-:-:S02]  /*6e00*/  @!P4 LEA R22, P5, R21, R8, 0x1 ;  /* 0x000000081516c211 */ /* 0x010fc400078a08ff */
[----:B------:R-:W-:Y:S02]  /*6e10*/  @!P2 LEA.HI.X R31, R19, R11, R18, 0x1, P1 ;  /* 0x0000000b131fa211 */ /* 0x000fe400008f0c12 */
[----:B------:R-:W-:Y:S01]  /*6e20*/  @!P4 LEA.HI.X R23, R21, R9, R20, 0x1, P5 ;  /* 0x000000091517c211 */ /* 0x000fe200028f0c14 */
[----:B------:R-:W3:Y:S01]  /*6e30*/  @!P2 LDC.64 R10, c[0x0][0x218] ;  /* 0x00008600ff0aab82 */ /* 0x000ee20000000a00 */
[----:B------:R-:W-:Y:S01]  /*6e40*/  @!P2 IADD3 R20, P5, R17, R194, RZ ;  /* 0x000000c21114a210 */ /* 0x000fe20007fbe0ff */
[----:B------:R-:W-:Y:S01]  /*6e50*/  @!PT LDS RZ, [RZ] ;  /* 0x00000000fffff984 */ /* 0x000fe20000000800 */
[----:B------:R-:W-:Y:S01]  /*6e60*/  @!PT LDS RZ, [RZ] ;  /* 0x00000000fffff984 */ /* 0x000fe20000000800 */
[----:B------:R-:W-:Y:S01]  /*6e70*/  @!PT LDS RZ, [RZ] ;  /* 0x00000000fffff984 */ /* 0x000fe20000000800 */
[----:B------:R1:W-:Y:S01]  /*6e80*/  @!P2 LDGSTS.E.BYPASS.LTC128B.128 [R237+0x8000], desc[UR12][R30.64+0x80] ;  /* 0x080000801eedafae */ /* 0x0003e2000b901d4c */
[----:B------:R-:W-:-:S03]  /*6e90*/  IADD3 R17, P1, R233, R17, RZ ;  /* 0x00000011e9117210 */ /* 0x000fc60007f3e0ff */
[----:B------:R-:W-:Y:S01]  /*6ea0*/  @!P2 IMAD.X R19, R16, 0x1, R134, P5 ;  /* 0x000000011013a824 */ /* 0x000fe200028e0686 */
[----:B-----5:R-:W-:Y:S01]  /*6eb0*/  @!P2 LEA R50, P5, R20, R14, 0x1 ;  /* 0x0000000e1432a211 */ /* 0x020fe200078a08ff */
[----:B------:R-:W4:Y:S01]  /*6ec0*/  @!P4 LDC.64 R8, c[0x0][0x218] ;  /* 0x00008600ff08cb82 */ /* 0x000f220000000a00 */
[----:B------:R-:W-:Y:S01]  /*6ed0*/  IMAD.X R16, R232, 0x1, R16, P1 ;  /* 0x00000001e8107824 */ /* 0x000fe200008e0610 */
[----:B------:R-:W-:Y:S01]  /*6ee0*/  @!P4 IADD3 R18, P1, R17, R194, RZ ;  /* 0x000000c21112c210 */ /* 0x000fe20007f3e0ff */
[----:B------:R2:W-:Y:S01]  /*6ef0*/  @P4 STS.128 [R237+0x4800], RZ ;  /* 0x004800ffed004388 */ /* 0x0005e20000000c00 */
[----:B------:R-:W-:Y:S02]  /*6f00*/  @!P2 LEA.HI.X R51, R20, R15, R19, 0x1, P5 ;  /* 0x0000000f1433a211 */ /* 0x000fe400028f0c13 */
[----:B------:R-:W-:Y:S01]  /*6f10*/  IADD3 R21, P5, R233, R17, RZ ;  /* 0x00000011e9157210 */ /* 0x000fe20007fbe0ff */
[----:B------:R-:W-:Y:S01]  /*6f20*/  @!P4 IMAD.X R19, R16, 0x1, R134, P1 ;  /* 0x000000011013c824 */ /* 0x000fe200008e0686 */
[----:B------:R-:W5:Y:S01]  /*6f30*/  @!P2 LDC.64 R14, c[0x0][0x218] ;  /* 0x00008600ff0eab82 */ /* 0x000f620000000a00 */
        /* <DEDUP_REMOVED lines=8> */
[----:B------:R-:W-:Y:S01]  /*6fc0*/  @!P2 LDGSTS.E.BYPASS.LTC128B.128 [R237+0x8800], desc[UR12][R50.64+0x80] ;  /* 0x0880008032edafae */ /* 0x000fe2000b901d4c */
[----:B-1----:R-:W-:-:S03]  /*6fd0*/  @!P4 LEA R30, P1, R18, R12, 0x1 ;  /* 0x0000000c121ec211 */ /* 0x002fc600078208ff */
[----:B------:R2:W-:Y:S01]  /*6fe0*/  @P4 STS.128 [R237+0x5000], RZ ;  /* 0x005000ffed004388 */ /* 0x0005e20000000c00 */
        /* <DEDUP_REMOVED lines=8> */
[----:B------:R1:W-:Y:S02]  /*7070*/  @!P4 LDGSTS.E.BYPASS.LTC128B.128 [R237+0x5000], desc[UR12][R30.64] ;  /* 0x050000001eedcfae */ /* 0x0003e4000b901d4c */
[--C-:B------:R-:W-:Y:S01]  /*7080*/  @!P2 IMAD.X R16, R16, 0x1, R134.reuse, P1 ;  /* 0x000000011010a824 */ /* 0x100fe200008e0686 */
[----:B---3--:R-:W-:Y:S01]  /*7090*/  @!P2 LEA R46, P1, R17, R10, 0x1 ;  /* 0x0000000a112ea211 */ /* 0x008fe200078208ff */
[----:B------:R-:W-:Y:S01]  /*70a0*/  @!P4 IMAD.X R10, R19, 0x1, R134, P5 ;  /* 0x00000001130ac824 */ /* 0x000fe200028e0686 */
[----:B------:R2:W-:Y:S01]  /*70b0*/  @P2 STS.128 [R237+0x9000], RZ ;  /* 0x009000ffed002388 */ /* 0x0005e20000000c00 */
[----:B----4-:R-:W-:-:S02]  /*70c0*/  @!P4 LEA R22, P5, R18, R8, 0x1 ;  /* 0x000000081216c211 */ /* 0x010fc400078a08ff */
[----:B------:R-:W-:Y:S02]  /*70d0*/  @!P2 LEA.HI.X R47, R17, R11, R16, 0x1, P1 ;  /* 0x0000000b112fa211 */ /* 0x000fe400008f0c10 */
[----:B------:R-:W-:Y:S02]  /*70e0*/  @!P4 LEA.HI.X R23, R18, R9, R10, 0x1, P5 ;  /* 0x000000091217c211 */ /* 0x000fe400028f0c0a */
[----:B------:R-:W-:Y:S01]  /*70f0*/  @!P2 IADD3 R17, P5, R21, R194, RZ ;  /* 0x000000c21511a210 */ /* 0x000fe20007fbe0ff */
[----:B------:R-:W3:Y:S01]  /*7100*/  @!P2 LDC.64 R10, c[0x0][0x218] ;  /* 0x00008600ff0aab82 */ /* 0x000ee20000000a00 */
[----:B------:R-:W-:Y:S01]  /*7110*/  IADD3 R21, P1, R233, R21, RZ ;  /* 0x00000015e9157210 */ /* 0x000fe20007f3e0ff */
[----:B------:R-:W-:Y:S01]  /*7120*/  @!PT LDS RZ, [RZ] ;  /* 0x00000000fffff984 */ /* 0x000fe20000000800 */
[----:B------:R-:W-:Y:S01]  /*7130*/  @!PT LDS RZ, [RZ] ;  /* 0x00000000fffff984 */ /* 0x000fe20000000800 */
[----:B------:R-:W-:Y:S01]  /*7140*/  @!PT LDS RZ, [RZ] ;  /* 0x00000000fffff984 */ /* 0x000fe20000000800 */
[----:B------:R3:W-:Y:S02]  /*7150*/  @!P2 LDGSTS.E.BYPASS.LTC128B.128 [R237+0x9000], desc[UR12][R46.64+0x80] ;  /* 0x090000802eedafae */ /* 0x0007e4000b901d4c */
[----:B------:R-:W-:Y:S01]  /*7160*/  @!P2 IMAD.X R20, R19, 0x1, R134, P5 ;  /* 0x000000011314a824 */ /* 0x000fe200028e0686 */
[----:B-----5:R-:W-:Y:S01]  /*7170*/  @!P2 LEA R16, P5, R17, R14, 0x1 ;  /* 0x0000000e1110a211 */ /* 0x020fe200078a08ff */
[----:B------:R-:W-:Y:S01]  /*7180*/  IMAD.X R19, R232, 0x1, R19, P1 ;  /* 0x00000001e8137824 */ /* 0x000fe200008e0613 */
[----:B------:R-:W-:Y:S01]  /*7190*/  @!P4 IADD3 R18, P1, R21, R194, RZ ;  /* 0x000000c21512c210 */ /* 0x000fe20007f3e0ff */
[----:B------:R-:W4:Y:S01]  /*71a0*/  @!P4 LDC.64 R8, c[0x0][0x218] ;  /* 0x00008600ff08cb82 */ /* 0x000f220000000a00 */
[----:B------:R-:W-:Y:S01]  /*71b0*/  @!P2 LEA.HI.X R17, R17, R15, R20, 0x1, P5 ;  /* 0x0000000f1111a211 */ /* 0x000fe200028f0c14 */
[----:B------:R2:W-:Y:S01]  /*71c0*/  @P4 STS.128 [R237+0x5800], RZ ;  /* 0x005800ffed004388 */ /* 0x0005e20000000c00 */
[----:B------:R-:W-:Y:S01]  /*71d0*/  IADD3 R20, P5, R233, R21, RZ ;  /* 0x00000015e9147210 */ /* 0x000fe20007fbe0ff */
[----:B------:R-:W-:Y:S01]  /*71e0*/  @!P4 IMAD.X R26, R19, 0x1, R134, P1 ;  /* 0x00000001131ac824 */ /* 0x000fe200008e0686 */
[C---:B-1----:R-:W-:Y:S01]  /*71f0*/  @!P4 LEA R30, P1, R18.reuse, R12, 0x1 ;  /* 0x0000000c121ec211 */ /* 0x042fe200078208ff */
[----:B------:R-:W-:Y:S01]  /*7200*/  @!PT LDS RZ, [RZ] ;  /* 0x00000000fffff984 */ /* 0x000fe20000000800 */
[----:B------:R-:W-:Y:S01]  /*7210*/  @!PT LDS RZ, [RZ] ;  /* 0x00000000fffff984 */ /* 0x000fe20000000800 */
[----:B------:R-:W-:Y:S01]  /*7220*/  @!PT LDS RZ, [RZ] ;  /* 0x00000000fffff984 */ /* 0x000fe20000000800 */
[----:B------:R1:W-:Y:S02]  /*7230*/  @!P4 LDGSTS.E.BYPASS.LTC128B.128 [R237+0x5800], desc[UR12][R22.64] ;  /* 0x0580000016edcfae */ /* 0x0003e4000b901d4c */
[----:B------:R-:W5:Y:S01]  /*7240*/  @!P2 LDC.64 R14, c[0x0][0x218] ;  /* 0x00008600ff0eab82 */ /* 0x000f620000000a00 */
[----:B------:R-:W-:Y:S01]  /*7250*/  @!P4 LEA.HI.X R31, R18, R13, R26, 0x1, P1 ;  /* 0x0000000d121fc211 */ /* 0x000fe200008f0c1a */
[----:B------:R-:W-:Y:S01]  /*7260*/  IMAD.X R18, R232, 0x1, R19, P5 ;  /* 0x00000001e8127824 */ /* 0x000fe200028e0613 */
[-C--:B------:R-:W-:Y:S01]  /*7270*/  @!P2 IADD3 R21, P1, R21, R194.reuse, RZ ;  /* 0x000000c21515a210 */ /* 0x080fe20007f3e0ff */
[----:B------:R2:W-:Y:S01]  /*7280*/  @P2 STS.128 [R237+0x9800], RZ ;  /* 0x009800ffed002388 */ /* 0x0005e20000000c00 */
[----:B------:R-:W-:-:S03]  /*7290*/  @!P4 IADD3 R26, P5, R20, R194, RZ ;  /* 0x000000c2141ac210 */ /* 0x000fc60007fbe0ff */
[----:B------:R-:W2:Y:S01]  /*72a0*/  @!P4 LDC.64 R12, c[0x0][0x218] ;  /* 0x00008600ff0ccb82 */ /* 0x000ea20000000a00 */
[--C-:B------:R-:W-:Y:S01]  /*72b0*/  @!P2 IMAD.X R19, R19, 0x1, R134.reuse, P1 ;  /* 0x000000011313a824 */ /* 0x100fe200008e0686 */
[----:B------:R-:W-:Y:S01]  /*72c0*/  @!PT LDS RZ, [RZ] ;  /* 0x00000000fffff984 */ /* 0x000fe20000000800 */
[----:B------:R-:W-:Y:S01]  /*72d0*/  @!PT LDS RZ, [RZ] ;  /* 0x00000000fffff984 */ /* 0x000fe20000000800 */
[----:B------:R-:W-:Y:S01]  /*72e0*/  @!PT LDS RZ, [RZ] ;  /* 0x00000000fffff984 */ /* 0x000fe20000000800 */
[----:B------:R2:W-:Y:S01]  /*72f0*/  @!P2 LDGSTS.E.BYPASS.LTC128B.128 [R237+0x9800], desc[UR12][R16.64+0x80] ;  /* 0x0980008010edafae */ /* 0x0005e2000b901d4c */
[C---:B---3--:R-:W-:Y:S01]  /*7300*/  @!P2 LEA R46, P1, R21.reuse, R10, 0x1 ;  /* 0x0000000a152ea211 */ /* 0x048fe200078208ff */
[----:B------:R-:W-:Y:S02]  /*7310*/  @!P4 IMAD.X R10, R18, 0x1, R134, P5 ;  /* 0x00000001120ac824 */ /* 0x000fe400028e0686 */
[----:B------:R3:W-:Y:S01]  /*7320*/  @P4 STS.128 [R237+0x6000], RZ ;  /* 0x006000ffed004388 */ /* 0x0007e20000000c00 */
[C---:B----4-:R-:W-:Y:S02]  /*7330*/  @!P4 LEA R50, P5, R26.reuse, R8, 0x1 ;  /* 0x000000081a32c211 */ /* 0x050fe400078a08ff */
[----:B------:R-:W-:Y:S01]  /*7340*/  @!P2 LEA.HI.X R47, R21, R11, R19, 0x1, P1 ;  /* 0x0000000b152fa211 */ /* 0x000fe200008f0c13 */
[----:B------:R-:W-:Y:S01]  /*7350*/  @!PT LDS RZ, [RZ] ;  /* 0x00000000fffff984 */ /* 0x000fe20000000800 */
[----:B------:R-:W-:Y:S01]  /*7360*/  @!PT LDS RZ, [RZ] ;  /* 0x00000000fffff984 */ /* 0x000fe20000000800 */
[----:B------:R-:W-:Y:S01]  /*7370*/  @!PT LDS RZ, [RZ] ;  /* 0x00000000fffff984 */ /* 0x000fe20000000800 */
[----:B------:R3:W-:Y:S01]  /*7380*/  @!P4 LDGSTS.E.BYPASS.LTC128B.128 [R237+0x6000], desc[UR12][R30.64] ;  /* 0x060000001eedcfae */ /* 0x0007e2000b901d4c */
[----:B------:R-:W-:-:S02]  /*7390*/  @!P4 LEA.HI.X R51, R26, R9, R10, 0x1, P5 ;  /* 0x000000091a33c211 */ /* 0x000fc400028f0c0a */
[----:B------:R-:W-:Y:S01]  /*73a0*/  @!P2 IADD3 R19, P1, R20, R194, RZ ;  /* 0x000000c21413a210 */ /* 0x000fe20007f3e0ff */
[----:B------:R-:W4:Y:S01]  /*73b0*/  @!P2 LDC.64 R10, c[0x0][0x218] ;  /* 0x00008600ff0aab82 */ /* 0x000f220000000a00 */
[----:B------:R-:W-:Y:S01]  /*73c0*/  IADD3 R21, P5, R233, R20, RZ ;  /* 0x00000014e9157210 */ /* 0x000fe20007fbe0ff */
[----:B------:R3:W-:Y:S02]  /*73d0*/  @P2 STS.128 [R237+0xa000], RZ ;  /* 0x00a000ffed002388 */ /* 0x0007e40000000c00 */
[----:B------:R-:W-:Y:S01]  /*73e0*/  @!P2 IMAD.X R20, R18, 0x1, R134, P1 ;  /* 0x000000011214a824 */ /* 0x000fe200008e0686 */
[----:B-1----:R-:W-:Y:S01]  /*73f0*/  @!P4 IADD3 R22, P1, R21, R194, RZ ;  /* 0x000000c21516c210 */ /* 0x002fe20007f3e0ff */
[----:B------:R-:W-:Y:S01]  /*7400*/  IMAD.X R18, R232, 0x1, R18, P5 ;  /* 0x00000001e8127824 */ /* 0x000fe200028e0612 */
[C---:B-----5:R-:W-:Y:S01]  /*7410*/  @!P2 LEA R52, P5, R19.reuse, R14, 0x1 ;  /* 0x0000000e1334a211 */ /* 0x060fe200078a08ff */
[----:B------:R-:W1:Y:S01]  /*7420*/  @!P4 LDC.64 R8, c[0x0][0x218] ;  /* 0x00008600ff08cb82 */ /* 0x000e620000000a00 */
[----:B------:R-:W-:Y:S01]  /*7430*/  @!PT LDS RZ, [RZ] ;  /* 0x00000000fffff984 */ /* 0x000fe20000000800 */
[----:B------:R-:W-:Y:S01]  /*7440*/  @!PT LDS RZ, [RZ] ;  /* 0x00000000fffff984 */ /* 0x000fe20000000800 */
[----:B------:R-:W-:Y:S01]  /*7450*/  @!PT LDS RZ, [RZ] ;  /* 0x00000000fffff984 */ /* 0x000fe20000000800 */
[----:B------:R3:W-:Y:S02]  /*7460*/  @!P2 LDGSTS.E.BYPASS.LTC128B.128 [R237+0xa000], desc[UR12][R46.64+0x80] ;  /* 0x0a0000802eedafae */ /* 0x0007e4000b901d4c */
[----:B------:R-:W-:Y:S01]  /*7470*/  @!P2 LEA.HI.X R53, R19, R15, R20, 0x1, P5 ;  /* 0x0000000f1335a211 */ /* 0x000fe200028f0c14 */
[----:B------:R-:W-:Y:S01]  /*7480*/  @!P4 IMAD.X R15, R18, 0x1, R134, P1 ;  /* 0x00000001120fc824 */ /* 0x000fe200008e0686 */
[----:B------:R-:W-:Y:S01]  /*7490*/  IADD3 R14, P5, R233, R21, RZ ;  /* 0x00000015e90e7210 */ /* 0x000fe20007fbe0ff */
[----:B------:R3:W-:Y:S01]  /*74a0*/  @P4 STS.128 [R237+0x6800], RZ ;  /* 0x006800ffed004388 */ /* 0x0007e20000000c00 */
[----:B--2---:R-:W-:-:S03]  /*74b0*/  @!P4 LEA R16, P1, R22, R12, 0x1 ;  /* 0x0000000c1610c211 */ /* 0x004fc600078208ff */
[----:B------:R-:W-:Y:S01]  /*74c0*/  IMAD.X R12, R232, 0x1, R18, P5 ;  /* 0x00000001e80c7824 */ /* 0x000fe200028e0612 */
[----:B------:R-:W-:Y:S01]  /*74d0*/  @!P4 LEA.HI.X R17, R22, R13, R15, 0x1, P1 ;  /* 0x0000000d1611c211 */ /* 0x000fe200008f0c0f */
[----:B------:R-:W-:Y:S01]  /*74e0*/  @!PT LDS RZ, [RZ] ;  /* 0x00000000fffff984 */ /* 0x000fe20000000800 */
[----:B------:R-:W-:Y:S01]  /*74f0*/  @!PT LDS RZ, [RZ] ;  /* 0x00000000fffff984 */ /* 0x000fe20000000800 */
[----:B------:R-:W-:Y:S01]  /*7500*/  @!PT LDS RZ, [RZ] ;  /* 0x00000000fffff984 */ /* 0x000fe20000000800 */
[----:B------:R3:W-:Y:S01]  /*7510*/  @!P4 LDGSTS.E.BYPASS.LTC128B.128 [R237+0x6800], desc[UR12][R50.64] ;  /* 0x0680000032edcfae */ /* 0x0007e2000b901d4c */
[-C--:B------:R-:W-:Y:S02]  /*7520*/  @!P2 IADD3 R21, P1, R21, R194.reuse, RZ ;  /* 0x000000c21515a210 */ /* 0x080fe40007f3e0ff */
[----:B------:R-:W-:Y:S01]  /*7530*/  @!P4 IADD3 R13, P5, R14, R194, RZ ;  /* 0x000000c20e0dc210 */ /* 0x000fe20007fbe0ff */
[----:B------:R3:W-:Y:S02]  /*7540*/  @P2 STS.128 [R237+0xa800], RZ ;  /* 0x00a800ffed002388 */ /* 0x0007e40000000c00 */
[--C-:B------:R-:W-:Y:S01]  /*7550*/  @!P2 IMAD.X R18, R18, 0x1, R134.reuse, P1 ;  /* 0x000000011212a824 */ /* 0x100fe200008e0686 */
[C---:B----4-:R-:W-:Y:S01]  /*7560*/  @!P2 LEA R20, P1, R21.reuse, R10, 0x1 ;  /* 0x0000000a1514a211 */ /* 0x050fe200078208ff */
[----:B------:R-:W-:Y:S01]  /*7570*/  @!P4 IMAD.X R10, R12, 0x1, R134, P5 ;  /* 0x000000010c0ac824 */ /* 0x000fe200028e0686 */
[----:B------:R-:W-:Y:S01]  /*7580*/  @!PT LDS RZ, [RZ] ;  /* 0x00000000fffff984 */ /* 0x000fe20000000800 */
[----:B------:R-:W-:Y:S01]  /*7590*/  @!PT LDS RZ, [RZ] ;  /* 0x00000000fffff984 */ /* 0x000fe20000000800 */
[----:B------:R-:W-:Y:S01]  /*75a0*/  @!PT LDS RZ, [RZ] ;  /* 0x00000000fffff984 */ /* 0x000fe20000000800 */
[----:B------:R3:W-:Y:S02]  /*75b0*/  @!P2 LDGSTS.E.BYPASS.LTC128B.128 [R237+0xa800], desc[UR12][R52.64+0x80] ;  /* 0x0a80008034edafae */ /* 0x0007e4000b901d4c */
[----:B------:R-:W-:-:S02]  /*75c0*/  @!P2 LEA.HI.X R21, R21, R11, R18, 0x1, P1 ;  /* 0x0000000b1515a211 */ /* 0x000fc400008f0c12 */
[C---:B-1----:R-:W-:Y:S01]  /*75d0*/  @!P4 LEA R8, P5, R13.reuse, R8, 0x1 ;  /* 0x000000080d08c211 */ /* 0x042fe200078a08ff */
[----:B------:R3:W-:Y:S03]  /*75e0*/  @P4 STS.128 [R237+0x7000], RZ ;  /* 0x007000ffed004388 */ /* 0x0007e60000000c00 */
[----:B------:R-:W-:Y:S01]  /*75f0*/  @!P4 LEA.HI.X R9, R13, R9, R10, 0x1, P5 ;  /* 0x000000090d09c211 */ /* 0x000fe200028f0c0a */
        /* <DEDUP_REMOVED lines=25> */
.L_x_1649:
[----:B------:R-:W-:Y:S05]  /*7790*/  BSYNC B0 ;  /* 0x0000000000007941 */ /* 0x000fea0003800000 */
.L_x_1648:
[----:B------:R-:W0:Y:S01]  /*77a0*/  LDGDEPBAR ;  /* 0x00000000000079af */ /* 0x000e220000000000 */
[----:B------:R-:W-:-:S04]  /*77b0*/  IADD3 R194, P1, R6, R194, RZ ;  /* 0x000000c206c27210 */ /* 0x000fc80007f3e0ff */
[----:B------:R-:W-:-:S09]  /*77c0*/  IADD3.X R134, R2, R134, RZ, P1, !PT ;  /* 0x0000008602867210 */ /* 0x000fd20000ffe4ff */
.L_x_1645:
[----:B------:R-:W-:Y:S01]  /*77d0*/  FMNMX.FTZ R2, R0, R57, !PT ;  /* 0x0000003900027209 */ /* 0x000fe20007810000 */
        /* <DEDUP_REMOVED lines=64> */
[----:B-1-3--:R-:W1:Y:S03]  /*7be0*/  SHFL.BFLY PT, R9, R2, 0x2, 0x1f ;  /* 0x0c401f0002097f89 */ /* 0x00ae6600000e0000 */
        /* <DEDUP_REMOVED lines=13> */
[----:B------:R-:W3:Y:S04]  /*7cc0*/  LDSM.16.MT88.4 R84, [R221+0x10000] ;  /* 0x01000000dd54783b */ /* 0x000ee80000004200 */
[----:B------:R-:W4:Y:S04]  /*7cd0*/  LDSM.16.MT88.4 R100, [R219+0xc000] ;  /* 0x00c00000db64783b */ /* 0x000f280000004200 */
[----:B------:R-:W-:Y:S01]  /*7ce0*/  LDSM.16.MT88.4 R20, [R219+0xc800] ;  /* 0x00c80000db14783b */ /* 0x000fe20000004200 */
[----:B-1----:R-:W-:-:S04]  /*7cf0*/  FMNMX.FTZ R2, R9, R2, !PT ;  /* 0x0000000209027209 */ /* 0x002fc80007810000 */
[C---:B------:R-:W-:Y:S01]  /*7d00*/  FSETP.NEU.FTZ.AND P1, PT, R2.reuse, -INF , PT ;  /* 0xff8000000200780b */ /* 0x040fe20003f3d000 */
[----:B------:R-:W-:-:S05]  /*7d10*/  FMUL.FTZ R140, R2, UR11 ;  /* 0x0000000b028c7c20 */ /* 0x000fca0008410000 */
[----:B------:R-:W-:-:S05]  /*7d20*/  FSEL R140, R140, RZ, P1 ;  /* 0x000000ff8c8c7208 */ /* 0x000fca0000800000 */
[--C-:B------:R-:W-:Y:S01]  /*7d30*/  FFMA.FTZ R63, R0, UR11, -R140.reuse ;  /* 0x0000000b003f7c23 */ /* 0x100fe2000801088c */
[----:B--2---:R-:W-:Y:S01]  /*7d40*/  FMNMX.FTZ R0, R8, R6, !PT ;  /* 0x0000000608007209 */ /* 0x004fe20007810000 */
[--C-:B------:R-:W-:Y:S01]  /*7d50*/  FFMA.FTZ R62, R57, UR11, -R140.reuse ;  /* 0x0000000b393e7c23 */ /* 0x100fe2000801088c */
[--C-:B------:R-:W-:Y:S01]  /*7d60*/  FFMA.FTZ R58, R58, UR11, -R140.reuse ;  /* 0x0000000b3a3a7c23 */ /* 0x100fe2000801088c */
[--C-:B------:R-:W-:Y:S01]  /*7d70*/  FFMA.FTZ R57, R112, UR11, -R140.reuse ;  /* 0x0000000b70397c23 */ /* 0x100fe2000801088c */
[C---:B------:R-:W-:Y:S01]  /*7d80*/  FSETP.NEU.FTZ.AND P1, PT, R0.reuse, -INF , PT ;  /* 0xff8000000000780b */ /* 0x040fe20003f3d000 */
[----:B------:R-:W-:Y:S01]  /*7d90*/  FMUL.FTZ R65, R0, UR11 ;  /* 0x0000000b00417c20 */ /* 0x000fe20008410000 */
[----:B------:R-:W-:Y:S01]  /*7da0*/  MUFU.EX2 R63, R63 ;  /* 0x0000003f003f7308 */ /* 0x000fe20000000800 */
[----:B------:R-:W1:Y:S01]  /*7db0*/  LDSM.16.MT88.4 R8, [R221+0xc800] ;  /* 0x00c80000dd08783b */ /* 0x000e620000004200 */
[--C-:B------:R-:W-:Y:S01]  /*7dc0*/  FFMA.FTZ R54, R68, UR11, -R140.reuse ;  /* 0x0000000b44367c23 */ /* 0x100fe2000801088c */
[--C-:B------:R-:W-:Y:S01]  /*7dd0*/  FFMA.FTZ R53, R69, UR11, -R140.reuse ;  /* 0x0000000b45357c23 */ /* 0x100fe2000801088c */
[----:B------:R-:W-:Y:S01]  /*7de0*/  FSEL R65, R65, RZ, P1 ;  /* 0x000000ff41417208 */ /* 0x000fe20000800000 */
[--C-:B------:R-:W-:Y:S01]  /*7df0*/  FFMA.FTZ R52, R28, UR11, -R140.reuse ;  /* 0x0000000b1c347c23 */ /* 0x100fe2000801088c */
[--C-:B------:R-:W-:Y:S01]  /*7e00*/  FFMA.FTZ R46, R44, UR11, -R140.reuse ;  /* 0x0000000b2c2e7c23 */ /* 0x100fe2000801088c */
[----:B------:R-:W-:Y:S01]  /*7e10*/  LDSM.16.MT88.4 R28, [R219+0x10000] ;  /* 0x01000000db1c783b */ /* 0x000fe20000004200 */
[----:B------:R-:W2:Y:S01]  /*7e20*/  MUFU.EX2 R62, R62 ;  /* 0x0000003e003e7308 */ /* 0x000ea20000000800 */
[--C-:B------:R-:W-:Y:S01]  /*7e30*/  FFMA.FTZ R60, R5, UR11, -R65.reuse ;  /* 0x0000000b053c7c23 */ /* 0x100fe20008010841 */
[--C-:B------:R-:W-:Y:S01]  /*7e40*/  FFMA.FTZ R61, R27, UR11, -R65.reuse ;  /* 0x0000000b1b3d7c23 */ /* 0x100fe20008010841 */
[--C-:B------:R-:W-:Y:S01]  /*7e50*/  FFMA.FTZ R59, R113, UR11, -R65.reuse ;  /* 0x0000000b713b7c23 */ /* 0x100fe20008010841 */
[--C-:B------:R-:W-:Y:S01]  /*7e60*/  FFMA.FTZ R56, R49, UR11, -R65.reuse ;  /* 0x0000000b31387c23 */ /* 0x100fe20008010841 */
[--C-:B------:R-:W-:Y:S01]  /*7e70*/  FFMA.FTZ R55, R25, UR11, -R65.reuse ;  /* 0x0000000b19377c23 */ /* 0x100fe20008010841 */
[--C-:B------:R-:W-:Y:S01]  /*7e80*/  FFMA.FTZ R51, R24, UR11, -R65.reuse ;  /* 0x0000000b18337c23 */ /* 0x100fe20008010841 */
[--C-:B------:R-:W-:Y:S01]  /*7e90*/  FFMA.FTZ R49, R76, UR11, -R140.reuse ;  /* 0x0000000b4c317c23 */ /* 0x100fe2000801088c */
[----:B------:R-:W-:Y:S01]  /*7ea0*/  MUFU.EX2 R58, R58 ;  /* 0x0000003a003a7308 */ /* 0x000fe20000000800 */
[----:B------:R-:W5:Y:S01]  /*7eb0*/  LDSM.16.MT88.4 R24, [R223+0xc800] ;  /* 0x00c80000df18783b */ /* 0x000f620000004200 */
[--C-:B------:R-:W-:Y:S01]  /*7ec0*/  FFMA.FTZ R50, R7, UR11, -R65.reuse ;  /* 0x0000000b07327c23 */ /* 0x100fe20008010841 */
[--C-:B------:R-:W-:Y:S01]  /*7ed0*/  FFMA.FTZ R48, R48, UR11, -R65.reuse ;  /* 0x0000000b30307c23 */ /* 0x100fe20008010841 */
[--C-:B------:R-:W-:Y:S01]  /*7ee0*/  FFMA.FTZ R44, R39, UR11, -R140.reuse ;  /* 0x0000000b272c7c23 */ /* 0x100fe2000801088c */
[----:B------:R-:W5:Y:S01]  /*7ef0*/  LDSM.16.MT88.4 R4, [R223+0x10800] ;  /* 0x01080000df04783b */ /* 0x000f620000004200 */
[--C-:B------:R-:W-:Y:S01]  /*7f00*/  FFMA.FTZ R39, R45, UR11, -R140.reuse ;  /* 0x0000000b2d277c23 */ /* 0x100fe2000801088c */
[--C-:B------:R-:W-:Y:S01]  /*7f10*/  FFMA.FTZ R45, R43, UR11, -R65.reuse ;  /* 0x0000000b2b2d7c23 */ /* 0x100fe20008010841 */
[----:B------:R-:W3:Y:S01]  /*7f20*/  MUFU.EX2 R57, R57 ;  /* 0x0000003900397308 */ /* 0x000ee20000000800 */
[----:B--2---:R-:W-:Y:S01]  /*7f30*/  F2FP.BF16.F32.PACK_AB R68, R62, R63 ;  /* 0x0000003f3e44723e */ /* 0x004fe200000010ff */
[----:B------:R-:W2:Y:S01]  /*7f40*/  LDSM.16.MT88.4 R76, [R220+0x10000] ;  /* 0x01000000dc4c783b */ /* 0x000ea20000004200 */
        /* <DEDUP_REMOVED lines=28> */
[----:B------:R-:W-:Y:S01]  /*8110*/  LDSM.16.MT88.4 R32, [R223+0x12000] ;  /* 0x01200000df20783b */ /* 0x000fe20000004200 */
        /* <DEDUP_REMOVED lines=15> */
[----:B------:R-:W-:Y:S01]  /*8210*/  FADD.FTZ R62, R63, R62 ;  /* 0x0000003e3f3e7221 */ /* 0x000fe20000010000 */
[----:B------:R-:W1:Y:S01]  /*8220*/  MUFU.EX2 R53, R53 ;  /* 0x0000003500357308 */ /* 0x000e620000000800 */
        /* <DEDUP_REMOVED lines=10> */
[----:B----4-:R-:W-:Y:S01]  /*82d0*/  FADD.FTZ R57, R54, R57 ;  /* 0x0000003936397221 */ /* 0x010fe20000010000 */
[----:B------:R-:W-:-:S02]  /*82e0*/  LEA R247, P1, R194, UR8, 0x1 ;  /* 0x00000008c2f77c11 */ /* 0x000fc4000f8208ff */
[C---:B------:R-:W-:Y:S02]  /*82f0*/  HMMA.16816.F32.BF16 R116, R68.reuse, R118, RZ ;  /* 0x000000764474723c */ /* 0x040fe400000418ff */
[----:B------:R-:W-:Y:S01]  /*8300*/  LEA.HI.X R246, R194, UR9, R134, 0x1, P1 ;  /* 0x00000009c2f67c11 */ /* 0x000fe200088f0c86 */
[----:B------:R-:W3:Y:S01]  /*8310*/  MUFU.EX2 R49, R49 ;  /* 0x0000003100317308 */ /* 0x000ee20000000800 */
[C---:B-1----:R-:W-:Y:S01]  /*8320*/  F2FP.BF16.F32.PACK_AB R12, R53.reuse, R54 ;  /* 0x00000036350c723e */ /* 0x042fe200000010ff */
[----:B------:R-:W-:Y:S01]  /*8330*/  FADD.FTZ R57, R53, R57 ;  /* 0x0000003935397221 */ /* 0x000fe20000010000 */
[C---:B------:R-:W-:Y:S05]  /*8340*/  HMMA.16816.F32.BF16 R128, R68.reuse, R124, RZ ;  /* 0x0000007c4480723c */ /* 0x040fea00000418ff */
[----:B------:R-:W-:Y:S01]  /*8350*/  MUFU.EX2 R55, R55 ;  /* 0x0000003700377308 */ /* 0x000fe20000000800 */
[C---:B------:R-:W-:Y:S06]  /*8360*/  HMMA.16816.F32.BF16 R112, R68.reuse, R108, RZ ;  /* 0x0000006c4470723c */ /* 0x040fec00000418ff */
[----:B------:R-:W-:Y:S01]  /*8370*/  HMMA.16816.F32.BF16 R124, R68, R126, RZ ;  /* 0x0000007e447c723c */ /* 0x000fe200000418ff */
[----:B------:R-:W1:Y:S01]  /*8380*/  MUFU.EX2 R51, R51 ;  /* 0x0000003300337308 */ /* 0x000e620000000800 */
[----:B---3--:R-:W-:Y:S01]  /*8390*/  F2FP.BF16.F32.PACK_AB R14, R49, R52 ;  /* 0x00000034310e723e */ /* 0x008fe200000010ff */
[----:B------:R-:W-:-:S03]  /*83a0*/  FADD.FTZ R52, R52, R57 ;  /* 0x0000003934347221 */ /* 0x000fc60000010000 */
[C---:B------:R-:W-:Y:S01]  /*83b0*/  HMMA.16816.F32.BF16 R108, R68.reuse, R110, RZ ;  /* 0x0000006e446c723c */ /* 0x040fe200000418ff */
[----:B------:R-:W-:Y:S02]  /*83c0*/  FADD.FTZ R52, R49, R52 ;  /* 0x0000003431347221 */ /* 0x000fe40000010000 */
[----:B------:R-:W3:Y:S03]  /*83d0*/  MUFU.EX2 R50, R50 ;  /* 0x0000003200327308 */ /* 0x000ee60000000800 */
[C---:B------:R-:W-:Y:S05]  /*83e0*/  HMMA.16816.F32.BF16 R96, R68.reuse, R92, RZ ;  /* 0x0000005c4460723c */ /* 0x040fea00000418ff */
[----:B------:R-:W4:Y:S01]  /*83f0*/  MUFU.EX2 R48, R48 ;  /* 0x0000003000307308 */ /* 0x000f220000000800 */
[----:B------:R-:W-:Y:S01]  /*8400*/  HMMA.16816.F32.BF16 R92, R68, R94, RZ ;  /* 0x0000005e445c723c */ /* 0x000fe200000418ff */
[----:B-1----:R-:W-:Y:S01]  /*8410*/  F2FP.BF16.F32.PACK_AB R13, R51, R55 ;  /* 0x00000037330d723e */ /* 0x002fe200000010ff */
[----:B------:R-:W-:-:S04]  /*8420*/  FADD.FTZ R55, R55, R59 ;  /* 0x0000003b37377221 */ /* 0x000fc80000010000 */
[----:B------:R-:W-:Y:S01]  /*8430*/  HMMA.16816.F32.BF16 R88, R68, R84, RZ ;  /* 0x000000544458723c */ /* 0x000fe200000418ff */
[----:B------:R-:W1:Y:S01]  /*8440*/  MUFU.EX2 R47, R47 ;  /* 0x0000002f002f7308 */ /* 0x000e620000000800 */
[----:B------:R-:W-:-:S04]  /*8450*/  FADD.FTZ R55, R51, R55 ;  /* 0x0000003733377221 */ /* 0x000fc80000010000 */
[C---:B------:R-:W-:Y:S01]  /*8460*/  HMMA.16816.F32.BF16 R84, R68.reuse, R86, RZ ;  /* 0x000000564454723c */ /* 0x040fe200000418ff */
[----:B---3--:R-:W-:Y:S02]  /*8470*/  FADD.FTZ R55, R50, R55 ;  /* 0x0000003732377221 */ /* 0x008fe40000010000 */
[----:B------:R-:W-:Y:S01]  /*8480*/  MUFU.EX2 R46, R46 ;  /* 0x0000002e002e7308 */ /* 0x000fe20000000800 */
[C---:B----4-:R-:W-:Y:S01]  /*8490*/  F2FP.BF16.F32.PACK_AB R15, R48.reuse, R50 ;  /* 0x00000032300f723e */ /* 0x050fe200000010ff */
[----:B------:R-:W-:Y:S01]  /*84a0*/  FADD.FTZ R48, R48, R55 ;  /* 0x0000003730307221 */ /* 0x000fe20000010000 */
[----:B------:R-:W-:Y:S05]  /*84b0*/  HMMA.16816.F32.BF16 R104, R68, R100, RZ ;  /* 0x000000644468723c */ /* 0x000fea00000418ff */
[----:B------:R-:W-:Y:S01]  /*84c0*/  MUFU.EX2 R44, R44 ;  /* 0x0000002c002c7308 */ /* 0x000fe20000000800 */
[----:B------:R-:W-:Y:S01]  /*84d0*/  HMMA.16816.F32.BF16 R120, R12, R8, R120 ;  /* 0x000000080c78723c */ /* 0x000fe20000041878 */
[----:B-1----:R-:W-:-:S05]  /*84e0*/  FADD.FTZ R52, R47, R52 ;  /* 0x000000342f347221 */ /* 0x002fca0000010000 */
[C---:B------:R-:W-:Y:S01]  /*84f0*/  HMMA.16816.F32.BF16 R116, R12.reuse, R10, R116 ;  /* 0x0000000a0c74723c */ /* 0x040fe20000041874 */
[----:B------:R-:W1:Y:S01]  /*8500*/  LDSM.16.MT88.4 R8, [R221+0x10800] ;  /* 0x01080000dd08783b */ /* 0x000e620000004200 */
[----:B------:R-:W-:Y:S04]  /*8510*/  MUFU.EX2 R39, R39 ;  /* 0x0000002700277308 */ /* 0x000fe80000000800 */
[C---:B-----5:R-:W-:Y:S04]  /*8520*/  HMMA.16816.F32.BF16 R128, R12.reuse, R24, R128 ;  /* 0x000000180c80723c */ /* 0x060fe80000041880 */
[----:B------:R-:W3:Y:S02]  /*8530*/  MUFU.EX2 R45, R45 ;  /* 0x0000002d002d7308 */ /* 0x000ee40000000800 */
[C---:B------:R-:W-:Y:S01]  /*8540*/  HMMA.16816.F32.BF16 R124, R12.reuse, R26, R124 ;  /* 0x0000001a0c7c723c */ /* 0x040fe2000004187c */
[----:B------:R-:W-:Y:S05]  /*8550*/  LDSM.16.MT88.4 R24, [R219+0x10800] ;  /* 0x01080000db18783b */ /* 0x000fea0000004200 */
[C---:B------:R-:W-:Y:S01]  /*8560*/  HMMA.16816.F32.BF16 R112, R12.reuse, R16, R112 ;  /* 0x000000100c70723c */ /* 0x040fe20000041870 */
[----:B------:R-:W4:Y:S05]  /*8570*/  MUFU.EX2 R43, R43 ;  /* 0x0000002b002b7308 */ /* 0x000f2a0000000800 */
[----:B------:R-:W-:Y:S01]  /*8580*/  HMMA.16816.F32.BF16 R108, R12, R18, R108 ;  /* 0x000000120c6c723c */ /* 0x000fe2000004186c */
[----:B------:R-:W5:Y:S02]  /*8590*/  LDSM.16.MT88.4 R16, [R220+0x10800] ;  /* 0x01080000dc10783b */ /* 0x000f640000004200 */
[----:B------:R-:W-:Y:S01]  /*85a0*/  MUFU.EX2 R42, R42 ;  /* 0x0000002a002a7308 */ /* 0x000fe20000000800 */
[----:B---3--:R-:W-:-:S02]  /*85b0*/  FADD.FTZ R48, R45, R48 ;  /* 0x000000302d307221 */ /* 0x008fc40000010000 */
[C---:B------:R-:W-:Y:S05]  /*85c0*/  HMMA.16816.F32.BF16 R96, R12.reuse, R4, R96 ;  /* 0x000000040c60723c */ /* 0x040fea0000041860 */
[----:B------:R-:W3:Y:S01]  /*85d0*/  MUFU.EX2 R3, R3 ;  /* 0x0000000300037308 */ /* 0x000ee20000000800 */
[----:B------:R-:W-:Y:S01]  /*85e0*/  HMMA.16816.F32.BF16 R92, R12, R6, R92 ;  /* 0x000000060c5c723c */ /* 0x000fe2000004185c */
[----:B------:R-:W3:Y:S01]  /*85f0*/  LDSM.16.MT88.4 R4, [R221+0xd000] ;  /* 0x00d00000dd04783b */ /* 0x000ee20000004200 */
[----:B----4-:R-:W-:-:S04]  /*8600*/  FADD.FTZ R48, R43, R48 ;  /* 0x000000302b307221 */ /* 0x010fc80000010000 */
[C---:B--2---:R-:W-:Y:S01]  /*8610*/  HMMA.16816.F32.BF16 R80, R68.reuse, R76, RZ ;  /* 0x0000004c4450723c */ /* 0x044fe200000418ff */
        /* <DEDUP_REMOVED lines=12> */
[----:B------:R-:W2:Y:S05]  /*86e0*/  LDSM.16.MT88.4 R8, [R220+0xd000] ;  /* 0x00d00000dc08783b */ /* 0x000eaa0000004200 */
[C---:B------:R-:W-:Y:S01]  /*86f0*/  HMMA.16816.F32.BF16 R104, R12.reuse, R20, R104 ;  /* 0x000000140c68723c */ /* 0x040fe20000041868 */
[----:B------:R-:W4:Y:S05]  /*8700*/  MUFU.EX2 R149, R149 ;  /* 0x0000009500957308 */ /* 0x000f2a0000000800 */
[C---:B------:R-:W-:Y:S01]  /*8710*/  HMMA.16816.F32.BF16 R100, R12.reuse, R22, R100 ;  /* 0x000000160c64723c */ /* 0x040fe20000041864 */
[----:B------:R-:W4:Y:S02]  /*8720*/  LDSM.16.MT88.4 R20, [R223+0xd000] ;  /* 0x00d00000df14783b */ /* 0x000f240000004200 */
[----:B------:R-:W-:Y:S03]  /*8730*/  MUFU.EX2 R150, R150 ;  /* 0x0000009600967308 */ /* 0x000fe60000000800 */
[C---:B-----5:R-:W-:Y:S05]  /*8740*/  HMMA.16816.F32.BF16 R80, R12.reuse, R16, R80 ;  /* 0x000000100c50723c */ /* 0x060fea0000041850 */
[----:B------:R-:W5:Y:S01]  /*8750*/  MUFU.EX2 R153, R153 ;  /* 0x0000009900997308 */ /* 0x000f620000000800 */
[C---:B------:R-:W-:Y:S01]  /*8760*/  HMMA.16816.F32.BF16 R76, R12.reuse, R18, R76 ;  /* 0x000000120c4c723c */ /* 0x040fe2000004184c */
[----:B------:R-:W-:Y:S05]  /*8770*/  LDSM.16.MT88.4 R16, [R219+0xd000] ;  /* 0x00d00000db10783b */ /* 0x000fea0000004200 */
[C---:B------:R-:W-:Y:S01]  /*8780*/  HMMA.16816.F32.BF16 R72, R12.reuse, R24, R72 ;  /* 0x000000180c48723c */ /* 0x040fe20000041848 */
[----:B------:R-:W5:Y:S05]  /*8790*/  MUFU.EX2 R160, R160 ;  /* 0x000000a000a07308 */ /* 0x000f6a0000000800 */
[----:B------:R-:W-:Y:S01]  /*87a0*/  HMMA.16816.F32.BF16 R68, R12, R26, R68 ;  /* 0x0000001a0c44723c */ /* 0x000fe20000041844 */
[C---:B------:R-:W-:Y:S01]  /*87b0*/  F2FP.BF16.F32.PACK_AB R24, R46.reuse, R47 ;  /* 0x0000002f2e18723e */ /* 0x040fe200000010ff */
[----:B------:R-:W5:Y:S01]  /*87c0*/  LDSM.16.MT88.4 R12, [R223+0x11000] ;  /* 0x01100000df0c783b */ /* 0x000f620000004200 */
[----:B------:R-:W-:Y:S01]  /*87d0*/  F2FP.BF16.F32.PACK_AB R25, R43, R45 ;  /* 0x0000002d2b19723e */ /* 0x000fe200000010ff */
[----:B------:R-:W5:Y:S01]  /*87e0*/  MUFU.EX2 R161, R161 ;  /* 0x000000a100a17308 */ /* 0x000f620000000800 */
[----:B------:R-:W-:-:S02]  /*87f0*/  FADD.FTZ R46, R46, R52 ;  /* 0x000000342e2e7221 */ /* 0x000fc40000010000 */
[----:B------:R-:W-:Y:S02]  /*8800*/  F2FP.BF16.F32.PACK_AB R26, R39, R44 ;  /* 0x0000002c271a723e */ /* 0x000fe400000010ff */
[----:B---3--:R-:W-:Y:S01]  /*8810*/  F2FP.BF16.F32.PACK_AB R27, R3, R42 ;  /* 0x0000002a031b723e */ /* 0x008fe200000010ff */
[----:B------:R-:W-:Y:S01]  /*8820*/  FADD.FTZ R46, R44, R46 ;  /* 0x0000002e2c2e7221 */ /* 0x000fe20000010000 */
[----:B------:R-:W-:Y:S01]  /*8830*/  FADD.FTZ R42, R42, R48 ;  /* 0x000000302a2a7221 */ /* 0x000fe20000010000 */
[----:B------:R-:W-:Y:S02]  /*8840*/  MUFU.EX2 R162, R162 ;  /* 0x000000a200a27308 */ /* 0x000fe40000000800 */
[----:B------:R-:W-:Y:S01]  /*8850*/  FADD.FTZ R46, R39, R46 ;  /* 0x0000002e272e7221 */ /* 0x000fe20000010000 */
[----:B------:R-:W-:Y:S01]  /*8860*/  FADD.FTZ R42, R3, R42 ;  /* 0x0000002a032a7221 */ /* 0x000fe20000010000 */
[C---:B------:R-:W-:Y:S03]  /*8870*/  HMMA.16816.F32.BF16 R120, R24.reuse, R4, R120 ;  /* 0x000000041878723c */ /* 0x040fe60000041878 */
[----:B-1----:R-:W-:Y:S01]  /*8880*/  FADD.FTZ R42, R148, R42 ;  /* 0x0000002a942a7221 */ /* 0x002fe20000010000 */
[----:B------:R-:W-:Y:S02]  /*8890*/  MUFU.EX2 R163, R163 ;  /* 0x000000a300a37308 */ /* 0x000fe40000000800 */
[C---:B------:R-:W-:Y:S01]  /*88a0*/  HMMA.16816.F32.BF16 R116, R24.reuse, R6, R116 ;  /* 0x000000061874723c */ /* 0x040fe20000041874 */
[----:B------:R-:W1:Y:S05]  /*88b0*/  LDSM.16.MT88.4 R4, [R221+0x11000] ;  /* 0x01100000dd04783b */ /* 0x000e6a0000004200 */
[C---:B--2---:R-:W-:Y:S01]  /*88c0*/  HMMA.16816.F32.BF16 R112, R24.reuse, R8, R112 ;  /* 0x000000081870723c */ /* 0x044fe20000041870 */
[----:B------:R-:W-:Y:S05]  /*88d0*/  MUFU.EX2 R164, R164 ;  /* 0x000000a400a47308 */ /* 0x000fea0000000800 */
[C---:B------:R-:W-:Y:S01]  /*88e0*/  HMMA.16816.F32.BF16 R108, R24.reuse, R10, R108 ;  /* 0x0000000a186c723c */ /* 0x040fe2000004186c */
[----:B------:R-:W2:Y:S02]  /*88f0*/  LDSM.16.MT88.4 R8, [R220+0x11000] ;  /* 0x01100000dc08783b */ /* 0x000ea40000004200 */
[----:B------:R-:W3:Y:S03]  /*8900*/  MUFU.EX2 R165, R165 ;  /* 0x000000a500a57308 */ /* 0x000ee60000000800 */
[C---:B----4-:R-:W-:Y:S05]  /*8910*/  HMMA.16816.F32.BF16 R128, R24.reuse, R20, R128 ;  /* 0x000000141880723c */ /* 0x050fea0000041880 */
[----:B------:R-:W-:Y:S01]  /*8920*/  MUFU.EX2 R166, R166 ;  /* 0x000000a600a67308 */ /* 0x000fe20000000800 */
[C---:B------:R-:W-:Y:S01]  /*8930*/  HMMA.16816.F32.BF16 R124, R24.reuse, R22, R124 ;  /* 0x00000016187c723c */ /* 0x040fe2000004187c */
[----:B------:R-:W4:Y:S05]  /*8940*/  LDSM.16.MT88.4 R20, [R223+0xd800] ;  /* 0x00d80000df14783b */ /* 0x000f2a0000004200 */
[C---:B-----5:R-:W-:Y:S01]  /*8950*/  HMMA.16816.F32.BF16 R96, R24.reuse, R12, R96 ;  /* 0x0000000c1860723c */ /* 0x060fe20000041860 */
[----:B------:R-:W5:Y:S05]  /*8960*/  MUFU.EX2 R167, R167 ;  /* 0x000000a700a77308 */ /* 0x000f6a0000000800 */
[C---:B------:R-:W-:Y:S01]  /*8970*/  HMMA.16816.F32.BF16 R92, R24.reuse, R14, R92 ;  /* 0x0000000e185c723c */ /* 0x040fe2000004185c */
[----:B------:R-:W3:Y:S02]  /*8980*/  LDSM.16.MT88.4 R12, [R221+0xd800] ;  /* 0x00d80000dd0c783b */ /* 0x000ee40000004200 */
[----:B------:R-:W5:Y:S03]  /*8990*/  MUFU.EX2 R172, R172 ;  /* 0x000000ac00ac7308 */ /* 0x000f660000000800 */
        /* <DEDUP_REMOVED lines=19> */
[----:B------:R-:W2:Y:S01]  /*8ad0*/  MUFU.EX2 R171, R171 ;  /* 0x000000ab00ab7308 */ /* 0x000ea20000000800 */
[----:B------:R-:W-:Y:S01]  /*8ae0*/  FADD.FTZ R144, R146, R144 ;  /* 0x0000009092907221 */ /* 0x000fe20000010000 */
[----:B------:R-:W-:Y:S02]  /*8af0*/  FADD.FTZ R149, R153, R149 ;  /* 0x0000009599957221 */ /* 0x000fe40000010000 */
[----:B----4-:R-:W-:Y:S01]  /*8b00*/  HMMA.16816.F32.BF16 R128, R8, R20, R128 ;  /* 0x000000140880723c */ /* 0x010fe20000041880 */
[----:B------:R-:W-:-:S03]  /*8b10*/  FADD.FTZ R147, R147, R144 ;  /* 0x0000009093937221 */ /* 0x000fc60000010000 */
[----:B------:R-:W4:Y:S01]  /*8b20*/  MUFU.EX2 R170, R170 ;  /* 0x000000aa00aa7308 */ /* 0x000f220000000800 */
[----:B------:R-:W-:Y:S01]  /*8b30*/  FADD.FTZ R147, R160, R147 ;  /* 0x00000093a0937221 */ /* 0x000fe20000010000 */
[----:B------:R-:W-:Y:S01]  /*8b40*/  HMMA.16816.F32.BF16 R124, R8, R22, R124 ;  /* 0x00000016087c723c */ /* 0x000fe2000004187c */
[----:B------:R-:W5:Y:S02]  /*8b50*/  LDSM.16.MT88.4 R20, [R221+0x11800] ;  /* 0x01180000dd14783b */ /* 0x000f640000004200 */
[----:B------:R-:W-:-:S03]  /*8b60*/  FADD.FTZ R147, R161, R147 ;  /* 0x00000093a1937221 */ /* 0x000fc60000010000 */
[C---:B---3--:R-:W-:Y:S01]  /*8b70*/  HMMA.16816.F32.BF16 R120, R8.reuse, R12, R120 ;  /* 0x0000000c0878723c */ /* 0x048fe20000041878 */
[----:B------:R-:W-:Y:S05]  /*8b80*/  MUFU.EX2 R169, R169 ;  /* 0x000000a900a97308 */ /* 0x000fea0000000800 */
[----:B------:R-:W-:Y:S01]  /*8b90*/  HMMA.16816.F32.BF16 R116, R8, R14, R116 ;  /* 0x0000000e0874723c */ /* 0x000fe20000041874 */
[----:B------:R-:W3:Y:S02]  /*8ba0*/  LDSM.16.MT88.4 R12, [R220+0x11800] ;  /* 0x01180000dc0c783b */ /* 0x000ee40000004200 */
[----:B------:R-:W4:Y:S03]  /*8bb0*/  MUFU.EX2 R168, R168 ;  /* 0x000000a800a87308 */ /* 0x000f260000000800 */
[C---:B------:R-:W-:Y:S05]  /*8bc0*/  HMMA.16816.F32.BF16 R72, R24.reuse, R28, R72 ;  /* 0x0000001c1848723c */ /* 0x040fea0000041848 */
[----:B------:R-:W-:Y:S01]  /*8bd0*/  MUFU.EX2 R159, R159 ;  /* 0x0000009f009f7308 */ /* 0x000fe20000000800 */
[----:B------:R-:W-:Y:S01]  /*8be0*/  HMMA.16816.F32.BF16 R68, R24, R30, R68 ;  /* 0x0000001e1844723c */ /* 0x000fe20000041844 */
[----:B------:R-:W4:Y:S04]  /*8bf0*/  LDSM.16.MT88.4 R28, [R223+0x11800] ;  /* 0x01180000df1c783b */ /* 0x000f280000004200 */
[----:B------:R-:W4:Y:S01]  /*8c00*/  LDSM.16.MT88.4 R24, [R219+0x11800] ;  /* 0x01180000db18783b */ /* 0x000f220000004200 */
[C---:B-1----:R-:W-:Y:S01]  /*8c10*/  HMMA.16816.F32.BF16 R112, R8.reuse, R4, R112 ;  /* 0x000000040870723c */ /* 0x042fe20000041870 */
[----:B------:R-:W-:Y:S05]  /*8c20*/  MUFU.EX2 R158, R158 ;  /* 0x0000009e009e7308 */ /* 0x000fea0000000800 */
[C---:B------:R-:W-:Y:S01]  /*8c30*/  HMMA.16816.F32.BF16 R108, R8.reuse, R6, R108 ;  /* 0x00000006086c723c */ /* 0x040fe2000004186c */
[----:B------:R-:W1:Y:S02]  /*8c40*/  LDSM.16.MT88.4 R4, [R223+0xe000] ;  /* 0x00e00000df04783b */ /* 0x000e640000004200 */
[----:B------:R-:W-:Y:S03]  /*8c50*/  MUFU.EX2 R157, R157 ;  /* 0x0000009d009d7308 */ /* 0x000fe60000000800 */
[C---:B-----5:R-:W-:Y:S05]  /*8c60*/  HMMA.16816.F32.BF16 R88, R8.reuse, R20, R88 ;  /* 0x000000140858723c */ /* 0x060fea0000041858 */
[----:B------:R-:W-:Y:S01]  /*8c70*/  MUFU.EX2 R156, R156 ;  /* 0x0000009c009c7308 */ /* 0x000fe20000000800 */
[----:B------:R-:W-:Y:S01]  /*8c80*/  HMMA.16816.F32.BF16 R84, R8, R22, R84 ;  /* 0x000000160854723c */ /* 0x000fe20000041854 */
[----:B------:R-:W-:-:S02]  /*8c90*/  F2FP.BF16.F32.PACK_AB R20, R161, R160 ;  /* 0x000000a0a114723e */ /* 0x000fc400000010ff */
[----:B------:R-:W-:Y:S01]  /*8ca0*/  F2FP.BF16.F32.PACK_AB R21, R165, R164 ;  /* 0x000000a4a515723e */ /* 0x000fe200000010ff */
[----:B------:R-:W-:Y:S02]  /*8cb0*/  FADD.FTZ R164, R164, R149 ;  /* 0x00000095a4a47221 */ /* 0x000fe40000010000 */
[C---:B---3--:R-:W-:Y:S01]  /*8cc0*/  HMMA.16816.F32.BF16 R80, R8.reuse, R12, R80 ;  /* 0x0000000c0850723c */ /* 0x048fe20000041850 */
[----:B------:R-:W-:Y:S01]  /*8cd0*/  F2FP.BF16.F32.PACK_AB R22, R163, R162 ;  /* 0x000000a2a316723e */ /* 0x000fe200000010ff */
[----:B------:R-:W3:Y:S01]  /*8ce0*/  MUFU.EX2 R155, R155 ;  /* 0x0000009b009b7308 */ /* 0x000ee20000000800 */
[----:B------:R-:W-:Y:S01]  /*8cf0*/  F2FP.BF16.F32.PACK_AB R23, R167, R166 ;  /* 0x000000a6a717723e */ /* 0x000fe200000010ff */
[----:B------:R-:W-:Y:S01]  /*8d00*/  FADD.FTZ R164, R165, R164 ;  /* 0x000000a4a5a47221 */ /* 0x000fe20000010000 */
[----:B------:R-:W-:Y:S01]  /*8d10*/  FADD.FTZ R162, R162, R147 ;  /* 0x00000093a2a27221 */ /* 0x000fe20000010000 */
[C---:B------:R-:W-:Y:S01]  /*8d20*/  HMMA.16816.F32.BF16 R76, R8.reuse, R14, R76 ;  /* 0x0000000e084c723c */ /* 0x040fe2000004184c */
[----:B------:R-:W5:Y:S01]  /*8d30*/  LDSM.16.MT88.4 R12, [R220+0xe000] ;  /* 0x00e00000dc0c783b */ /* 0x000f620000004200 */
[----:B------:R-:W-:Y:S01]  /*8d40*/  FADD.FTZ R164, R166, R164 ;  /* 0x000000a4a6a47221 */ /* 0x000fe20000010000 */
[----:B------:R-:W-:Y:S01]  /*8d50*/  FADD.FTZ R162, R163, R162 ;  /* 0x000000a2a3a27221 */ /* 0x000fe20000010000 */
[----:B------:R-:W3:Y:S02]  /*8d60*/  MUFU.EX2 R154, R154 ;  /* 0x0000009a009a7308 */ /* 0x000ee40000000800 */
[----:B------:R-:W-:Y:S01]  /*8d70*/  HMMA.16816.F32.BF16 R104, R8, R16, R104 ;  /* 0x000000100868723c */ /* 0x000fe20000041868 */
[----:B------:R-:W-:Y:S01]  /*8d80*/  FADD.FTZ R167, R167, R164 ;  /* 0x000000a4a7a77221 */ /* 0x000fe20000010000 */
[----:B------:R-:W-:-:S03]  /*8d90*/  FADD.FTZ R162, R172, R162 ;  /* 0x000000a2aca27221 */ /* 0x000fc60000010000 */
[----:B--2---:R-:W-:Y:S01]  /*8da0*/  FADD.FTZ R167, R171, R167 ;  /* 0x000000a7aba77221 */ /* 0x004fe20000010000 */
[----:B------:R-:W-:Y:S01]  /*8db0*/  HMMA.16816.F32.BF16 R100, R8, R18, R100 ;  /* 0x000000120864723c */ /* 0x000fe20000041864 */
[----:B------:R-:W2:Y:S01]  /*8dc0*/  LDSM.16.MT88.4 R16, [R221+0xe000] ;  /* 0x00e00000dd10783b */ /* 0x000ea20000004200 */
[----:B------:R-:W-:Y:S01]  /*8dd0*/  MUFU.EX2 R152, R152 ;  /* 0x0000009800987308 */ /* 0x000fe20000000800 */
[----:B----4-:R-:W-:-:S03]  /*8de0*/  FADD.FTZ R167, R170, R167 ;  /* 0x000000a7aaa77221 */ /* 0x010fc60000010000 */
[C---:B------:R-:W-:Y:S04]  /*8df0*/  HMMA.16816.F32.BF16 R96, R8.reuse, R28, R96 ;  /* 0x0000001c0860723c */ /* 0x040fe80000041860 */
[----:B------:R-:W4:Y:S02]  /*8e00*/  MUFU.EX2 R151, R151 ;  /* 0x0000009700977308 */ /* 0x000f240000000800 */
[C---:B------:R-:W-:Y:S01]  /*8e10*/  HMMA.16816.F32.BF16 R92, R8.reuse, R30, R92 ;  /* 0x0000001e085c723c */ /* 0x040fe2000004185c */
[----:B------:R-:W-:Y:S05]  /*8e20*/  LDSM.16.MT88.4 R28, [R221+0x12000] ;  /* 0x01200000dd1c783b */ /* 0x000fea0000004200 */
[C---:B------:R-:W-:Y:S01]  /*8e30*/  HMMA.16816.F32.BF16 R72, R8.reuse, R24, R72 ;  /* 0x000000180848723c */ /* 0x040fe20000041848 */
[----:B------:R-:W-:Y:S05]  /*8e40*/  MUFU.EX2 R249, R249 ;  /* 0x000000f900f97308 */ /* 0x000fea0000000800 */
[----:B------:R-:W-:Y:S01]  /*8e50*/  HMMA.16816.F32.BF16 R68, R8, R26, R68 ;  /* 0x0000001a0844723c */ /* 0x000fe20000041844 */
[----:B------:R-:W3:Y:S02]  /*8e60*/  LDSM.16.MT88.4 R8, [R219+0xe000] ;  /* 0x00e00000db08783b */ /* 0x000ee40000004200 */
[----:B------:R-:W-:Y:S02]  /*8e70*/  MUFU.EX2 R248, R248 ;  /* 0x000000f800f87308 */ /* 0x000fe40000000800 */
[----:B------:R-:W-:Y:S01]  /*8e80*/  LDSM.16.MT88.4 R24, [R219+0x12000] ;  /* 0x01200000db18783b */ /* 0x000fe20000004200 */
[C---:B-1----:R-:W-:Y:S06]  /*8e90*/  HMMA.16816.F32.BF16 R128, R20.reuse, R4, R128 ;  /* 0x000000041480723c */ /* 0x042fec0000041880 */
        /* <DEDUP_REMOVED lines=14> */
[C---:B------:R-:W-:Y:S06]  /*8f80*/  HMMA.16816.F32.BF16 R88, R20.reuse, R28, R88 ;  /* 0x0000001c1458723c */ /* 0x040fec0000041858 */
[----:B------:R-:W-:Y:S01]  /*8f90*/  HMMA.16816.F32.BF16 R84, R20, R30, R84 ;  /* 0x0000001e1454723c */ /* 0x000fe20000041854 */
[C---:B------:R-:W-:Y:S01]  /*8fa0*/  F2FP.BF16.F32.PACK_AB R28, R174.reuse, R172 ;  /* 0x000000acae1c723e */ /* 0x040fe200000010ff */
[----:B------:R-:W-:Y:S01]  /*8fb0*/  FADD.FTZ R174, R174, R162 ;  /* 0x000000a2aeae7221 */ /* 0x000fe20000010000 */
[----:B------:R-:W-:-:S03]  /*8fc0*/  F2FP.BF16.F32.PACK_AB R29, R170, R171 ;  /* 0x000000abaa1d723e */ /* 0x000fc600000010ff */
[C---:B------:R-:W-:Y:S01]  /*8fd0*/  HMMA.16816.F32.BF16 R96, R20.reuse, R32, R96 ;  /* 0x000000201460723c */ /* 0x040fe20000041860 */
[----:B------:R-:W-:Y:S01]  /*8fe0*/  F2FP.BF16.F32.PACK_AB R30, R173, R175 ;  /* 0x000000afad1e723e */ /* 0x000fe200000010ff */
[----:B------:R-:W-:Y:S01]  /*8ff0*/  FADD.FTZ R174, R175, R174 ;  /* 0x000000aeafae7221 */ /* 0x000fe20000010000 */
[C---:B------:R-:W-:Y:S01]  /*9000*/  F2FP.BF16.F32.PACK_AB R31, R168.reuse, R169 ;  /* 0x000000a9a81f723e */ /* 0x040fe200000010ff */
[----:B------:R-:W-:Y:S02]  /*9010*/  FADD.FTZ R169, R169, R167 ;  /* 0x000000a7a9a97221 */ /* 0x000fe40000010000 */
[----:B------:R-:W-:Y:S01]  /*9020*/  HMMA.16816.F32.BF16 R92, R20, R34, R92 ;  /* 0x00000022145c723c */ /* 0x000fe2000004185c */
[----:B------:R-:W-:Y:S01]  /*9030*/  LDSM.16.MT88.4 R32, [R219+0x12800] ;  /* 0x01280000db20783b */ /* 0x000fe20000004200 */
[----:B------:R-:W-:Y:S01]  /*9040*/  FADD.FTZ R174, R173, R174 ;  /* 0x000000aeadae7221 */ /* 0x000fe20000010000 */
[----:B------:R-:W-:-:S03]  /*9050*/  FADD.FTZ R169, R168, R169 ;  /* 0x000000a9a8a97221 */ /* 0x000fc60000010000 */
[----:B-----5:R-:W-:Y:S01]  /*9060*/  HMMA.16816.F32.BF16 R120, R28, R12, R120 ;  /* 0x0000000c1c78723c */ /* 0x020fe20000041878 */
[----:B------:R-:W-:-:S05]  /*9070*/  FADD.FTZ R169, R155, R169 ;  /* 0x000000a99ba97221 */ /* 0x000fca0000010000 */
[----:B------:R-:W-:Y:S01]  /*9080*/  HMMA.16816.F32.BF16 R116, R28, R14, R116 ;  /* 0x0000000e1c74723c */ /* 0x000fe20000041874 */
[----:B------:R-:W5:Y:S05]  /*9090*/  LDSM.16.MT88.4 R12, [R221+0x12800] ;  /* 0x01280000dd0c783b */ /* 0x000f6a0000004200 */
[C---:B------:R-:W-:Y:S06]  /*90a0*/  HMMA.16816.F32.BF16 R72, R20.reuse, R24, R72 ;  /* 0x000000181448723c */ /* 0x040fec0000041848 */
[----:B------:R-:W-:Y:S01]  /*90b0*/  HMMA.16816.F32.BF16 R68, R20, R26, R68 ;  /* 0x0000001a1444723c */ /* 0x000fe20000041844 */
[----:B------:R-:W4:Y:S04]  /*90c0*/  LDSM.16.MT88.4 R20, [R223+0x12800] ;  /* 0x01280000df14783b */ /* 0x000f280000004200 */
[----:B------:R-:W-:Y:S01]  /*90d0*/  LDSM.16.MT88.4 R24, [R223+0xf000] ;  /* 0x00f00000df18783b */ /* 0x000fe20000004200 */
[C---:B--2---:R-:W-:Y:S06]  /*90e0*/  HMMA.16816.F32.BF16 R128, R28.reuse, R16, R128 ;  /* 0x000000101c80723c */ /* 0x044fec0000041880 */
[C---:B------:R-:W-:Y:S01]  /*90f0*/  HMMA.16816.F32.BF16 R124, R28.reuse, R18, R124 ;  /* 0x000000121c7c723c */ /* 0x040fe2000004187c */
[----:B------:R-:W-:Y:S05]  /*9100*/  LDSM.16.MT88.4 R16, [R221+0xf000] ;  /* 0x00f00000dd10783b */ /* 0x000fea0000004200 */
[C---:B---3--:R-:W-:Y:S06]  /*9110*/  HMMA.16816.F32.BF16 R112, R28.reuse, R8, R112 ;  /* 0x000000081c70723c */ /* 0x048fec0000041870 */
[C---:B------:R-:W-:Y:S01]  /*9120*/  HMMA.16816.F32.BF16 R108, R28.reuse, R10, R108 ;  /* 0x0000000a1c6c723c */ /* 0x040fe2000004186c */
[----:B------:R-:W2:Y:S05]  /*9130*/  LDSM.16.MT88.4 R8, [R220+0x12800] ;  /* 0x01280000dc08783b */ /* 0x000eaa0000004200 */
[C---:B-1----:R-:W-:Y:S06]  /*9140*/  HMMA.16816.F32.BF16 R104, R28.reuse, R4, R104 ;  /* 0x000000041c68723c */ /* 0x042fec0000041868 */
[C---:B------:R-:W-:Y:S01]  /*9150*/  HMMA.16816.F32.BF16 R100, R28.reuse, R6, R100 ;  /* 0x000000061c64723c */ /* 0x040fe20000041864 */
[----:B------:R-:W1:Y:S05]  /*9160*/  LDSM.16.MT88.4 R4, [R220+0xf000] ;  /* 0x00f00000dc04783b */ /* 0x000e6a0000004200 */
[C---:B-----5:R-:W-:Y:S06]  /*9170*/  HMMA.16816.F32.BF16 R88, R28.reuse, R12, R88 ;  /* 0x0000000c1c58723c */ /* 0x060fec0000041858 */
[----:B------:R-:W-:Y:S01]  /*9180*/  HMMA.16816.F32.BF16 R84, R28, R14, R84 ;  /* 0x0000000e1c54723c */ /* 0x000fe20000041854 */
[----:B------:R-:W-:Y:S01]  /*9190*/  F2FP.BF16.F32.PACK_AB R12, R158, R159 ;  /* 0x0000009f9e0c723e */ /* 0x000fe200000010ff */
[----:B------:R-:W-:Y:S01]  /*91a0*/  FADD.FTZ R159, R159, R174 ;  /* 0x000000ae9f9f7221 */ /* 0x000fe20000010000 */
[C---:B------:R-:W-:Y:S01]  /*91b0*/  F2FP.BF16.F32.PACK_AB R13, R154.reuse, R155 ;  /* 0x0000009b9a0d723e */ /* 0x040fe200000010ff */
[----:B------:R-:W-:-:S02]  /*91c0*/  FADD.FTZ R154, R154, R169 ;  /* 0x000000a99a9a7221 */ /* 0x000fc40000010000 */
[C---:B----4-:R-:W-:Y:S01]  /*91d0*/  HMMA.16816.F32.BF16 R96, R28.reuse, R20, R96 ;  /* 0x000000141c60723c */ /* 0x050fe20000041860 */
[----:B------:R-:W-:Y:S01]  /*91e0*/  F2FP.BF16.F32.PACK_AB R14, R156, R157 ;  /* 0x0000009d9c0e723e */ /* 0x000fe200000010ff */
[----:B------:R-:W-:Y:S01]  /*91f0*/  FADD.FTZ R159, R158, R159 ;  /* 0x0000009f9e9f7221 */ /* 0x000fe20000010000 */
[----:B------:R-:W-:Y:S01]  /*9200*/  F2FP.BF16.F32.PACK_AB R15, R151, R152 ;  /* 0x00000098970f723e */ /* 0x000fe200000010ff */
[----:B------:R-:W-:Y:S02]  /*9210*/  FADD.FTZ R154, R152, R154 ;  /* 0x0000009a989a7221 */ /* 0x000fe40000010000 */
[----:B------:R-:W-:Y:S01]  /*9220*/  HMMA.16816.F32.BF16 R92, R28, R22, R92 ;  /* 0x000000161c5c723c */ /* 0x000fe2000004185c */
[----:B------:R-:W3:Y:S01]  /*9230*/  LDSM.16.MT88.4 R20, [R219+0xf000] ;  /* 0x00f00000db14783b */ /* 0x000ee20000004200 */
[----:B------:R-:W-:Y:S01]  /*9240*/  FADD.FTZ R159, R157, R159 ;  /* 0x0000009f9d9f7221 */ /* 0x000fe20000010000 */
[----:B------:R-:W-:-:S03]  /*9250*/  FADD.FTZ R154, R151, R154 ;  /* 0x0000009a979a7221 */ /* 0x000fc60000010000 */
[----:B--2---:R-:W-:Y:S01]  /*9260*/  HMMA.16816.F32.BF16 R80, R28, R8, R80 ;  /* 0x000000081c50723c */ /* 0x004fe20000041850 */
[----:B------:R-:W-:-:S05]  /*9270*/  FADD.FTZ R156, R156, R159 ;  /* 0x0000009f9c9c7221 */ /* 0x000fca0000010000 */
[----:B------:R-:W-:Y:S01]  /*9280*/  HMMA.16816.F32.BF16 R76, R28, R10, R76 ;  /* 0x0000000a1c4c723c */ /* 0x000fe2000004184c */
[----:B------:R-:W2:Y:S05]  /*9290*/  LDSM.16.MT88.4 R8, [R223+0x13000] ;  /* 0x01300000df08783b */ /* 0x000eaa0000004200 */
[C---:B------:R-:W-:Y:S06]  /*92a0*/  HMMA.16816.F32.BF16 R128, R12.reuse, R24, R128 ;  /* 0x000000180c80723c */ /* 0x040fec0000041880 */
[C---:B------:R-:W-:Y:S01]  /*92b0*/  HMMA.16816.F32.BF16 R124, R12.reuse, R26, R124 ;  /* 0x0000001a0c7c723c */ /* 0x040fe2000004187c */
[----:B------:R-:W-:Y:S05]  /*92c0*/  LDSM.16.MT88.4 R24, [R219+0x13000] ;  /* 0x01300000db18783b */ /* 0x000fea0000004200 */
[C---:B------:R-:W-:Y:S06]  /*92d0*/  HMMA.16816.F32.BF16 R120, R12.reuse, R16, R120 ;  /* 0x000000100c78723c */ /* 0x040fec0000041878 */
[C---:B------:R-:W-:Y:S01]  /*92e0*/  HMMA.16816.F32.BF16 R116, R12.reuse, R18, R116 ;  /* 0x000000120c74723c */ /* 0x040fe20000041874 */
[----:B------:R-:W4:Y:S05]  /*92f0*/  LDSM.16.MT88.4 R16, [R221+0x13000] ;  /* 0x01300000dd10783b */ /* 0x000f2a0000004200 */
[C---:B-1----:R-:W-:Y:S06]  /*9300*/  HMMA.16816.F32.BF16 R112, R12.reuse, R4, R112 ;  /* 0x000000040c70723c */ /* 0x042fec0000041870 */
[----:B------:R-:W-:Y:S01]  /*9310*/  HMMA.16816.F32.BF16 R108, R12, R6, R108 ;  /* 0x000000060c6c723c */ /* 0x000fe2000004186c */
[----:B------:R-:W1:Y:S05]  /*9320*/  LDSM.16.MT88.4 R4, [R220+0x13000] ;  /* 0x01300000dc04783b */ /* 0x000e6a0000004200 */
        /* <DEDUP_REMOVED lines=13> */
[----:B------:R-:W2:Y:S05]  /*9400*/  MUFU.EX2 R28, R28 ;  /* 0x0000001c001c7308 */ /* 0x000eaa0000000800 */
[C---:B------:R-:W-:Y:S01]  /*9410*/  HMMA.16816.F32.BF16 R92, R12.reuse, R10, R92 ;  /* 0x0000000a0c5c723c */ /* 0x040fe2000004185c */
[----:B------:R-:W3:Y:S02]  /*9420*/  LDSM.16.MT88.4 R8, [R223+0xf800] ;  /* 0x00f80000df08783b */ /* 0x000ee40000004200 */
[----:B------:R-:W5:Y:S03]  /*9430*/  MUFU.EX2 R29, R29 ;  /* 0x0000001d001d7308 */ /* 0x000f660000000800 */
[C---:B----4-:R-:W-:Y:S05]  /*9440*/  HMMA.16816.F32.BF16 R88, R12.reuse, R16, R88 ;  /* 0x000000100c58723c */ /* 0x050fea0000041858 */
[----:B------:R-:W4:Y:S01]  /*9450*/  MUFU.EX2 R30, R30 ;  /* 0x0000001e001e7308 */ /* 0x000f220000000800 */
[----:B------:R-:W-:Y:S01]  /*9460*/  HMMA.16816.F32.BF16 R84, R12, R18, R84 ;  /* 0x000000120c54723c */ /* 0x000fe20000041854 */
[----:B------:R-:W3:Y:S01]  /*9470*/  LDSM.16.MT88.4 R16, [R220+0xf800] ;  /* 0x00f80000dc10783b */ /* 0x000ee20000004200 */
[----:B--2---:R-:W-:-:S04]  /*9480*/  FADD.FTZ R156, R28, R156 ;  /* 0x0000009c1c9c7221 */ /* 0x004fc80000010000 */
[----:B-1----:R-:W-:Y:S01]  /*9490*/  HMMA.16816.F32.BF16 R80, R12, R4, R80 ;  /* 0x000000040c50723c */ /* 0x002fe20000041850 */
[----:B------:R-:W1:Y:S01]  /*94a0*/  MUFU.EX2 R31, R31 ;  /* 0x0000001f001f7308 */ /* 0x000e620000000800 */
[----:B-----5:R-:W-:-:S04]  /*94b0*/  FADD.FTZ R156, R29, R156 ;  /* 0x0000009c1d9c7221 */ /* 0x020fc80000010000 */
[C---:B------:R-:W-:Y:S01]  /*94c0*/  HMMA.16816.F32.BF16 R76, R12.reuse, R6, R76 ;  /* 0x000000060c4c723c */ /* 0x040fe2000004184c */
[----:B------:R-:W-:Y:S02]  /*94d0*/  F2FP.BF16.F32.PACK_AB R4, R29, R28 ;  /* 0x0000001c1d04723e */ /* 0x000fe400000010ff */
[----:B------:R-:W2:Y:S01]  /*94e0*/  MUFU.EX2 R33, R33 ;  /* 0x0000002100217308 */ /* 0x000ea20000000800 */
[----:B----4-:R-:W-:Y:S02]  /*94f0*/  FADD.FTZ R156, R30, R156 ;  /* 0x0000009c1e9c7221 */ /* 0x010fe40000010000 */
[----:B------:R-:W-:Y:S01]  /*9500*/  HMMA.16816.F32.BF16 R72, R12, R24, R72 ;  /* 0x000000180c48723c */ /* 0x000fe20000041848 */
[C---:B------:R-:W-:Y:S01]  /*9510*/  F2FP.BF16.F32.PACK_AB R6, R249.reuse, R30 ;  /* 0x0000001ef906723e */ /* 0x040fe200000010ff */
[----:B------:R-:W-:-:S04]  /*9520*/  FADD.FTZ R249, R249, R156 ;  /* 0x0000009cf9f97221 */ /* 0x000fc80000010000 */
[----:B------:R-:W-:Y:S01]  /*9530*/  HMMA.16816.F32.BF16 R68, R12, R26, R68 ;  /* 0x0000001a0c44723c */ /* 0x000fe20000041844 */
[----:B------:R-:W4:Y:S01]  /*9540*/  LDSM.16.MT88.4 R12, [R219+0xf800] ;  /* 0x00f80000db0c783b */ /* 0x000f220000004200 */
[----:B-1----:R-:W-:Y:S01]  /*9550*/  F2FP.BF16.F32.PACK_AB R5, R32, R31 ;  /* 0x0000001f2005723e */ /* 0x002fe200000010ff */
[----:B------:R-:W-:-:S04]  /*9560*/  FADD.FTZ R154, R31, R154 ;  /* 0x0000009a1f9a7221 */ /* 0x000fc80000010000 */
[----:B------:R-:W-:Y:S01]  /*9570*/  FADD.FTZ R154, R32, R154 ;  /* 0x0000009a209a7221 */ /* 0x000fe20000010000 */
[----:B--2---:R-:W-:-:S03]  /*9580*/  F2FP.BF16.F32.PACK_AB R7, R248, R33 ;  /* 0x00000021f807723e */ /* 0x004fc600000010ff */
[----:B------:R-:W-:-:S04]  /*9590*/  FADD.FTZ R154, R33, R154 ;  /* 0x0000009a219a7221 */ /* 0x000fc80000010000 */
[----:B---3--:R-:W-:Y:S01]  /*95a0*/  HMMA.16816.F32.BF16 R128, R4, R8, R128 ;  /* 0x000000080480723c */ /* 0x008fe20000041880 */
[----:B------:R-:W-:-:S05]  /*95b0*/  FADD.FTZ R248, R248, R154 ;  /* 0x0000009af8f87221 */ /* 0x000fca0000010000 */
[C---:B------:R-:W-:Y:S01]  /*95c0*/  HMMA.16816.F32.BF16 R124, R4.reuse, R10, R124 ;  /* 0x0000000a047c723c */ /* 0x040fe2000004187c */
[----:B------:R-:W1:Y:S05]  /*95d0*/  LDSM.16.MT88.4 R8, [R223+0x13800] ;  /* 0x01380000df08783b */ /* 0x000e6a0000004200 */
[C---:B------:R-:W-:Y:S06]  /*95e0*/  HMMA.16816.F32.BF16 R120, R4.reuse, R20, R120 ;  /* 0x000000140478723c */ /* 0x040fec0000041878 */
[C---:B------:R-:W-:Y:S01]  /*95f0*/  HMMA.16816.F32.BF16 R116, R4.reuse, R22, R116 ;  /* 0x000000160474723c */ /* 0x040fe20000041874 */
[----:B------:R-:W2:Y:S05]  /*9600*/  LDSM.16.MT88.4 R20, [R221+0x13800] ;  /* 0x01380000dd14783b */ /* 0x000eaa0000004200 */
[C---:B------:R-:W-:Y:S06]  /*9610*/  HMMA.16816.F32.BF16 R112, R4.reuse, R16, R112 ;  /* 0x000000100470723c */ /* 0x040fec0000041870 */
[C---:B------:R-:W-:Y:S01]  /*9620*/  HMMA.16816.F32.BF16 R108, R4.reuse, R18, R108 ;  /* 0x00000012046c723c */ /* 0x040fe2000004186c */
[----:B------:R-:W3:Y:S05]  /*9630*/  LDSM.16.MT88.4 R16, [R220+0x13800] ;  /* 0x01380000dc10783b */ /* 0x000eea0000004200 */
[C---:B----4-:R-:W-:Y:S06]  /*9640*/  HMMA.16816.F32.BF16 R104, R4.reuse, R12, R104 ;  /* 0x0000000c0468723c */ /* 0x050fec0000041868 */
[C---:B------:R-:W-:Y:S01]  /*9650*/  HMMA.16816.F32.BF16 R100, R4.reuse, R14, R100 ;  /* 0x0000000e0464723c */ /* 0x040fe20000041864 */
[----:B------:R-:W4:Y:S05]  /*9660*/  LDSM.16.MT88.4 R12, [R219+0x13800] ;  /* 0x01380000db0c783b */ /* 0x000f2a0000004200 */
[C---:B-1----:R-:W-:Y:S06]  /*9670*/  HMMA.16816.F32.BF16 R96, R4.reuse, R8, R96 ;  /* 0x000000080460723c */ /* 0x042fec0000041860 */
[C---:B------:R-:W-:Y:S06]  /*9680*/  HMMA.16816.F32.BF16 R92, R4.reuse, R10, R92 ;  /* 0x0000000a045c723c */ /* 0x040fec000004185c */
[C---:B--2---:R-:W-:Y:S06]  /*9690*/  HMMA.16816.F32.BF16 R88, R4.reuse, R20, R88 ;  /* 0x000000140458723c */ /* 0x044fec0000041858 */
[C---:B------:R-:W-:Y:S06]  /*96a0*/  HMMA.16816.F32.BF16 R84, R4.reuse, R22, R84 ;  /* 0x000000160454723c */ /* 0x040fec0000041854 */
[C---:B---3--:R-:W-:Y:S06]  /*96b0*/  HMMA.16816.F32.BF16 R80, R4.reuse, R16, R80 ;  /* 0x000000100450723c */ /* 0x048fec0000041850 */
[C---:B------:R-:W-:Y:S06]  /*96c0*/  HMMA.16816.F32.BF16 R76, R4.reuse, R18, R76 ;  /* 0x00000012044c723c */ /* 0x040fec000004184c */
[C---:B----4-:R-:W-:Y:S06]  /*96d0*/  HMMA.16816.F32.BF16 R72, R4.reuse, R12, R72 ;  /* 0x0000000c0448723c */ /* 0x050fec0000041848 */
        /* <DEDUP_REMOVED lines=52> */
[----:B------:R1:W2:Y:S01]  /*9a20*/  LDG.E R5, desc[UR12][R8.64] ;  /* 0x0000000c08057981 */ /* 0x0002a2000c1e1900 */
[----:B------:R-:W-:-:S04]  /*9a30*/  IMAD.IADD R3, R3, 0x1, -R7 ;  /* 0x0000000103037824 */ /* 0x000fc800078e0a07 */
[----:B------:R-:W-:-:S05]  /*9a40*/  IMAD R4, R3, R4, -0x80 ;  /* 0xffffff8003047424 */ /* 0x000fca00078e0204 */
[----:B------:R-:W-:-:S05]  /*9a50*/  SHF.R.S32.HI R3, RZ, 0x1f, R4 ;  /* 0x0000001fff037819 */ /* 0x000fca0000011404 */
[----:B------:R-:W-:-:S04]  /*9a60*/  IMAD R3, R3, R192, RZ ;  /* 0x000000c003037224 */ /* 0x000fc800078e02ff */
[C---:B------:R-:W-:Y:S02]  /*9a70*/  IMAD R3, R4.reuse, R193, R3 ;  /* 0x000000c104037224 */ /* 0x040fe400078e0203 */
[----:B-1----:R-:W-:-:S04]  /*9a80*/  IMAD.WIDE.U32 R8, R4, R192, RZ ;  /* 0x000000c004087225 */ /* 0x002fc800078e00ff */
[----:B------:R-:W-:Y:S01]  /*9a90*/  IMAD.IADD R9, R9, 0x1, R3 ;  /* 0x0000000109097824 */ /* 0x000fe200078e0203 */
[----:B--2---:R-:W-:-:S04]  /*9aa0*/  IADD3 R5, -R6, R5, RZ ;  /* 0x0000000506057210 */ /* 0x004fc80007ffe1ff */
[----:B------:R-:W-:Y:S01]  /*9ab0*/  SHF.R.S32.HI R6, RZ, 0x1f, R5 ;  /* 0x0000001fff067819 */ /* 0x000fe20000011405 */
[----:B------:R-:W-:-:S04]  /*9ac0*/  IMAD.WIDE.U32 R8, R5, UR4, R8 ;  /* 0x0000000405087c25 */ /* 0x000fc8000f8e0008 */
[----:B------:R-:W-:-:S04]  /*9ad0*/  IMAD R6, R6, UR4, RZ ;  /* 0x0000000406067c24 */ /* 0x000fc8000f8e02ff */
[----:B------:R-:W-:Y:S02]  /*9ae0*/  IMAD R6, R5, UR5, R6 ;  /* 0x0000000505067c24 */ /* 0x000fe4000f8e0206 */
[----:B------:R-:W-:-:S03]  /*9af0*/  IMAD.MOV.U32 R5, RZ, RZ, R8 ;  /* 0x000000ffff057224 */ /* 0x000fc600078e0008 */
[----:B------:R-:W-:Y:S01]  /*9b00*/  IADD3 R4, R9, R6, RZ ;  /* 0x0000000609047210 */ /* 0x000fe20007ffe0ff */
[----:B------:R-:W-:Y:S06]  /*9b10*/  BRA `(.L_x_1652) ;  /* 0x0000000000087947 */ /* 0x000fec0003800000 */
.L_x_1651:
[----:B------:R-:W-:-:S04]  /*9b20*/  LEA R5, -R192, RZ, 0x7 ;  /* 0x000000ffc0057211 */ /* 0x000fc800078e39ff */
[----:B------:R-:W-:-:S07]  /*9b30*/  SHF.R.S32.HI R4, RZ, 0x1f, R5 ;  /* 0x0000001fff047819 */ /* 0x000fce0000011405 */
.L_x_1652:
[----:B------:R-:W-:Y:S01]  /*9b40*/  ULDC UR4, c[0x0][0x2d0] ;  /* 0x0000b40000047ab9 */ /* 0x000fe20000000800 */
[C---:B------:R-:W-:Y:S02]  /*9b50*/  LEA R198, P3, R5.reuse, R137, 0x1 ;  /* 0x0000008905c67211 */ /* 0x040fe400078608ff */
[----:B------:R-:W-:Y:S02]  /*9b60*/  ISETP.GE.AND P1, PT, R38, UR4, PT ;  /* 0x0000000426007c0c */ /* 0x000fe4000bf26270 */
[----:B------:R-:W-:Y:S02]  /*9b70*/  ISETP.GE.AND P2, PT, R238, UR4, PT ;  /* 0x00000004ee007c0c */ /* 0x000fe4000bf46270 */
[----:B------:R-:W-:-:S09]  /*9b80*/  LEA.HI.X R199, R5, R136, R4, 0x1, P3 ;  /* 0x0000008805c77211 */ /* 0x000fd200018f0c04 */
[-C--:B------:R-:W-:Y:S02]  /*9b90*/  @!P1 IADD3 R6, P4, R5, R40.reuse, RZ ;  /* 0x0000002805069210 */ /* 0x080fe40007f9e0ff */
        /* <DEDUP_REMOVED lines=24> */
[----:B------:R-:W-:Y:S01]  /*9d20*/  @!P2 LEA R18, P5, R6, R137, 0x1 ;  /* 0x000000890612a211 */ /* 0x000fe200078a08ff */
        /* <DEDUP_REMOVED lines=49> */
[----:B------:R2:W-:Y:S01]  /*a040*/  @!P1 LDGSTS.E.BYPASS.LTC128B.128 [R237+0x11000], desc[UR12][R16.64+0x80] ;  /* 0x1100008010ed9fae */ /* 0x0005e2000b901d4c */
[----:B------:R-:W-:-:S02]  /*a050*/  IADD3 R3, P4, R235, R6, RZ ;  /* 0x00000006eb037210 */ /* 0x000fc40007f9e0ff */
[CC--:B-1----:R-:W-:Y:S01]  /*a060*/  @!P2 LEA R28, P6, R6.reuse, R137.reuse, 0x1 ;  /* 0x00000089061ca211 */ /* 0x0c2fe200078c08ff */
[----:B------:R-:W-:Y:S01]  /*a070*/  @P2 STS.128 [R237+0xd800], RZ ;  /* 0x00d800ffed002388 */ /* 0x000fe20000000c00 */
[C---:B------:R-:W-:Y:S02]  /*a080*/  @!P1 IADD3 R5, P5, R6.reuse, R40, RZ ;  /* 0x0000002806059210 */ /* 0x040fe40007fbe0ff */
        /* <DEDUP_REMOVED lines=61> */
[----:B--2---:R-:W2:Y:S04]  /*a460*/  LDSM.16.M88.4 R16, [R228+0x4000] ;  /* 0x00400000e410783b */ /* 0x004ea80000000200 */
[----:B------:R-:W3:Y:S04]  /*a470*/  LDSM.16.M88.4 R48, [R228+0x4800] ;  /* 0x00480000e430783b */ /* 0x000ee80000000200 */
[----:B------:R-:W4:Y:S04]  /*a480*/  LDSM.16.M88.4 R40, [R228+0x5000] ;  /* 0x00500000e428783b */ /* 0x000f280000000200 */
[----:B------:R-:W5:Y:S04]  /*a490*/  LDSM.16.M88.4 R144, [R228+0x6800] ;  /* 0x00680000e490783b */ /* 0x000f680000000200 */
[----:B------:R-:W-:Y:S04]  /*a4a0*/  LDSM.16.M88.4 R172, [R227] ;  /* 0x00000000e3ac783b */ /* 0x000fe80000000200 */
[----:B-1----:R-:W1:Y:S04]  /*a4b0*/  LDSM.16.M88.4 R32, [R226] ;  /* 0x00000000e220783b */ /* 0x002e680000000200 */
[----:B------:R-:W1:Y:S04]  /*a4c0*/  LDSM.16.M88.4 R24, [R218] ;  /* 0x00000000da18783b */ /* 0x000e680000000200 */
[----:B------:R-:W1:Y:S04]  /*a4d0*/  LDSM.16.M88.4 R12, [R217] ;  /* 0x00000000d90c783b */ /* 0x000e680000000200 */
[----:B------:R-:W1:Y:S04]  /*a4e0*/  LDSM.16.M88.4 R152, [R228+0x6000] ;  /* 0x00600000e498783b */ /* 0x000e680000000200 */
[----:B------:R-:W1:Y:S01]  /*a4f0*/  LDSM.16.M88.4 R160, [R228+0x5800] ;  /* 0x00580000e4a0783b */ /* 0x000e620000000200 */
[C---:B--2---:R-:W-:Y:S03]  /*a500*/  HMMA.16816.F32.BF16 R4, R60.reuse, R16, RZ ;  /* 0x000000103c04723c */ /* 0x044fe600000418ff */
[----:B------:R-:W2:Y:S04]  /*a510*/  LDSM.16.M88.4 R168, [R214] ;  /* 0x00000000d6a8783b */ /* 0x000ea80000000200 */
[----:B------:R-:W2:Y:S01]  /*a520*/  LDSM.16.M88.4 R136, [R228+0x7000] ;  /* 0x00700000e488783b */ /* 0x000ea20000000200 */
[C---:B---3--:R-:W-:Y:S03]  /*a530*/  HMMA.16816.F32.BF16 R28, R60.reuse, R48, RZ ;  /* 0x000000303c1c723c */ /* 0x048fe600000418ff */
[----:B------:R-:W3:Y:S03]  /*a540*/  LDSM.16.M88.4 R36, [R228+0x7800] ;  /* 0x00780000e424783b */ /* 0x000ee60000000200 */
[C---:B------:R-:W-:Y:S01]  /*a550*/  HMMA.16816.F32.BF16 R16, R60.reuse, R18, RZ ;  /* 0x000000123c10723c */ /* 0x040fe200000418ff */
[----:B------:R-:W3:Y:S04]  /*a560*/  LDSM.16.M88.4 R8, [R215] ;  /* 0x00000000d708783b */ /* 0x000ee80000000200 */
[----:B------:R-:W-:Y:S01]  /*a570*/  LDSM.16.M88.4 R20, [R216] ;  /* 0x00000000d814783b */ /* 0x000fe20000000200 */
[C---:B------:R-:W-:Y:S03]  /*a580*/  HMMA.16816.F32.BF16 R48, R60.reuse, R50, RZ ;  /* 0x000000323c30723c */ /* 0x040fe600000418ff */
[----:B------:R-:W-:Y:S03]  /*a590*/  LDSM.16.M88.4 R56, [R222+0x4800] ;  /* 0x00480000de38783b */ /* 0x000fe60000000200 */
[C---:B----4-:R-:W-:Y:S01]  /*a5a0*/  HMMA.16816.F32.BF16 R44, R60.reuse, R40, RZ ;  /* 0x000000283c2c723c */ /* 0x050fe200000418ff */
[----:B------:R-:W-:Y:S04]  /*a5b0*/  LDSM.16.M88.4 R180, [R224] ;  /* 0x00000000e0b4783b */ /* 0x000fe80000000200 */
[----:B------:R-:W-:Y:S01]  /*a5c0*/  LDSM.16.M88.4 R184, [R213] ;  /* 0x00000000d5b8783b */ /* 0x000fe20000000200 */
[C---:B------:R-:W-:Y:S03]  /*a5d0*/  HMMA.16816.F32.BF16 R40, R60.reuse, R42, RZ ;  /* 0x0000002a3c28723c */ /* 0x040fe600000418ff */
[----:B------:R-:W-:Y:S03]  /*a5e0*/  LDSM.16.M88.4 R176, [R212] ;  /* 0x00000000d4b0783b */ /* 0x000fe60000000200 */
[C---:B-----5:R-:W-:Y:S01]  /*a5f0*/  HMMA.16816.F32.BF16 R148, R60.reuse, R144, RZ ;  /* 0x000000903c94723c */ /* 0x060fe200000418ff */
[----:B------:R-:W-:Y:S04]  /*a600*/  LDSM.16.M88.4 R52, [R222+0x5800] ;  /* 0x00580000de34783b */ /* 0x000fe80000000200 */
[----:B------:R-:W-:Y:S01]  /*a610*/  LDSM.16.M88.4 R188, [R228+0x8800] ;  /* 0x00880000e4bc783b */ /* 0x000fe20000000200 */
[----:B------:R-:W-:Y:S03]  /*a620*/  HMMA.16816.F32.BF16 R144, R60, R146, RZ ;  /* 0x000000923c90723c */ /* 0x000fe600000418ff */
[----:B------:R-:W0:Y:S03]  /*a630*/  LDGDEPBAR ;  /* 0x00000000000079af */ /* 0x000e260000000000 */
[C---:B-1----:R-:W-:Y:S06]  /*a640*/  HMMA.16816.F32.BF16 R4, R172.reuse, R32, R4 ;  /* 0x00000020ac04723c */ /* 0x042fec0000041804 */
[C---:B------:R-:W-:Y:S01]  /*a650*/  HMMA.16816.F32.BF16 R16, R172.reuse, R34, R16 ;  /* 0x00000022ac10723c */ /* 0x040fe20000041810 */
[----:B------:R-:W-:Y:S05]  /*a660*/  LDSM.16.M88.4 R32, [R222+0x4000] ;  /* 0x00400000de20783b */ /* 0x000fea0000000200 */
[C---:B------:R-:W-:Y:S06]  /*a670*/  HMMA.16816.F32.BF16 R28, R172.reuse, R24, R28 ;  /* 0x00000018ac1c723c */ /* 0x040fec000004181c */
[C---:B------:R-:W-:Y:S01]  /*a680*/  HMMA.16816.F32.BF16 R48, R172.reuse, R26, R48 ;  /* 0x0000001aac30723c */ /* 0x040fe20000041830 */
[----:B------:R-:W1:Y:S05]  /*a690*/  LDSM.16.M88.4 R24, [R225] ;  /* 0x00000000e118783b */ /* 0x000e6a0000000200 */
[C---:B------:R-:W-:Y:S06]  /*a6a0*/  HMMA.16816.F32.BF16 R44, R172.reuse, R12, R44 ;  /* 0x0000000cac2c723c */ /* 0x040fec000004182c */
[----:B------:R-:W-:Y:S01]  /*a6b0*/  HMMA.16816.F32.BF16 R40, R172, R14, R40 ;  /* 0x0000000eac28723c */ /* 0x000fe20000041828 */
[----:B------:R-:W4:Y:S05]  /*a6c0*/  LDSM.16.M88.4 R12, [R222+0x5000] ;  /* 0x00500000de0c783b */ /* 0x000f2a0000000200 */
[C---:B------:R-:W-:Y:S06]  /*a6d0*/  HMMA.16816.F32.BF16 R156, R60.reuse, R152, RZ ;  /* 0x000000983c9c723c */ /* 0x040fec00000418ff */
[C---:B------:R-:W-:Y:S06]  /*a6e0*/  HMMA.16816.F32.BF16 R152, R60.reuse, R154, RZ ;  /* 0x0000009a3c98723c */ /* 0x040fec00000418ff */
[C---:B------:R-:W-:Y:S06]  /*a6f0*/  HMMA.16816.F32.BF16 R164, R60.reuse, R160, RZ ;  /* 0x000000a03ca4723c */ /* 0x040fec00000418ff */
[----:B------:R-:W-:Y:S06]  /*a700*/  HMMA.16816.F32.BF16 R160, R60, R162, RZ ;  /* 0x000000a23ca0723c */ /* 0x000fec00000418ff */
[C---:B--2---:R-:W-:Y:S06]  /*a710*/  HMMA.16816.F32.BF16 R148, R172.reuse, R168, R148 ;  /* 0x000000a8ac94723c */ /* 0x044fec0000041894 */
[----:B------:R-:W-:Y:S01]  /*a720*/  HMMA.16816.F32.BF16 R144, R172, R170, R144 ;  /* 0x000000aaac90723c */ /* 0x000fe20000041890 */
[----:B------:R-:W2:Y:S05]  /*a730*/  LDSM.16.M88.4 R168, [R211] ;  /* 0x00000000d3a8783b */ /* 0x000eaa0000000200 */
[C---:B------:R-:W-:Y:S06]  /*a740*/  HMMA.16816.F32.BF16 R140, R60.reuse, R136, RZ ;  /* 0x000000883c8c723c */ /* 0x040fec00000418ff */
[C---:B------:R-:W-:Y:S06]  /*a750*/  HMMA.16816.F32.BF16 R136, R60.reuse, R138, RZ ;  /* 0x0000008a3c88723c */ /* 0x040fec00000418ff */
[C---:B---3--:R-:W-:Y:S06]  /*a760*/  HMMA.16816.F32.BF16 R64, R60.reuse, R36, RZ ;  /* 0x000000243c40723c */ /* 0x048fec00000418ff */
[----:B------:R-:W-:Y:S01]  /*a770*/  HMMA.16816.F32.BF16 R60, R60, R38, RZ ;  /* 0x000000263c3c723c */ /* 0x000fe200000418ff */
[----:B------:R-:W3:Y:S05]  /*a780*/  LDSM.16.M88.4 R36, [R222+0x6000] ;  /* 0x00600000de24783b */ /* 0x000eea0000000200 */
[C---:B------:R-:W-:Y:S06]  /*a790*/  HMMA.16816.F32.BF16 R156, R172.reuse, R8, R156 ;  /* 0x00000008ac9c723c */ /* 0x040fec000004189c */
[----:B------:R-:W-:Y:S01]  /*a7a0*/  HMMA.16816.F32.BF16 R152, R172, R10, R152 ;  /* 0x0000000aac98723c */ /* 0x000fe20000041898 */
[----:B------:R-:W5:Y:S05]  /*a7b0*/  LDSM.16.M88.4 R8, [R222+0x6800] ;  /* 0x00680000de08783b */ /* 0x000f6a0000000200 */
[----:B-1----:R-:W-:Y:S06]  /*a7c0*/  HMMA.16816.F32.BF16 R4, R24, R32, R4 ;  /* 0x000000201804723c */ /* 0x002fec0000041804 */
[C---:B------:R-:W-:Y:S06]  /*a7d0*/  HMMA.16816.F32.BF16 R164, R172.reuse, R20, R164 ;  /* 0x00000014aca4723c */ /* 0x040fec00000418a4 */
[----:B------:R-:W-:Y:S01]  /*a7e0*/  HMMA.16816.F32.BF16 R160, R172, R22, R160 ;  /* 0x00000016aca0723c */ /* 0x000fe200000418a0 */
[----:B------:R-:W-:Y:S05]  /*a7f0*/  LDSM.16.M88.4 R20, [R222+0x7000] ;  /* 0x00700000de14783b */ /* 0x000fea0000000200 */
[C---:B------:R-:W-:Y:S01]  /*a800*/  HMMA.16816.F32.BF16 R16, R24.reuse, R34, R16 ;  /* 0x000000221810723c */ /* 0x040fe20000041810 */
[----:B------:R-:W-:Y:S05]  /*a810*/  LDSM.16.M88.4 R32, [R222+0x7800] ;  /* 0x00780000de20783b */ /* 0x000fea0000000200 */
[C---:B------:R-:W-:Y:S06]  /*a820*/  HMMA.16816.F32.BF16 R28, R24.reuse, R56, R28 ;  /* 0x00000038181c723c */ /* 0x040fec000004181c */
[C---:B------:R-:W-:Y:S01]  /*a830*/  HMMA.16816.F32.BF16 R48, R24.reuse, R58, R48 ;  /* 0x0000003a1830723c */ /* 0x040fe20000041830 */
[----:B------:R-:W-:Y:S05]  /*a840*/  LDSM.16.M88.4 R56, [R229+0x2000] ;  /* 0x00200000e538783b */ /* 0x000fea0000000200 */
[C---:B----4-:R-:W-:Y:S06]  /*a850*/  HMMA.16816.F32.BF16 R44, R24.reuse, R12, R44 ;  /* 0x0000000c182c723c */ /* 0x050fec000004182c */
[----:B------:R-:W-:Y:S01]  /*a860*/  HMMA.16816.F32.BF16 R40, R24, R14, R40 ;  /* 0x0000000e1828723c */ /* 0x000fe20000041828 */
[----:B------:R-:W1:Y:S05]  /*a870*/  LDSM.16.M88.4 R12, [R228+0x8000] ;  /* 0x00800000e40c783b */ /* 0x000e6a0000000200 */
[----:B--2---:R-:W-:Y:S06]  /*a880*/  HMMA.16816.F32.BF16 R4, R180, R168, R4 ;  /* 0x000000a8b404723c */ /* 0x004fec0000041804 */
[C---:B------:R-:W-:Y:S06]  /*a890*/  HMMA.16816.F32.BF16 R140, R172.reuse, R184, R140 ;  /* 0x000000b8ac8c723c */ /* 0x040fec000004188c */
[C---:B------:R-:W-:Y:S01]  /*a8a0*/  HMMA.16816.F32.BF16 R136, R172.reuse, R186, R136 ;  /* 0x000000baac88723c */ /* 0x040fe20000041888 */
[----:B------:R-:W-:Y:S05]  /*a8b0*/  LDSM.16.M88.4 R184, [R222+0x8000] ;  /* 0x00800000deb8783b */ /* 0x000fea0000000200 */
[C---:B------:R-:W-:Y:S06]  /*a8c0*/  HMMA.16816.F32.BF16 R64, R172.reuse, R176, R64 ;  /* 0x000000b0ac40723c */ /* 0x040fec0000041840 */
[----:B------:R-:W-:Y:S01]  /*a8d0*/  HMMA.16816.F32.BF16 R60, R172, R178, R60 ;  /* 0x000000b2ac3c723c */ /* 0x000fe2000004183c */
[----:B------:R-:W-:Y:S04]  /*a8e0*/  LDSM.16.M88.4 R172, [R211+0x2000] ;  /* 0x00200000d3ac783b */ /* 0x000fe80000000200 */
[----:B------:R-:W-:Y:S01]  /*a8f0*/  LDSM.16.M88.4 R176, [R211+0x1800] ;  /* 0x00180000d3b0783b */ /* 0x000fe20000000200 */
[C---:B------:R-:W-:Y:S06]  /*a900*/  HMMA.16816.F32.BF16 R164, R24.reuse, R52, R164 ;  /* 0x0000003418a4723c */ /* 0x040fec00000418a4 */
[C---:B------:R-:W-:Y:S01]  /*a910*/  HMMA.16816.F32.BF16 R160, R24.reuse, R54, R160 ;  /* 0x0000003618a0723c */ /* 0x040fe200000418a0 */
[----:B------:R-:W-:Y:S05]  /*a920*/  LDSM.16.M88.4 R52, [R210] ;  /* 0x00000000d234783b */ /* 0x000fea0000000200 */
[C---:B---3--:R-:W-:Y:S06]  /*a930*/  HMMA.16816.F32.BF16 R156, R24.reuse, R36, R156 ;  /* 0x00000024189c723c */ /* 0x048fec000004189c */
[----:B------:R-:W-:Y:S01]  /*a940*/  HMMA.16816.F32.BF16 R152, R24, R38, R152 ;  /* 0x000000261898723c */ /* 0x000fe20000041898 */
[----:B------:R-:W2:Y:S05]  /*a950*/  LDSM.16.M88.4 R36, [R227+0x2000] ;  /* 0x00200000e324783b */ /* 0x000eaa0000000200 */
[----:B------:R-:W-:Y:S01]  /*a960*/  HMMA.16816.F32.BF16 R16, R180, R170, R16 ;  /* 0x000000aab410723c */ /* 0x000fe20000041810 */
[----:B------:R-:W-:Y:S05]  /*a970*/  LDSM.16.M88.4 R168, [R211+0x2800] ;  /* 0x00280000d3a8783b */ /* 0x000fea0000000200 */
[C---:B-----5:R-:W-:Y:S06]  /*a980*/  HMMA.16816.F32.BF16 R148, R24.reuse, R8, R148 ;  /* 0x000000081894723c */ /* 0x060fec0000041894 */
[----:B------:R-:W-:Y:S01]  /*a990*/  HMMA.16816.F32.BF16 R144, R24, R10, R144 ;  /* 0x0000000a1890723c */ /* 0x000fe20000041890 */
[----:B------:R-:W3:Y:S05]  /*a9a0*/  LDSM.16.M88.4 R8, [R211+0x800] ;  /* 0x00080000d308783b */ /* 0x000eea0000000200 */
[----:B-1----:R-:W-:Y:S06]  /*a9b0*/  HMMA.16816.F32.BF16 R4, R56, R12, R4 ;  /* 0x0000000c3804723c */ /* 0x002fec0000041804 */
[C---:B------:R-:W-:Y:S06]  /*a9c0*/  HMMA.16816.F32.BF16 R140, R24.reuse, R20, R140 ;  /* 0x00000014188c723c */ /* 0x040fec000004188c */
[C---:B------:R-:W-:Y:S01]  /*a9d0*/  HMMA.16816.F32.BF16 R136, R24.reuse, R22, R136 ;  /* 0x000000161888723c */ /* 0x040fe20000041888 */
[----:B------:R-:W1:Y:S05]  /*a9e0*/  LDSM.16.M88.4 R20, [R211+0x1000] ;  /* 0x00100000d314783b */ /* 0x000e6a0000000200 */
[C---:B------:R-:W-:Y:S06]  /*a9f0*/  HMMA.16816.F32.BF16 R64, R24.reuse, R32, R64 ;  /* 0x000000201840723c */ /* 0x040fec0000041840 */
[----:B------:R-:W-:Y:S01]  /*aa00*/  HMMA.16816.F32.BF16 R60, R24, R34, R60 ;  /* 0x00000022183c723c */ /* 0x000fe2000004183c */
[----:B------:R-:W4:Y:S04]  /*aa10*/  LDSM.16.M88.4 R24, [R225+0x2000] ;  /* 0x00200000e118783b */ /* 0x000f280000000200 */
[----:B------:R-:W-:Y:S01]  /*aa20*/  LDSM.16.M88.4 R32, [R209] ;  /* 0x00000000d120783b */ /* 0x000fe20000000200 */
[----:B------:R-:W-:Y:S03]  /*aa30*/  HMMA.16816.F32.BF16 R16, R56, R14, R16 ;  /* 0x0000000e3810723c */ /* 0x000fe60000041810 */
[----:B------:R-:W-:Y:S03]  /*aa40*/  LDSM.16.M88.4 R12, [R224+0x2000] ;  /* 0x00200000e00c783b */ /* 0x000fe60000000200 */
[----:B--2---:R-:W-:Y:S06]  /*aa50*/  HMMA.16816.F32.BF16 R4, R36, R52, R4 ;  /* 0x000000342404723c */ /* 0x004fec0000041804 */
[C---:B---3--:R-:W-:Y:S06]  /*aa60*/  HMMA.16816.F32.BF16 R28, R180.reuse, R8, R28 ;  /* 0x00000008b41c723c */ /* 0x048fec000004181c */
[----:B------:R-:W-:Y:S01]  /*aa70*/  HMMA.16816.F32.BF16 R48, R180, R10, R48 ;  /* 0x0000000ab430723c */ /* 0x000fe20000041830 */
[----:B------:R-:W2:Y:S05]  /*aa80*/  LDSM.16.M88.4 R8, [R211+0x4000] ;  /* 0x00400000d308783b */ /* 0x000eaa0000000200 */
[----:B------:R-:W-:Y:S01]  /*aa90*/  HMMA.16816.F32.BF16 R16, R36, R54, R16 ;  /* 0x000000362410723c */ /* 0x000fe20000041810 */
[----:B------:R-:W3:Y:S05]  /*aaa0*/  LDSM.16.M88.4 R52, [R228+0x9000] ;  /* 0x00900000e434783b */ /* 0x000eea0000000200 */
[----:B-1----:R-:W-:Y:S06]  /*aab0*/  HMMA.16816.F32.BF16 R44, R180, R20, R44 ;  /* 0x00000014b42c723c */ /* 0x002fec000004182c */
[----:B----4-:R-:W-:Y:S06]  /*aac0*/  HMMA.16816.F32.BF16 R4, R24, R184, R4 ;  /* 0x000000b81804723c */ /* 0x010fec0000041804 */
[----:B------:R-:W-:Y:S01]  /*aad0*/  HMMA.16816.F32.BF16 R40, R180, R22, R40 ;  /* 0x00000016b428723c */ /* 0x000fe20000041828 */
[----:B------:R-:W-:Y:S05]  /*aae0*/  LDSM.16.M88.4 R20, [R222+0x8800] ;  /* 0x00880000de14783b */ /* 0x000fea0000000200 */
[----:B------:R-:W-:Y:S06]  /*aaf0*/  HMMA.16816.F32.BF16 R28, R56, R188, R28 ;  /* 0x000000bc381c723c */ /* 0x000fec000004181c */
[C---:B------:R-:W-:Y:S06]  /*ab00*/  HMMA.16816.F32.BF16 R156, R180.reuse, R172, R156 ;  /* 0x000000acb49c723c */ /* 0x040fec000004189c */
[----:B------:R-:W-:Y:S01]  /*ab10*/  HMMA.16816.F32.BF16 R152, R180, R174, R152 ;  /* 0x000000aeb498723c */ /* 0x000fe20000041898 */
[----:B------:R-:W1:Y:S05]  /*ab20*/  LDSM.16.M88.4 R172, [R208] ;  /* 0x00000000d0ac783b */ /* 0x000e6a0000000200 */
[----:B------:R-:W-:Y:S01]  /*ab30*/  HMMA.16816.F32.BF16 R16, R24, R186, R16 ;  /* 0x000000ba1810723c */ /* 0x000fe20000041810 */
[----:B------:R-:W4:Y:S05]  /*ab40*/  LDSM.16.M88.4 R184, [R228+0x9800] ;  /* 0x00980000e4b8783b */ /* 0x000f2a0000000200 */
[----:B------:R-:W-:Y:S06]  /*ab50*/  HMMA.16816.F32.BF16 R48, R56, R190, R48 ;  /* 0x000000be3830723c */ /* 0x000fec0000041830 */
[----:B--2---:R-:W-:Y:S06]  /*ab60*/  HMMA.16816.F32.BF16 R4, R12, R8, R4 ;  /* 0x000000080c04723c */ /* 0x004fec0000041804 */
[C---:B---3--:R-:W-:Y:S06]  /*ab70*/  HMMA.16816.F32.BF16 R44, R56.reuse, R52, R44 ;  /* 0x00000034382c723c */ /* 0x048fec000004182c */
[----:B------:R-:W-:Y:S06]  /*ab80*/  HMMA.16816.F32.BF16 R40, R56, R54, R40 ;  /* 0x000000363828723c */ /* 0x000fec0000041828 */
[----:B------:R-:W-:Y:S06]  /*ab90*/  HMMA.16816.F32.BF16 R28, R36, R32, R28 ;  /* 0x00000020241c723c */ /* 0x000fec000004181c */
[----:B------:R-:W-:Y:S01]  /*aba0*/  HMMA.16816.F32.BF16 R16, R12, R10, R16 ;  /* 0x0000000a0c10723c */ /* 0x000fe20000041810 */
[----:B------:R-:W2:Y:S01]  /*abb0*/  LDSM.16.M88.4 R8, [R222+0x9000] ;  /* 0x00900000de08783b */ /* 0x000ea20000000200 */
[----:B------:R-:W-:Y:S01]  /*abc0*/  FMUL.FTZ R5, R5, UR10 ;  /* 0x0000000a05057c20 */ /* 0x000fe20008410000 */
[----:B------:R-:W-:Y:S01]  /*abd0*/  FMUL.FTZ R6, R6, UR10 ;  /* 0x0000000a06067c20 */ /* 0x000fe20008410000 */
[----:B------:R-:W-:Y:S01]  /*abe0*/  FMUL.FTZ R3, R4, UR10 ;  /* 0x0000000a04037c20 */ /* 0x000fe20008410000 */
[----:B------:R-:W-:Y:S01]  /*abf0*/  FMUL.FTZ R54, R7, UR10 ;  /* 0x0000000a07367c20 */ /* 0x000fe20008410000 */
[C---:B------:R-:W-:Y:S01]  /*ac00*/  HMMA.16816.F32.BF16 R164, R180.reuse, R176, R164 ;  /* 0x000000b0b4a4723c */ /* 0x040fe200000418a4 */
[----:B------:R-:W3:Y:S05]  /*ac10*/  MUFU.TANH R53, R5 ;  /* 0x0000000500357308 */ /* 0x000eea0000002400 */
[C---:B------:R-:W-:Y:S03]  /*ac20*/  HMMA.16816.F32.BF16 R160, R180.reuse, R178, R160 ;  /* 0x000000b2b4a0723c */ /* 0x040fe600000418a0 */
[----:B------:R5:W-:Y:S03]  /*ac30*/  MUFU.TANH R52, R6 ;  /* 0x0000000600347308 */ /* 0x000be60000002400 */
[----:B------:R-:W-:Y:S01]  /*ac40*/  HMMA.16816.F32.BF16 R176, R180, R168, R148 ;  /* 0x000000a8b4b0723c */ /* 0x000fe20000041894 */
[----:B------:R-:W3:Y:S04]  /*ac50*/  LDSM.16.M88.4 R148, [R211+0x4800] ;  /* 0x00480000d394783b */ /* 0x000ee80000000200 */
[----:B------:R-:W3:Y:S01]  /*ac60*/  MUFU.TANH R54, R54 ;  /* 0x0000003600367308 */ /* 0x000ee20000002400 */
[C---:B------:R-:W-:Y:S01]  /*ac70*/  HMMA.16816.F32.BF16 R48, R36.reuse, R34, R48 ;  /* 0x000000222430723c */ /* 0x040fe20000041830 */
[----:B------:R-:W3:Y:S01]  /*ac80*/  LDSM.16.M88.4 R32, [R228+0xa000] ;  /* 0x00a00000e420783b */ /* 0x000ee20000000200 */
[----:B------:R-:W-:Y:S01]  /*ac90*/  FMUL.FTZ R16, R16, UR10 ;  /* 0x0000000a10107c20 */ /* 0x000fe20008410000 */
[----:B------:R-:W-:Y:S01]  /*aca0*/  FMUL.FTZ R17, R17, UR10 ;  /* 0x0000000a11117c20 */ /* 0x000fe20008410000 */
[----:B------:R-:W-:Y:S01]  /*acb0*/  FMUL.FTZ R18, R18, UR10 ;  /* 0x0000000a12127c20 */ /* 0x000fe20008410000 */
[----:B------:R-:W-:Y:S01]  /*acc0*/  FMUL.FTZ R19, R19, UR10 ;  /* 0x0000000a13137c20 */ /* 0x000fe20008410000 */
[C---:B-1----:R-:W-:Y:S01]  /*acd0*/  HMMA.16816.F32.BF16 R44, R36.reuse, R172, R44 ;  /* 0x000000ac242c723c */ /* 0x042fe2000004182c */
[----:B------:R-:W1:Y:S01]  /*ace0*/  MUFU.TANH R55, R17 ;  /* 0x0000001100377308 */ /* 0x000e620000002400 */
[----:B-----5:R-:W5:Y:S04]  /*acf0*/  LDSM.16.M88.4 R4, [R207] ;  /* 0x00000000cf04783b */ /* 0x020f680000000200 */
[----:B------:R-:W-:Y:S03]  /*ad00*/  HMMA.16816.F32.BF16 R40, R36, R174, R40 ;  /* 0x000000ae2428723c */ /* 0x000fe60000041828 */
[----:B------:R-:W-:Y:S03]  /*ad10*/  MUFU.TANH R169, R18 ;  /* 0x0000001200a97308 */ /* 0x000fe60000002400 */
[----:B------:R-:W-:Y:S05]  /*ad20*/  HMMA.16816.F32.BF16 R28, R24, R20, R28 ;  /* 0x00000014181c723c */ /* 0x000fea000004181c */
[----:B------:R-:W1:Y:S01]  /*ad30*/  MUFU.TANH R168, R19 ;  /* 0x0000001300a87308 */ /* 0x000e620000002400 */
[C---:B----4-:R-:W-:Y:S06]  /*ad40*/  HMMA.16816.F32.BF16 R164, R56.reuse, R184, R164 ;  /* 0x000000b838a4723c */ /* 0x050fec00000418a4 */
[----:B------:R-:W-:Y:S01]  /*ad50*/  HMMA.16816.F32.BF16 R160, R56, R186, R160 ;  /* 0x000000ba38a0723c */ /* 0x000fe200000418a0 */
[----:B------:R-:W-:Y:S05]  /*ad60*/  MUFU.TANH R3, R3 ;  /* 0x0000000300037308 */ /* 0x000fea0000002400 */
[C---:B--2---:R-:W-:Y:S06]  /*ad70*/  HMMA.16816.F32.BF16 R44, R24.reuse, R8, R44 ;  /* 0x00000008182c723c */ /* 0x044fec000004182c */
[----:B------:R-:W-:Y:S01]  /*ad80*/  HMMA.16816.F32.BF16 R40, R24, R10, R40 ;  /* 0x0000000a1828723c */ /* 0x000fe20000041828 */
[----:B------:R-:W2:Y:S05]  /*ad90*/  LDSM.16.M88.4 R8, [R206] ;  /* 0x00000000ce08783b */ /* 0x000eaa0000000200 */
[----:B---3--:R-:W-:Y:S01]  /*ada0*/  HMMA.16816.F32.BF16 R28, R12, R148, R28 ;  /* 0x000000940c1c723c */ /* 0x008fe2000004181c */
[----:B------:R3:W4:Y:S05]  /*adb0*/  MUFU.TANH R148, R16 ;  /* 0x0000001000947308 */ /* 0x00072a0000002400 */
[----:B------:R-:W-:Y:S06]  /*adc0*/  HMMA.16816.F32.BF16 R156, R56, R32, R156 ;  /* 0x00000020389c723c */ /* 0x000fec000004189c */
[C---:B-----5:R-:W-:Y:S01]  /*add0*/  HMMA.16816.F32.BF16 R164, R36.reuse, R4, R164 ;  /* 0x0000000424a4723c */ /* 0x060fe200000418a4 */
[----:B---3--:R-:W3:Y:S05]  /*ade0*/  LDSM.16.M88.4 R16, [R222+0x9800] ;  /* 0x00980000de10783b */ /* 0x008eea0000000200 */
[----:B------:R-:W-:Y:S01]  /*adf0*/  HMMA.16816.F32.BF16 R160, R36, R6, R160 ;  /* 0x0000000624a0723c */ /* 0x000fe200000418a0 */
[----:B------:R-:W5:Y:S05]  /*ae00*/  LDSM.16.M88.4 R4, [R222+0xa000] ;  /* 0x00a00000de04783b */ /* 0x000f6a0000000200 */
[----:B------:R-:W-:Y:S01]  /*ae10*/  FMUL.FTZ R28, R28, UR10 ;  /* 0x0000000a1c1c7c20 */ /* 0x000fe20008410000 */
[----:B------:R-:W-:Y:S01]  /*ae20*/  HMMA.16816.F32.BF16 R48, R24, R22, R48 ;  /* 0x000000161830723c */ /* 0x000fe20000041830 */
[----:B------:R-:W1:Y:S01]  /*ae30*/  LDSM.16.M88.4 R20, [R211+0x5000] ;  /* 0x00500000d314783b */ /* 0x000e620000000200 */
[----:B------:R-:W-:Y:S01]  /*ae40*/  FMUL.FTZ R29, R29, UR10 ;  /* 0x0000000a1d1d7c20 */ /* 0x000fe20008410000 */
[----:B------:R-:W-:Y:S01]  /*ae50*/  FMUL.FTZ R30, R30, UR10 ;  /* 0x0000000a1e1e7c20 */ /* 0x000fe20008410000 */
[----:B------:R-:W-:Y:S01]  /*ae60*/  FMUL.FTZ R31, R31, UR10 ;  /* 0x0000000a1f1f7c20 */ /* 0x000fe20008410000 */
[----:B------:R-:W4:Y:S01]  /*ae70*/  MUFU.TANH R149, R28 ;  /* 0x0000001c00957308 */ /* 0x000f220000002400 */
[----:B------:R-:W-:Y:S01]  /*ae80*/  HMMA.16816.F32.BF16 R152, R56, R34, R152 ;  /* 0x000000223898723c */ /* 0x000fe20000041898 */
[----:B------:R-:W4:Y:S05]  /*ae90*/  LDSM.16.M88.4 R32, [R211+0x6000] ;  /* 0x00600000d320783b */ /* 0x000f2a0000000200 */
[----:B--2---:R-:W-:Y:S01]  /*aea0*/  HMMA.16816.F32.BF16 R156, R36, R8, R156 ;  /* 0x00000008249c723c */ /* 0x004fe2000004189c */
[----:B------:R-:W-:Y:S05]  /*aeb0*/  MUFU.TANH R172, R31 ;  /* 0x0000001f00ac7308 */ /* 0x000fea0000002400 */
[----:B------:R-:W-:Y:S06]  /*aec0*/  HMMA.16816.F32.BF16 R144, R180, R170, R144 ;  /* 0x000000aab490723c */ /* 0x000fec0000041890 */
[----:B------:R-:W-:Y:S01]  /*aed0*/  HMMA.16816.F32.BF16 R48, R12, R150, R48 ;  /* 0x000000960c30723c */ /* 0x000fe20000041830 */
[----:B------:R-:W-:Y:S05]  /*aee0*/  MUFU.TANH R150, R29 ;  /* 0x0000001d00967308 */ /* 0x000fea0000002400 */
[----:B------:R-:W-:Y:S01]  /*aef0*/  HMMA.16816.F32.BF16 R152, R36, R10, R152 ;  /* 0x0000000a2498723c */ /* 0x000fe20000041898 */
[----:B------:R-:W-:Y:S02]  /*af00*/  LDSM.16.M88.4 R8, [R205] ;  /* 0x00000000cd08783b */ /* 0x000fe40000000200 */
[----:B------:R2:W4:Y:S03]  /*af10*/  MUFU.TANH R151, R30 ;  /* 0x0000001e00977308 */ /* 0x0005260000002400 */
[C---:B---3--:R-:W-:Y:S06]  /*af20*/  HMMA.16816.F32.BF16 R164, R24.reuse, R16, R164 ;  /* 0x0000001018a4723c */ /* 0x048fec00000418a4 */
[C---:B------:R-:W-:Y:S01]  /*af30*/  HMMA.16816.F32.BF16 R160, R24.reuse, R18, R160 ;  /* 0x0000001218a0723c */ /* 0x040fe200000418a0 */
[----:B------:R-:W3:Y:S05]  /*af40*/  LDSM.16.M88.4 R16, [R228+0xa800] ;  /* 0x00a80000e410783b */ /* 0x000eea0000000200 */
[----:B-----5:R-:W-:Y:S01]  /*af50*/  HMMA.16816.F32.BF16 R156, R24, R4, R156 ;  /* 0x00000004189c723c */ /* 0x020fe2000004189c */
[----:B------:R-:W-:Y:S01]  /*af60*/  FMUL.FTZ R48, R48, UR10 ;  /* 0x0000000a30307c20 */ /* 0x000fe20008410000 */
[----:B--2---:R-:W2:Y:S01]  /*af70*/  LDSM.16.M88.4 R28, [R211+0x5800] ;  /* 0x00580000d31c783b */ /* 0x004ea20000000200 */
[----:B------:R-:W-:-:S02]  /*af80*/  FMUL.FTZ R50, R50, UR10 ;  /* 0x0000000a32327c20 */ /* 0x000fc40008410000 */
[----:B------:R5:W-:Y:S01]  /*af90*/  MUFU.TANH R173, R48 ;  /* 0x0000003000ad7308 */ /* 0x000be20000002400 */
[C---:B-1----:R-:W-:Y:S06]  /*afa0*/  HMMA.16816.F32.BF16 R44, R12.reuse, R20, R44 ;  /* 0x000000140c2c723c */ /* 0x042fec000004182c */
[----:B------:R-:W-:Y:S01]  /*afb0*/  HMMA.16816.F32.BF16 R40, R12, R22, R40 ;  /* 0x000000160c28723c */ /* 0x000fe20000041828 */
[----:B------:R-:W1:Y:S01]  /*afc0*/  LDSM.16.M88.4 R20, [R211+0x3000] ;  /* 0x00300000d314783b */ /* 0x000e620000000200 */
[----:B------:R-:W1:Y:S04]  /*afd0*/  MUFU.TANH R50, R50 ;  /* 0x0000003200327308 */ /* 0x000e680000002400 */
[----:B------:R-:W-:Y:S01]  /*afe0*/  HMMA.16816.F32.BF16 R152, R24, R6, R152 ;  /* 0x000000061898723c */ /* 0x000fe20000041898 */
[----:B------:R-:W-:Y:S01]  /*aff0*/  LDSM.16.M88.4 R4, [R222+0xa800] ;  /* 0x00a80000de04783b */ /* 0x000fe20000000200 */
[----:B-----5:R-:W-:Y:S01]  /*b000*/  FMUL.FTZ R48, R49, UR10 ;  /* 0x0000000a31307c20 */ /* 0x020fe20008410000 */
[----:B------:R-:W-:-:S03]  /*b010*/  FMUL.FTZ R49, R51, UR10 ;  /* 0x0000000a33317c20 */ /* 0x000fc60008410000 */
[----:B----4-:R-:W-:Y:S01]  /*b020*/  HMMA.16816.F32.BF16 R156, R12, R32, R156 ;  /* 0x000000200c9c723c */ /* 0x010fe2000004189c */
[----:B------:R-:W4:Y:S01]  /*b030*/  S2R R32, SR_TID.X ;  /* 0x0000000000207919 */ /* 0x000f220000002100 */
[----:B------:R-:W5:Y:S04]  /*b040*/  MUFU.TANH R48, R48 ;  /* 0x0000003000307308 */ /* 0x000f680000002400 */
[----:B------:R-:W-:Y:S01]  /*b050*/  FMUL.FTZ R44, R44, UR10 ;  /* 0x0000000a2c2c7c20 */ /* 0x000fe20008410000 */
[----:B------:R-:W-:Y:S01]  /*b060*/  FMUL.FTZ R46, R46, UR10 ;  /* 0x0000000a2e2e7c20 */ /* 0x000fe20008410000 */
[----:B------:R-:W-:Y:S01]  /*b070*/  FMUL.FTZ R45, R45, UR10 ;  /* 0x0000000a2d2d7c20 */ /* 0x000fe20008410000 */
[----:B------:R-:W-:Y:S01]  /*b080*/  FMUL.FTZ R47, R47, UR10 ;  /* 0x0000000a2f2f7c20 */ /* 0x000fe20008410000 */
[----:B---3--:R-:W-:Y:S01]  /*b090*/  HMMA.16816.F32.BF16 R176, R56, R16, R176 ;  /* 0x0000001038b0723c */ /* 0x008fe200000418b0 */
[----:B------:R-:W3:Y:S01]  /*b0a0*/  MUFU.TANH R49, R49 ;  /* 0x0000003100317308 */ /* 0x000ee20000002400 */
[----:B------:R-:W-:Y:S01]  /*b0b0*/  FMUL.FTZ R40, R40, UR10 ;  /* 0x0000000a28287c20 */ /* 0x000fe20008410000 */
[----:B------:R-:W-:Y:S01]  /*b0c0*/  FMUL.FTZ R42, R42, UR10 ;  /* 0x0000000a2a2a7c20 */ /* 0x000fe20008410000 */
[----:B------:R-:W-:-:S02]  /*b0d0*/  FMUL.FTZ R41, R41, UR10 ;  /* 0x0000000a29297c20 */ /* 0x000fc40008410000 */
[----:B------:R-:W-:Y:S01]  /*b0e0*/  HMMA.16816.F32.BF16 R144, R56, R18, R144 ;  /* 0x000000123890723c */ /* 0x000fe20000041890 */
[----:B------:R-:W5:Y:S02]  /*b0f0*/  LDSM.16.M88.4 R16, [R228+0xb000] ;  /* 0x00b00000e410783b */ /* 0x000f640000000200 */
[----:B------:R-:W3:Y:S03]  /*b100*/  MUFU.TANH R44, R44 ;  /* 0x0000002c002c7308 */ /* 0x000ee60000002400 */
[C---:B--2---:R-:W-:Y:S02]  /*b110*/  HMMA.16816.F32.BF16 R164, R12.reuse, R28, R164 ;  /* 0x0000001c0ca4723c */ /* 0x044fe400000418a4 */
[----:B------:R-:W-:Y:S01]  /*b120*/  FMUL.FTZ R156, R156, UR10 ;  /* 0x0000000a9c9c7c20 */ /* 0x000fe20008410000 */
[----:B------:R-:W-:Y:S02]  /*b130*/  FMUL.FTZ R158, R158, UR10 ;  /* 0x0000000a9e9e7c20 */ /* 0x000fe40008410000 */
[----:B------:R-:W2:Y:S01]  /*b140*/  MUFU.TANH R46, R46 ;  /* 0x0000002e002e7308 */ /* 0x000ea20000002400 */
[----:B------:R-:W-:Y:S01]  /*b150*/  HMMA.16816.F32.BF16 R160, R12, R30, R160 ;  /* 0x0000001e0ca0723c */ /* 0x000fe200000418a0 */
[----:B------:R-:W3:Y:S01]  /*b160*/  LDSM.16.M88.4 R28, [R211+0x3800] ;  /* 0x00380000d31c783b */ /* 0x000ee20000000200 */
[----:B----4-:R-:W-:-:S04]  /*b170*/  IMAD.SHL.U32 R32, R32, 0x2, RZ ;  /* 0x0000000220207824 */ /* 0x010fc800078e00ff */
[----:B-1----:R-:W-:Y:S01]  /*b180*/  HMMA.16816.F32.BF16 R140, R180, R20, R140 ;  /* 0x00000014b48c723c */ /* 0x002fe2000004188c */
[----:B------:R-:W1:Y:S01]  /*b190*/  MUFU.TANH R45, R45 ;  /* 0x0000002d002d7308 */ /* 0x000e620000002400 */
[----:B------:R-:W-:-:S04]  /*b1a0*/  LOP3.LUT R32, R32, 0x6, RZ, 0xc0, !PT ;  /* 0x0000000620207812 */ /* 0x000fc800078ec0ff */
[C---:B------:R-:W-:Y:S01]  /*b1b0*/  HMMA.16816.F32.BF16 R176, R36.reuse, R8, R176 ;  /* 0x0000000824b0723c */ /* 0x040fe200000418b0 */
[----:B------:R-:W-:Y:S02]  /*b1c0*/  IMAD R184, R236, 0x80, R32 ;  /* 0x00000080ecb87824 */ /* 0x000fe400078e0220 */
[----:B------:R-:W4:Y:S03]  /*b1d0*/  MUFU.TANH R47, R47 ;  /* 0x0000002f002f7308 */ /* 0x000f260000002400 */
[----:B------:R-:W-:Y:S01]  /*b1e0*/  HMMA.16816.F32.BF16 R144, R36, R10, R144 ;  /* 0x0000000a2490723c */ /* 0x000fe20000041890 */
[----:B------:R-:W2:Y:S04]  /*b1f0*/  LDSM.16.M88.4 R8, [R204] ;  /* 0x00000000cc08783b */ /* 0x000ea80000000200 */
[----:B------:R-:W4:Y:S01]  /*b200*/  MUFU.TANH R40, R40 ;  /* 0x0000002800287308 */ /* 0x000f220000002400 */
[----:B------:R-:W-:Y:S01]  /*b210*/  HMMA.16816.F32.BF16 R136, R180, R22, R136 ;  /* 0x00000016b488723c */ /* 0x000fe20000041888 */
[----:B------:R-:W1:Y:S01]  /*b220*/  LDSM.16.M88.4 R20, [R211+0x6800] ;  /* 0x00680000d314783b */ /* 0x000e620000000200 */
[----:B------:R-:W-:Y:S01]  /*b230*/  FMUL.FTZ R160, R160, UR10 ;  /* 0x0000000aa0a07c20 */ /* 0x000fe20008410000 */
[----:B------:R-:W-:Y:S01]  /*b240*/  FMUL.FTZ R162, R162, UR10 ;  /* 0x0000000aa2a27c20 */ /* 0x000fe20008410000 */
[----:B------:R-:W-:Y:S01]  /*b250*/  FMUL.FTZ R161, R161, UR10 ;  /* 0x0000000aa1a17c20 */ /* 0x000fe20008410000 */
[----:B------:R-:W-:Y:S01]  /*b260*/  FMUL.FTZ R163, R163, UR10 ;  /* 0x0000000aa3a37c20 */ /* 0x000fe20008410000 */
[----:B-----5:R-:W-:Y:S01]  /*b270*/  HMMA.16816.F32.BF16 R140, R56, R16, R140 ;  /* 0x00000010388c723c */ /* 0x020fe2000004188c */
[----:B------:R5:W4:Y:S05]  /*b280*/  MUFU.TANH R175, R42 ;  /* 0x0000002a00af7308 */ /* 0x000b2a0000002400 */
[----:B------:R-:W-:Y:S01]  /*b290*/  HMMA.16816.F32.BF16 R176, R24, R4, R176 ;  /* 0x0000000418b0723c */ /* 0x000fe200000418b0 */
[----:B------:R-:W-:-:S02]  /*b2a0*/  VIADD R16, R184, 0x8 ;  /* 0x00000008b8107836 */ /* 0x000fc40000000000 */
[----:B------:R-:W4:Y:S03]  /*b2b0*/  MUFU.TANH R41, R41 ;  /* 0x0000002900297308 */ /* 0x000f260000002400 */
[C---:B---3--:R-:W-:Y:S01]  /*b2c0*/  HMMA.16816.F32.BF16 R64, R180.reuse, R28, R64 ;  /* 0x0000001cb440723c */ /* 0x048fe20000041840 */
[----:B------:R-:W-:Y:S01]  /*b2d0*/  VIADD R4, R184, 0x1 ;  /* 0x00000001b8047836 */ /* 0x000fe20000000000 */
[CC--:B------:R-:W-:Y:S02]  /*b2e0*/  ISETP.GE.AND P6, PT, R16.reuse, R196.reuse, PT ;  /* 0x000000c41000720c */ /* 0x0c0fe40003fc6270 */
[-C--:B------:R-:W-:Y:S01]  /*b2f0*/  ISETP.GE.AND P4, PT, R16, R195.reuse, PT ;  /* 0x000000c31000720c */ /* 0x080fe20003f86270 */
[----:B------:R-:W-:Y:S01]  /*b300*/  VIADD R16, R184, 0x9 ;  /* 0x00000009b8107836 */ /* 0x000fe20000000000 */
[----:B------:R-:W-:Y:S01]  /*b310*/  HMMA.16816.F32.BF16 R60, R180, R30, R60 ;  /* 0x0000001eb43c723c */ /* 0x000fe2000004183c */
[CC--:B------:R-:W-:Y:S01]  /*b320*/  ISETP.GE.AND P3, PT, R4.reuse, R196.reuse, PT ;  /* 0x000000c40400720c */ /* 0x0c0fe20003f66270 */
[----:B------:R-:W3:Y:S01]  /*b330*/  LDSM.16.M88.4 R28, [R228+0xb800] ;  /* 0x00b80000e41c783b */ /* 0x000ee20000000200 */
[-C--:B------:R-:W-:Y:S01]  /*b340*/  ISETP.GE.AND P5, PT, R4, R195.reuse, PT ;  /* 0x000000c30400720c */ /* 0x080fe20003fa6270 */
[----:B-----5:R-:W-:Y:S01]  /*b350*/  FMUL.FTZ R42, R43, UR10 ;  /* 0x0000000a2b2a7c20 */ /* 0x020fe20008410000 */
[----:B------:R-:W-:Y:S01]  /*b360*/  FSEL R185, R53, -INF , !P3 ;  /* 0xff80000035b97808 */ /* 0x000fe20005800000 */
[----:B------:R-:W-:Y:S01]  /*b370*/  HMMA.16816.F32.BF16 R144, R24, R6, R144 ;  /* 0x000000061890723c */ /* 0x000fe20000041890 */
[----:B------:R-:W5:Y:S01]  /*b380*/  LDSM.16.M88.4 R4, [R222+0xb000] ;  /* 0x00b00000de04783b */ /* 0x000f620000000200 */
[----:B------:R-:W-:Y:S01]  /*b390*/  FSEL R183, R54, -INF , !P5 ;  /* 0xff80000036b77808 */ /* 0x000fe20006800000 */
[----:B------:R-:W-:Y:S01]  /*b3a0*/  FMUL.FTZ R43, R164, UR10 ;  /* 0x0000000aa42b7c20 */ /* 0x000fe20008410000 */
[CC--:B------:R-:W-:Y:S01]  /*b3b0*/  ISETP.GE.AND P3, PT, R16.reuse, R196.reuse, PT ;  /* 0x000000c41000720c */ /* 0x0c0fe20003f66270 */
[----:B------:R-:W-:Y:S01]  /*b3c0*/  FMUL.FTZ R164, R165, UR10 ;  /* 0x0000000aa5a47c20 */ /* 0x000fe20008410000 */
[----:B--2---:R-:W-:Y:S01]  /*b3d0*/  HMMA.16816.F32.BF16 R140, R36, R8, R140 ;  /* 0x00000008248c723c */ /* 0x004fe2000004188c */
[-C--:B------:R-:W-:Y:S01]  /*b3e0*/  ISETP.GE.AND P5, PT, R16, R195.reuse, PT ;  /* 0x000000c31000720c */ /* 0x080fe20003fa6270 */
[----:B------:R-:W-:Y:S01]  /*b3f0*/  VIADD R16, R184, 0x10 ;  /* 0x00000010b8107836 */ /* 0x000fe20000000000 */
[----:B------:R-:W-:Y:S01]  /*b400*/  FSEL R189, R55, -INF , !P3 ;  /* 0xff80000037bd7808 */ /* 0x000fe20005800000 */
[----:B------:R-:W2:Y:S01]  /*b410*/  MUFU.TANH R42, R42 ;  /* 0x0000002a002a7308 */ /* 0x000ea20000002400 */
[----:B------:R-:W-:Y:S01]  /*b420*/  FSEL R187, R168, -INF , !P5 ;  /* 0xff800000a8bb7808 */ /* 0x000fe20006800000 */
[----:B-1----:R-:W-:Y:S01]  /*b430*/  HMMA.16816.F32.BF16 R176, R12, R20, R176 ;  /* 0x000000140cb0723c */ /* 0x002fe200000418b0 */
[----:B------:R-:W-:Y:S01]  /*b440*/  VIADD R8, R184, 0x11 ;  /* 0x00000011b8087836 */ /* 0x000fe20000000000 */
[----:B------:R-:W-:Y:S01]  /*b450*/  FSEL R188, R148, -INF , !P6 ;  /* 0xff80000094bc7808 */ /* 0x000fe20007000000 */
[----:B------:R-:W-:Y:S01]  /*b460*/  FMUL.FTZ R165, R166, UR10 ;  /* 0x0000000aa6a57c20 */ /* 0x000fe20008410000 */
[----:B------:R-:W-:Y:S01]  /*b470*/  FSEL R186, R169, -INF , !P4 ;  /* 0xff800000a9ba7808 */ /* 0x000fe20006000000 */
[----:B------:R-:W-:Y:S01]  /*b480*/  FMUL.FTZ R166, R167, UR10 ;  /* 0x0000000aa7a67c20 */ /* 0x000fe20008410000 */
[----:B------:R-:W-:Y:S01]  /*b490*/  HMMA.16816.F32.BF16 R136, R56, R18, R136 ;  /* 0x000000123888723c */ /* 0x000fe20000041888 */
[CC--:B------:R-:W-:Y:S01]  /*b4a0*/  ISETP.GE.AND P3, PT, R8.reuse, R196.reuse, PT ;  /* 0x000000c40800720c */ /* 0x0c0fe20003f66270 */
[----:B------:R-:W1:Y:S01]  /*b4b0*/  MUFU.TANH R43, R43 ;  /* 0x0000002b002b7308 */ /* 0x000e620000002400 */
[-C--:B------:R-:W-:Y:S01]  /*b4c0*/  ISETP.GE.AND P5, PT, R8, R195.reuse, PT ;  /* 0x000000c30800720c */ /* 0x080fe20003fa6270 */
[----:B------:R-:W-:Y:S01]  /*b4d0*/  VIADD R8, R184, 0x18 ;  /* 0x00000018b8087836 */ /* 0x000fe20000000000 */
[C---:B------:R-:W-:Y:S01]  /*b4e0*/  ISETP.GE.AND P6, PT, R16.reuse, R196, PT ;  /* 0x000000c41000720c */ /* 0x040fe20003fc6270 */
[----:B------:R-:W-:Y:S01]  /*b4f0*/  HMMA.16816.F32.BF16 R144, R12, R22, R144 ;  /* 0x000000160c90723c */ /* 0x000fe20000041890 */
[----:B------:R-:W4:Y:S01]  /*b500*/  LDSM.16.M88.4 R20, [R135] ;  /* 0x000000008714783b */ /* 0x000f220000000200 */
[----:B------:R-:W-:-:S02]  /*b510*/  ISETP.GE.AND P4, PT, R16, R195, PT ;  /* 0x000000c31000720c */ /* 0x000fc40003f86270 */
[----:B------:R-:W-:Y:S01]  /*b520*/  FSEL R182, R149, -INF , !P6 ;  /* 0xff80000095b67808 */ /* 0x000fe20007000000 */
[----:B------:R-:W1:Y:S01]  /*b530*/  LDSM.16.M88.4 R16, [R211+0x7000] ;  /* 0x00700000d310783b */ /* 0x000e620000000200 */
[----:B------:R-:W-:Y:S01]  /*b540*/  FSEL R181, R151, -INF , !P4 ;  /* 0xff80000097b57808 */ /* 0x000fe20006000000 */
[----:B------:R-:W-:Y:S01]  /*b550*/  HMMA.16816.F32.BF16 R152, R12, R34, R152 ;  /* 0x000000220c98723c */ /* 0x000fe20000041898 */
[CC--:B------:R-:W-:Y:S01]  /*b560*/  ISETP.GE.AND P6, PT, R8.reuse, R196.reuse, PT ;  /* 0x000000c40800720c */ /* 0x0c0fe20003fc6270 */
[----:B------:R-:W1:Y:S01]  /*b570*/  MUFU.TANH R165, R165 ;  /* 0x000000a500a57308 */ /* 0x000e620000002400 */
[-C--:B------:R-:W-:Y:S01]  /*b580*/  ISETP.GE.AND P4, PT, R8, R195.reuse, PT ;  /* 0x000000c30800720c */ /* 0x080fe20003f86270 */
[----:B------:R-:W-:Y:S01]  /*b590*/  VIADD R8, R184, 0x19 ;  /* 0x00000019b8087836 */ /* 0x000fe20000000000 */
[----:B------:R-:W-:Y:S01]  /*b5a0*/  FSEL R51, R150, -INF , !P3 ;  /* 0xff80000096337808 */ /* 0x000fe20005800000 */
[----:B---3--:R-:W-:Y:S01]  /*b5b0*/  HMMA.16816.F32.BF16 R64, R56, R28, R64 ;  /* 0x0000001c3840723c */ /* 0x008fe20000041840 */
[----:B------:R-:W-:Y:S01]  /*b5c0*/  FSEL R53, R172, -INF , !P5 ;  /* 0xff800000ac357808 */ /* 0x000fe20006800000 */
[----:B------:R-:W-:Y:S01]  /*b5d0*/  FMUL.FTZ R150, R178, UR10 ;  /* 0x0000000ab2967c20 */ /* 0x000fe20008410000 */
[----:B------:R-:W-:Y:S01]  /*b5e0*/  FSEL R180, R50, -INF , !P4 ;  /* 0xff80000032b47808 */ /* 0x000fe20006000000 */
[----:B------:R-:W-:Y:S01]  /*b5f0*/  FMUL.FTZ R50, R179, UR10 ;  /* 0x0000000ab3327c20 */ /* 0x000fe20008410000 */
[CC--:B------:R-:W-:Y:S01]  /*b600*/  ISETP.GE.AND P3, PT, R8.reuse, R196.reuse, PT ;  /* 0x000000c40800720c */ /* 0x0c0fe20003f66270 */
[----:B-----5:R-:W-:Y:S01]  /*b610*/  HMMA.16816.F32.BF16 R140, R24, R4, R140 ;  /* 0x00000004188c723c */ /* 0x020fe2000004188c */
[----:B------:R-:W-:Y:S01]  /*b620*/  FSEL R29, R173, -INF , !P6 ;  /* 0xff800000ad1d7808 */ /* 0x000fe20007000000 */
[----:B------:R-:W-:Y:S01]  /*b630*/  MUFU.TANH R164, R164 ;  /* 0x000000a400a47308 */ /* 0x000fe20000002400 */
[-C--:B------:R-:W-:Y:S01]  /*b640*/  ISETP.GE.AND P5, PT, R8, R195.reuse, PT ;  /* 0x000000c30800720c */ /* 0x080fe20003fa6270 */
[----:B------:R-:W-:Y:S01]  /*b650*/  FMUL.FTZ R55, R176, UR10 ;  /* 0x0000000ab0377c20 */ /* 0x000fe20008410000 */
[----:B------:R-:W-:Y:S01]  /*b660*/  FSEL R28, R48, -INF , !P3 ;  /* 0xff800000301c7808 */ /* 0x000fe20005800000 */
[----:B------:R-:W-:Y:S01]  /*b670*/  HMMA.16816.F32.BF16 R136, R36, R10, R136 ;  /* 0x0000000a2488723c */ /* 0x000fe20000041888 */
[----:B------:R-:W-:Y:S01]  /*b680*/  VIADD R4, R184, 0x20 ;  /* 0x00000020b8047836 */ /* 0x000fe20000000000 */
[----:B------:R-:W3:Y:S01]  /*b690*/  LDSM.16.M88.4 R8, [R222+0xb800] ;  /* 0x00b80000de08783b */ /* 0x000ee20000000200 */
[----:B------:R-:W-:Y:S01]  /*b6a0*/  FSEL R179, R49, -INF , !P5 ;  /* 0xff80000031b37808 */ /* 0x000fe20006800000 */
[----:B------:R-:W-:Y:S01]  /*b6b0*/  MUFU.TANH R166, R166 ;  /* 0x000000a600a67308 */ /* 0x000fe20000002400 */
[----:B------:R-:W-:Y:S01]  /*b6c0*/  FMUL.FTZ R149, R177, UR10 ;  /* 0x0000000ab1957c20 */ /* 0x000fe20008410000 */
[CC--:B------:R-:W-:Y:S01]  /*b6d0*/  ISETP.GE.AND P6, PT, R4.reuse, R196.reuse, PT ;  /* 0x000000c40400720c */ /* 0x0c0fe20003fc6270 */
[----:B------:R-:W-:Y:S01]  /*b6e0*/  HMMA.16816.F32.BF16 R60, R56, R30, R60 ;  /* 0x0000001e383c723c */ /* 0x000fe2000004183c */
[-C--:B------:R-:W-:Y:S01]  /*b6f0*/  ISETP.GE.AND P4, PT, R4, R195.reuse, PT ;  /* 0x000000c30400720c */ /* 0x080fe20003f86270 */
[----:B------:R-:W-:Y:S01]  /*b700*/  VIADD R4, R184, 0x21 ;  /* 0x00000021b8047836 */ /* 0x000fe20000000000 */
[----:B------:R-:W-:Y:S01]  /*b710*/  FSEL R34, R44, -INF , !P6 ;  /* 0xff8000002c227808 */ /* 0x000fe20007000000 */
[----:B------:R-:W-:Y:S01]  /*b720*/  FMUL.FTZ R152, R152, UR10 ;  /* 0x0000000a98987c20 */ /* 0x000fe20008410000 */
[----:B------:R-:W-:Y:S01]  /*b730*/  FSEL R32, R46, -INF , !P4 ;  /* 0xff8000002e207808 */ /* 0x000fe20006000000 */
[----:B------:R-:W-:Y:S01]  /*b740*/  MUFU.TANH R160, R160 ;  /* 0x000000a000a07308 */ /* 0x000fe20000002400 */
[-C--:B------:R-:W-:Y:S01]  /*b750*/  ISETP.GE.AND P3, PT, R4, R196.reuse, PT ;  /* 0x000000c40400720c */ /* 0x080fe20003f66270 */
[----:B------:R-:W-:Y:S01]  /*b760*/  FMUL.FTZ R154, R154, UR10 ;  /* 0x0000000a9a9a7c20 */ /* 0x000fe20008410000 */
[-C--:B------:R-:W-:Y:S01]  /*b770*/  ISETP.GE.AND P5, PT, R4, R195.reuse, PT ;  /* 0x000000c30400720c */ /* 0x080fe20003fa6270 */
[----:B------:R-:W-:Y:S01]  /*b780*/  VIADD R4, R184, 0x28 ;  /* 0x00000028b8047836 */ /* 0x000fe20000000000 */
[----:B----4-:R-:W-:Y:S01]  /*b790*/  HMMA.16816.F32.BF16 R64, R36, R20, R64 ;  /* 0x000000142440723c */ /* 0x010fe20000041840 */
[----:B------:R-:W-:Y:S01]  /*b7a0*/  FSEL R178, R45, -INF , !P3 ;  /* 0xff8000002db27808 */ /* 0x000fe20005800000 */
[----:B------:R-:W-:Y:S01]  /*b7b0*/  FMUL.FTZ R148, R155, UR10 ;  /* 0x0000000a9b947c20 */ /* 0x000fe20008410000 */
        /* <DEDUP_REMOVED lines=9> */
[----:B------:R5:W-:Y:S01]  /*b850*/  MUFU.TANH R171, R156 ;  /* 0x0000009c00ab7308 */ /* 0x000be20000002400 */
[CC--:B------:R-:W-:Y:S01]  /*b860*/  ISETP.GE.AND P3, PT, R4.reuse, R196.reuse, PT ;  /* 0x000000c40400720c */ /* 0x0c0fe20003f66270 */
[----:B------:R-:W-:Y:S01]  /*b870*/  HMMA.16816.F32.BF16 R60, R36, R22, R60 ;  /* 0x00000016243c723c */ /* 0x000fe2000004183c */
[-C--:B------:R-:W-:Y:S01]  /*b880*/  ISETP.GE.AND P5, PT, R4, R195.reuse, PT ;  /* 0x000000c30400720c */ /* 0x080fe20003fa6270 */
[----:B------:R-:W-:Y:S01]  /*b890*/  VIADD R4, R184, 0x30 ;  /* 0x00000030b8047836 */ /* 0x000fe20000000000 */
[----:B------:R-:W-:Y:S01]  /*b8a0*/  FSEL R177, R41, -INF , !P3 ;  /* 0xff80000029b17808 */ /* 0x000fe20005800000 */
[----:B------:R-:W-:Y:S01]  /*b8b0*/  FMUL.FTZ R153, R153, UR10 ;  /* 0x0000000a99997c20 */ /* 0x000fe20008410000 */
[----:B--2---:R-:W-:Y:S01]  /*b8c0*/  FSEL R176, R42, -INF , !P5 ;  /* 0xff8000002ab07808 */ /* 0x004fe20006800000 */
[----:B------:R-:W-:Y:S01]  /*b8d0*/  MUFU.TANH R161, R161 ;  /* 0x000000a100a17308 */ /* 0x000fe20000002400 */
[CC--:B------:R-:W-:Y:S01]  /*b8e0*/  ISETP.GE.AND P6, PT, R4.reuse, R196.reuse, PT ;  /* 0x000000c40400720c */ /* 0x0c0fe20003fc6270 */
[----:B-1----:R-:W-:Y:S01]  /*b8f0*/  HMMA.16816.F32.BF16 R140, R12, R16, R140 ;  /* 0x000000100c8c723c */ /* 0x002fe2000004188c */
[-C--:B------:R-:W-:Y:S01]  /*b900*/  ISETP.GE.AND P4, PT, R4, R195.reuse, PT ;  /* 0x000000c30400720c */ /* 0x080fe20003f86270 */
[----:B------:R-:W-:Y:S01]  /*b910*/  FMUL.FTZ R145, R145, UR10 ;  /* 0x0000000a91917c20 */ /* 0x000fe20008410000 */
[----:B------:R-:W1:Y:S01]  /*b920*/  LDSM.16.M88.4 R4, [R211+0x7800] ;  /* 0x00780000d304783b */ /* 0x000e620000000200 */
[CC--:B------:R-:W-:Y:S01]  /*b930*/  ISETP.GE.AND P3, PT, R20.reuse, R196.reuse, PT ;  /* 0x000000c41400720c */ /* 0x0c0fe20003f66270 */
[----:B------:R-:W-:Y:S01]  /*b940*/  FMUL.FTZ R147, R147, UR10 ;  /* 0x0000000a93937c20 */ /* 0x000fe20008410000 */
[----:B---3--:R-:W-:Y:S01]  /*b950*/  HMMA.16816.F32.BF16 R64, R24, R8, R64 ;  /* 0x000000081840723c */ /* 0x008fe20000041840 */
[----:B-----5:R-:W-:Y:S01]  /*b960*/  FMUL.FTZ R156, R157, UR10 ;  /* 0x0000000a9d9c7c20 */ /* 0x020fe20008410000 */
[----:B------:R-:W-:Y:S01]  /*b970*/  MUFU.TANH R163, R163 ;  /* 0x000000a300a37308 */ /* 0x000fe20000002400 */
[----:B------:R-:W-:Y:S01]  /*b980*/  FMUL.FTZ R157, R159, UR10 ;  /* 0x0000000a9f9d7c20 */ /* 0x000fe20008410000 */
[-C--:B------:R-:W-:Y:S01]  /*b990*/  ISETP.GE.AND P5, PT, R20, R195.reuse, PT ;  /* 0x000000c31400720c */ /* 0x080fe20003fa6270 */
[----:B------:R-:W-:Y:S01]  /*b9a0*/  VIADD R20, R184, 0x38 ;  /* 0x00000038b8147836 */ /* 0x000fe20000000000 */
[----:B------:R-:W-:Y:S01]  /*b9b0*/  FSEL R151, R43, -INF , !P6 ;  /* 0xff8000002b977808 */ /* 0x000fe20007000000 */
[----:B------:R-:W-:Y:S01]  /*b9c0*/  HMMA.16816.F32.BF16 R136, R12, R18, R136 ;  /* 0x000000120c88723c */ /* 0x000fe20000041888 */
[----:B------:R-:W-:Y:S01]  /*b9d0*/  FSEL R162, R165, -INF , !P4 ;  /* 0xff800000a5a27808 */ /* 0x000fe20006000000 */
[----:B------:R-:W-:Y:S01]  /*b9e0*/  FMUL.FTZ R17, R146, UR10 ;  /* 0x0000000a92117c20 */ /* 0x000fe20008410000 */
[----:B------:R-:W2:Y:S01]  /*b9f0*/  MUFU.TANH R170, R158 ;  /* 0x0000009e00aa7308 */ /* 0x000ea20000002400 */
[----:B------:R-:W-:Y:S01]  /*ba00*/  ISETP.GE.AND P6, PT, R20, R196, PT ;  /* 0x000000c41400720c */ /* 0x000fe20003fc6270 */
[----:B------:R-:W-:Y:S01]  /*ba10*/  FMUL.FTZ R144, R144, UR10 ;  /* 0x0000000a90907c20 */ /* 0x000fe20008410000 */
[-C--:B------:R-:W-:Y:S01]  /*ba20*/  ISETP.GE.AND P4, PT, R20, R195.reuse, PT ;  /* 0x000000c31400720c */ /* 0x080fe20003f86270 */
[C---:B------:R-:W-:Y:S01]  /*ba30*/  VIADD R19, R184.reuse, 0x39 ;  /* 0x00000039b8137836 */ /* 0x040fe20000000000 */
[----:B------:R-:W-:Y:S01]  /*ba40*/  HMMA.16816.F32.BF16 R60, R24, R10, R60 ;  /* 0x0000000a183c723c */ /* 0x000fe2000004183c */
[----:B------:R-:W-:Y:S01]  /*ba50*/  VIADD R18, R184, 0x40 ;  /* 0x00000040b8127836 */ /* 0x000fe20000000000 */
[----:B----4-:R-:W-:Y:S01]  /*ba60*/  FSEL R165, R167, -INF , !P4 ;  /* 0xff800000a7a57808 */ /* 0x010fe20006000000 */
[----:B------:R3:W-:Y:S01]  /*ba70*/  MUFU.TANH R158, R152 ;  /* 0x00000098009e7308 */ /* 0x0007e20000002400 */
[----:B------:R-:W-:Y:S01]  /*ba80*/  FMUL.FTZ R9, R141, UR10 ;  /* 0x0000000a8d097c20 */ /* 0x000fe20008410000 */
[----:B------:R-:W-:Y:S01]  /*ba90*/  FMUL.FTZ R140, R140, UR10 ;  /* 0x0000000a8c8c7c20 */ /* 0x000fe20008410000 */
[----:B------:R-:W-:Y:S01]  /*baa0*/  ISETP.GE.AND P4, PT, R18, R195, PT ;  /* 0x000000c31200720c */ /* 0x000fe20003f86270 */
[----:B------:R-:W-:Y:S01]  /*bab0*/  FMUL.FTZ R142, R142, UR10 ;  /* 0x0000000a8e8e7c20 */ /* 0x000fe20008410000 */
[----:B------:R-:W-:-:S02]  /*bac0*/  VIADD R10, R184, 0x61 ;  /* 0x00000061b80a7836 */ /* 0x000fc40000000000 */
[----:B------:R-:W-:Y:S01]  /*bad0*/  FMUL.FTZ R143, R143, UR10 ;  /* 0x0000000a8f8f7c20 */ /* 0x000fe20008410000 */
[----:B------:R-:W-:Y:S01]  /*bae0*/  VIADD R11, R184, 0x60 ;  /* 0x00000060b80b7836 */ /* 0x000fe20000000000 */
[----:B------:R4:W-:Y:S01]  /*baf0*/  MUFU.TANH R54, R154 ;  /* 0x0000009a00367308 */ /* 0x0009e20000002400 */
[----:B--2---:R-:W-:Y:S01]  /*bb00*/  FSEL R170, R170, -INF , !P4 ;  /* 0xff800000aaaa7808 */ /* 0x004fe20006000000 */
[----:B------:R-:W-:-:S04]  /*bb10*/  DEPBAR.LE SB0, 0x0 ;  /* 0x000080000000791a */ /* 0x000fc80000000000 */
[----:B------:R-:W-:Y:S01]  /*bb20*/  FMUL.FTZ R137, R137, UR10 ;  /* 0x0000000a89897c20 */ /* 0x000fe20008410000 */
[----:B------:R-:W-:Y:S01]  /*bb30*/  FMUL.FTZ R138, R138, UR10 ;  /* 0x0000000a8a8a7c20 */ /* 0x000fe20008410000 */
[----:B------:R-:W2:Y:S01]  /*bb40*/  MUFU.TANH R156, R156 ;  /* 0x0000009c009c7308 */ /* 0x000ea20000002400 */
[----:B---3--:R-:W-:Y:S01]  /*bb50*/  FSEL R152, R164, -INF , !P3 ;  /* 0xff800000a4987808 */ /* 0x008fe20005800000 */
[----:B------:R-:W-:Y:S01]  /*bb60*/  FMUL.FTZ R136, R136, UR10 ;  /* 0x0000000a88887c20 */ /* 0x000fe20008410000 */
[----:B------:R-:W-:Y:S01]  /*bb70*/  FSEL R164, R166, -INF , !P5 ;  /* 0xff800000a6a47808 */ /* 0x000fe20006800000 */
[----:B-1----:R-:W-:Y:S01]  /*bb80*/  HMMA.16816.F32.BF16 R64, R12, R4, R64 ;  /* 0x000000040c40723c */ /* 0x002fe20000041840 */
[-C--:B------:R-:W-:Y:S01]  /*bb90*/  ISETP.GE.AND P3, PT, R19, R196.reuse, PT ;  /* 0x000000c41300720c */ /* 0x080fe20003f66270 */
[----:B------:R-:W-:Y:S01]  /*bba0*/  FMUL.FTZ R139, R139, UR10 ;  /* 0x0000000a8b8b7c20 */ /* 0x000fe20008410000 */
[----:B------:R-:W-:Y:S01]  /*bbb0*/  ISETP.GE.AND P5, PT, R19, R195, PT ;  /* 0x000000c31300720c */ /* 0x000fe20003fa6270 */
[----:B------:R-:W1:Y:S01]  /*bbc0*/  MUFU.TANH R157, R157 ;  /* 0x0000009d009d7308 */ /* 0x000e620000002400 */
[C---:B------:R-:W-:Y:S01]  /*bbd0*/  VIADD R19, R184.reuse, 0x41 ;  /* 0x00000041b8137836 */ /* 0x040fe20000000000 */
[----:B----4-:R-:W-:Y:S01]  /*bbe0*/  FSEL R154, R161, -INF , !P3 ;  /* 0xff800000a19a7808 */ /* 0x010fe20005800000 */
[C---:B------:R-:W-:Y:S01]  /*bbf0*/  VIADD R4, R184.reuse, 0x50 ;  /* 0x00000050b8047836 */ /* 0x040fe20000000000 */
[----:B------:R-:W-:Y:S01]  /*bc00*/  FSEL R166, R163, -INF , !P5 ;  /* 0xff800000a3a67808 */ /* 0x000fe20006800000 */
[----:B------:R-:W-:Y:S01]  /*bc10*/  VIADD R5, R184, 0x58 ;  /* 0x00000058b8057836 */ /* 0x000fe20000000000 */
[----:B------:R-:W-:-:S02]  /*bc20*/  ISETP.GE.AND P3, PT, R19, R196, PT ;  /* 0x000000c41300720c */ /* 0x000fc40003f66270 */
[----:B------:R3:W4:Y:S01]  /*bc30*/  MUFU.TANH R174, R153 ;  /* 0x0000009900ae7308 */ /* 0x0007220000002400 */
[----:B------:R-:W-:Y:S01]  /*bc40*/  ISETP.GE.AND P5, PT, R19, R195, PT ;  /* 0x000000c31300720c */ /* 0x000fe20003fa6270 */
[----:B------:R-:W-:Y:S01]  /*bc50*/  VIADD R19, R184, 0x49 ;  /* 0x00000049b8137836 */ /* 0x000fe20000000000 */
[----:B--2---:R-:W-:-:S04]  /*bc60*/  FSEL R172, R156, -INF , !P3 ;  /* 0xff8000009cac7808 */ /* 0x004fc80005800000 */
[----:B------:R-:W-:Y:S01]  /*bc70*/  ISETP.GE.AND P3, PT, R19, R196, PT ;  /* 0x000000c41300720c */ /* 0x000fe20003f66270 */
[----:B------:R-:W2:Y:S01]  /*bc80*/  MUFU.TANH R148, R148 ;  /* 0x0000009400947308 */ /* 0x000ea20000002400 */
[----:B-1----:R-:W-:Y:S02]  /*bc90*/  FSEL R169, R157, -INF , !P5 ;  /* 0xff8000009da97808 */ /* 0x002fe40006800000 */
[----:B------:R-:W-:Y:S01]  /*bca0*/  ISETP.GE.AND P5, PT, R19, R195, PT ;  /* 0x000000c31300720c */ /* 0x000fe20003fa6270 */
[----:B------:R-:W-:Y:S01]  /*bcb0*/  FMUL.FTZ R65, R65, UR10 ;  /* 0x0000000a41417c20 */ /* 0x000fe20008410000 */
[----:B------:R-:W-:-:S03]  /*bcc0*/  FMUL.FTZ R64, R64, UR10 ;  /* 0x0000000a40407c20 */ /* 0x000fc60008410000 */
[----:B------:R-:W1:Y:S01]  /*bcd0*/  MUFU.TANH R55, R55 ;  /* 0x0000003700377308 */ /* 0x000e620000002400 */
[----:B---3--:R-:W-:Y:S02]  /*bce0*/  FSEL R153, R160, -INF , !P6 ;  /* 0xff800000a0997808 */ /* 0x008fe40007000000 */
[-C--:B------:R-:W-:Y:S01]  /*bcf0*/  ISETP.GE.AND P6, PT, R18, R196.reuse, PT ;  /* 0x000000c41200720c */ /* 0x080fe20003fc6270 */
[----:B------:R-:W-:Y:S01]  /*bd00*/  VIADD R18, R184, 0x48 ;  /* 0x00000048b8127836 */ /* 0x000fe20000000000 */
[----:B----4-:R-:W-:Y:S02]  /*bd10*/  FSEL R174, R174, -INF , !P3 ;  /* 0xff800000aeae7808 */ /* 0x010fe40005800000 */
[----:B------:R-:W-:Y:S01]  /*bd20*/  FSEL R171, R171, -INF , !P6 ;  /* 0xff800000abab7808 */ /* 0x000fe20007000000 */
[----:B------:R-:W3:Y:S01]  /*bd30*/  MUFU.TANH R149, R149 ;  /* 0x0000009500957308 */ /* 0x000ee20000002400 */
[C---:B------:R-:W-:Y:S02]  /*bd40*/  ISETP.GE.AND P6, PT, R18.reuse, R196, PT ;  /* 0x000000c41200720c */ /* 0x040fe40003fc6270 */
[----:B------:R-:W-:-:S02]  /*bd50*/  ISETP.GE.AND P4, PT, R18, R195, PT ;  /* 0x000000c31200720c */ /* 0x000fc40003f86270 */
[----:B------:R-:W-:Y:S02]  /*bd60*/  FSEL R173, R158, -INF , !P6 ;  /* 0xff8000009ead7808 */ /* 0x000fe40007000000 */
[----:B------:R-:W-:Y:S01]  /*bd70*/  FSEL R168, R54, -INF , !P4 ;  /* 0xff80000036a87808 */ /* 0x000fe20006000000 */
[----:B------:R-:W4:Y:S01]  /*bd80*/  MUFU.TANH R150, R150 ;  /* 0x0000009600967308 */ /* 0x000f220000002400 */
[CC--:B------:R-:W-:Y:S02]  /*bd90*/  ISETP.GE.AND P6, PT, R4.reuse, R196.reuse, PT ;  /* 0x000000c40400720c */ /* 0x0c0fe40003fc6270 */
[----:B------:R-:W-:Y:S01]  /*bda0*/  ISETP.GE.AND P4, PT, R4, R195, PT ;  /* 0x000000c30400720c */ /* 0x000fe20003f86270 */
[----:B------:R-:W-:Y:S01]  /*bdb0*/  VIADD R4, R184, 0x51 ;  /* 0x00000051b8047836 */ /* 0x000fe20000000000 */
[----:B--2---:R-:W-:Y:S02]  /*bdc0*/  FSEL R167, R148, -INF , !P5 ;  /* 0xff80000094a77808 */ /* 0x004fe40006800000 */
[----:B-1----:R-:W-:Y:S01]  /*bdd0*/  FSEL R163, R55, -INF , !P6 ;  /* 0xff80000037a37808 */ /* 0x002fe20007000000 */
[----:B------:R-:W1:Y:S01]  /*bde0*/  MUFU.TANH R50, R50 ;  /* 0x0000003200327308 */ /* 0x000e620000002400 */
[----:B------:R-:W-:-:S02]  /*bdf0*/  ISETP.GE.AND P3, PT, R4, R196, PT ;  /* 0x000000c40400720c */ /* 0x000fc40003f66270 */
[-C--:B------:R-:W-:Y:S01]  /*be00*/  ISETP.GE.AND P5, PT, R4, R195.reuse, PT ;  /* 0x000000c30400720c */ /* 0x080fe20003fa6270 */
[----:B------:R-:W-:Y:S01]  /*be10*/  VIADD R4, R184, 0x59 ;  /* 0x00000059b8047836 */ /* 0x000fe20000000000 */
[----:B---3--:R-:W-:Y:S02]  /*be20*/  FSEL R161, R149, -INF , !P3 ;  /* 0xff80000095a17808 */ /* 0x008fe40005800000 */
[CC--:B------:R-:W-:Y:S01]  /*be30*/  ISETP.GE.AND P6, PT, R5.reuse, R196.reuse, PT ;  /* 0x000000c40500720c */ /* 0x0c0fe20003fc6270 */
[----:B------:R-:W2:Y:S01]  /*be40*/  MUFU.TANH R159, R145 ;  /* 0x00000091009f7308 */ /* 0x000ea20000002400 */
[----:B----4-:R-:W-:Y:S02]  /*be50*/  FSEL R158, R150, -INF , !P4 ;  /* 0xff800000969e7808 */ /* 0x010fe40006000000 */
[----:B------:R-:W-:Y:S02]  /*be60*/  ISETP.GE.AND P4, PT, R5, R195, PT ;  /* 0x000000c30500720c */ /* 0x000fe40003f86270 */
[----:B------:R-:W-:-:S03]  /*be70*/  ISETP.GE.AND P3, PT, R4, R196, PT ;  /* 0x000000c40400720c */ /* 0x000fc60003f66270 */
[----:B------:R-:W3:Y:S01]  /*be80*/  MUFU.TANH R155, R147 ;  /* 0x00000093009b7308 */ /* 0x000ee20000002400 */
[----:B-1----:R-:W-:Y:S02]  /*be90*/  FSEL R157, R50, -INF , !P5 ;  /* 0xff800000329d7808 */ /* 0x002fe40006800000 */
[----:B------:R-:W-:Y:S02]  /*bea0*/  ISETP.GE.AND P5, PT, R4, R195, PT ;  /* 0x000000c30400720c */ /* 0x000fe40003fa6270 */
[----:B------:R-:W-:Y:S03]  /*beb0*/  HMMA.16816.F32.BF16 R4, R12, R6, R60 ;  /* 0x000000060c04723c */ /* 0x000fe6000004183c */
[----:B------:R-:W1:Y:S01]  /*bec0*/  MUFU.TANH R9, R9 ;  /* 0x0000000900097308 */ /* 0x000e620000002400 */
[----:B--2---:R-:W-:Y:S02]  /*bed0*/  FSEL R159, R159, -INF , !P3 ;  /* 0xff8000009f9f7808 */ /* 0x004fe40005800000 */
[----:B------:R-:W-:Y:S01]  /*bee0*/  ISETP.GE.AND P3, PT, R10, R196, PT ;  /* 0x000000c40a00720c */ /* 0x000fe20003f66270 */
[----:B------:R-:W-:Y:S01]  /*bef0*/  FMUL.FTZ R61, R66, UR10 ;  /* 0x0000000a423d7c20 */ /* 0x000fe20008410000 */
[----:B------:R-:W-:-:S03]  /*bf00*/  FMUL.FTZ R60, R67, UR10 ;  /* 0x0000000a433c7c20 */ /* 0x000fc60008410000 */
[----:B------:R-:W2:Y:S01]  /*bf10*/  MUFU.TANH R16, R144 ;  /* 0x0000009000107308 */ /* 0x000ea20000002400 */
[----:B---3--:R-:W-:Y:S02]  /*bf20*/  FSEL R155, R155, -INF , !P5 ;  /* 0xff8000009b9b7808 */ /* 0x008fe40006800000 */
[----:B------:R-:W-:Y:S01]  /*bf30*/  ISETP.GE.AND P5, PT, R10, R195, PT ;  /* 0x000000c30a00720c */ /* 0x000fe20003fa6270 */
[----:B------:R-:W-:-:S04]  /*bf40*/  VIADD R10, R184, 0x69 ;  /* 0x00000069b80a7836 */ /* 0x000fc80000000000 */
[----:B------:R-:W3:Y:S01]  /*bf50*/  MUFU.TANH R17, R17 ;  /* 0x0000001100117308 */ /* 0x000ee20000002400 */
[----:B-1----:R-:W-:Y:S02]  /*bf60*/  FSEL R149, R9, -INF , !P3 ;  /* 0xff80000009957808 */ /* 0x002fe40005800000 */
[-C--:B------:R-:W-:Y:S02]  /*bf70*/  ISETP.GE.AND P3, PT, R10, R196.reuse, PT ;  /* 0x000000c40a00720c */ /* 0x080fe40003f66270 */
[----:B------:R-:W-:Y:S01]  /*bf80*/  FMUL.FTZ R62, R5, UR10 ;  /* 0x0000000a053e7c20 */ /* 0x000fe20008410000 */
[----:B------:R-:W-:Y:S02]  /*bf90*/  VIADD R5, R184, 0x71 ;  /* 0x00000071b8057836 */ /* 0x000fe40000000000 */
[----:B------:R-:W-:Y:S01]  /*bfa0*/  FMUL.FTZ R6, R6, UR10 ;  /* 0x0000000a06067c20 */ /* 0x000fe20008410000 */
[----:B------:R-:W1:Y:S01]  /*bfb0*/  MUFU.TANH R147, R137 ;  /* 0x0000008900937308 */ /* 0x000e620000002400 */
[----:B--2---:R-:W-:Y:S01]  /*bfc0*/  FSEL R160, R16, -INF , !P6 ;  /* 0xff80000010a07808 */ /* 0x004fe20007000000 */
[----:B------:R-:W-:Y:S01]  /*bfd0*/  FMUL.FTZ R7, R7, UR10 ;  /* 0x0000000a07077c20 */ /* 0x000fe20008410000 */
[----:B------:R-:W-:-:S05]  /*bfe0*/  ISETP.GE.AND P6, PT, R11, R196, PT ;  /* 0x000000c40b00720c */ /* 0x000fca0003fc6270 */
[----:B------:R-:W2:Y:S01]  /*bff0*/  MUFU.TANH R8, R140 ;  /* 0x0000008c00087308 */ /* 0x000ea20000002400 */
[----:B---3--:R-:W-:Y:S02]  /*c000*/  FSEL R156, R17, -INF , !P4 ;  /* 0xff800000119c7808 */ /* 0x008fe40006000000 */
[----:B------:R-:W-:Y:S01]  /*c010*/  ISETP.GE.AND P4, PT, R11, R195, PT ;  /* 0x000000c30b00720c */ /* 0x000fe20003f86270 */
[----:B------:R-:W-:-:S04]  /*c020*/  VIADD R11, R184, 0x68 ;  /* 0x00000068b80b7836 */ /* 0x000fc80000000000 */
[----:B------:R-:W3:Y:S01]  /*c030*/  MUFU.TANH R146, R142 ;  /* 0x0000008e00927308 */ /* 0x000ee20000002400 */
[----:B-1----:R-:W-:Y:S01]  /*c040*/  FSEL R147, R147, -INF , !P3 ;  /* 0xff80000093937808 */ /* 0x002fe20005800000 */
[----:B------:R-:W-:Y:S01]  /*c050*/  IMAD.MOV.U32 R137, RZ, RZ, R198 ;  /* 0x000000ffff897224 */ /* 0x000fe200078e00c6 */
[----:B------:R-:W-:-:S05]  /*c060*/  ISETP.GE.AND P3, PT, R5, R196, PT ;  /* 0x000000c40500720c */ /* 0x000fca0003f66270 */
[----:B------:R-:W1:Y:S01]  /*c070*/  MUFU.TANH R144, R138 ;  /* 0x0000008a00907308 */ /* 0x000e620000002400 */
[----:B--2---:R-:W-:Y:S02]  /*c080*/  FSEL R150, R8, -INF , !P6 ;  /* 0xff80000008967808 */ /* 0x004fe40007000000 */
[----:B------:R-:W-:-:S05]  /*c090*/  ISETP.GE.AND P6, PT, R11, R196, PT ;  /* 0x000000c40b00720c */ /* 0x000fca0003fc6270 */
[----:B------:R2:W4:Y:S01]  /*c0a0*/  MUFU.TANH R138, R65 ;  /* 0x00000041008a7308 */ /* 0x0005220000002400 */
[----:B---3--:R-:W-:Y:S02]  /*c0b0*/  FSEL R146, R146, -INF , !P4 ;  /* 0xff80000092927808 */ /* 0x008fe40006000000 */
[----:B------:R-:W-:-:S05]  /*c0c0*/  ISETP.GE.AND P4, PT, R11, R195, PT ;  /* 0x000000c30b00720c */ /* 0x000fca0003f86270 */
[----:B------:R-:W3:Y:S01]  /*c0d0*/  MUFU.TANH R18, R136 ;  /* 0x0000008800127308 */ /* 0x000ee20000002400 */
[----:B-1----:R-:W-:-:S07]  /*c0e0*/  FSEL R144, R144, -INF , !P4 ;  /* 0xff80000090907808 */ /* 0x002fce0006000000 */
[----:B------:R-:W1:Y:S01]  /*c0f0*/  MUFU.TANH R145, R143 ;  /* 0x0000008f00917308 */ /* 0x000e620000002400 */
[----:B--2---:R-:W-:Y:S01]  /*c100*/  FMUL.FTZ R65, R4, UR10 ;  /* 0x0000000a04417c20 */ /* 0x004fe20008410000 */
[----:B------:R-:W-:Y:S01]  /*c110*/  VIADD R4, R184, 0x70 ;  /* 0x00000070b8047836 */ /* 0x000fe20000000000 */
[----:B----4-:R-:W-:Y:S02]  /*c120*/  FSEL R138, R138, -INF , !P3 ;  /* 0xff8000008a8a7808 */ /* 0x010fe40005800000 */
[-C--:B------:R-:W-:Y:S02]  /*c130*/  ISETP.GE.AND P3, PT, R184, R196.reuse, PT ;  /* 0x000000c4b800720c */ /* 0x080fe40003f66270 */
[----:B------:R-:W-:Y:S01]  /*c140*/  ISETP.GE.AND P4, PT, R4, R195, PT ;  /* 0x000000c30400720c */ /* 0x000fe20003f86270 */
[----:B------:R-:W2:Y:S01]  /*c150*/  MUFU.TANH R143, R139 ;  /* 0x0000008b008f7308 */ /* 0x000ea20000002400 */
[----:B---3--:R-:W-:Y:S01]  /*c160*/  FSEL R148, R18, -INF , !P6 ;  /* 0xff80000012947808 */ /* 0x008fe20007000000 */
[----:B------:R-:W-:Y:S01]  /*c170*/  IMAD.MOV.U32 R136, RZ, RZ, R199 ;  /* 0x000000ffff887224 */ /* 0x000fe200078e00c7 */
[----:B------:R-:W-:Y:S01]  /*c180*/  ISETP.GE.AND P6, PT, R4, R196, PT ;  /* 0x000000c40400720c */ /* 0x000fe20003fc6270 */
[----:B------:R-:W-:Y:S01]  /*c190*/  VIADD R4, R184, 0x78 ;  /* 0x00000078b8047836 */ /* 0x000fe20000000000 */
[----:B------:R-:W-:-:S02]  /*c1a0*/  FSEL R3, R3, -INF , !P3 ;  /* 0xff80000003037808 */ /* 0x000fc40005800000 */
[----:B------:R-:W-:Y:S01]  /*c1b0*/  ISETP.GT.AND P3, PT, R236, R231, PT ;  /* 0x000000e7ec00720c */ /* 0x000fe20003f64270 */
        /* <DEDUP_REMOVED lines=20> */
[----:B------:R-:W-:-:S05]  /*c300*/  ISETP.GE.AND P6, PT, R4, R196, PT ;  /* 0x000000c40400720c */ /* 0x000fca0003fc6270 */
[----:B------:R-:W3:Y:S01]  /*c310*/  MUFU.TANH R54, R7 ;  /* 0x0000000700367308 */ /* 0x000ee20000002400 */
[----:B-1----:R-:W-:Y:S02]  /*c320*/  FSEL R59, R59, -INF , !P4 ;  /* 0xff8000003b3b7808 */ /* 0x002fe40006000000 */
[----:B------:R-:W-:Y:S02]  /*c330*/  ISETP.GE.AND P4, PT, R4, R195, PT ;  /* 0x000000c30400720c */ /* 0x000fe40003f86270 */
[----:B--2---:R-:W-:Y:S02]  /*c340*/  FSEL R62, R62, -INF , !P6 ;  /* 0xff8000003e3e7808 */ /* 0x004fe40007000000 */
[----:B---3--:R-:W-:Y:S01]  /*c350*/  FSEL R54, R54, -INF , !P4 ;  /* 0xff80000036367808 */ /* 0x008fe20006000000 */
[----:B------:R-:W-:Y:S08]  /*c360*/  @!P3 BRA `(.L_x_1653) ;  /* 0x0000000c0050b947 */ /* 0x000ff00003800000 */
        /* <DEDUP_REMOVED lines=9> */
[----:B-1----:R-:W-:-:S06]  /*c400*/  VIADD R8, R8, 0xffffffe ;  /* 0x0ffffffe08087836 */ /* 0x002fcc0000000000 */
[----:B------:R-:W1:Y:S02]  /*c410*/  F2I.FTZ.U32.TRUNC.NTZ R9, R8 ;  /* 0x0000000800097305 */ /* 0x000e64000021f000 */
[----:B-1----:R-:W-:Y:S01]  /*c420*/  IADD3 R4, RZ, -R9, RZ ;  /* 0x80000009ff047210 */ /* 0x002fe20007ffe0ff */
[----:B------:R-:W-:-:S04]  /*c430*/  IMAD.MOV.U32 R8, RZ, RZ, RZ ;  /* 0x000000ffff087224 */ /* 0x000fc800078e00ff */
[----:B------:R-:W-:-:S04]  /*c440*/  IMAD R4, R4, R5, RZ ;  /* 0x0000000504047224 */ /* 0x000fc800078e02ff */
[----:B------:R-:W-:Y:S01]  /*c450*/  IMAD.HI.U32 R4, R9, R4, R8 ;  /* 0x0000000409047227 */ /* 0x000fe200078e0008 */
[----:B------:R-:W-:Y:S02]  /*c460*/  IABS R8, R11 ;  /* 0x0000000b00087213 */ /* 0x000fe40000000000 */
[----:B------:R-:W-:-:S03]  /*c470*/  LOP3.LUT R11, R11, R6, RZ, 0x3c, !PT ;  /* 0x000000060b0b7212 */ /* 0x000fc600078e3cff */
        /* <DEDUP_REMOVED lines=16> */
[----:B------:R-:W-:-:S04]  /*c580*/  ISETP.GE.AND P6, PT, R7, RZ, PT ;  /* 0x000000ff0700720c */ /* 0x000fc80003fc6270 */
[----:B------:R-:W-:Y:S02]  /*c590*/  MOV R9, R12 ;  /* 0x0000000c00097202 */ /* 0x000fe40000000f00 */
[----:B------:R-:W-:Y:S01]  /*c5a0*/  @P4 VIADD R4, R4, 0x1 ;  /* 0x0000000104044836 */ /* 0x000fe20000000000 */
[----:B------:R-:W-:-:S03]  /*c5b0*/  ISETP.NE.AND P4, PT, R6, RZ, PT ;  /* 0x000000ff0600720c */ /* 0x000fc60003f85270 */
[----:B------:R-:W-:Y:S01]  /*c5c0*/  IMAD.MOV.U32 R5, RZ, RZ, R4 ;  /* 0x000000ffff057224 */ /* 0x000fe200078e0004 */
[----:B------:R-:W-:Y:S02]  /*c5d0*/  LOP3.LUT R4, RZ, R6, RZ, 0x33, !PT ;  /* 0x00000006ff047212 */ /* 0x000fe400078e33ff */
[----:B------:R-:W-:Y:S01]  /*c5e0*/  @!P6 IADD3 R9, -R9, RZ, RZ ;  /* 0x000000ff0909e210 */ /* 0x000fe20007ffe1ff */
[----:B------:R-:W-:-:S03]  /*c5f0*/  @!P5 IMAD.MOV R5, RZ, RZ, -R5 ;  /* 0x000000ffff05d224 */ /* 0x000fc600078e0a05 */
[C---:B------:R-:W-:Y:S02]  /*c600*/  SEL R9, R4.reuse, R9, !P4 ;  /* 0x0000000904097207 */ /* 0x040fe40006000000 */
[----:B------:R-:W-:-:S03]  /*c610*/  SEL R4, R4, R5, !P4 ;  /* 0x0000000504047207 */ /* 0x000fc60006000000 */
[----:B------:R-:W-:-:S04]  /*c620*/  IMAD.WIDE R12, R9, 0x4, R240 ;  /* 0x00000004090c7825 */ /* 0x000fc800078e02f0 */
[----:B------:R-:W-:Y:S01]  /*c630*/  IMAD.WIDE R10, R4, 0x4, R240 ;  /* 0x00000004040a7825 */ /* 0x000fe200078e02f0 */
[----:B------:R-:W2:Y:S04]  /*c640*/  LDG.E R8, desc[UR12][R12.64] ;  /* 0x0000000c0c087981 */ /* 0x000ea8000c1e1900 */
[----:B------:R1:W2:Y:S01]  /*c650*/  LDG.E R7, desc[UR12][R10.64] ;  /* 0x0000000c0a077981 */ /* 0x0002a2000c1e1900 */
[----:B------:R-:W-:Y:S02]  /*c660*/  IADD3 R9, R9, -R4, RZ ;  /* 0x8000000409097210 */ /* 0x000fe40007ffe0ff */
[----:B------:R-:W3:Y:S03]  /*c670*/  LDC.64 R4, c[0x0][0x230] ;  /* 0x00008c00ff047b82 */ /* 0x000ee60000000a00 */
[----:B------:R-:W-:-:S05]  /*c680*/  IMAD R9, R9, R6, -0x80 ;  /* 0xffffff8009097424 */ /* 0x000fca00078e0206 */
[----:B------:R-:W-:-:S05]  /*c690*/  SHF.R.S32.HI R6, RZ, 0x1f, R9 ;  /* 0x0000001fff067819 */ /* 0x000fca0000011409 */
[----:B------:R-:W-:-:S04]  /*c6a0*/  IMAD R6, R6, R132, RZ ;  /* 0x0000008406067224 */ /* 0x000fc800078e02ff */
[C---:B------:R-:W-:Y:S02]  /*c6b0*/  IMAD R6, R9.reuse, R133, R6 ;  /* 0x0000008509067224 */ /* 0x040fe400078e0206 */
[----:B-1----:R-:W-:-:S05]  /*c6c0*/  IMAD.WIDE.U32 R10, R9, R132, RZ ;  /* 0x00000084090a7225 */ /* 0x002fca00078e00ff */
[----:B------:R-:W-:Y:S01]  /*c6d0*/  IADD3 R11, R11, R6, RZ ;  /* 0x000000060b0b7210 */ /* 0x000fe20007ffe0ff */
[----:B--2---:R-:W-:-:S05]  /*c6e0*/  IMAD.IADD R7, R7, 0x1, -R8 ;  /* 0x0000000107077824 */ /* 0x004fca00078e0a08 */
[----:B------:R-:W-:-:S05]  /*c6f0*/  SHF.R.S32.HI R8, RZ, 0x1f, R7 ;  /* 0x0000001fff087819 */ /* 0x000fca0000011407 */
[----:B---3--:R-:W-:-:S04]  /*c700*/  IMAD R8, R8, R4, RZ ;  /* 0x0000000408087224 */ /* 0x008fc800078e02ff */
[C---:B------:R-:W-:Y:S02]  /*c710*/  IMAD R5, R7.reuse, R5, R8 ;  /* 0x0000000507057224 */ /* 0x040fe400078e0208 */
[----:B------:R-:W-:-:S04]  /*c720*/  IMAD.WIDE.U32 R8, R7, R4, R10 ;  /* 0x0000000407087225 */ /* 0x000fc800078e000a */
[----:B------:R-:W-:Y:S01]  /*c730*/  IMAD.IADD R7, R9, 0x1, R5 ;  /* 0x0000000109077824 */ /* 0x000fe200078e0205 */
[----:B------:R-:W-:Y:S06]  /*c740*/  BRA `(.L_x_1655) ;  /* 0x0000000000087947 */ /* 0x000fec0003800000 */
.L_x_1654:
[----:B------:R-:W-:-:S04]  /*c750*/  LEA R8, -R132, RZ, 0x7 ;  /* 0x000000ff84087211 */ /* 0x000fc800078e39ff */
[----:B------:R-:W-:-:S07]  /*c760*/  SHF.R.S32.HI R7, RZ, 0x1f, R8 ;  /* 0x0000001fff077819 */ /* 0x000fce0000011408 */
.L_x_1655:
        /* <DEDUP_REMOVED lines=14> */
[C---:B------:R-:W-:Y:S02]  /*c850*/  @!P1 LEA R24, P6, R9.reuse, UR8, 0x1 ;  /* 0x0000000809189c11 */ /* 0x040fe4000f8c08ff */
        /* <DEDUP_REMOVED lines=21> */
[----:B------:R3:W-:Y:S01]  /*c9b0*/  @!P1 LDGSTS.E.BYPASS.LTC128B.128 [R237+0x8000], desc[UR12][R30.64+0x80] ;  /* 0x080000801eed9fae */ /* 0x0007e2000b901d4c */
[----:B------:R-:W-:Y:S02]  /*c9c0*/  IADD3 R6, P4, R233, R4, RZ ;  /* 0x00000004e9067210 */ /* 0x000fe40007f9e0ff */
[--C-:B------:R-:W-:Y:S01]  /*c9d0*/  @!P2 LEA.HI.X R19, R4, R246, R5.reuse, 0x1, P6 ;  /* 0x000000f60413a211 */ /* 0x100fe200030f0c05 */
[--C-:B------:R-:W-:Y:S01]  /*c9e0*/  @!P1 IMAD.X R4, R134, 0x1, R5.reuse, P5 ;  /* 0x0000000186049824 */ /* 0x100fe200028e0605 */
[C---:B------:R-:W-:Y:S01]  /*c9f0*/  @!P1 LEA R16, P5, R9.reuse, UR8, 0x1 ;  /* 0x0000000809109c11 */ /* 0x040fe2000f8a08ff */
        /* <DEDUP_REMOVED lines=16> */
[----:B--2---:R-:W-:-:S02]  /*cb00*/  @!P2 LEA R36, P6, R4, R247, 0x1 ;  /* 0x000000f70424a211 */ /* 0x004fc400078c08ff */
        /* <DEDUP_REMOVED lines=8> */
[C---:B------:R-:W-:Y:S01]  /*cb90*/  @!P1 LEA R38, P5, R9.reuse, UR8, 0x1 ;  /* 0x0000000809269c11 */ /* 0x040fe2000f8a08ff */
[----:B------:R-:W-:Y:S01]  /*cba0*/  IMAD.X R6, R232, 0x1, R6, P4 ;  /* 0x00000001e8067824 */ /* 0x000fe200020e0606 */
[----:B------:R-:W-:Y:S01]  /*cbb0*/  @!P1 IADD3 R10, P4, R194, R5, RZ ;  /* 0x00000005c20a9210 */ /* 0x000fe20007f9e0ff */
[----:B------:R1:W-:Y:S01]  /*cbc0*/  @P2 STS.128 [R237+0x5000], RZ ;  /* 0x005000ffed002388 */ /* 0x0003e20000000c00 */
[----:B------:R-:W-:-:S03]  /*cbd0*/  @!P1 LEA.HI.X R39, R9, UR9, R4, 0x1, P5 ;  /* 0x0000000909279c11 */ /* 0x000fc6000a8f0c04 */
[----:B------:R-:W-:Y:S01]  /*cbe0*/  @!P1 IMAD.X R4, R134, 0x1, R6, P4 ;  /* 0x0000000186049824 */ /* 0x000fe200020e0606 */
[C---:B---3--:R-:W-:Y:S01]  /*cbf0*/  @!P1 LEA R30, P4, R10.reuse, UR8, 0x1 ;  /* 0x000000080a1e9c11 */ /* 0x048fe2000f8808ff */
[----:B------:R-:W-:Y:S01]  /*cc00*/  @!PT LDS RZ, [RZ] ;  /* 0x00000000fffff984 */ /* 0x000fe20000000800 */
[----:B------:R-:W-:Y:S01]  /*cc10*/  @!PT LDS RZ, [RZ] ;  /* 0x00000000fffff984 */ /* 0x000fe20000000800 */
[----:B------:R-:W-:Y:S01]  /*cc20*/  @!PT LDS RZ, [RZ] ;  /* 0x00000000fffff984 */ /* 0x000fe20000000800 */
[----:B------:R-:W-:Y:S03]  /*cc30*/  @!P2 LDGSTS.E.BYPASS.LTC128B.128 [R237+0x5000], desc[UR12][R22.64] ;  /* 0x0500000016edafae */ /* 0x000fe6000b901d4c */
[----:B------:R-:W-:Y:S01]  /*cc40*/  @!P1 LEA.HI.X R31, R10, UR9, R4, 0x1, P4 ;  /* 0x000000090a1f9c11 */ /* 0x000fe2000a0f0c04 */
[----:B------:R1:W-:Y:S01]  /*cc50*/  @P1 STS.128 [R237+0x9000], RZ ;  /* 0x009000ffed001388 */ /* 0x0003e20000000c00 */
[----:B------:R-:W-:Y:S02]  /*cc60*/  @!P2 LEA R10, P5, R5, R247, 0x1 ;  /* 0x000000f7050aa211 */ /* 0x000fe400078a08ff */
        /* <DEDUP_REMOVED lines=11> */
[----:B------:R-:W-:Y:S04]  /*cd20*/  @!P2 LDGSTS.E.BYPASS.LTC128B.128 [R237+0x5800], desc[UR12][R18.64] ;  /* 0x0580000012edafae */ /* 0x000fe8000b901d4c */
[----:B------:R1:W-:Y:S04]  /*cd30*/  @P1 STS.128 [R237+0x9800], RZ ;  /* 0x009800ffed001388 */ /* 0x0003e80000000c00 */
        /* <DEDUP_REMOVED lines=51> */
.L_x_1657:
[----:B------:R-:W-:Y:S05]  /*d070*/  BSYNC B0 ;  /* 0x0000000000007941 */ /* 0x000fea0003800000 */
.L_x_1656:
[----:B------:R-:W0:Y:S01]  /*d080*/  LDGDEPBAR ;  /* 0x00000000000079af */ /* 0x000e220000000000 */
[----:B------:R-:W-:-:S04]  /*d090*/  LEA R247, P1, R8, R247, 0x1 ;  /* 0x000000f708f77211 */ /* 0x000fc800078208ff */
[----:B------:R-:W-:-:S09]  /*d0a0*/  LEA.HI.X R246, R8, R246, R7, 0x1, P1 ;  /* 0x000000f608f67211 */ /* 0x000fd200008f0c07 */
.L_x_1653:
        /* <DEDUP_REMOVED lines=10> */
[----:B-1----:R-:W-:Y:S01]  /*d150*/  LDSM.16.MT88.4 R36, [R219+0x10800] ;  /* 0x01080000db24783b */ /* 0x002fe20000004200 */
        /* <DEDUP_REMOVED lines=63> */
[----:B-1----:R-:W-:Y:S02]  /*d550*/  FMNMX.FTZ R45, R4, R45, !PT ;  /* 0x0000002d042d7209 */ /* 0x002fe40007810000 */
[----:B---3--:R-:W-:-:S03]  /*d560*/  FMNMX.FTZ R46, R5, R46, !PT ;  /* 0x0000002e052e7209 */ /* 0x008fc60007810000 */
[C---:B------:R-:W-:Y:S01]  /*d570*/  FMUL.FTZ R55, R45.reuse, UR11 ;  /* 0x0000000b2d377c20 */ /* 0x040fe20008410000 */
[C---:B------:R-:W-:Y:S01]  /*d580*/  FSETP.NEU.FTZ.AND P1, PT, R45.reuse, -INF , PT ;  /* 0xff8000002d00780b */ /* 0x040fe20003f3d000 */
[----:B------:R-:W1:Y:S01]  /*d590*/  LDSM.16.MT88.4 R4, [R223+0xc000] ;  /* 0x00c00000df04783b */ /* 0x000e620000004200 */
[C---:B------:R-:W-:Y:S01]  /*d5a0*/  FSETP.NEU.FTZ.AND P2, PT, R46.reuse, -INF , PT ;  /* 0xff8000002e00780b */ /* 0x040fe20003f5d000 */
[C---:B------:R-:W-:Y:S01]  /*d5b0*/  FMUL.FTZ R64, R46.reuse, UR11 ;  /* 0x0000000b2e407c20 */ /* 0x040fe20008410000 */
[----:B------:R-:W-:Y:S02]  /*d5c0*/  FSEL R9, R45, RZ, P1 ;  /* 0x000000ff2d097208 */ /* 0x000fe40000800000 */
[----:B------:R-:W-:Y:S02]  /*d5d0*/  FSEL R8, R46, RZ, P2 ;  /* 0x000000ff2e087208 */ /* 0x000fe40001000000 */
[----:B------:R-:W-:Y:S01]  /*d5e0*/  FSEL R64, R64, RZ, P2 ;  /* 0x000000ff40407208 */ /* 0x000fe20001000000 */
[----:B------:R-:W-:Y:S01]  /*d5f0*/  FADD.FTZ R9, R0, -R9 ;  /* 0x8000000900097221 */ /* 0x000fe20000010000 */
[----:B------:R-:W-:Y:S01]  /*d600*/  FSEL R55, R55, RZ, P1 ;  /* 0x000000ff37377208 */ /* 0x000fe20000800000 */
[----:B------:R-:W-:-:S02]  /*d610*/  FADD.FTZ R8, R2, -R8 ;  /* 0x8000000802087221 */ /* 0x000fc40000010000 */
        /* <DEDUP_REMOVED lines=8> */
[----:B------:R-:W-:Y:S01]  /*d6a0*/  FMUL.FTZ R0, R9, UR11 ;  /* 0x0000000b09007c20 */ /* 0x000fe20008410000 */
[----:B------:R-:W-:Y:S01]  /*d6b0*/  FMUL.FTZ R8, R8, UR11 ;  /* 0x0000000b08087c20 */ /* 0x000fe20008410000 */
[----:B------:R-:W-:Y:S01]  /*d6c0*/  MUFU.EX2 R47, R47 ;  /* 0x0000002f002f7308 */ /* 0x000fe20000000800 */
[--C-:B------:R-:W-:Y:S01]  /*d6d0*/  FFMA.FTZ R49, R51, UR11, -R64.reuse ;  /* 0x0000000b33317c23 */ /* 0x100fe20008010840 */
[--C-:B------:R-:W-:Y:S01]  /*d6e0*/  FFMA.FTZ R52, R29, UR11, -R64.reuse ;  /* 0x0000000b1d347c23 */ /* 0x100fe20008010840 */
[--C-:B------:R-:W-:Y:S01]  /*d6f0*/  FFMA.FTZ R51, R28, UR11, -R64.reuse ;  /* 0x0000000b1c337c23 */ /* 0x100fe20008010840 */
[--C-:B------:R-:W-:Y:S01]  /*d700*/  FFMA.FTZ R50, R182, UR11, -R64.reuse ;  /* 0x0000000bb6327c23 */ /* 0x100fe20008010840 */
[----:B------:R-:W-:Y:S01]  /*d710*/  LDSM.16.MT88.4 R28, [R219+0x10000] ;  /* 0x01000000db1c783b */ /* 0x000fe20000004200 */
[--C-:B------:R-:W-:Y:S01]  /*d720*/  FFMA.FTZ R58, R181, UR11, -R55.reuse ;  /* 0x0000000bb53a7c23 */ /* 0x100fe20008010837 */
[--C-:B------:R-:W-:Y:S01]  /*d730*/  FFMA.FTZ R53, R53, UR11, -R55.reuse ;  /* 0x0000000b35357c23 */ /* 0x100fe20008010837 */
[----:B------:R-:W3:Y:S01]  /*d740*/  MUFU.EX2 R44, R44 ;  /* 0x0000002c002c7308 */ /* 0x000ee20000000800 */
        /* <DEDUP_REMOVED lines=11> */
[----:B------:R-:W-:Y:S01]  /*d800*/  LDSM.16.MT88.4 R32, [R223+0xd000] ;  /* 0x00d00000df20783b */ /* 0x000fe20000004200 */
        /* <DEDUP_REMOVED lines=39> */
[----:B------:R-:W-:Y:S01]  /*da80*/  FFMA.FTZ R143, R143, UR11, -R55 ;  /* 0x0000000b8f8f7c23 */ /* 0x000fe20008010837 */
[--C-:B------:R-:W-:Y:S01]  /*da90*/  FFMA.FTZ R139, R139, UR11, -R64.reuse ;  /* 0x0000000b8b8b7c23 */ /* 0x100fe20008010840 */
[--C-:B------:R-:W-:Y:S01]  /*daa0*/  FFMA.FTZ R138, R138, UR11, -R64.reuse ;  /* 0x0000000b8a8a7c23 */ /* 0x100fe20008010840 */
[--C-:B------:R-:W-:Y:S01]  /*dab0*/  FFMA.FTZ R65, R65, UR11, -R64.reuse ;  /* 0x0000000b41417c23 */ /* 0x100fe20008010840 */
[----:B------:R2:W3:Y:S01]  /*dac0*/  MUFU.EX2 R48, R8 ;  /* 0x0000000800307308 */ /* 0x0004e20000000800 */
[----:B------:R-:W-:-:S07]  /*dad0*/  FFMA.FTZ R62, R62, UR11, -R64 ;  /* 0x0000000b3e3e7c23 */ /* 0x000fce0008010840 */
[----:B------:R-:W5:Y:S01]  /*dae0*/  MUFU.EX2 R0, R0 ;  /* 0x0000000000007308 */ /* 0x000f620000000800 */
[----:B----4-:R-:W-:-:S07]  /*daf0*/  F2FP.BF16.F32.PACK_AB R15, R2, R3 ;  /* 0x00000003020f723e */ /* 0x010fce00000010ff */
[----:B------:R-:W4:Y:S01]  /*db00*/  MUFU.EX2 R50, R50 ;  /* 0x0000003200327308 */ /* 0x000f220000000800 */
[----:B--2---:R-:W2:Y:S01]  /*db10*/  LDSM.16.MT88.4 R8, [R220+0xc000] ;  /* 0x00c00000dc08783b */ /* 0x004ea20000004200 */
[-C--:B---3--:R-:W-:Y:S01]  /*db20*/  FMUL.FTZ R128, R128, R48.reuse ;  /* 0x0000003080807220 */ /* 0x088fe20000410000 */
        /* <DEDUP_REMOVED lines=33> */
[----:B------:R-:W3:Y:S01]  /*dd40*/  LDSM.16.MT88.4 R16, [R223+0x10000] ;  /* 0x01000000df10783b */ /* 0x000ee20000004200 */
        /* <DEDUP_REMOVED lines=39> */
[C---:B---3--:R-:W-:Y:S01]  /*dfc0*/  HMMA.16816.F32.BF16 R96, R12.reuse, R16, R96 ;  /* 0x000000100c60723c */ /* 0x048fe20000041860 */
[-C--:B------:R-:W-:Y:S01]  /*dfd0*/  FMUL.FTZ R74, R74, R0.reuse ;  /* 0x000000004a4a7220 */ /* 0x080fe20000410000 */
[----:B------:R-:W-:Y:S01]  /*dfe0*/  FMUL.FTZ R75, R75, R0 ;  /* 0x000000004b4b7220 */ /* 0x000fe20000410000 */
[-C--:B------:R-:W-:Y:S01]  /*dff0*/  FMUL.FTZ R68, R68, R48.reuse ;  /* 0x0000003044447220 */ /* 0x080fe20000410000 */
[----:B------:R-:W-:Y:S01]  /*e000*/  FMUL.FTZ R69, R69, R48 ;  /* 0x0000003045457220 */ /* 0x000fe20000410000 */
[-C--:B------:R-:W-:Y:S01]  /*e010*/  FMUL.FTZ R70, R70, R0.reuse ;  /* 0x0000000046467220 */ /* 0x080fe20000410000 */
[C---:B------:R-:W-:Y:S01]  /*e020*/  HMMA.16816.F32.BF16 R92, R12.reuse, R18, R92 ;  /* 0x000000120c5c723c */ /* 0x040fe2000004185c */
[----:B------:R-:W3:Y:S01]  /*e030*/  LDSM.16.MT88.4 R16, [R223+0xc800] ;  /* 0x00c80000df10783b */ /* 0x000ee20000004200 */
[----:B------:R-:W1:Y:S01]  /*e040*/  MUFU.EX2 R53, R53 ;  /* 0x0000003500357308 */ /* 0x000e620000000800 */
[----:B------:R-:W-:Y:S01]  /*e050*/  FMUL.FTZ R71, R71, R0 ;  /* 0x0000000047477220 */ /* 0x000fe20000410000 */
        /* <DEDUP_REMOVED lines=10> */
[----:B------:R-:W3:Y:S01]  /*e100*/  MUFU.EX2 R56, R56 ;  /* 0x0000003800387308 */ /* 0x000ee20000000800 */
[C---:B------:R-:W-:Y:S01]  /*e110*/  HMMA.16816.F32.BF16 R72, R12.reuse, R28, R72 ;  /* 0x0000001c0c48723c */ /* 0x040fe20000041848 */
[----:B------:R-:W-:Y:S01]  /*e120*/  FADD.FTZ R47, R42, R47 ;  /* 0x0000002f2a2f7221 */ /* 0x000fe20000010000 */
[----:B------:R-:W-:Y:S01]  /*e130*/  FADD.FTZ R0, R2, R0 ;  /* 0x0000000002007221 */ /* 0x000fe20000010000 */
[----:B------:R-:W-:Y:S02]  /*e140*/  MOV R2, R46 ;  /* 0x0000002e00027202 */ /* 0x000fe40000000f00 */
[----:B----4-:R-:W-:Y:S02]  /*e150*/  FADD.FTZ R47, R50, R47 ;  /* 0x0000002f322f7221 */ /* 0x010fe40000010000 */
[----:B------:R-:W4:Y:S02]  /*e160*/  MUFU.EX2 R63, R63 ;  /* 0x0000003f003f7308 */ /* 0x000f240000000800 */
[C---:B-----5:R-:W-:Y:S01]  /*e170*/  FADD.FTZ R47, R49.reuse, R47 ;  /* 0x0000002f312f7221 */ /* 0x060fe20000010000 */
[C---:B-1----:R-:W-:Y:S05]  /*e180*/  HMMA.16816.F32.BF16 R80, R12.reuse, R4, R80 ;  /* 0x000000040c50723c */ /* 0x042fea0000041850 */
[----:B------:R-:W-:Y:S01]  /*e190*/  MUFU.EX2 R66, R66 ;  /* 0x0000004200427308 */ /* 0x000fe20000000800 */
[----:B------:R-:W-:Y:S01]  /*e1a0*/  HMMA.16816.F32.BF16 R76, R12, R6, R76 ;  /* 0x000000060c4c723c */ /* 0x000fe2000004184c */
[----:B------:R-:W-:-:S02]  /*e1b0*/  F2FP.BF16.F32.PACK_AB R4, R49, R50 ;  /* 0x000000323104723e */ /* 0x000fc400000010ff */
[----:B------:R-:W-:Y:S01]  /*e1c0*/  F2FP.BF16.F32.PACK_AB R5, R53, R58 ;  /* 0x0000003a3505723e */ /* 0x000fe200000010ff */
        /* <DEDUP_REMOVED lines=14> */
[----:B----4-:R-:W-:Y:S01]  /*e2b0*/  FADD.FTZ R52, R63, R52 ;  /* 0x000000343f347221 */ /* 0x010fe20000010000 */
[C---:B------:R-:W-:Y:S01]  /*e2c0*/  HMMA.16816.F32.BF16 R124, R4.reuse, R18, R124 ;  /* 0x00000012047c723c */ /* 0x040fe2000004187c */
[----:B------:R-:W1:Y:S03]  /*e2d0*/  LDSM.16.MT88.4 R16, [R223+0x10800] ;  /* 0x01080000df10783b */ /* 0x000e660000004200 */
[----:B------:R-:W3:Y:S02]  /*e2e0*/  MUFU.EX2 R134, R134 ;  /* 0x0000008600867308 */ /* 0x000ee40000000800 */
[C---:B--2---:R-:W-:Y:S06]  /*e2f0*/  HMMA.16816.F32.BF16 R112, R4.reuse, R8, R112 ;  /* 0x000000080470723c */ /* 0x044fec0000041870 */
[C---:B------:R-:W-:Y:S01]  /*e300*/  HMMA.16816.F32.BF16 R108, R4.reuse, R10, R108 ;  /* 0x0000000a046c723c */ /* 0x040fe2000004186c */
[----:B------:R-:W2:Y:S01]  /*e310*/  LDSM.16.MT88.4 R8, [R220+0x10800] ;  /* 0x01080000dc08783b */ /* 0x000ea20000004200 */
[----:B------:R-:W4:Y:S04]  /*e320*/  MUFU.EX2 R140, R140 ;  /* 0x0000008c008c7308 */ /* 0x000f280000000800 */
[----:B------:R-:W-:Y:S01]  /*e330*/  HMMA.16816.F32.BF16 R120, R4, R24, R120 ;  /* 0x000000180478723c */ /* 0x000fe20000041878 */
[----:B---3--:R-:W-:-:S03]  /*e340*/  FADD.FTZ R56, R134, R56 ;  /* 0x0000003886387221 */ /* 0x008fc60000010000 */
[----:B------:R-:W-:Y:S02]  /*e350*/  MUFU.EX2 R141, R141 ;  /* 0x0000008d008d7308 */ /* 0x000fe40000000800 */
[C---:B------:R-:W-:Y:S01]  /*e360*/  HMMA.16816.F32.BF16 R116, R4.reuse, R26, R116 ;  /* 0x0000001a0474723c */ /* 0x040fe20000041874 */
[----:B------:R-:W3:Y:S05]  /*e370*/  LDSM.16.MT88.4 R24, [R221+0xd000] ;  /* 0x00d00000dd18783b */ /* 0x000eea0000004200 */
[C---:B------:R-:W-:Y:S01]  /*e380*/  HMMA.16816.F32.BF16 R104, R4.reuse, R20, R104 ;  /* 0x000000140468723c */ /* 0x040fe20000041868 */
[----:B------:R-:W5:Y:S05]  /*e390*/  MUFU.EX2 R142, R142 ;  /* 0x0000008e008e7308 */ /* 0x000f6a0000000800 */
[C---:B------:R-:W-:Y:S01]  /*e3a0*/  HMMA.16816.F32.BF16 R100, R4.reuse, R22, R100 ;  /* 0x000000160464723c */ /* 0x040fe20000041864 */
[----:B------:R-:W3:Y:S02]  /*e3b0*/  LDSM.16.MT88.4 R20, [R220+0xd000] ;  /* 0x00d00000dc14783b */ /* 0x000ee40000004200 */
[----:B------:R-:W3:Y:S03]  /*e3c0*/  MUFU.EX2 R151, R151 ;  /* 0x0000009700977308 */ /* 0x000ee60000000800 */
[C---:B-1----:R-:W-:Y:S05]  /*e3d0*/  HMMA.16816.F32.BF16 R96, R4.reuse, R16, R96 ;  /* 0x000000100460723c */ /* 0x042fea0000041860 */
[----:B------:R-:W-:Y:S01]  /*e3e0*/  MUFU.EX2 R152, R152 ;  /* 0x0000009800987308 */ /* 0x000fe20000000800 */
[C---:B------:R-:W-:Y:S01]  /*e3f0*/  HMMA.16816.F32.BF16 R92, R4.reuse, R18, R92 ;  /* 0x00000012045c723c */ /* 0x040fe2000004185c */
[----:B------:R-:W1:Y:S05]  /*e400*/  LDSM.16.MT88.4 R16, [R219+0xd000] ;  /* 0x00d00000db10783b */ /* 0x000e6a0000004200 */
[C---:B------:R-:W-:Y:S01]  /*e410*/  HMMA.16816.F32.BF16 R88, R4.reuse, R28, R88 ;  /* 0x0000001c0458723c */ /* 0x040fe20000041858 */
[----:B------:R-:W-:Y:S05]  /*e420*/  MUFU.EX2 R153, R153 ;  /* 0x0000009900997308 */ /* 0x000fea0000000800 */
[C---:B------:R-:W-:Y:S01]  /*e430*/  HMMA.16816.F32.BF16 R84, R4.reuse, R30, R84 ;  /* 0x0000001e0454723c */ /* 0x040fe20000041854 */
[----:B------:R-:W1:Y:S02]  /*e440*/  LDSM.16.MT88.4 R28, [R223+0x11000] ;  /* 0x01100000df1c783b */ /* 0x000e640000004200 */
[----:B------:R-:W-:Y:S03]  /*e450*/  MUFU.EX2 R154, R154 ;  /* 0x0000009a009a7308 */ /* 0x000fe60000000800 */
[C---:B--2---:R-:W-:Y:S05]  /*e460*/  HMMA.16816.F32.BF16 R80, R4.reuse, R8, R80 ;  /* 0x000000080450723c */ /* 0x044fea0000041850 */
[----:B------:R-:W2:Y:S01]  /*e470*/  MUFU.EX2 R162, R162 ;  /* 0x000000a200a27308 */ /* 0x000ea20000000800 */
[----:B------:R-:W-:Y:S01]  /*e480*/  HMMA.16816.F32.BF16 R76, R4, R10, R76 ;  /* 0x0000000a044c723c */ /* 0x000fe2000004184c */
[C---:B------:R-:W-:Y:S01]  /*e490*/  F2FP.BF16.F32.PACK_AB R8, R66.reuse, R63 ;  /* 0x0000003f4208723e */ /* 0x040fe200000010ff */
[----:B------:R-:W-:Y:S01]  /*e4a0*/  FADD.FTZ R66, R66, R52 ;  /* 0x0000003442427221 */ /* 0x000fe20000010000 */
[C---:B----4-:R-:W-:Y:S01]  /*e4b0*/  F2FP.BF16.F32.PACK_AB R9, R140.reuse, R134 ;  /* 0x000000868c09723e */ /* 0x050fe200000010ff */
[----:B------:R-:W-:-:S02]  /*e4c0*/  FADD.FTZ R140, R140, R56 ;  /* 0x000000388c8c7221 */ /* 0x000fc40000010000 */
[C---:B------:R-:W-:Y:S01]  /*e4d0*/  HMMA.16816.F32.BF16 R72, R4.reuse, R36, R72 ;  /* 0x000000240448723c */ /* 0x040fe20000041848 */
[----:B------:R-:W-:Y:S01]  /*e4e0*/  F2FP.BF16.F32.PACK_AB R10, R133, R67 ;  /* 0x00000043850a723e */ /* 0x000fe200000010ff */
[----:B------:R-:W4:Y:S01]  /*e4f0*/  MUFU.EX2 R164, R164 ;  /* 0x000000a400a47308 */ /* 0x000f220000000800 */
[C---:B-----5:R-:W-:Y:S01]  /*e500*/  F2FP.BF16.F32.PACK_AB R11, R142.reuse, R141 ;  /* 0x0000008d8e0b723e */ /* 0x060fe200000010ff */
        /* <DEDUP_REMOVED lines=8> */
[----:B---3--:R-:W-:Y:S01]  /*e590*/  HMMA.16816.F32.BF16 R120, R8, R24, R120 ;  /* 0x000000180878723c */ /* 0x008fe20000041878 */
[----:B------:R-:W-:Y:S01]  /*e5a0*/  FADD.FTZ R133, R151, R133 ;  /* 0x0000008597857221 */ /* 0x000fe20000010000 */
[----:B--2---:R-:W-:-:S04]  /*e5b0*/  FADD.FTZ R142, R162, R142 ;  /* 0x0000008ea28e7221 */ /* 0x004fc80000010000 */
[C---:B------:R-:W-:Y:S01]  /*e5c0*/  HMMA.16816.F32.BF16 R116, R8.reuse, R26, R116 ;  /* 0x0000001a0874723c */ /* 0x040fe20000041874 */
[----:B------:R-:W2:Y:S01]  /*e5d0*/  LDSM.16.MT88.4 R24, [R221+0x11000] ;  /* 0x01100000dd18783b */ /* 0x000ea20000004200 */
[----:B------:R-:W3:Y:S04]  /*e5e0*/  MUFU.EX2 R166, R166 ;  /* 0x000000a600a67308 */ /* 0x000ee80000000800 */
[C---:B------:R-:W-:Y:S04]  /*e5f0*/  HMMA.16816.F32.BF16 R112, R8.reuse, R20, R112 ;  /* 0x000000140870723c */ /* 0x040fe80000041870 */
[----:B------:R-:W5:Y:S02]  /*e600*/  MUFU.EX2 R171, R171 ;  /* 0x000000ab00ab7308 */ /* 0x000f640000000800 */
[C---:B------:R-:W-:Y:S01]  /*e610*/  HMMA.16816.F32.BF16 R108, R8.reuse, R22, R108 ;  /* 0x00000016086c723c */ /* 0x040fe2000004186c */
[----:B------:R-:W4:Y:S05]  /*e620*/  LDSM.16.MT88.4 R20, [R220+0x11000] ;  /* 0x01100000dc14783b */ /* 0x000f2a0000004200 */
[C---:B-1----:R-:W-:Y:S01]  /*e630*/  HMMA.16816.F32.BF16 R104, R8.reuse, R16, R104 ;  /* 0x000000100868723c */ /* 0x042fe20000041868 */
[----:B------:R-:W-:Y:S05]  /*e640*/  MUFU.EX2 R172, R172 ;  /* 0x000000ac00ac7308 */ /* 0x000fea0000000800 */
[C---:B------:R-:W-:Y:S01]  /*e650*/  HMMA.16816.F32.BF16 R100, R8.reuse, R18, R100 ;  /* 0x000000120864723c */ /* 0x040fe20000041864 */
[----:B------:R-:W-:Y:S02]  /*e660*/  LDSM.16.MT88.4 R16, [R223+0x11800] ;  /* 0x01180000df10783b */ /* 0x000fe40000004200 */
[----:B------:R-:W-:Y:S03]  /*e670*/  MUFU.EX2 R173, R173 ;  /* 0x000000ad00ad7308 */ /* 0x000fe60000000800 */
[C---:B------:R-:W-:Y:S05]  /*e680*/  HMMA.16816.F32.BF16 R96, R8.reuse, R28, R96 ;  /* 0x0000001c0860723c */ /* 0x040fea0000041860 */
[----:B------:R-:W-:Y:S01]  /*e690*/  MUFU.EX2 R174, R174 ;  /* 0x000000ae00ae7308 */ /* 0x000fe20000000800 */
[C---:B------:R-:W-:Y:S01]  /*e6a0*/  HMMA.16816.F32.BF16 R92, R8.reuse, R30, R92 ;  /* 0x0000001e085c723c */ /* 0x040fe2000004185c */
[----:B------:R-:W1:Y:S05]  /*e6b0*/  LDSM.16.MT88.4 R28, [R221+0xd800] ;  /* 0x00d80000dd1c783b */ /* 0x000e6a0000004200 */
[C---:B------:R-:W-:Y:S01]  /*e6c0*/  HMMA.16816.F32.BF16 R128, R8.reuse, R32, R128 ;  /* 0x000000200880723c */ /* 0x040fe20000041880 */
[----:B------:R-:W5:Y:S05]  /*e6d0*/  MUFU.EX2 R170, R170 ;  /* 0x000000aa00aa7308 */ /* 0x000f6a0000000800 */
[C---:B------:R-:W-:Y:S01]  /*e6e0*/  HMMA.16816.F32.BF16 R124, R8.reuse, R34, R124 ;  /* 0x00000022087c723c */ /* 0x040fe2000004187c */
[----:B------:R-:W5:Y:S02]  /*e6f0*/  LDSM.16.MT88.4 R32, [R223+0xd800] ;  /* 0x00d80000df20783b */ /* 0x000f640000004200 */
[----:B------:R-:W5:Y:S03]  /*e700*/  MUFU.EX2 R169, R169 ;  /* 0x000000a900a97308 */ /* 0x000f660000000800 */
[C---:B--2---:R-:W-:Y:S05]  /*e710*/  HMMA.16816.F32.BF16 R88, R8.reuse, R24, R88 ;  /* 0x000000180858723c */ /* 0x044fea0000041858 */
[----:B------:R-:W-:Y:S01]  /*e720*/  MUFU.EX2 R168, R168 ;  /* 0x000000a800a87308 */ /* 0x000fe20000000800 */
[C---:B------:R-:W-:Y:S01]  /*e730*/  HMMA.16816.F32.BF16 R84, R8.reuse, R26, R84 ;  /* 0x0000001a0854723c */ /* 0x040fe20000041854 */
[----:B------:R-:W2:Y:S05]  /*e740*/  LDSM.16.MT88.4 R24, [R220+0xd800] ;  /* 0x00d80000dc18783b */ /* 0x000eaa0000004200 */
[C---:B----4-:R-:W-:Y:S01]  /*e750*/  HMMA.16816.F32.BF16 R80, R8.reuse, R20, R80 ;  /* 0x000000140850723c */ /* 0x050fe20000041850 */
[----:B------:R-:W4:Y:S05]  /*e760*/  MUFU.EX2 R167, R167 ;  /* 0x000000a700a77308 */ /* 0x000f2a0000000800 */
[C---:B------:R-:W-:Y:S01]  /*e770*/  HMMA.16816.F32.BF16 R76, R8.reuse, R22, R76 ;  /* 0x00000016084c723c */ /* 0x040fe2000004184c */
[----:B------:R-:W-:Y:S02]  /*e780*/  LDSM.16.MT88.4 R20, [R219+0xd800] ;  /* 0x00d80000db14783b */ /* 0x000fe40000004200 */
[----:B------:R-:W4:Y:S03]  /*e790*/  MUFU.EX2 R163, R163 ;  /* 0x000000a300a37308 */ /* 0x000f260000000800 */
[C---:B------:R-:W-:Y:S05]  /*e7a0*/  HMMA.16816.F32.BF16 R72, R8.reuse, R12, R72 ;  /* 0x0000000c0848723c */ /* 0x040fea0000041848 */
[----:B------:R-:W-:Y:S01]  /*e7b0*/  MUFU.EX2 R161, R161 ;  /* 0x000000a100a17308 */ /* 0x000fe20000000800 */
[----:B------:R-:W-:Y:S01]  /*e7c0*/  HMMA.16816.F32.BF16 R4, R8, R14, R4 ;  /* 0x0000000e0804723c */ /* 0x000fe20000041804 */
[----:B------:R-:W-:Y:S01]  /*e7d0*/  F2FP.BF16.F32.PACK_AB R12, R152, R151 ;  /* 0x00000097980c723e */ /* 0x000fe200000010ff */
[----:B------:R-:W4:Y:S01]  /*e7e0*/  LDSM.16.MT88.4 R8, [R220+0x11800] ;  /* 0x01180000dc08783b */ /* 0x000f220000004200 */
[----:B------:R-:W-:Y:S01]  /*e7f0*/  F2FP.BF16.F32.PACK_AB R13, R164, R162 ;  /* 0x000000a2a40d723e */ /* 0x000fe200000010ff */
[----:B------:R-:W-:Y:S01]  /*e800*/  FADD.FTZ R152, R152, R133 ;  /* 0x0000008598987221 */ /* 0x000fe20000010000 */
[----:B------:R-:W-:-:S02]  /*e810*/  FADD.FTZ R164, R164, R142 ;  /* 0x0000008ea4a47221 */ /* 0x000fc40000010000 */
[----:B------:R-:W-:Y:S01]  /*e820*/  F2FP.BF16.F32.PACK_AB R14, R154, R153 ;  /* 0x000000999a0e723e */ /* 0x000fe200000010ff */
[----:B------:R-:W-:Y:S01]  /*e830*/  MUFU.EX2 R160, R160 ;  /* 0x000000a000a07308 */ /* 0x000fe20000000800 */
[----:B---3--:R-:W-:Y:S01]  /*e840*/  F2FP.BF16.F32.PACK_AB R15, R166, R165 ;  /* 0x000000a5a60f723e */ /* 0x008fe200000010ff */
[----:B------:R-:W-:Y:S01]  /*e850*/  FADD.FTZ R152, R153, R152 ;  /* 0x0000009899987221 */ /* 0x000fe20000010000 */
[----:B------:R-:W-:-:S03]  /*e860*/  FADD.FTZ R164, R165, R164 ;  /* 0x000000a4a5a47221 */ /* 0x000fc60000010000 */
[----:B------:R-:W-:Y:S01]  /*e870*/  FADD.FTZ R154, R154, R152 ;  /* 0x000000989a9a7221 */ /* 0x000fe20000010000 */
[----:B------:R-:W-:Y:S01]  /*e880*/  FADD.FTZ R166, R166, R164 ;  /* 0x000000a4a6a67221 */ /* 0x000fe20000010000 */
[----:B-1----:R-:W-:Y:S01]  /*e890*/  HMMA.16816.F32.BF16 R120, R12, R28, R120 ;  /* 0x0000001c0c78723c */ /* 0x002fe20000041878 */
[----:B------:R-:W-:Y:S01]  /*e8a0*/  MUFU.EX2 R159, R159 ;  /* 0x0000009f009f7308 */ /* 0x000fe20000000800 */
[----:B-----5:R-:W-:Y:S01]  /*e8b0*/  FADD.FTZ R154, R171, R154 ;  /* 0x0000009aab9a7221 */ /* 0x020fe20000010000 */
[----:B------:R-:W-:-:S03]  /*e8c0*/  FADD.FTZ R166, R170, R166 ;  /* 0x000000a6aaa67221 */ /* 0x000fc60000010000 */
[C---:B------:R-:W-:Y:S01]  /*e8d0*/  HMMA.16816.F32.BF16 R116, R12.reuse, R30, R116 ;  /* 0x0000001e0c74723c */ /* 0x040fe20000041874 */
[----:B------:R-:W1:Y:S02]  /*e8e0*/  LDSM.16.MT88.4 R28, [R221+0x11800] ;  /* 0x01180000dd1c783b */ /* 0x000e640000004200 */
[----:B------:R-:W3:Y:S03]  /*e8f0*/  MUFU.EX2 R158, R158 ;  /* 0x0000009e009e7308 */ /* 0x000ee60000000800 */
        /* <DEDUP_REMOVED lines=9> */
[C---:B--2---:R-:W-:Y:S05]  /*e990*/  HMMA.16816.F32.BF16 R112, R12.reuse, R24, R112 ;  /* 0x000000180c70723c */ /* 0x044fea0000041870 */
[----:B------:R-:W-:Y:S01]  /*e9a0*/  MUFU.EX2 R150, R150 ;  /* 0x0000009600967308 */ /* 0x000fe20000000800 */
[C---:B------:R-:W-:Y:S01]  /*e9b0*/  HMMA.16816.F32.BF16 R108, R12.reuse, R26, R108 ;  /* 0x0000001a0c6c723c */ /* 0x040fe2000004186c */
[----:B------:R-:W2:Y:S05]  /*e9c0*/  LDSM.16.MT88.4 R24, [R223+0xe000] ;  /* 0x00e00000df18783b */ /* 0x000eaa0000004200 */
[C---:B----4-:R-:W-:Y:S01]  /*e9d0*/  HMMA.16816.F32.BF16 R80, R12.reuse, R8, R80 ;  /* 0x000000080c50723c */ /* 0x050fe20000041850 */
        /* <DEDUP_REMOVED lines=17> */
[C---:B-1----:R-:W-:Y:S01]  /*eaf0*/  HMMA.16816.F32.BF16 R88, R12.reuse, R28, R88 ;  /* 0x0000001c0c58723c */ /* 0x042fe20000041858 */
[----:B------:R-:W-:Y:S01]  /*eb00*/  FADD.FTZ R174, R163, R174 ;  /* 0x000000aea3ae7221 */ /* 0x000fe20000010000 */
[----:B---3--:R-:W-:Y:S02]  /*eb10*/  FADD.FTZ R167, R158, R167 ;  /* 0x000000a79ea77221 */ /* 0x008fe40000010000 */
[----:B------:R-:W-:Y:S02]  /*eb20*/  MUFU.EX2 R146, R146 ;  /* 0x0000009200927308 */ /* 0x000fe40000000800 */
[----:B------:R-:W-:Y:S01]  /*eb30*/  HMMA.16816.F32.BF16 R84, R12, R30, R84 ;  /* 0x0000001e0c54723c */ /* 0x000fe20000041854 */
[----:B------:R-:W1:Y:S05]  /*eb40*/  LDSM.16.MT88.4 R28, [R220+0xe000] ;  /* 0x00e00000dc1c783b */ /* 0x000e6a0000004200 */
[C---:B-----5:R-:W-:Y:S01]  /*eb50*/  HMMA.16816.F32.BF16 R120, R8.reuse, R16, R120 ;  /* 0x000000100878723c */ /* 0x060fe20000041878 */
[----:B------:R-:W-:Y:S05]  /*eb60*/  MUFU.EX2 R145, R145 ;  /* 0x0000009100917308 */ /* 0x000fea0000000800 */
[----:B------:R-:W-:Y:S01]  /*eb70*/  HMMA.16816.F32.BF16 R116, R8, R18, R116 ;  /* 0x000000120874723c */ /* 0x000fe20000041874 */
[----:B------:R-:W3:Y:S02]  /*eb80*/  LDSM.16.MT88.4 R16, [R220+0x12000] ;  /* 0x01200000dc10783b */ /* 0x000ee40000004200 */
[----:B------:R-:W-:Y:S03]  /*eb90*/  MUFU.EX2 R144, R144 ;  /* 0x0000009000907308 */ /* 0x000fe60000000800 */
[C---:B------:R-:W-:Y:S05]  /*eba0*/  HMMA.16816.F32.BF16 R72, R12.reuse, R32, R72 ;  /* 0x000000200c48723c */ /* 0x040fea0000041848 */
[----:B------:R-:W-:Y:S01]  /*ebb0*/  MUFU.EX2 R143, R143 ;  /* 0x0000008f008f7308 */ /* 0x000fe20000000800 */
[----:B------:R-:W-:Y:S01]  /*ebc0*/  HMMA.16816.F32.BF16 R4, R12, R34, R4 ;  /* 0x000000220c04723c */ /* 0x000fe20000041804 */
[----:B------:R-:W4:Y:S04]  /*ebd0*/  LDSM.16.MT88.4 R32, [R223+0x12000] ;  /* 0x01200000df20783b */ /* 0x000f280000004200 */
[----:B------:R-:W-:Y:S01]  /*ebe0*/  LDSM.16.MT88.4 R12, [R219+0x12000] ;  /* 0x01200000db0c783b */ /* 0x000fe20000004200 */
[C---:B--2---:R-:W-:Y:S01]  /*ebf0*/  HMMA.16816.F32.BF16 R128, R8.reuse, R24, R128 ;  /* 0x000000180880723c */ /* 0x044fe20000041880 */
[----:B------:R-:W-:Y:S05]  /*ec00*/  MUFU.EX2 R139, R139 ;  /* 0x0000008b008b7308 */ /* 0x000fea0000000800 */
[C---:B------:R-:W-:Y:S01]  /*ec10*/  HMMA.16816.F32.BF16 R124, R8.reuse, R26, R124 ;  /* 0x0000001a087c723c */ /* 0x040fe2000004187c */
[----:B------:R-:W2:Y:S02]  /*ec20*/  LDSM.16.MT88.4 R24, [R221+0x12000] ;  /* 0x01200000dd18783b */ /* 0x000ea40000004200 */
[----:B------:R-:W5:Y:S03]  /*ec30*/  MUFU.EX2 R138, R138 ;  /* 0x0000008a008a7308 */ /* 0x000f660000000800 */
[C---:B-1----:R-:W-:Y:S05]  /*ec40*/  HMMA.16816.F32.BF16 R112, R8.reuse, R28, R112 ;  /* 0x0000001c0870723c */ /* 0x042fea0000041870 */
[----:B------:R-:W-:Y:S01]  /*ec50*/  MUFU.EX2 R65, R65 ;  /* 0x0000004100417308 */ /* 0x000fe20000000800 */
[C---:B------:R-:W-:Y:S01]  /*ec60*/  HMMA.16816.F32.BF16 R108, R8.reuse, R30, R108 ;  /* 0x0000001e086c723c */ /* 0x040fe2000004186c */
[----:B------:R-:W1:Y:S05]  /*ec70*/  LDSM.16.MT88.4 R28, [R223+0xe800] ;  /* 0x00e80000df1c783b */ /* 0x000e6a0000004200 */
[----:B------:R-:W-:Y:S01]  /*ec80*/  HMMA.16816.F32.BF16 R104, R8, R20, R104 ;  /* 0x000000140868723c */ /* 0x000fe20000041868 */
[----:B------:R-:W4:Y:S01]  /*ec90*/  MUFU.EX2 R62, R62 ;  /* 0x0000003e003e7308 */ /* 0x000f220000000800 */
[----:B-----5:R-:W-:-:S04]  /*eca0*/  F2FP.BF16.F32.PACK_AB R68, R138, R139 ;  /* 0x0000008b8a44723e */ /* 0x020fc800000010ff */
[C---:B------:R-:W-:Y:S01]  /*ecb0*/  HMMA.16816.F32.BF16 R100, R8.reuse, R22, R100 ;  /* 0x000000160864723c */ /* 0x040fe20000041864 */
[----:B------:R-:W5:Y:S05]  /*ecc0*/  LDSM.16.MT88.4 R20, [R221+0xe800] ;  /* 0x00e80000dd14783b */ /* 0x000f6a0000004200 */
[C---:B---3--:R-:W-:Y:S06]  /*ecd0*/  HMMA.16816.F32.BF16 R80, R8.reuse, R16, R80 ;  /* 0x000000100850723c */ /* 0x048fec0000041850 */
[----:B------:R-:W-:Y:S01]  /*ece0*/  HMMA.16816.F32.BF16 R76, R8, R18, R76 ;  /* 0x00000012084c723c */ /* 0x000fe2000004184c */
[----:B------:R-:W3:Y:S01]  /*ecf0*/  LDSM.16.MT88.4 R16, [R220+0xe800] ;  /* 0x00e80000dc10783b */ /* 0x000ee20000004200 */
[----:B----4-:R-:W-:-:S04]  /*ed00*/  F2FP.BF16.F32.PACK_AB R70, R62, R65 ;  /* 0x000000413e46723e */ /* 0x010fc800000010ff */
[C---:B------:R-:W-:Y:S06]  /*ed10*/  HMMA.16816.F32.BF16 R96, R8.reuse, R32, R96 ;  /* 0x000000200860723c */ /* 0x040fec0000041860 */
[C---:B------:R-:W-:Y:S01]  /*ed20*/  HMMA.16816.F32.BF16 R92, R8.reuse, R34, R92 ;  /* 0x00000022085c723c */ /* 0x040fe2000004185c */
[----:B------:R-:W-:Y:S05]  /*ed30*/  LDSM.16.MT88.4 R32, [R221+0x12800] ;  /* 0x01280000dd20783b */ /* 0x000fea0000004200 */
[C---:B--2---:R-:W-:Y:S06]  /*ed40*/  HMMA.16816.F32.BF16 R88, R8.reuse, R24, R88 ;  /* 0x000000180858723c */ /* 0x044fec0000041858 */
        /* <DEDUP_REMOVED lines=8> */
[----:B------:R-:W-:Y:S01]  /*edd0*/  F2FP.BF16.F32.PACK_AB R27, R155, R156 ;  /* 0x0000009c9b1b723e */ /* 0x000fe200000010ff */
[----:B------:R-:W-:Y:S02]  /*ede0*/  FADD.FTZ R157, R156, R157 ;  /* 0x0000009d9c9d7221 */ /* 0x000fe40000010000 */
[----:B------:R-:W-:Y:S01]  /*edf0*/  HMMA.16816.F32.BF16 R4, R8, R14, R4 ;  /* 0x0000000e0804723c */ /* 0x000fe20000041804 */
[----:B------:R-:W2:Y:S01]  /*ee00*/  LDSM.16.MT88.4 R8, [R220+0x12800] ;  /* 0x01280000dc08783b */ /* 0x000ea20000004200 */
        /* <DEDUP_REMOVED lines=11> */
[C---:B---3--:R-:W-:Y:S06]  /*eec0*/  HMMA.16816.F32.BF16 R112, R24.reuse, R16, R112 ;  /* 0x000000101870723c */ /* 0x048fec0000041870 */
[C---:B------:R-:W-:Y:S01]  /*eed0*/  HMMA.16816.F32.BF16 R108, R24.reuse, R18, R108 ;  /* 0x00000012186c723c */ /* 0x040fe2000004186c */
[----:B------:R-:W3:Y:S05]  /*eee0*/  LDSM.16.MT88.4 R16, [R221+0xf000] ;  /* 0x00f00000dd10783b */ /* 0x000eea0000004200 */
[C---:B--2---:R-:W-:Y:S06]  /*eef0*/  HMMA.16816.F32.BF16 R80, R24.reuse, R8, R80 ;  /* 0x000000081850723c */ /* 0x044fec0000041850 */
        /* <DEDUP_REMOVED lines=11> */
[----:B------:R-:W2:Y:S01]  /*efb0*/  LDSM.16.MT88.4 R12, [R220+0xf000] ;  /* 0x00f00000dc0c783b */ /* 0x000ea20000004200 */
[----:B------:R-:W-:Y:S01]  /*efc0*/  FADD.FTZ R147, R147, R149 ;  /* 0x0000009593937221 */ /* 0x000fe20000010000 */
[----:B------:R-:W-:-:S03]  /*efd0*/  FADD.FTZ R143, R143, R145 ;  /* 0x000000918f8f7221 */ /* 0x000fc60000010000 */
[----:B------:R-:W-:Y:S01]  /*efe0*/  HMMA.16816.F32.BF16 R96, R24, R36, R96 ;  /* 0x000000241860723c */ /* 0x000fe20000041860 */
[----:B------:R-:W-:-:S04]  /*eff0*/  FADD.FTZ R147, R139, R147 ;  /* 0x000000938b937221 */ /* 0x000fc80000010000 */
[----:B------:R-:W-:Y:S01]  /*f000*/  FADD.FTZ R147, R138, R147 ;  /* 0x000000938a937221 */ /* 0x000fe20000010000 */
[----:B------:R-:W-:Y:S01]  /*f010*/  HMMA.16816.F32.BF16 R92, R24, R38, R92 ;  /* 0x00000026185c723c */ /* 0x000fe2000004185c */
[----:B------:R-:W-:Y:S02]  /*f020*/  LDSM.16.MT88.4 R36, [R221+0x13000] ;  /* 0x01300000dd24783b */ /* 0x000fe40000004200 */
[----:B------:R-:W-:-:S03]  /*f030*/  FADD.FTZ R147, R65, R147 ;  /* 0x0000009341937221 */ /* 0x000fc60000010000 */
        /* <DEDUP_REMOVED lines=18> */
[----:B------:R-:W-:Y:S01]  /*f160*/  HMMA.16816.F32.BF16 R100, R8, R34, R100 ;  /* 0x000000220864723c */ /* 0x000fe20000041864 */
[--C-:B------:R-:W-:Y:S01]  /*f170*/  FFMA.FTZ R32, R61, UR11, -R55.reuse ;  /* 0x0000000b3d207c23 */ /* 0x100fe20008010837 */
[----:B------:R-:W-:-:S04]  /*f180*/  FFMA.FTZ R33, R60, UR11, -R55 ;  /* 0x0000000b3c217c23 */ /* 0x000fc80008010837 */
[C---:B-1----:R-:W-:Y:S01]  /*f190*/  HMMA.16816.F32.BF16 R96, R8.reuse, R20, R96 ;  /* 0x000000140860723c */ /* 0x042fe20000041860 */
[--C-:B------:R-:W-:Y:S01]  /*f1a0*/  FFMA.FTZ R34, R59, UR11, -R55.reuse ;  /* 0x0000000b3b227c23 */ /* 0x100fe20008010837 */
[----:B------:R-:W-:Y:S01]  /*f1b0*/  FFMA.FTZ R35, R54, UR11, -R55 ;  /* 0x0000000b36237c23 */ /* 0x000fe20008010837 */
[----:B------:R-:W1:Y:S03]  /*f1c0*/  MUFU.EX2 R32, R32 ;  /* 0x0000002000207308 */ /* 0x000e660000000800 */
[C---:B------:R-:W-:Y:S01]  /*f1d0*/  HMMA.16816.F32.BF16 R92, R8.reuse, R22, R92 ;  /* 0x00000016085c723c */ /* 0x040fe2000004185c */
[----:B------:R-:W4:Y:S04]  /*f1e0*/  LDSM.16.MT88.4 R20, [R220+0xf800] ;  /* 0x00f80000dc14783b */ /* 0x000f280000004200 */
[----:B------:R-:W5:Y:S01]  /*f1f0*/  MUFU.EX2 R33, R33 ;  /* 0x0000002100217308 */ /* 0x000f620000000800 */
[C---:B------:R-:W-:Y:S06]  /*f200*/  HMMA.16816.F32.BF16 R88, R8.reuse, R36, R88 ;  /* 0x000000240858723c */ /* 0x040fec0000041858 */
[----:B------:R-:W-:Y:S01]  /*f210*/  HMMA.16816.F32.BF16 R84, R8, R38, R84 ;  /* 0x000000260854723c */ /* 0x000fe20000041854 */
[----:B------:R-:W2:Y:S01]  /*f220*/  MUFU.EX2 R34, R34 ;  /* 0x0000002200227308 */ /* 0x000ea20000000800 */
[----:B-1----:R-:W-:-:S04]  /*f230*/  FADD.FTZ R143, R32, R143 ;  /* 0x0000008f208f7221 */ /* 0x002fc80000010000 */
[C---:B------:R-:W-:Y:S03]  /*f240*/  HMMA.16816.F32.BF16 R80, R8.reuse, R28, R80 ;  /* 0x0000001c0850723c */ /* 0x040fe60000041850 */
[----:B------:R-:W1:Y:S01]  /*f250*/  MUFU.EX2 R35, R35 ;  /* 0x0000002300237308 */ /* 0x000e620000000800 */
[C---:B-----5:R-:W-:Y:S01]  /*f260*/  F2FP.BF16.F32.PACK_AB R69, R33.reuse, R32 ;  /* 0x000000202145723e */ /* 0x060fe200000010ff */
[----:B------:R-:W-:Y:S01]  /*f270*/  FADD.FTZ R143, R33, R143 ;  /* 0x0000008f218f7221 */ /* 0x000fe20000010000 */
[C---:B------:R-:W-:Y:S06]  /*f280*/  HMMA.16816.F32.BF16 R76, R8.reuse, R30, R76 ;  /* 0x0000001e084c723c */ /* 0x040fec000004184c */
[----:B---3--:R-:W-:Y:S01]  /*f290*/  HMMA.16816.F32.BF16 R72, R8, R16, R72 ;  /* 0x000000100848723c */ /* 0x008fe20000041848 */
[----:B--2---:R-:W-:-:S05]  /*f2a0*/  FADD.FTZ R143, R34, R143 ;  /* 0x0000008f228f7221 */ /* 0x004fca0000010000 */
[----:B------:R-:W-:Y:S01]  /*f2b0*/  HMMA.16816.F32.BF16 R4, R8, R18, R4 ;  /* 0x000000120804723c */ /* 0x000fe20000041804 */
[----:B------:R-:W2:Y:S01]  /*f2c0*/  LDSM.16.MT88.4 R8, [R219+0xf800] ;  /* 0x00f80000db08783b */ /* 0x000ea20000004200 */
[C---:B-1----:R-:W-:Y:S01]  /*f2d0*/  F2FP.BF16.F32.PACK_AB R71, R35.reuse, R34 ;  /* 0x000000222347723e */ /* 0x042fe200000010ff */
[----:B------:R-:W-:Y:S02]  /*f2e0*/  FADD.FTZ R248, R35, R143 ;  /* 0x0000008f23f87221 */ /* 0x000fe40000010000 */
[----:B------:R-:W1:Y:S04]  /*f2f0*/  LDSM.16.MT88.4 R16, [R223+0x13800] ;  /* 0x01380000df10783b */ /* 0x000e680000004200 */
[C---:B------:R-:W-:Y:S06]  /*f300*/  HMMA.16816.F32.BF16 R120, R68.reuse, R12, R120 ;  /* 0x0000000c4478723c */ /* 0x040fec0000041878 */
        /* <DEDUP_REMOVED lines=19> */
.L_x_1650:
        /* <DEDUP_REMOVED lines=14> */
.L_x_1662:
[----:B------:R-:W-:Y:S04]  /*f520*/  DEPBAR.LE SB0, 0x0 ;  /* 0x000080000000791a */ /* 0x000fe80000000000 */
[----:B------:R-:W-:Y:S01]  /*f530*/  BAR.SYNC.DEFER_BLOCKING 0x0 ;  /* 0x0000000000007b1d */ /* 0x000fe20000010000 */
[C---:B------:R-:W-:Y:S01]  /*f540*/  ISETP.GE.AND P4, PT, R238.reuse, UR14, PT ;  /* 0x0000000eee007c0c */ /* 0x040fe2000bf86270 */
[----:B------:R-:W-:Y:S01]  /*f550*/  VIADD R0, R238, 0x40 ;  /* 0x00000040ee007836 */ /* 0x000fe20000000000 */
[----:B------:R-:W-:Y:S01]  /*f560*/  MOV R6, R245 ;  /* 0x000000f500067202 */ /* 0x000fe20000000f00 */
[----:B------:R-:W-:Y:S02]  /*f570*/  VIADD R236, R236, 0xffffffff ;  /* 0xffffffffecec7836 */ /* 0x000fe40000000000 */
[----:B------:R-:W-:Y:S01]  /*f580*/  IMAD.MOV.U32 R5, RZ, RZ, R244 ;  /* 0x000000ffff057224 */ /* 0x000fe200078e00f4 */
[----:B------:R-:W-:Y:S01]  /*f590*/  ISETP.GE.AND P3, PT, R0, UR14, PT ;  /* 0x0000000e00007c0c */ /* 0x000fe2000bf66270 */
[----:B------:R-:W-:Y:S01]  /*f5a0*/  UMOV UR16, UR6 ;  /* 0x0000000600107c82 */ /* 0x000fe20008000000 */
[----:B------:R-:W-:Y:S01]  /*f5b0*/  UMOV UR15, UR7 ;  /* 0x00000007000f7c82 */ /* 0x000fe20008000000 */
[----:B------:R-:W-:Y:S10]  /*f5c0*/  @!P0 BRA `(.L_x_1659) ;  /* 0x0000000000f88947 */ /* 0x000ff40003800000 */
[----:B------:R-:W1:Y:S01]  /*f5d0*/  LDC R0, c[0x0][0x380] ;  /* 0x0000e000ff007b82 */ /* 0x000e620000000800 */
[----:B------:R-:W-:Y:S01]  /*f5e0*/  SHF.L.U32 R3, R236, 0x7, RZ ;  /* 0x00000007ec037819 */ /* 0x000fe200000006ff */
[----:B------:R-:W-:Y:S01]  /*f5f0*/  UMOV UR16, UR11 ;  /* 0x0000000b00107c82 */ /* 0x000fe20008000000 */
[----:B------:R-:W-:Y:S02]  /*f600*/  UMOV UR15, UR10 ;  /* 0x0000000a000f7c82 */ /* 0x000fe40008000000 */
[----:B------:R-:W-:Y:S01]  /*f610*/  IABS R5, R3 ;  /* 0x0000000300057213 */ /* 0x000fe20000000000 */
[C---:B------:R-:W-:Y:S05]  /*f620*/  VIADD R10, R3.reuse, 0x80 ;  /* 0x00000080030a7836 */ /* 0x040fea0000000000 */
[----:B------:R-:W-:Y:S02]  /*f630*/  IABS R7, R10 ;  /* 0x0000000a00077213 */ /* 0x000fe40000000000 */
[-C--:B-1----:R-:W-:Y:S02]  /*f640*/  IABS R2, R0.reuse ;  /* 0x0000000000027213 */ /* 0x082fe40000000000 */
[-C--:B------:R-:W-:Y:S02]  /*f650*/  LOP3.LUT R3, R3, R0.reuse, RZ, 0x3c, !PT ;  /* 0x0000000003037212 */ /* 0x080fe400078e3cff */
[----:B------:R-:W1:Y:S01]  /*f660*/  I2F.RP R8, R2 ;  /* 0x0000000200087306 */ /* 0x000e620000209400 */
[----:B------:R-:W-:Y:S09]  /*f670*/  LOP3.LUT R10, R10, R0, RZ, 0x3c, !PT ;  /* 0x000000000a0a7212 */ /* 0x000ff200078e3cff */
[----:B-1----:R-:W1:Y:S02]  /*f680*/  MUFU.RCP R8, R8 ;  /* 0x0000000800087308 */ /* 0x002e640000001000 */
[----:B-1----:R-:W-:Y:S08]  /*f690*/  VIADD R8, R8, 0xffffffe ;  /* 0x0ffffffe08087836 */ /* 0x002ff00000000000 */
        /* <DEDUP_REMOVED lines=10> */
[C---:B------:R-:W-:Y:S03]  /*f740*/  IMAD R7, R2.reuse, R6, R7 ;  /* 0x0000000602077224 */ /* 0x040fe600078e0207 */
        /* <DEDUP_REMOVED lines=9> */
[----:B------:R-:W-:Y:S02]  /*f7e0*/  ISETP.GE.AND P2, PT, R10, RZ, PT ;  /* 0x000000ff0a00720c */ /* 0x000fe40003f46270 */
[----:B------:R-:W-:Y:S07]  /*f7f0*/  LOP3.LUT R7, RZ, R0, RZ, 0x33, !PT ;  /* 0x00000000ff077212 */ /* 0x000fee00078e33ff */
[----:B------:R-:W-:Y:S02]  /*f800*/  @P5 IADD3 R8, R8, 0x1, RZ ;  /* 0x0000000108085810 */ /* 0x000fe40007ffe0ff */
[----:B------:R-:W-:Y:S01]  /*f810*/  @P6 VIADD R9, R9, 0x1 ;  /* 0x0000000109096836 */ /* 0x000fe20000000000 */
[----:B------:R-:W-:Y:S02]  /*f820*/  ISETP.NE.AND P5, PT, R0, RZ, PT ;  /* 0x000000ff0000720c */ /* 0x000fe40003fa5270 */
[----:B------:R-:W-:Y:S02]  /*f830*/  @!P1 IMAD.MOV R8, RZ, RZ, -R8 ;  /* 0x000000ffff089224 */ /* 0x000fe400078e0a08 */
[----:B------:R-:W-:Y:S03]  /*f840*/  @!P2 IADD3 R9, -R9, RZ, RZ ;  /* 0x000000ff0909a210 */ /* 0x000fe60007ffe1ff */
[C---:B------:R-:W-:Y:S02]  /*f850*/  SEL R8, R7.reuse, R8, !P5 ;  /* 0x0000000807087207 */ /* 0x040fe40006800000 */
[----:B------:R-:W-:Y:S02]  /*f860*/  SEL R7, R7, R9, !P5 ;  /* 0x0000000907077207 */ /* 0x000fe40006800000 */
[CC--:B------:R-:W-:Y:S02]  /*f870*/  LEA R4, P2, R8.reuse, R240.reuse, 0x2 ;  /* 0x000000f008047211 */ /* 0x0c0fe400078410ff */
[C---:B------:R-:W-:Y:S02]  /*f880*/  LEA R2, P1, R7.reuse, R240, 0x2 ;  /* 0x000000f007027211 */ /* 0x040fe400078210ff */
[-C--:B------:R-:W-:Y:S02]  /*f890*/  LEA.HI.X.SX32 R5, R8, R241.reuse, 0x2, P2 ;  /* 0x000000f108057211 */ /* 0x080fe400010f16ff */
[C---:B------:R-:W-:Y:S01]  /*f8a0*/  LEA.HI.X.SX32 R3, R7.reuse, R241, 0x2, P1 ;  /* 0x000000f107037211 */ /* 0x040fe200008f16ff */
[----:B------:R-:W-:Y:S02]  /*f8b0*/  IMAD.IADD R7, R7, 0x1, -R8 ;  /* 0x0000000107077824 */ /* 0x000fe400078e0a08 */
[----:B------:R-:W2:Y:S02]  /*f8c0*/  LDG.E R4, desc[UR12][R4.64] ;  /* 0x0000000c04047981 */ /* 0x000ea4000c1e1900 */
[----:B------:R-:W-:Y:S04]  /*f8d0*/  IMAD R7, R7, R0, -0x80 ;  /* 0xffffff8007077424 */ /* 0x000fe800078e0200 */
[C---:B------:R-:W-:Y:S01]  /*f8e0*/  IMAD R0, R7.reuse, UR10, RZ ;  /* 0x0000000a07007c24 */ /* 0x040fe2000f8e02ff */
[----:B------:R-:W-:Y:S05]  /*f8f0*/  SHF.R.S32.HI R6, RZ, 0x1f, R7 ;  /* 0x0000001fff067819 */ /* 0x000fea0000011407 */
[----:B------:R-:W-:Y:S02]  /*f900*/  IMAD R0, R6, UR11, R0 ;  /* 0x0000000b06007c24 */ /* 0x000fe4000f8e0200 */
[----:B------:R-:W-:Y:S04]  /*f910*/  IMAD.WIDE.U32 R6, R7, UR11, RZ ;  /* 0x0000000b07067c25 */ /* 0x000fe8000f8e00ff */
[----:B------:R-:W-:Y:S01]  /*f920*/  IMAD.IADD R7, R7, 0x1, R0 ;  /* 0x0000000107077824 */ /* 0x000fe200078e0200 */
[----:B------:R1:W2:Y:S02]  /*f930*/  LDG.E R5, desc[UR12][R2.64] ;  /* 0x0000000c02057981 */ /* 0x0002a4000c1e1900 */
[----:B-1----:R-:W1:Y:S01]  /*f940*/  LDC.64 R2, c[0x0][0x238] ;  /* 0x00008e00ff027b82 */ /* 0x002e620000000a00 */
[----:B--2---:R-:W-:Y:S04]  /*f950*/  IADD3 R4, -R5, R4, RZ ;  /* 0x0000000405047210 */ /* 0x004fe80007ffe1ff */
[----:B------:R-:W-:Y:S01]  /*f960*/  SHF.R.S32.HI R5, RZ, 0x1f, R4 ;  /* 0x0000001fff057819 */ /* 0x000fe20000011404 */
[CC--:B-1----:R-:W-:Y:S04]  /*f970*/  IMAD.WIDE.U32 R6, R4.reuse, R2.reuse, R6 ;  /* 0x0000000204067225 */ /* 0x0c2fe800078e0006 */
[----:B------:R-:W-:Y:S04]  /*f980*/  IMAD R5, R5, R2, RZ ;  /* 0x0000000205057224 */ /* 0x000fe800078e02ff */
[----:B------:R-:W-:Y:S05]  /*f990*/  IMAD R5, R4, R3, R5 ;  /* 0x0000000304057224 */ /* 0x000fea00078e0205 */
[----:B------:R-:W-:Y:S07]  /*f9a0*/  IADD3 R5, R7, R5, RZ ;  /* 0x0000000507057210 */ /* 0x000fee0007ffe0ff */
.L_x_1659:
[CC--:B------:R-:W-:Y:S01]  /*f9b0*/  LEA R250, P2, R6.reuse, R137.reuse, 0x1 ;  /* 0x0000008906fa7211 */ /* 0x0c0fe200078408ff */
[----:B------:R-:W-:Y:S01]  /*f9c0*/  @P4 STS.128 [R237+0xc000], RZ ;  /* 0x00c000ffed004388 */ /* 0x000fe20000000c00 */
[C---:B------:R-:W-:Y:S02]  /*f9d0*/  IADD3 R0, P1, R235.reuse, R6, RZ ;  /* 0x00000006eb007210 */ /* 0x040fe40007f3e0ff */
[-C--:B------:R-:W-:Y:S02]  /*f9e0*/  LEA.HI.X R251, R6, R136.reuse, R5, 0x1, P2 ;  /* 0x0000008806fb7211 */ /* 0x080fe400010f0c05 */
[----:B------:R-:W-:Y:S02]  /*f9f0*/  @!P4 LEA R16, P5, R0, R137, 0x1 ;  /* 0x000000890010c211 */ /* 0x000fe400078a08ff */
[----:B------:R-:W-:Y:S01]  /*fa00*/  IADD3.X R3, R234, R5, RZ, P1, !PT ;  /* 0x00000005ea037210 */ /* 0x000fe20000ffe4ff */
        /* <DEDUP_REMOVED lines=8> */
[C---:B------:R-:W-:Y:S02]  /*fa90*/  IADD3 R2, P2, R235.reuse, R0, RZ ;  /* 0x00000000eb027210 */ /* 0x040fe40007f5e0ff */
[----:B------:R-:W-:Y:S01]  /*faa0*/  @!PT LDS RZ, [RZ] ;  /* 0x00000000fffff984 */ /* 0x000fe20000000800 */
[----:B------:R-:W-:Y:S01]  /*fab0*/  @!PT LDS RZ, [RZ] ;  /* 0x00000000fffff984 */ /* 0x000fe20000000800 */
[----:B------:R-:W-:Y:S01]  /*fac0*/  @!PT LDS RZ, [RZ] ;  /* 0x00000000fffff984 */ /* 0x000fe20000000800 */
[----:B------:R-:W-:Y:S02]  /*fad0*/  @!P3 LDGSTS.E.BYPASS.LTC128B.128 [R237+0x10000], desc[UR12][R250.64+0x80] ;  /* 0x10000080faedbfae */ /* 0x000fe4000b901d4c */
[----:B------:R-:W-:Y:S03]  /*fae0*/  @!P4 LEA R14, P5, R2, R137, 0x1 ;  /* 0x00000089020ec211 */ /* 0x000fe600078a08ff */
[----:B------:R-:W-:Y:S01]  /*faf0*/  @P4 STS.128 [R237+0xc800], RZ ;  /* 0x00c800ffed004388 */ /* 0x000fe20000000c00 */
[----:B------:R-:W-:Y:S02]  /*fb00*/  IADD3.X R3, R234, R3, RZ, P2, !PT ;  /* 0x00000003ea037210 */ /* 0x000fe400017fe4ff */
[CC--:B------:R-:W-:Y:S02]  /*fb10*/  @!P3 LEA R8, P1, R2.reuse, R137.reuse, 0x1 ;  /* 0x000000890208b211 */ /* 0x0c0fe400078208ff */
[----:B------:R-:W-:Y:S01]  /*fb20*/  @!PT LDS RZ, [RZ] ;  /* 0x00000000fffff984 */ /* 0x000fe20000000800 */
[----:B------:R-:W-:Y:S01]  /*fb30*/  @!PT LDS RZ, [RZ] ;  /* 0x00000000fffff984 */ /* 0x000fe20000000800 */
[----:B------:R-:W-:Y:S01]  /*fb40*/  @!PT LDS RZ, [RZ] ;  /* 0x00000000fffff984 */ /* 0x000fe20000000800 */
[----:B------:R1:W-:Y:S01]  /*fb50*/  @!P4 LDGSTS.E.BYPASS.LTC128B.128 [R237+0xc800], desc[UR12][R16.64] ;  /* 0x0c80000010edcfae */ /* 0x0003e2000b901d4c */
[CCC-:B------:R-:W-:Y:S02]  /*fb60*/  @!P4 LEA.HI.X R15, R2.reuse, R136.reuse, R3.reuse, 0x1, P5 ;  /* 0x00000088020fc211 */ /* 0x1c0fe400028f0c03 */
[----:B------:R-:W-:Y:S02]  /*fb70*/  @!P3 LEA.HI.X R9, R2, R136, R3, 0x1, P1 ;  /* 0x000000880209b211 */ /* 0x000fe400008f0c03 */
[----:B------:R-:W-:Y:S01]  /*fb80*/  @P3 STS.128 [R237+0x10800], RZ ;  /* 0x010800ffed003388 */ /* 0x000fe20000000c00 */
[C---:B------:R-:W-:Y:S04]  /*fb90*/  IADD3 R0, P2, R235.reuse, R2, RZ ;  /* 0x00000002eb007210 */ /* 0x040fe80007f5e0ff */
[----:B------:R-:W-:Y:S01]  /*fba0*/  @!PT LDS RZ, [RZ] ;  /* 0x00000000fffff984 */ /* 0x000fe20000000800 */
[----:B------:R-:W-:Y:S01]  /*fbb0*/  @!PT LDS RZ, [RZ] ;  /* 0x00000000fffff984 */ /* 0x000fe20000000800 */
[----:B------:R-:W-:Y:S01]  /*fbc0*/  @!PT LDS RZ, [RZ] ;  /* 0x00000000fffff984 */ /* 0x000fe20000000800 */
[----:B------:R-:W-:Y:S01]  /*fbd0*/  @!P3 LDGSTS.E.BYPASS.LTC128B.128 [R237+0x10800], desc[UR12][R10.64+0x80] ;  /* 0x108000800aedbfae */ /* 0x000fe2000b901d4c */
[----:B------:R-:W-:Y:S02]  /*fbe0*/  @!P4 LEA R12, P5, R0, R137, 0x1 ;  /* 0x00000089000cc211 */ /* 0x000fe400078a08ff */
[----:B------:R-:W-:Y:S02]  /*fbf0*/  IADD3.X R3, R234, R3, RZ, P2, !PT ;  /* 0x00000003ea037210 */ /* 0x000fe400017fe4ff */
        /* <DEDUP_REMOVED lines=8> */
[C---:B------:R-:W-:Y:S02]  /*fc80*/  IADD3 R2, P2, R235.reuse, R0, RZ ;  /* 0x00000000eb027210 */ /* 0x040fe40007f5e0ff */
[----:B------:R-:W-:Y:S02]  /*fc90*/  @P3 STS.128 [R237+0x11000], RZ ;  /* 0x011000ffed003388 */ /* 0x000fe40000000c00 */
[----:B------:R-:W-:Y:S03]  /*fca0*/  @!P4 LEA R20, P5, R2, R137, 0x1 ;  /* 0x000000890214c211 */ /* 0x000fe600078a08ff */
[----:B------:R-:W-:Y:S01]  /*fcb0*/  @!PT LDS RZ, [RZ] ;  /* 0x00000000fffff984 */ /* 0x000fe20000000800 */
[----:B------:R-:W-:Y:S01]  /*fcc0*/  @!PT LDS RZ, [RZ] ;  /* 0x00000000fffff984 */ /* 0x000fe20000000800 */
[----:B------:R-:W-:Y:S01]  /*fcd0*/  @!PT LDS RZ, [RZ] ;  /* 0x00000000fffff984 */ /* 0x000fe20000000800 */
[----:B------:R2:W-:Y:S01]  /*fce0*/  @!P3 LDGSTS.E.BYPASS.LTC128B.128 [R237+0x11000], desc[UR12][R8.64+0x80] ;  /* 0x1100008008edbfae */ /* 0x0005e2000b901d4c */
[----:B------:R-:W-:Y:S02]  /*fcf0*/  IADD3.X R3, R234, R3, RZ, P2, !PT ;  /* 0x00000003ea037210 */ /* 0x000fe400017fe4ff */
        /* <DEDUP_REMOVED lines=8> */
[C---:B------:R-:W-:Y:S04]  /*fd80*/  IADD3 R0, P2, R235.reuse, R2, RZ ;  /* 0x00000002eb007210 */ /* 0x040fe80007f5e0ff */
[----:B------:R-:W-:Y:S01]  /*fd90*/  @P3 STS.128 [R237+0x11800], RZ ;  /* 0x011800ffed003388 */ /* 0x000fe20000000c00 */
[----:B------:R-:W-:Y:S02]  /*fda0*/  @!P4 LEA R24, P5, R0, R137, 0x1 ;  /* 0x000000890018c211 */ /* 0x000fe400078a08ff */
[----:B------:R-:W-:Y:S02]  /*fdb0*/  IADD3.X R3, R234, R3, RZ, P2, !PT ;  /* 0x00000003ea037210 */ /* 0x000fe400017fe4ff */
        /* <DEDUP_REMOVED lines=16> */
[CC--:B-1----:R-:W-:Y:S02]  /*fec0*/  @!P3 LEA R16, P2, R4.reuse, R137.reuse, 0x1 ;  /* 0x000000890410b211 */ /* 0x0c2fe400078408ff */
        /* <DEDUP_REMOVED lines=12> */
[----:B------:R-:W-:Y:S02]  /*ff90*/  @!P4 LEA R26, P5, R2, R137, 0x1 ;  /* 0x00000089021ac211 */ /* 0x000fe400078a08ff */
[----:B------:R-:W-:Y:S02]  /*ffa0*/  IADD3.X R0, R234, R3, RZ, P1, !PT ;  /* 0x00000003ea007210 */ /* 0x000fe40000ffe4ff */
[----:B------:R-:W-:Y:S01]  /*ffb0*/  @P3 STS.128 [R237+0x12800], RZ ;  /* 0x012800ffed003388 */ /* 0x000fe20000000c00 */
[C---:B------:R-:W-:Y:S02]  /*ffc0*/  @!P3 LEA R30, P1, R2.reuse, R137, 0x1 ;  /* 0x00000089021eb211 */ /* 0x040fe400078208ff */
[CCC-:B------:R-:W-:Y:S02]  /*ffd0*/  @!P4 LEA.HI.X R27, R2.reuse, R136.reuse, R0.reuse, 0x1, P5 ;  /* 0x00000088021bc211 */ /* 0x1c0fe400028f0c00 */
[----:B------:R-:W-:Y:S01]  /*ffe0*/  @!PT LDS RZ, [RZ] ;  /* 0x00000000fffff984 */ /* 0x000fe20000000800 */
[----:B------:R-:W-:Y:S01]  /*fff0*/  @!PT LDS RZ, [RZ] ;  /* 0x00000000fffff984 */ /* 0x000fe20000000800 */
[----:B------:R-:W-:Y:S01]  /*10000*/  @!PT LDS RZ, [RZ] ;  /* 0x00000000fffff984 */ /* 0x000fe20000000800 */
[----:B------:R-:W-:Y:S01]  /*10010*/  @!P3 LDGSTS.E.BYPASS.LTC128B.128 [R237+0x12800], desc[UR12][R22.64+0x80] ;  /* 0x1280008016edbfae */ /* 0x000fe2000b901d4c */
[----:B------:R-:W-:Y:S02]  /*10020*/  @!P3 LEA.HI.X R31, R2, R136, R0, 0x1, P1 ;  /* 0x00000088021fb211 */ /* 0x000fe400008f0c00 */
[----:B------:R-:W-:Y:S02]  /*10030*/  ISETP.GT.AND P1, PT, R236, R231, PT ;  /* 0x000000e7ec00720c */ /* 0x000fe40003f24270 */
        /* <DEDUP_REMOVED lines=20> */
[----:B------:R-:W-:Y:S05]  /*10180*/  LDSM.16.M88.4 R64, [R229] ;  /* 0x00000000e540783b */ /* 0x000fea0000000200 */
[----:B--2---:R-:W2:Y:S05]  /*10190*/  LDSM.16.M88.4 R8, [R228+0x4000] ;  /* 0x00400000e408783b */ /* 0x004eaa0000000200 */
[----:B-1----:R-:W1:Y:S05]  /*101a0*/  LDSM.16.M88.4 R16, [R228+0x4800] ;  /* 0x00480000e410783b */ /* 0x002e6a0000000200 */
[----:B---3--:R-:W3:Y:S05]  /*101b0*/  LDSM.16.M88.4 R24, [R228+0x5000] ;  /* 0x00500000e418783b */ /* 0x008eea0000000200 */
[----:B------:R-:W4:Y:S05]  /*101c0*/  LDSM.16.M88.4 R32, [R228+0x5800] ;  /* 0x00580000e420783b */ /* 0x000f2a0000000200 */
[----:B------:R-:W0:Y:S05]  /*101d0*/  LDGDEPBAR ;  /* 0x00000000000079af */ /* 0x000e2a0000000000 */
[----:B------:R-:W5:Y:S05]  /*101e0*/  LDSM.16.M88.4 R40, [R228+0x6000] ;  /* 0x00600000e428783b */ /* 0x000f6a0000000200 */
[----:B------:R-:W5:Y:S05]  /*101f0*/  LDSM.16.M88.4 R48, [R228+0x6800] ;  /* 0x00680000e430783b */ /* 0x000f6a0000000200 */
[----:B------:R-:W5:Y:S05]  /*10200*/  LDSM.16.M88.4 R56, [R228+0x7000] ;  /* 0x00700000e438783b */ /* 0x000f6a0000000200 */
[----:B------:R-:W5:Y:S01]  /*10210*/  LDSM.16.M88.4 R136, [R228+0x7800] ;  /* 0x00780000e488783b */ /* 0x000f620000000200 */
[C---:B--2---:R-:W-:Y:S04]  /*10220*/  HMMA.16816.F32.BF16 R4, R64.reuse, R8, RZ ;  /* 0x000000084004723c */ /* 0x044fe800000418ff */
[----:B------:R-:W-:Y:S02]  /*10230*/  LDSM.16.M88.4 R140, [R227] ;  /* 0x00000000e38c783b */ /* 0x000fe40000000200 */
[C---:B------:R-:W-:Y:S03]  /*10240*/  HMMA.16816.F32.BF16 R8, R64.reuse, R10, RZ ;  /* 0x0000000a4008723c */ /* 0x040fe600000418ff */
[----:B------:R-:W2:Y:S03]  /*10250*/  LDSM.16.M88.4 R144, [R226] ;  /* 0x00000000e290783b */ /* 0x000ea60000000200 */
[C---:B-1----:R-:W-:Y:S02]  /*10260*/  HMMA.16816.F32.BF16 R12, R64.reuse, R16, RZ ;  /* 0x00000010400c723c */ /* 0x042fe400000418ff */
[----:B------:R-:W1:Y:S04]  /*10270*/  LDSM.16.M88.4 R148, [R218] ;  /* 0x00000000da94783b */ /* 0x000e680000000200 */
[C---:B------:R-:W-:Y:S01]  /*10280*/  HMMA.16816.F32.BF16 R16, R64.reuse, R18, RZ ;  /* 0x000000124010723c */ /* 0x040fe200000418ff */
[----:B------:R-:W1:Y:S05]  /*10290*/  LDSM.16.M88.4 R152, [R217] ;  /* 0x00000000d998783b */ /* 0x000e6a0000000200 */
[C---:B---3--:R-:W-:Y:S01]  /*102a0*/  HMMA.16816.F32.BF16 R20, R64.reuse, R24, RZ ;  /* 0x000000184014723c */ /* 0x048fe200000418ff */
[----:B------:R-:W3:Y:S05]  /*102b0*/  LDSM.16.M88.4 R156, [R216] ;  /* 0x00000000d89c783b */ /* 0x000eea0000000200 */
[C---:B------:R-:W-:Y:S01]  /*102c0*/  HMMA.16816.F32.BF16 R24, R64.reuse, R26, RZ ;  /* 0x0000001a4018723c */ /* 0x040fe200000418ff */
[----:B------:R-:W3:Y:S05]  /*102d0*/  LDSM.16.M88.4 R160, [R215] ;  /* 0x00000000d7a0783b */ /* 0x000eea0000000200 */
[C---:B----4-:R-:W-:Y:S01]  /*102e0*/  HMMA.16816.F32.BF16 R28, R64.reuse, R32, RZ ;  /* 0x00000020401c723c */ /* 0x050fe200000418ff */
[----:B------:R-:W4:Y:S05]  /*102f0*/  LDSM.16.M88.4 R164, [R214] ;  /* 0x00000000d6a4783b */ /* 0x000f2a0000000200 */
[C---:B------:R-:W-:Y:S01]  /*10300*/  HMMA.16816.F32.BF16 R32, R64.reuse, R34, RZ ;  /* 0x000000224020723c */ /* 0x040fe200000418ff */
[----:B------:R-:W4:Y:S05]  /*10310*/  LDSM.16.M88.4 R168, [R213] ;  /* 0x00000000d5a8783b */ /* 0x000f2a0000000200 */
[C---:B-----5:R-:W-:Y:S01]  /*10320*/  HMMA.16816.F32.BF16 R36, R64.reuse, R40, RZ ;  /* 0x000000284024723c */ /* 0x060fe200000418ff */
[----:B------:R-:W5:Y:S05]  /*10330*/  LDSM.16.M88.4 R172, [R212] ;  /* 0x00000000d4ac783b */ /* 0x000f6a0000000200 */
[C---:B------:R-:W-:Y:S01]  /*10340*/  HMMA.16816.F32.BF16 R40, R64.reuse, R42, RZ ;  /* 0x0000002a4028723c */ /* 0x040fe200000418ff */
[----:B------:R-:W-:Y:S05]  /*10350*/  LDSM.16.M88.4 R176, [R225] ;  /* 0x00000000e1b0783b */ /* 0x000fea0000000200 */
[C---:B------:R-:W-:Y:S01]  /*10360*/  HMMA.16816.F32.BF16 R44, R64.reuse, R48, RZ ;  /* 0x00000030402c723c */ /* 0x040fe200000418ff */
[----:B------:R-:W5:Y:S05]  /*10370*/  LDSM.16.M88.4 R180, [R222+0x4000] ;  /* 0x00400000deb4783b */ /* 0x000f6a0000000200 */
[C---:B------:R-:W-:Y:S01]  /*10380*/  HMMA.16816.F32.BF16 R48, R64.reuse, R50, RZ ;  /* 0x000000324030723c */ /* 0x040fe200000418ff */
[----:B------:R-:W-:Y:S05]  /*10390*/  LDSM.16.M88.4 R184, [R211+0x3000] ;  /* 0x00300000d3b8783b */ /* 0x000fea0000000200 */
[C---:B------:R-:W-:Y:S01]  /*103a0*/  HMMA.16816.F32.BF16 R52, R64.reuse, R56, RZ ;  /* 0x000000384034723c */ /* 0x040fe200000418ff */
[----:B------:R-:W-:Y:S05]  /*103b0*/  LDSM.16.M88.4 R188, [R222+0xb000] ;  /* 0x00b00000debc783b */ /* 0x000fea0000000200 */
[C---:B------:R-:W-:Y:S01]  /*103c0*/  HMMA.16816.F32.BF16 R56, R64.reuse, R58, RZ ;  /* 0x0000003a4038723c */ /* 0x040fe200000418ff */
[----:B------:R-:W-:Y:S05]  /*103d0*/  LDSM.16.M88.4 R192, [R222+0xb800] ;  /* 0x00b80000dec0783b */ /* 0x000fea0000000200 */
[C---:B------:R-:W-:Y:S01]  /*103e0*/  HMMA.16816.F32.BF16 R60, R64.reuse, R136, RZ ;  /* 0x00000088403c723c */ /* 0x040fe200000418ff */
[----:B------:R-:W-:Y:S05]  /*103f0*/  LDSM.16.M88.4 R196, [R224+0x2000] ;  /* 0x00200000e0c4783b */ /* 0x000fea0000000200 */
[----:B------:R-:W-:Y:S01]  /*10400*/  HMMA.16816.F32.BF16 R64, R64, R138, RZ ;  /* 0x0000008a4040723c */ /* 0x000fe200000418ff */
[----:B------:R-:W5:Y:S05]  /*10410*/  LDSM.16.M88.4 R136, [R222+0x4800] ;  /* 0x00480000de88783b */ /* 0x000f6a0000000200 */
[C---:B--2---:R-:W-:Y:S01]  /*10420*/  HMMA.16816.F32.BF16 R4, R140.reuse, R144, R4 ;  /* 0x000000908c04723c */ /* 0x044fe20000041804 */
[----:B------:R-:W-:Y:S05]  /*10430*/  LDSM.16.M88.4 R200, [R211+0x4000] ;  /* 0x00400000d3c8783b */ /* 0x000fea0000000200 */
[C---:B------:R-:W-:Y:S01]  /*10440*/  HMMA.16816.F32.BF16 R8, R140.reuse, R146, R8 ;  /* 0x000000928c08723c */ /* 0x040fe20000041808 */
[----:B------:R-:W2:Y:S05]  /*10450*/  LDSM.16.M88.4 R144, [R222+0x5000] ;  /* 0x00500000de90783b */ /* 0x000eaa0000000200 */
        /* <DEDUP_REMOVED lines=14> */
[----:B------:R-:W-:Y:S05]  /*10540*/  LDSM.16.M88.4 R164, [R211] ;  /* 0x00000000d3a4783b */ /* 0x000fea0000000200 */
[C---:B------:R-:W-:Y:S06]  /*10550*/  HMMA.16816.F32.BF16 R52, R140.reuse, R168, R52 ;  /* 0x000000a88c34723c */ /* 0x040fec0000041834 */
[C---:B------:R-:W-:Y:S01]  /*10560*/  HMMA.16816.F32.BF16 R56, R140.reuse, R170, R56 ;  /* 0x000000aa8c38723c */ /* 0x040fe20000041838 */
[----:B------:R-:W-:Y:S05]  /*10570*/  LDSM.16.M88.4 R168, [R211+0x800] ;  /* 0x00080000d3a8783b */ /* 0x000fea0000000200 */
[C---:B-----5:R-:W-:Y:S06]  /*10580*/  HMMA.16816.F32.BF16 R60, R140.reuse, R172, R60 ;  /* 0x000000ac8c3c723c */ /* 0x060fec000004183c */
[----:B------:R-:W-:Y:S01]  /*10590*/  HMMA.16816.F32.BF16 R64, R140, R174, R64 ;  /* 0x000000ae8c40723c */ /* 0x000fe20000041840 */
[----:B------:R-:W3:Y:S05]  /*105a0*/  LDSM.16.M88.4 R140, [R222+0x6800] ;  /* 0x00680000de8c783b */ /* 0x000eea0000000200 */
[C---:B------:R-:W-:Y:S01]  /*105b0*/  HMMA.16816.F32.BF16 R4, R176.reuse, R180, R4 ;  /* 0x000000b4b004723c */ /* 0x040fe20000041804 */
[----:B------:R-:W-:Y:S05]  /*105c0*/  LDSM.16.M88.4 R172, [R211+0x1000] ;  /* 0x00100000d3ac783b */ /* 0x000fea0000000200 */
[C---:B------:R-:W-:Y:S01]  /*105d0*/  HMMA.16816.F32.BF16 R8, R176.reuse, R182, R8 ;  /* 0x000000b6b008723c */ /* 0x040fe20000041808 */
[----:B------:R-:W-:Y:S05]  /*105e0*/  LDSM.16.M88.4 R180, [R211+0x1800] ;  /* 0x00180000d3b4783b */ /* 0x000fea0000000200 */
[C---:B------:R-:W-:Y:S06]  /*105f0*/  HMMA.16816.F32.BF16 R12, R176.reuse, R136, R12 ;  /* 0x00000088b00c723c */ /* 0x040fec000004180c */
[C---:B------:R-:W-:Y:S01]  /*10600*/  HMMA.16816.F32.BF16 R16, R176.reuse, R138, R16 ;  /* 0x0000008ab010723c */ /* 0x040fe20000041810 */
[----:B------:R-:W4:Y:S05]  /*10610*/  LDSM.16.M88.4 R136, [R224] ;  /* 0x00000000e088783b */ /* 0x000f2a0000000200 */
[C---:B--2---:R-:W-:Y:S06]  /*10620*/  HMMA.16816.F32.BF16 R20, R176.reuse, R144, R20 ;  /* 0x00000090b014723c */ /* 0x044fec0000041814 */
[C---:B------:R-:W-:Y:S01]  /*10630*/  HMMA.16816.F32.BF16 R24, R176.reuse, R146, R24 ;  /* 0x00000092b018723c */ /* 0x040fe20000041818 */
[----:B------:R-:W2:Y:S05]  /*10640*/  LDSM.16.M88.4 R144, [R211+0x2000] ;  /* 0x00200000d390783b */ /* 0x000eaa0000000200 */
[C---:B-1----:R-:W-:Y:S06]  /*10650*/  HMMA.16816.F32.BF16 R28, R176.reuse, R148, R28 ;  /* 0x00000094b01c723c */ /* 0x042fec000004181c */
[C---:B------:R-:W-:Y:S01]  /*10660*/  HMMA.16816.F32.BF16 R32, R176.reuse, R150, R32 ;  /* 0x00000096b020723c */ /* 0x040fe20000041820 */
[----:B------:R-:W1:Y:S05]  /*10670*/  LDSM.16.M88.4 R148, [R211+0x2800] ;  /* 0x00280000d394783b */ /* 0x000e6a0000000200 */
[C---:B------:R-:W-:Y:S06]  /*10680*/  HMMA.16816.F32.BF16 R36, R176.reuse, R152, R36 ;  /* 0x00000098b024723c */ /* 0x040fec0000041824 */
[C---:B------:R-:W-:Y:S01]  /*10690*/  HMMA.16816.F32.BF16 R40, R176.reuse, R154, R40 ;  /* 0x0000009ab028723c */ /* 0x040fe20000041828 */
[----:B------:R-:W-:Y:S05]  /*106a0*/  LDSM.16.M88.4 R152, [R229+0x2000] ;  /* 0x00200000e598783b */ /* 0x000fea0000000200 */
[C---:B---3--:R-:W-:Y:S06]  /*106b0*/  HMMA.16816.F32.BF16 R44, R176.reuse, R140, R44 ;  /* 0x0000008cb02c723c */ /* 0x048fec000004182c */
[C---:B------:R-:W-:Y:S01]  /*106c0*/  HMMA.16816.F32.BF16 R48, R176.reuse, R142, R48 ;  /* 0x0000008eb030723c */ /* 0x040fe20000041830 */
[----:B------:R-:W3:Y:S05]  /*106d0*/  LDSM.16.M88.4 R140, [R211+0x3800] ;  /* 0x00380000d38c783b */ /* 0x000eea0000000200 */
[C---:B------:R-:W-:Y:S06]  /*106e0*/  HMMA.16816.F32.BF16 R52, R176.reuse, R156, R52 ;  /* 0x0000009cb034723c */ /* 0x040fec0000041834 */
[C---:B------:R-:W-:Y:S01]  /*106f0*/  HMMA.16816.F32.BF16 R56, R176.reuse, R158, R56 ;  /* 0x0000009eb038723c */ /* 0x040fe20000041838 */
[----:B------:R-:W5:Y:S05]  /*10700*/  LDSM.16.M88.4 R156, [R228+0x8000] ;  /* 0x00800000e49c783b */ /* 0x000f6a0000000200 */
[C---:B------:R-:W-:Y:S06]  /*10710*/  HMMA.16816.F32.BF16 R60, R176.reuse, R160, R60 ;  /* 0x000000a0b03c723c */ /* 0x040fec000004183c */
[----:B------:R-:W-:Y:S01]  /*10720*/  HMMA.16816.F32.BF16 R64, R176, R162, R64 ;  /* 0x000000a2b040723c */ /* 0x000fe20000041840 */
[----:B------:R-:W5:Y:S05]  /*10730*/  LDSM.16.M88.4 R160, [R228+0x8800] ;  /* 0x00880000e4a0783b */ /* 0x000f6a0000000200 */
[C---:B----4-:R-:W-:Y:S01]  /*10740*/  HMMA.16816.F32.BF16 R4, R136.reuse, R164, R4 ;  /* 0x000000a48804723c */ /* 0x050fe20000041804 */
[----:B------:R-:W-:Y:S05]  /*10750*/  LDSM.16.M88.4 R176, [R222+0x8000] ;  /* 0x00800000deb0783b */ /* 0x000fea0000000200 */
        /* <DEDUP_REMOVED lines=8> */
[C---:B------:R-:W-:Y:S06]  /*107e0*/  HMMA.16816.F32.BF16 R28, R136.reuse, R180, R28 ;  /* 0x000000b4881c723c */ /* 0x040fec000004181c */
[C---:B------:R-:W-:Y:S01]  /*107f0*/  HMMA.16816.F32.BF16 R32, R136.reuse, R182, R32 ;  /* 0x000000b68820723c */ /* 0x040fe20000041820 */
[----:B------:R-:W-:Y:S05]  /*10800*/  LDSM.16.M88.4 R180, [R222+0x9800] ;  /* 0x00980000deb4783b */ /* 0x000fea0000000200 */
        /* <DEDUP_REMOVED lines=10> */
[----:B------:R-:W-:Y:S01]  /*108b0*/  HMMA.16816.F32.BF16 R64, R136, R142, R64 ;  /* 0x0000008e8840723c */ /* 0x000fe20000041840 */
[----:B------:R-:W3:Y:S05]  /*108c0*/  LDSM.16.M88.4 R136, [R228+0xb000] ;  /* 0x00b00000e488783b */ /* 0x000eea0000000200 */
[C---:B-----5:R-:W-:Y:S01]  /*108d0*/  HMMA.16816.F32.BF16 R4, R152.reuse, R156, R4 ;  /* 0x0000009c9804723c */ /* 0x060fe20000041804 */
[----:B------:R-:W5:Y:S05]  /*108e0*/  LDSM.16.M88.4 R140, [R228+0xb800] ;  /* 0x00b80000e48c783b */ /* 0x000f6a0000000200 */
[C---:B------:R-:W-:Y:S01]  /*108f0*/  HMMA.16816.F32.BF16 R8, R152.reuse, R158, R8 ;  /* 0x0000009e9808723c */ /* 0x040fe20000041808 */
[----:B------:R-:W5:Y:S05]  /*10900*/  LDSM.16.M88.4 R156, [R227+0x2000] ;  /* 0x00200000e39c783b */ /* 0x000f6a0000000200 */
[C---:B------:R-:W-:Y:S06]  /*10910*/  HMMA.16816.F32.BF16 R12, R152.reuse, R160, R12 ;  /* 0x000000a0980c723c */ /* 0x040fec000004180c */
[C---:B------:R-:W-:Y:S01]  /*10920*/  HMMA.16816.F32.BF16 R16, R152.reuse, R162, R16 ;  /* 0x000000a29810723c */ /* 0x040fe20000041810 */
[----:B------:R-:W5:Y:S05]  /*10930*/  LDSM.16.M88.4 R160, [R209] ;  /* 0x00000000d1a0783b */ /* 0x000f6a0000000200 */
[C---:B----4-:R-:W-:Y:S06]  /*10940*/  HMMA.16816.F32.BF16 R20, R152.reuse, R164, R20 ;  /* 0x000000a49814723c */ /* 0x050fec0000041814 */
[C---:B------:R-:W-:Y:S01]  /*10950*/  HMMA.16816.F32.BF16 R24, R152.reuse, R166, R24 ;  /* 0x000000a69818723c */ /* 0x040fe20000041818 */
[----:B------:R-:W4:Y:S05]  /*10960*/  LDSM.16.M88.4 R164, [R208] ;  /* 0x00000000d0a4783b */ /* 0x000f2a0000000200 */
[C---:B--2---:R-:W-:Y:S06]  /*10970*/  HMMA.16816.F32.BF16 R28, R152.reuse, R144, R28 ;  /* 0x00000090981c723c */ /* 0x044fec000004181c */
[C---:B------:R-:W-:Y:S01]  /*10980*/  HMMA.16816.F32.BF16 R32, R152.reuse, R146, R32 ;  /* 0x000000929820723c */ /* 0x040fe20000041820 */
[----:B------:R-:W2:Y:S05]  /*10990*/  LDSM.16.M88.4 R144, [R207] ;  /* 0x00000000cf90783b */ /* 0x000eaa0000000200 */
[C---:B-1----:R-:W-:Y:S06]  /*109a0*/  HMMA.16816.F32.BF16 R36, R152.reuse, R148, R36 ;  /* 0x000000949824723c */ /* 0x042fec0000041824 */
[C---:B------:R-:W-:Y:S01]  /*109b0*/  HMMA.16816.F32.BF16 R40, R152.reuse, R150, R40 ;  /* 0x000000969828723c */ /* 0x040fe20000041828 */
[----:B------:R-:W-:Y:S05]  /*109c0*/  LDSM.16.M88.4 R148, [R204] ;  /* 0x00000000cc94783b */ /* 0x000fea0000000200 */
[C---:B------:R-:W-:Y:S06]  /*109d0*/  HMMA.16816.F32.BF16 R44, R152.reuse, R168, R44 ;  /* 0x000000a8982c723c */ /* 0x040fec000004182c */
[C---:B------:R-:W-:Y:S01]  /*109e0*/  HMMA.16816.F32.BF16 R48, R152.reuse, R170, R48 ;  /* 0x000000aa9830723c */ /* 0x040fe20000041830 */
[----:B------:R-:W-:Y:S05]  /*109f0*/  LDSM.16.M88.4 R168, [R225+0x2000] ;  /* 0x00200000e1a8783b */ /* 0x000fea0000000200 */
[C---:B---3--:R-:W-:Y:S06]  /*10a00*/  HMMA.16816.F32.BF16 R52, R152.reuse, R136, R52 ;  /* 0x000000889834723c */ /* 0x048fec0000041834 */
[C---:B------:R-:W-:Y:S01]  /*10a10*/  HMMA.16816.F32.BF16 R56, R152.reuse, R138, R56 ;  /* 0x0000008a9838723c */ /* 0x040fe20000041838 */
[----:B------:R-:W1:Y:S05]  /*10a20*/  LDSM.16.M88.4 R136, [R206] ;  /* 0x00000000ce88783b */ /* 0x000e6a0000000200 */
[C---:B-----5:R-:W-:Y:S06]  /*10a30*/  HMMA.16816.F32.BF16 R60, R152.reuse, R140, R60 ;  /* 0x0000008c983c723c */ /* 0x060fec000004183c */
[----:B------:R-:W-:Y:S01]  /*10a40*/  HMMA.16816.F32.BF16 R64, R152, R142, R64 ;  /* 0x0000008e9840723c */ /* 0x000fe20000041840 */
[----:B------:R-:W3:Y:S05]  /*10a50*/  LDSM.16.M88.4 R140, [R205] ;  /* 0x00000000cd8c783b */ /* 0x000eea0000000200 */
[----:B------:R-:W5:Y:S01]  /*10a60*/  LDSM.16.M88.4 R152, [R135] ;  /* 0x000000008798783b */ /* 0x000f620000000200 */
[C---:B------:R-:W-:Y:S06]  /*10a70*/  HMMA.16816.F32.BF16 R4, R156.reuse, R172, R4 ;  /* 0x000000ac9c04723c */ /* 0x040fec0000041804 */
[C---:B------:R-:W-:Y:S01]  /*10a80*/  HMMA.16816.F32.BF16 R8, R156.reuse, R174, R8 ;  /* 0x000000ae9c08723c */ /* 0x040fe20000041808 */
[----:B------:R-:W-:Y:S05]  /*10a90*/  LDSM.16.M88.4 R172, [R222+0x9000] ;  /* 0x00900000deac783b */ /* 0x000fea0000000200 */
[C---:B------:R-:W-:Y:S06]  /*10aa0*/  HMMA.16816.F32.BF16 R12, R156.reuse, R160, R12 ;  /* 0x000000a09c0c723c */ /* 0x040fec000004180c */
[C---:B------:R-:W-:Y:S01]  /*10ab0*/  HMMA.16816.F32.BF16 R16, R156.reuse, R162, R16 ;  /* 0x000000a29c10723c */ /* 0x040fe20000041810 */
[----:B------:R-:W5:Y:S05]  /*10ac0*/  LDSM.16.M88.4 R160, [R222+0x8800] ;  /* 0x00880000dea0783b */ /* 0x000f6a0000000200 */
[C---:B----4-:R-:W-:Y:S06]  /*10ad0*/  HMMA.16816.F32.BF16 R20, R156.reuse, R164, R20 ;  /* 0x000000a49c14723c */ /* 0x050fec0000041814 */
[C---:B------:R-:W-:Y:S01]  /*10ae0*/  HMMA.16816.F32.BF16 R24, R156.reuse, R166, R24 ;  /* 0x000000a69c18723c */ /* 0x040fe20000041818 */
[----:B------:R-:W4:Y:S05]  /*10af0*/  LDSM.16.M88.4 R164, [R222+0xa800] ;  /* 0x00a80000dea4783b */ /* 0x000f2a0000000200 */
[C---:B--2---:R-:W-:Y:S06]  /*10b00*/  HMMA.16816.F32.BF16 R28, R156.reuse, R144, R28 ;  /* 0x000000909c1c723c */ /* 0x044fec000004181c */
[C---:B------:R-:W-:Y:S06]  /*10b10*/  HMMA.16816.F32.BF16 R32, R156.reuse, R146, R32 ;  /* 0x000000929c20723c */ /* 0x040fec0000041820 */
[C---:B-1----:R-:W-:Y:S06]  /*10b20*/  HMMA.16816.F32.BF16 R36, R156.reuse, R136, R36 ;  /* 0x000000889c24723c */ /* 0x042fec0000041824 */
[C---:B------:R-:W-:Y:S01]  /*10b30*/  HMMA.16816.F32.BF16 R40, R156.reuse, R138, R40 ;  /* 0x0000008a9c28723c */ /* 0x040fe20000041828 */
[----:B------:R-:W1:Y:S05]  /*10b40*/  LDSM.16.M88.4 R136, [R211+0x4800] ;  /* 0x00480000d388783b */ /* 0x000e6a0000000200 */
[C---:B---3--:R-:W-:Y:S06]  /*10b50*/  HMMA.16816.F32.BF16 R44, R156.reuse, R140, R44 ;  /* 0x0000008c9c2c723c */ /* 0x048fec000004182c */
[C---:B------:R-:W-:Y:S06]  /*10b60*/  HMMA.16816.F32.BF16 R48, R156.reuse, R142, R48 ;  /* 0x0000008e9c30723c */ /* 0x040fec0000041830 */
[C---:B------:R-:W-:Y:S06]  /*10b70*/  HMMA.16816.F32.BF16 R52, R156.reuse, R148, R52 ;  /* 0x000000949c34723c */ /* 0x040fec0000041834 */
[C---:B------:R-:W-:Y:S06]  /*10b80*/  HMMA.16816.F32.BF16 R56, R156.reuse, R150, R56 ;  /* 0x000000969c38723c */ /* 0x040fec0000041838 */
[C---:B-----5:R-:W-:Y:S06]  /*10b90*/  HMMA.16816.F32.BF16 R60, R156.reuse, R152, R60 ;  /* 0x000000989c3c723c */ /* 0x060fec000004183c */
[----:B------:R-:W-:Y:S06]  /*10ba0*/  HMMA.16816.F32.BF16 R64, R156, R154, R64 ;  /* 0x0000009a9c40723c */ /* 0x000fec0000041840 */
        /* <DEDUP_REMOVED lines=19> */
[C---:B------:R-:W-:Y:S05]  /*10ce0*/  HMMA.16816.F32.BF16 R16, R196.reuse, R138, R16 ;  /* 0x0000008ac410723c */ /* 0x040fea0000041810 */
[----:B------:R-:W-:Y:S01]  /*10cf0*/  MOV R137, R250 ;  /* 0x000000fa00897202 */ /* 0x000fe20000000f00 */
[----:B------:R-:W-:Y:S01]  /*10d00*/  FMUL.FTZ R4, R4, UR5 ;  /* 0x0000000504047c20 */ /* 0x000fe20008410000 */
[----:B------:R-:W-:Y:S01]  /*10d10*/  FMUL.FTZ R5, R5, UR5 ;  /* 0x0000000505057c20 */ /* 0x000fe20008410000 */
[----:B------:R-:W-:Y:S02]  /*10d20*/  FMUL.FTZ R6, R6, UR5 ;  /* 0x0000000506067c20 */ /* 0x000fe40008410000 */
[----:B------:R-:W1:Y:S01]  /*10d30*/  MUFU.TANH R146, R4 ;  /* 0x0000000400927308 */ /* 0x000e620000002400 */
[----:B------:R-:W-:Y:S01]  /*10d40*/  FMUL.FTZ R7, R7, UR5 ;  /* 0x0000000507077c20 */ /* 0x000fe20008410000 */
[----:B------:R-:W-:Y:S01]  /*10d50*/  FMUL.FTZ R8, R8, UR5 ;  /* 0x0000000508087c20 */ /* 0x000fe20008410000 */
[----:B------:R-:W-:Y:S01]  /*10d60*/  FMUL.FTZ R9, R9, UR5 ;  /* 0x0000000509097c20 */ /* 0x000fe20008410000 */
[----:B------:R-:W-:Y:S01]  /*10d70*/  FMUL.FTZ R10, R10, UR5 ;  /* 0x000000050a0a7c20 */ /* 0x000fe20008410000 */
[----:B------:R-:W-:Y:S01]  /*10d80*/  FMUL.FTZ R11, R11, UR5 ;  /* 0x000000050b0b7c20 */ /* 0x000fe20008410000 */
[----:B------:R-:W-:Y:S04]  /*10d90*/  MOV R136, R251 ;  /* 0x000000fb00887202 */ /* 0x000fe80000000f00 */
[----:B------:R-:W2:Y:S01]  /*10da0*/  MUFU.TANH R145, R5 ;  /* 0x0000000500917308 */ /* 0x000ea20000002400 */
[----:B------:R-:W-:Y:S01]  /*10db0*/  FMUL.FTZ R12, R12, UR5 ;  /* 0x000000050c0c7c20 */ /* 0x000fe20008410000 */
[----:B------:R-:W-:Y:S01]  /*10dc0*/  FMUL.FTZ R13, R13, UR5 ;  /* 0x000000050d0d7c20 */ /* 0x000fe20008410000 */
[----:B------:R-:W-:Y:S01]  /*10dd0*/  FMUL.FTZ R14, R14, UR5 ;  /* 0x000000050e0e7c20 */ /* 0x000fe20008410000 */
[----:B------:R-:W-:Y:S01]  /*10de0*/  FMUL.FTZ R15, R15, UR5 ;  /* 0x000000050f0f7c20 */ /* 0x000fe20008410000 */
[----:B------:R-:W-:Y:S01]  /*10df0*/  FMUL.FTZ R16, R16, UR5 ;  /* 0x0000000510107c20 */ /* 0x000fe20008410000 */
[----:B------:R-:W-:Y:S04]  /*10e00*/  FMUL.FTZ R17, R17, UR5 ;  /* 0x0000000511117c20 */ /* 0x000fe80008410000 */
[----:B------:R-:W3:Y:S01]  /*10e10*/  MUFU.TANH R144, R6 ;  /* 0x0000000600907308 */ /* 0x000ee20000002400 */
[----:B------:R-:W-:Y:S01]  /*10e20*/  FMUL.FTZ R18, R18, UR5 ;  /* 0x0000000512127c20 */ /* 0x000fe20008410000 */
[----:B------:R-:W-:Y:S08]  /*10e30*/  FMUL.FTZ R19, R19, UR5 ;  /* 0x0000000513137c20 */ /* 0x000ff00008410000 */
        /* <DEDUP_REMOVED lines=10> */
[C---:B----4-:R-:W-:Y:S06]  /*10ee0*/  HMMA.16816.F32.BF16 R20, R196.reuse, R4, R20 ;  /* 0x00000004c414723c */ /* 0x050fec0000041814 */
[C---:B------:R-:W-:Y:S03]  /*10ef0*/  HMMA.16816.F32.BF16 R24, R196.reuse, R6, R24 ;  /* 0x00000006c418723c */ /* 0x040fe60000041818 */
[----:B------:R4:W1:Y:S01]  /*10f00*/  MUFU.TANH R202, R15 ;  /* 0x0000000f00ca7308 */ /* 0x0008620000002400 */
[----:B------:R-:W2:Y:S09]  /*10f10*/  LDSM.16.M88.4 R4, [R211+0x6000] ;  /* 0x00600000d304783b */ /* 0x000eb20000000200 */
[----:B------:R4:W1:Y:S10]  /*10f20*/  MUFU.TANH R201, R16 ;  /* 0x0000001000c97308 */ /* 0x0008740000002400 */
[----:B------:R4:W1:Y:S01]  /*10f30*/  MUFU.TANH R200, R17 ;  /* 0x0000001100c87308 */ /* 0x0008620000002400 */
[----:B------:R-:W-:Y:S01]  /*10f40*/  FMUL.FTZ R20, R20, UR5 ;  /* 0x0000000514147c20 */ /* 0x000fe20008410000 */
[----:B------:R-:W-:Y:S01]  /*10f50*/  FMUL.FTZ R21, R21, UR5 ;  /* 0x0000000515157c20 */ /* 0x000fe20008410000 */
[----:B------:R-:W-:Y:S01]  /*10f60*/  FMUL.FTZ R22, R22, UR5 ;  /* 0x0000000516167c20 */ /* 0x000fe20008410000 */
[----:B------:R-:W-:Y:S01]  /*10f70*/  FMUL.FTZ R23, R23, UR5 ;  /* 0x0000000517177c20 */ /* 0x000fe20008410000 */
[----:B------:R-:W-:Y:S05]  /*10f80*/  FMUL.FTZ R24, R24, UR5 ;  /* 0x0000000518187c20 */ /* 0x000fea0008410000 */
[----:B------:R4:W1:Y:S01]  /*10f90*/  MUFU.TANH R195, R18 ;  /* 0x0000001200c37308 */ /* 0x0008620000002400 */
[C---:B-----5:R-:W-:Y:S03]  /*10fa0*/  HMMA.16816.F32.BF16 R28, R196.reuse, R8, R28 ;  /* 0x00000008c41c723c */ /* 0x060fe6000004181c */
[----:B------:R-:W-:Y:S01]  /*10fb0*/  FMUL.FTZ R25, R25, UR5 ;  /* 0x0000000519197c20 */ /* 0x000fe20008410000 */
[----:B------:R-:W-:Y:S01]  /*10fc0*/  FMUL.FTZ R26, R26, UR5 ;  /* 0x000000051a1a7c20 */ /* 0x000fe20008410000 */
[----:B------:R-:W-:Y:S01]  /*10fd0*/  FMUL.FTZ R27, R27, UR5 ;  /* 0x000000051b1b7c20 */ /* 0x000fe20008410000 */
[C---:B------:R-:W-:Y:S03]  /*10fe0*/  HMMA.16816.F32.BF16 R32, R196.reuse, R10, R32 ;  /* 0x0000000ac420723c */ /* 0x040fe60000041820 */
[----:B------:R4:W1:Y:S01]  /*10ff0*/  MUFU.TANH R194, R19 ;  /* 0x0000001300c27308 */ /* 0x0008620000002400 */
[----:B------:R-:W5:Y:S09]  /*11000*/  LDSM.16.M88.4 R8, [R211+0x6800] ;  /* 0x00680000d308783b */ /* 0x000f720000000200 */
[----:B------:R4:W1:Y:S01]  /*11010*/  MUFU.TANH R193, R20 ;  /* 0x0000001400c17308 */ /* 0x0008620000002400 */
[C---:B--2---:R-:W-:Y:S06]  /*11020*/  HMMA.16816.F32.BF16 R36, R196.reuse, R4, R36 ;  /* 0x00000004c424723c */ /* 0x044fec0000041824 */
[C---:B------:R-:W-:Y:S03]  /*11030*/  HMMA.16816.F32.BF16 R40, R196.reuse, R6, R40 ;  /* 0x00000006c428723c */ /* 0x040fe60000041828 */
[----:B------:R4:W2:Y:S01]  /*11040*/  MUFU.TANH R192, R21 ;  /* 0x0000001500c07308 */ /* 0x0008a20000002400 */
[----:B------:R-:W3:Y:S01]  /*11050*/  LDSM.16.M88.4 R4, [R211+0x7000] ;  /* 0x00700000d304783b */ /* 0x000ee20000000200 */
[----:B------:R-:W-:Y:S01]  /*11060*/  FMUL.FTZ R28, R28, UR5 ;  /* 0x000000051c1c7c20 */ /* 0x000fe20008410000 */
[----:B------:R-:W-:Y:S01]  /*11070*/  FMUL.FTZ R29, R29, UR5 ;  /* 0x000000051d1d7c20 */ /* 0x000fe20008410000 */
[----:B------:R-:W-:Y:S01]  /*11080*/  FMUL.FTZ R30, R30, UR5 ;  /* 0x000000051e1e7c20 */ /* 0x000fe20008410000 */
[----:B------:R-:W-:Y:S05]  /*11090*/  FMUL.FTZ R31, R31, UR5 ;  /* 0x000000051f1f7c20 */ /* 0x000fea0008410000 */
[----:B------:R4:W1:Y:S01]  /*110a0*/  MUFU.TANH R191, R22 ;  /* 0x0000001600bf7308 */ /* 0x0008620000002400 */
[----:B------:R-:W-:Y:S01]  /*110b0*/  FMUL.FTZ R32, R32, UR5 ;  /* 0x0000000520207c20 */ /* 0x000fe20008410000 */
[----:B------:R-:W-:Y:S01]  /*110c0*/  FMUL.FTZ R33, R33, UR5 ;  /* 0x0000000521217c20 */ /* 0x000fe20008410000 */
[----:B------:R-:W-:Y:S01]  /*110d0*/  FMUL.FTZ R34, R34, UR5 ;  /* 0x0000000522227c20 */ /* 0x000fe20008410000 */
[----:B------:R-:W-:Y:S06]  /*110e0*/  FMUL.FTZ R35, R35, UR5 ;  /* 0x0000000523237c20 */ /* 0x000fec0008410000 */
        /* <DEDUP_REMOVED lines=13> */
[----:B------:R-:W5:Y:S02]  /*111c0*/  LDSM.16.M88.4 R8, [R211+0x7800] ;  /* 0x00780000d308783b */ /* 0x000f640000000200 */
[----:B------:R-:W-:Y:S07]  /*111d0*/  DEPBAR.LE SB0, 0x0 ;  /* 0x000080000000791a */ /* 0x000fee0000000000 */
[----:B------:R4:W1:Y:S01]  /*111e0*/  MUFU.TANH R187, R26 ;  /* 0x0000001a00bb7308 */ /* 0x0008620000002400 */
[----:B------:R-:W-:Y:S01]  /*111f0*/  BAR.SYNC.DEFER_BLOCKING 0x0 ;  /* 0x0000000000007b1d */ /* 0x000fe20000010000 */
[C---:B---3--:R-:W-:Y:S08]  /*11200*/  HMMA.16816.F32.BF16 R52, R196.reuse, R4, R52 ;  /* 0x00000004c434723c */ /* 0x048ff00000041834 */
[----:B------:R4:W3:Y:S01]  /*11210*/  MUFU.TANH R186, R27 ;  /* 0x0000001b00ba7308 */ /* 0x0008e20000002400 */
[C---:B------:R-:W-:Y:S03]  /*11220*/  HMMA.16816.F32.BF16 R56, R196.reuse, R6, R56 ;  /* 0x00000006c438723c */ /* 0x040fe60000041838 */
[----:B------:R-:W-:Y:S01]  /*11230*/  FMUL.FTZ R44, R44, UR5 ;  /* 0x000000052c2c7c20 */ /* 0x000fe20008410000 */
[----:B------:R-:W-:Y:S01]  /*11240*/  FMUL.FTZ R45, R45, UR5 ;  /* 0x000000052d2d7c20 */ /* 0x000fe20008410000 */
[----:B------:R-:W-:Y:S04]  /*11250*/  FMUL.FTZ R46, R46, UR5 ;  /* 0x000000052e2e7c20 */ /* 0x000fe80008410000 */
[----:B------:R4:W1:Y:S02]  /*11260*/  MUFU.TANH R170, R28 ;  /* 0x0000001c00aa7308 */ /* 0x0008640000002400 */
[----:B------:R-:W-:Y:S01]  /*11270*/  FMUL.FTZ R47, R47, UR5 ;  /* 0x000000052f2f7c20 */ /* 0x000fe20008410000 */
[----:B------:R-:W-:Y:S01]  /*11280*/  FMUL.FTZ R48, R48, UR5 ;  /* 0x0000000530307c20 */ /* 0x000fe20008410000 */
[----:B------:R-:W-:Y:S01]  /*11290*/  FMUL.FTZ R49, R49, UR5 ;  /* 0x0000000531317c20 */ /* 0x000fe20008410000 */
[----:B------:R-:W-:Y:S01]  /*112a0*/  FMUL.FTZ R50, R50, UR5 ;  /* 0x0000000532327c20 */ /* 0x000fe20008410000 */
[----:B------:R-:W-:Y:S04]  /*112b0*/  FMUL.FTZ R51, R51, UR5 ;  /* 0x0000000533337c20 */ /* 0x000fe80008410000 */
[----:B------:R4:W1:Y:S01]  /*112c0*/  MUFU.TANH R172, R29 ;  /* 0x0000001d00ac7308 */ /* 0x0008620000002400 */
[----:B------:R-:W-:Y:S01]  /*112d0*/  FMUL.FTZ R52, R52, UR5 ;  /* 0x0000000534347c20 */ /* 0x000fe20008410000 */
[----:B------:R-:W-:Y:S01]  /*112e0*/  FMUL.FTZ R53, R53, UR5 ;  /* 0x0000000535357c20 */ /* 0x000fe20008410000 */
[----:B------:R-:W-:Y:S01]  /*112f0*/  FMUL.FTZ R54, R54, UR5 ;  /* 0x0000000536367c20 */ /* 0x000fe20008410000 */
[----:B------:R-:W-:Y:S06]  /*11300*/  FMUL.FTZ R55, R55, UR5 ;  /* 0x0000000537377c20 */ /* 0x000fec0008410000 */
[----:B------:R4:W1:Y:S01]  /*11310*/  MUFU.TANH R175, R30 ;  /* 0x0000001e00af7308 */ /* 0x0008620000002400 */
[C---:B-----5:R-:W-:Y:S03]  /*11320*/  HMMA.16816.F32.BF16 R60, R196.reuse, R8, R60 ;  /* 0x00000008c43c723c */ /* 0x060fe6000004183c */
[----:B------:R-:W-:Y:S01]  /*11330*/  FMUL.FTZ R56, R56, UR5 ;  /* 0x0000000538387c20 */ /* 0x000fe20008410000 */
[----:B------:R-:W-:Y:S01]  /*11340*/  FMUL.FTZ R57, R57, UR5 ;  /* 0x0000000539397c20 */ /* 0x000fe20008410000 */
[----:B------:R-:W-:Y:S01]  /*11350*/  FMUL.FTZ R58, R58, UR5 ;  /* 0x000000053a3a7c20 */ /* 0x000fe20008410000 */
[----:B------:R-:W-:Y:S03]  /*11360*/  HMMA.16816.F32.BF16 R64, R196, R10, R64 ;  /* 0x0000000ac440723c */ /* 0x000fe60000041840 */
[----:B------:R4:W1:Y:S02]  /*11370*/  MUFU.TANH R174, R31 ;  /* 0x0000001f00ae7308 */ /* 0x0008640000002400 */
[----:B------:R-:W-:Y:S08]  /*11380*/  FMUL.FTZ R59, R59, UR5 ;  /* 0x000000053b3b7c20 */ /* 0x000ff00008410000 */
        /* <DEDUP_REMOVED lines=45> */
[----:B------:R-:W-:Y:S01]  /*11660*/  ULDC.64 UR10, c[0x0][0x248] ;  /* 0x00009200000a7ab9 */ /* 0x000fe20000000a00 */
[----:B------:R-:W-:Y:S02]  /*11670*/  MOV R8, R243 ;  /* 0x000000f300087202 */ /* 0x000fe40000000f00 */
[----:B------:R-:W-:Y:S01]  /*11680*/  MOV R6, R242 ;  /* 0x000000f200067202 */ /* 0x000fe20000000f00 */
[----:B------:R-:W-:Y:S06]  /*11690*/  @!P0 BRA `(.L_x_1661) ;  /* 0x0000000000f88947 */ /* 0x000fec0003800000 */
[----:B------:R-:W2:Y:S01]  /*116a0*/  LDC R0, c[0x0][0x380] ;  /* 0x0000e000ff007b82 */ /* 0x000ea20000000800 */
[----:B------:R-:W-:Y:S01]  /*116b0*/  SHF.L.U32 R4, R236, 0x7, RZ ;  /* 0x00000007ec047819 */ /* 0x000fe200000006ff */
[----:B------:R-:W-:Y:S01]  /*116c0*/  UMOV UR10, UR8 ;  /* 0x00000008000a7c82 */ /* 0x000fe20008000000 */
[----:B------:R-:W-:Y:S02]  /*116d0*/  UMOV UR11, UR9 ;  /* 0x00000009000b7c82 */ /* 0x000fe40008000000 */
[----:B------:R-:W-:Y:S01]  /*116e0*/  IABS R8, R4 ;  /* 0x0000000400087213 */ /* 0x000fe20000000000 */
[----:B------:R-:W-:Y:S05]  /*116f0*/  VIADD R10, R4, 0xffffff80 ;  /* 0xffffff80040a7836 */ /* 0x000fea0000000000 */
[----:B------:R-:W-:Y:S02]  /*11700*/  IABS R6, R10 ;  /* 0x0000000a00067213 */ /* 0x000fe40000000000 */
[-C--:B--2---:R-:W-:Y:S02]  /*11710*/  IABS R2, R0.reuse ;  /* 0x0000000000027213 */ /* 0x084fe40000000000 */
[-C--:B------:R-:W-:Y:S02]  /*11720*/  LOP3.LUT R10, R10, R0.reuse, RZ, 0x3c, !PT ;  /* 0x000000000a0a7212 */ /* 0x080fe400078e3cff */
[----:B-1----:R-:W1:Y:S01]  /*11730*/  I2F.RP R12, R2 ;  /* 0x00000002000c7306 */ /* 0x002e620000209400 */
        /* <DEDUP_REMOVED lines=10> */
[C---:B------:R-:W-:Y:S03]  /*117e0*/  IADD3 R5, -R9.reuse, RZ, RZ ;  /* 0x000000ff09057210 */ /* 0x040fe60007ffe1ff */
        /* <DEDUP_REMOVED lines=26> */
[----:B------:R1:W2:Y:S02]  /*11990*/  LDG.E R2, desc[UR12][R4.64] ;  /* 0x0000000c04027981 */ /* 0x0002a4000c1e1900 */
[----:B------:R-:W-:Y:S02]  /*119a0*/  IMAD R8, R8, R0, -0x80 ;  /* 0xffffff8008087424 */ /* 0x000fe400078e0200 */
[----:B------:R3:W2:Y:S02]  /*119b0*/  LDG.E R6, desc[UR12][R6.64] ;  /* 0x0000000c06067981 */ /* 0x0006a4000c1e1900 */
[C---:B------:R-:W-:Y:S01]  /*119c0*/  IMAD R0, R8.reuse, UR9, RZ ;  /* 0x0000000908007c24 */ /* 0x040fe2000f8e02ff */
[----:B-1----:R-:W1:Y:S01]  /*119d0*/  LDC.64 R4, c[0x0][0x230] ;  /* 0x00008c00ff047b82 */ /* 0x002e620000000a00 */
[----:B---3--:R-:W-:Y:S01]  /*119e0*/  SHF.R.S32.HI R7, RZ, 0x1f, R8 ;  /* 0x0000001fff077819 */ /* 0x008fe20000011408 */
[----:B------:R-:W-:Y:S04]  /*119f0*/  IMAD.WIDE.U32 R8, R8, UR8, RZ ;  /* 0x0000000808087c25 */ /* 0x000fe8000f8e00ff */
[----:B------:R-:W-:Y:S04]  /*11a00*/  IMAD R0, R7, UR8, R0 ;  /* 0x0000000807007c24 */ /* 0x000fe8000f8e0200 */
[----:B------:R-:W-:Y:S01]  /*11a10*/  IMAD.IADD R9, R9, 0x1, R0 ;  /* 0x0000000109097824 */ /* 0x000fe200078e0200 */
[----:B--2---:R-:W-:Y:S04]  /*11a20*/  IADD3 R2, -R6, R2, RZ ;  /* 0x0000000206027210 */ /* 0x004fe80007ffe1ff */
[----:B------:R-:W-:Y:S01]  /*11a30*/  SHF.R.S32.HI R6, RZ, 0x1f, R2 ;  /* 0x0000001fff067819 */ /* 0x000fe20000011402 */
[-C--:B-1----:R-:W-:Y:S04]  /*11a40*/  IMAD.WIDE.U32 R8, R2, R4.reuse, R8 ;  /* 0x0000000402087225 */ /* 0x082fe800078e0008 */
[----:B------:R-:W-:Y:S04]  /*11a50*/  IMAD R6, R6, R4, RZ ;  /* 0x0000000406067224 */ /* 0x000fe800078e02ff */
[----:B------:R-:W-:Y:S05]  /*11a60*/  IMAD R6, R2, R5, R6 ;  /* 0x0000000502067224 */ /* 0x000fea00078e0206 */
[----:B------:R-:W-:Y:S07]  /*11a70*/  IADD3 R6, R9, R6, RZ ;  /* 0x0000000609067210 */ /* 0x000fee0007ffe0ff */
.L_x_1661:
[----:B------:R2:W-:Y:S01]  /*11a80*/  @P4 STS.128 [R237+0x4000], RZ ;  /* 0x004000ffed004388 */ /* 0x0005e20000000c00 */
[CC--:B----4-:R-:W-:Y:S01]  /*11a90*/  LEA R16, P2, R8.reuse, R247.reuse, 0x1 ;  /* 0x000000f708107211 */ /* 0x0d0fe200078408ff */
[----:B------:R-:W-:Y:S01]  /*11aa0*/  UMOV UR8, UR10 ;  /* 0x0000000a00087c82 */ /* 0x000fe20008000000 */
[C---:B------:R-:W-:Y:S01]  /*11ab0*/  IADD3 R0, P1, R233.reuse, R8, RZ ;  /* 0x00000008e9007210 */ /* 0x040fe20007f3e0ff */
        /* <DEDUP_REMOVED lines=11> */
[----:B------:R2:W-:Y:S01]  /*11b70*/  @P3 STS.128 [R237+0x8000], RZ ;  /* 0x008000ffed003388 */ /* 0x0005e20000000c00 */
[-CC-:B------:R-:W-:Y:S01]  /*11b80*/  @!P3 LEA.HI.X R11, R0, R246.reuse, R4.reuse, 0x1, P1 ;  /* 0x000000f6000bb211 */ /* 0x180fe200008f0c04 */
[----:B------:R-:W-:Y:S01]  /*11b90*/  IMAD.X R4, R232, 0x1, R4, P2 ;  /* 0x00000001e8047824 */ /* 0x000fe200010e0604 */
[CC--:B-1----:R-:W-:Y:S01]  /*11ba0*/  @!P4 LEA R14, P5, R2.reuse, R247.reuse, 0x1 ;  /* 0x000000f7020ec211 */ /* 0x0c2fe200078a08ff */
[----:B------:R-:W-:Y:S01]  /*11bb0*/  @!PT LDS RZ, [RZ] ;  /* 0x00000000fffff984 */ /* 0x000fe20000000800 */
[----:B------:R-:W-:Y:S01]  /*11bc0*/  @!PT LDS RZ, [RZ] ;  /* 0x00000000fffff984 */ /* 0x000fe20000000800 */
[----:B------:R-:W-:Y:S01]  /*11bd0*/  @!PT LDS RZ, [RZ] ;  /* 0x00000000fffff984 */ /* 0x000fe20000000800 */
[----:B------:R-:W-:Y:S01]  /*11be0*/  @!P3 LDGSTS.E.BYPASS.LTC128B.128 [R237+0x8000], desc[UR12][R16.64+0x80] ;  /* 0x0800008010edbfae */ /* 0x000fe2000b901d4c */
        /* <DEDUP_REMOVED lines=54> */
[C---:B-1----:R-:W-:Y:S02]  /*11f50*/  @!P3 LEA R18, P2, R5.reuse, R247, 0x1 ;  /* 0x000000f70512b211 */ /* 0x042fe400078408ff */
[CCC-:B------:R-:W-:Y:S01]  /*11f60*/  @!P4 LEA.HI.X R31, R5.reuse, R246.reuse, R4.reuse, 0x1, P6 ;  /* 0x000000f6051fc211 */ /* 0x1c0fe200030f0c04 */
[----:B------:R2:W-:Y:S01]  /*11f70*/  @P4 STS.128 [R237+0x6000], RZ ;  /* 0x006000ffed004388 */ /* 0x0005e20000000c00 */
[-CC-:B------:R-:W-:Y:S02]  /*11f80*/  @!P3 LEA.HI.X R19, R5, R246.reuse, R4.reuse, 0x1, P2 ;  /* 0x000000f60513b211 */ /* 0x180fe400010f0c04 */
[----:B------:R-:W-:Y:S01]  /*11f90*/  IADD3 R2, P1, R233, R5, RZ ;  /* 0x00000005e9027210 */ /* 0x000fe20007f3e0ff */
[----:B------:R-:W-:Y:S01]  /*11fa0*/  @!PT LDS RZ, [RZ] ;  /* 0x00000000fffff984 */ /* 0x000fe20000000800 */
[----:B------:R-:W-:Y:S01]  /*11fb0*/  @!PT LDS RZ, [RZ] ;  /* 0x00000000fffff984 */ /* 0x000fe20000000800 */
[----:B------:R-:W-:Y:S01]  /*11fc0*/  @!PT LDS RZ, [RZ] ;  /* 0x00000000fffff984 */ /* 0x000fe20000000800 */
[----:B------:R2:W-:Y:S03]  /*11fd0*/  @!P4 LDGSTS.E.BYPASS.LTC128B.128 [R237+0x6000], desc[UR12][R22.64] ;  /* 0x0600000016edcfae */ /* 0x0005e6000b901d4c */
[-C--:B------:R-:W-:Y:S01]  /*11fe0*/  @!P4 LEA R28, P5, R2, R247.reuse, 0x1 ;  /* 0x000000f7021cc211 */ /* 0x080fe200078a08ff */
[----:B------:R2:W-:Y:S01]  /*11ff0*/  @P3 STS.128 [R237+0xa000], RZ ;  /* 0x00a000ffed003388 */ /* 0x0005e20000000c00 */
[----:B------:R-:W-:Y:S01]  /*12000*/  IMAD.X R0, R232, 0x1, R4, P1 ;  /* 0x00000001e8007824 */ /* 0x000fe200008e0604 */
[C---:B------:R-:W-:Y:S01]  /*12010*/  @!P3 LEA R32, P1, R2.reuse, R247, 0x1 ;  /* 0x000000f70220b211 */ /* 0x040fe200078208ff */
[----:B------:R-:W-:Y:S01]  /*12020*/  IMAD.MOV.U32 R247, RZ, RZ, R16 ;  /* 0x000000fffff77224 */ /* 0x000fe200078e0010 */
[----:B------:R-:W-:Y:S01]  /*12030*/  @!PT LDS RZ, [RZ] ;  /* 0x00000000fffff984 */ /* 0x000fe20000000800 */
[----:B------:R-:W-:Y:S01]  /*12040*/  @!PT LDS RZ, [RZ] ;  /* 0x00000000fffff984 */ /* 0x000fe20000000800 */
[----:B------:R-:W-:Y:S01]  /*12050*/  @!PT LDS RZ, [RZ] ;  /* 0x00000000fffff984 */ /* 0x000fe20000000800 */
[----:B------:R2:W-:Y:S02]  /*12060*/  @!P3 LDGSTS.E.BYPASS.LTC128B.128 [R237+0xa000], desc[UR12][R20.64+0x80] ;  /* 0x0a00008014edbfae */ /* 0x0005e4000b901d4c */
[CCC-:B------:R-:W-:Y:S02]  /*12070*/  @!P4 LEA.HI.X R29, R2.reuse, R246.reuse, R0.reuse, 0x1, P5 ;  /* 0x000000f6021dc211 */ /* 0x1c0fe400028f0c00 */
[----:B------:R2:W-:Y:S01]  /*12080*/  @P4 STS.128 [R237+0x6800], RZ ;  /* 0x006800ffed004388 */ /* 0x0005e20000000c00 */
[----:B------:R-:W-:Y:S01]  /*12090*/  @!P3 LEA.HI.X R33, R2, R246, R0, 0x1, P1 ;  /* 0x000000f60221b211 */ /* 0x000fe200008f0c00 */
[----:B------:R-:W-:Y:S02]  /*120a0*/  IMAD.MOV.U32 R246, RZ, RZ, R17 ;  /* 0x000000fffff67224 */ /* 0x000fe400078e0011 */
        /* <DEDUP_REMOVED lines=30> */
.L_x_1660:
[----:B-1----:R-:W-:Y:S01]  /*12290*/  FMNMX.FTZ R4, R146, R134, !PT ;  /* 0x0000008692047209 */ /* 0x002fe20007810000 */
[----:B--2-4-:R-:W-:Y:S01]  /*122a0*/  LDSM.16.MT88.4 R12, [R223+0xc000] ;  /* 0x00c00000df0c783b */ /* 0x014fe20000004200 */
[----:B------:R-:W-:Y:S01]  /*122b0*/  FMNMX.FTZ R0, R144, R133, !PT ;  /* 0x0000008590007209 */ /* 0x000fe20007810000 */
[----:B------:R-:W-:Y:S01]  /*122c0*/  UMOV UR11, UR16 ;  /* 0x00000010000b7c82 */ /* 0x000fe20008000000 */
[----:B------:R-:W-:Y:S01]  /*122d0*/  FMNMX.FTZ R4, R145, R4, !PT ;  /* 0x0000000491047209 */ /* 0x000fe20007810000 */
[----:B------:R-:W-:Y:S01]  /*122e0*/  UMOV UR10, UR15 ;  /* 0x0000000f000a7c82 */ /* 0x000fe20008000000 */
[----:B------:R-:W-:Y:S02]  /*122f0*/  MOV R8, R152 ;  /* 0x0000009800087202 */ /* 0x000fe40000000f00 */
[----:B------:R-:W-:Y:S01]  /*12300*/  FMNMX.FTZ R4, R148, R4, !PT ;  /* 0x0000000494047209 */ /* 0x000fe20007810000 */
[----:B------:R-:W-:Y:S01]  /*12310*/  LDSM.16.MT88.4 R20, [R221+0xc000] ;  /* 0x00c00000dd14783b */ /* 0x000fe20000004200 */
[----:B------:R-:W-:Y:S02]  /*12320*/  MOV R7, R153 ;  /* 0x0000009900077202 */ /* 0x000fe40000000f00 */
[----:B------:R-:W-:Y:S02]  /*12330*/  FMNMX.FTZ R0, R149, R0, !PT ;  /* 0x0000000095007209 */ /* 0x000fe40007810000 */
[----:B------:R-:W-:Y:S02]  /*12340*/  MOV R40, R143 ;  /* 0x0000008f00287202 */ /* 0x000fe40000000f00 */
[----:B------:R-:W-:Y:S01]  /*12350*/  FMNMX.FTZ R4, R8, R4, !PT ;  /* 0x0000000408047209 */ /* 0x000fe20007810000 */
[----:B------:R-:W-:Y:S01]  /*12360*/  LDSM.16.MT88.4 R28, [R220+0xc000] ;  /* 0x00c00000dc1c783b */ /* 0x000fe20000004200 */
[----:B------:R-:W-:Y:S02]  /*12370*/  MOV R6, R150 ;  /* 0x0000009600067202 */ /* 0x000fe40000000f00 */
        /* <DEDUP_REMOVED lines=61> */
[----:B------:R-:W-:Y:S01]  /*12750*/  SHFL.BFLY PT, R2, R4, 0x2, 0x1f ;  /* 0x0c401f0004027f89 */ /* 0x000fe200000e0000 */
[----:B------:R-:W-:Y:S07]  /*12760*/  FMNMX.FTZ R0, R3, R0, !PT ;  /* 0x0000000003007209 */ /* 0x000fee0007810000 */
[----:B------:R-:W1:Y:S02]  /*12770*/  SHFL.BFLY PT, R5, R0, 0x2, 0x1f ;  /* 0x0c401f0000057f89 */ /* 0x000e6400000e0000 */
[----:B-1----:R-:W-:Y:S02]  /*12780*/  FMNMX.FTZ R5, R0, R5, !PT ;  /* 0x0000000500057209 */ /* 0x002fe40007810000 */
[----:B------:R-:W-:Y:S04]  /*12790*/  FMNMX.FTZ R4, R4, R2, !PT ;  /* 0x0000000204047209 */ /* 0x000fe80007810000 */
[----:B------:R-:W1:Y:S08]  /*127a0*/  SHFL.BFLY PT, R0, R5, 0x1, 0x1f ;  /* 0x0c201f0005007f89 */ /* 0x000e7000000e0000 */
[----:B------:R-:W2:Y:S01]  /*127b0*/  SHFL.BFLY PT, R2, R4, 0x1, 0x1f ;  /* 0x0c201f0004027f89 */ /* 0x000ea200000e0000 */
[----:B-1----:R-:W-:Y:S02]  /*127c0*/  FMNMX.FTZ R0, R5, R0, !PT ;  /* 0x0000000005007209 */ /* 0x002fe40007810000 */
[----:B--2---:R-:W-:Y:S03]  /*127d0*/  FMNMX.FTZ R2, R4, R2, !PT ;  /* 0x0000000204027209 */ /* 0x004fe60007810000 */
[----:B------:R-:W-:Y:S01]  /*127e0*/  FMUL.FTZ R139, R0, UR4 ;  /* 0x00000004008b7c20 */ /* 0x000fe20008410000 */
[C---:B------:R-:W-:Y:S01]  /*127f0*/  FSETP.NEU.FTZ.AND P1, PT, R2.reuse, -INF , PT ;  /* 0xff8000000200780b */ /* 0x040fe20003f3d000 */
[C---:B------:R-:W-:Y:S01]  /*12800*/  FMUL.FTZ R143, R2.reuse, UR4 ;  /* 0x00000004028f7c20 */ /* 0x040fe20008410000 */
[----:B------:R-:W-:Y:S04]  /*12810*/  FADD.FTZ R4, -R2, R134 ;  /* 0x0000008602047221 */ /* 0x000fe80000010100 */
[----:B------:R-:W-:Y:S01]  /*12820*/  FSEL R143, R143, RZ, P1 ;  /* 0x000000ff8f8f7208 */ /* 0x000fe20000800000 */
[----:B------:R-:W-:Y:S01]  /*12830*/  FMUL.FTZ R134, R4, UR4 ;  /* 0x0000000404867c20 */ /* 0x000fe20008410000 */
[C---:B------:R-:W-:Y:S01]  /*12840*/  FSETP.NEU.FTZ.AND P1, PT, R0.reuse, -INF , PT ;  /* 0xff8000000000780b */ /* 0x040fe20003f3d000 */
[----:B------:R-:W-:Y:S02]  /*12850*/  FADD.FTZ R4, -R0, R133 ;  /* 0x0000008500047221 */ /* 0x000fe40000010100 */
[--C-:B------:R-:W-:Y:S01]  /*12860*/  FFMA.FTZ R153, R146, UR4, -R143.reuse ;  /* 0x0000000492997c23 */ /* 0x100fe2000801088f */
[----:B------:R-:W-:Y:S01]  /*12870*/  FSEL R139, R139, RZ, P1 ;  /* 0x000000ff8b8b7208 */ /* 0x000fe20000800000 */
[--C-:B------:R-:W-:Y:S01]  /*12880*/  FFMA.FTZ R150, R145, UR4, -R143.reuse ;  /* 0x0000000491967c23 */ /* 0x100fe2000801088f */
[--C-:B------:R-:W-:Y:S01]  /*12890*/  FFMA.FTZ R146, R8, UR4, -R143.reuse ;  /* 0x0000000408927c23 */ /* 0x100fe2000801088f */
[----:B------:R-:W-:Y:S01]  /*128a0*/  FFMA.FTZ R148, R148, UR4, -R143 ;  /* 0x0000000494947c23 */ /* 0x000fe2000801088f */
[----:B------:R-:W-:Y:S01]  /*128b0*/  FMUL.FTZ R4, R4, UR4 ;  /* 0x0000000404047c20 */ /* 0x000fe20008410000 */
[--C-:B------:R-:W-:Y:S01]  /*128c0*/  FFMA.FTZ R152, R144, UR4, -R139.reuse ;  /* 0x0000000490987c23 */ /* 0x100fe2000801088b */
[--C-:B------:R-:W-:Y:S01]  /*128d0*/  FFMA.FTZ R149, R149, UR4, -R139.reuse ;  /* 0x0000000495957c23 */ /* 0x100fe2000801088b */
[--C-:B------:R-:W-:Y:S01]  /*128e0*/  FFMA.FTZ R145, R7, UR4, -R139.reuse ;  /* 0x0000000407917c23 */ /* 0x100fe2000801088b */
[----:B------:R-:W-:Y:S01]  /*128f0*/  FFMA.FTZ R144, R6, UR4, -R139 ;  /* 0x0000000406907c23 */ /* 0x000fe2000801088b */
[----:B------:R-:W1:Y:S01]  /*12900*/  MUFU.EX2 R134, R134 ;  /* 0x0000008600867308 */ /* 0x000e620000000800 */
[--C-:B------:R-:W-:Y:S01]  /*12910*/  FFMA.FTZ R170, R170, UR4, -R143.reuse ;  /* 0x00000004aaaa7c23 */ /* 0x100fe2000801088f */
[----:B------:R-:W-:Y:S01]  /*12920*/  FFMA.FTZ R172, R172, UR4, -R143 ;  /* 0x00000004acac7c23 */ /* 0x000fe2000801088f */
[--C-:B------:R-:W-:Y:S01]  /*12930*/  FFMA.FTZ R175, R175, UR4, -R139.reuse ;  /* 0x00000004afaf7c23 */ /* 0x100fe2000801088b */
[----:B------:R-:W-:Y:S01]  /*12940*/  FFMA.FTZ R174, R174, UR4, -R139 ;  /* 0x00000004aeae7c23 */ /* 0x000fe2000801088b */
[--C-:B------:R-:W-:Y:S01]  /*12950*/  FFMA.FTZ R176, R176, UR4, -R143.reuse ;  /* 0x00000004b0b07c23 */ /* 0x100fe2000801088f */
[----:B------:R-:W-:Y:S01]  /*12960*/  FFMA.FTZ R178, R178, UR4, -R143 ;  /* 0x00000004b2b27c23 */ /* 0x000fe2000801088f */
[--C-:B------:R-:W-:Y:S03]  /*12970*/  FFMA.FTZ R180, R180, UR4, -R139.reuse ;  /* 0x00000004b4b47c23 */ /* 0x100fe6000801088b */
[----:B------:R2:W3:Y:S01]  /*12980*/  MUFU.EX2 R133, R4 ;  /* 0x0000000400857308 */ /* 0x0004e20000000800 */
[----:B------:R-:W-:Y:S01]  /*12990*/  FFMA.FTZ R182, R182, UR4, -R139 ;  /* 0x00000004b6b67c23 */ /* 0x000fe2000801088b */
[--C-:B------:R-:W-:Y:S01]  /*129a0*/  FFMA.FTZ R185, R185, UR4, -R143.reuse ;  /* 0x00000004b9b97c23 */ /* 0x100fe2000801088f */
[----:B------:R-:W-:Y:S01]  /*129b0*/  FFMA.FTZ R184, R184, UR4, -R143 ;  /* 0x00000004b8b87c23 */ /* 0x000fe2000801088f */
[--C-:B------:R-:W-:Y:S01]  /*129c0*/  FFMA.FTZ R183, R183, UR4, -R139.reuse ;  /* 0x00000004b7b77c23 */ /* 0x100fe2000801088b */
[----:B------:R-:W-:Y:S01]  /*129d0*/  FFMA.FTZ R181, R181, UR4, -R139 ;  /* 0x00000004b5b57c23 */ /* 0x000fe2000801088b */
[--C-:B------:R-:W-:Y:S01]  /*129e0*/  FFMA.FTZ R179, R179, UR4, -R143.reuse ;  /* 0x00000004b3b37c23 */ /* 0x100fe2000801088f */
[--C-:B------:R-:W-:Y:S03]  /*129f0*/  FFMA.FTZ R177, R177, UR4, -R143.reuse ;  /* 0x00000004b1b17c23 */ /* 0x100fe6000801088f */
        /* <DEDUP_REMOVED lines=10> */
[C---:B---3--:R-:W-:Y:S01]  /*12aa0*/  FMUL.FTZ R6, R133.reuse, R130 ;  /* 0x0000008285067220 */ /* 0x048fe20000410000 */
        /* <DEDUP_REMOVED lines=8> */
[----:B------:R-:W-:Y:S01]  /*12b30*/  LDSM.16.MT88.4 R124, [R223+0xf800] ;  /* 0x00f80000df7c783b */ /* 0x000fe20000004200 */
[C---:B------:R-:W-:Y:S01]  /*12b40*/  FMUL.FTZ R32, R134.reuse, R100 ;  /* 0x0000006486207220 */ /* 0x040fe20000410000 */
[----:B------:R-:W-:Y:S01]  /*12b50*/  FMUL.FTZ R33, R134, R101 ;  /* 0x0000006586217220 */ /* 0x000fe20000410000 */
[C---:B------:R-:W-:Y:S01]  /*12b60*/  FMUL.FTZ R34, R133.reuse, R102 ;  /* 0x0000006685227220 */ /* 0x040fe20000410000 */
[C---:B------:R-:W-:Y:S03]  /*12b70*/  FMUL.FTZ R35, R133.reuse, R103 ;  /* 0x0000006785237220 */ /* 0x040fe60000410000 */
[----:B------:R-:W2:Y:S01]  /*12b80*/  MUFU.EX2 R149, R149 ;  /* 0x0000009500957308 */ /* 0x000ea20000000800 */
[----:B-1----:R-:W-:Y:S01]  /*12b90*/  F2FP.BF16.F32.PACK_AB R128, R150, R153 ;  /* 0x000000999680723e */ /* 0x002fe200000010ff */
[C---:B------:R-:W-:Y:S01]  /*12ba0*/  FMUL.FTZ R41, R134.reuse, R93 ;  /* 0x0000005d86297220 */ /* 0x040fe20000410000 */
[----:B------:R-:W-:Y:S01]  /*12bb0*/  LDSM.16.MT88.4 R100, [R220+0xe000] ;  /* 0x00e00000dc64783b */ /* 0x000fe20000004200 */
        /* <DEDUP_REMOVED lines=9> */
[C---:B------:R-:W-:Y:S01]  /*12c50*/  FMUL.FTZ R53, R134.reuse, R81 ;  /* 0x0000005186357220 */ /* 0x040fe20000410000 */
[C---:B------:R-:W-:Y:S01]  /*12c60*/  FMUL.FTZ R54, R133.reuse, R82 ;  /* 0x0000005285367220 */ /* 0x040fe20000410000 */
[----:B------:R-:W-:Y:S03]  /*12c70*/  FMUL.FTZ R55, R133, R83 ;  /* 0x0000005385377220 */ /* 0x000fe60000410000 */
[----:B------:R-:W1:Y:S01]  /*12c80*/  MUFU.EX2 R146, R146 ;  /* 0x0000009200927308 */ /* 0x000e620000000800 */
[----:B--2---:R-:W-:Y:S01]  /*12c90*/  F2FP.BF16.F32.PACK_AB R129, R149, R152 ;  /* 0x000000989581723e */ /* 0x004fe200000010ff */
[C---:B------:R-:W-:Y:S01]  /*12ca0*/  FMUL.FTZ R60, R134.reuse, R72 ;  /* 0x00000048863c7220 */ /* 0x040fe20000410000 */
[----:B------:R-:W2:Y:S01]  /*12cb0*/  LDSM.16.MT88.4 R88, [R219+0x10000] ;  /* 0x01000000db58783b */ /* 0x000ea20000004200 */
[----:B------:R-:W-:Y:S01]  /*12cc0*/  FMUL.FTZ R61, R134, R73 ;  /* 0x00000049863d7220 */ /* 0x000fe20000410000 */
[C---:B------:R-:W-:Y:S01]  /*12cd0*/  FMUL.FTZ R62, R133.reuse, R74 ;  /* 0x0000004a853e7220 */ /* 0x040fe20000410000 */
[----:B------:R-:W-:Y:S01]  /*12ce0*/  FMUL.FTZ R63, R133, R75 ;  /* 0x0000004b853f7220 */ /* 0x000fe20000410000 */
[--C-:B------:R-:W-:Y:S03]  /*12cf0*/  FFMA.FTZ R108, R201, UR4, -R143.reuse ;  /* 0x00000004c96c7c23 */ /* 0x100fe6000801088f */
[----:B------:R-:W-:Y:S01]  /*12d00*/  MUFU.EX2 R145, R145 ;  /* 0x0000009100917308 */ /* 0x000fe20000000800 */
[----:B------:R-:W-:Y:S01]  /*12d10*/  FFMA.FTZ R109, R200, UR4, -R143 ;  /* 0x00000004c86d7c23 */ /* 0x000fe2000801088f */
[--C-:B------:R-:W-:Y:S01]  /*12d20*/  FFMA.FTZ R110, R195, UR4, -R139.reuse ;  /* 0x00000004c36e7c23 */ /* 0x100fe2000801088b */
[----:B------:R-:W3:Y:S01]  /*12d30*/  LDSM.16.MT88.4 R80, [R223+0xc800] ;  /* 0x00c80000df50783b */ /* 0x000ee20000004200 */
[--C-:B------:R-:W-:Y:S01]  /*12d40*/  FFMA.FTZ R111, R194, UR4, -R139.reuse ;  /* 0x00000004c26f7c23 */ /* 0x100fe2000801088b */
[--C-:B------:R-:W-:Y:S01]  /*12d50*/  FFMA.FTZ R171, R171, UR4, -R139.reuse ;  /* 0x00000004abab7c23 */ /* 0x100fe2000801088b */
[----:B------:R-:W-:Y:S01]  /*12d60*/  FFMA.FTZ R173, R173, UR4, -R139 ;  /* 0x00000004adad7c23 */ /* 0x000fe2000801088b */
[--C-:B------:R-:W-:Y:S03]  /*12d70*/  FFMA.FTZ R169, R169, UR4, -R143.reuse ;  /* 0x00000004a9a97c23 */ /* 0x100fe6000801088f */
[----:B------:R-:W4:Y:S01]  /*12d80*/  MUFU.EX2 R144, R144 ;  /* 0x0000009000907308 */ /* 0x000f220000000800 */
[----:B-1----:R-:W-:Y:S01]  /*12d90*/  F2FP.BF16.F32.PACK_AB R130, R146, R148 ;  /* 0x000000949282723e */ /* 0x002fe200000010ff */
[----:B------:R-:W-:Y:S01]  /*12da0*/  FFMA.FTZ R168, R168, UR4, -R143 ;  /* 0x00000004a8a87c23 */ /* 0x000fe2000801088f */
[----:B------:R-:W-:Y:S01]  /*12db0*/  LDSM.16.MT88.4 R72, [R219+0xc800] ;  /* 0x00c80000db48783b */ /* 0x000fe20000004200 */
[--C-:B------:R-:W-:Y:S01]  /*12dc0*/  FFMA.FTZ R167, R167, UR4, -R139.reuse ;  /* 0x00000004a7a77c23 */ /* 0x100fe2000801088b */
[----:B------:R-:W-:Y:S01]  /*12dd0*/  FFMA.FTZ R166, R166, UR4, -R139 ;  /* 0x00000004a6a67c23 */ /* 0x000fe2000801088b */
[--C-:B------:R-:W-:Y:S01]  /*12de0*/  FFMA.FTZ R165, R165, UR4, -R143.reuse ;  /* 0x00000004a5a57c23 */ /* 0x100fe2000801088f */
[----:B------:R-:W-:Y:S03]  /*12df0*/  FFMA.FTZ R164, R164, UR4, -R143 ;  /* 0x00000004a4a47c23 */ /* 0x000fe6000801088f */
[----:B------:R-:W-:Y:S01]  /*12e00*/  MUFU.EX2 R108, R108 ;  /* 0x0000006c006c7308 */ /* 0x000fe20000000800 */
[--C-:B------:R-:W-:Y:S01]  /*12e10*/  FFMA.FTZ R163, R163, UR4, -R139.reuse ;  /* 0x00000004a3a37c23 */ /* 0x100fe2000801088b */
[----:B------:R-:W-:Y:S01]  /*12e20*/  FFMA.FTZ R162, R162, UR4, -R139 ;  /* 0x00000004a2a27c23 */ /* 0x000fe2000801088b */
[--C-:B------:R-:W-:Y:S01]  /*12e30*/  FFMA.FTZ R161, R161, UR4, -R143.reuse ;  /* 0x00000004a1a17c23 */ /* 0x100fe2000801088f */
[----:B------:R-:W-:Y:S01]  /*12e40*/  FFMA.FTZ R160, R160, UR4, -R143 ;  /* 0x00000004a0a07c23 */ /* 0x000fe2000801088f */
[--C-:B------:R-:W-:Y:S01]  /*12e50*/  FFMA.FTZ R159, R159, UR4, -R139.reuse ;  /* 0x000000049f9f7c23 */ /* 0x100fe2000801088b */
[----:B------:R-:W-:Y:S01]  /*12e60*/  FFMA.FTZ R158, R158, UR4, -R139 ;  /* 0x000000049e9e7c23 */ /* 0x000fe2000801088b */
[--C-:B------:R-:W-:Y:S03]  /*12e70*/  FFMA.FTZ R157, R157, UR4, -R143.reuse ;  /* 0x000000049d9d7c23 */ /* 0x100fe6000801088f */
[----:B------:R-:W-:Y:S01]  /*12e80*/  MUFU.EX2 R109, R109 ;  /* 0x0000006d006d7308 */ /* 0x000fe20000000800 */
[----:B----4-:R-:W-:Y:S01]  /*12e90*/  F2FP.BF16.F32.PACK_AB R131, R144, R145 ;  /* 0x000000919083723e */ /* 0x010fe200000010ff */
[----:B------:R-:W-:Y:S01]  /*12ea0*/  FFMA.FTZ R156, R156, UR4, -R143 ;  /* 0x000000049c9c7c23 */ /* 0x000fe2000801088f */
[--C-:B------:R-:W-:Y:S01]  /*12eb0*/  FFMA.FTZ R155, R155, UR4, -R139.reuse ;  /* 0x000000049b9b7c23 */ /* 0x100fe2000801088b */
[----:B------:R-:W-:Y:S01]  /*12ec0*/  FFMA.FTZ R154, R154, UR4, -R139 ;  /* 0x000000049a9a7c23 */ /* 0x000fe2000801088b */
[----:B------:R-:W-:Y:S01]  /*12ed0*/  FFMA.FTZ R152, R133, R248, R152 ;  /* 0x000000f885987223 */ /* 0x000fe20000010098 */
[--C-:B------:R-:W-:Y:S01]  /*12ee0*/  FFMA.FTZ R151, R151, UR4, -R143.reuse ;  /* 0x0000000497977c23 */ /* 0x100fe2000801088f */
[----:B------:R-:W-:Y:S01]  /*12ef0*/  FFMA.FTZ R147, R147, UR4, -R143 ;  /* 0x0000000493937c23 */ /* 0x000fe2000801088f */
[C---:B------:R-:W-:Y:S02]  /*12f00*/  HMMA.16816.F32.BF16 R4, R128.reuse, R12, R4 ;  /* 0x0000000c8004723c */ /* 0x040fe40000041804 */
[----:B------:R-:W-:Y:S03]  /*12f10*/  MUFU.EX2 R110, R110 ;  /* 0x0000006e006e7308 */ /* 0x000fe60000000800 */
[--C-:B------:R-:W-:Y:S01]  /*12f20*/  FFMA.FTZ R142, R142, UR4, -R139.reuse ;  /* 0x000000048e8e7c23 */ /* 0x100fe2000801088b */
[C---:B------:R-:W-:Y:S06]  /*12f30*/  HMMA.16816.F32.BF16 R8, R128.reuse, R14, R8 ;  /* 0x0000000e8008723c */ /* 0x040fec0000041808 */
[----:B------:R-:W-:Y:S01]  /*12f40*/  MUFU.EX2 R111, R111 ;  /* 0x0000006f006f7308 */ /* 0x000fe20000000800 */
[----:B------:R-:W-:Y:S01]  /*12f50*/  ISETP.GT.AND P1, PT, R236, R231, PT ;  /* 0x000000e7ec00720c */ /* 0x000fe20003f24270 */
[C---:B------:R-:W-:Y:S03]  /*12f60*/  FMUL.FTZ R12, R134.reuse, R120 ;  /* 0x00000078860c7220 */ /* 0x040fe60000410000 */
[----:B------:R-:W-:Y:S01]  /*12f70*/  FMUL.FTZ R13, R134, R121 ;  /* 0x00000079860d7220 */ /* 0x000fe20000410000 */
[C---:B------:R-:W-:Y:S01]  /*12f80*/  FMUL.FTZ R14, R133.reuse, R122 ;  /* 0x0000007a850e7220 */ /* 0x040fe20000410000 */
[----:B------:R-:W-:Y:S03]  /*12f90*/  FMUL.FTZ R15, R133, R123 ;  /* 0x0000007b850f7220 */ /* 0x000fe60000410000 */
[----:B------:R-:W-:Y:S01]  /*12fa0*/  MUFU.EX2 R170, R170 ;  /* 0x000000aa00aa7308 */ /* 0x000fe20000000800 */
[----:B------:R-:W-:Y:S01]  /*12fb0*/  FFMA.FTZ R120, R191, UR4, -R139 ;  /* 0x00000004bf787c23 */ /* 0x000fe2000801088b */
[----:B------:R-:W-:Y:S01]  /*12fc0*/  FFMA.FTZ R122, R189, UR4, -R143 ;  /* 0x00000004bd7a7c23 */ /* 0x000fe2000801088f */
[--C-:B------:R-:W-:Y:S01]  /*12fd0*/  FFMA.FTZ R121, R187, UR4, -R139.reuse ;  /* 0x00000004bb797c23 */ /* 0x100fe2000801088b */
[C---:B------:R-:W-:Y:S03]  /*12fe0*/  HMMA.16816.F32.BF16 R12, R128.reuse, R20, R12 ;  /* 0x00000014800c723c */ /* 0x040fe6000004180c */
[--C-:B------:R-:W-:Y:S03]  /*12ff0*/  FFMA.FTZ R123, R186, UR4, -R139.reuse ;  /* 0x00000004ba7b7c23 */ /* 0x100fe6000801088b */
[----:B------:R-:W-:Y:S01]  /*13000*/  MUFU.EX2 R120, R120 ;  /* 0x0000007800787308 */ /* 0x000fe20000000800 */
[----:B------:R-:W-:Y:S01]  /*13010*/  FFMA.FTZ R141, R141, UR4, -R139 ;  /* 0x000000048d8d7c23 */ /* 0x000fe2000801088b */
[C---:B------:R-:W-:Y:S03]  /*13020*/  HMMA.16816.F32.BF16 R16, R128.reuse, R22, R16 ;  /* 0x000000168010723c */ /* 0x040fe60000041810 */
[C---:B------:R-:W-:Y:S01]  /*13030*/  FMUL.FTZ R20, R134.reuse, R112 ;  /* 0x0000007086147220 */ /* 0x040fe20000410000 */
[----:B------:R-:W-:Y:S03]  /*13040*/  FMUL.FTZ R21, R134, R113 ;  /* 0x0000007186157220 */ /* 0x000fe60000410000 */
[C---:B------:R-:W-:Y:S01]  /*13050*/  FMUL.FTZ R22, R133.reuse, R114 ;  /* 0x0000007285167220 */ /* 0x040fe20000410000 */
[----:B------:R-:W-:Y:S01]  /*13060*/  FMUL.FTZ R23, R133, R115 ;  /* 0x0000007385177220 */ /* 0x000fe20000410000 */
[----:B------:R-:W-:Y:S02]  /*13070*/  MUFU.EX2 R122, R122 ;  /* 0x0000007a007a7308 */ /* 0x000fe40000000800 */
[--C-:B------:R-:W-:Y:S01]  /*13080*/  FFMA.FTZ R113, R193, UR4, -R143.reuse ;  /* 0x00000004c1717c23 */ /* 0x100fe2000801088f */
[----:B------:R-:W-:Y:S01]  /*13090*/  FFMA.FTZ R112, R192, UR4, -R143 ;  /* 0x00000004c0707c23 */ /* 0x000fe2000801088f */
[----:B------:R-:W-:Y:S01]  /*130a0*/  FFMA.FTZ R115, R190, UR4, -R139 ;  /* 0x00000004be737c23 */ /* 0x000fe2000801088b */
[----:B------:R-:W-:Y:S01]  /*130b0*/  FFMA.FTZ R114, R188, UR4, -R143 ;  /* 0x00000004bc727c23 */ /* 0x000fe2000801088f */
[C---:B------:R-:W-:Y:S04]  /*130c0*/  HMMA.16816.F32.BF16 R20, R128.reuse, R28, R20 ;  /* 0x0000001c8014723c */ /* 0x040fe80000041814 */
[----:B------:R-:W-:Y:S01]  /*130d0*/  MUFU.EX2 R113, R113 ;  /* 0x0000007100717308 */ /* 0x000fe20000000800 */
[----:B------:R-:W-:Y:S01]  /*130e0*/  FFMA.FTZ R132, R132, UR4, -R139 ;  /* 0x0000000484847c23 */ /* 0x000fe2000801088b */
[C---:B------:R-:W-:Y:S01]  /*130f0*/  FFMA.FTZ R153, R134.reuse, R249, R153 ;  /* 0x000000f986997223 */ /* 0x040fe20000010099 */
[----:B------:R-:W-:Y:S01]  /*13100*/  FADD.FTZ R152, R149, R152 ;  /* 0x0000009895987221 */ /* 0x000fe20000010000 */
[C---:B------:R-:W-:Y:S06]  /*13110*/  HMMA.16816.F32.BF16 R24, R128.reuse, R30, R24 ;  /* 0x0000001e8018723c */ /* 0x040fec0000041818 */
[----:B------:R-:W-:Y:S01]  /*13120*/  MUFU.EX2 R112, R112 ;  /* 0x0000007000707308 */ /* 0x000fe20000000800 */
[C---:B------:R-:W-:Y:S01]  /*13130*/  FMUL.FTZ R28, R134.reuse, R104 ;  /* 0x00000068861c7220 */ /* 0x040fe20000410000 */
[----:B------:R-:W-:Y:S03]  /*13140*/  FMUL.FTZ R29, R134, R105 ;  /* 0x00000069861d7220 */ /* 0x000fe60000410000 */
[C---:B------:R-:W-:Y:S01]  /*13150*/  FMUL.FTZ R30, R133.reuse, R106 ;  /* 0x0000006a851e7220 */ /* 0x040fe20000410000 */
[----:B------:R-:W-:Y:S01]  /*13160*/  FMUL.FTZ R31, R133, R107 ;  /* 0x0000006b851f7220 */ /* 0x000fe20000410000 */
[--C-:B------:R-:W-:Y:S01]  /*13170*/  FFMA.FTZ R105, R40, UR4, -R143.reuse ;  /* 0x0000000428697c23 */ /* 0x100fe2000801088f */
[----:B------:R-:W-:Y:S02]  /*13180*/  FMUL.FTZ R40, R134, R92 ;  /* 0x0000005c86287220 */ /* 0x000fe40000410000 */
[----:B------:R-:W-:Y:S01]  /*13190*/  MUFU.EX2 R115, R115 ;  /* 0x0000007300737308 */ /* 0x000fe20000000800 */
[----:B------:R-:W-:Y:S02]  /*131a0*/  LDSM.16.MT88.4 R92, [R220+0xc800] ;  /* 0x00c80000dc5c783b */ /* 0x000fe40000004200 */
[C---:B------:R-:W-:Y:S03]  /*131b0*/  HMMA.16816.F32.BF16 R28, R128.reuse, R36, R28 ;  /* 0x00000024801c723c */ /* 0x040fe6000004181c */
[----:B------:R-:W-:Y:S01]  /*131c0*/  FFMA.FTZ R104, R252, UR4, -R143 ;  /* 0x00000004fc687c23 */ /* 0x000fe2000801088f */
[--C-:B------:R-:W-:Y:S01]  /*131d0*/  FFMA.FTZ R106, R203, UR4, -R139.reuse ;  /* 0x00000004cb6a7c23 */ /* 0x100fe2000801088b */
[--C-:B------:R-:W-:Y:S01]  /*131e0*/  FFMA.FTZ R107, R202, UR4, -R139.reuse ;  /* 0x00000004ca6b7c23 */ /* 0x100fe2000801088b */
[C---:B------:R-:W-:Y:S01]  /*131f0*/  HMMA.16816.F32.BF16 R32, R128.reuse, R38, R32 ;  /* 0x000000268020723c */ /* 0x040fe20000041820 */
[----:B------:R-:W-:Y:S04]  /*13200*/  MUFU.EX2 R105, R105 ;  /* 0x0000006900697308 */ /* 0x000fe80000000800 */
[C---:B------:R-:W-:Y:S01]  /*13210*/  FMUL.FTZ R36, R134.reuse, R96 ;  /* 0x0000006086247220 */ /* 0x040fe20000410000 */
[----:B------:R-:W-:Y:S01]  /*13220*/  FMUL.FTZ R37, R134, R97 ;  /* 0x0000006186257220 */ /* 0x000fe20000410000 */
[C---:B------:R-:W-:Y:S01]  /*13230*/  FMUL.FTZ R38, R133.reuse, R98 ;  /* 0x0000006285267220 */ /* 0x040fe20000410000 */
[----:B------:R-:W-:Y:S03]  /*13240*/  FMUL.FTZ R39, R133, R99 ;  /* 0x0000006385277220 */ /* 0x000fe60000410000 */
[----:B------:R-:W-:Y:S01]  /*13250*/  MUFU.EX2 R104, R104 ;  /* 0x0000006800687308 */ /* 0x000fe20000000800 */
[----:B------:R-:W-:Y:S01]  /*13260*/  LDSM.16.MT88.4 R96, [R221+0xd000] ;  /* 0x00d00000dd60783b */ /* 0x000fe20000004200 */
[----:B------:R-:W-:Y:S01]  /*13270*/  FFMA.FTZ R139, R3, UR4, -R139 ;  /* 0x00000004038b7c23 */ /* 0x000fe2000801088b */
[----:B------:R-:W-:Y:S01]  /*13280*/  FADD.FTZ R152, R145, R152 ;  /* 0x0000009891987221 */ /* 0x000fe20000010000 */
[----:B------:R-:W-:Y:S01]  /*13290*/  FADD.FTZ R153, R150, R153 ;  /* 0x0000009996997221 */ /* 0x000fe20000010000 */
[C---:B------:R-:W-:Y:S05]  /*132a0*/  HMMA.16816.F32.BF16 R36, R128.reuse, R48, R36 ;  /* 0x000000308024723c */ /* 0x040fea0000041824 */
[----:B------:R-:W1:Y:S01]  /*132b0*/  MUFU.EX2 R106, R106 ;  /* 0x0000006a006a7308 */ /* 0x000e620000000800 */
[----:B------:R-:W-:Y:S01]  /*132c0*/  FADD.FTZ R144, R144, R152 ;  /* 0x0000009890907221 */ /* 0x000fe20000010000 */
[----:B------:R-:W-:Y:S01]  /*132d0*/  FADD.FTZ R148, R148, R153 ;  /* 0x0000009994947221 */ /* 0x000fe20000010000 */
[C---:B------:R-:W-:Y:S07]  /*132e0*/  HMMA.16816.F32.BF16 R40, R128.reuse, R50, R40 ;  /* 0x000000328028723c */ /* 0x040fee0000041828 */
[----:B------:R-:W4:Y:S01]  /*132f0*/  MUFU.EX2 R107, R107 ;  /* 0x0000006b006b7308 */ /* 0x000f220000000800 */
[C---:B------:R-:W-:Y:S01]  /*13300*/  FMUL.FTZ R48, R134.reuse, R84 ;  /* 0x0000005486307220 */ /* 0x040fe20000410000 */
[C---:B------:R-:W-:Y:S03]  /*13310*/  HMMA.16816.F32.BF16 R44, R128.reuse, R56, R44 ;  /* 0x00000038802c723c */ /* 0x040fe6000004182c */
[C---:B------:R-:W-:Y:S01]  /*13320*/  FMUL.FTZ R49, R134.reuse, R85 ;  /* 0x0000005586317220 */ /* 0x040fe20000410000 */
[C---:B------:R-:W-:Y:S01]  /*13330*/  FMUL.FTZ R50, R133.reuse, R86 ;  /* 0x0000005685327220 */ /* 0x040fe20000410000 */
[----:B------:R-:W-:Y:S02]  /*13340*/  FMUL.FTZ R51, R133, R87 ;  /* 0x0000005785337220 */ /* 0x000fe40000410000 */
[C---:B------:R-:W-:Y:S01]  /*13350*/  FMUL.FTZ R56, R134.reuse, R76 ;  /* 0x0000004c86387220 */ /* 0x040fe20000410000 */
[----:B------:R-:W5:Y:S01]  /*13360*/  LDSM.16.MT88.4 R84, [R221+0xc800] ;  /* 0x00c80000dd54783b */ /* 0x000f620000004200 */
[----:B------:R-:W5:Y:S02]  /*13370*/  MUFU.EX2 R114, R114 ;  /* 0x0000007200727308 */ /* 0x000f640000000800 */
[----:B------:R-:W-:Y:S01]  /*13380*/  FMUL.FTZ R57, R134, R77 ;  /* 0x0000004d86397220 */ /* 0x000fe20000410000 */
[----:B-1----:R-:W-:Y:S01]  /*13390*/  FADD.FTZ R144, R106, R144 ;  /* 0x000000906a907221 */ /* 0x002fe20000010000 */
[----:B------:R-:W-:Y:S01]  /*133a0*/  FADD.FTZ R148, R146, R148 ;  /* 0x0000009492947221 */ /* 0x000fe20000010000 */
[C---:B------:R-:W-:Y:S03]  /*133b0*/  HMMA.16816.F32.BF16 R48, R128.reuse, R58, R48 ;  /* 0x0000003a8030723c */ /* 0x040fe60000041830 */
[----:B----4-:R-:W-:Y:S02]  /*133c0*/  FADD.FTZ R144, R107, R144 ;  /* 0x000000906b907221 */ /* 0x010fe40000010000 */
[----:B------:R-:W-:Y:S01]  /*133d0*/  MUFU.EX2 R121, R121 ;  /* 0x0000007900797308 */ /* 0x000fe20000000800 */
[----:B------:R-:W-:Y:S01]  /*133e0*/  FADD.FTZ R148, R105, R148 ;  /* 0x0000009469947221 */ /* 0x000fe20000010000 */
[C---:B------:R-:W-:Y:S04]  /*133f0*/  HMMA.16816.F32.BF16 R52, R128.reuse, R64, R52 ;  /* 0x000000408034723c */ /* 0x040fe80000041834 */
[C---:B------:R-:W-:Y:S01]  /*13400*/  FMUL.FTZ R58, R133.reuse, R78 ;  /* 0x0000004e853a7220 */ /* 0x040fe20000410000 */
[----:B------:R-:W-:Y:S01]  /*13410*/  FMUL.FTZ R59, R133, R79 ;  /* 0x0000004f853b7220 */ /* 0x000fe20000410000 */
[----:B------:R-:W-:Y:S01]  /*13420*/  FADD.FTZ R144, R110, R144 ;  /* 0x000000906e907221 */ /* 0x000fe20000010000 */
[----:B------:R-:W1:Y:S01]  /*13430*/  LDSM.16.MT88.4 R76, [R223+0x10800] ;  /* 0x01080000df4c783b */ /* 0x000e620000004200 */
[----:B------:R-:W4:Y:S03]  /*13440*/  MUFU.EX2 R123, R123 ;  /* 0x0000007b007b7308 */ /* 0x000f260000000800 */
[----:B------:R-:W-:Y:S01]  /*13450*/  FMUL.FTZ R64, R134, R68 ;  /* 0x0000004486407220 */ /* 0x000fe20000410000 */
[----:B------:R-:W-:Y:S01]  /*13460*/  F2FP.BF16.F32.PACK_AB R68, R104, R105 ;  /* 0x000000696844723e */ /* 0x000fe200000010ff */
[C---:B------:R-:W-:Y:S03]  /*13470*/  HMMA.16816.F32.BF16 R56, R128.reuse, R66, R56 ;  /* 0x000000428038723c */ /* 0x040fe60000041838 */
[----:B------:R-:W-:Y:S01]  /*13480*/  FMUL.FTZ R65, R134, R69 ;  /* 0x0000004586417220 */ /* 0x000fe20000410000 */
[----:B------:R-:W-:Y:S01]  /*13490*/  F2FP.BF16.F32.PACK_AB R69, R107, R106 ;  /* 0x0000006a6b45723e */ /* 0x000fe200000010ff */
[----:B------:R-:W-:Y:S01]  /*134a0*/  MUFU.EX2 R172, R172 ;  /* 0x000000ac00ac7308 */ /* 0x000fe20000000800 */
[C---:B--2---:R-:W-:Y:S05]  /*134b0*/  HMMA.16816.F32.BF16 R60, R128.reuse, R88, R60 ;  /* 0x00000058803c723c */ /* 0x044fea000004183c */
[C---:B------:R-:W-:Y:S01]  /*134c0*/  FMUL.FTZ R66, R133.reuse, R70 ;  /* 0x0000004685427220 */ /* 0x040fe20000410000 */
[----:B------:R-:W-:Y:S01]  /*134d0*/  FMUL.FTZ R67, R133, R71 ;  /* 0x0000004785437220 */ /* 0x000fe20000410000 */
[----:B------:R-:W-:Y:S02]  /*134e0*/  F2FP.BF16.F32.PACK_AB R70, R109, R108 ;  /* 0x0000006c6d46723e */ /* 0x000fe400000010ff */
[----:B------:R-:W2:Y:S02]  /*134f0*/  MUFU.EX2 R175, R175 ;  /* 0x000000af00af7308 */ /* 0x000ea40000000800 */
[C---:B------:R-:W-:Y:S01]  /*13500*/  F2FP.BF16.F32.PACK_AB R71, R111.reuse, R110 ;  /* 0x0000006e6f47723e */ /* 0x040fe200000010ff */
[----:B------:R-:W-:Y:S01]  /*13510*/  FADD.FTZ R111, R111, R144 ;  /* 0x000000906f6f7221 */ /* 0x000fe20000010000 */
[----:B------:R-:W-:Y:S01]  /*13520*/  HMMA.16816.F32.BF16 R64, R128, R90, R64 ;  /* 0x0000005a8040723c */ /* 0x000fe20000041840 */
[----:B------:R-:W-:Y:S05]  /*13530*/  LDSM.16.MT88.4 R88, [R219+0x10800] ;  /* 0x01080000db58783b */ /* 0x000fea0000004200 */
[----:B------:R-:W2:Y:S01]  /*13540*/  MUFU.EX2 R174, R174 ;  /* 0x000000ae00ae7308 */ /* 0x000ea20000000800 */
[----:B------:R-:W-:Y:S01]  /*13550*/  FADD.FTZ R104, R104, R148 ;  /* 0x0000009468687221 */ /* 0x000fe20000010000 */
[--C-:B------:R-:W-:Y:S01]  /*13560*/  FFMA.FTZ R134, R140, UR4, -R143.reuse ;  /* 0x000000048c867c23 */ /* 0x100fe2000801088f */
[C---:B---3--:R-:W-:Y:S05]  /*13570*/  HMMA.16816.F32.BF16 R4, R68.reuse, R80, R4 ;  /* 0x000000504404723c */ /* 0x048fea0000041804 */
[----:B------:R-:W-:Y:S01]  /*13580*/  FADD.FTZ R104, R108, R104 ;  /* 0x000000686c687221 */ /* 0x000fe20000010000 */
[C---:B------:R-:W-:Y:S01]  /*13590*/  HMMA.16816.F32.BF16 R8, R68.reuse, R82, R8 ;  /* 0x000000524408723c */ /* 0x040fe20000041808 */
[----:B------:R-:W3:Y:S01]  /*135a0*/  LDSM.16.MT88.4 R80, [R221+0x10800] ;  /* 0x01080000dd50783b */ /* 0x000ee20000004200 */
[----:B------:R-:W-:Y:S03]  /*135b0*/  MUFU.EX2 R176, R176 ;  /* 0x000000b000b07308 */ /* 0x000fe60000000800 */
[----:B------:R-:W-:Y:S01]  /*135c0*/  FADD.FTZ R104, R109, R104 ;  /* 0x000000686d687221 */ /* 0x000fe20000010000 */
[C---:B-----5:R-:W-:Y:S06]  /*135d0*/  HMMA.16816.F32.BF16 R12, R68.reuse, R84, R12 ;  /* 0x00000054440c723c */ /* 0x060fec000004180c */
[----:B------:R-:W5:Y:S01]  /*135e0*/  MUFU.EX2 R178, R178 ;  /* 0x000000b200b27308 */ /* 0x000f620000000800 */
[----:B------:R-:W-:Y:S01]  /*135f0*/  FFMA.FTZ R143, R138, UR4, -R143 ;  /* 0x000000048a8f7c23 */ /* 0x000fe2000801088f */
[C---:B------:R-:W-:Y:S01]  /*13600*/  HMMA.16816.F32.BF16 R16, R68.reuse, R86, R16 ;  /* 0x000000564410723c */ /* 0x040fe20000041810 */
[----:B------:R-:W4:Y:S02]  /*13610*/  LDSM.16.MT88.4 R84, [R220+0x10800] ;  /* 0x01080000dc54783b */ /* 0x000f240000004200 */
[----:B------:R-:W-:Y:S03]  /*13620*/  FADD.FTZ R104, R113, R104 ;  /* 0x0000006871687221 */ /* 0x000fe60000010000 */
[C---:B------:R-:W-:Y:S02]  /*13630*/  HMMA.16816.F32.BF16 R20, R68.reuse, R92, R20 ;  /* 0x0000005c4414723c */ /* 0x040fe40000041814 */
[----:B------:R-:W-:Y:S03]  /*13640*/  MUFU.EX2 R180, R180 ;  /* 0x000000b400b47308 */ /* 0x000fe60000000800 */
[C---:B------:R-:W-:Y:S01]  /*13650*/  FADD.FTZ R104, R112.reuse, R104 ;  /* 0x0000006870687221 */ /* 0x040fe20000010000 */
[C---:B------:R-:W-:Y:S01]  /*13660*/  HMMA.16816.F32.BF16 R24, R68.reuse, R94, R24 ;  /* 0x0000005e4418723c */ /* 0x040fe20000041818 */
[----:B------:R-:W2:Y:S05]  /*13670*/  LDSM.16.MT88.4 R92, [R223+0xd000] ;  /* 0x00d00000df5c783b */ /* 0x000eaa0000004200 */
[----:B------:R-:W5:Y:S01]  /*13680*/  MUFU.EX2 R182, R182 ;  /* 0x000000b600b67308 */ /* 0x000f620000000800 */
[C---:B------:R-:W-:Y:S09]  /*13690*/  HMMA.16816.F32.BF16 R28, R68.reuse, R72, R28 ;  /* 0x00000048441c723c */ /* 0x040ff2000004181c */
[----:B------:R-:W5:Y:S01]  /*136a0*/  MUFU.EX2 R185, R185 ;  /* 0x000000b900b97308 */ /* 0x000f620000000800 */
[C---:B------:R-:W-:Y:S03]  /*136b0*/  HMMA.16816.F32.BF16 R32, R68.reuse, R74, R32 ;  /* 0x0000004a4420723c */ /* 0x040fe60000041820 */
[----:B------:R-:W-:Y:S03]  /*136c0*/  F2FP.BF16.F32.PACK_AB R72, R112, R113 ;  /* 0x000000717048723e */ /* 0x000fe600000010ff */
[C---:B-1----:R-:W-:Y:S03]  /*136d0*/  HMMA.16816.F32.BF16 R36, R68.reuse, R76, R36 ;  /* 0x0000004c4424723c */ /* 0x042fe60000041824 */
[----:B------:R-:W1:Y:S02]  /*136e0*/  MUFU.EX2 R184, R184 ;  /* 0x000000b800b87308 */ /* 0x000e640000000800 */
[----:B------:R-:W-:Y:S01]  /*136f0*/  F2FP.BF16.F32.PACK_AB R73, R115, R120 ;  /* 0x000000787349723e */ /* 0x000fe200000010ff */
[C---:B------:R-:W-:Y:S01]  /*13700*/  HMMA.16816.F32.BF16 R40, R68.reuse, R78, R40 ;  /* 0x0000004e4428723c */ /* 0x040fe20000041828 */
[----:B------:R-:W5:Y:S06]  /*13710*/  LDSM.16.MT88.4 R76, [R220+0xd000] ;  /* 0x00d00000dc4c783b */ /* 0x000f6c0000004200 */
[----:B------:R-:W-:Y:S01]  /*13720*/  MUFU.EX2 R183, R183 ;  /* 0x000000b700b77308 */ /* 0x000fe20000000800 */
[----:B------:R-:W-:Y:S01]  /*13730*/  FADD.FTZ R120, R120, R111 ;  /* 0x0000006f78787221 */ /* 0x000fe20000010000 */
[C---:B---3--:R-:W-:Y:S01]  /*13740*/  HMMA.16816.F32.BF16 R44, R68.reuse, R80, R44 ;  /* 0x00000050442c723c */ /* 0x048fe2000004182c */
[----:B------:R-:W-:Y:S02]  /*13750*/  LDSM.16.MT88.4 R108, [R220+0xf800] ;  /* 0x00f80000dc6c783b */ /* 0x000fe40000004200 */
[----:B------:R-:W-:Y:S03]  /*13760*/  F2FP.BF16.F32.PACK_AB R74, R114, R122 ;  /* 0x0000007a724a723e */ /* 0x000fe600000010ff */
[C---:B------:R-:W-:Y:S02]  /*13770*/  HMMA.16816.F32.BF16 R48, R68.reuse, R82, R48 ;  /* 0x000000524430723c */ /* 0x040fe40000041830 */
[----:B------:R-:W-:Y:S01]  /*13780*/  MUFU.EX2 R181, R181 ;  /* 0x000000b500b57308 */ /* 0x000fe20000000800 */
[----:B------:R-:W3:Y:S03]  /*13790*/  LDSM.16.MT88.4 R80, [R219+0xd000] ;  /* 0x00d00000db50783b */ /* 0x000ee60000004200 */
[C---:B----4-:R-:W-:Y:S06]  /*137a0*/  HMMA.16816.F32.BF16 R52, R68.reuse, R84, R52 ;  /* 0x000000544434723c */ /* 0x050fec0000041834 */
[----:B------:R-:W4:Y:S01]  /*137b0*/  MUFU.EX2 R179, R179 ;  /* 0x000000b300b37308 */ /* 0x000f220000000800 */
[----:B------:R-:W-:Y:S01]  /*137c0*/  F2FP.BF16.F32.PACK_AB R75, R123, R121 ;  /* 0x000000797b4b723e */ /* 0x000fe200000010ff */
[C---:B------:R-:W-:Y:S01]  /*137d0*/  HMMA.16816.F32.BF16 R56, R68.reuse, R86, R56 ;  /* 0x000000564438723c */ /* 0x040fe20000041838 */
[----:B------:R-:W-:Y:S07]  /*137e0*/  LDSM.16.MT88.4 R84, [R221+0x11000] ;  /* 0x01100000dd54783b */ /* 0x000fee0000004200 */
[----:B------:R-:W4:Y:S01]  /*137f0*/  MUFU.EX2 R177, R177 ;  /* 0x000000b100b17308 */ /* 0x000f220000000800 */
[C---:B------:R-:W-:Y:S03]  /*13800*/  HMMA.16816.F32.BF16 R60, R68.reuse, R88, R60 ;  /* 0x00000058443c723c */ /* 0x040fe6000004183c */
[----:B------:R-:W-:Y:S03]  /*13810*/  FADD.FTZ R115, R115, R120 ;  /* 0x0000007873737221 */ /* 0x000fe60000010000 */
[----:B------:R-:W-:Y:S01]  /*13820*/  HMMA.16816.F32.BF16 R64, R68, R90, R64 ;  /* 0x0000005a4440723c */ /* 0x000fe20000041840 */
[----:B------:R-:W1:Y:S02]  /*13830*/  LDSM.16.MT88.4 R68, [R223+0x11000] ;  /* 0x01100000df44783b */ /* 0x000e640000004200 */
[----:B------:R-:W-:Y:S02]  /*13840*/  MUFU.EX2 R171, R171 ;  /* 0x000000ab00ab7308 */ /* 0x000fe40000000800 */
[----:B------:R-:W-:Y:S01]  /*13850*/  FADD.FTZ R122, R122, R104 ;  /* 0x000000687a7a7221 */ /* 0x000fe20000010000 */
[C---:B--2---:R-:W-:Y:S03]  /*13860*/  HMMA.16816.F32.BF16 R4, R72.reuse, R92, R4 ;  /* 0x0000005c4804723c */ /* 0x044fe60000041804 */
[----:B------:R-:W2:Y:S04]  /*13870*/  LDSM.16.MT88.4 R88, [R220+0x11000] ;  /* 0x01100000dc58783b */ /* 0x000ea80000004200 */
[----:B------:R-:W4:Y:S01]  /*13880*/  MUFU.EX2 R173, R173 ;  /* 0x000000ad00ad7308 */ /* 0x000f220000000800 */
[----:B------:R-:W-:Y:S01]  /*13890*/  FADD.FTZ R115, R121, R115 ;  /* 0x0000007379737221 */ /* 0x000fe20000010000 */
[C---:B------:R-:W-:Y:S02]  /*138a0*/  HMMA.16816.F32.BF16 R8, R72.reuse, R94, R8 ;  /* 0x0000005e4808723c */ /* 0x040fe40000041808 */
[----:B------:R-:W4:Y:S04]  /*138b0*/  LDSM.16.MT88.4 R92, [R219+0x11000] ;  /* 0x01100000db5c783b */ /* 0x000f280000004200 */
[C---:B------:R-:W-:Y:S02]  /*138c0*/  HMMA.16816.F32.BF16 R12, R72.reuse, R96, R12 ;  /* 0x00000060480c723c */ /* 0x040fe4000004180c */
[----:B------:R-:W4:Y:S03]  /*138d0*/  MUFU.EX2 R169, R169 ;  /* 0x000000a900a97308 */ /* 0x000f260000000800 */
[----:B------:R-:W-:Y:S01]  /*138e0*/  FADD.FTZ R122, R114, R122 ;  /* 0x0000007a727a7221 */ /* 0x000fe20000010000 */
[C---:B------:R-:W-:Y:S01]  /*138f0*/  HMMA.16816.F32.BF16 R16, R72.reuse, R98, R16 ;  /* 0x000000624810723c */ /* 0x040fe20000041810 */
[----:B------:R-:W-:Y:S05]  /*13900*/  LDSM.16.MT88.4 R96, [R221+0xe000] ;  /* 0x00e00000dd60783b */ /* 0x000fea0000004200 */
[----:B------:R-:W-:Y:S01]  /*13910*/  MUFU.EX2 R168, R168 ;  /* 0x000000a800a87308 */ /* 0x000fe20000000800 */
[----:B------:R-:W-:Y:S01]  /*13920*/  FADD.FTZ R115, R123, R115 ;  /* 0x000000737b737221 */ /* 0x000fe20000010000 */
[C---:B-----5:R-:W-:Y:S08]  /*13930*/  HMMA.16816.F32.BF16 R20, R72.reuse, R76, R20 ;  /* 0x0000004c4814723c */ /* 0x060ff00000041814 */
[----:B------:R-:W5:Y:S01]  /*13940*/  MUFU.EX2 R167, R167 ;  /* 0x000000a700a77308 */ /* 0x000f620000000800 */
[C---:B------:R-:W-:Y:S01]  /*13950*/  HMMA.16816.F32.BF16 R24, R72.reuse, R78, R24 ;  /* 0x0000004e4818723c */ /* 0x040fe20000041818 */
[----:B------:R-:W5:Y:S02]  /*13960*/  LDSM.16.MT88.4 R76, [R223+0xd800] ;  /* 0x00d80000df4c783b */ /* 0x000f640000004200 */
[----:B------:R-:W-:Y:S03]  /*13970*/  FADD.FTZ R122, R170, R122 ;  /* 0x0000007aaa7a7221 */ /* 0x000fe60000010000 */
[C---:B---3--:R-:W-:Y:S03]  /*13980*/  HMMA.16816.F32.BF16 R28, R72.reuse, R80, R28 ;  /* 0x00000050481c723c */ /* 0x048fe6000004181c */
[----:B------:R-:W3:Y:S02]  /*13990*/  MUFU.EX2 R166, R166 ;  /* 0x000000a600a67308 */ /* 0x000ee40000000800 */
[----:B------:R-:W-:Y:S01]  /*139a0*/  FADD.FTZ R115, R175, R115 ;  /* 0x00000073af737221 */ /* 0x000fe20000010000 */
[C---:B------:R-:W-:Y:S01]  /*139b0*/  HMMA.16816.F32.BF16 R32, R72.reuse, R82, R32 ;  /* 0x000000524820723c */ /* 0x040fe20000041820 */
[----:B------:R-:W3:Y:S06]  /*139c0*/  LDSM.16.MT88.4 R80, [R221+0xd800] ;  /* 0x00d80000dd50783b */ /* 0x000eec0000004200 */
[----:B------:R-:W3:Y:S01]  /*139d0*/  MUFU.EX2 R165, R165 ;  /* 0x000000a500a57308 */ /* 0x000ee20000000800 */
[----:B------:R-:W-:Y:S01]  /*139e0*/  FADD.FTZ R115, R174, R115 ;  /* 0x00000073ae737221 */ /* 0x000fe20000010000 */
[C---:B-1----:R-:W-:Y:S08]  /*139f0*/  HMMA.16816.F32.BF16 R36, R72.reuse, R68, R36 ;  /* 0x000000444824723c */ /* 0x042ff00000041824 */
[----:B------:R-:W-:Y:S01]  /*13a00*/  MUFU.EX2 R164, R164 ;  /* 0x000000a400a47308 */ /* 0x000fe20000000800 */
[C---:B------:R-:W-:Y:S03]  /*13a10*/  HMMA.16816.F32.BF16 R40, R72.reuse, R70, R40 ;  /* 0x000000464828723c */ /* 0x040fe60000041828 */
[----:B------:R-:W-:Y:S03]  /*13a20*/  F2FP.BF16.F32.PACK_AB R68, R172, R170 ;  /* 0x000000aaac44723e */ /* 0x000fe600000010ff */
[C---:B------:R-:W-:Y:S03]  /*13a30*/  HMMA.16816.F32.BF16 R44, R72.reuse, R84, R44 ;  /* 0x00000054482c723c */ /* 0x040fe6000004182c */
[----:B------:R-:W1:Y:S02]  /*13a40*/  MUFU.EX2 R163, R163 ;  /* 0x000000a300a37308 */ /* 0x000e640000000800 */
[----:B------:R-:W-:Y:S01]  /*13a50*/  F2FP.BF16.F32.PACK_AB R69, R174, R175 ;  /* 0x000000afae45723e */ /* 0x000fe200000010ff */
[C---:B------:R-:W-:Y:S01]  /*13a60*/  HMMA.16816.F32.BF16 R48, R72.reuse, R86, R48 ;  /* 0x000000564830723c */ /* 0x040fe20000041830 */
[----:B------:R-:W1:Y:S06]  /*13a70*/  LDSM.16.MT88.4 R84, [R220+0xd800] ;  /* 0x00d80000dc54783b */ /* 0x000e6c0000004200 */
[----:B------:R-:W1:Y:S01]  /*13a80*/  MUFU.EX2 R162, R162 ;  /* 0x000000a200a27308 */ /* 0x000e620000000800 */
[----:B------:R-:W-:Y:S01]  /*13a90*/  F2FP.BF16.F32.PACK_AB R70, R178, R176 ;  /* 0x000000b0b246723e */ /* 0x000fe200000010ff */
[C---:B--2---:R-:W-:Y:S03]  /*13aa0*/  HMMA.16816.F32.BF16 R52, R72.reuse, R88, R52 ;  /* 0x000000584834723c */ /* 0x044fe60000041834 */
[----:B------:R-:W-:Y:S03]  /*13ab0*/  F2FP.BF16.F32.PACK_AB R71, R182, R180 ;  /* 0x000000b4b647723e */ /* 0x000fe600000010ff */
[C---:B------:R-:W-:Y:S01]  /*13ac0*/  HMMA.16816.F32.BF16 R56, R72.reuse, R90, R56 ;  /* 0x0000005a4838723c */ /* 0x040fe20000041838 */
[----:B------:R-:W-:Y:S01]  /*13ad0*/  LDSM.16.MT88.4 R88, [R221+0x11800] ;  /* 0x01180000dd58783b */ /* 0x000fe20000004200 */
[----:B------:R-:W2:Y:S03]  /*13ae0*/  MUFU.EX2 R161, R161 ;  /* 0x000000a100a17308 */ /* 0x000ea60000000800 */
[----:B------:R-:W-:Y:S01]  /*13af0*/  FADD.FTZ R172, R172, R122 ;  /* 0x0000007aacac7221 */ /* 0x000fe20000010000 */
[C---:B----4-:R-:W-:Y:S06]  /*13b00*/  HMMA.16816.F32.BF16 R60, R72.reuse, R92, R60 ;  /* 0x0000005c483c723c */ /* 0x050fec000004183c */
[----:B------:R-:W-:Y:S01]  /*13b10*/  MUFU.EX2 R160, R160 ;  /* 0x000000a000a07308 */ /* 0x000fe20000000800 */
[----:B------:R-:W-:Y:S01]  /*13b20*/  FADD.FTZ R115, R180, R115 ;  /* 0x00000073b4737221 */ /* 0x000fe20000010000 */
[----:B------:R-:W-:Y:S01]  /*13b30*/  HMMA.16816.F32.BF16 R64, R72, R94, R64 ;  /* 0x0000005e4840723c */ /* 0x000fe20000041840 */
[----:B------:R-:W4:Y:S02]  /*13b40*/  LDSM.16.MT88.4 R72, [R219+0xd800] ;  /* 0x00d80000db48783b */ /* 0x000f240000004200 */
[----:B------:R-:W-:Y:S03]  /*13b50*/  FADD.FTZ R115, R182, R115 ;  /* 0x00000073b6737221 */ /* 0x000fe60000010000 */
[C---:B-----5:R-:W-:Y:S02]  /*13b60*/  HMMA.16816.F32.BF16 R4, R68.reuse, R76, R4 ;  /* 0x0000004c4404723c */ /* 0x060fe40000041804 */
[----:B------:R-:W5:Y:S01]  /*13b70*/  MUFU.EX2 R159, R159 ;  /* 0x0000009f009f7308 */ /* 0x000f620000000800 */
[----:B------:R-:W-:Y:S02]  /*13b80*/  LDSM.16.MT88.4 R92, [R219+0x11800] ;  /* 0x01180000db5c783b */ /* 0x000fe40000004200 */
[----:B------:R-:W-:Y:S01]  /*13b90*/  FADD.FTZ R172, R176, R172 ;  /* 0x000000acb0ac7221 */ /* 0x000fe20000010000 */
[C---:B------:R-:W-:Y:S06]  /*13ba0*/  HMMA.16816.F32.BF16 R8, R68.reuse, R78, R8 ;  /* 0x0000004e4408723c */ /* 0x040fec0000041808 */
[----:B------:R-:W5:Y:S01]  /*13bb0*/  MUFU.EX2 R158, R158 ;  /* 0x0000009e009e7308 */ /* 0x000f620000000800 */
[----:B------:R-:W2:Y:S01]  /*13bc0*/  LDSM.16.MT88.4 R76, [R223+0x11800] ;  /* 0x01180000df4c783b */ /* 0x000ea20000004200 */
[C---:B---3--:R-:W-:Y:S08]  /*13bd0*/  HMMA.16816.F32.BF16 R12, R68.reuse, R80, R12 ;  /* 0x00000050440c723c */ /* 0x048ff0000004180c */
[----:B------:R-:W3:Y:S01]  /*13be0*/  MUFU.EX2 R157, R157 ;  /* 0x0000009d009d7308 */ /* 0x000ee20000000800 */
[C---:B------:R-:W-:Y:S01]  /*13bf0*/  HMMA.16816.F32.BF16 R16, R68.reuse, R82, R16 ;  /* 0x000000524410723c */ /* 0x040fe20000041810 */
[----:B------:R-:W5:Y:S02]  /*13c00*/  LDSM.16.MT88.4 R80, [R220+0x11800] ;  /* 0x01180000dc50783b */ /* 0x000f640000004200 */
[----:B------:R-:W-:Y:S03]  /*13c10*/  FADD.FTZ R172, R178, R172 ;  /* 0x000000acb2ac7221 */ /* 0x000fe60000010000 */
[C---:B-1----:R-:W-:Y:S03]  /*13c20*/  HMMA.16816.F32.BF16 R20, R68.reuse, R84, R20 ;  /* 0x000000544414723c */ /* 0x042fe60000041814 */
[----:B------:R-:W-:Y:S02]  /*13c30*/  MUFU.EX2 R156, R156 ;  /* 0x0000009c009c7308 */ /* 0x000fe40000000800 */
[----:B------:R-:W-:Y:S01]  /*13c40*/  FADD.FTZ R172, R185, R172 ;  /* 0x000000acb9ac7221 */ /* 0x000fe20000010000 */
[C---:B------:R-:W-:Y:S01]  /*13c50*/  HMMA.16816.F32.BF16 R24, R68.reuse, R86, R24 ;  /* 0x000000564418723c */ /* 0x040fe20000041818 */
[----:B------:R-:W1:Y:S06]  /*13c60*/  LDSM.16.MT88.4 R84, [R223+0xe000] ;  /* 0x00e00000df54783b */ /* 0x000e6c0000004200 */
[----:B------:R-:W3:Y:S01]  /*13c70*/  MUFU.EX2 R155, R155 ;  /* 0x0000009b009b7308 */ /* 0x000ee20000000800 */
[C---:B------:R-:W-:Y:S01]  /*13c80*/  FADD.FTZ R172, R184.reuse, R172 ;  /* 0x000000acb8ac7221 */ /* 0x040fe20000010000 */
[C---:B----4-:R-:W-:Y:S08]  /*13c90*/  HMMA.16816.F32.BF16 R28, R68.reuse, R72, R28 ;  /* 0x00000048441c723c */ /* 0x050ff0000004181c */
[----:B------:R-:W4:Y:S01]  /*13ca0*/  MUFU.EX2 R154, R154 ;  /* 0x0000009a009a7308 */ /* 0x000f220000000800 */
[C---:B------:R-:W-:Y:S03]  /*13cb0*/  HMMA.16816.F32.BF16 R32, R68.reuse, R74, R32 ;  /* 0x0000004a4420723c */ /* 0x040fe60000041820 */
[----:B------:R-:W-:Y:S01]  /*13cc0*/  F2FP.BF16.F32.PACK_AB R72, R184, R185 ;  /* 0x000000b9b848723e */ /* 0x000fe200000010ff */
[----:B------:R-:W-:Y:S01]  /*13cd0*/  FADD.FTZ R172, R179, R172 ;  /* 0x000000acb3ac7221 */ /* 0x000fe20000010000 */
[----:B------:R-:W-:Y:S04]  /*13ce0*/  F2FP.BF16.F32.PACK_AB R73, R181, R183 ;  /* 0x000000b7b549723e */ /* 0x000fe800000010ff */
[----:B------:R-:W4:Y:S01]  /*13cf0*/  MUFU.EX2 R151, R151 ;  /* 0x0000009700977308 */ /* 0x000f220000000800 */
[C---:B--2---:R-:W-:Y:S03]  /*13d00*/  HMMA.16816.F32.BF16 R36, R68.reuse, R76, R36 ;  /* 0x0000004c4424723c */ /* 0x044fe60000041824 */
[----:B------:R-:W-:Y:S01]  /*13d10*/  F2FP.BF16.F32.PACK_AB R74, R177, R179 ;  /* 0x000000b3b14a723e */ /* 0x000fe200000010ff */
[----:B------:R-:W-:Y:S01]  /*13d20*/  FADD.FTZ R183, R183, R115 ;  /* 0x00000073b7b77221 */ /* 0x000fe20000010000 */
[----:B------:R-:W-:Y:S01]  /*13d30*/  F2FP.BF16.F32.PACK_AB R75, R173, R171 ;  /* 0x000000abad4b723e */ /* 0x000fe200000010ff */
[C---:B------:R-:W-:Y:S01]  /*13d40*/  HMMA.16816.F32.BF16 R40, R68.reuse, R78, R40 ;  /* 0x0000004e4428723c */ /* 0x040fe20000041828 */
[----:B------:R-:W2:Y:S02]  /*13d50*/  LDSM.16.MT88.4 R76, [R219+0xe000] ;  /* 0x00e00000db4c783b */ /* 0x000ea40000004200 */
[----:B------:R-:W-:Y:S02]  /*13d60*/  MUFU.EX2 R147, R147 ;  /* 0x0000009300937308 */ /* 0x000fe40000000800 */
[----:B------:R-:W-:Y:S01]  /*13d70*/  FADD.FTZ R183, R181, R183 ;  /* 0x000000b7b5b77221 */ /* 0x000fe20000010000 */
[C---:B------:R-:W-:Y:S07]  /*13d80*/  HMMA.16816.F32.BF16 R44, R68.reuse, R88, R44 ;  /* 0x00000058442c723c */ /* 0x040fee000004182c */
[----:B------:R-:W4:Y:S01]  /*13d90*/  MUFU.EX2 R142, R142 ;  /* 0x0000008e008e7308 */ /* 0x000f220000000800 */
[----:B------:R-:W-:Y:S01]  /*13da0*/  FADD.FTZ R183, R171, R183 ;  /* 0x000000b7abb77221 */ /* 0x000fe20000010000 */
[C---:B------:R-:W-:Y:S01]  /*13db0*/  HMMA.16816.F32.BF16 R48, R68.reuse, R90, R48 ;  /* 0x0000005a4430723c */ /* 0x040fe20000041830 */
[----:B------:R-:W-:Y:S02]  /*13dc0*/  LDSM.16.MT88.4 R88, [R219+0x12000] ;  /* 0x01200000db58783b */ /* 0x000fe40000004200 */
[----:B------:R-:W-:Y:S03]  /*13dd0*/  FADD.FTZ R172, R177, R172 ;  /* 0x000000acb1ac7221 */ /* 0x000fe60000010000 */
[C---:B-----5:R-:W-:Y:S02]  /*13de0*/  HMMA.16816.F32.BF16 R52, R68.reuse, R80, R52 ;  /* 0x000000504434723c */ /* 0x060fe40000041834 */
[----:B------:R-:W5:Y:S03]  /*13df0*/  MUFU.EX2 R133, R141 ;  /* 0x0000008d00857308 */ /* 0x000f660000000800 */
[----:B------:R-:W-:Y:S01]  /*13e00*/  FADD.FTZ R183, R173, R183 ;  /* 0x000000b7adb77221 */ /* 0x000fe20000010000 */
[C---:B------:R-:W-:Y:S01]  /*13e10*/  HMMA.16816.F32.BF16 R56, R68.reuse, R82, R56 ;  /* 0x000000524438723c */ /* 0x040fe20000041838 */
[----:B------:R-:W-:Y:S05]  /*13e20*/  LDSM.16.MT88.4 R80, [R221+0x12000] ;  /* 0x01200000dd50783b */ /* 0x000fea0000004200 */
[----:B------:R-:W5:Y:S01]  /*13e30*/  MUFU.EX2 R134, R134 ;  /* 0x0000008600867308 */ /* 0x000f620000000800 */
[----:B------:R-:W-:Y:S01]  /*13e40*/  FADD.FTZ R172, R169, R172 ;  /* 0x000000aca9ac7221 */ /* 0x000fe20000010000 */
[C---:B------:R-:W-:Y:S08]  /*13e50*/  HMMA.16816.F32.BF16 R60, R68.reuse, R92, R60 ;  /* 0x0000005c443c723c */ /* 0x040ff0000004183c */
[----:B------:R-:W-:Y:S01]  /*13e60*/  MUFU.EX2 R143, R143 ;  /* 0x0000008f008f7308 */ /* 0x000fe20000000800 */
[----:B------:R-:W-:Y:S01]  /*13e70*/  HMMA.16816.F32.BF16 R64, R68, R94, R64 ;  /* 0x0000005e4440723c */ /* 0x000fe20000041840 */
[----:B------:R-:W3:Y:S02]  /*13e80*/  LDSM.16.MT88.4 R68, [R223+0x12000] ;  /* 0x01200000df44783b */ /* 0x000ee40000004200 */
[----:B------:R-:W-:Y:S03]  /*13e90*/  FADD.FTZ R183, R167, R183 ;  /* 0x000000b7a7b77221 */ /* 0x000fe60000010000 */
[C---:B-1----:R-:W-:Y:S03]  /*13ea0*/  HMMA.16816.F32.BF16 R4, R72.reuse, R84, R4 ;  /* 0x000000544804723c */ /* 0x042fe60000041804 */
[----:B------:R-:W1:Y:S01]  /*13eb0*/  MUFU.EX2 R132, R132 ;  /* 0x0000008400847308 */ /* 0x000e620000000800 */
[----:B------:R-:W-:Y:S01]  /*13ec0*/  LDSM.16.MT88.4 R92, [R221+0xe800] ;  /* 0x00e80000dd5c783b */ /* 0x000fe20000004200 */
[----:B------:R-:W-:Y:S01]  /*13ed0*/  FADD.FTZ R172, R168, R172 ;  /* 0x000000aca8ac7221 */ /* 0x000fe20000010000 */
[C---:B------:R-:W-:Y:S07]  /*13ee0*/  HMMA.16816.F32.BF16 R8, R72.reuse, R86, R8 ;  /* 0x000000564808723c */ /* 0x040fee0000041808 */
[----:B------:R-:W1:Y:S01]  /*13ef0*/  MUFU.EX2 R139, R139 ;  /* 0x0000008b008b7308 */ /* 0x000e620000000800 */
[----:B------:R-:W4:Y:S01]  /*13f00*/  LDSM.16.MT88.4 R84, [R220+0x12000] ;  /* 0x01200000dc54783b */ /* 0x000f220000004200 */
[C---:B------:R-:W-:Y:S03]  /*13f10*/  HMMA.16816.F32.BF16 R12, R72.reuse, R96, R12 ;  /* 0x00000060480c723c */ /* 0x040fe6000004180c */
[----:B------:R-:W-:Y:S03]  /*13f20*/  FADD.FTZ R183, R166, R183 ;  /* 0x000000b7a6b77221 */ /* 0x000fe60000010000 */
        /* <DEDUP_REMOVED lines=8> */
[C---:B--2---:R-:W-:Y:S05]  /*13fb0*/  HMMA.16816.F32.BF16 R28, R72.reuse, R76, R28 ;  /* 0x0000004c481c723c */ /* 0x044fea000004181c */
[----:B------:R-:W-:Y:S01]  /*13fc0*/  FADD.FTZ R183, R162, R183 ;  /* 0x000000b7a2b77221 */ /* 0x000fe20000010000 */
[C---:B------:R-:W-:Y:S01]  /*13fd0*/  HMMA.16816.F32.BF16 R32, R72.reuse, R78, R32 ;  /* 0x0000004e4820723c */ /* 0x040fe20000041820 */
[----:B------:R-:W2:Y:S04]  /*13fe0*/  LDSM.16.MT88.4 R76, [R223+0xe800] ;  /* 0x00e80000df4c783b */ /* 0x000ea80000004200 */
[----:B------:R-:W-:Y:S01]  /*13ff0*/  FADD.FTZ R172, R161, R172 ;  /* 0x000000aca1ac7221 */ /* 0x000fe20000010000 */
[C---:B---3--:R-:W-:Y:S05]  /*14000*/  HMMA.16816.F32.BF16 R36, R72.reuse, R68, R36 ;  /* 0x000000444824723c */ /* 0x048fea0000041824 */
[----:B------:R-:W-:Y:S01]  /*14010*/  FADD.FTZ R183, R159, R183 ;  /* 0x000000b79fb77221 */ /* 0x000fe20000010000 */
[C---:B------:R-:W-:Y:S05]  /*14020*/  HMMA.16816.F32.BF16 R40, R72.reuse, R70, R40 ;  /* 0x000000464828723c */ /* 0x040fea0000041828 */
[----:B------:R-:W-:Y:S01]  /*14030*/  F2FP.BF16.F32.PACK_AB R68, R168, R169 ;  /* 0x000000a9a844723e */ /* 0x000fe200000010ff */
[C---:B------:R-:W-:Y:S05]  /*14040*/  HMMA.16816.F32.BF16 R44, R72.reuse, R80, R44 ;  /* 0x00000050482c723c */ /* 0x040fea000004182c */
[----:B------:R-:W-:Y:S01]  /*14050*/  F2FP.BF16.F32.PACK_AB R69, R166, R167 ;  /* 0x000000a7a645723e */ /* 0x000fe200000010ff */
[C---:B------:R-:W-:Y:S01]  /*14060*/  HMMA.16816.F32.BF16 R48, R72.reuse, R82, R48 ;  /* 0x000000524830723c */ /* 0x040fe20000041830 */
[----:B------:R-:W3:Y:S04]  /*14070*/  LDSM.16.MT88.4 R80, [R223+0x12800] ;  /* 0x01280000df50783b */ /* 0x000ee80000004200 */
        /* <DEDUP_REMOVED lines=30> */
[----:B-----5:R-:W-:Y:S01]  /*14260*/  FADD.FTZ R183, R133, R183 ;  /* 0x000000b785b77221 */ /* 0x020fe20000010000 */
[C---:B---3--:R-:W-:Y:S05]  /*14270*/  HMMA.16816.F32.BF16 R36, R68.reuse, R80, R36 ;  /* 0x000000504424723c */ /* 0x048fea0000041824 */
[----:B------:R-:W-:Y:S01]  /*14280*/  FADD.FTZ R172, R134, R172 ;  /* 0x000000ac86ac7221 */ /* 0x000fe20000010000 */
[C---:B------:R-:W-:Y:S01]  /*14290*/  HMMA.16816.F32.BF16 R40, R68.reuse, R82, R40 ;  /* 0x000000524428723c */ /* 0x040fe20000041828 */
[----:B------:R-:W3:Y:S04]  /*142a0*/  LDSM.16.MT88.4 R80, [R223+0xf000] ;  /* 0x00f00000df50783b */ /* 0x000ee80000004200 */
[----:B-1----:R-:W-:Y:S01]  /*142b0*/  FADD.FTZ R183, R132, R183 ;  /* 0x000000b784b77221 */ /* 0x002fe20000010000 */
[C---:B----4-:R-:W-:Y:S05]  /*142c0*/  HMMA.16816.F32.BF16 R44, R68.reuse, R72, R44 ;  /* 0x00000048442c723c */ /* 0x050fea000004182c */
[----:B------:R-:W-:Y:S01]  /*142d0*/  FADD.FTZ R249, R143, R172 ;  /* 0x000000ac8ff97221 */ /* 0x000fe20000010000 */
[C---:B------:R-:W-:Y:S05]  /*142e0*/  HMMA.16816.F32.BF16 R48, R68.reuse, R74, R48 ;  /* 0x0000004a4430723c */ /* 0x040fea0000041830 */
[----:B------:R-:W-:Y:S01]  /*142f0*/  F2FP.BF16.F32.PACK_AB R72, R160, R161 ;  /* 0x000000a1a048723e */ /* 0x000fe200000010ff */
[C---:B--2---:R-:W-:Y:S05]  /*14300*/  HMMA.16816.F32.BF16 R52, R68.reuse, R76, R52 ;  /* 0x0000004c4434723c */ /* 0x044fea0000041834 */
[----:B------:R-:W-:Y:S01]  /*14310*/  F2FP.BF16.F32.PACK_AB R73, R158, R159 ;  /* 0x0000009f9e49723e */ /* 0x000fe200000010ff */
[C---:B------:R-:W-:Y:S01]  /*14320*/  HMMA.16816.F32.BF16 R56, R68.reuse, R78, R56 ;  /* 0x0000004e4438723c */ /* 0x040fe20000041838 */
[----:B------:R-:W1:Y:S04]  /*14330*/  LDSM.16.MT88.4 R76, [R219+0xf000] ;  /* 0x00f00000db4c783b */ /* 0x000e680000004200 */
[----:B------:R-:W-:Y:S01]  /*14340*/  F2FP.BF16.F32.PACK_AB R74, R156, R157 ;  /* 0x0000009d9c4a723e */ /* 0x000fe200000010ff */
[C---:B------:R-:W-:Y:S05]  /*14350*/  HMMA.16816.F32.BF16 R60, R68.reuse, R84, R60 ;  /* 0x00000054443c723c */ /* 0x040fea000004183c */
[----:B------:R-:W-:Y:S01]  /*14360*/  F2FP.BF16.F32.PACK_AB R75, R154, R155 ;  /* 0x0000009b9a4b723e */ /* 0x000fe200000010ff */
[----:B------:R-:W-:Y:S01]  /*14370*/  HMMA.16816.F32.BF16 R64, R68, R86, R64 ;  /* 0x000000564440723c */ /* 0x000fe20000041840 */
[----:B------:R-:W2:Y:S04]  /*14380*/  LDSM.16.MT88.4 R68, [R221+0x13000] ;  /* 0x01300000dd44783b */ /* 0x000ea80000004200 */
[----:B------:R-:W-:Y:S01]  /*14390*/  FADD.FTZ R248, R139, R183 ;  /* 0x000000b78bf87221 */ /* 0x000fe20000010000 */
[C---:B---3--:R-:W-:Y:S03]  /*143a0*/  HMMA.16816.F32.BF16 R4, R72.reuse, R80, R4 ;  /* 0x000000504804723c */ /* 0x048fe60000041804 */
[----:B------:R-:W-:Y:S03]  /*143b0*/  LDSM.16.MT88.4 R84, [R221+0x13800] ;  /* 0x01380000dd54783b */ /* 0x000fe60000004200 */
[C---:B------:R-:W-:Y:S05]  /*143c0*/  HMMA.16816.F32.BF16 R8, R72.reuse, R82, R8 ;  /* 0x000000524808723c */ /* 0x040fea0000041808 */
[----:B------:R-:W3:Y:S01]  /*143d0*/  LDSM.16.MT88.4 R80, [R220+0x13000] ;  /* 0x01300000dc50783b */ /* 0x000ee20000004200 */
[C---:B------:R-:W-:Y:S06]  /*143e0*/  HMMA.16816.F32.BF16 R12, R72.reuse, R88, R12 ;  /* 0x00000058480c723c */ /* 0x040fec000004180c */
[C---:B------:R-:W-:Y:S06]  /*143f0*/  HMMA.16816.F32.BF16 R16, R72.reuse, R90, R16 ;  /* 0x0000005a4810723c */ /* 0x040fec0000041810 */
[C---:B------:R-:W-:Y:S06]  /*14400*/  HMMA.16816.F32.BF16 R20, R72.reuse, R92, R20 ;  /* 0x0000005c4814723c */ /* 0x040fec0000041814 */
[C---:B------:R-:W-:Y:S01]  /*14410*/  HMMA.16816.F32.BF16 R24, R72.reuse, R94, R24 ;  /* 0x0000005e4818723c */ /* 0x040fe20000041818 */
[----:B------:R-:W-:Y:S05]  /*14420*/  LDSM.16.MT88.4 R92, [R223+0x13800] ;  /* 0x01380000df5c783b */ /* 0x000fea0000004200 */
[C---:B-1----:R-:W-:Y:S06]  /*14430*/  HMMA.16816.F32.BF16 R28, R72.reuse, R76, R28 ;  /* 0x0000004c481c723c */ /* 0x042fec000004181c */
[C---:B------:R-:W-:Y:S01]  /*14440*/  HMMA.16816.F32.BF16 R32, R72.reuse, R78, R32 ;  /* 0x0000004e4820723c */ /* 0x040fe20000041820 */
[----:B------:R-:W1:Y:S05]  /*14450*/  LDSM.16.MT88.4 R76, [R219+0x13000] ;  /* 0x01300000db4c783b */ /* 0x000e6a0000004200 */
[C---:B------:R-:W-:Y:S06]  /*14460*/  HMMA.16816.F32.BF16 R36, R72.reuse, R96, R36 ;  /* 0x000000604824723c */ /* 0x040fec0000041824 */
[C---:B------:R-:W-:Y:S06]  /*14470*/  HMMA.16816.F32.BF16 R40, R72.reuse, R98, R40 ;  /* 0x000000624828723c */ /* 0x040fec0000041828 */
[C---:B--2---:R-:W-:Y:S06]  /*14480*/  HMMA.16816.F32.BF16 R44, R72.reuse, R68, R44 ;  /* 0x00000044482c723c */ /* 0x044fec000004182c */
[C---:B------:R-:W-:Y:S05]  /*14490*/  HMMA.16816.F32.BF16 R48, R72.reuse, R70, R48 ;  /* 0x000000464830723c */ /* 0x040fea0000041830 */
[----:B------:R-:W-:Y:S01]  /*144a0*/  F2FP.BF16.F32.PACK_AB R68, R147, R151 ;  /* 0x000000979344723e */ /* 0x000fe200000010ff */
[C---:B---3--:R-:W-:Y:S05]  /*144b0*/  HMMA.16816.F32.BF16 R52, R72.reuse, R80, R52 ;  /* 0x000000504834723c */ /* 0x048fea0000041834 */
[----:B------:R-:W-:Y:S01]  /*144c0*/  F2FP.BF16.F32.PACK_AB R69, R133, R142 ;  /* 0x0000008e8545723e */ /* 0x000fe200000010ff */
[C---:B------:R-:W-:Y:S05]  /*144d0*/  HMMA.16816.F32.BF16 R56, R72.reuse, R82, R56 ;  /* 0x000000524838723c */ /* 0x040fea0000041838 */
[----:B------:R-:W-:Y:S01]  /*144e0*/  F2FP.BF16.F32.PACK_AB R70, R143, R134 ;  /* 0x000000868f46723e */ /* 0x000fe200000010ff */
[C---:B-1----:R-:W-:Y:S05]  /*144f0*/  HMMA.16816.F32.BF16 R60, R72.reuse, R76, R60 ;  /* 0x0000004c483c723c */ /* 0x042fea000004183c */
[----:B------:R-:W-:Y:S01]  /*14500*/  F2FP.BF16.F32.PACK_AB R71, R139, R132 ;  /* 0x000000848b47723e */ /* 0x000fe200000010ff */
[----:B------:R-:W-:Y:S01]  /*14510*/  HMMA.16816.F32.BF16 R64, R72, R78, R64 ;  /* 0x0000004e4840723c */ /* 0x000fe20000041840 */
[----:B------:R-:W1:Y:S04]  /*14520*/  LDSM.16.MT88.4 R76, [R220+0x13800] ;  /* 0x01380000dc4c783b */ /* 0x000e680000004200 */
[----:B------:R-:W-:Y:S01]  /*14530*/  MOV R133, R0 ;  /* 0x0000000000857202 */ /* 0x000fe20000000f00 */
[C---:B------:R-:W-:Y:S03]  /*14540*/  HMMA.16816.F32.BF16 R128, R68.reuse, R124, R4 ;  /* 0x0000007c4480723c */ /* 0x040fe60000041804 */
[----:B------:R-:W2:Y:S02]  /*14550*/  LDSM.16.MT88.4 R4, [R219+0x13800] ;  /* 0x01380000db04783b */ /* 0x000ea40000004200 */
[----:B------:R-:W-:Y:S01]  /*14560*/  MOV R134, R2 ;  /* 0x0000000200867202 */ /* 0x000fe20000000f00 */
        /* <DEDUP_REMOVED lines=11> */
[C---:B-1----:R-:W-:Y:S06]  /*14620*/  HMMA.16816.F32.BF16 R80, R68.reuse, R76, R52 ;  /* 0x0000004c4450723c */ /* 0x042fec0000041834 */
[C---:B------:R-:W-:Y:S06]  /*14630*/  HMMA.16816.F32.BF16 R76, R68.reuse, R78, R56 ;  /* 0x0000004e444c723c */ /* 0x040fec0000041838 */
[C---:B--2---:R-:W-:Y:S06]  /*14640*/  HMMA.16816.F32.BF16 R72, R68.reuse, R4, R60 ;  /* 0x000000044448723c */ /* 0x044fec000004183c */
[----:B------:R-:W-:Y:S01]  /*14650*/  HMMA.16816.F32.BF16 R68, R68, R6, R64 ;  /* 0x000000064444723c */ /* 0x000fe20000041840 */
[----:B------:R-:W-:Y:S11]  /*14660*/  @!UPT UIADD3 URZ, URZ, URZ, URZ ;  /* 0x0000003f3f3ff290 */ /* 0x000ff6000fffe03f */
[----:B------:R-:W-:Y:S01]  /*14670*/  @!UPT UIADD3 URZ, URZ, URZ, URZ ;  /* 0x0000003f3f3ff290 */ /* 0x000fe2000fffe03f */
[----:B------:R-:W-:Y:S11]  /*14680*/  @P1 BRA `(.L_x_1662) ;  /* 0xffffffac00a41947 */ /* 0x000ff6000383ffff */
.L_x_1658:
        /* <DEDUP_REMOVED lines=26> */
[----:B------:R-:W-:Y:S01]  /*14830*/  SHF.R.S32.HI R10, RZ, 0x5, R3 ;  /* 0x00000005ff0a7819 */ /* 0x000fe20000011403 */
[----:B------:R-:W3:Y:S01]  /*14840*/  @P4 LDC R28, c[0x0][0x2e8] ;  /* 0x0000ba00ff1c4b82 */ /* 0x000ee20000000800 */
[----:B------:R-:W-:Y:S02]  /*14850*/  LOP3.LUT R7, R7, 0xfffffff8, RZ, 0xc0, !PT ;  /* 0xfffffff807077812 */ /* 0x000fe400078ec0ff */
[----:B------:R-:W-:Y:S02]  /*14860*/  IADD3 R13, -R13, R4, RZ ;  /* 0x000000040d0d7210 */ /* 0x000fe40007ffe1ff */
[----:B------:R-:W-:Y:S01]  /*14870*/  IADD3 R7, R12, -R7, RZ ;  /* 0x800000070c077210 */ /* 0x000fe20007ffe0ff */
[----:B------:R-:W-:Y:S01]  /*14880*/  @P4 MUFU.LG2 R6, R6 ;  /* 0x0000000600064308 */ /* 0x000fe20000000c00 */
[----:B------:R-:W4:Y:S01]  /*14890*/  S2R R12, SR_TID.X ;  /* 0x00000000000c7919 */ /* 0x000f220000002100 */
[----:B------:R-:W-:-:S02]  /*148a0*/  FSETP.NE.FTZ.AND P3, PT, R5, RZ, PT ;  /* 0x000000ff0500720b */ /* 0x000fc40003f75000 */
[----:B------:R-:W-:Y:S02]  /*148b0*/  LEA R10, R10, R13, 0x9 ;  /* 0x0000000d0a0a7211 */ /* 0x000fe400078e48ff */
[----:B------:R-:W-:Y:S02]  /*148c0*/  LEA.HI R11, R11, R4, RZ, 0x4 ;  /* 0x000000040b0b7211 */ /* 0x000fe400078f20ff */
[----:B------:R-:W-:Y:S01]  /*148d0*/  SHF.L.U32 R17, R7, 0x6, RZ ;  /* 0x0000000607117819 */ /* 0x000fe200000006ff */
[----:B-1----:R-:W-:Y:S01]  /*148e0*/  FMUL.FTZ R128, R9, R128 ;  /* 0x0000008009807220 */ /* 0x002fe20000410000 */
[----:B------:R-:W-:Y:S01]  /*148f0*/  LOP3.LUT R16, R11, 0xfffffff0, RZ, 0xc0, !PT ;  /* 0xfffffff00b107812 */ /* 0x000fe200078ec0ff */
[----:B------:R-:W-:Y:S01]  /*14900*/  FMUL.FTZ R129, R9, R129 ;  /* 0x0000008109817220 */ /* 0x000fe20000410000 */
[----:B------:R-:W-:Y:S01]  /*14910*/  LOP3.LUT R17, R17, 0x1c0, RZ, 0xc0, !PT ;  /* 0x000001c011117812 */ /* 0x000fe200078ec0ff */
[----:B------:R-:W-:Y:S01]  /*14920*/  FMUL.FTZ R124, R9, R124 ;  /* 0x0000007c097c7220 */ /* 0x000fe20000410000 */
[----:B------:R-:W-:Y:S01]  /*14930*/  LOP3.LUT R15, R7, 0x1, RZ, 0xc0, !PT ;  /* 0x00000001070f7812 */ /* 0x000fe200078ec0ff */
[----:B------:R-:W1:Y:S01]  /*14940*/  @P3 MUFU.RCP R8, R5 ;  /* 0x0000000500083308 */ /* 0x000e620000001000 */
[----:B------:R-:W-:Y:S01]  /*14950*/  LEA.HI R17, R17, R17, RZ, 0x1d ;  /* 0x0000001111117211 */ /* 0x000fe200078fe8ff */
[----:B------:R-:W-:Y:S01]  /*14960*/  FMUL.FTZ R125, R9, R125 ;  /* 0x0000007d097d7220 */ /* 0x000fe20000410000 */
        /* <DEDUP_REMOVED lines=9> */
[C---:B------:R-:W-:Y:S01]  /*14a00*/  FMUL.FTZ R112, R9.reuse, R112 ;  /* 0x0000007009707220 */ /* 0x040fe20000410000 */
[C---:B------:R-:W-:Y:S01]  /*14a10*/  FMUL.FTZ R113, R9.reuse, R113 ;  /* 0x0000007109717220 */ /* 0x040fe20000410000 */
[C---:B------:R-:W-:Y:S01]  /*14a20*/  FMUL.FTZ R108, R9.reuse, R108 ;  /* 0x0000006c096c7220 */ /* 0x040fe20000410000 */
[C---:B------:R-:W-:Y:S01]  /*14a30*/  FMUL.FTZ R109, R9.reuse, R109 ;  /* 0x0000006d096d7220 */ /* 0x040fe20000410000 */
[C---:B------:R-:W-:Y:S01]  /*14a40*/  FMUL.FTZ R104, R9.reuse, R104 ;  /* 0x0000006809687220 */ /* 0x040fe20000410000 */
[C---:B------:R-:W-:Y:S01]  /*14a50*/  FMUL.FTZ R105, R9.reuse, R105 ;  /* 0x0000006909697220 */ /* 0x040fe20000410000 */
[----:B----4-:R-:W-:Y:S01]  /*14a60*/  SHF.R.S32.HI R13, RZ, 0x1f, R12 ;  /* 0x0000001fff0d7819 */ /* 0x010fe2000001140c */
[C---:B------:R-:W-:Y:S01]  /*14a70*/  FMUL.FTZ R100, R9.reuse, R100 ;  /* 0x0000006409647220 */ /* 0x040fe20000410000 */
[C---:B------:R-:W-:Y:S01]  /*14a80*/  FMUL.FTZ R101, R9.reuse, R101 ;  /* 0x0000006509657220 */ /* 0x040fe20000410000 */
[----:B------:R-:W-:Y:S01]  /*14a90*/  FMUL.FTZ R96, R9, R96 ;  /* 0x0000006009607220 */ /* 0x000fe20000410000 */
[----:B------:R-:W-:Y:S01]  /*14aa0*/  LEA.HI R14, R13, R12, RZ, 0x4 ;  /* 0x0000000c0d0e7211 */ /* 0x000fe200078f20ff */
[C---:B------:R-:W-:Y:S01]  /*14ab0*/  FMUL.FTZ R97, R9.reuse, R97 ;  /* 0x0000006109617220 */ /* 0x040fe20000410000 */
[C---:B------:R-:W-:Y:S01]  /*14ac0*/  FMUL.FTZ R92, R9.reuse, R92 ;  /* 0x0000005c095c7220 */ /* 0x040fe20000410000 */
[C---:B------:R-:W-:Y:S01]  /*14ad0*/  FMUL.FTZ R93, R9.reuse, R93 ;  /* 0x0000005d095d7220 */ /* 0x040fe20000410000 */
[----:B------:R-:W-:Y:S01]  /*14ae0*/  SHF.R.S32.HI R11, RZ, 0x4, R14 ;  /* 0x00000004ff0b7819 */ /* 0x000fe2000001140e */
[C---:B------:R-:W-:Y:S01]  /*14af0*/  FMUL.FTZ R88, R9.reuse, R88 ;  /* 0x0000005809587220 */ /* 0x040fe20000410000 */
[----:B------:R-:W-:Y:S01]  /*14b00*/  IADD3 R14, -R16, R4, RZ ;  /* 0x00000004100e7210 */ /* 0x000fe20007ffe1ff */
[----:B------:R-:W-:Y:S01]  /*14b10*/  FMUL.FTZ R89, R9, R89 ;  /* 0x0000005909597220 */ /* 0x000fe20000410000 */
[----:B------:R-:W-:Y:S01]  /*14b20*/  SHF.L.U32 R16, R11, 0x6, RZ ;  /* 0x000000060b107819 */ /* 0x000fe200000006ff */
[C---:B------:R-:W-:Y:S01]  /*14b30*/  FMUL.FTZ R84, R9.reuse, R84 ;  /* 0x0000005409547220 */ /* 0x040fe20000410000 */
[----:B------:R-:W-:Y:S01]  /*14b40*/  LEA.HI R15, R14, R14, RZ, 0x1 ;  /* 0x0000000e0e0f7211 */ /* 0x000fe200078f08ff */
[C---:B------:R-:W-:Y:S01]  /*14b50*/  FMUL.FTZ R85, R9.reuse, R85 ;  /* 0x0000005509557220 */ /* 0x040fe20000410000 */
[----:B------:R-:W-:Y:S01]  /*14b60*/  LOP3.LUT R16, R16, 0x1c0, RZ, 0xc0, !PT ;  /* 0x000001c010107812 */ /* 0x000fe200078ec0ff */
[----:B------:R-:W-:Y:S01]  /*14b70*/  FMUL.FTZ R80, R9, R80 ;  /* 0x0000005009507220 */ /* 0x000fe20000410000 */
[----:B------:R-:W-:Y:S01]  /*14b80*/  SHF.L.U32 R17, R15, 0x2, RZ ;  /* 0x000000020f117819 */ /* 0x000fe200000006ff */
[----:B------:R-:W-:Y:S01]  /*14b90*/  FMUL.FTZ R81, R9, R81 ;  /* 0x0000005109517220 */ /* 0x000fe20000410000 */
[----:B------:R-:W-:Y:S01]  /*14ba0*/  LOP3.LUT R15, R15, 0xffffffe, RZ, 0xc0, !PT ;  /* 0x0ffffffe0f0f7812 */ /* 0x000fe200078ec0ff */
[C---:B------:R-:W-:Y:S01]  /*14bb0*/  FMUL.FTZ R76, R9.reuse, R76 ;  /* 0x0000004c094c7220 */ /* 0x040fe20000410000 */
[----:B------:R-:W-:Y:S01]  /*14bc0*/  LOP3.LUT R17, R16, 0x38, R17, 0xf8, !PT ;  /* 0x0000003810117812 */ /* 0x000fe200078ef811 */
[C---:B------:R-:W-:Y:S01]  /*14bd0*/  FMUL.FTZ R77, R9.reuse, R77 ;  /* 0x0000004d094d7220 */ /* 0x040fe20000410000 */
[----:B------:R-:W-:Y:S01]  /*14be0*/  SHF.R.U32.HI R16, RZ, 0x3, R16 ;  /* 0x00000003ff107819 */ /* 0x000fe20000011610 */
[C---:B------:R-:W-:Y:S01]  /*14bf0*/  FMUL.FTZ R72, R9.reuse, R72 ;  /* 0x0000004809487220 */ /* 0x040fe20000410000 */
[C---:B------:R-:W-:Y:S01]  /*14c00*/  FMUL.FTZ R73, R9.reuse, R73 ;  /* 0x0000004909497220 */ /* 0x040fe20000410000 */
[C---:B------:R-:W-:Y:S01]  /*14c10*/  FMUL.FTZ R68, R9.reuse, R68 ;  /* 0x0000004409447220 */ /* 0x040fe20000410000 */
[----:B------:R-:W-:Y:S01]  /*14c20*/  FMUL.FTZ R69, R9, R69 ;  /* 0x0000004509457220 */ /* 0x000fe20000410000 */
[----:B------:R-:W-:Y:S01]  /*14c30*/  MOV R9, 0x80 ;  /* 0x0000008000097802 */ /* 0x000fe20000000f00 */
        /* <DEDUP_REMOVED lines=35> */
[----:B------:R-:W1:Y:S01]  /*14e70*/  @P3 LDC R27, c[0x0][0x2e8] ;  /* 0x0000ba00ff1b3b82 */ /* 0x000e620000000800 */
[C---:B------:R-:W-:Y:S01]  /*14e80*/  IADD3 R8, R10.reuse, -0x20, RZ ;  /* 0xffffffe00a087810 */ /* 0x040fe20007ffe0ff */
[----:B------:R-:W-:Y:S01]  /*14e90*/  STS.64 [R10+0x800], R130 ;  /* 0x000800820a007388 */ /* 0x000fe20000000a00 */
[----:B------:R-:W-:Y:S01]  /*14ea0*/  SEL R7, R7, 0xffffffc0, !P1 ;  /* 0xffffffc007077807 */ /* 0x000fe20004800000 */
[----:B------:R-:W4:Y:S01]  /*14eb0*/  @P3 MUFU.LG2 R5, R5 ;  /* 0x0000000500053308 */ /* 0x000f220000000c00 */
[----:B------:R-:W-:Y:S01]  /*14ec0*/  @P0 IADD3 R8, R10, 0x20, RZ ;  /* 0x000000200a080810 */ /* 0x000fe20007ffe0ff */
[----:B------:R-:W-:Y:S01]  /*14ed0*/  @P4 FMUL.FTZ R6, R6, 0.69314718246459960938 ;  /* 0x3f31721806064820 */ /* 0x000fe20000410000 */
[----:B------:R-:W-:-:S02]  /*14ee0*/  SEL R9, R9, 0xffffff80, !P2 ;  /* 0xffffff8009097807 */ /* 0x000fc40005000000 */
[----:B------:R-:W-:Y:S01]  /*14ef0*/  LEA R15, R15, R16, 0x2 ;  /* 0x000000100f0f7211 */ /* 0x000fe200078e10ff */
[----:B------:R-:W-:Y:S01]  /*14f00*/  STS.64 [R8], R124 ;  /* 0x0000007c08007388 */ /* 0x000fe20000000a00 */
[C---:B------:R-:W-:Y:S02]  /*14f10*/  IADD3 R16, R10.reuse, R7, RZ ;  /* 0x000000070a107210 */ /* 0x040fe40007ffe0ff */
[-C--:B------:R-:W-:Y:S01]  /*14f20*/  IADD3 R7, R7, R8.reuse, RZ ;  /* 0x0000000807077210 */ /* 0x080fe20007ffe0ff */
[----:B------:R-:W-:Y:S01]  /*14f30*/  STS.64 [R8+0x800], R126 ;  /* 0x0008007e08007388 */ /* 0x000fe20000000a00 */
[-C--:B------:R-:W-:Y:S02]  /*14f40*/  IADD3 R17, R10, R9.reuse, RZ ;  /* 0x000000090a117210 */ /* 0x080fe40007ffe0ff */
[----:B------:R-:W-:Y:S01]  /*14f50*/  IADD3 R18, R9, R8, RZ ;  /* 0x0000000809127210 */ /* 0x000fe20007ffe0ff */
[----:B------:R-:W-:Y:S01]  /*14f60*/  STS.64 [R16], R120 ;  /* 0x0000007810007388 */ /* 0x000fe20000000a00 */
[----:B------:R-:W-:-:S02]  /*14f70*/  IADD3 R19, R16, R9, RZ ;  /* 0x0000000910137210 */ /* 0x000fc40007ffe0ff */
[----:B------:R-:W-:Y:S01]  /*14f80*/  IADD3 R9, R7, R9, RZ ;  /* 0x0000000907097210 */ /* 0x000fe20007ffe0ff */
[----:B------:R-:W-:Y:S01]  /*14f90*/  STS.64 [R16+0x800], R122 ;  /* 0x0008007a10007388 */ /* 0x000fe20000000a00 */
[----:B------:R-:W-:Y:S01]  /*14fa0*/  LEA R24, R15, UR5, 0x2 ;  /* 0x000000050f187c11 */ /* 0x000fe2000f8e10ff */
[----:B----4-:R-:W-:Y:S01]  /*14fb0*/  @P3 FMUL.FTZ R5, R5, 0.69314718246459960938 ;  /* 0x3f31721805053820 */ /* 0x010fe20000410000 */
[----:B------:R-:W2:Y:S01]  /*14fc0*/  LDC R15, c[0x0][0x270] ;  /* 0x00009c00ff0f7b82 */ /* 0x000ea20000000800 */
[----:B------:R-:W-:Y:S01]  /*14fd0*/  STS.64 [R7], R116 ;  /* 0x0000007407007388 */ /* 0x000fe20000000a00 */
[----:B------:R-:W-:Y:S02]  /*14fe0*/  LEA.HI R13, R13, R12, RZ, 0x5 ;  /* 0x0000000c0d0d7211 */ /* 0x000fe400078f28ff */
[----:B------:R-:W-:Y:S01]  /*14ff0*/  LOP3.LUT R3, R3, 0xffffffe0, RZ, 0xc0, !PT ;  /* 0xffffffe003037812 */ /* 0x000fe200078ec0ff */
[----:B------:R-:W-:Y:S01]  /*15000*/  STS.64 [R7+0x800], R118 ;  /* 0x0008007607007388 */ /* 0x000fe20000000a00 */
[----:B------:R-:W-:-:S02]  /*15010*/  LOP3.LUT R26, R13, 0xffffffe0, RZ, 0xc0, !PT ;  /* 0xffffffe00d1a7812 */ /* 0x000fc400078ec0ff */
[----:B------:R-:W-:Y:S01]  /*15020*/  SHF.R.S32.HI R13, RZ, 0x5, R13 ;  /* 0x00000005ff0d7819 */ /* 0x000fe2000001140d */
[----:B------:R-:W-:Y:S01]  /*15030*/  STS.64 [R17], R112 ;  /* 0x0000007011007388 */ /* 0x000fe20000000a00 */
[----:B------:R-:W-:Y:S02]  /*15040*/  IADD3 R3, -R3, R4, RZ ;  /* 0x0000000403037210 */ /* 0x000fe40007ffe1ff */
[----:B------:R-:W-:Y:S01]  /*15050*/  SHF.R.S32.HI R25, RZ, 0x1f, R13 ;  /* 0x0000001fff197819 */ /* 0x000fe2000001140d */
[----:B------:R-:W-:Y:S01]  /*15060*/  STS.64 [R17+0x800], R114 ;  /* 0x0008007211007388 */ /* 0x000fe20000000a00 */
[----:B------:R-:W-:Y:S02]  /*15070*/  IADD3 R26, -R26, R12, RZ ;  /* 0x0000000c1a1a7210 */ /* 0x000fe40007ffe1ff */
[----:B------:R-:W-:Y:S01]  /*15080*/  LOP3.LUT P0, RZ, R3, 0x3, RZ, 0xc0, !PT ;  /* 0x0000000303ff7812 */ /* 0x000fe2000780c0ff */
[----:B------:R-:W-:Y:S01]  /*15090*/  STS.64 [R18], R108 ;  /* 0x0000006c12007388 */ /* 0x000fe20000000a00 */
[----:B------:R-:W-:-:S02]  /*150a0*/  LEA.HI R12, R25, R13, RZ, 0x2 ;  /* 0x0000000d190c7211 */ /* 0x000fc400078f10ff */
[----:B------:R-:W-:Y:S01]  /*150b0*/  IADD3 R3, -R239, RZ, RZ ;  /* 0x000000ffef037210 */ /* 0x000fe20007ffe1ff */
[----:B------:R-:W-:Y:S01]  /*150c0*/  STS.64 [R18+0x800], R110 ;  /* 0x0008006e12007388 */ /* 0x000fe20000000a00 */
[----:B------:R-:W-:Y:S02]  /*150d0*/  SHF.R.S32.HI R25, RZ, 0x1f, R26 ;  /* 0x0000001fff197819 */ /* 0x000fe4000001141a */
[----:B------:R-:W-:Y:S01]  /*150e0*/  LOP3.LUT R12, R12, 0xfffffffc, RZ, 0xc0, !PT ;  /* 0xfffffffc0c0c7812 */ /* 0x000fe200078ec0ff */
[----:B------:R-:W-:Y:S01]  /*150f0*/  STS.64 [R19], R104 ;  /* 0x0000006813007388 */ /* 0x000fe20000000a00 */
[----:B------:R-:W-:Y:S01]  /*15100*/  LEA.HI R25, R25, R26, RZ, 0x2 ;  /* 0x0000001a19197211 */ /* 0x000fe200078f10ff */
[----:B--2---:R-:W-:Y:S01]  /*15110*/  IMAD R3, R15, R3, UR4 ;  /* 0x000000040f037e24 */ /* 0x004fe2000f8e0203 */
[----:B------:R-:W-:Y:S01]  /*15120*/  IADD3 R12, R13, -R12, RZ ;  /* 0x8000000c0d0c7210 */ /* 0x000fe20007ffe0ff */
[----:B------:R-:W-:Y:S01]  /*15130*/  STS.64 [R19+0x800], R106 ;  /* 0x0008006a13007388 */ /* 0x000fe20000000a00 */
[----:B------:R-:W-:-:S02]  /*15140*/  SHF.R.S32.HI R25, RZ, 0x2, R25 ;  /* 0x00000002ff197819 */ /* 0x000fc40000011419 */
[----:B------:R-:W-:Y:S01]  /*15150*/  SHF.L.U32 R14, R14, 0x2, RZ ;  /* 0x000000020e0e7819 */ /* 0x000fe200000006ff */
[----:B------:R-:W-:Y:S01]  /*15160*/  STS.64 [R9], R100 ;  /* 0x0000006409007388 */ /* 0x000fe20000000a00 */
[----:B------:R-:W-:Y:S01]  /*15170*/  MOV R4, 0xff800000 ;  /* 0xff80000000047802 */ /* 0x000fe20000000f00 */
[----:B---3--:R-:W-:Y:S01]  /*15180*/  @P4 FFMA.FTZ R4, R2, R28, R6 ;  /* 0x0000001c02044223 */ /* 0x008fe20000010006 */
[----:B------:R-:W-:Y:S01]  /*15190*/  LEA R12, R12, R25, 0x4 ;  /* 0x000000190c0c7211 */ /* 0x000fe200078e20ff */
[----:B------:R-:W-:Y:S04]  /*151a0*/  STS.64 [R9+0x800], R102 ;  /* 0x0008006609007388 */ /* 0x000fe80000000a00 */
[----:B------:R-:W-:Y:S04]  /*151b0*/  STS.64 [R10+0x4000], R96 ;  /* 0x004000600a007388 */ /* 0x000fe80000000a00 */
[----:B------:R-:W-:Y:S04]  /*151c0*/  STS.64 [R10+0x4800], R98 ;  /* 0x004800620a007388 */ /* 0x000fe80000000a00 */
[----:B------:R-:W-:Y:S04]  /*151d0*/  STS.64 [R8+0x4000], R92 ;  /* 0x0040005c08007388 */ /* 0x000fe80000000a00 */
[----:B------:R-:W-:Y:S04]  /*151e0*/  STS.64 [R8+0x4800], R94 ;  /* 0x0048005e08007388 */ /* 0x000fe80000000a00 */
[----:B------:R-:W-:Y:S04]  /*151f0*/  STS.64 [R16+0x4000], R88 ;  /* 0x0040005810007388 */ /* 0x000fe80000000a00 */
[----:B------:R-:W-:Y:S04]  /*15200*/  STS.64 [R16+0x4800], R90 ;  /* 0x0048005a10007388 */ /* 0x000fe80000000a00 */
[----:B------:R-:W-:Y:S04]  /*15210*/  STS.64 [R7+0x4000], R84 ;  /* 0x0040005407007388 */ /* 0x000fe80000000a00 */
[----:B------:R2:W-:Y:S04]  /*15220*/  STS.64 [R7+0x4800], R86 ;  /* 0x0048005607007388 */ /* 0x0005e80000000a00 */
[----:B------:R-:W-:Y:S04]  /*15230*/  STS.64 [R17+0x4000], R80 ;  /* 0x0040005011007388 */ /* 0x000fe80000000a00 */
[----:B------:R-:W-:Y:S04]  /*15240*/  STS.64 [R17+0x4800], R82 ;  /* 0x0048005211007388 */ /* 0x000fe80000000a00 */
[----:B------:R-:W-:Y:S04]  /*15250*/  STS.64 [R18+0x4000], R76 ;  /* 0x0040004c12007388 */ /* 0x000fe80000000a00 */
[----:B------:R-:W-:Y:S04]  /*15260*/  STS.64 [R18+0x4800], R78 ;  /* 0x0048004e12007388 */ /* 0x000fe80000000a00 */
[----:B------:R-:W-:Y:S04]  /*15270*/  STS.64 [R19+0x4000], R72 ;  /* 0x0040004813007388 */ /* 0x000fe80000000a00 */
[----:B------:R-:W-:Y:S04]  /*15280*/  STS.64 [R19+0x4800], R74 ;  /* 0x0048004a13007388 */ /* 0x000fe80000000a00 */
[----:B------:R-:W-:Y:S04]  /*15290*/  STS.64 [R9+0x4000], R68 ;  /* 0x0040004409007388 */ /* 0x000fe80000000a00 */
[----:B------:R3:W-:Y:S01]  /*152a0*/  STS.64 [R9+0x4800], R70 ;  /* 0x0048004609007388 */ /* 0x0007e20000000a00 */
[----:B------:R-:W-:Y:S06]  /*152b0*/  BAR.SYNC.DEFER_BLOCKING 0x0 ;  /* 0x0000000000007b1d */ /* 0x000fec0000010000 */
[----:B--2---:R-:W2:Y:S01]  /*152c0*/  S2R R7, SR_CTAID.Y ;  /* 0x0000000000077919 */ /* 0x004ea20000002600 */
[----:B------:R-:W4:Y:S01]  /*152d0*/  S2R R10, SR_CTAID.X ;  /* 0x00000000000a7919 */ /* 0x000f220000002500 */
[----:B---3--:R-:W2:Y:S01]  /*152e0*/  LDC.64 R8, c[0x0][0x2c0] ;  /* 0x0000b000ff087b82 */ /* 0x008ea20000000a00 */
[----:B------:R3:W1:Y:S04]  /*152f0*/  LDS.128 R20, [R24+0x3800] ;  /* 0x0038000018147984 */ /* 0x0006680000000c00 */
[----:B------:R3:W1:Y:S01]  /*15300*/  LDS.128 R16, [R24+0x7800] ;  /* 0x0078000018107984 */ /* 0x0006620000000c00 */
[----:B----4-:R-:W-:Y:S01]  /*15310*/  SHF.L.U32 R10, R10, 0x6, RZ ;  /* 0x000000060a0a7819 */ /* 0x010fe200000006ff */
[----:B--2---:R-:W-:Y:S01]  /*15320*/  IMAD R7, R7, R8, R239 ;  /* 0x0000000807077224 */ /* 0x004fe200078e02ef */
[----:B------:R-:W-:Y:S01]  /*15330*/  MOV R8, 0xff800000 ;  /* 0xff80000000087802 */ /* 0x000fe20000000f00 */
[----:B-1----:R-:W-:-:S02]  /*15340*/  @P3 FFMA.FTZ R8, R0, R27, R5 ;  /* 0x0000001b00083223 */ /* 0x002fc40000010005 */
[----:B------:R-:W-:Y:S01]  /*15350*/  IMAD R3, R7, R15, R3 ;  /* 0x0000000f07037224 */ /* 0x000fe200078e0203 */
[----:B------:R-:W-:-:S03]  /*15360*/  SHF.R.S32.HI R15, RZ, 0x1f, R14 ;  /* 0x0000001fff0f7819 */ /* 0x000fc6000001140e */
[----:B------:R-:W-:Y:S01]  /*15370*/  IMAD R3, R3, R9, R10 ;  /* 0x0000000903037224 */ /* 0x000fe200078e020a */
[----:B---3--:R-:W-:Y:S06]  /*15380*/  @P0 BRA `(.L_x_1664) ;  /* 0x00000000002c0947 */ /* 0x008fec0003800000 */
[C---:B------:R-:W-:Y:S01]  /*15390*/  VIADD R5, R12.reuse, 0x8 ;  /* 0x000000080c057836 */ /* 0x040fe20000000000 */
[----:B------:R-:W-:Y:S01]  /*153a0*/  SHF.R.S32.HI R2, RZ, 0x1f, R12 ;  /* 0x0000001fff027819 */ /* 0x000fe2000001140c */
[----:B------:R-:W-:Y:S01]  /*153b0*/  ULDC.64 UR4, c[0x0][0x2b8] ;  /* 0x0000ae0000047ab9 */ /* 0x000fe20000000a00 */
[----:B------:R-:W-:Y:S02]  /*153c0*/  IADD3 R0, P0, R3, R12, RZ ;  /* 0x0000000c03007210 */ /* 0x000fe40007f1e0ff */
[-C--:B------:R-:W-:Y:S02]  /*153d0*/  ISETP.GE.AND P2, PT, R12, R230.reuse, PT ;  /* 0x000000e60c00720c */ /* 0x080fe40003f46270 */
[----:B------:R-:W-:Y:S02]  /*153e0*/  ISETP.GE.AND P1, PT, R5, R230, PT ;  /* 0x000000e60500720c */ /* 0x000fe40003f26270 */
[----:B------:R-:W-:Y:S02]  /*153f0*/  LEA.HI.X.SX32 R2, R3, R2, 0x1, P0 ;  /* 0x0000000203027211 */ /* 0x000fe400000f0eff */
[----:B------:R-:W-:-:S04]  /*15400*/  LEA R6, P0, R0, UR4, 0x2 ;  /* 0x0000000400067c11 */ /* 0x000fc8000f8010ff */
[----:B------:R-:W-:-:S05]  /*15410*/  LEA.HI.X R7, R0, UR5, R2, 0x2, P0 ;  /* 0x0000000500077c11 */ /* 0x000fca00080f1402 */
[----:B------:R1:W-:Y:S04]  /*15420*/  @!P2 STG.E desc[UR12][R6.64], R4 ;  /* 0x000000040600a986 */ /* 0x0003e8000c10190c */
[----:B------:R1:W-:Y:S02]  /*15430*/  @!P1 STG.E desc[UR12][R6.64+0x20], R8 ;  /* 0x0000200806009986 */ /* 0x0003e4000c10190c */
.L_x_1664:
[----:B------:R-:W-:Y:S05]  /*15440*/  BSYNC B0 ;  /* 0x0000000000007941 */ /* 0x000fea0003800000 */
.L_x_1663:
[C---:B------:R-:W-:Y:S01]  /*15450*/  VIADD R0, R11.reuse, 0x18 ;  /* 0x000000180b007836 */ /* 0x040fe20000000000 */
[----:B------:R-:W-:Y:S01]  /*15460*/  ULDC UR4, c[0x0][0x2dc] ;  /* 0x0000b70000047ab9 */ /* 0x000fe20000000800 */
[----:B-1----:R-:W-:Y:S01]  /*15470*/  IMAD.WIDE R6, R11, 0x80, R14 ;  /* 0x000000800b067825 */ /* 0x002fe200078e020e */
[----:B------:R-:W-:Y:S02]  /*15480*/  BSSY B0, `(.L_x_1665) ;  /* 0x000001e000007945 */ /* 0x000fe40003800000 */
[----:B------:R-:W-:Y:S01]  /*15490*/  ISETP.GE.AND P6, PT, R0, R230, PT ;  /* 0x000000e60000720c */ /* 0x000fe20003fc6270 */
[----:B------:R-:W-:Y:S01]  /*154a0*/  IMAD R5, R3, UR4, RZ ;  /* 0x0000000403057c24 */ /* 0x000fe2000f8e02ff */
[----:B------:R-:W-:Y:S01]  /*154b0*/  ULDC.64 UR4, c[0x0][0x288] ;  /* 0x0000a20000047ab9 */ /* 0x000fe20000000a00 */
[C---:B------:R-:W-:Y:S02]  /*154c0*/  VIADD R3, R11.reuse, 0x8 ;  /* 0x000000080b037836 */ /* 0x040fe40000000000 */
[----:B------:R-:W-:Y:S01]  /*154d0*/  VIADD R0, R11, 0x20 ;  /* 0x000000200b007836 */ /* 0x000fe20000000000 */
[----:B------:R-:W-:Y:S01]  /*154e0*/  IADD3 R4, P2, R5, R6, RZ ;  /* 0x0000000605047210 */ /* 0x000fe20007f5e0ff */
[----:B------:R-:W-:Y:S01]  /*154f0*/  VIADD R2, R11, 0x10 ;  /* 0x000000100b027836 */ /* 0x000fe20000000000 */
[----:B------:R-:W-:-:S02]  /*15500*/  ISETP.GE.AND P0, PT, R3, R230, PT ;  /* 0x000000e60300720c */ /* 0x000fc40003f06270 */
[-C--:B------:R-:W-:Y:S01]  /*15510*/  ISETP.GE.AND P5, PT, R0, R230.reuse, PT ;  /* 0x000000e60000720c */ /* 0x080fe20003fa6270 */
[----:B------:R-:W-:Y:S01]  /*15520*/  VIADD R0, R11, 0x30 ;  /* 0x000000300b007836 */ /* 0x000fe20000000000 */
[----:B------:R-:W-:Y:S02]  /*15530*/  LEA.HI.X.SX32 R3, R5, R7, 0x1, P2 ;  /* 0x0000000705037211 */ /* 0x000fe400010f0eff */
[----:B------:R-:W-:Y:S02]  /*15540*/  LEA R12, P2, R4, UR4, 0x2 ;  /* 0x00000004040c7c11 */ /* 0x000fe4000f8410ff */
[-C--:B------:R-:W-:Y:S01]  /*15550*/  ISETP.GE.AND P1, PT, R2, R230.reuse, PT ;  /* 0x000000e60200720c */ /* 0x080fe20003f26270 */
[C---:B------:R-:W-:Y:S01]  /*15560*/  VIADD R2, R11.reuse, 0x28 ;  /* 0x000000280b027836 */ /* 0x040fe20000000000 */
[----:B------:R-:W-:Y:S02]  /*15570*/  LEA.HI.X R13, R4, UR5, R3, 0x2, P2 ;  /* 0x00000005040d7c11 */ /* 0x000fe400090f1403 */
[-C--:B------:R-:W-:Y:S01]  /*15580*/  ISETP.GE.AND P3, PT, R0, R230.reuse, PT ;  /* 0x000000e60000720c */ /* 0x080fe20003f66270 */
[C---:B------:R-:W-:Y:S01]  /*15590*/  VIADD R0, R11.reuse, 0x38 ;  /* 0x000000380b007836 */ /* 0x040fe20000000000 */
[-C--:B------:R-:W-:Y:S01]  /*155a0*/  ISETP.GE.AND P2, PT, R11, R230.reuse, PT ;  /* 0x000000e60b00720c */ /* 0x080fe20003f46270 */
[----:B------:R1:W2:Y:S01]  /*155b0*/  LDS.128 R4, [R24+0x4000] ;  /* 0x0040000018047984 */ /* 0x0002a20000000c00 */
[----:B------:R-:W-:Y:S01]  /*155c0*/  ISETP.GE.AND P4, PT, R2, R230, PT ;  /* 0x000000e60200720c */ /* 0x000fe20003f86270 */
[----:B------:R-:W-:-:S02]  /*155d0*/  VIADD R2, R14, 0x40 ;  /* 0x000000400e027836 */ /* 0x000fc40000000000 */
[----:B------:R1:W3:Y:S08]  /*155e0*/  LDS.128 R8, [R24] ;  /* 0x0000000018087984 */ /* 0x0002f00000000c00 */
[----:B------:R-:W-:Y:S05]  /*155f0*/  @P2 BRA `(.L_x_1666) ;  /* 0x0000000000182947 */ /* 0x000fea0003800000 */
[----:B------:R-:W-:Y:S02]  /*15600*/  ULDC UR4, c[0x0][0x2d0] ;  /* 0x0000b40000047ab9 */ /* 0x000fe40000000800 */
[----:B------:R-:W-:-:S13]  /*15610*/  ISETP.GE.AND P2, PT, R14, UR4, PT ;  /* 0x000000040e007c0c */ /* 0x000fda000bf46270 */
[----:B---3--:R4:W-:Y:S04]  /*15620*/  @!P2 STG.E.64 desc[UR12][R12.64], R8 ;  /* 0x000000080c00a986 */ /* 0x0089e8000c101b0c */
[----:B------:R4:W-:Y:S01]  /*15630*/  @!P2 STG.E.64 desc[UR12][R12.64+0x8], R10 ;  /* 0x0000080a0c00a986 */ /* 0x0009e2000c101b0c */
[----:B------:R-:W-:-:S13]  /*15640*/  ISETP.GE.AND P2, PT, R2, UR4, PT ;  /* 0x0000000402007c0c */ /* 0x000fda000bf46270 */
[----:B--2---:R4:W-:Y:S02]  /*15650*/  @!P2 STG.E.128 desc[UR12][R12.64+0x100], R4 ;  /* 0x000100040c00a986 */ /* 0x0049e4000c101d0c */
.L_x_1666:
[----:B------:R-:W-:Y:S05]  /*15660*/  BSYNC B0 ;  /* 0x0000000000007941 */ /* 0x000fea0003800000 */
.L_x_1665:
[----:B---34-:R3:W4:Y:S01]  /*15670*/  LDS.128 R8, [R24+0x800] ;  /* 0x0008000018087984 */ /* 0x0187220000000c00 */
[----:B------:R-:W-:Y:S01]  /*15680*/  BSSY B0, `(.L_x_1667) ;  /* 0x0000009000007945 */ /* 0x000fe20003800000 */
[----:B------:R-:W-:Y:S02]  /*15690*/  ISETP.GE.AND P2, PT, R0, R230, PT ;  /* 0x000000e60000720c */ /* 0x000fe40003f46270 */
[----:B--2---:R3:W2:Y:S01]  /*156a0*/  LDS.128 R4, [R24+0x4800] ;  /* 0x0048000018047984 */ /* 0x0046a20000000c00 */
[----:B------:R-:W-:Y:S05]  /*156b0*/  @P0 BRA `(.L_x_1668) ;  /* 0x0000000000140947 */ /* 0x000fea0003800000 */
[----:B------:R-:W-:Y:S02]  /*156c0*/  ULDC UR4, c[0x0][0x2d0] ;  /* 0x0000b40000047ab9 */ /* 0x000fe40000000800 */
[----:B------:R-:W-:-:S13]  /*156d0*/  ISETP.GE.AND P0, PT, R14, UR4, PT ;  /* 0x000000040e007c0c */ /* 0x000fda000bf06270 */
[----:B----4-:R4:W-:Y:S01]  /*156e0*/  @!P0 STG.E.128 desc[UR12][R12.64+0x1000], R8 ;  /* 0x001000080c008986 */ /* 0x0109e2000c101d0c */
[----:B------:R-:W-:-:S13]  /*156f0*/  ISETP.GE.AND P0, PT, R2, UR4, PT ;  /* 0x0000000402007c0c */ /* 0x000fda000bf06270 */
[----:B--2---:R4:W-:Y:S02]  /*15700*/  @!P0 STG.E.128 desc[UR12][R12.64+0x1100], R4 ;  /* 0x001100040c008986 */ /* 0x0049e4000c101d0c */
.L_x_1668:
[----:B------:R-:W-:Y:S05]  /*15710*/  BSYNC B0 ;  /* 0x0000000000007941 */ /* 0x000fea0003800000 */
.L_x_1667:
[----:B----4-:R4:W1:Y:S01]  /*15720*/  LDS.128 R8, [R24+0x1000] ;  /* 0x0010000018087984 */ /* 0x0108620000000c00 */
[----:B------:R-:W-:Y:S03]  /*15730*/  BSSY B0, `(.L_x_1669) ;  /* 0x0000008000007945 */ /* 0x000fe60003800000 */
[----:B--2---:R4:W2:Y:S01]  /*15740*/  LDS.128 R4, [R24+0x5000] ;  /* 0x0050000018047984 */ /* 0x0048a20000000c00 */
[----:B------:R-:W-:Y:S05]  /*15750*/  @P1 BRA `(.L_x_1670) ;  /* 0x0000000000141947 */ /* 0x000fea0003800000 */
[----:B------:R-:W-:Y:S02]  /*15760*/  ULDC UR4, c[0x0][0x2d0] ;  /* 0x0000b40000047ab9 */ /* 0x000fe40000000800 */
[----:B------:R-:W-:Y:S02]  /*15770*/  ISETP.GE.AND P1, PT, R14, UR4, PT ;  /* 0x000000040e007c0c */ /* 0x000fe4000bf26270 */
[----:B------:R-:W-:-:S11]  /*15780*/  ISETP.GE.AND P0, PT, R2, UR4, PT ;  /* 0x0000000402007c0c */ /* 0x000fd6000bf06270 */
[----:B-1----:R1:W-:Y:S04]  /*15790*/  @!P1 STG.E.128 desc[UR12][R12.64+0x2000], R8 ;  /* 0x002000080c009986 */ /* 0x0023e8000c101d0c */
[----:B--2---:R1:W-:Y:S02]  /*157a0*/  @!P0 STG.E.128 desc[UR12][R12.64+0x2100], R4 ;  /* 0x002100040c008986 */ /* 0x0043e4000c101d0c */
.L_x_1670:
[----:B------:R-:W-:Y:S05]  /*157b0*/  BSYNC B0 ;  /* 0x0000000000007941 */ /* 0x000fea0003800000 */
.L_x_1669:
[----:B-1----:R1:W1:Y:S01]  /*157c0*/  LDS.128 R8, [R24+0x1800] ;  /* 0x0018000018087984 */ /* 0x0022620000000c00 */
[----:B------:R-:W-:Y:S03]  /*157d0*/  BSSY B0, `(.L_x_1671) ;  /* 0x0000008000007945 */ /* 0x000fe60003800000 */
[----:B--2---:R2:W1:Y:S01]  /*157e0*/  LDS.128 R4, [R24+0x5800] ;  /* 0x0058000018047984 */ /* 0x0044620000000c00 */
[----:B------:R-:W-:Y:S05]  /*157f0*/  @P6 BRA `(.L_x_1672) ;  /* 0x0000000000146947 */ /* 0x000fea0003800000 */
[----:B------:R-:W-:Y:S02]  /*15800*/  ULDC UR4, c[0x0][0x2d0] ;  /* 0x0000b40000047ab9 */ /* 0x000fe40000000800 */
[----:B------:R-:W-:Y:S02]  /*15810*/  ISETP.GE.AND P1, PT, R14, UR4, PT ;  /* 0x000000040e007c0c */ /* 0x000fe4000bf26270 */
[----:B------:R-:W-:-:S11]  /*15820*/  ISETP.GE.AND P0, PT, R2, UR4, PT ;  /* 0x0000000402007c0c */ /* 0x000fd6000bf06270 */
[----:B-1----:R1:W-:Y:S04]  /*15830*/  @!P1 STG.E.128 desc[UR12][R12.64+0x3000], R8 ;  /* 0x003000080c009986 */ /* 0x0023e8000c101d0c */
[----:B------:R1:W-:Y:S02]  /*15840*/  @!P0 STG.E.128 desc[UR12][R12.64+0x3100], R4 ;  /* 0x003100040c008986 */ /* 0x0003e4000c101d0c */
.L_x_1672:
[----:B------:R-:W-:Y:S05]  /*15850*/  BSYNC B0 ;  /* 0x0000000000007941 */ /* 0x000fea0003800000 */
.L_x_1671:
        /* <DEDUP_REMOVED lines=9> */
.L_x_1674:
[----:B------:R-:W-:Y:S05]  /*158f0*/  BSYNC B0 ;  /* 0x0000000000007941 */ /* 0x000fea0003800000 */
.L_x_1673:
        /* <DEDUP_REMOVED lines=9> */
.L_x_1676:
[----:B------:R-:W-:Y:S05]  /*15990*/  BSYNC B0 ;  /* 0x0000000000007941 */ /* 0x000fea0003800000 */
.L_x_1675:
[----:B-1----:R1:W1:Y:S01]  /*159a0*/  LDS.128 R4, [R24+0x3000] ;  /* 0x0030000018047984 */ /* 0x0022620000000c00 */
[----:B------:R-:W-:Y:S03]  /*159b0*/  BSSY B0, `(.L_x_1677) ;  /* 0x0000008000007945 */ /* 0x000fe60003800000 */
[----:B--234-:R-:W2:Y:S01]  /*159c0*/  LDS.128 R24, [R24+0x7000] ;  /* 0x0070000018187984 */ /* 0x01cea20000000c00 */
[----:B------:R-:W-:Y:S05]  /*159d0*/  @P3 BRA `(.L_x_1678) ;  /* 0x0000000000143947 */ /* 0x000fea0003800000 */
[----:B------:R-:W-:Y:S02]  /*159e0*/  ULDC UR4, c[0x0][0x2d0] ;  /* 0x0000b40000047ab9 */ /* 0x000fe40000000800 */
[----:B------:R-:W-:Y:S02]  /*159f0*/  ISETP.GE.AND P1, PT, R14, UR4, PT ;  /* 0x000000040e007c0c */ /* 0x000fe4000bf26270 */
[----:B------:R-:W-:-:S11]  /*15a00*/  ISETP.GE.AND P0, PT, R2, UR4, PT ;  /* 0x0000000402007c0c */ /* 0x000fd6000bf06270 */
[----:B-1----:R3:W-:Y:S04]  /*15a10*/  @!P1 STG.E.128 desc[UR12][R12.64+0x6000], R4 ;  /* 0x006000040c009986 */ /* 0x0027e8000c101d0c */
[----:B--2---:R3:W-:Y:S02]  /*15a20*/  @!P0 STG.E.128 desc[UR12][R12.64+0x6100], R24 ;  /* 0x006100180c008986 */ /* 0x0047e4000c101d0c */
.L_x_1678:
[----:B------:R-:W-:Y:S05]  /*15a30*/  BSYNC B0 ;  /* 0x0000000000007941 */ /* 0x000fea0003800000 */
.L_x_1677:
        /* <DEDUP_REMOVED lines=8> */
.L_x_1679:
        /* <DEDUP_REMOVED lines=12> */
.L_x_8477:


//--------------------- .text._ZN5flash24flash_fwd_splitkv_kernelI23Flash_fwd_kernel_traitsILi128ELi64ELi128ELi4ELb0ELb0EN7cutlass10bfloat16_tE19Flash_kernel_traitsILi128ELi64ELi128ELi4ES3_EELb1ELb0ELb0ELb0ELb0ELb0ELb1ELb1EEEvNS_16Flash_fwd_paramsE --------------------------
	.section	.text._ZN5flash24flash_fwd_splitkv_kernelI23Flash_fwd_kernel_traitsILi128ELi64ELi128ELi4ELb0ELb0EN7cutlass10bfloat16_tE19Flash_kernel_traitsILi128ELi64ELi128ELi4ES3_EELb1ELb0ELb0ELb0ELb0ELb0ELb1ELb1EEEvNS_16Flash_fwd_paramsE,"ax",@progbits
	.align	128
        .global         _ZN5flash24flash_fwd_splitkv_kernelI23Flash_fwd_kernel_traitsILi128ELi64ELi128ELi4ELb0ELb0EN7cutlass10bfloat16_tE19Flash_kernel_traitsILi128ELi64ELi128ELi4ES3_EELb1ELb0ELb0ELb0ELb0ELb0ELb1ELb1EEEvNS_16Flash_fwd_paramsE
        .type           _ZN5flash24flash_fwd_splitkv_kernelI23Flash_fwd_kernel_traitsILi128ELi64ELi128ELi4ELb0ELb0EN7cutlass10bfloat16_tE19Flash_kernel_traitsILi128ELi64ELi128ELi4ES3_EELb1ELb0ELb0ELb0ELb0ELb0ELb1ELb1EEEvNS_16Flash_fwd_paramsE,@function
        .size           _ZN5flash24flash_fwd_splitkv_kernelI23Flash_fwd_kernel_traitsILi128ELi64ELi128ELi4ELb0ELb0EN7cutlass10bfloat16_tE19Flash_kernel_traitsILi128ELi64ELi128ELi4ES3_EELb1ELb0ELb0ELb0ELb0ELb0ELb1ELb1EEEvNS_16Flash_fwd_paramsE,(.L_x_8434 - _ZN5flash24flash_fwd_splitkv_kernelI23Flash_fwd_kernel_traitsILi128ELi64ELi128ELi4ELb0ELb0EN7cutlass10bfloat16_tE19Flash_kernel_traitsILi128ELi64ELi128ELi4ES3_EELb1ELb0ELb0ELb0ELb0ELb0ELb1ELb1EEEvNS_16Flash_fwd_paramsE)
        .other          _ZN5flash24flash_fwd_splitkv_kernelI23Flash_fwd_kernel_traitsILi128ELi64ELi128ELi4ELb0ELb0EN7cutlass10bfloat16_tE19Flash_kernel_traitsILi128ELi64ELi128ELi4ES3_EELb1ELb0ELb0ELb0ELb0ELb0ELb1ELb1EEEvNS_16Flash_fwd_paramsE,@"STO_CUDA_ENTRY STV_DEFAULT"
_ZN5flash24flash_fwd_splitkv_kernelI23Flash_fwd_kernel_traitsILi128ELi64ELi128ELi4ELb0ELb0EN7cutlass10bfloat16_tE19Flash_kernel_traitsILi128ELi64ELi128ELi4ES3_EELb1ELb0ELb0ELb0ELb0ELb0ELb1ELb1EEEvNS_16Flash_fwd_paramsE:
.text._ZN5flash24flash_fwd_splitkv_kernelI23Flash_fwd_kernel_traitsILi128ELi64ELi128ELi4ELb0ELb0EN7cutlass10bfloat16_tE19Flash_kernel_traitsILi128ELi64ELi128ELi4ES3_EELb1ELb0ELb0ELb0ELb0ELb0ELb1ELb1EEEvNS_16Flash_fwd_paramsE:
[----:B------:R-:W-:Y:S08]  /*0000*/  LDC R1, c[0x0][0x28] ;  /* 0x00000a00ff017b82 */ /* 0x000ff00000000800 */
[----:B------:R-:W1:Y:S01]  /*0010*/  LDC R0, c[0x0][0x270] ;  /* 0x00009c00ff007b82 */ /* 0x000e620000000800 */
[----:B------:R-:W2:Y:S01]  /*0020*/  S2R R237, SR_CTAID.X ;  /* 0x0000000000ed7919 */ /* 0x000ea20000002500 */
[----:B------:R-:W-:Y:S01]  /*0030*/  BSSY B4, `(.L_x_1680) ;  /* 0x000001b000047945 */ /* 0x000fe20003800000 */
[----:B------:R-:W-:-:S05]  /*0040*/  MOV R238, 0x1e0 ;  /* 0x000001e000ee7802 */ /* 0x000fca0000000f00 */
[----:B------:R-:W3:Y:S08]  /*0050*/  S2UR UR4, SR_CTAID.Z ;  /* 0x00000000000479c3 */ /* 0x000ef00000002700 */
[----:B------:R-:W4:Y:S01]  /*0060*/  S2UR UR8, SR_CTAID.Y ;  /* 0x00000000000879c3 */ /* 0x000f220000002600 */
[----:B-1----:R-:W1:Y:S01]  /*0070*/  I2F.U32.RP R6, R0 ;  /* 0x0000000000067306 */ /* 0x002e620000209000 */
[----:B------:R-:W-:-:S06]  /*0080*/  ISETP.NE.U32.AND P0, PT, R0, RZ, PT ;  /* 0x000000ff0000720c */ /* 0x000fcc0003f05070 */
[----:B------:R-:W2:Y:S01]  /*0090*/  LDC.64 R10, c[0x0][0x198] ;  /* 0x00006600ff0a7b82 */ /* 0x000ea20000000a00 */
[----:B-1----:R-:W1:Y:S02]  /*00a0*/  MUFU.RCP R4, R6 ;  /* 0x0000000600047308 */ /* 0x002e640000001000 */
[----:B-1----:R-:W-:-:S06]  /*00b0*/  VIADD R4, R4, 0xffffffe ;  /* 0x0ffffffe04047836 */ /* 0x002fcc0000000000 */
[----:B------:R-:W1:Y:S02]  /*00c0*/  F2I.FTZ.U32.TRUNC.NTZ R3, R4 ;  /* 0x0000000400037305 */ /* 0x000e64000021f000 */
[----:B-1----:R-:W-:Y:S01]  /*00d0*/  IMAD.MOV R2, RZ, RZ, -R3 ;  /* 0x000000ffff027224 */ /* 0x002fe200078e0a03 */
[----:B------:R-:W1:Y:S03]  /*00e0*/  LDC R4, c[0x0][0x10] ;  /* 0x00000400ff047b82 */ /* 0x000e660000000800 */
[----:B------:R-:W-:Y:S01]  /*00f0*/  IMAD R5, R2, R0, RZ ;  /* 0x0000000002057224 */ /* 0x000fe200078e02ff */
[----:B------:R-:W-:-:S05]  /*0100*/  MOV R2, RZ ;  /* 0x000000ff00027202 */ /* 0x000fca0000000f00 */
[----:B------:R-:W-:-:S06]  /*0110*/  IMAD.HI.U32 R5, R3, R5, R2 ;  /* 0x0000000503057227 */ /* 0x000fcc00078e0002 */
[----:B---3--:R-:W-:-:S04]  /*0120*/  IMAD.HI.U32 R241, R5, UR4, RZ ;  /* 0x0000000405f17c27 */ /* 0x008fc8000f8e00ff */
[----:B------:R-:W-:-:S04]  /*0130*/  IMAD.MOV R3, RZ, RZ, -R241 ;  /* 0x000000ffff037224 */ /* 0x000fc800078e0af1 */
[----:B------:R-:W-:-:S05]  /*0140*/  IMAD R3, R0, R3, UR4 ;  /* 0x0000000400037e24 */ /* 0x000fca000f8e0203 */
[----:B------:R-:W-:-:S13]  /*0150*/  ISETP.GE.U32.AND P2, PT, R3, R0, PT ;  /* 0x000000000300720c */ /* 0x000fda0003f46070 */
[----:B------:R-:W-:Y:S01]  /*0160*/  @P2 IADD3 R3, R3, -R0, RZ ;  /* 0x8000000003032210 */ /* 0x000fe20007ffe0ff */
[----:B------:R-:W-:-:S03]  /*0170*/  @P2 VIADD R241, R241, 0x1 ;  /* 0x00000001f1f12836 */ /* 0x000fc60000000000 */
[----:B------:R-:W-:-:S13]  /*0180*/  ISETP.GE.U32.AND P1, PT, R3, R0, PT ;  /* 0x000000000300720c */ /* 0x000fda0003f26070 */
[----:B------:R-:W-:Y:S02]  /*0190*/  @P1 IADD3 R241, R241, 0x1, RZ ;  /* 0x00000001f1f11810 */ /* 0x000fe40007ffe0ff */
[----:B------:R-:W-:-:S04]  /*01a0*/  @!P0 LOP3.LUT R241, RZ, R0, RZ, 0x33, !PT ;  /* 0x00000000fff18212 */ /* 0x000fc800078e33ff */
[----:B------:R-:W-:-:S05]  /*01b0*/  IADD3 R239, -R241, RZ, RZ ;  /* 0x000000fff1ef7210 */ /* 0x000fca0007ffe1ff */
[----:B-12-4-:R-:W-:Y:S02]  /*01c0*/  IMAD R239, R0, R239, UR4 ;  /* 0x0000000400ef7e24 */ /* 0x016fe4000f8e02ef */
[----:B------:R-:W-:Y:S05]  /*01d0*/  CALL.REL.NOINC `($_ZN5flash24flash_fwd_splitkv_kernelI23Flash_fwd_kernel_traitsILi128ELi64ELi128ELi4ELb0ELb0EN7cutlass10bfloat16_tE19Flash_kernel_traitsILi128ELi64ELi128ELi4ES3_EELb1ELb0ELb0ELb0ELb0ELb0ELb1ELb1EEEvNS_16Flash_fwd_paramsE$_ZN5flash30compute_attn_1rowblock_splitkvI23Flash_fwd_kernel_traitsILi128ELi64ELi128ELi4ELb0ELb0EN7cutlass10bfloat16_tE19Flash_kernel_traitsILi128ELi64ELi128ELi4ES3_EELb1ELb0ELb0ELb0ELb0ELb0ELb1ELb1ENS_16Flash_fwd_paramsEEEvRKT8_iiiii) ;  /* 0x0000000000087944 */ /* 0x000fea0003c00000 */
[----:B------:R-:W-:Y:S05]  /*01e0*/  BSYNC B4 ;  /* 0x0000000000047941 */ /* 0x000fea0003800000 */
.L_x_1680:
[----:B------:R-:W-:Y:S05]  /*01f0*/  EXIT ;  /* 0x000000000000794d */ /* 0x000fea0003800000 */
        .type           $_ZN5flash24flash_fwd_splitkv_kernelI23Flash_fwd_kernel_traitsILi128ELi64ELi128ELi4ELb0ELb0EN7cutlass10bfloat16_tE19Flash_kernel_traitsILi128ELi64ELi128ELi4ES3_EELb1ELb0ELb0ELb0ELb0ELb0ELb1ELb1EEEvNS_16Flash_fwd_paramsE$_ZN5flash30compute_attn_1rowblock_splitkvI23Flash_fwd_kernel_traitsILi128ELi64ELi128ELi4ELb0ELb0EN7cutlass10bfloat16_tE19Flash_kernel_traitsILi128ELi64ELi128ELi4ES3_EELb1ELb0ELb0ELb0ELb0ELb0ELb1ELb1ENS_16Flash_fwd_paramsEEEvRKT8_iiiii,@function
        .size           $_ZN5flash24flash_fwd_splitkv_kernelI23Flash_fwd_kernel_traitsILi128ELi64ELi128ELi4ELb0ELb0EN7cutlass10bfloat16_tE19Flash_kernel_traitsILi128ELi64ELi128ELi4ES3_EELb1ELb0ELb0ELb0ELb0ELb0ELb1ELb1EEEvNS_16Flash_fwd_paramsE$_ZN5flash30compute_attn_1rowblock_splitkvI23Flash_fwd_kernel_traitsILi128ELi64ELi128ELi4ELb0ELb0EN7cutlass10bfloat16_tE19Flash_kernel_traitsILi128ELi64ELi128ELi4ES3_EELb1ELb0ELb0ELb0ELb0ELb0ELb1ELb1ENS_16Flash_fwd_paramsEEEvRKT8_iiiii,(.L_x_8434 - $_ZN5flash24flash_fwd_splitkv_kernelI23Flash_fwd_kernel_traitsILi128ELi64ELi128ELi4ELb0ELb0EN7cutlass10bfloat16_tE19Flash_kernel_traitsILi128ELi64ELi128ELi4ES3_EELb1ELb0ELb0ELb0ELb0ELb0ELb1ELb1EEEvNS_16Flash_fwd_paramsE$_ZN5flash30compute_attn_1rowblock_splitkvI23Flash_fwd_kernel_traitsILi128ELi64ELi128ELi4ELb0ELb0EN7cutlass10bfloat16_tE19Flash_kernel_traitsILi128ELi64ELi128ELi4ES3_EELb1ELb0ELb0ELb0ELb0ELb0ELb1ELb1ENS_16Flash_fwd_paramsEEEvRKT8_iiiii)
$_ZN5flash24flash_fwd_splitkv_kernelI23Flash_fwd_kernel_traitsILi128ELi64ELi128ELi4ELb0ELb0EN7cutlass10bfloat16_tE19Flash_kernel_traitsILi128ELi64ELi128ELi4ES3_EELb1ELb0ELb0ELb0ELb0ELb0ELb1ELb1EEEvNS_16Flash_fwd_paramsE$_ZN5flash30compute_attn_1rowblock_splitkvI23Flash_fwd_kernel_traitsILi128ELi64ELi128ELi4ELb0ELb0EN7cutlass10bfloat16_tE19Flash_kernel_traitsILi128ELi64ELi128ELi4ES3_EELb1ELb0ELb0ELb0ELb0ELb0ELb1ELb1ENS_16Flash_fwd_paramsEEEvRKT8_iiiii:
        /* <DEDUP_REMOVED lines=17> */
[----:B--2---:R-:W-:-:S06]  /*0310*/  @P0 IADD3 R240, R240, -R17, RZ ;  /* 0x80000011f0f00210 */ /* 0x004fcc0007ffe0ff */
        /* <DEDUP_REMOVED lines=9> */
.L_x_1682:
[----:B------:R-:W-:Y:S05]  /*03b0*/  BSYNC B0 ;  /* 0x0000000000007941 */ /* 0x000fea0003800000 */
.L_x_1681:
        /* <DEDUP_REMOVED lines=8> */
.L_x_1684:
[----:B------:R3:W5:Y:S02]  /*0440*/  LD.E R3, desc[UR6][R10.64+0xb8] ;  /* 0x0000b8060a037980 */ /* 0x000764000c101900 */
.L_x_1685:
[----:B------:R-:W-:Y:S05]  /*0450*/  BSYNC B0 ;  /* 0x0000000000007941 */ /* 0x000fea0003800000 */
.L_x_1683:
[----:B--2-4-:R-:W2:Y:S01]  /*0460*/  LD.E.64 R6, desc[UR6][R10.64+0xf8] ;  /* 0x0000f8060a067980 */ /* 0x014ea2000c101b00 */
[----:B------:R-:W-:Y:S01]  /*0470*/  BSSY B1, `(.L_x_1686) ;  /* 0x0000012000017945 */ /* 0x000fe20003800000 */
[----:B-----5:R-:W-:Y:S01]  /*0480*/  IMAD.IADD R78, R3, 0x1, -R16 ;  /* 0x00000001034e7824 */ /* 0x020fe200078e0a10 */
[----:B--2---:R-:W-:-:S04]  /*0490*/  ISETP.NE.U32.AND P0, PT, R6, RZ, PT ;  /* 0x000000ff0600720c */ /* 0x004fc80003f05070 */
[----:B------:R-:W-:-:S13]  /*04a0*/  ISETP.NE.AND.EX P0, PT, R7, RZ, PT, P0 ;  /* 0x000000ff0700720c */ /* 0x000fda0003f05300 */
[----:B------:R-:W-:Y:S05]  /*04b0*/  @!P0 BRA `(.L_x_1687) ;  /* 0x0000000000108947 */ /* 0x000fea0003800000 */
[----:B------:R-:W-:-:S05]  /*04c0*/  IMAD.WIDE R6, R241, 0x4, R6 ;  /* 0x00000004f1067825 */ /* 0x000fca00078e0206 */
[----:B------:R-:W2:Y:S02]  /*04d0*/  LD.E R3, desc[UR6][R6.64] ;  /* 0x0000000606037980 */ /* 0x000ea4000c101900 */
[----:B--2---:R-:W-:Y:S01]  /*04e0*/  IADD3 R70, R3, -R16, RZ ;  /* 0x8000001003467210 */ /* 0x004fe20007ffe0ff */
[----:B------:R-:W-:Y:S05]  /*04f0*/  BRA `(.L_x_1688) ;  /* 0x0000000000247947 */ /* 0x000fea0003800000 */
.L_x_1687:
[----:B------:R-:W2:Y:S01]  /*0500*/  LD.E.64 R2, desc[UR6][R10.64+0x108] ;  /* 0x000108060a027980 */ /* 0x000ea2000c101b00 */
[----:B------:R-:W-:Y:S01]  /*0510*/  BSSY B0, `(.L_x_1689) ;  /* 0x0000006000007945 */ /* 0x000fe20003800000 */
[----:B--2---:R-:W-:-:S04]  /*0520*/  ISETP.NE.U32.AND P0, PT, R2, RZ, PT ;  /* 0x000000ff0200720c */ /* 0x004fc80003f05070 */
[----:B------:R-:W-:Y:S01]  /*0530*/  ISETP.NE.AND.EX P0, PT, R3, RZ, PT, P0 ;  /* 0x000000ff0300720c */ /* 0x000fe20003f05300 */
[----:B------:R-:W-:-:S12]  /*0540*/  IMAD.MOV.U32 R3, RZ, RZ, RZ ;  /* 0x000000ffff037224 */ /* 0x000fd800078e00ff */
[----:B------:R-:W-:Y:S05]  /*0550*/  @!P0 BRA `(.L_x_1690) ;  /* 0x0000000000048947 */ /* 0x000fea0003800000 */
[----:B------:R2:W5:Y:S02]  /*0560*/  LD.E R3, desc[UR6][R10.64+0xbc] ;  /* 0x0000bc060a037980 */ /* 0x000564000c101900 */
.L_x_1690:
[----:B------:R-:W-:Y:S05]  /*0570*/  BSYNC B0 ;  /* 0x0000000000007941 */ /* 0x000fea0003800000 */
.L_x_1689:
[----:B-----5:R-:W-:Y:S02]  /*0580*/  IADD3 R70, R78, R3, RZ ;  /* 0x000000034e467210 */ /* 0x020fe40007ffe0ff */
.L_x_1688:
[----:B------:R-:W-:Y:S05]  /*0590*/  BSYNC B1 ;  /* 0x0000000000017941 */ /* 0x000fea0003800000 */
.L_x_1686:
[----:B------:R-:W-:Y:S01]  /*05a0*/  IMAD.SHL.U32 R69, R237, 0x40, RZ ;  /* 0x00000040ed457824 */ /* 0x000fe200078e00ff */
[----:B------:R-:W-:Y:S01]  /*05b0*/  MOV R2, R238 ;  /* 0x000000ee00027202 */ /* 0x000fe20000000f00 */
[----:B------:R-:W-:-:S03]  /*05c0*/  IMAD.MOV.U32 R3, RZ, RZ, 0x0 ;  /* 0x00000000ff037424 */ /* 0x000fc600078e00ff */
[----:B------:R-:W-:-:S13]  /*05d0*/  ISETP.GT.AND P0, PT, R240, R69, PT ;  /* 0x00000045f000720c */ /* 0x000fda0003f04270 */
[----:B-123--:R-:W-:Y:S05]  /*05e0*/  @!P0 RET.REL.NODEC R2 `(_ZN5flash24flash_fwd_splitkv_kernelI23Flash_fwd_kernel_traitsILi128ELi64ELi128ELi4ELb0ELb0EN7cutlass10bfloat16_tE19Flash_kernel_traitsILi128ELi64ELi128ELi4ES3_EELb1ELb0ELb0ELb0ELb0ELb0ELb1ELb1EEEvNS_16Flash_fwd_paramsE) ;  /* 0xfffffff802848950 */ /* 0x00efea0003c3ffff */
[----:B------:R-:W2:Y:S04]  /*05f0*/  LD.E R0, desc[UR6][R10.64+0xb8] ;  /* 0x0000b8060a007980 */ /* 0x000ea8000c101900 */
[----:B------:R-:W3:Y:S01]  /*0600*/  LD.E R5, desc[UR6][R10.64+0x188] ;  /* 0x000188060a057980 */ /* 0x000ee2000c101900 */
[----:B------:R-:W-:Y:S01]  /*0610*/  IABS R3, R4 ;  /* 0x0000000400037213 */ /* 0x000fe20000000000 */
[----:B------:R-:W1:Y:S03]  /*0620*/  S2R R57, SR_TID.X ;  /* 0x0000000000397919 */ /* 0x000e660000002100 */
[----:B------:R-:W4:Y:S08]  /*0630*/  I2F.RP R2, R3 ;  /* 0x0000000300027306 */ /* 0x000f300000209400 */
[----:B----4-:R-:W4:Y:S02]  /*0640*/  MUFU.RCP R8, R2 ;  /* 0x0000000200087308 */ /* 0x010f240000001000 */
[----:B----4-:R-:W-:-:S06]  /*0650*/  VIADD R8, R8, 0xffffffe ;  /* 0x0ffffffe08087836 */ /* 0x010fcc0000000000 */
[----:B------:R-:W4:Y:S02]  /*0660*/  F2I.FTZ.U32.TRUNC.NTZ R9, R8 ;  /* 0x0000000800097305 */ /* 0x000f24000021f000 */
[----:B----4-:R-:W-:Y:S02]  /*0670*/  IMAD.MOV R6, RZ, RZ, -R9 ;  /* 0x000000ffff067224 */ /* 0x010fe400078e0a09 */
[----:B------:R-:W-:Y:S02]  /*0680*/  IMAD.MOV.U32 R8, RZ, RZ, RZ ;  /* 0x000000ffff087224 */ /* 0x000fe400078e00ff */
[----:B------:R-:W-:-:S04]  /*0690*/  IMAD R6, R6, R3, RZ ;  /* 0x0000000306067224 */ /* 0x000fc800078e02ff */
[----:B------:R-:W-:-:S04]  /*06a0*/  IMAD.HI.U32 R6, R9, R6, R8 ;  /* 0x0000000609067227 */ /* 0x000fc800078e0008 */
[----:B--2---:R-:W-:-:S05]  /*06b0*/  VIADD R0, R0, 0x7f ;  /* 0x0000007f00007836 */ /* 0x004fca0000000000 */
[----:B------:R-:W-:-:S04]  /*06c0*/  SHF.R.S32.HI R7, RZ, 0x1f, R0 ;  /* 0x0000001fff077819 */ /* 0x000fc80000011400 */
[----:B------:R-:W-:Y:S02]  /*06d0*/  LEA.HI R7, R7, R0, RZ, 0x7 ;  /* 0x0000000007077211 */ /* 0x000fe400078f38ff */
[-C--:B------:R-:W-:Y:S02]  /*06e0*/  IABS R0, R4.reuse ;  /* 0x0000000400007213 */ /* 0x080fe40000000000 */
[----:B------:R-:W-:-:S03]  /*06f0*/  LEA.HI.SX32 R7, R7, R4, 0x19 ;  /* 0x0000000407077211 */ /* 0x000fc600078fcaff */
[----:B------:R-:W-:Y:S02]  /*0700*/  IMAD.MOV R0, RZ, RZ, -R0 ;  /* 0x000000ffff007224 */ /* 0x000fe400078e0a00 */
[----:B------:R-:W-:-:S05]  /*0710*/  VIADD R7, R7, 0xffffffff ;  /* 0xffffffff07077836 */ /* 0x000fca0000000000 */
[----:B------:R-:W-:Y:S02]  /*0720*/  IABS R2, R7 ;  /* 0x0000000700027213 */ /* 0x000fe40000000000 */
[----:B------:R-:W-:-:S03]  /*0730*/  LOP3.LUT R7, R7, R4, RZ, 0x3c, !PT ;  /* 0x0000000407077212 */ /* 0x000fc600078e3cff */
[----:B------:R-:W-:Y:S01]  /*0740*/  IMAD.HI.U32 R9, R6, R2, RZ ;  /* 0x0000000206097227 */ /* 0x000fe200078e00ff */
[----:B------:R-:W-:-:S03]  /*0750*/  ISETP.GE.AND P0, PT, R7, RZ, PT ;  /* 0x000000ff0700720c */ /* 0x000fc60003f06270 */
[----:B------:R-:W-:Y:S01]  /*0760*/  IMAD R0, R9, R0, R2 ;  /* 0x0000000009007224 */ /* 0x000fe200078e0202 */
[----:B------:R-:W-:-:S04]  /*0770*/  IADD3 R2, -R240, 0xbf, R69 ;  /* 0x000000bff0027810 */ /* 0x000fc80007ffe145 */
[----:B------:R-:W-:Y:S02]  /*0780*/  ISETP.GT.U32.AND P1, PT, R3, R0, PT ;  /* 0x000000000300720c */ /* 0x000fe40003f24070 */
[----:B---3--:R-:W-:-:S04]  /*0790*/  IADD3 R5, R5, R2, R70 ;  /* 0x0000000205057210 */ /* 0x008fc80007ffe046 */
[----:B------:R-:W-:-:S04]  /*07a0*/  SHF.R.S32.HI R2, RZ, 0x1f, R5 ;  /* 0x0000001fff027819 */ /* 0x000fc80000011405 */
[----:B------:R-:W-:-:S03]  /*07b0*/  LEA.HI R2, R2, R5, RZ, 0x7 ;  /* 0x0000000502027211 */ /* 0x000fc600078f38ff */
[----:B------:R-:W-:Y:S01]  /*07c0*/  @!P1 IMAD.IADD R0, R0, 0x1, -R3 ;  /* 0x0000000100009824 */ /* 0x000fe200078e0a03 */
[----:B------:R-:W-:Y:S01]  /*07d0*/  SHF.R.S32.HI R2, RZ, 0x7, R2 ;  /* 0x00000007ff027819 */ /* 0x000fe20000011402 */
[----:B------:R-:W-:Y:S01]  /*07e0*/  @!P1 VIADD R9, R9, 0x1 ;  /* 0x0000000109099836 */ /* 0x000fe20000000000 */
[----:B------:R-:W-:Y:S02]  /*07f0*/  ISETP.NE.AND P1, PT, R4, RZ, PT ;  /* 0x000000ff0400720c */ /* 0x000fe40003f25270 */
[----:B------:R-:W-:Y:S01]  /*0800*/  ISETP.GE.U32.AND P2, PT, R0, R3, PT ;  /* 0x000000030000720c */ /* 0x000fe20003f46070 */
[----:B------:R-:W-:-:S05]  /*0810*/  VIADD R0, R70, 0x7f ;  /* 0x0000007f46007836 */ /* 0x000fca0000000000 */
[----:B------:R-:W-:-:S04]  /*0820*/  SHF.R.S32.HI R3, RZ, 0x1f, R0 ;  /* 0x0000001fff037819 */ /* 0x000fc80000011400 */
[----:B------:R-:W-:-:S03]  /*0830*/  LEA.HI R3, R3, R0, RZ, 0x7 ;  /* 0x0000000003037211 */ /* 0x000fc600078f38ff */
[----:B------:R-:W-:Y:S01]  /*0840*/  @P2 VIADD R9, R9, 0x1 ;  /* 0x0000000109092836 */ /* 0x000fe20000000000 */
[----:B------:R-:W-:-:S03]  /*0850*/  SHF.R.S32.HI R3, RZ, 0x7, R3 ;  /* 0x00000007ff037819 */ /* 0x000fc60000011403 */
[----:B------:R-:W-:Y:S01]  /*0860*/  @!P0 IMAD.MOV R9, RZ, RZ, -R9 ;  /* 0x000000ffff098224 */ /* 0x000fe200078e0a09 */
[----:B------:R-:W-:-:S05]  /*0870*/  @!P1 LOP3.LUT R9, RZ, R4, RZ, 0x33, !PT ;  /* 0x00000004ff099212 */ /* 0x000fca00078e33ff */
[----:B------:R-:W-:-:S05]  /*0880*/  IMAD R234, R9, UR8, RZ ;  /* 0x0000000809ea7c24 */ /* 0x000fca000f8e02ff */
[----:B------:R-:W-:-:S04]  /*0890*/  VIADDMNMX R3, R234, R9, R3, PT ;  /* 0x00000009ea037246 */ /* 0x000fc80003800103 */
[----:B------:R-:W-:-:S04]  /*08a0*/  VIMNMX R55, R3, R2, PT ;  /* 0x0000000203377248 */ /* 0x000fc80003fe0100 */
[----:B------:R-:W-:-:S13]  /*08b0*/  ISETP.GE.AND P0, PT, R234, R55, PT ;  /* 0x00000037ea00720c */ /* 0x000fda0003f06270 */
[----:B-1----:R-:W-:Y:S05]  /*08c0*/  @!P0 BRA `(.L_x_1691) ;  /* 0x0000000800048947 */ /* 0x002fea0003800000 */
[----:B------:R-:W2:Y:S04]  /*08d0*/  LD.E.64 R2, desc[UR6][R10.64+0xb0] ;  /* 0x0000b0060a027980 */ /* 0x000ea8000c101b00 */
[----:B------:R-:W3:Y:S04]  /*08e0*/  LD.E R4, desc[UR6][R10.64+0x60] ;  /* 0x000060060a047980 */ /* 0x000ee8000c101900 */
[----:B------:R-:W4:Y:S04]  /*08f0*/  LD.E R0, desc[UR6][R10.64+0xcc] ;  /* 0x0000cc060a007980 */ /* 0x000f28000c101900 */
[----:B------:R-:W4:Y:S04]  /*0900*/  LD.E.64 R6, desc[UR6][R10.64+0x78] ;  /* 0x000078060a067980 */ /* 0x000f28000c101b00 */
[----:B------:R-:W4:Y:S01]  /*0910*/  LD.E.64 R12, desc[UR6][R10.64+0xa8] ;  /* 0x0000a8060a0c7980 */ /* 0x000f22000c101b00 */
[----:B------:R-:W-:-:S03]  /*0920*/  SHF.R.S32.HI R8, RZ, 0x1f, R57 ;  /* 0x0000001fff087819 */ /* 0x000fc60000011439 */
[----:B------:R1:W5:Y:S01]  /*0930*/  LD.E R9, desc[UR6][R10.64+0xc0] ;  /* 0x0000c0060a097980 */ /* 0x000362000c101900 */
[----:B------:R-:W-:Y:S01]  /*0940*/  LEA.HI R5, R8, R57, RZ, 0x4 ;  /* 0x0000003908057211 */ /* 0x000fe200078f20ff */
[----:B------:R-:W-:Y:S03]  /*0950*/  BSSY B0, `(.L_x_1692) ;  /* 0x0000025000007945 */ /* 0x000fe60003800000 */
[----:B------:R-:W-:-:S05]  /*0960*/  LOP3.LUT R8, R5, 0xfffffff0, RZ, 0xc0, !PT ;  /* 0xfffffff005087812 */ /* 0x000fca00078ec0ff */
[----:B------:R-:W-:-:S04]  /*0970*/  IMAD.IADD R8, R57, 0x1, -R8 ;  /* 0x0000000139087824 */ /* 0x000fc800078e0a08 */
[C---:B------:R-:W-:Y:S01]  /*0980*/  IMAD.SHL.U32 R14, R8.reuse, 0x4, RZ ;  /* 0x00000004080e7824 */ /* 0x040fe200078e00ff */
[----:B------:R-:W-:-:S04]  /*0990*/  ISETP.NE.AND P6, PT, R8, RZ, PT ;  /* 0x000000ff0800720c */ /* 0x000fc80003fc5270 */
[----:B------:R-:W-:Y:S01]  /*09a0*/  SHF.R.S32.HI R15, RZ, 0x1f, R14 ;  /* 0x0000001fff0f7819 */ /* 0x000fe2000001140e */
[----:B--2---:R-:W-:-:S04]  /*09b0*/  IMAD R2, R2, UR8, R241 ;  /* 0x0000000802027c24 */ /* 0x004fc8000f8e02f1 */
[----:B---3--:R-:W-:-:S04]  /*09c0*/  IMAD R2, R2, R4, R239 ;  /* 0x0000000402027224 */ /* 0x008fc800078e02ef */
[----:B------:R-:W-:Y:S01]  /*09d0*/  IMAD R3, R3, R2, R69 ;  /* 0x0000000203037224 */ /* 0x000fe200078e0245 */
[----:B------:R-:W-:Y:S01]  /*09e0*/  SHF.R.S32.HI R2, RZ, 0x4, R5 ;  /* 0x00000004ff027819 */ /* 0x000fe20000011405 */
[----:B------:R-:W-:Y:S02]  /*09f0*/  IMAD.IADD R69, R240, 0x1, -R69 ;  /* 0x00000001f0457824 */ /* 0x000fe400078e0a45 */
[----:B----4-:R-:W-:Y:S02]  /*0a00*/  IMAD R0, R3, R0, RZ ;  /* 0x0000000003007224 */ /* 0x010fe400078e02ff */
[C---:B-1----:R-:W-:Y:S01]  /*0a10*/  IMAD.WIDE R10, R2.reuse, 0x80, R14 ;  /* 0x00000080020a7825 */ /* 0x042fe200078e020e */
[----:B------:R-:W-:-:S03]  /*0a20*/  ISETP.GE.AND P2, PT, R2, R69, PT ;  /* 0x000000450200720c */ /* 0x000fc60003f46270 */
[----:B------:R-:W-:Y:S01]  /*0a30*/  VIADD R4, R2, 0x8 ;  /* 0x0000000802047836 */ /* 0x000fe20000000000 */
[----:B------:R-:W-:-:S04]  /*0a40*/  IADD3 R5, P0, R0, R10, RZ ;  /* 0x0000000a00057210 */ /* 0x000fc80007f1e0ff */
[----:B------:R-:W-:Y:S02]  /*0a50*/  LEA.HI.X.SX32 R0, R0, R11, 0x1, P0 ;  /* 0x0000000b00007211 */ /* 0x000fe400000f0eff */
[----:B------:R-:W-:Y:S02]  /*0a60*/  LEA R6, P1, R5, R6, 0x2 ;  /* 0x0000000605067211 */ /* 0x000fe400078210ff */
[----:B------:R-:W-:Y:S02]  /*0a70*/  SHF.R.S32.HI R11, RZ, 0x1f, R3 ;  /* 0x0000001fff0b7819 */ /* 0x000fe40000011403 */
[----:B------:R-:W-:Y:S02]  /*0a80*/  IADD3 R3, P0, R3, R2, RZ ;  /* 0x0000000203037210 */ /* 0x000fe40007f1e0ff */
[----:B------:R-:W-:Y:S01]  /*0a90*/  LEA.HI.X R7, R5, R7, R0, 0x2, P1 ;  /* 0x0000000705077211 */ /* 0x000fe200008f1400 */
[----:B------:R-:W-:Y:S01]  /*0aa0*/  VIADD R0, R2, 0x10 ;  /* 0x0000001002007836 */ /* 0x000fe20000000000 */
[----:B------:R-:W-:-:S02]  /*0ab0*/  ISETP.GE.AND P5, PT, R4, R69, PT ;  /* 0x000000450400720c */ /* 0x000fc40003fa6270 */
[----:B------:R-:W-:Y:S01]  /*0ac0*/  ISETP.GE.OR P4, PT, R4, R69, P6 ;  /* 0x000000450400720c */ /* 0x000fe20003786670 */
[C---:B------:R-:W-:Y:S01]  /*0ad0*/  VIADD R4, R2.reuse, 0x18 ;  /* 0x0000001802047836 */ /* 0x040fe20000000000 */
[----:B------:R-:W-:Y:S02]  /*0ae0*/  LEA.HI.X.SX32 R11, R2, R11, 0x1, P0 ;  /* 0x0000000b020b7211 */ /* 0x000fe400000f0eff */
[C---:B------:R-:W-:Y:S02]  /*0af0*/  LEA R10, P1, R3.reuse, R12, 0x2 ;  /* 0x0000000c030a7211 */ /* 0x040fe400078210ff */
[CC--:B------:R-:W-:Y:S02]  /*0b00*/  ISETP.GE.AND P0, PT, R0.reuse, R69.reuse, PT ;  /* 0x000000450000720c */ /* 0x0c0fe40003f06270 */
[----:B------:R-:W-:Y:S01]  /*0b10*/  ISETP.GE.OR P3, PT, R0, R69, P6 ;  /* 0x000000450000720c */ /* 0x000fe20003766670 */
[----:B------:R-:W-:Y:S01]  /*0b20*/  VIADD R0, R14, 0x40 ;  /* 0x000000400e007836 */ /* 0x000fe20000000000 */
[----:B------:R-:W-:-:S02]  /*0b30*/  LEA.HI.X R11, R3, R13, R11, 0x2, P1 ;  /* 0x0000000d030b7211 */ /* 0x000fc400008f140b */
[----:B------:R-:W-:Y:S01]  /*0b40*/  ISETP.GE.AND P1, PT, R4, R69, PT ;  /* 0x000000450400720c */ /* 0x000fe20003f26270 */
[----:B------:R-:W-:-:S12]  /*0b50*/  @P2 BRA `(.L_x_1693) ;  /* 0x0000000000102947 */ /* 0x000fd80003800000 */
[----:B-----5:R-:W-:-:S13]  /*0b60*/  ISETP.GE.AND P2, PT, R14, R9, PT ;  /* 0x000000090e00720c */ /* 0x020fda0003f46270 */
[----:B------:R1:W-:Y:S01]  /*0b70*/  @!P2 ST.E.128 desc[UR6][R6.64], RZ ;  /* 0x000000ff0600a985 */ /* 0x0003e2000c101d06 */
[----:B------:R-:W-:-:S13]  /*0b80*/  ISETP.GE.AND P2, PT, R0, R9, PT ;  /* 0x000000090000720c */ /* 0x000fda0003f46270 */
[----:B------:R1:W-:Y:S02]  /*0b90*/  @!P2 ST.E.128 desc[UR6][R6.64+0x100], RZ ;  /* 0x000100ff0600a985 */ /* 0x0003e4000c101d06 */
.L_x_1693:
[----:B------:R-:W-:Y:S05]  /*0ba0*/  BSYNC B0 ;  /* 0x0000000000007941 */ /* 0x000fea0003800000 */
.L_x_1692:
[----:B------:R-:W-:Y:S01]  /*0bb0*/  BSSY B0, `(.L_x_1694) ;  /* 0x0000008000007945 */ /* 0x000fe20003800000 */
[----:B------:R-:W-:Y:S02]  /*0bc0*/  ISETP.GE.OR P2, PT, R4, R69, P6 ;  /* 0x000000450400720c */ /* 0x000fe40003746670 */
[----:B------:R-:W-:Y:S01]  /*0bd0*/  IADD3 R12, R2, 0x20, RZ ;  /* 0x00000020020c7810 */ /* 0x000fe20007ffe0ff */
[----:B------:R-:W-:Y:S05]  /*0be0*/  @P5 BRA `(.L_x_1695) ;  /* 0x0000000000105947 */ /* 0x000fea0003800000 */
[----:B-----5:R-:W-:-:S13]  /*0bf0*/  ISETP.GE.AND P5, PT, R14, R9, PT ;  /* 0x000000090e00720c */ /* 0x020fda0003fa6270 */
[----:B------:R2:W-:Y:S01]  /*0c00*/  @!P5 ST.E.128 desc[UR6][R6.64+0x1000], RZ ;  /* 0x001000ff0600d985 */ /* 0x0005e2000c101d06 */
[----:B------:R-:W-:-:S13]  /*0c10*/  ISETP.GE.AND P5, PT, R0, R9, PT ;  /* 0x000000090000720c */ /* 0x000fda0003fa6270 */
[----:B------:R2:W-:Y:S02]  /*0c20*/  @!P5 ST.E.128 desc[UR6][R6.64+0x1100], RZ ;  /* 0x001100ff0600d985 */ /* 0x0005e4000c101d06 */
.L_x_1695:
[----:B------:R-:W-:Y:S05]  /*0c30*/  BSYNC B0 ;  /* 0x0000000000007941 */ /* 0x000fea0003800000 */
.L_x_1694:
[----:B------:R-:W-:Y:S01]  /*0c40*/  BSSY B0, `(.L_x_1696) ;  /* 0x0000008000007945 */ /* 0x000fe20003800000 */
[----:B------:R-:W-:Y:S02]  /*0c50*/  ISETP.GE.AND P5, PT, R12, R69, PT ;  /* 0x000000450c00720c */ /* 0x000fe40003fa6270 */
[----:B------:R-:W-:Y:S01]  /*0c60*/  IADD3 R8, R2, 0x28, RZ ;  /* 0x0000002802087810 */ /* 0x000fe20007ffe0ff */
[----:B------:R-:W-:Y:S05]  /*0c70*/  @P0 BRA `(.L_x_1697) ;  /* 0x0000000000100947 */ /* 0x000fea0003800000 */
[----:B-----5:R-:W-:-:S13]  /*0c80*/  ISETP.GE.AND P0, PT, R14, R9, PT ;  /* 0x000000090e00720c */ /* 0x020fda0003f06270 */
[----:B------:R3:W-:Y:S01]  /*0c90*/  @!P0 ST.E.128 desc[UR6][R6.64+0x2000], RZ ;  /* 0x002000ff06008985 */ /* 0x0007e2000c101d06 */
[----:B------:R-:W-:-:S13]  /*0ca0*/  ISETP.GE.AND P0, PT, R0, R9, PT ;  /* 0x000000090000720c */ /* 0x000fda0003f06270 */
[----:B------:R3:W-:Y:S02]  /*0cb0*/  @!P0 ST.E.128 desc[UR6][R6.64+0x2100], RZ ;  /* 0x002100ff06008985 */ /* 0x0007e4000c101d06 */
.L_x_1697:
[----:B------:R-:W-:Y:S05]  /*0cc0*/  BSYNC B0 ;  /* 0x0000000000007941 */ /* 0x000fea0003800000 */
.L_x_1696:
        /* <DEDUP_REMOVED lines=8> */
.L_x_1699:
[----:B------:R-:W-:Y:S05]  /*0d50*/  BSYNC B0 ;  /* 0x0000000000007941 */ /* 0x000fea0003800000 */
.L_x_1698:
[----:B------:R-:W-:Y:S01]  /*0d60*/  BSSY B0, `(.L_x_1700) ;  /* 0x0000007000007945 */ /* 0x000fe20003800000 */
[----:B------:R-:W-:-:S03]  /*0d70*/  ISETP.GE.AND P1, PT, R4, R69, PT ;  /* 0x000000450400720c */ /* 0x000fc60003f26270 */
[----:B------:R-:W-:Y:S10]  /*0d80*/  @P5 BRA `(.L_x_1701) ;  /* 0x0000000000105947 */ /* 0x000ff40003800000 */
[----:B-----5:R-:W-:-:S13]  /*0d90*/  ISETP.GE.AND P5, PT, R14, R9, PT ;  /* 0x000000090e00720c */ /* 0x020fda0003fa6270 */
[----:B------:R1:W-:Y:S01]  /*0da0*/  @!P5 ST.E.128 desc[UR6][R6.64+0x4000], RZ ;  /* 0x004000ff0600d985 */ /* 0x0003e2000c101d06 */
[----:B------:R-:W-:-:S13]  /*0db0*/  ISETP.GE.AND P5, PT, R0, R9, PT ;  /* 0x000000090000720c */ /* 0x000fda0003fa6270 */
[----:B------:R1:W-:Y:S02]  /*0dc0*/  @!P5 ST.E.128 desc[UR6][R6.64+0x4100], RZ ;  /* 0x004100ff0600d985 */ /* 0x0003e4000c101d06 */
.L_x_1701:
[----:B------:R-:W-:Y:S05]  /*0dd0*/  BSYNC B0 ;  /* 0x0000000000007941 */ /* 0x000fea0003800000 */
.L_x_1700:
[----:B------:R-:W-:Y:S01]  /*0de0*/  BSSY B0, `(.L_x_1702) ;  /* 0x0000008000007945 */ /* 0x000fe20003800000 */
[C---:B------:R-:W-:Y:S02]  /*0df0*/  ISETP.GE.OR P5, PT, R2.reuse, R69, P6 ;  /* 0x000000450200720c */ /* 0x040fe400037a6670 */
[----:B------:R-:W-:Y:S01]  /*0e00*/  IADD3 R2, R2, 0x38, RZ ;  /* 0x0000003802027810 */ /* 0x000fe20007ffe0ff */
[----:B------:R-:W-:Y:S05]  /*0e10*/  @P0 BRA `(.L_x_1703) ;  /* 0x0000000000100947 */ /* 0x000fea0003800000 */
[----:B-----5:R-:W-:-:S13]  /*0e20*/  ISETP.GE.AND P0, PT, R14, R9, PT ;  /* 0x000000090e00720c */ /* 0x020fda0003f06270 */
[----:B------:R1:W-:Y:S01]  /*0e30*/  @!P0 ST.E.128 desc[UR6][R6.64+0x5000], RZ ;  /* 0x005000ff06008985 */ /* 0x0003e2000c101d06 */
[----:B------:R-:W-:-:S13]  /*0e40*/  ISETP.GE.AND P0, PT, R0, R9, PT ;  /* 0x000000090000720c */ /* 0x000fda0003f06270 */
[----:B------:R1:W-:Y:S02]  /*0e50*/  @!P0 ST.E.128 desc[UR6][R6.64+0x5100], RZ ;  /* 0x005100ff06008985 */ /* 0x0003e4000c101d06 */
.L_x_1703:
[----:B------:R-:W-:Y:S05]  /*0e60*/  BSYNC B0 ;  /* 0x0000000000007941 */ /* 0x000fea0003800000 */
.L_x_1702:
[----:B------:R-:W-:Y:S01]  /*0e70*/  BSSY B0, `(.L_x_1704) ;  /* 0x0000007000007945 */ /* 0x000fe20003800000 */
[----:B------:R-:W-:-:S03]  /*0e80*/  ISETP.GE.AND P0, PT, R2, R69, PT ;  /* 0x000000450200720c */ /* 0x000fc60003f06270 */
[----:B------:R-:W-:Y:S10]  /*0e90*/  @P1 BRA `(.L_x_1705) ;  /* 0x0000000000101947 */ /* 0x000ff40003800000 */
[----:B-----5:R-:W-:-:S13]  /*0ea0*/  ISETP.GE.AND P1, PT, R14, R9, PT ;  /* 0x000000090e00720c */ /* 0x020fda0003f26270 */
[----:B------:R1:W-:Y:S01]  /*0eb0*/  @!P1 ST.E.128 desc[UR6][R6.64+0x6000], RZ ;  /* 0x006000ff06009985 */ /* 0x0003e2000c101d06 */
[----:B------:R-:W-:-:S13]  /*0ec0*/  ISETP.GE.AND P1, PT, R0, R9, PT ;  /* 0x000000090000720c */ /* 0x000fda0003f26270 */
[----:B------:R1:W-:Y:S02]  /*0ed0*/  @!P1 ST.E.128 desc[UR6][R6.64+0x6100], RZ ;  /* 0x006100ff06009985 */ /* 0x0003e4000c101d06 */
.L_x_1705:
[----:B------:R-:W-:Y:S05]  /*0ee0*/  BSYNC B0 ;  /* 0x0000000000007941 */ /* 0x000fea0003800000 */
.L_x_1704:
[----:B------:R-:W-:Y:S01]  /*0ef0*/  BSSY B0, `(.L_x_1706) ;  /* 0x0000008000007945 */ /* 0x000fe20003800000 */
[----:B------:R-:W-:Y:S02]  /*0f00*/  ISETP.GE.OR P1, PT, R12, R69, P6 ;  /* 0x000000450c00720c */ /* 0x000fe40003726670 */
[----:B------:R-:W-:Y:S01]  /*0f10*/  @!P5 MOV R3, 0xff800000 ;  /* 0xff8000000003d802 */ /* 0x000fe20000000f00 */
[----:B------:R-:W-:Y:S05]  /*0f20*/  @P0 BRA `(.L_x_1707) ;  /* 0x0000000000100947 */ /* 0x000fea0003800000 */
[----:B-----5:R-:W-:-:S13]  /*0f30*/  ISETP.GE.AND P0, PT, R14, R9, PT ;  /* 0x000000090e00720c */ /* 0x020fda0003f06270 */
[----:B------:R1:W-:Y:S01]  /*0f40*/  @!P0 ST.E.128 desc[UR6][R6.64+0x7000], RZ ;  /* 0x007000ff06008985 */ /* 0x0003e2000c101d06 */
[----:B------:R-:W-:-:S13]  /*0f50*/  ISETP.GE.AND P0, PT, R0, R9, PT ;  /* 0x000000090000720c */ /* 0x000fda0003f06270 */
[----:B------:R1:W-:Y:S02]  /*0f60*/  @!P0 ST.E.128 desc[UR6][R6.64+0x7100], RZ ;  /* 0x007100ff06008985 */ /* 0x0003e4000c101d06 */
.L_x_1707:
[----:B------:R-:W-:Y:S05]  /*0f70*/  BSYNC B0 ;  /* 0x0000000000007941 */ /* 0x000fea0003800000 */
.L_x_1706:
[----:B------:R-:W-:Y:S01]  /*0f80*/  @!P5 ST.E desc[UR6][R10.64], R3 ;  /* 0x000000030a00d985 */ /* 0x000fe2000c101906 */
[-C--:B------:R-:W-:Y:S01]  /*0f90*/  ISETP.GE.OR P0, PT, R8, R69.reuse, P6 ;  /* 0x000000450800720c */ /* 0x080fe20003706670 */
[----:B------:R-:W-:Y:S01]  /*0fa0*/  @!P4 IMAD.MOV.U32 R17, RZ, RZ, -0x800000 ;  /* 0xff800000ff11c424 */ /* 0x000fe200078e00ff */
[-C--:B------:R-:W-:Y:S01]  /*0fb0*/  ISETP.GE.OR P5, PT, R4, R69.reuse, P6 ;  /* 0x000000450400720c */ /* 0x080fe200037a6670 */
[----:B------:R-:W-:Y:S01]  /*0fc0*/  @!P3 IMAD.MOV.U32 R15, RZ, RZ, -0x800000 ;  /* 0xff800000ff0fb424 */ /* 0x000fe200078e00ff */
[----:B------:R-:W-:Y:S01]  /*0fd0*/  ISETP.GE.OR P6, PT, R2, R69, P6 ;  /* 0x000000450200720c */ /* 0x000fe200037c6670 */
[----:B-----5:R-:W-:Y:S01]  /*0fe0*/  @!P1 IMAD.MOV.U32 R9, RZ, RZ, -0x800000 ;  /* 0xff800000ff099424 */ /* 0x020fe200078e00ff */
[----:B------:R-:W-:Y:S01]  /*0ff0*/  @!P2 MOV R13, 0xff800000 ;  /* 0xff800000000da802 */ /* 0x000fe20000000f00 */
[----:B------:R-:W-:Y:S01]  /*1000*/  @!P4 ST.E desc[UR6][R10.64+0x20], R17 ;  /* 0x000020110a00c985 */ /* 0x000fe2000c101906 */
[----:B------:R-:W-:-:S03]  /*1010*/  MOV R239, 0x0 ;  /* 0x0000000000ef7802 */ /* 0x000fc60000000f00 */
[----:B------:R-:W-:Y:S02]  /*1020*/  @!P3 ST.E desc[UR6][R10.64+0x40], R15 ;  /* 0x0000400f0a00b985 */ /* 0x000fe4000c101906 */
[----:B-1234-:R-:W-:Y:S02]  /*1030*/  @!P0 MOV R7, 0xff800000 ;  /* 0xff80000000078802 */ /* 0x01efe40000000f00 */
[----:B------:R-:W-:Y:S01]  /*1040*/  @!P5 IMAD.MOV.U32 R5, RZ, RZ, -0x800000 ;  /* 0xff800000ff05d424 */ /* 0x000fe200078e00ff */
[----:B------:R-:W-:Y:S04]  /*1050*/  @!P2 ST.E desc[UR6][R10.64+0x60], R13 ;  /* 0x0000600d0a00a985 */ /* 0x000fe8000c101906 */
[----:B------:R-:W-:Y:S04]  /*1060*/  @!P1 ST.E desc[UR6][R10.64+0x80], R9 ;  /* 0x000080090a009985 */ /* 0x000fe8000c101906 */
[----:B------:R-:W-:Y:S04]  /*1070*/  @!P0 ST.E desc[UR6][R10.64+0xa0], R7 ;  /* 0x0000a0070a008985 */ /* 0x000fe8000c101906 */
[----:B------:R1:W-:Y:S02]  /*1080*/  @!P5 ST.E desc[UR6][R10.64+0xc0], R5 ;  /* 0x0000c0050a00d985 */ /* 0x0003e4000c101906 */
[----:B-1----:R-:W-:Y:S05]  /*1090*/  @P6 RET.REL.NODEC R238 `(_ZN5flash24flash_fwd_splitkv_kernelI23Flash_fwd_kernel_traitsILi128ELi64ELi128ELi4ELb0ELb0EN7cutlass10bfloat16_tE19Flash_kernel_traitsILi128ELi64ELi128ELi4ES3_EELb1ELb0ELb0ELb0ELb0ELb0ELb1ELb1EEEvNS_16Flash_fwd_paramsE) ;  /* 0xffffffeceed86950 */ /* 0x002fea0003c3ffff */
[----:B------:R-:W-:Y:S02]  /*10a0*/  MOV R3, 0xff800000 ;  /* 0xff80000000037802 */ /* 0x000fe40000000f00 */
[----:B------:R-:W-:-:S03]  /*10b0*/  MOV R239, 0x0 ;  /* 0x0000000000ef7802 */ /* 0x000fc60000000f00 */
[----:B------:R1:W-:Y:S02]  /*10c0*/  ST.E desc[UR6][R10.64+0xe0], R3 ;  /* 0x0000e0030a007985 */ /* 0x0003e4000c101906 */
[----:B-1----:R-:W-:Y:S05]  /*10d0*/  RET.REL.NODEC R238 `(_ZN5flash24flash_fwd_splitkv_kernelI23Flash_fwd_kernel_traitsILi128ELi64ELi128ELi4ELb0ELb0EN7cutlass10bfloat16_tE19Flash_kernel_traitsILi128ELi64ELi128ELi4ES3_EELb1ELb0ELb0ELb0ELb0ELb0ELb1ELb1EEEvNS_16Flash_fwd_paramsE) ;  /* 0xffffffeceec87950 */ /* 0x002fea0003c3ffff */
.L_x_1691:
        /* <DEDUP_REMOVED lines=25> */
[----:B------:R-:W4:Y:S01]  /*1270*/  LD.E.64 R22, desc[UR6][R10.64+0x20] ;  /* 0x000020060a167980 */ /* 0x000f22000c101b00 */
[----:B------:R-:W-:-:S03]  /*1280*/  IABS R2, R9 ;  /* 0x0000000900027213 */ /* 0x000fc60000000000 */
        /* <DEDUP_REMOVED lines=8> */
[----:B------:R-:W1:Y:S02]  /*1310*/  F2I.FTZ.U32.TRUNC.NTZ R13, R12 ;  /* 0x0000000c000d7305 */ /* 0x000e64000021f000 */
[----:B-1----:R-:W-:Y:S01]  /*1320*/  IADD3 R0, RZ, -R13, RZ ;  /* 0x8000000dff007210 */ /* 0x002fe20007ffe0ff */
[----:B------:R-:W-:-:S04]  /*1330*/  IMAD.MOV.U32 R12, RZ, RZ, RZ ;  /* 0x000000ffff0c7224 */ /* 0x000fc800078e00ff */
[----:B------:R-:W-:Y:S01]  /*1340*/  IMAD R5, R0, R3, RZ ;  /* 0x0000000300057224 */ /* 0x000fe200078e02ff */
[----:B------:R-:W-:-:S03]  /*1350*/  IABS R0, R4 ;  /* 0x0000000400007213 */ /* 0x000fc60000000000 */
[----:B------:R-:W-:Y:S01]  /*1360*/  IMAD.HI.U32 R5, R13, R5, R12 ;  /* 0x000000050d057227 */ /* 0x000fe200078e000c */
[----:B------:R-:W-:Y:S01]  /*1370*/  IADD3 R0, RZ, -R0, RZ ;  /* 0x80000000ff007210 */ /* 0x000fe20007ffe0ff */
[----:B------:R-:W2:Y:S04]  /*1380*/  LD.E.64 R12, desc[UR6][R10.64+0x28] ;  /* 0x000028060a0c7980 */ /* 0x000ea8000c101b00 */
[----:B------:R-:W-:-:S04]  /*1390*/  IMAD.HI.U32 R7, R5, R2, RZ ;  /* 0x0000000205077227 */ /* 0x000fc800078e00ff */
[----:B------:R-:W-:-:S05]  /*13a0*/  IMAD R0, R7, R0, R2 ;  /* 0x0000000007007224 */ /* 0x000fca00078e0202 */
[----:B------:R-:W-:-:S13]  /*13b0*/  ISETP.GT.U32.AND P1, PT, R3, R0, PT ;  /* 0x000000000300720c */ /* 0x000fda0003f24070 */
[----:B------:R-:W-:-:S05]  /*13c0*/  @!P1 IMAD.IADD R0, R0, 0x1, -R3 ;  /* 0x0000000100009824 */ /* 0x000fca00078e0a03 */
[----:B------:R-:W-:Y:S02]  /*13d0*/  ISETP.GE.U32.AND P2, PT, R0, R3, PT ;  /* 0x000000030000720c */ /* 0x000fe40003f46070 */
[----:B------:R-:W-:Y:S02]  /*13e0*/  LOP3.LUT R0, R9, R4, RZ, 0x3c, !PT ;  /* 0x0000000409007212 */ /* 0x000fe400078e3cff */
[----:B------:R-:W-:Y:S02]  /*13f0*/  @!P1 IADD3 R7, R7, 0x1, RZ ;  /* 0x0000000107079810 */ /* 0x000fe40007ffe0ff */
[----:B------:R-:W-:Y:S02]  /*1400*/  ISETP.GE.AND P0, PT, R0, RZ, PT ;  /* 0x000000ff0000720c */ /* 0x000fe40003f06270 */
[----:B------:R-:W-:-:S05]  /*1410*/  ISETP.NE.AND P1, PT, R4, RZ, PT ;  /* 0x000000ff0400720c */ /* 0x000fca0003f25270 */
[----:B------:R-:W-:-:S06]  /*1420*/  @P2 VIADD R7, R7, 0x1 ;  /* 0x0000000107072836 */ /* 0x000fcc0000000000 */
[----:B------:R-:W-:Y:S02]  /*1430*/  @!P0 IADD3 R7, -R7, RZ, RZ ;  /* 0x000000ff07078210 */ /* 0x000fe40007ffe1ff */
[----:B------:R-:W-:-:S05]  /*1440*/  @!P1 LOP3.LUT R7, RZ, R4, RZ, 0x33, !PT ;  /* 0x00000004ff079212 */ /* 0x000fca00078e33ff */
[----:B------:R-:W-:-:S06]  /*1450*/  IMAD.WIDE R2, R7, 0x4, R242 ;  /* 0x0000000407027825 */ /* 0x000fcc00078e02f2 */
[----:B------:R1:W2:Y:S01]  /*1460*/  LD.E R2, desc[UR6][R2.64] ;  /* 0x0000000602027980 */ /* 0x0002a2000c101900 */
[----:B---3--:R-:W-:-:S04]  /*1470*/  IABS R5, R6 ;  /* 0x0000000600057213 */ /* 0x008fc80000000000 */
[----:B------:R-:W3:Y:S08]  /*1480*/  I2F.RP R16, R5 ;  /* 0x0000000500107306 */ /* 0x000ef00000209400 */
[----:B---3-5:R-:W3:Y:S02]  /*1490*/  MUFU.RCP R8, R16 ;  /* 0x0000001000087308 */ /* 0x028ee40000001000 */
[----:B---3--:R-:W-:-:S06]  /*14a0*/  VIADD R8, R8, 0xffffffe ;  /* 0x0ffffffe08087836 */ /* 0x008fcc0000000000 */
[----:B------:R-:W3:Y:S01]  /*14b0*/  F2I.FTZ.U32.TRUNC.NTZ R27, R8 ;  /* 0x00000008001b7305 */ /* 0x000ee2000021f000 */
[----:B------:R-:W-:Y:S01]  /*14c0*/  IMAD.MOV.U32 R26, RZ, RZ, RZ ;  /* 0x000000ffff1a7224 */ /* 0x000fe200078e00ff */
[----:B-1----:R-:W-:Y:S02]  /*14d0*/  IABS R3, R6 ;  /* 0x0000000600037213 */ /* 0x002fe40000000000 */
[----:B---3--:R-:W-:-:S05]  /*14e0*/  IADD3 R0, RZ, -R27, RZ ;  /* 0x8000001bff007210 */ /* 0x008fca0007ffe0ff */
        /* <DEDUP_REMOVED lines=14> */
[----:B------:R-:W-:-:S06]  /*15d0*/  IMAD R4, R4, R7, R9 ;  /* 0x0000000704047224 */ /* 0x000fcc00078e0209 */
[----:B------:R-:W-:Y:S01]  /*15e0*/  @P2 IADD3 R8, R8, 0x1, RZ ;  /* 0x0000000108082810 */ /* 0x000fe20007ffe0ff */
[----:B----4-:R-:W-:-:S05]  /*15f0*/  IMAD R7, R67, R4, RZ ;  /* 0x0000000443077224 */ /* 0x010fca00078e02ff */
[----:B------:R-:W-:Y:S02]  /*1600*/  @!P0 IADD3 R8, -R8, RZ, RZ ;  /* 0x000000ff08088210 */ /* 0x000fe40007ffe1ff */
[----:B------:R-:W-:-:S05]  /*1610*/  @!P1 LOP3.LUT R8, RZ, R6, RZ, 0x33, !PT ;  /* 0x00000006ff089212 */ /* 0x000fca00078e33ff */
[----:B------:R-:W-:Y:S01]  /*1620*/  IMAD R6, R19, R8, RZ ;  /* 0x0000000813067224 */ /* 0x000fe200078e02ff */
[----:B--2---:R-:W-:Y:S01]  /*1630*/  SHF.R.S32.HI R0, RZ, 0x1f, R2 ;  /* 0x0000001fff007819 */ /* 0x004fe20000011402 */
[-C--:B------:R-:W-:Y:S02]  /*1640*/  IMAD R3, R23, R2.reuse, RZ ;  /* 0x0000000217037224 */ /* 0x080fe400078e02ff */
[----:B------:R-:W-:-:S04]  /*1650*/  IMAD.WIDE.U32 R20, R22, R2, RZ ;  /* 0x0000000216147225 */ /* 0x000fc800078e00ff */
[----:B------:R-:W-:-:S04]  /*1660*/  IMAD R3, R22, R0, R3 ;  /* 0x0000000016037224 */ /* 0x000fc800078e0203 */
[----:B------:R-:W-:Y:S01]  /*1670*/  IMAD.IADD R21, R21, 0x1, R3 ;  /* 0x0000000115157824 */ /* 0x000fe200078e0203 */
[----:B------:R-:W-:Y:S01]  /*1680*/  SHF.R.S32.HI R3, RZ, 0x1f, R4 ;  /* 0x0000001fff037819 */ /* 0x000fe20000011404 */
[----:B------:R-:W-:Y:S02]  /*1690*/  IMAD R5, R13, R2, RZ ;  /* 0x000000020d057224 */ /* 0x000fe400078e02ff */
[----:B------:R-:W-:Y:S01]  /*16a0*/  IMAD.WIDE.U32 R20, R4, R66, R20 ;  /* 0x0000004204147225 */ /* 0x000fe200078e0014 */
[----:B------:R-:W-:-:S03]  /*16b0*/  SHF.R.S32.HI R13, RZ, 0x1f, R8 ;  /* 0x0000001fff0d7819 */ /* 0x000fc60000011408 */
[----:B------:R-:W-:Y:S02]  /*16c0*/  IMAD R7, R66, R3, R7 ;  /* 0x0000000342077224 */ /* 0x000fe400078e0207 */
[----:B------:R-:W-:Y:S02]  /*16d0*/  IMAD R5, R12, R0, R5 ;  /* 0x000000000c057224 */ /* 0x000fe400078e0205 */
[----:B------:R-:W-:Y:S02]  /*16e0*/  IMAD.IADD R21, R21, 0x1, R7 ;  /* 0x0000000115157824 */ /* 0x000fe400078e0207 */
[----:B------:R-:W-:Y:S02]  /*16f0*/  IMAD R0, R18, R13, R6 ;  /* 0x0000000d12007224 */ /* 0x000fe400078e0206 */
[----:B------:R-:W-:-:S04]  /*1700*/  IMAD.WIDE.U32 R22, R12, R2, RZ ;  /* 0x000000020c167225 */ /* 0x000fc800078e00ff */
[----:B------:R-:W-:Y:S01]  /*1710*/  IMAD.WIDE.U32 R18, R8, R18, R20 ;  /* 0x0000001208127225 */ /* 0x000fe200078e0014 */
[----:B------:R-:W-:-:S03]  /*1720*/  MOV R6, R22 ;  /* 0x0000001600067202 */ /* 0x000fc60000000f00 */
[----:B------:R-:W-:Y:S01]  /*1730*/  IMAD.IADD R7, R23, 0x1, R5 ;  /* 0x0000000117077824 */ /* 0x000fe200078e0205 */
[----:B------:R-:W-:Y:S01]  /*1740*/  IADD3 R5, R19, R0, RZ ;  /* 0x0000000013057210 */ /* 0x000fe20007ffe0ff */
[----:B------:R-:W-:Y:S01]  /*1750*/  IMAD.MOV.U32 R0, RZ, RZ, R18 ;  /* 0x000000ffff007224 */ /* 0x000fe200078e0012 */
[----:B------:R-:W-:Y:S05]  /*1760*/  BRA `(.L_x_1710) ;  /* 0x0000000400387947 */ /* 0x000fea0003800000 */
.L_x_1709:
        /* <DEDUP_REMOVED lines=9> */
[----:B------:R-:W-:-:S02]  /*1800*/  LEA R9, R55, 0xffffff80, 0x7 ;  /* 0xffffff8037097811 */ /* 0x000fc400078e38ff */
        /* <DEDUP_REMOVED lines=12> */
[----:B------:R-:W-:Y:S01]  /*18d0*/  IMAD R0, R2, R7, R0 ;  /* 0x0000000702007224 */ /* 0x000fe200078e0200 */
[----:B------:R-:W-:Y:S01]  /*18e0*/  @!P3 SHF.R.S32.HI R6, RZ, 0x1f, R16 ;  /* 0x0000001fff06b819 */ /* 0x000fe20000011410 */
[----:B---3--:R-:W-:-:S03]  /*18f0*/  @!P3 IMAD R5, R67, R16, RZ ;  /* 0x000000104305b224 */ /* 0x008fc600078e02ff */
[----:B------:R-:W-:Y:S01]  /*1900*/  ISETP.GT.U32.AND P0, PT, R3, R0, PT ;  /* 0x000000000300720c */ /* 0x000fe20003f04070 */
[----:B------:R-:W-:Y:S02]  /*1910*/  @!P3 IMAD R5, R6, R66, R5 ;  /* 0x000000420605b224 */ /* 0x000fe400078e0205 */
[----:B------:R-:W-:Y:S01]  /*1920*/  @!P3 IMAD.WIDE.U32 R28, R66, R16, RZ ;  /* 0x00000010421cb225 */ /* 0x000fe200078e00ff */
[----:B-----5:R-:W-:-:S03]  /*1930*/  @!P3 SHF.R.S32.HI R6, RZ, 0x1f, R8 ;  /* 0x0000001fff06b819 */ /* 0x020fc60000011408 */
[----:B------:R-:W-:Y:S01]  /*1940*/  @P3 IMAD.IADD R7, R16, 0x1, R19 ;  /* 0x0000000110073824 */ /* 0x000fe200078e0213 */
[----:B------:R-:W-:Y:S01]  /*1950*/  @!P3 IADD3 R29, R29, R5, RZ ;  /* 0x000000051d1db210 */ /* 0x000fe20007ffe0ff */
[----:B----4-:R-:W-:Y:S02]  /*1960*/  @!P3 IMAD R5, R27, R8, RZ ;  /* 0x000000081b05b224 */ /* 0x010fe400078e02ff */
[----:B------:R-:W-:Y:S02]  /*1970*/  @P3 IMAD R13, R67, R7, RZ ;  /* 0x00000007430d3224 */ /* 0x000fe400078e02ff */
[----:B------:R-:W-:Y:S01]  /*1980*/  @!P0 IADD3 R0, R0, -R3, RZ ;  /* 0x8000000300008210 */ /* 0x000fe20007ffe0ff */
[----:B------:R-:W-:-:S04]  /*1990*/  @P3 IMAD.WIDE.U32 R30, R66, R7, RZ ;  /* 0x00000007421e3225 */ /* 0x000fc800078e00ff */
[----:B------:R-:W-:Y:S01]  /*19a0*/  @!P3 IMAD R5, R26, R6, R5 ;  /* 0x000000061a05b224 */ /* 0x000fe200078e0205 */
[----:B------:R-:W-:Y:S01]  /*19b0*/  ISETP.GE.U32.AND P2, PT, R0, R3, PT ;  /* 0x000000030000720c */ /* 0x000fe20003f46070 */
[----:B------:R-:W-:Y:S01]  /*19c0*/  @!P3 IMAD.WIDE.U32 R26, R26, R8, R28 ;  /* 0x000000081a1ab225 */ /* 0x000fe200078e001c */
[----:B------:R-:W-:Y:S02]  /*19d0*/  LOP3.LUT R0, R239, R4, RZ, 0x3c, !PT ;  /* 0x00000004ef007212 */ /* 0x000fe400078e3cff */
[----:B------:R-:W-:Y:S01]  /*19e0*/  @P3 IADD3 R13, R31, R13, RZ ;  /* 0x0000000d1f0d3210 */ /* 0x000fe20007ffe0ff */
[----:B------:R-:W-:Y:S01]  /*19f0*/  @P3 IMAD.MOV.U32 R12, RZ, RZ, R30 ;  /* 0x000000ffff0c3224 */ /* 0x000fe200078e001e */
[----:B------:R-:W-:Y:S01]  /*1a00*/  @!P3 IADD3 R13, R27, R5, RZ ;  /* 0x000000051b0db210 */ /* 0x000fe20007ffe0ff */
[----:B------:R-:W-:Y:S01]  /*1a10*/  @!P3 IMAD.MOV.U32 R12, RZ, RZ, R26 ;  /* 0x000000ffff0cb224 */ /* 0x000fe200078e001a */
[----:B------:R-:W-:Y:S01]  /*1a20*/  @!P3 SHF.R.S32.HI R5, RZ, 0x1f, R16 ;  /* 0x0000001fff05b819 */ /* 0x000fe20000011410 */
[----:B------:R-:W-:Y:S01]  /*1a30*/  @!P3 IMAD R6, R65, R16, RZ ;  /* 0x000000104106b224 */ /* 0x000fe200078e02ff */
[----:B------:R-:W-:-:S02]  /*1a40*/  ISETP.GE.AND P1, PT, R0, RZ, PT ;  /* 0x000000ff0000720c */ /* 0x000fc40003f26270 */
[----:B------:R-:W-:Y:S02]  /*1a50*/  @!P0 IADD3 R2, R2, 0x1, RZ ;  /* 0x0000000102028810 */ /* 0x000fe40007ffe0ff */
[----:B------:R-:W-:Y:S01]  /*1a60*/  ISETP.NE.AND P0, PT, R4, RZ, PT ;  /* 0x000000ff0400720c */ /* 0x000fe20003f05270 */
[----:B------:R-:W-:Y:S01]  /*1a70*/  IMAD.WIDE.U32 R26, R66, R9, R12 ;  /* 0x00000009421a7225 */ /* 0x000fe200078e000c */
[----:B------:R-:W-:-:S03]  /*1a80*/  @P2 IADD3 R2, R2, 0x1, RZ ;  /* 0x0000000102022810 */ /* 0x000fc60007ffe0ff */
[----:B------:R-:W-:Y:S02]  /*1a90*/  @!P3 IMAD R5, R5, R64, R6 ;  /* 0x000000400505b224 */ /* 0x000fe400078e0206 */
[----:B------:R-:W-:Y:S01]  /*1aa0*/  @!P3 IMAD.WIDE.U32 R12, R64, R16, RZ ;  /* 0x00000010400cb225 */ /* 0x000fe200078e00ff */
[----:B------:R-:W-:-:S03]  /*1ab0*/  SHF.R.S32.HI R3, RZ, 0x1f, R9 ;  /* 0x0000001fff037819 */ /* 0x000fc60000011409 */
[----:B------:R-:W-:Y:S01]  /*1ac0*/  IMAD R7, R67, R9, RZ ;  /* 0x0000000943077224 */ /* 0x000fe200078e02ff */
[----:B------:R-:W-:Y:S01]  /*1ad0*/  @!P3 IADD3 R13, R13, R5, RZ ;  /* 0x000000050d0db210 */ /* 0x000fe20007ffe0ff */
[----:B------:R-:W-:Y:S01]  /*1ae0*/  @!P3 IMAD R0, R23, R8, RZ ;  /* 0x000000081700b224 */ /* 0x000fe200078e02ff */
[----:B------:R-:W-:Y:S01]  /*1af0*/  @!P3 SHF.R.S32.HI R5, RZ, 0x1f, R8 ;  /* 0x0000001fff05b819 */ /* 0x000fe20000011408 */
[----:B------:R-:W-:Y:S01]  /*1b00*/  @!P1 IMAD.MOV R2, RZ, RZ, -R2 ;  /* 0x000000ffff029224 */ /* 0x000fe200078e0a02 */
[----:B------:R-:W-:Y:S01]  /*1b10*/  @!P0 LOP3.LUT R2, RZ, R4, RZ, 0x33, !PT ;  /* 0x00000004ff028212 */ /* 0x000fe200078e33ff */
[----:B------:R-:W-:Y:S01]  /*1b20*/  IMAD R7, R3, R66, R7 ;  /* 0x0000004203077224 */ /* 0x000fe200078e0207 */
[----:B------:R-:W-:Y:S01]  /*1b30*/  @P3 IADD3 R16, R16, R19, RZ ;  /* 0x0000001310103210 */ /* 0x000fe20007ffe0ff */
[C---:B------:R-:W-:Y:S02]  /*1b40*/  @!P3 IMAD R0, R22.reuse, R5, R0 ;  /* 0x000000051600b224 */ /* 0x040fe400078e0200 */
[----:B------:R-:W-:Y:S01]  /*1b50*/  @!P3 IMAD.WIDE.U32 R22, R22, R8, R12 ;  /* 0x000000081616b225 */ /* 0x000fe200078e000c */
[----:B------:R-:W-:-:S03]  /*1b60*/  SHF.R.S32.HI R13, RZ, 0x1f, R2 ;  /* 0x0000001fff0d7819 */ /* 0x000fc60000011402 */
[----:B------:R-:W-:Y:S02]  /*1b70*/  IMAD.IADD R27, R27, 0x1, R7 ;  /* 0x000000011b1b7824 */ /* 0x000fe400078e0207 */
[----:B------:R-:W-:Y:S02]  /*1b80*/  IMAD R4, R21, R2, RZ ;  /* 0x0000000215047224 */ /* 0x000fe400078e02ff */
        /* <DEDUP_REMOVED lines=12> */
.L_x_1710:
[----:B------:R-:W-:Y:S05]  /*1c50*/  BSYNC B0 ;  /* 0x0000000000007941 */ /* 0x000fea0003800000 */
.L_x_1708:
        /* <DEDUP_REMOVED lines=12> */
[----:B------:R-:W-:Y:S01]  /*1d20*/  IMAD.IADD R71, R57, 0x1, -R12 ;  /* 0x0000000139477824 */ /* 0x000fe200078e0a0c */
[----:B------:R-:W-:-:S03]  /*1d30*/  SHF.R.S32.HI R186, RZ, 0x3, R186 ;  /* 0x00000003ffba7819 */ /* 0x000fc600000114ba */
[----:B------:R-:W-:-:S05]  /*1d40*/  IMAD.SHL.U32 R18, R71, 0x8, RZ ;  /* 0x0000000847127824 */ /* 0x000fca00078e00ff */
[----:B------:R-:W-:Y:S02]  /*1d50*/  IADD3 R28, P0, R18, R6, RZ ;  /* 0x00000006121c7210 */ /* 0x000fe40007f1e0ff */
[----:B------:R-:W-:Y:S01]  /*1d60*/  SHF.R.S32.HI R19, RZ, 0x1f, R18 ;  /* 0x0000001fff137819 */ /* 0x000fe20000011412 */
[----:B------:R-:W-:Y:S02]  /*1d70*/  IMAD.SHL.U32 R6, R186, 0x40, RZ ;  /* 0x00000040ba067824 */ /* 0x000fe400078e00ff */
[-C--:B------:R-:W-:Y:S02]  /*1d80*/  IMAD R3, R3, R64.reuse, RZ ;  /* 0x0000004003037224 */ /* 0x080fe400078e02ff */
[----:B------:R-:W-:Y:S01]  /*1d90*/  IMAD.X R29, R19, 0x1, R7, P0 ;  /* 0x00000001131d7824 */ /* 0x000fe200000e0607 */
[----:B-1----:R-:W-:Y:S01]  /*1da0*/  LOP3.LUT R15, R6, 0x1c0, RZ, 0xc0, !PT ;  /* 0x000001c0060f7812 */ /* 0x002fe200078ec0ff */
[----:B------:R-:W-:Y:S01]  /*1db0*/  IMAD R3, R4, R65, R3 ;  /* 0x0000004104037224 */ /* 0x000fe200078e0203 */
[----:B------:R-:W-:Y:S01]  /*1dc0*/  LEA.HI R72, R2, R57, RZ, 0x4 ;  /* 0x0000003902487211 */ /* 0x000fe200078f20ff */
[----:B------:R-:W-:Y:S01]  /*1dd0*/  IMAD.WIDE.U32 R28, R4, R64, R28 ;  /* 0x00000040041c7225 */ /* 0x000fe200078e001c */
[----:B------:R-:W-:-:S02]  /*1de0*/  LOP3.LUT R7, R15, 0x38, R18, 0xf8, !PT ;  /* 0x000000380f077812 */ /* 0x000fc400078ef812 */
[----:B------:R-:W-:Y:S01]  /*1df0*/  SHF.R.U32.HI R178, RZ, 0x3, R15 ;  /* 0x00000003ffb27819 */ /* 0x000fe2000001160f */
[----:B------:R-:W-:Y:S01]  /*1e00*/  IMAD.IADD R15, R29, 0x1, R3 ;  /* 0x000000011d0f7824 */ /* 0x000fe200078e0203 */
[----:B------:R-:W-:Y:S02]  /*1e10*/  LOP3.LUT R6, R72, 0xfffffff0, RZ, 0xc0, !PT ;  /* 0xfffffff048067812 */ /* 0x000fe400078ec0ff */
[----:B------:R-:W-:Y:S01]  /*1e20*/  SHF.R.S32.HI R76, RZ, 0x1f, R241 ;  /* 0x0000001fff4c7819 */ /* 0x000fe200000114f1 */
[----:B------:R-:W-:Y:S01]  /*1e30*/  IMAD R4, R25, R8, RZ ;  /* 0x0000000819047224 */ /* 0x000fe200078e02ff */
[----:B------:R-:W-:Y:S01]  /*1e40*/  MOV R14, R28 ;  /* 0x0000001c000e7202 */ /* 0x000fe20000000f00 */
[----:B------:R-:W-:Y:S02]  /*1e50*/  IMAD.IADD R73, R57, 0x1, -R6 ;  /* 0x0000000139497824 */ /* 0x000fe400078e0a06 */
[-C--:B------:R-:W-:Y:S02]  /*1e60*/  IMAD R4, R13, R24.reuse, R4 ;  /* 0x000000180d047224 */ /* 0x080fe400078e0204 */
[----:B------:R-:W-:Y:S01]  /*1e70*/  IMAD.WIDE.U32 R24, R8, R24, R14 ;  /* 0x0000001808187225 */ /* 0x000fe200078e000e */
[----:B------:R-:W-:-:S02]  /*1e80*/  LEA.HI R15, R2, R57, RZ, 0x6 ;  /* 0x00000039020f7211 */ /* 0x000fc400078f30ff */
[----:B------:R-:W-:-:S03]  /*1e90*/  LOP3.LUT R178, R7, R178, RZ, 0x3c, !PT ;  /* 0x000000b207b27212 */ /* 0x000fc600078e3cff */
[----:B------:R-:W-:Y:S02]  /*1ea0*/  IMAD.SHL.U32 R15, R15, 0x8, RZ ;  /* 0x000000080f0f7824 */ /* 0x000fe400078e00ff */
[----:B------:R-:W-:Y:S01]  /*1eb0*/  IMAD.IADD R25, R25, 0x1, R4 ;  /* 0x0000000119197824 */ /* 0x000fe200078e0204 */
[----:B------:R-:W-:Y:S02]  /*1ec0*/  SHF.R.S32.HI R4, RZ, 0x1f, R239 ;  /* 0x0000001fff047819 */ /* 0x000fe400000114ef */
[----:B------:R-:W-:Y:S01]  /*1ed0*/  LOP3.LUT R178, R178, 0xfffffe00, R15, 0xf8, !PT ;  /* 0xfffffe00b2b27812 */ /* 0x000fe200078ef80f */
[----:B------:R-:W-:Y:S01]  /*1ee0*/  IMAD R157, R65, R186, RZ ;  /* 0x000000ba419d7224 */ /* 0x000fe200078e02ff */
[----:B------:R-:W-:Y:S02]  /*1ef0*/  SHF.R.S32.HI R187, RZ, 0x1f, R186 ;  /* 0x0000001fffbb7819 */ /* 0x000fe400000114ba */
[----:B------:R-:W-:Y:S01]  /*1f00*/  SHF.R.S32.HI R74, RZ, 0x1f, R73 ;  /* 0x0000001fff4a7819 */ /* 0x000fe20000011449 */
[----:B------:R-:W-:-:S03]  /*1f10*/  IMAD.WIDE.U32 R24, R186, R64, R24 ;  /* 0x00000040ba187225 */ /* 0x000fc600078e0018 */
[----:B------:R-:W-:Y:S01]  /*1f20*/  LEA.HI R74, R74, R73, RZ, 0x3 ;  /* 0x000000494a4a7211 */ /* 0x000fe200078f18ff */
[----:B------:R-:W-:-:S04]  /*1f30*/  IMAD R157, R187, R64, R157 ;  /* 0x00000040bb9d7224 */ /* 0x000fc800078e029d */
[----:B------:R-:W-:Y:S02]  /*1f40*/  IMAD.IADD R157, R25, 0x1, R157 ;  /* 0x00000001199d7824 */ /* 0x000fe400078e029d */
[----:B------:R-:W-:Y:S01]  /*1f50*/  IMAD R185, R67, R186, RZ ;  /* 0x000000ba43b97224 */ /* 0x000fe200078e02ff */
[----:B------:R-:W-:-:S03]  /*1f60*/  LEA.HI R59, R2, R57, RZ, 0x5 ;  /* 0x00000039023b7211 */ /* 0x000fc600078f28ff */
[----:B------:R-:W-:Y:S01]  /*1f70*/  IMAD R185, R187, R66, R185 ;  /* 0x00000042bbb97224 */ /* 0x000fe200078e02b9 */
[----:B------:R-:W-:Y:S01]  /*1f80*/  MOV R54, 0x20 ;  /* 0x0000002000367802 */ /* 0x000fe20000000f00 */
[----:B------:R-:W-:Y:S01]  /*1f90*/  IMAD.MOV.U32 R56, RZ, RZ, 0x10 ;  /* 0x00000010ff387424 */ /* 0x000fe200078e00ff */
[----:B------:R-:W-:Y:S01]  /*1fa0*/  LOP3.LUT R68, R59, 0xffffffe0, RZ, 0xc0, !PT ;  /* 0xffffffe03b447812 */ /* 0x000fe200078ec0ff */
[C---:B------:R-:W-:Y:S01]  /*1fb0*/  IMAD.SHL.U32 R232, R66.reuse, 0x10, RZ ;  /* 0x0000001042e87824 */ /* 0x040fe200078e00ff */
[----:B------:R-:W-:Y:S01]  /*1fc0*/  SHF.L.U64.HI R233, R66, 0x4, R67 ;  /* 0x0000000442e97819 */ /* 0x000fe20000010243 */
[C---:B------:R-:W-:Y:S01]  /*1fd0*/  IMAD.SHL.U32 R230, R64.reuse, 0x10, RZ ;  /* 0x0000001040e67824 */ /* 0x040fe200078e00ff */
[----:B------:R-:W-:Y:S01]  /*1fe0*/  SHF.L.U64.HI R231, R64, 0x4, R65 ;  /* 0x0000000440e77819 */ /* 0x000fe20000010241 */
[----:B------:R-:W-:Y:S01]  /*1ff0*/  IMAD.SHL.U32 R77, R71, 0x4, RZ ;  /* 0x00000004474d7824 */ /* 0x000fe200078e00ff */
[----:B------:R-:W-:Y:S02]  /*2000*/  SHF.R.S32.HI R72, RZ, 0x4, R72 ;  /* 0x00000004ff487819 */ /* 0x000fe40000011448 */
[----:B------:R-:W-:-:S02]  /*2010*/  SHF.R.S32.HI R59, RZ, 0x5, R59 ;  /* 0x00000005ff3b7819 */ /* 0x000fc4000001143b */
[----:B------:R-:W-:Y:S01]  /*2020*/  IADD3 R68, -R68, R57, RZ ;  /* 0x0000003944447210 */ /* 0x000fe20007ffe1ff */
[----:B--2---:R-:W-:-:S04]  /*2030*/  @P1 IMAD.WIDE.U32 R28, R194, R17, RZ ;  /* 0x00000011c21c1225 */ /* 0x004fc800078e00ff */
[----:B---3--:R-:W-:-:S04]  /*2040*/  @!P1 IMAD R3, R27, R241, RZ ;  /* 0x000000f11b039224 */ /* 0x008fc800078e02ff */
[C---:B------:R-:W-:Y:S02]  /*2050*/  @!P1 IMAD R6, R26.reuse, R76, R3 ;  /* 0x0000004c1a069224 */ /* 0x040fe400078e0203 */
[----:B------:R-:W-:-:S04]  /*2060*/  @!P1 IMAD.WIDE.U32 R26, R26, R241, RZ ;  /* 0x000000f11a1a9225 */ /* 0x000fc800078e00ff */
[----:B------:R-:W-:Y:S01]  /*2070*/  @P1 IMAD.MOV.U32 R3, RZ, RZ, R28 ;  /* 0x000000ffff031224 */ /* 0x000fe200078e001c */
[----:B------:R-:W-:Y:S01]  /*2080*/  @!P1 MOV R3, R26 ;  /* 0x0000001a00039202 */ /* 0x000fe20000000f00 */
[----:B------:R-:W-:-:S03]  /*2090*/  @P1 IMAD R7, R195, R17, RZ ;  /* 0x00000011c3071224 */ /* 0x000fc600078e02ff */
[----:B------:R-:W-:Y:S01]  /*20a0*/  IADD3 R14, P0, R18, R3, RZ ;  /* 0x00000003120e7210 */ /* 0x000fe20007f1e0ff */
[----:B------:R-:W-:Y:S02]  /*20b0*/  @P1 IMAD.IADD R7, R29, 0x1, R7 ;  /* 0x000000011d071824 */ /* 0x000fe400078e0207 */
[----:B------:R-:W-:Y:S02]  /*20c0*/  @!P1 IMAD.IADD R7, R27, 0x1, R6 ;  /* 0x000000011b079824 */ /* 0x000fe400078e0206 */
[----:B------:R-:W-:Y:S02]  /*20d0*/  IMAD R3, R23, R239, RZ ;  /* 0x000000ef17037224 */ /* 0x000fe400078e02ff */
[----:B------:R-:W-:Y:S02]  /*20e0*/  IMAD.X R15, R19, 0x1, R7, P0 ;  /* 0x00000001130f7824 */ /* 0x000fe400000e0607 */
[----:B------:R-:W-:Y:S02]  /*20f0*/  IMAD R3, R22, R4, R3 ;  /* 0x0000000416037224 */ /* 0x000fe400078e0203 */
[----:B------:R-:W-:Y:S01]  /*2100*/  IMAD.WIDE.U32 R190, R239, R22, R14 ;  /* 0x00000016efbe7225 */ /* 0x000fe200078e000e */
[----:B------:R-:W-:-:S03]  /*2110*/  IADD3 R14, R18, 0x40, RZ ;  /* 0x00000040120e7810 */ /* 0x000fc60007ffe0ff */
[----:B------:R-:W-:Y:S01]  /*2120*/  IMAD.IADD R191, R191, 0x1, R3 ;  /* 0x00000001bfbf7824 */ /* 0x000fe200078e0203 */
[----:B------:R-:W-:Y:S02]  /*2130*/  SHF.R.S32.HI R3, RZ, 0x1f, R78 ;  /* 0x0000001fff037819 */ /* 0x000fe4000001144e */
[----:B----4-:R-:W-:Y:S02]  /*2140*/  ISETP.GE.AND P0, PT, R14, R79, PT ;  /* 0x0000004f0e00720c */ /* 0x010fe40003f06270 */
[----:B------:R-:W-:Y:S02]  /*2150*/  LEA.HI R3, R3, R78, RZ, 0x7 ;  /* 0x0000004e03037211 */ /* 0x000fe400078f38ff */
[----:B------:R-:W-:Y:S02]  /*2160*/  LOP3.LUT R6, R74, 0xfffffff8, RZ, 0xc0, !PT ;  /* 0xfffffff84a067812 */ /* 0x000fe400078ec0ff */
[----:B------:R-:W-:Y:S02]  /*2170*/  SEL R75, RZ, 0xffffffff, P0 ;  /* 0xffffffffff4b7807 */ /* 0x000fe40000000000 */
[----:B------:R-:W-:-:S02]  /*2180*/  LEA R156, P0, R24, R20, 0x1 ;  /* 0x00000014189c7211 */ /* 0x000fc400078008ff */
[----:B------:R-:W-:Y:S01]  /*2190*/  SHF.R.S32.HI R3, RZ, 0x7, R3 ;  /* 0x00000007ff037819 */ /* 0x000fe20000011403 */
[----:B------:R-:W-:Y:S01]  /*21a0*/  IMAD.IADD R73, R73, 0x1, -R6 ;  /* 0x0000000149497824 */ /* 0x000fe200078e0a06 */
[----:B------:R-:W-:Y:S02]  /*21b0*/  ISETP.GE.AND P1, PT, R18, R79, PT ;  /* 0x0000004f1200720c */ /* 0x000fe40003f26270 */
[----:B------:R-:W-:Y:S02]  /*21c0*/  LEA.HI.X R157, R24, R21, R157, 0x1, P0 ;  /* 0x00000015189d7211 */ /* 0x000fe400000f0c9d */
[----:B------:R-:W-:Y:S02]  /*21d0*/  IADD3 R182, P0, R18, R0, RZ ;  /* 0x0000000012b67210 */ /* 0x000fe40007f1e0ff */
[----:B------:R-:W-:Y:S02]  /*21e0*/  VIMNMX R98, R234, R3, !PT ;  /* 0x00000003ea627248 */ /* 0x000fe40007fe0100 */
[----:B------:R-:W-:-:S02]  /*21f0*/  SEL R4, RZ, 0x1, P1 ;  /* 0x00000001ff047807 */ /* 0x000fc40000800000 */
[----:B------:R-:W-:Y:S02]  /*2200*/  R2P PR, R73, 0x6 ;  /* 0x0000000649007804 */ /* 0x000fe40000000000 */
[----:B------:R-:W-:Y:S01]  /*2210*/  ISETP.GT.AND P3, PT, R55, R98, PT ;  /* 0x000000623700720c */ /* 0x000fe20003f64270 */
[----:B------:R-:W-:Y:S02]  /*2220*/  IMAD.X R183, R19, 0x1, R5, P0 ;  /* 0x0000000113b77824 */ /* 0x000fe400000e0605 */
[----:B------:R-:W-:-:S04]  /*2230*/  IMAD.WIDE R6, R237, 0x40, R186 ;  /* 0x00000040ed067825 */ /* 0x000fc800078e02ba */
[----:B------:R-:W-:-:S04]  /*2240*/  IMAD.WIDE.U32 R182, R186, R66, R182 ;  /* 0x00000042bab67225 */ /* 0x000fc800078e00b6 */
[----:B------:R-:W-:Y:S01]  /*2250*/  IMAD R193, R7, R194, RZ ;  /* 0x000000c207c17224 */ /* 0x000fe200078e02ff */
[----:B------:R-:W-:Y:S01]  /*2260*/  LEA R236, P0, R182, R188, 0x1 ;  /* 0x000000bcb6ec7211 */ /* 0x000fe200078008ff */
[----:B------:R-:W-:Y:S02]  /*2270*/  IMAD.SHL.U32 R75, R75, 0x2, RZ ;  /* 0x000000024b4b7824 */ /* 0x000fe400078e00ff */
[----:B------:R-:W-:Y:S02]  /*2280*/  IMAD.IADD R185, R183, 0x1, R185 ;  /* 0x00000001b7b97824 */ /* 0x000fe400078e02b9 */
[C---:B------:R-:W-:Y:S02]  /*2290*/  IMAD R193, R6.reuse, R195, R193 ;  /* 0x000000c306c17224 */ /* 0x040fe400078e02c1 */
[----:B------:R-:W-:Y:S01]  /*22a0*/  IMAD.WIDE.U32 R190, R6, R194, R190 ;  /* 0x000000c206be7225 */ /* 0x000fe200078e00be */
[----:B------:R-:W-:Y:S02]  /*22b0*/  LOP3.LUT R75, R75, 0x2, R4, 0xe2, !PT ;  /* 0x000000024b4b7812 */ /* 0x000fe400078ee204 */
[----:B------:R-:W-:Y:S01]  /*22c0*/  SEL R56, R56, 0xfffffff0, !P1 ;  /* 0xfffffff038387807 */ /* 0x000fe20004800000 */
[----:B------:R-:W-:Y:S01]  /*22d0*/  @!P4 IMAD.MOV.U32 R16, RZ, RZ, RZ ;  /* 0x000000ffff10c224 */ /* 0x000fe200078e00ff */
[----:B------:R-:W-:Y:S01]  /*22e0*/  SEL R54, R54, 0xffffffe0, !P2 ;  /* 0xffffffe036367807 */ /* 0x000fe20005000000 */
[----:B------:R-:W-:Y:S01]  /*22f0*/  IMAD.IADD R193, R191, 0x1, R193 ;  /* 0x00000001bfc17824 */ /* 0x000fe200078e02c1 */
[----:B------:R-:W-:Y:S01]  /*2300*/  LEA.HI.X R235, R182, R189, R185, 0x1, P0 ;  /* 0x000000bdb6eb7211 */ /* 0x000fe200000f0cb9 */
[----:B------:R-:W-:Y:S06]  /*2310*/  @!P3 BRA `(.L_x_1711) ;  /* 0x000000c000a4b947 */ /* 0x000fec0003800000 */
[----:B------:R-:W2:Y:S04]  /*2320*/  LD.E.64 R30, desc[UR6][R10.64+0x120] ;  /* 0x000120060a1e7980 */ /* 0x000ea8000c101b00 */
[----:B------:R-:W3:Y:S04]  /*2330*/  LD.E.64 R32, desc[UR6][R10.64+0x118] ;  /* 0x000118060a207980 */ /* 0x000ee8000c101b00 */
[----:B------:R-:W4:Y:S04]  /*2340*/  LD.E.64 R212, desc[UR6][R10.64+0x130] ;  /* 0x000130060ad47980 */ /* 0x000f28000c101b00 */
[----:B------:R-:W4:Y:S04]  /*2350*/  LD.E.64 R226, desc[UR6][R10.64+0x128] ;  /* 0x000128060ae27980 */ /* 0x000f28000c101b00 */
[----:B------:R-:W4:Y:S04]  /*2360*/  LD.E.64 R26, desc[UR6][R10.64+0x140] ;  /* 0x000140060a1a7980 */ /* 0x000f28000c101b00 */
[----:B------:R-:W4:Y:S04]  /*2370*/  LD.E.64 R24, desc[UR6][R10.64+0x138] ;  /* 0x000138060a187980 */ /* 0x000f28000c101b00 */
[----:B------:R-:W4:Y:S04]  /*2380*/  LD.E R12, desc[UR6][R10.64+0xd0] ;  /* 0x0000d0060a0c7980 */ /* 0x000f28000c101900 */
[----:B------:R-:W4:Y:S04]  /*2390*/  LD.E.64 R20, desc[UR6][R10.64+0x108] ;  /* 0x000108060a147980 */ /* 0x000f28000c101b00 */
[----:B------:R-:W4:Y:S04]  /*23a0*/  LD.E.64 R22, desc[UR6][R10.64+0x110] ;  /* 0x000110060a167980 */ /* 0x000f28000c101b00 */
[----:B------:R-:W4:Y:S04]  /*23b0*/  LD.E.64 R6, desc[UR6][R10.64+0x150] ;  /* 0x000150060a067980 */ /* 0x000f28000c101b00 */
[----:B------:R-:W4:Y:S01]  /*23c0*/  LD.E.64 R4, desc[UR6][R10.64+0x148] ;  /* 0x000148060a047980 */ /* 0x000f22000c101b00 */
[----:B------:R-:W-:Y:S01]  /*23d0*/  SHF.R.S32.HI R15, RZ, 0x1f, R78 ;  /* 0x0000001fff0f7819 */ /* 0x000fe2000001144e */
[----:B-----5:R-:W-:-:S02]  /*23e0*/  IMAD.IADD R16, R16, 0x1, R9 ;  /* 0x0000000110107824 */ /* 0x020fc400078e0209 */
[C---:B------:R-:W-:Y:S01]  /*23f0*/  IMAD.SHL.U32 R91, R66.reuse, 0x40, RZ ;  /* 0x00000040425b7824 */ /* 0x040fe200078e00ff */
[----:B------:R-:W-:Y:S01]  /*2400*/  SHF.L.U64.HI R92, R66, 0x6, R67 ;  /* 0x00000006425c7819 */ /* 0x000fe20000010243 */
[----:B------:R-:W-:-:S04]  /*2410*/  IMAD.WIDE.U32 R202, R64, 0xa0, RZ ;  /* 0x000000a040ca7825 */ /* 0x000fc800078e00ff */
[C---:B------:R-:W-:Y:S01]  /*2420*/  IMAD.WIDE.U32 R198, R64.reuse, 0xe0, RZ ;  /* 0x000000e040c67825 */ /* 0x040fe200078e00ff */
[----:B------:R-:W-:Y:S02]  /*2430*/  LOP3.LUT R175, R75, 0xffff, RZ, 0xc0, !PT ;  /* 0x0000ffff4baf7812 */ /* 0x000fe400078ec0ff */
[C-C-:B------:R-:W-:Y:S01]  /*2440*/  SHF.L.U64.HI R87, R64.reuse, 0x5, R65.reuse ;  /* 0x0000000540577819 */ /* 0x140fe20000010241 */
[----:B------:R-:W-:Y:S01]  /*2450*/  IMAD R89, R67, 0x30, RZ ;  /* 0x0000003043597824 */ /* 0x000fe200078e02ff */
[C---:B------:R-:W-:Y:S01]  /*2460*/  SHF.L.U64.HI R84, R64.reuse, 0x6, R65 ;  /* 0x0000000640547819 */ /* 0x040fe20000010241 */
[C---:B------:R-:W-:Y:S01]  /*2470*/  IMAD.SHL.U32 R86, R64.reuse, 0x20, RZ ;  /* 0x0000002040567824 */ /* 0x040fe200078e00ff */
[----:B------:R-:W-:Y:S01]  /*2480*/  SHF.L.U32 R83, R64, 0x6, RZ ;  /* 0x0000000640537819 */ /* 0x000fe200000006ff */
[C---:B------:R-:W-:Y:S02]  /*2490*/  IMAD R85, R65.reuse, 0x60, RZ ;  /* 0x0000006041557824 */ /* 0x040fe400078e02ff */
[----:B------:R-:W-:-:S02]  /*24a0*/  IMAD R81, R65, 0xc0, RZ ;  /* 0x000000c041517824 */ /* 0x000fc400078e02ff */
[----:B------:R-:W-:-:S04]  /*24b0*/  IMAD.WIDE.U32 R204, R64, 0x60, RZ ;  /* 0x0000006040cc7825 */ /* 0x000fc800078e00ff */
[----:B------:R-:W-:Y:S01]  /*24c0*/  IMAD.WIDE.U32 R200, R64, 0xc0, RZ ;  /* 0x000000c040c87825 */ /* 0x000fe200078e00ff */
[----:B------:R-:W-:Y:S02]  /*24d0*/  LOP3.LUT R177, R175, 0x1, RZ, 0xc0, !PT ;  /* 0x00000001afb17812 */ /* 0x000fe400078ec0ff */
[----:B------:R-:W-:Y:S01]  /*24e0*/  SHF.L.U64.HI R87, R86, 0x1, R87 ;  /* 0x0000000156577819 */ /* 0x000fe20000010257 */
[C---:B------:R-:W-:Y:S01]  /*24f0*/  VIADD R176, R186.reuse, 0x10 ;  /* 0x00000010bab07836 */ /* 0x040fe20000000000 */
[----:B------:R-:W-:Y:S01]  /*2500*/  SHF.L.U64.HI R84, R83, 0x1, R84 ;  /* 0x0000000153547819 */ /* 0x000fe20000010254 */
[C---:B------:R-:W-:Y:S01]  /*2510*/  VIADD R174, R186.reuse, 0x20 ;  /* 0x00000020baae7836 */ /* 0x040fe20000000000 */
[C---:B------:R-:W-:Y:S01]  /*2520*/  IADD3 R173, R186.reuse, 0x30, RZ ;  /* 0x00000030baad7810 */ /* 0x040fe20007ffe0ff */
[C---:B------:R-:W-:Y:S01]  /*2530*/  VIADD R172, R186.reuse, 0x40 ;  /* 0x00000040baac7836 */ /* 0x040fe20000000000 */
[C---:B------:R-:W-:Y:S01]  /*2540*/  IADD3 R170, R186.reuse, 0x60, RZ ;  /* 0x00000060baaa7810 */ /* 0x040fe20007ffe0ff */
[----:B------:R-:W-:Y:S01]  /*2550*/  VIADD R171, R186, 0x50 ;  /* 0x00000050baab7836 */ /* 0x000fe20000000000 */
[----:B------:R-:W-:Y:S01]  /*2560*/  SHF.L.U64.HI R96, R66, 0x5, R67 ;  /* 0x0000000542607819 */ /* 0x000fe20000010243 */
[----:B------:R-:W-:Y:S01]  /*2570*/  VIADD R168, R186, 0x70 ;  /* 0x00000070baa87836 */ /* 0x000fe20000000000 */
[----:B------:R-:W-:Y:S01]  /*2580*/  MOV R138, R156 ;  /* 0x0000009c008a7202 */ /* 0x000fe20000000f00 */
[----:B------:R-:W-:Y:S01]  /*2590*/  IMAD.SHL.U32 R95, R66, 0x20, RZ ;  /* 0x00000020425f7824 */ /* 0x000fe200078e00ff */
[----:B------:R-:W-:Y:S01]  /*25a0*/  LOP3.LUT R175, R175, 0x2, RZ, 0xc0, !PT ;  /* 0x00000002afaf7812 */ /* 0x000fe200078ec0ff */
[----:B------:R-:W-:Y:S01]  /*25b0*/  IMAD.MOV.U32 R136, RZ, RZ, R236 ;  /* 0x000000ffff887224 */ /* 0x000fe200078e00ec */
[----:B------:R-:W-:Y:S01]  /*25c0*/  SHF.L.U32 R86, R86, 0x1, RZ ;  /* 0x0000000156567819 */ /* 0x000fe200000006ff */
[----:B------:R-:W-:Y:S01]  /*25d0*/  IMAD.MOV.U32 R137, RZ, RZ, R235 ;  /* 0x000000ffff897224 */ /* 0x000fe200078e00eb */
[----:B------:R-:W-:Y:S01]  /*25e0*/  IADD3 R85, R205, R85, RZ ;  /* 0x00000055cd557210 */ /* 0x000fe20007ffe0ff */
[----:B------:R-:W-:Y:S01]  /*25f0*/  IMAD.MOV.U32 R139, RZ, RZ, R157 ;  /* 0x000000ffff8b7224 */ /* 0x000fe200078e009d */
[----:B------:R-:W-:Y:S01]  /*2600*/  IADD3 R81, R201, R81, RZ ;  /* 0x00000051c9517210 */ /* 0x000fe20007ffe0ff */
[----:B------:R-:W-:-:S02]  /*2610*/  IMAD.SHL.U32 R83, R83, 0x2, RZ ;  /* 0x0000000253537824 */ /* 0x000fc400078e00ff */
[----:B--2---:R-:W-:-:S04]  /*2620*/  IMAD R3, R31, R241, RZ ;  /* 0x000000f11f037224 */ /* 0x004fc800078e02ff */
[----:B------:R-:W-:Y:S02]  /*2630*/  IMAD R0, R30, R76, R3 ;  /* 0x0000004c1e007224 */ /* 0x000fe400078e0203 */
[----:B------:R-:W-:-:S04]  /*2640*/  IMAD.WIDE.U32 R30, R241, R30, R18 ;  /* 0x0000001ef11e7225 */ /* 0x000fc800078e0012 */
[----:B---3--:R-:W-:Y:S02]  /*2650*/  IMAD R3, R33, R241, RZ ;  /* 0x000000f121037224 */ /* 0x008fe400078e02ff */
[----:B------:R-:W-:Y:S02]  /*2660*/  IMAD.IADD R31, R31, 0x1, R0 ;  /* 0x000000011f1f7824 */ /* 0x000fe400078e0200 */
[----:B------:R-:W-:-:S04]  /*2670*/  IMAD.WIDE.U32 R28, R241, R32, R18 ;  /* 0x00000020f11c7225 */ /* 0x000fc800078e0012 */
[----:B------:R-:W-:Y:S01]  /*2680*/  IMAD R0, R32, R76, R3 ;  /* 0x0000004c20007224 */ /* 0x000fe200078e0203 */
[----:B------:R-:W-:Y:S01]  /*2690*/  SHF.R.S32.HI R3, RZ, 0x1f, R9 ;  /* 0x0000001fff037819 */ /* 0x000fe20000011409 */
[-C--:B----4-:R-:W-:Y:S02]  /*26a0*/  IMAD R2, R213, R9.reuse, RZ ;  /* 0x00000009d5027224 */ /* 0x090fe400078e02ff */
[----:B------:R-:W-:Y:S02]  /*26b0*/  IMAD.IADD R29, R29, 0x1, R0 ;  /* 0x000000011d1d7824 */ /* 0x000fe400078e0200 */
[----:B------:R-:W-:Y:S02]  /*26c0*/  IMAD R0, R227, R9, RZ ;  /* 0x00000009e3007224 */ /* 0x000fe400078e02ff */
[C---:B------:R-:W-:Y:S02]  /*26d0*/  IMAD R2, R212.reuse, R3, R2 ;  /* 0x00000003d4027224 */ /* 0x040fe400078e0202 */
[----:B------:R-:W-:-:S04]  /*26e0*/  IMAD.WIDE.U32 R30, R212, R9, R30 ;  /* 0x00000009d41e7225 */ /* 0x000fc800078e001e */
[C---:B------:R-:W-:Y:S02]  /*26f0*/  IMAD R0, R226.reuse, R3, R0 ;  /* 0x00000003e2007224 */ /* 0x040fe400078e0200 */
[----:B------:R-:W-:Y:S01]  /*2700*/  IMAD.WIDE.U32 R28, R226, R9, R28 ;  /* 0x00000009e21c7225 */ /* 0x000fe200078e001c */
[----:B------:R-:W-:-:S03]  /*2710*/  IADD3 R31, R31, R2, RZ ;  /* 0x000000021f1f7210 */ /* 0x000fc60007ffe0ff */
[----:B------:R-:W-:Y:S02]  /*2720*/  IMAD.IADD R29, R29, 0x1, R0 ;  /* 0x000000011d1d7824 */ /* 0x000fe400078e0200 */
[-C--:B------:R-:W-:Y:S02]  /*2730*/  IMAD R2, R27, R8.reuse, RZ ;  /* 0x000000081b027224 */ /* 0x080fe400078e02ff */
[----:B------:R-:W-:Y:S01]  /*2740*/  IMAD R0, R25, R8, RZ ;  /* 0x0000000819007224 */ /* 0x000fe200078e02ff */
[----:B------:R-:W-:Y:S01]  /*2750*/  IADD3 R3, P0, -R78, R186, RZ ;  /* 0x000000ba4e037210 */ /* 0x000fe20007f1e1ff */
[-C--:B------:R-:W-:Y:S02]  /*2760*/  IMAD R2, R26, R13.reuse, R2 ;  /* 0x0000000d1a027224 */ /* 0x080fe400078e0202 */
[----:B------:R-:W-:Y:S01]  /*2770*/  IMAD R0, R24, R13, R0 ;  /* 0x0000000d18007224 */ /* 0x000fe200078e0200 */
[----:B------:R-:W-:Y:S01]  /*2780*/  LEA.HI R159, R12, R12, RZ, 0x1 ;  /* 0x0000000c0c9f7211 */ /* 0x000fe200078f08ff */
[----:B------:R-:W-:-:S04]  /*2790*/  IMAD.WIDE.U32 R26, R26, R8, R30 ;  /* 0x000000081a1a7225 */ /* 0x000fc800078e001e */
[----:B------:R-:W-:Y:S01]  /*27a0*/  IMAD.WIDE.U32 R24, R24, R8, R28 ;  /* 0x0000000818187225 */ /* 0x000fe200078e001c */
[----:B------:R-:W-:-:S03]  /*27b0*/  IADD3 R27, R27, R2, RZ ;  /* 0x000000021b1b7210 */ /* 0x000fc60007ffe0ff */
[----:B------:R-:W-:Y:S01]  /*27c0*/  IMAD.X R15, R187, 0x1, ~R15, P0 ;  /* 0x00000001bb0f7824 */ /* 0x000fe200000e0e0f */
[----:B------:R-:W-:Y:S01]  /*27d0*/  SHF.R.S32.HI R159, RZ, 0x1, R159 ;  /* 0x00000001ff9f7819 */ /* 0x000fe2000001149f */
[----:B------:R-:W-:Y:S01]  /*27e0*/  IMAD.IADD R13, R25, 0x1, R0 ;  /* 0x00000001190d7824 */ /* 0x000fe200078e0200 */
[----:B------:R-:W-:Y:S01]  /*27f0*/  MOV R12, R24 ;  /* 0x00000018000c7202 */ /* 0x000fe20000000f00 */
[C---:B------:R-:W-:Y:S02]  /*2800*/  IMAD R129, R15.reuse, R212, RZ ;  /* 0x000000d40f817224 */ /* 0x040fe400078e02ff */
[----:B------:R-:W-:Y:S02]  /*2810*/  IMAD R131, R15, R226, RZ ;  /* 0x000000e20f837224 */ /* 0x000fe400078e02ff */
[----:B------:R-:W-:Y:S02]  /*2820*/  IMAD R129, R213, R3, R129 ;  /* 0x00000003d5817224 */ /* 0x000fe400078e0281 */
[----:B------:R-:W-:-:S02]  /*2830*/  IMAD R135, R159, R16, RZ ;  /* 0x000000109f877224 */ /* 0x000fc400078e02ff */
[----:B------:R-:W-:Y:S02]  /*2840*/  IMAD R2, R186, R159, R77 ;  /* 0x0000009fba027224 */ /* 0x000fe400078e024d */
[----:B------:R-:W-:-:S04]  /*2850*/  IMAD.WIDE.U32 R8, R212, R3, R26 ;  /* 0x00000003d4087225 */ /* 0x000fc800078e001a */
[-C--:B------:R-:W-:Y:S02]  /*2860*/  IMAD R131, R227, R3.reuse, R131 ;  /* 0x00000003e3837224 */ /* 0x080fe400078e0283 */
[----:B------:R-:W-:-:S04]  /*2870*/  IMAD.WIDE.U32 R12, R226, R3, R12 ;  /* 0x00000003e20c7225 */ /* 0x000fc800078e000c */
[----:B------:R-:W-:Y:S01]  /*2880*/  IMAD.IADD R129, R9, 0x1, R129 ;  /* 0x0000000109817824 */ /* 0x000fe200078e0281 */
[----:B------:R-:W-:Y:S02]  /*2890*/  IADD3 R131, R13, R131, RZ ;  /* 0x000000830d837210 */ /* 0x000fe40007ffe0ff */
[C---:B------:R-:W-:Y:S02]  /*28a0*/  LEA R130, P0, R12.reuse, R20, 0x1 ;  /* 0x000000140c827211 */ /* 0x040fe400078008ff */
[----:B------:R-:W-:Y:S02]  /*28b0*/  IADD3 R9, P3, R135, R2, RZ ;  /* 0x0000000287097210 */ /* 0x000fe40007f7e0ff */
[----:B------:R-:W-:Y:S02]  /*28c0*/  SHF.R.S32.HI R0, RZ, 0x1f, R135 ;  /* 0x0000001fff007819 */ /* 0x000fe40000011487 */
[----:B------:R-:W-:Y:S01]  /*28d0*/  LEA.HI.X R131, R12, R21, R131, 0x1, P0 ;  /* 0x000000150c837211 */ /* 0x000fe200000f0c83 */
[----:B------:R-:W-:Y:S01]  /*28e0*/  IMAD.SHL.U32 R12, R9, 0x2, RZ ;  /* 0x00000002090c7824 */ /* 0x000fe200078e00ff */
[----:B------:R-:W-:Y:S01]  /*28f0*/  LEA R128, P1, R8, R22, 0x1 ;  /* 0x0000001608807211 */ /* 0x000fe200078208ff */
[----:B------:R-:W-:Y:S01]  /*2900*/  IMAD.IADD R3, R77, 0x1, R2 ;  /* 0x000000014d037824 */ /* 0x000fe200078e0202 */
[----:B------:R-:W-:-:S02]  /*2910*/  LEA.HI.X.SX32 R2, R2, R0, 0x1, P3 ;  /* 0x0000000002027211 */ /* 0x000fc400018f0eff */
[----:B------:R-:W-:Y:S02]  /*2920*/  LEA.HI.X R129, R8, R23, R129, 0x1, P1 ;  /* 0x0000001708817211 */ /* 0x000fe400008f0c81 */
[-C--:B------:R-:W-:Y:S02]  /*2930*/  IADD3 R58, P1, R6, R12.reuse, RZ ;  /* 0x0000000c063a7210 */ /* 0x080fe40007f3e0ff */
[----:B------:R-:W-:Y:S02]  /*2940*/  SHF.L.U64.HI R9, R9, 0x1, R2 ;  /* 0x0000000109097819 */ /* 0x000fe40000010202 */
[----:B------:R-:W-:Y:S02]  /*2950*/  IADD3 R12, P0, R4, R12, RZ ;  /* 0x0000000c040c7210 */ /* 0x000fe40007f1e0ff */
[----:B------:R-:W-:Y:S02]  /*2960*/  SHF.L.U32 R179, R159, 0x4, RZ ;  /* 0x000000049fb37819 */ /* 0x000fe400000006ff */
[----:B------:R-:W-:Y:S01]  /*2970*/  IADD3.X R53, R7, R9, RZ, P1, !PT ;  /* 0x0000000907357210 */ /* 0x000fe20000ffe4ff */
[----:B------:R-:W-:Y:S01]  /*2980*/  IMAD.X R9, R5, 0x1, R9, P0 ;  /* 0x0000000105097824 */ /* 0x000fe200000e0609 */
[----:B------:R-:W-:Y:S01]  /*2990*/  IADD3 R93, P0, R232, 0x40, RZ ;  /* 0x00000040e85d7810 */ /* 0x000fe20007f1e0ff */
[----:B------:R-:W-:Y:S01]  /*29a0*/  VIADD R166, R179, 0x40 ;  /* 0x00000040b3a67836 */ /* 0x000fe20000000000 */
[----:B------:R-:W-:-:S02]  /*29b0*/  IADD3 R135, P2, R135, R3, RZ ;  /* 0x0000000387877210 */ /* 0x000fc40007f5e0ff */
[----:B------:R-:W-:Y:S02]  /*29c0*/  IADD3.X R94, RZ, R233, RZ, P0, !PT ;  /* 0x000000e9ff5e7210 */ /* 0x000fe400007fe4ff */
[----:B------:R-:W-:Y:S02]  /*29d0*/  IADD3 R224, P1, R93, R232, RZ ;  /* 0x000000e85de07210 */ /* 0x000fe40007f3e0ff */
[----:B------:R-:W-:Y:S02]  /*29e0*/  IADD3 R220, P0, R91, 0x40, RZ ;  /* 0x000000405bdc7810 */ /* 0x000fe40007f1e0ff */
[----:B------:R-:W-:Y:S02]  /*29f0*/  IADD3 R164, R179, R166, RZ ;  /* 0x000000a6b3a47210 */ /* 0x000fe40007ffe0ff */
[----:B------:R-:W-:Y:S01]  /*2a00*/  SHF.L.U32 R100, R226, 0x4, RZ ;  /* 0x00000004e2647819 */ /* 0x000fe200000006ff */
[----:B------:R-:W-:Y:S01]  /*2a10*/  IMAD.SHL.U32 R134, R135, 0x2, RZ ;  /* 0x0000000287867824 */ /* 0x000fe200078e00ff */
[----:B------:R-:W-:Y:S01]  /*2a20*/  IADD3.X R221, RZ, R92, RZ, P0, !PT ;  /* 0x0000005cffdd7210 */ /* 0x000fe200007fe4ff */
[----:B------:R-:W-:Y:S01]  /*2a30*/  IMAD.X R225, R94, 0x1, R233, P1 ;  /* 0x000000015ee17824 */ /* 0x000fe200008e06e9 */
[----:B------:R-:W-:Y:S01]  /*2a40*/  LEA.HI.X.SX32 R0, R3, R0, 0x1, P2 ;  /* 0x0000000003007211 */ /* 0x000fe200010f0eff */
[----:B------:R-:W-:Y:S01]  /*2a50*/  IMAD.IADD R162, R179, 0x1, R164 ;  /* 0x00000001b3a27824 */ /* 0x000fe200078e02a4 */
[C---:B------:R-:W-:Y:S01]  /*2a60*/  SHF.L.U64.HI R97, R226.reuse, 0x4, R227 ;  /* 0x00000004e2617819 */ /* 0x040fe200000102e3 */
[----:B------:R-:W-:Y:S01]  /*2a70*/  IMAD.SHL.U32 R108, R226, 0x20, RZ ;  /* 0x00000020e26c7824 */ /* 0x000fe200078e00ff */
[----:B------:R-:W-:-:S02]  /*2a80*/  IADD3 R222, P1, R224, R232, RZ ;  /* 0x000000e8e0de7210 */ /* 0x000fc40007f3e0ff */
[----:B------:R-:W-:Y:S01]  /*2a90*/  IADD3 R99, P0, R100, 0x40, RZ ;  /* 0x0000004064637810 */ /* 0x000fe20007f1e0ff */
[----:B------:R-:W-:Y:S01]  /*2aa0*/  IMAD.IADD R160, R179, 0x1, R162 ;  /* 0x00000001b3a07824 */ /* 0x000fe200078e02a2 */
[----:B------:R-:W-:Y:S02]  /*2ab0*/  SHF.L.U64.HI R135, R135, 0x1, R0 ;  /* 0x0000000187877819 */ /* 0x000fe40000010200 */
[----:B------:R-:W-:Y:S01]  /*2ac0*/  IADD3 R132, P3, R6, R134, RZ ;  /* 0x0000008606847210 */ /* 0x000fe20007f7e0ff */
[----:B------:R-:W-:Y:S01]  /*2ad0*/  IMAD.X R102, RZ, RZ, R97, P0 ;  /* 0x000000ffff667224 */ /* 0x000fe200000e0661 */
[----:B------:R-:W-:Y:S02]  /*2ae0*/  IADD3.X R223, R225, R233, RZ, P1, !PT ;  /* 0x000000e9e1df7210 */ /* 0x000fe40000ffe4ff */
[----:B------:R-:W-:Y:S02]  /*2af0*/  IADD3 R104, P1, R99, R100, RZ ;  /* 0x0000006463687210 */ /* 0x000fe40007f3e0ff */
[----:B------:R-:W-:-:S02]  /*2b00*/  IADD3 R134, P2, R4, R134, RZ ;  /* 0x0000008604867210 */ /* 0x000fc40007f5e0ff */
[----:B------:R-:W-:Y:S02]  /*2b10*/  SHF.L.U64.HI R105, R226, 0x5, R227 ;  /* 0x00000005e2697819 */ /* 0x000fe400000102e3 */
[----:B------:R-:W-:Y:S01]  /*2b20*/  IADD3 R107, P0, R108, R99, RZ ;  /* 0x000000636c6b7210 */ /* 0x000fe20007f1e0ff */
[----:B------:R-:W-:Y:S02]  /*2b30*/  IMAD.IADD R158, R179, 0x1, R160 ;  /* 0x00000001b39e7824 */ /* 0x000fe400078e02a0 */
[----:B------:R-:W-:Y:S01]  /*2b40*/  IMAD.X R133, R7, 0x1, R135, P3 ;  /* 0x0000000107857824 */ /* 0x000fe200018e0687 */
[----:B------:R-:W-:Y:S01]  /*2b50*/  IADD3.X R135, R5, R135, RZ, P2, !PT ;  /* 0x0000008705877210 */ /* 0x000fe200017fe4ff */
[----:B------:R-:W-:Y:S01]  /*2b60*/  IMAD.X R101, R102, 0x1, R97, P1 ;  /* 0x0000000166657824 */ /* 0x000fe200008e0661 */
[----:B------:R-:W-:Y:S01]  /*2b70*/  IADD3.X R110, R105, R102, RZ, P0, !PT ;  /* 0x00000066696e7210 */ /* 0x000fe200007fe4ff */
[C---:B------:R-:W-:Y:S01]  /*2b80*/  IMAD R5, R65.reuse, 0xa0, RZ ;  /* 0x000000a041057824 */ /* 0x040fe200078e02ff */
[----:B------:R-:W-:Y:S01]  /*2b90*/  IADD3 R109, P1, R108, R104, RZ ;  /* 0x000000686c6d7210 */ /* 0x000fe20007f3e0ff */
[----:B------:R-:W-:Y:S01]  /*2ba0*/  IMAD R3, R65, 0xe0, RZ ;  /* 0x000000e041037824 */ /* 0x000fe200078e02ff */
[----:B------:R-:W-:-:S02]  /*2bb0*/  IADD3 R111, P0, R107, R108, RZ ;  /* 0x0000006c6b6f7210 */ /* 0x000fc40007f1e0ff */
[----:B------:R-:W-:Y:S01]  /*2bc0*/  IADD3 R155, R179, R158, RZ ;  /* 0x0000009eb39b7210 */ /* 0x000fe20007ffe0ff */
[----:B------:R-:W-:Y:S01]  /*2bd0*/  IMAD.IADD R82, R203, 0x1, R5 ;  /* 0x00000001cb527824 */ /* 0x000fe200078e0205 */
[----:B------:R-:W-:Y:S01]  /*2be0*/  SHF.L.U32 R165, R159, 0x6, RZ ;  /* 0x000000069fa57819 */ /* 0x000fe200000006ff */
[----:B------:R-:W-:Y:S01]  /*2bf0*/  IMAD.IADD R80, R199, 0x1, R3 ;  /* 0x00000001c7507824 */ /* 0x000fe200078e0203 */
[----:B------:R-:W-:Y:S01]  /*2c00*/  IADD3.X R112, R105, R101, RZ, P1, !PT ;  /* 0x0000006569707210 */ /* 0x000fe20000ffe4ff */
[----:B------:R-:W-:Y:S01]  /*2c10*/  IMAD.SHL.U32 R119, R212, 0x10, RZ ;  /* 0x00000010d4777824 */ /* 0x000fe200078e00ff */
[----:B------:R-:W-:Y:S01]  /*2c20*/  IADD3.X R114, R110, R105, RZ, P0, !PT ;  /* 0x000000696e727210 */ /* 0x000fe200007fe4ff */
[C---:B------:R-:W-:Y:S01]  /*2c30*/  IMAD.SHL.U32 R124, R212.reuse, 0x40, RZ ;  /* 0x00000040d47c7824 */ /* 0x040fe200078e00ff */
[C-C-:B------:R-:W-:Y:S01]  /*2c40*/  SHF.L.U64.HI R0, R212.reuse, 0x4, R213.reuse ;  /* 0x00000004d4007819 */ /* 0x140fe200000102d5 */
[C---:B------:R-:W-:Y:S01]  /*2c50*/  IMAD.SHL.U32 R169, R159.reuse, 0x20, RZ ;  /* 0x000000209fa97824 */ /* 0x040fe200078e00ff */
[C-C-:B------:R-:W-:Y:S01]  /*2c60*/  SHF.L.U64.HI R120, R212.reuse, 0x5, R213.reuse ;  /* 0x00000005d4787819 */ /* 0x140fe200000102d5 */
[C---:B------:R-:W-:Y:S01]  /*2c70*/  IMAD R167, R159.reuse, 0x30, RZ ;  /* 0x000000309fa77824 */ /* 0x040fe200078e02ff */
[C---:B------:R-:W-:Y:S01]  /*2c80*/  SHF.L.U32 R121, R212.reuse, 0x5, RZ ;  /* 0x00000005d4797819 */ /* 0x040fe200000006ff */
[C---:B------:R-:W-:Y:S01]  /*2c90*/  IMAD R163, R159.reuse, 0x50, RZ ;  /* 0x000000509fa37824 */ /* 0x040fe200078e02ff */
[----:B------:R-:W-:Y:S01]  /*2ca0*/  SHF.L.U64.HI R123, R212, 0x6, R213 ;  /* 0x00000006d47b7819 */ /* 0x000fe200000102d5 */
[----:B------:R-:W-:Y:S01]  /*2cb0*/  IMAD R161, R159, 0x60, RZ ;  /* 0x000000609fa17824 */ /* 0x000fe200078e02ff */
[-C--:B------:R-:W-:Y:S01]  /*2cc0*/  IADD3 R116, P1, R109, R108.reuse, RZ ;  /* 0x0000006c6d747210 */ /* 0x080fe20007f3e0ff */
[----:B------:R-:W-:Y:S01]  /*2cd0*/  IMAD.WIDE.U32 R210, R66, 0x30, R224 ;  /* 0x0000003042d27825 */ /* 0x000fe200078e00e0 */
[----:B------:R-:W-:-:S02]  /*2ce0*/  IADD3 R118, P0, R111, R108, RZ ;  /* 0x0000006c6f767210 */ /* 0x000fc40007f1e0ff */
[----:B------:R-:W-:Y:S01]  /*2cf0*/  IADD3 R154, R179, R155, RZ ;  /* 0x0000009bb39a7210 */ /* 0x000fe20007ffe0ff */
[C---:B------:R-:W-:Y:S02]  /*2d00*/  IMAD R5, R213.reuse, 0x60, RZ ;  /* 0x00000060d5057824 */ /* 0x040fe400078e02ff */
[C---:B------:R-:W-:Y:S02]  /*2d10*/  IMAD R125, R213.reuse, 0xa0, RZ ;  /* 0x000000a0d57d7824 */ /* 0x040fe400078e02ff */
[C---:B------:R-:W-:Y:S02]  /*2d20*/  IMAD R3, R213.reuse, 0xc0, RZ ;  /* 0x000000c0d5037824 */ /* 0x040fe400078e02ff */
[----:B------:R-:W-:Y:S02]  /*2d30*/  IMAD R127, R213, 0xe0, RZ ;  /* 0x000000e0d57f7824 */ /* 0x000fe400078e02ff */
[----:B------:R-:W-:-:S04]  /*2d40*/  IMAD.WIDE.U32 R218, R212, 0x60, RZ ;  /* 0x00000060d4da7825 */ /* 0x000fc800078e00ff */
[----:B------:R-:W-:-:S04]  /*2d50*/  IMAD.WIDE.U32 R216, R212, 0xa0, RZ ;  /* 0x000000a0d4d87825 */ /* 0x000fc800078e00ff */
[----:B------:R-:W-:-:S04]  /*2d60*/  IMAD.WIDE.U32 R214, R212, 0xc0, RZ ;  /* 0x000000c0d4d67825 */ /* 0x000fc800078e00ff */
[----:B------:R-:W-:Y:S02]  /*2d70*/  IMAD R159, R159, 0x70, RZ ;  /* 0x000000709f9f7824 */ /* 0x000fe400078e02ff */
[----:B------:R-:W-:-:S04]  /*2d80*/  IMAD.WIDE.U32 R206, R66, 0x30, R220 ;  /* 0x0000003042ce7825 */ /* 0x000fc800078e00dc */
[----:B------:R-:W-:Y:S01]  /*2d90*/  IMAD.WIDE.U32 R208, R66, 0x30, R222 ;  /* 0x0000003042d07825 */ /* 0x000fe200078e00de */
[----:B------:R-:W-:-:S03]  /*2da0*/  SHF.L.U64.HI R117, R119, 0x1, R0 ;  /* 0x0000000177757819 */ /* 0x000fc60000010200 */
[----:B------:R-:W-:Y:S01]  /*2db0*/  IMAD.WIDE.U32 R212, R212, 0xe0, RZ ;  /* 0x000000e0d4d47825 */ /* 0x000fe200078e00ff */
[----:B------:R-:W-:Y:S02]  /*2dc0*/  SHF.L.U64.HI R120, R121, 0x1, R120 ;  /* 0x0000000179787819 */ /* 0x000fe40000010278 */
[C---:B------:R-:W-:Y:S01]  /*2dd0*/  SHF.L.U64.HI R123, R124.reuse, 0x1, R123 ;  /* 0x000000017c7b7819 */ /* 0x040fe2000001027b */
[----:B------:R-:W-:Y:S01]  /*2de0*/  IMAD.IADD R88, R89, 0x1, R207 ;  /* 0x0000000159587824 */ /* 0x000fe200078e02cf */
[----:B------:R-:W-:Y:S01]  /*2df0*/  IADD3 R90, R211, R89, RZ ;  /* 0x00000059d35a7210 */ /* 0x000fe20007ffe0ff */
[----:B------:R-:W-:Y:S01]  /*2e00*/  IMAD.SHL.U32 R119, R119, 0x2, RZ ;  /* 0x0000000277777824 */ /* 0x000fe200078e00ff */
[----:B------:R-:W-:Y:S01]  /*2e10*/  MOV R13, R55 ;  /* 0x00000037000d7202 */ /* 0x000fe20000000f00 */
[----:B------:R-:W-:Y:S01]  /*2e20*/  IMAD.SHL.U32 R124, R124, 0x2, RZ ;  /* 0x000000027c7c7824 */ /* 0x000fe200078e00ff */
[C---:B------:R-:W-:Y:S01]  /*2e30*/  SHF.L.U64.HI R103, R226.reuse, 0x6, R227 ;  /* 0x00000006e2677819 */ /* 0x040fe200000102e3 */
[----:B------:R-:W-:Y:S01]  /*2e40*/  IMAD.IADD R125, R217, 0x1, R125 ;  /* 0x00000001d97d7824 */ /* 0x000fe200078e027d */
[----:B------:R-:W-:Y:S01]  /*2e50*/  SHF.L.U32 R106, R226, 0x6, RZ ;  /* 0x00000006e26a7819 */ /* 0x000fe200000006ff */
[----:B------:R-:W-:Y:S01]  /*2e60*/  IMAD.IADD R127, R213, 0x1, R127 ;  /* 0x00000001d57f7824 */ /* 0x000fe200078e027f */
[----:B------:R-:W-:Y:S01]  /*2e70*/  SHF.L.U32 R121, R121, 0x1, RZ ;  /* 0x0000000179797819 */ /* 0x000fe200000006ff */
[--C-:B------:R-:W-:Y:S01]  /*2e80*/  IMAD.X R113, R112, 0x1, R105.reuse, P1 ;  /* 0x0000000170717824 */ /* 0x100fe200008e0669 */
[----:B------:R-:W-:Y:S01]  /*2e90*/  IADD3 R122, R219, R5, RZ ;  /* 0x00000005db7a7210 */ /* 0x000fe20007ffe0ff */
[----:B------:R-:W-:Y:S01]  /*2ea0*/  IMAD.X R115, R114, 0x1, R105, P0 ;  /* 0x0000000172737824 */ /* 0x000fe200000e0669 */
[----:B------:R-:W-:-:S02]  /*2eb0*/  IADD3 R126, R215, R3, RZ ;  /* 0x00000003d77e7210 */ /* 0x000fc40007ffe0ff */
[----:B------:R-:W-:Y:S02]  /*2ec0*/  SHF.R.S32.HI R153, RZ, 0x1f, R179 ;  /* 0x0000001fff997819 */ /* 0x000fe400000114b3 */
[----:B------:R-:W-:Y:S02]  /*2ed0*/  SHF.R.S32.HI R152, RZ, 0x1f, R169 ;  /* 0x0000001fff987819 */ /* 0x000fe400000114a9 */
[----:B------:R-:W-:Y:S02]  /*2ee0*/  SHF.R.S32.HI R150, RZ, 0x1f, R167 ;  /* 0x0000001fff967819 */ /* 0x000fe400000114a7 */
[----:B------:R-:W-:Y:S02]  /*2ef0*/  SHF.R.S32.HI R148, RZ, 0x1f, R165 ;  /* 0x0000001fff947819 */ /* 0x000fe400000114a5 */
[----:B------:R-:W-:Y:S02]  /*2f00*/  SHF.R.S32.HI R146, RZ, 0x1f, R163 ;  /* 0x0000001fff927819 */ /* 0x000fe400000114a3 */
[----:B------:R-:W-:-:S02]  /*2f10*/  SHF.R.S32.HI R144, RZ, 0x1f, R161 ;  /* 0x0000001fff907819 */ /* 0x000fc400000114a1 */
[----:B------:R-:W-:Y:S02]  /*2f20*/  SHF.R.S32.HI R142, RZ, 0x1f, R159 ;  /* 0x0000001fff8e7819 */ /* 0x000fe4000001149f */
[----:B------:R-:W-:Y:S02]  /*2f30*/  SHF.R.S32.HI R151, RZ, 0x1f, R166 ;  /* 0x0000001fff977819 */ /* 0x000fe400000114a6 */
[----:B------:R-:W-:Y:S02]  /*2f40*/  IADD3 R89, R89, R209, RZ ;  /* 0x000000d159597210 */ /* 0x000fe40007ffe0ff */
[----:B------:R-:W-:Y:S02]  /*2f50*/  SHF.R.S32.HI R149, RZ, 0x1f, R164 ;  /* 0x0000001fff957819 */ /* 0x000fe400000114a4 */
[----:B------:R-:W-:Y:S02]  /*2f60*/  SHF.R.S32.HI R147, RZ, 0x1f, R162 ;  /* 0x0000001fff937819 */ /* 0x000fe400000114a2 */
[----:B------:R-:W-:-:S02]  /*2f70*/  SHF.R.S32.HI R145, RZ, 0x1f, R160 ;  /* 0x0000001fff917819 */ /* 0x000fc400000114a0 */
[----:B------:R-:W-:Y:S02]  /*2f80*/  SHF.R.S32.HI R143, RZ, 0x1f, R158 ;  /* 0x0000001fff8f7819 */ /* 0x000fe4000001149e */
[----:B------:R-:W-:Y:S02]  /*2f90*/  SHF.R.S32.HI R141, RZ, 0x1f, R155 ;  /* 0x0000001fff8d7819 */ /* 0x000fe4000001149b */
[----:B------:R-:W-:-:S07]  /*2fa0*/  SHF.R.S32.HI R140, RZ, 0x1f, R154 ;  /* 0x0000001fff8c7819 */ /* 0x000fce000001149a */
.L_x_1845:
        /* <DEDUP_REMOVED lines=15> */
[----:B------:R-:W2:Y:S04]  /*30a0*/  @P5 LD.E.128 R20, desc[UR6][R128.64] ;  /* 0x0000000680145980 */ /* 0x000ea8000c101d00 */
[----:B--2---:R1:W-:Y:S04]  /*30b0*/  @P5 ST.E.128 desc[UR6][R138.64], R20 ;  /* 0x000000148a005985 */ /* 0x0043e8000c101d06 */
[----:B------:R-:W2:Y:S04]  /*30c0*/  @P4 LD.E.128 R4, desc[UR6][R128.64+0x80] ;  /* 0x0000800680044980 */ /* 0x000ea8000c101d00 */
[----:B--2---:R1:W-:Y:S02]  /*30d0*/  @P4 ST.E.128 desc[UR6][R138.64+0x80], R4 ;  /* 0x000080048a004985 */ /* 0x0043e4000c101d06 */
.L_x_1713:
[----:B------:R-:W-:Y:S05]  /*30e0*/  BSYNC B0 ;  /* 0x0000000000007941 */ /* 0x000fea0003800000 */
.L_x_1712:
[----:B------:R-:W-:Y:S04]  /*30f0*/  BSSY B0, `(.L_x_1714) ;  /* 0x000000c000007945 */ /* 0x000fe80003800000 */
[----:B------:R-:W-:Y:S05]  /*3100*/  @!P3 BRA `(.L_x_1715) ;  /* 0x000000000028b947 */ /* 0x000fea0003800000 */
[----:B------:R-:W-:Y:S02]  /*3110*/  ISETP.NE.AND P4, PT, R177, RZ, PT ;  /* 0x000000ffb100720c */ /* 0x000fe40003f85270 */
[----:B------:R-:W-:Y:S02]  /*3120*/  IADD3 R24, P3, R128, R119, RZ ;  /* 0x0000007780187210 */ /* 0x000fe40007f7e0ff */
[C---:B------:R-:W-:Y:S03]  /*3130*/  LEA R2, P5, R230.reuse, R138, 0x1 ;  /* 0x0000008ae6027211 */ /* 0x040fe600078a08ff */
[----:B------:R-:W-:Y:S01]  /*3140*/  IMAD.X R25, R129, 0x1, R117, P3 ;  /* 0x0000000181197824 */ /* 0x000fe200018e0675 */
[----:B------:R-:W-:Y:S02]  /*3150*/  ISETP.NE.AND P3, PT, R175, RZ, PT ;  /* 0x000000ffaf00720c */ /* 0x000fe40003f65270 */
[----:B------:R-:W-:Y:S03]  /*3160*/  LEA.HI.X R3, R230, R139, R231, 0x1, P5 ;  /* 0x0000008be6037211 */ /* 0x000fe600028f0ce7 */
[----:B-1----:R-:W2:Y:S04]  /*3170*/  @P4 LD.E.128 R20, desc[UR6][R24.64] ;  /* 0x0000000618144980 */ /* 0x002ea8000c101d00 */
[----:B--2---:R2:W-:Y:S04]  /*3180*/  @P4 ST.E.128 desc[UR6][R2.64], R20 ;  /* 0x0000001402004985 */ /* 0x0045e8000c101d06 */
[----:B------:R-:W3:Y:S04]  /*3190*/  @P3 LD.E.128 R4, desc[UR6][R24.64+0x80] ;  /* 0x0000800618043980 */ /* 0x000ee8000c101d00 */
[----:B---3--:R2:W-:Y:S02]  /*31a0*/  @P3 ST.E.128 desc[UR6][R2.64+0x80], R4 ;  /* 0x0000800402003985 */ /* 0x0085e4000c101d06 */
.L_x_1715:
[----:B------:R-:W-:Y:S05]  /*31b0*/  BSYNC B0 ;  /* 0x0000000000007941 */ /* 0x000fea0003800000 */
.L_x_1714:
        /* <DEDUP_REMOVED lines=15> */
.L_x_1717:
[----:B------:R-:W-:Y:S05]  /*32b0*/  BSYNC B0 ;  /* 0x0000000000007941 */ /* 0x000fea0003800000 */
.L_x_1716:
        /* <DEDUP_REMOVED lines=13> */
.L_x_1719:
[----:B------:R-:W-:Y:S05]  /*3390*/  BSYNC B0 ;  /* 0x0000000000007941 */ /* 0x000fea0003800000 */
.L_x_1718:
        /* <DEDUP_REMOVED lines=17> */
.L_x_1721:
[----:B------:R-:W-:Y:S05]  /*34b0*/  BSYNC B0 ;  /* 0x0000000000007941 */ /* 0x000fea0003800000 */
.L_x_1720:
        /* <DEDUP_REMOVED lines=12> */
.L_x_1723:
[----:B------:R-:W-:Y:S05]  /*3580*/  BSYNC B0 ;  /* 0x0000000000007941 */ /* 0x000fea0003800000 */
.L_x_1722:
        /* <DEDUP_REMOVED lines=12> */
.L_x_1725:
[----:B------:R-:W-:Y:S05]  /*3650*/  BSYNC B0 ;  /* 0x0000000000007941 */ /* 0x000fea0003800000 */
.L_x_1724:
        /* <DEDUP_REMOVED lines=12> */
.L_x_1727:
[----:B------:R-:W-:Y:S05]  /*3720*/  BSYNC B0 ;  /* 0x0000000000007941 */ /* 0x000fea0003800000 */
.L_x_1726:
[----:B------:R-:W5:Y:S01]  /*3730*/  LD.E R17, desc[UR6][R10.64+0xd0] ;  /* 0x0000d0060a117980 */ /* 0x000f62000c101900 */
[----:B------:R-:W-:Y:S03]  /*3740*/  BSSY B3, `(.L_x_1728) ;  /* 0x0000a80000037945 */ /* 0x000fe60003800000 */
        /* <DEDUP_REMOVED lines=20> */
[----:B------:R-:W-:Y:S01]  /*3890*/  @!P0 MOV R8, R12 ;  /* 0x0000000c00088202 */ /* 0x000fe20000000f00 */
[----:B------:R-:W-:Y:S04]  /*38a0*/  @!P0 IMAD.MOV.U32 R52, RZ, RZ, R58 ;  /* 0x000000ffff348224 */ /* 0x000fe800078e003a */
[----:B------:R1:W3:Y:S06]  /*38b0*/  @!P0 LD.E.64 R6, desc[UR6][R8.64] ;  /* 0x0000000608068980 */ /* 0x0002ec000c101b00 */
[----:B------:R-:W4:Y:S01]  /*38c0*/  @!P0 LD.E.64 R34, desc[UR6][R52.64] ;  /* 0x0000000634228980 */ /* 0x000f22000c101b00 */
[C---:B--2---:R-:W-:Y:S01]  /*38d0*/  @!P0 LOP3.LUT R25, R20.reuse, 0xffff0000, RZ, 0xc0, !PT ;  /* 0xffff000014198812 */ /* 0x044fe200078ec0ff */
[----:B------:R-:W-:Y:S01]  /*38e0*/  @!P0 IMAD.U32 R31, R20, 0x10000, RZ ;  /* 0x00010000141f8824 */ /* 0x000fe200078e00ff */
[----:B------:R-:W-:Y:S01]  /*38f0*/  @!P0 LOP3.LUT R27, R21, 0xffff0000, RZ, 0xc0, !PT ;  /* 0xffff0000151b8812 */ /* 0x000fe200078ec0ff */
[----:B------:R-:W-:Y:S01]  /*3900*/  @!P0 IMAD.U32 R28, R22, 0x10000, RZ ;  /* 0x00010000161c8824 */ /* 0x000fe200078e00ff */
[C---:B-1----:R-:W-:Y:S02]  /*3910*/  @!P0 LOP3.LUT R8, R23.reuse, 0xffff0000, RZ, 0xc0, !PT ;  /* 0xffff000017088812 */ /* 0x042fe400078ec0ff */
[----:B------:R-:W-:Y:S02]  /*3920*/  @!P0 SHF.L.U32 R30, R23, 0x10, RZ ;  /* 0x00000010171e8819 */ /* 0x000fe400000006ff */
[C---:B---3--:R-:W-:Y:S01]  /*3930*/  @!P0 SHF.L.U32 R24, R6.reuse, 0x10, RZ ;  /* 0x0000001006188819 */ /* 0x048fe200000006ff */
[C---:B------:R-:W-:Y:S01]  /*3940*/  @!P0 IMAD.U32 R5, R7.reuse, 0x10000, RZ ;  /* 0x0001000007058824 */ /* 0x040fe200078e00ff */
[----:B------:R-:W-:Y:S02]  /*3950*/  @!P0 LOP3.LUT R6, R6, 0xffff0000, RZ, 0xc0, !PT ;  /* 0xffff000006068812 */ /* 0x000fe400078ec0ff */
[----:B------:R-:W-:Y:S01]  /*3960*/  @!P0 LOP3.LUT R7, R7, 0xffff0000, RZ, 0xc0, !PT ;  /* 0xffff000007078812 */ /* 0x000fe200078ec0ff */
[----:B------:R-:W-:Y:S01]  /*3970*/  @!P0 FMUL.FTZ R0, R25, R24 ;  /* 0x0000001819008220 */ /* 0x000fe20000410000 */
[C---:B----4-:R-:W-:Y:S01]  /*3980*/  @!P0 SHF.L.U32 R29, R34.reuse, 0x10, RZ ;  /* 0x00000010221d8819 */ /* 0x050fe200000006ff */
[----:B------:R-:W-:Y:S01]  /*3990*/  @!P0 FMUL.FTZ R2, R27, R6 ;  /* 0x000000061b028220 */ /* 0x000fe20000410000 */
[----:B------:R-:W-:Y:S01]  /*39a0*/  @!P0 LOP3.LUT R33, R34, 0xffff0000, RZ, 0xc0, !PT ;  /* 0xffff000022218812 */ /* 0x000fe200078ec0ff */
[----:B------:R-:W-:Y:S01]  /*39b0*/  @!P0 FMUL.FTZ R4, R8, R7 ;  /* 0x0000000708048220 */ /* 0x000fe20000410000 */
[----:B------:R-:W-:Y:S01]  /*39c0*/  @!P0 SHF.L.U32 R26, R35, 0x10, RZ ;  /* 0x00000010231a8819 */ /* 0x000fe200000006ff */
[----:B------:R-:W-:Y:S01]  /*39d0*/  @!P0 FMUL.FTZ R37, R25, R29 ;  /* 0x0000001d19258220 */ /* 0x000fe20000410000 */
[----:B------:R-:W-:Y:S01]  /*39e0*/  @!P0 LOP3.LUT R35, R35, 0xffff0000, RZ, 0xc0, !PT ;  /* 0xffff000023238812 */ /* 0x000fe200078ec0ff */
[----:B------:R-:W-:Y:S01]  /*39f0*/  @!P0 FFMA.FTZ R0, R29, R31, R0 ;  /* 0x0000001f1d008223 */ /* 0x000fe20000010000 */
[----:B------:R-:W-:Y:S01]  /*3a00*/  @!P0 SHF.L.U32 R29, R21, 0x10, RZ ;  /* 0x00000010151d8819 */ /* 0x000fe200000006ff */
[----:B------:R-:W-:Y:S01]  /*3a10*/  @!P0 FFMA.FTZ R37, R31, R24, -R37 ;  /* 0x000000181f258223 */ /* 0x000fe20000010825 */
[----:B------:R-:W-:Y:S01]  /*3a20*/  @!P0 LOP3.LUT R24, R22, 0xffff0000, RZ, 0xc0, !PT ;  /* 0xffff000016188812 */ /* 0x000fe200078ec0ff */
[----:B------:R-:W-:Y:S01]  /*3a30*/  @!P0 FMUL.FTZ R39, R27, R33 ;  /* 0x000000211b278220 */ /* 0x000fe20000410000 */
[----:B------:R-:W-:Y:S01]  /*3a40*/  @!P0 FMUL.FTZ R41, R8, R35 ;  /* 0x0000002308298220 */ /* 0x000fe20000410000 */
[----:B------:R-:W-:Y:S01]  /*3a50*/  @!P0 FFMA.FTZ R2, R33, R29, R2 ;  /* 0x0000001d21028223 */ /* 0x000fe20000010002 */
[----:B------:R-:W-:Y:S01]  /*3a60*/  @!P0 F2FP.BF16.F32.PACK_AB R37, R0, R37 ;  /* 0x000000250025823e */ /* 0x000fe200000010ff */
[C---:B------:R-:W-:Y:S01]  /*3a70*/  @!P0 FMUL.FTZ R3, R24.reuse, R5 ;  /* 0x0000000518038220 */ /* 0x040fe20000410000 */
[----:B------:R-:W-:Y:S01]  /*3a80*/  @!P0 FMUL.FTZ R32, R24, R26 ;  /* 0x0000001a18208220 */ /* 0x000fe20000410000 */
        /* <DEDUP_REMOVED lines=13> */
.L_x_1734:
[----:B------:R-:W-:Y:S05]  /*3b60*/  BSYNC B0 ;  /* 0x0000000000007941 */ /* 0x000fea0003800000 */
.L_x_1733:
[----:B------:R-:W-:Y:S05]  /*3b70*/  @P1 BRA `(.L_x_1732) ;  /* 0x0000000000c01947 */ /* 0x000fea0003800000 */
[----:B------:R-:W-:Y:S01]  /*3b80*/  ISETP.GE.AND P0, PT, R14, R17, PT ;  /* 0x000000110e00720c */ /* 0x000fe20003f06270 */
[----:B-1----:R-:W2:Y:S11]  /*3b90*/  LD.E.128 R20, desc[UR6][R130.64+0x80] ;  /* 0x0000800682147980 */ /* 0x002eb6000c101d00 */
        /* <DEDUP_REMOVED lines=46> */
.L_x_1732:
[----:B------:R-:W-:Y:S05]  /*3e80*/  BSYNC B1 ;  /* 0x0000000000017941 */ /* 0x000fea0003800000 */
.L_x_1731:
        /* <DEDUP_REMOVED lines=64> */
.L_x_1738:
[----:B------:R-:W-:Y:S05]  /*4290*/  BSYNC B0 ;  /* 0x0000000000007941 */ /* 0x000fea0003800000 */
.L_x_1737:
        /* <DEDUP_REMOVED lines=50> */
.L_x_1736:
[----:B------:R-:W-:Y:S05]  /*45c0*/  BSYNC B1 ;  /* 0x0000000000017941 */ /* 0x000fea0003800000 */
.L_x_1735:
        /* <DEDUP_REMOVED lines=64> */
.L_x_1742:
[----:B------:R-:W-:Y:S05]  /*49d0*/  BSYNC B0 ;  /* 0x0000000000007941 */ /* 0x000fea0003800000 */
.L_x_1741:
        /* <DEDUP_REMOVED lines=50> */
.L_x_1740:
[----:B------:R-:W-:Y:S05]  /*4d00*/  BSYNC B1 ;  /* 0x0000000000017941 */ /* 0x000fea0003800000 */
.L_x_1739:
        /* <DEDUP_REMOVED lines=66> */
.L_x_1746:
[----:B------:R-:W-:Y:S05]  /*5130*/  BSYNC B0 ;  /* 0x0000000000007941 */ /* 0x000fea0003800000 */
.L_x_1745:
        /* <DEDUP_REMOVED lines=50> */
.L_x_1744:
[----:B------:R-:W-:Y:S05]  /*5460*/  BSYNC B1 ;  /* 0x0000000000017941 */ /* 0x000fea0003800000 */
.L_x_1743:
        /* <DEDUP_REMOVED lines=64> */
.L_x_1750:
[----:B------:R-:W-:Y:S05]  /*5870*/  BSYNC B0 ;  /* 0x0000000000007941 */ /* 0x000fea0003800000 */
.L_x_1749:
        /* <DEDUP_REMOVED lines=50> */
.L_x_1748:
[----:B------:R-:W-:Y:S05]  /*5ba0*/  BSYNC B1 ;  /* 0x0000000000017941 */ /* 0x000fea0003800000 */
.L_x_1747:
        /* <DEDUP_REMOVED lines=66> */
.L_x_1754:
[----:B------:R-:W-:Y:S05]  /*5fd0*/  BSYNC B0 ;  /* 0x0000000000007941 */ /* 0x000fea0003800000 */
.L_x_1753:
        /* <DEDUP_REMOVED lines=50> */
.L_x_1752:
[----:B------:R-:W-:Y:S05]  /*6300*/  BSYNC B1 ;  /* 0x0000000000017941 */ /* 0x000fea0003800000 */
.L_x_1751:
        /* <DEDUP_REMOVED lines=66> */
.L_x_1758:
[----:B------:R-:W-:Y:S05]  /*6730*/  BSYNC B0 ;  /* 0x0000000000007941 */ /* 0x000fea0003800000 */
.L_x_1757:
        /* <DEDUP_REMOVED lines=50> */
.L_x_1756:
[----:B------:R-:W-:Y:S05]  /*6a60*/  BSYNC B1 ;  /* 0x0000000000017941 */ /* 0x000fea0003800000 */
.L_x_1755:
        /* <DEDUP_REMOVED lines=66> */
.L_x_1762:
[----:B------:R-:W-:Y:S05]  /*6e90*/  BSYNC B0 ;  /* 0x0000000000007941 */ /* 0x000fea0003800000 */
.L_x_1761:
        /* <DEDUP_REMOVED lines=50> */
.L_x_1760:
[----:B------:R-:W-:Y:S05]  /*71c0*/  BSYNC B1 ;  /* 0x0000000000017941 */ /* 0x000fea0003800000 */
.L_x_1759:
[----:B------:R-:W2:Y:S01]  /*71d0*/  LD.E R3, desc[UR6][R10.64+0xd0] ;  /* 0x0000d0060a037980 */ /* 0x000ea2000c101900 */
        /* <DEDUP_REMOVED lines=8> */
.L_x_1730:
        /* <DEDUP_REMOVED lines=89> */
.L_x_1769:
[----:B------:R-:W-:Y:S05]  /*77f0*/  BSYNC B0 ;  /* 0x0000000000007941 */ /* 0x000fea0003800000 */
.L_x_1768:
[----:B-----5:R2:W-:Y:S02]  /*7800*/  ST.E.128 desc[UR6][R136.64], R48 ;  /* 0x0000003088007985 */ /* 0x0205e4000c101d06 */
.L_x_1767:
[----:B------:R-:W-:Y:S05]  /*7810*/  BSYNC B1 ;  /* 0x0000000000017941 */ /* 0x000fea0003800000 */
.L_x_1766:
        /* <DEDUP_REMOVED lines=86> */
.L_x_1771:
[----:B------:R-:W-:Y:S05]  /*7d80*/  BSYNC B0 ;  /* 0x0000000000007941 */ /* 0x000fea0003800000 */
.L_x_1770:
[----:B-----5:R3:W-:Y:S02]  /*7d90*/  ST.E.128 desc[UR6][R136.64+0x80], R48 ;  /* 0x0000803088007985 */ /* 0x0207e4000c101d06 */
.L_x_1765:
[----:B------:R-:W-:Y:S05]  /*7da0*/  BSYNC B2 ;  /* 0x0000000000027941 */ /* 0x000fea0003800000 */
.L_x_1764:
        /* <DEDUP_REMOVED lines=9> */
[----:B------:R-:W-:Y:S01]  /*7e40*/  LEA R250, P0, R100, R130, 0x1 ;  /* 0x0000008264fa7211 */ /* 0x000fe200078008ff */
        /* <DEDUP_REMOVED lines=35> */
[----:B------:R-:W-:Y:S06]  /*8080*/  LEA.HI.X R61, R180, R135, R52, 0x1, P0 ;  /* 0x00000087b43d7211 */ /* 0x000fec00000f0c34 */
        /* <DEDUP_REMOVED lines=53> */
.L_x_1777:
[----:B------:R-:W-:Y:S05]  /*83e0*/  BSYNC B0 ;  /* 0x0000000000007941 */ /* 0x000fea0003800000 */
.L_x_1776:
[----:B-----5:R4:W-:Y:S02]  /*83f0*/  ST.E.128 desc[UR6][R246.64], R48 ;  /* 0x00000030f6007985 */ /* 0x0209e4000c101d06 */
.L_x_1775:
[----:B------:R-:W-:Y:S05]  /*8400*/  BSYNC B1 ;  /* 0x0000000000017941 */ /* 0x000fea0003800000 */
.L_x_1774:
        /* <DEDUP_REMOVED lines=93> */
.L_x_1779:
[----:B------:R-:W-:Y:S05]  /*89e0*/  BSYNC B0 ;  /* 0x0000000000007941 */ /* 0x000fea0003800000 */
.L_x_1778:
[----:B-----5:R3:W-:Y:S02]  /*89f0*/  ST.E.128 desc[UR6][R246.64], R48 ;  /* 0x00000030f6007985 */ /* 0x0207e4000c101d06 */
.L_x_1773:
[----:B------:R-:W-:Y:S05]  /*8a00*/  BSYNC B2 ;  /* 0x0000000000027941 */ /* 0x000fea0003800000 */
.L_x_1772:
        /* <DEDUP_REMOVED lines=99> */
.L_x_1785:
[----:B------:R-:W-:Y:S05]  /*9040*/  BSYNC B0 ;  /* 0x0000000000007941 */ /* 0x000fea0003800000 */
.L_x_1784:
[----:B-----5:R3:W-:Y:S02]  /*9050*/  ST.E.128 desc[UR6][R246.64], R48 ;  /* 0x00000030f6007985 */ /* 0x0207e4000c101d06 */
.L_x_1783:
[----:B------:R-:W-:Y:S05]  /*9060*/  BSYNC B1 ;  /* 0x0000000000017941 */ /* 0x000fea0003800000 */
.L_x_1782:
        /* <DEDUP_REMOVED lines=93> */
.L_x_1787:
[----:B------:R-:W-:Y:S05]  /*9640*/  BSYNC B0 ;  /* 0x0000000000007941 */ /* 0x000fea0003800000 */
.L_x_1786:
[----:B-----5:R3:W-:Y:S02]  /*9650*/  ST.E.128 desc[UR6][R246.64], R48 ;  /* 0x00000030f6007985 */ /* 0x0207e4000c101d06 */
.L_x_1781:
[----:B------:R-:W-:Y:S05]  /*9660*/  BSYNC B2 ;  /* 0x0000000000027941 */ /* 0x000fea0003800000 */
.L_x_1780:
        /* <DEDUP_REMOVED lines=101> */
.L_x_1793:
[----:B------:R-:W-:Y:S05]  /*9cc0*/  BSYNC B0 ;  /* 0x0000000000007941 */ /* 0x000fea0003800000 */
.L_x_1792:
[----:B-----5:R3:W-:Y:S02]  /*9cd0*/  ST.E.128 desc[UR6][R246.64], R48 ;  /* 0x00000030f6007985 */ /* 0x0207e4000c101d06 */
.L_x_1791:
[----:B------:R-:W-:Y:S05]  /*9ce0*/  BSYNC B1 ;  /* 0x0000000000017941 */ /* 0x000fea0003800000 */
.L_x_1790:
        /* <DEDUP_REMOVED lines=93> */
.L_x_1795:
[----:B------:R-:W-:Y:S05]  /*a2c0*/  BSYNC B0 ;  /* 0x0000000000007941 */ /* 0x000fea0003800000 */
.L_x_1794:
[----:B-----5:R3:W-:Y:S02]  /*a2d0*/  ST.E.128 desc[UR6][R246.64], R48 ;  /* 0x00000030f6007985 */ /* 0x0207e4000c101d06 */
.L_x_1789:
[----:B------:R-:W-:Y:S05]  /*a2e0*/  BSYNC B2 ;  /* 0x0000000000027941 */ /* 0x000fea0003800000 */
.L_x_1788:
        /* <DEDUP_REMOVED lines=99> */
.L_x_1801:
[----:B------:R-:W-:Y:S05]  /*a920*/  BSYNC B0 ;  /* 0x0000000000007941 */ /* 0x000fea0003800000 */
.L_x_1800:
[----:B-----5:R3:W-:Y:S02]  /*a930*/  ST.E.128 desc[UR6][R246.64], R48 ;  /* 0x00000030f6007985 */ /* 0x0207e4000c101d06 */
.L_x_1799:
[----:B------:R-:W-:Y:S05]  /*a940*/  BSYNC B1 ;  /* 0x0000000000017941 */ /* 0x000fea0003800000 */
.L_x_1798:
        /* <DEDUP_REMOVED lines=93> */
.L_x_1803:
[----:B------:R-:W-:Y:S05]  /*af20*/  BSYNC B0 ;  /* 0x0000000000007941 */ /* 0x000fea0003800000 */
.L_x_1802:
[----:B-----5:R3:W-:Y:S02]  /*af30*/  ST.E.128 desc[UR6][R246.64], R48 ;  /* 0x00000030f6007985 */ /* 0x0207e4000c101d06 */
.L_x_1797:
[----:B------:R-:W-:Y:S05]  /*af40*/  BSYNC B2 ;  /* 0x0000000000027941 */ /* 0x000fea0003800000 */
.L_x_1796:
        /* <DEDUP_REMOVED lines=101> */
.L_x_1809:
[----:B------:R-:W-:Y:S05]  /*b5a0*/  BSYNC B0 ;  /* 0x0000000000007941 */ /* 0x000fea0003800000 */
.L_x_1808:
[----:B-----5:R3:W-:Y:S02]  /*b5b0*/  ST.E.128 desc[UR6][R246.64], R48 ;  /* 0x00000030f6007985 */ /* 0x0207e4000c101d06 */
.L_x_1807:
[----:B------:R-:W-:Y:S05]  /*b5c0*/  BSYNC B1 ;  /* 0x0000000000017941 */ /* 0x000fea0003800000 */
.L_x_1806:
        /* <DEDUP_REMOVED lines=93> */
.L_x_1811:
[----:B------:R-:W-:Y:S05]  /*bba0*/  BSYNC B0 ;  /* 0x0000000000007941 */ /* 0x000fea0003800000 */
.L_x_1810:
[----:B-----5:R3:W-:Y:S02]  /*bbb0*/  ST.E.128 desc[UR6][R246.64], R48 ;  /* 0x00000030f6007985 */ /* 0x0207e4000c101d06 */
.L_x_1805:
[----:B------:R-:W-:Y:S05]  /*bbc0*/  BSYNC B2 ;  /* 0x0000000000027941 */ /* 0x000fea0003800000 */
.L_x_1804:
        /* <DEDUP_REMOVED lines=101> */
.L_x_1817:
[----:B------:R-:W-:Y:S05]  /*c220*/  BSYNC B0 ;  /* 0x0000000000007941 */ /* 0x000fea0003800000 */
.L_x_1816:
[----:B-----5:R3:W-:Y:S02]  /*c230*/  ST.E.128 desc[UR6][R246.64], R48 ;  /* 0x00000030f6007985 */ /* 0x0207e4000c101d06 */
.L_x_1815:
[----:B------:R-:W-:Y:S05]  /*c240*/  BSYNC B1 ;  /* 0x0000000000017941 */ /* 0x000fea0003800000 */
.L_x_1814:
        /* <DEDUP_REMOVED lines=93> */
.L_x_1819:
[----:B------:R-:W-:Y:S05]  /*c820*/  BSYNC B0 ;  /* 0x0000000000007941 */ /* 0x000fea0003800000 */
.L_x_1818:
[----:B-----5:R3:W-:Y:S02]  /*c830*/  ST.E.128 desc[UR6][R246.64], R48 ;  /* 0x00000030f6007985 */ /* 0x0207e4000c101d06 */
.L_x_1813:
[----:B------:R-:W-:Y:S05]  /*c840*/  BSYNC B2 ;  /* 0x0000000000027941 */ /* 0x000fea0003800000 */
.L_x_1812:
        /* <DEDUP_REMOVED lines=101> */
.L_x_1825:
[----:B------:R-:W-:Y:S05]  /*cea0*/  BSYNC B0 ;  /* 0x0000000000007941 */ /* 0x000fea0003800000 */
.L_x_1824:
[----:B-----5:R3:W-:Y:S02]  /*ceb0*/  ST.E.128 desc[UR6][R48.64], R36 ;  /* 0x0000002430007985 */ /* 0x0207e4000c101d06 */
.L_x_1823:
[----:B------:R-:W-:Y:S05]  /*cec0*/  BSYNC B1 ;  /* 0x0000000000017941 */ /* 0x000fea0003800000 */
.L_x_1822:
        /* <DEDUP_REMOVED lines=93> */
.L_x_1827:
[----:B------:R-:W-:Y:S05]  /*d4a0*/  BSYNC B0 ;  /* 0x0000000000007941 */ /* 0x000fea0003800000 */
.L_x_1826:
[----:B-----5:R1:W-:Y:S02]  /*d4b0*/  ST.E.128 desc[UR6][R38.64], R20 ;  /* 0x0000001426007985 */ /* 0x0203e4000c101d06 */
.L_x_1821:
[----:B------:R-:W-:Y:S05]  /*d4c0*/  BSYNC B2 ;  /* 0x0000000000027941 */ /* 0x000fea0003800000 */
.L_x_1820:
[----:B---3--:R-:W3:Y:S02]  /*d4d0*/  LD.E R3, desc[UR6][R10.64+0xd0] ;  /* 0x0000d0060a037980 */ /* 0x008ee4000c101900 */
[----:B---3--:R-:W-:Y:S05]  /*d4e0*/  IMAD.U32 R3, R3, -0x40, RZ ;  /* 0xffffffc003037824 */ /* 0x008fea00078e00ff */
[C---:B------:R-:W-:Y:S02]  /*d4f0*/  LEA R134, P1, R3.reuse, R134, 0x1 ;  /* 0x0000008603867211 */ /* 0x040fe400078208ff */
[C---:B------:R-:W-:Y:S02]  /*d500*/  LEA R132, P0, R3.reuse, R132, 0x1 ;  /* 0x0000008403847211 */ /* 0x040fe400078008ff */
[C---:B------:R-:W-:Y:S02]  /*d510*/  LEA.HI.X.SX32 R135, R3.reuse, R135, 0x1, P1 ;  /* 0x0000008703877211 */ /* 0x040fe400008f0eff */
[----:B------:R-:W-:Y:S01]  /*d520*/  LEA.HI.X.SX32 R133, R3, R133, 0x1, P0 ;  /* 0x0000008503857211 */ /* 0x000fe200000f0eff */
[----:B------:R-:W-:Y:S05]  /*d530*/  BRA `(.L_x_1763) ;  /* 0x0000000800807947 */ /* 0x000fea0003800000 */
.L_x_1729:
        /* <DEDUP_REMOVED lines=18> */
.L_x_1829:
[----:B------:R-:W-:Y:S05]  /*d660*/  BSYNC B0 ;  /* 0x0000000000007941 */ /* 0x000fea0003800000 */
.L_x_1828:
        /* <DEDUP_REMOVED lines=20> */
.L_x_1831:
[----:B------:R-:W-:Y:S05]  /*d7b0*/  BSYNC B0 ;  /* 0x0000000000007941 */ /* 0x000fea0003800000 */
.L_x_1830:
        /* <DEDUP_REMOVED lines=28> */
.L_x_1833:
[----:B------:R-:W-:Y:S05]  /*d980*/  BSYNC B0 ;  /* 0x0000000000007941 */ /* 0x000fea0003800000 */
.L_x_1832:
        /* <DEDUP_REMOVED lines=18> */
.L_x_1835:
[----:B------:R-:W-:Y:S05]  /*dab0*/  BSYNC B0 ;  /* 0x0000000000007941 */ /* 0x000fea0003800000 */
.L_x_1834:
        /* <DEDUP_REMOVED lines=16> */
.L_x_1837:
[----:B------:R-:W-:Y:S05]  /*dbc0*/  BSYNC B0 ;  /* 0x0000000000007941 */ /* 0x000fea0003800000 */
.L_x_1836:
        /* <DEDUP_REMOVED lines=18> */
.L_x_1839:
[----:B------:R-:W-:Y:S05]  /*dcf0*/  BSYNC B0 ;  /* 0x0000000000007941 */ /* 0x000fea0003800000 */
.L_x_1838:
        /* <DEDUP_REMOVED lines=18> */
.L_x_1841:
[----:B------:R-:W-:Y:S05]  /*de20*/  BSYNC B0 ;  /* 0x0000000000007941 */ /* 0x000fea0003800000 */
.L_x_1840:
        /* <DEDUP_REMOVED lines=17> */
.L_x_1763:
[----:B------:R-:W-:Y:S05]  /*df40*/  BSYNC B3 ;  /* 0x0000000000037941 */ /* 0x000fea0003800000 */
.L_x_1728:
        /* <DEDUP_REMOVED lines=89> */
.L_x_1843:
        /* <DEDUP_REMOVED lines=8> */
.L_x_1844:
[----:B------:R-:W-:Y:S05]  /*e560*/  BSYNC B0 ;  /* 0x0000000000007941 */ /* 0x000fea0003800000 */
.L_x_1842:
[----:B------:R-:W-:Y:S04]  /*e570*/  IADD3 R13, R13, -0x1, RZ ;  /* 0xffffffff0d0d7810 */ /* 0x000fe80007ffe0ff */
[----:B------:R-:W-:Y:S11]  /*e580*/  ISETP.GT.AND P0, PT, R13, R98, PT ;  /* 0x000000620d00720c */ /* 0x000ff60003f04270 */
[----:B------:R-:W-:Y:S02]  /*e590*/  @!UPT UIADD3 URZ, URZ, URZ, URZ ;  /* 0x0000003f3f3ff290 */ /* 0x000fe4000fffe03f */
[----:B------:R-:W-:Y:S05]  /*e5a0*/  @P0 BRA `(.L_x_1845) ;  /* 0xffffff4800800947 */ /* 0x000fea000383ffff */
.L_x_1711:
[----:B------:R-:W-:Y:S05]  /*e5b0*/  WARPSYNC.ALL ;  /* 0x0000000000007948 */ /* 0x000fea0003800000 */
[----:B------:R-:W-:Y:S06]  /*e5c0*/  BAR.SYNC.DEFER_BLOCKING 0x0 ;  /* 0x0000000000007b1d */ /* 0x000fec0000010000 */
[----:B---34-:R-:W2:Y:S02]  /*e5d0*/  LD.E R7, desc[UR6][R10.64+0xd0] ;  /* 0x0000d0060a077980 */ /* 0x018ea4000c101900 */
        /* <DEDUP_REMOVED lines=9> */
[----:B------:R-:W2:Y:S01]  /*e670*/  LD.E.64 R8, desc[UR6][R10.64+0xf0] ;  /* 0x0000f0060a087980 */ /* 0x000ea2000c101b00 */
[----:B------:R-:W-:-:S03]  /*e680*/  IMAD.MOV.U32 R2, RZ, RZ, RZ ;  /* 0x000000ffff027224 */ /* 0x000fc600078e00ff */
[----:B------:R-:W3:Y:S04]  /*e690*/  LD.E.U8 R0, desc[UR6][R10.64+0x1b3] ;  /* 0x0001b3060a007980 */ /* 0x000ee8000c101100 */
[----:B------:R-:W5:Y:S04]  /*e6a0*/  LD.E.64 R36, desc[UR6][R10.64+0x148] ;  /* 0x000148060a247980 */ /* 0x000f68000c101b00 */
[----:B-----5:R-:W5:Y:S01]  /*e6b0*/  LD.E.64 R16, desc[UR6][R10.64+0x150] ;  /* 0x000150060a107980 */ /* 0x020f62000c101b00 */
[----:B--2---:R-:W-:-:S04]  /*e6c0*/  ISETP.NE.U32.AND P1, PT, R8, RZ, PT ;  /* 0x000000ff0800720c */ /* 0x004fc80003f25070 */
[----:B------:R-:W-:-:S13]  /*e6d0*/  ISETP.NE.AND.EX P1, PT, R9, RZ, PT, P1 ;  /* 0x000000ff0900720c */ /* 0x000fda0003f25310 */
[----:B------:R-:W-:-:S04]  /*e6e0*/  @P1 LEA R12, P0, R241, R8, 0x2 ;  /* 0x00000008f10c1211 */ /* 0x000fc800078010ff */
[----:B------:R-:W-:Y:S02]  /*e6f0*/  @P1 LEA.HI.X R13, R241, R9, R76, 0x2, P0 ;  /* 0x00000009f10d1211 */ /* 0x000fe400000f144c */
[----:B------:R-:W5:Y:S04]  /*e700*/  LD.E R9, desc[UR6][R10.64+0xc0] ;  /* 0x0000c0060a097980 */ /* 0x000f68000c101900 */
[----:B------:R1:W2:Y:S01]  /*e710*/  @P1 LD.E R2, desc[UR6][R12.64] ;  /* 0x000000060c021980 */ /* 0x0002a2000c101900 */
[-C--:B------:R-:W-:Y:S02]  /*e720*/  LEA R15, P0, R194, R190.reuse, 0x5 ;  /* 0x000000bec20f7211 */ /* 0x080fe400078028ff */
[----:B------:R-:W-:Y:S01]  /*e730*/  IADD3 R5, P1, R5, R190, RZ ;  /* 0x000000be05057210 */ /* 0x000fe20007f3e0ff */
[----:B------:R-:W-:Y:S01]  /*e740*/  IMAD.MOV.U32 R192, RZ, RZ, R190 ;  /* 0x000000ffffc07224 */ /* 0x000fe200078e00be */
[----:B------:R-:W-:-:S02]  /*e750*/  LEA R46, P2, R190, R196, 0x1 ;  /* 0x000000c4be2e7211 */ /* 0x000fc400078408ff */
[----:B------:R-:W-:Y:S02]  /*e760*/  LEA.HI.X R6, R194, R193, R195, 0x5, P0 ;  /* 0x000000c1c2067211 */ /* 0x000fe400000f2cc3 */
[----:B---3--:R-:W-:Y:S02]  /*e770*/  ISETP.NE.AND P4, PT, R0, RZ, PT ;  /* 0x000000ff0000720c */ /* 0x008fe40003f85270 */
[----:B------:R-:W-:Y:S01]  /*e780*/  LEA R40, P0, R15, R196, 0x1 ;  /* 0x000000c40f287211 */ /* 0x000fe200078008ff */
[--C-:B------:R-:W-:Y:S01]  /*e790*/  IMAD.X R3, R3, 0x1, R193.reuse, P1 ;  /* 0x0000000103037824 */ /* 0x100fe200008e06c1 */
[----:B------:R-:W-:Y:S02]  /*e7a0*/  LEA.HI.X R47, R190, R197, R193, 0x1, P2 ;  /* 0x000000c5be2f7211 */ /* 0x000fe400010f0cc1 */
[----:B-1----:R-:W-:-:S04]  /*e7b0*/  LEA.HI R13, R7, R7, RZ, 0x1 ;  /* 0x00000007070d7211 */ /* 0x002fc800078f08ff */
[----:B------:R-:W-:Y:S01]  /*e7c0*/  SHF.R.S32.HI R13, RZ, 0x1, R13 ;  /* 0x00000001ff0d7819 */ /* 0x000fe2000001140d */
[----:B------:R-:W-:Y:S01]  /*e7d0*/  IMAD R4, R195, 0x30, RZ ;  /* 0x00000030c3047824 */ /* 0x000fe200078e02ff */
[----:B------:R-:W-:-:S03]  /*e7e0*/  LEA R42, P1, R5, R196, 0x1 ;  /* 0x000000c4052a7211 */ /* 0x000fc600078208ff */
[----:B------:R-:W-:Y:S01]  /*e7f0*/  IMAD R8, R186, R13, R77 ;  /* 0x0000000dba087224 */ /* 0x000fe200078e024d */
[-C--:B------:R-:W-:Y:S01]  /*e800*/  LEA.HI.X R41, R15, R197.reuse, R6, 0x1, P0 ;  /* 0x000000c50f297211 */ /* 0x080fe200000f0c06 */
[----:B------:R-:W-:Y:S01]  /*e810*/  IMAD.WIDE.U32 R192, R194, 0x30, R192 ;  /* 0x00000030c2c07825 */ /* 0x000fe200078e00c0 */
[----:B------:R-:W-:-:S03]  /*e820*/  LEA.HI.X R43, R5, R197, R3, 0x1, P1 ;  /* 0x000000c5052b7211 */ /* 0x000fc600008f0c03 */
[----:B------:R-:W-:Y:S02]  /*e830*/  IMAD.IADD R15, R240, 0x1, -R69 ;  /* 0x00000001f00f7824 */ /* 0x000fe400078e0a45 */
[----:B------:R-:W-:Y:S01]  /*e840*/  IMAD.IADD R0, R77, 0x1, R8 ;  /* 0x000000014d007824 */ /* 0x000fe200078e0208 */
[----:B------:R-:W-:Y:S01]  /*e850*/  LEA R38, P1, R192, R196, 0x1 ;  /* 0x000000c4c0267211 */ /* 0x000fe200078208ff */
[----:B------:R-:W-:Y:S01]  /*e860*/  IMAD.IADD R3, R193, 0x1, R4 ;  /* 0x00000001c1037824 */ /* 0x000fe200078e0204 */
[----:B------:R-:W-:Y:S01]  /*e870*/  ISETP.GE.AND P0, PT, R186, R15, PT ;  /* 0x0000000fba00720c */ /* 0x000fe20003f06270 */
[----:B------:R-:W-:-:S03]  /*e880*/  IMAD.SHL.U32 R6, R13, 0x10, RZ ;  /* 0x000000100d067824 */ /* 0x000fc600078e00ff */
[----:B------:R-:W-:Y:S02]  /*e890*/  LEA.HI.X R39, R192, R197, R3, 0x1, P1 ;  /* 0x000000c5c0277211 */ /* 0x000fe400008f0c03 */
        /* <DEDUP_REMOVED lines=11> */
[----:B-----5:R-:W-:Y:S01]  /*e950*/  ISETP.GE.AND P2, PT, R18, R9, PT ;  /* 0x000000091200720c */ /* 0x020fe20003f46270 */
        /* <DEDUP_REMOVED lines=23> */
[----:B---3--:R-:W-:Y:S02]  /*ead0*/  LOP3.LUT R27, R2, 0xffff0000, RZ, 0xc0, !PT ;  /* 0xffff0000021b7812 */ /* 0x008fe400078ec0ff */
[----:B------:R-:W-:Y:S02]  /*eae0*/  LOP3.LUT R20, R3, 0xffff0000, RZ, 0xc0, !PT ;  /* 0xffff000003147812 */ /* 0x000fe400078ec0ff */
[----:B----4-:R-:W-:Y:S01]  /*eaf0*/  LOP3.LUT R29, R4, 0xffff0000, RZ, 0xc0, !PT ;  /* 0xffff0000041d7812 */ /* 0x010fe200078ec0ff */
        /* <DEDUP_REMOVED lines=25> */
.L_x_1854:
[----:B------:R-:W-:Y:S05]  /*ec90*/  BSYNC B0 ;  /* 0x0000000000007941 */ /* 0x000fea0003800000 */
.L_x_1853:
[----:B-----5:R3:W-:Y:S02]  /*eca0*/  STS.128 [R244], R20 ;  /* 0x00000014f4007388 */ /* 0x0207e40000000c00 */
.L_x_1852:
[----:B------:R-:W-:Y:S05]  /*ecb0*/  BSYNC B1 ;  /* 0x0000000000017941 */ /* 0x000fea0003800000 */
.L_x_1851:
        /* <DEDUP_REMOVED lines=45> */
.L_x_1856:
[----:B------:R-:W-:Y:S05]  /*ef90*/  BSYNC B0 ;  /* 0x0000000000007941 */ /* 0x000fea0003800000 */
.L_x_1855:
[----:B-----5:R1:W-:Y:S02]  /*efa0*/  STS.128 [R244+0x2000], R20 ;  /* 0x00200014f4007388 */ /* 0x0203e40000000c00 */
.L_x_1850:
[----:B------:R-:W-:Y:S05]  /*efb0*/  BSYNC B2 ;  /* 0x0000000000027941 */ /* 0x000fea0003800000 */
.L_x_1849:
[----:B------:R-:W-:Y:S01]  /*efc0*/  VIADD R0, R186, 0x10 ;  /* 0x00000010ba007836 */ /* 0x000fe20000000000 */
[----:B------:R-:W-:Y:S04]  /*efd0*/  BSSY B2, `(.L_x_1857) ;  /* 0x000006c000027945 */ /* 0x000fe80003800000 */
[----:B------:R-:W-:-:S04]  /*efe0*/  ISETP.GE.AND P0, PT, R0, R15, PT ;  /* 0x0000000f0000720c */ /* 0x000fc80003f06270 */
[----:B------:R-:W-:-:S13]  /*eff0*/  ISETP.LT.OR P0, PT, R57, -0x87, P0 ;  /* 0xffffff793900780c */ /* 0x000fda0000701670 */
[----:B------:R-:W-:Y:S05]  /*f000*/  @P0 BRA `(.L_x_1858) ;  /* 0x0000000400a00947 */ /* 0x000fea0003800000 */
[----:B-----5:R-:W-:Y:S01]  /*f010*/  ISETP.GE.AND P0, PT, R18, R9, PT ;  /* 0x000000091200720c */ /* 0x020fe20003f06270 */
        /* <DEDUP_REMOVED lines=53> */
.L_x_1862:
[----:B------:R-:W-:Y:S05]  /*f370*/  BSYNC B0 ;  /* 0x0000000000007941 */ /* 0x000fea0003800000 */
.L_x_1861:
[----:B-----5:R3:W-:Y:S02]  /*f380*/  STS.128 [R244+0x800], R20 ;  /* 0x00080014f4007388 */ /* 0x0207e40000000c00 */
.L_x_1860:
[----:B------:R-:W-:Y:S05]  /*f390*/  BSYNC B1 ;  /* 0x0000000000017941 */ /* 0x000fea0003800000 */
.L_x_1859:
        /* <DEDUP_REMOVED lines=45> */
.L_x_1864:
[----:B------:R-:W-:Y:S05]  /*f670*/  BSYNC B0 ;  /* 0x0000000000007941 */ /* 0x000fea0003800000 */
.L_x_1863:
[----:B-----5:R3:W-:Y:S02]  /*f680*/  STS.128 [R244+0x2800], R20 ;  /* 0x00280014f4007388 */ /* 0x0207e40000000c00 */
.L_x_1858:
[----:B------:R-:W-:Y:S05]  /*f690*/  BSYNC B2 ;  /* 0x0000000000027941 */ /* 0x000fea0003800000 */
.L_x_1857:
[----:B------:R-:W-:Y:S01]  /*f6a0*/  VIADD R6, R186, 0x20 ;  /* 0x00000020ba067836 */ /* 0x000fe20000000000 */
[----:B------:R-:W-:Y:S04]  /*f6b0*/  BSSY B2, `(.L_x_1865) ;  /* 0x000006d000027945 */ /* 0x000fe80003800000 */
[----:B------:R-:W-:-:S04]  /*f6c0*/  ISETP.GE.AND P0, PT, R6, R15, PT ;  /* 0x0000000f0600720c */ /* 0x000fc80003f06270 */
[----:B------:R-:W-:-:S13]  /*f6d0*/  ISETP.LT.OR P0, PT, R57, -0x107, P0 ;  /* 0xfffffef93900780c */ /* 0x000fda0000701670 */
[----:B------:R-:W-:Y:S05]  /*f6e0*/  @P0 BRA `(.L_x_1866) ;  /* 0x0000000400a40947 */ /* 0x000fea0003800000 */
[----:B-----5:R-:W-:Y:S01]  /*f6f0*/  ISETP.GE.AND P0, PT, R18, R9, PT ;  /* 0x000000091200720c */ /* 0x020fe20003f06270 */
        /* <DEDUP_REMOVED lines=54> */
.L_x_1870:
[----:B------:R-:W-:Y:S05]  /*fa60*/  BSYNC B0 ;  /* 0x0000000000007941 */ /* 0x000fea0003800000 */
.L_x_1869:
[----:B-----5:R3:W-:Y:S02]  /*fa70*/  STS.128 [R244+0x1000], R20 ;  /* 0x00100014f4007388 */ /* 0x0207e40000000c00 */
.L_x_1868:
[----:B------:R-:W-:Y:S05]  /*fa80*/  BSYNC B1 ;  /* 0x0000000000017941 */ /* 0x000fea0003800000 */
.L_x_1867:
        /* <DEDUP_REMOVED lines=9> */
[C---:B-----5:R-:W-:Y:S01]  /*fb20*/  LOP3.LUT R12, R41.reuse, 0xffff0000, RZ, 0xc0, !PT ;  /* 0xffff0000290c7812 */ /* 0x060fe200078ec0ff */
[----:B------:R-:W-:Y:S01]  /*fb30*/  IMAD.U32 R26, R42, 0x10000, RZ ;  /* 0x000100002a1a7824 */ /* 0x000fe200078e00ff */
[----:B---3--:R-:W-:Y:S02]  /*fb40*/  SHF.L.U32 R20, R41, 0x10, RZ ;  /* 0x0000001029147819 */ /* 0x008fe400000006ff */
[C---:B------:R-:W-:Y:S02]  /*fb50*/  LOP3.LUT R31, R43.reuse, 0xffff0000, RZ, 0xc0, !PT ;  /* 0xffff00002b1f7812 */ /* 0x040fe400078ec0ff */
[----:B------:R-:W-:-:S02]  /*fb60*/  SHF.L.U32 R33, R43, 0x10, RZ ;  /* 0x000000102b217819 */ /* 0x000fc400000006ff */
[----:B------:R-:W-:Y:S02]  /*fb70*/  SHF.L.U32 R21, R40, 0x10, RZ ;  /* 0x0000001028157819 */ /* 0x000fe400000006ff */
        /* <DEDUP_REMOVED lines=30> */
.L_x_1872:
[----:B------:R-:W-:Y:S05]  /*fd60*/  BSYNC B0 ;  /* 0x0000000000007941 */ /* 0x000fea0003800000 */
.L_x_1871:
[----:B-----5:R1:W-:Y:S02]  /*fd70*/  STS.128 [R244+0x3000], R40 ;  /* 0x00300028f4007388 */ /* 0x0203e40000000c00 */
.L_x_1866:
[----:B------:R-:W-:Y:S05]  /*fd80*/  BSYNC B2 ;  /* 0x0000000000027941 */ /* 0x000fea0003800000 */
.L_x_1865:
[----:B------:R-:W-:-:S05]  /*fd90*/  VIADD R12, R186, 0x30 ;  /* 0x00000030ba0c7836 */ /* 0x000fca0000000000 */
[----:B------:R-:W-:-:S04]  /*fda0*/  ISETP.GE.AND P0, PT, R12, R15, PT ;  /* 0x0000000f0c00720c */ /* 0x000fc80003f06270 */
[----:B------:R-:W-:-:S13]  /*fdb0*/  ISETP.LT.OR P0, PT, R57, -0x187, P0 ;  /* 0xfffffe793900780c */ /* 0x000fda0000701670 */
[----:B------:R-:W-:Y:S05]  /*fdc0*/  @P0 BRA `(.L_x_1873) ;  /* 0x0000003800e00947 */ /* 0x000fea0003800000 */
[----:B-----5:R-:W-:Y:S01]  /*fdd0*/  ISETP.GE.AND P0, PT, R18, R9, PT ;  /* 0x000000091200720c */ /* 0x020fe20003f06270 */
        /* <DEDUP_REMOVED lines=18> */
[C---:B-----5:R-:W-:Y:S02]  /*ff00*/  SHF.L.U32 R13, R21.reuse, 0x10, RZ ;  /* 0x00000010150d7819 */ /* 0x060fe400000006ff */
[----:B------:R-:W-:Y:S02]  /*ff10*/  LOP3.LUT R8, R21, 0xffff0000, RZ, 0xc0, !PT ;  /* 0xffff000015087812 */ /* 0x000fe400078ec0ff */
[C---:B------:R-:W-:Y:S02]  /*ff20*/  SHF.L.U32 R15, R20.reuse, 0x10, RZ ;  /* 0x00000010140f7819 */ /* 0x040fe400000006ff */
[----:B------:R-:W-:-:S02]  /*ff30*/  LOP3.LUT R25, R20, 0xffff0000, RZ, 0xc0, !PT ;  /* 0xffff000014197812 */ /* 0x000fc400078ec0ff */
[C---:B------:R-:W-:Y:S02]  /*ff40*/  SHF.L.U32 R24, R23.reuse, 0x10, RZ ;  /* 0x0000001017187819 */ /* 0x040fe400000006ff */
[----:B------:R-:W-:Y:S01]  /*ff50*/  LOP3.LUT R20, R23, 0xffff0000, RZ, 0xc0, !PT ;  /* 0xffff000017147812 */ /* 0x000fe200078ec0ff */
[C---:B------:R-:W-:Y:S01]  /*ff60*/  IMAD.U32 R23, R22.reuse, 0x10000, RZ ;  /* 0x0001000016177824 */ /* 0x040fe200078e00ff */
[----:B------:R-:W-:Y:S02]  /*ff70*/  LOP3.LUT R22, R22, 0xffff0000, RZ, 0xc0, !PT ;  /* 0xffff000016167812 */ /* 0x000fe400078ec0ff */
[----:B---3--:R-:W-:Y:S02]  /*ff80*/  LOP3.LUT R21, R4, 0xffff0000, RZ, 0xc0, !PT ;  /* 0xffff000004157812 */ /* 0x008fe400078ec0ff */
[----:B--2---:R-:W-:-:S03]  /*ff90*/  LOP3.LUT R18, R2, 0xffff0000, RZ, 0xc0, !PT ;  /* 0xffff000002127812 */ /* 0x004fc600078ec0ff */
[C---:B------:R-:W-:Y:S01]  /*ffa0*/  FMUL.FTZ R27, R8.reuse, R21 ;  /* 0x00000015081b7220 */ /* 0x040fe20000410000 */
[----:B------:R-:W-:Y:S02]  /*ffb0*/  LOP3.LUT R17, R3, 0xffff0000, RZ, 0xc0, !PT ;  /* 0xffff000003117812 */ /* 0x000fe400078ec0ff */
[----:B------:R-:W-:Y:S01]  /*ffc0*/  LOP3.LUT R19, R5, 0xffff0000, RZ, 0xc0, !PT ;  /* 0xffff000005137812 */ /* 0x000fe200078ec0ff */
[-C--:B------:R-:W-:Y:S01]  /*ffd0*/  FMUL.FTZ R16, R8, R18.reuse ;  /* 0x0000001208107220 */ /* 0x080fe20000410000 */
[----:B------:R-:W-:Y:S02]  /*ffe0*/  SHF.L.U32 R2, R2, 0x10, RZ ;  /* 0x0000001002027819 */ /* 0x000fe400000006ff */
[----:B------:R-:W-:Y:S01]  /*fff0*/  SHF.L.U32 R3, R3, 0x10, RZ ;  /* 0x0000001003037819 */ /* 0x000fe200000006ff */
[----:B------:R-:W-:Y:S01]  /*10000*/  IMAD.U32 R4, R4, 0x10000, RZ ;  /* 0x0001000004047824 */ /* 0x000fe200078e00ff */
[----:B------:R-:W-:Y:S01]  /*10010*/  SHF.L.U32 R5, R5, 0x10, RZ ;  /* 0x0000001005057819 */ /* 0x000fe200000006ff */
[C---:B------:R-:W-:Y:S01]  /*10020*/  FFMA.FTZ R27, R13.reuse, R18, R27 ;  /* 0x000000120d1b7223 */ /* 0x040fe2000001001b */
[----:B------:R-:W-:Y:S01]  /*10030*/  FMUL.FTZ R31, R20, R17 ;  /* 0x00000011141f7220 */ /* 0x000fe20000410000 */
[----:B------:R-:W-:Y:S01]  /*10040*/  FFMA.FTZ R16, R13, R21, -R16 ;  /* 0x000000150d107223 */ /* 0x000fe20000010810 */
[C---:B------:R-:W-:Y:S01]  /*10050*/  FMUL.FTZ R8, R25.reuse, R2 ;  /* 0x0000000219087220 */ /* 0x040fe20000410000 */
[----:B------:R-:W-:Y:S01]  /*10060*/  FMUL.FTZ R18, R22, R3 ;  /* 0x0000000316127220 */ /* 0x000fe20000410000 */
[----:B------:R-:W-:Y:S01]  /*10070*/  FMUL.FTZ R13, R20, R19 ;  /* 0x00000013140d7220 */ /* 0x000fe20000410000 */
[-C--:B------:R-:W-:Y:S01]  /*10080*/  FMUL.FTZ R25, R25, R4.reuse ;  /* 0x0000000419197220 */ /* 0x080fe20000410000 */
        /* <DEDUP_REMOVED lines=11> */
.L_x_1877:
[----:B------:R-:W-:Y:S05]  /*10140*/  BSYNC B0 ;  /* 0x0000000000007941 */ /* 0x000fea0003800000 */
.L_x_1876:
[----:B-----5:R3:W-:Y:S02]  /*10150*/  STS.128 [R244+0x1800], R20 ;  /* 0x00180014f4007388 */ /* 0x0207e40000000c00 */
.L_x_1875:
[----:B------:R-:W-:Y:S05]  /*10160*/  BSYNC B1 ;  /* 0x0000000000017941 */ /* 0x000fea0003800000 */
.L_x_1874:
        /* <DEDUP_REMOVED lines=10> */
[----:B---3--:R-:W-:Y:S01]  /*10210*/  IMAD.U32 R20, R38, 0x10000, RZ ;  /* 0x0001000026147824 */ /* 0x008fe200078e00ff */
[----:B------:R-:W-:Y:S02]  /*10220*/  SHF.L.U32 R8, R37, 0x10, RZ ;  /* 0x0000001025087819 */ /* 0x000fe400000006ff */
        /* <DEDUP_REMOVED lines=33> */
.L_x_1879:
[----:B------:R-:W-:Y:S05]  /*10440*/  BSYNC B0 ;  /* 0x0000000000007941 */ /* 0x000fea0003800000 */
.L_x_1878:
[----:B-----5:R1:W-:Y:S01]  /*10450*/  STS.128 [R244+0x3800], R36 ;  /* 0x00380024f4007388 */ /* 0x0203e20000000c00 */
[----:B------:R-:W-:Y:S05]  /*10460*/  BRA `(.L_x_1873) ;  /* 0x0000003400387947 */ /* 0x000fea0003800000 */
.L_x_1848:
[----:B------:R-:W-:Y:S04]  /*10470*/  BSSY B2, `(.L_x_1880) ;  /* 0x00000b4000027945 */ /* 0x000fe80003800000 */
[----:B------:R-:W-:Y:S05]  /*10480*/  @!P0 BRA `(.L_x_1881) ;  /* 0x0000000800c88947 */ /* 0x000fea0003800000 */
[----:B-----5:R-:W-:Y:S01]  /*10490*/  ISETP.GE.AND P0, PT, R18, R9, PT ;  /* 0x000000091200720c */ /* 0x020fe20003f06270 */
        /* <DEDUP_REMOVED lines=14> */
[----:B------:R-:W-:Y:S02]  /*10580*/  LEA.HI.X.SX32 R5, R5, R3, 0x1, P0 ;  /* 0x0000000305057211 */ /* 0x000fe400000f0eff */
[C---:B------:R-:W-:Y:S01]  /*10590*/  LEA R24, P0, R25.reuse, R16, 0x1 ;  /* 0x0000001019187211 */ /* 0x040fe200078008ff */
[----:B------:R-:W3:Y:S03]  /*105a0*/  LD.E.128 R20, desc[UR6][R20.64] ;  /* 0x0000000614147980 */ /* 0x000ee6000c101d00 */
[----:B------:R-:W-:Y:S01]  /*105b0*/  LEA.HI.X R25, R25, R17, R5, 0x1, P0 ;  /* 0x0000001119197211 */ /* 0x000fe200000f0c05 */
[----:B------:R-:W-:Y:S01]  /*105c0*/  IMAD.MOV.U32 R5, RZ, RZ, RZ ;  /* 0x000000ffff057224 */ /* 0x000fe200078e00ff */
[----:B------:R-:W-:-:S04]  /*105d0*/  @P1 IADD3 R5, -R13, RZ, RZ ;  /* 0x000000ff0d051210 */ /* 0x000fc80007ffe1ff */
[C---:B------:R-:W-:Y:S01]  /*105e0*/  IADD3 R29, P0, R5.reuse, R2, RZ ;  /* 0x00000002051d7210 */ /* 0x040fe20007f1e0ff */
[----:B------:R-:W4:Y:S03]  /*105f0*/  LD.E.128 R24, desc[UR6][R24.64] ;  /* 0x0000000618187980 */ /* 0x000f26000c101d00 */
[----:B------:R-:W-:Y:S02]  /*10600*/  LEA.HI.X.SX32 R5, R5, R3, 0x1, P0 ;  /* 0x0000000305057211 */ /* 0x000fe400000f0eff */
[----:B------:R-:W-:-:S04]  /*10610*/  LEA R28, P0, R29, R36, 0x1 ;  /* 0x000000241d1c7211 */ /* 0x000fc800078008ff */
[----:B------:R-:W-:-:S06]  /*10620*/  LEA.HI.X R29, R29, R37, R5, 0x1, P0 ;  /* 0x000000251d1d7211 */ /* 0x000fcc00000f0c05 */
[----:B------:R-:W2:Y:S01]  /*10630*/  LD.E.128 R28, desc[UR6][R28.64] ;  /* 0x000000061c1c7980 */ /* 0x000ea2000c101d00 */
[C---:B-----5:R-:W-:Y:S01]  /*10640*/  IMAD.U32 R5, R32.reuse, 0x10000, RZ ;  /* 0x0001000020057824 */ /* 0x060fe200078e00ff */
[----:B------:R-:W-:Y:S01]  /*10650*/  LOP3.LUT R4, R32, 0xffff0000, RZ, 0xc0, !PT ;  /* 0xffff000020047812 */ /* 0x000fe200078ec0ff */
[C---:B------:R-:W-:Y:S01]  /*10660*/  IMAD.U32 R32, R34.reuse, 0x10000, RZ ;  /* 0x0001000022207824 */ /* 0x040fe200078e00ff */
[----:B------:R-:W-:Y:S02]  /*10670*/  LOP3.LUT R12, R34, 0xffff0000, RZ, 0xc0, !PT ;  /* 0xffff0000220c7812 */ /* 0x000fe400078ec0ff */
[C---:B------:R-:W-:Y:S02]  /*10680*/  LOP3.LUT R8, R35.reuse, 0xffff0000, RZ, 0xc0, !PT ;  /* 0xffff000023087812 */ /* 0x040fe400078ec0ff */
[----:B------:R-:W-:Y:S02]  /*10690*/  SHF.L.U32 R44, R35, 0x10, RZ ;  /* 0x00000010232c7819 */ /* 0x000fe400000006ff */
[----:B------:R-:W-:-:S02]  /*106a0*/  LOP3.LUT R0, R33, 0xffff0000, RZ, 0xc0, !PT ;  /* 0xffff000021007812 */ /* 0x000fc400078ec0ff */
[----:B------:R-:W-:Y:S01]  /*106b0*/  SHF.L.U32 R33, R33, 0x10, RZ ;  /* 0x0000001021217819 */ /* 0x000fe200000006ff */
[C---:B---3--:R-:W-:Y:S01]  /*106c0*/  IMAD.U32 R35, R20.reuse, 0x10000, RZ ;  /* 0x0001000014237824 */ /* 0x048fe200078e00ff */
[----:B------:R-:W-:Y:S01]  /*106d0*/  LOP3.LUT R34, R20, 0xffff0000, RZ, 0xc0, !PT ;  /* 0xffff000014227812 */ /* 0x000fe200078ec0ff */
[----:B------:R-:W-:Y:S01]  /*106e0*/  IMAD.U32 R45, R22, 0x10000, RZ ;  /* 0x00010000162d7824 */ /* 0x000fe200078e00ff */
[C---:B------:R-:W-:Y:S02]  /*106f0*/  SHF.L.U32 R20, R21.reuse, 0x10, RZ ;  /* 0x0000001015147819 */ /* 0x040fe400000006ff */
[----:B------:R-:W-:Y:S02]  /*10700*/  LOP3.LUT R48, R21, 0xffff0000, RZ, 0xc0, !PT ;  /* 0xffff000015307812 */ /* 0x000fe400078ec0ff */
[C---:B------:R-:W-:Y:S02]  /*10710*/  SHF.L.U32 R21, R23.reuse, 0x10, RZ ;  /* 0x0000001017157819 */ /* 0x040fe400000006ff */
[----:B------:R-:W-:Y:S01]  /*10720*/  LOP3.LUT R51, R23, 0xffff0000, RZ, 0xc0, !PT ;  /* 0xffff000017337812 */ /* 0x000fe200078ec0ff */
[C---:B----4-:R-:W-:Y:S01]  /*10730*/  IMAD.U32 R50, R24.reuse, 0x10000, RZ ;  /* 0x0001000018327824 */ /* 0x050fe200078e00ff */
[----:B------:R-:W-:Y:S01]  /*10740*/  LOP3.LUT R49, R24, 0xffff0000, RZ, 0xc0, !PT ;  /* 0xffff000018317812 */ /* 0x000fe200078ec0ff */
[----:B------:R-:W-:Y:S01]  /*10750*/  IMAD.U32 R52, R26, 0x10000, RZ ;  /* 0x000100001a347824 */ /* 0x000fe200078e00ff */
[C---:B------:R-:W-:Y:S01]  /*10760*/  SHF.L.U32 R23, R25.reuse, 0x10, RZ ;  /* 0x0000001019177819 */ /* 0x040fe200000006ff */
        /* <DEDUP_REMOVED lines=11> */
[----:B------:R-:W-:Y:S01]  /*10820*/  FMUL.FTZ R20, R20, R23 ;  /* 0x0000001714147220 */ /* 0x000fe20000410000 */
[----:B------:R-:W-:Y:S01]  /*10830*/  @!P1 FADD.FTZ R26, -R26, -RZ ;  /* 0x800000ff1a1a9221 */ /* 0x000fe20000010100 */
[----:B------:R-:W-:Y:S01]  /*10840*/  @!P1 FADD.FTZ R52, -R52, -RZ ;  /* 0x800000ff34349221 */ /* 0x000fe20000010100 */
        /* <DEDUP_REMOVED lines=27> */
.L_x_1885:
[----:B------:R-:W-:Y:S05]  /*10a00*/  BSYNC B0 ;  /* 0x0000000000007941 */ /* 0x000fea0003800000 */
.L_x_1884:
[----:B-----5:R3:W-:Y:S02]  /*10a10*/  STS.128 [R244], R32 ;  /* 0x00000020f4007388 */ /* 0x0207e40000000c00 */
.L_x_1883:
[----:B------:R-:W-:Y:S05]  /*10a20*/  BSYNC B1 ;  /* 0x0000000000017941 */ /* 0x000fea0003800000 */
.L_x_1882:
        /* <DEDUP_REMOVED lines=16> */
[----:B------:R-:W2:Y:S03]  /*10b30*/  LD.E.128 R20, desc[UR6][R20.64+0x80] ;  /* 0x0000800614147980 */ /* 0x000ea6000c101d00 */
        /* <DEDUP_REMOVED lines=8> */
[----:B------:R-:W4:Y:S01]  /*10bc0*/  LD.E.128 R28, desc[UR6][R28.64+0x80] ;  /* 0x000080061c1c7980 */ /* 0x000f22000c101d00 */
        /* <DEDUP_REMOVED lines=8> */
[C---:B--2---:R-:W-:Y:S01]  /*10c50*/  IMAD.U32 R35, R20.reuse, 0x10000, RZ ;  /* 0x0001000014237824 */ /* 0x044fe200078e00ff */
[----:B------:R-:W-:Y:S01]  /*10c60*/  LOP3.LUT R34, R20, 0xffff0000, RZ, 0xc0, !PT ;  /* 0xffff000014227812 */ /* 0x000fe200078ec0ff */
[----:B------:R-:W-:Y:S01]  /*10c70*/  IMAD.U32 R45, R22, 0x10000, RZ ;  /* 0x00010000162d7824 */ /* 0x000fe200078e00ff */
[C---:B------:R-:W-:Y:S02]  /*10c80*/  SHF.L.U32 R20, R21.reuse, 0x10, RZ ;  /* 0x0000001015147819 */ /* 0x040fe400000006ff */
[----:B---3--:R-:W-:Y:S02]  /*10c90*/  LOP3.LUT R46, R21, 0xffff0000, RZ, 0xc0, !PT ;  /* 0xffff0000152e7812 */ /* 0x008fe400078ec0ff */
        /* <DEDUP_REMOVED lines=47> */
.L_x_1887:
[----:B------:R-:W-:Y:S05]  /*10f90*/  BSYNC B0 ;  /* 0x0000000000007941 */ /* 0x000fea0003800000 */
.L_x_1886:
[----:B-----5:R1:W-:Y:S02]  /*10fa0*/  STS.128 [R244+0x2000], R32 ;  /* 0x00200020f4007388 */ /* 0x0203e40000000c00 */
.L_x_1881:
[----:B------:R-:W-:Y:S05]  /*10fb0*/  BSYNC B2 ;  /* 0x0000000000027941 */ /* 0x000fea0003800000 */
.L_x_1880:
[----:B------:R-:W-:Y:S01]  /*10fc0*/  VIADD R0, R186, 0x10 ;  /* 0x00000010ba007836 */ /* 0x000fe20000000000 */
[----:B------:R-:W-:Y:S04]  /*10fd0*/  BSSY B2, `(.L_x_1888) ;  /* 0x00000bb000027945 */ /* 0x000fe80003800000 */
[----:B------:R-:W-:-:S04]  /*10fe0*/  ISETP.GE.AND P0, PT, R0, R15, PT ;  /* 0x0000000f0000720c */ /* 0x000fc80003f06270 */
[----:B------:R-:W-:-:S13]  /*10ff0*/  ISETP.LT.OR P0, PT, R57, -0x87, P0 ;  /* 0xffffff793900780c */ /* 0x000fda0000701670 */
[----:B------:R-:W-:Y:S05]  /*11000*/  @P0 BRA `(.L_x_1889) ;  /* 0x0000000800dc0947 */ /* 0x000fea0003800000 */
[----:B-----5:R-:W-:Y:S01]  /*11010*/  ISETP.GE.AND P0, PT, R18, R9, PT ;  /* 0x000000091200720c */ /* 0x020fe20003f06270 */
        /* <DEDUP_REMOVED lines=25> */
[----:B------:R-:W4:Y:S03]  /*111b0*/  LD.E.128 R20, desc[UR6][R20.64] ;  /* 0x0000000614147980 */ /* 0x000f26000c101d00 */
[----:B------:R-:W-:-:S06]  /*111c0*/  LEA.HI.X R29, R5, R37, R4, 0x1, P1 ;  /* 0x00000025051d7211 */ /* 0x000fcc00008f0c04 */
[----:B------:R-:W4:Y:S01]  /*111d0*/  LD.E.128 R28, desc[UR6][R28.64] ;  /* 0x000000061c1c7980 */ /* 0x000f22000c101d00 */
[C---:B-----5:R-:W-:Y:S01]  /*111e0*/  IMAD.U32 R8, R32.reuse, 0x10000, RZ ;  /* 0x0001000020087824 */ /* 0x060fe200078e00ff */
[----:B------:R-:W-:Y:S01]  /*111f0*/  LOP3.LUT R5, R32, 0xffff0000, RZ, 0xc0, !PT ;  /* 0xffff000020057812 */ /* 0x000fe200078ec0ff */
[C---:B------:R-:W-:Y:S01]  /*11200*/  IMAD.U32 R44, R33.reuse, 0x10000, RZ ;  /* 0x00010000212c7824 */ /* 0x040fe200078e00ff */
[----:B------:R-:W-:Y:S01]  /*11210*/  LOP3.LUT R4, R33, 0xffff0000, RZ, 0xc0, !PT ;  /* 0xffff000021047812 */ /* 0x000fe200078ec0ff */
[C---:B------:R-:W-:Y:S01]  /*11220*/  IMAD.U32 R45, R35.reuse, 0x10000, RZ ;  /* 0x00010000232d7824 */ /* 0x040fe200078e00ff */
[C---:B------:R-:W-:Y:S02]  /*11230*/  SHF.L.U32 R33, R34.reuse, 0x10, RZ ;  /* 0x0000001022217819 */ /* 0x040fe400000006ff */
[----:B------:R-:W-:Y:S02]  /*11240*/  LOP3.LUT R32, R34, 0xffff0000, RZ, 0xc0, !PT ;  /* 0xffff000022207812 */ /* 0x000fe400078ec0ff */
[----:B------:R-:W-:Y:S01]  /*11250*/  LOP3.LUT R12, R35, 0xffff0000, RZ, 0xc0, !PT ;  /* 0xffff0000230c7812 */ /* 0x000fe200078ec0ff */
[C---:B---3--:R-:W-:Y:S01]  /*11260*/  IMAD.U32 R35, R24.reuse, 0x10000, RZ ;  /* 0x0001000018237824 */ /* 0x048fe200078e00ff */
[----:B------:R-:W-:Y:S01]  /*11270*/  LOP3.LUT R34, R24, 0xffff0000, RZ, 0xc0, !PT ;  /* 0xffff000018227812 */ /* 0x000fe200078ec0ff */
[----:B--2---:R-:W-:Y:S01]  /*11280*/  IMAD.U32 R46, R26, 0x10000, RZ ;  /* 0x000100001a2e7824 */ /* 0x004fe200078e00ff */
[C---:B------:R-:W-:Y:S01]  /*11290*/  SHF.L.U32 R24, R25.reuse, 0x10, RZ ;  /* 0x0000001019187819 */ /* 0x040fe200000006ff */
[----:B----4-:R-:W-:Y:S01]  /*112a0*/  IMAD.U32 R53, R22, 0x10000, RZ ;  /* 0x0001000016357824 */ /* 0x010fe200078e00ff */
        /* <DEDUP_REMOVED lines=16> */
[----:B------:R-:W-:Y:S01]  /*113b0*/  LOP3.LUT R22, R23, 0xffff0000, RZ, 0xc0, !PT ;  /* 0xffff000017167812 */ /* 0x000fe200078ec0ff */
[----:B------:R-:W-:Y:S01]  /*113c0*/  FMUL.FTZ R49, R49, R24 ;  /* 0x0000001831317220 */ /* 0x000fe20000410000 */
[----:B------:R-:W-:Y:S01]  /*113d0*/  SHF.L.U32 R20, R23, 0x10, RZ ;  /* 0x0000001017147819 */ /* 0x000fe200000006ff */
[----:B------:R-:W-:Y:S01]  /*113e0*/  @!P0 FADD.FTZ R46, -R46, -RZ ;  /* 0x800000ff2e2e8221 */ /* 0x000fe20000010100 */
[----:B------:R-:W-:Y:S01]  /*113f0*/  FMUL.FTZ R21, R21, R26 ;  /* 0x0000001a15157220 */ /* 0x000fe20000410000 */
[----:B------:R-:W-:Y:S01]  /*11400*/  FMUL.FTZ R27, R22, R27 ;  /* 0x0000001b161b7220 */ /* 0x000fe20000410000 */
[C---:B------:R-:W-:Y:S01]  /*11410*/  IMAD.U32 R24, R28.reuse, 0x10000, RZ ;  /* 0x000100001c187824 */ /* 0x040fe200078e00ff */
[----:B------:R-:W-:Y:S01]  /*11420*/  LOP3.LUT R23, R28, 0xffff0000, RZ, 0xc0, !PT ;  /* 0xffff00001c177812 */ /* 0x000fe200078ec0ff */
[----:B------:R-:W-:Y:S01]  /*11430*/  FMUL.FTZ R20, R20, R25 ;  /* 0x0000001914147220 */ /* 0x000fe20000410000 */
[C---:B------:R-:W-:Y:S01]  /*11440*/  SHF.L.U32 R22, R29.reuse, 0x10, RZ ;  /* 0x000000101d167819 */ /* 0x040fe200000006ff */
        /* <DEDUP_REMOVED lines=21> */
.L_x_1893:
[----:B------:R-:W-:Y:S05]  /*115a0*/  BSYNC B0 ;  /* 0x0000000000007941 */ /* 0x000fea0003800000 */
.L_x_1892:
[----:B-----5:R3:W-:Y:S02]  /*115b0*/  STS.128 [R244+0x800], R32 ;  /* 0x00080020f4007388 */ /* 0x0207e40000000c00 */
.L_x_1891:
[----:B------:R-:W-:Y:S05]  /*115c0*/  BSYNC B1 ;  /* 0x0000000000017941 */ /* 0x000fea0003800000 */
.L_x_1890:
        /* <DEDUP_REMOVED lines=15> */
[----:B------:R-:W-:-:S04]  /*116c0*/  IADD3 R25, P1, R23, R5, RZ ;  /* 0x0000000517197210 */ /* 0x000fc80007f3e0ff */
[----:B------:R-:W-:Y:S02]  /*116d0*/  LEA.HI.X.SX32 R23, R23, R4, 0x1, P1 ;  /* 0x0000000417177211 */ /* 0x000fe400008f0eff */
[C---:B------:R-:W-:Y:S02]  /*116e0*/  LEA R24, P1, R25.reuse, R16, 0x1 ;  /* 0x0000001019187211 */ /* 0x040fe400078208ff */
[----:B------:R-:W-:Y:S01]  /*116f0*/  MOV R6, RZ ;  /* 0x000000ff00067202 */ /* 0x000fe20000000f00 */
[----:B------:R-:W-:Y:S01]  /*11700*/  @P0 IMAD.MOV R6, RZ, RZ, -R13 ;  /* 0x000000ffff060224 */ /* 0x000fe200078e0a0d */
[----:B------:R-:W-:Y:S01]  /*11710*/  LEA.HI.X R25, R25, R17, R23, 0x1, P1 ;  /* 0x0000001119197211 */ /* 0x000fe200008f0c17 */
[----:B------:R-:W-:-:S03]  /*11720*/  IMAD.WIDE R20, R21, 0x2, R42 ;  /* 0x0000000215147825 */ /* 0x000fc600078e022a */
[C---:B------:R-:W-:Y:S02]  /*11730*/  IADD3 R5, P1, R6.reuse, R5, RZ ;  /* 0x0000000506057210 */ /* 0x040fe40007f3e0ff */
[----:B------:R-:W3:Y:S02]  /*11740*/  LD.E.128 R24, desc[UR6][R24.64] ;  /* 0x0000000618187980 */ /* 0x000ee4000c101d00 */
        /* <DEDUP_REMOVED lines=8> */
[----:B------:R-:W-:Y:S02]  /*117d0*/  LOP3.LUT R12, R34, 0xffff0000, RZ, 0xc0, !PT ;  /* 0xffff0000220c7812 */ /* 0x000fe400078ec0ff */
[C---:B------:R-:W-:Y:S02]  /*117e0*/  LOP3.LUT R8, R35.reuse, 0xffff0000, RZ, 0xc0, !PT ;  /* 0xffff000023087812 */ /* 0x040fe400078ec0ff */
[----:B-1----:R-:W-:Y:S02]  /*117f0*/  SHF.L.U32 R42, R35, 0x10, RZ ;  /* 0x00000010232a7819 */ /* 0x002fe400000006ff */
[----:B------:R-:W-:-:S02]  /*11800*/  LOP3.LUT R4, R33, 0xffff0000, RZ, 0xc0, !PT ;  /* 0xffff000021047812 */ /* 0x000fc400078ec0ff */
[----:B------:R-:W-:Y:S01]  /*11810*/  SHF.L.U32 R33, R33, 0x10, RZ ;  /* 0x0000001021217819 */ /* 0x000fe200000006ff */
[C---:B---3--:R-:W-:Y:S01]  /*11820*/  IMAD.U32 R35, R24.reuse, 0x10000, RZ ;  /* 0x0001000018237824 */ /* 0x048fe200078e00ff */
[----:B------:R-:W-:Y:S01]  /*11830*/  LOP3.LUT R34, R24, 0xffff0000, RZ, 0xc0, !PT ;  /* 0xffff000018227812 */ /* 0x000fe200078ec0ff */
[----:B------:R-:W-:Y:S01]  /*11840*/  IMAD.U32 R43, R26, 0x10000, RZ ;  /* 0x000100001a2b7824 */ /* 0x000fe200078e00ff */
[----:B------:R-:W-:Y:S01]  /*11850*/  SHF.L.U32 R24, R25, 0x10, RZ ;  /* 0x0000001019187819 */ /* 0x000fe200000006ff */
[----:B------:R-:W-:Y:S01]  /*11860*/  @!P0 FADD.FTZ R35, -R35, -RZ ;  /* 0x800000ff23238221 */ /* 0x000fe20000010100 */
[----:B------:R-:W-:Y:S01]  /*11870*/  LOP3.LUT R44, R25, 0xffff0000, RZ, 0xc0, !PT ;  /* 0xffff0000192c7812 */ /* 0x000fe200078ec0ff */
[----:B--2---:R-:W-:Y:S01]  /*11880*/  IMAD.U32 R46, R20, 0x10000, RZ ;  /* 0x00010000142e7824 */ /* 0x004fe200078e00ff */
[C---:B------:R-:W-:Y:S01]  /*11890*/  SHF.L.U32 R25, R27.reuse, 0x10, RZ ;  /* 0x000000101b197819 */ /* 0x040fe200000006ff */
[----:B------:R-:W-:Y:S01]  /*118a0*/  IMAD.U32 R48, R22, 0x10000, RZ ;  /* 0x0001000016307824 */ /* 0x000fe200078e00ff */
        /* <DEDUP_REMOVED lines=18> */
[----:B------:R-:W-:Y:S01]  /*119d0*/  SHF.L.U32 R20, R29, 0x10, RZ ;  /* 0x000000101d147819 */ /* 0x000fe200000006ff */
[----:B------:R-:W-:Y:S01]  /*119e0*/  FMUL.FTZ R27, R22, R27 ;  /* 0x0000001b161b7220 */ /* 0x000fe20000410000 */
[----:B------:R-:W-:Y:S01]  /*119f0*/  LOP3.LUT R22, R28, 0xffff0000, RZ, 0xc0, !PT ;  /* 0xffff00001c167812 */ /* 0x000fe200078ec0ff */
        /* <DEDUP_REMOVED lines=22> */
.L_x_1895:
[----:B------:R-:W-:Y:S05]  /*11b60*/  BSYNC B0 ;  /* 0x0000000000007941 */ /* 0x000fea0003800000 */
.L_x_1894:
[----:B-----5:R3:W-:Y:S02]  /*11b70*/  STS.128 [R244+0x2800], R32 ;  /* 0x00280020f4007388 */ /* 0x0207e40000000c00 */
.L_x_1889:
[----:B------:R-:W-:Y:S05]  /*11b80*/  BSYNC B2 ;  /* 0x0000000000027941 */ /* 0x000fea0003800000 */
.L_x_1888:
        /* <DEDUP_REMOVED lines=36> */
[----:B------:R-:W-:Y:S02]  /*11dd0*/  LOP3.LUT R5, R32, 0xffff0000, RZ, 0xc0, !PT ;  /* 0xffff000020057812 */ /* 0x000fe400078ec0ff */
[C---:B------:R-:W-:Y:S02]  /*11de0*/  LOP3.LUT R4, R33.reuse, 0xffff0000, RZ, 0xc0, !PT ;  /* 0xffff000021047812 */ /* 0x040fe400078ec0ff */
[----:B------:R-:W-:Y:S01]  /*11df0*/  SHF.L.U32 R42, R33, 0x10, RZ ;  /* 0x00000010212a7819 */ /* 0x000fe200000006ff */
[C---:B------:R-:W-:Y:S01]  /*11e00*/  IMAD.U32 R33, R34.reuse, 0x10000, RZ ;  /* 0x0001000022217824 */ /* 0x040fe200078e00ff */
[----:B------:R-:W-:Y:S02]  /*11e10*/  LOP3.LUT R32, R34, 0xffff0000, RZ, 0xc0, !PT ;  /* 0xffff000022207812 */ /* 0x000fe400078ec0ff */
[----:B------:R-:W-:-:S02]  /*11e20*/  LOP3.LUT R12, R35, 0xffff0000, RZ, 0xc0, !PT ;  /* 0xffff0000230c7812 */ /* 0x000fc400078ec0ff */
[----:B------:R-:W-:Y:S01]  /*11e30*/  SHF.L.U32 R43, R35, 0x10, RZ ;  /* 0x00000010232b7819 */ /* 0x000fe200000006ff */
[C---:B---3--:R-:W-:Y:S01]  /*11e40*/  IMAD.U32 R35, R24.reuse, 0x10000, RZ ;  /* 0x0001000018237824 */ /* 0x048fe200078e00ff */
[----:B------:R-:W-:Y:S01]  /*11e50*/  LOP3.LUT R34, R24, 0xffff0000, RZ, 0xc0, !PT ;  /* 0xffff000018227812 */ /* 0x000fe200078ec0ff */
[----:B------:R-:W-:Y:S01]  /*11e60*/  IMAD.U32 R44, R26, 0x10000, RZ ;  /* 0x000100001a2c7824 */ /* 0x000fe200078e00ff */
[C---:B------:R-:W-:Y:S01]  /*11e70*/  SHF.L.U32 R24, R25.reuse, 0x10, RZ ;  /* 0x0000001019187819 */ /* 0x040fe200000006ff */
[----:B--2---:R-:W-:Y:S01]  /*11e80*/  IMAD.U32 R51, R22, 0x10000, RZ ;  /* 0x0001000016337824 */ /* 0x004fe200078e00ff */
        /* <DEDUP_REMOVED lines=22> */
[C---:B----4-:R-:W-:Y:S01]  /*11ff0*/  IMAD.U32 R24, R28.reuse, 0x10000, RZ ;  /* 0x000100001c187824 */ /* 0x050fe200078e00ff */
        /* <DEDUP_REMOVED lines=24> */
.L_x_1901:
[----:B------:R-:W-:Y:S05]  /*12180*/  BSYNC B0 ;  /* 0x0000000000007941 */ /* 0x000fea0003800000 */
.L_x_1900:
[----:B-----5:R3:W-:Y:S02]  /*12190*/  STS.128 [R244+0x1000], R32 ;  /* 0x00100020f4007388 */ /* 0x0207e40000000c00 */
.L_x_1899:
[----:B------:R-:W-:Y:S05]  /*121a0*/  BSYNC B1 ;  /* 0x0000000000017941 */ /* 0x000fea0003800000 */
.L_x_1898:
        /* <DEDUP_REMOVED lines=9> */
[----:B------:R-:W-:Y:S02]  /*12240*/  LEA R4, R13, 0x40, 0x5 ;  /* 0x000000400d047811 */ /* 0x000fe400078e28ff */
        /* <DEDUP_REMOVED lines=13> */
[----:B------:R-:W2:Y:S01]  /*12320*/  LD.E.128 R20, desc[UR6][R20.64] ;  /* 0x0000000614147980 */ /* 0x000ea2000c101d00 */
[----:B------:R-:W-:Y:S02]  /*12330*/  LEA.HI.X.SX32 R4, R8, R4, 0x1, P1 ;  /* 0x0000000408047211 */ /* 0x000fe400008f0eff */
[C---:B-1-3--:R-:W-:Y:S01]  /*12340*/  LEA R32, P1, R5.reuse, R36, 0x1 ;  /* 0x0000002405207211 */ /* 0x04afe200078208ff */
[----:B------:R-:W3:Y:S03]  /*12350*/  LD.E.128 R28, desc[UR6][R28.64+0x80] ;  /* 0x000080061c1c7980 */ /* 0x000ee6000c101d00 */
        /* <DEDUP_REMOVED lines=10> */
[C---:B--2---:R-:W-:Y:S01]  /*12400*/  IMAD.U32 R27, R20.reuse, 0x10000, RZ ;  /* 0x00010000141b7824 */ /* 0x044fe200078e00ff */
[----:B------:R-:W-:Y:S01]  /*12410*/  LOP3.LUT R26, R20, 0xffff0000, RZ, 0xc0, !PT ;  /* 0xffff0000141a7812 */ /* 0x000fe200078ec0ff */
[----:B------:R-:W-:Y:S01]  /*12420*/  IMAD.U32 R42, R22, 0x10000, RZ ;  /* 0x00010000162a7824 */ /* 0x000fe200078e00ff */
[C---:B------:R-:W-:Y:S01]  /*12430*/  SHF.L.U32 R20, R21.reuse, 0x10, RZ ;  /* 0x0000001015147819 */ /* 0x040fe200000006ff */
[----:B---3--:R-:W-:Y:S01]  /*12440*/  IMAD.U32 R44, R28, 0x10000, RZ ;  /* 0x000100001c2c7824 */ /* 0x008fe200078e00ff */
        /* <DEDUP_REMOVED lines=12> */
[----:B------:R-:W-:Y:S01]  /*12510*/  SHF.L.U32 R28, R31, 0x10, RZ ;  /* 0x000000101f1c7819 */ /* 0x000fe200000006ff */
[----:B------:R-:W-:Y:S01]  /*12520*/  @!P0 FADD.FTZ R43, -R43, -RZ ;  /* 0x800000ff2b2b8221 */ /* 0x000fe20000010100 */
[----:B------:R-:W-:Y:S01]  /*12530*/  LOP3.LUT R23, R23, 0xffff0000, RZ, 0xc0, !PT ;  /* 0xffff000017177812 */ /* 0x000fe200078ec0ff */
[----:B------:R-:W-:Y:S01]  /*12540*/  FMUL.FTZ R45, R45, R20 ;  /* 0x000000142d2d7220 */ /* 0x000fe20000410000 */
[----:B------:R-:W-:Y:S01]  /*12550*/  LOP3.LUT R29, R30, 0xffff0000, RZ, 0xc0, !PT ;  /* 0xffff00001e1d7812 */ /* 0x000fe200078ec0ff */
[----:B------:R-:W-:Y:S01]  /*12560*/  FMUL.FTZ R28, R28, R21 ;  /* 0x000000151c1c7220 */ /* 0x000fe20000410000 */
[----:B------:R-:W-:Y:S01]  /*12570*/  LOP3.LUT R30, R31, 0xffff0000, RZ, 0xc0, !PT ;  /* 0xffff00001f1e7812 */ /* 0x000fe200078ec0ff */
[----:B------:R-:W-:Y:S01]  /*12580*/  @!P0 FADD.FTZ R23, -R23, -RZ ;  /* 0x800000ff17178221 */ /* 0x000fe20000010100 */
[----:B----4-:R-:W-:Y:S01]  /*12590*/  LOP3.LUT R21, R32, 0xffff0000, RZ, 0xc0, !PT ;  /* 0xffff000020157812 */ /* 0x010fe200078ec0ff */
[----:B------:R-:W-:Y:S01]  /*125a0*/  FMUL.FTZ R29, R29, R22 ;  /* 0x000000161d1d7220 */ /* 0x000fe20000410000 */
[----:B------:R-:W-:Y:S01]  /*125b0*/  SHF.L.U32 R20, R33, 0x10, RZ ;  /* 0x0000001021147819 */ /* 0x000fe200000006ff */
[----:B------:R-:W-:Y:S01]  /*125c0*/  FMUL.FTZ R27, R44, R27 ;  /* 0x0000001b2c1b7220 */ /* 0x000fe20000410000 */
[----:B------:R-:W-:Y:S01]  /*125d0*/  FMUL.FTZ R26, R47, R26 ;  /* 0x0000001a2f1a7220 */ /* 0x000fe20000410000 */
[----:B------:R-:W-:Y:S01]  /*125e0*/  @!P0 FADD.FTZ R42, -R42, -RZ ;  /* 0x800000ff2a2a8221 */ /* 0x000fe20000010100 */
[----:B------:R-:W-:Y:S01]  /*125f0*/  IMAD.U32 R22, R32, 0x10000, RZ ;  /* 0x0001000020167824 */ /* 0x000fe200078e00ff */
[----:B------:R-:W-:Y:S01]  /*12600*/  LOP3.LUT R33, R33, 0xffff0000, RZ, 0xc0, !PT ;  /* 0xffff000021217812 */ /* 0x000fe200078ec0ff */
[----:B------:R-:W-:Y:S01]  /*12610*/  FMUL.FTZ R43, R46, R43 ;  /* 0x0000002b2e2b7220 */ /* 0x000fe20000410000 */
[----:B------:R-:W-:Y:S01]  /*12620*/  FMUL.FTZ R23, R30, R23 ;  /* 0x000000171e177220 */ /* 0x000fe20000410000 */
[C---:B------:R-:W-:Y:S01]  /*12630*/  IMAD.U32 R32, R34.reuse, 0x10000, RZ ;  /* 0x0001000022207824 */ /* 0x040fe200078e00ff */
        /* <DEDUP_REMOVED lines=18> */
.L_x_1903:
[----:B------:R-:W-:Y:S05]  /*12760*/  BSYNC B0 ;  /* 0x0000000000007941 */ /* 0x000fea0003800000 */
.L_x_1902:
[----:B-----5:R1:W-:Y:S02]  /*12770*/  STS.128 [R244+0x3000], R24 ;  /* 0x00300018f4007388 */ /* 0x0203e40000000c00 */
.L_x_1897:
[----:B------:R-:W-:Y:S05]  /*12780*/  BSYNC B2 ;  /* 0x0000000000027941 */ /* 0x000fea0003800000 */
.L_x_1896:
[----:B------:R-:W-:-:S05]  /*12790*/  VIADD R12, R186, 0x30 ;  /* 0x00000030ba0c7836 */ /* 0x000fca0000000000 */
[----:B------:R-:W-:-:S04]  /*127a0*/  ISETP.GE.AND P0, PT, R12, R15, PT ;  /* 0x0000000f0c00720c */ /* 0x000fc80003f06270 */
[----:B------:R-:W-:-:S13]  /*127b0*/  ISETP.LT.OR P0, PT, R57, -0x187, P0 ;  /* 0xfffffe793900780c */ /* 0x000fda0000701670 */
[----:B------:R-:W-:Y:S05]  /*127c0*/  @P0 BRA `(.L_x_1873) ;  /* 0x0000001000600947 */ /* 0x000fea0003800000 */
[----:B-----5:R-:W-:Y:S01]  /*127d0*/  ISETP.GE.AND P0, PT, R18, R9, PT ;  /* 0x000000091200720c */ /* 0x020fe20003f06270 */
        /* <DEDUP_REMOVED lines=14> */
[----:B------:R-:W-:Y:S02]  /*128c0*/  IMAD.MOV.U32 R8, RZ, RZ, RZ ;  /* 0x000000ffff087224 */ /* 0x000fe400078e00ff */
[----:B------:R-:W-:Y:S01]  /*128d0*/  @P0 IMAD.MOV R15, RZ, RZ, -R13 ;  /* 0x000000ffff0f0224 */ /* 0x000fe200078e0a0d */
[----:B-1----:R-:W-:-:S04]  /*128e0*/  IADD3 R25, P1, R19, R5, RZ ;  /* 0x0000000513197210 */ /* 0x002fc80007f3e0ff */
[----:B------:R-:W-:Y:S02]  /*128f0*/  LEA.HI.X.SX32 R19, R19, R4, 0x1, P1 ;  /* 0x0000000413137211 */ /* 0x000fe400008f0eff */
[----:B------:R-:W-:Y:S02]  /*12900*/  LEA R28, P1, R25, R16, 0x1 ;  /* 0x00000010191c7211 */ /* 0x000fe400078208ff */
[----:B------:R-:W-:Y:S02]  /*12910*/  @P0 IADD3 R8, -R13, RZ, RZ ;  /* 0x000000ff0d080210 */ /* 0x000fe40007ffe1ff */
[----:B------:R-:W-:Y:S01]  /*12920*/  LEA.HI.X R29, R25, R17, R19, 0x1, P1 ;  /* 0x00000011191d7211 */ /* 0x000fe200008f0c13 */
[----:B------:R-:W-:Y:S01]  /*12930*/  IMAD.WIDE R24, R15, 0x2, R38 ;  /* 0x000000020f187825 */ /* 0x000fe200078e0226 */
[----:B------:R-:W-:-:S04]  /*12940*/  IADD3 R5, P1, R8, R5, RZ ;  /* 0x0000000508057210 */ /* 0x000fc80007f3e0ff */
[----:B------:R-:W2:Y:S01]  /*12950*/  LD.E.128 R28, desc[UR6][R28.64] ;  /* 0x000000061c1c7980 */ /* 0x000ea2000c101d00 */
[----:B------:R-:W-:Y:S02]  /*12960*/  LEA.HI.X.SX32 R4, R8, R4, 0x1, P1 ;  /* 0x0000000408047211 */ /* 0x000fe400008f0eff */
[C---:B---3--:R-:W-:Y:S01]  /*12970*/  LEA R32, P1, R5.reuse, R36, 0x1 ;  /* 0x0000002405207211 */ /* 0x048fe200078208ff */
        /* <DEDUP_REMOVED lines=12> */
[----:B------:R-:W-:-:S02]  /*12a40*/  LOP3.LUT R42, R29, 0xffff0000, RZ, 0xc0, !PT ;  /* 0xffff00001d2a7812 */ /* 0x000fc400078ec0ff */
        /* <DEDUP_REMOVED lines=10> */
[C---:B---3--:R-:W-:Y:S01]  /*12af0*/  SHF.L.U32 R44, R24.reuse, 0x10, RZ ;  /* 0x00000010182c7819 */ /* 0x048fe200000006ff */
[----:B------:R-:W-:Y:S01]  /*12b00*/  @!P0 FADD.FTZ R29, -R29, -RZ ;  /* 0x800000ff1d1d8221 */ /* 0x000fe20000010100 */
[----:B------:R-:W-:Y:S01]  /*12b10*/  LOP3.LUT R31, R24, 0xffff0000, RZ, 0xc0, !PT ;  /* 0xffff0000181f7812 */ /* 0x000fe200078ec0ff */
[C---:B------:R-:W-:Y:S01]  /*12b20*/  IMAD.U32 R24, R25.reuse, 0x10000, RZ ;  /* 0x0001000019187824 */ /* 0x040fe200078e00ff */
[----:B------:R-:W-:Y:S01]  /*12b30*/  LOP3.LUT R43, R25, 0xffff0000, RZ, 0xc0, !PT ;  /* 0xffff0000192b7812 */ /* 0x000fe200078ec0ff */
[C---:B------:R-:W-:Y:S01]  /*12b40*/  IMAD.U32 R25, R27.reuse, 0x10000, RZ ;  /* 0x000100001b197824 */ /* 0x040fe200078e00ff */
[----:B------:R-:W-:Y:S01]  /*12b50*/  SHF.L.U32 R46, R26, 0x10, RZ ;  /* 0x000000101a2e7819 */ /* 0x000fe200000006ff */
[----:B------:R-:W-:Y:S01]  /*12b60*/  @!P0 FADD.FTZ R30, -R30, -RZ ;  /* 0x800000ff1e1e8221 */ /* 0x000fe20000010100 */
[----:B------:R-:W-:Y:S01]  /*12b70*/  LOP3.LUT R26, R26, 0xffff0000, RZ, 0xc0, !PT ;  /* 0xffff00001a1a7812 */ /* 0x000fe200078ec0ff */
[----:B------:R-:W-:Y:S01]  /*12b80*/  @!P0 FADD.FTZ R28, -R28, -RZ ;  /* 0x800000ff1c1c8221 */ /* 0x000fe20000010100 */
[----:B------:R-:W-:Y:S01]  /*12b90*/  LOP3.LUT R27, R27, 0xffff0000, RZ, 0xc0, !PT ;  /* 0xffff00001b1b7812 */ /* 0x000fe200078ec0ff */
[----:B------:R-:W-:Y:S01]  /*12ba0*/  FMUL.FTZ R23, R44, R23 ;  /* 0x000000172c177220 */ /* 0x000fe20000410000 */
[----:B------:R-:W-:Y:S01]  /*12bb0*/  FMUL.FTZ R22, R31, R22 ;  /* 0x000000161f167220 */ /* 0x000fe20000410000 */
[----:B------:R-:W-:Y:S01]  /*12bc0*/  FMUL.FTZ R29, R26, R29 ;  /* 0x0000001d1a1d7220 */ /* 0x000fe20000410000 */
[C---:B----4-:R-:W-:Y:S01]  /*12bd0*/  LOP3.LUT R26, R32.reuse, 0xffff0000, RZ, 0xc0, !PT ;  /* 0xffff0000201a7812 */ /* 0x050fe200078ec0ff */
[----:B------:R-:W-:Y:S01]  /*12be0*/  FMUL.FTZ R30, R27, R30 ;  /* 0x0000001e1b1e7220 */ /* 0x000fe20000410000 */
[----:B------:R-:W-:Y:S01]  /*12bf0*/  SHF.L.U32 R27, R32, 0x10, RZ ;  /* 0x00000010201b7819 */ /* 0x000fe200000006ff */
[----:B------:R-:W-:Y:S01]  /*12c00*/  FMUL.FTZ R21, R24, R21 ;  /* 0x0000001518157220 */ /* 0x000fe20000410000 */
[----:B------:R-:W-:Y:S01]  /*12c10*/  @!P0 FADD.FTZ R41, -R41, -RZ ;  /* 0x800000ff29298221 */ /* 0x000fe20000010100 */
[C---:B------:R-:W-:Y:S01]  /*12c20*/  IMAD.U32 R24, R33.reuse, 0x10000, RZ ;  /* 0x0001000021187824 */ /* 0x040fe200078e00ff */
[----:B------:R-:W-:Y:S01]  /*12c30*/  LOP3.LUT R33, R33, 0xffff0000, RZ, 0xc0, !PT ;  /* 0xffff000021217812 */ /* 0x000fe200078ec0ff */
[----:B------:R-:W-:Y:S01]  /*12c40*/  FMUL.FTZ R43, R43, R42 ;  /* 0x0000002a2b2b7220 */ /* 0x000fe20000410000 */
[C---:B------:R-:W-:Y:S01]  /*12c50*/  SHF.L.U32 R32, R34.reuse, 0x10, RZ ;  /* 0x0000001022207819 */ /* 0x040fe200000006ff */
[----:B------:R-:W-:Y:S01]  /*12c60*/  FMUL.FTZ R25, R25, R28 ;  /* 0x0000001c19197220 */ /* 0x000fe20000410000 */
[----:B------:R-:W-:Y:S01]  /*12c70*/  LOP3.LUT R31, R34, 0xffff0000, RZ, 0xc0, !PT ;  /* 0xffff0000221f7812 */ /* 0x000fe200078ec0ff */
[----:B------:R-:W-:Y:S01]  /*12c80*/  FMUL.FTZ R46, R46, R41 ;  /* 0x000000292e2e7220 */ /* 0x000fe20000410000 */
[C---:B------:R-:W-:Y:S01]  /*12c90*/  LOP3.LUT R34, R35.reuse, 0xffff0000, RZ, 0xc0, !PT ;  /* 0xffff000023227812 */ /* 0x040fe200078ec0ff */
[----:B------:R-:W-:-:S02]  /*12ca0*/  IMAD.U32 R28, R35, 0x10000, RZ ;  /* 0x00010000231c7824 */ /* 0x000fc400078e00ff */
        /* <DEDUP_REMOVED lines=8> */
[----:B------:R-:W-:Y:S02]  /*12d30*/  F2FP.BF16.F32.PACK_AB R5, R5, R8 ;  /* 0x000000080505723e */ /* 0x000fe400000010ff */
[----:B------:R-:W-:-:S02]  /*12d40*/  F2FP.BF16.F32.PACK_AB R21, R33, R20 ;  /* 0x000000142115723e */ /* 0x000fc400000010ff */
[----:B------:R-:W-:Y:S02]  /*12d50*/  F2FP.BF16.F32.PACK_AB R22, R18, R19 ;  /* 0x000000131216723e */ /* 0x000fe400000010ff */
[----:B------:R-:W-:Y:S02]  /*12d60*/  F2FP.BF16.F32.PACK_AB R23, R30, R25 ;  /* 0x000000191e17723e */ /* 0x000fe400000010ff */
[----:B------:R-:W-:Y:S02]  /*12d70*/  MOV R20, R5 ;  /* 0x0000000500147202 */ /* 0x000fe40000000f00 */
.L_x_1907:
[----:B------:R-:W-:Y:S05]  /*12d80*/  BSYNC B0 ;  /* 0x0000000000007941 */ /* 0x000fea0003800000 */
.L_x_1906:
[----:B-----5:R1:W-:Y:S02]  /*12d90*/  STS.128 [R244+0x1800], R20 ;  /* 0x00180014f4007388 */ /* 0x0203e40000000c00 */
.L_x_1905:
[----:B------:R-:W-:Y:S05]  /*12da0*/  BSYNC B1 ;  /* 0x0000000000017941 */ /* 0x000fea0003800000 */
.L_x_1904:
        /* <DEDUP_REMOVED lines=10> */
[----:B------:R-:W-:Y:S02]  /*12e50*/  IMAD.MOV.U32 R4, RZ, RZ, 0x30 ;  /* 0x00000030ff047424 */ /* 0x000fe400078e00ff */
[----:B------:R-:W-:Y:S02]  /*12e60*/  IMAD.MOV.U32 R5, RZ, RZ, RZ ;  /* 0x000000ffff057224 */ /* 0x000fe400078e00ff */
[----:B------:R-:W-:Y:S01]  /*12e70*/  IMAD R7, R13, R4, 0x40 ;  /* 0x000000400d077424 */ /* 0x000fe200078e0204 */
[----:B------:R-:W-:-:S04]  /*12e80*/  MOV R4, R13 ;  /* 0x0000000d00047202 */ /* 0x000fc80000000f00 */
        /* <DEDUP_REMOVED lines=10> */
[----:B------:R2:W3:Y:S03]  /*12f30*/  LD.E.128 R24, desc[UR6][R8.64] ;  /* 0x0000000608187980 */ /* 0x0004e6000c101d00 */
[----:B------:R-:W-:-:S02]  /*12f40*/  LEA.HI.X R17, R7, R17, R5, 0x1, P1 ;  /* 0x0000001107117211 */ /* 0x000fc400008f0c05 */
[----:B------:R-:W-:-:S04]  /*12f50*/  IADD3 R5, P1, R4, R2, RZ ;  /* 0x0000000204057210 */ /* 0x000fc80007f3e0ff */
[----:B------:R-:W4:Y:S01]  /*12f60*/  LD.E.128 R16, desc[UR6][R16.64] ;  /* 0x0000000610107980 */ /* 0x000f22000c101d00 */
[----:B------:R-:W-:Y:S02]  /*12f70*/  LEA.HI.X.SX32 R3, R4, R3, 0x1, P1 ;  /* 0x0000000304037211 */ /* 0x000fe400008f0eff */
[----:B------:R-:W-:-:S04]  /*12f80*/  LEA R28, P1, R5, R36, 0x1 ;  /* 0x00000024051c7211 */ /* 0x000fc800078208ff */
[----:B------:R-:W-:-:S06]  /*12f90*/  LEA.HI.X R29, R5, R37, R3, 0x1, P1 ;  /* 0x00000025051d7211 */ /* 0x000fcc00008f0c03 */
[----:B------:R-:W4:Y:S01]  /*12fa0*/  LD.E.128 R28, desc[UR6][R28.64] ;  /* 0x000000061c1c7980 */ /* 0x000f22000c101d00 */
[C---:B-----5:R-:W-:Y:S01]  /*12fb0*/  IMAD.U32 R4, R20.reuse, 0x10000, RZ ;  /* 0x0001000014047824 */ /* 0x060fe200078e00ff */
[----:B------:R-:W-:Y:S01]  /*12fc0*/  LOP3.LUT R3, R20, 0xffff0000, RZ, 0xc0, !PT ;  /* 0xffff000014037812 */ /* 0x000fe200078ec0ff */
[C---:B--2---:R-:W-:Y:S01]  /*12fd0*/  IMAD.U32 R8, R22.reuse, 0x10000, RZ ;  /* 0x0001000016087824 */ /* 0x044fe200078e00ff */
[----:B------:R-:W-:Y:S02]  /*12fe0*/  LOP3.LUT R7, R22, 0xffff0000, RZ, 0xc0, !PT ;  /* 0xffff000016077812 */ /* 0x000fe400078ec0ff */
[C---:B------:R-:W-:Y:S02]  /*12ff0*/  LOP3.LUT R2, R21.reuse, 0xffff0000, RZ, 0xc0, !PT ;  /* 0xffff000015027812 */ /* 0x040fe400078ec0ff */
[----:B------:R-:W-:Y:S02]  /*13000*/  SHF.L.U32 R20, R21, 0x10, RZ ;  /* 0x0000001015147819 */ /* 0x000fe400000006ff */
[----:B------:R-:W-:-:S02]  /*13010*/  LOP3.LUT R5, R23, 0xffff0000, RZ, 0xc0, !PT ;  /* 0xffff000017057812 */ /* 0x000fc400078ec0ff */
[----:B------:R-:W-:Y:S01]  /*13020*/  SHF.L.U32 R22, R23, 0x10, RZ ;  /* 0x0000001017167819 */ /* 0x000fe200000006ff */
[C---:B---3--:R-:W-:Y:S01]  /*13030*/  IMAD.U32 R14, R24.reuse, 0x10000, RZ ;  /* 0x00010000180e7824 */ /* 0x048fe200078e00ff */
[----:B------:R-:W-:Y:S01]  /*13040*/  LOP3.LUT R13, R24, 0xffff0000, RZ, 0xc0, !PT ;  /* 0xffff0000180d7812 */ /* 0x000fe200078ec0ff */
[C---:B------:R-:W-:Y:S01]  /*13050*/  IMAD.U32 R23, R26.reuse, 0x10000, RZ ;  /* 0x000100001a177824 */ /* 0x040fe200078e00ff */
[C---:B------:R-:W-:Y:S02]  /*13060*/  SHF.L.U32 R9, R25.reuse, 0x10, RZ ;  /* 0x0000001019097819 */ /* 0x040fe400000006ff */
[----:B------:R-:W-:Y:S02]  /*13070*/  LOP3.LUT R24, R25, 0xffff0000, RZ, 0xc0, !PT ;  /* 0xffff000019187812 */ /* 0x000fe400078ec0ff */
[----:B------:R-:W-:Y:S01]  /*13080*/  LOP3.LUT R21, R26, 0xffff0000, RZ, 0xc0, !PT ;  /* 0xffff00001a157812 */ /* 0x000fe200078ec0ff */
[C---:B----4-:R-:W-:Y:S01]  /*13090*/  IMAD.U32 R25, R16.reuse, 0x10000, RZ ;  /* 0x0001000010197824 */ /* 0x050fe200078e00ff */
[----:B------:R-:W-:Y:S01]  /*130a0*/  LOP3.LUT R26, R16, 0xffff0000, RZ, 0xc0, !PT ;  /* 0xffff0000101a7812 */ /* 0x000fe200078ec0ff */
[C---:B------:R-:W-:Y:S01]  /*130b0*/  IMAD.U32 R34, R18.reuse, 0x10000, RZ ;  /* 0x0001000012227824 */ /* 0x040fe200078e00ff */
[----:B------:R-:W-:Y:S01]  /*130c0*/  SHF.L.U32 R16, R17, 0x10, RZ ;  /* 0x0000001011107819 */ /* 0x000fe200000006ff */
        /* <DEDUP_REMOVED lines=13> */
[----:B------:R-:W-:Y:S01]  /*131a0*/  @!P0 FADD.FTZ R36, -R36, -RZ ;  /* 0x800000ff24248221 */ /* 0x000fe20000010100 */
[----:B------:R-:W-:Y:S01]  /*131b0*/  FMUL.FTZ R25, R14, R25 ;  /* 0x000000190e197220 */ /* 0x000fe20000410000 */
[----:B------:R-:W-:Y:S01]  /*131c0*/  FMUL.FTZ R9, R9, R16 ;  /* 0x0000001009097220 */ /* 0x000fe20000410000 */
[----:B------:R-:W-:Y:S01]  /*131d0*/  FMUL.FTZ R32, R21, R32 ;  /* 0x0000002015207220 */ /* 0x000fe20000410000 */
[----:B------:R-:W-:Y:S01]  /*131e0*/  FMUL.FTZ R26, R13, R26 ;  /* 0x0000001a0d1a7220 */ /* 0x000fe20000410000 */
[----:B------:R-:W-:Y:S01]  /*131f0*/  FMUL.FTZ R15, R15, R18 ;  /* 0x000000120f0f7220 */ /* 0x000fe20000410000 */
[C---:B------:R-:W-:Y:S01]  /*13200*/  IMAD.U32 R16, R28.reuse, 0x10000, RZ ;  /* 0x000100001c107824 */ /* 0x040fe200078e00ff */
        /* <DEDUP_REMOVED lines=22> */
.L_x_1909:
[----:B------:R-:W-:Y:S05]  /*13370*/  BSYNC B0 ;  /* 0x0000000000007941 */ /* 0x000fea0003800000 */
.L_x_1908:
[----:B-----5:R1:W-:Y:S01]  /*13380*/  STS.128 [R244+0x3800], R20 ;  /* 0x00380014f4007388 */ /* 0x0203e20000000c00 */
[----:B------:R-:W-:Y:S05]  /*13390*/  BRA `(.L_x_1873) ;  /* 0x00000004006c7947 */ /* 0x000fea0003800000 */
.L_x_1847:
[----:B------:R-:W-:Y:S01]  /*133a0*/  IMAD.IADD R7, R240, 0x1, -R69 ;  /* 0x00000001f0077824 */ /* 0x000fe200078e0a45 */
[----:B------:R-:W-:Y:S01]  /*133b0*/  BSSY B0, `(.L_x_1910) ;  /* 0x000001a000007945 */ /* 0x000fe20003800000 */
[----:B------:R-:W-:Y:S01]  /*133c0*/  VIADD R0, R186, 0x10 ;  /* 0x00000010ba007836 */ /* 0x000fe20000000000 */
        /* <DEDUP_REMOVED lines=24> */
.L_x_1911:
[----:B------:R-:W-:Y:S05]  /*13550*/  BSYNC B0 ;  /* 0x0000000000007941 */ /* 0x000fea0003800000 */
.L_x_1910:
        /* <DEDUP_REMOVED lines=20> */
.L_x_1913:
[----:B------:R-:W-:Y:S05]  /*136a0*/  BSYNC B0 ;  /* 0x0000000000007941 */ /* 0x000fea0003800000 */
.L_x_1912:
        /* <DEDUP_REMOVED lines=20> */
.L_x_1915:
[----:B------:R-:W-:Y:S05]  /*137f0*/  BSYNC B0 ;  /* 0x0000000000007941 */ /* 0x000fea0003800000 */
.L_x_1914:
[----:B------:R-:W-:Y:S05]  /*13800*/  @P3 BRA `(.L_x_1873) ;  /* 0x0000000000503947 */ /* 0x000fea0003800000 */
[----:B------:R-:W-:Y:S01]  /*13810*/  ISETP.GE.AND P1, PT, R18, R79, PT ;  /* 0x0000004f1200720c */ /* 0x000fe20003f26270 */
[----:B------:R-:W-:Y:S02]  /*13820*/  IMAD.MOV.U32 R191, RZ, RZ, R193 ;  /* 0x000000ffffbf7224 */ /* 0x000fe400078e00c1 */
[----:B--2-4-:R-:W-:Y:S02]  /*13830*/  IMAD R2, R195, 0x30, RZ ;  /* 0x00000030c3027824 */ /* 0x014fe400078e02ff */
[----:B------:R-:W-:-:S05]  /*13840*/  IMAD.WIDE.U32 R194, R194, 0x30, R190 ;  /* 0x00000030c2c27825 */ /* 0x000fca00078e00be */
[----:B------:R-:W-:-:S03]  /*13850*/  IADD3 R3, R2, R195, RZ ;  /* 0x000000c302037210 */ /* 0x000fc60007ffe0ff */
        /* <DEDUP_REMOVED lines=15> */
.L_x_1873:
[----:B------:R-:W-:Y:S05]  /*13950*/  BSYNC B3 ;  /* 0x0000000000037941 */ /* 0x000fea0003800000 */
.L_x_1846:
[----:B------:R-:W-:Y:S01]  /*13960*/  VIADD R245, R55, 0xffffffff ;  /* 0xffffffff37f57836 */ /* 0x000fe20000000000 */
[----:B------:R-:W-:Y:S01]  /*13970*/  BSSY B0, `(.L_x_1916) ;  /* 0x000001f000007945 */ /* 0x000fe20003800000 */
[C---:B------:R-:W-:Y:S01]  /*13980*/  VIADD R14, R186.reuse, 0x40 ;  /* 0x00000040ba0e7836 */ /* 0x040fe20000000000 */
[----:B------:R-:W-:Y:S01]  /*13990*/  LOP3.LUT R246, R75, 0xff, RZ, 0xc0, !PT ;  /* 0x000000ff4bf67812 */ /* 0x000fe200078ec0ff */
[----:B-123-5:R-:W-:Y:S02]  /*139a0*/  IMAD.SHL.U32 R9, R245, 0x80, RZ ;  /* 0x00000080f5097824 */ /* 0x02efe400078e00ff */
[----:B------:R-:W-:Y:S02]  /*139b0*/  VIADD R8, R186, 0x50 ;  /* 0x00000050ba087836 */ /* 0x000fe40000000000 */
[----:B----4-:R-:W-:Y:S02]  /*139c0*/  IMAD.IADD R3, R70, 0x1, -R9 ;  /* 0x0000000146037824 */ /* 0x010fe400078e0a09 */
        /* <DEDUP_REMOVED lines=25> */
.L_x_1917:
[----:B------:R-:W-:Y:S05]  /*13b60*/  BSYNC B0 ;  /* 0x0000000000007941 */ /* 0x000fea0003800000 */
.L_x_1916:
[----:B------:R-:W-:Y:S04]  /*13b70*/  BSSY B0, `(.L_x_1918) ;  /* 0x0000015000007945 */ /* 0x000fe80003800000 */
[----:B------:R-:W-:Y:S05]  /*13b80*/  @P2 BRA `(.L_x_1919) ;  /* 0x00000000004c2947 */ /* 0x000fea0003800000 */
[C---:B-1----:R-:W-:Y:S02]  /*13b90*/  LOP3.LUT R4, R246.reuse, 0x1, RZ, 0xc0, !PT ;  /* 0x00000001f6047812 */ /* 0x042fe400078ec0ff */
[----:B------:R-:W-:Y:S02]  /*13ba0*/  LOP3.LUT P2, RZ, R246, 0x2, RZ, 0xc0, !PT ;  /* 0x00000002f6ff7812 */ /* 0x000fe4000784c0ff */
[----:B------:R-:W-:-:S13]  /*13bb0*/  ISETP.NE.U32.AND P4, PT, R4, 0x1, PT ;  /* 0x000000010400780c */ /* 0x000fda0003f85070 */
        /* <DEDUP_REMOVED lines=16> */
.L_x_1919:
[----:B------:R-:W-:Y:S05]  /*13cc0*/  BSYNC B0 ;  /* 0x0000000000007941 */ /* 0x000fea0003800000 */
.L_x_1918:
[----:B------:R-:W-:Y:S01]  /*13cd0*/  BSSY B0, `(.L_x_1920) ;  /* 0x0000019000007945 */ /* 0x000fe20003800000 */
[----:B------:R-:W-:Y:S02]  /*13ce0*/  ISETP.GE.AND P5, PT, R2, R3, PT ;  /* 0x000000030200720c */ /* 0x000fe40003fa6270 */
[----:B-12---:R-:W-:Y:S01]  /*13cf0*/  IADD3 R4, R186, 0x70, RZ ;  /* 0x00000070ba047810 */ /* 0x006fe20007ffe0ff */
[----:B------:R-:W-:Y:S05]  /*13d00*/  @P1 BRA `(.L_x_1921) ;  /* 0x0000000000541947 */ /* 0x000fea0003800000 */
[C---:B------:R-:W-:Y:S02]  /*13d10*/  LOP3.LUT R5, R246.reuse, 0x1, RZ, 0xc0, !PT ;  /* 0x00000001f6057812 */ /* 0x040fe400078ec0ff */
[----:B------:R-:W-:Y:S02]  /*13d20*/  LOP3.LUT P1, RZ, R246, 0x2, RZ, 0xc0, !PT ;  /* 0x00000002f6ff7812 */ /* 0x000fe4000782c0ff */
[----:B------:R-:W-:Y:S01]  /*13d30*/  ISETP.NE.U32.AND P2, PT, R5, 0x1, PT ;  /* 0x000000010500780c */ /* 0x000fe20003f45070 */
[C---:B------:R-:W-:Y:S01]  /*13d40*/  IMAD.SHL.U32 R5, R66.reuse, 0x20, RZ ;  /* 0x0000002042057824 */ /* 0x040fe200078e00ff */
[----:B------:R-:W-:-:S11]  /*13d50*/  SHF.L.U64.HI R16, R66, 0x5, R67 ;  /* 0x0000000542107819 */ /* 0x000fd60000010243 */
        /* <DEDUP_REMOVED lines=16> */
.L_x_1921:
[----:B------:R-:W-:Y:S05]  /*13e60*/  BSYNC B0 ;  /* 0x0000000000007941 */ /* 0x000fea0003800000 */
.L_x_1920:
[----:B------:R-:W-:Y:S01]  /*13e70*/  BSSY B0, `(.L_x_1922) ;  /* 0x000001b000007945 */ /* 0x000fe20003800000 */
[----:B------:R-:W-:-:S03]  /*13e80*/  ISETP.GE.AND P4, PT, R4, R3, PT ;  /* 0x000000030400720c */ /* 0x000fc60003f86270 */
[----:B------:R-:W-:Y:S10]  /*13e90*/  @P0 BRA `(.L_x_1923) ;  /* 0x0000000000600947 */ /* 0x000ff40003800000 */
[C---:B------:R-:W-:Y:S02]  /*13ea0*/  LOP3.LUT R5, R246.reuse, 0x1, RZ, 0xc0, !PT ;  /* 0x00000001f6057812 */ /* 0x040fe400078ec0ff */
[----:B------:R-:W-:Y:S02]  /*13eb0*/  LOP3.LUT P0, RZ, R246, 0x2, RZ, 0xc0, !PT ;  /* 0x00000002f6ff7812 */ /* 0x000fe4000780c0ff */
[----:B------:R-:W-:-:S11]  /*13ec0*/  ISETP.NE.U32.AND P1, PT, R5, 0x1, PT ;  /* 0x000000010500780c */ /* 0x000fd60003f25070 */
[----:B------:R-:W-:Y:S02]  /*13ed0*/  @P0 IMAD.MOV.U32 R184, RZ, RZ, R182 ;  /* 0x000000ffffb80224 */ /* 0x000fe400078e00b6 */
[----:B-1----:R-:W-:Y:S01]  /*13ee0*/  @!P1 MOV R18, R236 ;  /* 0x000000ec00129202 */ /* 0x002fe20000000f00 */
[----:B------:R-:W-:Y:S02]  /*13ef0*/  @!P1 IMAD.MOV.U32 R19, RZ, RZ, R235 ;  /* 0x000000ffff139224 */ /* 0x000fe400078e00eb */
[----:B------:R-:W-:Y:S02]  /*13f00*/  @P0 IMAD R5, R67, 0x30, RZ ;  /* 0x0000003043050824 */ /* 0x000fe400078e02ff */
[----:B------:R-:W-:-:S04]  /*13f10*/  @P0 IMAD.WIDE.U32 R16, R66, 0x30, R184 ;  /* 0x0000003042100825 */ /* 0x000fc800078e00b8 */
        /* <DEDUP_REMOVED lines=16> */
.L_x_1923:
[----:B------:R-:W-:Y:S05]  /*14020*/  BSYNC B0 ;  /* 0x0000000000007941 */ /* 0x000fea0003800000 */
.L_x_1922:
[----:B------:R-:W-:Y:S04]  /*14030*/  BSSY B0, `(.L_x_1924) ;  /* 0x0000017000007945 */ /* 0x000fe80003800000 */
[----:B------:R-:W-:Y:S05]  /*14040*/  @P3 BRA `(.L_x_1925) ;  /* 0x0000000000543947 */ /* 0x000fea0003800000 */
[C---:B------:R-:W-:Y:S02]  /*14050*/  LOP3.LUT R5, R246.reuse, 0x1, RZ, 0xc0, !PT ;  /* 0x00000001f6057812 */ /* 0x040fe400078ec0ff */
[----:B------:R-:W-:Y:S02]  /*14060*/  LOP3.LUT P0, RZ, R246, 0x2, RZ, 0xc0, !PT ;  /* 0x00000002f6ff7812 */ /* 0x000fe4000780c0ff */
[----:B------:R-:W-:Y:S01]  /*14070*/  ISETP.NE.U32.AND P1, PT, R5, 0x1, PT ;  /* 0x000000010500780c */ /* 0x000fe20003f25070 */
[C---:B------:R-:W-:Y:S01]  /*14080*/  IMAD.SHL.U32 R5, R66.reuse, 0x40, RZ ;  /* 0x0000004042057824 */ /* 0x040fe200078e00ff */
[----:B------:R-:W-:-:S09]  /*14090*/  SHF.L.U64.HI R16, R66, 0x6, R67 ;  /* 0x0000000642107819 */ /* 0x000fd20000010243 */
[C---:B------:R-:W-:Y:S02]  /*140a0*/  @P0 IADD3 R13, P2, R5.reuse, R182, RZ ;  /* 0x000000b6050d0210 */ /* 0x040fe40007f5e0ff */
[----:B-12---:R-:W-:-:S03]  /*140b0*/  @!P1 LEA R18, P3, R5, R236, 0x1 ;  /* 0x000000ec05129211 */ /* 0x006fc600078608ff */
        /* <DEDUP_REMOVED lines=14> */
.L_x_1925:
[----:B------:R-:W-:Y:S05]  /*141a0*/  BSYNC B0 ;  /* 0x0000000000007941 */ /* 0x000fea0003800000 */
.L_x_1924:
[----:B------:R-:W-:Y:S04]  /*141b0*/  BSSY B0, `(.L_x_1926) ;  /* 0x000001b000007945 */ /* 0x000fe80003800000 */
[----:B------:R-:W-:Y:S05]  /*141c0*/  @P6 BRA `(.L_x_1927) ;  /* 0x0000000000646947 */ /* 0x000fea0003800000 */
[C---:B------:R-:W-:Y:S02]  /*141d0*/  LOP3.LUT R5, R246.reuse, 0x1, RZ, 0xc0, !PT ;  /* 0x00000001f6057812 */ /* 0x040fe400078ec0ff */
[----:B------:R-:W-:Y:S02]  /*141e0*/  LOP3.LUT P0, RZ, R246, 0x2, RZ, 0xc0, !PT ;  /* 0x00000002f6ff7812 */ /* 0x000fe4000780c0ff */
[----:B------:R-:W-:-:S11]  /*141f0*/  ISETP.NE.U32.AND P1, PT, R5, 0x1, PT ;  /* 0x000000010500780c */ /* 0x000fd60003f25070 */
[----:B---3--:R-:W-:Y:S02]  /*14200*/  @P0 IMAD.MOV.U32 R16, RZ, RZ, R182 ;  /* 0x000000ffff100224 */ /* 0x008fe400078e00b6 */
[----:B------:R-:W-:Y:S01]  /*14210*/  @P0 IMAD.MOV.U32 R17, RZ, RZ, R185 ;  /* 0x000000ffff110224 */ /* 0x000fe200078e00b9 */
[----:B-12---:R-:W-:Y:S01]  /*14220*/  @!P1 MOV R18, R236 ;  /* 0x000000ec00129202 */ /* 0x006fe20000000f00 */
        /* <DEDUP_REMOVED lines=19> */
.L_x_1927:
[----:B------:R-:W-:Y:S05]  /*14360*/  BSYNC B0 ;  /* 0x0000000000007941 */ /* 0x000fea0003800000 */
.L_x_1926:
[----:B------:R-:W-:Y:S04]  /*14370*/  BSSY B0, `(.L_x_1928) ;  /* 0x000001b000007945 */ /* 0x000fe80003800000 */
[----:B------:R-:W-:Y:S05]  /*14380*/  @P5 BRA `(.L_x_1929) ;  /* 0x0000000000645947 */ /* 0x000fea0003800000 */
[C---:B------:R-:W-:Y:S02]  /*14390*/  LOP3.LUT R5, R246.reuse, 0x1, RZ, 0xc0, !PT ;  /* 0x00000001f6057812 */ /* 0x040fe400078ec0ff */
[----:B------:R-:W-:Y:S02]  /*143a0*/  LOP3.LUT P0, RZ, R246, 0x2, RZ, 0xc0, !PT ;  /* 0x00000002f6ff7812 */ /* 0x000fe4000780c0ff */
[----:B------:R-:W-:-:S11]  /*143b0*/  ISETP.NE.U32.AND P1, PT, R5, 0x1, PT ;  /* 0x000000010500780c */ /* 0x000fd60003f25070 */
[----:B---3--:R-:W-:Y:S02]  /*143c0*/  @P0 IMAD.MOV.U32 R16, RZ, RZ, R182 ;  /* 0x000000ffff100224 */ /* 0x008fe400078e00b6 */
[----:B------:R-:W-:Y:S01]  /*143d0*/  @P0 IMAD.MOV.U32 R17, RZ, RZ, R185 ;  /* 0x000000ffff110224 */ /* 0x000fe200078e00b9 */
[----:B-12-4-:R-:W-:Y:S01]  /*143e0*/  @!P1 MOV R18, R236 ;  /* 0x000000ec00129202 */ /* 0x016fe20000000f00 */
        /* <DEDUP_REMOVED lines=19> */
.L_x_1929:
[----:B------:R-:W-:Y:S05]  /*14520*/  BSYNC B0 ;  /* 0x0000000000007941 */ /* 0x000fea0003800000 */
.L_x_1928:
[----:B------:R-:W-:Y:S04]  /*14530*/  BSSY B0, `(.L_x_1930) ;  /* 0x000001b000007945 */ /* 0x000fe80003800000 */
[----:B------:R-:W-:Y:S05]  /*14540*/  @P4 BRA `(.L_x_1931) ;  /* 0x0000000000644947 */ /* 0x000fea0003800000 */
[C---:B------:R-:W-:Y:S01]  /*14550*/  LOP3.LUT R5, R246.reuse, 0x1, RZ, 0xc0, !PT ;  /* 0x00000001f6057812 */ /* 0x040fe200078ec0ff */
[----:B---3--:R-:W-:Y:S01]  /*14560*/  IMAD.MOV.U32 R16, RZ, RZ, R182 ;  /* 0x000000ffff107224 */ /* 0x008fe200078e00b6 */
[----:B------:R-:W-:Y:S01]  /*14570*/  LOP3.LUT P0, RZ, R246, 0x2, RZ, 0xc0, !PT ;  /* 0x00000002f6ff7812 */ /* 0x000fe2000780c0ff */
[----:B------:R-:W-:Y:S01]  /*14580*/  IMAD.MOV.U32 R17, RZ, RZ, R185 ;  /* 0x000000ffff117224 */ /* 0x000fe200078e00b9 */
[----:B------:R-:W-:Y:S01]  /*14590*/  ISETP.NE.U32.AND P1, PT, R5, 0x1, PT ;  /* 0x000000010500780c */ /* 0x000fe20003f25070 */
[----:B------:R-:W-:Y:S02]  /*145a0*/  IMAD R5, R67, 0x70, RZ ;  /* 0x0000007043057824 */ /* 0x000fe400078e02ff */
[----:B------:R-:W-:-:S05]  /*145b0*/  IMAD.WIDE.U32 R16, R66, 0x70, R16 ;  /* 0x0000007042107825 */ /* 0x000fca00078e0010 */
[----:B------:R-:W-:-:S03]  /*145c0*/  IADD3 R5, R17, R5, RZ ;  /* 0x0000000511057210 */ /* 0x000fc60007ffe0ff */
[C---:B-12-4-:R-:W-:Y:S02]  /*145d0*/  @P0 LEA R20, P2, R16.reuse, R188, 0x1 ;  /* 0x000000bc10140211 */ /* 0x056fe400078408ff */
        /* <DEDUP_REMOVED lines=16> */
.L_x_1931:
[----:B------:R-:W-:Y:S05]  /*146e0*/  BSYNC B0 ;  /* 0x0000000000007941 */ /* 0x000fea0003800000 */
.L_x_1930:
[----:B------:R-:W0:Y:S01]  /*146f0*/  LDGDEPBAR ;  /* 0x00000000000079af */ /* 0x000e220000000000 */
[-C--:B------:R-:W-:Y:S01]  /*14700*/  ISETP.GE.AND P3, PT, R0, R3.reuse, PT ;  /* 0x000000030000720c */ /* 0x080fe20003f66270 */
[----:B------:R-:W-:Y:S01]  /*14710*/  IMAD.SHL.U32 R73, R73, 0x40, RZ ;  /* 0x0000004049497824 */ /* 0x000fe200078e00ff */
[-C--:B------:R-:W-:Y:S01]  /*14720*/  ISETP.GE.AND P1, PT, R186, R3.reuse, PT ;  /* 0x00000003ba00720c */ /* 0x080fe20003f26270 */
[----:B------:R1:W5:Y:S01]  /*14730*/  LD.E R0, desc[UR6][R10.64+0x188] ;  /* 0x000188060a007980 */ /* 0x000362000c101900 */
[----:B------:R-:W-:Y:S01]  /*14740*/  LEA.HI R5, R72, R72, RZ, 0x1 ;  /* 0x0000004848057211 */ /* 0x000fe200078f08ff */
[----:B------:R-:W-:Y:S01]  /*14750*/  BSSY B0, `(.L_x_1932) ;  /* 0x000001c000007945 */ /* 0x000fe20003800000 */
[-C--:B------:R-:W-:Y:S01]  /*14760*/  ISETP.GE.AND P0, PT, R6, R3.reuse, PT ;  /* 0x000000030600720c */ /* 0x080fe20003f06270 */
[----:B------:R-:W-:Y:S01]  /*14770*/  IMAD.SHL.U32 R6, R71, 0x40, RZ ;  /* 0x0000004047067824 */ /* 0x000fe200078e00ff */
[----:B------:R-:W-:Y:S02]  /*14780*/  LOP3.LUT R5, R5, 0xfffffffe, RZ, 0xc0, !PT ;  /* 0xfffffffe05057812 */ /* 0x000fe400078ec0ff */
[----:B------:R-:W-:-:S02]  /*14790*/  ISETP.GE.AND P6, PT, R12, R3, PT ;  /* 0x000000030c00720c */ /* 0x000fc40003fc6270 */
[-C--:B------:R-:W-:Y:S01]  /*147a0*/  ISETP.GE.AND P5, PT, R14, R3.reuse, PT ;  /* 0x000000030e00720c */ /* 0x080fe20003fa6270 */
[----:B------:R-:W-:Y:S01]  /*147b0*/  IMAD.IADD R72, R72, 0x1, -R5 ;  /* 0x0000000148487824 */ /* 0x000fe200078e0a05 */
[----:B------:R-:W-:Y:S01]  /*147c0*/  ISETP.GE.AND P4, PT, R8, R3, PT ;  /* 0x000000030800720c */ /* 0x000fe20003f86270 */
        /* <DEDUP_REMOVED lines=20> */
.L_x_1933:
[----:B------:R-:W-:Y:S05]  /*14910*/  BSYNC B0 ;  /* 0x0000000000007941 */ /* 0x000fea0003800000 */
.L_x_1932:
[----:B------:R1:W-:Y:S01]  /*14920*/  @P3 STS.128 [R244+0xc800], RZ ;  /* 0x00c800fff4003388 */ /* 0x0003e20000000c00 */
[----:B------:R-:W-:Y:S03]  /*14930*/  BSSY B0, `(.L_x_1934) ;  /* 0x0000014000007945 */ /* 0x000fe60003800000 */
[----:B------:R1:W-:Y:S01]  /*14940*/  @P3 STS.128 [R244+0x10800], RZ ;  /* 0x010800fff4003388 */ /* 0x0003e20000000c00 */
[----:B------:R-:W-:Y:S05]  /*14950*/  @P3 BRA `(.L_x_1935) ;  /* 0x0000000000443947 */ /* 0x000fea0003800000 */
[C---:B------:R-:W-:Y:S02]  /*14960*/  LOP3.LUT R5, R246.reuse, 0x1, RZ, 0xc0, !PT ;  /* 0x00000001f6057812 */ /* 0x040fe400078ec0ff */
[----:B------:R-:W-:Y:S02]  /*14970*/  LOP3.LUT P2, RZ, R246, 0x2, RZ, 0xc0, !PT ;  /* 0x00000002f6ff7812 */ /* 0x000fe4000784c0ff */
[----:B------:R-:W-:-:S13]  /*14980*/  ISETP.NE.U32.AND P3, PT, R5, 0x1, PT ;  /* 0x000000010500780c */ /* 0x000fda0003f65070 */
[----:B------:R-:W-:-:S04]  /*14990*/  @!P3 LEA R14, P1, R230, R156, 0x1 ;  /* 0x0000009ce60eb211 */ /* 0x000fc800078208ff */
[C---:B------:R-:W-:Y:S02]  /*149a0*/  @!P3 LEA.HI.X R15, R230.reuse, R157, R231, 0x1, P1 ;  /* 0x0000009de60fb211 */ /* 0x040fe400008f0ce7 */
[----:B-1----:R-:W-:-:S03]  /*149b0*/  @P2 LEA R12, P1, R230, R156, 0x1 ;  /* 0x0000009ce60c2211 */ /* 0x002fc600078208ff */
        /* <DEDUP_REMOVED lines=11> */
.L_x_1935:
[----:B------:R-:W-:Y:S05]  /*14a70*/  BSYNC B0 ;  /* 0x0000000000007941 */ /* 0x000fea0003800000 */
.L_x_1934:
[----:B------:R1:W-:Y:S01]  /*14a80*/  @P0 STS.128 [R244+0xd000], RZ ;  /* 0x00d000fff4000388 */ /* 0x0003e20000000c00 */
[----:B------:R-:W-:Y:S01]  /*14a90*/  ISETP.GE.AND P3, PT, R2, R3, PT ;  /* 0x000000030200720c */ /* 0x000fe20003f66270 */
[----:B------:R-:W-:Y:S01]  /*14aa0*/  IMAD.SHL.U32 R186, R186, 0x8, RZ ;  /* 0x00000008baba7824 */ /* 0x000fe200078e00ff */
[----:B------:R-:W-:Y:S01]  /*14ab0*/  LOP3.LUT R5, R6, 0x1c0, RZ, 0xc0, !PT ;  /* 0x000001c006057812 */ /* 0x000fe200078ec0ff */
[----:B------:R1:W-:Y:S01]  /*14ac0*/  @P0 STS.128 [R244+0x11000], RZ ;  /* 0x011000fff4000388 */ /* 0x0003e20000000c00 */
[----:B------:R-:W-:Y:S01]  /*14ad0*/  IMAD.SHL.U32 R2, R72, 0x8, RZ ;  /* 0x0000000848027824 */ /* 0x000fe200078e00ff */
[----:B------:R-:W-:Y:S01]  /*14ae0*/  LOP3.LUT R73, R73, 0x1c0, RZ, 0xc0, !PT ;  /* 0x000001c049497812 */ /* 0x000fe200078ec0ff */
[----:B------:R-:W-:Y:S01]  /*14af0*/  IMAD.SHL.U32 R8, R74, 0x40, RZ ;  /* 0x000000404a087824 */ /* 0x000fe200078e00ff */
[----:B------:R-:W-:Y:S01]  /*14b00*/  LOP3.LUT R186, R5, 0x8, R186, 0xf8, !PT ;  /* 0x0000000805ba7812 */ /* 0x000fe200078ef8ba */
[----:B------:R-:W-:Y:S01]  /*14b10*/  BSSY B0, `(.L_x_1936) ;  /* 0x000001c000007945 */ /* 0x000fe20003800000 */
[----:B------:R-:W-:-:S02]  /*14b20*/  LOP3.LUT R2, R73, 0x8, R2, 0xf8, !PT ;  /* 0x0000000849027812 */ /* 0x000fc400078ef802 */
[----:B------:R-:W-:Y:S02]  /*14b30*/  LOP3.LUT R8, R8, 0xfffffe00, RZ, 0xc0, !PT ;  /* 0xfffffe0008087812 */ /* 0x000fe400078ec0ff */
[----:B------:R-:W-:Y:S02]  /*14b40*/  SHF.R.U32.HI R5, RZ, 0x3, R5 ;  /* 0x00000003ff057819 */ /* 0x000fe40000011605 */
[----:B------:R-:W-:Y:S01]  /*14b50*/  SHF.R.U32.HI R73, RZ, 0x3, R73 ;  /* 0x00000003ff497819 */ /* 0x000fe20000011649 */
[----:B------:R-:W-:Y:S01]  /*14b60*/  IMAD R229, R59, 0x400, R8 ;  /* 0x000004003be57824 */ /* 0x000fe200078e0208 */
[----:B------:R-:W-:Y:S02]  /*14b70*/  LOP3.LUT R5, R186, R5, RZ, 0x3c, !PT ;  /* 0x00000005ba057212 */ /* 0x000fe400078e3cff */
[----:B------:R-:W-:Y:S01]  /*14b80*/  LOP3.LUT R2, R2, R73, RZ, 0x3c, !PT ;  /* 0x0000004902027212 */ /* 0x000fe200078e3cff */
[----:B------:R-:W-:Y:S06]  /*14b90*/  @P0 BRA `(.L_x_1937) ;  /* 0x00000000004c0947 */ /* 0x000fec0003800000 */
[C---:B------:R-:W-:Y:S02]  /*14ba0*/  LOP3.LUT R6, R246.reuse, 0x1, RZ, 0xc0, !PT ;  /* 0x00000001f6067812 */ /* 0x040fe400078ec0ff */
[----:B------:R-:W-:Y:S02]  /*14bb0*/  LOP3.LUT P1, RZ, R246, 0x2, RZ, 0xc0, !PT ;  /* 0x00000002f6ff7812 */ /* 0x000fe4000782c0ff */
[----:B------:R-:W-:Y:S01]  /*14bc0*/  ISETP.NE.U32.AND P2, PT, R6, 0x1, PT ;  /* 0x000000010600780c */ /* 0x000fe20003f45070 */
[C---:B------:R-:W-:Y:S01]  /*14bd0*/  IMAD.SHL.U32 R6, R64.reuse, 0x20, RZ ;  /* 0x0000002040067824 */ /* 0x040fe200078e00ff */
[----:B------:R-:W-:-:S11]  /*14be0*/  SHF.L.U64.HI R7, R64, 0x5, R65 ;  /* 0x0000000540077819 */ /* 0x000fd60000010241 */
[----:B-1----:R-:W-:-:S04]  /*14bf0*/  @!P2 LEA R14, P0, R6, R156, 0x1 ;  /* 0x0000009c060ea211 */ /* 0x002fc800078008ff */
        /* <DEDUP_REMOVED lines=13> */
.L_x_1937:
[----:B------:R-:W-:Y:S05]  /*14cd0*/  BSYNC B0 ;  /* 0x0000000000007941 */ /* 0x000fea0003800000 */
.L_x_1936:
        /* <DEDUP_REMOVED lines=14> */
[----:B-1----:R-:W-:-:S04]  /*14dc0*/  @!P2 IMAD.WIDE.U32 R12, R64, 0x60, R156 ;  /* 0x00000060400ca825 */ /* 0x002fc800078e009c */
        /* <DEDUP_REMOVED lines=13> */
.L_x_1939:
[----:B------:R-:W-:Y:S05]  /*14ea0*/  BSYNC B0 ;  /* 0x0000000000007941 */ /* 0x000fea0003800000 */
.L_x_1938:
        /* <DEDUP_REMOVED lines=10> */
[C---:B------:R-:W-:Y:S02]  /*14f50*/  @!P5 LEA R12, P6, R3.reuse, R156, 0x1 ;  /* 0x0000009c030cd211 */ /* 0x040fe400078c08ff */
        /* <DEDUP_REMOVED lines=12> */
.L_x_1941:
[----:B------:R-:W-:Y:S05]  /*15020*/  BSYNC B0 ;  /* 0x0000000000007941 */ /* 0x000fea0003800000 */
.L_x_1940:
        /* <DEDUP_REMOVED lines=23> */
.L_x_1943:
[----:B------:R-:W-:Y:S05]  /*151a0*/  BSYNC B0 ;  /* 0x0000000000007941 */ /* 0x000fea0003800000 */
.L_x_1942:
        /* <DEDUP_REMOVED lines=23> */
.L_x_1945:
[----:B------:R-:W-:Y:S05]  /*15320*/  BSYNC B0 ;  /* 0x0000000000007941 */ /* 0x000fea0003800000 */
.L_x_1944:
        /* <DEDUP_REMOVED lines=23> */
.L_x_1947:
[----:B------:R-:W-:Y:S05]  /*154a0*/  BSYNC B0 ;  /* 0x0000000000007941 */ /* 0x000fea0003800000 */
.L_x_1946:
[----:B------:R-:W-:Y:S01]  /*154b0*/  LDSM.16.M88.4 R124, [R229] ;  /* 0x00000000e57c783b */ /* 0x000fe20000000200 */
[----:B------:R-:W-:Y:S01]  /*154c0*/  R2P PR, R71, 0x6 ;  /* 0x0000000647007804 */ /* 0x000fe20000000000 */
[C---:B------:R-:W-:Y:S01]  /*154d0*/  VIADD R3, R228.reuse, 0x4000 ;  /* 0x00004000e4037836 */ /* 0x040fe20000000000 */
[----:B------:R-:W-:Y:S01]  /*154e0*/  BSSY B1, `(.L_x_1948) ;  /* 0x0000256000017945 */ /* 0x000fe20003800000 */
[----:B------:R-:W3:Y:S01]  /*154f0*/  LDSM.16.M88.4 R80, [R228+0x4000] ;  /* 0x00400000e450783b */ /* 0x000ee20000000200 */
[----:B------:R-:W-:Y:S02]  /*15500*/  VIADD R226, R228, 0x4020 ;  /* 0x00004020e4e27836 */ /* 0x000fe40000000000 */
[--C-:B------:R-:W-:Y:S01]  /*15510*/  IMAD R227, R56, 0x2, R229.reuse ;  /* 0x0000000238e37824 */ /* 0x100fe200078e02e5 */
[----:B------:R-:W3:Y:S01]  /*15520*/  LDSM.16.M88.4 R72, [R228+0x4800] ;  /* 0x00480000e448783b */ /* 0x000ee20000000200 */
[C---:B------:R-:W-:Y:S02]  /*15530*/  IMAD R225, R54.reuse, 0x2, R229 ;  /* 0x0000000236e17824 */ /* 0x040fe400078e02e5 */
[----:B------:R-:W-:Y:S01]  /*15540*/  IMAD R224, R54, 0x2, R227 ;  /* 0x0000000236e07824 */ /* 0x000fe200078e02e3 */
[----:B------:R-:W3:Y:S01]  /*15550*/  LDSM.16.M88.4 R60, [R228+0x5000] ;  /* 0x00500000e43c783b */ /* 0x000ee20000000200 */
[----:B------:R-:W-:-:S02]  /*15560*/  IMAD.SHL.U32 R57, R57, 0x2, RZ ;  /* 0x0000000239397824 */ /* 0x000fc400078e00ff */
[----:B------:R-:W-:Y:S01]  /*15570*/  @P1 VIADD R226, R3, 0xffffffe0 ;  /* 0xffffffe003e21836 */ /* 0x000fe20000000000 */
[----:B------:R-:W3:Y:S01]  /*15580*/  LDSM.16.M88.4 R44, [R228+0x5800] ;  /* 0x00580000e42c783b */ /* 0x000ee20000000200 */
[----:B------:R-:W-:Y:S02]  /*15590*/  IMAD.MOV.U32 R3, RZ, RZ, 0x40 ;  /* 0x00000040ff037424 */ /* 0x000fe400078e00ff */
[C---:B------:R-:W-:Y:S01]  /*155a0*/  VIADD R218, R226.reuse, 0x800 ;  /* 0x00000800e2da7836 */ /* 0x040fe20000000000 */
[----:B------:R-:W3:Y:S01]  /*155b0*/  LDSM.16.M88.4 R36, [R228+0x6000] ;  /* 0x00600000e424783b */ /* 0x000ee20000000200 */
[C---:B------:R-:W-:Y:S01]  /*155c0*/  VIADD R217, R226.reuse, 0x1000 ;  /* 0x00001000e2d97836 */ /* 0x040fe20000000000 */
[----:B------:R-:W-:Y:S01]  /*155d0*/  SEL R3, R3, 0xffffffc0, !P2 ;  /* 0xffffffc003037807 */ /* 0x000fe20005000000 */
[C---:B------:R-:W-:Y:S01]  /*155e0*/  VIADD R216, R226.reuse, 0x1800 ;  /* 0x00001800e2d87836 */ /* 0x040fe20000000000 */
[----:B------:R-:W3:Y:S01]  /*155f0*/  LDSM.16.M88.4 R28, [R228+0x6800] ;  /* 0x00680000e41c783b */ /* 0x000ee20000000200 */
[----:B------:R-:W-:-:S02]  /*15600*/  VIADD R215, R226, 0x2000 ;  /* 0x00002000e2d77836 */ /* 0x000fc40000000000 */
[----:B------:R-:W-:Y:S01]  /*15610*/  IMAD.IADD R222, R228, 0x1, R3 ;  /* 0x00000001e4de7824 */ /* 0x000fe200078e0203 */
[----:B-12-4-:R-:W1:Y:S01]  /*15620*/  LDSM.16.M88.4 R20, [R228+0x7000] ;  /* 0x00700000e414783b */ /* 0x016e620000000200 */
[----:B------:R-:W-:Y:S01]  /*15630*/  IMAD.IADD R211, R3, 0x1, R226 ;  /* 0x0000000103d37824 */ /* 0x000fe200078e02e2 */
[----:B------:R-:W-:Y:S01]  /*15640*/  SHF.R.S32.HI R3, RZ, 0x1f, R68 ;  /* 0x0000001fff037819 */ /* 0x000fe20000011444 */
[C---:B------:R-:W-:Y:S01]  /*15650*/  VIADD R214, R226.reuse, 0x2800 ;  /* 0x00002800e2d67836 */ /* 0x040fe20000000000 */
[----:B------:R-:W2:Y:S01]  /*15660*/  LDSM.16.M88.4 R88, [R228+0x7800] ;  /* 0x00780000e458783b */ /* 0x000ea20000000200 */
[C---:B------:R-:W-:Y:S01]  /*15670*/  VIADD R213, R226.reuse, 0x3000 ;  /* 0x00003000e2d57836 */ /* 0x040fe20000000000 */
[----:B------:R-:W-:Y:S01]  /*15680*/  LEA.HI R3, R3, R68, RZ, 0x2 ;  /* 0x0000004403037211 */ /* 0x000fe200078f10ff */
[C---:B------:R-:W-:Y:S01]  /*15690*/  VIADD R212, R226.reuse, 0x3800 ;  /* 0x00003800e2d47836 */ /* 0x040fe20000000000 */
[----:B------:R-:W-:Y:S01]  /*156a0*/  LDSM.16.M88.4 R4, [R227] ;  /* 0x00000000e304783b */ /* 0x000fe20000000200 */
[C---:B------:R-:W-:Y:S01]  /*156b0*/  VIADD R210, R226.reuse, 0x4000 ;  /* 0x00004000e2d27836 */ /* 0x040fe20000000000 */
[----:B------:R-:W-:Y:S01]  /*156c0*/  SHF.R.S32.HI R52, RZ, 0x2, R3 ;  /* 0x00000002ff347819 */ /* 0x000fe20000011403 */
[----:B------:R-:W-:Y:S01]  /*156d0*/  VIADD R209, R226, 0x4800 ;  /* 0x00004800e2d17836 */ /* 0x000fe20000000000 */
[----:B---3--:R-:W3:Y:S01]  /*156e0*/  LDSM.16.M88.4 R16, [R226] ;  /* 0x00000000e210783b */ /* 0x008ee20000000200 */
[----:B------:R-:W-:Y:S01]  /*156f0*/  LOP3.LUT R3, R2, R8, RZ, 0xfc, !PT ;  /* 0x0000000802037212 */ /* 0x000fe200078efcff */
[----:B------:R-:W-:Y:S01]  /*15700*/  VIADD R208, R226, 0x5000 ;  /* 0x00005000e2d07836 */ /* 0x000fe20000000000 */
[----:B------:R-:W-:Y:S01]  /*15710*/  HMMA.16816.F32.BF16 R84, R124, R80, RZ ;  /* 0x000000507c54723c */ /* 0x000fe200000418ff */
[----:B------:R-:W4:Y:S01]  /*15720*/  LDSM.16.M88.4 R96, [R226+0x800] ;  /* 0x00080000e260783b */ /* 0x000f220000000200 */
[----:B------:R-:W-:-:S02]  /*15730*/  IMAD R52, R59, 0x10, R52 ;  /* 0x000000103b347824 */ /* 0x000fc400078e0234 */
[----:B------:R-:W-:Y:S01]  /*15740*/  VIADD R207, R226, 0x5800 ;  /* 0x00005800e2cf7836 */ /* 0x000fe20000000000 */
[----:B------:R-:W4:Y:S01]  /*15750*/  LDSM.16.M88.4 R12, [R226+0x1000] ;  /* 0x00100000e20c783b */ /* 0x000f220000000200 */
[C---:B------:R-:W-:Y:S01]  /*15760*/  HMMA.16816.F32.BF16 R80, R124.reuse, R82, RZ ;  /* 0x000000527c50723c */ /* 0x040fe200000418ff */
[----:B------:R-:W-:Y:S01]  /*15770*/  IADD3 R69, R52, 0x1, R69 ;  /* 0x0000000134457810 */ /* 0x000fe20007ffe045 */
[C---:B------:R-:W-:Y:S01]  /*15780*/  VIADD R206, R226.reuse, 0x6000 ;  /* 0x00006000e2ce7836 */ /* 0x040fe20000000000 */
[----:B------:R-:W4:Y:S01]  /*15790*/  LDSM.16.M88.4 R92, [R226+0x1800] ;  /* 0x00180000e25c783b */ /* 0x000f220000000200 */
[----:B------:R-:W-:Y:S01]  /*157a0*/  LOP3.LUT R52, R57, 0x6, RZ, 0xc0, !PT ;  /* 0x0000000639347812 */ /* 0x000fe200078ec0ff */
[----:B------:R-:W-:Y:S01]  /*157b0*/  VIADD R205, R226, 0x6800 ;  /* 0x00006800e2cd7836 */ /* 0x000fe20000000000 */
[----:B------:R-:W-:Y:S01]  /*157c0*/  HMMA.16816.F32.BF16 R76, R124, R72, RZ ;  /* 0x000000487c4c723c */ /* 0x000fe200000418ff */
[----:B------:R-:W4:Y:S01]  /*157d0*/  LDSM.16.M88.4 R104, [R226+0x2000] ;  /* 0x00200000e268783b */ /* 0x000f220000000200 */
[----:B------:R-:W-:Y:S01]  /*157e0*/  IADD3 R69, R70, R69, -R240 ;  /* 0x0000004546457210 */ /* 0x000fe20007ffe8f0 */
[----:B------:R-:W-:-:S02]  /*157f0*/  IMAD.IADD R53, R9, 0x1, R52 ;  /* 0x0000000109357824 */ /* 0x000fc400078e0234 */
[----:B------:R-:W-:Y:S01]  /*15800*/  LDSM.16.M88.4 R100, [R226+0x3800] ;  /* 0x00380000e264783b */ /* 0x000fe20000000200 */
[C---:B------:R-:W-:Y:S01]  /*15810*/  HMMA.16816.F32.BF16 R64, R124.reuse, R60, RZ ;  /* 0x0000003c7c40723c */ /* 0x040fe200000418ff */
[C---:B------:R-:W-:Y:S02]  /*15820*/  VIADD R52, R53.reuse, 0x1 ;  /* 0x0000000135347836 */ /* 0x040fe40000000000 */
[----:B------:R-:W-:Y:S01]  /*15830*/  LDSM.16.M88.4 R116, [R222+0x5000] ;  /* 0x00500000de74783b */ /* 0x000fe20000000200 */
[----:B------:R-:W-:Y:S02]  /*15840*/  VIADD R2, R53, 0x9 ;  /* 0x0000000935027836 */ /* 0x000fe40000000000 */
[----:B------:R-:W-:Y:S01]  /*15850*/  HMMA.16816.F32.BF16 R72, R124, R74, RZ ;  /* 0x0000004a7c48723c */ /* 0x000fe200000418ff */
[----:B------:R-:W-:Y:S01]  /*15860*/  LDSM.16.M88.4 R112, [R222+0x6000] ;  /* 0x00600000de70783b */ /* 0x000fe20000000200 */
[----:B------:R-:W-:-:S03]  /*15870*/  VIADD R204, R226, 0x7000 ;  /* 0x00007000e2cc7836 */ /* 0x000fc60000000000 */
[----:B------:R-:W-:Y:S01]  /*15880*/  LDSM.16.M88.4 R108, [R222+0x6800] ;  /* 0x00680000de6c783b */ /* 0x000fe20000000200 */
[C---:B------:R-:W-:Y:S03]  /*15890*/  HMMA.16816.F32.BF16 R60, R124.reuse, R62, RZ ;  /* 0x0000003e7c3c723c */ /* 0x040fe600000418ff */
[----:B------:R-:W-:Y:S03]  /*158a0*/  LDSM.16.M88.4 R136, [R229+0x2000] ;  /* 0x00200000e588783b */ /* 0x000fe60000000200 */
[C---:B------:R-:W-:Y:S01]  /*158b0*/  HMMA.16816.F32.BF16 R48, R124.reuse, R44, RZ ;  /* 0x0000002c7c30723c */ /* 0x040fe200000418ff */
[----:B------:R-:W-:Y:S04]  /*158c0*/  LDSM.16.M88.4 R120, [R227+0x2000] ;  /* 0x00200000e378783b */ /* 0x000fe80000000200 */
[----:B------:R-:W-:Y:S01]  /*158d0*/  LDSM.16.M88.4 R132, [R228+0xb800] ;  /* 0x00b80000e484783b */ /* 0x000fe20000000200 */
[C---:B------:R-:W-:Y:S03]  /*158e0*/  HMMA.16816.F32.BF16 R40, R124.reuse, R36, RZ ;  /* 0x000000247c28723c */ /* 0x040fe600000418ff */
[----:B------:R-:W-:Y:S03]  /*158f0*/  LDSM.16.M88.4 R140, [R228+0xb000] ;  /* 0x00b00000e48c783b */ /* 0x000fe60000000200 */
[C---:B------:R-:W-:Y:S01]  /*15900*/  HMMA.16816.F32.BF16 R32, R124.reuse, R28, RZ ;  /* 0x0000001c7c20723c */ /* 0x040fe200000418ff */
[----:B------:R-:W0:Y:S05]  /*15910*/  LDGDEPBAR ;  /* 0x00000000000079af */ /* 0x000e2a0000000000 */
[C---:B-1----:R-:W-:Y:S06]  /*15920*/  HMMA.16816.F32.BF16 R24, R124.reuse, R20, RZ ;  /* 0x000000147c18723c */ /* 0x042fec00000418ff */
[C---:B------:R-:W-:Y:S06]  /*15930*/  HMMA.16816.F32.BF16 R44, R124.reuse, R46, RZ ;  /* 0x0000002e7c2c723c */ /* 0x040fec00000418ff */
[C---:B------:R-:W-:Y:S06]  /*15940*/  HMMA.16816.F32.BF16 R36, R124.reuse, R38, RZ ;  /* 0x000000267c24723c */ /* 0x040fec00000418ff */
[C---:B------:R-:W-:Y:S06]  /*15950*/  HMMA.16816.F32.BF16 R28, R124.reuse, R30, RZ ;  /* 0x0000001e7c1c723c */ /* 0x040fec00000418ff */
[C---:B------:R-:W-:Y:S06]  /*15960*/  HMMA.16816.F32.BF16 R20, R124.reuse, R22, RZ ;  /* 0x000000167c14723c */ /* 0x040fec00000418ff */
[C---:B--2---:R-:W-:Y:S06]  /*15970*/  HMMA.16816.F32.BF16 R128, R124.reuse, R88, RZ ;  /* 0x000000587c80723c */ /* 0x044fec00000418ff */
[----:B------:R-:W-:Y:S01]  /*15980*/  HMMA.16816.F32.BF16 R124, R124, R90, RZ ;  /* 0x0000005a7c7c723c */ /* 0x000fe200000418ff */
[----:B------:R-:W1:Y:S05]  /*15990*/  LDSM.16.M88.4 R88, [R226+0x2800] ;  /* 0x00280000e258783b */ /* 0x000e6a0000000200 */
[C---:B---3--:R-:W-:Y:S06]  /*159a0*/  HMMA.16816.F32.BF16 R84, R4.reuse, R16, R84 ;  /* 0x000000100454723c */ /* 0x048fec0000041854 */
[C---:B------:R-:W-:Y:S01]  /*159b0*/  HMMA.16816.F32.BF16 R80, R4.reuse, R18, R80 ;  /* 0x000000120450723c */ /* 0x040fe20000041850 */
[----:B------:R-:W2:Y:S05]  /*159c0*/  LDSM.16.M88.4 R16, [R226+0x3000] ;  /* 0x00300000e210783b */ /* 0x000eaa0000000200 */
[C---:B----4-:R-:W-:Y:S06]  /*159d0*/  HMMA.16816.F32.BF16 R76, R4.reuse, R96, R76 ;  /* 0x00000060044c723c */ /* 0x050fec000004184c */
[C---:B------:R-:W-:Y:S01]  /*159e0*/  HMMA.16816.F32.BF16 R72, R4.reuse, R98, R72 ;  /* 0x000000620448723c */ /* 0x040fe20000041848 */
[----:B------:R-:W-:Y:S05]  /*159f0*/  LDSM.16.M88.4 R96, [R222+0x4000] ;  /* 0x00400000de60783b */ /* 0x000fea0000000200 */
[C---:B------:R-:W-:Y:S06]  /*15a00*/  HMMA.16816.F32.BF16 R64, R4.reuse, R12, R64 ;  /* 0x0000000c0440723c */ /* 0x040fec0000041840 */
[C---:B------:R-:W-:Y:S01]  /*15a10*/  HMMA.16816.F32.BF16 R60, R4.reuse, R14, R60 ;  /* 0x0000000e043c723c */ /* 0x040fe2000004183c */
[----:B------:R-:W3:Y:S05]  /*15a20*/  LDSM.16.M88.4 R12, [R225] ;  /* 0x00000000e10c783b */ /* 0x000eea0000000200 */
        /* <DEDUP_REMOVED lines=11> */
[----:B------:R-:W1:Y:S05]  /*15ae0*/  LDSM.16.M88.4 R16, [R222+0x7000] ;  /* 0x00700000de10783b */ /* 0x000e6a0000000200 */
[C---:B------:R-:W-:Y:S06]  /*15af0*/  HMMA.16816.F32.BF16 R128, R4.reuse, R100, R128 ;  /* 0x000000640480723c */ /* 0x040fec0000041880 */
[----:B------:R-:W-:Y:S01]  /*15b00*/  HMMA.16816.F32.BF16 R124, R4, R102, R124 ;  /* 0x00000066047c723c */ /* 0x000fe2000004187c */
[----:B------:R-:W-:Y:S04]  /*15b10*/  LDSM.16.M88.4 R100, [R224] ;  /* 0x00000000e064783b */ /* 0x000fe80000000200 */
[----:B------:R-:W2:Y:S01]  /*15b20*/  LDSM.16.M88.4 R4, [R211] ;  /* 0x00000000d304783b */ /* 0x000ea20000000200 */
[C---:B---3--:R-:W-:Y:S06]  /*15b30*/  HMMA.16816.F32.BF16 R84, R12.reuse, R96, R84 ;  /* 0x000000600c54723c */ /* 0x048fec0000041854 */
[C---:B------:R-:W-:Y:S01]  /*15b40*/  HMMA.16816.F32.BF16 R80, R12.reuse, R98, R80 ;  /* 0x000000620c50723c */ /* 0x040fe20000041850 */
[----:B------:R-:W3:Y:S05]  /*15b50*/  LDSM.16.M88.4 R96, [R211+0x800] ;  /* 0x00080000d360783b */ /* 0x000eea0000000200 */
[C---:B----4-:R-:W-:Y:S06]  /*15b60*/  HMMA.16816.F32.BF16 R76, R12.reuse, R92, R76 ;  /* 0x0000005c0c4c723c */ /* 0x050fec000004184c */
[C---:B------:R-:W-:Y:S01]  /*15b70*/  HMMA.16816.F32.BF16 R72, R12.reuse, R94, R72 ;  /* 0x0000005e0c48723c */ /* 0x040fe20000041848 */
[----:B------:R-:W-:Y:S05]  /*15b80*/  LDSM.16.M88.4 R92, [R211+0x1000] ;  /* 0x00100000d35c783b */ /* 0x000fea0000000200 */
[C---:B-1----:R-:W-:Y:S06]  /*15b90*/  HMMA.16816.F32.BF16 R24, R12.reuse, R16, R24 ;  /* 0x000000100c18723c */ /* 0x042fec0000041818 */
[C---:B------:R-:W-:Y:S01]  /*15ba0*/  HMMA.16816.F32.BF16 R20, R12.reuse, R18, R20 ;  /* 0x000000120c14723c */ /* 0x040fe20000041814 */
[----:B------:R-:W1:Y:S05]  /*15bb0*/  LDSM.16.M88.4 R16, [R211+0x2000] ;  /* 0x00200000d310783b */ /* 0x000e6a0000000200 */
[----:B------:R-:W-:Y:S06]  /*15bc0*/  HMMA.16816.F32.BF16 R48, R12, R88, R48 ;  /* 0x000000580c30723c */ /* 0x000fec0000041830 */
[C---:B--2---:R-:W-:Y:S06]  /*15bd0*/  HMMA.16816.F32.BF16 R84, R100.reuse, R4, R84 ;  /* 0x000000046454723c */ /* 0x044fec0000041854 */
[----:B------:R-:W-:Y:S01]  /*15be0*/  HMMA.16816.F32.BF16 R80, R100, R6, R80 ;  /* 0x000000066450723c */ /* 0x000fe20000041850 */
[----:B------:R-:W2:Y:S05]  /*15bf0*/  LDSM.16.M88.4 R4, [R211+0x3000] ;  /* 0x00300000d304783b */ /* 0x000eaa0000000200 */
        /* <DEDUP_REMOVED lines=15> */
[C---:B---3--:R-:W-:Y:S06]  /*15cf0*/  HMMA.16816.F32.BF16 R76, R100.reuse, R96, R76 ;  /* 0x00000060644c723c */ /* 0x048fec000004184c */
[C---:B------:R-:W-:Y:S01]  /*15d00*/  HMMA.16816.F32.BF16 R72, R100.reuse, R98, R72 ;  /* 0x000000626448723c */ /* 0x040fe20000041848 */
[----:B------:R-:W3:Y:S05]  /*15d10*/  LDSM.16.M88.4 R96, [R228+0x8000] ;  /* 0x00800000e460783b */ /* 0x000eea0000000200 */
        /* <DEDUP_REMOVED lines=8> */
[----:B------:R-:W2:Y:S05]  /*15da0*/  LDSM.16.M88.4 R92, [R228+0x8800] ;  /* 0x00880000e45c783b */ /* 0x000eaa0000000200 */
        /* <DEDUP_REMOVED lines=10> */
[C---:B---3--:R-:W-:Y:S06]  /*15e50*/  HMMA.16816.F32.BF16 R84, R136.reuse, R96, R84 ;  /* 0x000000608854723c */ /* 0x048fec0000041854 */
        /* <DEDUP_REMOVED lines=18> */
[----:B------:R-:W-:Y:S06]  /*15f80*/  HMMA.16816.F32.BF16 R80, R120, R118, R80 ;  /* 0x000000767850723c */ /* 0x000fec0000041850 */
[C---:B------:R-:W-:Y:S06]  /*15f90*/  HMMA.16816.F32.BF16 R128, R136.reuse, R132, R128 ;  /* 0x000000848880723c */ /* 0x040fec0000041880 */
[----:B------:R-:W-:Y:S06]  /*15fa0*/  HMMA.16816.F32.BF16 R124, R136, R134, R124 ;  /* 0x00000086887c723c */ /* 0x000fec000004187c */
        /* <DEDUP_REMOVED lines=14> */
[----:B--2---:R-:W-:Y:S01]  /*16090*/  HMMA.16816.F32.BF16 R128, R120, R88, R128 ;  /* 0x000000587880723c */ /* 0x004fe20000041880 */
[----:B-----5:R-:W-:-:S02]  /*160a0*/  IMAD.IADD R137, R0, 0x1, R69 ;  /* 0x0000000100897824 */ /* 0x020fc400078e0245 */
[----:B------:R-:W-:Y:S02]  /*160b0*/  VIADD R0, R53, 0x8 ;  /* 0x0000000835007836 */ /* 0x000fe40000000000 */
[----:B------:R-:W-:Y:S01]  /*160c0*/  VIADD R138, R226, 0x7800 ;  /* 0x00007800e28a7836 */ /* 0x000fe20000000000 */
[----:B------:R-:W-:Y:S01]  /*160d0*/  HMMA.16816.F32.BF16 R124, R120, R90, R124 ;  /* 0x0000005a787c723c */ /* 0x000fe2000004187c */
[----:B------:R-:W2:Y:S01]  /*160e0*/  LDSM.16.M88.4 R88, [R211+0x5000] ;  /* 0x00500000d358783b */ /* 0x000ea20000000200 */
[C---:B------:R-:W-:Y:S02]  /*160f0*/  VIMNMX R136, R137.reuse, R70, PT ;  /* 0x0000004689887248 */ /* 0x040fe40003fe0100 */
[----:B------:R-:W-:Y:S02]  /*16100*/  VIADDMNMX R137, R137, 0x8, R70, PT ;  /* 0x0000000889897846 */ /* 0x000fe40003800146 */
[C---:B---3--:R-:W-:Y:S01]  /*16110*/  HMMA.16816.F32.BF16 R76, R4.reuse, R12, R76 ;  /* 0x0000000c044c723c */ /* 0x048fe2000004184c */
[CC--:B------:R-:W-:Y:S01]  /*16120*/  ISETP.GE.AND P5, PT, R0.reuse, R136.reuse, PT ;  /* 0x000000880000720c */ /* 0x0c0fe20003fa6270 */
[----:B------:R-:W-:Y:S01]  /*16130*/  LDSM.16.M88.4 R68, [R211+0x5800] ;  /* 0x00580000d344783b */ /* 0x000fe20000000200 */
[----:B------:R-:W-:Y:S01]  /*16140*/  ISETP.GE.AND P1, PT, R0, R137, PT ;  /* 0x000000890000720c */ /* 0x000fe20003f26270 */
[----:B------:R-:W-:Y:S01]  /*16150*/  VIADD R0, R53, 0x10 ;  /* 0x0000001035007836 */ /* 0x000fe20000000000 */
[-C--:B------:R-:W-:Y:S01]  /*16160*/  ISETP.GE.AND P6, PT, R52, R136.reuse, PT ;  /* 0x000000883400720c */ /* 0x080fe20003fc6270 */
[----:B------:R-:W-:Y:S01]  /*16170*/  HMMA.16816.F32.BF16 R72, R4, R14, R72 ;  /* 0x0000000e0448723c */ /* 0x000fe20000041848 */
[----:B------:R-:W3:Y:S01]  /*16180*/  LDSM.16.M88.4 R12, [R222+0x9800] ;  /* 0x00980000de0c783b */ /* 0x000ee20000000200 */
[----:B------:R-:W-:-:S02]  /*16190*/  ISETP.GE.AND P0, PT, R2, R136, PT ;  /* 0x000000880200720c */ /* 0x000fc40003f06270 */
[----:B------:R-:W-:Y:S02]  /*161a0*/  ISETP.GE.AND P4, PT, R0, R136, PT ;  /* 0x000000880000720c */ /* 0x000fe40003f86270 */
[----:B----4-:R-:W-:Y:S01]  /*161b0*/  HMMA.16816.F32.BF16 R64, R4, R112, R64 ;  /* 0x000000700440723c */ /* 0x010fe20000041840 */
[-C--:B------:R-:W-:Y:S01]  /*161c0*/  ISETP.GE.AND P3, PT, R2, R137.reuse, PT ;  /* 0x000000890200720c */ /* 0x080fe20003f66270 */
[----:B------:R-:W-:Y:S01]  /*161d0*/  VIADD R2, R53, 0x11 ;  /* 0x0000001135027836 */ /* 0x000fe20000000000 */
[----:B------:R-:W-:-:S03]  /*161e0*/  ISETP.GE.AND P2, PT, R52, R137, PT ;  /* 0x000000893400720c */ /* 0x000fc60003f46270 */
[----:B------:R-:W-:Y:S06]  /*161f0*/  HMMA.16816.F32.BF16 R84, R44, R108, R84 ;  /* 0x0000006c2c54723c */ /* 0x000fec0000041854 */
[C---:B------:R-:W-:Y:S06]  /*16200*/  HMMA.16816.F32.BF16 R24, R120.reuse, R92, R24 ;  /* 0x0000005c7818723c */ /* 0x040fec0000041818 */
[----:B------:R-:W-:Y:S01]  /*16210*/  HMMA.16816.F32.BF16 R20, R120, R94, R20 ;  /* 0x0000005e7814723c */ /* 0x000fe20000041814 */
[----:B------:R-:W4:Y:S05]  /*16220*/  LDSM.16.M88.4 R92, [R222+0xa000] ;  /* 0x00a00000de5c783b */ /* 0x000f2a0000000200 */
[C---:B------:R-:W-:Y:S06]  /*16230*/  HMMA.16816.F32.BF16 R80, R44.reuse, R110, R80 ;  /* 0x0000006e2c50723c */ /* 0x040fec0000041850 */
[----:B-1----:R-:W-:Y:S01]  /*16240*/  HMMA.16816.F32.BF16 R76, R44, R16, R76 ;  /* 0x000000102c4c723c */ /* 0x002fe2000004184c */
[----:B------:R-:W-:-:S02]  /*16250*/  FSEL R58, R87, -INF , !P2 ;  /* 0xff800000573a7808 */ /* 0x000fc40005000000 */
[----:B------:R-:W-:-:S03]  /*16260*/  ISETP.GE.AND P2, PT, R2, R136, PT ;  /* 0x000000880200720c */ /* 0x000fc60003f46270 */
[----:B------:R-:W-:Y:S01]  /*16270*/  HMMA.16816.F32.BF16 R72, R44, R18, R72 ;  /* 0x000000122c48723c */ /* 0x000fe20000041848 */
[----:B------:R-:W1:Y:S05]  /*16280*/  LDSM.16.M88.4 R16, [R222+0xa800] ;  /* 0x00a80000de10783b */ /* 0x000e6a0000000200 */
[----:B------:R-:W-:Y:S06]  /*16290*/  HMMA.16816.F32.BF16 R60, R4, R114, R60 ;  /* 0x00000072043c723c */ /* 0x000fec000004183c */
[----:B------:R-:W-:Y:S01]  /*162a0*/  HMMA.16816.F32.BF16 R40, R120, R100, R40 ;  /* 0x000000647828723c */ /* 0x000fe20000041828 */
[----:B------:R-:W-:-:S02]  /*162b0*/  FSEL R80, R80, -INF , !P5 ;  /* 0xff80000050507808 */ /* 0x000fc40006800000 */
[-C--:B------:R-:W-:Y:S01]  /*162c0*/  ISETP.GE.AND P5, PT, R2, R137.reuse, PT ;  /* 0x000000890200720c */ /* 0x080fe20003fa6270 */
[----:B------:R-:W-:Y:S02]  /*162d0*/  VIADD R2, R53, 0x20 ;  /* 0x0000002035027836 */ /* 0x000fe40000000000 */
[C---:B------:R-:W-:Y:S01]  /*162e0*/  HMMA.16816.F32.BF16 R36, R120.reuse, R102, R36 ;  /* 0x000000667824723c */ /* 0x040fe20000041824 */
[----:B------:R-:W-:Y:S02]  /*162f0*/  FSEL R110, R76, -INF , !P4 ;  /* 0xff8000004c6e7808 */ /* 0x000fe40006000000 */
[----:B------:R-:W-:Y:S02]  /*16300*/  FSEL R52, R77, -INF , !P2 ;  /* 0xff8000004d347808 */ /* 0x000fe40005000000 */
[----:B------:R-:W-:Y:S01]  /*16310*/  ISETP.GE.AND P2, PT, R2, R137, PT ;  /* 0x000000890200720c */ /* 0x000fe20003f46270 */
[----:B------:R-:W-:Y:S01]  /*16320*/  HMMA.16816.F32.BF16 R32, R120, R96, R32 ;  /* 0x000000607820723c */ /* 0x000fe20000041820 */
[----:B------:R-:W-:-:S05]  /*16330*/  FSEL R102, R83, -INF , !P3 ;  /* 0xff80000053667808 */ /* 0x000fca0005800000 */
[----:B--2---:R-:W-:Y:S01]  /*16340*/  HMMA.16816.F32.BF16 R64, R44, R88, R64 ;  /* 0x000000582c40723c */ /* 0x004fe20000041840 */
[----:B------:R-:W-:Y:S02]  /*16350*/  FSEL R96, R85, -INF , !P6 ;  /* 0xff80000055607808 */ /* 0x000fe40007000000 */
[----:B------:R-:W-:Y:S01]  /*16360*/  ISETP.GE.AND P6, PT, R0, R137, PT ;  /* 0x000000890000720c */ /* 0x000fe20003fc6270 */
[C---:B------:R-:W-:Y:S02]  /*16370*/  VIADD R0, R53.reuse, 0x18 ;  /* 0x0000001835007836 */ /* 0x040fe40000000000 */
[----:B------:R-:W-:Y:S01]  /*16380*/  HMMA.16816.F32.BF16 R28, R120, R98, R28 ;  /* 0x00000062781c723c */ /* 0x000fe2000004181c */
[----:B------:R-:W-:Y:S02]  /*16390*/  FSEL R88, R78, -INF , !P6 ;  /* 0xff8000004e587808 */ /* 0x000fe40007000000 */
[----:B------:R-:W-:Y:S01]  /*163a0*/  ISETP.GE.AND P6, PT, R2, R136, PT ;  /* 0x000000880200720c */ /* 0x000fe20003fc6270 */
[----:B------:R-:W-:-:S02]  /*163b0*/  VIADD R2, R53, 0x28 ;  /* 0x0000002835027836 */ /* 0x000fc40000000000 */
[C---:B---3--:R-:W-:Y:S01]  /*163c0*/  HMMA.16816.F32.BF16 R48, R4.reuse, R12, R48 ;  /* 0x0000000c0430723c */ /* 0x048fe20000041830 */
[----:B------:R-:W-:Y:S02]  /*163d0*/  FSEL R98, R82, -INF , !P1 ;  /* 0xff80000052627808 */ /* 0x000fe40004800000 */
[----:B------:R-:W-:Y:S02]  /*163e0*/  FSEL R82, R81, -INF , !P0 ;  /* 0xff80000051527808 */ /* 0x000fe40004000000 */
[C---:B------:R-:W-:Y:S01]  /*163f0*/  ISETP.GE.AND P1, PT, R0.reuse, R136, PT ;  /* 0x000000880000720c */ /* 0x040fe20003f26270 */
[----:B------:R-:W-:Y:S01]  /*16400*/  HMMA.16816.F32.BF16 R104, R4, R14, R104 ;  /* 0x0000000e0468723c */ /* 0x000fe20000041868 */
[----:B------:R-:W-:Y:S01]  /*16410*/  ISETP.GE.AND P0, PT, R0, R137, PT ;  /* 0x000000890000720c */ /* 0x000fe20003f06270 */
[----:B------:R-:W2:Y:S01]  /*16420*/  LDSM.16.M88.4 R12, [R211+0x6000] ;  /* 0x00600000d30c783b */ /* 0x000ea20000000200 */
[----:B------:R-:W-:Y:S01]  /*16430*/  VIADD R0, R53, 0x19 ;  /* 0x0000001935007836 */ /* 0x000fe20000000000 */
[----:B------:R-:W-:-:S02]  /*16440*/  FSEL R108, R72, -INF , !P1 ;  /* 0xff800000486c7808 */ /* 0x000fc40004800000 */
[----:B------:R-:W-:Y:S01]  /*16450*/  HMMA.16816.F32.BF16 R60, R44, R90, R60 ;  /* 0x0000005a2c3c723c */ /* 0x000fe2000004183c */
[----:B------:R-:W-:Y:S02]  /*16460*/  FSEL R100, R74, -INF , !P0 ;  /* 0xff8000004a647808 */ /* 0x000fe40004000000 */
[C---:B------:R-:W-:Y:S02]  /*16470*/  ISETP.GE.AND P3, PT, R0.reuse, R136, PT ;  /* 0x000000880000720c */ /* 0x040fe40003f66270 */
[----:B------:R-:W-:Y:S01]  /*16480*/  ISETP.GE.AND P4, PT, R0, R137, PT ;  /* 0x000000890000720c */ /* 0x000fe20003f86270 */
[----:B------:R-:W-:Y:S01]  /*16490*/  VIADD R0, R53, 0x21 ;  /* 0x0000002135007836 */ /* 0x000fe20000000000 */
[----:B------:R-:W-:Y:S01]  /*164a0*/  FSEL R90, R79, -INF , !P5 ;  /* 0xff8000004f5a7808 */ /* 0x000fe20006800000 */
[----:B----4-:R-:W-:Y:S01]  /*164b0*/  HMMA.16816.F32.BF16 R40, R4, R92, R40 ;  /* 0x0000005c0428723c */ /* 0x010fe20000041828 */
[----:B------:R-:W3:Y:S01]  /*164c0*/  LDSM.16.M88.4 R76, [R222+0xb000] ;  /* 0x00b00000de4c783b */ /* 0x000ee20000000200 */
[----:B------:R-:W-:-:S02]  /*164d0*/  FSEL R143, R64, -INF , !P6 ;  /* 0xff800000408f7808 */ /* 0x000fc40007000000 */
[C---:B------:R-:W-:Y:S02]  /*164e0*/  ISETP.GE.AND P5, PT, R0.reuse, R136, PT ;  /* 0x000000880000720c */ /* 0x040fe40003fa6270 */
        /* <DEDUP_REMOVED lines=8> */
[----:B------:R-:W-:Y:S02]  /*16570*/  FSEL R151, R67, -INF , !P1 ;  /* 0xff80000043977808 */ /* 0x000fe40004800000 */
[----:B------:R-:W4:Y:S01]  /*16580*/  LDSM.16.M88.4 R64, [R222+0xb800] ;  /* 0x00b80000de40783b */ /* 0x000f220000000200 */
[C---:B-1----:R-:W-:Y:S01]  /*16590*/  HMMA.16816.F32.BF16 R72, R4.reuse, R16, R32 ;  /* 0x000000100448723c */ /* 0x042fe20000041820 */
[CC--:B------:R-:W-:Y:S02]  /*165a0*/  ISETP.GE.AND P4, PT, R0.reuse, R136.reuse, PT ;  /* 0x000000880000720c */ /* 0x0c0fe40003f86270 */
[----:B------:R-:W1:Y:S01]  /*165b0*/  LDSM.16.M88.4 R32, [R211+0x6800] ;  /* 0x00680000d320783b */ /* 0x000e620000000200 */
[----:B------:R-:W-:Y:S01]  /*165c0*/  ISETP.GE.AND P6, PT, R0, R137, PT ;  /* 0x000000890000720c */ /* 0x000fe20003fc6270 */
[----:B------:R-:W-:Y:S01]  /*165d0*/  VIADD R0, R53, 0x31 ;  /* 0x0000003135007836 */ /* 0x000fe20000000000 */
[----:B------:R-:W-:Y:S01]  /*165e0*/  HMMA.16816.F32.BF16 R28, R4, R18, R28 ;  /* 0x00000012041c723c */ /* 0x000fe2000004181c */
[----:B------:R-:W1:Y:S01]  /*165f0*/  LDSM.16.M88.4 R16, [R211+0x7000] ;  /* 0x00700000d310783b */ /* 0x000e620000000200 */
[----:B------:R-:W-:-:S02]  /*16600*/  ISETP.GE.AND P0, PT, R2, R136, PT ;  /* 0x000000880200720c */ /* 0x000fc40003f06270 */
[-C--:B------:R-:W-:Y:S01]  /*16610*/  ISETP.GE.AND P3, PT, R2, R137.reuse, PT ;  /* 0x000000890200720c */ /* 0x080fe20003f66270 */
[C---:B------:R-:W-:Y:S01]  /*16620*/  VIADD R2, R53.reuse, 0x30 ;  /* 0x0000003035027836 */ /* 0x040fe20000000000 */
[C---:B------:R-:W-:Y:S01]  /*16630*/  HMMA.16816.F32.BF16 R104, R44.reuse, R70, R104 ;  /* 0x000000462c68723c */ /* 0x040fe20000041868 */
[----:B------:R-:W-:Y:S02]  /*16640*/  FSEL R145, R60, -INF , !P0 ;  /* 0xff8000003c917808 */ /* 0x000fe40004000000 */
[CC--:B------:R-:W-:Y:S02]  /*16650*/  ISETP.GE.AND P1, PT, R0.reuse, R136.reuse, PT ;  /* 0x000000880000720c */ /* 0x0c0fe40003f26270 */
[-C--:B------:R-:W-:Y:S01]  /*16660*/  ISETP.GE.AND P0, PT, R0, R137.reuse, PT ;  /* 0x000000890000720c */ /* 0x080fe20003f06270 */
[C---:B--2---:R-:W-:Y:S01]  /*16670*/  HMMA.16816.F32.BF16 R40, R44.reuse, R12, R40 ;  /* 0x0000000c2c28723c */ /* 0x044fe20000041828 */
[C---:B------:R-:W-:Y:S01]  /*16680*/  ISETP.GE.AND P2, PT, R2.reuse, R136, PT ;  /* 0x000000880200720c */ /* 0x040fe20003f46270 */
[C---:B------:R-:W-:Y:S01]  /*16690*/  VIADD R0, R53.reuse, 0x39 ;  /* 0x0000003935007836 */ /* 0x040fe20000000000 */
[----:B------:R-:W-:Y:S01]  /*166a0*/  ISETP.GE.AND P5, PT, R2, R137, PT ;  /* 0x000000890200720c */ /* 0x000fe20003fa6270 */
[----:B------:R-:W-:Y:S01]  /*166b0*/  VIADD R2, R53, 0x38 ;  /* 0x0000003835027836 */ /* 0x000fe20000000000 */
[----:B------:R-:W-:Y:S01]  /*166c0*/  FSEL R252, R63, -INF , !P6 ;  /* 0xff8000003ffc7808 */ /* 0x000fe20007000000 */
[----:B------:R-:W-:Y:S01]  /*166d0*/  HMMA.16816.F32.BF16 R36, R44, R14, R36 ;  /* 0x0000000e2c24723c */ /* 0x000fe20000041824 */
[----:B------:R-:W2:Y:S01]  /*166e0*/  LDSM.16.M88.4 R12, [R211+0x7800] ;  /* 0x00780000d30c783b */ /* 0x000ea20000000200 */
[----:B------:R-:W-:Y:S01]  /*166f0*/  FSEL R150, R48, -INF , !P2 ;  /* 0xff80000030967808 */ /* 0x000fe20005000000 */
[----:B------:R-:W-:-:S04]  /*16700*/  DEPBAR.LE SB0, 0x0 ;  /* 0x000080000000791a */ /* 0x000fc80000000000 */
[C---:B---3--:R-:W-:Y:S01]  /*16710*/  HMMA.16816.F32.BF16 R24, R4.reuse, R76, R24 ;  /* 0x0000004c0418723c */ /* 0x048fe20000041818 */
[----:B------:R-:W-:Y:S02]  /*16720*/  FSEL R149, R62, -INF , !P3 ;  /* 0xff8000003e957808 */ /* 0x000fe40005800000 */
[----:B------:R-:W-:Y:S02]  /*16730*/  FSEL R139, R61, -INF , !P4 ;  /* 0xff8000003d8b7808 */ /* 0x000fe40006000000 */
[CC--:B------:R-:W-:Y:S01]  /*16740*/  ISETP.GE.AND P6, PT, R0.reuse, R136.reuse, PT ;  /* 0x000000880000720c */ /* 0x0c0fe20003fc6270 */
[C---:B------:R-:W-:Y:S01]  /*16750*/  HMMA.16816.F32.BF16 R20, R4.reuse, R78, R20 ;  /* 0x0000004e0414723c */ /* 0x040fe20000041814 */
[-C--:B------:R-:W-:Y:S01]  /*16760*/  ISETP.GE.AND P2, PT, R0, R137.reuse, PT ;  /* 0x000000890000720c */ /* 0x080fe20003f46270 */
[C---:B------:R-:W-:Y:S01]  /*16770*/  VIADD R0, R53.reuse, 0x41 ;  /* 0x0000004135007836 */ /* 0x040fe20000000000 */
[C---:B------:R-:W-:Y:S02]  /*16780*/  ISETP.GE.AND P3, PT, R2.reuse, R136, PT ;  /* 0x000000880200720c */ /* 0x040fe40003f66270 */
[----:B------:R-:W-:Y:S01]  /*16790*/  ISETP.GE.AND P4, PT, R2, R137, PT ;  /* 0x000000890200720c */ /* 0x000fe20003f86270 */
[----:B------:R-:W-:Y:S01]  /*167a0*/  VIADD R2, R53, 0x40 ;  /* 0x0000004035027836 */ /* 0x000fe20000000000 */
[----:B----4-:R-:W-:Y:S01]  /*167b0*/  HMMA.16816.F32.BF16 R128, R4, R64, R128 ;  /* 0x000000400480723c */ /* 0x010fe20000041880 */
[----:B------:R-:W-:-:S02]  /*167c0*/  FSEL R8, R51, -INF , !P0 ;  /* 0xff80000033087808 */ /* 0x000fc40004000000 */
[----:B------:R-:W-:Y:S02]  /*167d0*/  FSEL R202, R104, -INF , !P3 ;  /* 0xff80000068ca7808 */ /* 0x000fe40005800000 */
[----:B------:R-:W-:Y:S01]  /*167e0*/  FSEL R250, R50, -INF , !P5 ;  /* 0xff80000032fa7808 */ /* 0x000fe20006800000 */
[C---:B-1----:R-:W-:Y:S01]  /*167f0*/  HMMA.16816.F32.BF16 R72, R44.reuse, R32, R72 ;  /* 0x000000202c48723c */ /* 0x042fe20000041848 */
        /* <DEDUP_REMOVED lines=8> */
[----:B------:R-:W-:Y:S01]  /*16880*/  HMMA.16816.F32.BF16 R24, R44, R16, R24 ;  /* 0x000000102c18723c */ /* 0x000fe20000041818 */
[C---:B------:R-:W-:Y:S02]  /*16890*/  ISETP.GE.AND P2, PT, R0.reuse, R136, PT ;  /* 0x000000880000720c */ /* 0x040fe40003f46270 */
[-C--:B------:R-:W-:Y:S01]  /*168a0*/  ISETP.GE.AND P5, PT, R0, R137.reuse, PT ;  /* 0x000000890000720c */ /* 0x080fe20003fa6270 */
[C---:B------:R-:W-:Y:S01]  /*168b0*/  VIADD R0, R53.reuse, 0x50 ;  /* 0x0000005035007836 */ /* 0x040fe20000000000 */
[----:B------:R-:W-:Y:S01]  /*168c0*/  ISETP.GE.AND P1, PT, R2, R137, PT ;  /* 0x000000890200720c */ /* 0x000fe20003f26270 */
[----:B------:R-:W-:Y:S01]  /*168d0*/  VIADD R2, R53, 0x48 ;  /* 0x0000004835027836 */ /* 0x000fe20000000000 */
[----:B------:R-:W-:Y:S01]  /*168e0*/  FSEL R174, R41, -INF , !P0 ;  /* 0xff80000029ae7808 */ /* 0x000fe20004000000 */
[----:B------:R-:W-:Y:S01]  /*168f0*/  HMMA.16816.F32.BF16 R124, R4, R66, R124 ;  /* 0x00000042047c723c */ /* 0x000fe2000004187c */
[----:B------:R-:W-:-:S02]  /*16900*/  FSEL R198, R42, -INF , !P1 ;  /* 0xff8000002ac67808 */ /* 0x000fc40004800000 */
[----:B------:R-:W-:Y:S02]  /*16910*/  FSEL R248, R106, -INF , !P4 ;  /* 0xff8000006af87808 */ /* 0x000fe40006000000 */
[CC--:B------:R-:W-:Y:S01]  /*16920*/  ISETP.GE.AND P1, PT, R0.reuse, R136.reuse, PT ;  /* 0x000000880000720c */ /* 0x0c0fe20003f26270 */
[C---:B--2---:R-:W-:Y:S01]  /*16930*/  HMMA.16816.F32.BF16 R128, R44.reuse, R12, R128 ;  /* 0x0000000c2c80723c */ /* 0x044fe20000041880 */
[----:B------:R-:W-:Y:S01]  /*16940*/  ISETP.GE.AND P0, PT, R0, R137, PT ;  /* 0x000000890000720c */ /* 0x000fe20003f06270 */
[----:B------:R-:W-:Y:S01]  /*16950*/  VIADD R0, R53, 0x51 ;  /* 0x0000005135007836 */ /* 0x000fe20000000000 */
[----:B------:R-:W-:Y:S02]  /*16960*/  ISETP.GE.AND P4, PT, R2, R136, PT ;  /* 0x000000880200720c */ /* 0x000fe40003f86270 */
[----:B------:R-:W-:Y:S01]  /*16970*/  FSEL R170, R43, -INF , !P3 ;  /* 0xff8000002baa7808 */ /* 0x000fe20005800000 */
[----:B------:R-:W-:Y:S01]  /*16980*/  HMMA.16816.F32.BF16 R20, R44, R18, R20 ;  /* 0x000000122c14723c */ /* 0x000fe20000041814 */
[----:B------:R-:W-:-:S02]  /*16990*/  FSEL R176, R36, -INF , !P4 ;  /* 0xff80000024b07808 */ /* 0x000fc40006000000 */
[----:B------:R-:W-:Y:S02]  /*169a0*/  FSEL R200, R105, -INF , !P6 ;  /* 0xff80000069c87808 */ /* 0x000fe40007000000 */
[C---:B------:R-:W-:Y:S02]  /*169b0*/  ISETP.GE.AND P3, PT, R0.reuse, R136, PT ;  /* 0x000000880000720c */ /* 0x040fe40003f66270 */
[-C--:B------:R-:W-:Y:S01]  /*169c0*/  ISETP.GE.AND P4, PT, R0, R137.reuse, PT ;  /* 0x000000890000720c */ /* 0x080fe20003f86270 */
[C---:B------:R-:W-:Y:S01]  /*169d0*/  VIADD R0, R53.reuse, 0x59 ;  /* 0x0000005935007836 */ /* 0x040fe20000000000 */
[----:B------:R-:W-:Y:S01]  /*169e0*/  BAR.SYNC.DEFER_BLOCKING 0x0 ;  /* 0x0000000000007b1d */ /* 0x000fe20000010000 */
[----:B------:R-:W-:Y:S01]  /*169f0*/  ISETP.GE.AND P6, PT, R2, R137, PT ;  /* 0x000000890200720c */ /* 0x000fe20003fc6270 */
[----:B------:R-:W-:Y:S01]  /*16a00*/  VIADD R2, R53, 0x58 ;  /* 0x0000005835027836 */ /* 0x000fe20000000000 */
[----:B------:R-:W-:Y:S01]  /*16a10*/  FSEL R178, R39, -INF , !P5 ;  /* 0xff80000027b27808 */ /* 0x000fe20006800000 */
[----:B------:R-:W-:Y:S01]  /*16a20*/  HMMA.16816.F32.BF16 R124, R44, R14, R124 ;  /* 0x0000000e2c7c723c */ /* 0x000fe2000004187c */
[----:B------:R-:W-:-:S02]  /*16a30*/  FSEL R190, R72, -INF , !P1 ;  /* 0xff80000048be7808 */ /* 0x000fc40004800000 */
[----:B------:R-:W-:Y:S02]  /*16a40*/  FSEL R196, R38, -INF , !P6 ;  /* 0xff80000026c47808 */ /* 0x000fe40007000000 */
[----:B------:R-:W-:Y:S02]  /*16a50*/  FSEL R192, R37, -INF , !P2 ;  /* 0xff80000025c07808 */ /* 0x000fe40005000000 */
[CC--:B------:R-:W-:Y:S02]  /*16a60*/  ISETP.GE.AND P5, PT, R0.reuse, R136.reuse, PT ;  /* 0x000000880000720c */ /* 0x0c0fe40003fa6270 */
[-C--:B------:R-:W-:Y:S01]  /*16a70*/  ISETP.GE.AND P1, PT, R0, R137.reuse, PT ;  /* 0x000000890000720c */ /* 0x080fe20003f26270 */
[C---:B------:R-:W-:Y:S01]  /*16a80*/  VIADD R0, R53.reuse, 0x61 ;  /* 0x0000006135007836 */ /* 0x040fe20000000000 */
[C---:B------:R-:W-:Y:S02]  /*16a90*/  ISETP.GE.AND P6, PT, R2.reuse, R136, PT ;  /* 0x000000880200720c */ /* 0x040fe40003fc6270 */
[----:B------:R-:W-:Y:S01]  /*16aa0*/  ISETP.GE.AND P2, PT, R2, R137, PT ;  /* 0x000000890200720c */ /* 0x000fe20003f46270 */
[----:B------:R-:W-:Y:S01]  /*16ab0*/  VIADD R2, R53, 0x60 ;  /* 0x0000006035027836 */ /* 0x000fe20000000000 */
[----:B------:R-:W-:-:S02]  /*16ac0*/  FSEL R38, R75, -INF , !P4 ;  /* 0xff8000004b267808 */ /* 0x000fc40006000000 */
[----:B------:R-:W-:Y:S02]  /*16ad0*/  FSEL R184, R28, -INF , !P6 ;  /* 0xff8000001cb87808 */ /* 0x000fe40007000000 */
[----:B------:R-:W-:Y:S02]  /*16ae0*/  FSEL R188, R74, -INF , !P0 ;  /* 0xff8000004abc7808 */ /* 0x000fe40004000000 */
        /* <DEDUP_REMOVED lines=9> */
[C---:B------:R-:W-:Y:S01]  /*16b80*/  VIADD R0, R53.reuse, 0x70 ;  /* 0x0000007035007836 */ /* 0x040fe20000000000 */
        /* <DEDUP_REMOVED lines=14> */
[C---:B------:R-:W-:Y:S02]  /*16c70*/  ISETP.GE.AND P5, PT, R0.reuse, R136, PT ;  /* 0x000000880000720c */ /* 0x040fe40003fa6270 */
[----:B------:R-:W-:Y:S01]  /*16c80*/  ISETP.GE.AND P1, PT, R0, R137, PT ;  /* 0x000000890000720c */ /* 0x000fe20003f26270 */
[----:B------:R-:W-:Y:S01]  /*16c90*/  VIADD R0, R53, 0x79 ;  /* 0x0000007935007836 */ /* 0x000fe20000000000 */
[----:B------:R-:W-:-:S02]  /*16ca0*/  FSEL R152, R23, -INF , !P0 ;  /* 0xff80000017987808 */ /* 0x000fc40004000000 */
[----:B------:R-:W-:Y:S02]  /*16cb0*/  ISETP.GT.AND P3, PT, R245, R234, PT ;  /* 0x000000eaf500720c */ /* 0x000fe40003f64270 */
[CC--:B------:R-:W-:Y:S02]  /*16cc0*/  ISETP.GE.AND P0, PT, R53.reuse, R136.reuse, PT ;  /* 0x000000883500720c */ /* 0x0c0fe40003f06270 */
[----:B------:R-:W-:Y:S02]  /*16cd0*/  FSEL R36, R30, -INF , !P2 ;  /* 0xff8000001e247808 */ /* 0x000fe40005000000 */
[----:B------:R-:W-:Y:S01]  /*16ce0*/  ISETP.GE.AND P2, PT, R2, R136, PT ;  /* 0x000000880200720c */ /* 0x000fe20003f46270 */
[----:B------:R-:W-:Y:S01]  /*16cf0*/  VIADD R2, R53, 0x71 ;  /* 0x0000007135027836 */ /* 0x000fe20000000000 */
[----:B------:R-:W-:Y:S02]  /*16d00*/  FSEL R84, R84, -INF , !P0 ;  /* 0xff80000054547808 */ /* 0x000fe40004000000 */
[----:B------:R-:W-:-:S02]  /*16d10*/  ISETP.GE.AND P0, PT, R0, R137, PT ;  /* 0x000000890000720c */ /* 0x000fc40003f06270 */
[----:B------:R-:W-:Y:S02]  /*16d20*/  FSEL R168, R27, -INF , !P6 ;  /* 0xff8000001ba87808 */ /* 0x000fe40007000000 */
[----:B------:R-:W-:Y:S02]  /*16d30*/  FSEL R160, R20, -INF , !P2 ;  /* 0xff80000014a07808 */ /* 0x000fe40005000000 */
[----:B------:R-:W-:Y:S02]  /*16d40*/  FSEL R146, R130, -INF , !P4 ;  /* 0xff80000082927808 */ /* 0x000fe40006000000 */
[----:B------:R-:W-:Y:S02]  /*16d50*/  FSEL R64, R127, -INF , !P0 ;  /* 0xff8000007f407808 */ /* 0x000fe40004000000 */
[C---:B------:R-:W-:Y:S02]  /*16d60*/  ISETP.GE.AND P6, PT, R2.reuse, R136, PT ;  /* 0x000000880200720c */ /* 0x040fe40003fc6270 */
[----:B------:R-:W-:-:S02]  /*16d70*/  ISETP.GE.AND P2, PT, R2, R137, PT ;  /* 0x000000890200720c */ /* 0x000fc40003f46270 */
[----:B------:R-:W-:Y:S02]  /*16d80*/  ISETP.GE.AND P4, PT, R0, R136, PT ;  /* 0x000000880000720c */ /* 0x000fe40003f86270 */
[----:B------:R-:W-:Y:S02]  /*16d90*/  ISETP.NE.U32.AND P0, PT, R242, RZ, PT ;  /* 0x000000fff200720c */ /* 0x000fe40003f05070 */
[----:B------:R-:W-:Y:S02]  /*16da0*/  FSEL R134, R129, -INF , !P6 ;  /* 0xff80000081867808 */ /* 0x000fe40007000000 */
[----:B------:R-:W-:Y:S02]  /*16db0*/  FSEL R144, R131, -INF , !P2 ;  /* 0xff80000083907808 */ /* 0x000fe40005000000 */
[----:B------:R-:W-:Y:S02]  /*16dc0*/  FSEL R132, R124, -INF , !P5 ;  /* 0xff8000007c847808 */ /* 0x000fe40006800000 */
[----:B------:R-:W-:-:S02]  /*16dd0*/  FSEL R142, R126, -INF , !P1 ;  /* 0xff8000007e8e7808 */ /* 0x000fc40004800000 */
        /* <DEDUP_REMOVED lines=44> */
[----:B------:R-:W-:Y:S01]  /*170a0*/  SEL R2, R5, R6, !P2 ;  /* 0x0000000605027207 */ /* 0x000fe20005000000 */
[----:B------:R-:W3:Y:S02]  /*170b0*/  LD.E.64 R12, desc[UR6][R10.64+0x38] ;  /* 0x000038060a0c7980 */ /* 0x000ee4000c101b00 */
        /* <DEDUP_REMOVED lines=9> */
[----:B------:R-:W-:Y:S01]  /*17150*/  IMAD R2, R12, R7, R2 ;  /* 0x000000070c027224 */ /* 0x000fe200078e0202 */
[----:B----4-:R-:W-:-:S03]  /*17160*/  IADD3 R5, -R5, R0, RZ ;  /* 0x0000000005057210 */ /* 0x010fc60007ffe1ff */
[----:B------:R-:W-:Y:S01]  /*17170*/  IMAD.IADD R15, R15, 0x1, R2 ;  /* 0x000000010f0f7824 */ /* 0x000fe200078e0202 */
[----:B------:R-:W-:Y:S01]  /*17180*/  SHF.R.S32.HI R0, RZ, 0x1f, R5 ;  /* 0x0000001fff007819 */ /* 0x000fe20000011405 */
[----:B--2---:R-:W-:Y:S02]  /*17190*/  IMAD R7, R17, R5, RZ ;  /* 0x0000000511077224 */ /* 0x004fe400078e02ff */
[----:B------:R-:W-:-:S04]  /*171a0*/  IMAD.WIDE.U32 R14, R5, R16, R14 ;  /* 0x00000010050e7225 */ /* 0x000fc800078e000e */
[----:B------:R-:W-:Y:S02]  /*171b0*/  IMAD R0, R16, R0, R7 ;  /* 0x0000000010007224 */ /* 0x000fe400078e0207 */
[----:B------:R-:W-:-:S03]  /*171c0*/  IMAD.MOV.U32 R5, RZ, RZ, R14 ;  /* 0x000000ffff057224 */ /* 0x000fc600078e000e */
[----:B------:R-:W-:Y:S01]  /*171d0*/  IADD3 R0, R15, R0, RZ ;  /* 0x000000000f007210 */ /* 0x000fe20007ffe0ff */
[----:B------:R-:W-:Y:S05]  /*171e0*/  BRA `(.L_x_1952) ;  /* 0x00000000000c7947 */ /* 0x000fea0003800000 */
.L_x_1951:
[----:B------:R-:W2:Y:S02]  /*171f0*/  LD.E R5, desc[UR6][R10.64+0x38] ;  /* 0x000038060a057980 */ /* 0x000ea4000c101900 */
[----:B--2---:R-:W-:-:S04]  /*17200*/  LEA R5, -R5, RZ, 0x7 ;  /* 0x000000ff05057211 */ /* 0x004fc800078e39ff */
[----:B------:R-:W-:Y:S02]  /*17210*/  SHF.R.S32.HI R0, RZ, 0x1f, R5 ;  /* 0x0000001fff007819 */ /* 0x000fe40000011405 */
.L_x_1952:
[----:B------:R-:W-:Y:S05]  /*17220*/  BSYNC B0 ;  /* 0x0000000000007941 */ /* 0x000fea0003800000 */
.L_x_1950:
[C---:B------:R-:W-:Y:S02]  /*17230*/  LOP3.LUT P6, RZ, R246.reuse, 0x1, RZ, 0xc0, !PT ;  /* 0x00000001f6ff7812 */ /* 0x040fe400078cc0ff */
[----:B------:R-:W-:Y:S02]  /*17240*/  LOP3.LUT P2, RZ, R246, 0x2, RZ, 0xc0, !PT ;  /* 0x00000002f6ff7812 */ /* 0x000fe4000784c0ff */
[C---:B------:R-:W-:Y:S02]  /*17250*/  IADD3 R7, P1, R5.reuse, R232, RZ ;  /* 0x000000e805077210 */ /* 0x040fe40007f3e0ff */
[----:B------:R-:W-:-:S03]  /*17260*/  LEA R24, P4, R5, R236, 0x1 ;  /* 0x000000ec05187211 */ /* 0x000fc600078808ff */
[--C-:B------:R-:W-:Y:S01]  /*17270*/  IMAD.X R2, R0, 0x1, R233.reuse, P1 ;  /* 0x0000000100027824 */ /* 0x100fe200008e06e9 */
[-C--:B------:R-:W-:Y:S02]  /*17280*/  LEA.HI.X R25, R5, R235.reuse, R0, 0x1, P4 ;  /* 0x000000eb05197211 */ /* 0x080fe400020f0c00 */
[C---:B------:R-:W-:Y:S02]  /*17290*/  IADD3 R5, P4, R7.reuse, R232, RZ ;  /* 0x000000e807057210 */ /* 0x040fe40007f9e0ff */
        /* <DEDUP_REMOVED lines=19> */
[-C--:B------:R-:W-:Y:S01]  /*173d0*/  @P2 LEA.HI.X R15, R5, R235.reuse, R2, 0x1, P1 ;  /* 0x000000eb050f2211 */ /* 0x080fe200008f0c02 */
        /* <DEDUP_REMOVED lines=10> */
[-C--:B------:R-:W-:Y:S01]  /*17480*/  @P2 LEA.HI.X R13, R7, R235.reuse, R2, 0x1, P1 ;  /* 0x000000eb070d2211 */ /* 0x080fe200008f0c02 */
[--C-:B------:R-:W-:Y:S01]  /*17490*/  IMAD.X R2, R2, 0x1, R233.reuse, P4 ;  /* 0x0000000102027824 */ /* 0x100fe200020e06e9 */
        /* <DEDUP_REMOVED lines=90> */
.L_x_1949:
[----:B------:R-:W-:Y:S05]  /*17a40*/  BSYNC B1 ;  /* 0x0000000000017941 */ /* 0x000fea0003800000 */
.L_x_1948:
[----:B------:R-:W2:Y:S01]  /*17a50*/  LD.E R66, desc[UR6][R10.64+0xdc] ;  /* 0x0000dc060a427980 */ /* 0x000ea2000c101900 */
[----:B-1----:R-:W-:Y:S02]  /*17a60*/  FMNMX.FTZ R7, R86, R58, !PT ;  /* 0x0000003a56077209 */ /* 0x002fe40007810000 */
        /* <DEDUP_REMOVED lines=67> */
[----:B------:R-:W-:Y:S01]  /*17ea0*/  LEA R219, R54, R221, 0x1 ;  /* 0x000000dd36db7211 */ /* 0x000fe200078e08ff */
[----:B------:R-:W1:Y:S01]  /*17eb0*/  SHFL.BFLY PT, R7, R6, 0x2, 0x1f ;  /* 0x0c401f0006077f89 */ /* 0x000e6200000e0000 */
[----:B------:R-:W-:-:S03]  /*17ec0*/  FMNMX.FTZ R5, R134, R5, !PT ;  /* 0x0000000586057209 */ /* 0x000fc60007810000 */
[----:B------:R-:W-:Y:S01]  /*17ed0*/  LDSM.16.MT88.4 R32, [R219+0x10000] ;  /* 0x01000000db20783b */ /* 0x000fe20000004200 */
[----:B------:R-:W-:-:S03]  /*17ee0*/  FMNMX.FTZ R4, R132, R5, !PT ;  /* 0x0000000584047209 */ /* 0x000fc60007810000 */
[----:B------:R-:W-:Y:S01]  /*17ef0*/  LDSM.16.MT88.4 R24, [R219+0xc800] ;  /* 0x00c80000db18783b */ /* 0x000fe20000004200 */
[----:B------:R-:W-:-:S05]  /*17f00*/  FMNMX.FTZ R4, R133, R4, !PT ;  /* 0x0000000485047209 */ /* 0x000fca0007810000 */
[----:B------:R-:W3:Y:S01]  /*17f10*/  SHFL.BFLY PT, R5, R4, 0x2, 0x1f ;  /* 0x0c401f0004057f89 */ /* 0x000ee200000e0000 */
[----:B-1----:R-:W-:-:S05]  /*17f20*/  FMNMX.FTZ R7, R6, R7, !PT ;  /* 0x0000000706077209 */ /* 0x002fca0007810000 */
[----:B------:R-:W1:Y:S01]  /*17f30*/  SHFL.BFLY PT, R0, R7, 0x1, 0x1f ;  /* 0x0c201f0007007f89 */ /* 0x000e6200000e0000 */
[----:B---3--:R-:W-:-:S05]  /*17f40*/  FMNMX.FTZ R5, R4, R5, !PT ;  /* 0x0000000504057209 */ /* 0x008fca0007810000 */
[----:B------:R-:W3:Y:S01]  /*17f50*/  SHFL.BFLY PT, R2, R5, 0x1, 0x1f ;  /* 0x0c201f0005027f89 */ /* 0x000ee200000e0000 */
[----:B-1----:R-:W-:-:S04]  /*17f60*/  FMNMX.FTZ R0, R7, R0, !PT ;  /* 0x0000000007007209 */ /* 0x002fc80007810000 */
[----:B------:R-:W-:Y:S02]  /*17f70*/  FSETP.NEU.FTZ.AND P1, PT, R0, -INF , PT ;  /* 0xff8000000000780b */ /* 0x000fe40003f3d000 */
[----:B---3--:R-:W-:Y:S02]  /*17f80*/  FMNMX.FTZ R2, R5, R2, !PT ;  /* 0x0000000205027209 */ /* 0x008fe40007810000 */
[----:B------:R-:W-:Y:S01]  /*17f90*/  LDSM.16.MT88.4 R4, [R223+0x10800] ;  /* 0x01080000df04783b */ /* 0x000fe20000004200 */
[C---:B--2---:R-:W-:Y:S02]  /*17fa0*/  FMUL.FTZ R67, R66.reuse, R0 ;  /* 0x0000000042437220 */ /* 0x044fe40000410000 */
[----:B------:R-:W-:-:S03]  /*17fb0*/  FMUL.FTZ R135, R66, R2 ;  /* 0x0000000242877220 */ /* 0x000fc60000410000 */
        /* <DEDUP_REMOVED lines=10> */
[-CC-:B------:R-:W-:Y:S01]  /*18060*/  FFMA.FTZ R60, R84, R66.reuse, -R135.reuse ;  /* 0x00000042543c7223 */ /* 0x180fe20000010887 */
[----:B------:R-:W1:Y:S01]  /*18070*/  LDSM.16.MT88.4 R80, [R220+0xc000] ;  /* 0x00c00000dc50783b */ /* 0x000e620000004200 */
[-C--:B------:R-:W-:Y:S01]  /*18080*/  FFMA.FTZ R63, R96, R66.reuse, -R135 ;  /* 0x00000042603f7223 */ /* 0x080fe20000010887 */
[----:B------:R-:W-:Y:S01]  /*18090*/  MUFU.EX2 R65, R65 ;  /* 0x0000004100417308 */ /* 0x000fe20000000800 */
[-CC-:B------:R-:W-:Y:S01]  /*180a0*/  FFMA.FTZ R54, R90, R66.reuse, -R67.reuse ;  /* 0x000000425a367223 */ /* 0x180fe20000010843 */
[-C--:B------:R-:W-:Y:S01]  /*180b0*/  FFMA.FTZ R51, R100, R66.reuse, -R67 ;  /* 0x0000004264337223 */ /* 0x080fe20000010843 */
[-CC-:B------:R-:W-:Y:S01]  /*180c0*/  FFMA.FTZ R57, R110, R66.reuse, -R135.reuse ;  /* 0x000000426e397223 */ /* 0x180fe20000010887 */
[-CC-:B------:R-:W-:Y:S01]  /*180d0*/  FFMA.FTZ R52, R52, R66.reuse, -R135.reuse ;  /* 0x0000004234347223 */ /* 0x180fe20000010887 */
[-CC-:B------:R-:W-:Y:S01]  /*180e0*/  FFMA.FTZ R50, R108, R66.reuse, -R135.reuse ;  /* 0x000000426c327223 */ /* 0x180fe20000010887 */
[-C--:B------:R-:W-:Y:S01]  /*180f0*/  FFMA.FTZ R49, R92, R66.reuse, -R135 ;  /* 0x000000425c317223 */ /* 0x080fe20000010887 */
[-CC-:B------:R-:W-:Y:S01]  /*18100*/  FFMA.FTZ R48, R94, R66.reuse, -R67.reuse ;  /* 0x000000425e307223 */ /* 0x180fe20000010843 */
[----:B------:R-:W2:Y:S01]  /*18110*/  MUFU.EX2 R62, R62 ;  /* 0x0000003e003e7308 */ /* 0x000ea20000000800 */
[----:B------:R-:W3:Y:S01]  /*18120*/  LDSM.16.MT88.4 R96, [R223+0x10000] ;  /* 0x01000000df60783b */ /* 0x000ee20000004200 */
[-CC-:B------:R-:W-:Y:S01]  /*18130*/  FFMA.FTZ R47, R147, R66.reuse, -R67.reuse ;  /* 0x00000042932f7223 */ /* 0x180fe20000010843 */
[-CC-:B------:R-:W-:Y:S01]  /*18140*/  FFMA.FTZ R42, R151, R66.reuse, -R67.reuse ;  /* 0x00000042972a7223 */ /* 0x180fe20000010843 */
[-C--:B------:R-:W-:Y:S01]  /*18150*/  FFMA.FTZ R43, R149, R66.reuse, -R67 ;  /* 0x00000042952b7223 */ /* 0x080fe20000010843 */
[----:B------:R-:W4:Y:S01]  /*18160*/  LDSM.16.MT88.4 R100, [R221+0x10000] ;  /* 0x01000000dd64783b */ /* 0x000f220000004200 */
[-CC-:B------:R-:W-:Y:S01]  /*18170*/  FFMA.FTZ R46, R143, R66.reuse, -R135.reuse ;  /* 0x000000428f2e7223 */ /* 0x180fe20000010887 */
[-CC-:B------:R-:W-:Y:S01]  /*18180*/  FFMA.FTZ R45, R141, R66.reuse, -R135.reuse ;  /* 0x000000428d2d7223 */ /* 0x180fe20000010887 */
[----:B------:R-:W-:Y:S01]  /*18190*/  MUFU.EX2 R61, R61 ;  /* 0x0000003d003d7308 */ /* 0x000fe20000000800 */
[----:B------:R-:W5:Y:S01]  /*181a0*/  LDSM.16.MT88.4 R88, [R219+0xc000] ;  /* 0x00c00000db58783b */ /* 0x000f620000004200 */
[-CC-:B------:R-:W-:Y:S01]  /*181b0*/  FFMA.FTZ R44, R145, R66.reuse, -R135.reuse ;  /* 0x00000042912c7223 */ /* 0x180fe20000010887 */
[-C--:B------:R-:W-:Y:S01]  /*181c0*/  FFMA.FTZ R41, R139, R66.reuse, -R135 ;  /* 0x000000428b297223 */ /* 0x080fe20000010887 */
[-C--:B------:R-:W-:Y:S01]  /*181d0*/  FFMA.FTZ R40, R252, R66.reuse, -R67 ;  /* 0x00000042fc287223 */ /* 0x080fe20000010843 */
[-C--:B------:R-:W-:Y:S01]  /*181e0*/  FFMA.FTZ R139, R150, R66.reuse, -R135 ;  /* 0x00000042968b7223 */ /* 0x080fe20000010887 */
[-CC-:B------:R-:W-:Y:S01]  /*181f0*/  FFMA.FTZ R9, R250, R66.reuse, -R67.reuse ;  /* 0x00000042fa097223 */ /* 0x180fe20000010843 */
[-CC-:B------:R-:W-:Y:S01]  /*18200*/  FFMA.FTZ R8, R8, R66.reuse, -R67.reuse ;  /* 0x0000004208087223 */ /* 0x180fe20000010843 */
[----:B------:R-:W1:Y:S01]  /*18210*/  MUFU.EX2 R58, R58 ;  /* 0x0000003a003a7308 */ /* 0x000e620000000800 */
[----:B--2---:R-:W-:Y:S01]  /*18220*/  F2FP.BF16.F32.PACK_AB R113, R62, R65 ;  /* 0x000000413e71723e */ /* 0x004fe200000010ff */
        /* <DEDUP_REMOVED lines=13> */
[-CC-:B------:R-:W-:Y:S01]  /*18300*/  FFMA.FTZ R178, R178, R66.reuse, -R67.reuse ;  /* 0x00000042b2b27223 */ /* 0x180fe20000010843 */
[----:B------:R-:W2:Y:S01]  /*18310*/  MUFU.EX2 R63, R63 ;  /* 0x0000003f003f7308 */ /* 0x000ea20000000800 */
[----:B-1----:R-:W-:Y:S01]  /*18320*/  F2FP.BF16.F32.PACK_AB R115, R58, R61 ;  /* 0x0000003d3a73723e */ /* 0x002fe200000010ff */
        /* <DEDUP_REMOVED lines=13> */
[--C-:B------:R-:W-:Y:S01]  /*18400*/  FFMA.FTZ R164, R164, R66, -R135.reuse ;  /* 0x00000042a4a47223 */ /* 0x100fe20000010887 */
[----:B------:R-:W1:Y:S01]  /*18410*/  MUFU.EX2 R56, R56 ;  /* 0x0000003800387308 */ /* 0x000e620000000800 */
[----:B--2---:R-:W-:Y:S01]  /*18420*/  F2FP.BF16.F32.PACK_AB R112, R63, R60 ;  /* 0x0000003c3f70723e */ /* 0x004fe200000010ff */
[-CC-:B------:R-:W-:Y:S01]  /*18430*/  FFMA.FTZ R165, R162, R66.reuse, -R135.reuse ;  /* 0x00000042a2a57223 */ /* 0x180fe20000010887 */
[-CC-:B------:R-:W-:Y:S01]  /*18440*/  FFMA.FTZ R160, R160, R66.reuse, -R135.reuse ;  /* 0x00000042a0a07223 */ /* 0x180fe20000010887 */
[-C--:B------:R-:W-:Y:S01]  /*18450*/  FFMA.FTZ R167, R158, R66.reuse, -R135 ;  /* 0x000000429ea77223 */ /* 0x080fe20000010887 */
[-C--:B------:R-:W-:Y:S01]  /*18460*/  FFMA.FTZ R152, R152, R66.reuse, -R67 ;  /* 0x0000004298987223 */ /* 0x080fe20000010843 */
[----:B------:R-:W-:Y:S01]  /*18470*/  FADD.FTZ R62, R65, R62 ;  /* 0x0000003e413e7221 */ /* 0x000fe20000010000 */
[----:B------:R-:W-:Y:S01]  /*18480*/  FADD.FTZ R60, R60, R63 ;  /* 0x0000003f3c3c7221 */ /* 0x000fe20000010000 */
[----:B------:R-:W-:Y:S01]  /*18490*/  MUFU.EX2 R53, R53 ;  /* 0x0000003500357308 */ /* 0x000fe20000000800 */
[-CC-:B------:R-:W-:Y:S01]  /*184a0*/  FFMA.FTZ R134, R134, R66.reuse, -R135.reuse ;  /* 0x0000004286867223 */ /* 0x180fe20000010887 */
[----:B------:R-:W-:Y:S01]  /*184b0*/  FADD.FTZ R61, R61, R62 ;  /* 0x0000003e3d3d7221 */ /* 0x000fe20000010000 */
[-CC-:B------:R-:W-:Y:S01]  /*184c0*/  FFMA.FTZ R132, R132, R66.reuse, -R135.reuse ;  /* 0x0000004284847223 */ /* 0x180fe20000010887 */
[-C--:B------:R-:W-:Y:S01]  /*184d0*/  FFMA.FTZ R133, R133, R66.reuse, -R135 ;  /* 0x0000004285857223 */ /* 0x080fe20000010887 */
[----:B------:R-:W-:Y:S01]  /*184e0*/  FFMA.FTZ R247, R64, R66, -R67 ;  /* 0x0000004240f77223 */ /* 0x000fe20000010843 */
[----:B------:R-:W-:-:S02]  /*184f0*/  FADD.FTZ R58, R58, R61 ;  /* 0x0000003d3a3a7221 */ /* 0x000fc40000010000 */
[----:B------:R-:W2:Y:S01]  /*18500*/  MUFU.EX2 R54, R54 ;  /* 0x0000003600367308 */ /* 0x000ea20000000800 */
[----:B-1----:R-:W-:Y:S01]  /*18510*/  F2FP.BF16.F32.PACK_AB R114, R56, R59 ;  /* 0x0000003b3872723e */ /* 0x002fe200000010ff */
[----:B------:R-:W-:-:S04]  /*18520*/  FADD.FTZ R59, R59, R60 ;  /* 0x0000003c3b3b7221 */ /* 0x000fc80000010000 */
[----:B------:R-:W-:Y:S02]  /*18530*/  FADD.FTZ R56, R56, R59 ;  /* 0x0000003b38387221 */ /* 0x000fe40000010000 */
[C---:B------:R-:W-:Y:S01]  /*18540*/  HMMA.16816.F32.BF16 R68, R112.reuse, R72, RZ ;  /* 0x000000487044723c */ /* 0x040fe200000418ff */
[----:B------:R-:W-:Y:S05]  /*18550*/  MUFU.EX2 R51, R51 ;  /* 0x0000003300337308 */ /* 0x000fea0000000800 */
[C---:B------:R-:W-:Y:S03]  /*18560*/  HMMA.16816.F32.BF16 R72, R112.reuse, R74, RZ ;  /* 0x0000004a7048723c */ /* 0x040fe600000418ff */
[----:B------:R-:W-:Y:S01]  /*18570*/  MUFU.EX2 R57, R57 ;  /* 0x0000003900397308 */ /* 0x000fe20000000800 */
[C---:B--2---:R-:W-:Y:S01]  /*18580*/  F2FP.BF16.F32.PACK_AB R17, R54.reuse, R53 ;  /* 0x000000353611723e */ /* 0x044fe200000010ff */
[----:B------:R-:W-:Y:S01]  /*18590*/  FADD.FTZ R53, R53, R58 ;  /* 0x0000003a35357221 */ /* 0x000fe20000010000 */
[----:B------:R-:W-:Y:S03]  /*185a0*/  HMMA.16816.F32.BF16 R128, R112, R124, RZ ;  /* 0x0000007c7080723c */ /* 0x000fe600000418ff */
[----:B------:R-:W-:-:S02]  /*185b0*/  FADD.FTZ R54, R54, R53 ;  /* 0x0000003536367221 */ /* 0x000fc40000010000 */
[----:B------:R-:W1:Y:S01]  /*185c0*/  MUFU.EX2 R52, R52 ;  /* 0x0000003400347308 */ /* 0x000e620000000800 */
[C---:B------:R-:W-:Y:S06]  /*185d0*/  HMMA.16816.F32.BF16 R76, R112.reuse, R80, RZ ;  /* 0x00000050704c723c */ /* 0x040fec00000418ff */
[C---:B------:R-:W-:Y:S01]  /*185e0*/  HMMA.16816.F32.BF16 R124, R112.reuse, R126, RZ ;  /* 0x0000007e707c723c */ /* 0x040fe200000418ff */
[----:B------:R-:W-:Y:S05]  /*185f0*/  MUFU.EX2 R50, R50 ;  /* 0x0000003200327308 */ /* 0x000fea0000000800 */
[C---:B------:R-:W-:Y:S03]  /*18600*/  HMMA.16816.F32.BF16 R80, R112.reuse, R82, RZ ;  /* 0x000000527050723c */ /* 0x040fe600000418ff */
[----:B------:R-:W2:Y:S01]  /*18610*/  MUFU.EX2 R49, R49 ;  /* 0x0000003100317308 */ /* 0x000ea20000000800 */
[C---:B-1----:R-:W-:Y:S01]  /*18620*/  F2FP.BF16.F32.PACK_AB R16, R52.reuse, R57 ;  /* 0x000000393410723e */ /* 0x042fe200000010ff */
[----:B------:R-:W-:Y:S01]  /*18630*/  FADD.FTZ R57, R57, R56 ;  /* 0x0000003839397221 */ /* 0x000fe20000010000 */
[----:B---3--:R-:W-:Y:S03]  /*18640*/  HMMA.16816.F32.BF16 R92, R112, R96, RZ ;  /* 0x00000060705c723c */ /* 0x008fe600000418ff */
[----:B------:R-:W-:-:S02]  /*18650*/  FADD.FTZ R57, R52, R57 ;  /* 0x0000003934397221 */ /* 0x000fc40000010000 */
[----:B------:R-:W1:Y:S01]  /*18660*/  MUFU.EX2 R48, R48 ;  /* 0x0000003000307308 */ /* 0x000e620000000800 */
[C---:B----4-:R-:W-:Y:S06]  /*18670*/  HMMA.16816.F32.BF16 R120, R112.reuse, R100, RZ ;  /* 0x000000647078723c */ /* 0x050fec00000418ff */
[----:B------:R-:W-:Y:S01]  /*18680*/  HMMA.16816.F32.BF16 R96, R112, R98, RZ ;  /* 0x000000627060723c */ /* 0x000fe200000418ff */
[----:B------:R-:W-:Y:S01]  /*18690*/  MUFU.EX2 R47, R47 ;  /* 0x0000002f002f7308 */ /* 0x000fe20000000800 */
[----:B--2---:R-:W-:Y:S01]  /*186a0*/  F2FP.BF16.F32.PACK_AB R18, R49, R50 ;  /* 0x000000323112723e */ /* 0x004fe200000010ff */
[----:B------:R-:W-:-:S03]  /*186b0*/  FADD.FTZ R50, R50, R57 ;  /* 0x0000003932327221 */ /* 0x000fc60000010000 */
[C---:B------:R-:W-:Y:S01]  /*186c0*/  HMMA.16816.F32.BF16 R100, R112.reuse, R102, RZ ;  /* 0x000000667064723c */ /* 0x040fe200000418ff */
[----:B------:R-:W-:Y:S02]  /*186d0*/  FADD.FTZ R49, R49, R50 ;  /* 0x0000003231317221 */ /* 0x000fe40000010000 */
[----:B------:R-:W-:Y:S01]  /*186e0*/  MUFU.EX2 R42, R42 ;  /* 0x0000002a002a7308 */ /* 0x000fe20000000800 */
[C---:B-1----:R-:W-:Y:S01]  /*186f0*/  F2FP.BF16.F32.PACK_AB R19, R48.reuse, R51 ;  /* 0x000000333013723e */ /* 0x042fe200000010ff */
[----:B------:R-:W-:Y:S01]  /*18700*/  FADD.FTZ R51, R51, R54 ;  /* 0x0000003633337221 */ /* 0x000fe20000010000 */
[----:B-----5:R-:W-:Y:S03]  /*18710*/  HMMA.16816.F32.BF16 R84, R112, R88, RZ ;  /* 0x000000587054723c */ /* 0x020fe600000418ff */
        /* <DEDUP_REMOVED lines=12> */
[----:B------:R-:W-:Y:S01]  /*187e0*/  HMMA.16816.F32.BF16 R80, R16, R22, R80 ;  /* 0x000000161050723c */ /* 0x000fe20000041850 */
[----:B------:R-:W3:Y:S02]  /*187f0*/  LDSM.16.MT88.4 R20, [R220+0x10800] ;  /* 0x01080000dc14783b */ /* 0x000ee40000004200 */
[----:B------:R-:W4:Y:S03]  /*18800*/  MUFU.EX2 R41, R41 ;  /* 0x0000002900297308 */ /* 0x000f260000000800 */
[C---:B------:R-:W-:Y:S05]  /*18810*/  HMMA.16816.F32.BF16 R104, R112.reuse, R116, RZ ;  /* 0x000000747068723c */ /* 0x040fea00000418ff */
[----:B------:R-:W5:Y:S01]  /*18820*/  MUFU.EX2 R40, R40 ;  /* 0x0000002800287308 */ /* 0x000f620000000800 */
[C---:B------:R-:W-:Y:S06]  /*18830*/  HMMA.16816.F32.BF16 R88, R112.reuse, R90, RZ ;  /* 0x0000005a7058723c */ /* 0x040fec00000418ff */
[C---:B------:R-:W-:Y:S01]  /*18840*/  HMMA.16816.F32.BF16 R116, R112.reuse, R118, RZ ;  /* 0x000000767074723c */ /* 0x040fe200000418ff */
[----:B------:R-:W-:Y:S05]  /*18850*/  MUFU.EX2 R9, R9 ;  /* 0x0000000900097308 */ /* 0x000fea0000000800 */
[C---:B------:R-:W-:Y:S03]  /*18860*/  HMMA.16816.F32.BF16 R108, R112.reuse, R32, RZ ;  /* 0x00000020706c723c */ /* 0x040fe600000418ff */
[----:B------:R-:W-:Y:S03]  /*18870*/  MUFU.EX2 R8, R8 ;  /* 0x0000000800087308 */ /* 0x000fe60000000800 */
[----:B------:R-:W-:Y:S01]  /*18880*/  HMMA.16816.F32.BF16 R112, R112, R34, RZ ;  /* 0x000000227070723c */ /* 0x000fe200000418ff */
[----:B------:R-:W-:Y:S04]  /*18890*/  LDSM.16.MT88.4 R32, [R219+0x11000] ;  /* 0x01100000db20783b */ /* 0x000fe80000004200 */
[----:B------:R-:W-:Y:S01]  /*188a0*/  MUFU.EX2 R3, R3 ;  /* 0x0000000300037308 */ /* 0x000fe20000000800 */
[C---:B------:R-:W-:Y:S06]  /*188b0*/  HMMA.16816.F32.BF16 R92, R16.reuse, R4, R92 ;  /* 0x00000004105c723c */ /* 0x040fec000004185c */
[C---:B------:R-:W-:Y:S01]  /*188c0*/  HMMA.16816.F32.BF16 R96, R16.reuse, R6, R96 ;  /* 0x000000061060723c */ /* 0x040fe20000041860 */
[----:B------:R-:W5:Y:S01]  /*188d0*/  LDSM.16.MT88.4 R4, [R221+0xd000] ;  /* 0x00d00000dd04783b */ /* 0x000f620000004200 */
        /* <DEDUP_REMOVED lines=21> */
[----:B------:R-:W-:Y:S01]  /*18a30*/  FADD.FTZ R47, R47, R48 ;  /* 0x000000302f2f7221 */ /* 0x000fe20000010000 */
[----:B------:R-:W-:Y:S01]  /*18a40*/  FADD.FTZ R46, R46, R49 ;  /* 0x000000312e2e7221 */ /* 0x000fe20000010000 */
[----:B----4-:R-:W-:-:S02]  /*18a50*/  F2FP.BF16.F32.PACK_AB R30, R41, R44 ;  /* 0x0000002c291e723e */ /* 0x010fc400000010ff */
[----:B-----5:R-:W-:Y:S01]  /*18a60*/  F2FP.BF16.F32.PACK_AB R31, R40, R43 ;  /* 0x0000002b281f723e */ /* 0x020fe200000010ff */
[----:B------:R-:W-:Y:S01]  /*18a70*/  FADD.FTZ R42, R42, R47 ;  /* 0x0000002f2a2a7221 */ /* 0x000fe20000010000 */
[----:B------:R-:W-:Y:S01]  /*18a80*/  MUFU.EX2 R145, R145 ;  /* 0x0000009100917308 */ /* 0x000fe20000000800 */
[----:B------:R-:W-:Y:S02]  /*18a90*/  FADD.FTZ R45, R45, R46 ;  /* 0x0000002e2d2d7221 */ /* 0x000fe40000010000 */
[----:B------:R-:W-:Y:S02]  /*18aa0*/  FADD.FTZ R43, R43, R42 ;  /* 0x0000002a2b2b7221 */ /* 0x000fe40000010000 */
[C---:B------:R-:W-:Y:S01]  /*18ab0*/  HMMA.16816.F32.BF16 R68, R28.reuse, R4, R68 ;  /* 0x000000041c44723c */ /* 0x040fe20000041844 */
[----:B------:R-:W-:Y:S01]  /*18ac0*/  FADD.FTZ R44, R44, R45 ;  /* 0x0000002d2c2c7221 */ /* 0x000fe20000010000 */
[----:B------:R-:W-:Y:S01]  /*18ad0*/  FADD.FTZ R40, R40, R43 ;  /* 0x0000002b28287221 */ /* 0x000fe20000010000 */
[----:B------:R-:W-:Y:S02]  /*18ae0*/  MUFU.EX2 R147, R147 ;  /* 0x0000009300937308 */ /* 0x000fe40000000800 */
[----:B------:R-:W-:Y:S01]  /*18af0*/  FADD.FTZ R44, R41, R44 ;  /* 0x0000002c292c7221 */ /* 0x000fe20000010000 */
        /* <DEDUP_REMOVED lines=37> */
[----:B------:R-:W1:Y:S02]  /*18d50*/  MUFU.EX2 R186, R186 ;  /* 0x000000ba00ba7308 */ /* 0x000e640000000800 */
[----:B---3--:R-:W-:Y:S01]  /*18d60*/  HMMA.16816.F32.BF16 R68, R12, R16, R68 ;  /* 0x000000100c44723c */ /* 0x008fe20000041844 */
[----:B------:R-:W-:Y:S01]  /*18d70*/  FADD.FTZ R154, R154, R3 ;  /* 0x000000039a9a7221 */ /* 0x000fe20000010000 */
[----:B------:R-:W-:-:S04]  /*18d80*/  FADD.FTZ R150, R150, R141 ;  /* 0x0000008d96967221 */ /* 0x000fc80000010000 */
        /* <DEDUP_REMOVED lines=12> */
[----:B------:R-:W-:Y:S01]  /*18e50*/  LDSM.16.MT88.4 R28, [R219+0x11800] ;  /* 0x01180000db1c783b */ /* 0x000fe20000004200 */
        /* <DEDUP_REMOVED lines=9> */
[C---:B------:R-:W-:Y:S05]  /*18ef0*/  HMMA.16816.F32.BF16 R84, R12.reuse, R20, R84 ;  /* 0x000000140c54723c */ /* 0x040fea0000041854 */
[----:B------:R-:W4:Y:S01]  /*18f00*/  MUFU.EX2 R165, R165 ;  /* 0x000000a500a57308 */ /* 0x000f220000000800 */
[C---:B------:R-:W-:Y:S01]  /*18f10*/  HMMA.16816.F32.BF16 R88, R12.reuse, R22, R88 ;  /* 0x000000160c58723c */ /* 0x040fe20000041858 */
[----:B------:R-:W4:Y:S05]  /*18f20*/  LDSM.16.MT88.4 R20, [R221+0xe000] ;  /* 0x00e00000dd14783b */ /* 0x000f2a0000004200 */
[C---:B-----5:R-:W-:Y:S01]  /*18f30*/  HMMA.16816.F32.BF16 R120, R12.reuse, R24, R120 ;  /* 0x000000180c78723c */ /* 0x060fe20000041878 */
[----:B------:R-:W-:Y:S05]  /*18f40*/  MUFU.EX2 R160, R160 ;  /* 0x000000a000a07308 */ /* 0x000fea0000000800 */
[C---:B------:R-:W-:Y:S01]  /*18f50*/  HMMA.16816.F32.BF16 R100, R12.reuse, R26, R100 ;  /* 0x0000001a0c64723c */ /* 0x040fe20000041864 */
[----:B------:R-:W-:Y:S01]  /*18f60*/  F2FP.BF16.F32.PACK_AB R24, R174, R147 ;  /* 0x00000093ae18723e */ /* 0x000fe200000010ff */
[----:B------:R-:W-:Y:S01]  /*18f70*/  FADD.FTZ R147, R147, R150 ;  /* 0x0000009693937221 */ /* 0x000fe20000010000 */
[----:B------:R-:W-:Y:S01]  /*18f80*/  F2FP.BF16.F32.PACK_AB R25, R170, R143 ;  /* 0x0000008faa19723e */ /* 0x000fe200000010ff */
[----:B------:R-:W5:Y:S01]  /*18f90*/  MUFU.EX2 R167, R167 ;  /* 0x000000a700a77308 */ /* 0x000f620000000800 */
[----:B------:R-:W-:Y:S01]  /*18fa0*/  FADD.FTZ R143, R143, R154 ;  /* 0x0000009a8f8f7221 */ /* 0x000fe20000010000 */
[----:B-1----:R-:W-:Y:S01]  /*18fb0*/  HMMA.16816.F32.BF16 R92, R12, R32, R92 ;  /* 0x000000200c5c723c */ /* 0x002fe2000004185c */
[----:B------:R-:W-:Y:S01]  /*18fc0*/  F2FP.BF16.F32.PACK_AB R26, R176, R149 ;  /* 0x00000095b01a723e */ /* 0x000fe200000010ff */
[----:B------:R-:W-:Y:S01]  /*18fd0*/  FADD.FTZ R174, R174, R147 ;  /* 0x00000093aeae7221 */ /* 0x000fe20000010000 */
[----:B------:R-:W-:Y:S01]  /*18fe0*/  F2FP.BF16.F32.PACK_AB R27, R178, R145 ;  /* 0x00000091b21b723e */ /* 0x000fe200000010ff */
[----:B------:R-:W-:-:S02]  /*18ff0*/  FADD.FTZ R170, R170, R143 ;  /* 0x0000008faaaa7221 */ /* 0x000fc40000010000 */
[----:B------:R-:W-:Y:S01]  /*19000*/  HMMA.16816.F32.BF16 R96, R12, R34, R96 ;  /* 0x000000220c60723c */ /* 0x000fe20000041860 */
[----:B------:R-:W1:Y:S01]  /*19010*/  LDSM.16.MT88.4 R32, [R221+0x12000] ;  /* 0x01200000dd20783b */ /* 0x000e620000004200 */
[----:B------:R-:W5:Y:S01]  /*19020*/  MUFU.EX2 R152, R152 ;  /* 0x0000009800987308 */ /* 0x000f620000000800 */
[----:B------:R-:W-:Y:S01]  /*19030*/  FADD.FTZ R145, R145, R170 ;  /* 0x000000aa91917221 */ /* 0x000fe20000010000 */
[----:B------:R-:W-:Y:S02]  /*19040*/  FADD.FTZ R149, R149, R174 ;  /* 0x000000ae95957221 */ /* 0x000fe40000010000 */
[C---:B--2---:R-:W-:Y:S01]  /*19050*/  HMMA.16816.F32.BF16 R128, R24.reuse, R4, R128 ;  /* 0x000000041880723c */ /* 0x044fe20000041880 */
[----:B------:R-:W-:Y:S01]  /*19060*/  FADD.FTZ R178, R178, R145 ;  /* 0x00000091b2b27221 */ /* 0x000fe20000010000 */
[----:B------:R-:W-:Y:S02]  /*19070*/  FADD.FTZ R176, R176, R149 ;  /* 0x00000095b0b07221 */ /* 0x000fe40000010000 */
[----:B------:R-:W-:Y:S02]  /*19080*/  MUFU.EX2 R134, R134 ;  /* 0x0000008600867308 */ /* 0x000fe40000000800 */
[----:B------:R-:W-:Y:S01]  /*19090*/  HMMA.16816.F32.BF16 R124, R24, R6, R124 ;  /* 0x00000006187c723c */ /* 0x000fe2000004187c */
[----:B------:R-:W2:Y:S05]  /*190a0*/  LDSM.16.MT88.4 R4, [R220+0x12000] ;  /* 0x01200000dc04783b */ /* 0x000eaa0000004200 */
[C---:B------:R-:W-:Y:S01]  /*190b0*/  HMMA.16816.F32.BF16 R108, R12.reuse, R28, R108 ;  /* 0x0000001c0c6c723c */ /* 0x040fe2000004186c */
[----:B------:R-:W-:Y:S05]  /*190c0*/  MUFU.EX2 R132, R132 ;  /* 0x0000008400847308 */ /* 0x000fea0000000800 */
[----:B------:R-:W-:Y:S01]  /*190d0*/  HMMA.16816.F32.BF16 R112, R12, R30, R112 ;  /* 0x0000001e0c70723c */ /* 0x000fe20000041870 */
[----:B------:R-:W5:Y:S02]  /*190e0*/  LDSM.16.MT88.4 R12, [R219+0xe000] ;  /* 0x00e00000db0c783b */ /* 0x000f640000004200 */
[----:B------:R-:W5:Y:S02]  /*190f0*/  MUFU.EX2 R133, R133 ;  /* 0x0000008500857308 */ /* 0x000f640000000800 */
[----:B------:R-:W-:Y:S01]  /*19100*/  LDSM.16.MT88.4 R28, [R219+0x12000] ;  /* 0x01200000db1c783b */ /* 0x000fe20000004200 */
[C---:B---3--:R-:W-:Y:S05]  /*19110*/  HMMA.16816.F32.BF16 R76, R24.reuse, R16, R76 ;  /* 0x00000010184c723c */ /* 0x048fea000004184c */
[----:B------:R-:W-:Y:S01]  /*19120*/  MUFU.EX2 R247, R247 ;  /* 0x000000f700f77308 */ /* 0x000fe20000000800 */
[C---:B------:R-:W-:Y:S01]  /*19130*/  HMMA.16816.F32.BF16 R80, R24.reuse, R18, R80 ;  /* 0x000000121850723c */ /* 0x040fe20000041850 */
[----:B------:R-:W3:Y:S05]  /*19140*/  LDSM.16.MT88.4 R16, [R221+0xe800] ;  /* 0x00e80000dd10783b */ /* 0x000eea0000004200 */
[C---:B----4-:R-:W-:Y:S06]  /*19150*/  HMMA.16816.F32.BF16 R68, R24.reuse, R20, R68 ;  /* 0x000000141844723c */ /* 0x050fec0000041844 */
        /* <DEDUP_REMOVED lines=8> */
[C---:B--2---:R-:W-:Y:S01]  /*191e0*/  HMMA.16816.F32.BF16 R104, R24.reuse, R4, R104 ;  /* 0x000000041868723c */ /* 0x044fe20000041868 */
        /* <DEDUP_REMOVED lines=8> */
[----:B-----5:R-:W-:Y:S01]  /*19270*/  HMMA.16816.F32.BF16 R84, R24, R12, R84 ;  /* 0x0000000c1854723c */ /* 0x020fe20000041854 */
[----:B------:R-:W-:Y:S01]  /*19280*/  FADD.FTZ R180, R180, R153 ;  /* 0x00000099b4b47221 */ /* 0x000fe20000010000 */
[----:B------:R-:W-:-:S04]  /*19290*/  FADD.FTZ R159, R182, R159 ;  /* 0x0000009fb69f7221 */ /* 0x000fc80000010000 */
[----:B------:R-:W-:Y:S01]  /*192a0*/  HMMA.16816.F32.BF16 R88, R24, R14, R88 ;  /* 0x0000000e1858723c */ /* 0x000fe20000041858 */
[----:B------:R-:W2:Y:S05]  /*192b0*/  LDSM.16.MT88.4 R12, [R220+0xe800] ;  /* 0x00e80000dc0c783b */ /* 0x000eaa0000004200 */
[C---:B---3--:R-:W-:Y:S06]  /*192c0*/  HMMA.16816.F32.BF16 R68, R32.reuse, R16, R68 ;  /* 0x000000102044723c */ /* 0x048fec0000041844 */
        /* <DEDUP_REMOVED lines=55> */
[----:B------:R-:W-:Y:S03]  /*19640*/  MUFU.EX2 R36, R36 ;  /* 0x0000002400247308 */ /* 0x000fe60000000800 */
[C---:B------:R-:W-:Y:S01]  /*19650*/  HMMA.16816.F32.BF16 R124, R28.reuse, R26, R124 ;  /* 0x0000001a1c7c723c */ /* 0x040fe2000004187c */
[----:B------:R-:W-:Y:S04]  /*19660*/  LDSM.16.MT88.4 R24, [R220+0xf800] ;  /* 0x00f80000dc18783b */ /* 0x000fe80000004200 */
[----:B------:R-:W4:Y:S01]  /*19670*/  MUFU.EX2 R37, R37 ;  /* 0x0000002500257308 */ /* 0x000f220000000800 */
[C---:B-1----:R-:W-:Y:S06]  /*19680*/  HMMA.16816.F32.BF16 R104, R28.reuse, R4, R104 ;  /* 0x000000041c68723c */ /* 0x042fec0000041868 */
[C---:B------:R-:W-:Y:S01]  /*19690*/  HMMA.16816.F32.BF16 R116, R28.reuse, R6, R116 ;  /* 0x000000061c74723c */ /* 0x040fe20000041874 */
[----:B------:R-:W1:Y:S05]  /*196a0*/  MUFU.EX2 R38, R38 ;  /* 0x0000002600267308 */ /* 0x000e6a0000000800 */
[----:B------:R-:W-:Y:S01]  /*196b0*/  HMMA.16816.F32.BF16 R84, R28, R20, R84 ;  /* 0x000000141c54723c */ /* 0x000fe20000041854 */
[----:B------:R-:W-:-:S02]  /*196c0*/  F2FP.BF16.F32.PACK_AB R6, R133, R132 ;  /* 0x000000848506723e */ /* 0x000fc400000010ff */
[----:B------:R-:W5:Y:S01]  /*196d0*/  MUFU.EX2 R39, R39 ;  /* 0x0000002700277308 */ /* 0x000f620000000800 */
[C---:B----4-:R-:W-:Y:S01]  /*196e0*/  F2FP.BF16.F32.PACK_AB R5, R37.reuse, R36 ;  /* 0x000000242505723e */ /* 0x050fe200000010ff */
[----:B------:R-:W-:Y:S01]  /*196f0*/  FADD.FTZ R36, R36, R163 ;  /* 0x000000a324247221 */ /* 0x000fe20000010000 */
[C---:B------:R-:W-:Y:S01]  /*19700*/  HMMA.16816.F32.BF16 R88, R28.reuse, R22, R88 ;  /* 0x000000161c58723c */ /* 0x040fe20000041858 */
[----:B------:R-:W4:Y:S02]  /*19710*/  LDSM.16.MT88.4 R20, [R219+0xf800] ;  /* 0x00f80000db14783b */ /* 0x000f240000004200 */
[----:B------:R-:W-:Y:S01]  /*19720*/  FADD.FTZ R37, R37, R36 ;  /* 0x0000002425257221 */ /* 0x000fe20000010000 */
[----:B-1----:R-:W-:Y:S02]  /*19730*/  F2FP.BF16.F32.PACK_AB R7, R247, R38 ;  /* 0x00000026f707723e */ /* 0x002fe400000010ff */
[----:B--2---:R-:W-:Y:S01]  /*19740*/  HMMA.16816.F32.BF16 R120, R28, R12, R120 ;  /* 0x0000000c1c78723c */ /* 0x004fe20000041878 */
[----:B------:R-:W-:-:S04]  /*19750*/  FADD.FTZ R38, R38, R37 ;  /* 0x0000002526267221 */ /* 0x000fc80000010000 */
[----:B------:R-:W-:Y:S01]  /*19760*/  FADD.FTZ R247, R247, R38 ;  /* 0x00000026f7f77221 */ /* 0x000fe20000010000 */
[----:B------:R-:W-:Y:S01]  /*19770*/  HMMA.16816.F32.BF16 R100, R28, R14, R100 ;  /* 0x0000000e1c64723c */ /* 0x000fe20000041864 */
[----:B-----5:R-:W-:Y:S01]  /*19780*/  F2FP.BF16.F32.PACK_AB R4, R134, R39 ;  /* 0x000000278604723e */ /* 0x020fe200000010ff */
        /* <DEDUP_REMOVED lines=8> */
[----:B------:R-:W2:Y:S05]  /*19810*/  LDSM.16.MT88.4 R16, [R223+0x13800] ;  /* 0x01380000df10783b */ /* 0x000eaa0000004200 */
[----:B------:R-:W-:Y:S06]  /*19820*/  HMMA.16816.F32.BF16 R112, R28, R34, R112 ;  /* 0x000000221c70723c */ /* 0x000fec0000041870 */
[C---:B----4-:R-:W-:Y:S06]  /*19830*/  HMMA.16816.F32.BF16 R84, R4.reuse, R20, R84 ;  /* 0x000000140454723c */ /* 0x050fec0000041854 */
        /* <DEDUP_REMOVED lines=16> */
[----:B------:R-:W-:-:S08]  /*19940*/  NOP ;  /* 0x0000000000007918 */ /* 0x000fd00000000000 */
[----:B------:R-:W-:-:S15]  /*19950*/  @!P3 BRA `(.L_x_1953) ;  /* 0x0000005000f4b947 */ /* 0x000fde0003800000 */
        /* <DEDUP_REMOVED lines=61> */
[----:B------:R-:W-:Y:S01]  /*19d30*/  SHF.R.S32.HI R4, RZ, 0x1f, R5 ;  /* 0x0000001fff047819 */ /* 0x000fe20000011405 */
[----:B------:R-:W-:-:S04]  /*19d40*/  IMAD.WIDE.U32 R12, R5, R14, R12 ;  /* 0x0000000e050c7225 */ /* 0x000fc800078e000c */
[----:B------:R-:W-:Y:S01]  /*19d50*/  IMAD R3, R14, R4, R3 ;  /* 0x000000040e037224 */ /* 0x000fe200078e0203 */
[----:B------:R-:W-:-:S03]  /*19d60*/  MOV R5, R12 ;  /* 0x0000000c00057202 */ /* 0x000fc60000000f00 */
[----:B------:R-:W-:Y:S01]  /*19d70*/  IMAD.IADD R6, R13, 0x1, R3 ;  /* 0x000000010d067824 */ /* 0x000fe200078e0203 */
[----:B------:R-:W-:Y:S05]  /*19d80*/  BRA `(.L_x_1956) ;  /* 0x00000000000c7947 */ /* 0x000fea0003800000 */
.L_x_1955:
[----:B------:R-:W2:Y:S02]  /*19d90*/  LD.E R5, desc[UR6][R10.64+0x40] ;  /* 0x000040060a057980 */ /* 0x000ea4000c101900 */
[----:B--2---:R-:W-:-:S04]  /*19da0*/  LEA R5, -R5, RZ, 0x7 ;  /* 0x000000ff05057211 */ /* 0x004fc800078e39ff */
[----:B------:R-:W-:Y:S02]  /*19db0*/  SHF.R.S32.HI R6, RZ, 0x1f, R5 ;  /* 0x0000001fff067819 */ /* 0x000fe40000011405 */
.L_x_1956:
[----:B------:R-:W-:Y:S05]  /*19dc0*/  BSYNC B0 ;  /* 0x0000000000007941 */ /* 0x000fea0003800000 */
.L_x_1954:
[C---:B------:R-:W-:Y:S01]  /*19dd0*/  LOP3.LUT P4, RZ, R246.reuse, 0x1, RZ, 0xc0, !PT ;  /* 0x00000001f6ff7812 */ /* 0x040fe2000788c0ff */
[----:B------:R-:W-:Y:S01]  /*19de0*/  ULDC.64 UR4, c[0x0][0x208] ;  /* 0x0000820000047ab9 */ /* 0x000fe20000000a00 */
[----:B------:R-:W-:Y:S01]  /*19df0*/  LOP3.LUT P2, RZ, R246, 0x2, RZ, 0xc0, !PT ;  /* 0x00000002f6ff7812 */ /* 0x000fe2000784c0ff */
[----:B------:R-:W-:Y:S01]  /*19e00*/  BSSY B1, `(.L_x_1957) ;  /* 0x00002b8000017945 */ /* 0x000fe20003800000 */
        /* <DEDUP_REMOVED lines=55> */
[----:B------:R2:W-:Y:S01]  /*1a180*/  @P4 LDGSTS.E.BYPASS.LTC128B.128 [R244+0xd000], desc[UR6][R20.64] ;  /* 0x0d00000014f44fae */ /* 0x0005e2000b901d46 */
[CC--:B------:R-:W-:Y:S02]  /*1a190*/  IADD3 R5, P3, R3.reuse, R230.reuse, RZ ;  /* 0x000000e603057210 */ /* 0x0c0fe40007f7e0ff */
        /* <DEDUP_REMOVED lines=8> */
[----:B------:R3:W-:Y:S01]  /*1a220*/  @P2 LDGSTS.E.BYPASS.LTC128B.128 [R244+0x11000], desc[UR6][R12.64+0x80] ;  /* 0x110000800cf42fae */ /* 0x0007e2000b901d46 */
[----:B------:R-:W-:-:S02]  /*1a230*/  @P4 LEA R32, P5, R5, R156, 0x1 ;  /* 0x0000009c05204211 */ /* 0x000fc400078a08ff */
[CC--:B-1----:R-:W-:Y:S01]  /*1a240*/  @P2 LEA R28, P3, R5.reuse, R156.reuse, 0x1 ;  /* 0x0000009c051c2211 */ /* 0x0c2fe200078608ff */
        /* <DEDUP_REMOVED lines=59> */
[----:B--2---:R-:W2:Y:S04]  /*1a600*/  LDSM.16.M88.4 R20, [R228+0x4000] ;  /* 0x00400000e414783b */ /* 0x004ea80000000200 */
[----:B---3--:R-:W3:Y:S04]  /*1a610*/  LDSM.16.M88.4 R12, [R228+0x4800] ;  /* 0x00480000e40c783b */ /* 0x008ee80000000200 */
[----:B------:R-:W-:Y:S04]  /*1a620*/  LDSM.16.M88.4 R40, [R227] ;  /* 0x00000000e328783b */ /* 0x000fe80000000200 */
[----:B------:R-:W-:Y:S04]  /*1a630*/  LDSM.16.M88.4 R4, [R228+0x5000] ;  /* 0x00500000e404783b */ /* 0x000fe80000000200 */
[----:B-1----:R-:W1:Y:S04]  /*1a640*/  LDSM.16.M88.4 R32, [R226] ;  /* 0x00000000e220783b */ /* 0x002e680000000200 */
[----:B------:R-:W4:Y:S04]  /*1a650*/  LDSM.16.M88.4 R152, [R228+0x5800] ;  /* 0x00580000e498783b */ /* 0x000f280000000200 */
[----:B------:R-:W5:Y:S04]  /*1a660*/  LDSM.16.M88.4 R28, [R218] ;  /* 0x00000000da1c783b */ /* 0x000f680000000200 */
[----:B------:R-:W5:Y:S04]  /*1a670*/  LDSM.16.M88.4 R144, [R228+0x6000] ;  /* 0x00600000e490783b */ /* 0x000f680000000200 */
[----:B------:R-:W5:Y:S04]  /*1a680*/  LDSM.16.M88.4 R132, [R228+0x6800] ;  /* 0x00680000e484783b */ /* 0x000f680000000200 */
[----:B------:R-:W5:Y:S01]  /*1a690*/  LDSM.16.M88.4 R60, [R228+0x7000] ;  /* 0x00700000e43c783b */ /* 0x000f620000000200 */
[C---:B--2---:R-:W-:Y:S03]  /*1a6a0*/  HMMA.16816.F32.BF16 R24, R52.reuse, R20, RZ ;  /* 0x000000143418723c */ /* 0x044fe600000418ff */
[----:B------:R-:W2:Y:S04]  /*1a6b0*/  LDSM.16.M88.4 R36, [R228+0x7800] ;  /* 0x00780000e424783b */ /* 0x000ea80000000200 */
[----:B------:R-:W2:Y:S01]  /*1a6c0*/  LDSM.16.M88.4 R172, [R217] ;  /* 0x00000000d9ac783b */ /* 0x000ea20000000200 */
[C---:B------:R-:W-:Y:S03]  /*1a6d0*/  HMMA.16816.F32.BF16 R20, R52.reuse, R22, RZ ;  /* 0x000000163414723c */ /* 0x040fe600000418ff */
[----:B------:R-:W2:Y:S03]  /*1a6e0*/  LDSM.16.M88.4 R168, [R216] ;  /* 0x00000000d8a8783b */ /* 0x000ea60000000200 */
[C---:B---3--:R-:W-:Y:S01]  /*1a6f0*/  HMMA.16816.F32.BF16 R16, R52.reuse, R12, RZ ;  /* 0x0000000c3410723c */ /* 0x048fe200000418ff */
[----:B------:R-:W3:Y:S04]  /*1a700*/  LDSM.16.M88.4 R164, [R215] ;  /* 0x00000000d7a4783b */ /* 0x000ee80000000200 */
[----:B------:R-:W3:Y:S01]  /*1a710*/  LDSM.16.M88.4 R160, [R214] ;  /* 0x00000000d6a0783b */ /* 0x000ee20000000200 */
[----:B------:R-:W-:Y:S03]  /*1a720*/  HMMA.16816.F32.BF16 R12, R52, R14, RZ ;  /* 0x0000000e340c723c */ /* 0x000fe600000418ff */
[----:B------:R-:W3:Y:S03]  /*1a730*/  LDSM.16.M88.4 R48, [R213] ;  /* 0x00000000d530783b */ /* 0x000ee60000000200 */
[C---:B-1----:R-:W-:Y:S01]  /*1a740*/  HMMA.16816.F32.BF16 R24, R40.reuse, R32, R24 ;  /* 0x000000202818723c */ /* 0x042fe20000041818 */
[----:B------:R-:W-:Y:S04]  /*1a750*/  LDSM.16.M88.4 R180, [R225] ;  /* 0x00000000e1b4783b */ /* 0x000fe80000000200 */
[----:B------:R-:W-:Y:S01]  /*1a760*/  LDSM.16.M88.4 R44, [R212] ;  /* 0x00000000d42c783b */ /* 0x000fe20000000200 */
[----:B------:R-:W-:Y:S03]  /*1a770*/  HMMA.16816.F32.BF16 R20, R40, R34, R20 ;  /* 0x000000222814723c */ /* 0x000fe60000041814 */
[----:B------:R-:W1:Y:S03]  /*1a780*/  LDSM.16.M88.4 R32, [R222+0x4800] ;  /* 0x00480000de20783b */ /* 0x000e660000000200 */
[C---:B------:R-:W-:Y:S01]  /*1a790*/  HMMA.16816.F32.BF16 R8, R52.reuse, R4, RZ ;  /* 0x000000043408723c */ /* 0x040fe200000418ff */
[----:B------:R-:W-:Y:S01]  /*1a7a0*/  LDSM.16.M88.4 R176, [R222+0x5800] ;  /* 0x00580000deb0783b */ /* 0x000fe20000000200 */
[----:B------:R-:W2:Y:S04]  /*1a7b0*/  S2R R3, SR_TID.X ;  /* 0x0000000000037919 */ /* 0x000ea80000002100 */
[C---:B------:R-:W-:Y:S01]  /*1a7c0*/  HMMA.16816.F32.BF16 R4, R52.reuse, R6, RZ ;  /* 0x000000063404723c */ /* 0x040fe200000418ff */
[----:B------:R-:W0:Y:S05]  /*1a7d0*/  LDGDEPBAR ;  /* 0x00000000000079af */ /* 0x000e2a0000000000 */
[----:B----4-:R-:W-:Y:S06]  /*1a7e0*/  HMMA.16816.F32.BF16 R156, R52, R152, RZ ;  /* 0x00000098349c723c */ /* 0x010fec00000418ff */
[C---:B-----5:R-:W-:Y:S06]  /*1a7f0*/  HMMA.16816.F32.BF16 R16, R40.reuse, R28, R16 ;  /* 0x0000001c2810723c */ /* 0x060fec0000041810 */
[----:B------:R-:W-:Y:S01]  /*1a800*/  HMMA.16816.F32.BF16 R12, R40, R30, R12 ;  /* 0x0000001e280c723c */ /* 0x000fe2000004180c */
[----:B------:R-:W4:Y:S05]  /*1a810*/  LDSM.16.M88.4 R28, [R222+0x5000] ;  /* 0x00500000de1c783b */ /* 0x000f2a0000000200 */
[C---:B------:R-:W-:Y:S06]  /*1a820*/  HMMA.16816.F32.BF16 R152, R52.reuse, R154, RZ ;  /* 0x0000009a3498723c */ /* 0x040fec00000418ff */
[----:B------:R-:W-:Y:S01]  /*1a830*/  HMMA.16816.F32.BF16 R148, R52, R144, RZ ;  /* 0x000000903494723c */ /* 0x000fe200000418ff */
[----:B--2---:R-:W-:-:S05]  /*1a840*/  IMAD.SHL.U32 R3, R3, 0x2, RZ ;  /* 0x0000000203037824 */ /* 0x004fca00078e00ff */
[C---:B------:R-:W-:Y:S06]  /*1a850*/  HMMA.16816.F32.BF16 R140, R52.reuse, R132, RZ ;  /* 0x00000084348c723c */ /* 0x040fec00000418ff */
[C---:B------:R-:W-:Y:S06]  /*1a860*/  HMMA.16816.F32.BF16 R64, R52.reuse, R60, RZ ;  /* 0x0000003c3440723c */ /* 0x040fec00000418ff */
[C---:B------:R-:W-:Y:S06]  /*1a870*/  HMMA.16816.F32.BF16 R144, R52.reuse, R146, RZ ;  /* 0x000000923490723c */ /* 0x040fec00000418ff */
[C---:B------:R-:W-:Y:S06]  /*1a880*/  HMMA.16816.F32.BF16 R132, R52.reuse, R134, RZ ;  /* 0x000000863484723c */ /* 0x040fec00000418ff */
[C---:B------:R-:W-:Y:S06]  /*1a890*/  HMMA.16816.F32.BF16 R60, R52.reuse, R62, RZ ;  /* 0x0000003e343c723c */ /* 0x040fec00000418ff */
[C---:B------:R-:W-:Y:S06]  /*1a8a0*/  HMMA.16816.F32.BF16 R56, R52.reuse, R36, RZ ;  /* 0x000000243438723c */ /* 0x040fec00000418ff */
[----:B------:R-:W-:Y:S01]  /*1a8b0*/  HMMA.16816.F32.BF16 R52, R52, R38, RZ ;  /* 0x000000263434723c */ /* 0x000fe200000418ff */
[----:B------:R-:W2:Y:S05]  /*1a8c0*/  LDSM.16.M88.4 R36, [R222+0x4000] ;  /* 0x00400000de24783b */ /* 0x000eaa0000000200 */
[C---:B------:R-:W-:Y:S06]  /*1a8d0*/  HMMA.16816.F32.BF16 R8, R40.reuse, R172, R8 ;  /* 0x000000ac2808723c */ /* 0x040fec0000041808 */
[C---:B------:R-:W-:Y:S01]  /*1a8e0*/  HMMA.16816.F32.BF16 R4, R40.reuse, R174, R4 ;  /* 0x000000ae2804723c */ /* 0x040fe20000041804 */
[----:B------:R-:W5:Y:S05]  /*1a8f0*/  LDSM.16.M88.4 R172, [R222+0x6000] ;  /* 0x00600000deac783b */ /* 0x000f6a0000000200 */
[C---:B------:R-:W-:Y:S06]  /*1a900*/  HMMA.16816.F32.BF16 R156, R40.reuse, R168, R156 ;  /* 0x000000a8289c723c */ /* 0x040fec000004189c */
[C---:B------:R-:W-:Y:S01]  /*1a910*/  HMMA.16816.F32.BF16 R152, R40.reuse, R170, R152 ;  /* 0x000000aa2898723c */ /* 0x040fe20000041898 */
[----:B------:R-:W5:Y:S05]  /*1a920*/  LDSM.16.M88.4 R168, [R222+0x6800] ;  /* 0x00680000dea8783b */ /* 0x000f6a0000000200 */
[C---:B---3--:R-:W-:Y:S06]  /*1a930*/  HMMA.16816.F32.BF16 R148, R40.reuse, R164, R148 ;  /* 0x000000a42894723c */ /* 0x048fec0000041894 */
[C---:B------:R-:W-:Y:S01]  /*1a940*/  HMMA.16816.F32.BF16 R144, R40.reuse, R166, R144 ;  /* 0x000000a62890723c */ /* 0x040fe20000041890 */
[----:B------:R-:W3:Y:S05]  /*1a950*/  LDSM.16.M88.4 R164, [R222+0x7000] ;  /* 0x00700000dea4783b */ /* 0x000eea0000000200 */
[C---:B------:R-:W-:Y:S06]  /*1a960*/  HMMA.16816.F32.BF16 R140, R40.reuse, R160, R140 ;  /* 0x000000a0288c723c */ /* 0x040fec000004188c */
[C---:B------:R-:W-:Y:S01]  /*1a970*/  HMMA.16816.F32.BF16 R132, R40.reuse, R162, R132 ;  /* 0x000000a22884723c */ /* 0x040fe20000041884 */
[----:B------:R-:W3:Y:S05]  /*1a980*/  LDSM.16.M88.4 R160, [R222+0x7800] ;  /* 0x00780000dea0783b */ /* 0x000eea0000000200 */
[C---:B------:R-:W-:Y:S06]  /*1a990*/  HMMA.16816.F32.BF16 R64, R40.reuse, R48, R64 ;  /* 0x000000302840723c */ /* 0x040fec0000041840 */
[----:B------:R-:W-:Y:S01]  /*1a9a0*/  HMMA.16816.F32.BF16 R60, R40, R50, R60 ;  /* 0x00000032283c723c */ /* 0x000fe2000004183c */
[----:B------:R-:W-:Y:S05]  /*1a9b0*/  LDSM.16.M88.4 R48, [R224] ;  /* 0x00000000e030783b */ /* 0x000fea0000000200 */
[C---:B-1----:R-:W-:Y:S06]  /*1a9c0*/  HMMA.16816.F32.BF16 R16, R180.reuse, R32, R16 ;  /* 0x00000020b410723c */ /* 0x042fec0000041810 */
[C---:B------:R-:W-:Y:S01]  /*1a9d0*/  HMMA.16816.F32.BF16 R12, R180.reuse, R34, R12 ;  /* 0x00000022b40c723c */ /* 0x040fe2000004180c */
[----:B------:R-:W1:Y:S05]  /*1a9e0*/  LDSM.16.M88.4 R32, [R211+0x1800] ;  /* 0x00180000d320783b */ /* 0x000e6a0000000200 */
[C---:B----4-:R-:W-:Y:S06]  /*1a9f0*/  HMMA.16816.F32.BF16 R8, R180.reuse, R28, R8 ;  /* 0x0000001cb408723c */ /* 0x050fec0000041808 */
[----:B------:R-:W-:Y:S01]  /*1aa00*/  HMMA.16816.F32.BF16 R4, R180, R30, R4 ;  /* 0x0000001eb404723c */ /* 0x000fe20000041804 */
[----:B------:R-:W4:Y:S05]  /*1aa10*/  LDSM.16.M88.4 R28, [R211+0x2000] ;  /* 0x00200000d31c783b */ /* 0x000f2a0000000200 */
[C---:B------:R-:W-:Y:S06]  /*1aa20*/  HMMA.16816.F32.BF16 R56, R40.reuse, R44, R56 ;  /* 0x0000002c2838723c */ /* 0x040fec0000041838 */
[----:B------:R-:W-:Y:S01]  /*1aa30*/  HMMA.16816.F32.BF16 R52, R40, R46, R52 ;  /* 0x0000002e2834723c */ /* 0x000fe20000041834 */
[----:B------:R-:W4:Y:S04]  /*1aa40*/  LDSM.16.M88.4 R44, [R211] ;  /* 0x00000000d32c783b */ /* 0x000f280000000200 */
[----:B------:R-:W4:Y:S01]  /*1aa50*/  LDSM.16.M88.4 R40, [R211+0x800] ;  /* 0x00080000d328783b */ /* 0x000f220000000200 */
[C---:B--2---:R-:W-:Y:S06]  /*1aa60*/  HMMA.16816.F32.BF16 R24, R180.reuse, R36, R24 ;  /* 0x00000024b418723c */ /* 0x044fec0000041818 */
[C---:B------:R-:W-:Y:S01]  /*1aa70*/  HMMA.16816.F32.BF16 R20, R180.reuse, R38, R20 ;  /* 0x00000026b414723c */ /* 0x040fe20000041814 */
[----:B------:R-:W2:Y:S05]  /*1aa80*/  LDSM.16.M88.4 R36, [R211+0x1000] ;  /* 0x00100000d324783b */ /* 0x000eaa0000000200 */
[C---:B------:R-:W-:Y:S06]  /*1aa90*/  HMMA.16816.F32.BF16 R156, R180.reuse, R176, R156 ;  /* 0x000000b0b49c723c */ /* 0x040fec000004189c */
[C---:B------:R-:W-:Y:S01]  /*1aaa0*/  HMMA.16816.F32.BF16 R152, R180.reuse, R178, R152 ;  /* 0x000000b2b498723c */ /* 0x040fe20000041898 */
[----:B------:R-:W-:Y:S05]  /*1aab0*/  LDSM.16.M88.4 R176, [R211+0x3800] ;  /* 0x00380000d3b0783b */ /* 0x000fea0000000200 */
[C---:B-----5:R-:W-:Y:S06]  /*1aac0*/  HMMA.16816.F32.BF16 R148, R180.reuse, R172, R148 ;  /* 0x000000acb494723c */ /* 0x060fec0000041894 */
[C---:B------:R-:W-:Y:S01]  /*1aad0*/  HMMA.16816.F32.BF16 R144, R180.reuse, R174, R144 ;  /* 0x000000aeb490723c */ /* 0x040fe20000041890 */
[----:B------:R-:W-:Y:S05]  /*1aae0*/  LDSM.16.M88.4 R172, [R229+0x2000] ;  /* 0x00200000e5ac783b */ /* 0x000fea0000000200 */
[C---:B------:R-:W-:Y:S06]  /*1aaf0*/  HMMA.16816.F32.BF16 R140, R180.reuse, R168, R140 ;  /* 0x000000a8b48c723c */ /* 0x040fec000004188c */
[C---:B------:R-:W-:Y:S01]  /*1ab00*/  HMMA.16816.F32.BF16 R132, R180.reuse, R170, R132 ;  /* 0x000000aab484723c */ /* 0x040fe20000041884 */
[----:B------:R-:W-:Y:S05]  /*1ab10*/  LDSM.16.M88.4 R168, [R228+0x8000] ;  /* 0x00800000e4a8783b */ /* 0x000fea0000000200 */
[C---:B---3--:R-:W-:Y:S06]  /*1ab20*/  HMMA.16816.F32.BF16 R64, R180.reuse, R164, R64 ;  /* 0x000000a4b440723c */ /* 0x048fec0000041840 */
[C---:B------:R-:W-:Y:S01]  /*1ab30*/  HMMA.16816.F32.BF16 R60, R180.reuse, R166, R60 ;  /* 0x000000a6b43c723c */ /* 0x040fe2000004183c */
[----:B------:R-:W3:Y:S05]  /*1ab40*/  LDSM.16.M88.4 R164, [R211+0x2800] ;  /* 0x00280000d3a4783b */ /* 0x000eea0000000200 */
[C---:B------:R-:W-:Y:S06]  /*1ab50*/  HMMA.16816.F32.BF16 R56, R180.reuse, R160, R56 ;  /* 0x000000a0b438723c */ /* 0x040fec0000041838 */
[----:B------:R-:W-:Y:S01]  /*1ab60*/  HMMA.16816.F32.BF16 R52, R180, R162, R52 ;  /* 0x000000a2b434723c */ /* 0x000fe20000041834 */
[----:B------:R-:W5:Y:S05]  /*1ab70*/  LDSM.16.M88.4 R160, [R211+0x3000] ;  /* 0x00300000d3a0783b */ /* 0x000f6a0000000200 */
        /* <DEDUP_REMOVED lines=12> */
[C---:B--2---:R-:W-:Y:S06]  /*1ac40*/  HMMA.16816.F32.BF16 R8, R48.reuse, R36, R8 ;  /* 0x000000243008723c */ /* 0x044fec0000041808 */
[C---:B------:R-:W-:Y:S01]  /*1ac50*/  HMMA.16816.F32.BF16 R4, R48.reuse, R38, R4 ;  /* 0x000000263004723c */ /* 0x040fe20000041804 */
[----:B------:R-:W2:Y:S05]  /*1ac60*/  LDSM.16.M88.4 R36, [R228+0x9800] ;  /* 0x00980000e424783b */ /* 0x000eaa0000000200 */
[C---:B---3--:R-:W-:Y:S06]  /*1ac70*/  HMMA.16816.F32.BF16 R140, R48.reuse, R164, R140 ;  /* 0x000000a4308c723c */ /* 0x048fec000004188c */
[C---:B------:R-:W-:Y:S01]  /*1ac80*/  HMMA.16816.F32.BF16 R132, R48.reuse, R166, R132 ;  /* 0x000000a63084723c */ /* 0x040fe20000041884 */
[----:B------:R-:W3:Y:S05]  /*1ac90*/  LDSM.16.M88.4 R164, [R228+0xb800] ;  /* 0x00b80000e4a4783b */ /* 0x000eea0000000200 */
[C---:B-----5:R-:W-:Y:S06]  /*1aca0*/  HMMA.16816.F32.BF16 R64, R48.reuse, R160, R64 ;  /* 0x000000a03040723c */ /* 0x060fec0000041840 */
[----:B------:R-:W-:Y:S01]  /*1acb0*/  HMMA.16816.F32.BF16 R60, R48, R162, R60 ;  /* 0x000000a2303c723c */ /* 0x000fe2000004183c */
[----:B------:R-:W-:Y:S05]  /*1acc0*/  LDSM.16.M88.4 R160, [R227+0x2000] ;  /* 0x00200000e3a0783b */ /* 0x000fea0000000200 */
[C---:B------:R-:W-:Y:S06]  /*1acd0*/  HMMA.16816.F32.BF16 R24, R172.reuse, R168, R24 ;  /* 0x000000a8ac18723c */ /* 0x040fec0000041818 */
[C---:B------:R-:W-:Y:S01]  /*1ace0*/  HMMA.16816.F32.BF16 R20, R172.reuse, R170, R20 ;  /* 0x000000aaac14723c */ /* 0x040fe20000041814 */
[----:B------:R-:W5:Y:S05]  /*1acf0*/  LDSM.16.M88.4 R168, [R209] ;  /* 0x00000000d1a8783b */ /* 0x000f6a0000000200 */
[C---:B-1----:R-:W-:Y:S06]  /*1ad00*/  HMMA.16816.F32.BF16 R16, R172.reuse, R32, R16 ;  /* 0x00000020ac10723c */ /* 0x042fec0000041810 */
[----:B------:R-:W-:Y:S01]  /*1ad10*/  HMMA.16816.F32.BF16 R12, R172, R34, R12 ;  /* 0x00000022ac0c723c */ /* 0x000fe2000004180c */
[----:B------:R-:W1:Y:S05]  /*1ad20*/  LDSM.16.M88.4 R32, [R207] ;  /* 0x00000000cf20783b */ /* 0x000e6a0000000200 */
[C---:B------:R-:W-:Y:S06]  /*1ad30*/  HMMA.16816.F32.BF16 R56, R48.reuse, R176, R56 ;  /* 0x000000b03038723c */ /* 0x040fec0000041838 */
[----:B------:R-:W-:Y:S01]  /*1ad40*/  HMMA.16816.F32.BF16 R52, R48, R178, R52 ;  /* 0x000000b23034723c */ /* 0x000fe20000041834 */
[----:B------:R-:W1:Y:S04]  /*1ad50*/  LDSM.16.M88.4 R48, [R210] ;  /* 0x00000000d230783b */ /* 0x000e680000000200 */
[----:B------:R-:W1:Y:S01]  /*1ad60*/  LDSM.16.M88.4 R176, [R228+0xb000] ;  /* 0x00b00000e4b0783b */ /* 0x000e620000000200 */
[C---:B----4-:R-:W-:Y:S06]  /*1ad70*/  HMMA.16816.F32.BF16 R148, R172.reuse, R28, R148 ;  /* 0x0000001cac94723c */ /* 0x050fec0000041894 */
[C---:B------:R-:W-:Y:S01]  /*1ad80*/  HMMA.16816.F32.BF16 R144, R172.reuse, R30, R144 ;  /* 0x0000001eac90723c */ /* 0x040fe20000041890 */
[----:B------:R-:W4:Y:S05]  /*1ad90*/  LDSM.16.M88.4 R28, [R205] ;  /* 0x00000000cd1c783b */ /* 0x000f2a0000000200 */
[C---:B--2---:R-:W-:Y:S06]  /*1ada0*/  HMMA.16816.F32.BF16 R156, R172.reuse, R36, R156 ;  /* 0x00000024ac9c723c */ /* 0x044fec000004189c */
[C---:B------:R-:W-:Y:S01]  /*1adb0*/  HMMA.16816.F32.BF16 R152, R172.reuse, R38, R152 ;  /* 0x00000026ac98723c */ /* 0x040fe20000041898 */
[----:B------:R-:W2:Y:S05]  /*1adc0*/  LDSM.16.M88.4 R36, [R208] ;  /* 0x00000000d024783b */ /* 0x000eaa0000000200 */
[C---:B------:R-:W-:Y:S06]  /*1add0*/  HMMA.16816.F32.BF16 R8, R172.reuse, R40, R8 ;  /* 0x00000028ac08723c */ /* 0x040fec0000041808 */
[C---:B------:R-:W-:Y:S01]  /*1ade0*/  HMMA.16816.F32.BF16 R4, R172.reuse, R42, R4 ;  /* 0x0000002aac04723c */ /* 0x040fe20000041804 */
[----:B------:R-:W2:Y:S05]  /*1adf0*/  LDSM.16.M88.4 R40, [R206] ;  /* 0x00000000ce28783b */ /* 0x000eaa0000000200 */
[C---:B------:R-:W-:Y:S06]  /*1ae00*/  HMMA.16816.F32.BF16 R140, R172.reuse, R44, R140 ;  /* 0x0000002cac8c723c */ /* 0x040fec000004188c */
[C---:B------:R-:W-:Y:S01]  /*1ae10*/  HMMA.16816.F32.BF16 R132, R172.reuse, R46, R132 ;  /* 0x0000002eac84723c */ /* 0x040fe20000041884 */
[----:B------:R-:W2:Y:S05]  /*1ae20*/  LDSM.16.M88.4 R44, [R204] ;  /* 0x00000000cc2c783b */ /* 0x000eaa0000000200 */
[C---:B---3--:R-:W-:Y:S06]  /*1ae30*/  HMMA.16816.F32.BF16 R56, R172.reuse, R164, R56 ;  /* 0x000000a4ac38723c */ /* 0x048fec0000041838 */
[----:B------:R-:W-:Y:S01]  /*1ae40*/  HMMA.16816.F32.BF16 R52, R172, R166, R52 ;  /* 0x000000a6ac34723c */ /* 0x000fe20000041834 */
[----:B------:R-:W-:Y:S05]  /*1ae50*/  LDSM.16.M88.4 R164, [R222+0x8000] ;  /* 0x00800000dea4783b */ /* 0x000fea0000000200 */
[C---:B-----5:R-:W-:Y:S06]  /*1ae60*/  HMMA.16816.F32.BF16 R16, R160.reuse, R168, R16 ;  /* 0x000000a8a010723c */ /* 0x060fec0000041810 */
[C---:B------:R-:W-:Y:S01]  /*1ae70*/  HMMA.16816.F32.BF16 R12, R160.reuse, R170, R12 ;  /* 0x000000aaa00c723c */ /* 0x040fe2000004180c */
[----:B------:R-:W3:Y:S05]  /*1ae80*/  LDSM.16.M88.4 R168, [R225+0x2000] ;  /* 0x00200000e1a8783b */ /* 0x000eea0000000200 */
[C---:B-1----:R-:W-:Y:S06]  /*1ae90*/  HMMA.16816.F32.BF16 R156, R160.reuse, R32, R156 ;  /* 0x00000020a09c723c */ /* 0x042fec000004189c */
[C---:B------:R-:W-:Y:S01]  /*1aea0*/  HMMA.16816.F32.BF16 R152, R160.reuse, R34, R152 ;  /* 0x00000022a098723c */ /* 0x040fe20000041898 */
[----:B------:R-:W1:Y:S05]  /*1aeb0*/  LDSM.16.M88.4 R32, [R222+0x8800] ;  /* 0x00880000de20783b */ /* 0x000e6a0000000200 */
[C---:B------:R-:W-:Y:S06]  /*1aec0*/  HMMA.16816.F32.BF16 R24, R160.reuse, R48, R24 ;  /* 0x00000030a018723c */ /* 0x040fec0000041818 */
[----:B------:R-:W-:Y:S01]  /*1aed0*/  HMMA.16816.F32.BF16 R20, R160, R50, R20 ;  /* 0x00000032a014723c */ /* 0x000fe20000041814 */
[----:B------:R-:W5:Y:S05]  /*1aee0*/  LDSM.16.M88.4 R48, [R138] ;  /* 0x000000008a30783b */ /* 0x000f6a0000000200 */
[C---:B------:R-:W-:Y:S06]  /*1aef0*/  HMMA.16816.F32.BF16 R64, R172.reuse, R176, R64 ;  /* 0x000000b0ac40723c */ /* 0x040fec0000041840 */
[----:B------:R-:W-:Y:S06]  /*1af00*/  HMMA.16816.F32.BF16 R60, R172, R178, R60 ;  /* 0x000000b2ac3c723c */ /* 0x000fec000004183c */
[C---:B----4-:R-:W-:Y:S06]  /*1af10*/  HMMA.16816.F32.BF16 R140, R160.reuse, R28, R140 ;  /* 0x0000001ca08c723c */ /* 0x050fec000004188c */
[C---:B------:R-:W-:Y:S01]  /*1af20*/  HMMA.16816.F32.BF16 R132, R160.reuse, R30, R132 ;  /* 0x0000001ea084723c */ /* 0x040fe20000041884 */
[----:B------:R-:W4:Y:S05]  /*1af30*/  LDSM.16.M88.4 R28, [R222+0x9000] ;  /* 0x00900000de1c783b */ /* 0x000f2a0000000200 */
        /* <DEDUP_REMOVED lines=8> */
[----:B------:R-:W2:Y:S05]  /*1afc0*/  LDSM.16.M88.4 R44, [R211+0x4800] ;  /* 0x00480000d32c783b */ /* 0x000eaa0000000200 */
[C---:B---3--:R-:W-:Y:S06]  /*1afd0*/  HMMA.16816.F32.BF16 R24, R168.reuse, R164, R24 ;  /* 0x000000a4a818723c */ /* 0x048fec0000041818 */
[C---:B------:R-:W-:Y:S06]  /*1afe0*/  HMMA.16816.F32.BF16 R20, R168.reuse, R166, R20 ;  /* 0x000000a6a814723c */ /* 0x040fec0000041814 */
[C---:B-1----:R-:W-:Y:S06]  /*1aff0*/  HMMA.16816.F32.BF16 R16, R168.reuse, R32, R16 ;  /* 0x00000020a810723c */ /* 0x042fec0000041810 */
[----:B------:R-:W-:Y:S01]  /*1b000*/  HMMA.16816.F32.BF16 R12, R168, R34, R12 ;  /* 0x00000022a80c723c */ /* 0x000fe2000004180c */
[----:B------:R-:W1:Y:S05]  /*1b010*/  LDSM.16.M88.4 R32, [R222+0x9800] ;  /* 0x00980000de20783b */ /* 0x000e6a0000000200 */
[C---:B-----5:R-:W-:Y:S06]  /*1b020*/  HMMA.16816.F32.BF16 R56, R160.reuse, R48, R56 ;  /* 0x00000030a038723c */ /* 0x060fec0000041838 */
[----:B------:R-:W-:Y:S01]  /*1b030*/  HMMA.16816.F32.BF16 R52, R160, R50, R52 ;  /* 0x00000032a034723c */ /* 0x000fe20000041834 */
[----:B------:R-:W3:Y:S05]  /*1b040*/  LDSM.16.M88.4 R48, [R211+0x5000] ;  /* 0x00500000d330783b */ /* 0x000eea0000000200 */
[----:B----4-:R-:W-:Y:S06]  /*1b050*/  HMMA.16816.F32.BF16 R8, R168, R28, R8 ;  /* 0x0000001ca808723c */ /* 0x010fec0000041808 */
[----:B--2---:R-:W-:Y:S01]  /*1b060*/  HMMA.16816.F32.BF16 R24, R40, R36, R24 ;  /* 0x000000242818723c */ /* 0x004fe20000041818 */
[----:B------:R-:W-:-:S05]  /*1b070*/  LOP3.LUT R28, R3, 0x6, RZ, 0xc0, !PT ;  /* 0x00000006031c7812 */ /* 0x000fca00078ec0ff */
[----:B------:R-:W-:Y:S01]  /*1b080*/  IMAD R3, R245, 0x80, R28 ;  /* 0x00000080f5037824 */ /* 0x000fe200078e021c */
[----:B------:R-:W-:Y:S01]  /*1b090*/  HMMA.16816.F32.BF16 R20, R40, R38, R20 ;  /* 0x000000262814723c */ /* 0x000fe20000041814 */
[----:B------:R-:W2:Y:S02]  /*1b0a0*/  LDSM.16.M88.4 R36, [R222+0xa000] ;  /* 0x00a00000de24783b */ /* 0x000ea40000000200 */
[C---:B------:R-:W-:Y:S02]  /*1b0b0*/  VIADD R28, R3.reuse, 0x1 ;  /* 0x00000001031c7836 */ /* 0x040fe40000000000 */
[----:B------:R-:W-:Y:S01]  /*1b0c0*/  VIADD R29, R3, 0x8 ;  /* 0x00000008031d7836 */ /* 0x000fe20000000000 */
[----:B------:R-:W-:Y:S02]  /*1b0d0*/  HMMA.16816.F32.BF16 R4, R168, R30, R4 ;  /* 0x0000001ea804723c */ /* 0x000fe40000041804 */
[C---:B------:R-:W-:Y:S02]  /*1b0e0*/  ISETP.GE.AND P1, PT, R28.reuse, R136, PT ;  /* 0x000000881c00720c */ /* 0x040fe40003f26270 */
[----:B------:R-:W-:-:S02]  /*1b0f0*/  ISETP.GE.AND P4, PT, R28, R137, PT ;  /* 0x000000891c00720c */ /* 0x000fc40003f86270 */
[C---:B------:R-:W-:Y:S01]  /*1b100*/  ISETP.GE.AND P6, PT, R29.reuse, R136, PT ;  /* 0x000000881d00720c */ /* 0x040fe20003fc6270 */
[C---:B------:R-:W-:Y:S01]  /*1b110*/  HMMA.16816.F32.BF16 R16, R40.reuse, R44, R16 ;  /* 0x0000002c2810723c */ /* 0x040fe20000041810 */
[----:B------:R-:W-:Y:S02]  /*1b120*/  ISETP.GE.AND P3, PT, R29, R137, PT ;  /* 0x000000891d00720c */ /* 0x000fe40003f66270 */
[----:B------:R-:W4:Y:S01]  /*1b130*/  LDSM.16.M88.4 R28, [R211+0x5800] ;  /* 0x00580000d31c783b */ /* 0x000f220000000200 */
[----:B------:R-:W-:Y:S01]  /*1b140*/  FSEL R178, R25, -INF , !P1 ;  /* 0xff80000019b27808 */ /* 0x000fe20004800000 */
[C---:B------:R-:W-:Y:S01]  /*1b150*/  VIADD R25, R3.reuse, 0x11 ;  /* 0x0000001103197836 */ /* 0x040fe20000000000 */
[----:B------:R-:W-:Y:S01]  /*1b160*/  HMMA.16816.F32.BF16 R12, R40, R46, R12 ;  /* 0x0000002e280c723c */ /* 0x000fe2000004180c */
[C---:B------:R-:W-:Y:S02]  /*1b170*/  VIADD R45, R3.reuse, 0x9 ;  /* 0x00000009032d7836 */ /* 0x040fe40000000000 */
[----:B------:R-:W-:-:S02]  /*1b180*/  VIADD R44, R3, 0x10 ;  /* 0x00000010032c7836 */ /* 0x000fc40000000000 */
[----:B------:R-:W-:Y:S01]  /*1b190*/  FSEL R182, R22, -INF , !P3 ;  /* 0xff80000016b67808 */ /* 0x000fe20005800000 */
[----:B-1----:R-:W-:Y:S01]  /*1b1a0*/  HMMA.16816.F32.BF16 R156, R168, R32, R156 ;  /* 0x00000020a89c723c */ /* 0x002fe2000004189c */
[CC--:B------:R-:W-:Y:S02]  /*1b1b0*/  ISETP.GE.AND P5, PT, R45.reuse, R136.reuse, PT ;  /* 0x000000882d00720c */ /* 0x0c0fe40003fa6270 */
[----:B------:R-:W-:Y:S02]  /*1b1c0*/  ISETP.GE.AND P1, PT, R45, R137, PT ;  /* 0x000000892d00720c */ /* 0x000fe40003f26270 */
[----:B------:R-:W-:Y:S01]  /*1b1d0*/  FSEL R45, R27, -INF , !P4 ;  /* 0xff8000001b2d7808 */ /* 0x000fe20006000000 */
[----:B---3--:R-:W-:Y:S01]  /*1b1e0*/  HMMA.16816.F32.BF16 R8, R40, R48, R8 ;  /* 0x000000302808723c */ /* 0x008fe20000041808 */
[----:B------:R-:W-:Y:S01]  /*1b1f0*/  FSEL R47, R20, -INF , !P6 ;  /* 0xff800000142f7808 */ /* 0x000fe20007000000 */
[----:B------:R-:W-:Y:S01]  /*1b200*/  VIADD R20, R3, 0x18 ;  /* 0x0000001803147836 */ /* 0x000fe20000000000 */
[----:B------:R-:W-:-:S02]  /*1b210*/  ISETP.GE.AND P4, PT, R44, R136, PT ;  /* 0x000000882c00720c */ /* 0x000fc40003f86270 */
[----:B------:R-:W-:Y:S01]  /*1b220*/  FSEL R180, R21, -INF , !P5 ;  /* 0xff80000015b47808 */ /* 0x000fe20006800000 */
[----:B------:R-:W-:Y:S01]  /*1b230*/  HMMA.16816.F32.BF16 R152, R168, R34, R152 ;  /* 0x00000022a898723c */ /* 0x000fe20000041898 */
[----:B------:R-:W1:Y:S01]  /*1b240*/  LDSM.16.M88.4 R32, [R211+0x6000] ;  /* 0x00600000d320783b */ /* 0x000e620000000200 */
[CC--:B------:R-:W-:Y:S02]  /*1b250*/  ISETP.GE.AND P3, PT, R25.reuse, R136.reuse, PT ;  /* 0x000000881900720c */ /* 0x0c0fe40003f66270 */
[-C--:B------:R-:W-:Y:S01]  /*1b260*/  ISETP.GE.AND P5, PT, R25, R137.reuse, PT ;  /* 0x000000891900720c */ /* 0x080fe20003fa6270 */
[----:B------:R-:W-:Y:S01]  /*1b270*/  VIADD R25, R3, 0x19 ;  /* 0x0000001903197836 */ /* 0x000fe20000000000 */
[----:B------:R-:W-:Y:S01]  /*1b280*/  ISETP.GE.AND P6, PT, R44, R137, PT ;  /* 0x000000892c00720c */ /* 0x000fe20003fc6270 */
[----:B------:R-:W-:Y:S01]  /*1b290*/  HMMA.16816.F32.BF16 R4, R40, R50, R4 ;  /* 0x000000322804723c */ /* 0x000fe20000041804 */
[----:B------:R-:W-:Y:S02]  /*1b2a0*/  FSEL R186, R23, -INF , !P1 ;  /* 0xff80000017ba7808 */ /* 0x000fe40004800000 */
[----:B------:R-:W-:Y:S01]  /*1b2b0*/  FSEL R174, R16, -INF , !P4 ;  /* 0xff80000010ae7808 */ /* 0x000fe20006000000 */
[----:B------:R-:W-:Y:S01]  /*1b2c0*/  VIADD R16, R3, 0x20 ;  /* 0x0000002003107836 */ /* 0x000fe20000000000 */
[----:B------:R-:W-:Y:S01]  /*1b2d0*/  ISETP.GE.AND P1, PT, R20, R136, PT ;  /* 0x000000881400720c */ /* 0x000fe20003f26270 */
[----:B--2---:R-:W-:Y:S01]  /*1b2e0*/  HMMA.16816.F32.BF16 R148, R168, R36, R148 ;  /* 0x00000024a894723c */ /* 0x004fe20000041894 */
[----:B------:R-:W-:-:S02]  /*1b2f0*/  FSEL R176, R18, -INF , !P6 ;  /* 0xff80000012b07808 */ /* 0x000fc40007000000 */
[----:B------:R-:W-:Y:S02]  /*1b300*/  FSEL R27, R17, -INF , !P3 ;  /* 0xff800000111b7808 */ /* 0x000fe40005800000 */
[CC--:B------:R-:W-:Y:S01]  /*1b310*/  ISETP.GE.AND P6, PT, R25.reuse, R136.reuse, PT ;  /* 0x000000881900720c */ /* 0x0c0fe20003fc6270 */
[----:B----4-:R-:W-:Y:S01]  /*1b320*/  HMMA.16816.F32.BF16 R156, R40, R28, R156 ;  /* 0x0000001c289c723c */ /* 0x010fe2000004189c */
[-C--:B------:R-:W-:Y:S02]  /*1b330*/  ISETP.GE.AND P3, PT, R25, R137.reuse, PT ;  /* 0x000000891900720c */ /* 0x080fe40003f66270 */
[----:B------:R-:W-:Y:S02]  /*1b340*/  FSEL R49, R19, -INF , !P5 ;  /* 0xff80000013317808 */ /* 0x000fe40006800000 */
[----:B------:R-:W-:Y:S01]  /*1b350*/  FSEL R25, R12, -INF , !P1 ;  /* 0xff8000000c197808 */ /* 0x000fe20004800000 */
[C---:B------:R-:W-:Y:S01]  /*1b360*/  VIADD R12, R3.reuse, 0x28 ;  /* 0x00000028030c7836 */ /* 0x040fe20000000000 */
[----:B------:R-:W-:Y:S01]  /*1b370*/  ISETP.GE.AND P4, PT, R20, R137, PT ;  /* 0x000000891400720c */ /* 0x000fe20003f86270 */
[----:B------:R-:W-:Y:S01]  /*1b380*/  VIADD R28, R3, 0x29 ;  /* 0x00000029031c7836 */ /* 0x000fe20000000000 */
[----:B------:R-:W-:Y:S01]  /*1b390*/  ISETP.GE.AND P5, PT, R16, R136, PT ;  /* 0x000000881000720c */ /* 0x000fe20003fa6270 */
[----:B------:R-:W2:Y:S01]  /*1b3a0*/  LDSM.16.M88.4 R20, [R222+0xa800] ;  /* 0x00a80000de14783b */ /* 0x000ea20000000200 */
[----:B------:R-:W-:Y:S01]  /*1b3b0*/  FSEL R29, R15, -INF , !P3 ;  /* 0xff8000000f1d7808 */ /* 0x000fe20005800000 */
[----:B------:R-:W-:Y:S01]  /*1b3c0*/  HMMA.16816.F32.BF16 R144, R168, R38, R144 ;  /* 0x00000026a890723c */ /* 0x000fe20000041890 */
[----:B------:R-:W-:Y:S01]  /*1b3d0*/  FSEL R37, R8, -INF , !P5 ;  /* 0xff80000008257808 */ /* 0x000fe20006800000 */
[----:B------:R-:W-:Y:S01]  /*1b3e0*/  VIADD R8, R3, 0x30 ;  /* 0x0000003003087836 */ /* 0x000fe20000000000 */
[----:B------:R-:W-:-:S02]  /*1b3f0*/  FSEL R51, R14, -INF , !P4 ;  /* 0xff8000000e337808 */ /* 0x000fc40006000000 */
[----:B------:R-:W-:Y:S01]  /*1b400*/  FSEL R172, R13, -INF , !P6 ;  /* 0xff8000000dac7808 */ /* 0x000fe20007000000 */
[C---:B------:R-:W-:Y:S01]  /*1b410*/  HMMA.16816.F32.BF16 R152, R40.reuse, R30, R152 ;  /* 0x0000001e2898723c */ /* 0x040fe20000041898 */
[CC--:B------:R-:W-:Y:S02]  /*1b420*/  ISETP.GE.AND P3, PT, R12.reuse, R136.reuse, PT ;  /* 0x000000880c00720c */ /* 0x0c0fe40003f66270 */
[-C--:B------:R-:W-:Y:S02]  /*1b430*/  ISETP.GE.AND P5, PT, R12, R137.reuse, PT ;  /* 0x000000890c00720c */ /* 0x080fe40003fa6270 */
[----:B------:R-:W3:Y:S01]  /*1b440*/  LDSM.16.M88.4 R12, [R222+0xb000] ;  /* 0x00b00000de0c783b */ /* 0x000ee20000000200 */
[----:B------:R-:W-:Y:S01]  /*1b450*/  ISETP.GE.AND P1, PT, R16, R137, PT ;  /* 0x000000891000720c */ /* 0x000fe20003f26270 */
[C---:B------:R-:W-:Y:S01]  /*1b460*/  VIADD R16, R3.reuse, 0x21 ;  /* 0x0000002103107836 */ /* 0x040fe20000000000 */
[----:B------:R-:W-:Y:S01]  /*1b470*/  FSEL R166, R4, -INF , !P3 ;  /* 0xff80000004a67808 */ /* 0x000fe20005800000 */
[----:B------:R-:W-:Y:S01]  /*1b480*/  VIADD R4, R3, 0x38 ;  /* 0x0000003803047836 */ /* 0x000fe20000000000 */
[----:B------:R-:W-:Y:S01]  /*1b490*/  FSEL R39, R10, -INF , !P1 ;  /* 0xff8000000a277808 */ /* 0x000fe20004800000 */
[----:B-1----:R-:W-:Y:S01]  /*1b4a0*/  HMMA.16816.F32.BF16 R148, R40, R32, R148 ;  /* 0x000000202894723c */ /* 0x002fe20000041894 */
[----:B------:R-:W-:-:S02]  /*1b4b0*/  ISETP.GE.AND P4, PT, R16, R136, PT ;  /* 0x000000881000720c */ /* 0x000fc40003f86270 */
[-C--:B------:R-:W-:Y:S02]  /*1b4c0*/  ISETP.GE.AND P6, PT, R16, R137.reuse, PT ;  /* 0x000000891000720c */ /* 0x080fe40003fc6270 */
[----:B------:R-:W-:Y:S01]  /*1b4d0*/  FSEL R164, R9, -INF , !P4 ;  /* 0xff80000009a47808 */ /* 0x000fe20006000000 */
[----:B------:R-:W1:Y:S01]  /*1b4e0*/  LDSM.16.M88.4 R16, [R211+0x6800] ;  /* 0x00680000d310783b */ /* 0x000e620000000200 */
[----:B------:R-:W-:Y:S01]  /*1b4f0*/  FSEL R38, R11, -INF , !P6 ;  /* 0xff8000000b267808 */ /* 0x000fe20007000000 */
[----:B------:R-:W-:Y:S01]  /*1b500*/  HMMA.16816.F32.BF16 R144, R40, R34, R144 ;  /* 0x000000222890723c */ /* 0x000fe20000041890 */
[----:B------:R-:W-:Y:S02]  /*1b510*/  ISETP.GE.AND P4, PT, R28, R137, PT ;  /* 0x000000891c00720c */ /* 0x000fe40003f86270 */
[-C--:B------:R-:W-:Y:S02]  /*1b520*/  ISETP.GE.AND P6, PT, R8, R136.reuse, PT ;  /* 0x000000880800720c */ /* 0x080fe40003fc6270 */
[----:B------:R-:W-:-:S02]  /*1b530*/  ISETP.GE.AND P1, PT, R28, R136, PT ;  /* 0x000000881c00720c */ /* 0x000fc40003f26270 */
[----:B------:R-:W-:Y:S02]  /*1b540*/  FSEL R162, R7, -INF , !P4 ;  /* 0xff80000007a27808 */ /* 0x000fe40006000000 */
[----:B------:R-:W-:Y:S01]  /*1b550*/  FSEL R203, R156, -INF , !P6 ;  /* 0xff8000009ccb7808 */ /* 0x000fe20007000000 */
[----:B------:R-:W-:Y:S01]  /*1b560*/  IMAD.MOV.U32 R156, RZ, RZ, R184 ;  /* 0x000000ffff9c7224 */ /* 0x000fe200078e00b8 */
[----:B------:R-:W-:Y:S02]  /*1b570*/  FSEL R36, R6, -INF , !P5 ;  /* 0xff80000006247808 */ /* 0x000fe40006800000 */
[----:B------:R-:W-:Y:S01]  /*1b580*/  FSEL R160, R5, -INF , !P1 ;  /* 0xff80000005a07808 */ /* 0x000fe20004800000 */
[----:B--2---:R-:W-:Y:S01]  /*1b590*/  HMMA.16816.F32.BF16 R140, R168, R20, R140 ;  /* 0x00000014a88c723c */ /* 0x004fe2000004188c */
[C---:B------:R-:W-:Y:S02]  /*1b5a0*/  ISETP.GE.AND P4, PT, R4.reuse, R136, PT ;  /* 0x000000880400720c */ /* 0x040fe40003f86270 */
[----:B------:R-:W-:-:S02]  /*1b5b0*/  ISETP.GE.AND P6, PT, R4, R137, PT ;  /* 0x000000890400720c */ /* 0x000fc40003fc6270 */
[----:B------:R-:W2:Y:S01]  /*1b5c0*/  LDSM.16.M88.4 R4, [R222+0xb800] ;  /* 0x00b80000de04783b */ /* 0x000ea20000000200 */
[-C--:B------:R-:W-:Y:S01]  /*1b5d0*/  ISETP.GE.AND P3, PT, R8, R137.reuse, PT ;  /* 0x000000890800720c */ /* 0x080fe20003f66270 */
[C---:B------:R-:W-:Y:S01]  /*1b5e0*/  VIADD R8, R3.reuse, 0x31 ;  /* 0x0000003103087836 */ /* 0x040fe20000000000 */
[C---:B------:R-:W-:Y:S01]  /*1b5f0*/  HMMA.16816.F32.BF16 R132, R168.reuse, R22, R132 ;  /* 0x00000016a884723c */ /* 0x040fe20000041884 */
[C---:B------:R-:W-:Y:S01]  /*1b600*/  VIADD R21, R3.reuse, 0x39 ;  /* 0x0000003903157836 */ /* 0x040fe20000000000 */
[----:B------:R-:W-:Y:S01]  /*1b610*/  FSEL R177, R158, -INF , !P3 ;  /* 0xff8000009eb17808 */ /* 0x000fe20005800000 */
[----:B------:R-:W-:Y:S01]  /*1b620*/  VIADD R20, R3, 0x40 ;  /* 0x0000004003147836 */ /* 0x000fe20000000000 */
[C---:B------:R-:W-:Y:S02]  /*1b630*/  ISETP.GE.AND P5, PT, R8.reuse, R136, PT ;  /* 0x000000880800720c */ /* 0x040fe40003fa6270 */
[----:B------:R-:W-:Y:S01]  /*1b640*/  ISETP.GE.AND P1, PT, R8, R137, PT ;  /* 0x000000890800720c */ /* 0x000fe20003f26270 */
[----:B---3--:R-:W-:Y:S01]  /*1b650*/  HMMA.16816.F32.BF16 R64, R168, R12, R64 ;  /* 0x0000000ca840723c */ /* 0x008fe20000041840 */
[----:B------:R-:W3:Y:S01]  /*1b660*/  LDSM.16.M88.4 R8, [R211+0x7000] ;  /* 0x00700000d308783b */ /* 0x000ee20000000200 */
[----:B------:R-:W-:Y:S01]  /*1b670*/  FSEL R183, R157, -INF , !P5 ;  /* 0xff8000009db77808 */ /* 0x000fe20006800000 */
[----:B------:R-:W-:Y:S01]  /*1b680*/  IMAD.MOV.U32 R157, RZ, RZ, R185 ;  /* 0x000000ffff9d7224 */ /* 0x000fe200078e00b9 */
[----:B------:R-:W-:-:S02]  /*1b690*/  FSEL R158, R159, -INF , !P1 ;  /* 0xff8000009f9e7808 */ /* 0x000fc40004800000 */
[-C--:B------:R-:W-:Y:S01]  /*1b6a0*/  ISETP.GE.AND P5, PT, R21, R137.reuse, PT ;  /* 0x000000891500720c */ /* 0x080fe20003fa6270 */
[----:B------:R-:W-:Y:S01]  /*1b6b0*/  VIADD R12, R3, 0x48 ;  /* 0x00000048030c7836 */ /* 0x000fe20000000000 */
[-C--:B------:R-:W-:Y:S01]  /*1b6c0*/  ISETP.GE.AND P1, PT, R20, R136.reuse, PT ;  /* 0x000000881400720c */ /* 0x080fe20003f26270 */
[----:B------:R-:W-:Y:S01]  /*1b6d0*/  HMMA.16816.F32.BF16 R60, R168, R14, R60 ;  /* 0x0000000ea83c723c */ /* 0x000fe2000004183c */
        /* <DEDUP_REMOVED lines=8> */
[----:B------:R-:W-:Y:S01]  /*1b760*/  ISETP.GE.AND P4, PT, R20, R137, PT ;  /* 0x000000891400720c */ /* 0x000fe20003f86270 */
[C---:B------:R-:W-:Y:S01]  /*1b770*/  VIADD R20, R3.reuse, 0x41 ;  /* 0x0000004103147836 */ /* 0x040fe20000000000 */
[----:B------:R-:W-:Y:S01]  /*1b780*/  HMMA.16816.F32.BF16 R132, R40, R18, R132 ;  /* 0x000000122884723c */ /* 0x000fe20000041884 */
[----:B------:R-:W-:Y:S01]  /*1b790*/  FSEL R251, R154, -INF , !P6 ;  /* 0xff8000009afb7808 */ /* 0x000fe20007000000 */
[----:B------:R-:W-:Y:S01]  /*1b7a0*/  VIADD R16, R3, 0x49 ;  /* 0x0000004903107836 */ /* 0x000fe20000000000 */
[-C--:B------:R-:W-:Y:S01]  /*1b7b0*/  ISETP.GE.AND P3, PT, R21, R136.reuse, PT ;  /* 0x000000881500720c */ /* 0x080fe20003f66270 */
[----:B------:R-:W-:Y:S01]  /*1b7c0*/  VIADD R17, R3, 0x51 ;  /* 0x0000005103117836 */ /* 0x000fe20000000000 */
[----:B------:R-:W-:Y:S01]  /*1b7d0*/  ISETP.GE.AND P6, PT, R20, R136, PT ;  /* 0x000000881400720c */ /* 0x000fe20003fc6270 */
[----:B--2---:R-:W-:Y:S01]  /*1b7e0*/  HMMA.16816.F32.BF16 R56, R168, R4, R56 ;  /* 0x00000004a838723c */ /* 0x004fe20000041838 */
[----:B------:R-:W-:Y:S02]  /*1b7f0*/  FSEL R197, R150, -INF , !P4 ;  /* 0xff80000096c57808 */ /* 0x000fe40006000000 */
[----:B------:R-:W-:-:S02]  /*1b800*/  FSEL R179, R149, -INF , !P6 ;  /* 0xff80000095b37808 */ /* 0x000fc40007000000 */
[C---:B------:R-:W-:Y:S01]  /*1b810*/  ISETP.GE.AND P4, PT, R16.reuse, R136, PT ;  /* 0x000000881000720c */ /* 0x040fe20003f86270 */
[----:B------:R-:W-:Y:S01]  /*1b820*/  HMMA.16816.F32.BF16 R52, R168, R6, R52 ;  /* 0x00000006a834723c */ /* 0x000fe20000041834 */
[-C--:B------:R-:W-:Y:S01]  /*1b830*/  ISETP.GE.AND P6, PT, R16, R137.reuse, PT ;  /* 0x000000891000720c */ /* 0x080fe20003fc6270 */
[----:B------:R-:W-:Y:S01]  /*1b840*/  VIADD R16, R3, 0x50 ;  /* 0x0000005003107836 */ /* 0x000fe20000000000 */
[----:B------:R-:W-:Y:S01]  /*1b850*/  FSEL R201, R153, -INF , !P3 ;  /* 0xff80000099c97808 */ /* 0x000fe20005800000 */
[C---:B------:R-:W-:Y:S01]  /*1b860*/  VIADD R5, R3.reuse, 0x59 ;  /* 0x0000005903057836 */ /* 0x040fe20000000000 */
[-C--:B------:R-:W-:Y:S01]  /*1b870*/  ISETP.GE.AND P3, PT, R20, R137.reuse, PT ;  /* 0x000000891400720c */ /* 0x080fe20003f66270 */
[C---:B---3--:R-:W-:Y:S01]  /*1b880*/  HMMA.16816.F32.BF16 R64, R40.reuse, R8, R64 ;  /* 0x000000082840723c */ /* 0x048fe20000041840 */
[----:B------:R-:W-:Y:S01]  /*1b890*/  FSEL R191, R144, -INF , !P5 ;  /* 0xff80000090bf7808 */ /* 0x000fe20006800000 */
[----:B------:R-:W-:Y:S01]  /*1b8a0*/  VIADD R4, R3, 0x58 ;  /* 0x0000005803047836 */ /* 0x000fe20000000000 */
[----:B------:R-:W-:Y:S01]  /*1b8b0*/  FSEL R193, R146, -INF , !P1 ;  /* 0xff80000092c17808 */ /* 0x000fe20004800000 */
[----:B------:R-:W2:Y:S01]  /*1b8c0*/  LDC.64 R6, c[0x0][0x198] ;  /* 0x00006600ff067b82 */ /* 0x000ea20000000a00 */
[----:B------:R-:W-:Y:S01]  /*1b8d0*/  FSEL R195, R151, -INF , !P3 ;  /* 0xff80000097c37808 */ /* 0x000fe20005800000 */
[----:B------:R-:W-:Y:S06]  /*1b8e0*/  HMMA.16816.F32.BF16 R60, R40, R10, R60 ;  /* 0x0000000a283c723c */ /* 0x000fec000004183c */
[----:B------:R-:W-:Y:S01]  /*1b8f0*/  BAR.SYNC.DEFER_BLOCKING 0x0 ;  /* 0x0000000000007b1d */ /* 0x000fe20000010000 */
[----:B------:R-:W-:-:S02]  /*1b900*/  ISETP.GE.AND P5, PT, R16, R137, PT ;  /* 0x000000891000720c */ /* 0x000fc40003fa6270 */
[-C--:B------:R-:W-:Y:S02]  /*1b910*/  ISETP.GE.AND P1, PT, R17, R136.reuse, PT ;  /* 0x000000881100720c */ /* 0x080fe40003f26270 */
[-C--:B------:R-:W-:Y:S02]  /*1b920*/  ISETP.GE.AND P3, PT, R16, R136.reuse, PT ;  /* 0x000000881000720c */ /* 0x080fe40003f66270 */
[----:B------:R-:W-:Y:S01]  /*1b930*/  FSEL R175, R142, -INF , !P5 ;  /* 0xff8000008eaf7808 */ /* 0x000fe20006800000 */
[C---:B-1----:R-:W-:Y:S01]  /*1b940*/  HMMA.16816.F32.BF16 R56, R40.reuse, R12, R56 ;  /* 0x0000000c2838723c */ /* 0x042fe20000041838 */
[----:B------:R-:W-:Y:S02]  /*1b950*/  FSEL R169, R141, -INF , !P1 ;  /* 0xff8000008da97808 */ /* 0x000fe40004800000 */
[----:B------:R-:W-:Y:S02]  /*1b960*/  FSEL R165, R140, -INF , !P3 ;  /* 0xff8000008ca57808 */ /* 0x000fe40005800000 */
[C---:B------:R-:W-:Y:S01]  /*1b970*/  ISETP.GE.AND P5, PT, R5.reuse, R136, PT ;  /* 0x000000880500720c */ /* 0x040fe20003fa6270 */
[----:B------:R-:W-:Y:S01]  /*1b980*/  HMMA.16816.F32.BF16 R52, R40, R14, R52 ;  /* 0x0000000e2834723c */ /* 0x000fe20000041834 */
        /* <DEDUP_REMOVED lines=19> */
[----:B------:R-:W-:Y:S02]  /*1bac0*/  ISETP.GE.AND P3, PT, R5, R137, PT ;  /* 0x000000890500720c */ /* 0x000fe40003f66270 */
[----:B------:R-:W-:Y:S02]  /*1bad0*/  FSEL R159, R66, -INF , !P6 ;  /* 0xff800000429f7808 */ /* 0x000fe40007000000 */
[----:B------:R-:W-:Y:S02]  /*1bae0*/  FSEL R161, R135, -INF , !P1 ;  /* 0xff80000087a17808 */ /* 0x000fe40004800000 */
[----:B------:R-:W-:Y:S02]  /*1baf0*/  FSEL R151, R64, -INF , !P4 ;  /* 0xff80000040977808 */ /* 0x000fe40006000000 */
[-C--:B------:R-:W-:Y:S01]  /*1bb00*/  ISETP.GE.AND P6, PT, R5, R136.reuse, PT ;  /* 0x000000880500720c */ /* 0x080fe20003fc6270 */
[----:B------:R-:W-:Y:S01]  /*1bb10*/  VIADD R5, R3, 0x71 ;  /* 0x0000007103057836 */ /* 0x000fe20000000000 */
[----:B------:R-:W-:-:S02]  /*1bb20*/  ISETP.GE.AND P1, PT, R4, R136, PT ;  /* 0x000000880400720c */ /* 0x000fc40003f26270 */
[----:B------:R-:W-:Y:S01]  /*1bb30*/  ISETP.GE.AND P4, PT, R4, R137, PT ;  /* 0x000000890400720c */ /* 0x000fe20003f86270 */
[----:B------:R-:W-:Y:S01]  /*1bb40*/  VIADD R4, R3, 0x70 ;  /* 0x0000007003047836 */ /* 0x000fe20000000000 */
[----:B------:R-:W-:Y:S02]  /*1bb50*/  FSEL R143, R63, -INF , !P3 ;  /* 0xff8000003f8f7808 */ /* 0x000fe40005800000 */
[----:B------:R-:W-:Y:S02]  /*1bb60*/  ISETP.GE.AND P3, PT, R3, R136, PT ;  /* 0x000000880300720c */ /* 0x000fe40003f66270 */
[----:B------:R-:W-:Y:S02]  /*1bb70*/  FSEL R153, R62, -INF , !P4 ;  /* 0xff8000003e997808 */ /* 0x000fe40006000000 */
[----:B------:R-:W-:Y:S02]  /*1bb80*/  FSEL R145, R61, -INF , !P6 ;  /* 0xff8000003d917808 */ /* 0x000fe40007000000 */
[----:B------:R-:W-:-:S02]  /*1bb90*/  FSEL R155, R67, -INF , !P5 ;  /* 0xff800000439b7808 */ /* 0x000fc40006800000 */
[CC--:B------:R-:W-:Y:S02]  /*1bba0*/  ISETP.GE.AND P4, PT, R5.reuse, R136.reuse, PT ;  /* 0x000000880500720c */ /* 0x0c0fe40003f86270 */
[-C--:B------:R-:W-:Y:S02]  /*1bbb0*/  ISETP.GE.AND P6, PT, R5, R137.reuse, PT ;  /* 0x000000890500720c */ /* 0x080fe40003fc6270 */
[----:B------:R-:W-:Y:S02]  /*1bbc0*/  ISETP.GE.AND P5, PT, R4, R136, PT ;  /* 0x000000880400720c */ /* 0x000fe40003fa6270 */
[----:B------:R-:W-:Y:S02]  /*1bbd0*/  FSEL R147, R60, -INF , !P1 ;  /* 0xff8000003c937808 */ /* 0x000fe40004800000 */
[----:B------:R-:W-:Y:S02]  /*1bbe0*/  FSEL R5, R24, -INF , !P3 ;  /* 0xff80000018057808 */ /* 0x000fe40005800000 */
[----:B------:R-:W-:Y:S01]  /*1bbf0*/  ISETP.GE.AND P1, PT, R4, R137, PT ;  /* 0x000000890400720c */ /* 0x000fe20003f26270 */
[----:B------:R-:W-:Y:S01]  /*1bc00*/  VIADD R4, R3, 0x78 ;  /* 0x0000007803047836 */ /* 0x000fe20000000000 */
[----:B------:R-:W-:-:S02]  /*1bc10*/  ISETP.GT.AND P3, PT, R245, R234, PT ;  /* 0x000000eaf500720c */ /* 0x000fc40003f64270 */
[----:B------:R-:W-:Y:S02]  /*1bc20*/  FSEL R63, R56, -INF , !P5 ;  /* 0xff800000383f7808 */ /* 0x000fe40006800000 */
[C---:B------:R-:W-:Y:S01]  /*1bc30*/  ISETP.GE.AND P5, PT, R3.reuse, R137, PT ;  /* 0x000000890300720c */ /* 0x040fe20003fa6270 */
[----:B------:R-:W-:Y:S01]  /*1bc40*/  VIADD R3, R3, 0x79 ;  /* 0x0000007903037836 */ /* 0x000fe20000000000 */
[----:B------:R-:W-:Y:S02]  /*1bc50*/  FSEL R139, R58, -INF , !P1 ;  /* 0xff8000003a8b7808 */ /* 0x000fe40004800000 */
[----:B------:R-:W-:Y:S02]  /*1bc60*/  ISETP.GE.AND P1, PT, R4, R136, PT ;  /* 0x000000880400720c */ /* 0x000fe40003f26270 */
[----:B------:R-:W-:Y:S02]  /*1bc70*/  FSEL R135, R59, -INF , !P6 ;  /* 0xff8000003b877808 */ /* 0x000fe40007000000 */
[----:B------:R-:W-:-:S02]  /*1bc80*/  FSEL R61, R57, -INF , !P4 ;  /* 0xff800000393d7808 */ /* 0x000fc40006000000 */
[C---:B------:R-:W-:Y:S02]  /*1bc90*/  ISETP.GE.AND P6, PT, R3.reuse, R136, PT ;  /* 0x000000880300720c */ /* 0x040fe40003fc6270 */
[----:B------:R-:W-:Y:S02]  /*1bca0*/  FSEL R62, R52, -INF , !P1 ;  /* 0xff800000343e7808 */ /* 0x000fe40004800000 */
[-C--:B------:R-:W-:Y:S02]  /*1bcb0*/  ISETP.GE.AND P4, PT, R4, R137.reuse, PT ;  /* 0x000000890400720c */ /* 0x080fe40003f86270 */
[----:B------:R-:W-:Y:S02]  /*1bcc0*/  ISETP.GE.AND P1, PT, R3, R137, PT ;  /* 0x000000890300720c */ /* 0x000fe40003f26270 */
[----:B------:R-:W-:Y:S02]  /*1bcd0*/  FSEL R60, R53, -INF , !P6 ;  /* 0xff800000353c7808 */ /* 0x000fe40007000000 */
[----:B------:R-:W-:-:S02]  /*1bce0*/  FSEL R3, R26, -INF , !P5 ;  /* 0xff8000001a037808 */ /* 0x000fc40006800000 */
        /* <DEDUP_REMOVED lines=23> */
[----:B------:R-:W-:-:S06]  /*1be60*/  IMAD.HI.U32 R17, R19, R17, R18 ;  /* 0x0000001113117227 */ /* 0x000fcc00078e0012 */
        /* <DEDUP_REMOVED lines=14> */
[----:B------:R-:W-:-:S02]  /*1bf50*/  ISETP.GE.AND P0, PT, R13, RZ, PT ;  /* 0x000000ff0d00720c */ /* 0x000fc40003f06270 */
[----:B------:R-:W-:-:S07]  /*1bf60*/  ISETP.NE.AND P1, PT, R15, RZ, PT ;  /* 0x000000ff0f00720c */ /* 0x000fce0003f25270 */
        /* <DEDUP_REMOVED lines=26> */
.L_x_1960:
[----:B------:R-:W2:Y:S02]  /*1c110*/  LD.E R13, desc[UR4][R6.64+0x38] ;  /* 0x00003804060d7980 */ /* 0x000ea4000c101900 */
[----:B--2---:R-:W-:-:S04]  /*1c120*/  LEA R13, -R13, RZ, 0x7 ;  /* 0x000000ff0d0d7211 */ /* 0x004fc800078e39ff */
[----:B------:R-:W-:Y:S02]  /*1c130*/  SHF.R.S32.HI R8, RZ, 0x1f, R13 ;  /* 0x0000001fff087819 */ /* 0x000fe4000001140d */
.L_x_1961:
[----:B------:R-:W-:Y:S05]  /*1c140*/  BSYNC B0 ;  /* 0x0000000000007941 */ /* 0x000fea0003800000 */
.L_x_1959:
[----:B------:R-:W-:Y:S02]  /*1c150*/  LOP3.LUT R4, R246, 0x1, RZ, 0xc0, !PT ;  /* 0x00000001f6047812 */ /* 0x000fe400078ec0ff */
[C---:B------:R-:W-:Y:S02]  /*1c160*/  @P2 IADD3 R11, P0, R13.reuse, R232, RZ ;  /* 0x000000e80d0b2210 */ /* 0x040fe40007f1e0ff */
[----:B------:R-:W-:Y:S02]  /*1c170*/  ISETP.NE.U32.AND P1, PT, R4, 0x1, PT ;  /* 0x000000010400780c */ /* 0x000fe40003f25070 */
[-C--:B------:R-:W-:Y:S01]  /*1c180*/  LEA R30, P6, R13, R236.reuse, 0x1 ;  /* 0x000000ec0d1e7211 */ /* 0x080fe200078c08ff */
[----:B------:R-:W-:Y:S01]  /*1c190*/  @P2 IMAD.X R4, R8, 0x1, R233, P0 ;  /* 0x0000000108042824 */ /* 0x000fe200000e06e9 */
[----:B------:R-:W-:Y:S02]  /*1c1a0*/  @P2 LEA R16, P0, R11, R236, 0x1 ;  /* 0x000000ec0b102211 */ /* 0x000fe400078008ff */
[----:B------:R-:W-:-:S02]  /*1c1b0*/  LEA.HI.X R31, R13, R235, R8, 0x1, P6 ;  /* 0x000000eb0d1f7211 */ /* 0x000fc400030f0c08 */
[----:B------:R-:W-:-:S05]  /*1c1c0*/  @P2 LEA.HI.X R17, R11, R235, R4, 0x1, P0 ;  /* 0x000000eb0b112211 */ /* 0x000fca00000f0c04 */
[----:B------:R-:W-:Y:S01]  /*1c1d0*/  @!P1 IADD3 R9, P4, R13, R232, RZ ;  /* 0x000000e80d099210 */ /* 0x000fe20007f9e0ff */
[----:B------:R-:W-:Y:S01]  /*1c1e0*/  @!PT LDS RZ, [RZ] ;  /* 0x00000000fffff984 */ /* 0x000fe20000000800 */
[----:B------:R-:W-:Y:S01]  /*1c1f0*/  @!PT LDS RZ, [RZ] ;  /* 0x00000000fffff984 */ /* 0x000fe20000000800 */
[----:B------:R-:W-:Y:S01]  /*1c200*/  @!PT LDS RZ, [RZ] ;  /* 0x00000000fffff984 */ /* 0x000fe20000000800 */
[----:B------:R1:W-:Y:S04]  /*1c210*/  @!P1 LDGSTS.E.BYPASS.LTC128B.128 [R244+0x4000], desc[UR4][R30.64] ;  /* 0x040000001ef49fae */ /* 0x0003e8000b901d44 */
[----:B------:R-:W-:Y:S01]  /*1c220*/  @!P1 IMAD.X R10, R8, 0x1, R233, P4 ;  /* 0x00000001080a9824 */ /* 0x000fe200020e06e9 */
[C---:B------:R-:W-:Y:S01]  /*1c230*/  @!P1 LEA R22, P4, R9.reuse, R236, 0x1 ;  /* 0x000000ec09169211 */ /* 0x040fe200078808ff */
[----:B------:R1:W-:Y:S03]  /*1c240*/  @P1 STS.128 [R244+0x4000], RZ ;  /* 0x004000fff4001388 */ /* 0x0003e60000000c00 */
[----:B------:R-:W-:Y:S01]  /*1c250*/  @!P1 LEA.HI.X R23, R9, R235, R10, 0x1, P4 ;  /* 0x000000eb09179211 */ /* 0x000fe200020f0c0a */
[----:B------:R-:W-:Y:S01]  /*1c260*/  @!PT LDS RZ, [RZ] ;  /* 0x00000000fffff984 */ /* 0x000fe20000000800 */
[----:B------:R-:W-:Y:S01]  /*1c270*/  @!PT LDS RZ, [RZ] ;  /* 0x00000000fffff984 */ /* 0x000fe20000000800 */
[----:B------:R-:W-:Y:S01]  /*1c280*/  @!PT LDS RZ, [RZ] ;  /* 0x00000000fffff984 */ /* 0x000fe20000000800 */
[----:B------:R1:W-:Y:S01]  /*1c290*/  @P2 LDGSTS.E.BYPASS.LTC128B.128 [R244+0x8000], desc[UR4][R30.64+0x80] ;  /* 0x080000801ef42fae */ /* 0x0003e2000b901d44 */
[----:B------:R-:W-:-:S03]  /*1c2a0*/  IADD3 R9, P5, P4, R232, R232, R13 ;  /* 0x000000e8e8097210 */ /* 0x000fc60007cbe00d */
[----:B------:R1:W-:Y:S01]  /*1c2b0*/  @!P2 STS.128 [R244+0x8000], RZ ;  /* 0x008000fff400a388 */ /* 0x0003e20000000c00 */
[----:B------:R-:W-:Y:S02]  /*1c2c0*/  IADD3.X R8, R233, R233, R8, P5, P4 ;  /* 0x000000e9e9087210 */ /* 0x000fe40002fe8408 */
[C---:B------:R-:W-:Y:S01]  /*1c2d0*/  @P2 LEA R14, P0, R9.reuse, R236, 0x1 ;  /* 0x000000ec090e2211 */ /* 0x040fe200078008ff */
[----:B------:R-:W-:Y:S01]  /*1c2e0*/  @!PT LDS RZ, [RZ] ;  /* 0x00000000fffff984 */ /* 0x000fe20000000800 */
[----:B------:R-:W-:Y:S01]  /*1c2f0*/  @!PT LDS RZ, [RZ] ;  /* 0x00000000fffff984 */ /* 0x000fe20000000800 */
[----:B------:R-:W-:Y:S01]  /*1c300*/  @!PT LDS RZ, [RZ] ;  /* 0x00000000fffff984 */ /* 0x000fe20000000800 */
[----:B------:R1:W-:Y:S01]  /*1c310*/  @!P1 LDGSTS.E.BYPASS.LTC128B.128 [R244+0x4800], desc[UR4][R22.64] ;  /* 0x0480000016f49fae */ /* 0x0003e2000b901d44 */
[C---:B------:R-:W-:Y:S02]  /*1c320*/  IADD3 R11, P4, R9.reuse, R232, RZ ;  /* 0x000000e8090b7210 */ /* 0x040fe40007f9e0ff */
[CC--:B------:R-:W-:Y:S01]  /*1c330*/  @!P1 LEA R20, P5, R9.reuse, R236.reuse, 0x1 ;  /* 0x000000ec09149211 */ /* 0x0c0fe200078a08ff */
[----:B------:R1:W-:Y:S01]  /*1c340*/  @P1 STS.128 [R244+0x4800], RZ ;  /* 0x004800fff4001388 */ /* 0x0003e20000000c00 */
[CCC-:B------:R-:W-:Y:S02]  /*1c350*/  @P2 LEA.HI.X R15, R9.reuse, R235.reuse, R8.reuse, 0x1, P0 ;  /* 0x000000eb090f2211 */ /* 0x1c0fe400000f0c08 */
[----:B------:R-:W-:Y:S01]  /*1c360*/  @!P1 LEA.HI.X R21, R9, R235, R8, 0x1, P5 ;  /* 0x000000eb09159211 */ /* 0x000fe200028f0c08 */
        /* <DEDUP_REMOVED lines=10> */
[-C--:B------:R-:W-:Y:S01]  /*1c410*/  @P2 LEA.HI.X R13, R11, R235.reuse, R8, 0x1, P0 ;  /* 0x000000eb0b0d2211 */ /* 0x080fe200000f0c08 */
        /* <DEDUP_REMOVED lines=10> */
[-C--:B------:R-:W-:Y:S01]  /*1c4c0*/  @P2 LEA.HI.X R33, R9, R235.reuse, R8, 0x1, P0 ;  /* 0x000000eb09212211 */ /* 0x080fe200000f0c08 */
[--C-:B------:R-:W-:Y:S01]  /*1c4d0*/  IMAD.X R8, R8, 0x1, R233.reuse, P4 ;  /* 0x0000000108087824 */ /* 0x100fe200020e06e9 */
[CC--:B------:R-:W-:Y:S01]  /*1c4e0*/  @!P1 LEA R40, P5, R11.reuse, R236.reuse, 0x1 ;  /* 0x000000ec0b289211 */ /* 0x0c0fe200078a08ff */
[----:B------:R-:W-:Y:S01]  /*1c4f0*/  @!PT LDS RZ, [RZ] ;  /* 0x00000000fffff984 */ /* 0x000fe20000000800 */
[----:B------:R-:W-:Y:S01]  /*1c500*/  @!PT LDS RZ, [RZ] ;  /* 0x00000000fffff984 */ /* 0x000fe20000000800 */
[----:B------:R-:W-:Y:S01]  /*1c510*/  @!PT LDS RZ, [RZ] ;  /* 0x00000000fffff984 */ /* 0x000fe20000000800 */
[----:B------:R1:W-:Y:S01]  /*1c520*/  @P2 LDGSTS.E.BYPASS.LTC128B.128 [R244+0x9000], desc[UR4][R14.64+0x80] ;  /* 0x090000800ef42fae */ /* 0x0003e2000b901d44 */
[C---:B------:R-:W-:Y:S02]  /*1c530*/  @P2 LEA R10, P0, R11.reuse, R236, 0x1 ;  /* 0x000000ec0b0a2211 */ /* 0x040fe400078008ff */
[C---:B------:R-:W-:Y:S01]  /*1c540*/  IADD3 R9, P4, R11.reuse, R232, RZ ;  /* 0x000000e80b097210 */ /* 0x040fe20007f9e0ff */
[----:B------:R1:W-:Y:S01]  /*1c550*/  @!P2 STS.128 [R244+0x9000], RZ ;  /* 0x009000fff400a388 */ /* 0x0003e20000000c00 */
[CCC-:B------:R-:W-:Y:S02]  /*1c560*/  @!P1 LEA.HI.X R41, R11.reuse, R235.reuse, R8.reuse, 0x1, P5 ;  /* 0x000000eb0b299211 */ /* 0x1c0fe400028f0c08 */
[----:B------:R-:W-:Y:S01]  /*1c570*/  @P2 LEA.HI.X R11, R11, R235, R8, 0x1, P0 ;  /* 0x000000eb0b0b2211 */ /* 0x000fe200000f0c08 */
[----:B------:R-:W-:Y:S01]  /*1c580*/  IMAD.X R8, R8, 0x1, R233, P4 ;  /* 0x0000000108087824 */ /* 0x000fe200020e06e9 */
[----:B------:R-:W-:Y:S01]  /*1c590*/  @!PT LDS RZ, [RZ] ;  /* 0x00000000fffff984 */ /* 0x000fe20000000800 */
[----:B------:R-:W-:Y:S01]  /*1c5a0*/  @!PT LDS RZ, [RZ] ;  /* 0x00000000fffff984 */ /* 0x000fe20000000800 */
[----:B------:R-:W-:Y:S01]  /*1c5b0*/  @!PT LDS RZ, [RZ] ;  /* 0x00000000fffff984 */ /* 0x000fe20000000800 */
[----:B------:R1:W-:Y:S01]  /*1c5c0*/  @!P1 LDGSTS.E.BYPASS.LTC128B.128 [R244+0x5800], desc[UR4][R18.64] ;  /* 0x0580000012f49fae */ /* 0x0003e2000b901d44 */
[----:B------:R-:W-:-:S02]  /*1c5d0*/  @!P1 LEA R54, P5, R9, R236, 0x1 ;  /* 0x000000ec09369211 */ /* 0x000fc400078a08ff */
[C---:B------:R-:W-:Y:S01]  /*1c5e0*/  @P2 LEA R42, P0, R9.reuse, R236, 0x1 ;  /* 0x000000ec092a2211 */ /* 0x040fe200078008ff */
[----:B------:R1:W-:Y:S01]  /*1c5f0*/  @P1 STS.128 [R244+0x5800], RZ ;  /* 0x005800fff4001388 */ /* 0x0003e20000000c00 */
[C---:B------:R-:W-:Y:S02]  /*1c600*/  IADD3 R4, P4, R9.reuse, R232, RZ ;  /* 0x000000e809047210 */ /* 0x040fe40007f9e0ff */
[CCC-:B------:R-:W-:Y:S01]  /*1c610*/  @!P1 LEA.HI.X R55, R9.reuse, R235.reuse, R8.reuse, 0x1, P5 ;  /* 0x000000eb09379211 */ /* 0x1c0fe200028f0c08 */
[----:B------:R-:W-:Y:S01]  /*1c620*/  @!PT LDS RZ, [RZ] ;  /* 0x00000000fffff984 */ /* 0x000fe20000000800 */
[----:B------:R-:W-:Y:S01]  /*1c630*/  @!PT LDS RZ, [RZ] ;  /* 0x00000000fffff984 */ /* 0x000fe20000000800 */
[----:B------:R-:W-:Y:S01]  /*1c640*/  @!PT LDS RZ, [RZ] ;  /* 0x00000000fffff984 */ /* 0x000fe20000000800 */
[----:B------:R1:W-:Y:S01]  /*1c650*/  @P2 LDGSTS.E.BYPASS.LTC128B.128 [R244+0x9800], desc[UR4][R12.64+0x80] ;  /* 0x098000800cf42fae */ /* 0x0003e2000b901d44 */
[-C--:B------:R-:W-:Y:S01]  /*1c660*/  @P2 LEA.HI.X R43, R9, R235.reuse, R8, 0x1, P0 ;  /* 0x000000eb092b2211 */ /* 0x080fe200000f0c08 */
[----:B------:R-:W-:Y:S01]  /*1c670*/  IMAD.X R8, R8, 0x1, R233, P4 ;  /* 0x0000000108087824 */ /* 0x000fe200020e06e9 */
[CC--:B------:R-:W-:Y:S01]  /*1c680*/  @!P1 LEA R56, P4, R4.reuse, R236.reuse, 0x1 ;  /* 0x000000ec04389211 */ /* 0x0c0fe200078808ff */
[----:B------:R1:W-:Y:S01]  /*1c690*/  @!P2 STS.128 [R244+0x9800], RZ ;  /* 0x009800fff400a388 */ /* 0x0003e20000000c00 */
[C---:B------:R-:W-:Y:S01]  /*1c6a0*/  @P2 LEA R58, P0, R4.reuse, R236, 0x1 ;  /* 0x000000ec043a2211 */ /* 0x040fe200078008ff */
[----:B------:R-:W-:Y:S01]  /*1c6b0*/  IMAD.MOV.U32 R236, RZ, RZ, R30 ;  /* 0x000000ffffec7224 */ /* 0x000fe200078e001e */
[CCC-:B------:R-:W-:Y:S01]  /*1c6c0*/  @!P1 LEA.HI.X R57, R4.reuse, R235.reuse, R8.reuse, 0x1, P4 ;  /* 0x000000eb04399211 */ /* 0x1c0fe200020f0c08 */
[----:B------:R-:W-:Y:S01]  /*1c6d0*/  @!PT LDS RZ, [RZ] ;  /* 0x00000000fffff984 */ /* 0x000fe20000000800 */
[----:B------:R-:W-:Y:S01]  /*1c6e0*/  @!PT LDS RZ, [RZ] ;  /* 0x00000000fffff984 */ /* 0x000fe20000000800 */
[----:B------:R-:W-:Y:S01]  /*1c6f0*/  @!PT LDS RZ, [RZ] ;  /* 0x00000000fffff984 */ /* 0x000fe20000000800 */
[----:B------:R1:W-:Y:S01]  /*1c700*/  @!P1 LDGSTS.E.BYPASS.LTC128B.128 [R244+0x6000], desc[UR4][R34.64] ;  /* 0x0600000022f49fae */ /* 0x0003e2000b901d44 */
[----:B------:R-:W-:Y:S01]  /*1c710*/  @P2 LEA.HI.X R59, R4, R235, R8, 0x1, P0 ;  /* 0x000000eb043b2211 */ /* 0x000fe200000f0c08 */
[----:B------:R-:W-:-:S02]  /*1c720*/  IMAD.MOV.U32 R235, RZ, RZ, R31 ;  /* 0x000000ffffeb7224 */ /* 0x000fc400078e001f */
        /* <DEDUP_REMOVED lines=37> */
.L_x_1958:
[----:B------:R-:W-:Y:S05]  /*1c980*/  BSYNC B1 ;  /* 0x0000000000017941 */ /* 0x000fea0003800000 */
.L_x_1957:
[----:B-1----:R1:W2:Y:S01]  /*1c990*/  LD.E R55, desc[UR4][R6.64+0xdc] ;  /* 0x0000dc0406377980 */ /* 0x0022a2000c101900 */
[----:B------:R-:W-:-:S03]  /*1c9a0*/  FMNMX.FTZ R4, R0, R3, !PT ;  /* 0x0000000300047209 */ /* 0x000fc60007810000 */
[----:B------:R-:W-:Y:S01]  /*1c9b0*/  LDSM.16.MT88.4 R16, [R221+0xc000] ;  /* 0x00c00000dd10783b */ /* 0x000fe20000004200 */
[----:B------:R-:W-:-:S03]  /*1c9c0*/  FMNMX.FTZ R9, R45, R4, !PT ;  /* 0x000000042d097209 */ /* 0x000fc60007810000 */
[----:B------:R-:W-:Y:S01]  /*1c9d0*/  LDSM.16.MT88.4 R32, [R223+0xd000] ;  /* 0x00d00000df20783b */ /* 0x000fe20000004200 */
[----:B------:R-:W-:-:S04]  /*1c9e0*/  FMNMX.FTZ R9, R182, R9, !PT ;  /* 0x00000009b6097209 */ /* 0x000fc80007810000 */
[----:B------:R-:W-:-:S04]  /*1c9f0*/  FMNMX.FTZ R9, R186, R9, !PT ;  /* 0x00000009ba097209 */ /* 0x000fc80007810000 */
[----:B------:R-:W-:Y:S02]  /*1ca00*/  FMNMX.FTZ R4, R176, R9, !PT ;  /* 0x00000009b0047209 */ /* 0x000fe40007810000 */
[----:B------:R-:W-:Y:S02]  /*1ca10*/  FMNMX.FTZ R9, R2, R5, !PT ;  /* 0x0000000502097209 */ /* 0x000fe40007810000 */
[----:B------:R-:W-:Y:S02]  /*1ca20*/  FMNMX.FTZ R4, R49, R4, !PT ;  /* 0x0000000431047209 */ /* 0x000fe40007810000 */
[----:B------:R-:W-:Y:S02]  /*1ca30*/  FMNMX.FTZ R8, R178, R9, !PT ;  /* 0x00000009b2087209 */ /* 0x000fe40007810000 */
[----:B------:R-:W-:Y:S02]  /*1ca40*/  FMNMX.FTZ R4, R51, R4, !PT ;  /* 0x0000000433047209 */ /* 0x000fe40007810000 */
[----:B------:R-:W-:-:S02]  /*1ca50*/  FMNMX.FTZ R9, R47, R8, !PT ;  /* 0x000000082f097209 */ /* 0x000fc40007810000 */
[----:B------:R-:W-:Y:S02]  /*1ca60*/  FMNMX.FTZ R4, R29, R4, !PT ;  /* 0x000000041d047209 */ /* 0x000fe40007810000 */
[----:B-1----:R-:W-:Y:S02]  /*1ca70*/  FMNMX.FTZ R7, R180, R9, !PT ;  /* 0x00000009b4077209 */ /* 0x002fe40007810000 */
        /* <DEDUP_REMOVED lines=60> */
[----:B---3--:R-:W-:-:S04]  /*1ce40*/  FMNMX.FTZ R46, R7, R46, !PT ;  /* 0x0000002e072e7209 */ /* 0x008fc80007810000 */
[----:B------:R-:W-:-:S04]  /*1ce50*/  FSETP.NEU.FTZ.AND P1, PT, R46, -INF , PT ;  /* 0xff8000002e00780b */ /* 0x000fc80003f3d000 */
[----:B------:R-:W-:Y:S01]  /*1ce60*/  FSEL R9, R46, RZ, P1 ;  /* 0x000000ff2e097208 */ /* 0x000fe20000800000 */
[C---:B--2---:R-:W-:Y:S01]  /*1ce70*/  FMUL.FTZ R56, R55.reuse, R44 ;  /* 0x0000002c37387220 */ /* 0x044fe20000410000 */
[----:B------:R-:W-:-:S04]  /*1ce80*/  FMUL.FTZ R64, R55, R46 ;  /* 0x0000002e37407220 */ /* 0x000fc80000410000 */
[----:B------:R-:W-:Y:S02]  /*1ce90*/  FSEL R56, R56, RZ, P0 ;  /* 0x000000ff38387208 */ /* 0x000fe40000000000 */
[----:B------:R-:W-:-:S03]  /*1cea0*/  FSEL R64, R64, RZ, P1 ;  /* 0x000000ff40407208 */ /* 0x000fc60000800000 */
[-CC-:B------:R-:W-:Y:S01]  /*1ceb0*/  FFMA.FTZ R41, R45, R55.reuse, -R56.reuse ;  /* 0x000000372d297223 */ /* 0x180fe20000010838 */
[-C--:B------:R-:W-:Y:S01]  /*1cec0*/  FFMA.FTZ R48, R3, R55.reuse, -R56 ;  /* 0x0000003703307223 */ /* 0x080fe20000010838 */
[-CC-:B------:R-:W-:Y:S01]  /*1ced0*/  FFMA.FTZ R45, R5, R55.reuse, -R64.reuse ;  /* 0x00000037052d7223 */ /* 0x180fe20000010840 */
[----:B------:R-:W-:Y:S01]  /*1cee0*/  FSEL R5, R44, RZ, P0 ;  /* 0x000000ff2c057208 */ /* 0x000fe20000000000 */
[-C--:B------:R-:W-:Y:S01]  /*1cef0*/  FFMA.FTZ R42, R47, R55.reuse, -R64 ;  /* 0x000000372f2a7223 */ /* 0x080fe20000010840 */
[-CC-:B------:R-:W-:Y:S01]  /*1cf00*/  FFMA.FTZ R40, R182, R55.reuse, -R56.reuse ;  /* 0x00000037b6287223 */ /* 0x180fe20000010838 */
[-C--:B------:R-:W-:Y:S01]  /*1cf10*/  FFMA.FTZ R3, R186, R55.reuse, -R56 ;  /* 0x00000037ba037223 */ /* 0x080fe20000010838 */
[-CC-:B------:R-:W-:Y:S01]  /*1cf20*/  FFMA.FTZ R43, R178, R55.reuse, -R64.reuse ;  /* 0x00000037b22b7223 */ /* 0x180fe20000010840 */
[----:B------:R-:W-:Y:S01]  /*1cf30*/  FADD.FTZ R0, R0, -R5 ;  /* 0x8000000500007221 */ /* 0x000fe20000010000 */
[-C--:B------:R-:W-:Y:S01]  /*1cf40*/  FFMA.FTZ R47, R180, R55.reuse, -R64 ;  /* 0x00000037b42f7223 */ /* 0x080fe20000010840 */
[----:B------:R-:W1:Y:S01]  /*1cf50*/  LDSM.16.MT88.4 R4, [R223+0xc000] ;  /* 0x00c00000df04783b */ /* 0x000e620000004200 */
[----:B------:R-:W-:Y:S01]  /*1cf60*/  MUFU.EX2 R48, R48 ;  /* 0x0000003000307308 */ /* 0x000fe20000000800 */
[----:B------:R-:W-:Y:S01]  /*1cf70*/  FMUL.FTZ R20, R55, R0 ;  /* 0x0000000037147220 */ /* 0x000fe20000410000 */
[----:B------:R-:W-:Y:S01]  /*1cf80*/  FADD.FTZ R0, R2, -R9 ;  /* 0x8000000902007221 */ /* 0x000fe20000010000 */
[-CC-:B------:R-:W-:Y:S01]  /*1cf90*/  FFMA.FTZ R52, R51, R55.reuse, -R56.reuse ;  /* 0x0000003733347223 */ /* 0x180fe20000010838 */
[----:B------:R-:W2:Y:S01]  /*1cfa0*/  LDSM.16.MT88.4 R8, [R220+0xc000] ;  /* 0x00c00000dc08783b */ /* 0x000ea20000004200 */
[-CC-:B------:R-:W-:Y:S01]  /*1cfb0*/  FFMA.FTZ R51, R29, R55.reuse, -R56.reuse ;  /* 0x000000371d337223 */ /* 0x180fe20000010838 */
[----:B------:R-:W-:Y:S01]  /*1cfc0*/  FMUL.FTZ R0, R55, R0 ;  /* 0x0000000037007220 */ /* 0x000fe20000410000 */
[-CC-:B------:R-:W-:Y:S01]  /*1cfd0*/  FFMA.FTZ R50, R176, R55.reuse, -R56.reuse ;  /* 0x00000037b0327223 */ /* 0x180fe20000010838 */
[----:B------:R-:W3:Y:S01]  /*1cfe0*/  MUFU.EX2 R41, R41 ;  /* 0x0000002900297308 */ /* 0x000ee20000000800 */
[----:B------:R-:W-:Y:S01]  /*1cff0*/  LDSM.16.MT88.4 R28, [R219+0x10000] ;  /* 0x01000000db1c783b */ /* 0x000fe20000004200 */
[-C--:B------:R-:W-:Y:S01]  /*1d000*/  FFMA.FTZ R49, R49, R55.reuse, -R56 ;  /* 0x0000003731317223 */ /* 0x080fe20000010838 */
[-CC-:B------:R-:W-:Y:S01]  /*1d010*/  FFMA.FTZ R59, R174, R55.reuse, -R64.reuse ;  /* 0x00000037ae3b7223 */ /* 0x180fe20000010840 */
[-CC-:B------:R-:W-:Y:S01]  /*1d020*/  FFMA.FTZ R54, R27, R55.reuse, -R64.reuse ;  /* 0x000000371b367223 */ /* 0x180fe20000010840 */
[-CC-:B------:R-:W-:Y:S01]  /*1d030*/  FFMA.FTZ R58, R25, R55.reuse, -R64.reuse ;  /* 0x00000037193a7223 */ /* 0x180fe20000010840 */
[-C--:B------:R-:W-:Y:S01]  /*1d040*/  FFMA.FTZ R57, R172, R55.reuse, -R64 ;  /* 0x00000037ac397223 */ /* 0x080fe20000010840 */
[----:B------:R-:W-:Y:S01]  /*1d050*/  LDSM.16.MT88.4 R24, [R221+0xc800] ;  /* 0x00c80000dd18783b */ /* 0x000fe20000004200 */
[----:B------:R-:W-:Y:S01]  /*1d060*/  MUFU.EX2 R40, R40 ;  /* 0x0000002800287308 */ /* 0x000fe20000000800 */
[-CC-:B------:R-:W-:Y:S01]  /*1d070*/  FFMA.FTZ R65, R39, R55.reuse, -R56.reuse ;  /* 0x0000003727417223 */ /* 0x180fe20000010838 */
[-CC-:B------:R-:W-:Y:S01]  /*1d080*/  FFMA.FTZ R66, R38, R55.reuse, -R56.reuse ;  /* 0x0000003726427223 */ /* 0x180fe20000010838 */
[-C--:B------:R-:W-:Y:S01]  /*1d090*/  FFMA.FTZ R67, R36, R55.reuse, -R56 ;  /* 0x0000003724437223 */ /* 0x080fe20000010838 */
[-CC-:B------:R-:W-:Y:S01]  /*1d0a0*/  FFMA.FTZ R132, R37, R55.reuse, -R64.reuse ;  /* 0x0000003725847223 */ /* 0x180fe20000010840 */
[-CC-:B------:R-:W-:Y:S01]  /*1d0b0*/  FFMA.FTZ R137, R164, R55.reuse, -R64.reuse ;  /* 0x00000037a4897223 */ /* 0x180fe20000010840 */
[----:B------:R-:W-:Y:S01]  /*1d0c0*/  LDSM.16.MT88.4 R36, [R219+0x10800] ;  /* 0x01080000db24783b */ /* 0x000fe20000004200 */
[-CC-:B------:R-:W-:Y:S01]  /*1d0d0*/  FFMA.FTZ R134, R166, R55.reuse, -R64.reuse ;  /* 0x00000037a6867223 */ /* 0x180fe20000010840 */
[----:B------:R-:W4:Y:S01]  /*1d0e0*/  MUFU.EX2 R3, R3 ;  /* 0x0000000300037308 */ /* 0x000f220000000800 */
[----:B---3--:R-:W-:Y:S01]  /*1d0f0*/  F2FP.BF16.F32.PACK_AB R13, R41, R48 ;  /* 0x00000030290d723e */ /* 0x008fe200000010ff */
[-C--:B------:R-:W-:Y:S01]  /*1d100*/  FFMA.FTZ R141, R160, R55.reuse, -R64 ;  /* 0x00000037a08d7223 */ /* 0x080fe20000010840 */
[-CC-:B------:R-:W-:Y:S01]  /*1d110*/  FFMA.FTZ R136, R162, R55.reuse, -R56.reuse ;  /* 0x00000037a2887223 */ /* 0x180fe20000010838 */
[-CC-:B------:R-:W-:Y:S01]  /*1d120*/  FFMA.FTZ R140, R177, R55.reuse, -R56.reuse ;  /* 0x00000037b18c7223 */ /* 0x180fe20000010838 */
[-CC-:B------:R-:W-:Y:S01]  /*1d130*/  FFMA.FTZ R177, R158, R55.reuse, -R56.reuse ;  /* 0x000000379eb17223 */ /* 0x180fe20000010838 */
[-C--:B------:R-:W-:Y:S01]  /*1d140*/  FFMA.FTZ R142, R251, R55.reuse, -R56 ;  /* 0x00000037fb8e7223 */ /* 0x080fe20000010838 */
        /* <DEDUP_REMOVED lines=9> */
[----:B------:R-:W3:Y:S01]  /*1d1e0*/  MUFU.EX2 R43, R43 ;  /* 0x0000002b002b7308 */ /* 0x000ee20000000800 */
[----:B----4-:R-:W-:Y:S01]  /*1d1f0*/  F2FP.BF16.F32.PACK_AB R15, R3, R40 ;  /* 0x00000028030f723e */ /* 0x010fe200000010ff */
        /* <DEDUP_REMOVED lines=14> */
[----:B------:R-:W4:Y:S01]  /*1d2e0*/  MUFU.EX2 R47, R47 ;  /* 0x0000002f002f7308 */ /* 0x000f220000000800 */
[----:B---3--:R-:W-:Y:S01]  /*1d2f0*/  F2FP.BF16.F32.PACK_AB R12, R43, R45 ;  /* 0x0000002d2b0c723e */ /* 0x008fe200000010ff */
[-CC-:B------:R-:W-:Y:S01]  /*1d300*/  FFMA.FTZ R159, R159, R55.reuse, -R56.reuse ;  /* 0x000000379f9f7223 */ /* 0x180fe20000010838 */
[-CC-:B------:R-:W-:Y:S01]  /*1d310*/  FFMA.FTZ R166, R155, R55.reuse, -R56.reuse ;  /* 0x000000379ba67223 */ /* 0x180fe20000010838 */
[-C--:B------:R-:W-:Y:S01]  /*1d320*/  FFMA.FTZ R153, R153, R55.reuse, -R56 ;  /* 0x0000003799997223 */ /* 0x080fe20000010838 */
[-CC-:B------:R-:W-:Y:S01]  /*1d330*/  FFMA.FTZ R151, R151, R55.reuse, -R64.reuse ;  /* 0x0000003797977223 */ /* 0x180fe20000010840 */
[-CC-:B------:R-:W-:Y:S01]  /*1d340*/  FFMA.FTZ R168, R149, R55.reuse, -R64.reuse ;  /* 0x0000003795a87223 */ /* 0x180fe20000010840 */
[-CC-:B------:R-:W-:Y:S01]  /*1d350*/  FFMA.FTZ R147, R147, R55.reuse, -R64.reuse ;  /* 0x0000003793937223 */ /* 0x180fe20000010840 */
[----:B------:R-:W3:Y:S01]  /*1d360*/  MUFU.EX2 R2, R20 ;  /* 0x0000001400027308 */ /* 0x000ee20000000800 */
[-C--:B------:R-:W-:Y:S01]  /*1d370*/  FFMA.FTZ R170, R145, R55.reuse, -R64 ;  /* 0x0000003791aa7223 */ /* 0x080fe20000010840 */
[-CC-:B------:R-:W-:Y:S01]  /*1d380*/  FFMA.FTZ R172, R143, R55.reuse, -R56.reuse ;  /* 0x000000378fac7223 */ /* 0x180fe20000010838 */
[-CC-:B------:R-:W-:Y:S01]  /*1d390*/  FFMA.FTZ R139, R139, R55.reuse, -R56.reuse ;  /* 0x000000378b8b7223 */ /* 0x180fe20000010838 */
[-CC-:B------:R-:W-:Y:S01]  /*1d3a0*/  FFMA.FTZ R174, R135, R55.reuse, -R56.reuse ;  /* 0x0000003787ae7223 */ /* 0x180fe20000010838 */
[-C--:B------:R-:W-:Y:S01]  /*1d3b0*/  FFMA.FTZ R133, R133, R55.reuse, -R56 ;  /* 0x0000003785857223 */ /* 0x080fe20000010838 */
[-C--:B------:R-:W-:Y:S01]  /*1d3c0*/  FFMA.FTZ R63, R63, R55.reuse, -R64 ;  /* 0x000000373f3f7223 */ /* 0x080fe20000010840 */
[----:B------:R-:W-:Y:S01]  /*1d3d0*/  FFMA.FTZ R53, R53, R55, -R56 ;  /* 0x0000003735357223 */ /* 0x000fe20000010838 */
        /* <DEDUP_REMOVED lines=14> */
[-C--:B------:R-:W-:Y:S01]  /*1d4c0*/  FMUL.FTZ R125, R125, R0.reuse ;  /* 0x000000007d7d7220 */ /* 0x080fe20000410000 */
[-C--:B------:R-:W-:Y:S01]  /*1d4d0*/  FMUL.FTZ R68, R68, R0.reuse ;  /* 0x0000000044447220 */ /* 0x080fe20000410000 */
[-C--:B------:R-:W-:Y:S01]  /*1d4e0*/  FMUL.FTZ R69, R69, R0.reuse ;  /* 0x0000000045457220 */ /* 0x080fe20000410000 */
[-C--:B------:R-:W-:Y:S01]  /*1d4f0*/  FMUL.FTZ R72, R72, R0.reuse ;  /* 0x0000000048487220 */ /* 0x080fe20000410000 */
[----:B------:R-:W-:Y:S01]  /*1d500*/  FMUL.FTZ R73, R73, R0 ;  /* 0x0000000049497220 */ /* 0x000fe20000410000 */
[C---:B-1----:R-:W-:Y:S01]  /*1d510*/  HMMA.16816.F32.BF16 R128, R12.reuse, R4, R128 ;  /* 0x000000040c80723c */ /* 0x042fe20000041880 */
[-C--:B------:R-:W-:Y:S01]  /*1d520*/  FMUL.FTZ R78, R78, R2.reuse ;  /* 0x000000024e4e7220 */ /* 0x080fe20000410000 */
[-C--:B------:R-:W-:Y:S01]  /*1d530*/  FMUL.FTZ R79, R79, R2.reuse ;  /* 0x000000024f4f7220 */ /* 0x080fe20000410000 */
[-C--:B------:R-:W-:Y:S01]  /*1d540*/  FMUL.FTZ R82, R82, R2.reuse ;  /* 0x0000000252527220 */ /* 0x080fe20000410000 */
[----:B------:R-:W-:Y:S01]  /*1d550*/  FMUL.FTZ R83, R83, R2 ;  /* 0x0000000253537220 */ /* 0x000fe20000410000 */
[-C--:B------:R-:W-:Y:S01]  /*1d560*/  FMUL.FTZ R76, R76, R0.reuse ;  /* 0x000000004c4c7220 */ /* 0x080fe20000410000 */
[C---:B------:R-:W-:Y:S01]  /*1d570*/  HMMA.16816.F32.BF16 R124, R12.reuse, R6, R124 ;  /* 0x000000060c7c723c */ /* 0x040fe2000004187c */
[----:B------:R-:W1:Y:S01]  /*1d580*/  LDSM.16.MT88.4 R4, [R219+0xc000] ;  /* 0x00c00000db04783b */ /* 0x000e620000004200 */
[-C--:B------:R-:W-:Y:S01]  /*1d590*/  FMUL.FTZ R77, R77, R0.reuse ;  /* 0x000000004d4d7220 */ /* 0x080fe20000410000 */
[-C--:B------:R-:W-:Y:S01]  /*1d5a0*/  FMUL.FTZ R80, R80, R0.reuse ;  /* 0x0000000050507220 */ /* 0x080fe20000410000 */
[----:B------:R-:W-:Y:S01]  /*1d5b0*/  FMUL.FTZ R81, R81, R0 ;  /* 0x0000000051517220 */ /* 0x000fe20000410000 */
[-C--:B------:R-:W-:Y:S01]  /*1d5c0*/  FMUL.FTZ R86, R86, R2.reuse ;  /* 0x0000000256567220 */ /* 0x080fe20000410000 */
[C---:B------:R-:W-:Y:S01]  /*1d5d0*/  HMMA.16816.F32.BF16 R68, R12.reuse, R16, R68 ;  /* 0x000000100c44723c */ /* 0x040fe20000041844 */
[----:B------:R-:W-:Y:S01]  /*1d5e0*/  FMUL.FTZ R87, R87, R2 ;  /* 0x0000000257577220 */ /* 0x000fe20000410000 */
[-C--:B------:R-:W-:Y:S01]  /*1d5f0*/  FMUL.FTZ R84, R84, R0.reuse ;  /* 0x0000000054547220 */ /* 0x080fe20000410000 */
[----:B------:R-:W-:Y:S01]  /*1d600*/  FMUL.FTZ R85, R85, R0 ;  /* 0x0000000055557220 */ /* 0x000fe20000410000 */
[-C--:B------:R-:W-:Y:S01]  /*1d610*/  FMUL.FTZ R90, R90, R2.reuse ;  /* 0x000000025a5a7220 */ /* 0x080fe20000410000 */
[----:B------:R-:W-:Y:S01]  /*1d620*/  FMUL.FTZ R91, R91, R2 ;  /* 0x000000025b5b7220 */ /* 0x000fe20000410000 */
[C---:B------:R-:W-:Y:S01]  /*1d630*/  HMMA.16816.F32.BF16 R72, R12.reuse, R18, R72 ;  /* 0x000000120c48723c */ /* 0x040fe20000041848 */
[----:B------:R-:W3:Y:S01]  /*1d640*/  LDSM.16.MT88.4 R16, [R223+0x10000] ;  /* 0x01000000df10783b */ /* 0x000ee20000004200 */
[-C--:B------:R-:W-:Y:S01]  /*1d650*/  FMUL.FTZ R88, R88, R0.reuse ;  /* 0x0000000058587220 */ /* 0x080fe20000410000 */
[----:B------:R-:W-:Y:S01]  /*1d660*/  FMUL.FTZ R89, R89, R0 ;  /* 0x0000000059597220 */ /* 0x000fe20000410000 */
[-C--:B------:R-:W-:Y:S01]  /*1d670*/  FMUL.FTZ R94, R94, R2.reuse ;  /* 0x000000025e5e7220 */ /* 0x080fe20000410000 */
[----:B------:R-:W-:Y:S01]  /*1d680*/  FMUL.FTZ R95, R95, R2 ;  /* 0x000000025f5f7220 */ /* 0x000fe20000410000 */
[C---:B--2---:R-:W-:Y:S01]  /*1d690*/  HMMA.16816.F32.BF16 R76, R12.reuse, R8, R76 ;  /* 0x000000080c4c723c */ /* 0x044fe2000004184c */
[-C--:B------:R-:W-:Y:S01]  /*1d6a0*/  FMUL.FTZ R92, R92, R0.reuse ;  /* 0x000000005c5c7220 */ /* 0x080fe20000410000 */
[----:B------:R-:W-:Y:S01]  /*1d6b0*/  FMUL.FTZ R93, R93, R0 ;  /* 0x000000005d5d7220 */ /* 0x000fe20000410000 */
[-C--:B------:R-:W-:Y:S01]  /*1d6c0*/  FMUL.FTZ R98, R98, R2.reuse ;  /* 0x0000000262627220 */ /* 0x080fe20000410000 */
[----:B------:R-:W-:Y:S01]  /*1d6d0*/  FMUL.FTZ R99, R99, R2 ;  /* 0x0000000263637220 */ /* 0x000fe20000410000 */
[-C--:B------:R-:W-:Y:S01]  /*1d6e0*/  FMUL.FTZ R96, R96, R0.reuse ;  /* 0x0000000060607220 */ /* 0x080fe20000410000 */
[C---:B------:R-:W-:Y:S01]  /*1d6f0*/  HMMA.16816.F32.BF16 R80, R12.reuse, R10, R80 ;  /* 0x0000000a0c50723c */ /* 0x040fe20000041850 */
[----:B------:R-:W2:Y:S01]  /*1d700*/  LDSM.16.MT88.4 R8, [R221+0x10000] ;  /* 0x01000000dd08783b */ /* 0x000ea20000004200 */
[----:B------:R-:W-:Y:S01]  /*1d710*/  FMUL.FTZ R97, R97, R0 ;  /* 0x0000000061617220 */ /* 0x000fe20000410000 */
[----:B------:R-:W-:Y:S01]  /*1d720*/  MUFU.EX2 R49, R49 ;  /* 0x0000003100317308 */ /* 0x000fe20000000800 */
        /* <DEDUP_REMOVED lines=12> */
[----:B------:R-:W-:Y:S01]  /*1d7f0*/  FMUL.FTZ R105, R105, R0 ;  /* 0x0000000069697220 */ /* 0x000fe20000410000 */
[C---:B-1----:R-:W-:Y:S01]  /*1d800*/  HMMA.16816.F32.BF16 R84, R12.reuse, R4, R84 ;  /* 0x000000040c54723c */ /* 0x042fe20000041854 */
[-C--:B------:R-:W-:Y:S01]  /*1d810*/  FMUL.FTZ R118, R118, R2.reuse ;  /* 0x0000000276767220 */ /* 0x080fe20000410000 */
[----:B------:R-:W-:Y:S01]  /*1d820*/  MUFU.EX2 R51, R51 ;  /* 0x0000003300337308 */ /* 0x000fe20000000800 */
[----:B------:R-:W-:Y:S01]  /*1d830*/  FMUL.FTZ R119, R119, R2 ;  /* 0x0000000277777220 */ /* 0x000fe20000410000 */
[-C--:B------:R-:W-:Y:S01]  /*1d840*/  FMUL.FTZ R116, R116, R0.reuse ;  /* 0x0000000074747220 */ /* 0x080fe20000410000 */
[----:B------:R-:W-:Y:S01]  /*1d850*/  FMUL.FTZ R117, R117, R0 ;  /* 0x0000000075757220 */ /* 0x000fe20000410000 */
[C---:B------:R-:W-:Y:S01]  /*1d860*/  HMMA.16816.F32.BF16 R88, R12.reuse, R6, R88 ;  /* 0x000000060c58723c */ /* 0x040fe20000041858 */
[----:B------:R-:W1:Y:S01]  /*1d870*/  LDSM.16.MT88.4 R4, [R220+0x10000] ;  /* 0x01000000dc04783b */ /* 0x000e620000004200 */
[-C--:B------:R-:W-:Y:S01]  /*1d880*/  FMUL.FTZ R110, R110, R2.reuse ;  /* 0x000000026e6e7220 */ /* 0x080fe20000410000 */
[----:B------:R-:W-:Y:S01]  /*1d890*/  FMUL.FTZ R111, R111, R2 ;  /* 0x000000026f6f7220 */ /* 0x000fe20000410000 */
[----:B------:R-:W-:Y:S01]  /*1d8a0*/  MUFU.EX2 R59, R59 ;  /* 0x0000003b003b7308 */ /* 0x000fe20000000800 */
[-C--:B------:R-:W-:Y:S01]  /*1d8b0*/  FMUL.FTZ R108, R108, R0.reuse ;  /* 0x000000006c6c7220 */ /* 0x080fe20000410000 */
[C---:B---3--:R-:W-:Y:S01]  /*1d8c0*/  HMMA.16816.F32.BF16 R92, R12.reuse, R16, R92 ;  /* 0x000000100c5c723c */ /* 0x048fe2000004185c */
[----:B------:R-:W-:Y:S01]  /*1d8d0*/  FMUL.FTZ R109, R109, R0 ;  /* 0x000000006d6d7220 */ /* 0x000fe20000410000 */
[----:B------:R-:W-:Y:S01]  /*1d8e0*/  LDSM.16.MT88.4 R20, [R219+0xc800] ;  /* 0x00c80000db14783b */ /* 0x000fe20000004200 */
[-C--:B------:R-:W-:Y:S01]  /*1d8f0*/  FMUL.FTZ R114, R114, R2.reuse ;  /* 0x0000000272727220 */ /* 0x080fe20000410000 */
[----:B------:R-:W-:Y:S01]  /*1d900*/  FMUL.FTZ R115, R115, R2 ;  /* 0x0000000273737220 */ /* 0x000fe20000410000 */
[-C--:B------:R-:W-:Y:S01]  /*1d910*/  FMUL.FTZ R112, R112, R0.reuse ;  /* 0x0000000070707220 */ /* 0x080fe20000410000 */
[C---:B------:R-:W-:Y:S01]  /*1d920*/  HMMA.16816.F32.BF16 R96, R12.reuse, R18, R96 ;  /* 0x000000120c60723c */ /* 0x040fe20000041860 */
[----:B------:R-:W3:Y:S01]  /*1d930*/  LDSM.16.MT88.4 R16, [R223+0xc800] ;  /* 0x00c80000df10783b */ /* 0x000ee20000004200 */
[----:B------:R-:W4:Y:S01]  /*1d940*/  MUFU.EX2 R54, R54 ;  /* 0x0000003600367308 */ /* 0x000f220000000800 */
        /* <DEDUP_REMOVED lines=11> */
[----:B------:R-:W5:Y:S01]  /*1da00*/  MUFU.EX2 R57, R57 ;  /* 0x0000003900397308 */ /* 0x000f620000000800 */
[----:B------:R-:W-:Y:S01]  /*1da10*/  HMMA.16816.F32.BF16 R108, R12, R28, R108 ;  /* 0x0000001c0c6c723c */ /* 0x000fe2000004186c */
[----:B------:R-:W-:Y:S01]  /*1da20*/  FADD.FTZ R3, R3, R40 ;  /* 0x0000002803037221 */ /* 0x000fe20000010000 */
[----:B------:R-:W-:-:S05]  /*1da30*/  FADD.FTZ R42, R47, R42 ;  /* 0x0000002a2f2a7221 */ /* 0x000fca0000010000 */
[----:B------:R-:W-:Y:S01]  /*1da40*/  MUFU.EX2 R65, R65 ;  /* 0x0000004100417308 */ /* 0x000fe20000000800 */
[C---:B-1----:R-:W-:Y:S07]  /*1da50*/  HMMA.16816.F32.BF16 R104, R12.reuse, R4, R104 ;  /* 0x000000040c68723c */ /* 0x042fee0000041868 */
[----:B------:R-:W-:Y:S01]  /*1da60*/  MUFU.EX2 R66, R66 ;  /* 0x0000004200427308 */ /* 0x000fe20000000800 */
        /* <DEDUP_REMOVED lines=13> */
[C---:B---3--:R-:W-:Y:S01]  /*1db40*/  HMMA.16816.F32.BF16 R128, R4.reuse, R16, R128 ;  /* 0x000000100480723c */ /* 0x048fe20000041880 */
[----:B------:R-:W-:Y:S01]  /*1db50*/  FADD.FTZ R58, R58, R59 ;  /* 0x0000003b3a3a7221 */ /* 0x000fe20000010000 */
[----:B------:R-:W-:Y:S01]  /*1db60*/  MUFU.EX2 R132, R132 ;  /* 0x0000008400847308 */ /* 0x000fe20000000800 */
[----:B------:R-:W-:Y:S02]  /*1db70*/  FADD.FTZ R52, R51, R52 ;  /* 0x0000003433347221 */ /* 0x000fe40000010000 */
[----:B------:R-:W-:Y:S01]  /*1db80*/  FADD.FTZ R57, R57, R58 ;  /* 0x0000003a39397221 */ /* 0x000fe20000010000 */
[C---:B------:R-:W-:Y:S01]  /*1db90*/  HMMA.16816.F32.BF16 R124, R4.reuse, R18, R124 ;  /* 0x00000012047c723c */ /* 0x040fe2000004187c */
[----:B------:R-:W1:Y:S03]  /*1dba0*/  LDSM.16.MT88.4 R16, [R223+0x10800] ;  /* 0x01080000df10783b */ /* 0x000e660000004200 */
[----:B------:R-:W3:Y:S02]  /*1dbb0*/  MUFU.EX2 R137, R137 ;  /* 0x0000008900897308 */ /* 0x000ee40000000800 */
[C---:B--2---:R-:W-:Y:S06]  /*1dbc0*/  HMMA.16816.F32.BF16 R76, R4.reuse, R8, R76 ;  /* 0x00000008044c723c */ /* 0x044fec000004184c */
[C---:B------:R-:W-:Y:S01]  /*1dbd0*/  HMMA.16816.F32.BF16 R80, R4.reuse, R10, R80 ;  /* 0x0000000a0450723c */ /* 0x040fe20000041850 */
[----:B------:R-:W2:Y:S01]  /*1dbe0*/  LDSM.16.MT88.4 R8, [R220+0x10800] ;  /* 0x01080000dc08783b */ /* 0x000ea20000004200 */
[----:B------:R-:W-:Y:S04]  /*1dbf0*/  MUFU.EX2 R134, R134 ;  /* 0x0000008600867308 */ /* 0x000fe80000000800 */
[C---:B------:R-:W-:Y:S04]  /*1dc00*/  HMMA.16816.F32.BF16 R68, R4.reuse, R24, R68 ;  /* 0x000000180444723c */ /* 0x040fe80000041844 */
[----:B------:R-:W4:Y:S02]  /*1dc10*/  MUFU.EX2 R141, R141 ;  /* 0x0000008d008d7308 */ /* 0x000f240000000800 */
[C---:B------:R-:W-:Y:S01]  /*1dc20*/  HMMA.16816.F32.BF16 R72, R4.reuse, R26, R72 ;  /* 0x0000001a0448723c */ /* 0x040fe20000041848 */
[----:B------:R-:W5:Y:S05]  /*1dc30*/  LDSM.16.MT88.4 R24, [R221+0xd000] ;  /* 0x00d00000dd18783b */ /* 0x000f6a0000004200 */
[C---:B------:R-:W-:Y:S01]  /*1dc40*/  HMMA.16816.F32.BF16 R84, R4.reuse, R20, R84 ;  /* 0x000000140454723c */ /* 0x040fe20000041854 */
[----:B------:R-:W4:Y:S05]  /*1dc50*/  MUFU.EX2 R136, R136 ;  /* 0x0000008800887308 */ /* 0x000f2a0000000800 */
[C---:B------:R-:W-:Y:S01]  /*1dc60*/  HMMA.16816.F32.BF16 R88, R4.reuse, R22, R88 ;  /* 0x000000160458723c */ /* 0x040fe20000041858 */
[----:B------:R-:W5:Y:S02]  /*1dc70*/  LDSM.16.MT88.4 R20, [R220+0xd000] ;  /* 0x00d00000dc14783b */ /* 0x000f640000004200 */
[----:B------:R-:W-:Y:S03]  /*1dc80*/  MUFU.EX2 R140, R140 ;  /* 0x0000008c008c7308 */ /* 0x000fe60000000800 */
        /* <DEDUP_REMOVED lines=12> */
[----:B---3--:R-:W-:Y:S01]  /*1dd50*/  F2FP.BF16.F32.PACK_AB R8, R137, R132 ;  /* 0x000000848908723e */ /* 0x008fe200000010ff */
[----:B------:R-:W-:Y:S01]  /*1dd60*/  FADD.FTZ R132, R132, R57 ;  /* 0x0000003984847221 */ /* 0x000fe20000010000 */
[----:B------:R-:W-:Y:S01]  /*1dd70*/  F2FP.BF16.F32.PACK_AB R9, R66, R65 ;  /* 0x000000414209723e */ /* 0x000fe200000010ff */
[----:B------:R-:W-:-:S02]  /*1dd80*/  FADD.FTZ R65, R65, R52 ;  /* 0x0000003441417221 */ /* 0x000fc40000010000 */
[C---:B------:R-:W-:Y:S01]  /*1dd90*/  HMMA.16816.F32.BF16 R108, R4.reuse, R36, R108 ;  /* 0x00000024046c723c */ /* 0x040fe2000004186c */
[----:B----4-:R-:W-:Y:S01]  /*1dda0*/  F2FP.BF16.F32.PACK_AB R10, R141, R134 ;  /* 0x000000868d0a723e */ /* 0x010fe200000010ff */
        /* <DEDUP_REMOVED lines=8> */
[----:B------:R-:W3:Y:S01]  /*1de30*/  MUFU.EX2 R185, R185 ;  /* 0x000000b900b97308 */ /* 0x000ee20000000800 */
        /* <DEDUP_REMOVED lines=21> */
[----:B------:R-:W1:Y:S05]  /*1df90*/  MUFU.EX2 R179, R179 ;  /* 0x000000b300b37308 */ /* 0x000e6a0000000800 */
[C---:B------:R-:W-:Y:S01]  /*1dfa0*/  HMMA.16816.F32.BF16 R124, R8.reuse, R34, R124 ;  /* 0x00000022087c723c */ /* 0x040fe2000004187c */
[----:B------:R-:W1:Y:S02]  /*1dfb0*/  LDSM.16.MT88.4 R32, [R223+0xd800] ;  /* 0x00d80000df20783b */ /* 0x000e640000004200 */
        /* <DEDUP_REMOVED lines=18> */
[----:B---3--:R-:W-:Y:S01]  /*1e0e0*/  F2FP.BF16.F32.PACK_AB R14, R185, R146 ;  /* 0x00000092b90e723e */ /* 0x008fe200000010ff */
[----:B------:R-:W-:Y:S01]  /*1e0f0*/  MUFU.EX2 R160, R160 ;  /* 0x000000a000a07308 */ /* 0x000fe20000000800 */
[----:B-----5:R-:W-:Y:S01]  /*1e100*/  F2FP.BF16.F32.PACK_AB R15, R199, R142 ;  /* 0x0000008ec70f723e */ /* 0x020fe200000010ff */
[----:B------:R-:W-:Y:S01]  /*1e110*/  FADD.FTZ R177, R177, R140 ;  /* 0x0000008cb1b17221 */ /* 0x000fe20000010000 */
[----:B------:R-:W-:-:S03]  /*1e120*/  FADD.FTZ R183, R183, R144 ;  /* 0x00000090b7b77221 */ /* 0x000fc60000010000 */
[----:B------:R-:W-:Y:S01]  /*1e130*/  FADD.FTZ R142, R142, R177 ;  /* 0x000000b18e8e7221 */ /* 0x000fe20000010000 */
[----:B------:R-:W-:Y:S01]  /*1e140*/  FADD.FTZ R146, R146, R183 ;  /* 0x000000b792927221 */ /* 0x000fe20000010000 */
[----:B-1----:R-:W-:Y:S01]  /*1e150*/  HMMA.16816.F32.BF16 R68, R12, R28, R68 ;  /* 0x0000001c0c44723c */ /* 0x002fe20000041844 */
[----:B------:R-:W-:Y:S01]  /*1e160*/  MUFU.EX2 R162, R162 ;  /* 0x000000a200a27308 */ /* 0x000fe20000000800 */
[----:B------:R-:W-:Y:S01]  /*1e170*/  FADD.FTZ R199, R199, R142 ;  /* 0x0000008ec7c77221 */ /* 0x000fe20000010000 */
[----:B------:R-:W-:-:S03]  /*1e180*/  FADD.FTZ R185, R185, R146 ;  /* 0x00000092b9b97221 */ /* 0x000fc60000010000 */
[C---:B------:R-:W-:Y:S01]  /*1e190*/  HMMA.16816.F32.BF16 R72, R12.reuse, R30, R72 ;  /* 0x0000001e0c48723c */ /* 0x040fe20000041848 */
[----:B------:R-:W1:Y:S02]  /*1e1a0*/  LDSM.16.MT88.4 R28, [R221+0x11800] ;  /* 0x01180000dd1c783b */ /* 0x000e640000004200 */
        /* <DEDUP_REMOVED lines=38> */
[C---:B---3--:R-:W-:Y:S01]  /*1e410*/  HMMA.16816.F32.BF16 R68, R8.reuse, R16, R68 ;  /* 0x000000100844723c */ /* 0x048fe20000041844 */
[----:B------:R-:W-:Y:S05]  /*1e420*/  MUFU.EX2 R147, R147 ;  /* 0x0000009300937308 */ /* 0x000fea0000000800 */
[----:B------:R-:W-:Y:S01]  /*1e430*/  HMMA.16816.F32.BF16 R72, R8, R18, R72 ;  /* 0x000000120848723c */ /* 0x000fe20000041848 */
[----:B------:R-:W2:Y:S02]  /*1e440*/  LDSM.16.MT88.4 R16, [R220+0x12000] ;  /* 0x01200000dc10783b */ /* 0x000ea40000004200 */
[----:B------:R-:W-:Y:S03]  /*1e450*/  MUFU.EX2 R170, R170 ;  /* 0x000000aa00aa7308 */ /* 0x000fe60000000800 */
[C---:B-----5:R-:W-:Y:S05]  /*1e460*/  HMMA.16816.F32.BF16 R108, R12.reuse, R32, R108 ;  /* 0x000000200c6c723c */ /* 0x060fea000004186c */
        /* <DEDUP_REMOVED lines=14> */
[----:B------:R-:W-:Y:S01]  /*1e550*/  MUFU.EX2 R63, R63 ;  /* 0x0000003f003f7308 */ /* 0x000fe20000000800 */
        /* <DEDUP_REMOVED lines=38> */
[----:B------:R-:W-:Y:S01]  /*1e7c0*/  F2FP.BF16.F32.PACK_AB R8, R168, R151 ;  /* 0x00000097a808723e */ /* 0x000fe200000010ff */
[----:B------:R-:W-:Y:S01]  /*1e7d0*/  FADD.FTZ R151, R151, R2 ;  /* 0x0000000297977221 */ /* 0x000fe20000010000 */
[----:B------:R-:W-:Y:S01]  /*1e7e0*/  F2FP.BF16.F32.PACK_AB R9, R166, R159 ;  /* 0x0000009fa609723e */ /* 0x000fe200000010ff */
[----:B------:R-:W-:Y:S01]  /*1e7f0*/  FADD.FTZ R159, R159, R0 ;  /* 0x000000009f9f7221 */ /* 0x000fe20000010000 */
[----:B------:R-:W-:Y:S01]  /*1e800*/  MOV R0, R44 ;  /* 0x0000002c00007202 */ /* 0x000fe20000000f00 */
[C---:B----4-:R-:W-:Y:S01]  /*1e810*/  HMMA.16816.F32.BF16 R84, R24.reuse, R12, R84 ;  /* 0x0000000c1854723c */ /* 0x050fe20000041854 */
[----:B------:R-:W-:Y:S01]  /*1e820*/  F2FP.BF16.F32.PACK_AB R10, R170, R147 ;  /* 0x00000093aa0a723e */ /* 0x000fe200000010ff */
[----:B------:R-:W-:Y:S01]  /*1e830*/  FADD.FTZ R166, R166, R159 ;  /* 0x0000009fa6a67221 */ /* 0x000fe20000010000 */
[----:B------:R-:W-:Y:S01]  /*1e840*/  F2FP.BF16.F32.PACK_AB R11, R172, R153 ;  /* 0x00000099ac0b723e */ /* 0x000fe200000010ff */
[----:B------:R-:W-:Y:S01]  /*1e850*/  FADD.FTZ R168, R168, R151 ;  /* 0x00000097a8a87221 */ /* 0x000fe20000010000 */
[----:B------:R-:W-:Y:S01]  /*1e860*/  MOV R2, R46 ;  /* 0x0000002e00027202 */ /* 0x000fe20000000f00 */
[----:B------:R-:W-:Y:S01]  /*1e870*/  HMMA.16816.F32.BF16 R88, R24, R14, R88 ;  /* 0x0000000e1858723c */ /* 0x000fe20000041858 */
[----:B------:R-:W3:Y:S01]  /*1e880*/  LDSM.16.MT88.4 R12, [R220+0xf000] ;  /* 0x00f00000dc0c783b */ /* 0x000ee20000004200 */
[----:B------:R-:W-:Y:S01]  /*1e890*/  FADD.FTZ R153, R153, R166 ;  /* 0x000000a699997221 */ /* 0x000fe20000010000 */
[----:B------:R-:W-:-:S03]  /*1e8a0*/  FADD.FTZ R147, R147, R168 ;  /* 0x000000a893937221 */ /* 0x000fc60000010000 */
[----:B------:R-:W-:Y:S01]  /*1e8b0*/  HMMA.16816.F32.BF16 R92, R24, R36, R92 ;  /* 0x00000024185c723c */ /* 0x000fe2000004185c */
[----:B------:R-:W-:Y:S01]  /*1e8c0*/  FADD.FTZ R172, R172, R153 ;  /* 0x00000099acac7221 */ /* 0x000fe20000010000 */
[----:B------:R-:W-:-:S03]  /*1e8d0*/  FADD.FTZ R170, R170, R147 ;  /* 0x00000093aaaa7221 */ /* 0x000fc60000010000 */
[----:B------:R-:W-:Y:S01]  /*1e8e0*/  FADD.FTZ R139, R139, R172 ;  /* 0x000000ac8b8b7221 */ /* 0x000fe20000010000 */
[----:B------:R-:W-:Y:S01]  /*1e8f0*/  HMMA.16816.F32.BF16 R96, R24, R38, R96 ;  /* 0x000000261860723c */ /* 0x000fe20000041860 */
[----:B------:R-:W-:Y:S02]  /*1e900*/  LDSM.16.MT88.4 R36, [R221+0x13000] ;  /* 0x01300000dd24783b */ /* 0x000fe40000004200 */
[----:B------:R-:W-:-:S03]  /*1e910*/  FADD.FTZ R174, R174, R139 ;  /* 0x0000008baeae7221 */ /* 0x000fc60000010000 */
[C---:B------:R-:W-:Y:S06]  /*1e920*/  HMMA.16816.F32.BF16 R120, R24.reuse, R32, R120 ;  /* 0x000000201878723c */ /* 0x040fec0000041878 */
        /* <DEDUP_REMOVED lines=20> */
[----:B------:R-:W-:Y:S01]  /*1ea70*/  FFMA.FTZ R34, R60, R55, -R64 ;  /* 0x000000373c227223 */ /* 0x000fe20000010840 */
[----:B------:R-:W1:Y:S04]  /*1ea80*/  MUFU.EX2 R32, R32 ;  /* 0x0000002000207308 */ /* 0x000e680000000800 */
[C---:B------:R-:W-:Y:S01]  /*1ea90*/  HMMA.16816.F32.BF16 R96, R8.reuse, R22, R96 ;  /* 0x000000160860723c */ /* 0x040fe20000041860 */
[----:B------:R-:W4:Y:S03]  /*1eaa0*/  LDSM.16.MT88.4 R20, [R220+0xf800] ;  /* 0x00f80000dc14783b */ /* 0x000f260000004200 */
[----:B------:R-:W-:Y:S02]  /*1eab0*/  MUFU.EX2 R33, R33 ;  /* 0x0000002100217308 */ /* 0x000fe40000000800 */
[C---:B------:R-:W-:Y:S06]  /*1eac0*/  HMMA.16816.F32.BF16 R120, R8.reuse, R36, R120 ;  /* 0x000000240878723c */ /* 0x040fec0000041878 */
[----:B------:R-:W-:Y:S01]  /*1ead0*/  HMMA.16816.F32.BF16 R100, R8, R38, R100 ;  /* 0x000000260864723c */ /* 0x000fe20000041864 */
[----:B------:R-:W5:Y:S01]  /*1eae0*/  MUFU.EX2 R34, R34 ;  /* 0x0000002200227308 */ /* 0x000f620000000800 */
[----:B-1----:R-:W-:Y:S01]  /*1eaf0*/  F2FP.BF16.F32.PACK_AB R112, R32, R63 ;  /* 0x0000003f2070723e */ /* 0x002fe200000010ff */
[----:B------:R-:W-:-:S03]  /*1eb00*/  FADD.FTZ R63, R63, R170 ;  /* 0x000000aa3f3f7221 */ /* 0x000fc60000010000 */
[C---:B------:R-:W-:Y:S01]  /*1eb10*/  HMMA.16816.F32.BF16 R104, R8.reuse, R28, R104 ;  /* 0x0000001c0868723c */ /* 0x040fe20000041868 */
[----:B------:R-:W-:Y:S02]  /*1eb20*/  FADD.FTZ R32, R32, R63 ;  /* 0x0000003f20207221 */ /* 0x000fe40000010000 */
[----:B------:R-:W1:Y:S03]  /*1eb30*/  MUFU.EX2 R36, R53 ;  /* 0x0000003500247308 */ /* 0x000e660000000800 */
[C---:B------:R-:W-:Y:S06]  /*1eb40*/  HMMA.16816.F32.BF16 R116, R8.reuse, R30, R116 ;  /* 0x0000001e0874723c */ /* 0x040fec0000041874 */
[----:B--2---:R-:W-:Y:S01]  /*1eb50*/  HMMA.16816.F32.BF16 R108, R8, R16, R108 ;  /* 0x00000010086c723c */ /* 0x004fe2000004186c */
[----:B-----5:R-:W-:Y:S01]  /*1eb60*/  F2FP.BF16.F32.PACK_AB R114, R34, R33 ;  /* 0x000000212272723e */ /* 0x020fe200000010ff */
[----:B------:R-:W-:-:S04]  /*1eb70*/  FADD.FTZ R33, R33, R32 ;  /* 0x0000002021217221 */ /* 0x000fc80000010000 */
[----:B------:R-:W-:Y:S01]  /*1eb80*/  HMMA.16816.F32.BF16 R4, R8, R18, R4 ;  /* 0x000000120804723c */ /* 0x000fe20000041804 */
[----:B------:R-:W2:Y:S01]  /*1eb90*/  LDSM.16.MT88.4 R8, [R219+0xf800] ;  /* 0x00f80000db08783b */ /* 0x000ea20000004200 */
[----:B-1----:R-:W-:Y:S01]  /*1eba0*/  F2FP.BF16.F32.PACK_AB R115, R36, R133 ;  /* 0x000000852473723e */ /* 0x002fe200000010ff */
[----:B------:R-:W-:Y:S01]  /*1ebb0*/  FADD.FTZ R133, R133, R174 ;  /* 0x000000ae85857221 */ /* 0x000fe20000010000 */
[----:B------:R-:W-:Y:S01]  /*1ebc0*/  FADD.FTZ R248, R34, R33 ;  /* 0x0000002122f87221 */ /* 0x000fe20000010000 */
[----:B------:R-:W1:Y:S02]  /*1ebd0*/  LDSM.16.MT88.4 R16, [R223+0x13800] ;  /* 0x01380000df10783b */ /* 0x000e640000004200 */
[----:B------:R-:W-:Y:S02]  /*1ebe0*/  FADD.FTZ R247, R36, R133 ;  /* 0x0000008524f77221 */ /* 0x000fe40000010000 */
[C---:B---3--:R-:W-:Y:S06]  /*1ebf0*/  HMMA.16816.F32.BF16 R68, R112.reuse, R12, R68 ;  /* 0x0000000c7044723c */ /* 0x048fec0000041844 */
        /* <DEDUP_REMOVED lines=19> */
.L_x_1953:
[----:B------:R-:W-:Y:S05]  /*1ed30*/  @!P3 BRA `(.L_x_1962) ;  /* 0x0000004c009cb947 */ /* 0x000fea0003800000 */
[----:B------:R-:W-:Y:S02]  /*1ed40*/  MOV R135, R0 ;  /* 0x0000000000877202 */ /* 0x000fe40000000f00 */
[----:B------:R-:W-:-:S07]  /*1ed50*/  MOV R133, R2 ;  /* 0x0000000200857202 */ /* 0x000fce0000000f00 */
.L_x_1971:
[----:B------:R-:W1:Y:S01]  /*1ed60*/  LDC.64 R136, c[0x0][0x208] ;  /* 0x00008200ff887b82 */ /* 0x000e620000000a00 */
[----:B------:R-:W-:Y:S04]  /*1ed70*/  DEPBAR.LE SB0, 0x0 ;  /* 0x000080000000791a */ /* 0x000fe80000000000 */
[----:B------:R-:W-:Y:S05]  /*1ed80*/  WARPSYNC.ALL ;  /* 0x0000000000007948 */ /* 0x000fea0003800000 */
[----:B------:R-:W2:Y:S08]  /*1ed90*/  LDC.64 R2, c[0x0][0x198] ;  /* 0x00006600ff027b82 */ /* 0x000eb00000000a00 */
[----:B------:R-:W-:Y:S01]  /*1eda0*/  BAR.SYNC.DEFER_BLOCKING 0x0 ;  /* 0x0000000000007b1d */ /* 0x000fe20000010000 */
[----:B------:R-:W-:Y:S01]  /*1edb0*/  ISETP.NE.U32.AND P0, PT, R242, RZ, PT ;  /* 0x000000fff200720c */ /* 0x000fe20003f05070 */
[----:B------:R-:W-:Y:S03]  /*1edc0*/  VIADD R245, R245, 0xffffffff ;  /* 0xfffffffff5f57836 */ /* 0x000fe60000000000 */
[----:B------:R-:W-:Y:S01]  /*1edd0*/  ISETP.NE.AND.EX P0, PT, R243, RZ, PT, P0 ;  /* 0x000000fff300720c */ /* 0x000fe20003f05300 */
[----:B------:R-:W-:Y:S11]  /*1ede0*/  BSSY B0, `(.L_x_1963) ;  /* 0x0000050000007945 */ /* 0x000ff60003800000 */
[----:B------:R-:W-:Y:S01]  /*1edf0*/  @!UPT UIADD3 URZ, URZ, URZ, URZ ;  /* 0x0000003f3f3ff290 */ /* 0x000fe2000fffe03f */
[----:B------:R-:W-:Y:S05]  /*1ee00*/  @!P0 BRA `(.L_x_1964) ;  /* 0x00000004001c8947 */ /* 0x000fea0003800000 */
[C---:B-1----:R-:W-:Y:S02]  /*1ee10*/  R2UR UR4, R136.reuse ;  /* 0x00000000880472ca */ /* 0x042fe400000e0000 */
[C---:B------:R-:W-:Y:S02]  /*1ee20*/  R2UR UR5, R137.reuse ;  /* 0x00000000890572ca */ /* 0x040fe400000e0000 */
[C---:B------:R-:W-:Y:S02]  /*1ee30*/  R2UR UR12, R136.reuse ;  /* 0x00000000880c72ca */ /* 0x040fe400000e0000 */
[C---:B------:R-:W-:Y:S02]  /*1ee40*/  R2UR UR13, R137.reuse ;  /* 0x00000000890d72ca */ /* 0x040fe400000e0000 */
[C---:B------:R-:W-:Y:S02]  /*1ee50*/  R2UR UR14, R136.reuse ;  /* 0x00000000880e72ca */ /* 0x040fe400000e0000 */
[C---:B------:R-:W-:Y:S02]  /*1ee60*/  R2UR UR15, R137.reuse ;  /* 0x00000000890f72ca */ /* 0x040fe400000e0000 */
[----:B------:R-:W-:Y:S02]  /*1ee70*/  R2UR UR10, R136 ;  /* 0x00000000880a72ca */ /* 0x000fe400000e0000 */
[----:B------:R-:W-:Y:S01]  /*1ee80*/  R2UR UR11, R137 ;  /* 0x00000000890b72ca */ /* 0x000fe200000e0000 */
[----:B--2---:R-:W2:Y:S11]  /*1ee90*/  LD.E R11, desc[UR4][R2.64+0x170] ;  /* 0x00017004020b7980 */ /* 0x004eb6000c101900 */
[----:B------:R-:W-:Y:S01]  /*1eea0*/  @!UPT UIADD3 URZ, URZ, URZ, URZ ;  /* 0x0000003f3f3ff290 */ /* 0x000fe2000fffe03f */
[----:B------:R-:W3:Y:S01]  /*1eeb0*/  LD.E.64 R14, desc[UR10][R2.64+0x28] ;  /* 0x0000280a020e7980 */ /* 0x000ee2000c101b00 */
[-C--:B--2---:R-:W-:Y:S02]  /*1eec0*/  IABS R7, R11.reuse ;  /* 0x0000000b00077213 */ /* 0x084fe40000000000 */
[-C--:B------:R-:W-:Y:S02]  /*1eed0*/  IABS R5, R11.reuse ;  /* 0x0000000b00057213 */ /* 0x080fe40000000000 */
[----:B------:R-:W1:Y:S03]  /*1eee0*/  I2F.RP R6, R7 ;  /* 0x0000000700067306 */ /* 0x000e660000209400 */
[----:B------:R-:W-:Y:S07]  /*1eef0*/  IMAD.MOV R5, RZ, RZ, -R5 ;  /* 0x000000ffff057224 */ /* 0x000fee00078e0a05 */
[----:B-1----:R-:W1:Y:S02]  /*1ef00*/  MUFU.RCP R0, R6 ;  /* 0x0000000600007308 */ /* 0x002e640000001000 */
[----:B-1----:R-:W-:Y:S02]  /*1ef10*/  VIADD R8, R0, 0xffffffe ;  /* 0x0ffffffe00087836 */ /* 0x002fe40000000000 */
[----:B------:R-:W-:Y:S06]  /*1ef20*/  IMAD.SHL.U32 R0, R245, 0x80, RZ ;  /* 0x00000080f5007824 */ /* 0x000fec00078e00ff */
[----:B------:R-:W1:Y:S01]  /*1ef30*/  F2I.FTZ.U32.TRUNC.NTZ R9, R8 ;  /* 0x0000000800097305 */ /* 0x000e62000021f000 */
[----:B------:R-:W-:Y:S05]  /*1ef40*/  VIADD R10, R0, 0x80 ;  /* 0x00000080000a7836 */ /* 0x000fea0000000000 */
[----:B------:R-:W-:Y:S02]  /*1ef50*/  IABS R6, R10 ;  /* 0x0000000a00067213 */ /* 0x000fe40000000000 */
[----:B------:R-:W-:Y:S01]  /*1ef60*/  LOP3.LUT R10, R10, R11, RZ, 0x3c, !PT ;  /* 0x0000000b0a0a7212 */ /* 0x000fe200078e3cff */
[--C-:B-1----:R-:W-:Y:S02]  /*1ef70*/  IMAD.MOV R4, RZ, RZ, -R9.reuse ;  /* 0x000000ffff047224 */ /* 0x102fe400078e0a09 */
[----:B------:R-:W-:Y:S02]  /*1ef80*/  IMAD.MOV.U32 R8, RZ, RZ, RZ ;  /* 0x000000ffff087224 */ /* 0x000fe400078e00ff */
[----:B------:R-:W-:Y:S01]  /*1ef90*/  IMAD R13, R4, R7, RZ ;  /* 0x00000007040d7224 */ /* 0x000fe200078e02ff */
[----:B------:R-:W-:Y:S02]  /*1efa0*/  IABS R4, R0 ;  /* 0x0000000000047213 */ /* 0x000fe40000000000 */
[----:B------:R-:W-:Y:S01]  /*1efb0*/  LOP3.LUT R0, R0, R11, RZ, 0x3c, !PT ;  /* 0x0000000b00007212 */ /* 0x000fe200078e3cff */
[----:B------:R-:W-:Y:S02]  /*1efc0*/  IMAD.HI.U32 R9, R9, R13, R8 ;  /* 0x0000000d09097227 */ /* 0x000fe400078e0008 */
[----:B------:R-:W2:Y:S01]  /*1efd0*/  LD.E.64 R12, desc[UR4][R2.64+0x40] ;  /* 0x00004004020c7980 */ /* 0x000ea2000c101b00 */
[----:B------:R-:W-:Y:S02]  /*1efe0*/  ISETP.GE.AND P0, PT, R0, RZ, PT ;  /* 0x000000ff0000720c */ /* 0x000fe40003f06270 */
[----:B------:R-:W-:Y:S01]  /*1eff0*/  LOP3.LUT R0, RZ, R11, RZ, 0x33, !PT ;  /* 0x0000000bff007212 */ /* 0x000fe200078e33ff */
        /* <DEDUP_REMOVED lines=40> */
.L_x_1964:
[----:B-1----:R-:W-:Y:S02]  /*1f280*/  R2UR UR4, R136 ;  /* 0x00000000880472ca */ /* 0x002fe400000e0000 */
[----:B------:R-:W-:Y:S11]  /*1f290*/  R2UR UR5, R137 ;  /* 0x00000000890572ca */ /* 0x000ff600000e0000 */
[----:B------:R-:W-:Y:S02]  /*1f2a0*/  @!UPT UIADD3 URZ, URZ, URZ, URZ ;  /* 0x0000003f3f3ff290 */ /* 0x000fe4000fffe03f */
[----:B--2---:R-:W2:Y:S02]  /*1f2b0*/  LD.E R8, desc[UR4][R2.64+0x40] ;  /* 0x0000400402087980 */ /* 0x004ea4000c101900 */
[----:B--2---:R-:W-:Y:S05]  /*1f2c0*/  IMAD.U32 R8, R8, -0x80, RZ ;  /* 0xffffff8008087824 */ /* 0x004fea00078e00ff */
[----:B------:R-:W-:Y:S02]  /*1f2d0*/  SHF.R.S32.HI R4, RZ, 0x1f, R8 ;  /* 0x0000001fff047819 */ /* 0x000fe40000011408 */
.L_x_1965:
[----:B------:R-:W-:Y:S05]  /*1f2e0*/  BSYNC B0 ;  /* 0x0000000000007941 */ /* 0x000fea0003800000 */
.L_x_1963:
[C---:B------:R-:W-:Y:S01]  /*1f2f0*/  LOP3.LUT P3, RZ, R246.reuse, 0x1, RZ, 0xc0, !PT ;  /* 0x00000001f6ff7812 */ /* 0x040fe2000786c0ff */
[----:B------:R-:W-:Y:S01]  /*1f300*/  BSSY B1, `(.L_x_1966) ;  /* 0x000024f000017945 */ /* 0x000fe20003800000 */
[----:B------:R-:W-:Y:S02]  /*1f310*/  LOP3.LUT P2, RZ, R246, 0x2, RZ, 0xc0, !PT ;  /* 0x00000002f6ff7812 */ /* 0x000fe4000784c0ff */
[C---:B------:R-:W-:Y:S02]  /*1f320*/  LEA R250, P1, R8.reuse, R156, 0x1 ;  /* 0x0000009c08fa7211 */ /* 0x040fe400078208ff */
[CC--:B------:R-:W-:Y:S02]  /*1f330*/  IADD3 R7, P0, R8.reuse, R230.reuse, RZ ;  /* 0x000000e608077210 */ /* 0x0c0fe40007f1e0ff */
[-C--:B------:R-:W-:Y:S02]  /*1f340*/  LEA.HI.X R251, R8, R157.reuse, R4, 0x1, P1 ;  /* 0x0000009d08fb7211 */ /* 0x080fe400008f0c04 */
[----:B------:R-:W-:Y:S01]  /*1f350*/  IADD3 R5, P1, R7, R230, RZ ;  /* 0x000000e607057210 */ /* 0x000fe20007f3e0ff */
[--C-:B------:R-:W-:Y:S02]  /*1f360*/  IMAD.X R4, R4, 0x1, R231.reuse, P0 ;  /* 0x0000000104047824 */ /* 0x100fe400000e06e7 */
        /* <DEDUP_REMOVED lines=16> */
[--C-:B------:R-:W-:Y:S01]  /*1f470*/  IMAD.X R4, R4, 0x1, R231.reuse, P1 ;  /* 0x0000000104047824 */ /* 0x100fe200008e06e7 */
        /* <DEDUP_REMOVED lines=10> */
[-CC-:B------:R-:W-:Y:S02]  /*1f520*/  @P3 LEA.HI.X R17, R5, R157.reuse, R4.reuse, 0x1, P4 ;  /* 0x0000009d05113211 */ /* 0x180fe400020f0c04 */
[----:B------:R-:W-:Y:S02]  /*1f530*/  @P2 R2UR UR11, R137 ;  /* 0x00000000890b22ca */ /* 0x000fe400000e0000 */
[C---:B------:R-:W-:Y:S02]  /*1f540*/  @P2 LEA R10, P0, R5.reuse, R156, 0x1 ;  /* 0x0000009c050a2211 */ /* 0x040fe400078008ff */
[C---:B------:R-:W-:Y:S01]  /*1f550*/  IADD3 R7, P1, R5.reuse, R230, RZ ;  /* 0x000000e605077210 */ /* 0x040fe20007f3e0ff */
[----:B------:R-:W-:Y:S01]  /*1f560*/  @!PT LDS RZ, [RZ] ;  /* 0x00000000fffff984 */ /* 0x000fe20000000800 */
[----:B------:R-:W-:Y:S01]  /*1f570*/  @!PT LDS RZ, [RZ] ;  /* 0x00000000fffff984 */ /* 0x000fe20000000800 */
[----:B------:R-:W-:Y:S01]  /*1f580*/  @!PT LDS RZ, [RZ] ;  /* 0x00000000fffff984 */ /* 0x000fe20000000800 */
[----:B------:R1:W-:Y:S01]  /*1f590*/  @P3 LDGSTS.E.BYPASS.LTC128B.128 [R244+0xc800], desc[UR4][R22.64] ;  /* 0x0c80000016f43fae */ /* 0x0003e2000b901d44 */
[-C--:B------:R-:W-:Y:S02]  /*1f5a0*/  @P2 LEA.HI.X R11, R5, R157.reuse, R4, 0x1, P0 ;  /* 0x0000009d050b2211 */ /* 0x080fe400000f0c04 */
[CC--:B------:R-:W-:Y:S01]  /*1f5b0*/  @P3 LEA R14, P4, R7.reuse, R156.reuse, 0x1 ;  /* 0x0000009c070e3211 */ /* 0x0c0fe200078808ff */
[----:B------:R-:W-:Y:S01]  /*1f5c0*/  @!P3 STS.128 [R244+0xc800], RZ ;  /* 0x00c800fff400b388 */ /* 0x000fe20000000c00 */
[--C-:B------:R-:W-:Y:S01]  /*1f5d0*/  IMAD.X R4, R4, 0x1, R231.reuse, P1 ;  /* 0x0000000104047824 */ /* 0x100fe200008e06e7 */
[C---:B------:R-:W-:Y:S02]  /*1f5e0*/  @P2 LEA R8, P0, R7.reuse, R156, 0x1 ;  /* 0x0000009c07082211 */ /* 0x040fe400078008ff */
        /* <DEDUP_REMOVED lines=8> */
[--C-:B------:R-:W-:Y:S01]  /*1f670*/  IMAD.X R4, R4, 0x1, R231.reuse, P1 ;  /* 0x0000000104047824 */ /* 0x100fe200008e06e7 */
[CC--:B------:R-:W-:Y:S01]  /*1f680*/  @P3 LEA R20, P4, R5.reuse, R156.reuse, 0x1 ;  /* 0x0000009c05143211 */ /* 0x0c0fe200078808ff */
[----:B------:R-:W-:Y:S01]  /*1f690*/  @!PT LDS RZ, [RZ] ;  /* 0x00000000fffff984 */ /* 0x000fe20000000800 */
[----:B------:R-:W-:Y:S01]  /*1f6a0*/  @!PT LDS RZ, [RZ] ;  /* 0x00000000fffff984 */ /* 0x000fe20000000800 */
[----:B------:R-:W-:Y:S01]  /*1f6b0*/  @!PT LDS RZ, [RZ] ;  /* 0x00000000fffff984 */ /* 0x000fe20000000800 */
[----:B------:R-:W-:Y:S01]  /*1f6c0*/  @P3 LDGSTS.E.BYPASS.LTC128B.128 [R244+0xd000], desc[UR12][R16.64] ;  /* 0x0d00000010f43fae */ /* 0x000fe2000b901d4c */
[C---:B------:R-:W-:Y:S02]  /*1f6d0*/  @P2 LEA R18, P0, R5.reuse, R156, 0x1 ;  /* 0x0000009c05122211 */ /* 0x040fe400078008ff */
[CCC-:B------:R-:W-:Y:S01]  /*1f6e0*/  @P3 LEA.HI.X R21, R5.reuse, R157.reuse, R4.reuse, 0x1, P4 ;  /* 0x0000009d05153211 */ /* 0x1c0fe200020f0c04 */
[----:B------:R-:W-:Y:S01]  /*1f6f0*/  @!P3 STS.128 [R244+0xd000], RZ ;  /* 0x00d000fff400b388 */ /* 0x000fe20000000c00 */
[C---:B------:R-:W-:Y:S02]  /*1f700*/  IADD3 R7, P1, R5.reuse, R230, RZ ;  /* 0x000000e605077210 */ /* 0x040fe40007f3e0ff */
[-C--:B------:R-:W-:Y:S01]  /*1f710*/  @P2 LEA.HI.X R19, R5, R157.reuse, R4, 0x1, P0 ;  /* 0x0000009d05132211 */ /* 0x080fe200000f0c04 */
[----:B------:R-:W-:Y:S01]  /*1f720*/  @!PT LDS RZ, [RZ] ;  /* 0x00000000fffff984 */ /* 0x000fe20000000800 */
[----:B------:R-:W-:Y:S01]  /*1f730*/  @!PT LDS RZ, [RZ] ;  /* 0x00000000fffff984 */ /* 0x000fe20000000800 */
[----:B------:R-:W-:Y:S01]  /*1f740*/  @!PT LDS RZ, [RZ] ;  /* 0x00000000fffff984 */ /* 0x000fe20000000800 */
[----:B------:R-:W-:Y:S01]  /*1f750*/  @P2 LDGSTS.E.BYPASS.LTC128B.128 [R244+0x11000], desc[UR10][R10.64+0x80] ;  /* 0x110000800af42fae */ /* 0x000fe2000b901d4a */
[-C--:B------:R-:W-:Y:S01]  /*1f760*/  @P3 LEA R24, P4, R7, R156.reuse, 0x1 ;  /* 0x0000009c07183211 */ /* 0x080fe200078808ff */
[--C-:B------:R-:W-:Y:S01]  /*1f770*/  IMAD.X R4, R4, 0x1, R231.reuse, P1 ;  /* 0x0000000104047824 */ /* 0x100fe200008e06e7 */
[C---:B------:R-:W-:Y:S01]  /*1f780*/  @P2 R2UR UR16, R136.reuse ;  /* 0x00000000881022ca */ /* 0x040fe200000e0000 */
[----:B------:R-:W-:Y:S01]  /*1f790*/  @!P2 STS.128 [R244+0x11000], RZ ;  /* 0x011000fff400a388 */ /* 0x000fe20000000c00 */
[----:B------:R-:W-:Y:S02]  /*1f7a0*/  @P2 R2UR UR17, R137 ;  /* 0x00000000891122ca */ /* 0x000fe400000e0000 */
[CCC-:B------:R-:W-:Y:S01]  /*1f7b0*/  @P3 LEA.HI.X R25, R7.reuse, R157.reuse, R4.reuse, 0x1, P4 ;  /* 0x0000009d07193211 */ /* 0x1c0fe200020f0c04 */
[----:B------:R-:W-:Y:S01]  /*1f7c0*/  @!PT LDS RZ, [RZ] ;  /* 0x00000000fffff984 */ /* 0x000fe20000000800 */
[----:B------:R-:W-:Y:S01]  /*1f7d0*/  @!PT LDS RZ, [RZ] ;  /* 0x00000000fffff984 */ /* 0x000fe20000000800 */
[----:B------:R-:W-:Y:S01]  /*1f7e0*/  @!PT LDS RZ, [RZ] ;  /* 0x00000000fffff984 */ /* 0x000fe20000000800 */
[----:B------:R-:W-:Y:S01]  /*1f7f0*/  @P3 LDGSTS.E.BYPASS.LTC128B.128 [R244+0xd800], desc[UR4][R14.64] ;  /* 0x0d8000000ef43fae */ /* 0x000fe2000b901d44 */
[C---:B-1----:R-:W-:Y:S02]  /*1f800*/  @P2 LEA R22, P1, R7.reuse, R156, 0x1 ;  /* 0x0000009c07162211 */ /* 0x042fe400078208ff */
        /* <DEDUP_REMOVED lines=9> */
[--C-:B------:R-:W-:Y:S01]  /*1f8a0*/  IMAD.X R4, R4, 0x1, R231.reuse, P0 ;  /* 0x0000000104047824 */ /* 0x100fe200000e06e7 */
[----:B------:R-:W-:Y:S01]  /*1f8b0*/  @P3 R2UR UR15, R137 ;  /* 0x00000000890f32ca */ /* 0x000fe200000e0000 */
[----:B------:R-:W-:Y:S01]  /*1f8c0*/  @!P2 STS.128 [R244+0x11800], RZ ;  /* 0x011800fff400a388 */ /* 0x000fe20000000c00 */
[C---:B------:R-:W-:Y:S02]  /*1f8d0*/  @P2 LEA R28, P1, R5.reuse, R156, 0x1 ;  /* 0x0000009c051c2211 */ /* 0x040fe400078208ff */
[-CC-:B------:R-:W-:Y:S01]  /*1f8e0*/  @P3 LEA.HI.X R27, R5, R157.reuse, R4.reuse, 0x1, P6 ;  /* 0x0000009d051b3211 */ /* 0x180fe200030f0c04 */
        /* <DEDUP_REMOVED lines=32> */
[----:B------:R-:W-:Y:S03]  /*1faf0*/  ISETP.GT.AND P0, PT, R245, R234, PT ;  /* 0x000000eaf500720c */ /* 0x000fe60003f04270 */
        /* <DEDUP_REMOVED lines=234> */
[C---:B------:R-:W-:Y:S02]  /*209a0*/  R2UR UR4, R136.reuse ;  /* 0x00000000880472ca */ /* 0x040fe400000e0000 */
[C---:B------:R-:W-:Y:S02]  /*209b0*/  R2UR UR5, R137.reuse ;  /* 0x00000000890572ca */ /* 0x040fe400000e0000 */
[C---:B------:R-:W-:Y:S02]  /*209c0*/  R2UR UR12, R136.reuse ;  /* 0x00000000880c72ca */ /* 0x040fe400000e0000 */
        /* <DEDUP_REMOVED lines=16> */
[C---:B------:R-:W-:Y:S01]  /*20ad0*/  VIADD R142, R0.reuse, 0xffffff80 ;  /* 0xffffff80008e7836 */ /* 0x040fe20000000000 */
        /* <DEDUP_REMOVED lines=23> */
[----:B------:R-:W-:Y:S02]  /*20c50*/  LOP3.LUT R0, RZ, R145, RZ, 0x33, !PT ;  /* 0x00000091ff007212 */ /* 0x000fe400078e33ff */
[----:B------:R-:W-:Y:S05]  /*20c60*/  ISETP.NE.AND P2, PT, R145, RZ, PT ;  /* 0x000000ff9100720c */ /* 0x000fea0003f45270 */
        /* <DEDUP_REMOVED lines=26> */
.L_x_1969:
[----:B------:R-:W-:Y:S02]  /*20e10*/  R2UR UR4, R136 ;  /* 0x00000000880472ca */ /* 0x000fe400000e0000 */
[----:B------:R-:W-:Y:S11]  /*20e20*/  R2UR UR5, R137 ;  /* 0x00000000890572ca */ /* 0x000ff600000e0000 */
[----:B------:R-:W-:Y:S02]  /*20e30*/  @!UPT UIADD3 URZ, URZ, URZ, URZ ;  /* 0x0000003f3f3ff290 */ /* 0x000fe4000fffe03f */
[----:B------:R-:W2:Y:S02]  /*20e40*/  LD.E R142, desc[UR4][R2.64+0x38] ;  /* 0x00003804028e7980 */ /* 0x000ea4000c101900 */
[----:B--2---:R-:W-:Y:S05]  /*20e50*/  IMAD.U32 R142, R142, -0x80, RZ ;  /* 0xffffff808e8e7824 */ /* 0x004fea00078e00ff */
[----:B------:R-:W-:Y:S02]  /*20e60*/  SHF.R.S32.HI R132, RZ, 0x1f, R142 ;  /* 0x0000001fff847819 */ /* 0x000fe4000001148e */
.L_x_1970:
[----:B------:R-:W-:Y:S05]  /*20e70*/  BSYNC B0 ;  /* 0x0000000000007941 */ /* 0x000fea0003800000 */
.L_x_1968:
[C---:B------:R-:W-:Y:S02]  /*20e80*/  LOP3.LUT P0, RZ, R246.reuse, 0x1, RZ, 0xc0, !PT ;  /* 0x00000001f6ff7812 */ /* 0x040fe4000780c0ff */
        /* <DEDUP_REMOVED lines=35> */
[C---:B------:R-:W-:Y:S02]  /*210c0*/  @P1 LEA R144, P2, R139.reuse, R236, 0x1 ;  /* 0x000000ec8b901211 */ /* 0x040fe400078408ff */
[----:B------:R-:W-:Y:S01]  /*210d0*/  @P1 R2UR UR16, R136 ;  /* 0x00000000881012ca */ /* 0x000fe200000e0000 */
[----:B------:R-:W-:Y:S01]  /*210e0*/  @!PT LDS RZ, [RZ] ;  /* 0x00000000fffff984 */ /* 0x000fe20000000800 */
[----:B------:R-:W-:Y:S01]  /*210f0*/  @!PT LDS RZ, [RZ] ;  /* 0x00000000fffff984 */ /* 0x000fe20000000800 */
[----:B------:R-:W-:Y:S01]  /*21100*/  @!PT LDS RZ, [RZ] ;  /* 0x00000000fffff984 */ /* 0x000fe20000000800 */
[----:B------:R2:W-:Y:S01]  /*21110*/  @P0 LDGSTS.E.BYPASS.LTC128B.128 [R244+0x4800], desc[UR4][R160.64] ;  /* 0x04800000a0f40fae */ /* 0x0005e2000b901d44 */
[-C--:B------:R-:W-:Y:S02]  /*21120*/  @P1 LEA.HI.X R145, R139, R235.reuse, R132, 0x1, P2 ;  /* 0x000000eb8b911211 */ /* 0x080fe400010f0c84 */
[----:B------:R-:W-:Y:S01]  /*21130*/  @P1 R2UR UR17, R137 ;  /* 0x00000000891112ca */ /* 0x000fe200000e0000 */
[----:B------:R1:W-:Y:S01]  /*21140*/  @!P0 STS.128 [R244+0x4800], RZ ;  /* 0x004800fff4008388 */ /* 0x0003e20000000c00 */
[----:B------:R-:W-:Y:S03]  /*21150*/  IADD3 R141, P3, R139, R232, RZ ;  /* 0x000000e88b8d7210 */ /* 0x000fe60007f7e0ff */
[----:B------:R-:W-:Y:S01]  /*21160*/  @!PT LDS RZ, [RZ] ;  /* 0x00000000fffff984 */ /* 0x000fe20000000800 */
[----:B------:R-:W-:Y:S01]  /*21170*/  @!PT LDS RZ, [RZ] ;  /* 0x00000000fffff984 */ /* 0x000fe20000000800 */
[----:B------:R-:W-:Y:S01]  /*21180*/  @!PT LDS RZ, [RZ] ;  /* 0x00000000fffff984 */ /* 0x000fe20000000800 */
[----:B------:R1:W-:Y:S01]  /*21190*/  @P1 LDGSTS.E.BYPASS.LTC128B.128 [R244+0x8800], desc[UR14][R146.64+0x80] ;  /* 0x0880008092f41fae */ /* 0x0003e2000b901d4e */
[CC--:B------:R-:W-:Y:S01]  /*211a0*/  @P0 LEA R148, P4, R141.reuse, R236.reuse, 0x1 ;  /* 0x000000ec8d940211 */ /* 0x0c0fe200078808ff */
[--C-:B------:R-:W-:Y:S01]  /*211b0*/  IMAD.X R132, R132, 0x1, R233.reuse, P3 ;  /* 0x0000000184847824 */ /* 0x100fe200018e06e9 */
[C---:B------:R-:W-:Y:S01]  /*211c0*/  @P1 LEA R142, P2, R141.reuse, R236, 0x1 ;  /* 0x000000ec8d8e1211 */ /* 0x040fe200078408ff */
        /* <DEDUP_REMOVED lines=8> */
[--C-:B------:R-:W-:Y:S01]  /*21250*/  IMAD.X R132, R132, 0x1, R233.reuse, P3 ;  /* 0x0000000184847824 */ /* 0x100fe200018e06e9 */
[CC--:B------:R-:W-:Y:S01]  /*21260*/  @P0 LEA R158, P4, R139.reuse, R236.reuse, 0x1 ;  /* 0x000000ec8b9e0211 */ /* 0x0c0fe200078808ff */
[----:B------:R1:W-:Y:S01]  /*21270*/  @!P0 STS.128 [R244+0x5000], RZ ;  /* 0x005000fff4008388 */ /* 0x0003e20000000c00 */
[C---:B------:R-:W-:Y:S02]  /*21280*/  @P1 LEA R154, P2, R139.reuse, R236, 0x1 ;  /* 0x000000ec8b9a1211 */ /* 0x040fe400078408ff */
[CCC-:B------:R-:W-:Y:S01]  /*21290*/  @P0 LEA.HI.X R159, R139.reuse, R235.reuse, R132.reuse, 0x1, P4 ;  /* 0x000000eb8b9f0211 */ /* 0x1c0fe200020f0c84 */
[----:B------:R-:W-:Y:S01]  /*212a0*/  @!PT LDS RZ, [RZ] ;  /* 0x00000000fffff984 */ /* 0x000fe20000000800 */
[----:B------:R-:W-:Y:S01]  /*212b0*/  @!PT LDS RZ, [RZ] ;  /* 0x00000000fffff984 */ /* 0x000fe20000000800 */
[----:B------:R-:W-:Y:S01]  /*212c0*/  @!PT LDS RZ, [RZ] ;  /* 0x00000000fffff984 */ /* 0x000fe20000000800 */
[----:B------:R1:W-:Y:S01]  /*212d0*/  @P1 LDGSTS.E.BYPASS.LTC128B.128 [R244+0x9000], desc[UR10][R144.64+0x80] ;  /* 0x0900008090f41fae */ /* 0x0003e2000b901d4a */
[CC--:B------:R-:W-:Y:S02]  /*212e0*/  @P1 LEA.HI.X R155, R139.reuse, R235.reuse, R132, 0x1, P2 ;  /* 0x000000eb8b9b1211 */ /* 0x0c0fe400010f0c84 */
[----:B------:R-:W-:Y:S01]  /*212f0*/  IADD3 R141, P3, R139, R232, RZ ;  /* 0x000000e88b8d7210 */ /* 0x000fe20007f7e0ff */
[----:B------:R1:W-:Y:S03]  /*21300*/  @!P1 STS.128 [R244+0x9000], RZ ;  /* 0x009000fff4009388 */ /* 0x0003e60000000c00 */
[CC--:B--2---:R-:W-:Y:S01]  /*21310*/  @P0 LEA R160, P4, R141.reuse, R236.reuse, 0x1 ;  /* 0x000000ec8da00211 */ /* 0x0c4fe200078808ff */
[----:B------:R-:W-:Y:S01]  /*21320*/  @!PT LDS RZ, [RZ] ;  /* 0x00000000fffff984 */ /* 0x000fe20000000800 */
[----:B------:R-:W-:Y:S01]  /*21330*/  @!PT LDS RZ, [RZ] ;  /* 0x00000000fffff984 */ /* 0x000fe20000000800 */
[----:B------:R-:W-:Y:S01]  /*21340*/  @!PT LDS RZ, [RZ] ;  /* 0x00000000fffff984 */ /* 0x000fe20000000800 */
[----:B------:R1:W-:Y:S01]  /*21350*/  @P0 LDGSTS.E.BYPASS.LTC128B.128 [R244+0x5800], desc[UR4][R148.64] ;  /* 0x0580000094f40fae */ /* 0x0003e2000b901d44 */
[--C-:B------:R-:W-:Y:S01]  /*21360*/  IMAD.X R132, R132, 0x1, R233.reuse, P3 ;  /* 0x0000000184847824 */ /* 0x100fe200018e06e9 */
[C---:B------:R-:W-:Y:S02]  /*21370*/  @P1 LEA R140, P3, R141.reuse, R236, 0x1 ;  /* 0x000000ec8d8c1211 */ /* 0x040fe400078608ff */
        /* <DEDUP_REMOVED lines=18> */
[-CC-:B------:R-:W-:Y:S01]  /*214a0*/  @P0 LEA.HI.X R167, R139, R235.reuse, R132.reuse, 0x1, P6 ;  /* 0x000000eb8ba70211 */ /* 0x180fe200030f0c84 */
[----:B------:R1:W-:Y:S01]  /*214b0*/  @!P0 STS.128 [R244+0x6000], RZ ;  /* 0x006000fff4008388 */ /* 0x0003e20000000c00 */
[----:B------:R-:W-:Y:S02]  /*214c0*/  @P1 R2UR UR13, R137 ;  /* 0x00000000890d12ca */ /* 0x000fe400000e0000 */
[C---:B------:R-:W-:Y:S01]  /*214d0*/  @P1 LEA R162, P3, R139.reuse, R236, 0x1 ;  /* 0x000000ec8ba21211 */ /* 0x040fe200078608ff */
[----:B------:R-:W-:Y:S01]  /*214e0*/  @!PT LDS RZ, [RZ] ;  /* 0x00000000fffff984 */ /* 0x000fe20000000800 */
[----:B------:R-:W-:Y:S01]  /*214f0*/  @!PT LDS RZ, [RZ] ;  /* 0x00000000fffff984 */ /* 0x000fe20000000800 */
[----:B------:R-:W-:Y:S01]  /*21500*/  @!PT LDS RZ, [RZ] ;  /* 0x00000000fffff984 */ /* 0x000fe20000000800 */
[----:B------:R1:W-:Y:S01]  /*21510*/  @P1 LDGSTS.E.BYPASS.LTC128B.128 [R244+0xa000], desc[UR10][R154.64+0x80] ;  /* 0x0a0000809af41fae */ /* 0x0003e2000b901d4a */
[C---:B------:R-:W-:Y:S02]  /*21520*/  @P0 R2UR UR10, R136.reuse ;  /* 0x00000000880a02ca */ /* 0x040fe400000e0000 */
[-C--:B------:R-:W-:Y:S01]  /*21530*/  @P1 LEA.HI.X R163, R139, R235.reuse, R132, 0x1, P3 ;  /* 0x000000eb8ba31211 */ /* 0x080fe200018f0c84 */
[----:B------:R1:W-:Y:S01]  /*21540*/  @!P1 STS.128 [R244+0xa000], RZ ;  /* 0x00a000fff4009388 */ /* 0x0003e20000000c00 */
[----:B------:R-:W-:Y:S02]  /*21550*/  @P0 R2UR UR11, R137 ;  /* 0x00000000890b02ca */ /* 0x000fe400000e0000 */
        /* <DEDUP_REMOVED lines=41> */
.L_x_1967:
[----:B------:R-:W-:Y:S05]  /*217f0*/  BSYNC B1 ;  /* 0x0000000000017941 */ /* 0x000fea0003800000 */
.L_x_1966:
[----:B------:R-:W-:Y:S01]  /*21800*/  R2UR UR4, R136 ;  /* 0x00000000880472ca */ /* 0x000fe200000e0000 */
[----:B-1----:R-:W-:Y:S01]  /*21810*/  LDSM.16.MT88.4 R148, [R220+0xc000] ;  /* 0x00c00000dc94783b */ /* 0x002fe20000004200 */
[----:B------:R-:W-:Y:S02]  /*21820*/  R2UR UR5, R137 ;  /* 0x00000000890572ca */ /* 0x000fe400000e0000 */
        /* <DEDUP_REMOVED lines=8> */
[----:B------:R1:W2:Y:S01]  /*218b0*/  LD.E R3, desc[UR4][R2.64+0xdc] ;  /* 0x0000dc0402037980 */ /* 0x0002a2000c101900 */
[----:B------:R-:W-:Y:S02]  /*218c0*/  FMNMX.FTZ R141, R9, R132, !PT ;  /* 0x00000084098d7209 */ /* 0x000fe40007810000 */
[----:B------:R-:W-:Y:S04]  /*218d0*/  FMNMX.FTZ R0, R14, R139, !PT ;  /* 0x0000008b0e007209 */ /* 0x000fe80007810000 */
[----:B------:R-:W-:Y:S04]  /*218e0*/  FMNMX.FTZ R139, R15, R0, !PT ;  /* 0x000000000f8b7209 */ /* 0x000fe80007810000 */
[----:B------:R-:W-:Y:S04]  /*218f0*/  FMNMX.FTZ R0, R18, R139, !PT ;  /* 0x0000008b12007209 */ /* 0x000fe80007810000 */
        /* <DEDUP_REMOVED lines=51> */
[----:B------:R-:W1:Y:S01]  /*21c30*/  SHFL.BFLY PT, R0, R139, 0x2, 0x1f ;  /* 0x0c401f008b007f89 */ /* 0x000e6200000e0000 */
[----:B------:R-:W-:Y:S07]  /*21c40*/  FMNMX.FTZ R2, R64, R145, !PT ;  /* 0x0000009140027209 */ /* 0x000fee0007810000 */
[----:B------:R-:W-:Y:S01]  /*21c50*/  LDSM.16.MT88.4 R144, [R221+0xc000] ;  /* 0x00c00000dd90783b */ /* 0x000fe20000004200 */
[----:B------:R-:W-:Y:S07]  /*21c60*/  FMNMX.FTZ R143, R65, R2, !PT ;  /* 0x00000002418f7209 */ /* 0x000fee0007810000 */
[----:B------:R-:W3:Y:S01]  /*21c70*/  SHFL.BFLY PT, R2, R143, 0x2, 0x1f ;  /* 0x0c401f008f027f89 */ /* 0x000ee200000e0000 */
[----:B-1----:R-:W-:Y:S07]  /*21c80*/  FMNMX.FTZ R137, R139, R0, !PT ;  /* 0x000000008b897209 */ /* 0x002fee0007810000 */
[----:B------:R-:W1:Y:S01]  /*21c90*/  SHFL.BFLY PT, R0, R137, 0x1, 0x1f ;  /* 0x0c201f0089007f89 */ /* 0x000e6200000e0000 */
[----:B---3--:R-:W-:Y:S07]  /*21ca0*/  FMNMX.FTZ R141, R143, R2, !PT ;  /* 0x000000028f8d7209 */ /* 0x008fee0007810000 */
[----:B------:R-:W3:Y:S01]  /*21cb0*/  SHFL.BFLY PT, R2, R141, 0x1, 0x1f ;  /* 0x0c201f008d027f89 */ /* 0x000ee200000e0000 */
[----:B-1----:R-:W-:Y:S05]  /*21cc0*/  FMNMX.FTZ R0, R137, R0, !PT ;  /* 0x0000000089007209 */ /* 0x002fea0007810000 */
[----:B------:R-:W-:Y:S01]  /*21cd0*/  FADD.FTZ R134, -R0, R135 ;  /* 0x0000008700867221 */ /* 0x000fe20000010100 */
[----:B---3--:R-:W-:Y:S02]  /*21ce0*/  FMNMX.FTZ R2, R141, R2, !PT ;  /* 0x000000028d027209 */ /* 0x008fe40007810000 */
[----:B------:R-:W1:Y:S02]  /*21cf0*/  LDSM.16.MT88.4 R140, [R223+0xc000] ;  /* 0x00c00000df8c783b */ /* 0x000e640000004200 */
[C---:B------:R-:W-:Y:S01]  /*21d00*/  FSETP.NEU.FTZ.AND P0, PT, R2.reuse, -INF , PT ;  /* 0xff8000000200780b */ /* 0x040fe20003f1d000 */
[C---:B--2---:R-:W-:Y:S01]  /*21d10*/  FMUL.FTZ R132, R3.reuse, R134 ;  /* 0x0000008603847220 */ /* 0x044fe20000410000 */
[C---:B------:R-:W-:Y:S01]  /*21d20*/  FMUL.FTZ R158, R3.reuse, R2 ;  /* 0x00000002039e7220 */ /* 0x040fe20000410000 */
[----:B------:R-:W-:Y:S04]  /*21d30*/  FADD.FTZ R134, -R2, R133 ;  /* 0x0000008502867221 */ /* 0x000fe80000010100 */
[C---:B------:R-:W-:Y:S01]  /*21d40*/  FMUL.FTZ R133, R3.reuse, R134 ;  /* 0x0000008603857220 */ /* 0x040fe20000410000 */
[----:B------:R-:W-:Y:S01]  /*21d50*/  FSEL R158, R158, RZ, P0 ;  /* 0x000000ff9e9e7208 */ /* 0x000fe20000000000 */
[----:B------:R-:W-:Y:S01]  /*21d60*/  FMUL.FTZ R134, R3, R0 ;  /* 0x0000000003867220 */ /* 0x000fe20000410000 */
[----:B------:R-:W-:Y:S01]  /*21d70*/  FSETP.NEU.FTZ.AND P0, PT, R0, -INF , PT ;  /* 0xff8000000000780b */ /* 0x000fe20003f1d000 */
[----:B------:R-:W2:Y:S02]  /*21d80*/  MUFU.EX2 R132, R132 ;  /* 0x0000008400847308 */ /* 0x000ea40000000800 */
        /* <DEDUP_REMOVED lines=9> */
[-C--:B------:R-:W-:Y:S01]  /*21e20*/  FFMA.FTZ R161, R7, R3.reuse, -R134 ;  /* 0x0000000307a17223 */ /* 0x080fe20000010886 */
[----:B------:R-:W3:Y:S01]  /*21e30*/  MUFU.EX2 R133, R133 ;  /* 0x0000008500857308 */ /* 0x000ee20000000800 */
[-C--:B------:R-:W-:Y:S01]  /*21e40*/  FFMA.FTZ R169, R21, R3.reuse, -R158 ;  /* 0x0000000315a97223 */ /* 0x080fe2000001089e */
[-CC-:B------:R-:W-:Y:S01]  /*21e50*/  FFMA.FTZ R173, R22, R3.reuse, -R134.reuse ;  /* 0x0000000316ad7223 */ /* 0x180fe20000010886 */
[-C--:B------:R-:W-:Y:S01]  /*21e60*/  FFMA.FTZ R172, R23, R3.reuse, -R134 ;  /* 0x0000000317ac7223 */ /* 0x080fe20000010886 */
[----:B------:R-:W-:Y:S01]  /*21e70*/  FFMA.FTZ R174, R28, R3, -R158 ;  /* 0x000000031cae7223 */ /* 0x000fe2000001089e */
        /* <DEDUP_REMOVED lines=18> */
[----:B------:R-:W3:Y:S03]  /*21fa0*/  LDSM.16.MT88.4 R124, [R223+0x10000] ;  /* 0x01000000df7c783b */ /* 0x000ee60000004200 */
        /* <DEDUP_REMOVED lines=12> */
[----:B------:R-:W-:Y:S01]  /*22070*/  FMUL.FTZ R87, R132, R87 ;  /* 0x0000005784577220 */ /* 0x000fe20000410000 */
[C---:B------:R-:W-:Y:S01]  /*22080*/  FMUL.FTZ R84, R133.reuse, R84 ;  /* 0x0000005485547220 */ /* 0x040fe20000410000 */
[----:B------:R-:W-:Y:S01]  /*22090*/  FMUL.FTZ R85, R133, R85 ;  /* 0x0000005585557220 */ /* 0x000fe20000410000 */
[----:B------:R-:W-:Y:S03]  /*220a0*/  LDSM.16.MT88.4 R20, [R219+0x10800] ;  /* 0x01080000db14783b */ /* 0x000fe60000004200 */
[----:B------:R-:W-:Y:S01]  /*220b0*/  MUFU.EX2 R135, R135 ;  /* 0x0000008700877308 */ /* 0x000fe20000000800 */
[-CC-:B------:R-:W-:Y:S01]  /*220c0*/  FFMA.FTZ R175, R30, R3.reuse, -R134.reuse ;  /* 0x000000031eaf7223 */ /* 0x180fe20000010886 */
[-C--:B------:R-:W-:Y:S01]  /*220d0*/  FFMA.FTZ R176, R31, R3.reuse, -R134 ;  /* 0x000000031fb07223 */ /* 0x080fe20000010886 */
[-CC-:B------:R-:W-:Y:S01]  /*220e0*/  FFMA.FTZ R177, R40, R3.reuse, -R158.reuse ;  /* 0x0000000328b17223 */ /* 0x180fe2000001089e */
[-C--:B------:R-:W-:Y:S01]  /*220f0*/  FFMA.FTZ R178, R41, R3.reuse, -R158 ;  /* 0x0000000329b27223 */ /* 0x080fe2000001089e */
[-CC-:B------:R-:W-:Y:S01]  /*22100*/  FFMA.FTZ R179, R42, R3.reuse, -R134.reuse ;  /* 0x000000032ab37223 */ /* 0x180fe20000010886 */
[-C--:B------:R-:W-:Y:S01]  /*22110*/  FFMA.FTZ R180, R43, R3.reuse, -R134 ;  /* 0x000000032bb47223 */ /* 0x080fe20000010886 */
[--C-:B------:R-:W-:Y:S03]  /*22120*/  FFMA.FTZ R181, R48, R3, -R158.reuse ;  /* 0x0000000330b57223 */ /* 0x100fe6000001089e */
[----:B------:R-:W2:Y:S01]  /*22130*/  MUFU.EX2 R160, R160 ;  /* 0x000000a000a07308 */ /* 0x000ea20000000800 */
[----:B----4-:R-:W-:Y:S01]  /*22140*/  F2FP.BF16.F32.PACK_AB R129, R161, R163 ;  /* 0x000000a3a181723e */ /* 0x010fe200000010ff */
[----:B------:R-:W-:Y:S01]  /*22150*/  LDSM.16.MT88.4 R40, [R223+0x12000] ;  /* 0x01200000df28783b */ /* 0x000fe20000004200 */
[-C--:B------:R-:W-:Y:S01]  /*22160*/  FFMA.FTZ R182, R49, R3.reuse, -R158 ;  /* 0x0000000331b67223 */ /* 0x080fe2000001089e */
[-CC-:B------:R-:W-:Y:S01]  /*22170*/  FFMA.FTZ R183, R50, R3.reuse, -R134.reuse ;  /* 0x0000000332b77223 */ /* 0x180fe20000010886 */
[----:B------:R-:W-:Y:S01]  /*22180*/  FFMA.FTZ R184, R51, R3, -R134 ;  /* 0x0000000333b87223 */ /* 0x000fe20000010886 */
[C---:B------:R-:W-:Y:S01]  /*22190*/  FMUL.FTZ R90, R132.reuse, R90 ;  /* 0x0000005a845a7220 */ /* 0x040fe20000410000 */
[C---:B------:R-:W-:Y:S03]  /*221a0*/  FMUL.FTZ R91, R132.reuse, R91 ;  /* 0x0000005b845b7220 */ /* 0x040fe60000410000 */
[----:B------:R-:W-:Y:S01]  /*221b0*/  MUFU.EX2 R162, R162 ;  /* 0x000000a200a27308 */ /* 0x000fe20000000800 */
[C---:B------:R-:W-:Y:S01]  /*221c0*/  FMUL.FTZ R88, R133.reuse, R88 ;  /* 0x0000005885587220 */ /* 0x040fe20000410000 */
[----:B------:R-:W-:Y:S01]  /*221d0*/  LDSM.16.MT88.4 R48, [R223+0x13000] ;  /* 0x01300000df30783b */ /* 0x000fe20000004200 */
[C---:B------:R-:W-:Y:S01]  /*221e0*/  FMUL.FTZ R89, R133.reuse, R89 ;  /* 0x0000005985597220 */ /* 0x040fe20000410000 */
[C---:B------:R-:W-:Y:S01]  /*221f0*/  FMUL.FTZ R94, R132.reuse, R94 ;  /* 0x0000005e845e7220 */ /* 0x040fe20000410000 */
[----:B------:R-:W-:Y:S01]  /*22200*/  FMUL.FTZ R95, R132, R95 ;  /* 0x0000005f845f7220 */ /* 0x000fe20000410000 */
[C---:B------:R-:W-:Y:S01]  /*22210*/  FMUL.FTZ R92, R133.reuse, R92 ;  /* 0x0000005c855c7220 */ /* 0x040fe20000410000 */
[C---:B------:R-:W-:Y:S03]  /*22220*/  FMUL.FTZ R93, R133.reuse, R93 ;  /* 0x0000005d855d7220 */ /* 0x040fe60000410000 */
[----:B------:R-:W4:Y:S01]  /*22230*/  MUFU.EX2 R139, R139 ;  /* 0x0000008b008b7308 */ /* 0x000f220000000800 */
[----:B--2---:R-:W-:Y:S01]  /*22240*/  F2FP.BF16.F32.PACK_AB R130, R160, R135 ;  /* 0x00000087a082723e */ /* 0x004fe200000010ff */
        /* <DEDUP_REMOVED lines=15> */
[----:B----4-:R-:W-:Y:S01]  /*22340*/  F2FP.BF16.F32.PACK_AB R131, R139, R162 ;  /* 0x000000a28b83723e */ /* 0x010fe200000010ff */
[C---:B------:R-:W-:Y:S01]  /*22350*/  FMUL.FTZ R109, R133.reuse, R109 ;  /* 0x0000006d856d7220 */ /* 0x040fe20000410000 */
[C---:B------:R-:W-:Y:S01]  /*22360*/  FMUL.FTZ R114, R132.reuse, R114 ;  /* 0x0000007284727220 */ /* 0x040fe20000410000 */
[----:B------:R-:W-:Y:S01]  /*22370*/  FMUL.FTZ R115, R132, R115 ;  /* 0x0000007384737220 */ /* 0x000fe20000410000 */
[C---:B------:R-:W-:Y:S01]  /*22380*/  FMUL.FTZ R112, R133.reuse, R112 ;  /* 0x0000007085707220 */ /* 0x040fe20000410000 */
[----:B------:R-:W-:Y:S01]  /*22390*/  FMUL.FTZ R113, R133, R113 ;  /* 0x0000007185717220 */ /* 0x000fe20000410000 */
[-CC-:B------:R-:W-:Y:S01]  /*223a0*/  FFMA.FTZ R171, R24, R3.reuse, -R158.reuse ;  /* 0x0000000318ab7223 */ /* 0x180fe2000001089e */
[C---:B-1----:R-:W-:Y:S01]  /*223b0*/  HMMA.16816.F32.BF16 R4, R128.reuse, R140, R4 ;  /* 0x0000008c8004723c */ /* 0x042fe20000041804 */
[----:B------:R-:W-:Y:S04]  /*223c0*/  MUFU.EX2 R170, R170 ;  /* 0x000000aa00aa7308 */ /* 0x000fe80000000800 */
[-CC-:B------:R-:W-:Y:S01]  /*223d0*/  FFMA.FTZ R166, R16, R3.reuse, -R158.reuse ;  /* 0x0000000310a67223 */ /* 0x180fe2000001089e */
[C---:B------:R-:W-:Y:S01]  /*223e0*/  HMMA.16816.F32.BF16 R8, R128.reuse, R142, R8 ;  /* 0x0000008e8008723c */ /* 0x040fe20000041808 */
[----:B------:R-:W1:Y:S04]  /*223f0*/  LDSM.16.MT88.4 R140, [R221+0x10000] ;  /* 0x01000000dd8c783b */ /* 0x000e680000004200 */
[----:B------:R-:W2:Y:S01]  /*22400*/  MUFU.EX2 R169, R169 ;  /* 0x000000a900a97308 */ /* 0x000ea20000000800 */
[----:B------:R-:W-:Y:S01]  /*22410*/  ISETP.GT.AND P0, PT, R245, R234, PT ;  /* 0x000000eaf500720c */ /* 0x000fe20003f04270 */
[----:B------:R-:W-:Y:S01]  /*22420*/  FMUL.FTZ R16, R133, R116 ;  /* 0x0000007485107220 */ /* 0x000fe20000410000 */
[C---:B------:R-:W-:Y:S07]  /*22430*/  HMMA.16816.F32.BF16 R68, R128.reuse, R144, R68 ;  /* 0x000000908044723c */ /* 0x040fee0000041844 */
[----:B------:R-:W-:Y:S01]  /*22440*/  MUFU.EX2 R166, R166 ;  /* 0x000000a600a67308 */ /* 0x000fe20000000800 */
[C---:B------:R-:W-:Y:S01]  /*22450*/  HMMA.16816.F32.BF16 R72, R128.reuse, R146, R72 ;  /* 0x000000928048723c */ /* 0x040fe20000041848 */
[----:B------:R-:W4:Y:S02]  /*22460*/  LDSM.16.MT88.4 R144, [R220+0x10000] ;  /* 0x01000000dc90783b */ /* 0x000f240000004200 */
[--C-:B------:R-:W-:Y:S03]  /*22470*/  FFMA.FTZ R165, R17, R3, -R158.reuse ;  /* 0x0000000311a57223 */ /* 0x100fe6000001089e */
[C---:B------:R-:W-:Y:S03]  /*22480*/  HMMA.16816.F32.BF16 R76, R128.reuse, R148, R76 ;  /* 0x00000094804c723c */ /* 0x040fe6000004184c */
[----:B------:R-:W-:Y:S02]  /*22490*/  MUFU.EX2 R173, R173 ;  /* 0x000000ad00ad7308 */ /* 0x000fe40000000800 */
[----:B--2---:R-:W-:Y:S01]  /*224a0*/  F2FP.BF16.F32.PACK_AB R24, R169, R170 ;  /* 0x000000aaa918723e */ /* 0x004fe200000010ff */
[C---:B------:R-:W-:Y:S01]  /*224b0*/  HMMA.16816.F32.BF16 R80, R128.reuse, R150, R80 ;  /* 0x000000968050723c */ /* 0x040fe20000041850 */
[----:B------:R-:W-:Y:S06]  /*224c0*/  LDSM.16.MT88.4 R148, [R219+0xc800] ;  /* 0x00c80000db94783b */ /* 0x000fec0000004200 */
[----:B------:R-:W2:Y:S01]  /*224d0*/  MUFU.EX2 R165, R165 ;  /* 0x000000a500a57308 */ /* 0x000ea20000000800 */
[C---:B------:R-:W-:Y:S01]  /*224e0*/  FMUL.FTZ R17, R133.reuse, R117 ;  /* 0x0000007585117220 */ /* 0x040fe20000410000 */
[C---:B------:R-:W-:Y:S08]  /*224f0*/  HMMA.16816.F32.BF16 R84, R128.reuse, R152, R84 ;  /* 0x000000988054723c */ /* 0x040ff00000041854 */
[----:B------:R-:W-:Y:S01]  /*22500*/  MUFU.EX2 R172, R172 ;  /* 0x000000ac00ac7308 */ /* 0x000fe20000000800 */
[C---:B------:R-:W-:Y:S03]  /*22510*/  HMMA.16816.F32.BF16 R88, R128.reuse, R154, R88 ;  /* 0x0000009a8058723c */ /* 0x040fe60000041858 */
[-CC-:B------:R-:W-:Y:S03]  /*22520*/  FFMA.FTZ R152, R12, R3.reuse, -R158.reuse ;  /* 0x000000030c987223 */ /* 0x180fe6000001089e */
[C---:B---3--:R-:W-:Y:S03]  /*22530*/  HMMA.16816.F32.BF16 R92, R128.reuse, R124, R92 ;  /* 0x0000007c805c723c */ /* 0x048fe6000004185c */
[----:B------:R-:W-:Y:S02]  /*22540*/  MUFU.EX2 R171, R171 ;  /* 0x000000ab00ab7308 */ /* 0x000fe40000000800 */
[----:B------:R-:W-:Y:S01]  /*22550*/  FMUL.FTZ R12, R133, R120 ;  /* 0x00000078850c7220 */ /* 0x000fe20000410000 */
[C---:B------:R-:W-:Y:S01]  /*22560*/  HMMA.16816.F32.BF16 R96, R128.reuse, R126, R96 ;  /* 0x0000007e8060723c */ /* 0x040fe20000041860 */
[----:B------:R-:W3:Y:S06]  /*22570*/  LDSM.16.MT88.4 R124, [R219+0x10000] ;  /* 0x01000000db7c783b */ /* 0x000eec0000004200 */
[----:B------:R-:W-:Y:S01]  /*22580*/  MUFU.EX2 R152, R152 ;  /* 0x0000009800987308 */ /* 0x000fe20000000800 */
[-C--:B------:R-:W-:Y:S03]  /*22590*/  FFMA.FTZ R153, R13, R3.reuse, -R158 ;  /* 0x000000030d997223 */ /* 0x080fe6000001089e */
[-CC-:B------:R-:W-:Y:S01]  /*225a0*/  FFMA.FTZ R154, R14, R3.reuse, -R134.reuse ;  /* 0x000000030e9a7223 */ /* 0x180fe20000010886 */
[--C-:B------:R-:W-:Y:S01]  /*225b0*/  FFMA.FTZ R155, R15, R3, -R134.reuse ;  /* 0x000000030f9b7223 */ /* 0x100fe20000010886 */
[C---:B------:R-:W-:Y:S01]  /*225c0*/  FMUL.FTZ R14, R132.reuse, R122 ;  /* 0x0000007a840e7220 */ /* 0x040fe20000410000 */
[----:B------:R-:W-:Y:S01]  /*225d0*/  FMUL.FTZ R15, R132, R123 ;  /* 0x0000007b840f7220 */ /* 0x000fe20000410000 */
[----:B------:R-:W-:Y:S02]  /*225e0*/  FMUL.FTZ R13, R133, R121 ;  /* 0x00000079850d7220 */ /* 0x000fe40000410000 */
[----:B------:R-:W5:Y:S01]  /*225f0*/  MUFU.EX2 R153, R153 ;  /* 0x0000009900997308 */ /* 0x000f620000000800 */
[----:B------:R-:W3:Y:S01]  /*22600*/  LDSM.16.MT88.4 R120, [R223+0xc800] ;  /* 0x00c80000df78783b */ /* 0x000ee20000004200 */
[-CC-:B------:R-:W-:Y:S01]  /*22610*/  FFMA.FTZ R168, R18, R3.reuse, -R134.reuse ;  /* 0x0000000312a87223 */ /* 0x180fe20000010886 */
[C---:B------:R-:W-:Y:S01]  /*22620*/  FMUL.FTZ R18, R132.reuse, R118 ;  /* 0x0000007684127220 */ /* 0x040fe20000410000 */
[----:B--2---:R-:W-:Y:S01]  /*22630*/  F2FP.BF16.F32.PACK_AB R118, R165, R166 ;  /* 0x000000a6a576723e */ /* 0x004fe200000010ff */
[----:B------:R-:W-:Y:S01]  /*22640*/  FFMA.FTZ R167, R19, R3, -R134 ;  /* 0x0000000313a77223 */ /* 0x000fe20000010886 */
[C---:B-1----:R-:W-:Y:S04]  /*22650*/  HMMA.16816.F32.BF16 R12, R128.reuse, R140, R12 ;  /* 0x0000008c800c723c */ /* 0x042fe8000004180c */
[----:B------:R-:W-:Y:S01]  /*22660*/  MUFU.EX2 R154, R154 ;  /* 0x0000009a009a7308 */ /* 0x000fe20000000800 */
[----:B------:R-:W-:Y:S01]  /*22670*/  FMUL.FTZ R19, R132, R119 ;  /* 0x0000007784137220 */ /* 0x000fe20000410000 */
[-CC-:B------:R-:W-:Y:S01]  /*22680*/  FFMA.FTZ R52, R52, R3.reuse, -R158.reuse ;  /* 0x0000000334347223 */ /* 0x180fe2000001089e */
[-C--:B------:R-:W-:Y:S01]  /*22690*/  FFMA.FTZ R53, R53, R3.reuse, -R158 ;  /* 0x0000000335357223 */ /* 0x080fe2000001089e */
[C---:B------:R-:W-:Y:S01]  /*226a0*/  HMMA.16816.F32.BF16 R100, R128.reuse, R142, R100 ;  /* 0x0000008e8064723c */ /* 0x040fe20000041864 */
[----:B------:R-:W1:Y:S05]  /*226b0*/  LDSM.16.MT88.4 R140, [R221+0xc800] ;  /* 0x00c80000dd8c783b */ /* 0x000e6a0000004200 */
[----:B------:R-:W2:Y:S01]  /*226c0*/  MUFU.EX2 R155, R155 ;  /* 0x0000009b009b7308 */ /* 0x000ea20000000800 */
[----:B-----5:R-:W-:Y:S01]  /*226d0*/  F2FP.BF16.F32.PACK_AB R116, R153, R152 ;  /* 0x000000989974723e */ /* 0x020fe200000010ff */
[C---:B----4-:R-:W-:Y:S03]  /*226e0*/  HMMA.16816.F32.BF16 R104, R128.reuse, R144, R104 ;  /* 0x000000908068723c */ /* 0x050fe60000041868 */
[-CC-:B------:R-:W-:Y:S03]  /*226f0*/  FFMA.FTZ R54, R54, R3.reuse, -R134.reuse ;  /* 0x0000000336367223 */ /* 0x180fe60000010886 */
[C---:B------:R-:W-:Y:S02]  /*22700*/  HMMA.16816.F32.BF16 R16, R128.reuse, R146, R16 ;  /* 0x000000928010723c */ /* 0x040fe40000041810 */
[----:B------:R-:W-:Y:S01]  /*22710*/  MUFU.EX2 R168, R168 ;  /* 0x000000a800a87308 */ /* 0x000fe20000000800 */
[----:B------:R-:W4:Y:S02]  /*22720*/  LDSM.16.MT88.4 R144, [R220+0xc800] ;  /* 0x00c80000dc90783b */ /* 0x000f240000004200 */
[-C--:B------:R-:W-:Y:S01]  /*22730*/  FFMA.FTZ R55, R55, R3.reuse, -R134 ;  /* 0x0000000337377223 */ /* 0x080fe20000010886 */
[C---:B---3--:R-:W-:Y:S06]  /*22740*/  HMMA.16816.F32.BF16 R108, R128.reuse, R124, R108 ;  /* 0x0000007c806c723c */ /* 0x048fec000004186c */
[----:B------:R-:W3:Y:S01]  /*22750*/  MUFU.EX2 R167, R167 ;  /* 0x000000a700a77308 */ /* 0x000ee20000000800 */
[----:B--2---:R-:W-:Y:S01]  /*22760*/  F2FP.BF16.F32.PACK_AB R117, R155, R154 ;  /* 0x0000009a9b75723e */ /* 0x004fe200000010ff */
[----:B------:R-:W-:Y:S01]  /*22770*/  HMMA.16816.F32.BF16 R112, R128, R126, R112 ;  /* 0x0000007e8070723c */ /* 0x000fe20000041870 */
[----:B------:R-:W-:Y:S07]  /*22780*/  LDSM.16.MT88.4 R124, [R221+0x10800] ;  /* 0x01080000dd7c783b */ /* 0x000fee0000004200 */
[----:B------:R-:W-:Y:S03]  /*22790*/  MUFU.EX2 R177, R177 ;  /* 0x000000b100b17308 */ /* 0x000fe60000000800 */
[-CC-:B------:R-:W-:Y:S01]  /*227a0*/  FFMA.FTZ R56, R56, R3.reuse, -R158.reuse ;  /* 0x0000000338387223 */ /* 0x180fe2000001089e */
[-C--:B------:R-:W-:Y:S01]  /*227b0*/  FFMA.FTZ R57, R57, R3.reuse, -R158 ;  /* 0x0000000339397223 */ /* 0x080fe2000001089e */
[-CC-:B------:R-:W-:Y:S01]  /*227c0*/  FFMA.FTZ R58, R58, R3.reuse, -R134.reuse ;  /* 0x000000033a3a7223 */ /* 0x180fe20000010886 */
[----:B------:R-:W-:Y:S01]  /*227d0*/  LDSM.16.MT88.4 R128, [R220+0x10800] ;  /* 0x01080000dc80783b */ /* 0x000fe20000004200 */
[-C--:B------:R-:W-:Y:S01]  /*227e0*/  FFMA.FTZ R59, R59, R3.reuse, -R134 ;  /* 0x000000033b3b7223 */ /* 0x080fe20000010886 */
[----:B------:R-:W-:Y:S02]  /*227f0*/  FFMA.FTZ R164, R133, R248, R164 ;  /* 0x000000f885a47223 */ /* 0x000fe400000100a4 */
[----:B------:R-:W-:Y:S01]  /*22800*/  MUFU.EX2 R178, R178 ;  /* 0x000000b200b27308 */ /* 0x000fe20000000800 */
[----:B---3--:R-:W-:Y:S01]  /*22810*/  F2FP.BF16.F32.PACK_AB R119, R167, R168 ;  /* 0x000000a8a777723e */ /* 0x008fe200000010ff */
[----:B------:R-:W-:Y:S01]  /*22820*/  FFMA.FTZ R60, R60, R3, -R158 ;  /* 0x000000033c3c7223 */ /* 0x000fe2000001089e */
[----:B------:R-:W-:Y:S01]  /*22830*/  FADD.FTZ R164, R159, R164 ;  /* 0x000000a49fa47221 */ /* 0x000fe20000010000 */
[----:B------:R-:W-:Y:S01]  /*22840*/  FFMA.FTZ R163, R132, R247, R163 ;  /* 0x000000f784a37223 */ /* 0x000fe200000100a3 */
[----:B------:R-:W-:Y:S03]  /*22850*/  MOV R133, R2 ;  /* 0x0000000200857202 */ /* 0x000fe60000000f00 */
        /* <DEDUP_REMOVED lines=22> */
[--C-:B------:R-:W-:Y:S03]  /*229c0*/  FFMA.FTZ R148, R25, R3, -R158.reuse ;  /* 0x0000000319947223 */ /* 0x100fe6000001089e */
[C---:B--2---:R-:W-:Y:S03]  /*229d0*/  HMMA.16816.F32.BF16 R92, R116.reuse, R120, R92 ;  /* 0x00000078745c723c */ /* 0x044fe6000004185c */
[----:B------:R-:W-:Y:S02]  /*229e0*/  MUFU.EX2 R52, R52 ;  /* 0x0000003400347308 */ /* 0x000fe40000000800 */
[----:B------:R-:W-:Y:S01]  /*229f0*/  F2FP.BF16.F32.PACK_AB R25, R172, R173 ;  /* 0x000000adac19723e */ /* 0x000fe200000010ff */
[C---:B------:R-:W-:Y:S01]  /*22a00*/  HMMA.16816.F32.BF16 R96, R116.reuse, R122, R96 ;  /* 0x0000007a7460723c */ /* 0x040fe20000041860 */
[----:B------:R-:W2:Y:S06]  /*22a10*/  LDSM.16.MT88.4 R120, [R220+0xd000] ;  /* 0x00d00000dc78783b */ /* 0x000eac0000004200 */
[----:B------:R-:W4:Y:S01]  /*22a20*/  MUFU.EX2 R148, R148 ;  /* 0x0000009400947308 */ /* 0x000f220000000800 */
[-C--:B------:R-:W-:Y:S01]  /*22a30*/  FFMA.FTZ R151, R29, R3.reuse, -R158 ;  /* 0x000000031d977223 */ /* 0x080fe2000001089e */
[C---:B------:R-:W-:Y:S01]  /*22a40*/  HMMA.16816.F32.BF16 R12, R116.reuse, R124, R12 ;  /* 0x0000007c740c723c */ /* 0x040fe2000004180c */
[----:B------:R-:W-:Y:S02]  /*22a50*/  LDSM.16.MT88.4 R28, [R219+0x11000] ;  /* 0x01100000db1c783b */ /* 0x000fe40000004200 */
[-CC-:B------:R-:W-:Y:S03]  /*22a60*/  FFMA.FTZ R150, R26, R3.reuse, -R134.reuse ;  /* 0x000000031a967223 */ /* 0x180fe60000010886 */
[C---:B------:R-:W-:Y:S02]  /*22a70*/  HMMA.16816.F32.BF16 R100, R116.reuse, R126, R100 ;  /* 0x0000007e7464723c */ /* 0x040fe40000041864 */
[----:B------:R-:W-:Y:S03]  /*22a80*/  MUFU.EX2 R53, R53 ;  /* 0x0000003500357308 */ /* 0x000fe60000000800 */
[----:B------:R-:W-:Y:S01]  /*22a90*/  FFMA.FTZ R149, R27, R3, -R134 ;  /* 0x000000031b957223 */ /* 0x000fe20000010886 */
[C---:B------:R-:W-:Y:S01]  /*22aa0*/  HMMA.16816.F32.BF16 R104, R116.reuse, R128, R104 ;  /* 0x000000807468723c */ /* 0x040fe20000041868 */
[----:B------:R-:W-:Y:S05]  /*22ab0*/  LDSM.16.MT88.4 R124, [R221+0x11000] ;  /* 0x01100000dd7c783b */ /* 0x000fea0000004200 */
[----:B------:R-:W-:Y:S01]  /*22ac0*/  MUFU.EX2 R150, R150 ;  /* 0x0000009600967308 */ /* 0x000fe20000000800 */
[----:B----4-:R-:W-:Y:S01]  /*22ad0*/  F2FP.BF16.F32.PACK_AB R26, R148, R171 ;  /* 0x000000ab941a723e */ /* 0x010fe200000010ff */
[C---:B------:R-:W-:Y:S01]  /*22ae0*/  HMMA.16816.F32.BF16 R16, R116.reuse, R130, R16 ;  /* 0x000000827410723c */ /* 0x040fe20000041810 */
[----:B------:R-:W-:Y:S07]  /*22af0*/  LDSM.16.MT88.4 R128, [R220+0x11000] ;  /* 0x01100000dc80783b */ /* 0x000fee0000004200 */
[----:B------:R-:W4:Y:S01]  /*22b00*/  MUFU.EX2 R149, R149 ;  /* 0x0000009500957308 */ /* 0x000f220000000800 */
[C---:B------:R-:W-:Y:S03]  /*22b10*/  HMMA.16816.F32.BF16 R108, R116.reuse, R20, R108 ;  /* 0x00000014746c723c */ /* 0x040fe6000004186c */
[----:B------:R-:W-:Y:S03]  /*22b20*/  FADD.FTZ R168, R168, R155 ;  /* 0x0000009ba8a87221 */ /* 0x000fe60000010000 */
[----:B------:R-:W-:Y:S01]  /*22b30*/  HMMA.16816.F32.BF16 R112, R116, R22, R112 ;  /* 0x000000167470723c */ /* 0x000fe20000041870 */
[----:B------:R-:W5:Y:S02]  /*22b40*/  LDSM.16.MT88.4 R20, [R219+0xd000] ;  /* 0x00d00000db14783b */ /* 0x000f640000004200 */
[----:B------:R-:W-:Y:S02]  /*22b50*/  MUFU.EX2 R54, R54 ;  /* 0x0000003600367308 */ /* 0x000fe40000000800 */
[----:B------:R-:W-:Y:S04]  /*22b60*/  FADD.FTZ R168, R167, R168 ;  /* 0x000000a8a7a87221 */ /* 0x000fe80000010000 */
[----:B------:R-:W5:Y:S04]  /*22b70*/  LDSM.16.MT88.4 R116, [R223+0x11000] ;  /* 0x01100000df74783b */ /* 0x000f680000004200 */
[----:B------:R-:W-:Y:S01]  /*22b80*/  MUFU.EX2 R55, R55 ;  /* 0x0000003700377308 */ /* 0x000fe20000000800 */
[----:B----4-:R-:W-:Y:S01]  /*22b90*/  F2FP.BF16.F32.PACK_AB R27, R149, R150 ;  /* 0x00000096951b723e */ /* 0x010fe200000010ff */
[----:B------:R-:W-:Y:S04]  /*22ba0*/  FADD.FTZ R173, R173, R168 ;  /* 0x000000a8adad7221 */ /* 0x000fe80000010000 */
[----:B------:R-:W-:Y:S02]  /*22bb0*/  FADD.FTZ R173, R172, R173 ;  /* 0x000000adacad7221 */ /* 0x000fe40000010000 */
[C---:B-1----:R-:W-:Y:S02]  /*22bc0*/  HMMA.16816.F32.BF16 R4, R24.reuse, R140, R4 ;  /* 0x0000008c1804723c */ /* 0x042fe40000041804 */
        /* <DEDUP_REMOVED lines=10> */
[C---:B--2---:R-:W-:Y:S03]  /*22c70*/  HMMA.16816.F32.BF16 R76, R24.reuse, R120, R76 ;  /* 0x00000078184c723c */ /* 0x044fe6000004184c */
[----:B------:R-:W-:Y:S02]  /*22c80*/  MUFU.EX2 R59, R59 ;  /* 0x0000003b003b7308 */ /* 0x000fe40000000800 */
[-C--:B------:R-:W-:Y:S01]  /*22c90*/  FFMA.FTZ R145, R33, R3.reuse, -R158 ;  /* 0x0000000321917223 */ /* 0x080fe2000001089e */
[C---:B------:R-:W-:Y:S01]  /*22ca0*/  HMMA.16816.F32.BF16 R80, R24.reuse, R122, R80 ;  /* 0x0000007a1850723c */ /* 0x040fe20000041850 */
[----:B------:R-:W2:Y:S06]  /*22cb0*/  LDSM.16.MT88.4 R120, [R221+0xd800] ;  /* 0x00d80000dd78783b */ /* 0x000eac0000004200 */
[----:B------:R-:W-:Y:S01]  /*22cc0*/  MUFU.EX2 R174, R174 ;  /* 0x000000ae00ae7308 */ /* 0x000fe20000000800 */
[-CC-:B------:R-:W-:Y:S01]  /*22cd0*/  FFMA.FTZ R146, R34, R3.reuse, -R134.reuse ;  /* 0x0000000322927223 */ /* 0x180fe20000010886 */
[C---:B-----5:R-:W-:Y:S03]  /*22ce0*/  HMMA.16816.F32.BF16 R84, R24.reuse, R20, R84 ;  /* 0x000000141854723c */ /* 0x060fe60000041854 */
[----:B------:R-:W-:Y:S03]  /*22cf0*/  FFMA.FTZ R147, R35, R3, -R134 ;  /* 0x0000000323937223 */ /* 0x000fe60000010886 */
[C---:B------:R-:W-:Y:S01]  /*22d00*/  HMMA.16816.F32.BF16 R88, R24.reuse, R22, R88 ;  /* 0x000000161858723c */ /* 0x040fe20000041858 */
[----:B------:R-:W3:Y:S01]  /*22d10*/  LDSM.16.MT88.4 R32, [R220+0xd800] ;  /* 0x00d80000dc20783b */ /* 0x000ee20000004200 */
[----:B------:R-:W4:Y:S04]  /*22d20*/  MUFU.EX2 R151, R151 ;  /* 0x0000009700977308 */ /* 0x000f280000000800 */
[C---:B------:R-:W-:Y:S06]  /*22d30*/  HMMA.16816.F32.BF16 R92, R24.reuse, R116, R92 ;  /* 0x00000074185c723c */ /* 0x040fec000004185c */
[----:B------:R-:W-:Y:S01]  /*22d40*/  MUFU.EX2 R175, R175 ;  /* 0x000000af00af7308 */ /* 0x000fe20000000800 */
[C---:B------:R-:W-:Y:S01]  /*22d50*/  HMMA.16816.F32.BF16 R96, R24.reuse, R118, R96 ;  /* 0x000000761860723c */ /* 0x040fe20000041860 */
[----:B------:R-:W5:Y:S05]  /*22d60*/  LDSM.16.MT88.4 R116, [R219+0xd800] ;  /* 0x00d80000db74783b */ /* 0x000f6a0000004200 */
[C---:B------:R-:W-:Y:S03]  /*22d70*/  HMMA.16816.F32.BF16 R12, R24.reuse, R124, R12 ;  /* 0x0000007c180c723c */ /* 0x040fe6000004180c */
[----:B------:R-:W1:Y:S02]  /*22d80*/  MUFU.EX2 R176, R176 ;  /* 0x000000b000b07308 */ /* 0x000e640000000800 */
[----:B----4-:R-:W-:Y:S01]  /*22d90*/  F2FP.BF16.F32.PACK_AB R20, R151, R174 ;  /* 0x000000ae9714723e */ /* 0x010fe200000010ff */
[C---:B------:R-:W-:Y:S01]  /*22da0*/  HMMA.16816.F32.BF16 R100, R24.reuse, R126, R100 ;  /* 0x0000007e1864723c */ /* 0x040fe20000041864 */
[----:B------:R-:W-:Y:S06]  /*22db0*/  LDSM.16.MT88.4 R124, [R219+0x11800] ;  /* 0x01180000db7c783b */ /* 0x000fec0000004200 */
[----:B------:R-:W-:Y:S01]  /*22dc0*/  MUFU.EX2 R144, R144 ;  /* 0x0000009000907308 */ /* 0x000fe20000000800 */
[C---:B------:R-:W-:Y:S09]  /*22dd0*/  HMMA.16816.F32.BF16 R104, R24.reuse, R128, R104 ;  /* 0x000000801868723c */ /* 0x040ff20000041868 */
[----:B------:R-:W4:Y:S01]  /*22de0*/  MUFU.EX2 R145, R145 ;  /* 0x0000009100917308 */ /* 0x000f220000000800 */
[C---:B------:R-:W-:Y:S03]  /*22df0*/  HMMA.16816.F32.BF16 R16, R24.reuse, R130, R16 ;  /* 0x000000821810723c */ /* 0x040fe60000041810 */
[----:B-1----:R-:W-:Y:S03]  /*22e00*/  F2FP.BF16.F32.PACK_AB R21, R176, R175 ;  /* 0x000000afb015723e */ /* 0x002fe600000010ff */
[C---:B------:R-:W-:Y:S03]  /*22e10*/  HMMA.16816.F32.BF16 R108, R24.reuse, R28, R108 ;  /* 0x0000001c186c723c */ /* 0x040fe6000004186c */
[----:B------:R-:W-:Y:S03]  /*22e20*/  MUFU.EX2 R146, R146 ;  /* 0x0000009200927308 */ /* 0x000fe60000000800 */
[----:B------:R-:W-:Y:S01]  /*22e30*/  HMMA.16816.F32.BF16 R112, R24, R30, R112 ;  /* 0x0000001e1870723c */ /* 0x000fe20000041870 */
[----:B------:R-:W1:Y:S06]  /*22e40*/  LDSM.16.MT88.4 R24, [R223+0x11800] ;  /* 0x01180000df18783b */ /* 0x000e6c0000004200 */
[----:B------:R-:W2:Y:S01]  /*22e50*/  MUFU.EX2 R147, R147 ;  /* 0x0000009300937308 */ /* 0x000ea20000000800 */
[----:B----4-:R-:W-:Y:S01]  /*22e60*/  F2FP.BF16.F32.PACK_AB R22, R145, R144 ;  /* 0x000000909116723e */ /* 0x010fe200000010ff */
[----:B------:R-:W4:Y:S08]  /*22e70*/  LDSM.16.MT88.4 R28, [R221+0x11800] ;  /* 0x01180000dd1c783b */ /* 0x000f300000004200 */
[----:B------:R-:W-:Y:S01]  /*22e80*/  MUFU.EX2 R60, R60 ;  /* 0x0000003c003c7308 */ /* 0x000fe20000000800 */
[----:B--2---:R-:W-:Y:S07]  /*22e90*/  F2FP.BF16.F32.PACK_AB R23, R147, R146 ;  /* 0x000000929317723e */ /* 0x004fee00000010ff */
[C---:B------:R-:W-:Y:S06]  /*22ea0*/  HMMA.16816.F32.BF16 R4, R20.reuse, R140, R4 ;  /* 0x0000008c1404723c */ /* 0x040fec0000041804 */
[C---:B------:R-:W-:Y:S05]  /*22eb0*/  HMMA.16816.F32.BF16 R8, R20.reuse, R142, R8 ;  /* 0x0000008e1408723c */ /* 0x040fea0000041808 */
[-CC-:B------:R-:W-:Y:S01]  /*22ec0*/  FFMA.FTZ R141, R36, R3.reuse, -R158.reuse ;  /* 0x00000003248d7223 */ /* 0x180fe2000001089e */
[C---:B------:R-:W-:Y:S05]  /*22ed0*/  HMMA.16816.F32.BF16 R68, R20.reuse, R120, R68 ;  /* 0x000000781444723c */ /* 0x040fea0000041844 */
[-C--:B------:R-:W-:Y:S01]  /*22ee0*/  FFMA.FTZ R140, R37, R3.reuse, -R158 ;  /* 0x00000003258c7223 */ /* 0x080fe2000001089e */
[C---:B------:R-:W-:Y:S01]  /*22ef0*/  HMMA.16816.F32.BF16 R72, R20.reuse, R122, R72 ;  /* 0x0000007a1448723c */ /* 0x040fe20000041848 */
[----:B------:R-:W2:Y:S01]  /*22f00*/  LDSM.16.MT88.4 R120, [R220+0x11800] ;  /* 0x01180000dc78783b */ /* 0x000ea20000004200 */
[----:B------:R-:W-:Y:S03]  /*22f10*/  MUFU.EX2 R141, R141 ;  /* 0x0000008d008d7308 */ /* 0x000fe60000000800 */
[-CC-:B------:R-:W-:Y:S01]  /*22f20*/  FFMA.FTZ R143, R38, R3.reuse, -R134.reuse ;  /* 0x00000003268f7223 */ /* 0x180fe20000010886 */
[C---:B---3--:R-:W-:Y:S06]  /*22f30*/  HMMA.16816.F32.BF16 R76, R20.reuse, R32, R76 ;  /* 0x00000020144c723c */ /* 0x048fec000004184c */
[----:B------:R-:W3:Y:S01]  /*22f40*/  MUFU.EX2 R140, R140 ;  /* 0x0000008c008c7308 */ /* 0x000ee20000000800 */
[-C--:B------:R-:W-:Y:S01]  /*22f50*/  FFMA.FTZ R142, R39, R3.reuse, -R134 ;  /* 0x00000003278e7223 */ /* 0x080fe20000010886 */
[C---:B------:R-:W-:Y:S01]  /*22f60*/  HMMA.16816.F32.BF16 R80, R20.reuse, R34, R80 ;  /* 0x000000221450723c */ /* 0x040fe20000041850 */
[----:B------:R-:W3:Y:S05]  /*22f70*/  LDSM.16.MT88.4 R32, [R223+0xe000] ;  /* 0x00e00000df20783b */ /* 0x000eea0000004200 */
[C---:B-----5:R-:W-:Y:S02]  /*22f80*/  HMMA.16816.F32.BF16 R84, R20.reuse, R116, R84 ;  /* 0x000000741454723c */ /* 0x060fe40000041854 */
[----:B------:R-:W-:Y:S01]  /*22f90*/  MUFU.EX2 R143, R143 ;  /* 0x0000008f008f7308 */ /* 0x000fe20000000800 */
[----:B------:R-:W5:Y:S03]  /*22fa0*/  LDSM.16.MT88.4 R36, [R221+0xe000] ;  /* 0x00e00000dd24783b */ /* 0x000f660000004200 */
[C---:B------:R-:W-:Y:S06]  /*22fb0*/  HMMA.16816.F32.BF16 R88, R20.reuse, R118, R88 ;  /* 0x000000761458723c */ /* 0x040fec0000041858 */
[----:B------:R-:W3:Y:S01]  /*22fc0*/  MUFU.EX2 R142, R142 ;  /* 0x0000008e008e7308 */ /* 0x000ee20000000800 */
[----:B------:R-:W-:Y:S01]  /*22fd0*/  LDSM.16.MT88.4 R116, [R221+0xe800] ;  /* 0x00e80000dd74783b */ /* 0x000fe20000004200 */
[C---:B-1----:R-:W-:Y:S06]  /*22fe0*/  HMMA.16816.F32.BF16 R92, R20.reuse, R24, R92 ;  /* 0x00000018145c723c */ /* 0x042fec000004185c */
[C---:B------:R-:W-:Y:S01]  /*22ff0*/  HMMA.16816.F32.BF16 R96, R20.reuse, R26, R96 ;  /* 0x0000001a1460723c */ /* 0x040fe20000041860 */
[----:B------:R-:W1:Y:S05]  /*23000*/  LDSM.16.MT88.4 R24, [R220+0xe000] ;  /* 0x00e00000dc18783b */ /* 0x000e6a0000004200 */
[C---:B----4-:R-:W-:Y:S06]  /*23010*/  HMMA.16816.F32.BF16 R12, R20.reuse, R28, R12 ;  /* 0x0000001c140c723c */ /* 0x050fec000004180c */
[C---:B------:R-:W-:Y:S01]  /*23020*/  HMMA.16816.F32.BF16 R100, R20.reuse, R30, R100 ;  /* 0x0000001e1464723c */ /* 0x040fe20000041864 */
[----:B------:R-:W4:Y:S05]  /*23030*/  LDSM.16.MT88.4 R28, [R219+0xe000] ;  /* 0x00e00000db1c783b */ /* 0x000f2a0000004200 */
[C---:B--2---:R-:W-:Y:S06]  /*23040*/  HMMA.16816.F32.BF16 R104, R20.reuse, R120, R104 ;  /* 0x000000781468723c */ /* 0x044fec0000041868 */
[C---:B------:R-:W-:Y:S05]  /*23050*/  HMMA.16816.F32.BF16 R16, R20.reuse, R122, R16 ;  /* 0x0000007a1410723c */ /* 0x040fea0000041810 */
[-CC-:B------:R-:W-:Y:S01]  /*23060*/  FFMA.FTZ R120, R44, R3.reuse, -R158.reuse ;  /* 0x000000032c787223 */ /* 0x180fe2000001089e */
[C---:B------:R-:W-:Y:S05]  /*23070*/  HMMA.16816.F32.BF16 R108, R20.reuse, R124, R108 ;  /* 0x0000007c146c723c */ /* 0x040fea000004186c */
[-C--:B------:R-:W-:Y:S01]  /*23080*/  FFMA.FTZ R121, R45, R3.reuse, -R158 ;  /* 0x000000032d797223 */ /* 0x080fe2000001089e */
[----:B------:R-:W-:Y:S01]  /*23090*/  HMMA.16816.F32.BF16 R112, R20, R126, R112 ;  /* 0x0000007e1470723c */ /* 0x000fe20000041870 */
[----:B------:R-:W-:Y:S01]  /*230a0*/  LDSM.16.MT88.4 R124, [R223+0xf800] ;  /* 0x00f80000df7c783b */ /* 0x000fe20000004200 */
[----:B------:R-:W-:Y:S03]  /*230b0*/  MUFU.EX2 R120, R120 ;  /* 0x0000007800787308 */ /* 0x000fe60000000800 */
[-CC-:B------:R-:W-:Y:S01]  /*230c0*/  FFMA.FTZ R122, R46, R3.reuse, -R134.reuse ;  /* 0x000000032e7a7223 */ /* 0x180fe20000010886 */
[----:B------:R-:W-:Y:S01]  /*230d0*/  FFMA.FTZ R123, R47, R3, -R134 ;  /* 0x000000032f7b7223 */ /* 0x000fe20000010886 */
[----:B---3--:R-:W-:Y:S02]  /*230e0*/  F2FP.BF16.F32.PACK_AB R20, R140, R141 ;  /* 0x0000008d8c14723e */ /* 0x008fe400000010ff */
[----:B------:R-:W-:Y:S03]  /*230f0*/  LDSM.16.MT88.4 R44, [R223+0xe800] ;  /* 0x00e80000df2c783b */ /* 0x000fe60000004200 */
[----:B------:R-:W2:Y:S01]  /*23100*/  MUFU.EX2 R121, R121 ;  /* 0x0000007900797308 */ /* 0x000ea20000000800 */
[----:B------:R-:W-:Y:S02]  /*23110*/  F2FP.BF16.F32.PACK_AB R21, R142, R143 ;  /* 0x0000008f8e15723e */ /* 0x000fe400000010ff */
[----:B------:R-:W-:Y:S02]  /*23120*/  F2FP.BF16.F32.PACK_AB R22, R178, R177 ;  /* 0x000000b1b216723e */ /* 0x000fe400000010ff */
[----:B------:R-:W-:Y:S05]  /*23130*/  F2FP.BF16.F32.PACK_AB R23, R180, R179 ;  /* 0x000000b3b417723e */ /* 0x000fea00000010ff */
[----:B------:R-:W-:Y:S02]  /*23140*/  MUFU.EX2 R122, R122 ;  /* 0x0000007a007a7308 */ /* 0x000fe40000000800 */
[C---:B------:R-:W-:Y:S08]  /*23150*/  HMMA.16816.F32.BF16 R4, R20.reuse, R32, R4 ;  /* 0x000000201404723c */ /* 0x040ff00000041804 */
[----:B------:R-:W3:Y:S01]  /*23160*/  MUFU.EX2 R123, R123 ;  /* 0x0000007b007b7308 */ /* 0x000ee20000000800 */
[C---:B------:R-:W-:Y:S01]  /*23170*/  HMMA.16816.F32.BF16 R8, R20.reuse, R34, R8 ;  /* 0x000000221408723c */ /* 0x040fe20000041808 */
[----:B------:R-:W3:Y:S05]  /*23180*/  LDSM.16.MT88.4 R32, [R221+0x12000] ;  /* 0x01200000dd20783b */ /* 0x000eea0000004200 */
[C---:B-----5:R-:W-:Y:S06]  /*23190*/  HMMA.16816.F32.BF16 R68, R20.reuse, R36, R68 ;  /* 0x000000241444723c */ /* 0x060fec0000041844 */
[C---:B------:R-:W-:Y:S01]  /*231a0*/  HMMA.16816.F32.BF16 R72, R20.reuse, R38, R72 ;  /* 0x000000261448723c */ /* 0x040fe20000041848 */
[----:B------:R-:W5:Y:S05]  /*231b0*/  LDSM.16.MT88.4 R36, [R220+0x12000] ;  /* 0x01200000dc24783b */ /* 0x000f6a0000004200 */
[C---:B-1----:R-:W-:Y:S06]  /*231c0*/  HMMA.16816.F32.BF16 R76, R20.reuse, R24, R76 ;  /* 0x00000018144c723c */ /* 0x042fec000004184c */
[C---:B------:R-:W-:Y:S01]  /*231d0*/  HMMA.16816.F32.BF16 R80, R20.reuse, R26, R80 ;  /* 0x0000001a1450723c */ /* 0x040fe20000041850 */
[----:B------:R-:W1:Y:S05]  /*231e0*/  LDSM.16.MT88.4 R24, [R219+0x12000] ;  /* 0x01200000db18783b */ /* 0x000e6a0000004200 */
[C---:B----4-:R-:W-:Y:S06]  /*231f0*/  HMMA.16816.F32.BF16 R84, R20.reuse, R28, R84 ;  /* 0x0000001c1454723c */ /* 0x050fec0000041854 */
[C---:B------:R-:W-:Y:S05]  /*23200*/  HMMA.16816.F32.BF16 R88, R20.reuse, R30, R88 ;  /* 0x0000001e1458723c */ /* 0x040fea0000041858 */
[----:B--2---:R-:W-:Y:S01]  /*23210*/  F2FP.BF16.F32.PACK_AB R28, R121, R120 ;  /* 0x00000078791c723e */ /* 0x004fe200000010ff */
[C---:B------:R-:W-:Y:S05]  /*23220*/  HMMA.16816.F32.BF16 R92, R20.reuse, R40, R92 ;  /* 0x00000028145c723c */ /* 0x040fea000004185c */
[----:B---3--:R-:W-:Y:S01]  /*23230*/  F2FP.BF16.F32.PACK_AB R29, R123, R122 ;  /* 0x0000007a7b1d723e */ /* 0x008fe200000010ff */
[C---:B------:R-:W-:Y:S01]  /*23240*/  HMMA.16816.F32.BF16 R96, R20.reuse, R42, R96 ;  /* 0x0000002a1460723c */ /* 0x040fe20000041860 */
[----:B------:R-:W2:Y:S04]  /*23250*/  LDSM.16.MT88.4 R40, [R220+0xe800] ;  /* 0x00e80000dc28783b */ /* 0x000ea80000004200 */
[----:B------:R-:W-:Y:S01]  /*23260*/  F2FP.BF16.F32.PACK_AB R30, R182, R181 ;  /* 0x000000b5b61e723e */ /* 0x000fe200000010ff */
[C---:B------:R-:W-:Y:S05]  /*23270*/  HMMA.16816.F32.BF16 R12, R20.reuse, R32, R12 ;  /* 0x00000020140c723c */ /* 0x040fea000004180c */
[----:B------:R-:W-:Y:S01]  /*23280*/  F2FP.BF16.F32.PACK_AB R31, R184, R183 ;  /* 0x000000b7b81f723e */ /* 0x000fe200000010ff */
[C---:B------:R-:W-:Y:S01]  /*23290*/  HMMA.16816.F32.BF16 R100, R20.reuse, R34, R100 ;  /* 0x000000221464723c */ /* 0x040fe20000041864 */
[----:B------:R-:W3:Y:S05]  /*232a0*/  LDSM.16.MT88.4 R32, [R219+0xe800] ;  /* 0x00e80000db20783b */ /* 0x000eea0000004200 */
[C---:B-----5:R-:W-:Y:S06]  /*232b0*/  HMMA.16816.F32.BF16 R104, R20.reuse, R36, R104 ;  /* 0x000000241468723c */ /* 0x060fec0000041868 */
[C---:B------:R-:W-:Y:S01]  /*232c0*/  HMMA.16816.F32.BF16 R16, R20.reuse, R38, R16 ;  /* 0x000000261410723c */ /* 0x040fe20000041810 */
[----:B------:R-:W4:Y:S05]  /*232d0*/  LDSM.16.MT88.4 R36, [R223+0x12800] ;  /* 0x01280000df24783b */ /* 0x000f2a0000004200 */
[C---:B-1----:R-:W-:Y:S06]  /*232e0*/  HMMA.16816.F32.BF16 R108, R20.reuse, R24, R108 ;  /* 0x00000018146c723c */ /* 0x042fec000004186c */
        /* <DEDUP_REMOVED lines=29> */
[----:B------:R-:W2:Y:S05]  /*234c0*/  LDSM.16.MT88.4 R28, [R221+0x13000] ;  /* 0x01300000dd1c783b */ /* 0x000eaa0000004200 */
[C---:B---3--:R-:W-:Y:S03]  /*234d0*/  HMMA.16816.F32.BF16 R4, R20.reuse, R36, R4 ;  /* 0x000000241404723c */ /* 0x048fe60000041804 */
[----:B------:R-:W3:Y:S03]  /*234e0*/  LDSM.16.MT88.4 R32, [R220+0x13000] ;  /* 0x01300000dc20783b */ /* 0x000ee60000004200 */
[C---:B------:R-:W-:Y:S05]  /*234f0*/  HMMA.16816.F32.BF16 R8, R20.reuse, R38, R8 ;  /* 0x000000261408723c */ /* 0x040fea0000041808 */
[----:B------:R-:W-:Y:S01]  /*23500*/  FADD.FTZ R37, R135, R164 ;  /* 0x000000a487257221 */ /* 0x000fe20000010000 */
[C---:B------:R-:W-:Y:S05]  /*23510*/  HMMA.16816.F32.BF16 R68, R20.reuse, R40, R68 ;  /* 0x000000281444723c */ /* 0x040fea0000041844 */
[----:B------:R-:W-:Y:S01]  /*23520*/  FADD.FTZ R37, R160, R37 ;  /* 0x00000025a0257221 */ /* 0x000fe20000010000 */
[C---:B------:R-:W-:Y:S01]  /*23530*/  HMMA.16816.F32.BF16 R72, R20.reuse, R42, R72 ;  /* 0x0000002a1448723c */ /* 0x040fe20000041848 */
[----:B------:R-:W-:Y:S04]  /*23540*/  LDSM.16.MT88.4 R40, [R219+0xf800] ;  /* 0x00f80000db28783b */ /* 0x000fe80000004200 */
[----:B------:R-:W-:Y:S01]  /*23550*/  FADD.FTZ R152, R152, R37 ;  /* 0x0000002598987221 */ /* 0x000fe20000010000 */
[C---:B------:R-:W-:Y:S03]  /*23560*/  HMMA.16816.F32.BF16 R76, R20.reuse, R44, R76 ;  /* 0x0000002c144c723c */ /* 0x040fe6000004184c */
[----:B------:R-:W-:Y:S02]  /*23570*/  LDSM.16.MT88.4 R36, [R221+0xf800] ;  /* 0x00f80000dd24783b */ /* 0x000fe40000004200 */
[----:B------:R-:W-:Y:S01]  /*23580*/  FADD.FTZ R153, R153, R152 ;  /* 0x0000009899997221 */ /* 0x000fe20000010000 */
[C---:B------:R-:W-:Y:S05]  /*23590*/  HMMA.16816.F32.BF16 R80, R20.reuse, R46, R80 ;  /* 0x0000002e1450723c */ /* 0x040fea0000041850 */
[-C--:B------:R-:W-:Y:S01]  /*235a0*/  FFMA.FTZ R45, R61, R3.reuse, -R158 ;  /* 0x000000033d2d7223 */ /* 0x080fe2000001089e */
[C---:B-1----:R-:W-:Y:S05]  /*235b0*/  HMMA.16816.F32.BF16 R84, R20.reuse, R24, R84 ;  /* 0x000000181454723c */ /* 0x042fea0000041854 */
[----:B------:R-:W1:Y:S01]  /*235c0*/  MUFU.EX2 R45, R45 ;  /* 0x0000002d002d7308 */ /* 0x000e620000000800 */
[C---:B------:R-:W-:Y:S01]  /*235d0*/  HMMA.16816.F32.BF16 R88, R20.reuse, R26, R88 ;  /* 0x0000001a1458723c */ /* 0x040fe20000041858 */
[----:B------:R-:W4:Y:S04]  /*235e0*/  LDSM.16.MT88.4 R24, [R219+0x13000] ;  /* 0x01300000db18783b */ /* 0x000f280000004200 */
[-CC-:B------:R-:W-:Y:S01]  /*235f0*/  FFMA.FTZ R44, R62, R3.reuse, -R134.reuse ;  /* 0x000000033e2c7223 */ /* 0x180fe20000010886 */
[C---:B------:R-:W-:Y:S05]  /*23600*/  HMMA.16816.F32.BF16 R92, R20.reuse, R48, R92 ;  /* 0x00000030145c723c */ /* 0x040fea000004185c */
[----:B------:R-:W-:Y:S01]  /*23610*/  MUFU.EX2 R44, R44 ;  /* 0x0000002c002c7308 */ /* 0x000fe20000000800 */
[C---:B------:R-:W-:Y:S05]  /*23620*/  HMMA.16816.F32.BF16 R96, R20.reuse, R50, R96 ;  /* 0x000000321460723c */ /* 0x040fea0000041860 */
[-C--:B------:R-:W-:Y:S01]  /*23630*/  FFMA.FTZ R47, R63, R3.reuse, -R134 ;  /* 0x000000033f2f7223 */ /* 0x080fe20000010886 */
[C---:B--2---:R-:W-:Y:S05]  /*23640*/  HMMA.16816.F32.BF16 R12, R20.reuse, R28, R12 ;  /* 0x0000001c140c723c */ /* 0x044fea000004180c */
[----:B------:R-:W2:Y:S01]  /*23650*/  MUFU.EX2 R47, R47 ;  /* 0x0000002f002f7308 */ /* 0x000ea20000000800 */
[C---:B------:R-:W-:Y:S05]  /*23660*/  HMMA.16816.F32.BF16 R100, R20.reuse, R30, R100 ;  /* 0x0000001e1464723c */ /* 0x040fea0000041864 */
[-C--:B------:R-:W-:Y:S01]  /*23670*/  FFMA.FTZ R46, R64, R3.reuse, -R158 ;  /* 0x00000003402e7223 */ /* 0x080fe2000001089e */
[C---:B---3--:R-:W-:Y:S05]  /*23680*/  HMMA.16816.F32.BF16 R104, R20.reuse, R32, R104 ;  /* 0x000000201468723c */ /* 0x048fea0000041868 */
[-C--:B------:R-:W-:Y:S01]  /*23690*/  FFMA.FTZ R48, R66, R3.reuse, -R134 ;  /* 0x0000000342307223 */ /* 0x080fe20000010886 */
[C---:B------:R-:W-:Y:S01]  /*236a0*/  HMMA.16816.F32.BF16 R16, R20.reuse, R34, R16 ;  /* 0x000000221410723c */ /* 0x040fe20000041810 */
[----:B------:R-:W-:Y:S01]  /*236b0*/  MUFU.EX2 R46, R46 ;  /* 0x0000002e002e7308 */ /* 0x000fe20000000800 */
[----:B------:R-:W3:Y:S03]  /*236c0*/  LDSM.16.MT88.4 R32, [R220+0xf800] ;  /* 0x00f80000dc20783b */ /* 0x000ee60000004200 */
[-C--:B------:R-:W-:Y:S01]  /*236d0*/  FFMA.FTZ R158, R65, R3.reuse, -R158 ;  /* 0x00000003419e7223 */ /* 0x080fe2000001089e */
[C---:B----4-:R-:W-:Y:S05]  /*236e0*/  HMMA.16816.F32.BF16 R108, R20.reuse, R24, R108 ;  /* 0x00000018146c723c */ /* 0x050fea000004186c */
[----:B------:R-:W4:Y:S01]  /*236f0*/  MUFU.EX2 R49, R158 ;  /* 0x0000009e00317308 */ /* 0x000f220000000800 */
[----:B------:R-:W-:Y:S01]  /*23700*/  FFMA.FTZ R134, R67, R3, -R134 ;  /* 0x0000000343867223 */ /* 0x000fe20000010886 */
[----:B------:R-:W-:Y:S01]  /*23710*/  HMMA.16816.F32.BF16 R112, R20, R26, R112 ;  /* 0x0000001a1470723c */ /* 0x000fe20000041870 */
[----:B------:R-:W5:Y:S07]  /*23720*/  LDSM.16.MT88.4 R20, [R223+0x13800] ;  /* 0x01380000df14783b */ /* 0x000f6e0000004200 */
[----:B------:R-:W-:Y:S03]  /*23730*/  MUFU.EX2 R48, R48 ;  /* 0x0000003000307308 */ /* 0x000fe60000000800 */
[----:B-1----:R-:W-:Y:S01]  /*23740*/  F2FP.BF16.F32.PACK_AB R28, R45, R60 ;  /* 0x0000003c2d1c723e */ /* 0x002fe200000010ff */
[----:B------:R-:W-:Y:S01]  /*23750*/  FADD.FTZ R166, R166, R153 ;  /* 0x00000099a6a67221 */ /* 0x000fe20000010000 */
[----:B--2---:R-:W-:Y:S03]  /*23760*/  F2FP.BF16.F32.PACK_AB R29, R47, R44 ;  /* 0x0000002c2f1d723e */ /* 0x004fe600000010ff */
[----:B------:R-:W-:Y:S01]  /*23770*/  FADD.FTZ R165, R165, R166 ;  /* 0x000000a6a5a57221 */ /* 0x000fe20000010000 */
[----:B------:R-:W-:Y:S01]  /*23780*/  MOV R135, R0 ;  /* 0x0000000000877202 */ /* 0x000fe20000000f00 */
[----:B------:R-:W1:Y:S01]  /*23790*/  MUFU.EX2 R247, R134 ;  /* 0x0000008600f77308 */ /* 0x000e620000000800 */
[----:B----4-:R-:W-:Y:S01]  /*237a0*/  F2FP.BF16.F32.PACK_AB R30, R49, R46 ;  /* 0x0000002e311e723e */ /* 0x010fe200000010ff */
[----:B------:R-:W-:Y:S01]  /*237b0*/  FADD.FTZ R50, R170, R165 ;  /* 0x000000a5aa327221 */ /* 0x000fe20000010000 */
[----:B------:R-:W-:Y:S03]  /*237c0*/  FADD.FTZ R3, R175, R150 ;  /* 0x00000096af037221 */ /* 0x000fe60000010000 */
[----:B------:R-:W-:Y:S01]  /*237d0*/  FADD.FTZ R50, R169, R50 ;  /* 0x00000032a9327221 */ /* 0x000fe20000010000 */
[----:B------:R-:W-:Y:S03]  /*237e0*/  FADD.FTZ R3, R176, R3 ;  /* 0x00000003b0037221 */ /* 0x000fe60000010000 */
[----:B------:R-:W-:Y:S01]  /*237f0*/  FADD.FTZ R171, R171, R50 ;  /* 0x00000032abab7221 */ /* 0x000fe20000010000 */
[----:B------:R-:W-:Y:S03]  /*23800*/  FADD.FTZ R146, R146, R3 ;  /* 0x0000000392927221 */ /* 0x000fe60000010000 */
[----:B------:R-:W-:Y:S01]  /*23810*/  FADD.FTZ R171, R148, R171 ;  /* 0x000000ab94ab7221 */ /* 0x000fe20000010000 */
[----:B------:R-:W-:Y:S01]  /*23820*/  FADD.FTZ R146, R147, R146 ;  /* 0x0000009293927221 */ /* 0x000fe20000010000 */
[----:B-1----:R-:W-:Y:S02]  /*23830*/  F2FP.BF16.F32.PACK_AB R31, R247, R48 ;  /* 0x00000030f71f723e */ /* 0x002fe400000010ff */
[----:B------:R-:W-:Y:S01]  /*23840*/  FADD.FTZ R174, R174, R171 ;  /* 0x000000abaeae7221 */ /* 0x000fe20000010000 */
[----:B------:R-:W-:Y:S03]  /*23850*/  FADD.FTZ R143, R143, R146 ;  /* 0x000000928f8f7221 */ /* 0x000fe60000010000 */
[----:B------:R-:W-:Y:S01]  /*23860*/  FADD.FTZ R151, R151, R174 ;  /* 0x000000ae97977221 */ /* 0x000fe20000010000 */
[----:B------:R-:W-:Y:S01]  /*23870*/  FADD.FTZ R142, R142, R143 ;  /* 0x0000008f8e8e7221 */ /* 0x000fe20000010000 */
        /* <DEDUP_REMOVED lines=10> */
[C---:B---3--:R-:W-:Y:S05]  /*23920*/  HMMA.16816.F32.BF16 R76, R28.reuse, R32, R76 ;  /* 0x000000201c4c723c */ /* 0x048fea000004184c */
[----:B------:R-:W-:Y:S01]  /*23930*/  FADD.FTZ R179, R179, R142 ;  /* 0x0000008eb3b37221 */ /* 0x000fe20000010000 */
[C---:B------:R-:W-:Y:S05]  /*23940*/  HMMA.16816.F32.BF16 R80, R28.reuse, R34, R80 ;  /* 0x000000221c50723c */ /* 0x040fea0000041850 */
[----:B------:R-:W-:Y:S01]  /*23950*/  FADD.FTZ R177, R177, R140 ;  /* 0x0000008cb1b17221 */ /* 0x000fe20000010000 */
[C---:B------:R-:W-:Y:S05]  /*23960*/  HMMA.16816.F32.BF16 R84, R28.reuse, R40, R84 ;  /* 0x000000281c54723c */ /* 0x040fea0000041854 */
[----:B------:R-:W-:Y:S01]  /*23970*/  FADD.FTZ R179, R180, R179 ;  /* 0x000000b3b4b37221 */ /* 0x000fe20000010000 */
[C---:B------:R-:W-:Y:S05]  /*23980*/  HMMA.16816.F32.BF16 R88, R28.reuse, R42, R88 ;  /* 0x0000002a1c58723c */ /* 0x040fea0000041858 */
[----:B------:R-:W-:Y:S01]  /*23990*/  FADD.FTZ R177, R178, R177 ;  /* 0x000000b1b2b17221 */ /* 0x000fe20000010000 */
[C---:B-----5:R-:W-:Y:S05]  /*239a0*/  HMMA.16816.F32.BF16 R92, R28.reuse, R20, R92 ;  /* 0x000000141c5c723c */ /* 0x060fea000004185c */
        /* <DEDUP_REMOVED lines=8> */
[C---:B-1----:R-:W-:Y:S03]  /*23a30*/  HMMA.16816.F32.BF16 R120, R28.reuse, R4, R12 ;  /* 0x000000041c78723c */ /* 0x042fe6000004180c */
[----:B------:R-:W-:Y:S01]  /*23a40*/  FADD.FTZ R181, R182, R181 ;  /* 0x000000b5b6b57221 */ /* 0x000fe20000010000 */
[----:B------:R-:W-:Y:S02]  /*23a50*/  FADD.FTZ R54, R54, R183 ;  /* 0x000000b736367221 */ /* 0x000fe40000010000 */
[C---:B------:R-:W-:Y:S05]  /*23a60*/  HMMA.16816.F32.BF16 R100, R28.reuse, R6, R100 ;  /* 0x000000061c64723c */ /* 0x040fea0000041864 */
[----:B------:R-:W-:Y:S01]  /*23a70*/  FADD.FTZ R52, R52, R181 ;  /* 0x000000b534347221 */ /* 0x000fe20000010000 */
[C---:B------:R-:W-:Y:S05]  /*23a80*/  HMMA.16816.F32.BF16 R104, R28.reuse, R116, R104 ;  /* 0x000000741c68723c */ /* 0x040fea0000041868 */
[----:B------:R-:W-:Y:S01]  /*23a90*/  FADD.FTZ R55, R55, R54 ;  /* 0x0000003637377221 */ /* 0x000fe20000010000 */
[C---:B------:R-:W-:Y:S05]  /*23aa0*/  HMMA.16816.F32.BF16 R116, R28.reuse, R118, R16 ;  /* 0x000000761c74723c */ /* 0x040fea0000041810 */
[----:B------:R-:W-:Y:S01]  /*23ab0*/  FADD.FTZ R53, R53, R52 ;  /* 0x0000003435357221 */ /* 0x000fe20000010000 */
[C---:B--2---:R-:W-:Y:S05]  /*23ac0*/  HMMA.16816.F32.BF16 R108, R28.reuse, R8, R108 ;  /* 0x000000081c6c723c */ /* 0x044fea000004186c */
[----:B------:R-:W-:Y:S01]  /*23ad0*/  FADD.FTZ R58, R58, R55 ;  /* 0x000000373a3a7221 */ /* 0x000fe20000010000 */
[----:B------:R-:W-:Y:S01]  /*23ae0*/  FADD.FTZ R56, R56, R53 ;  /* 0x0000003538387221 */ /* 0x000fe20000010000 */
[----:B------:R-:W-:Y:S04]  /*23af0*/  HMMA.16816.F32.BF16 R112, R28, R10, R112 ;  /* 0x0000000a1c70723c */ /* 0x000fe80000041870 */
[----:B------:R-:W-:Y:S01]  /*23b00*/  FADD.FTZ R59, R59, R58 ;  /* 0x0000003a3b3b7221 */ /* 0x000fe20000010000 */
[----:B------:R-:W-:Y:S03]  /*23b10*/  FADD.FTZ R57, R57, R56 ;  /* 0x0000003839397221 */ /* 0x000fe60000010000 */
        /* <DEDUP_REMOVED lines=8> */
[----:B------:R-:W-:Y:S06]  /*23ba0*/  @P0 BRA `(.L_x_1971) ;  /* 0xffffffb0006c0947 */ /* 0x000fec000383ffff */
.L_x_1962:
[----:B------:R-:W1:Y:S01]  /*23bb0*/  S2R R11, SR_TID.X ;  /* 0x00000000000b7919 */ /* 0x000e620000002100 */
[----:B------:R-:W2:Y:S08]  /*23bc0*/  LDC.64 R6, c[0x0][0x208] ;  /* 0x00008200ff067b82 */ /* 0x000eb00000000a00 */
[----:B------:R-:W3:Y:S01]  /*23bd0*/  LDC.64 R8, c[0x0][0x198] ;  /* 0x00006600ff087b82 */ /* 0x000ee20000000a00 */
[----:B--2---:R-:W-:-:S02]  /*23be0*/  R2UR UR4, R6 ;  /* 0x00000000060472ca */ /* 0x004fc400000e0000 */
[----:B------:R-:W-:Y:S02]  /*23bf0*/  R2UR UR5, R7 ;  /* 0x00000000070572ca */ /* 0x000fe400000e0000 */
[----:B-1----:R-:W-:-:S04]  /*23c00*/  SHF.R.S32.HI R10, RZ, 0x1f, R11 ;  /* 0x0000001fff0a7819 */ /* 0x002fc8000001140b */
[----:B------:R-:W-:-:S04]  /*23c10*/  LEA.HI R4, R10, R11, RZ, 0x5 ;  /* 0x0000000b0a047211 */ /* 0x000fc800078f28ff */
[----:B------:R-:W-:-:S03]  /*23c20*/  LOP3.LUT R4, R4, 0xffffffe0, RZ, 0xc0, !PT ;  /* 0xffffffe004047812 */ /* 0x000fc600078ec0ff */
[----:B---3--:R1:W5:Y:S01]  /*23c30*/  LD.E R5, desc[UR4][R8.64+0xd8] ;  /* 0x0000d80408057980 */ /* 0x008362000c101900 */
[----:B------:R-:W-:Y:S01]  /*23c40*/  UMOV UR4, 0xffffffff ;  /* 0xffffffff00047882 */ /* 0x000fe20000000000 */
[----:B------:R-:W-:Y:S01]  /*23c50*/  LEA.HI R10, R10, R11, RZ, 0x4 ;  /* 0x0000000b0a0a7211 */ /* 0x000fe200078f20ff */
[----:B------:R-:W-:-:S05]  /*23c60*/  IMAD.IADD R4, R11, 0x1, -R4 ;  /* 0x000000010b047824 */ /* 0x000fca00078e0a04 */
[----:B------:R-:W-:-:S04]  /*23c70*/  SHF.R.S32.HI R3, RZ, 0x1f, R4 ;  /* 0x0000001fff037819 */ /* 0x000fc80000011404 */
[----:B------:R-:W-:Y:S02]  /*23c80*/  LEA.HI R4, R3, R4, RZ, 0x2 ;  /* 0x0000000403047211 */ /* 0x000fe400078f10ff */
[----:B------:R-:W-:Y:S02]  /*23c90*/  SHF.R.S32.HI R3, RZ, 0x4, R10 ;  /* 0x00000004ff037819 */ /* 0x000fe4000001140a */
[----:B------:R-:W-:Y:S01]  /*23ca0*/  SHF.R.S32.HI R4, RZ, 0x2, R4 ;  /* 0x00000002ff047819 */ /* 0x000fe20000011404 */
[----:B------:R-:W-:Y:S06]  /*23cb0*/  BRA.DIV UR4, `(.L_x_1972) ;  /* 0x00000016046c7947 */ /* 0x000fec000b800000 */
[----:B------:R-:W2:Y:S04]  /*23cc0*/  SHFL.BFLY PT, R11, R248, 0x2, 0x1f ;  /* 0x0c401f00f80b7f89 */ /* 0x000ea800000e0000 */
[----:B------:R-:W3:Y:S01]  /*23cd0*/  SHFL.BFLY PT, R16, R247, 0x2, 0x1f ;  /* 0x0c401f00f7107f89 */ /* 0x000ee200000e0000 */
[----:B--2---:R-:W-:Y:S01]  /*23ce0*/  FADD.FTZ R14, R11, R248 ;  /* 0x000000f80b0e7221 */ /* 0x004fe20000010000 */
[----:B---3--:R-:W-:-:S04]  /*23cf0*/  FADD.FTZ R15, R16, R247 ;  /* 0x000000f7100f7221 */ /* 0x008fc80000010000 */
[----:B------:R-:W2:Y:S04]  /*23d00*/  SHFL.BFLY PT, R11, R14, 0x1, 0x1f ;  /* 0x0c201f000e0b7f89 */ /* 0x000ea800000e0000 */
[----:B------:R3:W4:Y:S01]  /*23d10*/  SHFL.BFLY PT, R16, R15, 0x1, 0x1f ;  /* 0x0c201f000f107f89 */ /* 0x00072200000e0000 */
[----:B--2---:R-:W-:-:S07]  /*23d20*/  FADD.FTZ R11, R14, R11 ;  /* 0x0000000b0e0b7221 */ /* 0x004fce0000010000 */
.L_x_1993:
[----:B------:R-:W3:Y:S01]  /*23d30*/  S2R R14, SR_TID.X ;  /* 0x00000000000e7919 */ /* 0x000ee20000002100 */
[----:B----4-:R-:W-:Y:S01]  /*23d40*/  FADD.FTZ R10, R15, R16 ;  /* 0x000000100f0a7221 */ /* 0x010fe20000010000 */
[----:B------:R-:W-:Y:S01]  /*23d50*/  FSETP.NE.FTZ.AND P4, PT, R11, RZ, PT ;  /* 0x000000ff0b00720b */ /* 0x000fe20003f95000 */
[----:B------:R-:W2:Y:S01]  /*23d60*/  S2UR UR4, SR_CgaCtaId ;  /* 0x00000000000479c3 */ /* 0x000ea20000008800 */
[----:B------:R-:W-:-:S07]  /*23d70*/  MOV R13, 0x3f800000 ;  /* 0x3f800000000d7802 */ /* 0x000fce0000000f00 */
[----:B------:R-:W-:Y:S01]  /*23d80*/  BAR.SYNC.DEFER_BLOCKING 0x0 ;  /* 0x0000000000007b1d */ /* 0x000fe20000010000 */
[----:B------:R-:W-:Y:S02]  /*23d90*/  FSETP.NE.FTZ.AND P3, PT, R10, RZ, PT ;  /* 0x000000ff0a00720b */ /* 0x000fe40003f75000 */
[----:B------:R-:W-:Y:S02]  /*23da0*/  MOV R12, 0x3f800000 ;  /* 0x3f800000000c7802 */ /* 0x000fe40000000f00 */
[C---:B------:R-:W-:Y:S01]  /*23db0*/  R2UR UR12, R6.reuse ;  /* 0x00000000060c72ca */ /* 0x040fe200000e0000 */
[----:B------:R-:W-:Y:S01]  /*23dc0*/  UMOV UR5, 0x400 ;  /* 0x0000040000057882 */ /* 0x000fe20000000000 */
[C---:B------:R-:W-:Y:S02]  /*23dd0*/  R2UR UR13, R7.reuse ;  /* 0x00000000070d72ca */ /* 0x040fe400000e0000 */
[----:B------:R-:W-:Y:S01]  /*23de0*/  R2UR UR10, R6 ;  /* 0x00000000060a72ca */ /* 0x000fe200000e0000 */
[----:B------:R-:W4:Y:S01]  /*23df0*/  @P4 MUFU.RCP R13, R11 ;  /* 0x0000000b000d4308 */ /* 0x000f220000001000 */
[----:B------:R-:W-:-:S07]  /*23e00*/  R2UR UR11, R7 ;  /* 0x00000000070b72ca */ /* 0x000fce00000e0000 */
[----:B------:R-:W1:Y:S01]  /*23e10*/  @P3 MUFU.RCP R12, R10 ;  /* 0x0000000a000c3308 */ /* 0x000e620000001000 */
[----:B--2---:R-:W-:Y:S01]  /*23e20*/  ULEA UR4, UR4, UR5, 0x18 ;  /* 0x0000000504047291 */ /* 0x004fe2000f8ec03f */
[----:B---3--:R-:W-:Y:S01]  /*23e30*/  SHF.R.S32.HI R15, RZ, 0x1f, R14 ;  /* 0x0000001fff0f7819 */ /* 0x008fe2000001140e */
[C---:B----4-:R-:W-:Y:S01]  /*23e40*/  FMUL.FTZ R128, R13.reuse, R128 ;  /* 0x000000800d807220 */ /* 0x050fe20000410000 */
[C---:B------:R-:W-:Y:S01]  /*23e50*/  FMUL.FTZ R129, R13.reuse, R129 ;  /* 0x000000810d817220 */ /* 0x040fe20000410000 */
[----:B------:R-:W-:Y:S01]  /*23e60*/  FMUL.FTZ R124, R13, R124 ;  /* 0x0000007c0d7c7220 */ /* 0x000fe20000410000 */
[----:B------:R-:W-:Y:S01]  /*23e70*/  LEA.HI R16, R15, R14, RZ, 0x2 ;  /* 0x0000000e0f107211 */ /* 0x000fe200078f10ff */
[C---:B------:R-:W-:Y:S01]  /*23e80*/  FMUL.FTZ R125, R13.reuse, R125 ;  /* 0x0000007d0d7d7220 */ /* 0x040fe20000410000 */
[C---:B------:R-:W-:Y:S01]  /*23e90*/  FMUL.FTZ R68, R13.reuse, R68 ;  /* 0x000000440d447220 */ /* 0x040fe20000410000 */
[C---:B------:R-:W-:Y:S01]  /*23ea0*/  FMUL.FTZ R69, R13.reuse, R69 ;  /* 0x000000450d457220 */ /* 0x040fe20000410000 */
[--C-:B------:R-:W-:Y:S01]  /*23eb0*/  SHF.R.S32.HI R18, RZ, 0x2, R16.reuse ;  /* 0x00000002ff127819 */ /* 0x100fe20000011410 */
[C---:B------:R-:W-:Y:S01]  /*23ec0*/  FMUL.FTZ R72, R13.reuse, R72 ;  /* 0x000000480d487220 */ /* 0x040fe20000410000 */
[----:B------:R-:W-:Y:S01]  /*23ed0*/  SHF.R.S32.HI R17, RZ, 0x1f, R16 ;  /* 0x0000001fff117819 */ /* 0x000fe20000011410 */
[C---:B------:R-:W-:Y:S01]  /*23ee0*/  FMUL.FTZ R73, R13.reuse, R73 ;  /* 0x000000490d497220 */ /* 0x040fe20000410000 */
[----:B------:R-:W-:Y:S01]  /*23ef0*/  LOP3.LUT R19, R16, 0x1ffffffc, RZ, 0xc0, !PT ;  /* 0x1ffffffc10137812 */ /* 0x000fe200078ec0ff */
[----:B------:R-:W-:Y:S01]  /*23f00*/  FMUL.FTZ R76, R13, R76 ;  /* 0x0000004c0d4c7220 */ /* 0x000fe20000410000 */
[----:B------:R-:W-:Y:S01]  /*23f10*/  LEA.HI R17, R17, R18, RZ, 0x3 ;  /* 0x0000001211117211 */ /* 0x000fe200078f18ff */
[----:B------:R-:W-:Y:S01]  /*23f20*/  FMUL.FTZ R77, R13, R77 ;  /* 0x0000004d0d4d7220 */ /* 0x000fe20000410000 */
[----:B------:R-:W-:Y:S01]  /*23f30*/  IADD3 R19, -R19, R14, RZ ;  /* 0x0000000e13137210 */ /* 0x000fe20007ffe1ff */
[----:B------:R-:W-:Y:S01]  /*23f40*/  FMUL.FTZ R80, R13, R80 ;  /* 0x000000500d507220 */ /* 0x000fe20000410000 */
[----:B------:R-:W-:Y:S01]  /*23f50*/  LOP3.LUT R17, R17, 0xfffffff8, RZ, 0xc0, !PT ;  /* 0xfffffff811117812 */ /* 0x000fe200078ec0ff */
[C---:B------:R-:W-:Y:S01]  /*23f60*/  FMUL.FTZ R81, R13.reuse, R81 ;  /* 0x000000510d517220 */ /* 0x040fe20000410000 */
[C---:B------:R-:W-:Y:S01]  /*23f70*/  FMUL.FTZ R84, R13.reuse, R84 ;  /* 0x000000540d547220 */ /* 0x040fe20000410000 */
[C---:B------:R-:W-:Y:S01]  /*23f80*/  FMUL.FTZ R85, R13.reuse, R85 ;  /* 0x000000550d557220 */ /* 0x040fe20000410000 */
[----:B------:R-:W-:Y:S01]  /*23f90*/  IADD3 R18, R18, -R17, RZ ;  /* 0x8000001112127210 */ /* 0x000fe20007ffe0ff */
[----:B------:R-:W-:Y:S01]  /*23fa0*/  FMUL.FTZ R88, R13, R88 ;  /* 0x000000580d587220 */ /* 0x000fe20000410000 */
        /* <DEDUP_REMOVED lines=9> */
[C---:B------:R-:W-:Y:S01]  /*24040*/  FMUL.FTZ R97, R13.reuse, R97 ;  /* 0x000000610d617220 */ /* 0x040fe20000410000 */
        /* <DEDUP_REMOVED lines=8> */
[C---:B------:R-:W-:Y:S01]  /*240d0*/  FMUL.FTZ R104, R13.reuse, R104 ;  /* 0x000000680d687220 */ /* 0x040fe20000410000 */
[C---:B------:R-:W-:Y:S01]  /*240e0*/  FMUL.FTZ R105, R13.reuse, R105 ;  /* 0x000000690d697220 */ /* 0x040fe20000410000 */
[C---:B------:R-:W-:Y:S01]  /*240f0*/  FMUL.FTZ R116, R13.reuse, R116 ;  /* 0x000000740d747220 */ /* 0x040fe20000410000 */
[C---:B------:R-:W-:Y:S01]  /*24100*/  FMUL.FTZ R117, R13.reuse, R117 ;  /* 0x000000750d757220 */ /* 0x040fe20000410000 */
[C---:B------:R-:W-:Y:S01]  /*24110*/  FMUL.FTZ R108, R13.reuse, R108 ;  /* 0x0000006c0d6c7220 */ /* 0x040fe20000410000 */
[C---:B------:R-:W-:Y:S01]  /*24120*/  FMUL.FTZ R109, R13.reuse, R109 ;  /* 0x0000006d0d6d7220 */ /* 0x040fe20000410000 */
[----:B------:R-:W-:Y:S01]  /*24130*/  R2P PR, R18, 0x6 ;  /* 0x0000000612007804 */ /* 0x000fe20000000000 */
[C---:B------:R-:W-:Y:S01]  /*24140*/  FMUL.FTZ R112, R13.reuse, R112 ;  /* 0x000000700d707220 */ /* 0x040fe20000410000 */
[----:B------:R-:W-:Y:S01]  /*24150*/  FMUL.FTZ R113, R13, R113 ;  /* 0x000000710d717220 */ /* 0x000fe20000410000 */
[----:B------:R-:W-:Y:S01]  /*24160*/  LEA R19, R19, UR4, 0x2 ;  /* 0x0000000413137c11 */ /* 0x000fe2000f8e10ff */
[C---:B-1----:R-:W-:Y:S01]  /*24170*/  FMUL.FTZ R131, R12.reuse, R131 ;  /* 0x000000830c837220 */ /* 0x042fe20000410000 */
[----:B------:R-:W-:Y:S01]  /*24180*/  MOV R13, 0x40 ;  /* 0x00000040000d7802 */ /* 0x000fe20000000f00 */
        /* <DEDUP_REMOVED lines=31> */
[----:B------:R-:W-:Y:S01]  /*24380*/  MOV R12, 0x80 ;  /* 0x00000080000c7802 */ /* 0x000fe20000000f00 */
[----:B------:R-:W-:Y:S01]  /*24390*/  STS.64 [R19], R128 ;  /* 0x0000008013007388 */ /* 0x000fe20000000a00 */
[----:B------:R-:W-:-:S02]  /*243a0*/  IADD3 R18, R19, -0x20, RZ ;  /* 0xffffffe013127810 */ /* 0x000fc40007ffe0ff */
[----:B------:R-:W-:Y:S01]  /*243b0*/  SEL R13, R13, 0xffffffc0, !P1 ;  /* 0xffffffc00d0d7807 */ /* 0x000fe20004800000 */
[----:B------:R-:W-:Y:S01]  /*243c0*/  STS.64 [R19+0x800], R130 ;  /* 0x0008008213007388 */ /* 0x000fe20000000a00 */
[C---:B------:R-:W-:Y:S02]  /*243d0*/  @P0 IADD3 R18, R19.reuse, 0x20, RZ ;  /* 0x0000002013120810 */ /* 0x040fe40007ffe0ff */
[----:B------:R-:W-:Y:S02]  /*243e0*/  SEL R21, R12, 0xffffff80, !P2 ;  /* 0xffffff800c157807 */ /* 0x000fe40005000000 */
[----:B------:R-:W-:Y:S01]  /*243f0*/  IADD3 R20, R19, R13, RZ ;  /* 0x0000000d13147210 */ /* 0x000fe20007ffe0ff */
[----:B------:R-:W-:Y:S01]  /*24400*/  STS.64 [R18], R124 ;  /* 0x0000007c12007388 */ /* 0x000fe20000000a00 */
[-C--:B------:R-:W-:Y:S02]  /*24410*/  IADD3 R12, R13, R18.reuse, RZ ;  /* 0x000000120d0c7210 */ /* 0x080fe40007ffe0ff */
[----:B------:R-:W-:Y:S01]  /*24420*/  IADD3 R13, R19, R21, RZ ;  /* 0x00000015130d7210 */ /* 0x000fe20007ffe0ff */
[----:B------:R-:W-:Y:S01]  /*24430*/  STS.64 [R18+0x800], R126 ;  /* 0x0008007e12007388 */ /* 0x000fe20000000a00 */
[----:B------:R-:W-:-:S02]  /*24440*/  IADD3 R22, R21, R18, RZ ;  /* 0x0000001215167210 */ /* 0x000fc40007ffe0ff */
[-C--:B------:R-:W-:Y:S01]  /*24450*/  IADD3 R23, R20, R21.reuse, RZ ;  /* 0x0000001514177210 */ /* 0x080fe20007ffe0ff */
[----:B------:R-:W-:Y:S01]  /*24460*/  STS.64 [R20], R68 ;  /* 0x0000004414007388 */ /* 0x000fe20000000a00 */
[----:B------:R-:W-:-:S03]  /*24470*/  IADD3 R21, R12, R21, RZ ;  /* 0x000000150c157210 */ /* 0x000fc60007ffe0ff */
[----:B------:R-:W-:Y:S04]  /*24480*/  STS.64 [R20+0x800], R70 ;  /* 0x0008004614007388 */ /* 0x000fe80000000a00 */
[----:B------:R-:W-:Y:S04]  /*24490*/  STS.64 [R12], R72 ;  /* 0x000000480c007388 */ /* 0x000fe80000000a00 */
        /* <DEDUP_REMOVED lines=25> */
[----:B-1----:R-:W4:Y:S04]  /*24630*/  LD.E.64 R18, desc[UR12][R8.64+0xb0] ;  /* 0x0000b00c08127980 */ /* 0x002f28000c101b00 */
[----:B--2---:R-:W2:Y:S01]  /*24640*/  LD.E R20, desc[UR10][R8.64+0x60] ;  /* 0x0000600a08147980 */ /* 0x004ea2000c101900 */
[----:B---3--:R-:W-:Y:S01]  /*24650*/  LEA.HI R13, R15, R14, RZ, 0x4 ;  /* 0x0000000e0f0d7211 */ /* 0x008fe200078f20ff */
[----:B------:R-:W1:Y:S02]  /*24660*/  @P4 MUFU.LG2 R24, R11 ;  /* 0x0000000b00184308 */ /* 0x000e640000000c00 */
[----:B------:R3:W5:Y:S01]  /*24670*/  LD.E R12, desc[UR10][R8.64+0xcc] ;  /* 0x0000cc0a080c7980 */ /* 0x000762000c101900 */
[----:B------:R-:W-:-:S03]  /*24680*/  LOP3.LUT R13, R13, 0xfffffff0, RZ, 0xc0, !PT ;  /* 0xfffffff00d0d7812 */ /* 0x000fc600078ec0ff */
[----:B------:R3:W5:Y:S02]  /*24690*/  LD.E.64 R82, desc[UR10][R8.64+0x78] ;  /* 0x0000780a08527980 */ /* 0x000764000c101b00 */
[----:B------:R-:W1:Y:S01]  /*246a0*/  @P3 MUFU.LG2 R25, R10 ;  /* 0x0000000a00193308 */ /* 0x000e620000000c00 */
[----:B------:R-:W-:Y:S01]  /*246b0*/  IADD3 R13, -R13, R14, RZ ;  /* 0x0000000e0d0d7210 */ /* 0x000fe20007ffe1ff */
[----:B------:R3:W5:Y:S03]  /*246c0*/  LD.E.64 R84, desc[UR10][R8.64+0xa8] ;  /* 0x0000a80a08547980 */ /* 0x000766000c101b00 */
[----:B----4-:R-:W-:Y:S02]  /*246d0*/  LEA.HI R22, R13, R13, RZ, 0x1 ;  /* 0x0000000d0d167211 */ /* 0x010fe400078f08ff */
[----:B------:R-:W-:Y:S02]  /*246e0*/  SHF.L.U32 R21, R3, 0x6, RZ ;  /* 0x0000000603157819 */ /* 0x000fe400000006ff */
[----:B------:R-:W-:-:S02]  /*246f0*/  SHF.L.U32 R26, R22, 0x2, RZ ;  /* 0x00000002161a7819 */ /* 0x000fc400000006ff */
[----:B------:R-:W-:Y:S01]  /*24700*/  LOP3.LUT R21, R21, 0x1c0, RZ, 0xc0, !PT ;  /* 0x000001c015157812 */ /* 0x000fe200078ec0ff */
[----:B-1----:R-:W-:Y:S01]  /*24710*/  @P4 FMUL.FTZ R24, R24, 0.69314718246459960938 ;  /* 0x3f31721818184820 */ /* 0x002fe20000410000 */
[----:B------:R-:W-:Y:S02]  /*24720*/  LOP3.LUT R22, R22, 0xffffffe, RZ, 0xc0, !PT ;  /* 0x0ffffffe16167812 */ /* 0x000fe400078ec0ff */
[----:B------:R-:W-:Y:S01]  /*24730*/  LOP3.LUT R23, R21, 0x38, R26, 0xf8, !PT ;  /* 0x0000003815177812 */ /* 0x000fe200078ef81a */
[----:B------:R-:W-:Y:S01]  /*24740*/  @P3 FMUL.FTZ R25, R25, 0.69314718246459960938 ;  /* 0x3f31721819193820 */ /* 0x000fe20000410000 */
[----:B------:R-:W-:Y:S02]  /*24750*/  SHF.R.U32.HI R10, RZ, 0x3, R21 ;  /* 0x00000003ff0a7819 */ /* 0x000fe40000011615 */
[----:B------:R-:W-:Y:S02]  /*24760*/  SHF.R.S32.HI R21, RZ, 0x1f, R16 ;  /* 0x0000001fff157819 */ /* 0x000fe40000011410 */
[----:B------:R-:W-:Y:S01]  /*24770*/  MOV R15, 0xff800000 ;  /* 0xff800000000f7802 */ /* 0x000fe20000000f00 */
[C---:B-----5:R-:W-:Y:S01]  /*24780*/  @P4 FFMA.FTZ R15, R5.reuse, R2, R24 ;  /* 0x00000002050f4223 */ /* 0x060fe20000010018 */
[----:B------:R-:W-:Y:S01]  /*24790*/  MOV R11, 0xff800000 ;  /* 0xff800000000b7802 */ /* 0x000fe20000000f00 */
[----:B------:R-:W-:Y:S01]  /*247a0*/  @P3 FFMA.FTZ R11, R5, R0, R25 ;  /* 0x00000000050b3223 */ /* 0x000fe20000010019 */
[----:B------:R-:W-:-:S02]  /*247b0*/  LEA.HI R21, R21, R16, RZ, 0x2 ;  /* 0x0000001015157211 */ /* 0x000fc400078f10ff */
[----:B------:R-:W-:Y:S02]  /*247c0*/  LOP3.LUT R10, R23, R10, RZ, 0x3c, !PT ;  /* 0x0000000a170a7212 */ /* 0x000fe400078e3cff */
[----:B------:R-:W-:Y:S02]  /*247d0*/  IADD3 R5, R13, -R22, RZ ;  /* 0x800000160d057210 */ /* 0x000fe40007ffe0ff */
[----:B------:R-:W-:Y:S02]  /*247e0*/  LOP3.LUT R17, R17, 0xffffffe0, RZ, 0xc0, !PT ;  /* 0xffffffe011117812 */ /* 0x000fe400078ec0ff */
[----:B------:R-:W-:Y:S02]  /*247f0*/  LOP3.LUT R21, R21, 0xffffffc, RZ, 0xc0, !PT ;  /* 0x0ffffffc15157812 */ /* 0x000fe400078ec0ff */
[----:B------:R-:W-:Y:S02]  /*24800*/  LEA R0, R5, R10, 0x2 ;  /* 0x0000000a05007211 */ /* 0x000fe400078e10ff */
[----:B------:R-:W-:-:S02]  /*24810*/  IADD3 R17, -R17, R14, RZ ;  /* 0x0000000e11117210 */ /* 0x000fc40007ffe1ff */
[----:B------:R-:W-:Y:S02]  /*24820*/  IADD3 R21, R16, -R21, RZ ;  /* 0x8000001510157210 */ /* 0x000fe40007ffe0ff */
[----:B------:R-:W-:Y:S02]  /*24830*/  SHF.L.U32 R2, R237, 0x6, RZ ;  /* 0x00000006ed027819 */ /* 0x000fe400000006ff */
[----:B------:R-:W-:Y:S01]  /*24840*/  LEA R0, R0, UR4, 0x2 ;  /* 0x0000000400007c11 */ /* 0x000fe2000f8e10ff */
[----:B------:R-:W-:Y:S01]  /*24850*/  BAR.SYNC.DEFER_BLOCKING 0x0 ;  /* 0x0000000000007b1d */ /* 0x000fe20000010000 */
[----:B------:R-:W-:Y:S02]  /*24860*/  LEA R5, R21, R4, 0x4 ;  /* 0x0000000415057211 */ /* 0x000fe400078e20ff */
[----:B------:R-:W-:-:S03]  /*24870*/  LOP3.LUT P0, RZ, R17, 0x3, RZ, 0xc0, !PT ;  /* 0x0000000311ff7812 */ /* 0x000fc6000780c0ff */
[----:B------:R3:W1:Y:S04]  /*24880*/  LDS.128 R76, [R0] ;  /* 0x00000000004c7984 */ /* 0x0006680000000c00 */
[----:B------:R3:W4:Y:S04]  /*24890*/  LDS.128 R72, [R0+0x800] ;  /* 0x0008000000487984 */ /* 0x0007280000000c00 */
[----:B------:R3:W1:Y:S04]  /*248a0*/  LDS.128 R68, [R0+0x1000] ;  /* 0x0010000000447984 */ /* 0x0006680000000c00 */
        /* <DEDUP_REMOVED lines=10> */
[----:B------:R3:W1:Y:S01]  /*24950*/  LDS.128 R24, [R0+0x6800] ;  /* 0x0068000000187984 */ /* 0x0006620000000c00 */
[----:B------:R-:W-:Y:S01]  /*24960*/  BSSY B0, `(.L_x_1973) ;  /* 0x0000016000007945 */ /* 0x000fe20003800000 */
[----:B------:R-:W-:-:S04]  /*24970*/  IMAD R18, R18, UR8, R241 ;  /* 0x0000000812127c24 */ /* 0x000fc8000f8e02f1 */
[----:B--2---:R-:W-:Y:S02]  /*24980*/  IMAD R18, R18, R20, R239 ;  /* 0x0000001412127224 */ /* 0x004fe400078e02ef */
[----:B------:R3:W2:Y:S02]  /*24990*/  LDS.128 R20, [R0+0x7000] ;  /* 0x0070000000147984 */ /* 0x0006a40000000c00 */
[----:B------:R-:W-:Y:S02]  /*249a0*/  IMAD R4, R19, R18, R2 ;  /* 0x0000001213047224 */ /* 0x000fe400078e0202 */
[----:B------:R3:W1:Y:S01]  /*249b0*/  LDS.128 R16, [R0+0x7800] ;  /* 0x0078000000107984 */ /* 0x0006620000000c00 */
[----:B----4-:R-:W-:Y:S05]  /*249c0*/  @P0 BRA `(.L_x_1974) ;  /* 0x00000000003c0947 */ /* 0x010fea0003800000 */
[----:B---3--:R-:W-:Y:S01]  /*249d0*/  IMAD R0, R237, -0x40, R240 ;  /* 0xffffffc0ed007824 */ /* 0x008fe200078e02f0 */
[----:B------:R-:W-:Y:S01]  /*249e0*/  SHF.R.S32.HI R2, RZ, 0x1f, R4 ;  /* 0x0000001fff027819 */ /* 0x000fe20000011404 */
[----:B------:R-:W-:-:S03]  /*249f0*/  VIADD R81, R5, 0x8 ;  /* 0x0000000805517836 */ /* 0x000fc60000000000 */
[-C--:B------:R-:W-:Y:S02]  /*24a00*/  ISETP.GE.AND P2, PT, R5, R0.reuse, PT ;  /* 0x000000000500720c */ /* 0x080fe40003f46270 */
[----:B------:R-:W-:Y:S02]  /*24a10*/  ISETP.GE.AND P1, PT, R81, R0, PT ;  /* 0x000000005100720c */ /* 0x000fe40003f26270 */
[----:B------:R-:W-:-:S04]  /*24a20*/  IADD3 R0, P0, R4, R5, RZ ;  /* 0x0000000504007210 */ /* 0x000fc80007f1e0ff */
[----:B------:R-:W-:Y:S02]  /*24a30*/  LEA.HI.X.SX32 R5, R5, R2, 0x1, P0 ;  /* 0x0000000205057211 */ /* 0x000fe400000f0eff */
[----:B------:R-:W-:-:S03]  /*24a40*/  LEA R80, P0, R0, R84, 0x2 ;  /* 0x0000005400507211 */ /* 0x000fc600078010ff */
[C---:B------:R-:W-:Y:S02]  /*24a50*/  @!P2 R2UR UR10, R6.reuse ;  /* 0x00000000060aa2ca */ /* 0x040fe400000e0000 */
[C---:B------:R-:W-:Y:S02]  /*24a60*/  @!P2 R2UR UR11, R7.reuse ;  /* 0x00000000070ba2ca */ /* 0x040fe400000e0000 */
[----:B------:R-:W-:Y:S02]  /*24a70*/  @!P1 R2UR UR4, R6 ;  /* 0x00000000060492ca */ /* 0x000fe400000e0000 */
[----:B------:R-:W-:Y:S02]  /*24a80*/  @!P1 R2UR UR5, R7 ;  /* 0x00000000070592ca */ /* 0x000fe400000e0000 */
[----:B------:R-:W-:-:S07]  /*24a90*/  LEA.HI.X R81, R0, R85, R5, 0x2, P0 ;  /* 0x0000005500517211 */ /* 0x000fce00000f1405 */
[----:B------:R4:W-:Y:S04]  /*24aa0*/  @!P2 ST.E desc[UR10][R80.64], R15 ;  /* 0x0000000f5000a985 */ /* 0x0009e8000c10190a */
[----:B------:R4:W-:Y:S02]  /*24ab0*/  @!P1 ST.E desc[UR4][R80.64+0x20], R11 ;  /* 0x0000200b50009985 */ /* 0x0009e4000c101904 */
.L_x_1974:
[----:B------:R-:W-:Y:S05]  /*24ac0*/  BSYNC B0 ;  /* 0x0000000000007941 */ /* 0x000fea0003800000 */
.L_x_1973:
[----:B------:R-:W-:Y:S01]  /*24ad0*/  IMAD.SHL.U32 R14, R13, 0x4, RZ ;  /* 0x000000040d0e7824 */ /* 0x000fe200078e00ff */
[----:B------:R-:W-:Y:S02]  /*24ae0*/  R2UR UR4, R6 ;  /* 0x00000000060472ca */ /* 0x000fe400000e0000 */
[----:B------:R-:W-:Y:S02]  /*24af0*/  R2UR UR5, R7 ;  /* 0x00000000070572ca */ /* 0x000fe400000e0000 */
[----:B----4-:R-:W-:Y:S01]  /*24b00*/  SHF.R.S32.HI R15, RZ, 0x1f, R14 ;  /* 0x0000001fff0f7819 */ /* 0x010fe2000001140e */
[----:B------:R-:W-:Y:S02]  /*24b10*/  IMAD R240, R237, -0x40, R240 ;  /* 0xffffffc0edf07824 */ /* 0x000fe400078e02f0 */
[----:B------:R-:W-:Y:S02]  /*24b20*/  VIADD R11, R3, 0x8 ;  /* 0x00000008030b7836 */ /* 0x000fe40000000000 */
[----:B------:R-:W-:-:S02]  /*24b30*/  IMAD R12, R4, R12, RZ ;  /* 0x0000000c040c7224 */ /* 0x000fc400078e02ff */
[----:B------:R-:W-:Y:S01]  /*24b40*/  IMAD.WIDE R80, R3, 0x80, R14 ;  /* 0x0000008003507825 */ /* 0x000fe200078e020e */
[----:B------:R-:W-:-:S03]  /*24b50*/  ISETP.GE.AND P0, PT, R11, R240, PT ;  /* 0x000000f00b00720c */ /* 0x000fc60003f06270 */
[C---:B------:R-:W-:Y:S01]  /*24b60*/  VIADD R5, R3.reuse, 0x18 ;  /* 0x0000001803057836 */ /* 0x040fe20000000000 */
[----:B------:R-:W-:Y:S01]  /*24b70*/  IADD3 R11, P2, R80, R12, RZ ;  /* 0x0000000c500b7210 */ /* 0x000fe20007f5e0ff */
[----:B---3--:R3:W5:Y:S01]  /*24b80*/  LD.E R8, desc[UR4][R8.64+0xc0] ;  /* 0x0000c00408087980 */ /* 0x008762000c101900 */
[----:B------:R-:W-:Y:S01]  /*24b90*/  VIADD R13, R3, 0x10 ;  /* 0x00000010030d7836 */ /* 0x000fe20000000000 */
[----:B------:R-:W-:Y:S01]  /*24ba0*/  BSSY B0, `(.L_x_1975) ;  /* 0x000001b000007945 */ /* 0x000fe20003800000 */
[----:B------:R-:W-:Y:S02]  /*24bb0*/  LEA.HI.X.SX32 R0, R12, R81, 0x1, P2 ;  /* 0x000000510c007211 */ /* 0x000fe400010f0eff */
[----:B------:R-:W-:Y:S02]  /*24bc0*/  LEA R10, P2, R11, R82, 0x2 ;  /* 0x000000520b0a7211 */ /* 0x000fe400078410ff */
[----:B------:R-:W-:Y:S01]  /*24bd0*/  ISETP.GE.AND P6, PT, R5, R240, PT ;  /* 0x000000f00500720c */ /* 0x000fe20003fc6270 */
[----:B------:R-:W-:Y:S01]  /*24be0*/  VIADD R5, R3, 0x20 ;  /* 0x0000002003057836 */ /* 0x000fe20000000000 */
[----:B------:R-:W-:-:S02]  /*24bf0*/  LEA.HI.X R11, R11, R83, R0, 0x2, P2 ;  /* 0x000000530b0b7211 */ /* 0x000fc400010f1400 */
[-C--:B------:R-:W-:Y:S02]  /*24c00*/  ISETP.GE.AND P2, PT, R3, R240.reuse, PT ;  /* 0x000000f00300720c */ /* 0x080fe40003f46270 */
[-C--:B------:R-:W-:Y:S01]  /*24c10*/  ISETP.GE.AND P5, PT, R5, R240.reuse, PT ;  /* 0x000000f00500720c */ /* 0x080fe20003fa6270 */
[----:B------:R-:W-:Y:S01]  /*24c20*/  VIADD R5, R3, 0x30 ;  /* 0x0000003003057836 */ /* 0x000fe20000000000 */
[----:B------:R-:W-:-:S04]  /*24c30*/  ISETP.GE.AND P1, PT, R13, R240, PT ;  /* 0x000000f00d00720c */ /* 0x000fc80003f26270 */
[----:B------:R-:W-:Y:S01]  /*24c40*/  ISETP.GE.AND P3, PT, R5, R240, PT ;  /* 0x000000f00500720c */ /* 0x000fe20003f66270 */
[----:B------:R-:W-:Y:S02]  /*24c50*/  VIADD R5, R14, 0x40 ;  /* 0x000000400e057836 */ /* 0x000fe40000000000 */
[C---:B---3--:R-:W-:Y:S02]  /*24c60*/  VIADD R9, R3.reuse, 0x28 ;  /* 0x0000002803097836 */ /* 0x048fe40000000000 */
[----:B------:R-:W-:-:S03]  /*24c70*/  VIADD R3, R3, 0x38 ;  /* 0x0000003803037836 */ /* 0x000fc60000000000 */
[----:B------:R-:W-:Y:S01]  /*24c80*/  ISETP.GE.AND P4, PT, R9, R240, PT ;  /* 0x000000f00900720c */ /* 0x000fe20003f86270 */
[----:B------:R-:W-:-:S12]  /*24c90*/  @P2 BRA `(.L_x_1976) ;  /* 0x00000000002c2947 */ /* 0x000fd80003800000 */
[----:B-----5:R-:W-:-:S13]  /*24ca0*/  ISETP.GE.AND P2, PT, R14, R8, PT ;  /* 0x000000080e00720c */ /* 0x020fda0003f46270 */
[C---:B------:R-:W-:Y:S02]  /*24cb0*/  @!P2 R2UR UR10, R6.reuse ;  /* 0x00000000060aa2ca */ /* 0x040fe400000e0000 */
[C---:B------:R-:W-:Y:S02]  /*24cc0*/  @!P2 R2UR UR11, R7.reuse ;  /* 0x00000000070ba2ca */ /* 0x040fe400000e0000 */
[----:B------:R-:W-:Y:S02]  /*24cd0*/  @!P2 R2UR UR4, R6 ;  /* 0x000000000604a2ca */ /* 0x000fe400000e0000 */
[----:B------:R-:W-:-:S09]  /*24ce0*/  @!P2 R2UR UR5, R7 ;  /* 0x000000000705a2ca */ /* 0x000fd200000e0000 */
[----:B-1----:R3:W-:Y:S04]  /*24cf0*/  @!P2 ST.E.64 desc[UR10][R10.64], R76 ;  /* 0x0000004c0a00a985 */ /* 0x0027e8000c101b0a */
[----:B------:R3:W-:Y:S01]  /*24d00*/  @!P2 ST.E.64 desc[UR4][R10.64+0x8], R78 ;  /* 0x0000084e0a00a985 */ /* 0x0007e2000c101b04 */
[----:B------:R-:W-:-:S13]  /*24d10*/  ISETP.GE.AND P2, PT, R5, R8, PT ;  /* 0x000000080500720c */ /* 0x000fda0003f46270 */
[----:B------:R-:W-:Y:S02]  /*24d20*/  @!P2 R2UR UR4, R6 ;  /* 0x000000000604a2ca */ /* 0x000fe400000e0000 */
[----:B------:R-:W-:-:S13]  /*24d30*/  @!P2 R2UR UR5, R7 ;  /* 0x000000000705a2ca */ /* 0x000fda00000e0000 */
[----:B------:R3:W-:Y:S02]  /*24d40*/  @!P2 ST.E.128 desc[UR4][R10.64+0x100], R44 ;  /* 0x0001002c0a00a985 */ /* 0x0007e4000c101d04 */
.L_x_1976:
[----:B------:R-:W-:Y:S05]  /*24d50*/  BSYNC B0 ;  /* 0x0000000000007941 */ /* 0x000fea0003800000 */
.L_x_1975:
[----:B------:R-:W-:Y:S01]  /*24d60*/  BSSY B0, `(.L_x_1977) ;  /* 0x000000b000007945 */ /* 0x000fe20003800000 */
[----:B------:R-:W-:-:S03]  /*24d70*/  ISETP.GE.AND P2, PT, R3, R240, PT ;  /* 0x000000f00300720c */ /* 0x000fc60003f46270 */
[----:B------:R-:W-:Y:S10]  /*24d80*/  @P0 BRA `(.L_x_1978) ;  /* 0x0000000000200947 */ /* 0x000ff40003800000 */
[----:B-----5:R-:W-:-:S13]  /*24d90*/  ISETP.GE.AND P0, PT, R14, R8, PT ;  /* 0x000000080e00720c */ /* 0x020fda0003f06270 */
[----:B------:R-:W-:Y:S02]  /*24da0*/  @!P0 R2UR UR4, R6 ;  /* 0x00000000060482ca */ /* 0x000fe400000e0000 */
[----:B------:R-:W-:-:S13]  /*24db0*/  @!P0 R2UR UR5, R7 ;  /* 0x00000000070582ca */ /* 0x000fda00000e0000 */
[----:B------:R4:W-:Y:S01]  /*24dc0*/  @!P0 ST.E.128 desc[UR4][R10.64+0x1000], R72 ;  /* 0x001000480a008985 */ /* 0x0009e2000c101d04 */
[----:B------:R-:W-:-:S13]  /*24dd0*/  ISETP.GE.AND P0, PT, R5, R8, PT ;  /* 0x000000080500720c */ /* 0x000fda0003f06270 */
[----:B------:R-:W-:Y:S02]  /*24de0*/  @!P0 R2UR UR4, R6 ;  /* 0x00000000060482ca */ /* 0x000fe400000e0000 */
[----:B------:R-:W-:-:S13]  /*24df0*/  @!P0 R2UR UR5, R7 ;  /* 0x00000000070582ca */ /* 0x000fda00000e0000 */
[----:B-1----:R4:W-:Y:S02]  /*24e00*/  @!P0 ST.E.128 desc[UR4][R10.64+0x1100], R40 ;  /* 0x001100280a008985 */ /* 0x0029e4000c101d04 */
.L_x_1978:
[----:B------:R-:W-:Y:S05]  /*24e10*/  BSYNC B0 ;  /* 0x0000000000007941 */ /* 0x000fea0003800000 */
.L_x_1977:
[----:B------:R-:W-:Y:S04]  /*24e20*/  BSSY B0, `(.L_x_1979) ;  /* 0x000000a000007945 */ /* 0x000fe80003800000 */
[----:B------:R-:W-:Y:S05]  /*24e30*/  @P1 BRA `(.L_x_1980) ;  /* 0x0000000000201947 */ /* 0x000fea0003800000 */
[-C--:B-----5:R-:W-:Y:S02]  /*24e40*/  ISETP.GE.AND P1, PT, R14, R8.reuse, PT ;  /* 0x000000080e00720c */ /* 0x0a0fe40003f26270 */
[----:B------:R-:W-:-:S11]  /*24e50*/  ISETP.GE.AND P0, PT, R5, R8, PT ;  /* 0x000000080500720c */ /* 0x000fd60003f06270 */
[C---:B------:R-:W-:Y:S02]  /*24e60*/  @!P1 R2UR UR10, R6.reuse ;  /* 0x00000000060a92ca */ /* 0x040fe400000e0000 */
[C---:B------:R-:W-:Y:S02]  /*24e70*/  @!P1 R2UR UR11, R7.reuse ;  /* 0x00000000070b92ca */ /* 0x040fe400000e0000 */
[----:B------:R-:W-:Y:S02]  /*24e80*/  @!P0 R2UR UR4, R6 ;  /* 0x00000000060482ca */ /* 0x000fe400000e0000 */
[----:B------:R-:W-:-:S09]  /*24e90*/  @!P0 R2UR UR5, R7 ;  /* 0x00000000070582ca */ /* 0x000fd200000e0000 */
[----:B-1----:R1:W-:Y:S04]  /*24ea0*/  @!P1 ST.E.128 desc[UR10][R10.64+0x2000], R68 ;  /* 0x002000440a009985 */ /* 0x0023e8000c101d0a */
[----:B------:R1:W-:Y:S02]  /*24eb0*/  @!P0 ST.E.128 desc[UR4][R10.64+0x2100], R36 ;  /* 0x002100240a008985 */ /* 0x0003e4000c101d04 */
.L_x_1980:
[----:B------:R-:W-:Y:S05]  /*24ec0*/  BSYNC B0 ;  /* 0x0000000000007941 */ /* 0x000fea0003800000 */
.L_x_1979:
        /* <DEDUP_REMOVED lines=10> */
.L_x_1982:
[----:B------:R-:W-:Y:S05]  /*24f70*/  BSYNC B0 ;  /* 0x0000000000007941 */ /* 0x000fea0003800000 */
.L_x_1981:
        /* <DEDUP_REMOVED lines=10> */
.L_x_1984:
[----:B------:R-:W-:Y:S05]  /*25020*/  BSYNC B0 ;  /* 0x0000000000007941 */ /* 0x000fea0003800000 */
.L_x_1983:
        /* <DEDUP_REMOVED lines=10> */
.L_x_1986:
[----:B------:R-:W-:Y:S05]  /*250d0*/  BSYNC B0 ;  /* 0x0000000000007941 */ /* 0x000fea0003800000 */
.L_x_1985:
        /* <DEDUP_REMOVED lines=9> */
[----:B--2---:R1:W-:Y:S02]  /*25170*/  @!P0 ST.E.128 desc[UR4][R10.64+0x6100], R20 ;  /* 0x006100140a008985 */ /* 0x0043e4000c101d04 */
.L_x_1988:
[----:B------:R-:W-:Y:S05]  /*25180*/  BSYNC B0 ;  /* 0x0000000000007941 */ /* 0x000fea0003800000 */
.L_x_1987:
[----:B------:R-:W-:-:S04]  /*25190*/  MOV R239, 0x0 ;  /* 0x0000000000ef7802 */ /* 0x000fc80000000f00 */
[----:B-12345:R-:W-:Y:S05]  /*251a0*/  @P2 RET.REL.NODEC R238 `(_ZN5flash24flash_fwd_splitkv_kernelI23Flash_fwd_kernel_traitsILi128ELi64ELi128ELi4ELb0ELb0EN7cutlass10bfloat16_tE19Flash_kernel_traitsILi128ELi64ELi128ELi4ES3_EELb1ELb0ELb0ELb0ELb0ELb0ELb1ELb1EEEvNS_16Flash_fwd_paramsE) ;  /* 0xfffffdacee942950 */ /* 0x03efea0003c3ffff */
[-C--:B------:R-:W-:Y:S01]  /*251b0*/  ISETP.GE.AND P1, PT, R14, R8.reuse, PT ;  /* 0x000000080e00720c */ /* 0x080fe20003f26270 */
[----:B------:R-:W-:Y:S01]  /*251c0*/  IMAD.MOV.U32 R239, RZ, RZ, 0x0 ;  /* 0x00000000ffef7424 */ /* 0x000fe200078e00ff */
[----:B------:R-:W-:-:S11]  /*251d0*/  ISETP.GE.AND P0, PT, R5, R8, PT ;  /* 0x000000080500720c */ /* 0x000fd60003f06270 */
[----:B------:R-:W-:Y:S02]  /*251e0*/  @!P1 R2UR UR4, R6 ;  /* 0x00000000060492ca */ /* 0x000fe400000e0000 */
[----:B------:R-:W-:-:S13]  /*251f0*/  @!P1 R2UR UR5, R7 ;  /* 0x00000000070592ca */ /* 0x000fda00000e0000 */
[----:B------:R1:W-:Y:S02]  /*25200*/  @!P1 ST.E.128 desc[UR4][R10.64+0x7000], R48 ;  /* 0x007000300a009985 */ /* 0x0003e4000c101d04 */
[----:B-1----:R-:W-:Y:S05]  /*25210*/  @P0 RET.REL.NODEC R238 `(_ZN5flash24flash_fwd_splitkv_kernelI23Flash_fwd_kernel_traitsILi128ELi64ELi128ELi4ELb0ELb0EN7cutlass10bfloat16_tE19Flash_kernel_traitsILi128ELi64ELi128ELi4ES3_EELb1ELb0ELb0ELb0ELb0ELb0ELb1ELb1EEEvNS_16Flash_fwd_paramsE) ;  /* 0xfffffdacee780950 */ /* 0x002fea0003c3ffff */
[----:B------:R-:W-:Y:S01]  /*25220*/  R2UR UR4, R6 ;  /* 0x00000000060472ca */ /* 0x000fe200000e0000 */
[----:B------:R-:W-:Y:S01]  /*25230*/  IMAD.MOV.U32 R239, RZ, RZ, 0x0 ;  /* 0x00000000ffef7424 */ /* 0x000fe200078e00ff */
[----:B------:R-:W-:-:S13]  /*25240*/  R2UR UR5, R7 ;  /* 0x00000000070572ca */ /* 0x000fda00000e0000 */
[----:B------:R1:W-:Y:S02]  /*25250*/  ST.E.128 desc[UR4][R10.64+0x7100], R16 ;  /* 0x007100100a007985 */ /* 0x0003e4000c101d04 */
[----:B-1----:R-:W-:Y:S05]  /*25260*/  RET.REL.NODEC R238 `(_ZN5flash24flash_fwd_splitkv_kernelI23Flash_fwd_kernel_traitsILi128ELi64ELi128ELi4ELb0ELb0EN7cutlass10bfloat16_tE19Flash_kernel_traitsILi128ELi64ELi128ELi4ES3_EELb1ELb0ELb0ELb0ELb0ELb0ELb1ELb1EEEvNS_16Flash_fwd_paramsE) ;  /* 0xfffffdacee647950 */ /* 0x002fea0003c3ffff */
.L_x_1972:
[----:B------:R-:W-:Y:S01]  /*25270*/  MOV R13, 0x2 ;  /* 0x00000002000d7802 */ /* 0x000fe20000000f00 */
[----:B------:R-:W-:Y:S01]  /*25280*/  IMAD.MOV.U32 R10, RZ, RZ, 0x1f ;  /* 0x0000001fff0a7424 */ /* 0x000fe200078e00ff */
[----:B------:R-:W-:-:S07]  /*25290*/  MOV R12, 0xffffffff ;  /* 0xffffffff000c7802 */ /* 0x000fce0000000f00 */
[----:B-1---5:R-:W-:Y:S05]  /*252a0*/  WARPSYNC.COLLECTIVE R12, `(.L_x_1989) ;  /* 0x000000000c087348 */ /* 0x022fea0003c00000 */
[----:B------:R2:W3:Y:S02]  /*252b0*/  SHFL.BFLY P0, R16, R248, R13, R10 ;  /* 0x0c00000df8107389 */ /* 0x0004e4000000000a */
[----:B-123-5:R-:W-:Y:S01]  /*252c0*/  ENDCOLLECTIVE ;  /* 0x000000000000791b */ /* 0x02efe20003800000 */
.L_x_1989:
[----:B------:R-:W-:Y:S02]  /*252d0*/  IMAD.MOV.U32 R11, RZ, RZ, R16 ;  /* 0x000000ffff0b7224 */ /* 0x000fe400078e0010 */
[----:B------:R-:W-:Y:S02]  /*252e0*/  IMAD.MOV.U32 R13, RZ, RZ, 0x1 ;  /* 0x00000001ff0d7424 */ /* 0x000fe400078e00ff */
[----:B------:R-:W-:-:S05]  /*252f0*/  FADD.FTZ R14, R11, R248 ;  /* 0x000000f80b0e7221 */ /* 0x000fca0000010000 */
[----:B------:R-:W-:-:S07]  /*25300*/  MOV R248, R14 ;  /* 0x0000000e00f87202 */ /* 0x000fce0000000f00 */
[----:B------:R-:W-:Y:S05]  /*25310*/  WARPSYNC.COLLECTIVE R12, `(.L_x_1990) ;  /* 0x000000000c087348 */ /* 0x000fea0003c00000 */
[----:B------:R1:W2:Y:S02]  /*25320*/  SHFL.BFLY P0, R16, R248, R13, R10 ;  /* 0x0c00000df8107389 */ /* 0x0002a4000000000a */
[----:B-12---:R-:W-:Y:S01]  /*25330*/  ENDCOLLECTIVE ;  /* 0x000000000000791b */ /* 0x006fe20003800000 */
.L_x_1990:
[----:B------:R-:W-:Y:S01]  /*25340*/  MOV R248, R247 ;  /* 0x000000f700f87202 */ /* 0x000fe20000000f00 */
[----:B------:R-:W-:Y:S01]  /*25350*/  IMAD.MOV.U32 R13, RZ, RZ, 0x2 ;  /* 0x00000002ff0d7424 */ /* 0x000fe200078e00ff */
[----:B------:R-:W-:-:S07]  /*25360*/  MOV R11, R16 ;  /* 0x00000010000b7202 */ /* 0x000fce0000000f00 */
[----:B------:R-:W-:Y:S05]  /*25370*/  WARPSYNC.COLLECTIVE R12, `(.L_x_1991) ;  /* 0x000000000c087348 */ /* 0x000fea0003c00000 */
[----:B------:R1:W2:Y:S02]  /*25380*/  SHFL.BFLY P0, R16, R248, R13, R10 ;  /* 0x0c00000df8107389 */ /* 0x0002a4000000000a */
[----:B-12---:R-:W-:Y:S01]  /*25390*/  ENDCOLLECTIVE ;  /* 0x000000000000791b */ /* 0x006fe20003800000 */
.L_x_1991:
[----:B------:R-:W-:Y:S01]  /*253a0*/  FADD.FTZ R11, R14, R11 ;  /* 0x0000000b0e0b7221 */ /* 0x000fe20000010000 */
[----:B------:R-:W-:Y:S01]  /*253b0*/  FADD.FTZ R15, R16, R247 ;  /* 0x000000f7100f7221 */ /* 0x000fe20000010000 */
[----:B------:R-:W-:-:S04]  /*253c0*/  MOV R13, 0x1 ;  /* 0x00000001000d7802 */ /* 0x000fc80000000f00 */
[----:B------:R-:W-:-:S07]  /*253d0*/  MOV R248, R15 ;  /* 0x0000000f00f87202 */ /* 0x000fce0000000f00 */
[----:B------:R-:W-:Y:S05]  /*253e0*/  WARPSYNC.COLLECTIVE R12, `(.L_x_1992) ;  /* 0x000000000c087348 */ /* 0x000fea0003c00000 */
[----:B------:R1:W2:Y:S02]  /*253f0*/  SHFL.BFLY P0, R16, R248, R13, R10 ;  /* 0x0c00000df8107389 */ /* 0x0002a4000000000a */
[----:B-12---:R-:W-:Y:S01]  /*25400*/  ENDCOLLECTIVE ;  /* 0x000000000000791b */ /* 0x006fe20003800000 */
.L_x_1992:
[----:B------:R-:W-:Y:S05]  /*25410*/  BRA `(.L_x_1993) ;  /* 0xffffffe800447947 */ /* 0x000fea000383ffff */
.L_x_1994:
        /* <DEDUP_REMOVED lines=14> */
.L_x_8434:


//--------------------- .text._ZN5flash24flash_fwd_splitkv_kernelI23Flash_fwd_kernel_traitsILi128ELi64ELi128ELi4ELb0ELb0EN7cutlass10bfloat16_tE19Flash_kernel_traitsILi128ELi64ELi128ELi4ES3_EELb1ELb0ELb0ELb0ELb0ELb1ELb1ELb1EEEvNS_16Flash_fwd_paramsE --------------------------
	.section	.text._ZN5flash24flash_fwd_splitkv_kernelI23Flash_fwd_kernel_traitsILi128ELi64ELi128ELi4ELb0ELb0EN7cutlass10bfloat16_tE19Flash_kernel_traitsILi128ELi64ELi128ELi4ES3_EELb1ELb0ELb0ELb0ELb0ELb1ELb1ELb1EEEvNS_16Flash_fwd_paramsE,"ax",@progbits
	.align	128
        .global         _ZN5flash24flash_fwd_splitkv_kernelI23Flash_fwd_kernel_traitsILi128ELi64ELi128ELi4ELb0ELb0EN7cutlass10bfloat16_tE19Flash_kernel_traitsILi128ELi64ELi128ELi4ES3_EELb1ELb0ELb0ELb0ELb0ELb1ELb1ELb1EEEvNS_16Flash_fwd_paramsE
        .type           _ZN5flash24flash_fwd_splitkv_kernelI23Flash_fwd_kernel_traitsILi128ELi64ELi128ELi4ELb0ELb0EN7cutlass10bfloat16_tE19Flash_kernel_traitsILi128ELi64ELi128ELi4ES3_EELb1ELb0ELb0ELb0ELb0ELb1ELb1ELb1EEEvNS_16Flash_fwd_paramsE,@function
        .size           _ZN5flash24flash_fwd_splitkv_kernelI23Flash_fwd_kernel_traitsILi128ELi64ELi128ELi4ELb0ELb0EN7cutlass10bfloat16_tE19Flash_kernel_traitsILi128ELi64ELi128ELi4ES3_EELb1ELb0ELb0ELb0ELb0ELb1ELb1ELb1EEEvNS_16Flash_fwd_paramsE,(.L_x_8435 - _ZN5flash24flash_fwd_splitkv_kernelI23Flash_fwd_kernel_traitsILi128ELi64ELi128ELi4ELb0ELb0EN7cutlass10bfloat16_tE19Flash_kernel_traitsILi128ELi64ELi128ELi4ES3_EELb1ELb0ELb0ELb0ELb0ELb1ELb1ELb1EEEvNS_16Flash_fwd_paramsE)
        .other          _ZN5flash24flash_fwd_splitkv_kernelI23Flash_fwd_kernel_traitsILi128ELi64ELi128ELi4ELb0ELb0EN7cutlass10bfloat16_tE19Flash_kernel_traitsILi128ELi64ELi128ELi4ES3_EELb1ELb0ELb0ELb0ELb0ELb1ELb1ELb1EEEvNS_16Flash_fwd_paramsE,@"STO_CUDA_ENTRY STV_DEFAULT"
_ZN5flash24flash_fwd_splitkv_kernelI23Flash_fwd_kernel_traitsILi128ELi64ELi128ELi4ELb0ELb0EN7cutlass10bfloat16_tE19Flash_kernel_traitsILi128ELi64ELi128ELi4ES3_EELb1ELb0ELb0ELb0ELb0ELb1ELb1ELb1EEEvNS_16Flash_fwd_paramsE:
.text._ZN5flash24flash_fwd_splitkv_kernelI23Flash_fwd_kernel_traitsILi128ELi64ELi128ELi4ELb0ELb0EN7cutlass10bfloat16_tE19Flash_kernel_traitsILi128ELi64ELi128ELi4ES3_EELb1ELb0ELb0ELb0ELb0ELb1ELb1ELb1EEEvNS_16Flash_fwd_paramsE:
[----:B------:R-:W1:Y:S08]  /*0000*/  LDC R1, c[0x0][0x28] ;  /* 0x00000a00ff017b82 */ /* 0x000e700000000800 */
[----:B------:R-:W2:Y:S01]  /*0010*/  LDC R0, c[0x0][0x270] ;  /* 0x00009c00ff007b82 */ /* 0x000ea20000000800 */
[----:B------:R-:W3:Y:S01]  /*0020*/  S2R R243, SR_CTAID.X ;  /* 0x0000000000f37919 */ /* 0x000ee20000002500 */
[----:B------:R-:W-:Y:S01]  /*0030*/  BSSY B4, `(.L_x_1995) ;  /* 0x000001c000047945 */ /* 0x000fe20003800000 */
[----:B-1----:R-:W-:-:S02]  /*0040*/  IADD3 R1, R1, -0x8, RZ ;  /* 0xfffffff801017810 */ /* 0x002fc40007ffe0ff */
[----:B------:R-:W-:-:S03]  /*0050*/  MOV R242, 0x1f0 ;  /* 0x000001f000f27802 */ /* 0x000fc60000000f00 */
[----:B------:R-:W1:Y:S08]  /*0060*/  S2UR UR4, SR_CTAID.Z ;  /* 0x00000000000479c3 */ /* 0x000e700000002700 */
[----:B------:R-:W4:Y:S01]  /*0070*/  S2UR UR8, SR_CTAID.Y ;  /* 0x00000000000879c3 */ /* 0x000f220000002600 */
[----:B--2---:R-:W2:Y:S01]  /*0080*/  I2F.U32.RP R2, R0 ;  /* 0x0000000000027306 */ /* 0x004ea20000209000 */
[----:B------:R-:W-:-:S06]  /*0090*/  ISETP.NE.U32.AND P0, PT, R0, RZ, PT ;  /* 0x000000ff0000720c */ /* 0x000fcc0003f05070 */
[----:B------:R-:W1:Y:S08]  /*00a0*/  LDC R5, c[0x0][0x10] ;  /* 0x00000400ff057b82 */ /* 0x000e700000000800 */
[----:B------:R-:W1:Y:S01]  /*00b0*/  LDC.64 R10, c[0x0][0x198] ;  /* 0x00006600ff0a7b82 */ /* 0x000e620000000a00 */
[----:B--2---:R-:W2:Y:S02]  /*00c0*/  MUFU.RCP R2, R2 ;  /* 0x0000000200027308 */ /* 0x004ea40000001000 */
[----:B--2---:R-:W-:-:S06]  /*00d0*/  IADD3 R2, R2, 0xffffffe, RZ ;  /* 0x0ffffffe02027810 */ /* 0x004fcc0007ffe0ff */
[----:B------:R-:W2:Y:S02]  /*00e0*/  F2I.FTZ.U32.TRUNC.NTZ R3, R2 ;  /* 0x0000000200037305 */ /* 0x000ea4000021f000 */
[----:B--2---:R-:W-:-:S04]  /*00f0*/  IMAD.MOV R2, RZ, RZ, -R3 ;  /* 0x000000ffff027224 */ /* 0x004fc800078e0a03 */
[----:B------:R-:W-:Y:S01]  /*0100*/  IMAD R4, R2, R0, RZ ;  /* 0x0000000002047224 */ /* 0x000fe200078e02ff */
[----:B------:R-:W-:-:S05]  /*0110*/  MOV R2, RZ ;  /* 0x000000ff00027202 */ /* 0x000fca0000000f00 */
[----:B------:R-:W-:-:S06]  /*0120*/  IMAD.HI.U32 R4, R3, R4, R2 ;  /* 0x0000000403047227 */ /* 0x000fcc00078e0002 */
[----:B-1----:R-:W-:-:S04]  /*0130*/  IMAD.HI.U32 R246, R4, UR4, RZ ;  /* 0x0000000404f67c27 */ /* 0x002fc8000f8e00ff */
[----:B------:R-:W-:-:S04]  /*0140*/  IMAD.MOV R2, RZ, RZ, -R246 ;  /* 0x000000ffff027224 */ /* 0x000fc800078e0af6 */
[----:B------:R-:W-:-:S05]  /*0150*/  IMAD R2, R0, R2, UR4 ;  /* 0x0000000400027e24 */ /* 0x000fca000f8e0202 */
[----:B------:R-:W-:-:S13]  /*0160*/  ISETP.GE.U32.AND P2, PT, R2, R0, PT ;  /* 0x000000000200720c */ /* 0x000fda0003f46070 */
[----:B------:R-:W-:Y:S01]  /*0170*/  @P2 IADD3 R2, R2, -R0, RZ ;  /* 0x8000000002022210 */ /* 0x000fe20007ffe0ff */
[----:B------:R-:W-:-:S03]  /*0180*/  @P2 VIADD R246, R246, 0x1 ;  /* 0x00000001f6f62836 */ /* 0x000fc60000000000 */
[----:B------:R-:W-:-:S13]  /*0190*/  ISETP.GE.U32.AND P1, PT, R2, R0, PT ;  /* 0x000000000200720c */ /* 0x000fda0003f26070 */
[----:B------:R-:W-:Y:S02]  /*01a0*/  @P1 IADD3 R246, R246, 0x1, RZ ;  /* 0x00000001f6f61810 */ /* 0x000fe40007ffe0ff */
[----:B------:R-:W-:-:S05]  /*01b0*/  @!P0 LOP3.LUT R246, RZ, R0, RZ, 0x33, !PT ;  /* 0x00000000fff68212 */ /* 0x000fca00078e33ff */
[----:B------:R-:W-:-:S04]  /*01c0*/  IMAD.MOV R245, RZ, RZ, -R246 ;  /* 0x000000fffff57224 */ /* 0x000fc800078e0af6 */
[----:B---34-:R-:W-:Y:S02]  /*01d0*/  IMAD R245, R0, R245, UR4 ;  /* 0x0000000400f57e24 */ /* 0x018fe4000f8e02f5 */
[----:B------:R-:W-:Y:S05]  /*01e0*/  CALL.REL.NOINC `($_ZN5flash24flash_fwd_splitkv_kernelI23Flash_fwd_kernel_traitsILi128ELi64ELi128ELi4ELb0ELb0EN7cutlass10bfloat16_tE19Flash_kernel_traitsILi128ELi64ELi128ELi4ES3_EELb1ELb0ELb0ELb0ELb0ELb1ELb1ELb1EEEvNS_16Flash_fwd_paramsE$_ZN5flash30compute_attn_1rowblock_splitkvI23Flash_fwd_kernel_traitsILi128ELi64ELi128ELi4ELb0ELb0EN7cutlass10bfloat16_tE19Flash_kernel_traitsILi128ELi64ELi128ELi4ES3_EELb1ELb0ELb0ELb0ELb0ELb1ELb1ELb1ENS_16Flash_fwd_paramsEEEvRKT8_iiiii) ;  /* 0x0000000000087944 */ /* 0x000fea0003c00000 */
[----:B------:R-:W-:Y:S05]  /*01f0*/  BSYNC B4 ;  /* 0x0000000000047941 */ /* 0x000fea0003800000 */
.L_x_1995:
[----:B------:R-:W-:Y:S05]  /*0200*/  EXIT ;  /* 0x000000000000794d */ /* 0x000fea0003800000 */
        .type           $_ZN5flash24flash_fwd_splitkv_kernelI23Flash_fwd_kernel_traitsILi128ELi64ELi128ELi4ELb0ELb0EN7cutlass10bfloat16_tE19Flash_kernel_traitsILi128ELi64ELi128ELi4ES3_EELb1ELb0ELb0ELb0ELb0ELb1ELb1ELb1EEEvNS_16Flash_fwd_paramsE$_ZN5flash30compute_attn_1rowblock_splitkvI23Flash_fwd_kernel_traitsILi128ELi64ELi128ELi4ELb0ELb0EN7cutlass10bfloat16_tE19Flash_kernel_traitsILi128ELi64ELi128ELi4ES3_EELb1ELb0ELb0ELb0ELb0ELb1ELb1ELb1ENS_16Flash_fwd_paramsEEEvRKT8_iiiii,@function
        .size           $_ZN5flash24flash_fwd_splitkv_kernelI23Flash_fwd_kernel_traitsILi128ELi64ELi128ELi4ELb0ELb0EN7cutlass10bfloat16_tE19Flash_kernel_traitsILi128ELi64ELi128ELi4ES3_EELb1ELb0ELb0ELb0ELb0ELb1ELb1ELb1EEEvNS_16Flash_fwd_paramsE$_ZN5flash30compute_attn_1rowblock_splitkvI23Flash_fwd_kernel_traitsILi128ELi64ELi128ELi4ELb0ELb0EN7cutlass10bfloat16_tE19Flash_kernel_traitsILi128ELi64ELi128ELi4ES3_EELb1ELb0ELb0ELb0ELb0ELb1ELb1ELb1ENS_16Flash_fwd_paramsEEEvRKT8_iiiii,(.L_x_8435 - $_ZN5flash24flash_fwd_splitkv_kernelI23Flash_fwd_kernel_traitsILi128ELi64ELi128ELi4ELb0ELb0EN7cutlass10bfloat16_tE19Flash_kernel_traitsILi128ELi64ELi128ELi4ES3_EELb1ELb0ELb0ELb0ELb0ELb1ELb1ELb1EEEvNS_16Flash_fwd_paramsE$_ZN5flash30compute_attn_1rowblock_splitkvI23Flash_fwd_kernel_traitsILi128ELi64ELi128ELi4ELb0ELb0EN7cutlass10bfloat16_tE19Flash_kernel_traitsILi128ELi64ELi128ELi4ES3_EELb1ELb0ELb0ELb0ELb0ELb1ELb1ELb1ENS_16Flash_fwd_paramsEEEvRKT8_iiiii)
$_ZN5flash24flash_fwd_splitkv_kernelI23Flash_fwd_kernel_traitsILi128ELi64ELi128ELi4ELb0ELb0EN7cutlass10bfloat16_tE19Flash_kernel_traitsILi128ELi64ELi128ELi4ES3_EELb1ELb0ELb0ELb0ELb0ELb1ELb1ELb1EEEvNS_16Flash_fwd_paramsE$_ZN5flash30compute_attn_1rowblock_splitkvI23Flash_fwd_kernel_traitsILi128ELi64ELi128ELi4ELb0ELb0EN7cutlass10bfloat16_tE19Flash_kernel_traitsILi128ELi64ELi128ELi4ES3_EELb1ELb0ELb0ELb0ELb0ELb1ELb1ELb1ENS_16Flash_fwd_paramsEEEvRKT8_iiiii:
        /* <DEDUP_REMOVED lines=17> */
[----:B--2---:R-:W-:-:S06]  /*0320*/  @P0 IADD3 R244, R244, -R4, RZ ;  /* 0x80000004f4f40210 */ /* 0x004fcc0007ffe0ff */
        /* <DEDUP_REMOVED lines=9> */
.L_x_1997:
[----:B------:R-:W-:Y:S05]  /*03c0*/  BSYNC B0 ;  /* 0x0000000000007941 */ /* 0x000fea0003800000 */
.L_x_1996:
        /* <DEDUP_REMOVED lines=8> */
.L_x_1999:
[----:B------:R2:W5:Y:S02]  /*0450*/  LD.E R62, desc[UR6][R10.64+0xb8] ;  /* 0x0000b8060a3e7980 */ /* 0x000564000c101900 */
.L_x_2000:
[----:B------:R-:W-:Y:S05]  /*0460*/  BSYNC B0 ;  /* 0x0000000000007941 */ /* 0x000fea0003800000 */
.L_x_1998:
        /* <DEDUP_REMOVED lines=10> */
.L_x_2002:
[----:B------:R-:W3:Y:S01]  /*0510*/  LD.E.64 R2, desc[UR6][R10.64+0x108] ;  /* 0x000108060a027980 */ /* 0x000ee2000c101b00 */
[----:B------:R-:W-:Y:S01]  /*0520*/  BSSY B0, `(.L_x_2004) ;  /* 0x0000006000007945 */ /* 0x000fe20003800000 */
[----:B------:R-:W-:Y:S01]  /*0530*/  IMAD.MOV.U32 R51, RZ, RZ, RZ ;  /* 0x000000ffff337224 */ /* 0x000fe200078e00ff */
[----:B---3--:R-:W-:-:S04]  /*0540*/  ISETP.NE.U32.AND P0, PT, R2, RZ, PT ;  /* 0x000000ff0200720c */ /* 0x008fc80003f05070 */
[----:B------:R-:W-:-:S13]  /*0550*/  ISETP.NE.AND.EX P0, PT, R3, RZ, PT, P0 ;  /* 0x000000ff0300720c */ /* 0x000fda0003f05300 */
[----:B------:R-:W-:Y:S05]  /*0560*/  @!P0 BRA `(.L_x_2005) ;  /* 0x0000000000048947 */ /* 0x000fea0003800000 */
[----:B------:R1:W5:Y:S02]  /*0570*/  LD.E R51, desc[UR6][R10.64+0xbc] ;  /* 0x0000bc060a337980 */ /* 0x000364000c101900 */
.L_x_2005:
[----:B------:R-:W-:Y:S05]  /*0580*/  BSYNC B0 ;  /* 0x0000000000007941 */ /* 0x000fea0003800000 */
.L_x_2004:
[----:B-----5:R-:W-:Y:S02]  /*0590*/  IADD3 R51, R62, R51, RZ ;  /* 0x000000333e337210 */ /* 0x020fe40007ffe0ff */
.L_x_2003:
[----:B------:R-:W-:Y:S05]  /*05a0*/  BSYNC B1 ;  /* 0x0000000000017941 */ /* 0x000fea0003800000 */
.L_x_2001:
[----:B------:R-:W-:Y:S01]  /*05b0*/  IMAD.SHL.U32 R55, R243, 0x40, RZ ;  /* 0x00000040f3377824 */ /* 0x000fe200078e00ff */
[----:B------:R-:W-:Y:S01]  /*05c0*/  MOV R2, R242 ;  /* 0x000000f200027202 */ /* 0x000fe20000000f00 */
[----:B------:R-:W-:-:S03]  /*05d0*/  IMAD.MOV.U32 R3, RZ, RZ, 0x0 ;  /* 0x00000000ff037424 */ /* 0x000fc600078e00ff */
[----:B------:R-:W-:-:S13]  /*05e0*/  ISETP.GT.AND P0, PT, R244, R55, PT ;  /* 0x00000037f400720c */ /* 0x000fda0003f04270 */
[----:B-12---:R-:W-:Y:S05]  /*05f0*/  @!P0 RET.REL.NODEC R2 `(_ZN5flash24flash_fwd_splitkv_kernelI23Flash_fwd_kernel_traitsILi128ELi64ELi128ELi4ELb0ELb0EN7cutlass10bfloat16_tE19Flash_kernel_traitsILi128ELi64ELi128ELi4ES3_EELb1ELb0ELb0ELb0ELb0ELb1ELb1ELb1EEEvNS_16Flash_fwd_paramsE) ;  /* 0xfffffff802808950 */ /* 0x006fea0003c3ffff */
        /* <DEDUP_REMOVED lines=26> */
[----:B---3--:R-:W-:-:S11]  /*07a0*/  IADD3 R6, R6, R2, R51 ;  /* 0x0000000206067210 */ /* 0x008fd60007ffe033 */
[----:B------:R-:W-:Y:S02]  /*07b0*/  @!P1 IMAD.IADD R0, R0, 0x1, -R3 ;  /* 0x0000000100009824 */ /* 0x000fe400078e0a03 */
[----:B------:R-:W-:Y:S01]  /*07c0*/  @!P1 VIADD R7, R7, 0x1 ;  /* 0x0000000107079836 */ /* 0x000fe20000000000 */
[----:B------:R-:W-:Y:S02]  /*07d0*/  ISETP.NE.AND P1, PT, R5, RZ, PT ;  /* 0x000000ff0500720c */ /* 0x000fe40003f25270 */
[----:B------:R-:W-:Y:S01]  /*07e0*/  ISETP.GE.U32.AND P2, PT, R0, R3, PT ;  /* 0x000000030000720c */ /* 0x000fe20003f46070 */
[----:B------:R-:W-:Y:S01]  /*07f0*/  VIADD R0, R51, 0x7f ;  /* 0x0000007f33007836 */ /* 0x000fe20000000000 */
[----:B------:R-:W-:-:S04]  /*0800*/  SHF.R.S32.HI R3, RZ, 0x1f, R6 ;  /* 0x0000001fff037819 */ /* 0x000fc80000011406 */
[----:B------:R-:W-:Y:S02]  /*0810*/  SHF.R.S32.HI R2, RZ, 0x1f, R0 ;  /* 0x0000001fff027819 */ /* 0x000fe40000011400 */
[----:B------:R-:W-:Y:S02]  /*0820*/  LEA.HI R3, R3, R6, RZ, 0x7 ;  /* 0x0000000603037211 */ /* 0x000fe400078f38ff */
[----:B------:R-:W-:Y:S02]  /*0830*/  LEA.HI R2, R2, R0, RZ, 0x7 ;  /* 0x0000000002027211 */ /* 0x000fe400078f38ff */
[----:B------:R-:W-:Y:S01]  /*0840*/  SHF.R.S32.HI R3, RZ, 0x7, R3 ;  /* 0x00000007ff037819 */ /* 0x000fe20000011403 */
        /* <DEDUP_REMOVED lines=13> */
[----:B------:R-:W4:Y:S04]  /*0920*/  LD.E.64 R12, desc[UR6][R10.64+0xa8] ;  /* 0x0000a8060a0c7980 */ /* 0x000f28000c101b00 */
[----:B------:R1:W5:Y:S01]  /*0930*/  LD.E R10, desc[UR6][R10.64+0xc0] ;  /* 0x0000c0060a0a7980 */ /* 0x000362000c101900 */
[----:B------:R-:W-:Y:S01]  /*0940*/  SHF.R.S32.HI R8, RZ, 0x1f, R52 ;  /* 0x0000001fff087819 */ /* 0x000fe20000011434 */
[----:B------:R-:W-:Y:S03]  /*0950*/  BSSY B0, `(.L_x_2007) ;  /* 0x0000026000007945 */ /* 0x000fe60003800000 */
[----:B------:R-:W-:-:S04]  /*0960*/  LEA.HI R8, R8, R52, RZ, 0x4 ;  /* 0x0000003408087211 */ /* 0x000fc800078f20ff */
[----:B------:R-:W-:Y:S02]  /*0970*/  LOP3.LUT R5, R8, 0xfffffff0, RZ, 0xc0, !PT ;  /* 0xfffffff008057812 */ /* 0x000fe400078ec0ff */
[----:B------:R-:W-:-:S03]  /*0980*/  SHF.R.S32.HI R8, RZ, 0x4, R8 ;  /* 0x00000004ff087819 */ /* 0x000fc60000011408 */
[----:B------:R-:W-:-:S04]  /*0990*/  IMAD.IADD R5, R52, 0x1, -R5 ;  /* 0x0000000134057824 */ /* 0x000fc800078e0a05 */
[C---:B------:R-:W-:Y:S01]  /*09a0*/  IMAD.SHL.U32 R14, R5.reuse, 0x4, RZ ;  /* 0x00000004050e7824 */ /* 0x040fe200078e00ff */
[----:B------:R-:W-:-:S04]  /*09b0*/  ISETP.NE.AND P6, PT, R5, RZ, PT ;  /* 0x000000ff0500720c */ /* 0x000fc80003fc5270 */
[----:B------:R-:W-:-:S03]  /*09c0*/  SHF.R.S32.HI R15, RZ, 0x1f, R14 ;  /* 0x0000001fff0f7819 */ /* 0x000fc6000001140e */
[----:B------:R-:W-:-:S04]  /*09d0*/  IMAD.WIDE R16, R8, 0x80, R14 ;  /* 0x0000008008107825 */ /* 0x000fc800078e020e */
[----:B--2---:R-:W-:-:S04]  /*09e0*/  IMAD R2, R2, UR8, R246 ;  /* 0x0000000802027c24 */ /* 0x004fc8000f8e02f6 */
[----:B---3--:R-:W-:Y:S02]  /*09f0*/  IMAD R2, R2, R4, R245 ;  /* 0x0000000402027224 */ /* 0x008fe400078e02f5 */
[----:B------:R-:W-:Y:S02]  /*0a00*/  VIADD R4, R8, 0x8 ;  /* 0x0000000808047836 */ /* 0x000fe40000000000 */
[--C-:B------:R-:W-:Y:S02]  /*0a10*/  IMAD R3, R3, R2, R55.reuse ;  /* 0x0000000203037224 */ /* 0x100fe400078e0237 */
[----:B------:R-:W-:Y:S02]  /*0a20*/  IMAD.IADD R55, R244, 0x1, -R55 ;  /* 0x00000001f4377824 */ /* 0x000fe400078e0a37 */
[----:B----4-:R-:W-:Y:S01]  /*0a30*/  IMAD R0, R3, R0, RZ ;  /* 0x0000000003007224 */ /* 0x010fe200078e02ff */
[----:B------:R-:W-:Y:S02]  /*0a40*/  SHF.R.S32.HI R5, RZ, 0x1f, R3 ;  /* 0x0000001fff057819 */ /* 0x000fe40000011403 */
[----:B------:R-:W-:-:S02]  /*0a50*/  ISETP.GE.AND P2, PT, R8, R55, PT ;  /* 0x000000370800720c */ /* 0x000fc40003f46270 */
[----:B------:R-:W-:Y:S02]  /*0a60*/  IADD3 R2, P0, R0, R16, RZ ;  /* 0x0000001000027210 */ /* 0x000fe40007f1e0ff */
[----:B------:R-:W-:Y:S02]  /*0a70*/  ISETP.GE.AND P5, PT, R4, R55, PT ;  /* 0x000000370400720c */ /* 0x000fe40003fa6270 */
[----:B------:R-:W-:Y:S02]  /*0a80*/  LEA.HI.X.SX32 R0, R0, R17, 0x1, P0 ;  /* 0x0000001100007211 */ /* 0x000fe400000f0eff */
[C---:B------:R-:W-:Y:S02]  /*0a90*/  LEA R6, P1, R2.reuse, R6, 0x2 ;  /* 0x0000000602067211 */ /* 0x040fe400078210ff */
[----:B------:R-:W-:Y:S02]  /*0aa0*/  IADD3 R3, P0, R3, R8, RZ ;  /* 0x0000000803037210 */ /* 0x000fe40007f1e0ff */
[----:B------:R-:W-:Y:S01]  /*0ab0*/  LEA.HI.X R7, R2, R7, R0, 0x2, P1 ;  /* 0x0000000702077211 */ /* 0x000fe200008f1400 */
[----:B------:R-:W-:Y:S01]  /*0ac0*/  VIADD R0, R8, 0x10 ;  /* 0x0000001008007836 */ /* 0x000fe20000000000 */
[----:B------:R-:W-:Y:S01]  /*0ad0*/  ISETP.GE.OR P4, PT, R4, R55, P6 ;  /* 0x000000370400720c */ /* 0x000fe20003786670 */
[C---:B------:R-:W-:Y:S01]  /*0ae0*/  VIADD R2, R8.reuse, 0x18 ;  /* 0x0000001808027836 */ /* 0x040fe20000000000 */
[----:B------:R-:W-:-:S02]  /*0af0*/  LEA.HI.X.SX32 R5, R8, R5, 0x1, P0 ;  /* 0x0000000508057211 */ /* 0x000fc400000f0eff */
[C---:B------:R-:W-:Y:S02]  /*0b00*/  LEA R4, P1, R3.reuse, R12, 0x2 ;  /* 0x0000000c03047211 */ /* 0x040fe400078210ff */
[CC--:B------:R-:W-:Y:S02]  /*0b10*/  ISETP.GE.AND P0, PT, R0.reuse, R55.reuse, PT ;  /* 0x000000370000720c */ /* 0x0c0fe40003f06270 */
[----:B------:R-:W-:Y:S01]  /*0b20*/  ISETP.GE.OR P3, PT, R0, R55, P6 ;  /* 0x000000370000720c */ /* 0x000fe20003766670 */
[----:B------:R-:W-:Y:S01]  /*0b30*/  VIADD R0, R14, 0x40 ;  /* 0x000000400e007836 */ /* 0x000fe20000000000 */
[----:B------:R-:W-:Y:S02]  /*0b40*/  LEA.HI.X R5, R3, R13, R5, 0x2, P1 ;  /* 0x0000000d03057211 */ /* 0x000fe400008f1405 */
[----:B------:R-:W-:Y:S01]  /*0b50*/  ISETP.GE.AND P1, PT, R2, R55, PT ;  /* 0x000000370200720c */ /* 0x000fe20003f26270 */
[----:B-1----:R-:W-:-:S12]  /*0b60*/  @P2 BRA `(.L_x_2008) ;  /* 0x0000000000102947 */ /* 0x002fd80003800000 */
[----:B-----5:R-:W-:-:S13]  /*0b70*/  ISETP.GE.AND P2, PT, R14, R10, PT ;  /* 0x0000000a0e00720c */ /* 0x020fda0003f46270 */
[----:B------:R1:W-:Y:S01]  /*0b80*/  @!P2 ST.E.128 desc[UR6][R6.64], RZ ;  /* 0x000000ff0600a985 */ /* 0x0003e2000c101d06 */
[----:B------:R-:W-:-:S13]  /*0b90*/  ISETP.GE.AND P2, PT, R0, R10, PT ;  /* 0x0000000a0000720c */ /* 0x000fda0003f46270 */
[----:B------:R1:W-:Y:S02]  /*0ba0*/  @!P2 ST.E.128 desc[UR6][R6.64+0x100], RZ ;  /* 0x000100ff0600a985 */ /* 0x0003e4000c101d06 */
.L_x_2008:
[----:B------:R-:W-:Y:S05]  /*0bb0*/  BSYNC B0 ;  /* 0x0000000000007941 */ /* 0x000fea0003800000 */
.L_x_2007:
        /* <DEDUP_REMOVED lines=8> */
.L_x_2010:
[----:B------:R-:W-:Y:S05]  /*0c40*/  BSYNC B0 ;  /* 0x0000000000007941 */ /* 0x000fea0003800000 */
.L_x_2009:
        /* <DEDUP_REMOVED lines=8> */
.L_x_2012:
[----:B------:R-:W-:Y:S05]  /*0cd0*/  BSYNC B0 ;  /* 0x0000000000007941 */ /* 0x000fea0003800000 */
.L_x_2011:
        /* <DEDUP_REMOVED lines=8> */
.L_x_2014:
[----:B------:R-:W-:Y:S05]  /*0d60*/  BSYNC B0 ;  /* 0x0000000000007941 */ /* 0x000fea0003800000 */
.L_x_2013:
[----:B------:R-:W-:Y:S01]  /*0d70*/  BSSY B0, `(.L_x_2015) ;  /* 0x0000007000007945 */ /* 0x000fe20003800000 */
[----:B------:R-:W-:-:S03]  /*0d80*/  ISETP.GE.AND P1, PT, R2, R55, PT ;  /* 0x000000370200720c */ /* 0x000fc60003f26270 */
[----:B------:R-:W-:Y:S10]  /*0d90*/  @P5 BRA `(.L_x_2016) ;  /* 0x0000000000105947 */ /* 0x000ff40003800000 */
[----:B-----5:R-:W-:-:S13]  /*0da0*/  ISETP.GE.AND P5, PT, R14, R10, PT ;  /* 0x0000000a0e00720c */ /* 0x020fda0003fa6270 */
[----:B------:R1:W-:Y:S01]  /*0db0*/  @!P5 ST.E.128 desc[UR6][R6.64+0x4000], RZ ;  /* 0x004000ff0600d985 */ /* 0x0003e2000c101d06 */
[----:B------:R-:W-:-:S13]  /*0dc0*/  ISETP.GE.AND P5, PT, R0, R10, PT ;  /* 0x0000000a0000720c */ /* 0x000fda0003fa6270 */
[----:B------:R1:W-:Y:S02]  /*0dd0*/  @!P5 ST.E.128 desc[UR6][R6.64+0x4100], RZ ;  /* 0x004100ff0600d985 */ /* 0x0003e4000c101d06 */
.L_x_2016:
[----:B------:R-:W-:Y:S05]  /*0de0*/  BSYNC B0 ;  /* 0x0000000000007941 */ /* 0x000fea0003800000 */
.L_x_2015:
        /* <DEDUP_REMOVED lines=8> */
.L_x_2018:
[----:B------:R-:W-:Y:S05]  /*0e70*/  BSYNC B0 ;  /* 0x0000000000007941 */ /* 0x000fea0003800000 */
.L_x_2017:
[----:B------:R-:W-:Y:S01]  /*0e80*/  BSSY B0, `(.L_x_2019) ;  /* 0x0000007000007945 */ /* 0x000fe20003800000 */
[----:B------:R-:W-:-:S03]  /*0e90*/  ISETP.GE.AND P0, PT, R8, R55, PT ;  /* 0x000000370800720c */ /* 0x000fc60003f06270 */
[----:B------:R-:W-:Y:S10]  /*0ea0*/  @P1 BRA `(.L_x_2020) ;  /* 0x0000000000101947 */ /* 0x000ff40003800000 */
[----:B-----5:R-:W-:-:S13]  /*0eb0*/  ISETP.GE.AND P1, PT, R14, R10, PT ;  /* 0x0000000a0e00720c */ /* 0x020fda0003f26270 */
[----:B------:R1:W-:Y:S01]  /*0ec0*/  @!P1 ST.E.128 desc[UR6][R6.64+0x6000], RZ ;  /* 0x006000ff06009985 */ /* 0x0003e2000c101d06 */
[----:B------:R-:W-:-:S13]  /*0ed0*/  ISETP.GE.AND P1, PT, R0, R10, PT ;  /* 0x0000000a0000720c */ /* 0x000fda0003f26270 */
[----:B------:R1:W-:Y:S02]  /*0ee0*/  @!P1 ST.E.128 desc[UR6][R6.64+0x6100], RZ ;  /* 0x006100ff06009985 */ /* 0x0003e4000c101d06 */
.L_x_2020:
[----:B------:R-:W-:Y:S05]  /*0ef0*/  BSYNC B0 ;  /* 0x0000000000007941 */ /* 0x000fea0003800000 */
.L_x_2019:
        /* <DEDUP_REMOVED lines=8> */
.L_x_2022:
[----:B------:R-:W-:Y:S05]  /*0f80*/  BSYNC B0 ;  /* 0x0000000000007941 */ /* 0x000fea0003800000 */
.L_x_2021:
[-C--:B------:R-:W-:Y:S01]  /*0f90*/  ISETP.GE.OR P0, PT, R3, R55.reuse, P6 ;  /* 0x000000370300720c */ /* 0x080fe20003706670 */
[----:B------:R-:W-:Y:S01]  /*0fa0*/  @!P5 ST.E desc[UR6][R4.64], R9 ;  /* 0x000000090400d985 */ /* 0x000fe2000c101906 */
[-C--:B------:R-:W-:Y:S01]  /*0fb0*/  ISETP.GE.OR P5, PT, R2, R55.reuse, P6 ;  /* 0x000000370200720c */ /* 0x080fe200037a6670 */
[----:B------:R-:W-:Y:S01]  /*0fc0*/  @!P4 IMAD.MOV.U32 R0, RZ, RZ, -0x800000 ;  /* 0xff800000ff00c424 */ /* 0x000fe200078e00ff */
[----:B------:R-:W-:Y:S01]  /*0fd0*/  ISETP.GE.OR P6, PT, R8, R55, P6 ;  /* 0x000000370800720c */ /* 0x000fe200037c6670 */
[----:B------:R-:W-:Y:S01]  /*0fe0*/  @!P1 IMAD.MOV.U32 R3, RZ, RZ, -0x800000 ;  /* 0xff800000ff039424 */ /* 0x000fe200078e00ff */
[----:B-1234-:R-:W-:Y:S01]  /*0ff0*/  @!P2 MOV R6, 0xff800000 ;  /* 0xff8000000006a802 */ /* 0x01efe20000000f00 */
[----:B------:R-:W-:Y:S01]  /*1000*/  @!P3 IMAD.MOV.U32 R7, RZ, RZ, -0x800000 ;  /* 0xff800000ff07b424 */ /* 0x000fe200078e00ff */
[----:B------:R1:W-:Y:S04]  /*1010*/  @!P4 ST.E desc[UR6][R4.64+0x20], R0 ;  /* 0x000020000400c985 */ /* 0x0003e8000c101906 */
[----:B------:R2:W-:Y:S01]  /*1020*/  @!P1 ST.E desc[UR6][R4.64+0x80], R3 ;  /* 0x0000800304009985 */ /* 0x0005e2000c101906 */
[----:B------:R-:W-:-:S03]  /*1030*/  @!P0 MOV R2, 0xff800000 ;  /* 0xff80000000028802 */ /* 0x000fc60000000f00 */
[----:B------:R-:W-:Y:S04]  /*1040*/  @!P3 ST.E desc[UR6][R4.64+0x40], R7 ;  /* 0x000040070400b985 */ /* 0x000fe8000c101906 */
[----:B------:R3:W-:Y:S04]  /*1050*/  @!P0 ST.E desc[UR6][R4.64+0xa0], R2 ;  /* 0x0000a00204008985 */ /* 0x0007e8000c101906 */
[----:B------:R-:W-:Y:S01]  /*1060*/  @!P2 ST.E desc[UR6][R4.64+0x60], R6 ;  /* 0x000060060400a985 */ /* 0x000fe2000c101906 */
[----:B-1----:R-:W-:Y:S02]  /*1070*/  @!P5 IMAD.MOV.U32 R0, RZ, RZ, -0x800000 ;  /* 0xff800000ff00d424 */ /* 0x002fe400078e00ff */
[----:B--2---:R-:W-:-:S03]  /*1080*/  IMAD.MOV.U32 R3, RZ, RZ, 0x0 ;  /* 0x00000000ff037424 */ /* 0x004fc600078e00ff */
[----:B------:R1:W-:Y:S01]  /*1090*/  @!P5 ST.E desc[UR6][R4.64+0xc0], R0 ;  /* 0x0000c0000400d985 */ /* 0x0003e2000c101906 */
[----:B---3--:R-:W-:-:S04]  /*10a0*/  MOV R2, R242 ;  /* 0x000000f200027202 */ /* 0x008fc80000000f00 */
[----:B-1---5:R-:W-:Y:S05]  /*10b0*/  @P6 RET.REL.NODEC R2 `(_ZN5flash24flash_fwd_splitkv_kernelI23Flash_fwd_kernel_traitsILi128ELi64ELi128ELi4ELb0ELb0EN7cutlass10bfloat16_tE19Flash_kernel_traitsILi128ELi64ELi128ELi4ES3_EELb1ELb0ELb0ELb0ELb0ELb1ELb1ELb1EEEvNS_16Flash_fwd_paramsE) ;  /* 0xffffffec02d06950 */ /* 0x022fea0003c3ffff */
[----:B------:R-:W-:Y:S02]  /*10c0*/  MOV R0, 0xff800000 ;  /* 0xff80000000007802 */ /* 0x000fe40000000f00 */
[----:B------:R-:W-:-:S03]  /*10d0*/  MOV R243, 0x0 ;  /* 0x0000000000f37802 */ /* 0x000fc60000000f00 */
[----:B------:R1:W-:Y:S02]  /*10e0*/  ST.E desc[UR6][R4.64+0xe0], R0 ;  /* 0x0000e00004007985 */ /* 0x0003e4000c101906 */
[----:B-1----:R-:W-:Y:S05]  /*10f0*/  RET.REL.NODEC R242 `(_ZN5flash24flash_fwd_splitkv_kernelI23Flash_fwd_kernel_traitsILi128ELi64ELi128ELi4ELb0ELb0EN7cutlass10bfloat16_tE19Flash_kernel_traitsILi128ELi64ELi128ELi4ES3_EELb1ELb0ELb0ELb0ELb0ELb1ELb1ELb1EEEvNS_16Flash_fwd_paramsE) ;  /* 0xffffffecf2c07950 */ /* 0x002fea0003c3ffff */
.L_x_2006:
        /* <DEDUP_REMOVED lines=31> */
[----:B-----5:R-:W4:Y:S04]  /*12f0*/  LD.E.64 R14, desc[UR6][R10.64+0x28] ;  /* 0x000028060a0e7980 */ /* 0x020f28000c101b00 */
[----:B------:R-:W4:Y:S04]  /*1300*/  LD.E.64 R18, desc[UR6][R10.64+0x50] ;  /* 0x000050060a127980 */ /* 0x000f28000c101b00 */
[----:B------:R-:W5:Y:S04]  /*1310*/  LD.E.64 R22, desc[UR6][R10.64+0x58] ;  /* 0x000058060a167980 */ /* 0x000f68000c101b00 */
[----:B------:R-:W5:Y:S01]  /*1320*/  LD.E.64 R48, desc[UR6][R10.64+0x40] ;  /* 0x000040060a307980 */ /* 0x000f62000c101b00 */
[----:B--2---:R-:W-:-:S04]  /*1330*/  IABS R5, R6 ;  /* 0x0000000600057213 */ /* 0x004fc80000000000 */
[----:B------:R-:W1:Y:S08]  /*1340*/  I2F.RP R12, R5 ;  /* 0x00000005000c7306 */ /* 0x000e700000209400 */
[----:B-1----:R-:W1:Y:S02]  /*1350*/  MUFU.RCP R12, R12 ;  /* 0x0000000c000c7308 */ /* 0x002e640000001000 */
[----:B-1----:R-:W-:-:S06]  /*1360*/  VIADD R12, R12, 0xffffffe ;  /* 0x0ffffffe0c0c7836 */ /* 0x002fcc0000000000 */
[----:B------:R-:W1:Y:S01]  /*1370*/  F2I.FTZ.U32.TRUNC.NTZ R13, R12 ;  /* 0x0000000c000d7305 */ /* 0x000e62000021f000 */
[----:B------:R-:W-:Y:S01]  /*1380*/  IABS R0, R6 ;  /* 0x0000000600007213 */ /* 0x000fe20000000000 */
[----:B-1----:R-:W-:Y:S01]  /*1390*/  IMAD.MOV R8, RZ, RZ, -R13 ;  /* 0x000000ffff087224 */ /* 0x002fe200078e0a0d */
        /* <DEDUP_REMOVED lines=27> */
[----:B-1----:R-:W-:Y:S01]  /*1550*/  IMAD R12, R0, R8, RZ ;  /* 0x00000008000c7224 */ /* 0x002fe200078e02ff */
        /* <DEDUP_REMOVED lines=26> */
[----:B------:R-:W-:Y:S02]  /*1700*/  IMAD R8, R42, R5, R8 ;  /* 0x000000052a087224 */ /* 0x000fe400078e0208 */
[----:B------:R-:W-:Y:S02]  /*1710*/  IMAD R7, R15, R3, RZ ;  /* 0x000000030f077224 */ /* 0x000fe400078e02ff */
[----:B------:R-:W-:Y:S02]  /*1720*/  IMAD.IADD R21, R21, 0x1, R8 ;  /* 0x0000000115157824 */ /* 0x000fe400078e0208 */
[----:B------:R-:W-:Y:S02]  /*1730*/  IMAD R8, R19, R12, RZ ;  /* 0x0000000c13087224 */ /* 0x000fe400078e02ff */
[----:B------:R-:W-:Y:S02]  /*1740*/  IMAD R7, R14, R0, R7 ;  /* 0x000000000e077224 */ /* 0x000fe400078e0207 */
[----:B------:R-:W-:-:S02]  /*1750*/  IMAD R0, R18, R9, R8 ;  /* 0x0000000912007224 */ /* 0x000fc400078e0208 */
[----:B------:R-:W-:-:S04]  /*1760*/  IMAD.WIDE.U32 R24, R14, R3, RZ ;  /* 0x000000030e187225 */ /* 0x000fc800078e00ff */
[----:B------:R-:W-:Y:S01]  /*1770*/  IMAD.WIDE.U32 R18, R12, R18, R20 ;  /* 0x000000120c127225 */ /* 0x000fe200078e0014 */
[----:B------:R-:W-:-:S03]  /*1780*/  MOV R8, R24 ;  /* 0x0000001800087202 */ /* 0x000fc60000000f00 */
[----:B------:R-:W-:Y:S01]  /*1790*/  IMAD.IADD R7, R25, 0x1, R7 ;  /* 0x0000000119077824 */ /* 0x000fe200078e0207 */
[----:B------:R-:W-:Y:S02]  /*17a0*/  IADD3 R0, R19, R0, RZ ;  /* 0x0000000013007210 */ /* 0x000fe40007ffe0ff */
[----:B------:R-:W-:Y:S01]  /*17b0*/  MOV R3, R18 ;  /* 0x0000001200037202 */ /* 0x000fe20000000f00 */
[----:B------:R-:W-:Y:S05]  /*17c0*/  BRA `(.L_x_2025) ;  /* 0x0000000400507947 */ /* 0x000fea0003800000 */
.L_x_2024:
        /* <DEDUP_REMOVED lines=8> */
[----:B------:R-:W-:-:S02]  /*1850*/  MOV R12, RZ ;  /* 0x000000ff000c7202 */ /* 0x000fc40000000f00 */
[----:B------:R-:W-:Y:S02]  /*1860*/  IABS R8, R245 ;  /* 0x000000f500087213 */ /* 0x000fe40000000000 */
[----:B------:R-:W-:Y:S02]  /*1870*/  @!P3 SHF.R.S32.HI R5, RZ, 0x1f, R15 ;  /* 0x0000001fff05b819 */ /* 0x000fe4000001140f */
[----:B--2---:R-:W-:-:S04]  /*1880*/  IABS R3, R7 ;  /* 0x0000000700037213 */ /* 0x004fc80000000000 */
[----:B------:R-:W2:Y:S08]  /*1890*/  I2F.RP R0, R3 ;  /* 0x0000000300007306 */ /* 0x000eb00000209400 */
[----:B--2---:R-:W2:Y:S02]  /*18a0*/  MUFU.RCP R0, R0 ;  /* 0x0000000000007308 */ /* 0x004ea40000001000 */
[----:B--2---:R-:W-:-:S06]  /*18b0*/  IADD3 R0, R0, 0xffffffe, RZ ;  /* 0x0ffffffe00007810 */ /* 0x004fcc0007ffe0ff */
[----:B------:R-:W2:Y:S02]  /*18c0*/  F2I.FTZ.U32.TRUNC.NTZ R13, R0 ;  /* 0x00000000000d7305 */ /* 0x000ea4000021f000 */
[----:B--2---:R-:W-:-:S04]  /*18d0*/  IMAD.MOV R0, RZ, RZ, -R13 ;  /* 0x000000ffff007224 */ /* 0x004fc800078e0a0d */
[----:B------:R-:W-:Y:S01]  /*18e0*/  IMAD R6, R0, R3, RZ ;  /* 0x0000000300067224 */ /* 0x000fe200078e02ff */
[----:B------:R-:W-:-:S03]  /*18f0*/  IABS R0, R7 ;  /* 0x0000000700007213 */ /* 0x000fc60000000000 */
[----:B------:R-:W-:-:S04]  /*1900*/  IMAD.HI.U32 R6, R13, R6, R12 ;  /* 0x000000060d067227 */ /* 0x000fc800078e000c */
[----:B------:R-:W-:Y:S02]  /*1910*/  IMAD.MOV R0, RZ, RZ, -R0 ;  /* 0x000000ffff007224 */ /* 0x000fe400078e0a00 */
[----:B------:R-:W-:-:S04]  /*1920*/  IMAD.HI.U32 R6, R6, R8, RZ ;  /* 0x0000000806067227 */ /* 0x000fc800078e00ff */
[-C--:B---3--:R-:W-:Y:S02]  /*1930*/  @!P3 IMAD R2, R43, R15.reuse, RZ ;  /* 0x0000000f2b02b224 */ /* 0x088fe400078e02ff */
[----:B------:R-:W-:Y:S01]  /*1940*/  IMAD R0, R6, R0, R8 ;  /* 0x0000000006007224 */ /* 0x000fe200078e0208 */
[----:B------:R-:W-:Y:S01]  /*1950*/  @P3 IADD3 R8, R15, R18, RZ ;  /* 0x000000120f083210 */ /* 0x000fe20007ffe0ff */
[----:B------:R-:W-:-:S03]  /*1960*/  @!P3 IMAD.WIDE.U32 R30, R42, R15, RZ ;  /* 0x0000000f2a1eb225 */ /* 0x000fc600078e00ff */
[----:B------:R-:W-:Y:S01]  /*1970*/  ISETP.GT.U32.AND P0, PT, R3, R0, PT ;  /* 0x000000000300720c */ /* 0x000fe20003f04070 */
[----:B------:R-:W-:Y:S01]  /*1980*/  @!P3 IMAD R2, R5, R42, R2 ;  /* 0x0000002a0502b224 */ /* 0x000fe200078e0202 */
[----:B-----5:R-:W-:Y:S01]  /*1990*/  @!P3 SHF.R.S32.HI R5, RZ, 0x1f, R14 ;  /* 0x0000001fff05b819 */ /* 0x020fe2000001140e */
[-C--:B------:R-:W-:Y:S02]  /*19a0*/  @P3 IMAD R12, R43, R8.reuse, RZ ;  /* 0x000000082b0c3224 */ /* 0x080fe400078e02ff */
[----:B------:R-:W-:Y:S01]  /*19b0*/  @P3 IMAD.WIDE.U32 R28, R42, R8, RZ ;  /* 0x000000082a1c3225 */ /* 0x000fe200078e00ff */
[----:B------:R-:W-:-:S03]  /*19c0*/  @!P3 MOV R8, R30 ;  /* 0x0000001e0008b202 */ /* 0x000fc60000000f00 */
[----:B------:R-:W-:Y:S02]  /*19d0*/  @!P3 IMAD.IADD R9, R31, 0x1, R2 ;  /* 0x000000011f09b824 */ /* 0x000fe400078e0202 */
[-C--:B----4-:R-:W-:Y:S02]  /*19e0*/  @!P3 IMAD R2, R27, R14.reuse, RZ ;  /* 0x0000000e1b02b224 */ /* 0x090fe400078e02ff */
[----:B------:R-:W-:Y:S01]  /*19f0*/  @!P3 IMAD.WIDE.U32 R8, R26, R14, R8 ;  /* 0x0000000e1a08b225 */ /* 0x000fe200078e0008 */
[----:B------:R-:W-:-:S03]  /*1a00*/  @P3 MOV R13, R28 ;  /* 0x0000001c000d3202 */ /* 0x000fc60000000f00 */
[----:B------:R-:W-:Y:S02]  /*1a10*/  @!P3 IMAD R2, R26, R5, R2 ;  /* 0x000000051a02b224 */ /* 0x000fe400078e0202 */
[----:B------:R-:W-:Y:S02]  /*1a20*/  @P3 IMAD.IADD R12, R29, 0x1, R12 ;  /* 0x000000011d0c3824 */ /* 0x000fe400078e020c */
[----:B------:R-:W-:Y:S01]  /*1a30*/  @!P3 IMAD.MOV.U32 R13, RZ, RZ, R8 ;  /* 0x000000ffff0db224 */ /* 0x000fe200078e0008 */
[----:B------:R-:W-:Y:S01]  /*1a40*/  @!P3 IADD3 R12, R9, R2, RZ ;  /* 0x00000002090cb210 */ /* 0x000fe20007ffe0ff */
[----:B------:R-:W-:-:S03]  /*1a50*/  @!P0 IMAD.IADD R0, R0, 0x1, -R3 ;  /* 0x0000000100008824 */ /* 0x000fc600078e0a03 */
[-C--:B------:R-:W-:Y:S02]  /*1a60*/  LOP3.LUT R13, R13, R12.reuse, RZ, 0x3c, !PT ;  /* 0x0000000c0d0d7212 */ /* 0x080fe400078e3cff */
[----:B------:R-:W-:Y:S02]  /*1a70*/  ISETP.GE.U32.AND P2, PT, R0, R3, PT ;  /* 0x000000030000720c */ /* 0x000fe40003f46070 */
[----:B------:R-:W-:Y:S02]  /*1a80*/  LEA R2, R50, 0xffffff80, 0x7 ;  /* 0xffffff8032027811 */ /* 0x000fe400078e38ff */
[----:B------:R-:W-:Y:S02]  /*1a90*/  LOP3.LUT R12, R13, R12, RZ, 0x3c, !PT ;  /* 0x0000000c0d0c7212 */ /* 0x000fe400078e3cff */
[----:B------:R-:W-:Y:S01]  /*1aa0*/  LOP3.LUT R3, R245, R7, RZ, 0x3c, !PT ;  /* 0x00000007f5037212 */ /* 0x000fe200078e3cff */
[----:B------:R-:W-:Y:S01]  /*1ab0*/  IMAD R9, R43, R2, RZ ;  /* 0x000000022b097224 */ /* 0x000fe200078e02ff */
[----:B------:R-:W-:-:S02]  /*1ac0*/  SHF.R.S32.HI R5, RZ, 0x1f, R2 ;  /* 0x0000001fff057819 */ /* 0x000fc40000011402 */
[----:B------:R-:W-:Y:S01]  /*1ad0*/  LOP3.LUT R13, R13, R12, RZ, 0x3c, !PT ;  /* 0x0000000c0d0d7212 */ /* 0x000fe200078e3cff */
[----:B------:R-:W-:Y:S01]  /*1ae0*/  @!P3 IMAD R8, R49, R15, RZ ;  /* 0x0000000f3108b224 */ /* 0x000fe200078e02ff */
[----:B------:R-:W-:Y:S02]  /*1af0*/  @!P3 SHF.R.S32.HI R0, RZ, 0x1f, R15 ;  /* 0x0000001fff00b819 */ /* 0x000fe4000001140f */
[----:B------:R-:W-:Y:S02]  /*1b00*/  ISETP.GE.AND P1, PT, R3, RZ, PT ;  /* 0x000000ff0300720c */ /* 0x000fe40003f26270 */
[----:B------:R-:W-:Y:S02]  /*1b10*/  @!P0 IADD3 R6, R6, 0x1, RZ ;  /* 0x0000000106068810 */ /* 0x000fe40007ffe0ff */
[----:B------:R-:W-:Y:S01]  /*1b20*/  ISETP.NE.AND P0, PT, R7, RZ, PT ;  /* 0x000000ff0700720c */ /* 0x000fe20003f05270 */
[----:B------:R-:W-:Y:S02]  /*1b30*/  IMAD R9, R5, R42, R9 ;  /* 0x0000002a05097224 */ /* 0x000fe400078e0209 */
[----:B------:R-:W-:-:S04]  /*1b40*/  IMAD.WIDE.U32 R28, R42, R2, R12 ;  /* 0x000000022a1c7225 */ /* 0x000fc800078e000c */
[----:B------:R-:W-:Y:S02]  /*1b50*/  @!P3 IMAD R0, R0, R48, R8 ;  /* 0x000000300000b224 */ /* 0x000fe400078e0208 */
[----:B------:R-:W-:-:S04]  /*1b60*/  @!P3 IMAD.WIDE.U32 R26, R48, R15, RZ ;  /* 0x0000000f301ab225 */ /* 0x000fc800078e00ff */
[----:B------:R-:W-:Y:S01]  /*1b70*/  @P2 VIADD R6, R6, 0x1 ;  /* 0x0000000106062836 */ /* 0x000fe20000000000 */
[----:B------:R-:W-:Y:S02]  /*1b80*/  IADD3 R19, R29, R9, RZ ;  /* 0x000000091d137210 */ /* 0x000fe40007ffe0ff */
[----:B------:R-:W-:Y:S01]  /*1b90*/  @!P3 IADD3 R9, R27, R0, RZ ;  /* 0x000000001b09b210 */ /* 0x000fe20007ffe0ff */
[----:B------:R-:W-:Y:S01]  /*1ba0*/  IMAD.MOV.U32 R12, RZ, RZ, R6 ;  /* 0x000000ffff0c7224 */ /* 0x000fe200078e0006 */
[----:B------:R-:W-:Y:S01]  /*1bb0*/  @!P3 SHF.R.S32.HI R0, RZ, 0x1f, R14 ;  /* 0x0000001fff00b819 */ /* 0x000fe2000001140e */
[----:B------:R-:W-:Y:S01]  /*1bc0*/  @!P3 IMAD R3, R25, R14, RZ ;  /* 0x0000000e1903b224 */ /* 0x000fe200078e02ff */
[----:B------:R-:W-:Y:S01]  /*1bd0*/  @!P3 MOV R8, R26 ;  /* 0x0000001a0008b202 */ /* 0x000fe20000000f00 */
[----:B------:R-:W-:Y:S01]  /*1be0*/  @!P1 IMAD.MOV R12, RZ, RZ, -R12 ;  /* 0x000000ffff0c9224 */ /* 0x000fe200078e0a0c */
[----:B------:R-:W-:Y:S01]  /*1bf0*/  @!P0 LOP3.LUT R12, RZ, R7, RZ, 0x33, !PT ;  /* 0x00000007ff0c8212 */ /* 0x000fe200078e33ff */
[C---:B------:R-:W-:Y:S01]  /*1c00*/  @!P3 IMAD R0, R24.reuse, R0, R3 ;  /* 0x000000001800b224 */ /* 0x040fe200078e0203 */
[----:B------:R-:W-:Y:S01]  /*1c10*/  @P3 IADD3 R15, R15, R18, RZ ;  /* 0x000000120f0f3210 */ /* 0x000fe20007ffe0ff */
[----:B------:R-:W-:Y:S01]  /*1c20*/  @!P3 IMAD.WIDE.U32 R24, R24, R14, R8 ;  /* 0x0000000e1818b225 */ /* 0x000fe200078e0008 */
[----:B------:R-:W-:-:S02]  /*1c30*/  MOV R18, R28 ;  /* 0x0000001c00127202 */ /* 0x000fc40000000f00 */
[----:B------:R-:W-:Y:S01]  /*1c40*/  SHF.R.S32.HI R9, RZ, 0x1f, R12 ;  /* 0x0000001fff097819 */ /* 0x000fe2000001140c */
[----:B------:R-:W-:Y:S02]  /*1c50*/  IMAD R3, R21, R12, RZ ;  /* 0x0000000c15037224 */ /* 0x000fe400078e02ff */
[-C--:B------:R-:W-:Y:S02]  /*1c60*/  @P3 IMAD R7, R49, R15.reuse, RZ ;  /* 0x0000000f31073224 */ /* 0x080fe400078e02ff */
[----:B------:R-:W-:-:S04]  /*1c70*/  @P3 IMAD.WIDE.U32 R26, R48, R15, RZ ;  /* 0x0000000f301a3225 */ /* 0x000fc800078e00ff */
[----:B------:R-:W-:Y:S01]  /*1c80*/  IMAD.WIDE.U32 R18, R20, R12, R18 ;  /* 0x0000000c14127225 */ /* 0x000fe200078e0012 */
[----:B------:R-:W-:-:S03]  /*1c90*/  @P3 IADD3 R7, R27, R7, RZ ;  /* 0x000000071b073210 */ /* 0x000fc60007ffe0ff */
[----:B------:R-:W-:Y:S01]  /*1ca0*/  IMAD R20, R20, R9, R3 ;  /* 0x0000000914147224 */ /* 0x000fe200078e0203 */
[----:B------:R-:W-:Y:S01]  /*1cb0*/  @!P3 IADD3 R7, R25, R0, RZ ;  /* 0x000000001907b210 */ /* 0x000fe20007ffe0ff */
[----:B------:R-:W-:Y:S01]  /*1cc0*/  @P3 IMAD.MOV.U32 R8, RZ, RZ, R26 ;  /* 0x000000ffff083224 */ /* 0x000fe200078e001a */
[----:B------:R-:W-:Y:S01]  /*1cd0*/  @!P3 MOV R8, R24 ;  /* 0x000000180008b202 */ /* 0x000fe20000000f00 */
[----:B------:R-:W-:Y:S01]  /*1ce0*/  IMAD.MOV.U32 R3, RZ, RZ, R18 ;  /* 0x000000ffff037224 */ /* 0x000fe200078e0012 */
[----:B------:R-:W-:Y:S02]  /*1cf0*/  IADD3 R0, R19, R20, RZ ;  /* 0x0000001413007210 */ /* 0x000fe40007ffe0ff */
[----:B-1----:R-:W-:Y:S02]  /*1d00*/  MOV R6, R2 ;  /* 0x0000000200067202 */ /* 0x002fe40000000f00 */
.L_x_2025:
[----:B------:R-:W-:Y:S05]  /*1d10*/  BSYNC B0 ;  /* 0x0000000000007941 */ /* 0x000fea0003800000 */
.L_x_2023:
        /* <DEDUP_REMOVED lines=15> */
[----:B------:R-:W-:Y:S01]  /*1e10*/  IADD3 R28, P0, R18, R8, RZ ;  /* 0x00000008121c7210 */ /* 0x000fe20007f1e0ff */
[----:B------:R-:W-:Y:S01]  /*1e20*/  IMAD.SHL.U32 R8, R170, 0x40, RZ ;  /* 0x00000040aa087824 */ /* 0x000fe200078e00ff */
[----:B------:R-:W-:Y:S01]  /*1e30*/  SHF.R.S32.HI R19, RZ, 0x1f, R18 ;  /* 0x0000001fff137819 */ /* 0x000fe20000011412 */
[----:B-----5:R-:W-:-:S03]  /*1e40*/  IMAD R5, R5, R48, RZ ;  /* 0x0000003005057224 */ /* 0x020fc600078e02ff */
[----:B------:R-:W-:Y:S01]  /*1e50*/  LOP3.LUT R8, R8, 0x1c0, RZ, 0xc0, !PT ;  /* 0x000001c008087812 */ /* 0x000fe200078ec0ff */
[----:B------:R-:W-:Y:S02]  /*1e60*/  IMAD.X R29, R19, 0x1, R7, P0 ;  /* 0x00000001131d7824 */ /* 0x000fe400000e0607 */
[----:B------:R-:W-:Y:S01]  /*1e70*/  IMAD R5, R6, R49, R5 ;  /* 0x0000003106057224 */ /* 0x000fe200078e0205 */
[----:B------:R-:W-:Y:S01]  /*1e80*/  LOP3.LUT R7, R8, 0x38, R18, 0xf8, !PT ;  /* 0x0000003808077812 */ /* 0x000fe200078ef812 */
[----:B------:R-:W-:Y:S01]  /*1e90*/  IMAD.WIDE.U32 R28, R6, R48, R28 ;  /* 0x00000030061c7225 */ /* 0x000fe200078e001c */
[----:B------:R-:W-:Y:S02]  /*1ea0*/  SHF.R.U32.HI R165, RZ, 0x3, R8 ;  /* 0x00000003ffa57819 */ /* 0x000fe40000011608 */
[----:B------:R-:W-:Y:S01]  /*1eb0*/  SHF.R.S32.HI R61, RZ, 0x1f, R246 ;  /* 0x0000001fff3d7819 */ /* 0x000fe200000114f6 */
[----:B------:R-:W-:Y:S01]  /*1ec0*/  IMAD R6, R23, R12, RZ ;  /* 0x0000000c17067224 */ /* 0x000fe200078e02ff */
[----:B------:R-:W-:-:S02]  /*1ed0*/  IADD3 R29, R29, R5, RZ ;  /* 0x000000051d1d7210 */ /* 0x000fc40007ffe0ff */
[----:B------:R-:W-:Y:S01]  /*1ee0*/  LOP3.LUT R165, R7, R165, RZ, 0x3c, !PT ;  /* 0x000000a507a57212 */ /* 0x000fe200078e3cff */
[-C--:B------:R-:W-:Y:S02]  /*1ef0*/  IMAD R6, R9, R22.reuse, R6 ;  /* 0x0000001609067224 */ /* 0x080fe400078e0206 */
[----:B------:R-:W-:Y:S01]  /*1f00*/  IMAD.WIDE.U32 R22, R12, R22, R28 ;  /* 0x000000160c167225 */ /* 0x000fe200078e001c */
[----:B------:R-:W-:-:S04]  /*1f10*/  LEA.HI R57, R53, R52, RZ, 0x4 ;  /* 0x0000003435397211 */ /* 0x000fc800078f20ff */
[----:B------:R-:W-:Y:S01]  /*1f20*/  LOP3.LUT R58, R57, 0xfffffff0, RZ, 0xc0, !PT ;  /* 0xfffffff0393a7812 */ /* 0x000fe200078ec0ff */
[----:B------:R-:W-:Y:S01]  /*1f30*/  IMAD.IADD R23, R23, 0x1, R6 ;  /* 0x0000000117177824 */ /* 0x000fe200078e0206 */
[----:B------:R-:W-:-:S03]  /*1f40*/  SHF.R.S32.HI R6, RZ, 0x1f, R245 ;  /* 0x0000001fff067819 */ /* 0x000fc600000114f5 */
[----:B------:R-:W-:Y:S01]  /*1f50*/  IMAD.IADD R58, R52, 0x1, -R58 ;  /* 0x00000001343a7824 */ /* 0x000fe200078e0a3a */
[----:B------:R-:W-:Y:S01]  /*1f60*/  SHF.R.S32.HI R171, RZ, 0x1f, R170 ;  /* 0x0000001fffab7819 */ /* 0x000fe200000114aa */
[----:B------:R-:W-:-:S03]  /*1f70*/  IMAD R140, R49, R170, RZ ;  /* 0x000000aa318c7224 */ /* 0x000fc600078e02ff */
[----:B------:R-:W-:Y:S01]  /*1f80*/  SHF.R.S32.HI R59, RZ, 0x1f, R58 ;  /* 0x0000001fff3b7819 */ /* 0x000fe2000001143a */
[-C--:B------:R-:W-:Y:S01]  /*1f90*/  IMAD R140, R171, R48.reuse, R140 ;  /* 0x00000030ab8c7224 */ /* 0x080fe200078e028c */
[----:B------:R-:W-:Y:S01]  /*1fa0*/  SHF.R.S32.HI R82, RZ, 0x1f, R62 ;  /* 0x0000001fff527819 */ /* 0x000fe2000001143e */
[----:B------:R-:W-:Y:S01]  /*1fb0*/  IMAD.WIDE.U32 R22, R170, R48, R22 ;  /* 0x00000030aa167225 */ /* 0x000fe200078e0016 */
[----:B------:R-:W-:Y:S02]  /*1fc0*/  LEA.HI R59, R59, R58, RZ, 0x3 ;  /* 0x0000003a3b3b7211 */ /* 0x000fe400078f18ff */
[----:B------:R-:W-:Y:S01]  /*1fd0*/  LEA.HI R82, R82, R62, RZ, 0x7 ;  /* 0x0000003e52527211 */ /* 0x000fe200078f38ff */
[----:B------:R-:W-:-:S03]  /*1fe0*/  IMAD.IADD R140, R23, 0x1, R140 ;  /* 0x00000001178c7824 */ /* 0x000fc600078e028c */
[----:B------:R-:W-:-:S04]  /*1ff0*/  SHF.R.S32.HI R82, RZ, 0x7, R82 ;  /* 0x00000007ff527819 */ /* 0x000fc80000011452 */
[----:B------:R-:W-:Y:S01]  /*2000*/  VIMNMX R82, R239, R82, !PT ;  /* 0x00000052ef527248 */ /* 0x000fe20007fe0100 */
[----:B------:R-:W-:Y:S01]  /*2010*/  IMAD R168, R43, R170, RZ ;  /* 0x000000aa2ba87224 */ /* 0x000fe200078e02ff */
[CC--:B------:R-:W-:Y:S02]  /*2020*/  LEA.HI R8, R53.reuse, R52.reuse, RZ, 0x6 ;  /* 0x0000003435087211 */ /* 0x0c0fe400078f30ff */
[----:B------:R-:W-:Y:S01]  /*2030*/  LEA.HI R53, R53, R52, RZ, 0x5 ;  /* 0x0000003435357211 */ /* 0x000fe200078f28ff */
[----:B------:R-:W-:Y:S02]  /*2040*/  IMAD R168, R171, R42, R168 ;  /* 0x0000002aaba87224 */ /* 0x000fe400078e02a8 */
[----:B------:R-:W-:Y:S01]  /*2050*/  IMAD.SHL.U32 R8, R8, 0x8, RZ ;  /* 0x0000000808087824 */ /* 0x000fe200078e00ff */
[----:B------:R-:W-:Y:S01]  /*2060*/  LOP3.LUT R54, R53, 0xffffffe0, RZ, 0xc0, !PT ;  /* 0xffffffe035367812 */ /* 0x000fe200078ec0ff */
[----:B------:R-:W-:Y:S02]  /*2070*/  IMAD.MOV.U32 R38, RZ, RZ, 0x10 ;  /* 0x00000010ff267424 */ /* 0x000fe400078e00ff */
[----:B------:R-:W-:Y:S01]  /*2080*/  IMAD.MOV.U32 R37, RZ, RZ, 0x20 ;  /* 0x00000020ff257424 */ /* 0x000fe200078e00ff */
[----:B------:R-:W-:Y:S01]  /*2090*/  LOP3.LUT R165, R165, 0xfffffe00, R8, 0xf8, !PT ;  /* 0xfffffe00a5a57812 */ /* 0x000fe200078ef808 */
[C---:B------:R-:W-:Y:S01]  /*20a0*/  IMAD.SHL.U32 R237, R42.reuse, 0x10, RZ ;  /* 0x000000102aed7824 */ /* 0x040fe200078e00ff */
[----:B------:R-:W-:Y:S01]  /*20b0*/  SHF.L.U64.HI R238, R42, 0x4, R43 ;  /* 0x000000042aee7819 */ /* 0x000fe2000001022b */
[----:B------:R-:W-:Y:S01]  /*20c0*/  IMAD.IADD R54, R52, 0x1, -R54 ;  /* 0x0000000134367824 */ /* 0x000fe200078e0a36 */
[----:B------:R-:W-:Y:S01]  /*20d0*/  SHF.L.U64.HI R236, R48, 0x4, R49 ;  /* 0x0000000430ec7819 */ /* 0x000fe20000010231 */
[----:B------:R-:W-:Y:S01]  /*20e0*/  IMAD.SHL.U32 R63, R56, 0x4, RZ ;  /* 0x00000004383f7824 */ /* 0x000fe200078e00ff */
[----:B------:R-:W-:-:S02]  /*20f0*/  SHF.L.U32 R235, R48, 0x4, RZ ;  /* 0x0000000430eb7819 */ /* 0x000fc400000006ff */
[----:B------:R-:W-:Y:S02]  /*2100*/  SHF.R.S32.HI R57, RZ, 0x4, R57 ;  /* 0x00000004ff397819 */ /* 0x000fe40000011439 */
[----:B------:R-:W-:Y:S01]  /*2110*/  SHF.R.S32.HI R53, RZ, 0x5, R53 ;  /* 0x00000005ff357819 */ /* 0x000fe20000011435 */
        /* <DEDUP_REMOVED lines=11> */
[----:B------:R-:W-:Y:S02]  /*21d0*/  IMAD.X R27, R19, 0x1, R5, P0 ;  /* 0x00000001131b7824 */ /* 0x000fe400000e0605 */
[----:B------:R-:W-:Y:S02]  /*21e0*/  IMAD R4, R14, R6, R4 ;  /* 0x000000060e047224 */ /* 0x000fe400078e0204 */
[----:B------:R-:W-:Y:S01]  /*21f0*/  IMAD.WIDE.U32 R26, R245, R14, R26 ;  /* 0x0000000ef51a7225 */ /* 0x000fe200078e001a */
[----:B------:R-:W-:-:S04]  /*2200*/  IADD3 R14, R18, 0x40, RZ ;  /* 0x00000040120e7810 */ /* 0x000fc80007ffe0ff */
[----:B----4-:R-:W-:Y:S02]  /*2210*/  ISETP.GE.AND P0, PT, R14, R64, PT ;  /* 0x000000400e00720c */ /* 0x010fe40003f06270 */
[----:B------:R-:W-:Y:S02]  /*2220*/  LOP3.LUT R7, R59, 0xfffffff8, RZ, 0xc0, !PT ;  /* 0xfffffff83b077812 */ /* 0x000fe400078ec0ff */
[----:B------:R-:W-:Y:S02]  /*2230*/  SEL R60, RZ, 0xffffffff, P0 ;  /* 0xffffffffff3c7807 */ /* 0x000fe40000000000 */
[C---:B------:R-:W-:Y:S01]  /*2240*/  LEA R141, P0, R22.reuse, R20, 0x1 ;  /* 0x00000014168d7211 */ /* 0x040fe200078008ff */
[--C-:B------:R-:W-:Y:S01]  /*2250*/  @P1 IMAD.MOV.U32 R179, RZ, RZ, R25.reuse ;  /* 0x000000ffffb31224 */ /* 0x100fe200078e0019 */
[----:B------:R-:W-:Y:S01]  /*2260*/  @P1 MOV R178, R24 ;  /* 0x0000001800b21202 */ /* 0x000fe20000000f00 */
[----:B------:R-:W-:Y:S01]  /*2270*/  @!P1 IMAD.MOV.U32 R178, RZ, RZ, R24 ;  /* 0x000000ffffb29224 */ /* 0x000fe200078e0018 */
[----:B------:R-:W-:Y:S01]  /*2280*/  LEA.HI.X R140, R22, R21, R140, 0x1, P0 ;  /* 0x00000015168c7211 */ /* 0x000fe200000f0c8c */
[----:B------:R-:W-:Y:S01]  /*2290*/  @!P1 IMAD.MOV.U32 R179, RZ, RZ, R25 ;  /* 0x000000ffffb39224 */ /* 0x000fe200078e0019 */
[----:B------:R-:W-:Y:S01]  /*22a0*/  ISETP.GE.AND P1, PT, R18, R64, PT ;  /* 0x000000401200720c */ /* 0x000fe20003f26270 */
[----:B------:R-:W-:Y:S01]  /*22b0*/  IMAD.IADD R58, R58, 0x1, -R7 ;  /* 0x000000013a3a7824 */ /* 0x000fe200078e0a07 */
[----:B------:R-:W-:Y:S01]  /*22c0*/  IADD3 R166, P0, R18, R3, RZ ;  /* 0x0000000312a67210 */ /* 0x000fe20007f1e0ff */
[----:B------:R-:W-:Y:S01]  /*22d0*/  IMAD.IADD R175, R27, 0x1, R4 ;  /* 0x000000011baf7824 */ /* 0x000fe200078e0204 */
[----:B------:R-:W-:-:S02]  /*22e0*/  SEL R4, RZ, 0x1, P1 ;  /* 0x00000001ff047807 */ /* 0x000fc40000800000 */
[----:B------:R-:W-:Y:S02]  /*22f0*/  R2P PR, R58, 0x6 ;  /* 0x000000063a007804 */ /* 0x000fe40000000000 */
[----:B------:R-:W-:Y:S01]  /*2300*/  ISETP.GT.AND P3, PT, R50, R82, PT ;  /* 0x000000523200720c */ /* 0x000fe20003f64270 */
[----:B------:R-:W-:Y:S02]  /*2310*/  IMAD.X R167, R19, 0x1, R0, P0 ;  /* 0x0000000113a77824 */ /* 0x000fe400000e0600 */
[----:B------:R-:W-:-:S04]  /*2320*/  IMAD.WIDE R6, R243, 0x40, R170 ;  /* 0x00000040f3067825 */ /* 0x000fc800078e02aa */
[----:B------:R-:W-:-:S04]  /*2330*/  IMAD.WIDE.U32 R166, R170, R42, R166 ;  /* 0x0000002aaaa67225 */ /* 0x000fc800078e00a6 */
[----:B------:R-:W-:Y:S02]  /*2340*/  IMAD.MOV.U32 R174, RZ, RZ, R26 ;  /* 0x000000ffffae7224 */ /* 0x000fe400078e001a */
[-C--:B------:R-:W-:Y:S01]  /*2350*/  IMAD R176, R7, R178.reuse, RZ ;  /* 0x000000b207b07224 */ /* 0x080fe200078e02ff */
[----:B------:R-:W-:Y:S01]  /*2360*/  SHF.L.U32 R60, R60, 0x1, RZ ;  /* 0x000000013c3c7819 */ /* 0x000fe200000006ff */
[----:B------:R-:W-:Y:S01]  /*2370*/  IMAD.WIDE.U32 R174, R6, R178, R174 ;  /* 0x000000b206ae7225 */ /* 0x000fe200078e00ae */
[----:B------:R-:W-:Y:S02]  /*2380*/  LEA R241, P0, R166, R172, 0x1 ;  /* 0x000000aca6f17211 */ /* 0x000fe400078008ff */
[----:B------:R-:W-:Y:S01]  /*2390*/  IADD3 R169, R167, R168, RZ ;  /* 0x000000a8a7a97210 */ /* 0x000fe20007ffe0ff */
[----:B------:R-:W-:Y:S01]  /*23a0*/  IMAD R176, R6, R179, R176 ;  /* 0x000000b306b07224 */ /* 0x000fe200078e02b0 */
[----:B------:R-:W-:Y:S01]  /*23b0*/  LOP3.LUT R60, R60, 0x2, R4, 0xe2, !PT ;  /* 0x000000023c3c7812 */ /* 0x000fe200078ee204 */
[----:B------:R-:W-:Y:S01]  /*23c0*/  @!P4 IMAD.MOV.U32 R16, RZ, RZ, RZ ;  /* 0x000000ffff10c224 */ /* 0x000fe200078e00ff */
[----:B------:R-:W-:Y:S01]  /*23d0*/  SEL R38, R38, 0xfffffff0, !P1 ;  /* 0xfffffff026267807 */ /* 0x000fe20004800000 */
[----:B------:R-:W-:Y:S01]  /*23e0*/  IMAD.IADD R177, R175, 0x1, R176 ;  /* 0x00000001afb17824 */ /* 0x000fe200078e02b0 */
[----:B------:R-:W-:-:S02]  /*23f0*/  SEL R37, R37, 0xffffffe0, !P2 ;  /* 0xffffffe025257807 */ /* 0x000fc40005000000 */
[----:B------:R-:W-:Y:S01]  /*2400*/  LEA.HI.X R240, R166, R173, R169, 0x1, P0 ;  /* 0x000000ada6f07211 */ /* 0x000fe200000f0ca9 */
[----:B-1----:R-:W-:Y:S06]  /*2410*/  @!P3 BRA `(.L_x_2026) ;  /* 0x000000c80018b947 */ /* 0x002fec0003800000 */
[----:B------:R-:W2:Y:S04]  /*2420*/  LD.E.64 R30, desc[UR6][R10.64+0x120] ;  /* 0x000120060a1e7980 */ /* 0x000ea8000c101b00 */
[----:B------:R-:W3:Y:S04]  /*2430*/  LD.E.64 R32, desc[UR6][R10.64+0x118] ;  /* 0x000118060a207980 */ /* 0x000ee8000c101b00 */
[----:B------:R-:W4:Y:S04]  /*2440*/  LD.E.64 R196, desc[UR6][R10.64+0x130] ;  /* 0x000130060ac47980 */ /* 0x000f28000c101b00 */
[----:B------:R-:W5:Y:S04]  /*2450*/  LD.E.64 R210, desc[UR6][R10.64+0x128] ;  /* 0x000128060ad27980 */ /* 0x000f68000c101b00 */
[----:B------:R-:W5:Y:S04]  /*2460*/  LD.E.64 R26, desc[UR6][R10.64+0x140] ;  /* 0x000140060a1a7980 */ /* 0x000f68000c101b00 */
[----:B------:R-:W5:Y:S04]  /*2470*/  LD.E.64 R24, desc[UR6][R10.64+0x138] ;  /* 0x000138060a187980 */ /* 0x000f68000c101b00 */
[----:B------:R-:W5:Y:S04]  /*2480*/  LD.E R15, desc[UR6][R10.64+0xd0] ;  /* 0x0000d0060a0f7980 */ /* 0x000f68000c101900 */
[----:B------:R-:W5:Y:S04]  /*2490*/  LD.E.64 R20, desc[UR6][R10.64+0x108] ;  /* 0x000108060a147980 */ /* 0x000f68000c101b00 */
[----:B------:R-:W5:Y:S04]  /*24a0*/  LD.E.64 R22, desc[UR6][R10.64+0x110] ;  /* 0x000110060a167980 */ /* 0x000f68000c101b00 */
[----:B------:R-:W5:Y:S04]  /*24b0*/  LD.E.64 R6, desc[UR6][R10.64+0x150] ;  /* 0x000150060a067980 */ /* 0x000f68000c101b00 */
[----:B------:R-:W5:Y:S01]  /*24c0*/  LD.E.64 R4, desc[UR6][R10.64+0x148] ;  /* 0x000148060a047980 */ /* 0x000f62000c101b00 */
[----:B------:R-:W-:Y:S01]  /*24d0*/  SHF.R.S32.HI R13, RZ, 0x1f, R62 ;  /* 0x0000001fff0d7819 */ /* 0x000fe2000001143e */
[----:B------:R-:W-:-:S02]  /*24e0*/  IMAD.IADD R16, R16, 0x1, R2 ;  /* 0x0000000110107824 */ /* 0x000fc400078e0202 */
[C---:B------:R-:W-:Y:S01]  /*24f0*/  IMAD.SHL.U32 R76, R42.reuse, 0x40, RZ ;  /* 0x000000402a4c7824 */ /* 0x040fe200078e00ff */
[----:B------:R-:W-:Y:S01]  /*2500*/  SHF.L.U64.HI R77, R42, 0x6, R43 ;  /* 0x000000062a4d7819 */ /* 0x000fe2000001022b */
[----:B------:R-:W-:Y:S01]  /*2510*/  IMAD R74, R43, 0x30, RZ ;  /* 0x000000302b4a7824 */ /* 0x000fe200078e02ff */
[----:B------:R-:W-:Y:S01]  /*2520*/  LOP3.LUT R161, R60, 0xffff, RZ, 0xc0, !PT ;  /* 0x0000ffff3ca17812 */ /* 0x000fe200078ec0ff */
[C---:B------:R-:W-:Y:S01]  /*2530*/  IMAD.SHL.U32 R71, R48.reuse, 0x20, RZ ;  /* 0x0000002030477824 */ /* 0x040fe200078e00ff */
[C-C-:B------:R-:W-:Y:S01]  /*2540*/  SHF.L.U64.HI R72, R48.reuse, 0x5, R49.reuse ;  /* 0x0000000530487819 */ /* 0x140fe20000010231 */
[C---:B------:R-:W-:Y:S01]  /*2550*/  IMAD R70, R49.reuse, 0x60, RZ ;  /* 0x0000006031467824 */ /* 0x040fe200078e02ff */
[C---:B------:R-:W-:Y:S01]  /*2560*/  SHF.L.U64.HI R69, R48.reuse, 0x6, R49 ;  /* 0x0000000630457819 */ /* 0x040fe20000010231 */
[----:B------:R-:W-:Y:S01]  /*2570*/  IMAD R66, R49, 0xc0, RZ ;  /* 0x000000c031427824 */ /* 0x000fe200078e02ff */
[C---:B------:R-:W-:Y:S01]  /*2580*/  SHF.L.U32 R68, R48.reuse, 0x6, RZ ;  /* 0x0000000630447819 */ /* 0x040fe200000006ff */
[----:B------:R-:W-:-:S04]  /*2590*/  IMAD.WIDE.U32 R188, R48, 0x60, RZ ;  /* 0x0000006030bc7825 */ /* 0x000fc800078e00ff */
[----:B------:R-:W-:Y:S01]  /*25a0*/  IMAD.WIDE.U32 R184, R48, 0xc0, RZ ;  /* 0x000000c030b87825 */ /* 0x000fe200078e00ff */
[----:B------:R-:W-:-:S03]  /*25b0*/  LOP3.LUT R163, R161, 0x1, RZ, 0xc0, !PT ;  /* 0x00000001a1a37812 */ /* 0x000fc600078ec0ff */
[C---:B------:R-:W-:Y:S02]  /*25c0*/  IMAD R67, R49.reuse, 0xa0, RZ ;  /* 0x000000a031437824 */ /* 0x040fe400078e02ff */
[----:B------:R-:W-:Y:S02]  /*25d0*/  IMAD R65, R49, 0xe0, RZ ;  /* 0x000000e031417824 */ /* 0x000fe400078e02ff */
[----:B------:R-:W-:Y:S01]  /*25e0*/  IMAD.WIDE.U32 R186, R48, 0xa0, RZ ;  /* 0x000000a030ba7825 */ /* 0x000fe200078e00ff */
[----:B------:R-:W-:-:S03]  /*25f0*/  SHF.L.U64.HI R72, R71, 0x1, R72 ;  /* 0x0000000147487819 */ /* 0x000fc60000010248 */
[----:B------:R-:W-:Y:S01]  /*2600*/  IMAD.WIDE.U32 R182, R48, 0xe0, RZ ;  /* 0x000000e030b67825 */ /* 0x000fe200078e00ff */
[----:B------:R-:W-:Y:S02]  /*2610*/  SHF.L.U64.HI R69, R68, 0x1, R69 ;  /* 0x0000000144457819 */ /* 0x000fe40000010245 */
[C---:B------:R-:W-:Y:S01]  /*2620*/  IADD3 R159, R170.reuse, 0x30, RZ ;  /* 0x00000030aa9f7810 */ /* 0x040fe20007ffe0ff */
[C---:B------:R-:W-:Y:S01]  /*2630*/  VIADD R162, R170.reuse, 0x10 ;  /* 0x00000010aaa27836 */ /* 0x040fe20000000000 */
[C---:B------:R-:W-:Y:S01]  /*2640*/  IADD3 R156, R170.reuse, 0x60, RZ ;  /* 0x00000060aa9c7810 */ /* 0x040fe20007ffe0ff */
[----:B------:R-:W-:Y:S01]  /*2650*/  VIADD R160, R170, 0x20 ;  /* 0x00000020aaa07836 */ /* 0x000fe20000000000 */
[----:B------:R-:W-:Y:S01]  /*2660*/  SHF.L.U64.HI R81, R42, 0x5, R43 ;  /* 0x000000052a517819 */ /* 0x000fe2000001022b */
[C---:B------:R-:W-:Y:S01]  /*2670*/  VIADD R158, R170.reuse, 0x40 ;  /* 0x00000040aa9e7836 */ /* 0x040fe20000000000 */
[----:B------:R-:W-:Y:S01]  /*2680*/  MOV R125, R141 ;  /* 0x0000008d007d7202 */ /* 0x000fe20000000f00 */
[C---:B------:R-:W-:Y:S01]  /*2690*/  VIADD R157, R170.reuse, 0x50 ;  /* 0x00000050aa9d7836 */ /* 0x040fe20000000000 */
[----:B------:R-:W-:Y:S01]  /*26a0*/  LOP3.LUT R161, R161, 0x2, RZ, 0xc0, !PT ;  /* 0x00000002a1a17812 */ /* 0x000fe200078ec0ff */
[----:B------:R-:W-:Y:S01]  /*26b0*/  VIADD R155, R170, 0x70 ;  /* 0x00000070aa9b7836 */ /* 0x000fe20000000000 */
[----:B------:R-:W-:Y:S01]  /*26c0*/  SHF.L.U32 R71, R71, 0x1, RZ ;  /* 0x0000000147477819 */ /* 0x000fe200000006ff */
[----:B------:R-:W-:Y:S01]  /*26d0*/  IMAD.SHL.U32 R80, R42, 0x20, RZ ;  /* 0x000000202a507824 */ /* 0x000fe200078e00ff */
[----:B------:R-:W-:Y:S01]  /*26e0*/  IADD3 R70, R189, R70, RZ ;  /* 0x00000046bd467210 */ /* 0x000fe20007ffe0ff */
[----:B------:R-:W-:Y:S01]  /*26f0*/  IMAD.MOV.U32 R123, RZ, RZ, R241 ;  /* 0x000000ffff7b7224 */ /* 0x000fe200078e00f1 */
[----:B------:R-:W-:Y:S01]  /*2700*/  IADD3 R66, R185, R66, RZ ;  /* 0x00000042b9427210 */ /* 0x000fe20007ffe0ff */
[----:B------:R-:W-:-:S02]  /*2710*/  IMAD.MOV.U32 R122, RZ, RZ, R240 ;  /* 0x000000ffff7a7224 */ /* 0x000fc400078e00f0 */
[----:B------:R-:W-:Y:S02]  /*2720*/  IMAD.MOV.U32 R124, RZ, RZ, R140 ;  /* 0x000000ffff7c7224 */ /* 0x000fe400078e008c */
[----:B------:R-:W-:Y:S02]  /*2730*/  IMAD.SHL.U32 R68, R68, 0x2, RZ ;  /* 0x0000000244447824 */ /* 0x000fe400078e00ff */
[----:B------:R-:W-:Y:S02]  /*2740*/  IMAD.IADD R67, R187, 0x1, R67 ;  /* 0x00000001bb437824 */ /* 0x000fe400078e0243 */
[----:B------:R-:W-:Y:S02]  /*2750*/  IMAD.IADD R65, R183, 0x1, R65 ;  /* 0x00000001b7417824 */ /* 0x000fe400078e0241 */
[----:B--2---:R-:W-:-:S04]  /*2760*/  IMAD R0, R31, R246, RZ ;  /* 0x000000f61f007224 */ /* 0x004fc800078e02ff */
[----:B------:R-:W-:Y:S02]  /*2770*/  IMAD R0, R30, R61, R0 ;  /* 0x0000003d1e007224 */ /* 0x000fe400078e0200 */
[----:B------:R-:W-:-:S04]  /*2780*/  IMAD.WIDE.U32 R30, R246, R30, R18 ;  /* 0x0000001ef61e7225 */ /* 0x000fc800078e0012 */
[----:B---3--:R-:W-:Y:S02]  /*2790*/  IMAD R3, R33, R246, RZ ;  /* 0x000000f621037224 */ /* 0x008fe400078e02ff */
[----:B------:R-:W-:Y:S01]  /*27a0*/  IMAD.IADD R31, R31, 0x1, R0 ;  /* 0x000000011f1f7824 */ /* 0x000fe200078e0200 */
[----:B------:R-:W-:Y:S01]  /*27b0*/  SHF.R.S32.HI R0, RZ, 0x1f, R2 ;  /* 0x0000001fff007819 */ /* 0x000fe20000011402 */
[----:B------:R-:W-:-:S04]  /*27c0*/  IMAD.WIDE.U32 R28, R246, R32, R18 ;  /* 0x00000020f61c7225 */ /* 0x000fc800078e0012 */
[----:B------:R-:W-:Y:S02]  /*27d0*/  IMAD R3, R32, R61, R3 ;  /* 0x0000003d20037224 */ /* 0x000fe400078e0203 */
[-C--:B----4-:R-:W-:Y:S02]  /*27e0*/  IMAD R8, R197, R2.reuse, RZ ;  /* 0x00000002c5087224 */ /* 0x090fe400078e02ff */
[----:B------:R-:W-:Y:S02]  /*27f0*/  IMAD.IADD R29, R29, 0x1, R3 ;  /* 0x000000011d1d7824 */ /* 0x000fe400078e0203 */
[----:B-----5:R-:W-:Y:S02]  /*2800*/  IMAD R3, R211, R2, RZ ;  /* 0x00000002d3037224 */ /* 0x020fe400078e02ff */
[C---:B------:R-:W-:Y:S02]  /*2810*/  IMAD R8, R196.reuse, R0, R8 ;  /* 0x00000000c4087224 */ /* 0x040fe400078e0208 */
[----:B------:R-:W-:-:S04]  /*2820*/  IMAD.WIDE.U32 R30, R196, R2, R30 ;  /* 0x00000002c41e7225 */ /* 0x000fc800078e001e */
[C---:B------:R-:W-:Y:S01]  /*2830*/  IMAD R3, R210.reuse, R0, R3 ;  /* 0x00000000d2037224 */ /* 0x040fe200078e0203 */
[----:B------:R-:W-:Y:S01]  /*2840*/  IADD3 R31, R31, R8, RZ ;  /* 0x000000081f1f7210 */ /* 0x000fe20007ffe0ff */
[----:B------:R-:W-:Y:S01]  /*2850*/  IMAD.WIDE.U32 R28, R210, R2, R28 ;  /* 0x00000002d21c7225 */ /* 0x000fe200078e001c */
[----:B------:R-:W-:-:S03]  /*2860*/  IADD3 R0, P0, -R62, R170, RZ ;  /* 0x000000aa3e007210 */ /* 0x000fc60007f1e1ff */
[-C--:B------:R-:W-:Y:S02]  /*2870*/  IMAD R8, R27, R12.reuse, RZ ;  /* 0x0000000c1b087224 */ /* 0x080fe400078e02ff */
[----:B------:R-:W-:Y:S02]  /*2880*/  IMAD.IADD R29, R29, 0x1, R3 ;  /* 0x000000011d1d7824 */ /* 0x000fe400078e0203 */
[-C--:B------:R-:W-:Y:S02]  /*2890*/  IMAD R3, R25, R12.reuse, RZ ;  /* 0x0000000c19037224 */ /* 0x080fe400078e02ff */
[C---:B------:R-:W-:Y:S02]  /*28a0*/  IMAD R8, R26.reuse, R9, R8 ;  /* 0x000000091a087224 */ /* 0x040fe400078e0208 */
[----:B------:R-:W-:Y:S01]  /*28b0*/  IMAD.WIDE.U32 R26, R26, R12, R30 ;  /* 0x0000000c1a1a7225 */ /* 0x000fe200078e001e */
[----:B------:R-:W-:-:S03]  /*28c0*/  LEA.HI R144, R15, R15, RZ, 0x1 ;  /* 0x0000000f0f907211 */ /* 0x000fc600078f08ff */
[C---:B------:R-:W-:Y:S02]  /*28d0*/  IMAD R3, R24.reuse, R9, R3 ;  /* 0x0000000918037224 */ /* 0x040fe400078e0203 */
        /* <DEDUP_REMOVED lines=16> */
[----:B------:R-:W-:Y:S02]  /*29e0*/  LEA R117, P0, R12, R20, 0x1 ;  /* 0x000000140c757211 */ /* 0x000fe400078008ff */
        /* <DEDUP_REMOVED lines=16> */
[----:B------:R-:W-:-:S02]  /*2af0*/  SHF.L.U32 R84, R210, 0x4, RZ ;  /* 0x00000004d2547819 */ /* 0x000fc400000006ff */
[----:B------:R-:W-:Y:S02]  /*2b00*/  IADD3.X R78, RZ, R238, RZ, P0, !PT ;  /* 0x000000eeff4e7210 */ /* 0x000fe400007fe4ff */
[----:B------:R-:W-:Y:S02]  /*2b10*/  IADD3 R208, P1, R79, R237, RZ ;  /* 0x000000ed4fd07210 */ /* 0x000fe40007f3e0ff */
[----:B------:R-:W-:Y:S02]  /*2b20*/  IADD3 R204, P0, R76, 0x40, RZ ;  /* 0x000000404ccc7810 */ /* 0x000fe40007f1e0ff */
[----:B------:R-:W-:Y:S01]  /*2b30*/  IADD3 R151, R164, R153, RZ ;  /* 0x00000099a4977210 */ /* 0x000fe20007ffe0ff */
[----:B------:R-:W-:Y:S01]  /*2b40*/  IMAD.X R209, R78, 0x1, R238, P1 ;  /* 0x000000014ed17824 */ /* 0x000fe200008e06ee */
[----:B------:R-:W-:Y:S01]  /*2b50*/  IADD3.X R205, RZ, R77, RZ, P0, !PT ;  /* 0x0000004dffcd7210 */ /* 0x000fe200007fe4ff */
[C---:B------:R-:W-:Y:S01]  /*2b60*/  IMAD.SHL.U32 R92, R210.reuse, 0x20, RZ ;  /* 0x00000020d25c7824 */ /* 0x040fe200078e00ff */
[----:B------:R-:W-:Y:S01]  /*2b70*/  SHF.L.U64.HI R83, R210, 0x4, R211 ;  /* 0x00000004d2537819 */ /* 0x000fe200000102d3 */
[----:B------:R-:W-:Y:S01]  /*2b80*/  IMAD.IADD R149, R164, 0x1, R151 ;  /* 0x00000001a4957824 */ /* 0x000fe200078e0297 */
[----:B------:R-:W-:-:S02]  /*2b90*/  IADD3 R206, P1, R208, R237, RZ ;  /* 0x000000edd0ce7210 */ /* 0x000fc40007f3e0ff */
[----:B------:R-:W-:Y:S01]  /*2ba0*/  IADD3 R86, P0, R84, 0x40, RZ ;  /* 0x0000004054567810 */ /* 0x000fe20007f1e0ff */
[----:B------:R-:W-:Y:S01]  /*2bb0*/  IMAD.IADD R147, R164, 0x1, R149 ;  /* 0x00000001a4937824 */ /* 0x000fe200078e0295 */
[----:B------:R-:W-:Y:S02]  /*2bc0*/  IADD3.X R207, R209, R238, RZ, P1, !PT ;  /* 0x000000eed1cf7210 */ /* 0x000fe40000ffe4ff */
[----:B------:R-:W-:Y:S01]  /*2bd0*/  IADD3 R120, P2, R120, R2, RZ ;  /* 0x0000000278787210 */ /* 0x000fe20007f5e0ff */
[----:B------:R-:W-:Y:S01]  /*2be0*/  IMAD.X R85, RZ, RZ, R83, P0 ;  /* 0x000000ffff557224 */ /* 0x000fe200000e0653 */
[----:B------:R-:W-:Y:S02]  /*2bf0*/  IADD3 R88, P1, R86, R84, RZ ;  /* 0x0000005456587210 */ /* 0x000fe40007f3e0ff */
[----:B------:R-:W-:Y:S02]  /*2c00*/  SHF.L.U64.HI R91, R210, 0x5, R211 ;  /* 0x00000005d25b7819 */ /* 0x000fe400000102d3 */
[----:B------:R-:W-:Y:S01]  /*2c10*/  IADD3 R94, P0, R92, R86, RZ ;  /* 0x000000565c5e7210 */ /* 0x000fe20007f1e0ff */
[----:B------:R-:W-:Y:S01]  /*2c20*/  IMAD.IADD R145, R164, 0x1, R147 ;  /* 0x00000001a4917824 */ /* 0x000fe200078e0293 */
[----:B------:R-:W-:Y:S01]  /*2c30*/  LEA.HI.X.SX32 R0, R2, R0, 0x1, P2 ;  /* 0x0000000002007211 */ /* 0x000fe200010f0eff */
[----:B------:R-:W-:Y:S01]  /*2c40*/  IMAD.SHL.U32 R121, R120, 0x2, RZ ;  /* 0x0000000278797824 */ /* 0x000fe200078e00ff */
[----:B------:R-:W-:Y:S01]  /*2c50*/  IADD3.X R93, R91, R85, RZ, P0, !PT ;  /* 0x000000555b5d7210 */ /* 0x000fe200007fe4ff */
[----:B------:R-:W-:Y:S01]  /*2c60*/  IMAD.X R87, R85, 0x1, R83, P1 ;  /* 0x0000000155577824 */ /* 0x000fe200008e0653 */
[----:B------:R-:W-:-:S02]  /*2c70*/  IADD3 R96, P1, R92, R88, RZ ;  /* 0x000000585c607210 */ /* 0x000fc40007f3e0ff */
[----:B------:R-:W-:Y:S02]  /*2c80*/  IADD3 R98, P0, R94, R92, RZ ;  /* 0x0000005c5e627210 */ /* 0x000fe40007f1e0ff */
[----:B------:R-:W-:Y:S01]  /*2c90*/  IADD3 R143, R164, R145, RZ ;  /* 0x00000091a48f7210 */ /* 0x000fe20007ffe0ff */
[----:B------:R-:W-:Y:S01]  /*2ca0*/  IMAD.SHL.U32 R104, R196, 0x10, RZ ;  /* 0x00000010c4687824 */ /* 0x000fe200078e00ff */
[----:B------:R-:W-:Y:S01]  /*2cb0*/  SHF.L.U64.HI R120, R120, 0x1, R0 ;  /* 0x0000000178787819 */ /* 0x000fe20000010200 */
[----:B------:R-:W-:Y:S01]  /*2cc0*/  IMAD.SHL.U32 R109, R196, 0x40, RZ ;  /* 0x00000040c46d7824 */ /* 0x000fe200078e00ff */
[----:B------:R-:W-:Y:S01]  /*2cd0*/  IADD3 R119, P3, R6, R121, RZ ;  /* 0x0000007906777210 */ /* 0x000fe20007f7e0ff */
[C---:B------:R-:W-:Y:S01]  /*2ce0*/  IMAD.SHL.U32 R154, R144.reuse, 0x20, RZ ;  /* 0x00000020909a7824 */ /* 0x040fe200078e00ff */
[C---:B------:R-:W-:Y:S01]  /*2cf0*/  SHF.L.U32 R150, R144.reuse, 0x6, RZ ;  /* 0x0000000690967819 */ /* 0x040fe200000006ff */
[C---:B------:R-:W-:Y:S01]  /*2d00*/  IMAD R152, R144.reuse, 0x30, RZ ;  /* 0x0000003090987824 */ /* 0x040fe200078e02ff */
[----:B------:R-:W-:Y:S01]  /*2d10*/  IADD3.X R95, R91, R87, RZ, P1, !PT ;  /* 0x000000575b5f7210 */ /* 0x000fe20000ffe4ff */
[C---:B------:R-:W-:Y:S01]  /*2d20*/  IMAD R148, R144.reuse, 0x50, RZ ;  /* 0x0000005090947824 */ /* 0x040fe200078e02ff */
[----:B------:R-:W-:Y:S01]  /*2d30*/  IADD3.X R97, R93, R91, RZ, P0, !PT ;  /* 0x0000005b5d617210 */ /* 0x000fe200007fe4ff */
[----:B------:R-:W-:Y:S01]  /*2d40*/  IMAD R146, R144, 0x60, RZ ;  /* 0x0000006090927824 */ /* 0x000fe200078e02ff */
[----:B------:R-:W-:Y:S01]  /*2d50*/  SHF.L.U64.HI R103, R196, 0x4, R197 ;  /* 0x00000004c4677819 */ /* 0x000fe200000102c5 */
[----:B------:R-:W-:Y:S01]  /*2d60*/  IMAD.WIDE.U32 R194, R42, 0x30, R208 ;  /* 0x000000302ac27825 */ /* 0x000fe200078e00d0 */
[----:B------:R-:W-:-:S02]  /*2d70*/  SHF.L.U64.HI R105, R196, 0x5, R197 ;  /* 0x00000005c4697819 */ /* 0x000fc400000102c5 */
[C---:B------:R-:W-:Y:S01]  /*2d80*/  SHF.L.U32 R106, R196.reuse, 0x5, RZ ;  /* 0x00000005c46a7819 */ /* 0x040fe200000006ff */
[C---:B------:R-:W-:Y:S01]  /*2d90*/  IMAD R107, R197.reuse, 0x60, RZ ;  /* 0x00000060c56b7824 */ /* 0x040fe200078e02ff */
[----:B------:R-:W-:Y:S01]  /*2da0*/  SHF.L.U64.HI R108, R196, 0x6, R197 ;  /* 0x00000006c46c7819 */ /* 0x000fe200000102c5 */
[C---:B------:R-:W-:Y:S01]  /*2db0*/  IMAD R110, R197.reuse, 0xa0, RZ ;  /* 0x000000a0c56e7824 */ /* 0x040fe200078e02ff */
[-C--:B------:R-:W-:Y:S01]  /*2dc0*/  IADD3 R100, P1, R96, R92.reuse, RZ ;  /* 0x0000005c60647210 */ /* 0x080fe20007f3e0ff */
[C---:B------:R-:W-:Y:S01]  /*2dd0*/  IMAD R111, R197.reuse, 0xc0, RZ ;  /* 0x000000c0c56f7824 */ /* 0x040fe200078e02ff */
[----:B------:R-:W-:Y:S01]  /*2de0*/  IADD3 R102, P0, R98, R92, RZ ;  /* 0x0000005c62667210 */ /* 0x000fe20007f1e0ff */
[----:B------:R-:W-:Y:S01]  /*2df0*/  IMAD R112, R197, 0xe0, RZ ;  /* 0x000000e0c5707824 */ /* 0x000fe200078e02ff */
[----:B------:R-:W-:Y:S01]  /*2e00*/  IADD3 R121, P2, R4, R121, RZ ;  /* 0x0000007904797210 */ /* 0x000fe20007f5e0ff */
[----:B------:R-:W-:Y:S01]  /*2e10*/  IMAD.WIDE.U32 R202, R196, 0x60, RZ ;  /* 0x00000060c4ca7825 */ /* 0x000fe200078e00ff */
[----:B------:R-:W-:-:S03]  /*2e20*/  IADD3 R142, R164, R143, RZ ;  /* 0x0000008fa48e7210 */ /* 0x000fc60007ffe0ff */
        /* <DEDUP_REMOVED lines=8> */
[----:B------:R-:W-:Y:S01]  /*2eb0*/  SHF.L.U64.HI R108, R109, 0x1, R108 ;  /* 0x000000016d6c7819 */ /* 0x000fe2000001026c */
[----:B------:R-:W-:Y:S01]  /*2ec0*/  IMAD.X R118, R7, 0x1, R120, P3 ;  /* 0x0000000107767824 */ /* 0x000fe200018e0678 */
[----:B------:R-:W-:Y:S01]  /*2ed0*/  IADD3 R75, R195, R74, RZ ;  /* 0x0000004ac34b7210 */ /* 0x000fe20007ffe0ff */
[----:B------:R-:W-:Y:S01]  /*2ee0*/  IMAD.IADD R73, R74, 0x1, R191 ;  /* 0x000000014a497824 */ /* 0x000fe200078e02bf */
[----:B------:R-:W-:Y:S01]  /*2ef0*/  IADD3.X R120, R5, R120, RZ, P2, !PT ;  /* 0x0000007805787210 */ /* 0x000fe200017fe4ff */
        /* <DEDUP_REMOVED lines=27> */
.L_x_2160:
[----:B------:R-:W-:Y:S01]  /*30b0*/  IMAD.SHL.U32 R16, R13, 0x80, RZ ;  /* 0x000000800d107824 */ /* 0x000fe200078e00ff */
[----:B------:R-:W-:Y:S03]  /*30c0*/  BSSY B0, `(.L_x_2027) ;  /* 0x0000018000007945 */ /* 0x000fe60003800000 */
[----:B------:R-:W-:Y:S04]  /*30d0*/  VIADD R15, R16, 0xffffff80 ;  /* 0xffffff80100f7836 */ /* 0x000fe80000000000 */
[--C-:B------:R-:W-:Y:S02]  /*30e0*/  IMAD.IADD R213, R51, 0x1, -R15.reuse ;  /* 0x0000000133d57824 */ /* 0x100fe400078e0a0f */
[----:B------:R-:W-:Y:S03]  /*30f0*/  IMAD.IADD R212, R62, 0x1, -R15 ;  /* 0x000000013ed47824 */ /* 0x000fe600078e0a0f */
[-C--:B------:R-:W-:Y:S02]  /*3100*/  ISETP.GE.AND P6, PT, R170, R213.reuse, PT ;  /* 0x000000d5aa00720c */ /* 0x080fe40003fc6270 */
        /* <DEDUP_REMOVED lines=11> */
[----:B------:R-:W-:Y:S03]  /*31c0*/  @P5 IMAD.MOV.U32 R2, RZ, RZ, R125 ;  /* 0x000000ffff025224 */ /* 0x000fe600078e007d */
[----:B------:R1:W2:Y:S02]  /*31d0*/  @P5 LD.E.128 R4, desc[UR6][R114.64] ;  /* 0x0000000672045980 */ /* 0x0002a4000c101d00 */
[----:B-1----:R-:W-:Y:S02]  /*31e0*/  @P4 IMAD.MOV.U32 R115, RZ, RZ, R113 ;  /* 0x000000ffff734224 */ /* 0x002fe400078e0071 */
[----:B--2---:R1:W-:Y:S04]  /*31f0*/  @P5 ST.E.128 desc[UR6][R2.64], R4 ;  /* 0x0000000402005985 */ /* 0x0043e8000c101d06 */
[----:B-1----:R-:W2:Y:S01]  /*3200*/  @P4 LD.E.128 R4, desc[UR6][R114.64+0x80] ;  /* 0x0000800672044980 */ /* 0x002ea2000c101d00 */
[----:B------:R-:W-:Y:S01]  /*3210*/  @P4 MOV R2, R125 ;  /* 0x0000007d00024202 */ /* 0x000fe20000000f00 */
[----:B------:R-:W-:Y:S05]  /*3220*/  @P4 IMAD.MOV.U32 R3, RZ, RZ, R124 ;  /* 0x000000ffff034224 */ /* 0x000fea00078e007c */
[----:B--2---:R1:W-:Y:S02]  /*3230*/  @P4 ST.E.128 desc[UR6][R2.64+0x80], R4 ;  /* 0x0000800402004985 */ /* 0x0043e4000c101d06 */
.L_x_2028:
[----:B------:R-:W-:Y:S05]  /*3240*/  BSYNC B0 ;  /* 0x0000000000007941 */ /* 0x000fea0003800000 */
.L_x_2027:
        /* <DEDUP_REMOVED lines=12> */
.L_x_2030:
[----:B------:R-:W-:Y:S05]  /*3310*/  BSYNC B0 ;  /* 0x0000000000007941 */ /* 0x000fea0003800000 */
.L_x_2029:
        /* <DEDUP_REMOVED lines=15> */
.L_x_2032:
[----:B------:R-:W-:Y:S05]  /*3410*/  BSYNC B0 ;  /* 0x0000000000007941 */ /* 0x000fea0003800000 */
.L_x_2031:
        /* <DEDUP_REMOVED lines=13> */
.L_x_2034:
[----:B------:R-:W-:Y:S05]  /*34f0*/  BSYNC B0 ;  /* 0x0000000000007941 */ /* 0x000fea0003800000 */
.L_x_2033:
        /* <DEDUP_REMOVED lines=17> */
.L_x_2036:
[----:B------:R-:W-:Y:S05]  /*3610*/  BSYNC B0 ;  /* 0x0000000000007941 */ /* 0x000fea0003800000 */
.L_x_2035:
        /* <DEDUP_REMOVED lines=12> */
.L_x_2038:
[----:B------:R-:W-:Y:S05]  /*36e0*/  BSYNC B0 ;  /* 0x0000000000007941 */ /* 0x000fea0003800000 */
.L_x_2037:
        /* <DEDUP_REMOVED lines=12> */
.L_x_2040:
[----:B------:R-:W-:Y:S05]  /*37b0*/  BSYNC B0 ;  /* 0x0000000000007941 */ /* 0x000fea0003800000 */
.L_x_2039:
        /* <DEDUP_REMOVED lines=12> */
.L_x_2042:
[----:B------:R-:W-:Y:S05]  /*3880*/  BSYNC B0 ;  /* 0x0000000000007941 */ /* 0x000fea0003800000 */
.L_x_2041:
[----:B------:R-:W5:Y:S01]  /*3890*/  LD.E R17, desc[UR6][R10.64+0xd0] ;  /* 0x0000d0060a117980 */ /* 0x000f62000c101900 */
[----:B------:R-:W-:Y:S01]  /*38a0*/  IMAD.MOV.U32 R115, RZ, RZ, R113 ;  /* 0x000000ffff737224 */ /* 0x000fe200078e0071 */
[----:B------:R-:W-:Y:S02]  /*38b0*/  BSSY B3, `(.L_x_2043) ;  /* 0x0000ad0000037945 */ /* 0x000fe40003800000 */
        /* <DEDUP_REMOVED lines=17> */
[----:B---34-:R-:W-:Y:S01]  /*39d0*/  MOV R2, R117 ;  /* 0x0000007500027202 */ /* 0x018fe20000000f00 */
[----:B------:R-:W-:Y:S01]  /*39e0*/  IMAD.MOV.U32 R3, RZ, RZ, R116 ;  /* 0x000000ffff037224 */ /* 0x000fe200078e0074 */
[----:B------:R-:W-:Y:S04]  /*39f0*/  ISETP.GE.AND P0, PT, R18, R17, PT ;  /* 0x000000111200720c */ /* 0x000fe80003f06270 */
[----:B------:R-:W2:Y:S09]  /*3a00*/  LD.E.128 R20, desc[UR6][R2.64] ;  /* 0x0000000602147980 */ /* 0x000eb2000c101d00 */
[----:B------:R-:W-:Y:S01]  /*3a10*/  @!P0 MOV R8, R12 ;  /* 0x0000000c00088202 */ /* 0x000fe20000000f00 */
[----:B------:R-:W-:Y:S05]  /*3a20*/  @!P0 IMAD.MOV.U32 R41, RZ, RZ, R39 ;  /* 0x000000ffff298224 */ /* 0x000fea00078e0027 */
[----:B------:R-:W3:Y:S06]  /*3a30*/  @!P0 LD.E.64 R26, desc[UR6][R40.64] ;  /* 0x00000006281a8980 */ /* 0x000eec000c101b00 */
[----:B------:R3:W4:Y:S01]  /*3a40*/  @!P0 LD.E.64 R2, desc[UR6][R8.64] ;  /* 0x0000000608028980 */ /* 0x000722000c101b00 */
[----:B--2---:R-:W-:Y:S02]  /*3a50*/  @!P0 LOP3.LUT R0, R20, 0xffff0000, RZ, 0xc0, !PT ;  /* 0xffff000014008812 */ /* 0x004fe400078ec0ff */
[C---:B---3--:R-:W-:Y:S02]  /*3a60*/  @!P0 SHF.L.U32 R8, R26.reuse, 0x10, RZ ;  /* 0x000000101a088819 */ /* 0x048fe400000006ff */
[----:B------:R-:W-:Y:S02]  /*3a70*/  @!P0 LOP3.LUT R24, R26, 0xffff0000, RZ, 0xc0, !PT ;  /* 0xffff00001a188812 */ /* 0x000fe400078ec0ff */
[C---:B------:R-:W-:Y:S01]  /*3a80*/  @!P0 SHF.L.U32 R25, R27.reuse, 0x10, RZ ;  /* 0x000000101b198819 */ /* 0x040fe200000006ff */
[----:B------:R-:W-:Y:S01]  /*3a90*/  @!P0 FMUL.FTZ R28, R0, R8 ;  /* 0x00000008001c8220 */ /* 0x000fe20000410000 */
[----:B------:R-:W-:Y:S02]  /*3aa0*/  @!P0 LOP3.LUT R26, R27, 0xffff0000, RZ, 0xc0, !PT ;  /* 0xffff00001b1a8812 */ /* 0x000fe400078ec0ff */
[----:B------:R-:W-:Y:S02]  /*3ab0*/  @!P0 SHF.L.U32 R27, R23, 0x10, RZ ;  /* 0x00000010171b8819 */ /* 0x000fe400000006ff */
[C---:B----4-:R-:W-:Y:S01]  /*3ac0*/  @!P0 SHF.L.U32 R7, R2.reuse, 0x10, RZ ;  /* 0x0000001002078819 */ /* 0x050fe200000006ff */
[C---:B------:R-:W-:Y:S01]  /*3ad0*/  @!P0 IMAD.U32 R4, R3.reuse, 0x10000, RZ ;  /* 0x0001000003048824 */ /* 0x040fe200078e00ff */
[----:B------:R-:W-:Y:S02]  /*3ae0*/  @!P0 LOP3.LUT R6, R2, 0xffff0000, RZ, 0xc0, !PT ;  /* 0xffff000002068812 */ /* 0x000fe400078ec0ff */
[----:B------:R-:W-:Y:S01]  /*3af0*/  @!P0 LOP3.LUT R5, R3, 0xffff0000, RZ, 0xc0, !PT ;  /* 0xffff000003058812 */ /* 0x000fe200078ec0ff */
[----:B------:R-:W-:Y:S01]  /*3b00*/  @!P0 IMAD.U32 R3, R20, 0x10000, RZ ;  /* 0x0001000014038824 */ /* 0x000fe200078e00ff */
        /* <DEDUP_REMOVED lines=14> */
[C---:B------:R-:W-:Y:S01]  /*3bf0*/  @!P0 FMUL.FTZ R31, R7.reuse, R26 ;  /* 0x0000001a071f8220 */ /* 0x040fe20000410000 */
[----:B------:R-:W-:Y:S01]  /*3c00*/  @!P0 FFMA.FTZ R2, R24, R8, R2 ;  /* 0x0000000818028223 */ /* 0x000fe20000010002 */
[----:B------:R-:W-:Y:S02]  /*3c10*/  @!P0 IMAD.MOV.U32 R20, RZ, RZ, R0 ;  /* 0x000000ffff148224 */ /* 0x000fe400078e0000 */
[----:B------:R-:W-:Y:S01]  /*3c20*/  @!P0 FFMA.FTZ R30, R6, R4, -R30 ;  /* 0x00000004061e8223 */ /* 0x000fe2000001081e */
[----:B------:R-:W-:Y:S01]  /*3c30*/  @!P0 FMUL.FTZ R4, R7, R5 ;  /* 0x0000000507048220 */ /* 0x000fe20000410000 */
[----:B------:R-:W-:Y:S01]  /*3c40*/  @!P0 FFMA.FTZ R3, R25, R6, R3 ;  /* 0x0000000619038223 */ /* 0x000fe20000010003 */
[----:B------:R-:W-:Y:S01]  /*3c50*/  @!P0 F2FP.BF16.F32.PACK_AB R2, R2, R29 ;  /* 0x0000001d0202823e */ /* 0x000fe200000010ff */
[----:B------:R-:W-:Y:S01]  /*3c60*/  @!P0 FFMA.FTZ R31, R27, R5, -R31 ;  /* 0x000000051b1f8223 */ /* 0x000fe2000001081f */
[----:B------:R-:W-:Y:S01]  /*3c70*/  MOV R6, R123 ;  /* 0x0000007b00067202 */ /* 0x000fe20000000f00 */
[----:B------:R-:W-:Y:S01]  /*3c80*/  @!P0 FFMA.FTZ R4, R26, R27, R4 ;  /* 0x0000001b1a048223 */ /* 0x000fe20000010004 */
[----:B------:R-:W-:Y:S01]  /*3c90*/  @!P0 F2FP.BF16.F32.PACK_AB R3, R3, R30 ;  /* 0x0000001e0303823e */ /* 0x000fe200000010ff */
[----:B------:R-:W-:Y:S01]  /*3ca0*/  IMAD.MOV.U32 R7, RZ, RZ, R122 ;  /* 0x000000ffff077224 */ /* 0x000fe200078e007a */
[----:B------:R-:W-:Y:S02]  /*3cb0*/  @!P0 MOV R21, R2 ;  /* 0x0000000200158202 */ /* 0x000fe40000000f00 */
[----:B------:R-:W-:Y:S02]  /*3cc0*/  @!P0 F2FP.BF16.F32.PACK_AB R4, R4, R31 ;  /* 0x0000001f0404823e */ /* 0x000fe400000010ff */
[----:B------:R-:W-:Y:S02]  /*3cd0*/  @!P0 MOV R22, R3 ;  /* 0x0000000300168202 */ /* 0x000fe40000000f00 */
[----:B------:R-:W-:Y:S05]  /*3ce0*/  @!P0 MOV R23, R4 ;  /* 0x0000000400178202 */ /* 0x000fea0000000f00 */
[----:B------:R1:W-:Y:S02]  /*3cf0*/  ST.E.128 desc[UR6][R6.64], R20 ;  /* 0x0000001406007985 */ /* 0x0003e4000c101d06 */
.L_x_2049:
[----:B------:R-:W-:Y:S05]  /*3d00*/  BSYNC B0 ;  /* 0x0000000000007941 */ /* 0x000fea0003800000 */
.L_x_2048:
[----:B------:R-:W-:Y:S05]  /*3d10*/  @P1 BRA `(.L_x_2047) ;  /* 0x0000000000cc1947 */ /* 0x000fea0003800000 */
[----:B---34-:R-:W-:Y:S01]  /*3d20*/  MOV R2, R117 ;  /* 0x0000007500027202 */ /* 0x018fe20000000f00 */
[----:B------:R-:W-:Y:S01]  /*3d30*/  IMAD.MOV.U32 R3, RZ, RZ, R116 ;  /* 0x000000ffff037224 */ /* 0x000fe200078e0074 */
[----:B------:R-:W-:Y:S04]  /*3d40*/  ISETP.GE.AND P0, PT, R14, R17, PT ;  /* 0x000000110e00720c */ /* 0x000fe80003f06270 */
[----:B-1----:R-:W2:Y:S09]  /*3d50*/  LD.E.128 R20, desc[UR6][R2.64+0x80] ;  /* 0x0000800602147980 */ /* 0x002eb2000c101d00 */
        /* <DEDUP_REMOVED lines=47> */
.L_x_2047:
[----:B------:R-:W-:Y:S05]  /*4050*/  BSYNC B1 ;  /* 0x0000000000017941 */ /* 0x000fea0003800000 */
.L_x_2046:
        /* <DEDUP_REMOVED lines=19> */
[----:B------:R-:W5:Y:S06]  /*4190*/  @!P0 LD.E.64 R28, desc[UR6][R30.64] ;  /* 0x000000061e1c8980 */ /* 0x000f6c000c101b00 */
[----:B---34-:R-:W3:Y:S01]  /*41a0*/  @!P0 LD.E.64 R2, desc[UR6][R24.64] ;  /* 0x0000000618028980 */ /* 0x018ee2000c101b00 */
[----:B--2---:R-:W-:Y:S02]  /*41b0*/  @!P0 LOP3.LUT R0, R20, 0xffff0000, RZ, 0xc0, !PT ;  /* 0xffff000014008812 */ /* 0x004fe400078ec0ff */
[C---:B-----5:R-:W-:Y:S01]  /*41c0*/  @!P0 SHF.L.U32 R8, R28.reuse, 0x10, RZ ;  /* 0x000000101c088819 */ /* 0x060fe200000006ff */
[C---:B------:R-:W-:Y:S01]  /*41d0*/  @!P0 IMAD.U32 R27, R29.reuse, 0x10000, RZ ;  /* 0x000100001d1b8824 */ /* 0x040fe200078e00ff */
[----:B------:R-:W-:Y:S02]  /*41e0*/  @!P0 LOP3.LUT R26, R28, 0xffff0000, RZ, 0xc0, !PT ;  /* 0xffff00001c1a8812 */ /* 0x000fe400078ec0ff */
[----:B------:R-:W-:Y:S01]  /*41f0*/  @!P0 LOP3.LUT R28, R29, 0xffff0000, RZ, 0xc0, !PT ;  /* 0xffff00001d1c8812 */ /* 0x000fe200078ec0ff */
[----:B------:R-:W-:Y:S01]  /*4200*/  @!P0 IMAD.U32 R29, R23, 0x10000, RZ ;  /* 0x00010000171d8824 */ /* 0x000fe200078e00ff */
[C---:B---3--:R-:W-:Y:S01]  /*4210*/  @!P0 LOP3.LUT R5, R3.reuse, 0xffff0000, RZ, 0xc0, !PT ;  /* 0xffff000003058812 */ /* 0x048fe200078ec0ff */
        /* <DEDUP_REMOVED lines=36> */
.L_x_2053:
[----:B------:R-:W-:Y:S05]  /*4460*/  BSYNC B0 ;  /* 0x0000000000007941 */ /* 0x000fea0003800000 */
.L_x_2052:
[----:B------:R-:W-:Y:S05]  /*4470*/  @P1 BRA `(.L_x_2051) ;  /* 0x0000000000c41947 */ /* 0x000fea0003800000 */
[----:B------:R-:W-:Y:S02]  /*4480*/  ISETP.GE.AND P0, PT, R14, R17, PT ;  /* 0x000000110e00720c */ /* 0x000fe40003f06270 */
[C---:B-12---:R-:W-:Y:S04]  /*4490*/  LEA R20, P1, R86.reuse, R117, 0x1 ;  /* 0x0000007556147211 */ /* 0x046fe800078208ff */
[----:B------:R-:W-:Y:S06]  /*44a0*/  LEA.HI.X R21, R86, R116, R85, 0x1, P1 ;  /* 0x0000007456157211 */ /* 0x000fec00008f0c55 */
[----:B------:R-:W2:Y:S08]  /*44b0*/  LD.E.128 R20, desc[UR6][R20.64] ;  /* 0x0000000614147980 */ /* 0x000eb0000c101d00 */
[----:B------:R-:W5:Y:S06]  /*44c0*/  @!P0 LD.E.64 R26, desc[UR6][R30.64+0x40] ;  /* 0x000040061e1a8980 */ /* 0x000f6c000c101b00 */
[----:B---34-:R1:W3:Y:S01]  /*44d0*/  @!P0 LD.E.64 R2, desc[UR6][R24.64+0x40] ;  /* 0x0000400618028980 */ /* 0x0182e2000c101b00 */
[----:B--2---:R-:W-:Y:S02]  /*44e0*/  @!P0 LOP3.LUT R0, R20, 0xffff0000, RZ, 0xc0, !PT ;  /* 0xffff000014008812 */ /* 0x004fe400078ec0ff */
[C---:B-----5:R-:W-:Y:S01]  /*44f0*/  @!P0 SHF.L.U32 R8, R26.reuse, 0x10, RZ ;  /* 0x000000101a088819 */ /* 0x060fe200000006ff */
[C---:B-1----:R-:W-:Y:S01]  /*4500*/  @!P0 IMAD.U32 R25, R27.reuse, 0x10000, RZ ;  /* 0x000100001b198824 */ /* 0x042fe200078e00ff */
        /* <DEDUP_REMOVED lines=40> */
.L_x_2051:
[----:B------:R-:W-:Y:S05]  /*4790*/  BSYNC B1 ;  /* 0x0000000000017941 */ /* 0x000fea0003800000 */
.L_x_2050:
        /* <DEDUP_REMOVED lines=64> */
.L_x_2057:
[----:B------:R-:W-:Y:S05]  /*4ba0*/  BSYNC B0 ;  /* 0x0000000000007941 */ /* 0x000fea0003800000 */
.L_x_2056:
        /* <DEDUP_REMOVED lines=50> */
.L_x_2055:
[----:B------:R-:W-:Y:S05]  /*4ed0*/  BSYNC B1 ;  /* 0x0000000000017941 */ /* 0x000fea0003800000 */
.L_x_2054:
        /* <DEDUP_REMOVED lines=15> */
[----:B---34-:R-:W-:Y:S01]  /*4fd0*/  MOV R4, R117 ;  /* 0x0000007500047202 */ /* 0x018fe20000000f00 */
        /* <DEDUP_REMOVED lines=8> */
[----:B-12---:R-:W2:Y:S08]  /*5060*/  LD.E.128 R20, desc[UR6][R4.64] ;  /* 0x0000000604147980 */ /* 0x006eb0000c101d00 */
        /* <DEDUP_REMOVED lines=45> */
.L_x_2061:
[----:B------:R-:W-:Y:S05]  /*5340*/  BSYNC B0 ;  /* 0x0000000000007941 */ /* 0x000fea0003800000 */
.L_x_2060:
        /* <DEDUP_REMOVED lines=50> */
.L_x_2059:
[----:B------:R-:W-:Y:S05]  /*5670*/  BSYNC B1 ;  /* 0x0000000000017941 */ /* 0x000fea0003800000 */
.L_x_2058:
        /* <DEDUP_REMOVED lines=64> */
.L_x_2065:
[----:B------:R-:W-:Y:S05]  /*5a80*/  BSYNC B0 ;  /* 0x0000000000007941 */ /* 0x000fea0003800000 */
.L_x_2064:
        /* <DEDUP_REMOVED lines=50> */
.L_x_2063:
[----:B------:R-:W-:Y:S05]  /*5db0*/  BSYNC B1 ;  /* 0x0000000000017941 */ /* 0x000fea0003800000 */
.L_x_2062:
        /* <DEDUP_REMOVED lines=24> */
[----:B--2---:R-:W2:Y:S08]  /*5f40*/  LD.E.128 R20, desc[UR6][R4.64] ;  /* 0x0000000604147980 */ /* 0x004eb0000c101d00 */
        /* <DEDUP_REMOVED lines=45> */
.L_x_2069:
[----:B------:R-:W-:Y:S05]  /*6220*/  BSYNC B0 ;  /* 0x0000000000007941 */ /* 0x000fea0003800000 */
.L_x_2068:
        /* <DEDUP_REMOVED lines=50> */
.L_x_2067:
[----:B------:R-:W-:Y:S05]  /*6550*/  BSYNC B1 ;  /* 0x0000000000017941 */ /* 0x000fea0003800000 */
.L_x_2066:
        /* <DEDUP_REMOVED lines=70> */
.L_x_2073:
[----:B------:R-:W-:Y:S05]  /*69c0*/  BSYNC B0 ;  /* 0x0000000000007941 */ /* 0x000fea0003800000 */
.L_x_2072:
        /* <DEDUP_REMOVED lines=50> */
.L_x_2071:
[----:B------:R-:W-:Y:S05]  /*6cf0*/  BSYNC B1 ;  /* 0x0000000000017941 */ /* 0x000fea0003800000 */
.L_x_2070:
        /* <DEDUP_REMOVED lines=70> */
.L_x_2077:
[----:B------:R-:W-:Y:S05]  /*7160*/  BSYNC B0 ;  /* 0x0000000000007941 */ /* 0x000fea0003800000 */
.L_x_2076:
[----:B------:R-:W-:Y:S05]  /*7170*/  @P1 BRA `(.L_x_2075) ;  /* 0x0000000000c41947 */ /* 0x000fea0003800000 */
[----:B------:R-:W-:Y:S02]  /*7180*/  ISETP.GE.AND P0, PT, R14, R17, PT ;  /* 0x000000110e00720c */ /* 0x000fe40003f06270 */
[C---:B-12---:R-:W-:Y:S04]  /*7190*/  LEA R20, P1, R102.reuse, R117, 0x1 ;  /* 0x0000007566147211 */ /* 0x046fe800078208ff */
[----:B------:R-:W-:Y:S06]  /*71a0*/  LEA.HI.X R21, R102, R116, R101, 0x1, P1 ;  /* 0x0000007466157211 */ /* 0x000fec00008f0c65 */
[----:B------:R-:W2:Y:S08]  /*71b0*/  LD.E.128 R20, desc[UR6][R20.64] ;  /* 0x0000000614147980 */ /* 0x000eb0000c101d00 */
[----:B---34-:R-:W3:Y:S06]  /*71c0*/  @!P0 LD.E.64 R2, desc[UR6][R24.64+0x40] ;  /* 0x0000400618028980 */ /* 0x018eec000c101b00 */
        /* <DEDUP_REMOVED lines=44> */
.L_x_2075:
[----:B------:R-:W-:Y:S05]  /*7490*/  BSYNC B1 ;  /* 0x0000000000017941 */ /* 0x000fea0003800000 */
.L_x_2074:
        /* <DEDUP_REMOVED lines=9> */
.L_x_2045:
[----:B------:R-:W-:Y:S04]  /*7530*/  BSSY B2, `(.L_x_2079) ;  /* 0x00000c2000027945 */ /* 0x000fe80003800000 */
[----:B------:R-:W-:Y:S05]  /*7540*/  @!P6 BRA `(.L_x_2080) ;  /* 0x0000000c0000e947 */ /* 0x000fea0003800000 */
[----:B-----5:R-:W-:Y:S01]  /*7550*/  ISETP.GE.AND P0, PT, R18, R115, PT ;  /* 0x000000731200720c */ /* 0x020fe20003f06270 */
[----:B------:R-:W-:Y:S11]  /*7560*/  BSSY B1, `(.L_x_2081) ;  /* 0x000005f000017945 */ /* 0x000ff60003800000 */
[----:B------:R-:W-:Y:S01]  /*7570*/  @!UPT UIADD3 URZ, URZ, URZ, URZ ;  /* 0x0000003f3f3ff290 */ /* 0x000fe2000fffe03f */
[----:B------:R-:W-:Y:S05]  /*7580*/  @P0 BRA `(.L_x_2082) ;  /* 0x0000000400700947 */ /* 0x000fea0003800000 */
[----:B------:R-:W-:Y:S01]  /*7590*/  ISETP.GE.AND P0, PT, R18, R17, PT ;  /* 0x000000111200720c */ /* 0x000fe20003f06270 */
[----:B---34-:R-:W-:Y:S01]  /*75a0*/  IMAD.MOV.U32 R4, RZ, RZ, R117 ;  /* 0x000000ffff047224 */ /* 0x018fe200078e0075 */
        /* <DEDUP_REMOVED lines=88> */
.L_x_2084:
[----:B------:R-:W-:Y:S05]  /*7b30*/  BSYNC B0 ;  /* 0x0000000000007941 */ /* 0x000fea0003800000 */
.L_x_2083:
[----:B-----5:R2:W-:Y:S02]  /*7b40*/  ST.E.128 desc[UR6][R214.64], R20 ;  /* 0x00000014d6007985 */ /* 0x0205e4000c101d06 */
.L_x_2082:
[----:B------:R-:W-:Y:S05]  /*7b50*/  BSYNC B1 ;  /* 0x0000000000017941 */ /* 0x000fea0003800000 */
.L_x_2081:
[----:B------:R-:W-:Y:S11]  /*7b60*/  ISETP.GE.AND P0, PT, R14, R115, PT ;  /* 0x000000730e00720c */ /* 0x000ff60003f06270 */
[----:B------:R-:W-:Y:S02]  /*7b70*/  @!UPT UIADD3 URZ, URZ, URZ, URZ ;  /* 0x0000003f3f3ff290 */ /* 0x000fe4000fffe03f */
[----:B------:R-:W-:Y:S05]  /*7b80*/  @P0 BRA `(.L_x_2080) ;  /* 0x0000000400700947 */ /* 0x000fea0003800000 */
[----:B------:R-:W-:Y:S01]  /*7b90*/  ISETP.GE.AND P0, PT, R14, R17, PT ;  /* 0x000000110e00720c */ /* 0x000fe20003f06270 */
[----:B-1-34-:R-:W-:Y:S01]  /*7ba0*/  IMAD.MOV.U32 R4, RZ, RZ, R117 ;  /* 0x000000ffff047224 */ /* 0x01afe200078e0075 */
        /* <DEDUP_REMOVED lines=88> */
.L_x_2086:
[----:B------:R-:W-:Y:S05]  /*8130*/  BSYNC B0 ;  /* 0x0000000000007941 */ /* 0x000fea0003800000 */
.L_x_2085:
[----:B-----5:R2:W-:Y:S02]  /*8140*/  ST.E.128 desc[UR6][R214.64+0x80], R20 ;  /* 0x00008014d6007985 */ /* 0x0205e4000c101d06 */
.L_x_2080:
[----:B------:R-:W-:Y:S05]  /*8150*/  BSYNC B2 ;  /* 0x0000000000027941 */ /* 0x000fea0003800000 */
.L_x_2079:
        /* <DEDUP_REMOVED lines=9> */
[----:B-1-34-:R-:W-:Y:S01]  /*81f0*/  LEA R4, P0, R84, R117, 0x1 ;  /* 0x0000007554047211 */ /* 0x01afe200078008ff */
        /* <DEDUP_REMOVED lines=89> */
.L_x_2092:
[----:B------:R-:W-:Y:S05]  /*8790*/  BSYNC B0 ;  /* 0x0000000000007941 */ /* 0x000fea0003800000 */
.L_x_2091:
[----:B-----5:R2:W-:Y:S02]  /*87a0*/  ST.E.128 desc[UR6][R214.64], R20 ;  /* 0x00000014d6007985 */ /* 0x0205e4000c101d06 */
.L_x_2090:
[----:B------:R-:W-:Y:S05]  /*87b0*/  BSYNC B1 ;  /* 0x0000000000017941 */ /* 0x000fea0003800000 */
.L_x_2089:
[----:B------:R-:W-:Y:S11]  /*87c0*/  ISETP.GE.AND P0, PT, R14, R115, PT ;  /* 0x000000730e00720c */ /* 0x000ff60003f06270 */
[----:B------:R-:W-:Y:S02]  /*87d0*/  @!UPT UIADD3 URZ, URZ, URZ, URZ ;  /* 0x0000003f3f3ff290 */ /* 0x000fe4000fffe03f */
        /* <DEDUP_REMOVED lines=91> */
.L_x_2094:
[----:B------:R-:W-:Y:S05]  /*8d90*/  BSYNC B0 ;  /* 0x0000000000007941 */ /* 0x000fea0003800000 */
.L_x_2093:
[----:B-----5:R2:W-:Y:S02]  /*8da0*/  ST.E.128 desc[UR6][R214.64], R20 ;  /* 0x00000014d6007985 */ /* 0x0205e4000c101d06 */
.L_x_2088:
[----:B------:R-:W-:Y:S05]  /*8db0*/  BSYNC B2 ;  /* 0x0000000000027941 */ /* 0x000fea0003800000 */
.L_x_2087:
        /* <DEDUP_REMOVED lines=99> */
.L_x_2100:
[----:B------:R-:W-:Y:S05]  /*93f0*/  BSYNC B0 ;  /* 0x0000000000007941 */ /* 0x000fea0003800000 */
.L_x_2099:
[----:B-----5:R2:W-:Y:S02]  /*9400*/  ST.E.128 desc[UR6][R214.64], R20 ;  /* 0x00000014d6007985 */ /* 0x0205e4000c101d06 */
.L_x_2098:
[----:B------:R-:W-:Y:S05]  /*9410*/  BSYNC B1 ;  /* 0x0000000000017941 */ /* 0x000fea0003800000 */
.L_x_2097:
        /* <DEDUP_REMOVED lines=93> */
.L_x_2102:
[----:B------:R-:W-:Y:S05]  /*99f0*/  BSYNC B0 ;  /* 0x0000000000007941 */ /* 0x000fea0003800000 */
.L_x_2101:
[----:B-----5:R2:W-:Y:S02]  /*9a00*/  ST.E.128 desc[UR6][R214.64], R20 ;  /* 0x00000014d6007985 */ /* 0x0205e4000c101d06 */
.L_x_2096:
[----:B------:R-:W-:Y:S05]  /*9a10*/  BSYNC B2 ;  /* 0x0000000000027941 */ /* 0x000fea0003800000 */
.L_x_2095:
        /* <DEDUP_REMOVED lines=9> */
[----:B-1-34-:R-:W-:Y:S01]  /*9ab0*/  MOV R4, R117 ;  /* 0x0000007500047202 */ /* 0x01afe20000000f00 */
[----:B------:R-:W-:Y:S01]  /*9ac0*/  IMAD R0, R211, 0x60, RZ ;  /* 0x00000060d3007824 */ /* 0x000fe200078e02ff */
[----:B------:R-:W-:Y:S01]  /*9ad0*/  MOV R5, R116 ;  /* 0x0000007400057202 */ /* 0x000fe20000000f00 */
[----:B------:R-:W-:Y:S01]  /*9ae0*/  BSSY B0, `(.L_x_2107) ;  /* 0x000005d000007945 */ /* 0x000fe20003800000 */
[----:B------:R-:W-:Y:S02]  /*9af0*/  ISETP.GE.AND P0, PT, R18, R17, PT ;  /* 0x000000111200720c */ /* 0x000fe40003f06270 */
[----:B--2---:R-:W-:Y:S01]  /*9b00*/  MOV R214, R123 ;  /* 0x0000007b00d67202 */ /* 0x004fe20000000f00 */
        /* <DEDUP_REMOVED lines=90> */
.L_x_2108:
[----:B------:R-:W-:Y:S05]  /*a0b0*/  BSYNC B0 ;  /* 0x0000000000007941 */ /* 0x000fea0003800000 */
.L_x_2107:
[----:B-----5:R2:W-:Y:S02]  /*a0c0*/  ST.E.128 desc[UR6][R214.64], R20 ;  /* 0x00000014d6007985 */ /* 0x0205e4000c101d06 */
.L_x_2106:
[----:B------:R-:W-:Y:S05]  /*a0d0*/  BSYNC B1 ;  /* 0x0000000000017941 */ /* 0x000fea0003800000 */
.L_x_2105:
        /* <DEDUP_REMOVED lines=93> */
.L_x_2110:
[----:B------:R-:W-:Y:S05]  /*a6b0*/  BSYNC B0 ;  /* 0x0000000000007941 */ /* 0x000fea0003800000 */
.L_x_2109:
[----:B-----5:R2:W-:Y:S02]  /*a6c0*/  ST.E.128 desc[UR6][R214.64], R20 ;  /* 0x00000014d6007985 */ /* 0x0205e4000c101d06 */
.L_x_2104:
[----:B------:R-:W-:Y:S05]  /*a6d0*/  BSYNC B2 ;  /* 0x0000000000027941 */ /* 0x000fea0003800000 */
.L_x_2103:
        /* <DEDUP_REMOVED lines=99> */
.L_x_2116:
[----:B------:R-:W-:Y:S05]  /*ad10*/  BSYNC B0 ;  /* 0x0000000000007941 */ /* 0x000fea0003800000 */
.L_x_2115:
[----:B-----5:R2:W-:Y:S02]  /*ad20*/  ST.E.128 desc[UR6][R214.64], R20 ;  /* 0x00000014d6007985 */ /* 0x0205e4000c101d06 */
.L_x_2114:
[----:B------:R-:W-:Y:S05]  /*ad30*/  BSYNC B1 ;  /* 0x0000000000017941 */ /* 0x000fea0003800000 */
.L_x_2113:
        /* <DEDUP_REMOVED lines=93> */
.L_x_2118:
[----:B------:R-:W-:Y:S05]  /*b310*/  BSYNC B0 ;  /* 0x0000000000007941 */ /* 0x000fea0003800000 */
.L_x_2117:
[----:B-----5:R2:W-:Y:S02]  /*b320*/  ST.E.128 desc[UR6][R214.64], R20 ;  /* 0x00000014d6007985 */ /* 0x0205e4000c101d06 */
.L_x_2112:
[----:B------:R-:W-:Y:S05]  /*b330*/  BSYNC B2 ;  /* 0x0000000000027941 */ /* 0x000fea0003800000 */
.L_x_2111:
        /* <DEDUP_REMOVED lines=105> */
.L_x_2124:
[----:B------:R-:W-:Y:S05]  /*b9d0*/  BSYNC B0 ;  /* 0x0000000000007941 */ /* 0x000fea0003800000 */
.L_x_2123:
[----:B-----5:R2:W-:Y:S02]  /*b9e0*/  ST.E.128 desc[UR6][R214.64], R20 ;  /* 0x00000014d6007985 */ /* 0x0205e4000c101d06 */
.L_x_2122:
[----:B------:R-:W-:Y:S05]  /*b9f0*/  BSYNC B1 ;  /* 0x0000000000017941 */ /* 0x000fea0003800000 */
.L_x_2121:
        /* <DEDUP_REMOVED lines=93> */
.L_x_2126:
[----:B------:R-:W-:Y:S05]  /*bfd0*/  BSYNC B0 ;  /* 0x0000000000007941 */ /* 0x000fea0003800000 */
.L_x_2125:
[----:B-----5:R2:W-:Y:S02]  /*bfe0*/  ST.E.128 desc[UR6][R214.64], R20 ;  /* 0x00000014d6007985 */ /* 0x0205e4000c101d06 */
.L_x_2120:
[----:B------:R-:W-:Y:S05]  /*bff0*/  BSYNC B2 ;  /* 0x0000000000027941 */ /* 0x000fea0003800000 */
.L_x_2119:
        /* <DEDUP_REMOVED lines=105> */
.L_x_2132:
[----:B------:R-:W-:Y:S05]  /*c690*/  BSYNC B0 ;  /* 0x0000000000007941 */ /* 0x000fea0003800000 */
.L_x_2131:
[----:B-----5:R2:W-:Y:S02]  /*c6a0*/  ST.E.128 desc[UR6][R214.64], R20 ;  /* 0x00000014d6007985 */ /* 0x0205e4000c101d06 */
.L_x_2130:
[----:B------:R-:W-:Y:S05]  /*c6b0*/  BSYNC B1 ;  /* 0x0000000000017941 */ /* 0x000fea0003800000 */
.L_x_2129:
        /* <DEDUP_REMOVED lines=93> */
.L_x_2134:
[----:B------:R-:W-:Y:S05]  /*cc90*/  BSYNC B0 ;  /* 0x0000000000007941 */ /* 0x000fea0003800000 */
.L_x_2133:
[----:B-----5:R2:W-:Y:S02]  /*cca0*/  ST.E.128 desc[UR6][R214.64], R20 ;  /* 0x00000014d6007985 */ /* 0x0205e4000c101d06 */
.L_x_2128:
[----:B------:R-:W-:Y:S05]  /*ccb0*/  BSYNC B2 ;  /* 0x0000000000027941 */ /* 0x000fea0003800000 */
.L_x_2127:
        /* <DEDUP_REMOVED lines=20> */
[----:B--2---:R1:W5:Y:S03]  /*ce00*/  LD.E.128 R20, desc[UR6][R4.64] ;  /* 0x0000000604147980 */ /* 0x004366000c101d00 */
        /* <DEDUP_REMOVED lines=84> */
.L_x_2140:
[----:B------:R-:W-:Y:S05]  /*d350*/  BSYNC B0 ;  /* 0x0000000000007941 */ /* 0x000fea0003800000 */
.L_x_2139:
[----:B-----5:R2:W-:Y:S02]  /*d360*/  ST.E.128 desc[UR6][R216.64], R20 ;  /* 0x00000014d8007985 */ /* 0x0205e4000c101d06 */
.L_x_2138:
[----:B------:R-:W-:Y:S05]  /*d370*/  BSYNC B1 ;  /* 0x0000000000017941 */ /* 0x000fea0003800000 */
.L_x_2137:
        /* <DEDUP_REMOVED lines=93> */
.L_x_2142:
[----:B------:R-:W-:Y:S05]  /*d950*/  BSYNC B0 ;  /* 0x0000000000007941 */ /* 0x000fea0003800000 */
.L_x_2141:
[----:B-----5:R2:W-:Y:S02]  /*d960*/  ST.E.128 desc[UR6][R216.64], R32 ;  /* 0x00000020d8007985 */ /* 0x0205e4000c101d06 */
.L_x_2136:
[----:B------:R-:W-:Y:S05]  /*d970*/  BSYNC B2 ;  /* 0x0000000000027941 */ /* 0x000fea0003800000 */
.L_x_2135:
[----:B-1-34-:R-:W-:Y:S01]  /*d980*/  MOV R5, R120 ;  /* 0x0000007800057202 */ /* 0x01afe20000000f00 */
        /* <DEDUP_REMOVED lines=10> */
.L_x_2044:
        /* <DEDUP_REMOVED lines=12> */
[----:B-1-34-:R-:W-:Y:S02]  /*daf0*/  @P6 IMAD.MOV.U32 R2, RZ, RZ, R117 ;  /* 0x000000ffff026224 */ /* 0x01afe400078e0075 */
        /* <DEDUP_REMOVED lines=13> */
.L_x_2144:
[----:B------:R-:W-:Y:S05]  /*dbd0*/  BSYNC B0 ;  /* 0x0000000000007941 */ /* 0x000fea0003800000 */
.L_x_2143:
[----:B------:R-:W-:Y:S04]  /*dbe0*/  BSSY B0, `(.L_x_2145) ;  /* 0x0000014000007945 */ /* 0x000fe80003800000 */
[----:B------:R-:W-:Y:S05]  /*dbf0*/  @!P0 BRA `(.L_x_2146) ;  /* 0x0000000000488947 */ /* 0x000fea0003800000 */
[----:B------:R-:W-:Y:S11]  /*dc00*/  ISETP.NE.AND P6, PT, R163, RZ, PT ;  /* 0x000000ffa300720c */ /* 0x000ff60003fc5270 */
[----:B------:R-:W-:Y:S02]  /*dc10*/  @!UPT UIADD3 URZ, URZ, URZ, URZ ;  /* 0x0000003f3f3ff290 */ /* 0x000fe4000fffe03f */
[C---:B-1234-:R-:W-:Y:S04]  /*dc20*/  @P6 LEA R4, P0, R84.reuse, R117, 0x1 ;  /* 0x0000007554046211 */ /* 0x05efe800078008ff */
        /* <DEDUP_REMOVED lines=15> */
.L_x_2146:
[----:B------:R-:W-:Y:S05]  /*dd20*/  BSYNC B0 ;  /* 0x0000000000007941 */ /* 0x000fea0003800000 */
.L_x_2145:
        /* <DEDUP_REMOVED lines=28> */
.L_x_2148:
[----:B------:R-:W-:Y:S05]  /*def0*/  BSYNC B0 ;  /* 0x0000000000007941 */ /* 0x000fea0003800000 */
.L_x_2147:
        /* <DEDUP_REMOVED lines=22> */
.L_x_2150:
[----:B------:R-:W-:Y:S05]  /*e060*/  BSYNC B0 ;  /* 0x0000000000007941 */ /* 0x000fea0003800000 */
.L_x_2149:
        /* <DEDUP_REMOVED lines=16> */
.L_x_2152:
[----:B------:R-:W-:Y:S05]  /*e170*/  BSYNC B0 ;  /* 0x0000000000007941 */ /* 0x000fea0003800000 */
.L_x_2151:
        /* <DEDUP_REMOVED lines=22> */
.L_x_2154:
[----:B------:R-:W-:Y:S05]  /*e2e0*/  BSYNC B0 ;  /* 0x0000000000007941 */ /* 0x000fea0003800000 */
.L_x_2153:
        /* <DEDUP_REMOVED lines=22> */
.L_x_2156:
[----:B------:R-:W-:Y:S05]  /*e450*/  BSYNC B0 ;  /* 0x0000000000007941 */ /* 0x000fea0003800000 */
.L_x_2155:
        /* <DEDUP_REMOVED lines=21> */
.L_x_2078:
[----:B------:R-:W-:Y:S05]  /*e5b0*/  BSYNC B3 ;  /* 0x0000000000037941 */ /* 0x000fea0003800000 */
.L_x_2043:
        /* <DEDUP_REMOVED lines=91> */
.L_x_2158:
        /* <DEDUP_REMOVED lines=12> */
.L_x_2159:
[----:B------:R-:W-:Y:S05]  /*ec30*/  BSYNC B0 ;  /* 0x0000000000007941 */ /* 0x000fea0003800000 */
.L_x_2157:
[----:B------:R-:W-:Y:S04]  /*ec40*/  IADD3 R13, R13, -0x1, RZ ;  /* 0xffffffff0d0d7810 */ /* 0x000fe80007ffe0ff */
[----:B------:R-:W-:Y:S11]  /*ec50*/  ISETP.GT.AND P0, PT, R13, R82, PT ;  /* 0x000000520d00720c */ /* 0x000ff60003f04270 */
[----:B------:R-:W-:Y:S02]  /*ec60*/  @!UPT UIADD3 URZ, URZ, URZ, URZ ;  /* 0x0000003f3f3ff290 */ /* 0x000fe4000fffe03f */
[----:B------:R-:W-:Y:S05]  /*ec70*/  @P0 BRA `(.L_x_2160) ;  /* 0xffffff44000c0947 */ /* 0x000fea000383ffff */
.L_x_2026:
        /* <DEDUP_REMOVED lines=14> */
[----:B------:R-:W5:Y:S04]  /*ed60*/  LD.E.64 R32, desc[UR6][R10.64+0x148] ;  /* 0x000148060a207980 */ /* 0x000f68000c101b00 */
[----:B------:R-:W5:Y:S01]  /*ed70*/  LD.E.64 R16, desc[UR6][R10.64+0x150] ;  /* 0x000150060a107980 */ /* 0x000f62000c101b00 */
[----:B--2---:R-:W-:-:S04]  /*ed80*/  ISETP.NE.U32.AND P1, PT, R6, RZ, PT ;  /* 0x000000ff0600720c */ /* 0x004fc80003f25070 */
[----:B------:R-:W-:-:S13]  /*ed90*/  ISETP.NE.AND.EX P1, PT, R7, RZ, PT, P1 ;  /* 0x000000ff0700720c */ /* 0x000fda0003f25310 */
[----:B------:R-:W-:Y:S01]  /*eda0*/  @P1 LEA R8, P0, R246, R6, 0x2 ;  /* 0x00000006f6081211 */ /* 0x000fe200078010ff */
[----:B------:R-:W-:-:S03]  /*edb0*/  IMAD.MOV.U32 R6, RZ, RZ, RZ ;  /* 0x000000ffff067224 */ /* 0x000fc600078e00ff */
[----:B------:R-:W-:-:S05]  /*edc0*/  @P1 LEA.HI.X R9, R246, R7, R61, 0x2, P0 ;  /* 0x00000007f6091211 */ /* 0x000fca00000f143d */
[----:B------:R1:W2:Y:S04]  /*edd0*/  @P1 LD.E R6, desc[UR6][R8.64] ;  /* 0x0000000608061980 */ /* 0x0002a8000c101900 */
[----:B------:R4:W5:Y:S01]  /*ede0*/  LD.E R8, desc[UR6][R10.64+0xc0] ;  /* 0x0000c0060a087980 */ /* 0x000962000c101900 */
[----:B------:R-:W-:Y:S02]  /*edf0*/  IADD3 R4, P1, R4, R174, RZ ;  /* 0x000000ae04047210 */ /* 0x000fe40007f3e0ff */
[----:B------:R-:W-:-:S03]  /*ee00*/  LEA.HI R12, R0, R0, RZ, 0x1 ;  /* 0x00000000000c7211 */ /* 0x000fc600078f08ff */
[----:B------:R-:W-:Y:S01]  /*ee10*/  IMAD.X R2, R2, 0x1, R177, P1 ;  /* 0x0000000102027824 */ /* 0x000fe200008e06b1 */
[-C--:B------:R-:W-:Y:S02]  /*ee20*/  LEA R44, P1, R4, R180.reuse, 0x1 ;  /* 0x000000b4042c7211 */ /* 0x080fe400078208ff */
[----:B------:R-:W-:Y:S01]  /*ee30*/  SHF.R.S32.HI R12, RZ, 0x1, R12 ;  /* 0x00000001ff0c7819 */ /* 0x000fe2000001140c */
[----:B------:R-:W-:Y:S01]  /*ee40*/  IMAD.MOV.U32 R176, RZ, RZ, R174 ;  /* 0x000000ffffb07224 */ /* 0x000fe200078e00ae */
[----:B------:R-:W-:Y:S02]  /*ee50*/  LEA R64, P2, R174, R180, 0x1 ;  /* 0x000000b4ae407211 */ /* 0x000fe400078408ff */
[----:B------:R-:W-:Y:S02]  /*ee60*/  LEA R5, P0, R178, R174, 0x5 ;  /* 0x000000aeb2057211 */ /* 0x000fe400078028ff */
[-C--:B------:R-:W-:Y:S02]  /*ee70*/  LEA.HI.X R45, R4, R181.reuse, R2, 0x1, P1 ;  /* 0x000000b5042d7211 */ /* 0x080fe400008f0c02 */
[----:B---3--:R-:W-:Y:S01]  /*ee80*/  ISETP.NE.AND P4, PT, R3, RZ, PT ;  /* 0x000000ff0300720c */ /* 0x008fe20003f85270 */
[----:B------:R-:W-:Y:S01]  /*ee90*/  IMAD R4, R170, R12, R63 ;  /* 0x0000000caa047224 */ /* 0x000fe200078e023f */
[----:B------:R-:W-:Y:S01]  /*eea0*/  LEA.HI.X R65, R174, R181, R177, 0x1, P2 ;  /* 0x000000b5ae417211 */ /* 0x000fe200010f0cb1 */
[----:B------:R-:W-:Y:S01]  /*eeb0*/  IMAD R7, R179, 0x30, RZ ;  /* 0x00000030b3077824 */ /* 0x000fe200078e02ff */
[C---:B-1----:R-:W-:Y:S01]  /*eec0*/  LEA.HI.X R9, R178.reuse, R177, R179, 0x5, P0 ;  /* 0x000000b1b2097211 */ /* 0x042fe200000f2cb3 */
[----:B------:R-:W-:Y:S01]  /*eed0*/  IMAD.WIDE.U32 R176, R178, 0x30, R176 ;  /* 0x00000030b2b07825 */ /* 0x000fe200078e00b0 */
[----:B------:R-:W-:-:S03]  /*eee0*/  LEA R40, P0, R5, R180, 0x1 ;  /* 0x000000b405287211 */ /* 0x000fc600078008ff */
[----:B------:R-:W-:Y:S02]  /*eef0*/  IMAD.IADD R13, R244, 0x1, -R55 ;  /* 0x00000001f40d7824 */ /* 0x000fe400078e0a37 */
[----:B------:R-:W-:Y:S01]  /*ef00*/  IMAD.IADD R63, R63, 0x1, R4 ;  /* 0x000000013f3f7824 */ /* 0x000fe200078e0204 */
[----:B------:R-:W-:Y:S01]  /*ef10*/  LEA R34, P1, R176, R180, 0x1 ;  /* 0x000000b4b0227211 */ /* 0x000fe200078208ff */
[----:B------:R-:W-:Y:S01]  /*ef20*/  IMAD.IADD R7, R177, 0x1, R7 ;  /* 0x00000001b1077824 */ /* 0x000fe200078e0207 */
[----:B------:R-:W-:Y:S02]  /*ef30*/  LEA.HI.X R41, R5, R181, R9, 0x1, P0 ;  /* 0x000000b505297211 */ /* 0x000fe400000f0c09 */
[----:B------:R-:W-:Y:S02]  /*ef40*/  ISETP.GE.AND P0, PT, R170, R13, PT ;  /* 0x0000000daa00720c */ /* 0x000fe40003f06270 */
[----:B------:R-:W-:Y:S01]  /*ef50*/  LEA.HI.X R35, R176, R181, R7, 0x1, P1 ;  /* 0x000000b5b0237211 */ /* 0x000fe200008f0c07 */
[----:B------:R-:W-:Y:S01]  /*ef60*/  IMAD.SHL.U32 R15, R12, 0x10, RZ ;  /* 0x000000100c0f7824 */ /* 0x000fe200078e00ff */
[----:B------:R-:W-:-:S02]  /*ef70*/  ISETP.GT.AND P0, PT, R52, -0x8, !P0 ;  /* 0xfffffff83400780c */ /* 0x000fc40004704270 */
[----:B--2---:R-:W-:-:S05]  /*ef80*/  IADD3 R2, R6, R62, R55 ;  /* 0x0000003e06027210 */ /* 0x004fca0007ffe037 */
[----:B------:R-:W-:-:S05]  /*ef90*/  IMAD R2, R2, R12, RZ ;  /* 0x0000000c02027224 */ /* 0x000fca00078e02ff */
[----:B------:R-:W-:Y:S02]  /*efa0*/  SHF.R.S32.HI R3, RZ, 0x1f, R2 ;  /* 0x0000001fff037819 */ /* 0x000fe40000011402 */
[C---:B------:R-:W-:Y:S02]  /*efb0*/  IADD3 R6, P3, R2.reuse, R4, RZ ;  /* 0x0000000402067210 */ /* 0x040fe40007f7e0ff */
[----:B------:R-:W-:Y:S02]  /*efc0*/  IADD3 R2, P2, R2, R63, RZ ;  /* 0x0000003f02027210 */ /* 0x000fe40007f5e0ff */
[-C--:B------:R-:W-:Y:S02]  /*efd0*/  LEA.HI.X.SX32 R7, R4, R3.reuse, 0x1, P3 ;  /* 0x0000000304077211 */ /* 0x080fe400018f0eff */
[----:B------:R-:W-:Y:S01]  /*efe0*/  LEA.HI.X.SX32 R3, R63, R3, 0x1, P2 ;  /* 0x000000033f037211 */ /* 0x000fe200010f0eff */
[----:B----4-:R-:W-:Y:S08]  /*eff0*/  @!P4 BRA `(.L_x_2163) ;  /* 0x0000001c0048c947 */ /* 0x010ff00003800000 */
        /* <DEDUP_REMOVED lines=20> */
[----:B------:R-:W-:Y:S02]  /*f140*/  LOP3.LUT R9, R21, 0xffff0000, RZ, 0xc0, !PT ;  /* 0xffff000015097812 */ /* 0x000fe400078ec0ff */
[----:B------:R-:W-:-:S02]  /*f150*/  SHF.L.U32 R30, R22, 0x10, RZ ;  /* 0x00000010161e7819 */ /* 0x000fc400000006ff */
[----:B------:R-:W-:Y:S02]  /*f160*/  LOP3.LUT R36, R22, 0xffff0000, RZ, 0xc0, !PT ;  /* 0xffff000016247812 */ /* 0x000fe400078ec0ff */
[----:B------:R-:W-:Y:S02]  /*f170*/  SHF.L.U32 R24, R21, 0x10, RZ ;  /* 0x0000001015187819 */ /* 0x000fe400000006ff */
        /* <DEDUP_REMOVED lines=34> */
.L_x_2169:
[----:B------:R-:W-:Y:S05]  /*f3a0*/  BSYNC B0 ;  /* 0x0000000000007941 */ /* 0x000fea0003800000 */
.L_x_2168:
[----:B-----5:R3:W-:Y:S02]  /*f3b0*/  STS.128 [R247], R20 ;  /* 0x00000014f7007388 */ /* 0x0207e40000000c00 */
.L_x_2167:
[----:B------:R-:W-:Y:S05]  /*f3c0*/  BSYNC B1 ;  /* 0x0000000000017941 */ /* 0x000fea0003800000 */
.L_x_2166:
        /* <DEDUP_REMOVED lines=49> */
.L_x_2171:
[----:B------:R-:W-:Y:S05]  /*f6e0*/  BSYNC B0 ;  /* 0x0000000000007941 */ /* 0x000fea0003800000 */
.L_x_2170:
[----:B-----5:R1:W-:Y:S02]  /*f6f0*/  STS.128 [R247+0x2000], R20 ;  /* 0x00200014f7007388 */ /* 0x0203e40000000c00 */
.L_x_2165:
[----:B------:R-:W-:Y:S05]  /*f700*/  BSYNC B2 ;  /* 0x0000000000027941 */ /* 0x000fea0003800000 */
.L_x_2164:
        /* <DEDUP_REMOVED lines=63> */
.L_x_2177:
[----:B------:R-:W-:Y:S05]  /*fb00*/  BSYNC B0 ;  /* 0x0000000000007941 */ /* 0x000fea0003800000 */
.L_x_2176:
[----:B-----5:R3:W-:Y:S02]  /*fb10*/  STS.128 [R247+0x800], R20 ;  /* 0x00080014f7007388 */ /* 0x0207e40000000c00 */
.L_x_2175:
[----:B------:R-:W-:Y:S05]  /*fb20*/  BSYNC B1 ;  /* 0x0000000000017941 */ /* 0x000fea0003800000 */
.L_x_2174:
        /* <DEDUP_REMOVED lines=49> */
.L_x_2179:
[----:B------:R-:W-:Y:S05]  /*fe40*/  BSYNC B0 ;  /* 0x0000000000007941 */ /* 0x000fea0003800000 */
.L_x_2178:
[----:B-----5:R3:W-:Y:S02]  /*fe50*/  STS.128 [R247+0x2800], R20 ;  /* 0x00280014f7007388 */ /* 0x0207e40000000c00 */
.L_x_2173:
[----:B------:R-:W-:Y:S05]  /*fe60*/  BSYNC B2 ;  /* 0x0000000000027941 */ /* 0x000fea0003800000 */
.L_x_2172:
        /* <DEDUP_REMOVED lines=64> */
.L_x_2185:
[----:B------:R-:W-:Y:S05]  /*10270*/  BSYNC B0 ;  /* 0x0000000000007941 */ /* 0x000fea0003800000 */
.L_x_2184:
[----:B-----5:R3:W-:Y:S02]  /*10280*/  STS.128 [R247+0x1000], R20 ;  /* 0x00100014f7007388 */ /* 0x0207e40000000c00 */
.L_x_2183:
[----:B------:R-:W-:Y:S05]  /*10290*/  BSYNC B1 ;  /* 0x0000000000017941 */ /* 0x000fea0003800000 */
.L_x_2182:
        /* <DEDUP_REMOVED lines=49> */
.L_x_2187:
[----:B------:R-:W-:Y:S05]  /*105b0*/  BSYNC B0 ;  /* 0x0000000000007941 */ /* 0x000fea0003800000 */
.L_x_2186:
[----:B-----5:R1:W-:Y:S02]  /*105c0*/  STS.128 [R247+0x3000], R20 ;  /* 0x00300014f7007388 */ /* 0x0203e40000000c00 */
.L_x_2181:
[----:B------:R-:W-:Y:S05]  /*105d0*/  BSYNC B2 ;  /* 0x0000000000027941 */ /* 0x000fea0003800000 */
.L_x_2180:
        /* <DEDUP_REMOVED lines=25> */
[----:B------:R-:W-:Y:S02]  /*10770*/  LOP3.LUT R6, R21, 0xffff0000, RZ, 0xc0, !PT ;  /* 0xffff000015067812 */ /* 0x000fe400078ec0ff */
[----:B------:R-:W-:-:S02]  /*10780*/  LOP3.LUT R20, R23, 0xffff0000, RZ, 0xc0, !PT ;  /* 0xffff000017147812 */ /* 0x000fc400078ec0ff */
[----:B------:R-:W-:Y:S01]  /*10790*/  SHF.L.U32 R7, R21, 0x10, RZ ;  /* 0x0000001015077819 */ /* 0x000fe200000006ff */
[----:B------:R-:W-:Y:S01]  /*107a0*/  IMAD.U32 R21, R23, 0x10000, RZ ;  /* 0x0001000017157824 */ /* 0x000fe200078e00ff */
[C---:B------:R-:W-:Y:S02]  /*107b0*/  SHF.L.U32 R23, R22.reuse, 0x10, RZ ;  /* 0x0000001016177819 */ /* 0x040fe400000006ff */
[----:B------:R-:W-:Y:S02]  /*107c0*/  LOP3.LUT R25, R22, 0xffff0000, RZ, 0xc0, !PT ;  /* 0xffff000016197812 */ /* 0x000fe400078ec0ff */
        /* <DEDUP_REMOVED lines=9> */
[-C--:B------:R-:W-:Y:S01]  /*10860*/  FMUL.FTZ R6, R6, R19.reuse ;  /* 0x0000001306067220 */ /* 0x080fe20000410000 */
[----:B------:R-:W-:Y:S01]  /*10870*/  SHF.L.U32 R5, R5, 0x10, RZ ;  /* 0x0000001005057819 */ /* 0x000fe200000006ff */
[----:B------:R-:W-:Y:S01]  /*10880*/  FMUL.FTZ R20, R20, R18 ;  /* 0x0000001214147220 */ /* 0x000fe20000410000 */
[C---:B------:R-:W-:Y:S01]  /*10890*/  FFMA.FTZ R13, R7.reuse, R19, -R13 ;  /* 0x00000013070d7223 */ /* 0x040fe2000001080d */
[----:B------:R-:W-:Y:S01]  /*108a0*/  FFMA.FTZ R6, R7, R17, R6 ;  /* 0x0000001107067223 */ /* 0x000fe20000010006 */
[C---:B------:R-:W-:Y:S01]  /*108b0*/  FMUL.FTZ R7, R24.reuse, R2 ;  /* 0x0000000218077220 */ /* 0x040fe20000410000 */
[----:B------:R-:W-:Y:S01]  /*108c0*/  FFMA.FTZ R20, R21, R16, R20 ;  /* 0x0000001015147223 */ /* 0x000fe20000010014 */
[C---:B------:R-:W-:Y:S01]  /*108d0*/  FMUL.FTZ R16, R25.reuse, R3 ;  /* 0x0000000319107220 */ /* 0x040fe20000410000 */
[----:B------:R-:W-:Y:S01]  /*108e0*/  FMUL.FTZ R24, R24, R4 ;  /* 0x0000000418187220 */ /* 0x000fe20000410000 */
[-C--:B------:R-:W-:Y:S01]  /*108f0*/  FMUL.FTZ R25, R25, R5.reuse ;  /* 0x0000000519197220 */ /* 0x080fe20000410000 */
[----:B------:R-:W-:Y:S01]  /*10900*/  FFMA.FTZ R22, R21, R18, -R22 ;  /* 0x0000001215167223 */ /* 0x000fe20000010816 */
[C---:B------:R-:W-:Y:S01]  /*10910*/  FFMA.FTZ R7, R12.reuse, R4, -R7 ;  /* 0x000000040c077223 */ /* 0x040fe20000010807 */
[----:B------:R-:W-:Y:S01]  /*10920*/  FFMA.FTZ R24, R12, R2, R24 ;  /* 0x000000020c187223 */ /* 0x000fe20000010018 */
[C---:B------:R-:W-:Y:S01]  /*10930*/  FFMA.FTZ R16, R23.reuse, R5, -R16 ;  /* 0x0000000517107223 */ /* 0x040fe20000010810 */
[----:B------:R-:W-:Y:S01]  /*10940*/  FFMA.FTZ R25, R23, R3, R25 ;  /* 0x0000000317197223 */ /* 0x000fe20000010019 */
[----:B------:R-:W-:-:S02]  /*10950*/  F2FP.BF16.F32.PACK_AB R6, R6, R13 ;  /* 0x0000000d0606723e */ /* 0x000fc400000010ff */
[----:B------:R-:W-:Y:S02]  /*10960*/  F2FP.BF16.F32.PACK_AB R22, R20, R22 ;  /* 0x000000161416723e */ /* 0x000fe400000010ff */
[----:B------:R-:W-:Y:S01]  /*10970*/  F2FP.BF16.F32.PACK_AB R7, R24, R7 ;  /* 0x000000071807723e */ /* 0x000fe200000010ff */
[----:B------:R-:W-:Y:S01]  /*10980*/  IMAD.MOV.U32 R21, RZ, RZ, R6 ;  /* 0x000000ffff157224 */ /* 0x000fe200078e0006 */
[----:B------:R-:W-:Y:S02]  /*10990*/  F2FP.BF16.F32.PACK_AB R16, R25, R16 ;  /* 0x000000101910723e */ /* 0x000fe400000010ff */
[----:B------:R-:W-:Y:S02]  /*109a0*/  MOV R23, R22 ;  /* 0x0000001600177202 */ /* 0x000fe40000000f00 */
[----:B------:R-:W-:Y:S02]  /*109b0*/  MOV R20, R7 ;  /* 0x0000000700147202 */ /* 0x000fe40000000f00 */
[----:B------:R-:W-:-:S02]  /*109c0*/  MOV R22, R16 ;  /* 0x0000001000167202 */ /* 0x000fc40000000f00 */
.L_x_2192:
[----:B------:R-:W-:Y:S05]  /*109d0*/  BSYNC B0 ;  /* 0x0000000000007941 */ /* 0x000fea0003800000 */
.L_x_2191:
[----:B-----5:R3:W-:Y:S02]  /*109e0*/  STS.128 [R247+0x1800], R20 ;  /* 0x00180014f7007388 */ /* 0x0207e40000000c00 */
.L_x_2190:
[----:B------:R-:W-:Y:S05]  /*109f0*/  BSYNC B1 ;  /* 0x0000000000017941 */ /* 0x000fea0003800000 */
.L_x_2189:
        /* <DEDUP_REMOVED lines=8> */
[----:B------:R-:W3:Y:S01]  /*10a80*/  LD.E.64 R4, desc[UR6][R26.64+0x40] ;  /* 0x000040061a047980 */ /* 0x000ee2000c101b00 */
[----:B-----5:R-:W-:Y:S01]  /*10a90*/  LOP3.LUT R0, R33, 0xffff0000, RZ, 0xc0, !PT ;  /* 0xffff000021007812 */ /* 0x020fe200078ec0ff */
[C---:B------:R-:W-:Y:S01]  /*10aa0*/  IMAD.U32 R18, R35.reuse, 0x10000, RZ ;  /* 0x0001000023127824 */ /* 0x040fe200078e00ff */
[----:B------:R-:W-:Y:S02]  /*10ab0*/  LOP3.LUT R17, R35, 0xffff0000, RZ, 0xc0, !PT ;  /* 0xffff000023117812 */ /* 0x000fe400078ec0ff */
        /* <DEDUP_REMOVED lines=8> */
[----:B---3--:R-:W-:Y:S01]  /*10b40*/  LOP3.LUT R16, R4, 0xffff0000, RZ, 0xc0, !PT ;  /* 0xffff000004107812 */ /* 0x008fe200078ec0ff */
        /* <DEDUP_REMOVED lines=10> */
[----:B------:R-:W-:Y:S01]  /*10bf0*/  FFMA.FTZ R17, R18, R12, R17 ;  /* 0x0000000c12117223 */ /* 0x000fe20000010011 */
[----:B------:R-:W-:Y:S01]  /*10c00*/  FMUL.FTZ R6, R32, R2 ;  /* 0x0000000220067220 */ /* 0x000fe20000410000 */
[----:B------:R-:W-:Y:S01]  /*10c10*/  FMUL.FTZ R12, R34, R3 ;  /* 0x00000003220c7220 */ /* 0x000fe20000410000 */
[----:B------:R-:W-:Y:S01]  /*10c20*/  FFMA.FTZ R20, R18, R14, -R20 ;  /* 0x0000000e12147223 */ /* 0x000fe20000010814 */
[-C--:B------:R-:W-:Y:S01]  /*10c30*/  FMUL.FTZ R32, R32, R4.reuse ;  /* 0x0000000420207220 */ /* 0x080fe20000410000 */
[-C--:B------:R-:W-:Y:S01]  /*10c40*/  FMUL.FTZ R34, R34, R5.reuse ;  /* 0x0000000522227220 */ /* 0x080fe20000410000 */
[----:B------:R-:W-:Y:S01]  /*10c50*/  FFMA.FTZ R6, R7, R4, -R6 ;  /* 0x0000000407067223 */ /* 0x000fe20000010806 */
[----:B------:R-:W-:Y:S01]  /*10c60*/  FFMA.FTZ R12, R19, R5, -R12 ;  /* 0x00000005130c7223 */ /* 0x000fe2000001080c */
        /* <DEDUP_REMOVED lines=8> */
.L_x_2194:
[----:B------:R-:W-:Y:S05]  /*10cf0*/  BSYNC B0 ;  /* 0x0000000000007941 */ /* 0x000fea0003800000 */
.L_x_2193:
[----:B-----5:R1:W-:Y:S01]  /*10d00*/  STS.128 [R247+0x3800], R32 ;  /* 0x00380020f7007388 */ /* 0x0203e20000000c00 */
[----:B------:R-:W-:Y:S05]  /*10d10*/  BRA `(.L_x_2188) ;  /* 0x0000003400a47947 */ /* 0x000fea0003800000 */
.L_x_2163:
        /* <DEDUP_REMOVED lines=93> */
.L_x_2200:
[----:B------:R-:W-:Y:S05]  /*112f0*/  BSYNC B0 ;  /* 0x0000000000007941 */ /* 0x000fea0003800000 */
.L_x_2199:
[----:B-----5:R3:W-:Y:S02]  /*11300*/  STS.128 [R247], R28 ;  /* 0x0000001cf7007388 */ /* 0x0207e40000000c00 */
.L_x_2198:
[----:B------:R-:W-:Y:S05]  /*11310*/  BSYNC B1 ;  /* 0x0000000000017941 */ /* 0x000fea0003800000 */
.L_x_2197:
        /* <DEDUP_REMOVED lines=90> */
.L_x_2202:
[----:B------:R-:W-:Y:S05]  /*118c0*/  BSYNC B0 ;  /* 0x0000000000007941 */ /* 0x000fea0003800000 */
.L_x_2201:
[----:B-----5:R1:W-:Y:S02]  /*118d0*/  STS.128 [R247+0x2000], R28 ;  /* 0x0020001cf7007388 */ /* 0x0203e40000000c00 */
.L_x_2196:
[----:B------:R-:W-:Y:S05]  /*118e0*/  BSYNC B2 ;  /* 0x0000000000027941 */ /* 0x000fea0003800000 */
.L_x_2195:
        /* <DEDUP_REMOVED lines=98> */
.L_x_2208:
[----:B------:R-:W-:Y:S05]  /*11f10*/  BSYNC B0 ;  /* 0x0000000000007941 */ /* 0x000fea0003800000 */
.L_x_2207:
[----:B-----5:R3:W-:Y:S02]  /*11f20*/  STS.128 [R247+0x800], R28 ;  /* 0x0008001cf7007388 */ /* 0x0207e40000000c00 */
.L_x_2206:
[----:B------:R-:W-:Y:S05]  /*11f30*/  BSYNC B1 ;  /* 0x0000000000017941 */ /* 0x000fea0003800000 */
.L_x_2205:
        /* <DEDUP_REMOVED lines=29> */
[C---:B-----5:R-:W-:Y:S01]  /*12110*/  LOP3.LUT R15, R29.reuse, 0xffff0000, RZ, 0xc0, !PT ;  /* 0xffff00001d0f7812 */ /* 0x060fe200078ec0ff */
[----:B------:R-:W-:Y:S01]  /*12120*/  IMAD.U32 R36, R28, 0x10000, RZ ;  /* 0x000100001c247824 */ /* 0x000fe200078e00ff */
[----:B-1----:R-:W-:Y:S01]  /*12130*/  SHF.L.U32 R44, R29, 0x10, RZ ;  /* 0x000000101d2c7819 */ /* 0x002fe200000006ff */
        /* <DEDUP_REMOVED lines=61> */
.L_x_2210:
[----:B------:R-:W-:Y:S05]  /*12510*/  BSYNC B0 ;  /* 0x0000000000007941 */ /* 0x000fea0003800000 */
.L_x_2209:
[----:B-----5:R3:W-:Y:S02]  /*12520*/  STS.128 [R247+0x2800], R28 ;  /* 0x0028001cf7007388 */ /* 0x0207e40000000c00 */
.L_x_2204:
[----:B------:R-:W-:Y:S05]  /*12530*/  BSYNC B2 ;  /* 0x0000000000027941 */ /* 0x000fea0003800000 */
.L_x_2203:
        /* <DEDUP_REMOVED lines=99> */
.L_x_2216:
[----:B------:R-:W-:Y:S05]  /*12b70*/  BSYNC B0 ;  /* 0x0000000000007941 */ /* 0x000fea0003800000 */
.L_x_2215:
[----:B-----5:R3:W-:Y:S02]  /*12b80*/  STS.128 [R247+0x1000], R28 ;  /* 0x0010001cf7007388 */ /* 0x0207e40000000c00 */
.L_x_2214:
[----:B------:R-:W-:Y:S05]  /*12b90*/  BSYNC B1 ;  /* 0x0000000000017941 */ /* 0x000fea0003800000 */
.L_x_2213:
        /* <DEDUP_REMOVED lines=18> */
[C---:B------:R-:W-:Y:S02]  /*12cc0*/  LEA R6, P1, R5.reuse, R16, 0x1 ;  /* 0x0000001005067211 */ /* 0x040fe400078208ff */
        /* <DEDUP_REMOVED lines=73> */
.L_x_2218:
[----:B------:R-:W-:Y:S05]  /*13160*/  BSYNC B0 ;  /* 0x0000000000007941 */ /* 0x000fea0003800000 */
.L_x_2217:
[----:B-----5:R1:W-:Y:S02]  /*13170*/  STS.128 [R247+0x3000], R20 ;  /* 0x00300014f7007388 */ /* 0x0203e40000000c00 */
.L_x_2212:
[----:B------:R-:W-:Y:S05]  /*13180*/  BSYNC B2 ;  /* 0x0000000000027941 */ /* 0x000fea0003800000 */
.L_x_2211:
        /* <DEDUP_REMOVED lines=15> */
[----:B-1----:R-:W-:-:S03]  /*13280*/  IMAD.MOV.U32 R20, RZ, RZ, RZ ;  /* 0x000000ffff147224 */ /* 0x002fc600078e00ff */
[----:B------:R-:W-:-:S04]  /*13290*/  IADD3 R18, P1, R13, R2, RZ ;  /* 0x000000020d127210 */ /* 0x000fc80007f3e0ff */
[----:B------:R-:W-:-:S03]  /*132a0*/  LEA.HI.X.SX32 R13, R13, R3, 0x1, P1 ;  /* 0x000000030d0d7211 */ /* 0x000fc600008f0eff */
[--C-:B------:R-:W-:Y:S02]  /*132b0*/  @P0 IMAD.MOV R20, RZ, RZ, -R12.reuse ;  /* 0x000000ffff140224 */ /* 0x100fe400078e0a0c */
[----:B------:R-:W-:-:S03]  /*132c0*/  @P0 IMAD.MOV R19, RZ, RZ, -R12 ;  /* 0x000000ffff130224 */ /* 0x000fc600078e0a0c */
[----:B------:R-:W-:-:S04]  /*132d0*/  IADD3 R21, P1, R20, R18, RZ ;  /* 0x0000001214157210 */ /* 0x000fc80007f3e0ff */
[----:B------:R-:W-:Y:S02]  /*132e0*/  LEA.HI.X.SX32 R20, R20, R13, 0x1, P1 ;  /* 0x0000000d14147211 */ /* 0x000fe400008f0eff */
[----:B------:R-:W-:-:S04]  /*132f0*/  LEA R24, P1, R21, R16, 0x1 ;  /* 0x0000001015187211 */ /* 0x000fc800078208ff */
[----:B------:R-:W-:Y:S01]  /*13300*/  LEA.HI.X R25, R21, R17, R20, 0x1, P1 ;  /* 0x0000001115197211 */ /* 0x000fe200008f0c14 */
[----:B------:R-:W-:-:S04]  /*13310*/  IMAD.WIDE R20, R19, 0x2, R34 ;  /* 0x0000000213147825 */ /* 0x000fc800078e0222 */
[----:B------:R-:W-:Y:S01]  /*13320*/  IMAD.MOV.U32 R19, RZ, RZ, RZ ;  /* 0x000000ffff137224 */ /* 0x000fe200078e00ff */
[----:B------:R-:W-:Y:S01]  /*13330*/  @P0 IADD3 R19, -R12, RZ, RZ ;  /* 0x000000ff0c130210 */ /* 0x000fe20007ffe1ff */
[----:B------:R-:W2:Y:S03]  /*13340*/  LD.E.128 R24, desc[UR6][R24.64] ;  /* 0x0000000618187980 */ /* 0x000ea6000c101d00 */
[C---:B------:R-:W-:Y:S01]  /*13350*/  IADD3 R18, P1, R19.reuse, R18, RZ ;  /* 0x0000001213127210 */ /* 0x040fe20007f3e0ff */
[----:B------:R-:W4:Y:S03]  /*13360*/  LD.E.128 R20, desc[UR6][R20.64] ;  /* 0x0000000614147980 */ /* 0x000f26000c101d00 */
[----:B------:R-:W-:Y:S02]  /*13370*/  LEA.HI.X.SX32 R13, R19, R13, 0x1, P1 ;  /* 0x0000000d130d7211 */ /* 0x000fe400008f0eff */
[----:B---3--:R-:W-:-:S04]  /*13380*/  LEA R28, P1, R18, R32, 0x1 ;  /* 0x00000020121c7211 */ /* 0x008fc800078208ff */
[----:B------:R-:W-:-:S06]  /*13390*/  LEA.HI.X R29, R18, R33, R13, 0x1, P1 ;  /* 0x00000021121d7211 */ /* 0x000fcc00008f0c0d */
[----:B------:R-:W3:Y:S01]  /*133a0*/  LD.E.128 R28, desc[UR6][R28.64] ;  /* 0x000000061c1c7980 */ /* 0x000ee2000c101d00 */
        /* <DEDUP_REMOVED lines=8> */
[C---:B--2---:R-:W-:Y:S01]  /*13430*/  SHF.L.U32 R40, R24.reuse, 0x10, RZ ;  /* 0x0000001018287819 */ /* 0x044fe200000006ff */
        /* <DEDUP_REMOVED lines=9> */
[C---:B----4-:R-:W-:Y:S01]  /*134d0*/  SHF.L.U32 R47, R20.reuse, 0x10, RZ ;  /* 0x00000010142f7819 */ /* 0x050fe200000006ff */
        /* <DEDUP_REMOVED lines=16> */
[C---:B---3--:R-:W-:Y:S01]  /*135e0*/  SHF.L.U32 R25, R28.reuse, 0x10, RZ ;  /* 0x000000101c197819 */ /* 0x048fe200000006ff */
        /* <DEDUP_REMOVED lines=27> */
.L_x_2222:
[----:B------:R-:W-:Y:S05]  /*137a0*/  BSYNC B0 ;  /* 0x0000000000007941 */ /* 0x000fea0003800000 */
.L_x_2221:
[----:B-----5:R1:W-:Y:S02]  /*137b0*/  STS.128 [R247+0x1800], R4 ;  /* 0x00180004f7007388 */ /* 0x0203e40000000c00 */
.L_x_2220:
[----:B------:R-:W-:Y:S05]  /*137c0*/  BSYNC B1 ;  /* 0x0000000000017941 */ /* 0x000fea0003800000 */
.L_x_2219:
        /* <DEDUP_REMOVED lines=25> */
[----:B------:R-:W-:-:S05]  /*13960*/  @P0 IMAD.MOV R0, RZ, RZ, -R12 ;  /* 0x000000ffff000224 */ /* 0x000fca00078e0a0c */
[----:B------:R-:W-:-:S04]  /*13970*/  IADD3 R2, P1, R0, R2, RZ ;  /* 0x0000000200027210 */ /* 0x000fc80007f3e0ff */
        /* <DEDUP_REMOVED lines=8> */
[C---:B------:R-:W-:Y:S02]  /*13a00*/  LOP3.LUT R0, R5.reuse, 0xffff0000, RZ, 0xc0, !PT ;  /* 0xffff000005007812 */ /* 0x040fe400078ec0ff */
[----:B------:R-:W-:Y:S02]  /*13a10*/  SHF.L.U32 R12, R5, 0x10, RZ ;  /* 0x00000010050c7819 */ /* 0x000fe400000006ff */
[----:B------:R-:W-:Y:S02]  /*13a20*/  LOP3.LUT R5, R6, 0xffff0000, RZ, 0xc0, !PT ;  /* 0xffff000006057812 */ /* 0x000fe400078ec0ff */
[----:B------:R-:W-:-:S02]  /*13a30*/  LOP3.LUT R4, R7, 0xffff0000, RZ, 0xc0, !PT ;  /* 0xffff000007047812 */ /* 0x000fc400078ec0ff */
[----:B------:R-:W-:Y:S01]  /*13a40*/  SHF.L.U32 R14, R7, 0x10, RZ ;  /* 0x00000010070e7819 */ /* 0x000fe200000006ff */
[C---:B--2---:R-:W-:Y:S01]  /*13a50*/  IMAD.U32 R13, R20.reuse, 0x10000, RZ ;  /* 0x00010000140d7824 */ /* 0x044fe200078e00ff */
[----:B------:R-:W-:Y:S01]  /*13a60*/  LOP3.LUT R7, R20, 0xffff0000, RZ, 0xc0, !PT ;  /* 0xffff000014077812 */ /* 0x000fe200078ec0ff */
[C---:B---3--:R-:W-:Y:S01]  /*13a70*/  IMAD.U32 R28, R22.reuse, 0x10000, RZ ;  /* 0x00010000161c7824 */ /* 0x048fe200078e00ff */
[C---:B------:R-:W-:Y:S02]  /*13a80*/  SHF.L.U32 R6, R21.reuse, 0x10, RZ ;  /* 0x0000001015067819 */ /* 0x040fe400000006ff */
[----:B------:R-:W-:Y:S02]  /*13a90*/  LOP3.LUT R29, R21, 0xffff0000, RZ, 0xc0, !PT ;  /* 0xffff0000151d7812 */ /* 0x000fe400078ec0ff */
[----:B------:R-:W-:Y:S02]  /*13aa0*/  LOP3.LUT R21, R22, 0xffff0000, RZ, 0xc0, !PT ;  /* 0xffff000016157812 */ /* 0x000fe400078ec0ff */
[----:B------:R-:W-:-:S02]  /*13ab0*/  SHF.L.U32 R20, R23, 0x10, RZ ;  /* 0x0000001017147819 */ /* 0x000fc400000006ff */
        /* <DEDUP_REMOVED lines=49> */
.L_x_2224:
[----:B------:R-:W-:Y:S05]  /*13dd0*/  BSYNC B0 ;  /* 0x0000000000007941 */ /* 0x000fea0003800000 */
.L_x_2223:
[----:B-----5:R1:W-:Y:S01]  /*13de0*/  STS.128 [R247+0x3800], R4 ;  /* 0x00380004f7007388 */ /* 0x0203e20000000c00 */
[----:B------:R-:W-:Y:S05]  /*13df0*/  BRA `(.L_x_2188) ;  /* 0x00000004006c7947 */ /* 0x000fea0003800000 */
.L_x_2162:
        /* <DEDUP_REMOVED lines=27> */
.L_x_2226:
[----:B------:R-:W-:Y:S05]  /*13fb0*/  BSYNC B0 ;  /* 0x0000000000007941 */ /* 0x000fea0003800000 */
.L_x_2225:
        /* <DEDUP_REMOVED lines=20> */
.L_x_2228:
[----:B------:R-:W-:Y:S05]  /*14100*/  BSYNC B0 ;  /* 0x0000000000007941 */ /* 0x000fea0003800000 */
.L_x_2227:
        /* <DEDUP_REMOVED lines=20> */
.L_x_2230:
[----:B------:R-:W-:Y:S05]  /*14250*/  BSYNC B0 ;  /* 0x0000000000007941 */ /* 0x000fea0003800000 */
.L_x_2229:
        /* <DEDUP_REMOVED lines=21> */
.L_x_2188:
[----:B------:R-:W-:Y:S05]  /*143b0*/  BSYNC B3 ;  /* 0x0000000000037941 */ /* 0x000fea0003800000 */
.L_x_2161:
        /* <DEDUP_REMOVED lines=19> */
[----:B-----5:R-:W-:Y:S01]  /*144f0*/  @!P5 MOV R16, R241 ;  /* 0x000000f10010d202 */ /* 0x020fe20000000f00 */
        /* <DEDUP_REMOVED lines=12> */
.L_x_2232:
[----:B------:R-:W-:Y:S05]  /*145c0*/  BSYNC B0 ;  /* 0x0000000000007941 */ /* 0x000fea0003800000 */
.L_x_2231:
[----:B------:R-:W-:Y:S04]  /*145d0*/  BSSY B0, `(.L_x_2233) ;  /* 0x0000015000007945 */ /* 0x000fe80003800000 */
[----:B------:R-:W-:Y:S05]  /*145e0*/  @P2 BRA `(.L_x_2234) ;  /* 0x00000000004c2947 */ /* 0x000fea0003800000 */
[C---:B------:R-:W-:Y:S02]  /*145f0*/  LOP3.LUT R4, R251.reuse, 0x1, RZ, 0xc0, !PT ;  /* 0x00000001fb047812 */ /* 0x040fe400078ec0ff */
[----:B------:R-:W-:Y:S02]  /*14600*/  LOP3.LUT P2, RZ, R251, 0x2, RZ, 0xc0, !PT ;  /* 0x00000002fbff7812 */ /* 0x000fe4000784c0ff */
[----:B------:R-:W-:-:S13]  /*14610*/  ISETP.NE.U32.AND P4, PT, R4, 0x1, PT ;  /* 0x000000010400780c */ /* 0x000fda0003f85070 */
[----:B-1---5:R-:W-:-:S04]  /*14620*/  @!P4 LEA R16, P5, R237, R241, 0x1 ;  /* 0x000000f1ed10c211 */ /* 0x022fc800078a08ff */
        /* <DEDUP_REMOVED lines=15> */
.L_x_2234:
[----:B------:R-:W-:Y:S05]  /*14720*/  BSYNC B0 ;  /* 0x0000000000007941 */ /* 0x000fea0003800000 */
.L_x_2233:
        /* <DEDUP_REMOVED lines=8> */
[----:B-----5:R-:W-:-:S11]  /*147b0*/  SHF.L.U64.HI R8, R42, 0x5, R43 ;  /* 0x000000052a087819 */ /* 0x020fd6000001022b */
[----:B-12---:R-:W-:-:S04]  /*147c0*/  @!P2 LEA R12, P4, R7, R241, 0x1 ;  /* 0x000000f1070ca211 */ /* 0x006fc800078808ff */
        /* <DEDUP_REMOVED lines=15> */
.L_x_2236:
[----:B------:R-:W-:Y:S05]  /*148c0*/  BSYNC B0 ;  /* 0x0000000000007941 */ /* 0x000fea0003800000 */
.L_x_2235:
[----:B------:R-:W-:Y:S01]  /*148d0*/  BSSY B0, `(.L_x_2237) ;  /* 0x000001b000007945 */ /* 0x000fe20003800000 */
[----:B------:R-:W-:-:S03]  /*148e0*/  ISETP.GE.AND P4, PT, R4, R3, PT ;  /* 0x000000030400720c */ /* 0x000fc60003f86270 */
[----:B------:R-:W-:Y:S10]  /*148f0*/  @P0 BRA `(.L_x_2238) ;  /* 0x0000000000600947 */ /* 0x000ff40003800000 */
[C---:B------:R-:W-:Y:S02]  /*14900*/  LOP3.LUT R7, R251.reuse, 0x1, RZ, 0xc0, !PT ;  /* 0x00000001fb077812 */ /* 0x040fe400078ec0ff */
[----:B------:R-:W-:Y:S02]  /*14910*/  LOP3.LUT P0, RZ, R251, 0x2, RZ, 0xc0, !PT ;  /* 0x00000002fbff7812 */ /* 0x000fe4000780c0ff */
[----:B------:R-:W-:-:S11]  /*14920*/  ISETP.NE.U32.AND P1, PT, R7, 0x1, PT ;  /* 0x000000010700780c */ /* 0x000fd60003f25070 */
[----:B------:R-:W-:Y:S02]  /*14930*/  @P0 IMAD.MOV.U32 R168, RZ, RZ, R166 ;  /* 0x000000ffffa80224 */ /* 0x000fe400078e00a6 */
[----:B-123-5:R-:W-:Y:S01]  /*14940*/  @!P1 MOV R16, R241 ;  /* 0x000000f100109202 */ /* 0x02efe20000000f00 */
        /* <DEDUP_REMOVED lines=19> */
.L_x_2238:
[----:B------:R-:W-:Y:S05]  /*14a80*/  BSYNC B0 ;  /* 0x0000000000007941 */ /* 0x000fea0003800000 */
.L_x_2237:
[----:B------:R-:W-:Y:S04]  /*14a90*/  BSSY B0, `(.L_x_2239) ;  /* 0x0000017000007945 */ /* 0x000fe80003800000 */
[----:B------:R-:W-:Y:S05]  /*14aa0*/  @P3 BRA `(.L_x_2240) ;  /* 0x0000000000543947 */ /* 0x000fea0003800000 */
[C---:B------:R-:W-:Y:S02]  /*14ab0*/  LOP3.LUT R7, R251.reuse, 0x1, RZ, 0xc0, !PT ;  /* 0x00000001fb077812 */ /* 0x040fe400078ec0ff */
[----:B------:R-:W-:Y:S02]  /*14ac0*/  LOP3.LUT P0, RZ, R251, 0x2, RZ, 0xc0, !PT ;  /* 0x00000002fbff7812 */ /* 0x000fe4000780c0ff */
[----:B------:R-:W-:Y:S01]  /*14ad0*/  ISETP.NE.U32.AND P1, PT, R7, 0x1, PT ;  /* 0x000000010700780c */ /* 0x000fe20003f25070 */
[C---:B------:R-:W-:Y:S01]  /*14ae0*/  IMAD.SHL.U32 R7, R42.reuse, 0x40, RZ ;  /* 0x000000402a077824 */ /* 0x040fe200078e00ff */
[----:B-----5:R-:W-:-:S09]  /*14af0*/  SHF.L.U64.HI R8, R42, 0x6, R43 ;  /* 0x000000062a087819 */ /* 0x020fd2000001022b */
[C---:B-123--:R-:W-:Y:S02]  /*14b00*/  @P0 IADD3 R13, P2, R7.reuse, R166, RZ ;  /* 0x000000a6070d0210 */ /* 0x04efe40007f5e0ff */
[----:B----4-:R-:W-:-:S03]  /*14b10*/  @!P1 LEA R16, P3, R7, R241, 0x1 ;  /* 0x000000f107109211 */ /* 0x010fc600078608ff */
[----:B------:R-:W-:Y:S01]  /*14b20*/  @P0 IMAD.X R12, R8, 0x1, R169, P2 ;  /* 0x00000001080c0824 */ /* 0x000fe200010e06a9 */
[----:B------:R-:W-:Y:S02]  /*14b30*/  @P0 LEA R18, P2, R13, R172, 0x1 ;  /* 0x000000ac0d120211 */ /* 0x000fe400078408ff */
        /* <DEDUP_REMOVED lines=12> */
.L_x_2240:
[----:B------:R-:W-:Y:S05]  /*14c00*/  BSYNC B0 ;  /* 0x0000000000007941 */ /* 0x000fea0003800000 */
.L_x_2239:
[----:B------:R-:W-:Y:S04]  /*14c10*/  BSSY B0, `(.L_x_2241) ;  /* 0x000001b000007945 */ /* 0x000fe80003800000 */
[----:B------:R-:W-:Y:S05]  /*14c20*/  @P6 BRA `(.L_x_2242) ;  /* 0x0000000000646947 */ /* 0x000fea0003800000 */
[C---:B------:R-:W-:Y:S02]  /*14c30*/  LOP3.LUT R7, R251.reuse, 0x1, RZ, 0xc0, !PT ;  /* 0x00000001fb077812 */ /* 0x040fe400078ec0ff */
[----:B------:R-:W-:Y:S02]  /*14c40*/  LOP3.LUT P0, RZ, R251, 0x2, RZ, 0xc0, !PT ;  /* 0x00000002fbff7812 */ /* 0x000fe4000780c0ff */
[----:B------:R-:W-:-:S11]  /*14c50*/  ISETP.NE.U32.AND P1, PT, R7, 0x1, PT ;  /* 0x000000010700780c */ /* 0x000fd60003f25070 */
[----:B-123--:R-:W-:Y:S02]  /*14c60*/  @P0 IMAD.MOV.U32 R12, RZ, RZ, R166 ;  /* 0x000000ffff0c0224 */ /* 0x00efe400078e00a6 */
[----:B------:R-:W-:Y:S01]  /*14c70*/  @P0 IMAD.MOV.U32 R13, RZ, RZ, R169 ;  /* 0x000000ffff0d0224 */ /* 0x000fe200078e00a9 */
[----:B----45:R-:W-:Y:S01]  /*14c80*/  @!P1 MOV R16, R241 ;  /* 0x000000f100109202 */ /* 0x030fe20000000f00 */
        /* <DEDUP_REMOVED lines=19> */
.L_x_2242:
[----:B------:R-:W-:Y:S05]  /*14dc0*/  BSYNC B0 ;  /* 0x0000000000007941 */ /* 0x000fea0003800000 */
.L_x_2241:
        /* <DEDUP_REMOVED lines=27> */
.L_x_2244:
[----:B------:R-:W-:Y:S05]  /*14f80*/  BSYNC B0 ;  /* 0x0000000000007941 */ /* 0x000fea0003800000 */
.L_x_2243:
[----:B------:R-:W-:Y:S04]  /*14f90*/  BSSY B0, `(.L_x_2245) ;  /* 0x000001b000007945 */ /* 0x000fe80003800000 */
[----:B------:R-:W-:Y:S05]  /*14fa0*/  @P4 BRA `(.L_x_2246) ;  /* 0x0000000000644947 */ /* 0x000fea0003800000 */
[C---:B------:R-:W-:Y:S01]  /*14fb0*/  LOP3.LUT R7, R251.reuse, 0x1, RZ, 0xc0, !PT ;  /* 0x00000001fb077812 */ /* 0x040fe200078ec0ff */
[----:B-123--:R-:W-:Y:S01]  /*14fc0*/  IMAD.MOV.U32 R12, RZ, RZ, R166 ;  /* 0x000000ffff0c7224 */ /* 0x00efe200078e00a6 */
[----:B------:R-:W-:Y:S01]  /*14fd0*/  LOP3.LUT P0, RZ, R251, 0x2, RZ, 0xc0, !PT ;  /* 0x00000002fbff7812 */ /* 0x000fe2000780c0ff */
[----:B------:R-:W-:Y:S01]  /*14fe0*/  IMAD.MOV.U32 R13, RZ, RZ, R169 ;  /* 0x000000ffff0d7224 */ /* 0x000fe200078e00a9 */
[----:B------:R-:W-:Y:S01]  /*14ff0*/  ISETP.NE.U32.AND P1, PT, R7, 0x1, PT ;  /* 0x000000010700780c */ /* 0x000fe20003f25070 */
[----:B------:R-:W-:Y:S02]  /*15000*/  IMAD R7, R43, 0x70, RZ ;  /* 0x000000702b077824 */ /* 0x000fe400078e02ff */
[----:B------:R-:W-:-:S05]  /*15010*/  IMAD.WIDE.U32 R12, R42, 0x70, R12 ;  /* 0x000000702a0c7825 */ /* 0x000fca00078e000c */
[----:B------:R-:W-:-:S03]  /*15020*/  IADD3 R7, R13, R7, RZ ;  /* 0x000000070d077210 */ /* 0x000fc60007ffe0ff */
[C---:B----4-:R-:W-:Y:S02]  /*15030*/  @P0 LEA R18, P2, R12.reuse, R172, 0x1 ;  /* 0x000000ac0c120211 */ /* 0x050fe400078408ff */
[----:B-----5:R-:W-:Y:S01]  /*15040*/  @!P1 MOV R16, R241 ;  /* 0x000000f100109202 */ /* 0x020fe20000000f00 */
        /* <DEDUP_REMOVED lines=15> */
.L_x_2246:
[----:B------:R-:W-:Y:S05]  /*15140*/  BSYNC B0 ;  /* 0x0000000000007941 */ /* 0x000fea0003800000 */
.L_x_2245:
        /* <DEDUP_REMOVED lines=18> */
[----:B-123--:R-:W-:Y:S01]  /*15270*/  @!P2 MOV R12, R141 ;  /* 0x0000008d000ca202 */ /* 0x00efe20000000f00 */
        /* <DEDUP_REMOVED lines=12> */
.L_x_2248:
[----:B------:R-:W-:Y:S05]  /*15340*/  BSYNC B0 ;  /* 0x0000000000007941 */ /* 0x000fea0003800000 */
.L_x_2247:
[----:B------:R1:W-:Y:S01]  /*15350*/  @P3 STS.128 [R247+0xc800], RZ ;  /* 0x00c800fff7003388 */ /* 0x0003e20000000c00 */
[----:B------:R-:W-:Y:S03]  /*15360*/  BSSY B0, `(.L_x_2249) ;  /* 0x0000014000007945 */ /* 0x000fe60003800000 */
[----:B------:R1:W-:Y:S01]  /*15370*/  @P3 STS.128 [R247+0x10800], RZ ;  /* 0x010800fff7003388 */ /* 0x0003e20000000c00 */
[----:B------:R-:W-:Y:S05]  /*15380*/  @P3 BRA `(.L_x_2250) ;  /* 0x0000000000443947 */ /* 0x000fea0003800000 */
[C---:B------:R-:W-:Y:S02]  /*15390*/  LOP3.LUT R5, R251.reuse, 0x1, RZ, 0xc0, !PT ;  /* 0x00000001fb057812 */ /* 0x040fe400078ec0ff */
[----:B------:R-:W-:Y:S02]  /*153a0*/  LOP3.LUT P2, RZ, R251, 0x2, RZ, 0xc0, !PT ;  /* 0x00000002fbff7812 */ /* 0x000fe4000784c0ff */
[----:B------:R-:W-:-:S13]  /*153b0*/  ISETP.NE.U32.AND P3, PT, R5, 0x1, PT ;  /* 0x000000010500780c */ /* 0x000fda0003f65070 */
[----:B-123--:R-:W-:-:S04]  /*153c0*/  @!P3 LEA R12, P1, R235, R141, 0x1 ;  /* 0x0000008deb0cb211 */ /* 0x00efc800078208ff */
        /* <DEDUP_REMOVED lines=13> */
.L_x_2250:
[----:B------:R-:W-:Y:S05]  /*154a0*/  BSYNC B0 ;  /* 0x0000000000007941 */ /* 0x000fea0003800000 */
.L_x_2249:
[----:B------:R2:W-:Y:S01]  /*154b0*/  @P0 STS.128 [R247+0xd000], RZ ;  /* 0x00d000fff7000388 */ /* 0x0005e20000000c00 */
[----:B------:R-:W-:Y:S01]  /*154c0*/  BSSY B0, `(.L_x_2251) ;  /* 0x0000018000007945 */ /* 0x000fe20003800000 */
[----:B------:R-:W-:Y:S02]  /*154d0*/  ISETP.GE.AND P3, PT, R0, R3, PT ;  /* 0x000000030000720c */ /* 0x000fe40003f66270 */
[----:B------:R2:W-:Y:S01]  /*154e0*/  @P0 STS.128 [R247+0x11000], RZ ;  /* 0x011000fff7000388 */ /* 0x0005e20000000c00 */
[----:B-1----:R-:W-:Y:S01]  /*154f0*/  LEA.HI R6, R57, R57, RZ, 0x1 ;  /* 0x0000003939067211 */ /* 0x002fe200078f08ff */
[----:B------:R-:W-:Y:S09]  /*15500*/  @P0 BRA `(.L_x_2252) ;  /* 0x00000000004c0947 */ /* 0x000ff20003800000 */
[C---:B------:R-:W-:Y:S02]  /*15510*/  LOP3.LUT R0, R251.reuse, 0x1, RZ, 0xc0, !PT ;  /* 0x00000001fb007812 */ /* 0x040fe400078ec0ff */
[----:B------:R-:W-:Y:S02]  /*15520*/  LOP3.LUT P1, RZ, R251, 0x2, RZ, 0xc0, !PT ;  /* 0x00000002fbff7812 */ /* 0x000fe4000782c0ff */
[----:B------:R-:W-:Y:S01]  /*15530*/  ISETP.NE.U32.AND P2, PT, R0, 0x1, PT ;  /* 0x000000010000780c */ /* 0x000fe20003f45070 */
[C---:B------:R-:W-:Y:S01]  /*15540*/  IMAD.SHL.U32 R0, R48.reuse, 0x20, RZ ;  /* 0x0000002030007824 */ /* 0x040fe200078e00ff */
[----:B------:R-:W-:-:S11]  /*15550*/  SHF.L.U64.HI R5, R48, 0x5, R49 ;  /* 0x0000000530057819 */ /* 0x000fd60000010231 */
[----:B------:R-:W-:-:S04]  /*15560*/  @!P2 LEA R14, P0, R0, R141, 0x1 ;  /* 0x0000008d000ea211 */ /* 0x000fc800078008ff */
[C---:B------:R-:W-:Y:S02]  /*15570*/  @!P2 LEA.HI.X R15, R0.reuse, R140, R5, 0x1, P0 ;  /* 0x0000008c000fa211 */ /* 0x040fe400000f0c05 */
[----:B--23--:R-:W-:-:S03]  /*15580*/  @P1 LEA R12, P0, R0, R141, 0x1 ;  /* 0x0000008d000c1211 */ /* 0x00cfc600078008ff */
        /* <DEDUP_REMOVED lines=11> */
.L_x_2252:
[----:B------:R-:W-:Y:S05]  /*15640*/  BSYNC B0 ;  /* 0x0000000000007941 */ /* 0x000fea0003800000 */
.L_x_2251:
        /* <DEDUP_REMOVED lines=11> */
[-C--:B------:R-:W-:Y:S01]  /*15700*/  @P1 MOV R4, R141.reuse ;  /* 0x0000008d00041202 */ /* 0x080fe20000000f00 */
[C---:B------:R-:W-:Y:S01]  /*15710*/  @P1 IMAD R0, R49.reuse, 0x60, RZ ;  /* 0x0000006031001824 */ /* 0x040fe200078e02ff */
[----:B------:R-:W-:Y:S01]  /*15720*/  @!P2 MOV R6, R141 ;  /* 0x0000008d0006a202 */ /* 0x000fe20000000f00 */
        /* <DEDUP_REMOVED lines=17> */
.L_x_2254:
[----:B------:R-:W-:Y:S05]  /*15840*/  BSYNC B0 ;  /* 0x0000000000007941 */ /* 0x000fea0003800000 */
.L_x_2253:
        /* <DEDUP_REMOVED lines=23> */
.L_x_2256:
[----:B------:R-:W-:Y:S05]  /*159c0*/  BSYNC B0 ;  /* 0x0000000000007941 */ /* 0x000fea0003800000 */
.L_x_2255:
        /* <DEDUP_REMOVED lines=27> */
.L_x_2258:
[----:B------:R-:W-:Y:S05]  /*15b80*/  BSYNC B0 ;  /* 0x0000000000007941 */ /* 0x000fea0003800000 */
.L_x_2257:
        /* <DEDUP_REMOVED lines=27> */
.L_x_2260:
[----:B------:R-:W-:Y:S05]  /*15d40*/  BSYNC B0 ;  /* 0x0000000000007941 */ /* 0x000fea0003800000 */
.L_x_2259:
        /* <DEDUP_REMOVED lines=27> */
.L_x_2262:
[----:B------:R-:W-:Y:S05]  /*15f00*/  BSYNC B0 ;  /* 0x0000000000007941 */ /* 0x000fea0003800000 */
.L_x_2261:
[----:B-----5:R-:W4:Y:S01]  /*15f10*/  LD.E R8, desc[UR6][R10.64+0x18c] ;  /* 0x00018c060a087980 */ /* 0x020f22000c101900 */
[----:B------:R-:W-:Y:S01]  /*15f20*/  IMAD.SHL.U32 R0, R56, 0x40, RZ ;  /* 0x0000004038007824 */ /* 0x000fe200078e00ff */
[----:B------:R-:W-:Y:S01]  /*15f30*/  LOP3.LUT R58, R58, 0x1c0, RZ, 0xc0, !PT ;  /* 0x000001c03a3a7812 */ /* 0x000fe200078ec0ff */
[----:B------:R-:W-:Y:S02]  /*15f40*/  IMAD.SHL.U32 R3, R57, 0x8, RZ ;  /* 0x0000000839037824 */ /* 0x000fe400078e00ff */
[----:B------:R-:W-:Y:S01]  /*15f50*/  IMAD.SHL.U32 R170, R170, 0x8, RZ ;  /* 0x00000008aaaa7824 */ /* 0x000fe200078e00ff */
[----:B------:R-:W-:Y:S01]  /*15f60*/  LOP3.LUT R0, R0, 0x1c0, RZ, 0xc0, !PT ;  /* 0x000001c000007812 */ /* 0x000fe200078ec0ff */
[----:B------:R-:W-:Y:S01]  /*15f70*/  IMAD.SHL.U32 R36, R59, 0x40, RZ ;  /* 0x000000403b247824 */ /* 0x000fe200078e00ff */
[----:B------:R-:W-:Y:S01]  /*15f80*/  LOP3.LUT R3, R58, 0x8, R3, 0xf8, !PT ;  /* 0x000000083a037812 */ /* 0x000fe200078ef803 */
[----:B------:R-:W0:Y:S01]  /*15f90*/  LDGDEPBAR ;  /* 0x00000000000079af */ /* 0x000e220000000000 */
[----:B------:R-:W-:-:S02]  /*15fa0*/  LOP3.LUT R170, R0, 0x8, R170, 0xf8, !PT ;  /* 0x0000000800aa7812 */ /* 0x000fc400078ef8aa */
[----:B------:R-:W-:Y:S02]  /*15fb0*/  LOP3.LUT R36, R36, 0xfffffe00, RZ, 0xc0, !PT ;  /* 0xfffffe0024247812 */ /* 0x000fe400078ec0ff */
[----:B------:R-:W-:Y:S02]  /*15fc0*/  SHF.R.U32.HI R58, RZ, 0x3, R58 ;  /* 0x00000003ff3a7819 */ /* 0x000fe4000001163a */
        /* <DEDUP_REMOVED lines=10> */
[----:B------:R-:W-:Y:S01]  /*16070*/  R2P PR, R56, 0x6 ;  /* 0x0000000638007804 */ /* 0x000fe20000000000 */
[C---:B------:R-:W-:Y:S02]  /*16080*/  VIADD R0, R233.reuse, 0x4000 ;  /* 0x00004000e9007836 */ /* 0x040fe40000000000 */
[----:B------:R-:W-:Y:S01]  /*16090*/  VIADD R231, R233, 0x4020 ;  /* 0x00004020e9e77836 */ /* 0x000fe20000000000 */
[----:B------:R-:W1:Y:S01]  /*160a0*/  LDSM.16.M88.4 R28, [R233+0x4800] ;  /* 0x00480000e91c783b */ /* 0x000e620000000200 */
[----:B------:R-:W-:-:S03]  /*160b0*/  IMAD R232, R38, 0x2, R234 ;  /* 0x0000000226e87824 */ /* 0x000fc600078e02ea */
[----:B------:R-:W1:Y:S04]  /*160c0*/  LDSM.16.M88.4 R128, [R233+0x6000] ;  /* 0x00600000e980783b */ /* 0x000e680000000200 */
[----:B------:R-:W-:Y:S01]  /*160d0*/  LDSM.16.M88.4 R116, [R232] ;  /* 0x00000000e874783b */ /* 0x000fe20000000200 */
[----:B------:R-:W-:-:S03]  /*160e0*/  @P1 VIADD R231, R0, 0xffffffe0 ;  /* 0xffffffe000e71836 */ /* 0x000fc60000000000 */
[----:B------:R-:W-:Y:S04]  /*160f0*/  LDSM.16.M88.4 R20, [R233+0x5000] ;  /* 0x00500000e914783b */ /* 0x000fe80000000200 */
[----:B------:R-:W4:Y:S01]  /*16100*/  LDSM.16.M88.4 R124, [R231] ;  /* 0x00000000e77c783b */ /* 0x000f220000000200 */
[----:B------:R-:W-:-:S03]  /*16110*/  IMAD.MOV.U32 R0, RZ, RZ, 0x40 ;  /* 0x00000040ff007424 */ /* 0x000fc600078e00ff */
[----:B-123--:R-:W1:Y:S02]  /*16120*/  LDSM.16.M88.4 R12, [R233+0x5800] ;  /* 0x00580000e90c783b */ /* 0x00ee640000000200 */
[----:B------:R-:W-:Y:S02]  /*16130*/  SEL R0, R0, 0xffffffc0, !P2 ;  /* 0xffffffc000007807 */ /* 0x000fe40005000000 */
[----:B------:R-:W2:Y:S01]  /*16140*/  LDSM.16.M88.4 R88, [R233+0x7000] ;  /* 0x00700000e958783b */ /* 0x000ea20000000200 */
[----:B------:R-:W-:Y:S02]  /*16150*/  IMAD R230, R37, 0x2, R234 ;  /* 0x0000000225e67824 */ /* 0x000fe400078e02ea */
[----:B------:R-:W-:Y:S01]  /*16160*/  IMAD.IADD R227, R233, 0x1, R0 ;  /* 0x00000001e9e37824 */ /* 0x000fe200078e0200 */
[----:B------:R-:W3:Y:S04]  /*16170*/  LDSM.16.M88.4 R96, [R233+0x6800] ;  /* 0x00680000e960783b */ /* 0x000ee80000000200 */
[----:B------:R-:W3:Y:S01]  /*16180*/  LDSM.16.M88.4 R132, [R233+0x7800] ;  /* 0x00780000e984783b */ /* 0x000ee20000000200 */
[C---:B------:R-:W-:Y:S03]  /*16190*/  HMMA.16816.F32.BF16 R44, R80.reuse, R40, RZ ;  /* 0x00000028502c723c */ /* 0x040fe600000418ff */
[----:B------:R-:W3:Y:S04]  /*161a0*/  LDSM.16.M88.4 R64, [R231+0x800] ;  /* 0x00080000e740783b */ /* 0x000ee80000000200 */
[----:B------:R-:W3:Y:S01]  /*161b0*/  LDSM.16.M88.4 R120, [R231+0x2000] ;  /* 0x00200000e778783b */ /* 0x000ee20000000200 */
[C---:B------:R-:W-:Y:S03]  /*161c0*/  HMMA.16816.F32.BF16 R40, R80.reuse, R42, RZ ;  /* 0x0000002a5028723c */ /* 0x040fe600000418ff */
[----:B------:R-:W-:Y:S04]  /*161d0*/  LDSM.16.M88.4 R76, [R230] ;  /* 0x00000000e64c783b */ /* 0x000fe80000000200 */
[----:B------:R-:W3:Y:S04]  /*161e0*/  LDSM.16.M88.4 R72, [R227+0x4000] ;  /* 0x00400000e348783b */ /* 0x000ee80000000200 */
[----:B------:R-:W3:Y:S01]  /*161f0*/  LDSM.16.M88.4 R60, [R231+0x1000] ;  /* 0x00100000e73c783b */ /* 0x000ee20000000200 */
[C---:B------:R-:W-:Y:S03]  /*16200*/  HMMA.16816.F32.BF16 R32, R80.reuse, R28, RZ ;  /* 0x0000001c5020723c */ /* 0x040fe600000418ff */
[----:B------:R-:W3:Y:S03]  /*16210*/  LDSM.16.M88.4 R56, [R231+0x1800] ;  /* 0x00180000e738783b */ /* 0x000ee60000000200 */
[C---:B------:R-:W-:Y:S01]  /*16220*/  HMMA.16816.F32.BF16 R4, R80.reuse, R128, RZ ;  /* 0x000000805004723c */ /* 0x040fe200000418ff */
[----:B------:R-:W3:Y:S04]  /*16230*/  LDSM.16.M88.4 R108, [R231+0x3000] ;  /* 0x00300000e76c783b */ /* 0x000ee80000000200 */
[----:B------:R-:W3:Y:S01]  /*16240*/  LDSM.16.M88.4 R112, [R231+0x2800] ;  /* 0x00280000e770783b */ /* 0x000ee20000000200 */
[C---:B------:R-:W-:Y:S03]  /*16250*/  HMMA.16816.F32.BF16 R28, R80.reuse, R30, RZ ;  /* 0x0000001e501c723c */ /* 0x040fe600000418ff */
[----:B------:R-:W3:Y:S03]  /*16260*/  LDSM.16.M88.4 R104, [R231+0x3800] ;  /* 0x00380000e768783b */ /* 0x000ee60000000200 */
[----:B------:R-:W-:Y:S01]  /*16270*/  HMMA.16816.F32.BF16 R128, R80, R130, RZ ;  /* 0x000000825080723c */ /* 0x000fe200000418ff */
[----:B------:R-:W3:Y:S05]  /*16280*/  LDSM.16.M88.4 R68, [R227+0x4800] ;  /* 0x00480000e344783b */ /* 0x000eea0000000200 */
[C---:B----4-:R-:W-:Y:S06]  /*16290*/  HMMA.16816.F32.BF16 R44, R116.reuse, R124, R44 ;  /* 0x0000007c742c723c */ /* 0x050fec000004182c */
[----:B------:R-:W-:Y:S06]  /*162a0*/  HMMA.16816.F32.BF16 R40, R116, R126, R40 ;  /* 0x0000007e7428723c */ /* 0x000fec0000041828 */
[C---:B------:R-:W-:Y:S06]  /*162b0*/  HMMA.16816.F32.BF16 R24, R80.reuse, R20, RZ ;  /* 0x000000145018723c */ /* 0x040fec00000418ff */
[C---:B------:R-:W-:Y:S06]  /*162c0*/  HMMA.16816.F32.BF16 R20, R80.reuse, R22, RZ ;  /* 0x000000165014723c */ /* 0x040fec00000418ff */
[C---:B-1----:R-:W-:Y:S06]  /*162d0*/  HMMA.16816.F32.BF16 R16, R80.reuse, R12, RZ ;  /* 0x0000000c5010723c */ /* 0x042fec00000418ff */
[----:B------:R-:W-:Y:S01]  /*162e0*/  HMMA.16816.F32.BF16 R12, R80, R14, RZ ;  /* 0x0000000e500c723c */ /* 0x000fe200000418ff */
[----:B------:R-:W-:-:S02]  /*162f0*/  IMAD R229, R37, 0x2, R232 ;  /* 0x0000000225e57824 */ /* 0x000fc400078e02e8 */
[----:B------:R-:W-:-:S03]  /*16300*/  IMAD.IADD R216, R0, 0x1, R231 ;  /* 0x0000000100d87824 */ /* 0x000fc600078e02e7 */
[C---:B--2---:R-:W-:Y:S01]  /*16310*/  HMMA.16816.F32.BF16 R92, R80.reuse, R88, RZ ;  /* 0x00000058505c723c */ /* 0x044fe200000418ff */
[----:B------:R-:W-:Y:S05]  /*16320*/  LDSM.16.M88.4 R124, [R229] ;  /* 0x00000000e57c783b */ /* 0x000fea0000000200 */
[C---:B------:R-:W-:Y:S06]  /*16330*/  HMMA.16816.F32.BF16 R88, R80.reuse, R90, RZ ;  /* 0x0000005a5058723c */ /* 0x040fec00000418ff */
[C---:B---3--:R-:W-:Y:S06]  /*16340*/  HMMA.16816.F32.BF16 R100, R80.reuse, R96, RZ ;  /* 0x000000605064723c */ /* 0x048fec00000418ff */
[C---:B------:R-:W-:Y:S06]  /*16350*/  HMMA.16816.F32.BF16 R96, R80.reuse, R98, RZ ;  /* 0x000000625060723c */ /* 0x040fec00000418ff */
[C---:B------:R-:W-:Y:S06]  /*16360*/  HMMA.16816.F32.BF16 R84, R80.reuse, R132, RZ ;  /* 0x000000845054723c */ /* 0x040fec00000418ff */
[----:B------:R-:W-:Y:S01]  /*16370*/  HMMA.16816.F32.BF16 R80, R80, R134, RZ ;  /* 0x000000865050723c */ /* 0x000fe200000418ff */
[----:B------:R-:W-:Y:S05]  /*16380*/  LDSM.16.M88.4 R132, [R227+0x6800] ;  /* 0x00680000e384783b */ /* 0x000fea0000000200 */
[C---:B------:R-:W-:Y:S06]  /*16390*/  HMMA.16816.F32.BF16 R32, R116.reuse, R64, R32 ;  /* 0x000000407420723c */ /* 0x040fec0000041820 */
[C---:B------:R-:W-:Y:S01]  /*163a0*/  HMMA.16816.F32.BF16 R28, R116.reuse, R66, R28 ;  /* 0x00000042741c723c */ /* 0x040fe2000004181c */
[----:B------:R-:W-:Y:S05]  /*163b0*/  LDSM.16.M88.4 R64, [R227+0x5000] ;  /* 0x00500000e340783b */ /* 0x000fea0000000200 */
[C---:B------:R-:W-:Y:S06]  /*163c0*/  HMMA.16816.F32.BF16 R4, R116.reuse, R120, R4 ;  /* 0x000000787404723c */ /* 0x040fec0000041804 */
[----:B------:R-:W-:Y:S01]  /*163d0*/  HMMA.16816.F32.BF16 R128, R116, R122, R128 ;  /* 0x0000007a7480723c */ /* 0x000fe20000041880 */
[----:B------:R-:W1:Y:S05]  /*163e0*/  LDSM.16.M88.4 R120, [R216] ;  /* 0x00000000d878783b */ /* 0x000e6a0000000200 */
[C---:B------:R-:W-:Y:S06]  /*163f0*/  HMMA.16816.F32.BF16 R44, R76.reuse, R72, R44 ;  /* 0x000000484c2c723c */ /* 0x040fec000004182c */
[----:B------:R-:W-:Y:S01]  /*16400*/  HMMA.16816.F32.BF16 R40, R76, R74, R40 ;  /* 0x0000004a4c28723c */ /* 0x000fe20000041828 */
[----:B------:R-:W2:Y:S05]  /*16410*/  LDSM.16.M88.4 R72, [R227+0x7000] ;  /* 0x00700000e348783b */ /* 0x000eaa0000000200 */
[C---:B------:R-:W-:Y:S06]  /*16420*/  HMMA.16816.F32.BF16 R24, R116.reuse, R60, R24 ;  /* 0x0000003c7418723c */ /* 0x040fec0000041818 */
[C---:B------:R-:W-:Y:S01]  /*16430*/  HMMA.16816.F32.BF16 R20, R116.reuse, R62, R20 ;  /* 0x0000003e7414723c */ /* 0x040fe20000041814 */
[----:B------:R-:W3:Y:S05]  /*16440*/  LDSM.16.M88.4 R60, [R227+0x5800] ;  /* 0x00580000e33c783b */ /* 0x000eea0000000200 */
        /* <DEDUP_REMOVED lines=10> */
[----:B------:R-:W-:Y:S01]  /*164f0*/  HMMA.16816.F32.BF16 R80, R116, R106, R80 ;  /* 0x0000006a7450723c */ /* 0x000fe20000041850 */
[----:B------:R-:W-:Y:S05]  /*16500*/  LDSM.16.M88.4 R104, [R216+0x1000] ;  /* 0x00100000d868783b */ /* 0x000fea0000000200 */
[C---:B------:R-:W-:Y:S06]  /*16510*/  HMMA.16816.F32.BF16 R32, R76.reuse, R68, R32 ;  /* 0x000000444c20723c */ /* 0x040fec0000041820 */
[----:B------:R-:W-:Y:S01]  /*16520*/  HMMA.16816.F32.BF16 R116, R76, R70, R28 ;  /* 0x000000464c74723c */ /* 0x000fe2000004181c */
[----:B------:R-:W-:Y:S04]  /*16530*/  LDSM.16.M88.4 R28, [R234+0x2000] ;  /* 0x00200000ea1c783b */ /* 0x000fe80000000200 */
[----:B------:R-:W4:Y:S01]  /*16540*/  LDSM.16.M88.4 R68, [R233+0x8000] ;  /* 0x00800000e944783b */ /* 0x000f220000000200 */
[C---:B-1----:R-:W-:Y:S06]  /*16550*/  HMMA.16816.F32.BF16 R44, R124.reuse, R120, R44 ;  /* 0x000000787c2c723c */ /* 0x042fec000004182c */
[----:B------:R-:W-:Y:S01]  /*16560*/  HMMA.16816.F32.BF16 R40, R124, R122, R40 ;  /* 0x0000007a7c28723c */ /* 0x000fe20000041828 */
[----:B------:R-:W-:Y:S05]  /*16570*/  LDSM.16.M88.4 R120, [R233+0x9000] ;  /* 0x00900000e978783b */ /* 0x000fea0000000200 */
[C---:B--2---:R-:W-:Y:S06]  /*16580*/  HMMA.16816.F32.BF16 R92, R76.reuse, R72, R92 ;  /* 0x000000484c5c723c */ /* 0x044fec000004185c */
[C---:B------:R-:W-:Y:S01]  /*16590*/  HMMA.16816.F32.BF16 R88, R76.reuse, R74, R88 ;  /* 0x0000004a4c58723c */ /* 0x040fe20000041858 */
[----:B------:R-:W1:Y:S05]  /*165a0*/  LDSM.16.M88.4 R72, [R233+0x8800] ;  /* 0x00880000e948783b */ /* 0x000e6a0000000200 */
[C---:B------:R-:W-:Y:S06]  /*165b0*/  HMMA.16816.F32.BF16 R24, R76.reuse, R64, R24 ;  /* 0x000000404c18723c */ /* 0x040fec0000041818 */
[C---:B------:R-:W-:Y:S01]  /*165c0*/  HMMA.16816.F32.BF16 R20, R76.reuse, R66, R20 ;  /* 0x000000424c14723c */ /* 0x040fe20000041814 */
[----:B------:R-:W-:Y:S05]  /*165d0*/  LDSM.16.M88.4 R64, [R231+0x4000] ;  /* 0x00400000e740783b */ /* 0x000fea0000000200 */
[C---:B---3--:R-:W-:Y:S06]  /*165e0*/  HMMA.16816.F32.BF16 R16, R76.reuse, R60, R16 ;  /* 0x0000003c4c10723c */ /* 0x048fec0000041810 */
[C---:B------:R-:W-:Y:S01]  /*165f0*/  HMMA.16816.F32.BF16 R12, R76.reuse, R62, R12 ;  /* 0x0000003e4c0c723c */ /* 0x040fe2000004180c */
[----:B------:R-:W2:Y:S05]  /*16600*/  LDSM.16.M88.4 R60, [R232+0x2000] ;  /* 0x00200000e83c783b */ /* 0x000eaa0000000200 */
[C---:B----4-:R-:W-:Y:S06]  /*16610*/  HMMA.16816.F32.BF16 R4, R76.reuse, R56, R4 ;  /* 0x000000384c04723c */ /* 0x050fec0000041804 */
[----:B------:R-:W-:Y:S01]  /*16620*/  HMMA.16816.F32.BF16 R128, R76, R58, R128 ;  /* 0x0000003a4c80723c */ /* 0x000fe20000041880 */
[----:B------:R-:W3:Y:S05]  /*16630*/  LDSM.16.M88.4 R56, [R216+0x1800] ;  /* 0x00180000d838783b */ /* 0x000eea0000000200 */
[----:B------:R-:W-:Y:S06]  /*16640*/  HMMA.16816.F32.BF16 R32, R124, R108, R32 ;  /* 0x0000006c7c20723c */ /* 0x000fec0000041820 */
[C---:B------:R-:W-:Y:S06]  /*16650*/  HMMA.16816.F32.BF16 R44, R28.reuse, R68, R44 ;  /* 0x000000441c2c723c */ /* 0x040fec000004182c */
[----:B------:R-:W-:Y:S01]  /*16660*/  HMMA.16816.F32.BF16 R40, R28, R70, R40 ;  /* 0x000000461c28723c */ /* 0x000fe20000041828 */
[----:B------:R-:W4:Y:S05]  /*16670*/  LDSM.16.M88.4 R68, [R231+0x4800] ;  /* 0x00480000e744783b */ /* 0x000f2a0000000200 */
[----:B------:R-:W-:Y:S06]  /*16680*/  HMMA.16816.F32.BF16 R24, R124, R104, R24 ;  /* 0x000000687c18723c */ /* 0x000fec0000041818 */
[C---:B------:R-:W-:Y:S06]  /*16690*/  HMMA.16816.F32.BF16 R100, R76.reuse, R132, R100 ;  /* 0x000000844c64723c */ /* 0x040fec0000041864 */
[C---:B------:R-:W-:Y:S06]  /*166a0*/  HMMA.16816.F32.BF16 R96, R76.reuse, R134, R96 ;  /* 0x000000864c60723c */ /* 0x040fec0000041860 */
[C---:B------:R-:W-:Y:S06]  /*166b0*/  HMMA.16816.F32.BF16 R84, R76.reuse, R112, R84 ;  /* 0x000000704c54723c */ /* 0x040fec0000041854 */
[----:B------:R-:W-:Y:S01]  /*166c0*/  HMMA.16816.F32.BF16 R80, R76, R114, R80 ;  /* 0x000000724c50723c */ /* 0x000fe20000041850 */
[----:B------:R-:W-:Y:S05]  /*166d0*/  LDSM.16.M88.4 R76, [R227+0x8000] ;  /* 0x00800000e34c783b */ /* 0x000fea0000000200 */
[----:B------:R-:W-:Y:S01]  /*166e0*/  HMMA.16816.F32.BF16 R104, R124, R106, R20 ;  /* 0x0000006a7c68723c */ /* 0x000fe20000041814 */
[----:B------:R-:W4:Y:S05]  /*166f0*/  LDSM.16.M88.4 R20, [R230+0x2000] ;  /* 0x00200000e614783b */ /* 0x000f2a0000000200 */
[----:B-1----:R-:W-:Y:S06]  /*16700*/  HMMA.16816.F32.BF16 R32, R28, R72, R32 ;  /* 0x000000481c20723c */ /* 0x002fec0000041820 */
[----:B------:R-:W-:Y:S01]  /*16710*/  HMMA.16816.F32.BF16 R116, R124, R110, R116 ;  /* 0x0000006e7c74723c */ /* 0x000fe20000041874 */
[----:B------:R-:W-:Y:S05]  /*16720*/  LDSM.16.M88.4 R108, [R216+0x2000] ;  /* 0x00200000d86c783b */ /* 0x000fea0000000200 */
[C---:B--2---:R-:W-:Y:S06]  /*16730*/  HMMA.16816.F32.BF16 R44, R60.reuse, R64, R44 ;  /* 0x000000403c2c723c */ /* 0x044fec000004182c */
[----:B------:R-:W-:Y:S01]  /*16740*/  HMMA.16816.F32.BF16 R40, R60, R66, R40 ;  /* 0x000000423c28723c */ /* 0x000fe20000041828 */
[----:B------:R-:W1:Y:S05]  /*16750*/  LDSM.16.M88.4 R64, [R227+0x8800] ;  /* 0x00880000e340783b */ /* 0x000e6a0000000200 */
[C---:B---3--:R-:W-:Y:S06]  /*16760*/  HMMA.16816.F32.BF16 R16, R124.reuse, R56, R16 ;  /* 0x000000387c10723c */ /* 0x048fec0000041810 */
[----:B------:R-:W-:Y:S01]  /*16770*/  HMMA.16816.F32.BF16 R112, R124, R58, R12 ;  /* 0x0000003a7c70723c */ /* 0x000fe2000004180c */
[----:B------:R-:W-:Y:S04]  /*16780*/  LDSM.16.M88.4 R12, [R229+0x2000] ;  /* 0x00200000e50c783b */ /* 0x000fe80000000200 */
[----:B------:R-:W2:Y:S01]  /*16790*/  LDSM.16.M88.4 R56, [R216+0x4000] ;  /* 0x00400000d838783b */ /* 0x000ea20000000200 */
[----:B----4-:R-:W-:Y:S06]  /*167a0*/  HMMA.16816.F32.BF16 R32, R60, R68, R32 ;  /* 0x000000443c20723c */ /* 0x010fec0000041820 */
[----:B------:R-:W-:Y:S01]  /*167b0*/  HMMA.16816.F32.BF16 R116, R28, R74, R116 ;  /* 0x0000004a1c74723c */ /* 0x000fe20000041874 */
[----:B------:R-:W3:Y:S05]  /*167c0*/  LDSM.16.M88.4 R72, [R216+0x4800] ;  /* 0x00480000d848783b */ /* 0x000eea0000000200 */
[C---:B------:R-:W-:Y:S06]  /*167d0*/  HMMA.16816.F32.BF16 R44, R20.reuse, R76, R44 ;  /* 0x0000004c142c723c */ /* 0x040fec000004182c */
[C---:B------:R-:W-:Y:S01]  /*167e0*/  HMMA.16816.F32.BF16 R40, R20.reuse, R78, R40 ;  /* 0x0000004e1428723c */ /* 0x040fe20000041828 */
[----:B------:R-:W-:Y:S05]  /*167f0*/  LDSM.16.M88.4 R76, [R216+0x2800] ;  /* 0x00280000d84c783b */ /* 0x000fea0000000200 */
[----:B-1----:R-:W-:Y:S06]  /*16800*/  HMMA.16816.F32.BF16 R32, R20, R64, R32 ;  /* 0x000000401420723c */ /* 0x002fec0000041820 */
[----:B------:R-:W-:Y:S01]  /*16810*/  HMMA.16816.F32.BF16 R116, R60, R70, R116 ;  /* 0x000000463c74723c */ /* 0x000fe20000041874 */
[----:B------:R-:W-:Y:S05]  /*16820*/  LDSM.16.M88.4 R68, [R231+0x5000] ;  /* 0x00500000e744783b */ /* 0x000fea0000000200 */
[C---:B--2---:R-:W-:Y:S06]  /*16830*/  HMMA.16816.F32.BF16 R44, R12.reuse, R56, R44 ;  /* 0x000000380c2c723c */ /* 0x044fec000004182c */
[----:B------:R-:W-:Y:S01]  /*16840*/  HMMA.16816.F32.BF16 R40, R12, R58, R40 ;  /* 0x0000003a0c28723c */ /* 0x000fe20000041828 */
[----:B------:R-:W1:Y:S05]  /*16850*/  LDSM.16.M88.4 R56, [R233+0x9800] ;  /* 0x00980000e938783b */ /* 0x000e6a0000000200 */
[----:B------:R-:W-:Y:S06]  /*16860*/  HMMA.16816.F32.BF16 R24, R28, R120, R24 ;  /* 0x000000781c18723c */ /* 0x000fec0000041818 */
[----:B---3--:R-:W-:Y:S06]  /*16870*/  HMMA.16816.F32.BF16 R32, R12, R72, R32 ;  /* 0x000000480c20723c */ /* 0x008fec0000041820 */
[----:B------:R-:W-:Y:S06]  /*16880*/  HMMA.16816.F32.BF16 R104, R28, R122, R104 ;  /* 0x0000007a1c68723c */ /* 0x000fec0000041868 */
[----:B------:R-:W-:Y:S01]  /*16890*/  HMMA.16816.F32.BF16 R116, R20, R66, R116 ;  /* 0x000000421474723c */ /* 0x000fe20000041874 */
[----:B------:R-:W-:Y:S01]  /*168a0*/  LDSM.16.M88.4 R64, [R227+0x9000] ;  /* 0x00900000e340783b */ /* 0x000fe20000000200 */
[-C--:B------:R-:W-:Y:S01]  /*168b0*/  FMUL.FTZ R40, R40, R8.reuse ;  /* 0x0000000828287220 */ /* 0x080fe20000410000 */
[-C--:B------:R-:W-:Y:S01]  /*168c0*/  FMUL.FTZ R41, R41, R8.reuse ;  /* 0x0000000829297220 */ /* 0x080fe20000410000 */
[----:B------:R-:W-:-:S02]  /*168d0*/  FMUL.FTZ R42, R42, R8 ;  /* 0x000000082a2a7220 */ /* 0x000fc40000410000 */
[----:B------:R-:W-:Y:S01]  /*168e0*/  HMMA.16816.F32.BF16 R4, R124, R108, R4 ;  /* 0x0000006c7c04723c */ /* 0x000fe20000041804 */
[----:B------:R-:W-:-:S05]  /*168f0*/  FMUL.FTZ R43, R43, R8 ;  /* 0x000000082b2b7220 */ /* 0x000fca0000410000 */
[----:B------:R-:W-:Y:S01]  /*16900*/  HMMA.16816.F32.BF16 R128, R124, R110, R128 ;  /* 0x0000006e7c80723c */ /* 0x000fe20000041880 */
[----:B------:R-:W2:Y:S01]  /*16910*/  LDSM.16.M88.4 R108, [R231+0x5800] ;  /* 0x00580000e76c783b */ /* 0x000ea20000000200 */
[-C--:B------:R-:W-:Y:S01]  /*16920*/  FMUL.FTZ R0, R44, R8.reuse ;  /* 0x000000082c007220 */ /* 0x080fe20000410000 */
[-C--:B------:R-:W-:Y:S01]  /*16930*/  FMUL.FTZ R39, R45, R8.reuse ;  /* 0x000000082d277220 */ /* 0x080fe20000410000 */
[-C--:B------:R-:W-:Y:S01]  /*16940*/  FMUL.FTZ R44, R47, R8.reuse ;  /* 0x000000082f2c7220 */ /* 0x080fe20000410000 */
[----:B------:R-:W-:Y:S01]  /*16950*/  MUFU.TANH R45, R40 ;  /* 0x00000028002d7308 */ /* 0x000fe20000002400 */
[----:B-1----:R-:W-:Y:S01]  /*16960*/  HMMA.16816.F32.BF16 R16, R28, R56, R16 ;  /* 0x000000381c10723c */ /* 0x002fe20000041810 */
[-C--:B------:R-:W-:Y:S01]  /*16970*/  FMUL.FTZ R32, R32, R8.reuse ;  /* 0x0000000820207220 */ /* 0x080fe20000410000 */
[-C--:B------:R-:W-:Y:S01]  /*16980*/  FMUL.FTZ R33, R33, R8.reuse ;  /* 0x0000000821217220 */ /* 0x080fe20000410000 */
[-C--:B------:R-:W-:Y:S01]  /*16990*/  FMUL.FTZ R34, R34, R8.reuse ;  /* 0x0000000822227220 */ /* 0x080fe20000410000 */
[----:B------:R-:W-:Y:S03]  /*169a0*/  LDSM.16.M88.4 R120, [R216+0x5000] ;  /* 0x00500000d878783b */ /* 0x000fe60000000200 */
[----:B------:R-:W-:Y:S08]  /*169b0*/  MUFU.TANH R47, R41 ;  /* 0x00000029002f7308 */ /* 0x000ff00000002400 */
[----:B------:R-:W-:Y:S08]  /*169c0*/  MUFU.TANH R49, R42 ;  /* 0x0000002a00317308 */ /* 0x000ff00000002400 */
[----:B------:R1:W-:Y:S01]  /*169d0*/  MUFU.TANH R48, R43 ;  /* 0x0000002b00307308 */ /* 0x0003e20000002400 */
[C---:B------:R-:W-:Y:S01]  /*169e0*/  HMMA.16816.F32.BF16 R24, R60.reuse, R68, R24 ;  /* 0x000000443c18723c */ /* 0x040fe20000041818 */
[----:B-1----:R-:W1:Y:S05]  /*169f0*/  LDSM.16.M88.4 R40, [R233+0xa000] ;  /* 0x00a00000e928783b */ /* 0x002e6a0000000200 */
[----:B------:R-:W-:Y:S01]  /*16a00*/  HMMA.16816.F32.BF16 R104, R60, R70, R104 ;  /* 0x000000463c68723c */ /* 0x000fe20000041868 */
[----:B------:R-:W-:Y:S01]  /*16a10*/  MUFU.TANH R72, R32 ;  /* 0x0000002000487308 */ /* 0x000fe20000002400 */
[----:B------:R-:W-:Y:S04]  /*16a20*/  LDSM.16.M88.4 R68, [R216+0x3000] ;  /* 0x00300000d844783b */ /* 0x000fe80000000200 */
[----:B------:R-:W-:Y:S03]  /*16a30*/  HMMA.16816.F32.BF16 R116, R12, R74, R116 ;  /* 0x0000004a0c74723c */ /* 0x000fe60000041874 */
[----:B------:R-:W-:Y:S04]  /*16a40*/  MUFU.TANH R73, R33 ;  /* 0x0000002100497308 */ /* 0x000fe80000002400 */
[----:B------:R-:W-:-:S04]  /*16a50*/  FMUL.FTZ R74, R35, R8 ;  /* 0x00000008234a7220 */ /* 0x000fc80000410000 */
[----:B------:R3:W-:Y:S01]  /*16a60*/  MUFU.TANH R75, R34 ;  /* 0x00000022004b7308 */ /* 0x0007e20000002400 */
[----:B------:R-:W-:Y:S01]  /*16a70*/  HMMA.16816.F32.BF16 R112, R28, R58, R112 ;  /* 0x0000003a1c70723c */ /* 0x000fe20000041870 */
[----:B------:R-:W-:Y:S04]  /*16a80*/  LDSM.16.M88.4 R56, [R231+0x6000] ;  /* 0x00600000e738783b */ /* 0x000fe80000000200 */
[----:B---3--:R-:W3:Y:S01]  /*16a90*/  LDSM.16.M88.4 R32, [R227+0x9800] ;  /* 0x00980000e320783b */ /* 0x008ee20000000200 */
[----:B--2---:R-:W-:Y:S06]  /*16aa0*/  HMMA.16816.F32.BF16 R16, R60, R108, R16 ;  /* 0x0000006c3c10723c */ /* 0x004fec0000041810 */
[C---:B------:R-:W-:Y:S06]  /*16ab0*/  HMMA.16816.F32.BF16 R24, R20.reuse, R64, R24 ;  /* 0x000000401418723c */ /* 0x040fec0000041818 */
[----:B------:R-:W-:Y:S06]  /*16ac0*/  HMMA.16816.F32.BF16 R104, R20, R66, R104 ;  /* 0x000000421468723c */ /* 0x000fec0000041868 */
[----:B-1----:R-:W-:Y:S01]  /*16ad0*/  HMMA.16816.F32.BF16 R64, R28, R40, R4 ;  /* 0x000000281c40723c */ /* 0x002fe20000041804 */
[----:B------:R-:W1:Y:S05]  /*16ae0*/  LDSM.16.M88.4 R4, [R216+0x5800] ;  /* 0x00580000d804783b */ /* 0x000e6a0000000200 */
[----:B------:R-:W-:Y:S06]  /*16af0*/  HMMA.16816.F32.BF16 R112, R60, R110, R112 ;  /* 0x0000006e3c70723c */ /* 0x000fec0000041870 */
[----:B------:R-:W-:Y:S06]  /*16b00*/  HMMA.16816.F32.BF16 R24, R12, R120, R24 ;  /* 0x000000780c18723c */ /* 0x000fec0000041818 */
[----:B---3--:R-:W-:Y:S06]  /*16b10*/  HMMA.16816.F32.BF16 R16, R20, R32, R16 ;  /* 0x000000201410723c */ /* 0x008fec0000041810 */
[----:B------:R-:W-:Y:S01]  /*16b20*/  HMMA.16816.F32.BF16 R128, R28, R42, R128 ;  /* 0x0000002a1c80723c */ /* 0x000fe20000041880 */
[----:B------:R-:W-:Y:S05]  /*16b30*/  LDSM.16.M88.4 R40, [R216+0x3800] ;  /* 0x00380000d828783b */ /* 0x000fea0000000200 */
[----:B------:R-:W-:Y:S01]  /*16b40*/  HMMA.16816.F32.BF16 R112, R20, R34, R112 ;  /* 0x000000221470723c */ /* 0x000fe20000041870 */
[----:B------:R-:W2:Y:S05]  /*16b50*/  LDSM.16.M88.4 R32, [R233+0xa800] ;  /* 0x00a80000e920783b */ /* 0x000eaa0000000200 */
[-C--:B------:R-:W-:Y:S01]  /*16b60*/  FMUL.FTZ R24, R24, R8.reuse ;  /* 0x0000000818187220 */ /* 0x080fe20000410000 */
[----:B------:R-:W-:Y:S01]  /*16b70*/  HMMA.16816.F32.BF16 R104, R12, R122, R104 ;  /* 0x0000007a0c68723c */ /* 0x000fe20000041868 */
[-C--:B------:R-:W-:Y:S01]  /*16b80*/  FMUL.FTZ R25, R25, R8.reuse ;  /* 0x0000000819197220 */ /* 0x080fe20000410000 */
[----:B------:R-:W-:-:S04]  /*16b90*/  FMUL.FTZ R26, R26, R8 ;  /* 0x000000081a1a7220 */ /* 0x000fc80000410000 */
[----:B-1----:R-:W-:Y:S01]  /*16ba0*/  HMMA.16816.F32.BF16 R16, R12, R4, R16 ;  /* 0x000000040c10723c */ /* 0x002fe20000041810 */
[----:B------:R-:W-:Y:S01]  /*16bb0*/  MUFU.TANH R109, R24 ;  /* 0x00000018006d7308 */ /* 0x000fe20000002400 */
[----:B------:R-:W-:-:S04]  /*16bc0*/  FMUL.FTZ R111, R27, R8 ;  /* 0x000000081b6f7220 */ /* 0x000fc80000410000 */
[----:B------:R-:W-:Y:S03]  /*16bd0*/  HMMA.16816.F32.BF16 R100, R124, R76, R100 ;  /* 0x0000004c7c64723c */ /* 0x000fe60000041864 */
[----:B------:R-:W-:Y:S08]  /*16be0*/  MUFU.TANH R108, R25 ;  /* 0x00000019006c7308 */ /* 0x000ff00000002400 */
[----:B------:R1:W-:Y:S01]  /*16bf0*/  MUFU.TANH R110, R26 ;  /* 0x0000001a006e7308 */ /* 0x0003e20000002400 */
[C---:B------:R-:W-:Y:S06]  /*16c00*/  HMMA.16816.F32.BF16 R64, R60.reuse, R56, R64 ;  /* 0x000000383c40723c */ /* 0x040fec0000041840 */
[----:B------:R-:W-:Y:S01]  /*16c10*/  HMMA.16816.F32.BF16 R128, R60, R58, R128 ;  /* 0x0000003a3c80723c */ /* 0x000fe20000041880 */
[----:B------:R-:W-:Y:S04]  /*16c20*/  LDSM.16.M88.4 R56, [R231+0x6800] ;  /* 0x00680000e738783b */ /* 0x000fe80000000200 */
[----:B-1----:R-:W1:Y:S01]  /*16c30*/  LDSM.16.M88.4 R24, [R227+0xa000] ;  /* 0x00a00000e318783b */ /* 0x002e620000000200 */
[----:B------:R-:W-:Y:S01]  /*16c40*/  HMMA.16816.F32.BF16 R96, R124, R78, R96 ;  /* 0x0000004e7c60723c */ /* 0x000fe20000041860 */
[-C--:B------:R-:W-:Y:S01]  /*16c50*/  FMUL.FTZ R104, R104, R8.reuse ;  /* 0x0000000868687220 */ /* 0x080fe20000410000 */
[-C--:B------:R-:W-:Y:S01]  /*16c60*/  FMUL.FTZ R16, R16, R8.reuse ;  /* 0x0000000810107220 */ /* 0x080fe20000410000 */
[-C--:B------:R-:W-:Y:S01]  /*16c70*/  FMUL.FTZ R17, R17, R8.reuse ;  /* 0x0000000811117220 */ /* 0x080fe20000410000 */
[-C--:B------:R-:W-:Y:S01]  /*16c80*/  FMUL.FTZ R18, R18, R8.reuse ;  /* 0x0000000812127220 */ /* 0x080fe20000410000 */
[-C--:B------:R-:W-:Y:S01]  /*16c90*/  FMUL.FTZ R19, R19, R8.reuse ;  /* 0x0000000813137220 */ /* 0x080fe20000410000 */
[----:B------:R3:W-:Y:S01]  /*16ca0*/  MUFU.TANH R172, R104 ;  /* 0x0000006800ac7308 */ /* 0x0007e20000002400 */
[----:B--2---:R-:W-:Y:S07]  /*16cb0*/  HMMA.16816.F32.BF16 R100, R28, R32, R100 ;  /* 0x000000201c64723c */ /* 0x004fee0000041864 */
[----:B------:R-:W-:Y:S01]  /*16cc0*/  MUFU.TANH R142, R16 ;  /* 0x00000010008e7308 */ /* 0x000fe20000002400 */
[-C--:B---3--:R-:W-:Y:S01]  /*16cd0*/  FMUL.FTZ R104, R105, R8.reuse ;  /* 0x0000000869687220 */ /* 0x088fe20000410000 */
[----:B------:R-:W-:-:S06]  /*16ce0*/  FMUL.FTZ R105, R106, R8 ;  /* 0x000000086a697220 */ /* 0x000fcc0000410000 */
[----:B------:R-:W-:Y:S08]  /*16cf0*/  MUFU.TANH R143, R17 ;  /* 0x00000011008f7308 */ /* 0x000ff00000002400 */
[----:B------:R-:W-:Y:S08]  /*16d00*/  MUFU.TANH R106, R18 ;  /* 0x00000012006a7308 */ /* 0x000ff00000002400 */
[----:B------:R2:W-:Y:S01]  /*16d10*/  MUFU.TANH R170, R19 ;  /* 0x0000001300aa7308 */ /* 0x0005e20000002400 */
[----:B------:R-:W-:Y:S01]  /*16d20*/  HMMA.16816.F32.BF16 R112, R12, R6, R112 ;  /* 0x000000060c70723c */ /* 0x000fe20000041870 */
[----:B------:R-:W-:Y:S04]  /*16d30*/  LDSM.16.M88.4 R4, [R227+0xa800] ;  /* 0x00a80000e304783b */ /* 0x000fe80000000200 */
[----:B--2---:R-:W2:Y:S01]  /*16d40*/  LDSM.16.M88.4 R16, [R233+0xb000] ;  /* 0x00b00000e910783b */ /* 0x004ea20000000200 */
[----:B------:R-:W-:Y:S03]  /*16d50*/  HMMA.16816.F32.BF16 R96, R28, R34, R96 ;  /* 0x000000221c60723c */ /* 0x000fe60000041860 */
[----:B------:R-:W3:Y:S03]  /*16d60*/  LDSM.16.M88.4 R32, [R231+0x7000] ;  /* 0x00700000e720783b */ /* 0x000ee60000000200 */
[----:B------:R-:W-:Y:S06]  /*16d70*/  HMMA.16816.F32.BF16 R92, R124, R68, R92 ;  /* 0x000000447c5c723c */ /* 0x000fec000004185c */
[----:B-1----:R-:W-:Y:S07]  /*16d80*/  HMMA.16816.F32.BF16 R64, R20, R24, R64 ;  /* 0x000000181440723c */ /* 0x002fee0000041840 */
[----:B------:R-:W-:Y:S01]  /*16d90*/  SHF.R.S32.HI R24, RZ, 0x1f, R54 ;  /* 0x0000001fff187819 */ /* 0x000fe20000011436 */
[----:B------:R-:W-:Y:S03]  /*16da0*/  HMMA.16816.F32.BF16 R100, R60, R56, R100 ;  /* 0x000000383c64723c */ /* 0x000fe60000041864 */
[----:B------:R-:W-:-:S04]  /*16db0*/  LEA.HI R24, R24, R54, RZ, 0x2 ;  /* 0x0000003618187211 */ /* 0x000fc800078f10ff */
[----:B------:R-:W-:Y:S01]  /*16dc0*/  SHF.R.S32.HI R24, RZ, 0x2, R24 ;  /* 0x00000002ff187819 */ /* 0x000fe20000011418 */
[----:B------:R-:W-:-:S04]  /*16dd0*/  IMAD.SHL.U32 R56, R52, 0x2, RZ ;  /* 0x0000000234387824 */ /* 0x000fc800078e00ff */
[----:B------:R-:W-:Y:S01]  /*16de0*/  IMAD R53, R53, 0x10, R24 ;  /* 0x0000001035357824 */ /* 0x000fe200078e0218 */
[C---:B------:R-:W-:Y:S01]  /*16df0*/  HMMA.16816.F32.BF16 R88, R124.reuse, R70, R88 ;  /* 0x000000467c58723c */ /* 0x040fe20000041858 */
[----:B------:R-:W-:Y:S01]  /*16e00*/  LOP3.LUT R56, R56, 0x6, RZ, 0xc0, !PT ;  /* 0x0000000638387812 */ /* 0x000fe200078ec0ff */
[----:B------:R-:W1:Y:S01]  /*16e10*/  MUFU.TANH R44, R44 ;  /* 0x0000002c002c7308 */ /* 0x000e620000002400 */
[----:B------:R-:W-:Y:S01]  /*16e20*/  LDSM.16.M88.4 R68, [R216+0x6000] ;  /* 0x00600000d844783b */ /* 0x000fe20000000200 */
[----:B------:R-:W-:Y:S02]  /*16e30*/  IADD3 R55, R53, 0x1, R55 ;  /* 0x0000000135377810 */ /* 0x000fe40007ffe037 */
[----:B------:R-:W-:Y:S02]  /*16e40*/  HMMA.16816.F32.BF16 R84, R124, R40, R84 ;  /* 0x000000287c54723c */ /* 0x000fe40000041854 */
[----:B------:R-:W-:-:S04]  /*16e50*/  IADD3 R55, R51, R55, -R244 ;  /* 0x0000003733377210 */ /* 0x000fc80007ffe8f4 */
[----:B------:R-:W-:Y:S01]  /*16e60*/  HMMA.16816.F32.BF16 R80, R124, R42, R80 ;  /* 0x0000002a7c50723c */ /* 0x000fe20000041850 */
[----:B------:R-:W4:Y:S05]  /*16e70*/  LDSM.16.M88.4 R40, [R233+0xb800] ;  /* 0x00b80000e928783b */ /* 0x000f2a0000000200 */
[----:B------:R-:W-:Y:S01]  /*16e80*/  HMMA.16816.F32.BF16 R96, R60, R58, R96 ;  /* 0x0000003a3c60723c */ /* 0x000fe20000041860 */
[----:B------:R-:W-:-:S05]  /*16e90*/  IMAD.IADD R9, R9, 0x1, R55 ;  /* 0x0000000109097824 */ /* 0x000fca00078e0237 */
[----:B--2---:R-:W-:Y:S01]  /*16ea0*/  HMMA.16816.F32.BF16 R92, R28, R16, R92 ;  /* 0x000000101c5c723c */ /* 0x004fe2000004185c */
[----:B------:R-:W-:Y:S01]  /*16eb0*/  IMAD.IADD R56, R2, 0x1, R56 ;  /* 0x0000000102387824 */ /* 0x000fe200078e0238 */
[----:B------:R-:W-:Y:S04]  /*16ec0*/  LDSM.16.M88.4 R52, [R227+0xb000] ;  /* 0x00b00000e334783b */ /* 0x000fe80000000200 */
[----:B------:R-:W-:Y:S01]  /*16ed0*/  HMMA.16816.F32.BF16 R128, R20, R26, R128 ;  /* 0x0000001a1480723c */ /* 0x000fe20000041880 */
[----:B------:R-:W2:Y:S01]  /*16ee0*/  LDSM.16.M88.4 R24, [R216+0x6800] ;  /* 0x00680000d818783b */ /* 0x000ea20000000200 */
[C---:B------:R-:W-:Y:S02]  /*16ef0*/  VIMNMX R193, R9.reuse, R51, PT ;  /* 0x0000003309c17248 */ /* 0x040fe40003fe0100 */
[----:B------:R-:W-:-:S02]  /*16f00*/  VIADDMNMX R192, R9, 0x8, R51, PT ;  /* 0x0000000809c07846 */ /* 0x000fc40003800133 */
[----:B------:R-:W-:Y:S01]  /*16f10*/  HMMA.16816.F32.BF16 R100, R20, R4, R100 ;  /* 0x000000041464723c */ /* 0x000fe20000041864 */
[----:B------:R-:W4:Y:S06]  /*16f20*/  MUFU.TANH R39, R39 ;  /* 0x0000002700277308 */ /* 0x000f2c0000002400 */
[C---:B------:R-:W-:Y:S02]  /*16f30*/  VIADD R4, R56.reuse, 0x8 ;  /* 0x0000000838047836 */ /* 0x040fe40000000000 */
[----:B------:R-:W-:-:S03]  /*16f40*/  VIADD R5, R56, 0x1 ;  /* 0x0000000138057836 */ /* 0x000fc60000000000 */
[CC--:B------:R-:W-:Y:S02]  /*16f50*/  ISETP.GE.AND P5, PT, R4.reuse, R193.reuse, PT ;  /* 0x000000c10400720c */ /* 0x0c0fe40003fa6270 */
[-C--:B------:R-:W-:Y:S01]  /*16f60*/  ISETP.GE.AND P2, PT, R4, R192.reuse, PT ;  /* 0x000000c00400720c */ /* 0x080fe20003f46270 */
[----:B------:R-:W-:Y:S01]  /*16f70*/  VIADD R4, R56, 0x9 ;  /* 0x0000000938047836 */ /* 0x000fe20000000000 */
[-C--:B------:R-:W-:Y:S01]  /*16f80*/  ISETP.GE.AND P1, PT, R5, R192.reuse, PT ;  /* 0x000000c00500720c */ /* 0x080fe20003f26270 */
[----:B------:R-:W-:Y:S01]  /*16f90*/  HMMA.16816.F32.BF16 R88, R28, R18, R88 ;  /* 0x000000121c58723c */ /* 0x000fe20000041858 */
[----:B------:R-:W2:Y:S02]  /*16fa0*/  LDSM.16.M88.4 R16, [R231+0x7800] ;  /* 0x00780000e710783b */ /* 0x000ea40000000200 */
[C---:B------:R-:W-:Y:S02]  /*16fb0*/  ISETP.GE.AND P6, PT, R4.reuse, R193, PT ;  /* 0x000000c10400720c */ /* 0x040fe40003fc6270 */
[----:B------:R-:W-:Y:S01]  /*16fc0*/  ISETP.GE.AND P3, PT, R4, R192, PT ;  /* 0x000000c00400720c */ /* 0x000fe20003f66270 */
[----:B------:R-:W-:Y:S01]  /*16fd0*/  VIADD R4, R56, 0x11 ;  /* 0x0000001138047836 */ /* 0x000fe20000000000 */
[----:B------:R-:W-:Y:S01]  /*16fe0*/  HMMA.16816.F32.BF16 R96, R20, R6, R96 ;  /* 0x000000061460723c */ /* 0x000fe20000041860 */
[----:B-1----:R-:W-:-:S02]  /*16ff0*/  FSEL R57, R44, -INF , !P1 ;  /* 0xff8000002c397808 */ /* 0x002fc40004800000 */
[----:B------:R-:W-:-:S03]  /*17000*/  ISETP.GE.AND P4, PT, R5, R193, PT ;  /* 0x000000c10500720c */ /* 0x000fc60003f86270 */
[----:B---3--:R-:W-:Y:S01]  /*17010*/  HMMA.16816.F32.BF16 R92, R60, R32, R92 ;  /* 0x000000203c5c723c */ /* 0x008fe2000004185c */
[----:B------:R-:W-:Y:S01]  /*17020*/  ISETP.GE.AND P1, PT, R4, R193, PT ;  /* 0x000000c10400720c */ /* 0x000fe20003f26270 */
[----:B------:R-:W-:-:S05]  /*17030*/  VIADD R5, R56, 0x10 ;  /* 0x0000001038057836 */ /* 0x000fca0000000000 */
[----:B------:R-:W-:Y:S02]  /*17040*/  FSEL R32, R45, -INF , !P5 ;  /* 0xff8000002d207808 */ /* 0x000fe40006800000 */
[----:B------:R-:W-:Y:S01]  /*17050*/  ISETP.GE.AND P5, PT, R4, R192, PT ;  /* 0x000000c00400720c */ /* 0x000fe20003fa6270 */
[----:B------:R-:W-:Y:S01]  /*17060*/  VIADD R4, R56, 0x18 ;  /* 0x0000001838047836 */ /* 0x000fe20000000000 */
[----:B----4-:R-:W-:Y:S02]  /*17070*/  FSEL R51, R39, -INF , !P4 ;  /* 0xff80000027337808 */ /* 0x010fe40006000000 */
[----:B------:R-:W-:Y:S02]  /*17080*/  FSEL R58, R49, -INF , !P2 ;  /* 0xff800000313a7808 */ /* 0x000fe40005000000 */
[----:B------:R-:W-:Y:S02]  /*17090*/  FSEL R33, R47, -INF , !P6 ;  /* 0xff8000002f217808 */ /* 0x000fe40007000000 */
[----:B------:R-:W-:-:S02]  /*170a0*/  ISETP.GE.AND P0, PT, R5, R193, PT ;  /* 0x000000c10500720c */ /* 0x000fc40003f06270 */
[-C--:B------:R-:W-:Y:S02]  /*170b0*/  ISETP.GE.AND P4, PT, R5, R192.reuse, PT ;  /* 0x000000c00500720c */ /* 0x080fe40003f86270 */
[C---:B------:R-:W-:Y:S02]  /*170c0*/  ISETP.GE.AND P2, PT, R4.reuse, R193, PT ;  /* 0x000000c10400720c */ /* 0x040fe40003f46270 */
[----:B------:R-:W-:Y:S02]  /*170d0*/  ISETP.GE.AND P6, PT, R4, R192, PT ;  /* 0x000000c00400720c */ /* 0x000fe40003fc6270 */
[----:B------:R-:W1:Y:S01]  /*170e0*/  LDSM.16.M88.4 R4, [R216+0x7000] ;  /* 0x00700000d804783b */ /* 0x000e620000000200 */
[C---:B------:R-:W-:Y:S06]  /*170f0*/  HMMA.16816.F32.BF16 R80, R28.reuse, R42, R80 ;  /* 0x0000002a1c50723c */ /* 0x040fec0000041850 */
[----:B------:R-:W-:Y:S01]  /*17100*/  HMMA.16816.F32.BF16 R84, R28, R40, R84 ;  /* 0x000000281c54723c */ /* 0x000fe20000041854 */
[----:B------:R-:W-:-:S05]  /*17110*/  FMUL.FTZ R76, R116, R8 ;  /* 0x00000008744c7220 */ /* 0x000fca0000410000 */
[C---:B--2---:R-:W-:Y:S06]  /*17120*/  HMMA.16816.F32.BF16 R100, R12.reuse, R24, R100 ;  /* 0x000000180c64723c */ /* 0x044fec0000041864 */
[----:B------:R-:W-:Y:S01]  /*17130*/  HMMA.16816.F32.BF16 R96, R12, R26, R96 ;  /* 0x0000001a0c60723c */ /* 0x000fe20000041860 */
[----:B------:R-:W2:Y:S05]  /*17140*/  LDSM.16.M88.4 R24, [R227+0xb800] ;  /* 0x00b80000e318783b */ /* 0x000eaa0000000200 */
[----:B------:R-:W-:Y:S01]  /*17150*/  HMMA.16816.F32.BF16 R92, R20, R52, R92 ;  /* 0x00000034145c723c */ /* 0x000fe2000004185c */
[----:B------:R-:W3:Y:S01]  /*17160*/  MUFU.TANH R74, R74 ;  /* 0x0000004a004a7308 */ /* 0x000ee20000002400 */
[-C--:B------:R-:W-:Y:S01]  /*17170*/  FMUL.FTZ R77, R117, R8.reuse ;  /* 0x00000008754d7220 */ /* 0x080fe20000410000 */
[----:B------:R-:W-:-:S03]  /*17180*/  FMUL.FTZ R78, R118, R8 ;  /* 0x00000008764e7220 */ /* 0x000fc60000410000 */
[C---:B------:R-:W-:Y:S01]  /*17190*/  HMMA.16816.F32.BF16 R88, R60.reuse, R34, R88 ;  /* 0x000000223c58723c */ /* 0x040fe20000041858 */
[----:B------:R-:W-:Y:S02]  /*171a0*/  VIADD R9, R56, 0x19 ;  /* 0x0000001938097836 */ /* 0x000fe40000000000 */
[----:B------:R-:W4:Y:S01]  /*171b0*/  MUFU.TANH R76, R76 ;  /* 0x0000004c004c7308 */ /* 0x000f220000002400 */
[----:B------:R-:W-:Y:S01]  /*171c0*/  FSEL R59, R48, -INF , !P3 ;  /* 0xff800000303b7808 */ /* 0x000fe20005800000 */
[----:B------:R-:W-:Y:S01]  /*171d0*/  FMUL.FTZ R79, R119, R8 ;  /* 0x00000008774f7220 */ /* 0x000fe20000410000 */
[----:B------:R-:W-:Y:S01]  /*171e0*/  FSEL R72, R72, -INF , !P0 ;  /* 0xff80000048487808 */ /* 0x000fe20004000000 */
[C---:B------:R-:W-:Y:S01]  /*171f0*/  HMMA.16816.F32.BF16 R80, R60.reuse, R18, R80 ;  /* 0x000000123c50723c */ /* 0x040fe20000041850 */
[CC--:B------:R-:W-:Y:S02]  /*17200*/  ISETP.GE.AND P3, PT, R9.reuse, R193.reuse, PT ;  /* 0x000000c10900720c */ /* 0x0c0fe40003f66270 */
[-C--:B------:R-:W-:Y:S01]  /*17210*/  ISETP.GE.AND P0, PT, R9, R192.reuse, PT ;  /* 0x000000c00900720c */ /* 0x080fe20003f06270 */
[----:B------:R-:W-:Y:S01]  /*17220*/  MUFU.TANH R77, R77 ;  /* 0x0000004d004d7308 */ /* 0x000fe20000002400 */
[C---:B------:R-:W-:Y:S01]  /*17230*/  VIADD R9, R56.reuse, 0x20 ;  /* 0x0000002038097836 */ /* 0x040fe20000000000 */
[----:B------:R-:W-:Y:S01]  /*17240*/  FSEL R75, R75, -INF , !P4 ;  /* 0xff8000004b4b7808 */ /* 0x000fe20006000000 */
[----:B------:R-:W-:Y:S01]  /*17250*/  HMMA.16816.F32.BF16 R84, R60, R16, R84 ;  /* 0x000000103c54723c */ /* 0x000fe20000041854 */
[----:B------:R-:W-:Y:S01]  /*17260*/  FSEL R73, R73, -INF , !P1 ;  /* 0xff80000049497808 */ /* 0x000fe20004800000 */
[----:B------:R-:W2:Y:S03]  /*17270*/  LDSM.16.M88.4 R16, [R216+0x7800] ;  /* 0x00780000d810783b */ /* 0x000ea60000000200 */
[----:B------:R-:W2:Y:S01]  /*17280*/  MUFU.TANH R78, R78 ;  /* 0x0000004e004e7308 */ /* 0x000ea20000002400 */
[C---:B------:R-:W-:Y:S01]  /*17290*/  ISETP.GE.AND P4, PT, R9.reuse, R193, PT ;  /* 0x000000c10900720c */ /* 0x040fe20003f86270 */
[----:B------:R-:W-:Y:S01]  /*172a0*/  HMMA.16816.F32.BF16 R64, R12, R68, R64 ;  /* 0x000000440c40723c */ /* 0x000fe20000041840 */
[----:B------:R-:W-:Y:S01]  /*172b0*/  ISETP.GE.AND P1, PT, R9, R192, PT ;  /* 0x000000c00900720c */ /* 0x000fe20003f26270 */
[----:B------:R-:W-:-:S04]  /*172c0*/  VIADD R9, R56, 0x21 ;  /* 0x0000002138097836 */ /* 0x000fc80000000000 */
[----:B------:R-:W2:Y:S01]  /*172d0*/  MUFU.TANH R111, R111 ;  /* 0x0000006f006f7308 */ /* 0x000ea20000002400 */
[----:B---3--:R-:W-:Y:S01]  /*172e0*/  FSEL R74, R74, -INF , !P5 ;  /* 0xff8000004a4a7808 */ /* 0x008fe20006800000 */
[----:B-1----:R-:W-:Y:S01]  /*172f0*/  HMMA.16816.F32.BF16 R92, R12, R4, R92 ;  /* 0x000000040c5c723c */ /* 0x002fe2000004185c */
[----:B----4-:R-:W-:Y:S01]  /*17300*/  FSEL R49, R76, -INF , !P2 ;  /* 0xff8000004c317808 */ /* 0x010fe20005000000 */
[----:B------:R-:W-:-:S04]  /*17310*/  FMUL.FTZ R107, R107, R8 ;  /* 0x000000086b6b7220 */ /* 0x000fc80000410000 */
[----:B------:R-:W1:Y:S01]  /*17320*/  MUFU.TANH R79, R79 ;  /* 0x0000004f004f7308 */ /* 0x000e620000002400 */
[C---:B------:R-:W-:Y:S01]  /*17330*/  ISETP.GE.AND P5, PT, R9.reuse, R193, PT ;  /* 0x000000c10900720c */ /* 0x040fe20003fa6270 */
[C---:B------:R-:W-:Y:S01]  /*17340*/  VIADD R4, R56.reuse, 0x30 ;  /* 0x0000003038047836 */ /* 0x040fe20000000000 */
[----:B------:R-:W-:Y:S01]  /*17350*/  ISETP.GE.AND P2, PT, R9, R192, PT ;  /* 0x000000c00900720c */ /* 0x000fe20003f46270 */
[----:B------:R-:W-:-:S04]  /*17360*/  VIADD R9, R56, 0x28 ;  /* 0x0000002838097836 */ /* 0x000fc80000000000 */
[----:B------:R-:W-:Y:S01]  /*17370*/  MUFU.TANH R104, R104 ;  /* 0x0000006800687308 */ /* 0x000fe20000002400 */
[----:B------:R-:W-:Y:S01]  /*17380*/  HMMA.16816.F32.BF16 R128, R12, R70, R128 ;  /* 0x000000460c80723c */ /* 0x000fe20000041880 */
[----:B------:R-:W-:-:S06]  /*17390*/  FSEL R42, R110, -INF , !P1 ;  /* 0xff8000006e2a7808 */ /* 0x000fcc0004800000 */
[----:B------:R-:W3:Y:S01]  /*173a0*/  MUFU.TANH R105, R105 ;  /* 0x0000006900697308 */ /* 0x000ee20000002400 */
[C---:B------:R-:W-:Y:S01]  /*173b0*/  HMMA.16816.F32.BF16 R88, R20.reuse, R54, R88 ;  /* 0x000000361458723c */ /* 0x040fe20000041858 */
[----:B------:R-:W-:Y:S01]  /*173c0*/  FSEL R41, R108, -INF , !P5 ;  /* 0xff8000006c297808 */ /* 0x000fe20006800000 */
[-C--:B------:R-:W-:Y:S01]  /*173d0*/  FMUL.FTZ R112, R112, R8.reuse ;  /* 0x0000000870707220 */ /* 0x080fe20000410000 */
[----:B--2---:R-:W-:Y:S01]  /*173e0*/  FSEL R78, R78, -INF , !P6 ;  /* 0xff8000004e4e7808 */ /* 0x004fe20007000000 */
[-C--:B------:R-:W-:Y:S01]  /*173f0*/  FMUL.FTZ R115, R115, R8.reuse ;  /* 0x0000000873737220 */ /* 0x080fe20000410000 */
[----:B------:R-:W-:Y:S01]  /*17400*/  FSEL R47, R77, -INF , !P3 ;  /* 0xff8000004d2f7808 */ /* 0x000fe20005800000 */
[C---:B------:R-:W-:Y:S01]  /*17410*/  HMMA.16816.F32.BF16 R80, R20.reuse, R26, R80 ;  /* 0x0000001a1450723c */ /* 0x040fe20000041850 */
[----:B------:R-:W2:Y:S01]  /*17420*/  MUFU.TANH R171, R107 ;  /* 0x0000006b00ab7308 */ /* 0x000ea20000002400 */
[CC--:B------:R-:W-:Y:S01]  /*17430*/  ISETP.GE.AND P1, PT, R4.reuse, R193.reuse, PT ;  /* 0x000000c10400720c */ /* 0x0c0fe20003f26270 */
[----:B------:R-:W-:Y:S01]  /*17440*/  FMUL.FTZ R113, R113, R8 ;  /* 0x0000000871717220 */ /* 0x000fe20000410000 */
[-C--:B------:R-:W-:Y:S01]  /*17450*/  ISETP.GE.AND P5, PT, R4, R192.reuse, PT ;  /* 0x000000c00400720c */ /* 0x080fe20003fa6270 */
[C---:B------:R-:W-:Y:S01]  /*17460*/  VIADD R4, R56.reuse, 0x31 ;  /* 0x0000003138047836 */ /* 0x040fe20000000000 */
[CC--:B------:R-:W-:Y:S01]  /*17470*/  ISETP.GE.AND P6, PT, R9.reuse, R193.reuse, PT ;  /* 0x000000c10900720c */ /* 0x0c0fe20003fc6270 */
[----:B------:R-:W-:Y:S01]  /*17480*/  HMMA.16816.F32.BF16 R84, R20, R24, R84 ;  /* 0x000000181454723c */ /* 0x000fe20000041854 */
[----:B------:R-:W-:Y:S01]  /*17490*/  ISETP.GE.AND P3, PT, R9, R192, PT ;  /* 0x000000c00900720c */ /* 0x000fe20003f66270 */
[----:B------:R-:W-:Y:S01]  /*174a0*/  VIADD R9, R56, 0x29 ;  /* 0x0000002938097836 */ /* 0x000fe20000000000 */
[----:B------:R-:W-:Y:S01]  /*174b0*/  FSEL R43, R111, -INF , !P2 ;  /* 0xff8000006f2b7808 */ /* 0x000fe20005000000 */
[-C--:B------:R-:W-:Y:S01]  /*174c0*/  FMUL.FTZ R114, R114, R8.reuse ;  /* 0x0000000872727220 */ /* 0x080fe20000410000 */
[----:B------:R-:W-:Y:S01]  /*174d0*/  FSEL R172, R172, -INF , !P6 ;  /* 0xff800000acac7808 */ /* 0x000fe20007000000 */
[-C--:B------:R-:W-:Y:S01]  /*174e0*/  FMUL.FTZ R100, R100, R8.reuse ;  /* 0x0000000864647220 */ /* 0x080fe20000410000 */
[----:B-1----:R-:W-:Y:S01]  /*174f0*/  FSEL R48, R79, -INF , !P0 ;  /* 0xff8000004f307808 */ /* 0x002fe20004000000 */
[-C--:B------:R-:W-:Y:S01]  /*17500*/  FMUL.FTZ R101, R101, R8.reuse ;  /* 0x0000000865657220 */ /* 0x080fe20000410000 */
[-C--:B------:R-:W-:Y:S01]  /*17510*/  ISETP.GE.AND P2, PT, R4, R193.reuse, PT ;  /* 0x000000c10400720c */ /* 0x080fe20003f46270 */
[----:B------:R-:W-:Y:S01]  /*17520*/  FMUL.FTZ R102, R102, R8 ;  /* 0x0000000866667220 */ /* 0x000fe20000410000 */
[----:B------:R-:W-:Y:S01]  /*17530*/  ISETP.GE.AND P6, PT, R4, R192, PT ;  /* 0x000000c00400720c */ /* 0x000fe20003fc6270 */
[----:B------:R-:W-:Y:S01]  /*17540*/  VIADD R4, R56, 0x38 ;  /* 0x0000003838047836 */ /* 0x000fe20000000000 */
[----:B------:R-:W-:Y:S01]  /*17550*/  ISETP.GE.AND P0, PT, R9, R193, PT ;  /* 0x000000c10900720c */ /* 0x000fe20003f06270 */
[----:B------:R-:W1:Y:S01]  /*17560*/  MUFU.TANH R144, R112 ;  /* 0x0000007000907308 */ /* 0x000e620000002400 */
[----:B---3--:R-:W-:Y:S01]  /*17570*/  FSEL R45, R105, -INF , !P3 ;  /* 0xff800000692d7808 */ /* 0x008fe20005800000 */
[-C--:B------:R-:W-:Y:S01]  /*17580*/  FMUL.FTZ R39, R103, R8.reuse ;  /* 0x0000000867277220 */ /* 0x080fe20000410000 */
[----:B------:R-:W-:Y:S01]  /*17590*/  FSEL R40, R104, -INF , !P0 ;  /* 0xff80000068287808 */ /* 0x000fe20004000000 */
[----:B------:R-:W-:Y:S01]  /*175a0*/  FMUL.FTZ R96, R96, R8 ;  /* 0x0000000860607220 */ /* 0x000fe20000410000 */
[----:B------:R-:W-:-:S02]  /*175b0*/  FSEL R44, R109, -INF , !P4 ;  /* 0xff8000006d2c7808 */ /* 0x000fc40006000000 */
[----:B------:R-:W-:Y:S01]  /*175c0*/  LOP3.LUT R3, R3, R36, RZ, 0xfc, !PT ;  /* 0x0000002403037212 */ /* 0x000fe200078efcff */
[-C--:B------:R-:W-:Y:S01]  /*175d0*/  FMUL.FTZ R97, R97, R8.reuse ;  /* 0x0000000861617220 */ /* 0x080fe20000410000 */
[C---:B------:R-:W-:Y:S01]  /*175e0*/  ISETP.GE.AND P3, PT, R4.reuse, R193, PT ;  /* 0x000000c10400720c */ /* 0x040fe20003f66270 */
[----:B------:R-:W-:Y:S01]  /*175f0*/  FMUL.FTZ R99, R99, R8 ;  /* 0x0000000863637220 */ /* 0x000fe20000410000 */
[-C--:B------:R-:W-:Y:S01]  /*17600*/  ISETP.GE.AND P0, PT, R4, R192.reuse, PT ;  /* 0x000000c00400720c */ /* 0x080fe20003f06270 */
[----:B------:R-:W-:Y:S01]  /*17610*/  VIADD R4, R56, 0x39 ;  /* 0x0000003938047836 */ /* 0x000fe20000000000 */
[----:B------:R-:W-:Y:S01]  /*17620*/  ISETP.GE.AND P4, PT, R9, R192, PT ;  /* 0x000000c00900720c */ /* 0x000fe20003f86270 */
[----:B------:R-:W-:Y:S01]  /*17630*/  FMUL.FTZ R64, R64, R8 ;  /* 0x0000000840407220 */ /* 0x000fe20000410000 */
[----:B------:R-:W-:Y:S01]  /*17640*/  FSEL R142, R142, -INF , !P1 ;  /* 0xff8000008e8e7808 */ /* 0x000fe20004800000 */
[----:B------:R-:W3:Y:S01]  /*17650*/  MUFU.TANH R147, R115 ;  /* 0x0000007300937308 */ /* 0x000ee20000002400 */
[----:B--2---:R-:W-:Y:S01]  /*17660*/  FSEL R171, R171, -INF , !P4 ;  /* 0xff800000abab7808 */ /* 0x004fe20006000000 */
[----:B------:R-:W-:-:S04]  /*17670*/  DEPBAR.LE SB0, 0x0 ;  /* 0x000080000000791a */ /* 0x000fc80000000000 */
[C---:B------:R-:W-:Y:S02]  /*17680*/  ISETP.GE.AND P4, PT, R4.reuse, R193, PT ;  /* 0x000000c10400720c */ /* 0x040fe40003f86270 */
[----:B------:R-:W2:Y:S01]  /*17690*/  MUFU.TANH R158, R64 ;  /* 0x00000040009e7308 */ /* 0x000ea20000002400 */
[----:B------:R-:W-:Y:S01]  /*176a0*/  ISETP.GE.AND P1, PT, R4, R192, PT ;  /* 0x000000c00400720c */ /* 0x000fe20003f26270 */
[----:B------:R-:W-:Y:S02]  /*176b0*/  VIADD R4, R56, 0x40 ;  /* 0x0000004038047836 */ /* 0x000fe40000000000 */
[-C--:B------:R-:W-:Y:S01]  /*176c0*/  FMUL.FTZ R65, R65, R8.reuse ;  /* 0x0000000841417220 */ /* 0x080fe20000410000 */
[-C--:B------:R-:W-:Y:S01]  /*176d0*/  FMUL.FTZ R66, R66, R8.reuse ;  /* 0x0000000842427220 */ /* 0x080fe20000410000 */
[-C--:B------:R-:W-:Y:S01]  /*176e0*/  FMUL.FTZ R67, R67, R8.reuse ;  /* 0x0000000843437220 */ /* 0x080fe20000410000 */
[----:B------:R-:W-:Y:S01]  /*176f0*/  FMUL.FTZ R128, R128, R8 ;  /* 0x0000000880807220 */ /* 0x000fe20000410000 */
[----:B------:R-:W-:Y:S01]  /*17700*/  MUFU.TANH R145, R113 ;  /* 0x0000007100917308 */ /* 0x000fe20000002400 */
[----:B------:R-:W-:Y:S01]  /*17710*/  HMMA.16816.F32.BF16 R88, R12, R6, R88 ;  /* 0x000000060c58723c */ /* 0x000fe20000041858 */
[----:B------:R-:W-:-:S02]  /*17720*/  FSEL R9, R106, -INF , !P5 ;  /* 0xff8000006a097808 */ /* 0x000fc40006800000 */
[----:B------:R-:W-:-:S04]  /*17730*/  FSEL R143, R143, -INF , !P2 ;  /* 0xff8000008f8f7808 */ /* 0x000fc80005000000 */
[----:B------:R-:W4:Y:S01]  /*17740*/  MUFU.TANH R168, R114 ;  /* 0x0000007200a87308 */ /* 0x000f220000002400 */
[C---:B------:R-:W-:Y:S02]  /*17750*/  ISETP.GE.AND P5, PT, R4.reuse, R193, PT ;  /* 0x000000c10400720c */ /* 0x040fe40003fa6270 */
[----:B------:R-:W-:Y:S01]  /*17760*/  ISETP.GE.AND P2, PT, R4, R192, PT ;  /* 0x000000c00400720c */ /* 0x000fe20003f46270 */
[----:B------:R-:W-:Y:S02]  /*17770*/  VIADD R4, R56, 0x41 ;  /* 0x0000004138047836 */ /* 0x000fe40000000000 */
[-C--:B------:R-:W-:Y:S01]  /*17780*/  FMUL.FTZ R129, R129, R8.reuse ;  /* 0x0000000881817220 */ /* 0x080fe20000410000 */
[-C--:B------:R-:W-:Y:S01]  /*17790*/  FMUL.FTZ R130, R130, R8.reuse ;  /* 0x0000000882827220 */ /* 0x080fe20000410000 */
[----:B------:R-:W-:Y:S01]  /*177a0*/  MUFU.TANH R159, R65 ;  /* 0x00000041009f7308 */ /* 0x000fe20000002400 */
[----:B------:R-:W-:Y:S01]  /*177b0*/  FMUL.FTZ R131, R131, R8 ;  /* 0x0000000883837220 */ /* 0x000fe20000410000 */
[----:B------:R-:W-:-:S06]  /*177c0*/  FSEL R170, R170, -INF , !P6 ;  /* 0xff800000aaaa7808 */ /* 0x000fcc0007000000 */
[----:B------:R-:W4:Y:S01]  /*177d0*/  MUFU.TANH R153, R66 ;  /* 0x0000004200997308 */ /* 0x000f220000002400 */
[----:B-1----:R-:W-:Y:S01]  /*177e0*/  FSEL R144, R144, -INF , !P3 ;  /* 0xff80000090907808 */ /* 0x002fe20005800000 */
[----:B------:R-:W-:Y:S01]  /*177f0*/  HMMA.16816.F32.BF16 R80, R12, R18, R80 ;  /* 0x000000120c50723c */ /* 0x000fe20000041850 */
[----:B------:R-:W-:-:S05]  /*17800*/  ISETP.GE.AND P6, PT, R4, R193, PT ;  /* 0x000000c10400720c */ /* 0x000fca0003fc6270 */
[----:B------:R-:W1:Y:S01]  /*17810*/  MUFU.TANH R155, R67 ;  /* 0x00000043009b7308 */ /* 0x000e620000002400 */
[----:B------:R-:W-:Y:S01]  /*17820*/  ISETP.GE.AND P3, PT, R4, R192, PT ;  /* 0x000000c00400720c */ /* 0x000fe20003f66270 */
[----:B------:R-:W-:-:S06]  /*17830*/  VIADD R4, R56, 0x49 ;  /* 0x0000004938047836 */ /* 0x000fcc0000000000 */
[----:B------:R-:W1:Y:S01]  /*17840*/  MUFU.TANH R160, R128 ;  /* 0x0000008000a07308 */ /* 0x000e620000002400 */
[----:B------:R-:W-:Y:S01]  /*17850*/  VIADD R5, R56, 0x48 ;  /* 0x0000004838057836 */ /* 0x000fe20000000000 */
[----:B---3--:R-:W-:-:S06]  /*17860*/  FSEL R147, R147, -INF , !P1 ;  /* 0xff80000093937808 */ /* 0x008fcc0004800000 */
[----:B------:R-:W-:Y:S01]  /*17870*/  MUFU.TANH R161, R129 ;  /* 0x0000008100a17308 */ /* 0x000fe20000002400 */
[----:B--2---:R-:W-:Y:S01]  /*17880*/  FSEL R158, R158, -INF , !P5 ;  /* 0xff8000009e9e7808 */ /* 0x004fe20006800000 */
[----:B------:R-:W-:-:S06]  /*17890*/  FMUL.FTZ R36, R98, R8 ;  /* 0x0000000862247220 */ /* 0x000fcc0000410000 */
[----:B------:R-:W2:Y:S01]  /*178a0*/  MUFU.TANH R157, R130 ;  /* 0x00000082009d7308 */ /* 0x000ea20000002400 */
[C---:B------:R-:W-:Y:S01]  /*178b0*/  ISETP.GE.AND P1, PT, R4.reuse, R193, PT ;  /* 0x000000c10400720c */ /* 0x040fe20003f26270 */
[----:B------:R-:W-:Y:S01]  /*178c0*/  HMMA.16816.F32.BF16 R84, R12, R16, R84 ;  /* 0x000000100c54723c */ /* 0x000fe20000041854 */
[----:B------:R-:W-:-:S05]  /*178d0*/  ISETP.GE.AND P5, PT, R4, R192, PT ;  /* 0x000000c00400720c */ /* 0x000fca0003fa6270 */
[----:B------:R-:W3:Y:S01]  /*178e0*/  MUFU.TANH R162, R131 ;  /* 0x0000008300a27308 */ /* 0x000ee20000002400 */
[----:B----4-:R-:W-:Y:S01]  /*178f0*/  FSEL R168, R168, -INF , !P0 ;  /* 0xff800000a8a87808 */ /* 0x010fe20004000000 */
[----:B------:R-:W-:Y:S01]  /*17900*/  VIADD R4, R56, 0x50 ;  /* 0x0000005038047836 */ /* 0x000fe20000000000 */
[----:B------:R-:W-:-:S05]  /*17910*/  FSEL R145, R145, -INF , !P4 ;  /* 0xff80000091917808 */ /* 0x000fca0006000000 */
[----:B------:R-:W4:Y:S01]  /*17920*/  MUFU.TANH R169, R100 ;  /* 0x0000006400a97308 */ /* 0x000f220000002400 */
[C---:B------:R-:W-:Y:S02]  /*17930*/  ISETP.GE.AND P0, PT, R5.reuse, R193, PT ;  /* 0x000000c10500720c */ /* 0x040fe40003f06270 */
[----:B------:R-:W-:Y:S01]  /*17940*/  ISETP.GE.AND P4, PT, R5, R192, PT ;  /* 0x000000c00500720c */ /* 0x000fe20003f86270 */
[----:B------:R-:W-:-:S04]  /*17950*/  VIADD R5, R56, 0x51 ;  /* 0x0000005138057836 */ /* 0x000fc80000000000 */
[----:B------:R-:W-:Y:S01]  /*17960*/  MUFU.TANH R166, R101 ;  /* 0x0000006500a67308 */ /* 0x000fe20000002400 */
[----:B------:R-:W-:Y:S01]  /*17970*/  FMUL.FTZ R92, R92, R8 ;  /* 0x000000085c5c7220 */ /* 0x000fe20000410000 */
[----:B------:R-:W-:-:S06]  /*17980*/  FSEL R153, R153, -INF , !P2 ;  /* 0xff80000099997808 */ /* 0x000fcc0005000000 */
[----:B------:R-:W4:Y:S01]  /*17990*/  MUFU.TANH R167, R102 ;  /* 0x0000006600a77308 */ /* 0x000f220000002400 */
[----:B------:R-:W-:Y:S02]  /*179a0*/  FSEL R159, R159, -INF , !P6 ;  /* 0xff8000009f9f7808 */ /* 0x000fe40007000000 */
[----:B------:R-:W-:-:S05]  /*179b0*/  ISETP.GE.AND P2, PT, R4, R193, PT ;  /* 0x000000c10400720c */ /* 0x000fca0003f46270 */
[----:B------:R-:W4:Y:S01]  /*179c0*/  MUFU.TANH R39, R39 ;  /* 0x0000002700277308 */ /* 0x000f220000002400 */
[----:B------:R-:W-:Y:S01]  /*179d0*/  ISETP.GE.AND P6, PT, R4, R192, PT ;  /* 0x000000c00400720c */ /* 0x000fe20003fc6270 */
[----:B------:R-:W-:Y:S01]  /*179e0*/  VIADD R4, R56, 0x58 ;  /* 0x0000005838047836 */ /* 0x000fe20000000000 */
[----:B-1----:R-:W-:-:S05]  /*179f0*/  FSEL R155, R155, -INF , !P3 ;  /* 0xff8000009b9b7808 */ /* 0x002fca0005800000 */
[----:B------:R-:W1:Y:S01]  /*17a00*/  MUFU.TANH R165, R96 ;  /* 0x0000006000a57308 */ /* 0x000e620000002400 */
[----:B------:R-:W-:Y:S01]  /*17a10*/  FSEL R160, R160, -INF , !P0 ;  /* 0xff800000a0a07808 */ /* 0x000fe20004000000 */
[-C--:B------:R-:W-:Y:S01]  /*17a20*/  FMUL.FTZ R93, R93, R8.reuse ;  /* 0x000000085d5d7220 */ /* 0x080fe20000410000 */
[----:B------:R-:W-:Y:S01]  /*17a30*/  FMUL.FTZ R94, R94, R8 ;  /* 0x000000085e5e7220 */ /* 0x000fe20000410000 */
[C---:B------:R-:W-:Y:S02]  /*17a40*/  ISETP.GE.AND P3, PT, R5.reuse, R193, PT ;  /* 0x000000c10500720c */ /* 0x040fe40003f66270 */
[----:B------:R-:W-:Y:S02]  /*17a50*/  ISETP.GE.AND P0, PT, R5, R192, PT ;  /* 0x000000c00500720c */ /* 0x000fe40003f06270 */
[----:B------:R-:W-:Y:S01]  /*17a60*/  MUFU.TANH R164, R97 ;  /* 0x0000006100a47308 */ /* 0x000fe20000002400 */
[----:B------:R-:W-:Y:S02]  /*17a70*/  VIADD R5, R56, 0x59 ;  /* 0x0000005938057836 */ /* 0x000fe40000000000 */
[-C--:B------:R-:W-:Y:S01]  /*17a80*/  FMUL.FTZ R95, R95, R8.reuse ;  /* 0x000000085f5f7220 */ /* 0x080fe20000410000 */
[----:B------:R-:W-:-:S04]  /*17a90*/  FMUL.FTZ R88, R88, R8 ;  /* 0x0000000858587220 */ /* 0x000fc80000410000 */
[----:B------:R-:W1:Y:S01]  /*17aa0*/  MUFU.TANH R36, R36 ;  /* 0x0000002400247308 */ /* 0x000e620000002400 */
[----:B--2---:R-:W-:Y:S02]  /*17ab0*/  FSEL R157, R157, -INF , !P4 ;  /* 0xff8000009d9d7808 */ /* 0x004fe40006000000 */
[----:B------:R-:W-:-:S05]  /*17ac0*/  FSEL R161, R161, -INF , !P1 ;  /* 0xff800000a1a17808 */ /* 0x000fca0004800000 */
[----:B------:R-:W2:Y:S01]  /*17ad0*/  MUFU.TANH R163, R99 ;  /* 0x0000006300a37308 */ /* 0x000ea20000002400 */
[C---:B------:R-:W-:Y:S02]  /*17ae0*/  ISETP.GE.AND P4, PT, R4.reuse, R193, PT ;  /* 0x000000c10400720c */ /* 0x040fe40003f86270 */
[----:B------:R-:W-:-:S05]  /*17af0*/  ISETP.GE.AND P1, PT, R4, R192, PT ;  /* 0x000000c00400720c */ /* 0x000fca0003f26270 */
[----:B------:R-:W2:Y:S01]  /*17b00*/  MUFU.TANH R151, R92 ;  /* 0x0000005c00977308 */ /* 0x000ea20000002400 */
[----:B------:R-:W-:Y:S01]  /*17b10*/  VIADD R4, R56, 0x60 ;  /* 0x0000006038047836 */ /* 0x000fe20000000000 */
[----:B---3--:R-:W-:Y:S01]  /*17b20*/  FSEL R162, R162, -INF , !P5 ;  /* 0xff800000a2a27808 */ /* 0x008fe20006800000 */
[----:B------:R-:W-:Y:S01]  /*17b30*/  FMUL.FTZ R90, R90, R8 ;  /* 0x000000085a5a7220 */ /* 0x000fe20000410000 */
[----:B----4-:R-:W-:Y:S02]  /*17b40*/  FSEL R169, R169, -INF , !P2 ;  /* 0xff800000a9a97808 */ /* 0x010fe40005000000 */
[C---:B------:R-:W-:Y:S02]  /*17b50*/  ISETP.GE.AND P5, PT, R5.reuse, R193, PT ;  /* 0x000000c10500720c */ /* 0x040fe40003fa6270 */
[----:B------:R-:W-:Y:S01]  /*17b60*/  MUFU.TANH R150, R93 ;  /* 0x0000005d00967308 */ /* 0x000fe20000002400 */
[----:B------:R-:W-:Y:S01]  /*17b70*/  ISETP.GE.AND P2, PT, R5, R192, PT ;  /* 0x000000c00500720c */ /* 0x000fe20003f46270 */
[----:B------:R-:W-:Y:S01]  /*17b80*/  VIADD R5, R56, 0x61 ;  /* 0x0000006138057836 */ /* 0x000fe20000000000 */
[----:B------:R-:W-:-:S05]  /*17b90*/  FSEL R167, R167, -INF , !P6 ;  /* 0xff800000a7a77808 */ /* 0x000fca0007000000 */
[----:B------:R-:W3:Y:S01]  /*17ba0*/  MUFU.TANH R156, R94 ;  /* 0x0000005e009c7308 */ /* 0x000ee20000002400 */
[----:B------:R-:W-:Y:S01]  /*17bb0*/  FSEL R166, R166, -INF , !P3 ;  /* 0xff800000a6a67808 */ /* 0x000fe20005800000 */
[----:B------:R-:W-:Y:S01]  /*17bc0*/  FMUL.FTZ R80, R80, R8 ;  /* 0x0000000850507220 */ /* 0x000fe20000410000 */
[----:B------:R-:W-:-:S05]  /*17bd0*/  ISETP.GE.AND P6, PT, R4, R193, PT ;  /* 0x000000c10400720c */ /* 0x000fca0003fc6270 */
[----:B------:R-:W4:Y:S01]  /*17be0*/  MUFU.TANH R154, R95 ;  /* 0x0000005f009a7308 */ /* 0x000f220000002400 */
[----:B------:R-:W-:Y:S01]  /*17bf0*/  ISETP.GE.AND P3, PT, R4, R192, PT ;  /* 0x000000c00400720c */ /* 0x000fe20003f66270 */
[----:B------:R-:W-:Y:S01]  /*17c00*/  VIADD R4, R56, 0x68 ;  /* 0x0000006838047836 */ /* 0x000fe20000000000 */
[----:B------:R-:W-:-:S05]  /*17c10*/  FSEL R39, R39, -INF , !P0 ;  /* 0xff80000027277808 */ /* 0x000fca0004000000 */
[----:B------:R-:W4:Y:S01]  /*17c20*/  MUFU.TANH R149, R88 ;  /* 0x0000005800957308 */ /* 0x000f220000002400 */
[----:B-1----:R-:W-:Y:S02]  /*17c30*/  FSEL R165, R165, -INF , !P4 ;  /* 0xff800000a5a57808 */ /* 0x002fe40006000000 */
[C---:B------:R-:W-:Y:S02]  /*17c40*/  ISETP.GE.AND P0, PT, R5.reuse, R193, PT ;  /* 0x000000c10500720c */ /* 0x040fe40003f06270 */
[----:B------:R-:W-:-:S03]  /*17c50*/  ISETP.GE.AND P4, PT, R5, R192, PT ;  /* 0x000000c00500720c */ /* 0x000fc60003f86270 */
[----:B------:R-:W1:Y:S01]  /*17c60*/  MUFU.TANH R152, R90 ;  /* 0x0000005a00987308 */ /* 0x000e620000002400 */
[----:B------:R-:W-:Y:S01]  /*17c70*/  VIADD R5, R56, 0x69 ;  /* 0x0000006938057836 */ /* 0x000fe20000000000 */
[----:B------:R-:W-:Y:S01]  /*17c80*/  FSEL R36, R36, -INF , !P1 ;  /* 0xff80000024247808 */ /* 0x000fe20004800000 */
[-C--:B------:R-:W-:Y:S01]  /*17c90*/  FMUL.FTZ R91, R91, R8.reuse ;  /* 0x000000085b5b7220 */ /* 0x080fe20000410000 */
[----:B------:R-:W-:Y:S01]  /*17ca0*/  FSEL R164, R164, -INF , !P5 ;  /* 0xff800000a4a47808 */ /* 0x000fe20006800000 */
[----:B------:R-:W-:Y:S01]  /*17cb0*/  FMUL.FTZ R84, R84, R8 ;  /* 0x0000000854547220 */ /* 0x000fe20000410000 */
[C---:B------:R-:W-:Y:S02]  /*17cc0*/  ISETP.GE.AND P1, PT, R4.reuse, R193, PT ;  /* 0x000000c10400720c */ /* 0x040fe40003f26270 */
[----:B------:R-:W1:Y:S01]  /*17cd0*/  MUFU.TANH R134, R80 ;  /* 0x0000005000867308 */ /* 0x000e620000002400 */
[----:B------:R-:W-:Y:S01]  /*17ce0*/  ISETP.GE.AND P5, PT, R4, R192, PT ;  /* 0x000000c00400720c */ /* 0x000fe20003fa6270 */
[----:B------:R-:W-:Y:S01]  /*17cf0*/  VIADD R4, R56, 0x70 ;  /* 0x0000007038047836 */ /* 0x000fe20000000000 */
[----:B--2---:R-:W-:-:S02]  /*17d00*/  FSEL R163, R163, -INF , !P2 ;  /* 0xff800000a3a37808 */ /* 0x004fc40005000000 */
[----:B------:R-:W-:Y:S02]  /*17d10*/  FSEL R151, R151, -INF , !P6 ;  /* 0xff80000097977808 */ /* 0x000fe40007000000 */
[C---:B------:R-:W-:Y:S02]  /*17d20*/  ISETP.GE.AND P2, PT, R5.reuse, R193, PT ;  /* 0x000000c10500720c */ /* 0x040fe40003f46270 */
[----:B------:R-:W-:Y:S01]  /*17d30*/  ISETP.GE.AND P6, PT, R5, R192, PT ;  /* 0x000000c00500720c */ /* 0x000fe20003fc6270 */
[----:B------:R-:W-:Y:S01]  /*17d40*/  VIADD R5, R56, 0x71 ;  /* 0x0000007138057836 */ /* 0x000fe20000000000 */
[----:B------:R-:W2:Y:S01]  /*17d50*/  MUFU.TANH R146, R91 ;  /* 0x0000005b00927308 */ /* 0x000ea20000002400 */
[----:B---3--:R-:W-:Y:S01]  /*17d60*/  FSEL R156, R156, -INF , !P3 ;  /* 0xff8000009c9c7808 */ /* 0x008fe20005800000 */
[-C--:B------:R-:W-:Y:S01]  /*17d70*/  FMUL.FTZ R89, R89, R8.reuse ;  /* 0x0000000859597220 */ /* 0x080fe20000410000 */
[----:B------:R-:W-:Y:S01]  /*17d80*/  FSEL R150, R150, -INF , !P0 ;  /* 0xff80000096967808 */ /* 0x000fe20004000000 */
[-C--:B------:R-:W-:Y:S01]  /*17d90*/  FMUL.FTZ R85, R85, R8.reuse ;  /* 0x0000000855557220 */ /* 0x080fe20000410000 */
[-C--:B------:R-:W-:Y:S01]  /*17da0*/  FMUL.FTZ R86, R86, R8.reuse ;  /* 0x0000000856567220 */ /* 0x080fe20000410000 */
[----:B------:R-:W-:-:S02]  /*17db0*/  FMUL.FTZ R87, R87, R8 ;  /* 0x0000000857577220 */ /* 0x000fc40000410000 */
[----:B------:R-:W3:Y:S01]  /*17dc0*/  MUFU.TANH R136, R84 ;  /* 0x0000005400887308 */ /* 0x000ee20000002400 */
[CC--:B------:R-:W-:Y:S02]  /*17dd0*/  ISETP.GE.AND P3, PT, R4.reuse, R193.reuse, PT ;  /* 0x000000c10400720c */ /* 0x0c0fe40003f66270 */
[----:B------:R-:W-:Y:S01]  /*17de0*/  ISETP.GE.AND P0, PT, R4, R192, PT ;  /* 0x000000c00400720c */ /* 0x000fe20003f06270 */
[----:B------:R-:W-:Y:S01]  /*17df0*/  VIADD R4, R56, 0x78 ;  /* 0x0000007838047836 */ /* 0x000fe20000000000 */
[----:B----4-:R-:W-:Y:S02]  /*17e00*/  FSEL R154, R154, -INF , !P4 ;  /* 0xff8000009a9a7808 */ /* 0x010fe40006000000 */
[----:B------:R-:W-:Y:S01]  /*17e10*/  FSEL R149, R149, -INF , !P1 ;  /* 0xff80000095957808 */ /* 0x000fe20004800000 */
[----:B------:R-:W-:Y:S01]  /*17e20*/  FMUL.FTZ R65, R83, R8 ;  /* 0x0000000853417220 */ /* 0x000fe20000410000 */
[CC--:B------:R-:W-:Y:S02]  /*17e30*/  ISETP.GE.AND P4, PT, R5.reuse, R193.reuse, PT ;  /* 0x000000c10500720c */ /* 0x0c0fe40003f86270 */
[----:B------:R-:W-:Y:S01]  /*17e40*/  ISETP.GE.AND P1, PT, R5, R192, PT ;  /* 0x000000c00500720c */ /* 0x000fe20003f26270 */
[-C--:B------:R-:W-:Y:S01]  /*17e50*/  FMUL.FTZ R5, R46, R8.reuse ;  /* 0x000000082e057220 */ /* 0x080fe20000410000 */
[----:B------:R-:W4:Y:S01]  /*17e60*/  MUFU.TANH R148, R89 ;  /* 0x0000005900947308 */ /* 0x000f220000002400 */
[----:B-1----:R-:W-:Y:S01]  /*17e70*/  FSEL R152, R152, -INF , !P5 ;  /* 0xff80000098987808 */ /* 0x002fe20006800000 */
[-C--:B------:R-:W-:Y:S01]  /*17e80*/  FMUL.FTZ R81, R81, R8.reuse ;  /* 0x0000000851517220 */ /* 0x080fe20000410000 */
[----:B------:R-:W-:Y:S01]  /*17e90*/  FMUL.FTZ R82, R82, R8 ;  /* 0x0000000852527220 */ /* 0x000fe20000410000 */
[----:B------:R-:W-:-:S04]  /*17ea0*/  ISETP.GE.AND P5, PT, R4, R193, PT ;  /* 0x000000c10400720c */ /* 0x000fc80003fa6270 */
[----:B------:R-:W-:Y:S01]  /*17eb0*/  MUFU.TANH R135, R85 ;  /* 0x0000005500877308 */ /* 0x000fe20000002400 */
[----:B------:R-:W-:-:S07]  /*17ec0*/  FSEL R134, R134, -INF , !P5 ;  /* 0xff80000086867808 */ /* 0x000fce0006800000 */
[----:B------:R-:W1:Y:S01]  /*17ed0*/  MUFU.TANH R139, R86 ;  /* 0x00000056008b7308 */ /* 0x000e620000002400 */
[----:B------:R-:W-:-:S07]  /*17ee0*/  ISETP.GT.AND P5, PT, R250, R239, PT ;  /* 0x000000effa00720c */ /* 0x000fce0003fa4270 */
[----:B------:R-:W1:Y:S01]  /*17ef0*/  MUFU.TANH R138, R87 ;  /* 0x00000057008a7308 */ /* 0x000e620000002400 */
[----:B--2---:R-:W-:-:S07]  /*17f00*/  FSEL R146, R146, -INF , !P6 ;  /* 0xff80000092927808 */ /* 0x004fce0007000000 */
[----:B------:R-:W-:Y:S01]  /*17f10*/  MUFU.TANH R0, R0 ;  /* 0x0000000000007308 */ /* 0x000fe20000002400 */
[----:B---3--:R-:W-:-:S07]  /*17f20*/  FSEL R136, R136, -INF , !P3 ;  /* 0xff80000088887808 */ /* 0x008fce0005800000 */
[----:B------:R-:W-:Y:S01]  /*17f30*/  MUFU.TANH R5, R5 ;  /* 0x0000000500057308 */ /* 0x000fe20000002400 */
[----:B------:R-:W-:-:S07]  /*17f40*/  ISETP.GE.AND P6, PT, R56, R193, PT ;  /* 0x000000c13800720c */ /* 0x000fce0003fc6270 */
[----:B------:R-:W-:Y:S01]  /*17f50*/  MUFU.TANH R132, R81 ;  /* 0x0000005100847308 */ /* 0x000fe20000002400 */
[----:B------:R-:W-:-:S07]  /*17f60*/  ISETP.GE.AND P3, PT, R56, R192, PT ;  /* 0x000000c03800720c */ /* 0x000fce0003f66270 */
[----:B------:R-:W2:Y:S08]  /*17f70*/  MUFU.TANH R137, R82 ;  /* 0x0000005200897308 */ /* 0x000eb00000002400 */
[----:B------:R-:W3:Y:S01]  /*17f80*/  MUFU.TANH R65, R65 ;  /* 0x0000004100417308 */ /* 0x000ee20000002400 */
[----:B------:R-:W-:Y:S01]  /*17f90*/  VIADD R56, R56, 0x79 ;  /* 0x0000007938387836 */ /* 0x000fe20000000000 */
[----:B----4-:R-:W-:-:S02]  /*17fa0*/  FSEL R148, R148, -INF , !P2 ;  /* 0xff80000094947808 */ /* 0x010fc40005000000 */
[----:B-1----:R-:W-:Y:S02]  /*17fb0*/  FSEL R139, R139, -INF , !P0 ;  /* 0xff8000008b8b7808 */ /* 0x002fe40004000000 */
[----:B------:R-:W-:Y:S02]  /*17fc0*/  FSEL R135, R135, -INF , !P4 ;  /* 0xff80000087877808 */ /* 0x000fe40006000000 */
[----:B------:R-:W-:Y:S01]  /*17fd0*/  FSEL R138, R138, -INF , !P1 ;  /* 0xff8000008a8a7808 */ /* 0x000fe20004800000 */
[----:B------:R-:W-:Y:S01]  /*17fe0*/  BSSY B1, `(.L_x_2263) ;  /* 0x00000e0000017945 */ /* 0x000fe20003800000 */
[----:B------:R-:W-:Y:S02]  /*17ff0*/  ISETP.GE.AND P2, PT, R4, R192, PT ;  /* 0x000000c00400720c */ /* 0x000fe40003f46270 */
[----:B------:R-:W-:Y:S02]  /*18000*/  ISETP.NE.U32.AND P0, PT, R248, RZ, PT ;  /* 0x000000fff800720c */ /* 0x000fe40003f05070 */
[----:B------:R-:W-:-:S02]  /*18010*/  ISETP.GE.AND P4, PT, R56, R193, PT ;  /* 0x000000c13800720c */ /* 0x000fc40003f86270 */
[----:B------:R-:W-:Y:S01]  /*18020*/  ISETP.GE.AND P1, PT, R56, R192, PT ;  /* 0x000000c03800720c */ /* 0x000fe20003f26270 */
[----:B------:R-:W-:Y:S01]  /*18030*/  VIADD R223, R231, 0x800 ;  /* 0x00000800e7df7836 */ /* 0x000fe20000000000 */
[----:B------:R-:W-:Y:S01]  /*18040*/  ISETP.NE.AND.EX P0, PT, R249, RZ, PT, P0 ;  /* 0x000000fff900720c */ /* 0x000fe20003f05300 */
[----:B------:R-:W-:Y:S01]  /*18050*/  VIADD R222, R231, 0x1000 ;  /* 0x00001000e7de7836 */ /* 0x000fe20000000000 */
[----:B--2---:R-:W-:Y:S01]  /*18060*/  FSEL R137, R137, -INF , !P2 ;  /* 0xff80000089897808 */ /* 0x004fe20005000000 */
[C---:B------:R-:W-:Y:S01]  /*18070*/  VIADD R221, R231.reuse, 0x1800 ;  /* 0x00001800e7dd7836 */ /* 0x040fe20000000000 */
[----:B------:R-:W-:Y:S01]  /*18080*/  FSEL R4, R0, -INF , !P6 ;  /* 0xff80000000047808 */ /* 0x000fe20007000000 */
[----:B------:R-:W-:Y:S01]  /*18090*/  VIADD R220, R231, 0x2000 ;  /* 0x00002000e7dc7836 */ /* 0x000fe20000000000 */
[----:B------:R-:W-:Y:S01]  /*180a0*/  FSEL R5, R5, -INF , !P3 ;  /* 0xff80000005057808 */ /* 0x000fe20005800000 */
[C---:B------:R-:W-:Y:S01]  /*180b0*/  VIADD R219, R231.reuse, 0x2800 ;  /* 0x00002800e7db7836 */ /* 0x040fe20000000000 */
[----:B------:R-:W-:Y:S01]  /*180c0*/  FSEL R132, R132, -INF , !P4 ;  /* 0xff80000084847808 */ /* 0x000fe20006000000 */
[----:B------:R-:W-:Y:S01]  /*180d0*/  VIADD R218, R231, 0x3000 ;  /* 0x00003000e7da7836 */ /* 0x000fe20000000000 */
[----:B---3--:R-:W-:Y:S01]  /*180e0*/  FSEL R65, R65, -INF , !P1 ;  /* 0xff80000041417808 */ /* 0x008fe20004800000 */
        /* <DEDUP_REMOVED lines=74> */
.L_x_2266:
[----:B------:R-:W2:Y:S02]  /*18590*/  LD.E R6, desc[UR6][R10.64+0x38] ;  /* 0x000038060a067980 */ /* 0x000ea4000c101900 */
[----:B--2---:R-:W-:-:S04]  /*185a0*/  LEA R6, -R6, RZ, 0x7 ;  /* 0x000000ff06067211 */ /* 0x004fc800078e39ff */
[----:B------:R-:W-:Y:S02]  /*185b0*/  SHF.R.S32.HI R2, RZ, 0x1f, R6 ;  /* 0x0000001fff027819 */ /* 0x000fe40000011406 */
.L_x_2267:
[----:B------:R-:W-:Y:S05]  /*185c0*/  BSYNC B0 ;  /* 0x0000000000007941 */ /* 0x000fea0003800000 */
.L_x_2265:
[C---:B------:R-:W-:Y:S02]  /*185d0*/  LOP3.LUT P6, RZ, R251.reuse, 0x1, RZ, 0xc0, !PT ;  /* 0x00000001fbff7812 */ /* 0x040fe400078cc0ff */
[----:B------:R-:W-:Y:S02]  /*185e0*/  LOP3.LUT P2, RZ, R251, 0x2, RZ, 0xc0, !PT ;  /* 0x00000002fbff7812 */ /* 0x000fe4000784c0ff */
        /* <DEDUP_REMOVED lines=127> */
.L_x_2264:
[----:B------:R-:W-:Y:S05]  /*18de0*/  BSYNC B1 ;  /* 0x0000000000017941 */ /* 0x000fea0003800000 */
.L_x_2263:
        /* <DEDUP_REMOVED lines=83> */
[----:B------:R-:W-:Y:S01]  /*19320*/  LDSM.16.MT88.4 R24, [R224+0xc800] ;  /* 0x00c80000e018783b */ /* 0x000fe20000004200 */
[----:B---3--:R-:W-:Y:S02]  /*19330*/  FMNMX.FTZ R2, R6, R2, !PT ;  /* 0x0000000206027209 */ /* 0x008fe40007810000 */
[----:B------:R-:W-:Y:S01]  /*19340*/  FSETP.NEU.FTZ.AND P1, PT, R0, -INF , PT ;  /* 0xff8000000000780b */ /* 0x000fe20003f3d000 */
        /* <DEDUP_REMOVED lines=22> */
[----:B------:R-:W1:Y:S01]  /*194b0*/  MUFU.EX2 R63, R63 ;  /* 0x0000003f003f7308 */ /* 0x000e620000000800 */
[----:B------:R-:W2:Y:S01]  /*194c0*/  LDSM.16.MT88.4 R76, [R225+0x10000] ;  /* 0x01000000e14c783b */ /* 0x000ea20000004200 */
[-CC-:B------:R-:W-:Y:S01]  /*194d0*/  FFMA.FTZ R46, R42, R67.reuse, -R66.reuse ;  /* 0x000000432a2e7223 */ /* 0x180fe20000010842 */
[-CC-:B------:R-:W-:Y:S01]  /*194e0*/  FFMA.FTZ R42, R45, R67.reuse, -R66.reuse ;  /* 0x000000432d2a7223 */ /* 0x180fe20000010842 */
[-CC-:B------:R-:W-:Y:S01]  /*194f0*/  FFMA.FTZ R45, R41, R67.reuse, -R133.reuse ;  /* 0x00000043292d7223 */ /* 0x180fe20000010885 */
[----:B------:R-:W3:Y:S01]  /*19500*/  LDSM.16.MT88.4 R32, [R224+0x10000] ;  /* 0x01000000e020783b */ /* 0x000ee20000004200 */
[-CC-:B------:R-:W-:Y:S01]  /*19510*/  FFMA.FTZ R47, R44, R67.reuse, -R133.reuse ;  /* 0x000000432c2f7223 */ /* 0x180fe20000010885 */
[-CC-:B------:R-:W-:Y:S01]  /*19520*/  FFMA.FTZ R41, R40, R67.reuse, -R133.reuse ;  /* 0x0000004328297223 */ /* 0x180fe20000010885 */
[----:B------:R-:W-:Y:S01]  /*19530*/  MUFU.EX2 R60, R60 ;  /* 0x0000003c003c7308 */ /* 0x000fe20000000800 */
[----:B------:R-:W3:Y:S01]  /*19540*/  LDSM.16.MT88.4 R4, [R228+0x10800] ;  /* 0x01080000e404783b */ /* 0x000ee20000004200 */
[-CC-:B------:R-:W-:Y:S01]  /*19550*/  FFMA.FTZ R43, R43, R67.reuse, -R66.reuse ;  /* 0x000000432b2b7223 */ /* 0x180fe20000010842 */
[-CC-:B------:R-:W-:Y:S01]  /*19560*/  FFMA.FTZ R44, R172, R67.reuse, -R133.reuse ;  /* 0x00000043ac2c7223 */ /* 0x180fe20000010885 */
[-CC-:B------:R-:W-:Y:S01]  /*19570*/  FFMA.FTZ R40, R171, R67.reuse, -R66.reuse ;  /* 0x00000043ab287223 */ /* 0x180fe20000010842 */
[-CC-:B------:R-:W-:Y:S01]  /*19580*/  FFMA.FTZ R9, R9, R67.reuse, -R66.reuse ;  /* 0x0000004309097223 */ /* 0x180fe20000010842 */
[-CC-:B------:R-:W-:Y:S01]  /*19590*/  FFMA.FTZ R8, R170, R67.reuse, -R66.reuse ;  /* 0x00000043aa087223 */ /* 0x180fe20000010842 */
[-CC-:B------:R-:W-:Y:S01]  /*195a0*/  FFMA.FTZ R3, R168, R67.reuse, -R66.reuse ;  /* 0x00000043a8037223 */ /* 0x180fe20000010842 */
[----:B------:R-:W4:Y:S01]  /*195b0*/  MUFU.EX2 R58, R58 ;  /* 0x0000003a003a7308 */ /* 0x000f220000000800 */
[----:B-1----:R-:W-:Y:S01]  /*195c0*/  F2FP.BF16.F32.PACK_AB R69, R63, R64 ;  /* 0x000000403f45723e */ /* 0x002fe200000010ff */
        /* <DEDUP_REMOVED lines=23> */
[-CC-:B------:R-:W-:Y:S01]  /*19740*/  FFMA.FTZ R164, R164, R67.reuse, -R133.reuse ;  /* 0x00000043a4a47223 */ /* 0x180fe20000010885 */
[-CC-:B------:R-:W-:Y:S01]  /*19750*/  FFMA.FTZ R163, R163, R67.reuse, -R66.reuse ;  /* 0x00000043a3a37223 */ /* 0x180fe20000010842 */
[----:B------:R-:W-:Y:S01]  /*19760*/  LDSM.16.MT88.4 R36, [R228+0x12000] ;  /* 0x01200000e424783b */ /* 0x000fe20000004200 */
[-CC-:B------:R-:W-:Y:S01]  /*19770*/  FFMA.FTZ R156, R156, R67.reuse, -R66.reuse ;  /* 0x000000439c9c7223 */ /* 0x180fe20000010842 */
[-CC-:B------:R-:W-:Y:S01]  /*19780*/  FFMA.FTZ R154, R154, R67.reuse, -R66.reuse ;  /* 0x000000439a9a7223 */ /* 0x180fe20000010842 */
[-CC-:B------:R-:W-:Y:S01]  /*19790*/  FFMA.FTZ R152, R152, R67.reuse, -R66.reuse ;  /* 0x0000004398987223 */ /* 0x180fe20000010842 */
[--C-:B------:R-:W-:Y:S01]  /*197a0*/  FFMA.FTZ R151, R151, R67, -R133.reuse ;  /* 0x0000004397977223 */ /* 0x100fe20000010885 */
[----:B------:R-:W5:Y:S01]  /*197b0*/  MUFU.EX2 R57, R57 ;  /* 0x0000003900397308 */ /* 0x000f620000000800 */
[----:B-1----:R-:W-:Y:S01]  /*197c0*/  F2FP.BF16.F32.PACK_AB R68, R62, R61 ;  /* 0x0000003d3e44723e */ /* 0x002fe200000010ff */
[-CC-:B------:R-:W-:Y:S01]  /*197d0*/  FFMA.FTZ R150, R150, R67.reuse, -R133.reuse ;  /* 0x0000004396967223 */ /* 0x180fe20000010885 */
[-CC-:B------:R-:W-:Y:S01]  /*197e0*/  FFMA.FTZ R149, R149, R67.reuse, -R133.reuse ;  /* 0x0000004395957223 */ /* 0x180fe20000010885 */
[-C--:B------:R-:W-:Y:S01]  /*197f0*/  FFMA.FTZ R148, R148, R67.reuse, -R133 ;  /* 0x0000004394947223 */ /* 0x080fe20000010885 */
[-C--:B------:R-:W-:Y:S01]  /*19800*/  FFMA.FTZ R146, R146, R67.reuse, -R66 ;  /* 0x0000004392927223 */ /* 0x080fe20000010842 */
[----:B------:R-:W-:Y:S01]  /*19810*/  FADD.FTZ R61, R61, R62 ;  /* 0x0000003e3d3d7221 */ /* 0x000fe20000010000 */
[----:B------:R-:W-:Y:S01]  /*19820*/  FADD.FTZ R63, R64, R63 ;  /* 0x0000003f403f7221 */ /* 0x000fe20000010000 */
[----:B------:R-:W1:Y:S01]  /*19830*/  MUFU.EX2 R54, R54 ;  /* 0x0000003600367308 */ /* 0x000e620000000800 */
[-C--:B------:R-:W-:Y:S01]  /*19840*/  FFMA.FTZ R135, R135, R67.reuse, -R133 ;  /* 0x0000004387877223 */ /* 0x080fe20000010885 */
[----:B----4-:R-:W-:Y:S01]  /*19850*/  FADD.FTZ R61, R59, R61 ;  /* 0x0000003d3b3d7221 */ /* 0x010fe20000010000 */
[----:B------:R-:W-:Y:S01]  /*19860*/  FADD.FTZ R63, R60, R63 ;  /* 0x0000003f3c3f7221 */ /* 0x000fe20000010000 */
[-CC-:B------:R-:W-:Y:S01]  /*19870*/  FFMA.FTZ R134, R134, R67.reuse, -R133.reuse ;  /* 0x0000004386867223 */ /* 0x180fe20000010885 */
[-C--:B------:R-:W-:Y:S01]  /*19880*/  FFMA.FTZ R132, R132, R67.reuse, -R133 ;  /* 0x0000004384847223 */ /* 0x080fe20000010885 */
[----:B------:R-:W-:Y:S01]  /*19890*/  FFMA.FTZ R252, R65, R67, -R66 ;  /* 0x0000004341fc7223 */ /* 0x000fe20000010842 */
[----:B------:R-:W-:Y:S01]  /*198a0*/  FADD.FTZ R63, R58, R63 ;  /* 0x0000003f3a3f7221 */ /* 0x000fe20000010000 */
[----:B------:R-:W4:Y:S01]  /*198b0*/  MUFU.EX2 R55, R55 ;  /* 0x0000003700377308 */ /* 0x000f220000000800 */
[C---:B-----5:R-:W-:Y:S01]  /*198c0*/  F2FP.BF16.F32.PACK_AB R70, R57.reuse, R59 ;  /* 0x0000003b3946723e */ /* 0x060fe200000010ff */
[----:B------:R-:W-:-:S06]  /*198d0*/  FADD.FTZ R57, R57, R61 ;  /* 0x0000003d39397221 */ /* 0x000fcc0000010000 */
[----:B------:R-:W-:Y:S01]  /*198e0*/  HMMA.16816.F32.BF16 R120, R68, R116, RZ ;  /* 0x000000744478723c */ /* 0x000fe200000418ff */
[----:B------:R-:W5:Y:S01]  /*198f0*/  MUFU.EX2 R51, R51 ;  /* 0x0000003300337308 */ /* 0x000f620000000800 */
[----:B-1----:R-:W-:-:S04]  /*19900*/  FADD.FTZ R63, R54, R63 ;  /* 0x0000003f363f7221 */ /* 0x002fc80000010000 */
[C---:B------:R-:W-:Y:S03]  /*19910*/  HMMA.16816.F32.BF16 R116, R68.reuse, R118, RZ ;  /* 0x000000764474723c */ /* 0x040fe600000418ff */
[----:B------:R-:W1:Y:S01]  /*19920*/  MUFU.EX2 R56, R56 ;  /* 0x0000003800387308 */ /* 0x000e620000000800 */
        /* <DEDUP_REMOVED lines=8> */
[----:B-1----:R-:W-:-:S04]  /*199b0*/  FADD.FTZ R57, R56, R57 ;  /* 0x0000003938397221 */ /* 0x002fc80000010000 */
[C---:B------:R-:W-:Y:S03]  /*199c0*/  HMMA.16816.F32.BF16 R108, R68.reuse, R110, RZ ;  /* 0x0000006e446c723c */ /* 0x040fe600000418ff */
[----:B------:R-:W1:Y:S01]  /*199d0*/  MUFU.EX2 R49, R49 ;  /* 0x0000003100317308 */ /* 0x000e620000000800 */
[C---:B----4-:R-:W-:Y:S01]  /*199e0*/  F2FP.BF16.F32.PACK_AB R16, R53.reuse, R56 ;  /* 0x000000383510723e */ /* 0x050fe200000010ff */
[----:B------:R-:W-:Y:S01]  /*199f0*/  FADD.FTZ R57, R53, R57 ;  /* 0x0000003935397221 */ /* 0x000fe20000010000 */
[C---:B------:R-:W-:Y:S05]  /*19a00*/  HMMA.16816.F32.BF16 R96, R68.reuse, R92, RZ ;  /* 0x0000005c4460723c */ /* 0x040fea00000418ff */
[----:B------:R-:W4:Y:S01]  /*19a10*/  MUFU.EX2 R48, R48 ;  /* 0x0000003000307308 */ /* 0x000f220000000800 */
[C---:B------:R-:W-:Y:S06]  /*19a20*/  HMMA.16816.F32.BF16 R88, R68.reuse, R84, RZ ;  /* 0x000000544458723c */ /* 0x040fec00000418ff */
[----:B------:R-:W-:Y:S01]  /*19a30*/  HMMA.16816.F32.BF16 R92, R68, R94, RZ ;  /* 0x0000005e445c723c */ /* 0x000fe200000418ff */
[----:B------:R-:W5:Y:S01]  /*19a40*/  MUFU.EX2 R46, R46 ;  /* 0x0000002e002e7308 */ /* 0x000f620000000800 */
[----:B-1----:R-:W-:Y:S01]  /*19a50*/  F2FP.BF16.F32.PACK_AB R18, R49, R52 ;  /* 0x000000343112723e */ /* 0x002fe200000010ff */
[----:B------:R-:W-:-:S03]  /*19a60*/  FADD.FTZ R52, R52, R57 ;  /* 0x0000003934347221 */ /* 0x000fc60000010000 */
[C---:B------:R-:W-:Y:S01]  /*19a70*/  HMMA.16816.F32.BF16 R84, R68.reuse, R86, RZ ;  /* 0x000000564454723c */ /* 0x040fe200000418ff */
[----:B------:R-:W-:Y:S02]  /*19a80*/  FADD.FTZ R52, R49, R52 ;  /* 0x0000003431347221 */ /* 0x000fe40000010000 */
[----:B------:R-:W1:Y:S01]  /*19a90*/  MUFU.EX2 R43, R43 ;  /* 0x0000002b002b7308 */ /* 0x000e620000000800 */
        /* <DEDUP_REMOVED lines=9> */
[----:B-1----:R-:W-:-:S03]  /*19b30*/  FADD.FTZ R55, R43, R55 ;  /* 0x000000372b377221 */ /* 0x002fc60000010000 */
[C---:B------:R-:W-:Y:S04]  /*19b40*/  HMMA.16816.F32.BF16 R128, R16.reuse, R28, R128 ;  /* 0x0000001c1080723c */ /* 0x040fe80000041880 */
[----:B------:R-:W1:Y:S02]  /*19b50*/  MUFU.EX2 R45, R45 ;  /* 0x0000002d002d7308 */ /* 0x000e640000000800 */
        /* <DEDUP_REMOVED lines=8> */
[C---:B-1----:R-:W-:Y:S02]  /*19be0*/  FADD.FTZ R52, R45.reuse, R52 ;  /* 0x000000342d347221 */ /* 0x042fe40000010000 */
[C---:B--2---:R-:W-:Y:S05]  /*19bf0*/  HMMA.16816.F32.BF16 R80, R68.reuse, R76, RZ ;  /* 0x0000004c4450723c */ /* 0x044fea00000418ff */
        /* <DEDUP_REMOVED lines=341> */
.L_x_2270:
[----:B------:R-:W2:Y:S02]  /*1b150*/  LD.E R4, desc[UR6][R10.64+0x40] ;  /* 0x000040060a047980 */ /* 0x000ea4000c101900 */
[----:B--2---:R-:W-:-:S04]  /*1b160*/  LEA R4, -R4, RZ, 0x7 ;  /* 0x000000ff04047211 */ /* 0x004fc800078e39ff */
[----:B------:R-:W-:Y:S02]  /*1b170*/  SHF.R.S32.HI R5, RZ, 0x1f, R4 ;  /* 0x0000001fff057819 */ /* 0x000fe40000011404 */
.L_x_2271:
[----:B------:R-:W-:Y:S05]  /*1b180*/  BSYNC B0 ;  /* 0x0000000000007941 */ /* 0x000fea0003800000 */
.L_x_2269:
        /* <DEDUP_REMOVED lines=130> */
[----:B-1----:R-:W5:Y:S01]  /*1b9b0*/  LD.E R3, desc[UR4][R194.64+0x18c] ;  /* 0x00018c04c2037980 */ /* 0x002f62000c101900 */
[----:B------:R-:W-:Y:S03]  /*1b9c0*/  BSSY B1, `(.L_x_2272) ;  /* 0x00002bb000017945 */ /* 0x000fe60003800000 */
[----:B------:R-:W-:Y:S04]  /*1b9d0*/  LDSM.16.M88.4 R164, [R234] ;  /* 0x00000000eaa4783b */ /* 0x000fe80000000200 */
[----:B--2---:R-:W1:Y:S04]  /*1b9e0*/  LDSM.16.M88.4 R16, [R233+0x4000] ;  /* 0x00400000e910783b */ /* 0x004e680000000200 */
[----:B---3--:R-:W4:Y:S04]  /*1b9f0*/  LDSM.16.M88.4 R28, [R233+0x4800] ;  /* 0x00480000e91c783b */ /* 0x008f280000000200 */
[----:B------:R-:W2:Y:S04]  /*1ba00*/  LDSM.16.M88.4 R152, [R233+0x5000] ;  /* 0x00500000e998783b */ /* 0x000ea80000000200 */
[----:B------:R-:W3:Y:S04]  /*1ba10*/  LDSM.16.M88.4 R144, [R233+0x5800] ;  /* 0x00580000e990783b */ /* 0x000ee80000000200 */
[----:B------:R-:W3:Y:S04]  /*1ba20*/  LDSM.16.M88.4 R136, [R233+0x6000] ;  /* 0x00600000e988783b */ /* 0x000ee80000000200 */
[----:B------:R-:W3:Y:S04]  /*1ba30*/  LDSM.16.M88.4 R64, [R233+0x6800] ;  /* 0x00680000e940783b */ /* 0x000ee80000000200 */
[----:B------:R-:W3:Y:S04]  /*1ba40*/  LDSM.16.M88.4 R56, [R233+0x7000] ;  /* 0x00700000e938783b */ /* 0x000ee80000000200 */
[----:B------:R-:W3:Y:S04]  /*1ba50*/  LDSM.16.M88.4 R12, [R233+0x7800] ;  /* 0x00780000e90c783b */ /* 0x000ee80000000200 */
[----:B------:R-:W-:Y:S04]  /*1ba60*/  LDSM.16.M88.4 R24, [R232] ;  /* 0x00000000e818783b */ /* 0x000fe80000000200 */
[----:B------:R-:W3:Y:S04]  /*1ba70*/  LDSM.16.M88.4 R8, [R231] ;  /* 0x00000000e708783b */ /* 0x000ee80000000200 */
[----:B------:R-:W3:Y:S01]  /*1ba80*/  LDSM.16.M88.4 R20, [R221] ;  /* 0x00000000dd14783b */ /* 0x000ee20000000200 */
[C---:B-1----:R-:W-:Y:S03]  /*1ba90*/  HMMA.16816.F32.BF16 R4, R164.reuse, R16, RZ ;  /* 0x00000010a404723c */ /* 0x042fe600000418ff */
[----:B------:R-:W1:Y:S03]  /*1baa0*/  LDSM.16.M88.4 R48, [R223] ;  /* 0x00000000df30783b */ /* 0x000e660000000200 */
[C---:B----4-:R-:W-:Y:S01]  /*1bab0*/  HMMA.16816.F32.BF16 R32, R164.reuse, R28, RZ ;  /* 0x0000001ca420723c */ /* 0x050fe200000418ff */
[----:B------:R-:W4:Y:S04]  /*1bac0*/  LDSM.16.M88.4 R40, [R222] ;  /* 0x00000000de28783b */ /* 0x000f280000000200 */
[----:B------:R-:W-:Y:S01]  /*1bad0*/  LDSM.16.M88.4 R176, [R230] ;  /* 0x00000000e6b0783b */ /* 0x000fe20000000200 */
[C---:B--2---:R-:W-:Y:S03]  /*1bae0*/  HMMA.16816.F32.BF16 R44, R164.reuse, R152, RZ ;  /* 0x00000098a42c723c */ /* 0x044fe600000418ff */
[----:B------:R-:W-:Y:S03]  /*1baf0*/  LDSM.16.M88.4 R180, [R220] ;  /* 0x00000000dcb4783b */ /* 0x000fe60000000200 */
[C---:B---3--:R-:W-:Y:S01]  /*1bb00*/  HMMA.16816.F32.BF16 R148, R164.reuse, R144, RZ ;  /* 0x00000090a494723c */ /* 0x048fe200000418ff */
[----:B------:R-:W-:Y:S04]  /*1bb10*/  LDSM.16.M88.4 R52, [R218] ;  /* 0x00000000da34783b */ /* 0x000fe80000000200 */
[----:B------:R-:W-:Y:S01]  /*1bb20*/  LDSM.16.M88.4 R172, [R219] ;  /* 0x00000000dbac783b */ /* 0x000fe20000000200 */
[C---:B------:R-:W-:Y:S03]  /*1bb30*/  HMMA.16816.F32.BF16 R140, R164.reuse, R136, RZ ;  /* 0x00000088a48c723c */ /* 0x040fe600000418ff */
[----:B------:R-:W-:Y:S03]  /*1bb40*/  LDSM.16.M88.4 R36, [R217] ;  /* 0x00000000d924783b */ /* 0x000fe60000000200 */
        /* <DEDUP_REMOVED lines=18> */
[----:B------:R-:W-:Y:S05]  /*1bc70*/  LDSM.16.M88.4 R8, [R227+0x4800] ;  /* 0x00480000e308783b */ /* 0x000fea0000000200 */
[C---:B------:R-:W-:Y:S06]  /*1bc80*/  HMMA.16816.F32.BF16 R148, R24.reuse, R20, R148 ;  /* 0x000000141894723c */ /* 0x040fec0000041894 */
[C---:B------:R-:W-:Y:S01]  /*1bc90*/  HMMA.16816.F32.BF16 R144, R24.reuse, R22, R144 ;  /* 0x000000161890723c */ /* 0x040fe20000041890 */
[----:B------:R-:W3:Y:S05]  /*1bca0*/  LDSM.16.M88.4 R20, [R216] ;  /* 0x00000000d814783b */ /* 0x000eea0000000200 */
[C---:B-1----:R-:W-:Y:S06]  /*1bcb0*/  HMMA.16816.F32.BF16 R32, R24.reuse, R48, R32 ;  /* 0x000000301820723c */ /* 0x042fec0000041820 */
[C---:B------:R-:W-:Y:S01]  /*1bcc0*/  HMMA.16816.F32.BF16 R28, R24.reuse, R50, R28 ;  /* 0x00000032181c723c */ /* 0x040fe2000004181c */
[----:B------:R-:W1:Y:S05]  /*1bcd0*/  LDSM.16.M88.4 R48, [R227+0x5800] ;  /* 0x00580000e330783b */ /* 0x000e6a0000000200 */
[C---:B----4-:R-:W-:Y:S06]  /*1bce0*/  HMMA.16816.F32.BF16 R44, R24.reuse, R40, R44 ;  /* 0x00000028182c723c */ /* 0x050fec000004182c */
[----:B------:R-:W-:Y:S01]  /*1bcf0*/  HMMA.16816.F32.BF16 R152, R24, R42, R152 ;  /* 0x0000002a1898723c */ /* 0x000fe20000041898 */
[----:B------:R-:W4:Y:S05]  /*1bd00*/  LDSM.16.M88.4 R40, [R227+0x6000] ;  /* 0x00600000e328783b */ /* 0x000f2a0000000200 */
[----:B--2---:R-:W-:Y:S06]  /*1bd10*/  HMMA.16816.F32.BF16 R4, R176, R12, R4 ;  /* 0x0000000cb004723c */ /* 0x004fec0000041804 */
[C---:B------:R-:W-:Y:S06]  /*1bd20*/  HMMA.16816.F32.BF16 R140, R24.reuse, R180, R140 ;  /* 0x000000b4188c723c */ /* 0x040fec000004188c */
[C---:B------:R-:W-:Y:S01]  /*1bd30*/  HMMA.16816.F32.BF16 R136, R24.reuse, R182, R136 ;  /* 0x000000b61888723c */ /* 0x040fe20000041888 */
[----:B------:R-:W-:Y:S05]  /*1bd40*/  LDSM.16.M88.4 R180, [R227+0x8000] ;  /* 0x00800000e3b4783b */ /* 0x000fea0000000200 */
[C---:B------:R-:W-:Y:S06]  /*1bd50*/  HMMA.16816.F32.BF16 R60, R24.reuse, R52, R60 ;  /* 0x00000034183c723c */ /* 0x040fec000004183c */
[----:B------:R-:W-:Y:S01]  /*1bd60*/  HMMA.16816.F32.BF16 R56, R24, R54, R56 ;  /* 0x000000361838723c */ /* 0x000fe20000041838 */
[----:B------:R-:W-:Y:S05]  /*1bd70*/  LDSM.16.M88.4 R52, [R234+0x2000] ;  /* 0x00200000ea34783b */ /* 0x000fea0000000200 */
[----:B------:R-:W-:Y:S01]  /*1bd80*/  HMMA.16816.F32.BF16 R16, R176, R14, R16 ;  /* 0x0000000eb010723c */ /* 0x000fe20000041810 */
[----:B------:R-:W2:Y:S05]  /*1bd90*/  LDSM.16.M88.4 R12, [R233+0x8000] ;  /* 0x00800000e90c783b */ /* 0x000eaa0000000200 */
[C---:B------:R-:W-:Y:S06]  /*1bda0*/  HMMA.16816.F32.BF16 R132, R24.reuse, R172, R132 ;  /* 0x000000ac1884723c */ /* 0x040fec0000041884 */
[C---:B------:R-:W-:Y:S01]  /*1bdb0*/  HMMA.16816.F32.BF16 R64, R24.reuse, R174, R64 ;  /* 0x000000ae1840723c */ /* 0x040fe20000041840 */
[----:B------:R-:W-:Y:S05]  /*1bdc0*/  LDSM.16.M88.4 R172, [R227+0x7800] ;  /* 0x00780000e3ac783b */ /* 0x000fea0000000200 */
[C---:B------:R-:W-:Y:S06]  /*1bdd0*/  HMMA.16816.F32.BF16 R168, R24.reuse, R36, R168 ;  /* 0x0000002418a8723c */ /* 0x040fec00000418a8 */
[----:B------:R-:W-:Y:S01]  /*1bde0*/  HMMA.16816.F32.BF16 R164, R24, R38, R164 ;  /* 0x0000002618a4723c */ /* 0x000fe200000418a4 */
[----:B------:R-:W2:Y:S04]  /*1bdf0*/  LDSM.16.M88.4 R24, [R227+0x7000] ;  /* 0x00700000e318783b */ /* 0x000ea80000000200 */
[----:B------:R-:W-:Y:S01]  /*1be00*/  LDSM.16.M88.4 R36, [R227+0x6800] ;  /* 0x00680000e324783b */ /* 0x000fe20000000200 */
[----:B---3--:R-:W-:Y:S06]  /*1be10*/  HMMA.16816.F32.BF16 R4, R160, R20, R4 ;  /* 0x00000014a004723c */ /* 0x008fec0000041804 */
[C---:B-1----:R-:W-:Y:S06]  /*1be20*/  HMMA.16816.F32.BF16 R148, R176.reuse, R48, R148 ;  /* 0x00000030b094723c */ /* 0x042fec0000041894 */
[C---:B------:R-:W-:Y:S01]  /*1be30*/  HMMA.16816.F32.BF16 R144, R176.reuse, R50, R144 ;  /* 0x00000032b090723c */ /* 0x040fe20000041890 */
[----:B------:R-:W-:Y:S05]  /*1be40*/  LDSM.16.M88.4 R48, [R215] ;  /* 0x00000000d730783b */ /* 0x000fea0000000200 */
[C---:B----4-:R-:W-:Y:S06]  /*1be50*/  HMMA.16816.F32.BF16 R140, R176.reuse, R40, R140 ;  /* 0x00000028b08c723c */ /* 0x050fec000004188c */
[----:B------:R-:W-:Y:S01]  /*1be60*/  HMMA.16816.F32.BF16 R136, R176, R42, R136 ;  /* 0x0000002ab088723c */ /* 0x000fe20000041888 */
[----:B------:R-:W1:Y:S05]  /*1be70*/  LDSM.16.M88.4 R40, [R232+0x2000] ;  /* 0x00200000e828783b */ /* 0x000e6a0000000200 */
[----:B------:R-:W-:Y:S01]  /*1be80*/  HMMA.16816.F32.BF16 R16, R160, R22, R16 ;  /* 0x00000016a010723c */ /* 0x000fe20000041810 */
[----:B------:R-:W-:Y:S05]  /*1be90*/  LDSM.16.M88.4 R20, [R233+0x8800] ;  /* 0x00880000e914783b */ /* 0x000fea0000000200 */
[C---:B------:R-:W-:Y:S06]  /*1bea0*/  HMMA.16816.F32.BF16 R32, R176.reuse, R8, R32 ;  /* 0x00000008b020723c */ /* 0x040fec0000041820 */
[----:B------:R-:W-:Y:S01]  /*1beb0*/  HMMA.16816.F32.BF16 R28, R176, R10, R28 ;  /* 0x0000000ab01c723c */ /* 0x000fe2000004181c */
[----:B------:R-:W3:Y:S05]  /*1bec0*/  LDSM.16.M88.4 R8, [R216+0x800] ;  /* 0x00080000d808783b */ /* 0x000eea0000000200 */
[----:B--2---:R-:W-:Y:S06]  /*1bed0*/  HMMA.16816.F32.BF16 R4, R52, R12, R4 ;  /* 0x0000000c3404723c */ /* 0x004fec0000041804 */
[C---:B------:R-:W-:Y:S06]  /*1bee0*/  HMMA.16816.F32.BF16 R60, R176.reuse, R24, R60 ;  /* 0x00000018b03c723c */ /* 0x040fec000004183c */
[----:B------:R-:W-:Y:S01]  /*1bef0*/  HMMA.16816.F32.BF16 R56, R176, R26, R56 ;  /* 0x0000001ab038723c */ /* 0x000fe20000041838 */
[----:B------:R-:W2:Y:S05]  /*1bf00*/  LDSM.16.M88.4 R24, [R230+0x2000] ;  /* 0x00200000e618783b */ /* 0x000eaa0000000200 */
[----:B------:R-:W-:Y:S01]  /*1bf10*/  HMMA.16816.F32.BF16 R16, R52, R14, R16 ;  /* 0x0000000e3410723c */ /* 0x000fe20000041810 */
[----:B------:R-:W-:Y:S05]  /*1bf20*/  LDSM.16.M88.4 R12, [R229+0x2000] ;  /* 0x00200000e50c783b */ /* 0x000fea0000000200 */
[----:B-1----:R-:W-:Y:S06]  /*1bf30*/  HMMA.16816.F32.BF16 R4, R40, R48, R4 ;  /* 0x000000302804723c */ /* 0x002fec0000041804 */
[----:B------:R-:W-:Y:S06]  /*1bf40*/  HMMA.16816.F32.BF16 R44, R176, R156, R44 ;  /* 0x0000009cb02c723c */ /* 0x000fec000004182c */
[C---:B---3--:R-:W-:Y:S06]  /*1bf50*/  HMMA.16816.F32.BF16 R32, R160.reuse, R8, R32 ;  /* 0x00000008a020723c */ /* 0x048fec0000041820 */
[----:B------:R-:W-:Y:S01]  /*1bf60*/  HMMA.16816.F32.BF16 R28, R160, R10, R28 ;  /* 0x0000000aa01c723c */ /* 0x000fe2000004181c */
[----:B------:R-:W1:Y:S05]  /*1bf70*/  LDSM.16.M88.4 R8, [R216+0x4000] ;  /* 0x00400000d808783b */ /* 0x000e6a0000000200 */
[----:B------:R-:W-:Y:S01]  /*1bf80*/  HMMA.16816.F32.BF16 R16, R40, R50, R16 ;  /* 0x000000322810723c */ /* 0x000fe20000041810 */
[----:B------:R-:W3:Y:S05]  /*1bf90*/  LDSM.16.M88.4 R48, [R233+0x9000] ;  /* 0x00900000e930783b */ /* 0x000eea0000000200 */
[C---:B------:R-:W-:Y:S06]  /*1bfa0*/  HMMA.16816.F32.BF16 R132, R176.reuse, R36, R132 ;  /* 0x00000024b084723c */ /* 0x040fec0000041884 */
[C---:B------:R-:W-:Y:S01]  /*1bfb0*/  HMMA.16816.F32.BF16 R64, R176.reuse, R38, R64 ;  /* 0x00000026b040723c */ /* 0x040fe20000041840 */
[----:B------:R-:W4:Y:S05]  /*1bfc0*/  LDSM.16.M88.4 R36, [R214] ;  /* 0x00000000d624783b */ /* 0x000f2a0000000200 */
[----:B------:R-:W-:Y:S01]  /*1bfd0*/  HMMA.16816.F32.BF16 R152, R176, R158, R152 ;  /* 0x0000009eb098723c */ /* 0x000fe20000041898 */
[----:B------:R-:W5:Y:S05]  /*1bfe0*/  LDSM.16.M88.4 R156, [R216+0x1800] ;  /* 0x00180000d89c783b */ /* 0x000f6a0000000200 */
[----:B--2---:R-:W-:Y:S06]  /*1bff0*/  HMMA.16816.F32.BF16 R4, R24, R180, R4 ;  /* 0x000000b41804723c */ /* 0x004fec0000041804 */
[----:B------:R-:W-:Y:S06]  /*1c000*/  HMMA.16816.F32.BF16 R44, R160, R184, R44 ;  /* 0x000000b8a02c723c */ /* 0x000fec000004182c */
[----:B------:R-:W-:Y:S06]  /*1c010*/  HMMA.16816.F32.BF16 R28, R52, R22, R28 ;  /* 0x00000016341c723c */ /* 0x000fec000004181c */
[----:B------:R-:W-:Y:S01]  /*1c020*/  HMMA.16816.F32.BF16 R16, R24, R182, R16 ;  /* 0x000000b61810723c */ /* 0x000fe20000041810 */
[----:B------:R-:W-:Y:S05]  /*1c030*/  LDSM.16.M88.4 R180, [R216+0x2000] ;  /* 0x00200000d8b4783b */ /* 0x000fea0000000200 */
[----:B------:R-:W-:Y:S01]  /*1c040*/  HMMA.16816.F32.BF16 R188, R176, R172, R168 ;  /* 0x000000acb0bc723c */ /* 0x000fe200000418a8 */
[----:B------:R-:W2:Y:S05]  /*1c050*/  LDSM.16.M88.4 R168, [R213] ;  /* 0x00000000d5a8783b */ /* 0x000eaa0000000200 */
[----:B------:R-:W-:Y:S01]  /*1c060*/  HMMA.16816.F32.BF16 R32, R52, R20, R32 ;  /* 0x000000143420723c */ /* 0x000fe20000041820 */
[----:B------:R-:W2:Y:S05]  /*1c070*/  LDSM.16.M88.4 R20, [R227+0x8800] ;  /* 0x00880000e314783b */ /* 0x000eaa0000000200 */
[----:B-1----:R-:W-:Y:S06]  /*1c080*/  HMMA.16816.F32.BF16 R4, R12, R8, R4 ;  /* 0x000000080c04723c */ /* 0x002fec0000041804 */
[----:B---3--:R-:W-:Y:S06]  /*1c090*/  HMMA.16816.F32.BF16 R44, R52, R48, R44 ;  /* 0x00000030342c723c */ /* 0x008fec000004182c */
[----:B----4-:R-:W-:Y:S06]  /*1c0a0*/  HMMA.16816.F32.BF16 R28, R40, R38, R28 ;  /* 0x00000026281c723c */ /* 0x010fec000004181c */
[----:B------:R-:W-:Y:S01]  /*1c0b0*/  HMMA.16816.F32.BF16 R16, R12, R10, R16 ;  /* 0x0000000a0c10723c */ /* 0x000fe20000041810 */
[----:B------:R-:W-:Y:S05]  /*1c0c0*/  LDSM.16.M88.4 R8, [R233+0x9800] ;  /* 0x00980000e908783b */ /* 0x000fea0000000200 */
[----:B------:R-:W-:Y:S01]  /*1c0d0*/  HMMA.16816.F32.BF16 R32, R40, R36, R32 ;  /* 0x000000242820723c */ /* 0x000fe20000041820 */
[----:B------:R-:W-:Y:S01]  /*1c0e0*/  LDSM.16.M88.4 R36, [R227+0x9000] ;  /* 0x00900000e324783b */ /* 0x000fe20000000200 */
[-C--:B-----5:R-:W-:Y:S01]  /*1c0f0*/  FMUL.FTZ R4, R4, R3.reuse ;  /* 0x0000000304047220 */ /* 0x0a0fe20000410000 */
[-C--:B------:R-:W-:Y:S01]  /*1c100*/  FMUL.FTZ R5, R5, R3.reuse ;  /* 0x0000000305057220 */ /* 0x080fe20000410000 */
[-C--:B------:R-:W-:Y:S01]  /*1c110*/  FMUL.FTZ R6, R6, R3.reuse ;  /* 0x0000000306067220 */ /* 0x080fe20000410000 */
[-C--:B------:R-:W-:Y:S01]  /*1c120*/  FMUL.FTZ R7, R7, R3.reuse ;  /* 0x0000000307077220 */ /* 0x080fe20000410000 */
[C---:B------:R-:W-:Y:S01]  /*1c130*/  HMMA.16816.F32.BF16 R148, R160.reuse, R156, R148 ;  /* 0x0000009ca094723c */ /* 0x040fe20000041894 */
[----:B------:R-:W-:Y:S05]  /*1c140*/  MUFU.TANH R172, R5 ;  /* 0x0000000500ac7308 */ /* 0x000fea0000002400 */
[C---:B------:R-:W-:Y:S01]  /*1c150*/  HMMA.16816.F32.BF16 R156, R160.reuse, R158, R144 ;  /* 0x0000009ea09c723c */ /* 0x040fe20000041890 */
[----:B------:R-:W1:Y:S05]  /*1c160*/  LDSM.16.M88.4 R144, [R216+0x4800] ;  /* 0x00480000d890783b */ /* 0x000e6a0000000200 */
[----:B------:R-:W-:Y:S01]  /*1c170*/  HMMA.16816.F32.BF16 R152, R160, R186, R152 ;  /* 0x000000baa098723c */ /* 0x000fe20000041898 */
[-C--:B------:R-:W-:Y:S01]  /*1c180*/  FMUL.FTZ R16, R16, R3.reuse ;  /* 0x0000000310107220 */ /* 0x080fe20000410000 */
[-C--:B------:R-:W-:Y:S01]  /*1c190*/  FMUL.FTZ R17, R17, R3.reuse ;  /* 0x0000000311117220 */ /* 0x080fe20000410000 */
[-C--:B------:R-:W-:Y:S01]  /*1c1a0*/  FMUL.FTZ R18, R18, R3.reuse ;  /* 0x0000000312127220 */ /* 0x080fe20000410000 */
[-C--:B------:R-:W-:Y:S01]  /*1c1b0*/  FMUL.FTZ R19, R19, R3.reuse ;  /* 0x0000000313137220 */ /* 0x080fe20000410000 */
[----:B------:R-:W-:Y:S01]  /*1c1c0*/  MUFU.TANH R173, R16 ;  /* 0x0000001000ad7308 */ /* 0x000fe20000002400 */
[----:B------:R-:W-:Y:S06]  /*1c1d0*/  HMMA.16816.F32.BF16 R164, R176, R174, R164 ;  /* 0x000000aeb0a4723c */ /* 0x000fec00000418a4 */
[----:B--2---:R-:W-:Y:S01]  /*1c1e0*/  HMMA.16816.F32.BF16 R44, R40, R168, R44 ;  /* 0x000000a8282c723c */ /* 0x004fe2000004182c */
[----:B------:R-:W-:Y:S05]  /*1c1f0*/  MUFU.TANH R175, R4 ;  /* 0x0000000400af7308 */ /* 0x000fea0000002400 */
[C---:B------:R-:W-:Y:S03]  /*1c200*/  HMMA.16816.F32.BF16 R28, R24.reuse, R22, R28 ;  /* 0x00000016181c723c */ /* 0x040fe6000004181c */
[----:B------:R-:W-:Y:S03]  /*1c210*/  MUFU.TANH R177, R6 ;  /* 0x0000000600b17308 */ /* 0x000fe60000002400 */
[----:B------:R-:W-:Y:S01]  /*1c220*/  HMMA.16816.F32.BF16 R32, R24, R20, R32 ;  /* 0x000000141820723c */ /* 0x000fe20000041820 */
[----:B------:R-:W2:Y:S04]  /*1c230*/  LDSM.16.M88.4 R20, [R212] ;  /* 0x00000000d414783b */ /* 0x000ea80000000200 */
[----:B------:R3:W4:Y:S01]  /*1c240*/  MUFU.TANH R168, R7 ;  /* 0x0000000700a87308 */ /* 0x0007220000002400 */
[----:B------:R-:W-:Y:S01]  /*1c250*/  HMMA.16816.F32.BF16 R152, R52, R50, R152 ;  /* 0x000000323498723c */ /* 0x000fe20000041898 */
[----:B------:R-:W5:Y:S05]  /*1c260*/  LDSM.16.M88.4 R48, [R216+0x5000] ;  /* 0x00500000d830783b */ /* 0x000f6a0000000200 */
[----:B------:R-:W-:Y:S01]  /*1c270*/  HMMA.16816.F32.BF16 R136, R160, R182, R136 ;  /* 0x000000b6a088723c */ /* 0x000fe20000041888 */
[----:B------:R-:W-:Y:S05]  /*1c280*/  MUFU.TANH R169, R17 ;  /* 0x0000001100a97308 */ /* 0x000fea0000002400 */
[----:B-1----:R-:W-:Y:S03]  /*1c290*/  HMMA.16816.F32.BF16 R28, R12, R146, R28 ;  /* 0x000000920c1c723c */ /* 0x002fe6000004181c */
[----:B------:R-:W1:Y:S01]  /*1c2a0*/  MUFU.TANH R174, R18 ;  /* 0x0000001200ae7308 */ /* 0x000e620000002400 */
[----:B---3--:R-:W3:Y:S02]  /*1c2b0*/  LDSM.16.M88.4 R4, [R216+0x2800] ;  /* 0x00280000d804783b */ /* 0x008ee40000000200 */
[----:B------:R-:W-:Y:S05]  /*1c2c0*/  HMMA.16816.F32.BF16 R148, R52, R8, R148 ;  /* 0x000000083494723c */ /* 0x000fea0000041894 */
[----:B------:R4:W-:Y:S01]  /*1c2d0*/  MUFU.TANH R176, R19 ;  /* 0x0000001300b07308 */ /* 0x0009e20000002400 */
[----:B------:R-:W-:Y:S06]  /*1c2e0*/  HMMA.16816.F32.BF16 R44, R24, R36, R44 ;  /* 0x00000024182c723c */ /* 0x000fec000004182c */
[----:B------:R-:W-:Y:S06]  /*1c2f0*/  HMMA.16816.F32.BF16 R140, R160, R180, R140 ;  /* 0x000000b4a08c723c */ /* 0x000fec000004188c */
[----:B------:R-:W-:Y:S01]  /*1c300*/  HMMA.16816.F32.BF16 R156, R52, R10, R156 ;  /* 0x0000000a349c723c */ /* 0x000fe2000004189c */
[----:B------:R-:W-:Y:S01]  /*1c310*/  LDSM.16.M88.4 R8, [R211] ;  /* 0x00000000d308783b */ /* 0x000fe20000000200 */
[-C--:B------:R-:W-:Y:S01]  /*1c320*/  FMUL.FTZ R28, R28, R3.reuse ;  /* 0x000000031c1c7220 */ /* 0x080fe20000410000 */
[-C--:B------:R-:W-:Y:S01]  /*1c330*/  FMUL.FTZ R29, R29, R3.reuse ;  /* 0x000000031d1d7220 */ /* 0x080fe20000410000 */
[-C--:B------:R-:W-:Y:S01]  /*1c340*/  FMUL.FTZ R30, R30, R3.reuse ;  /* 0x000000031e1e7220 */ /* 0x080fe20000410000 */
[----:B----4-:R-:W4:Y:S01]  /*1c350*/  LDSM.16.M88.4 R16, [R233+0xa000] ;  /* 0x00a00000e910783b */ /* 0x010f220000000200 */
[----:B------:R-:W-:Y:S01]  /*1c360*/  HMMA.16816.F32.BF16 R32, R12, R144, R32 ;  /* 0x000000900c20723c */ /* 0x000fe20000041820 */
[-C--:B------:R-:W-:Y:S01]  /*1c370*/  FMUL.FTZ R31, R31, R3.reuse ;  /* 0x000000031f1f7220 */ /* 0x080fe20000410000 */
[----:B------:R-:W-:Y:S04]  /*1c380*/  MUFU.TANH R180, R30 ;  /* 0x0000001e00b47308 */ /* 0x000fe80000002400 */
[----:B--2---:R-:W-:Y:S04]  /*1c390*/  HMMA.16816.F32.BF16 R148, R40, R20, R148 ;  /* 0x000000142894723c */ /* 0x004fe80000041894 */
[----:B------:R-:W-:Y:S02]  /*1c3a0*/  MUFU.TANH R181, R31 ;  /* 0x0000001f00b57308 */ /* 0x000fe40000002400 */
[----:B-----5:R-:W-:Y:S06]  /*1c3b0*/  HMMA.16816.F32.BF16 R44, R12, R48, R44 ;  /* 0x000000300c2c723c */ /* 0x020fec000004182c */
[C---:B---3--:R-:W-:Y:S01]  /*1c3c0*/  HMMA.16816.F32.BF16 R144, R160.reuse, R4, R132 ;  /* 0x00000004a090723c */ /* 0x048fe20000041884 */
[----:B------:R-:W2:Y:S01]  /*1c3d0*/  LDSM.16.M88.4 R132, [R227+0x9800] ;  /* 0x00980000e384783b */ /* 0x000ea20000000200 */
[----:B------:R-:W-:Y:S04]  /*1c3e0*/  MUFU.TANH R48, R28 ;  /* 0x0000001c00307308 */ /* 0x000fe80000002400 */
[----:B------:R-:W-:Y:S01]  /*1c3f0*/  HMMA.16816.F32.BF16 R64, R160, R6, R64 ;  /* 0x00000006a040723c */ /* 0x000fe20000041840 */
[----:B------:R-:W3:Y:S01]  /*1c400*/  LDSM.16.M88.4 R4, [R233+0xa800] ;  /* 0x00a80000e904783b */ /* 0x000ee20000000200 */
[-C--:B------:R-:W-:Y:S01]  /*1c410*/  FMUL.FTZ R32, R32, R3.reuse ;  /* 0x0000000320207220 */ /* 0x080fe20000410000 */
[-C--:B------:R-:W-:Y:S01]  /*1c420*/  FMUL.FTZ R33, R33, R3.reuse ;  /* 0x0000000321217220 */ /* 0x080fe20000410000 */
[----:B------:R5:W-:Y:S01]  /*1c430*/  MUFU.TANH R49, R29 ;  /* 0x0000001d00317308 */ /* 0x000be20000002400 */
[-C--:B------:R-:W-:Y:S01]  /*1c440*/  FMUL.FTZ R34, R34, R3.reuse ;  /* 0x0000000322227220 */ /* 0x080fe20000410000 */
[-C--:B------:R-:W-:Y:S01]  /*1c450*/  FMUL.FTZ R35, R35, R3.reuse ;  /* 0x0000000323237220 */ /* 0x080fe20000410000 */
[C---:B------:R-:W-:Y:S05]  /*1c460*/  HMMA.16816.F32.BF16 R152, R40.reuse, R170, R152 ;  /* 0x000000aa2898723c */ /* 0x040fea0000041898 */
[----:B------:R-:W1:Y:S01]  /*1c470*/  MUFU.TANH R178, R32 ;  /* 0x0000002000b27308 */ /* 0x000e620000002400 */
[----:B------:R-:W-:Y:S01]  /*1c480*/  HMMA.16816.F32.BF16 R156, R40, R22, R156 ;  /* 0x00000016289c723c */ /* 0x000fe2000004189c */
[----:B------:R-:W-:Y:S01]  /*1c490*/  LDSM.16.M88.4 R20, [R216+0x3000] ;  /* 0x00300000d814783b */ /* 0x000fe20000000200 */
[-C--:B------:R-:W-:Y:S01]  /*1c4a0*/  FMUL.FTZ R44, R44, R3.reuse ;  /* 0x000000032c2c7220 */ /* 0x080fe20000410000 */
[-C--:B------:R-:W-:Y:S01]  /*1c4b0*/  FMUL.FTZ R45, R45, R3.reuse ;  /* 0x000000032d2d7220 */ /* 0x080fe20000410000 */
[-C--:B------:R-:W-:Y:S01]  /*1c4c0*/  FMUL.FTZ R46, R46, R3.reuse ;  /* 0x000000032e2e7220 */ /* 0x080fe20000410000 */
[-C--:B------:R-:W-:Y:S01]  /*1c4d0*/  FMUL.FTZ R47, R47, R3.reuse ;  /* 0x000000032f2f7220 */ /* 0x080fe20000410000 */
[C---:B----4-:R-:W-:Y:S01]  /*1c4e0*/  HMMA.16816.F32.BF16 R136, R52.reuse, R18, R136 ;  /* 0x000000123488723c */ /* 0x050fe20000041888 */
[----:B------:R-:W-:Y:S01]  /*1c4f0*/  MUFU.TANH R170, R33 ;  /* 0x0000002100aa7308 */ /* 0x000fe20000002400 */
[----:B-----5:R-:W4:Y:S04]  /*1c500*/  LDSM.16.M88.4 R28, [R227+0xa000] ;  /* 0x00a00000e31c783b */ /* 0x020f280000000200 */
[----:B------:R-:W-:Y:S01]  /*1c510*/  HMMA.16816.F32.BF16 R140, R52, R16, R140 ;  /* 0x00000010348c723c */ /* 0x000fe2000004188c */
[----:B------:R-:W-:Y:S02]  /*1c520*/  LDSM.16.M88.4 R16, [R210] ;  /* 0x00000000d210783b */ /* 0x000fe40000000200 */
[----:B------:R-:W5:Y:S03]  /*1c530*/  MUFU.TANH R179, R34 ;  /* 0x0000002200b37308 */ /* 0x000f660000002400 */
[C---:B------:R-:W-:Y:S01]  /*1c540*/  HMMA.16816.F32.BF16 R152, R24.reuse, R38, R152 ;  /* 0x000000261898723c */ /* 0x040fe20000041898 */
[----:B------:R-:W-:Y:S04]  /*1c550*/  LDSM.16.M88.4 R36, [R216+0x3800] ;  /* 0x00380000d824783b */ /* 0x000fe80000000200 */
[----:B------:R1:W5:Y:S01]  /*1c560*/  MUFU.TANH R171, R35 ;  /* 0x0000002300ab7308 */ /* 0x0003620000002400 */
[----:B--2---:R-:W-:Y:S06]  /*1c570*/  HMMA.16816.F32.BF16 R148, R24, R132, R148 ;  /* 0x000000841894723c */ /* 0x004fec0000041894 */
[C---:B------:R-:W-:Y:S01]  /*1c580*/  HMMA.16816.F32.BF16 R136, R40.reuse, R10, R136 ;  /* 0x0000000a2888723c */ /* 0x040fe20000041888 */
[----:B------:R-:W2:Y:S05]  /*1c590*/  MUFU.TANH R44, R44 ;  /* 0x0000002c002c7308 */ /* 0x000eaa0000002400 */
[----:B------:R-:W-:Y:S01]  /*1c5a0*/  HMMA.16816.F32.BF16 R140, R40, R8, R140 ;  /* 0x00000008288c723c */ /* 0x000fe2000004188c */
[----:B------:R-:W-:Y:S02]  /*1c5b0*/  LDSM.16.M88.4 R8, [R216+0x6000] ;  /* 0x00600000d808783b */ /* 0x000fe40000000200 */
[----:B------:R-:W-:Y:S02]  /*1c5c0*/  MUFU.TANH R45, R45 ;  /* 0x0000002d002d7308 */ /* 0x000fe40000002400 */
[----:B-1----:R-:W1:Y:S01]  /*1c5d0*/  LDSM.16.M88.4 R32, [R216+0x5800] ;  /* 0x00580000d820783b */ /* 0x002e620000000200 */
[C---:B---3--:R-:W-:Y:S05]  /*1c5e0*/  HMMA.16816.F32.BF16 R144, R52.reuse, R4, R144 ;  /* 0x000000043490723c */ /* 0x048fea0000041890 */
[----:B------:R-:W3:Y:S01]  /*1c5f0*/  MUFU.TANH R46, R46 ;  /* 0x0000002e002e7308 */ /* 0x000ee20000002400 */
[----:B------:R-:W-:Y:S01]  /*1c600*/  HMMA.16816.F32.BF16 R64, R52, R6, R64 ;  /* 0x000000063440723c */ /* 0x000fe20000041840 */
[----:B------:R-:W5:Y:S05]  /*1c610*/  LDSM.16.M88.4 R4, [R233+0xb000] ;  /* 0x00b00000e904783b */ /* 0x000f6a0000000200 */
[C---:B----4-:R-:W-:Y:S01]  /*1c620*/  HMMA.16816.F32.BF16 R136, R24.reuse, R30, R136 ;  /* 0x0000001e1888723c */ /* 0x050fe20000041888 */
[----:B------:R-:W-:Y:S05]  /*1c630*/  MUFU.TANH R47, R47 ;  /* 0x0000002f002f7308 */ /* 0x000fea0000002400 */
[----:B------:R-:W-:Y:S01]  /*1c640*/  HMMA.16816.F32.BF16 R140, R24, R28, R140 ;  /* 0x0000001c188c723c */ /* 0x000fe2000004188c */
[----:B------:R-:W-:Y:S05]  /*1c650*/  LDSM.16.M88.4 R28, [R209] ;  /* 0x00000000d11c783b */ /* 0x000fea0000000200 */
[C---:B------:R-:W-:Y:S06]  /*1c660*/  HMMA.16816.F32.BF16 R60, R160.reuse, R20, R60 ;  /* 0x00000014a03c723c */ /* 0x040fec000004183c */
[----:B------:R-:W-:Y:S01]  /*1c670*/  HMMA.16816.F32.BF16 R56, R160, R22, R56 ;  /* 0x00000016a038723c */ /* 0x000fe20000041838 */
[----:B------:R-:W4:Y:S05]  /*1c680*/  LDSM.16.M88.4 R20, [R227+0xa800] ;  /* 0x00a80000e314783b */ /* 0x000f2a0000000200 */
[C---:B------:R-:W-:Y:S06]  /*1c690*/  HMMA.16816.F32.BF16 R152, R12.reuse, R50, R152 ;  /* 0x000000320c98723c */ /* 0x040fec0000041898 */
[C---:B-1----:R-:W-:Y:S01]  /*1c6a0*/  HMMA.16816.F32.BF16 R148, R12.reuse, R32, R148 ;  /* 0x000000200c94723c */ /* 0x042fe20000041894 */
[----:B------:R-:W1:Y:S05]  /*1c6b0*/  S2R R32, SR_TID.X ;  /* 0x0000000000207919 */ /* 0x000e6a0000002100 */
[C---:B------:R-:W-:Y:S06]  /*1c6c0*/  HMMA.16816.F32.BF16 R136, R12.reuse, R10, R136 ;  /* 0x0000000a0c88723c */ /* 0x040fec0000041888 */
[----:B------:R-:W-:Y:S01]  /*1c6d0*/  HMMA.16816.F32.BF16 R140, R12, R8, R140 ;  /* 0x000000080c8c723c */ /* 0x000fe2000004188c */
[----:B------:R-:W2:Y:S05]  /*1c6e0*/  LDSM.16.M88.4 R8, [R233+0xb800] ;  /* 0x00b80000e908783b */ /* 0x000eaa0000000200 */
[----:B------:R-:W-:Y:S01]  /*1c6f0*/  HMMA.16816.F32.BF16 R144, R40, R16, R144 ;  /* 0x000000102890723c */ /* 0x000fe20000041890 */
[-C--:B------:R-:W-:Y:S01]  /*1c700*/  FMUL.FTZ R50, R153, R3.reuse ;  /* 0x0000000399327220 */ /* 0x080fe20000410000 */
[-C--:B------:R-:W-:Y:S01]  /*1c710*/  FMUL.FTZ R51, R154, R3.reuse ;  /* 0x000000039a337220 */ /* 0x080fe20000410000 */
[-C--:B------:R-:W-:Y:S01]  /*1c720*/  FMUL.FTZ R33, R152, R3.reuse ;  /* 0x0000000398217220 */ /* 0x080fe20000410000 */
[----:B------:R-:W-:-:S02]  /*1c730*/  FMUL.FTZ R132, R155, R3 ;  /* 0x000000039b847220 */ /* 0x000fc40000410000 */
[----:B------:R-:W-:Y:S01]  /*1c740*/  HMMA.16816.F32.BF16 R64, R40, R18, R64 ;  /* 0x000000122840723c */ /* 0x000fe20000041840 */
[----:B------:R-:W3:Y:S01]  /*1c750*/  LDSM.16.M88.4 R16, [R216+0x6800] ;  /* 0x00680000d810783b */ /* 0x000ee20000000200 */
[----:B------:R-:W-:Y:S01]  /*1c760*/  MUFU.TANH R50, R50 ;  /* 0x0000003200327308 */ /* 0x000fe20000002400 */
[-C--:B------:R-:W-:Y:S01]  /*1c770*/  FMUL.FTZ R150, R150, R3.reuse ;  /* 0x0000000396967220 */ /* 0x080fe20000410000 */
[-C--:B------:R-:W-:Y:S01]  /*1c780*/  FMUL.FTZ R133, R148, R3.reuse ;  /* 0x0000000394857220 */ /* 0x080fe20000410000 */
[-C--:B------:R-:W-:Y:S01]  /*1c790*/  FMUL.FTZ R151, R151, R3.reuse ;  /* 0x0000000397977220 */ /* 0x080fe20000410000 */
[----:B-----5:R-:W-:Y:S01]  /*1c7a0*/  HMMA.16816.F32.BF16 R60, R52, R4, R60 ;  /* 0x00000004343c723c */ /* 0x020fe2000004183c */
[-C--:B------:R-:W-:Y:S01]  /*1c7b0*/  FMUL.FTZ R153, R136, R3.reuse ;  /* 0x0000000388997220 */ /* 0x080fe20000410000 */
[-C--:B------:R-:W-:Y:S01]  /*1c7c0*/  FMUL.FTZ R137, R137, R3.reuse ;  /* 0x0000000389897220 */ /* 0x080fe20000410000 */
[-C--:B------:R-:W-:Y:S01]  /*1c7d0*/  FMUL.FTZ R138, R138, R3.reuse ;  /* 0x000000038a8a7220 */ /* 0x080fe20000410000 */
[----:B------:R-:W5:Y:S01]  /*1c7e0*/  MUFU.TANH R33, R33 ;  /* 0x0000002100217308 */ /* 0x000f620000002400 */
[----:B------:R-:W-:Y:S01]  /*1c7f0*/  FMUL.FTZ R139, R139, R3 ;  /* 0x000000038b8b7220 */ /* 0x000fe20000410000 */
[----:B------:R-:W-:Y:S01]  /*1c800*/  HMMA.16816.F32.BF16 R188, R160, R36, R188 ;  /* 0x00000024a0bc723c */ /* 0x000fe200000418bc */
[----:B-1----:R-:W-:-:S02]  /*1c810*/  IMAD.SHL.U32 R4, R32, 0x2, RZ ;  /* 0x0000000220047824 */ /* 0x002fc400078e00ff */
[-C--:B------:R-:W-:Y:S01]  /*1c820*/  FMUL.FTZ R141, R141, R3.reuse ;  /* 0x000000038d8d7220 */ /* 0x080fe20000410000 */
[-C--:B------:R-:W-:Y:S01]  /*1c830*/  FMUL.FTZ R142, R142, R3.reuse ;  /* 0x000000038e8e7220 */ /* 0x080fe20000410000 */
[-C--:B------:R-:W-:Y:S01]  /*1c840*/  FMUL.FTZ R140, R140, R3.reuse ;  /* 0x000000038c8c7220 */ /* 0x080fe20000410000 */
[----:B------:R-:W-:Y:S01]  /*1c850*/  FMUL.FTZ R143, R143, R3 ;  /* 0x000000038f8f7220 */ /* 0x000fe20000410000 */
[----:B------:R-:W-:Y:S01]  /*1c860*/  LOP3.LUT R4, R4, 0x6, RZ, 0xc0, !PT ;  /* 0x0000000604047812 */ /* 0x000fe200078ec0ff */
[----:B------:R-:W-:Y:S01]  /*1c870*/  HMMA.16816.F32.BF16 R56, R52, R6, R56 ;  /* 0x000000063438723c */ /* 0x000fe20000041838 */
[----:B------:R1:W-:Y:S03]  /*1c880*/  MUFU.TANH R154, R137 ;  /* 0x00000089009a7308 */ /* 0x0003e60000002400 */
[----:B------:R-:W-:Y:S02]  /*1c890*/  IMAD R136, R250, 0x80, R4 ;  /* 0x00000080fa887824 */ /* 0x000fe400078e0204 */
[----:B----4-:R-:W-:Y:S02]  /*1c8a0*/  HMMA.16816.F32.BF16 R144, R24, R20, R144 ;  /* 0x000000141890723c */ /* 0x010fe40000041890 */
[C---:B------:R-:W-:Y:S01]  /*1c8b0*/  VIADD R4, R136.reuse, 0x1 ;  /* 0x0000000188047836 */ /* 0x040fe20000000000 */
[----:B------:R-:W4:Y:S01]  /*1c8c0*/  MUFU.TANH R51, R51 ;  /* 0x0000003300337308 */ /* 0x000f220000002400 */
[----:B------:R-:W-:-:S02]  /*1c8d0*/  VIADD R5, R136, 0x8 ;  /* 0x0000000888057836 */ /* 0x000fc40000000000 */
[----:B------:R-:W-:Y:S01]  /*1c8e0*/  HMMA.16816.F32.BF16 R64, R24, R22, R64 ;  /* 0x000000161840723c */ /* 0x000fe20000041840 */
[CC--:B------:R-:W-:Y:S01]  /*1c8f0*/  ISETP.GE.AND P2, PT, R4.reuse, R193.reuse, PT ;  /* 0x000000c10400720c */ /* 0x0c0fe20003f46270 */
[----:B------:R-:W-:Y:S01]  /*1c900*/  LDSM.16.M88.4 R20, [R227+0xb000] ;  /* 0x00b00000e314783b */ /* 0x000fe20000000200 */
[-C--:B------:R-:W-:Y:S02]  /*1c910*/  ISETP.GE.AND P5, PT, R4, R192.reuse, PT ;  /* 0x000000c00400720c */ /* 0x080fe40003fa6270 */
[C---:B------:R-:W-:Y:S01]  /*1c920*/  ISETP.GE.AND P4, PT, R5.reuse, R193, PT ;  /* 0x000000c10500720c */ /* 0x040fe20003f86270 */
[----:B------:R-:W-:Y:S01]  /*1c930*/  HMMA.16816.F32.BF16 R164, R160, R38, R164 ;  /* 0x00000026a0a4723c */ /* 0x000fe200000418a4 */
[----:B------:R-:W-:Y:S01]  /*1c940*/  ISETP.GE.AND P6, PT, R5, R192, PT ;  /* 0x000000c00500720c */ /* 0x000fe20003fc6270 */
[----:B------:R-:W-:Y:S01]  /*1c950*/  MUFU.TANH R150, R150 ;  /* 0x0000009600967308 */ /* 0x000fe20000002400 */
[----:B------:R-:W5:Y:S01]  /*1c960*/  LDSM.16.M88.4 R4, [R208] ;  /* 0x00000000d004783b */ /* 0x000f620000000200 */
[----:B------:R-:W-:-:S02]  /*1c970*/  FSEL R183, R168, -INF , !P5 ;  /* 0xff800000a8b77808 */ /* 0x000fc40006800000 */
[----:B--2---:R-:W-:Y:S01]  /*1c980*/  HMMA.16816.F32.BF16 R188, R52, R8, R188 ;  /* 0x0000000834bc723c */ /* 0x004fe200000418bc */
[----:B------:R-:W-:Y:S02]  /*1c990*/  FSEL R182, R173, -INF , !P4 ;  /* 0xff800000adb67808 */ /* 0x000fe40006000000 */
[----:B------:R-:W-:Y:S01]  /*1c9a0*/  FSEL R185, R174, -INF , !P6 ;  /* 0xff800000aeb97808 */ /* 0x000fe20007000000 */
[----:B------:R-:W2:Y:S01]  /*1c9b0*/  MUFU.TANH R133, R133 ;  /* 0x0000008500857308 */ /* 0x000ea20000002400 */
[----:B-1----:R-:W-:Y:S01]  /*1c9c0*/  FSEL R137, R172, -INF , !P2 ;  /* 0xff800000ac897808 */ /* 0x002fe20005000000 */
[----:B------:R-:W-:Y:S01]  /*1c9d0*/  HMMA.16816.F32.BF16 R60, R40, R28, R60 ;  /* 0x0000001c283c723c */ /* 0x000fe2000004183c */
[C---:B------:R-:W-:Y:S02]  /*1c9e0*/  VIADD R8, R136.reuse, 0x10 ;  /* 0x0000001088087836 */ /* 0x040fe40000000000 */
[----:B------:R-:W-:-:S03]  /*1c9f0*/  VIADD R9, R136, 0x28 ;  /* 0x0000002888097836 */ /* 0x000fc60000000000 */
[----:B---3--:R-:W-:Y:S01]  /*1ca00*/  HMMA.16816.F32.BF16 R144, R12, R16, R144 ;  /* 0x000000100c90723c */ /* 0x008fe20000041890 */
[CC--:B------:R-:W-:Y:S01]  /*1ca10*/  ISETP.GE.AND P5, PT, R8.reuse, R193.reuse, PT ;  /* 0x000000c10800720c */ /* 0x0c0fe20003fa6270 */
[----:B------:R-:W-:Y:S01]  /*1ca20*/  MUFU.TANH R132, R132 ;  /* 0x0000008400847308 */ /* 0x000fe20000002400 */
[-C--:B------:R-:W-:Y:S01]  /*1ca30*/  ISETP.GE.AND P4, PT, R8, R192.reuse, PT ;  /* 0x000000c00800720c */ /* 0x080fe20003f86270 */
[----:B------:R-:W-:Y:S01]  /*1ca40*/  VIADD R8, R136, 0x11 ;  /* 0x0000001188087836 */ /* 0x000fe20000000000 */
[----:B------:R-:W-:Y:S01]  /*1ca50*/  FSEL R178, R178, -INF , !P5 ;  /* 0xff800000b2b27808 */ /* 0x000fe20006800000 */
[----:B------:R-:W-:Y:S01]  /*1ca60*/  HMMA.16816.F32.BF16 R156, R24, R134, R156 ;  /* 0x00000086189c723c */ /* 0x000fe2000004189c */
[----:B------:R-:W-:Y:S01]  /*1ca70*/  VIADD R16, R136, 0x9 ;  /* 0x0000000988107836 */ /* 0x000fe20000000000 */
[----:B------:R-:W-:Y:S02]  /*1ca80*/  FSEL R179, R179, -INF , !P4 ;  /* 0xff800000b3b37808 */ /* 0x000fe40006000000 */
[-C--:B------:R-:W-:Y:S01]  /*1ca90*/  ISETP.GE.AND P6, PT, R8, R193.reuse, PT ;  /* 0x000000c10800720c */ /* 0x080fe20003fc6270 */
[----:B------:R-:W-:Y:S01]  /*1caa0*/  MUFU.TANH R151, R151 ;  /* 0x0000009700977308 */ /* 0x000fe20000002400 */
[C---:B------:R-:W-:Y:S01]  /*1cab0*/  ISETP.GE.AND P3, PT, R16.reuse, R193, PT ;  /* 0x000000c11000720c */ /* 0x040fe20003f66270 */
[----:B------:R-:W-:Y:S01]  /*1cac0*/  HMMA.16816.F32.BF16 R56, R40, R30, R56 ;  /* 0x0000001e2838723c */ /* 0x000fe20000041838 */
[----:B------:R-:W1:Y:S01]  /*1cad0*/  LDSM.16.M88.4 R28, [R227+0xb800] ;  /* 0x00b80000e31c783b */ /* 0x000e620000000200 */
[----:B------:R-:W-:Y:S01]  /*1cae0*/  ISETP.GE.AND P2, PT, R16, R192, PT ;  /* 0x000000c01000720c */ /* 0x000fe20003f46270 */
[----:B------:R-:W-:Y:S01]  /*1caf0*/  FMUL.FTZ R134, R149, R3 ;  /* 0x0000000395867220 */ /* 0x000fe20000410000 */
[----:B------:R-:W-:-:S02]  /*1cb00*/  FSEL R184, R169, -INF , !P3 ;  /* 0xff800000a9b87808 */ /* 0x000fc40005800000 */
[----:B------:R-:W-:Y:S01]  /*1cb10*/  HMMA.16816.F32.BF16 R164, R52, R10, R164 ;  /* 0x0000000a34a4723c */ /* 0x000fe200000418a4 */
[-C--:B------:R-:W-:Y:S01]  /*1cb20*/  ISETP.GE.AND P3, PT, R8, R192.reuse, PT ;  /* 0x000000c00800720c */ /* 0x080fe20003f66270 */
[----:B------:R-:W-:Y:S01]  /*1cb30*/  VIADD R8, R136, 0x18 ;  /* 0x0000001888087836 */ /* 0x000fe20000000000 */
[----:B------:R-:W-:Y:S01]  /*1cb40*/  FSEL R186, R176, -INF , !P2 ;  /* 0xff800000b0ba7808 */ /* 0x000fe20005000000 */
[----:B------:R-:W3:Y:S01]  /*1cb50*/  MUFU.TANH R134, R134 ;  /* 0x0000008600867308 */ /* 0x000ee20000002400 */
[----:B------:R-:W-:Y:S01]  /*1cb60*/  FSEL R39, R171, -INF , !P3 ;  /* 0xff800000ab277808 */ /* 0x000fe20005800000 */
[----:B-----5:R-:W-:Y:S01]  /*1cb70*/  HMMA.16816.F32.BF16 R188, R40, R4, R188 ;  /* 0x0000000428bc723c */ /* 0x020fe200000418bc */
[----:B------:R-:W-:Y:S01]  /*1cb80*/  ISETP.GE.AND P2, PT, R8, R193, PT ;  /* 0x000000c10800720c */ /* 0x000fe20003f46270 */
[----:B------:R-:W-:Y:S01]  /*1cb90*/  FMUL.FTZ R144, R144, R3 ;  /* 0x0000000390907220 */ /* 0x000fe20000410000 */
[-C--:B------:R-:W-:Y:S01]  /*1cba0*/  ISETP.GE.AND P5, PT, R8, R192.reuse, PT ;  /* 0x000000c00800720c */ /* 0x080fe20003fa6270 */
[----:B------:R-:W-:Y:S01]  /*1cbb0*/  VIADD R8, R136, 0x19 ;  /* 0x0000001988087836 */ /* 0x000fe20000000000 */
[----:B------:R-:W-:Y:S01]  /*1cbc0*/  FSEL R38, R170, -INF , !P6 ;  /* 0xff800000aa267808 */ /* 0x000fe20007000000 */
[----:B------:R-:W-:Y:S01]  /*1cbd0*/  HMMA.16816.F32.BF16 R64, R12, R18, R64 ;  /* 0x000000120c40723c */ /* 0x000fe20000041840 */
[----:B------:R-:W-:Y:S01]  /*1cbe0*/  VIADD R5, R136, 0x20 ;  /* 0x0000002088057836 */ /* 0x000fe20000000000 */
[----:B------:R-:W5:Y:S01]  /*1cbf0*/  LDSM.16.M88.4 R16, [R216+0x7000] ;  /* 0x00700000d810783b */ /* 0x000f620000000200 */
[CC--:B------:R-:W-:Y:S01]  /*1cc00*/  ISETP.GE.AND P4, PT, R8.reuse, R193.reuse, PT ;  /* 0x000000c10800720c */ /* 0x0c0fe20003f86270 */
[----:B------:R2:W-:Y:S01]  /*1cc10*/  MUFU.TANH R155, R138 ;  /* 0x0000008a009b7308 */ /* 0x0005e20000002400 */
[-C--:B------:R-:W-:Y:S01]  /*1cc20*/  ISETP.GE.AND P6, PT, R8, R192.reuse, PT ;  /* 0x000000c00800720c */ /* 0x080fe20003fc6270 */
[----:B------:R-:W-:Y:S01]  /*1cc30*/  HMMA.16816.F32.BF16 R60, R24, R20, R60 ;  /* 0x00000014183c723c */ /* 0x000fe2000004183c */
[----:B------:R-:W-:Y:S01]  /*1cc40*/  ISETP.GE.AND P3, PT, R5, R193, PT ;  /* 0x000000c10500720c */ /* 0x000fe20003f66270 */
[----:B------:R-:W-:Y:S01]  /*1cc50*/  VIADD R8, R136, 0x29 ;  /* 0x0000002988087836 */ /* 0x000fe20000000000 */
[----:B------:R-:W-:Y:S01]  /*1cc60*/  FSEL R180, R180, -INF , !P5 ;  /* 0xff800000b4b47808 */ /* 0x000fe20006800000 */
[----:B------:R-:W-:Y:S01]  /*1cc70*/  FMUL.FTZ R146, R146, R3 ;  /* 0x0000000392927220 */ /* 0x000fe20000410000 */
[----:B------:R-:W-:Y:S01]  /*1cc80*/  FSEL R181, R181, -INF , !P6 ;  /* 0xff800000b5b57808 */ /* 0x000fe20007000000 */
[----:B------:R-:W-:Y:S01]  /*1cc90*/  HMMA.16816.F32.BF16 R156, R12, R34, R156 ;  /* 0x000000220c9c723c */ /* 0x000fe2000004189c */
[----:B------:R-:W-:Y:S01]  /*1cca0*/  FSEL R21, R48, -INF , !P2 ;  /* 0xff80000030157808 */ /* 0x000fe20005000000 */
[----:B------:R-:W-:Y:S01]  /*1ccb0*/  MUFU.TANH R141, R141 ;  /* 0x0000008d008d7308 */ /* 0x000fe20000002400 */
[-C--:B------:R-:W-:Y:S01]  /*1ccc0*/  ISETP.GE.AND P2, PT, R5, R192.reuse, PT ;  /* 0x000000c00500720c */ /* 0x080fe20003f46270 */
[----:B------:R-:W-:Y:S01]  /*1ccd0*/  VIADD R5, R136, 0x21 ;  /* 0x0000002188057836 */ /* 0x000fe20000000000 */
[----:B------:R-:W-:Y:S01]  /*1cce0*/  ISETP.GE.AND P6, PT, R9, R193, PT ;  /* 0x000000c10900720c */ /* 0x000fe20003fc6270 */
[----:B------:R-:W-:Y:S01]  /*1ccf0*/  HMMA.16816.F32.BF16 R164, R40, R6, R164 ;  /* 0x0000000628a4723c */ /* 0x000fe200000418a4 */
[----:B------:R-:W-:Y:S01]  /*1cd00*/  FSEL R34, R44, -INF , !P3 ;  /* 0xff8000002c227808 */ /* 0x000fe20005800000 */
[----:B------:R-:W-:Y:S01]  /*1cd10*/  FMUL.FTZ R147, R147, R3 ;  /* 0x0000000393937220 */ /* 0x000fe20000410000 */
[----:B------:R-:W-:Y:S01]  /*1cd20*/  ISETP.GE.AND P5, PT, R5, R193, PT ;  /* 0x000000c10500720c */ /* 0x000fe20003fa6270 */
[----:B------:R-:W-:Y:S01]  /*1cd30*/  MUFU.TANH R142, R142 ;  /* 0x0000008e008e7308 */ /* 0x000fe20000002400 */
[----:B------:R-:W-:Y:S01]  /*1cd40*/  FSEL R35, R46, -INF , !P2 ;  /* 0xff8000002e237808 */ /* 0x000fe20005000000 */
[C---:B------:R-:W-:Y:S01]  /*1cd50*/  HMMA.16816.F32.BF16 R56, R24.reuse, R22, R56 ;  /* 0x000000161838723c */ /* 0x040fe20000041838 */
[----:B------:R-:W-:Y:S01]  /*1cd60*/  FSEL R32, R45, -INF , !P5 ;  /* 0xff8000002d207808 */ /* 0x000fe20006800000 */
[----:B------:R-:W-:Y:S01]  /*1cd70*/  VIADD R7, R136, 0x40 ;  /* 0x0000004088077836 */ /* 0x000fe20000000000 */
[-C--:B------:R-:W-:Y:S01]  /*1cd80*/  ISETP.GE.AND P3, PT, R9, R192.reuse, PT ;  /* 0x000000c00900720c */ /* 0x080fe20003f66270 */
[----:B------:R-:W-:Y:S01]  /*1cd90*/  FMUL.FTZ R4, R64, R3 ;  /* 0x0000000340047220 */ /* 0x000fe20000410000 */
[C---:B------:R-:W-:Y:S01]  /*1cda0*/  ISETP.GE.AND P2, PT, R8.reuse, R193, PT ;  /* 0x000000c10800720c */ /* 0x040fe20003f46270 */
[C---:B-1----:R-:W-:Y:S01]  /*1cdb0*/  HMMA.16816.F32.BF16 R188, R24.reuse, R28, R188 ;  /* 0x0000001c18bc723c */ /* 0x042fe200000418bc */
[-C--:B------:R-:W-:Y:S01]  /*1cdc0*/  ISETP.GE.AND P5, PT, R8, R192.reuse, PT ;  /* 0x000000c00800720c */ /* 0x080fe20003fa6270 */
[----:B------:R-:W-:Y:S01]  /*1cdd0*/  MUFU.TANH R140, R140 ;  /* 0x0000008c008c7308 */ /* 0x000fe20000002400 */
[----:B------:R-:W1:Y:S01]  /*1cde0*/  LDSM.16.M88.4 R8, [R216+0x7800] ;  /* 0x00780000d808783b */ /* 0x000e620000000200 */
[----:B------:R-:W-:Y:S01]  /*1cdf0*/  FSEL R20, R49, -INF , !P4 ;  /* 0xff80000031147808 */ /* 0x000fe20006000000 */
[-C--:B------:R-:W-:Y:S01]  /*1ce00*/  FMUL.FTZ R66, R66, R3.reuse ;  /* 0x0000000342427220 */ /* 0x080fe20000410000 */
[-C--:B------:R-:W-:Y:S01]  /*1ce10*/  FMUL.FTZ R148, R157, R3.reuse ;  /* 0x000000039d947220 */ /* 0x080fe20000410000 */
[-C--:B------:R-:W-:Y:S01]  /*1ce20*/  FMUL.FTZ R152, R158, R3.reuse ;  /* 0x000000039e987220 */ /* 0x080fe20000410000 */
[-C--:B------:R-:W-:Y:S01]  /*1ce30*/  FMUL.FTZ R135, R156, R3.reuse ;  /* 0x000000039c877220 */ /* 0x080fe20000410000 */
[----:B------:R-:W-:Y:S01]  /*1ce40*/  ISETP.GE.AND P4, PT, R5, R192, PT ;  /* 0x000000c00500720c */ /* 0x000fe20003f86270 */
[-C--:B------:R-:W-:Y:S01]  /*1ce50*/  FMUL.FTZ R149, R159, R3.reuse ;  /* 0x000000039f957220 */ /* 0x080fe20000410000 */
[----:B------:R-:W-:Y:S01]  /*1ce60*/  FSEL R33, R33, -INF , !P6 ;  /* 0xff80000021217808 */ /* 0x000fe20007000000 */
[----:B------:R-:W-:Y:S01]  /*1ce70*/  HMMA.16816.F32.BF16 R24, R24, R30, R164 ;  /* 0x0000001e1818723c */ /* 0x000fe200000418a4 */
[----:B------:R-:W-:Y:S01]  /*1ce80*/  FSEL R37, R47, -INF , !P4 ;  /* 0xff8000002f257808 */ /* 0x000fe20006000000 */
[----:B------:R-:W-:Y:S01]  /*1ce90*/  MUFU.TANH R148, R148 ;  /* 0x0000009400947308 */ /* 0x000fe20000002400 */
[----:B----4-:R-:W-:Y:S01]  /*1cea0*/  FSEL R36, R51, -INF , !P3 ;  /* 0xff80000033247808 */ /* 0x010fe20005800000 */
[----:B------:R-:W-:Y:S01]  /*1ceb0*/  FMUL.FTZ R5, R65, R3 ;  /* 0x0000000341057220 */ /* 0x000fe20000410000 */
[----:B--2---:R-:W-:Y:S01]  /*1cec0*/  FSEL R138, R50, -INF , !P2 ;  /* 0xff800000328a7808 */ /* 0x004fe20005000000 */
[----:B-----5:R-:W-:Y:S01]  /*1ced0*/  HMMA.16816.F32.BF16 R60, R12, R16, R60 ;  /* 0x000000100c3c723c */ /* 0x020fe2000004183c */
[----:B------:R-:W-:-:S04]  /*1cee0*/  DEPBAR.LE SB0, 0x0 ;  /* 0x000080000000791a */ /* 0x000fc80000000000 */
[----:B------:R-:W2:Y:S01]  /*1cef0*/  MUFU.TANH R152, R152 ;  /* 0x0000009800987308 */ /* 0x000ea20000002400 */
[----:B------:R-:W-:Y:S01]  /*1cf00*/  HMMA.16816.F32.BF16 R56, R12, R18, R56 ;  /* 0x000000120c38723c */ /* 0x000fe20000041838 */
[----:B------:R-:W-:Y:S02]  /*1cf10*/  VIADD R17, R136, 0x30 ;  /* 0x0000003088117836 */ /* 0x000fe40000000000 */
[----:B------:R-:W-:-:S03]  /*1cf20*/  FMUL.FTZ R16, R67, R3 ;  /* 0x0000000343107220 */ /* 0x000fc60000410000 */
[CC--:B------:R-:W-:Y:S01]  /*1cf30*/  ISETP.GE.AND P4, PT, R17.reuse, R193.reuse, PT ;  /* 0x000000c11100720c */ /* 0x0c0fe20003f86270 */
[----:B------:R-:W-:Y:S01]  /*1cf40*/  MUFU.TANH R135, R135 ;  /* 0x0000008700877308 */ /* 0x000fe20000002400 */
[-C--:B------:R-:W-:Y:S01]  /*1cf50*/  ISETP.GE.AND P6, PT, R17, R192.reuse, PT ;  /* 0x000000c01100720c */ /* 0x080fe20003fc6270 */
[C---:B------:R-:W-:Y:S01]  /*1cf60*/  VIADD R17, R136.reuse, 0x31 ;  /* 0x0000003188117836 */ /* 0x040fe20000000000 */
[----:B------:R-:W-:Y:S01]  /*1cf70*/  FSEL R159, R133, -INF , !P4 ;  /* 0xff800000859f7808 */ /* 0x000fe20006000000 */
[----:B------:R-:W-:Y:S01]  /*1cf80*/  VIADD R18, R136, 0x38 ;  /* 0x0000003888127836 */ /* 0x000fe20000000000 */
[----:B------:R-:W-:Y:S02]  /*1cf90*/  FSEL R150, R150, -INF , !P6 ;  /* 0xff80000096967808 */ /* 0x000fe40007000000 */
[C---:B------:R-:W-:Y:S01]  /*1cfa0*/  ISETP.GE.AND P3, PT, R17.reuse, R193, PT ;  /* 0x000000c11100720c */ /* 0x040fe20003f66270 */
[----:B------:R-:W4:Y:S01]  /*1cfb0*/  MUFU.TANH R149, R149 ;  /* 0x0000009500957308 */ /* 0x000f220000002400 */
[-C--:B------:R-:W-:Y:S01]  /*1cfc0*/  ISETP.GE.AND P2, PT, R17, R192.reuse, PT ;  /* 0x000000c01100720c */ /* 0x080fe20003f46270 */
[----:B------:R-:W-:Y:S01]  /*1cfd0*/  VIADD R17, R136, 0x39 ;  /* 0x0000003988117836 */ /* 0x000fe20000000000 */
[----:B---3--:R-:W-:Y:S01]  /*1cfe0*/  FSEL R161, R134, -INF , !P3 ;  /* 0xff80000086a17808 */ /* 0x008fe20005800000 */
[C---:B-1----:R-:W-:Y:S01]  /*1cff0*/  HMMA.16816.F32.BF16 R188, R12.reuse, R8, R188 ;  /* 0x000000080cbc723c */ /* 0x042fe200000418bc */
[-C--:B------:R-:W-:Y:S01]  /*1d000*/  ISETP.GE.AND P4, PT, R18, R192.reuse, PT ;  /* 0x000000c01200720c */ /* 0x080fe20003f86270 */
[----:B------:R-:W-:Y:S01]  /*1d010*/  FMUL.FTZ R61, R61, R3 ;  /* 0x000000033d3d7220 */ /* 0x000fe20000410000 */
[C---:B------:R-:W-:Y:S01]  /*1d020*/  ISETP.GE.AND P6, PT, R17.reuse, R193, PT ;  /* 0x000000c11100720c */ /* 0x040fe20003fc6270 */
[----:B------:R-:W1:Y:S01]  /*1d030*/  MUFU.TANH R143, R143 ;  /* 0x0000008f008f7308 */ /* 0x000e620000002400 */
[-C--:B------:R-:W-:Y:S01]  /*1d040*/  ISETP.GE.AND P3, PT, R17, R192.reuse, PT ;  /* 0x000000c01100720c */ /* 0x080fe20003f66270 */
[----:B------:R-:W-:Y:S01]  /*1d050*/  VIADD R17, R136, 0x41 ;  /* 0x0000004188117836 */ /* 0x000fe20000000000 */
[----:B------:R-:W-:Y:S01]  /*1d060*/  HMMA.16816.F32.BF16 R24, R12, R10, R24 ;  /* 0x0000000a0c18723c */ /* 0x000fe20000041818 */
[----:B--2---:R-:W-:Y:S01]  /*1d070*/  FSEL R152, R152, -INF , !P4 ;  /* 0xff80000098987808 */ /* 0x004fe20006000000 */
[----:B------:R-:W-:Y:S01]  /*1d080*/  VIADD R9, R136, 0x48 ;  /* 0x0000004888097836 */ /* 0x000fe20000000000 */
[----:B------:R-:W-:Y:S01]  /*1d090*/  FSEL R176, R148, -INF , !P6 ;  /* 0xff80000094b07808 */ /* 0x000fe20007000000 */
[----:B------:R-:W-:Y:S01]  /*1d0a0*/  FMUL.FTZ R62, R62, R3 ;  /* 0x000000033e3e7220 */ /* 0x000fe20000410000 */
[----:B------:R-:W2:Y:S01]  /*1d0b0*/  MUFU.TANH R153, R153 ;  /* 0x0000009900997308 */ /* 0x000ea20000002400 */
[C---:B------:R-:W-:Y:S01]  /*1d0c0*/  ISETP.GE.AND P4, PT, R17.reuse, R193, PT ;  /* 0x000000c11100720c */ /* 0x040fe20003f86270 */
[-C--:B------:R-:W-:Y:S01]  /*1d0d0*/  FMUL.FTZ R60, R60, R3.reuse ;  /* 0x000000033c3c7220 */ /* 0x080fe20000410000 */
[-C--:B------:R-:W-:Y:S01]  /*1d0e0*/  ISETP.GE.AND P6, PT, R17, R192.reuse, PT ;  /* 0x000000c01100720c */ /* 0x080fe20003fc6270 */
[----:B------:R-:W-:Y:S01]  /*1d0f0*/  VIADD R17, R136, 0x49 ;  /* 0x0000004988117836 */ /* 0x000fe20000000000 */
[----:B------:R-:W-:Y:S01]  /*1d100*/  FSEL R151, R151, -INF , !P2 ;  /* 0xff80000097977808 */ /* 0x000fe20005000000 */
[----:B------:R-:W-:Y:S01]  /*1d110*/  FMUL.FTZ R63, R63, R3 ;  /* 0x000000033f3f7220 */ /* 0x000fe20000410000 */
[----:B------:R-:W-:Y:S01]  /*1d120*/  ISETP.GE.AND P2, PT, R7, R193, PT ;  /* 0x000000c10700720c */ /* 0x000fe20003f46270 */
[----:B------:R3:W5:Y:S01]  /*1d130*/  MUFU.TANH R156, R139 ;  /* 0x0000008b009c7308 */ /* 0x0007620000002400 */
[----:B----4-:R-:W-:Y:S01]  /*1d140*/  FSEL R174, R149, -INF , !P3 ;  /* 0xff80000095ae7808 */ /* 0x010fe20005800000 */
[----:B------:R-:W-:Y:S01]  /*1d150*/  FMUL.FTZ R58, R58, R3 ;  /* 0x000000033a3a7220 */ /* 0x000fe20000410000 */
[----:B------:R-:W-:Y:S01]  /*1d160*/  FSEL R168, R141, -INF , !P4 ;  /* 0xff8000008da87808 */ /* 0x000fe20006000000 */
[C---:B------:R-:W-:Y:S01]  /*1d170*/  VIADD R11, R136.reuse, 0x60 ;  /* 0x00000060880b7836 */ /* 0x040fe20000000000 */
[----:B------:R-:W-:Y:S01]  /*1d180*/  ISETP.GE.AND P3, PT, R9, R193, PT ;  /* 0x000000c10900720c */ /* 0x000fe20003f66270 */
[----:B------:R-:W-:Y:S01]  /*1d190*/  VIADD R10, R136, 0x61 ;  /* 0x00000061880a7836 */ /* 0x000fe20000000000 */
[----:B------:R-:W-:Y:S01]  /*1d1a0*/  FSEL R170, R140, -INF , !P2 ;  /* 0xff8000008caa7808 */ /* 0x000fe20005000000 */
[----:B------:R4:W5:Y:S01]  /*1d1b0*/  MUFU.TANH R157, R144 ;  /* 0x00000090009d7308 */ /* 0x0009620000002400 */
[-C--:B------:R-:W-:Y:S01]  /*1d1c0*/  ISETP.GE.AND P4, PT, R17, R192.reuse, PT ;  /* 0x000000c01100720c */ /* 0x080fe20003f86270 */
[-C--:B------:R-:W-:Y:S01]  /*1d1d0*/  FMUL.FTZ R56, R56, R3.reuse ;  /* 0x0000000338387220 */ /* 0x080fe20000410000 */
[-C--:B------:R-:W-:Y:S01]  /*1d1e0*/  ISETP.GE.AND P2, PT, R9, R192.reuse, PT ;  /* 0x000000c00900720c */ /* 0x080fe20003f46270 */
[-C--:B------:R-:W-:Y:S01]  /*1d1f0*/  FMUL.FTZ R26, R26, R3.reuse ;  /* 0x000000031a1a7220 */ /* 0x080fe20000410000 */
[----:B-1----:R-:W-:Y:S01]  /*1d200*/  FSEL R172, R143, -INF , !P6 ;  /* 0xff8000008fac7808 */ /* 0x002fe20007000000 */
[-C--:B------:R-:W-:Y:S01]  /*1d210*/  FMUL.FTZ R64, R188, R3.reuse ;  /* 0x00000003bc407220 */ /* 0x080fe20000410000 */
[----:B--2---:R-:W-:Y:S01]  /*1d220*/  FSEL R169, R153, -INF , !P3 ;  /* 0xff80000099a97808 */ /* 0x004fe20005800000 */
[----:B------:R-:W1:Y:S01]  /*1d230*/  MUFU.TANH R162, R146 ;  /* 0x0000009200a27308 */ /* 0x000e620000002400 */
[----:B---3--:R-:W-:Y:S01]  /*1d240*/  FSEL R139, R132, -INF , !P5 ;  /* 0xff800000848b7808 */ /* 0x008fe20006800000 */
[----:B------:R-:W-:Y:S01]  /*1d250*/  FMUL.FTZ R134, R190, R3 ;  /* 0x00000003be867220 */ /* 0x000fe20000410000 */
[----:B------:R-:W-:Y:S01]  /*1d260*/  ISETP.GE.AND P5, PT, R18, R193, PT ;  /* 0x000000c11200720c */ /* 0x000fe20003fa6270 */
[----:B------:R-:W-:Y:S01]  /*1d270*/  VIADD R18, R136, 0x50 ;  /* 0x0000005088127836 */ /* 0x000fe20000000000 */
[----:B------:R-:W-:Y:S01]  /*1d280*/  FSEL R173, R155, -INF , !P2 ;  /* 0xff8000009bad7808 */ /* 0x000fe20005000000 */
[-C--:B------:R-:W-:Y:S01]  /*1d290*/  FMUL.FTZ R59, R59, R3.reuse ;  /* 0x000000033b3b7220 */ /* 0x080fe20000410000 */
[----:B------:R-:W-:Y:S01]  /*1d2a0*/  FSEL R163, R135, -INF , !P5 ;  /* 0xff80000087a37808 */ /* 0x000fe20006800000 */
[----:B------:R-:W2:Y:S01]  /*1d2b0*/  MUFU.TANH R4, R4 ;  /* 0x0000000400047308 */ /* 0x000ea20000002400 */
[-C--:B------:R-:W-:Y:S01]  /*1d2c0*/  ISETP.GE.AND P5, PT, R7, R192.reuse, PT ;  /* 0x000000c00700720c */ /* 0x080fe20003fa6270 */
[----:B----4-:R-:W-:Y:S01]  /*1d2d0*/  FMUL.FTZ R144, R145, R3 ;  /* 0x0000000391907220 */ /* 0x010fe20000410000 */
[----:B------:R-:W-:Y:S01]  /*1d2e0*/  ISETP.GE.AND P6, PT, R18, R193, PT ;  /* 0x000000c11200720c */ /* 0x000fe20003fc6270 */
[-C--:B------:R-:W-:Y:S01]  /*1d2f0*/  FMUL.FTZ R57, R57, R3.reuse ;  /* 0x0000000339397220 */ /* 0x080fe20000410000 */
[----:B------:R-:W-:Y:S01]  /*1d300*/  FSEL R171, R142, -INF , !P5 ;  /* 0xff8000008eab7808 */ /* 0x000fe20006800000 */
[----:B------:R-:W-:Y:S01]  /*1d310*/  FMUL.FTZ R133, R191, R3 ;  /* 0x00000003bf857220 */ /* 0x000fe20000410000 */
[----:B------:R-:W-:Y:S01]  /*1d320*/  ISETP.GE.AND P5, PT, R17, R193, PT ;  /* 0x000000c11100720c */ /* 0x000fe20003fa6270 */
[----:B------:R-:W3:Y:S01]  /*1d330*/  MUFU.TANH R158, R66 ;  /* 0x00000042009e7308 */ /* 0x000ee20000002400 */
[----:B------:R-:W-:Y:S01]  /*1d340*/  VIADD R17, R136, 0x51 ;  /* 0x0000005188117836 */ /* 0x000fe20000000000 */
[-C--:B------:R-:W-:Y:S01]  /*1d350*/  ISETP.GE.AND P3, PT, R18, R192.reuse, PT ;  /* 0x000000c01200720c */ /* 0x080fe20003f66270 */
[----:B------:R-:W-:Y:S01]  /*1d360*/  VIADD R18, R136, 0x58 ;  /* 0x0000005888127836 */ /* 0x000fe20000000000 */
[----:B------:R-:W-:Y:S01]  /*1d370*/  FSEL R167, R154, -INF , !P5 ;  /* 0xff8000009aa77808 */ /* 0x000fe20006800000 */
[----:B------:R-:W-:Y:S01]  /*1d380*/  FMUL.FTZ R24, R24, R3 ;  /* 0x0000000318187220 */ /* 0x000fe20000410000 */
[----:B------:R-:W-:Y:S01]  /*1d390*/  ISETP.GE.AND P2, PT, R17, R193, PT ;  /* 0x000000c11100720c */ /* 0x000fe20003f46270 */
[-C--:B------:R-:W-:Y:S01]  /*1d3a0*/  FMUL.FTZ R25, R25, R3.reuse ;  /* 0x0000000319197220 */ /* 0x080fe20000410000 */
[----:B------:R-:W4:Y:S01]  /*1d3b0*/  MUFU.TANH R160, R147 ;  /* 0x0000009300a07308 */ /* 0x000f220000002400 */
[-C--:B------:R-:W-:Y:S01]  /*1d3c0*/  ISETP.GE.AND P5, PT, R17, R192.reuse, PT ;  /* 0x000000c01100720c */ /* 0x080fe20003fa6270 */
[----:B------:R-:W-:Y:S01]  /*1d3d0*/  VIADD R17, R136, 0x59 ;  /* 0x0000005988117836 */ /* 0x000fe20000000000 */
[----:B-----5:R-:W-:Y:S01]  /*1d3e0*/  FSEL R166, R156, -INF , !P4 ;  /* 0xff8000009ca67808 */ /* 0x020fe20006000000 */
[----:B------:R-:W-:Y:S01]  /*1d3f0*/  FMUL.FTZ R27, R27, R3 ;  /* 0x000000031b1b7220 */ /* 0x000fe20000410000 */
[----:B------:R-:W-:Y:S01]  /*1d400*/  FSEL R157, R157, -INF , !P6 ;  /* 0xff8000009d9d7808 */ /* 0x000fe20007000000 */
[----:B------:R-:W-:Y:S01]  /*1d410*/  IMAD.MOV.U32 R141, RZ, RZ, R196 ;  /* 0x000000ffff8d7224 */ /* 0x000fe200078e00c4 */
[C---:B------:R-:W-:Y:S01]  /*1d420*/  ISETP.GE.AND P4, PT, R18.reuse, R193, PT ;  /* 0x000000c11200720c */ /* 0x040fe20003f86270 */
[----:B------:R-:W5:Y:S01]  /*1d430*/  MUFU.TANH R5, R5 ;  /* 0x0000000500057308 */ /* 0x000f620000002400 */
[----:B------:R-:W-:Y:S01]  /*1d440*/  ISETP.GE.AND P6, PT, R18, R192, PT ;  /* 0x000000c01200720c */ /* 0x000fe20003fc6270 */
[----:B------:R-:W-:Y:S01]  /*1d450*/  IMAD.MOV.U32 R140, RZ, RZ, R197 ;  /* 0x000000ffff8c7224 */ /* 0x000fe200078e00c5 */
[----:B-1----:R-:W-:-:S02]  /*1d460*/  FSEL R162, R162, -INF , !P3 ;  /* 0xff800000a2a27808 */ /* 0x002fc40005800000 */
[-C--:B------:R-:W-:Y:S02]  /*1d470*/  ISETP.GE.AND P3, PT, R17, R193.reuse, PT ;  /* 0x000000c11100720c */ /* 0x080fe40003f66270 */
[----:B--2---:R-:W-:Y:S01]  /*1d480*/  FSEL R155, R4, -INF , !P4 ;  /* 0xff800000049b7808 */ /* 0x004fe20006000000 */
[----:B------:R-:W1:Y:S01]  /*1d490*/  MUFU.TANH R145, R61 ;  /* 0x0000003d00917308 */ /* 0x000e620000002400 */
[----:B---3--:R-:W-:Y:S01]  /*1d4a0*/  FSEL R158, R158, -INF , !P6 ;  /* 0xff8000009e9e7808 */ /* 0x008fe20007000000 */
[----:B------:R-:W-:Y:S01]  /*1d4b0*/  VIADD R4, R136, 0x69 ;  /* 0x0000006988047836 */ /* 0x000fe20000000000 */
[----:B----4-:R-:W-:Y:S02]  /*1d4c0*/  FSEL R160, R160, -INF , !P5 ;  /* 0xff800000a0a07808 */ /* 0x010fe40006800000 */
[----:B------:R-:W-:Y:S02]  /*1d4d0*/  ISETP.GE.AND P4, PT, R11, R192, PT ;  /* 0x000000c00b00720c */ /* 0x000fe40003f86270 */
[-C--:B------:R-:W-:Y:S01]  /*1d4e0*/  ISETP.GE.AND P6, PT, R10, R193.reuse, PT ;  /* 0x000000c10a00720c */ /* 0x080fe20003fc6270 */
[----:B------:R-:W2:Y:S01]  /*1d4f0*/  MUFU.TANH R6, R62 ;  /* 0x0000003e00067308 */ /* 0x000ea20000002400 */
[----:B-----5:R-:W-:Y:S01]  /*1d500*/  FSEL R154, R5, -INF , !P3 ;  /* 0xff800000059a7808 */ /* 0x020fe20005800000 */
[----:B------:R-:W-:Y:S01]  /*1d510*/  VIADD R5, R136, 0x68 ;  /* 0x0000006888057836 */ /* 0x000fe20000000000 */
[----:B------:R-:W-:-:S02]  /*1d520*/  ISETP.GE.AND P5, PT, R11, R193, PT ;  /* 0x000000c10b00720c */ /* 0x000fc40003fa6270 */
[----:B------:R-:W-:-:S03]  /*1d530*/  ISETP.GE.AND P3, PT, R10, R192, PT ;  /* 0x000000c00a00720c */ /* 0x000fc60003f66270 */
        /* <DEDUP_REMOVED lines=11> */
[----:B-1----:R-:W-:Y:S01]  /*1d5f0*/  FMUL.FTZ R63, R189, R3 ;  /* 0x00000003bd3f7220 */ /* 0x002fe20000410000 */
[----:B------:R-:W-:Y:S01]  /*1d600*/  VIADD R3, R136, 0x78 ;  /* 0x0000007888037836 */ /* 0x000fe20000000000 */
[----:B----4-:R-:W-:-:S05]  /*1d610*/  FSEL R148, R7, -INF , !P3 ;  /* 0xff80000007947808 */ /* 0x010fca0005800000 */
[----:B------:R-:W1:Y:S01]  /*1d620*/  MUFU.TANH R16, R16 ;  /* 0x0000001000107308 */ /* 0x000e620000002400 */
[----:B--2---:R-:W-:Y:S02]  /*1d630*/  FSEL R156, R144, -INF , !P2 ;  /* 0xff800000909c7808 */ /* 0x004fe40005000000 */
[----:B------:R-:W-:-:S05]  /*1d640*/  ISETP.GE.AND P2, PT, R17, R192, PT ;  /* 0x000000c01100720c */ /* 0x000fca0003f46270 */
[----:B------:R-:W2:Y:S01]  /*1d650*/  MUFU.TANH R63, R63 ;  /* 0x0000003f003f7308 */ /* 0x000ea20000002400 */
[----:B---3--:R-:W-:Y:S02]  /*1d660*/  FSEL R147, R147, -INF , !P5 ;  /* 0xff80000093937808 */ /* 0x008fe40006800000 */
[----:B------:R-:W-:-:S05]  /*1d670*/  ISETP.GE.AND P5, PT, R4, R193, PT ;  /* 0x000000c10400720c */ /* 0x000fca0003fa6270 */
[----:B------:R-:W3:Y:S01]  /*1d680*/  MUFU.TANH R67, R26 ;  /* 0x0000001a00437308 */ /* 0x000ee20000002400 */
[----:B-1----:R-:W-:Y:S02]  /*1d690*/  FSEL R153, R16, -INF , !P2 ;  /* 0xff80000010997808 */ /* 0x002fe40005000000 */
[----:B------:R-:W-:Y:S01]  /*1d6a0*/  ISETP.GE.AND P2, PT, R5, R193, PT ;  /* 0x000000c10500720c */ /* 0x000fe20003f46270 */
[----:B------:R-:W-:-:S04]  /*1d6b0*/  VIADD R5, R136, 0x70 ;  /* 0x0000007088057836 */ /* 0x000fc80000000000 */
[----:B------:R-:W1:Y:S01]  /*1d6c0*/  MUFU.TANH R8, R56 ;  /* 0x0000003800087308 */ /* 0x000e620000002400 */
[----:B--2---:R-:W-:Y:S02]  /*1d6d0*/  FSEL R63, R63, -INF , !P5 ;  /* 0xff8000003f3f7808 */ /* 0x004fe40006800000 */
[----:B------:R-:W-:Y:S02]  /*1d6e0*/  ISETP.GE.AND P5, PT, R3, R192, PT ;  /* 0x000000c00300720c */ /* 0x000fe40003fa6270 */
[----:B------:R-:W-:-:S03]  /*1d6f0*/  ISETP.GE.AND P3, PT, R5, R193, PT ;  /* 0x000000c10500720c */ /* 0x000fc60003f66270 */
[----:B------:R-:W2:Y:S01]  /*1d700*/  MUFU.TANH R142, R59 ;  /* 0x0000003b008e7308 */ /* 0x000ea20000002400 */
[----:B---3--:R-:W-:Y:S02]  /*1d710*/  FSEL R67, R67, -INF , !P5 ;  /* 0xff80000043437808 */ /* 0x008fe40006800000 */
[----:B------:R-:W-:-:S05]  /*1d720*/  ISETP.GT.AND P5, PT, R250, R239, PT ;  /* 0x000000effa00720c */ /* 0x000fca0003fa4270 */
[----:B------:R-:W3:Y:S01]  /*1d730*/  MUFU.TANH R64, R64 ;  /* 0x0000004000407308 */ /* 0x000ee20000002400 */
[----:B-1----:R-:W-:Y:S02]  /*1d740*/  FSEL R144, R8, -INF , !P2 ;  /* 0xff80000008907808 */ /* 0x002fe40005000000 */
[----:B------:R-:W-:-:S05]  /*1d750*/  ISETP.GE.AND P2, PT, R5, R192, PT ;  /* 0x000000c00500720c */ /* 0x000fca0003f46270 */
[----:B------:R-:W1:Y:S01]  /*1d760*/  MUFU.TANH R9, R57 ;  /* 0x0000003900097308 */ /* 0x000e620000002400 */
[----:B--2---:R-:W-:Y:S02]  /*1d770*/  FSEL R142, R142, -INF , !P6 ;  /* 0xff8000008e8e7808 */ /* 0x004fe40007000000 */
[----:B------:R-:W-:-:S04]  /*1d780*/  ISETP.GE.AND P6, PT, R136, R193, PT ;  /* 0x000000c18800720c */ /* 0x000fc80003fc6270 */
[----:B------:R-:W-:Y:S01]  /*1d790*/  FSEL R175, R175, -INF , !P6 ;  /* 0xff800000afaf7808 */ /* 0x000fe20007000000 */
[----:B------:R-:W2:Y:S01]  /*1d7a0*/  MUFU.TANH R134, R134 ;  /* 0x0000008600867308 */ /* 0x000ea20000002400 */
[----:B---3--:R-:W-:Y:S01]  /*1d7b0*/  FSEL R64, R64, -INF , !P3 ;  /* 0xff80000040407808 */ /* 0x008fe20005800000 */
[----:B------:R-:W-:Y:S01]  /*1d7c0*/  BAR.SYNC.DEFER_BLOCKING 0x0 ;  /* 0x0000000000007b1d */ /* 0x000fe20000010000 */
[C---:B------:R-:W-:Y:S01]  /*1d7d0*/  ISETP.GE.AND P3, PT, R136.reuse, R192, PT ;  /* 0x000000c08800720c */ /* 0x040fe20003f66270 */
[----:B------:R-:W-:-:S03]  /*1d7e0*/  VIADD R136, R136, 0x79 ;  /* 0x0000007988887836 */ /* 0x000fc60000000000 */
[----:B------:R-:W-:Y:S01]  /*1d7f0*/  FSEL R177, R177, -INF , !P3 ;  /* 0xff800000b1b17808 */ /* 0x000fe20005800000 */
        /* <DEDUP_REMOVED lines=27> */
[----:B------:R-:W-:-:S04]  /*1d9b0*/  LOP3.LUT R3, R3, R11, RZ, 0x3c, !PT ;  /* 0x0000000b03037212 */ /* 0x000fc800078e3cff */
        /* <DEDUP_REMOVED lines=52> */
.L_x_2275:
[----:B------:R-:W2:Y:S02]  /*1dd00*/  LD.E R7, desc[UR4][R194.64+0x38] ;  /* 0x00003804c2077980 */ /* 0x000ea4000c101900 */
[----:B--2---:R-:W-:-:S04]  /*1dd10*/  LEA R7, -R7, RZ, 0x7 ;  /* 0x000000ff07077211 */ /* 0x004fc800078e39ff */
[----:B------:R-:W-:Y:S02]  /*1dd20*/  SHF.R.S32.HI R6, RZ, 0x1f, R7 ;  /* 0x0000001fff067819 */ /* 0x000fe40000011407 */
.L_x_2276:
[----:B------:R-:W-:Y:S05]  /*1dd30*/  BSYNC B0 ;  /* 0x0000000000007941 */ /* 0x000fea0003800000 */
.L_x_2274:
[----:B------:R-:W-:Y:S02]  /*1dd40*/  LOP3.LUT R3, R251, 0x1, RZ, 0xc0, !PT ;  /* 0x00000001fb037812 */ /* 0x000fe400078ec0ff */
[----:B------:R-:W-:Y:S02]  /*1dd50*/  @P1 IADD3 R4, P0, R7, R237, RZ ;  /* 0x000000ed07041210 */ /* 0x000fe40007f1e0ff */
[----:B------:R-:W-:Y:S02]  /*1dd60*/  ISETP.NE.U32.AND P2, PT, R3, 0x1, PT ;  /* 0x000000010300780c */ /* 0x000fe40003f45070 */
[CC--:B------:R-:W-:Y:S01]  /*1dd70*/  LEA R18, P6, R7.reuse, R241.reuse, 0x1 ;  /* 0x000000f107127211 */ /* 0x0c0fe200078c08ff */
        /* <DEDUP_REMOVED lines=52> */
[----:B------:R-:W-:Y:S01]  /*1e0c0*/  IMAD.X R4, R4, 0x1, R238, P3 ;  /* 0x0000000104047824 */ /* 0x000fe200018e06ee */
        /* <DEDUP_REMOVED lines=74> */
.L_x_2273:
[----:B------:R-:W-:Y:S05]  /*1e570*/  BSYNC B1 ;  /* 0x0000000000017941 */ /* 0x000fea0003800000 */
.L_x_2272:
[----:B------:R-:W2:Y:S01]  /*1e580*/  LD.E R56, desc[UR4][R194.64+0xdc] ;  /* 0x0000dc04c2387980 */ /* 0x000ea2000c101900 */
[----:B------:R-:W-:Y:S02]  /*1e590*/  FMNMX.FTZ R5, R2, R175, !PT ;  /* 0x000000af02057209 */ /* 0x000fe40007810000 */
[----:B-1----:R-:W-:Y:S01]  /*1e5a0*/  FMNMX.FTZ R6, R0, R177, !PT ;  /* 0x000000b100067209 */ /* 0x002fe20007810000 */
        /* <DEDUP_REMOVED lines=72> */
[----:B---3--:R-:W-:Y:S02]  /*1ea30*/  FMNMX.FTZ R45, R4, R45, !PT ;  /* 0x0000002d042d7209 */ /* 0x008fe40007810000 */
[----:B------:R-:W-:Y:S01]  /*1ea40*/  FSETP.NEU.FTZ.AND P1, PT, R46, -INF , PT ;  /* 0xff8000002e00780b */ /* 0x000fe20003f3d000 */
[----:B------:R-:W1:Y:S01]  /*1ea50*/  LDSM.16.MT88.4 R4, [R228+0xc000] ;  /* 0x00c00000e404783b */ /* 0x000e620000004200 */
[----:B------:R-:W-:-:S02]  /*1ea60*/  FSETP.NEU.FTZ.AND P0, PT, R45, -INF , PT ;  /* 0xff8000002d00780b */ /* 0x000fc40003f1d000 */
[----:B------:R-:W-:Y:S02]  /*1ea70*/  FSEL R9, R46, RZ, P1 ;  /* 0x000000ff2e097208 */ /* 0x000fe40000800000 */
[----:B------:R-:W-:-:S03]  /*1ea80*/  FSEL R8, R45, RZ, P0 ;  /* 0x000000ff2d087208 */ /* 0x000fc60000000000 */
[----:B------:R-:W-:Y:S02]  /*1ea90*/  FADD.FTZ R9, R2, -R9 ;  /* 0x8000000902097221 */ /* 0x000fe40000010000 */
[----:B------:R-:W-:Y:S01]  /*1eaa0*/  FADD.FTZ R8, R0, -R8 ;  /* 0x8000000800087221 */ /* 0x000fe20000010000 */
[C---:B--2---:R-:W-:Y:S01]  /*1eab0*/  FMUL.FTZ R55, R56.reuse, R45 ;  /* 0x0000002d38377220 */ /* 0x044fe20000410000 */
[C---:B------:R-:W-:Y:S01]  /*1eac0*/  FMUL.FTZ R61, R56.reuse, R46 ;  /* 0x0000002e383d7220 */ /* 0x040fe20000410000 */
[C---:B------:R-:W-:Y:S01]  /*1ead0*/  FMUL.FTZ R2, R56.reuse, R9 ;  /* 0x0000000938027220 */ /* 0x040fe20000410000 */
[----:B------:R-:W-:Y:S02]  /*1eae0*/  FMUL.FTZ R8, R56, R8 ;  /* 0x0000000838087220 */ /* 0x000fe40000410000 */
[----:B------:R-:W-:Y:S02]  /*1eaf0*/  FSEL R55, R55, RZ, P0 ;  /* 0x000000ff37377208 */ /* 0x000fe40000000000 */
[----:B------:R-:W-:Y:S01]  /*1eb00*/  FSEL R61, R61, RZ, P1 ;  /* 0x000000ff3d3d7208 */ /* 0x000fe20000800000 */
[----:B------:R2:W3:Y:S02]  /*1eb10*/  MUFU.EX2 R48, R8 ;  /* 0x0000000800307308 */ /* 0x0004e40000000800 */
        /* <DEDUP_REMOVED lines=14> */
[--C-:B------:R-:W-:Y:S01]  /*1ec00*/  FFMA.FTZ R53, R38, R56, -R61.reuse ;  /* 0x0000003826357223 */ /* 0x100fe2000001083d */
[----:B--2---:R-:W2:Y:S01]  /*1ec10*/  LDSM.16.MT88.4 R8, [R225+0xc000] ;  /* 0x00c00000e108783b */ /* 0x004ea20000004200 */
[----:B------:R-:W4:Y:S01]  /*1ec20*/  MUFU.EX2 R41, R41 ;  /* 0x0000002900297308 */ /* 0x000f220000000800 */
[-C--:B---3--:R-:W-:Y:S01]  /*1ec30*/  FMUL.FTZ R130, R130, R48.reuse ;  /* 0x0000003082827220 */ /* 0x088fe20000410000 */
        /* <DEDUP_REMOVED lines=15> */
[----:B----4-:R-:W-:Y:S01]  /*1ed30*/  F2FP.BF16.F32.PACK_AB R13, R41, R47 ;  /* 0x0000002f290d723e */ /* 0x010fe200000010ff */
[-C--:B------:R-:W-:Y:S01]  /*1ed40*/  FMUL.FTZ R102, R102, R48.reuse ;  /* 0x0000003066667220 */ /* 0x080fe20000410000 */
[-C--:B------:R-:W-:Y:S01]  /*1ed50*/  FMUL.FTZ R103, R103, R48.reuse ;  /* 0x0000003067677220 */ /* 0x080fe20000410000 */
[-C--:B------:R-:W-:Y:S01]  /*1ed60*/  FMUL.FTZ R98, R98, R48.reuse ;  /* 0x0000003062627220 */ /* 0x080fe20000410000 */
[-C--:B------:R-:W-:Y:S01]  /*1ed70*/  FMUL.FTZ R99, R99, R48.reuse ;  /* 0x0000003063637220 */ /* 0x080fe20000410000 */
[-C--:B------:R-:W-:Y:S01]  /*1ed80*/  FMUL.FTZ R94, R94, R48.reuse ;  /* 0x000000305e5e7220 */ /* 0x080fe20000410000 */
[----:B------:R-:W-:Y:S01]  /*1ed90*/  FMUL.FTZ R95, R95, R48 ;  /* 0x000000305f5f7220 */ /* 0x000fe20000410000 */
[----:B------:R-:W-:Y:S01]  /*1eda0*/  MUFU.EX2 R44, R44 ;  /* 0x0000002c002c7308 */ /* 0x000fe20000000800 */
[-CC-:B------:R-:W-:Y:S01]  /*1edb0*/  FFMA.FTZ R58, R21, R56.reuse, -R61.reuse ;  /* 0x00000038153a7223 */ /* 0x180fe2000001083d */
[----:B------:R-:W-:Y:S01]  /*1edc0*/  FFMA.FTZ R57, R20, R56, -R61 ;  /* 0x0000003814397223 */ /* 0x000fe2000001083d */
[-C--:B------:R-:W-:Y:S01]  /*1edd0*/  FMUL.FTZ R90, R90, R48.reuse ;  /* 0x000000305a5a7220 */ /* 0x080fe20000410000 */
[-C--:B------:R-:W-:Y:S01]  /*1ede0*/  FMUL.FTZ R91, R91, R48.reuse ;  /* 0x000000305b5b7220 */ /* 0x080fe20000410000 */
[-C--:B------:R-:W-:Y:S01]  /*1edf0*/  FMUL.FTZ R86, R86, R48.reuse ;  /* 0x0000003056567220 */ /* 0x080fe20000410000 */
[-C--:B------:R-:W-:Y:S01]  /*1ee00*/  FMUL.FTZ R87, R87, R48.reuse ;  /* 0x0000003057577220 */ /* 0x080fe20000410000 */
[----:B------:R-:W-:Y:S01]  /*1ee10*/  FMUL.FTZ R82, R82, R48 ;  /* 0x0000003052527220 */ /* 0x000fe20000410000 */
[----:B------:R-:W4:Y:S01]  /*1ee20*/  MUFU.EX2 R43, R43 ;  /* 0x0000002b002b7308 */ /* 0x000f220000000800 */
[----:B---3--:R-:W-:Y:S01]  /*1ee30*/  F2FP.BF16.F32.PACK_AB R15, R3, R40 ;  /* 0x00000028030f723e */ /* 0x008fe200000010ff */
[-C--:B------:R-:W-:Y:S01]  /*1ee40*/  FMUL.FTZ R83, R83, R48.reuse ;  /* 0x0000003053537220 */ /* 0x080fe20000410000 */
[-C--:B------:R-:W-:Y:S01]  /*1ee50*/  FMUL.FTZ R78, R78, R48.reuse ;  /* 0x000000304e4e7220 */ /* 0x080fe20000410000 */
[-C--:B------:R-:W-:Y:S01]  /*1ee60*/  FMUL.FTZ R79, R79, R48.reuse ;  /* 0x000000304f4f7220 */ /* 0x080fe20000410000 */
[-C--:B------:R-:W-:Y:S01]  /*1ee70*/  FMUL.FTZ R74, R74, R48.reuse ;  /* 0x000000304a4a7220 */ /* 0x080fe20000410000 */
[-C--:B------:R-:W-:Y:S01]  /*1ee80*/  FMUL.FTZ R75, R75, R48.reuse ;  /* 0x000000304b4b7220 */ /* 0x080fe20000410000 */
[----:B------:R-:W-:Y:S01]  /*1ee90*/  LDSM.16.MT88.4 R20, [R224+0xc800] ;  /* 0x00c80000e014783b */ /* 0x000fe20000004200 */
[----:B------:R-:W-:Y:S01]  /*1eea0*/  MUFU.EX2 R42, R42 ;  /* 0x0000002a002a7308 */ /* 0x000fe20000000800 */
[-C--:B------:R-:W-:Y:S01]  /*1eeb0*/  FMUL.FTZ R70, R70, R48.reuse ;  /* 0x0000003046467220 */ /* 0x080fe20000410000 */
[----:B------:R-:W-:Y:S01]  /*1eec0*/  FMUL.FTZ R71, R71, R48 ;  /* 0x0000003047477220 */ /* 0x000fe20000410000 */
[-CC-:B------:R-:W-:Y:S01]  /*1eed0*/  FFMA.FTZ R66, R37, R56.reuse, -R55.reuse ;  /* 0x0000003825427223 */ /* 0x180fe20000010837 */
[-CC-:B------:R-:W-:Y:S01]  /*1eee0*/  FFMA.FTZ R132, R36, R56.reuse, -R55.reuse ;  /* 0x0000003824847223 */ /* 0x180fe20000010837 */
[-C--:B------:R-:W-:Y:S01]  /*1eef0*/  FFMA.FTZ R65, R35, R56.reuse, -R55 ;  /* 0x0000003823417223 */ /* 0x080fe20000010837 */
[----:B------:R-:W-:Y:S01]  /*1ef00*/  LDSM.16.MT88.4 R36, [R224+0x10800] ;  /* 0x01080000e024783b */ /* 0x000fe20000004200 */
[--C-:B------:R-:W-:Y:S01]  /*1ef10*/  FFMA.FTZ R135, R34, R56, -R61.reuse ;  /* 0x0000003822877223 */ /* 0x100fe2000001083d */
[----:B------:R-:W3:Y:S01]  /*1ef20*/  MUFU.EX2 R0, R0 ;  /* 0x0000000000007308 */ /* 0x000ee20000000800 */
[----:B----4-:R-:W-:Y:S01]  /*1ef30*/  F2FP.BF16.F32.PACK_AB R12, R43, R44 ;  /* 0x0000002c2b0c723e */ /* 0x010fe200000010ff */
[-CC-:B------:R-:W-:Y:S01]  /*1ef40*/  FFMA.FTZ R136, R32, R56.reuse, -R61.reuse ;  /* 0x0000003820887223 */ /* 0x180fe2000001083d */
[-CC-:B------:R-:W-:Y:S01]  /*1ef50*/  FFMA.FTZ R137, R33, R56.reuse, -R61.reuse ;  /* 0x0000003821897223 */ /* 0x180fe2000001083d */
[-C--:B------:R-:W-:Y:S01]  /*1ef60*/  FFMA.FTZ R138, R138, R56.reuse, -R61 ;  /* 0x000000388a8a7223 */ /* 0x080fe2000001083d */
[-CC-:B------:R-:W-:Y:S01]  /*1ef70*/  FFMA.FTZ R139, R139, R56.reuse, -R55.reuse ;  /* 0x000000388b8b7223 */ /* 0x180fe20000010837 */
[----:B------:R-:W-:Y:S01]  /*1ef80*/  LDSM.16.MT88.4 R32, [R228+0xd000] ;  /* 0x00d00000e420783b */ /* 0x000fe20000004200 */
[-CC-:B------:R-:W-:Y:S01]  /*1ef90*/  FFMA.FTZ R150, R150, R56.reuse, -R55.reuse ;  /* 0x0000003896967223 */ /* 0x180fe20000010837 */
[----:B------:R-:W4:Y:S01]  /*1efa0*/  MUFU.EX2 R2, R2 ;  /* 0x0000000200027308 */ /* 0x000f220000000800 */
        /* <DEDUP_REMOVED lines=12> */
[-CC-:B------:R-:W-:Y:S01]  /*1f070*/  FFMA.FTZ R170, R170, R56.reuse, -R61.reuse ;  /* 0x00000038aaaa7223 */ /* 0x180fe2000001083d */
[-CC-:B------:R-:W-:Y:S01]  /*1f080*/  FFMA.FTZ R168, R168, R56.reuse, -R61.reuse ;  /* 0x00000038a8a87223 */ /* 0x180fe2000001083d */
[--C-:B------:R-:W-:Y:S01]  /*1f090*/  FFMA.FTZ R169, R169, R56, -R61.reuse ;  /* 0x00000038a9a97223 */ /* 0x100fe2000001083d */
[----:B------:R-:W3:Y:S01]  /*1f0a0*/  MUFU.EX2 R49, R49 ;  /* 0x0000003100317308 */ /* 0x000ee20000000800 */
[-C--:B----4-:R-:W-:Y:S01]  /*1f0b0*/  FMUL.FTZ R128, R128, R2.reuse ;  /* 0x0000000280807220 */ /* 0x090fe20000410000 */
        /* <DEDUP_REMOVED lines=26> */
[----:B------:R-:W4:Y:S01]  /*1f260*/  LDSM.16.MT88.4 R16, [R228+0x10000] ;  /* 0x01000000e410783b */ /* 0x000f220000004200 */
[-C--:B------:R-:W-:Y:S01]  /*1f270*/  FMUL.FTZ R89, R89, R2.reuse ;  /* 0x0000000259597220 */ /* 0x080fe20000410000 */
[-C--:B------:R-:W-:Y:S01]  /*1f280*/  FMUL.FTZ R84, R84, R2.reuse ;  /* 0x0000000254547220 */ /* 0x080fe20000410000 */
[-C--:B------:R-:W-:Y:S01]  /*1f290*/  FMUL.FTZ R85, R85, R2.reuse ;  /* 0x0000000255557220 */ /* 0x080fe20000410000 */
[-C--:B------:R-:W-:Y:S01]  /*1f2a0*/  FMUL.FTZ R80, R80, R2.reuse ;  /* 0x0000000250507220 */ /* 0x080fe20000410000 */
[C---:B--2---:R-:W-:Y:S01]  /*1f2b0*/  HMMA.16816.F32.BF16 R112, R12.reuse, R8, R112 ;  /* 0x000000080c70723c */ /* 0x044fe20000041870 */
[----:B------:R-:W-:Y:S01]  /*1f2c0*/  MUFU.EX2 R51, R51 ;  /* 0x0000003300337308 */ /* 0x000fe20000000800 */
[-C--:B------:R-:W-:Y:S01]  /*1f2d0*/  FMUL.FTZ R81, R81, R2.reuse ;  /* 0x0000000251517220 */ /* 0x080fe20000410000 */
[-C--:B------:R-:W-:Y:S01]  /*1f2e0*/  FMUL.FTZ R76, R76, R2.reuse ;  /* 0x000000024c4c7220 */ /* 0x080fe20000410000 */
[-C--:B------:R-:W-:Y:S01]  /*1f2f0*/  FMUL.FTZ R77, R77, R2.reuse ;  /* 0x000000024d4d7220 */ /* 0x080fe20000410000 */
[-C--:B------:R-:W-:Y:S01]  /*1f300*/  FMUL.FTZ R72, R72, R2.reuse ;  /* 0x0000000248487220 */ /* 0x080fe20000410000 */
[C---:B------:R-:W-:Y:S01]  /*1f310*/  HMMA.16816.F32.BF16 R108, R12.reuse, R10, R108 ;  /* 0x0000000a0c6c723c */ /* 0x040fe2000004186c */
[----:B------:R-:W2:Y:S01]  /*1f320*/  LDSM.16.MT88.4 R8, [R226+0x10000] ;  /* 0x01000000e208783b */ /* 0x000ea20000004200 */
[-C--:B------:R-:W-:Y:S01]  /*1f330*/  FMUL.FTZ R73, R73, R2.reuse ;  /* 0x0000000249497220 */ /* 0x080fe20000410000 */
[----:B------:R-:W-:Y:S01]  /*1f340*/  MUFU.EX2 R59, R59 ;  /* 0x0000003b003b7308 */ /* 0x000fe20000000800 */
[-C--:B------:R-:W-:Y:S01]  /*1f350*/  FMUL.FTZ R68, R68, R2.reuse ;  /* 0x0000000244447220 */ /* 0x080fe20000410000 */
[----:B------:R-:W-:Y:S01]  /*1f360*/  FMUL.FTZ R69, R69, R2 ;  /* 0x0000000245457220 */ /* 0x000fe20000410000 */
[-C--:B------:R-:W-:Y:S01]  /*1f370*/  FFMA.FTZ R167, R167, R56.reuse, -R61 ;  /* 0x00000038a7a77223 */ /* 0x080fe2000001083d */
[-CC-:B------:R-:W-:Y:S01]  /*1f380*/  FFMA.FTZ R166, R166, R56.reuse, -R55.reuse ;  /* 0x00000038a6a67223 */ /* 0x180fe20000010837 */
[-CC-:B------:R-:W-:Y:S01]  /*1f390*/  FFMA.FTZ R162, R162, R56.reuse, -R55.reuse ;  /* 0x00000038a2a27223 */ /* 0x180fe20000010837 */
[C---:B------:R-:W-:Y:S01]  /*1f3a0*/  HMMA.16816.F32.BF16 R72, R12.reuse, R28, R72 ;  /* 0x0000001c0c48723c */ /* 0x040fe20000041848 */
[-CC-:B------:R-:W-:Y:S01]  /*1f3b0*/  FFMA.FTZ R160, R160, R56.reuse, -R55.reuse ;  /* 0x00000038a0a07223 */ /* 0x180fe20000010837 */
[----:B------:R-:W3:Y:S01]  /*1f3c0*/  MUFU.EX2 R53, R53 ;  /* 0x0000003500357308 */ /* 0x000ee20000000800 */
[-C--:B------:R-:W-:Y:S01]  /*1f3d0*/  FFMA.FTZ R158, R158, R56.reuse, -R55 ;  /* 0x000000389e9e7223 */ /* 0x080fe20000010837 */
[-CC-:B------:R-:W-:Y:S01]  /*1f3e0*/  FFMA.FTZ R157, R157, R56.reuse, -R61.reuse ;  /* 0x000000389d9d7223 */ /* 0x180fe2000001083d */
[-CC-:B------:R-:W-:Y:S01]  /*1f3f0*/  FFMA.FTZ R156, R156, R56.reuse, -R61.reuse ;  /* 0x000000389c9c7223 */ /* 0x180fe2000001083d */
[-CC-:B------:R-:W-:Y:S01]  /*1f400*/  FFMA.FTZ R155, R155, R56.reuse, -R61.reuse ;  /* 0x000000389b9b7223 */ /* 0x180fe2000001083d */
[-C--:B------:R-:W-:Y:S01]  /*1f410*/  FFMA.FTZ R154, R154, R56.reuse, -R61 ;  /* 0x000000389a9a7223 */ /* 0x080fe2000001083d */
[C---:B-1----:R-:W-:Y:S01]  /*1f420*/  HMMA.16816.F32.BF16 R104, R12.reuse, R4, R104 ;  /* 0x000000040c68723c */ /* 0x042fe20000041868 */
[-CC-:B------:R-:W-:Y:S01]  /*1f430*/  FFMA.FTZ R153, R153, R56.reuse, -R55.reuse ;  /* 0x0000003899997223 */ /* 0x180fe20000010837 */
[----:B------:R-:W-:Y:S01]  /*1f440*/  MUFU.EX2 R58, R58 ;  /* 0x0000003a003a7308 */ /* 0x000fe20000000800 */
[-CC-:B------:R-:W-:Y:S01]  /*1f450*/  FFMA.FTZ R149, R149, R56.reuse, -R55.reuse ;  /* 0x0000003895957223 */ /* 0x180fe20000010837 */
[-CC-:B------:R-:W-:Y:S01]  /*1f460*/  FFMA.FTZ R148, R148, R56.reuse, -R55.reuse ;  /* 0x0000003894947223 */ /* 0x180fe20000010837 */
[-C--:B------:R-:W-:Y:S01]  /*1f470*/  FFMA.FTZ R147, R147, R56.reuse, -R55 ;  /* 0x0000003893937223 */ /* 0x080fe20000010837 */
[C---:B------:R-:W-:Y:S01]  /*1f480*/  HMMA.16816.F32.BF16 R100, R12.reuse, R6, R100 ;  /* 0x000000060c64723c */ /* 0x040fe20000041864 */
[----:B------:R-:W1:Y:S01]  /*1f490*/  LDSM.16.MT88.4 R4, [R225+0x10000] ;  /* 0x01000000e104783b */ /* 0x000e620000004200 */
[-CC-:B------:R-:W-:Y:S01]  /*1f4a0*/  FFMA.FTZ R146, R146, R56.reuse, -R61.reuse ;  /* 0x0000003892927223 */ /* 0x180fe2000001083d */
[-CC-:B------:R-:W-:Y:S01]  /*1f4b0*/  FFMA.FTZ R145, R145, R56.reuse, -R61.reuse ;  /* 0x0000003891917223 */ /* 0x180fe2000001083d */
[----:B------:R-:W1:Y:S01]  /*1f4c0*/  MUFU.EX2 R57, R57 ;  /* 0x0000003900397308 */ /* 0x000e620000000800 */
[-CC-:B------:R-:W-:Y:S01]  /*1f4d0*/  FFMA.FTZ R144, R144, R56.reuse, -R61.reuse ;  /* 0x0000003890907223 */ /* 0x180fe2000001083d */
[C---:B----4-:R-:W-:Y:S01]  /*1f4e0*/  HMMA.16816.F32.BF16 R96, R12.reuse, R16, R96 ;  /* 0x000000100c60723c */ /* 0x050fe20000041860 */
[-C--:B------:R-:W-:Y:S01]  /*1f4f0*/  FFMA.FTZ R143, R143, R56.reuse, -R61 ;  /* 0x000000388f8f7223 */ /* 0x080fe2000001083d */
[----:B------:R-:W-:Y:S01]  /*1f500*/  FFMA.FTZ R142, R142, R56, -R55 ;  /* 0x000000388e8e7223 */ /* 0x000fe20000010837 */
[----:B------:R-:W-:Y:S01]  /*1f510*/  FFMA.FTZ R2, R198, R2, R44 ;  /* 0x00000002c6027223 */ /* 0x000fe2000001002c */
[----:B------:R-:W-:Y:S01]  /*1f520*/  FFMA.FTZ R47, R252, R48, R47 ;  /* 0x00000030fc2f7223 */ /* 0x000fe2000001002f */
[-C--:B------:R-:W-:Y:S01]  /*1f530*/  FFMA.FTZ R134, R134, R56.reuse, -R55 ;  /* 0x0000003886867223 */ /* 0x080fe20000010837 */
[C---:B------:R-:W-:Y:S01]  /*1f540*/  HMMA.16816.F32.BF16 R92, R12.reuse, R18, R92 ;  /* 0x000000120c5c723c */ /* 0x040fe2000004185c */
[----:B------:R-:W4:Y:S01]  /*1f550*/  LDSM.16.MT88.4 R16, [R228+0xc800] ;  /* 0x00c80000e410783b */ /* 0x000f220000004200 */
[----:B------:R-:W4:Y:S01]  /*1f560*/  MUFU.EX2 R65, R65 ;  /* 0x0000004100417308 */ /* 0x000f220000000800 */
[----:B------:R-:W-:Y:S01]  /*1f570*/  FADD.FTZ R2, R43, R2 ;  /* 0x000000022b027221 */ /* 0x000fe20000010000 */
[----:B------:R-:W-:Y:S01]  /*1f580*/  FADD.FTZ R47, R41, R47 ;  /* 0x0000002f292f7221 */ /* 0x000fe20000010000 */
[-C--:B------:R-:W-:Y:S01]  /*1f590*/  FFMA.FTZ R133, R133, R56.reuse, -R55 ;  /* 0x0000003885857223 */ /* 0x080fe20000010837 */
[C---:B--2---:R-:W-:Y:S01]  /*1f5a0*/  HMMA.16816.F32.BF16 R88, R12.reuse, R8, R88 ;  /* 0x000000080c58723c */ /* 0x044fe20000041858 */
[----:B------:R-:W-:Y:S01]  /*1f5b0*/  FADD.FTZ R2, R42, R2 ;  /* 0x000000022a027221 */ /* 0x000fe20000010000 */
[----:B------:R-:W-:Y:S01]  /*1f5c0*/  FADD.FTZ R47, R40, R47 ;  /* 0x0000002f282f7221 */ /* 0x000fe20000010000 */
[-C--:B------:R-:W-:Y:S01]  /*1f5d0*/  FFMA.FTZ R67, R67, R56.reuse, -R55 ;  /* 0x0000003843437223 */ /* 0x080fe20000010837 */
[----:B------:R-:W-:Y:S01]  /*1f5e0*/  MUFU.EX2 R66, R66 ;  /* 0x0000004200427308 */ /* 0x000fe20000000800 */
[----:B------:R-:W-:Y:S01]  /*1f5f0*/  FADD.FTZ R2, R0, R2 ;  /* 0x0000000200027221 */ /* 0x000fe20000010000 */
[----:B------:R-:W-:Y:S01]  /*1f600*/  HMMA.16816.F32.BF16 R84, R12, R10, R84 ;  /* 0x0000000a0c54723c */ /* 0x000fe20000041854 */
[----:B------:R-:W2:Y:S01]  /*1f610*/  LDSM.16.MT88.4 R8, [R225+0xc800] ;  /* 0x00c80000e108783b */ /* 0x000ea20000004200 */
[----:B------:R-:W-:Y:S01]  /*1f620*/  FADD.FTZ R47, R3, R47 ;  /* 0x0000002f032f7221 */ /* 0x000fe20000010000 */
[----:B------:R-:W-:Y:S01]  /*1f630*/  FFMA.FTZ R64, R64, R56, -R61 ;  /* 0x0000003840407223 */ /* 0x000fe2000001083d */
[----:B------:R-:W-:-:S02]  /*1f640*/  MOV R0, R45 ;  /* 0x0000002d00007202 */ /* 0x000fc40000000f00 */
[----:B------:R-:W-:Y:S01]  /*1f650*/  MUFU.EX2 R132, R132 ;  /* 0x0000008400847308 */ /* 0x000fe20000000800 */
[----:B-----5:R-:W-:-:S04]  /*1f660*/  FADD.FTZ R47, R50, R47 ;  /* 0x0000002f322f7221 */ /* 0x020fc80000010000 */
[----:B---3--:R-:W-:-:S03]  /*1f670*/  FADD.FTZ R47, R49, R47 ;  /* 0x0000002f312f7221 */ /* 0x008fc60000010000 */
[----:B------:R-:W3:Y:S01]  /*1f680*/  MUFU.EX2 R135, R135 ;  /* 0x0000008700877308 */ /* 0x000ee20000000800 */
[C---:B-1----:R-:W-:Y:S07]  /*1f690*/  HMMA.16816.F32.BF16 R80, R12.reuse, R4, R80 ;  /* 0x000000040c50723c */ /* 0x042fee0000041850 */
[----:B------:R-:W1:Y:S01]  /*1f6a0*/  MUFU.EX2 R136, R136 ;  /* 0x0000008800887308 */ /* 0x000e620000000800 */
[----:B------:R-:W-:Y:S01]  /*1f6b0*/  HMMA.16816.F32.BF16 R76, R12, R6, R76 ;  /* 0x000000060c4c723c */ /* 0x000fe2000004184c */
[----:B------:R-:W-:Y:S01]  /*1f6c0*/  F2FP.BF16.F32.PACK_AB R4, R53, R59 ;  /* 0x0000003b3504723e */ /* 0x000fe200000010ff */
[----:B------:R-:W-:Y:S01]  /*1f6d0*/  FADD.FTZ R59, R59, R2 ;  /* 0x000000023b3b7221 */ /* 0x000fe20000010000 */
[----:B------:R-:W-:-:S02]  /*1f6e0*/  F2FP.BF16.F32.PACK_AB R5, R49, R50 ;  /* 0x000000323105723e */ /* 0x000fc400000010ff */
[----:B------:R-:W-:Y:S01]  /*1f6f0*/  MOV R2, R46 ;  /* 0x0000002e00027202 */ /* 0x000fe20000000f00 */
[----:B------:R-:W-:Y:S01]  /*1f700*/  HMMA.16816.F32.BF16 R12, R12, R30, R68 ;  /* 0x0000001e0c0c723c */ /* 0x000fe20000041844 */
[----:B------:R-:W-:Y:S01]  /*1f710*/  F2FP.BF16.F32.PACK_AB R6, R57, R58 ;  /* 0x0000003a3906723e */ /* 0x000fe200000010ff */
[----:B------:R-:W-:Y:S01]  /*1f720*/  LDSM.16.MT88.4 R28, [R226+0x10800] ;  /* 0x01080000e21c783b */ /* 0x000fe20000004200 */
[----:B------:R-:W-:Y:S01]  /*1f730*/  F2FP.BF16.F32.PACK_AB R7, R51, R52 ;  /* 0x000000343307723e */ /* 0x000fe200000010ff */
[----:B------:R-:W-:Y:S01]  /*1f740*/  MUFU.EX2 R137, R137 ;  /* 0x0000008900897308 */ /* 0x000fe20000000800 */
[----:B------:R-:W-:Y:S01]  /*1f750*/  FADD.FTZ R59, R53, R59 ;  /* 0x0000003b353b7221 */ /* 0x000fe20000010000 */
[----:B------:R-:W-:-:S03]  /*1f760*/  FADD.FTZ R52, R52, R47 ;  /* 0x0000002f34347221 */ /* 0x000fc60000010000 */
[----:B------:R-:W-:Y:S01]  /*1f770*/  FADD.FTZ R59, R58, R59 ;  /* 0x0000003b3a3b7221 */ /* 0x000fe20000010000 */
[C---:B----4-:R-:W-:Y:S01]  /*1f780*/  HMMA.16816.F32.BF16 R128, R4.reuse, R16, R128 ;  /* 0x000000100480723c */ /* 0x050fe20000041880 */
[----:B------:R-:W-:Y:S01]  /*1f790*/  FADD.FTZ R52, R51, R52 ;  /* 0x0000003433347221 */ /* 0x000fe20000010000 */
[----:B------:R-:W4:Y:S01]  /*1f7a0*/  MUFU.EX2 R138, R138 ;  /* 0x0000008a008a7308 */ /* 0x000f220000000800 */
[----:B------:R-:W-:Y:S02]  /*1f7b0*/  FADD.FTZ R57, R57, R59 ;  /* 0x0000003b39397221 */ /* 0x000fe40000010000 */
[----:B------:R-:W-:Y:S01]  /*1f7c0*/  FADD.FTZ R52, R65, R52 ;  /* 0x0000003441347221 */ /* 0x000fe20000010000 */
[C---:B------:R-:W-:Y:S01]  /*1f7d0*/  HMMA.16816.F32.BF16 R124, R4.reuse, R18, R124 ;  /* 0x00000012047c723c */ /* 0x040fe2000004187c */
[----:B------:R-:W5:Y:S01]  /*1f7e0*/  LDSM.16.MT88.4 R16, [R228+0x10800] ;  /* 0x01080000e410783b */ /* 0x000f620000004200 */
[----:B---3--:R-:W-:Y:S02]  /*1f7f0*/  FADD.FTZ R57, R135, R57 ;  /* 0x0000003987397221 */ /* 0x008fe40000010000 */
[----:B------:R-:W3:Y:S02]  /*1f800*/  MUFU.EX2 R139, R139 ;  /* 0x0000008b008b7308 */ /* 0x000ee40000000800 */
[C---:B--2---:R-:W-:Y:S06]  /*1f810*/  HMMA.16816.F32.BF16 R112, R4.reuse, R8, R112 ;  /* 0x000000080470723c */ /* 0x044fec0000041870 */
[C---:B------:R-:W-:Y:S01]  /*1f820*/  HMMA.16816.F32.BF16 R108, R4.reuse, R10, R108 ;  /* 0x0000000a046c723c */ /* 0x040fe2000004186c */
[----:B------:R-:W2:Y:S01]  /*1f830*/  LDSM.16.MT88.4 R8, [R225+0x10800] ;  /* 0x01080000e108783b */ /* 0x000ea20000004200 */
[----:B------:R-:W-:Y:S04]  /*1f840*/  MUFU.EX2 R150, R150 ;  /* 0x0000009600967308 */ /* 0x000fe80000000800 */
[C---:B------:R-:W-:Y:S04]  /*1f850*/  HMMA.16816.F32.BF16 R120, R4.reuse, R24, R120 ;  /* 0x000000180478723c */ /* 0x040fe80000041878 */
[----:B------:R-:W-:Y:S02]  /*1f860*/  MUFU.EX2 R151, R151 ;  /* 0x0000009700977308 */ /* 0x000fe40000000800 */
[C---:B------:R-:W-:Y:S01]  /*1f870*/  HMMA.16816.F32.BF16 R116, R4.reuse, R26, R116 ;  /* 0x0000001a0474723c */ /* 0x040fe20000041874 */
[----:B------:R-:W3:Y:S05]  /*1f880*/  LDSM.16.MT88.4 R24, [R226+0xd000] ;  /* 0x00d00000e218783b */ /* 0x000eea0000004200 */
        /* <DEDUP_REMOVED lines=8> */
[----:B------:R-:W5:Y:S05]  /*1f910*/  LDSM.16.MT88.4 R16, [R224+0xd000] ;  /* 0x00d00000e010783b */ /* 0x000f6a0000004200 */
[C---:B------:R-:W-:Y:S01]  /*1f920*/  HMMA.16816.F32.BF16 R88, R4.reuse, R28, R88 ;  /* 0x0000001c0458723c */ /* 0x040fe20000041858 */
[----:B------:R-:W-:Y:S05]  /*1f930*/  MUFU.EX2 R163, R163 ;  /* 0x000000a300a37308 */ /* 0x000fea0000000800 */
[C---:B------:R-:W-:Y:S01]  /*1f940*/  HMMA.16816.F32.BF16 R84, R4.reuse, R30, R84 ;  /* 0x0000001e0454723c */ /* 0x040fe20000041854 */
[----:B------:R-:W5:Y:S02]  /*1f950*/  LDSM.16.MT88.4 R28, [R228+0x11000] ;  /* 0x01100000e41c783b */ /* 0x000f640000004200 */
[----:B------:R-:W5:Y:S03]  /*1f960*/  MUFU.EX2 R164, R164 ;  /* 0x000000a400a47308 */ /* 0x000f660000000800 */
[C---:B--2---:R-:W-:Y:S05]  /*1f970*/  HMMA.16816.F32.BF16 R80, R4.reuse, R8, R80 ;  /* 0x000000080450723c */ /* 0x044fea0000041850 */
[----:B------:R-:W2:Y:S01]  /*1f980*/  MUFU.EX2 R165, R165 ;  /* 0x000000a500a57308 */ /* 0x000ea20000000800 */
[----:B------:R-:W-:Y:S01]  /*1f990*/  HMMA.16816.F32.BF16 R76, R4, R10, R76 ;  /* 0x0000000a044c723c */ /* 0x000fe2000004184c */
[C---:B-1----:R-:W-:Y:S01]  /*1f9a0*/  F2FP.BF16.F32.PACK_AB R8, R136.reuse, R135 ;  /* 0x000000878808723e */ /* 0x042fe200000010ff */
[----:B------:R-:W-:Y:S01]  /*1f9b0*/  FADD.FTZ R136, R136, R57 ;  /* 0x0000003988887221 */ /* 0x000fe20000010000 */
[C---:B------:R-:W-:Y:S01]  /*1f9c0*/  F2FP.BF16.F32.PACK_AB R9, R66.reuse, R65 ;  /* 0x000000414209723e */ /* 0x040fe200000010ff */
[----:B------:R-:W-:-:S02]  /*1f9d0*/  FADD.FTZ R66, R66, R52 ;  /* 0x0000003442427221 */ /* 0x000fc40000010000 */
[C---:B------:R-:W-:Y:S01]  /*1f9e0*/  HMMA.16816.F32.BF16 R72, R4.reuse, R36, R72 ;  /* 0x000000240448723c */ /* 0x040fe20000041848 */
[----:B----4-:R-:W-:Y:S01]  /*1f9f0*/  F2FP.BF16.F32.PACK_AB R10, R138, R137 ;  /* 0x000000898a0a723e */ /* 0x010fe200000010ff */
[----:B------:R-:W-:Y:S01]  /*1fa00*/  MUFU.EX2 R171, R171 ;  /* 0x000000ab00ab7308 */ /* 0x000fe20000000800 */
[----:B---3--:R-:W-:Y:S01]  /*1fa10*/  F2FP.BF16.F32.PACK_AB R11, R139, R132 ;  /* 0x000000848b0b723e */ /* 0x008fe200000010ff */
        /* <DEDUP_REMOVED lines=15> */
[----:B------:R-:W3:Y:S02]  /*1fb10*/  MUFU.EX2 R170, R170 ;  /* 0x000000aa00aa7308 */ /* 0x000ee40000000800 */
[C---:B------:R-:W-:Y:S01]  /*1fb20*/  HMMA.16816.F32.BF16 R108, R8.reuse, R22, R108 ;  /* 0x00000016086c723c */ /* 0x040fe2000004186c */
[----:B------:R-:W4:Y:S05]  /*1fb30*/  LDSM.16.MT88.4 R20, [R225+0x11000] ;  /* 0x01100000e114783b */ /* 0x000f2a0000004200 */
[C---:B-----5:R-:W-:Y:S01]  /*1fb40*/  HMMA.16816.F32.BF16 R104, R8.reuse, R16, R104 ;  /* 0x000000100868723c */ /* 0x060fe20000041868 */
[----:B------:R-:W5:Y:S05]  /*1fb50*/  MUFU.EX2 R168, R168 ;  /* 0x000000a800a87308 */ /* 0x000f6a0000000800 */
[C---:B------:R-:W-:Y:S01]  /*1fb60*/  HMMA.16816.F32.BF16 R100, R8.reuse, R18, R100 ;  /* 0x000000120864723c */ /* 0x040fe20000041864 */
[----:B------:R-:W-:Y:S02]  /*1fb70*/  LDSM.16.MT88.4 R16, [R228+0x11800] ;  /* 0x01180000e410783b */ /* 0x000fe40000004200 */
[----:B------:R-:W-:Y:S03]  /*1fb80*/  MUFU.EX2 R169, R169 ;  /* 0x000000a900a97308 */ /* 0x000fe60000000800 */
[C---:B------:R-:W-:Y:S05]  /*1fb90*/  HMMA.16816.F32.BF16 R96, R8.reuse, R28, R96 ;  /* 0x0000001c0860723c */ /* 0x040fea0000041860 */
[----:B------:R-:W5:Y:S01]  /*1fba0*/  MUFU.EX2 R167, R167 ;  /* 0x000000a700a77308 */ /* 0x000f620000000800 */
[C---:B------:R-:W-:Y:S01]  /*1fbb0*/  HMMA.16816.F32.BF16 R92, R8.reuse, R30, R92 ;  /* 0x0000001e085c723c */ /* 0x040fe2000004185c */
[----:B------:R-:W3:Y:S05]  /*1fbc0*/  LDSM.16.MT88.4 R28, [R226+0xd800] ;  /* 0x00d80000e21c783b */ /* 0x000eea0000004200 */
        /* <DEDUP_REMOVED lines=9> */
[C---:B----4-:R-:W-:Y:S01]  /*1fc60*/  HMMA.16816.F32.BF16 R80, R8.reuse, R20, R80 ;  /* 0x000000140850723c */ /* 0x050fe20000041850 */
[----:B------:R-:W-:Y:S05]  /*1fc70*/  MUFU.EX2 R158, R158 ;  /* 0x0000009e009e7308 */ /* 0x000fea0000000800 */
        /* <DEDUP_REMOVED lines=13> */
[----:B--2---:R-:W-:Y:S01]  /*1fd50*/  F2FP.BF16.F32.PACK_AB R15, R165, R152 ;  /* 0x00000098a50f723e */ /* 0x004fe200000010ff */
[----:B------:R-:W-:Y:S01]  /*1fd60*/  FADD.FTZ R161, R163, R161 ;  /* 0x000000a1a3a17221 */ /* 0x000fe20000010000 */
[----:B------:R-:W-:-:S03]  /*1fd70*/  FADD.FTZ R151, R152, R151 ;  /* 0x0000009798977221 */ /* 0x000fc60000010000 */
[----:B------:R-:W-:Y:S01]  /*1fd80*/  FADD.FTZ R164, R164, R161 ;  /* 0x000000a1a4a47221 */ /* 0x000fe20000010000 */
[----:B------:R-:W-:Y:S01]  /*1fd90*/  FADD.FTZ R165, R165, R151 ;  /* 0x00000097a5a57221 */ /* 0x000fe20000010000 */
[----:B---3--:R-:W-:Y:S01]  /*1fda0*/  HMMA.16816.F32.BF16 R120, R12, R28, R120 ;  /* 0x0000001c0c78723c */ /* 0x008fe20000041878 */
[----:B------:R-:W-:Y:S01]  /*1fdb0*/  MUFU.EX2 R154, R154 ;  /* 0x0000009a009a7308 */ /* 0x000fe20000000800 */
[----:B------:R-:W-:Y:S01]  /*1fdc0*/  FADD.FTZ R164, R170, R164 ;  /* 0x000000a4aaa47221 */ /* 0x000fe20000010000 */
[----:B------:R-:W-:-:S03]  /*1fdd0*/  FADD.FTZ R165, R171, R165 ;  /* 0x000000a5aba57221 */ /* 0x000fc60000010000 */
[C---:B------:R-:W-:Y:S01]  /*1fde0*/  HMMA.16816.F32.BF16 R116, R12.reuse, R30, R116 ;  /* 0x0000001e0c74723c */ /* 0x040fe20000041874 */
[----:B------:R-:W2:Y:S02]  /*1fdf0*/  LDSM.16.MT88.4 R28, [R226+0x11800] ;  /* 0x01180000e21c783b */ /* 0x000ea40000004200 */
[----:B------:R-:W-:Y:S03]  /*1fe00*/  MUFU.EX2 R153, R153 ;  /* 0x0000009900997308 */ /* 0x000fe60000000800 */
[C---:B------:R-:W-:Y:S05]  /*1fe10*/  HMMA.16816.F32.BF16 R96, R12.reuse, R16, R96 ;  /* 0x000000100c60723c */ /* 0x040fea0000041860 */
[----:B------:R-:W-:Y:S01]  /*1fe20*/  MUFU.EX2 R149, R149 ;  /* 0x0000009500957308 */ /* 0x000fe20000000800 */
[C---:B------:R-:W-:Y:S01]  /*1fe30*/  HMMA.16816.F32.BF16 R92, R12.reuse, R18, R92 ;  /* 0x000000120c5c723c */ /* 0x040fe2000004185c */
[----:B------:R-:W3:Y:S05]  /*1fe40*/  LDSM.16.MT88.4 R16, [R226+0xe000] ;  /* 0x00e00000e210783b */ /* 0x000eea0000004200 */
        /* <DEDUP_REMOVED lines=33> */
[C---:B---3--:R-:W-:Y:S01]  /*20060*/  HMMA.16816.F32.BF16 R120, R8.reuse, R16, R120 ;  /* 0x000000100878723c */ /* 0x048fe20000041878 */
        /* <DEDUP_REMOVED lines=10> */
[----:B------:R-:W1:Y:S01]  /*20110*/  MUFU.EX2 R64, R64 ;  /* 0x0000004000407308 */ /* 0x000e620000000800 */
[----:B----4-:R-:W-:-:S04]  /*20120*/  F2FP.BF16.F32.PACK_AB R69, R133, R134 ;  /* 0x000000868545723e */ /* 0x010fc800000010ff */
[C---:B------:R-:W-:Y:S01]  /*20130*/  HMMA.16816.F32.BF16 R124, R8.reuse, R26, R124 ;  /* 0x0000001a087c723c */ /* 0x040fe2000004187c */
[----:B------:R-:W4:Y:S05]  /*20140*/  LDSM.16.MT88.4 R24, [R226+0x12000] ;  /* 0x01200000e218783b */ /* 0x000f2a0000004200 */
[C---:B--2---:R-:W-:Y:S06]  /*20150*/  HMMA.16816.F32.BF16 R112, R8.reuse, R28, R112 ;  /* 0x0000001c0870723c */ /* 0x044fec0000041870 */
[C---:B------:R-:W-:Y:S01]  /*20160*/  HMMA.16816.F32.BF16 R108, R8.reuse, R30, R108 ;  /* 0x0000001e086c723c */ /* 0x040fe2000004186c */
[----:B------:R-:W2:Y:S05]  /*20170*/  LDSM.16.MT88.4 R28, [R228+0xe800] ;  /* 0x00e80000e41c783b */ /* 0x000eaa0000004200 */
[C---:B------:R-:W-:Y:S06]  /*20180*/  HMMA.16816.F32.BF16 R104, R8.reuse, R20, R104 ;  /* 0x000000140868723c */ /* 0x040fec0000041868 */
[C---:B------:R-:W-:Y:S01]  /*20190*/  HMMA.16816.F32.BF16 R100, R8.reuse, R22, R100 ;  /* 0x000000160864723c */ /* 0x040fe20000041864 */
[----:B------:R-:W1:Y:S05]  /*201a0*/  LDSM.16.MT88.4 R20, [R226+0xe800] ;  /* 0x00e80000e214783b */ /* 0x000e6a0000004200 */
[C---:B---3--:R-:W-:Y:S06]  /*201b0*/  HMMA.16816.F32.BF16 R80, R8.reuse, R16, R80 ;  /* 0x000000100850723c */ /* 0x048fec0000041850 */
[C---:B------:R-:W-:Y:S01]  /*201c0*/  HMMA.16816.F32.BF16 R76, R8.reuse, R18, R76 ;  /* 0x00000012084c723c */ /* 0x040fe2000004184c */
[----:B------:R-:W3:Y:S05]  /*201d0*/  LDSM.16.MT88.4 R16, [R225+0xe800] ;  /* 0x00e80000e110783b */ /* 0x000eea0000004200 */
[C---:B-----5:R-:W-:Y:S06]  /*201e0*/  HMMA.16816.F32.BF16 R96, R8.reuse, R32, R96 ;  /* 0x000000200860723c */ /* 0x060fec0000041860 */
        /* <DEDUP_REMOVED lines=14> */
[----:B------:R-:W4:Y:S01]  /*202d0*/  LDSM.16.MT88.4 R8, [R225+0x12800] ;  /* 0x01280000e108783b */ /* 0x000f220000004200 */
[----:B------:R-:W-:Y:S01]  /*202e0*/  FADD.FTZ R154, R154, R156 ;  /* 0x0000009c9a9a7221 */ /* 0x000fe20000010000 */
[----:B------:R-:W-:Y:S02]  /*202f0*/  FADD.FTZ R153, R153, R160 ;  /* 0x000000a099997221 */ /* 0x000fe40000010000 */
[----:B------:R-:W5:Y:S01]  /*20300*/  LDSM.16.MT88.4 R12, [R224+0xe800] ;  /* 0x00e80000e00c783b */ /* 0x000f620000004200 */
[----:B--2---:R-:W-:Y:S01]  /*20310*/  HMMA.16816.F32.BF16 R128, R24, R28, R128 ;  /* 0x0000001c1880723c */ /* 0x004fe20000041880 */
[----:B------:R-:W-:Y:S01]  /*20320*/  FADD.FTZ R154, R146, R154 ;  /* 0x0000009a929a7221 */ /* 0x000fe20000010000 */
[----:B------:R-:W-:-:S04]  /*20330*/  FADD.FTZ R153, R149, R153 ;  /* 0x0000009995997221 */ /* 0x000fc80000010000 */
[C---:B------:R-:W-:Y:S01]  /*20340*/  HMMA.16816.F32.BF16 R124, R24.reuse, R30, R124 ;  /* 0x0000001e187c723c */ /* 0x040fe2000004187c */
[----:B------:R-:W2:Y:S05]  /*20350*/  LDSM.16.MT88.4 R28, [R224+0x12800] ;  /* 0x01280000e01c783b */ /* 0x000eaa0000004200 */
[C---:B-1----:R-:W-:Y:S06]  /*20360*/  HMMA.16816.F32.BF16 R120, R24.reuse, R20, R120 ;  /* 0x000000141878723c */ /* 0x042fec0000041878 */
[C---:B------:R-:W-:Y:S01]  /*20370*/  HMMA.16816.F32.BF16 R116, R24.reuse, R22, R116 ;  /* 0x000000161874723c */ /* 0x040fe20000041874 */
[----:B------:R-:W1:Y:S05]  /*20380*/  LDSM.16.MT88.4 R20, [R228+0xf000] ;  /* 0x00f00000e414783b */ /* 0x000e6a0000004200 */
[C---:B---3--:R-:W-:Y:S06]  /*20390*/  HMMA.16816.F32.BF16 R112, R24.reuse, R16, R112 ;  /* 0x000000101870723c */ /* 0x048fec0000041870 */
[C---:B------:R-:W-:Y:S01]  /*203a0*/  HMMA.16816.F32.BF16 R108, R24.reuse, R18, R108 ;  /* 0x00000012186c723c */ /* 0x040fe2000004186c */
[----:B------:R-:W3:Y:S05]  /*203b0*/  LDSM.16.MT88.4 R16, [R226+0xf000] ;  /* 0x00f00000e210783b */ /* 0x000eea0000004200 */
[C---:B----4-:R-:W-:Y:S06]  /*203c0*/  HMMA.16816.F32.BF16 R80, R24.reuse, R8, R80 ;  /* 0x000000081850723c */ /* 0x050fec0000041850 */
[----:B------:R-:W-:Y:S01]  /*203d0*/  HMMA.16816.F32.BF16 R76, R24, R10, R76 ;  /* 0x0000000a184c723c */ /* 0x000fe2000004184c */
[C---:B------:R-:W-:Y:S01]  /*203e0*/  F2FP.BF16.F32.PACK_AB R8, R145.reuse, R146 ;  /* 0x000000929108723e */ /* 0x040fe200000010ff */
[----:B------:R-:W-:Y:S01]  /*203f0*/  FADD.FTZ R145, R145, R154 ;  /* 0x0000009a91917221 */ /* 0x000fe20000010000 */
[C---:B------:R-:W-:Y:S01]  /*20400*/  F2FP.BF16.F32.PACK_AB R9, R148.reuse, R149 ;  /* 0x000000959409723e */ /* 0x040fe200000010ff */
[----:B------:R-:W-:-:S02]  /*20410*/  FADD.FTZ R148, R148, R153 ;  /* 0x0000009994947221 */ /* 0x000fc40000010000 */
[C---:B-----5:R-:W-:Y:S01]  /*20420*/  HMMA.16816.F32.BF16 R104, R24.reuse, R12, R104 ;  /* 0x0000000c1868723c */ /* 0x060fe20000041868 */
[----:B------:R-:W-:Y:S01]  /*20430*/  F2FP.BF16.F32.PACK_AB R10, R143, R144 ;  /* 0x000000908f0a723e */ /* 0x000fe200000010ff */
[----:B------:R-:W-:Y:S01]  /*20440*/  FADD.FTZ R145, R144, R145 ;  /* 0x0000009190917221 */ /* 0x000fe20000010000 */
[C---:B------:R-:W-:Y:S01]  /*20450*/  F2FP.BF16.F32.PACK_AB R11, R142.reuse, R147 ;  /* 0x000000938e0b723e */ /* 0x040fe200000010ff */
[----:B------:R-:W-:Y:S02]  /*20460*/  FADD.FTZ R148, R147, R148 ;  /* 0x0000009493947221 */ /* 0x000fe40000010000 */
[----:B------:R-:W-:Y:S01]  /*20470*/  HMMA.16816.F32.BF16 R100, R24, R14, R100 ;  /* 0x0000000e1864723c */ /* 0x000fe20000041864 */
[----:B------:R-:W4:Y:S01]  /*20480*/  LDSM.16.MT88.4 R12, [R225+0xf000] ;  /* 0x00f00000e10c783b */ /* 0x000f220000004200 */
        /* <DEDUP_REMOVED lines=11> */
[----:B------:R-:W5:Y:S05]  /*20540*/  LDSM.16.MT88.4 R32, [R224+0xf000] ;  /* 0x00f00000e020783b */ /* 0x000f6a0000004200 */
[C---:B--2---:R-:W-:Y:S06]  /*20550*/  HMMA.16816.F32.BF16 R72, R24.reuse, R28, R72 ;  /* 0x0000001c1848723c */ /* 0x044fec0000041848 */
[----:B------:R-:W-:Y:S01]  /*20560*/  HMMA.16816.F32.BF16 R4, R24, R30, R4 ;  /* 0x0000001e1804723c */ /* 0x000fe20000041804 */
[----:B------:R-:W-:Y:S04]  /*20570*/  LDSM.16.MT88.4 R28, [R225+0x13000] ;  /* 0x01300000e11c783b */ /* 0x000fe80000004200 */
[----:B------:R-:W-:Y:S01]  /*20580*/  LDSM.16.MT88.4 R24, [R228+0xf800] ;  /* 0x00f80000e418783b */ /* 0x000fe20000004200 */
[C---:B-1----:R-:W-:Y:S06]  /*20590*/  HMMA.16816.F32.BF16 R128, R8.reuse, R20, R128 ;  /* 0x000000140880723c */ /* 0x042fec0000041880 */
[C---:B------:R-:W-:Y:S01]  /*205a0*/  HMMA.16816.F32.BF16 R124, R8.reuse, R22, R124 ;  /* 0x00000016087c723c */ /* 0x040fe2000004187c */
[----:B------:R-:W1:Y:S05]  /*205b0*/  LDSM.16.MT88.4 R20, [R228+0x13000] ;  /* 0x01300000e414783b */ /* 0x000e6a0000004200 */
[C---:B---3--:R-:W-:Y:S06]  /*205c0*/  HMMA.16816.F32.BF16 R120, R8.reuse, R16, R120 ;  /* 0x000000100878723c */ /* 0x048fec0000041878 */
[C---:B------:R-:W-:Y:S01]  /*205d0*/  HMMA.16816.F32.BF16 R116, R8.reuse, R18, R116 ;  /* 0x000000120874723c */ /* 0x040fe20000041874 */
[----:B------:R-:W2:Y:S05]  /*205e0*/  LDSM.16.MT88.4 R16, [R224+0x13000] ;  /* 0x01300000e010783b */ /* 0x000eaa0000004200 */
[C---:B----4-:R-:W-:Y:S06]  /*205f0*/  HMMA.16816.F32.BF16 R112, R8.reuse, R12, R112 ;  /* 0x0000000c0870723c */ /* 0x050fec0000041870 */
[C---:B------:R-:W-:Y:S01]  /*20600*/  HMMA.16816.F32.BF16 R108, R8.reuse, R14, R108 ;  /* 0x0000000e086c723c */ /* 0x040fe2000004186c */
[----:B------:R-:W3:Y:S05]  /*20610*/  LDSM.16.MT88.4 R12, [R226+0xf800] ;  /* 0x00f80000e20c783b */ /* 0x000eea0000004200 */
[C---:B-----5:R-:W-:Y:S06]  /*20620*/  HMMA.16816.F32.BF16 R104, R8.reuse, R32, R104 ;  /* 0x000000200868723c */ /* 0x060fec0000041868 */
        /* <DEDUP_REMOVED lines=48> */
.L_x_2268:
[----:B------:R-:W-:Y:S05]  /*20930*/  @!P5 BRA `(.L_x_2277) ;  /* 0x0000005400c8d947 */ /* 0x000fea0003800000 */
[----:B------:R-:W-:Y:S02]  /*20940*/  MOV R135, R0 ;  /* 0x0000000000877202 */ /* 0x000fe40000000f00 */
[----:B------:R-:W-:Y:S02]  /*20950*/  MOV R134, R2 ;  /* 0x0000000200867202 */ /* 0x000fe40000000f00 */
.L_x_2286:
        /* <DEDUP_REMOVED lines=11> */
[----:B------:R-:W-:Y:S01]  /*20a10*/  IMAD.SHL.U32 R0, R250, 0x80, RZ ;  /* 0x00000080fa007824 */ /* 0x000fe200078e00ff */
[----:B-1----:R-:W-:Y:S02]  /*20a20*/  R2UR UR4, R138 ;  /* 0x000000008a0472ca */ /* 0x002fe400000e0000 */
[C---:B------:R-:W-:Y:S01]  /*20a30*/  R2UR UR5, R139.reuse ;  /* 0x000000008b0572ca */ /* 0x040fe200000e0000 */
[----:B------:R-:W-:Y:S01]  /*20a40*/  VIADD R9, R0, 0x80 ;  /* 0x0000008000097836 */ /* 0x000fe20000000000 */
[----:B------:R-:W-:Y:S02]  /*20a50*/  IABS R2, R0 ;  /* 0x0000000000027213 */ /* 0x000fe40000000000 */
[C---:B------:R-:W-:Y:S02]  /*20a60*/  R2UR UR12, R138.reuse ;  /* 0x000000008a0c72ca */ /* 0x040fe400000e0000 */
[C---:B------:R-:W-:Y:S02]  /*20a70*/  R2UR UR13, R139.reuse ;  /* 0x000000008b0d72ca */ /* 0x040fe400000e0000 */
[C---:B------:R-:W-:Y:S02]  /*20a80*/  R2UR UR14, R138.reuse ;  /* 0x000000008a0e72ca */ /* 0x040fe400000e0000 */
[C---:B------:R-:W-:Y:S02]  /*20a90*/  R2UR UR15, R139.reuse ;  /* 0x000000008b0f72ca */ /* 0x040fe400000e0000 */
[----:B------:R-:W-:Y:S01]  /*20aa0*/  R2UR UR10, R138 ;  /* 0x000000008a0a72ca */ /* 0x000fe200000e0000 */
[----:B--2---:R-:W2:Y:S01]  /*20ab0*/  LD.E R8, desc[UR4][R136.64+0x170] ;  /* 0x0001700488087980 */ /* 0x004ea2000c101900 */
        /* <DEDUP_REMOVED lines=59> */
.L_x_2279:
[----:B-1----:R-:W-:Y:S02]  /*20e70*/  R2UR UR4, R138 ;  /* 0x000000008a0472ca */ /* 0x002fe400000e0000 */
[----:B------:R-:W-:Y:S11]  /*20e80*/  R2UR UR5, R139 ;  /* 0x000000008b0572ca */ /* 0x000ff600000e0000 */
[----:B------:R-:W-:Y:S02]  /*20e90*/  @!UPT UIADD3 URZ, URZ, URZ, URZ ;  /* 0x0000003f3f3ff290 */ /* 0x000fe4000fffe03f */
[----:B--2---:R-:W2:Y:S02]  /*20ea0*/  LD.E R8, desc[UR4][R136.64+0x40] ;  /* 0x0000400488087980 */ /* 0x004ea4000c101900 */
[----:B--2---:R-:W-:Y:S05]  /*20eb0*/  IMAD.U32 R8, R8, -0x80, RZ ;  /* 0xffffff8008087824 */ /* 0x004fea00078e00ff */
[----:B------:R-:W-:Y:S02]  /*20ec0*/  SHF.R.S32.HI R2, RZ, 0x1f, R8 ;  /* 0x0000001fff027819 */ /* 0x000fe40000011408 */
.L_x_2280:
[----:B------:R-:W-:Y:S05]  /*20ed0*/  BSYNC B0 ;  /* 0x0000000000007941 */ /* 0x000fea0003800000 */
.L_x_2278:
        /* <DEDUP_REMOVED lines=136> */
[----:B------:R-:W-:Y:S04]  /*21760*/  ISETP.GT.AND P0, PT, R250, R239, PT ;  /* 0x000000effa00720c */ /* 0x000fe80003f04270 */
        /* <DEDUP_REMOVED lines=365> */
[----:B------:R-:W-:Y:S02]  /*22e40*/  IABS R5, R0 ;  /* 0x0000000000057213 */ /* 0x000fe40000000000 */
[C---:B------:R-:W-:Y:S02]  /*22e50*/  R2UR UR12, R138.reuse ;  /* 0x000000008a0c72ca */ /* 0x040fe400000e0000 */
[----:B------:R-:W-:Y:S02]  /*22e60*/  IABS R2, R8 ;  /* 0x0000000800027213 */ /* 0x000fe40000000000 */
[C---:B------:R-:W-:Y:S02]  /*22e70*/  R2UR UR13, R139.reuse ;  /* 0x000000008b0d72ca */ /* 0x040fe400000e0000 */
        /* <DEDUP_REMOVED lines=17> */
[----:B------:R-:W-:Y:S04]  /*22f90*/  IMAD R9, R9, R6, RZ ;  /* 0x0000000609097224 */ /* 0x000fe800078e02ff */
[----:B------:R-:W-:Y:S02]  /*22fa0*/  IMAD.HI.U32 R9, R13, R9, R12 ;  /* 0x000000090d097227 */ /* 0x000fe400078e000c */
[----:B------:R-:W2:Y:S04]  /*22fb0*/  LD.E.64 R12, desc[UR4][R136.64+0x38] ;  /* 0x00003804880c7980 */ /* 0x000ea8000c101b00 */
[----:B------:R-:W-:Y:S04]  /*22fc0*/  IMAD.HI.U32 R7, R9, R2, RZ ;  /* 0x0000000209077227 */ /* 0x000fe800078e00ff */
[----:B------:R-:W-:Y:S02]  /*22fd0*/  IMAD R2, R7, R4, R2 ;  /* 0x0000000407027224 */ /* 0x000fe400078e0202 */
[----:B------:R-:W-:Y:S03]  /*22fe0*/  IMAD.HI.U32 R9, R9, R5, RZ ;  /* 0x0000000509097227 */ /* 0x000fe600078e00ff */
[C---:B------:R-:W-:Y:S01]  /*22ff0*/  ISETP.GT.U32.AND P1, PT, R6.reuse, R2, PT ;  /* 0x000000020600720c */ /* 0x040fe20003f24070 */
[----:B------:R-:W-:Y:S05]  /*23000*/  IMAD R5, R9, R4, R5 ;  /* 0x0000000409057224 */ /* 0x000fea00078e0205 */
[----:B------:R-:W-:Y:S07]  /*23010*/  ISETP.GT.U32.AND P2, PT, R6, R5, PT ;  /* 0x000000050600720c */ /* 0x000fee0003f44070 */
[--C-:B------:R-:W-:Y:S02]  /*23020*/  @!P1 IMAD.IADD R2, R2, 0x1, -R6.reuse ;  /* 0x0000000102029824 */ /* 0x100fe400078e0a06 */
[----:B------:R-:W-:Y:S01]  /*23030*/  @!P1 VIADD R7, R7, 0x1 ;  /* 0x0000000107079836 */ /* 0x000fe20000000000 */
[----:B------:R-:W-:Y:S02]  /*23040*/  ISETP.GE.AND P1, PT, R0, RZ, PT ;  /* 0x000000ff0000720c */ /* 0x000fe40003f26270 */
[----:B------:R-:W-:Y:S01]  /*23050*/  ISETP.GE.U32.AND P3, PT, R2, R6, PT ;  /* 0x000000060200720c */ /* 0x000fe20003f66070 */
[----:B------:R-:W-:Y:S01]  /*23060*/  @!P2 IMAD.IADD R5, R5, 0x1, -R6 ;  /* 0x000000010505a824 */ /* 0x000fe200078e0a06 */
[----:B------:R-:W-:Y:S02]  /*23070*/  LOP3.LUT R0, RZ, R10, RZ, 0x33, !PT ;  /* 0x0000000aff007212 */ /* 0x000fe400078e33ff */
[----:B------:R-:W-:Y:S02]  /*23080*/  @!P2 IADD3 R9, R9, 0x1, RZ ;  /* 0x000000010909a810 */ /* 0x000fe40007ffe0ff */
[----:B------:R-:W-:Y:S02]  /*23090*/  ISETP.GE.U32.AND P4, PT, R5, R6, PT ;  /* 0x000000060500720c */ /* 0x000fe40003f86070 */
[----:B------:R-:W-:Y:S05]  /*230a0*/  ISETP.NE.AND P2, PT, R10, RZ, PT ;  /* 0x000000ff0a00720c */ /* 0x000fea0003f45270 */
[----:B------:R-:W-:Y:S04]  /*230b0*/  @P3 VIADD R7, R7, 0x1 ;  /* 0x0000000107073836 */ /* 0x000fe80000000000 */
[----:B------:R-:W-:Y:S02]  /*230c0*/  @!P0 IMAD.MOV R7, RZ, RZ, -R7 ;  /* 0x000000ffff078224 */ /* 0x000fe400078e0a07 */
[----:B------:R-:W-:Y:S03]  /*230d0*/  @P4 VIADD R9, R9, 0x1 ;  /* 0x0000000109094836 */ /* 0x000fe60000000000 */
[C---:B------:R-:W-:Y:S01]  /*230e0*/  SEL R7, R0.reuse, R7, !P2 ;  /* 0x0000000700077207 */ /* 0x040fe20005000000 */
[----:B------:R-:W-:Y:S03]  /*230f0*/  @!P1 IMAD.MOV R9, RZ, RZ, -R9 ;  /* 0x000000ffff099224 */ /* 0x000fe600078e0a09 */
[CC--:B------:R-:W-:Y:S02]  /*23100*/  LEA R14, P1, R7.reuse, R248.reuse, 0x2 ;  /* 0x000000f8070e7211 */ /* 0x0c0fe400078210ff */
[----:B------:R-:W-:Y:S02]  /*23110*/  SEL R9, R0, R9, !P2 ;  /* 0x0000000900097207 */ /* 0x000fe40005000000 */
[----:B------:R-:W-:Y:S02]  /*23120*/  LEA.HI.X.SX32 R15, R7, R249, 0x2, P1 ;  /* 0x000000f9070f7211 */ /* 0x000fe400008f16ff */
        /* <DEDUP_REMOVED lines=19> */
.L_x_2284:
[----:B------:R-:W-:Y:S02]  /*23260*/  R2UR UR4, R138 ;  /* 0x000000008a0472ca */ /* 0x000fe400000e0000 */
[----:B------:R-:W-:Y:S11]  /*23270*/  R2UR UR5, R139 ;  /* 0x000000008b0572ca */ /* 0x000ff600000e0000 */
[----:B------:R-:W-:Y:S02]  /*23280*/  @!UPT UIADD3 URZ, URZ, URZ, URZ ;  /* 0x0000003f3f3ff290 */ /* 0x000fe4000fffe03f */
[----:B------:R-:W2:Y:S02]  /*23290*/  LD.E R10, desc[UR4][R136.64+0x38] ;  /* 0x00003804880a7980 */ /* 0x000ea4000c101900 */
[----:B--2---:R-:W-:Y:S05]  /*232a0*/  IMAD.U32 R10, R10, -0x80, RZ ;  /* 0xffffff800a0a7824 */ /* 0x004fea00078e00ff */
[----:B------:R-:W-:Y:S02]  /*232b0*/  SHF.R.S32.HI R2, RZ, 0x1f, R10 ;  /* 0x0000001fff027819 */ /* 0x000fe4000001140a */
.L_x_2285:
[----:B------:R-:W-:Y:S05]  /*232c0*/  BSYNC B0 ;  /* 0x0000000000007941 */ /* 0x000fea0003800000 */
.L_x_2283:
[C---:B------:R-:W-:Y:S02]  /*232d0*/  LOP3.LUT P0, RZ, R251.reuse, 0x1, RZ, 0xc0, !PT ;  /* 0x00000001fbff7812 */ /* 0x040fe4000780c0ff */
[----:B------:R-:W-:Y:S02]  /*232e0*/  LOP3.LUT P1, RZ, R251, 0x2, RZ, 0xc0, !PT ;  /* 0x00000002fbff7812 */ /* 0x000fe4000782c0ff */
[C---:B------:R-:W-:Y:S02]  /*232f0*/  LEA R16, P3, R10.reuse, R241, 0x1 ;  /* 0x000000f10a107211 */ /* 0x040fe400078608ff */
[CC--:B------:R-:W-:Y:S02]  /*23300*/  IADD3 R0, P2, R10.reuse, R237.reuse, RZ ;  /* 0x000000ed0a007210 */ /* 0x0c0fe40007f5e0ff */
[-C--:B------:R-:W-:Y:S02]  /*23310*/  LEA.HI.X R17, R10, R240.reuse, R2, 0x1, P3 ;  /* 0x000000f00a117211 */ /* 0x080fe400018f0c02 */
        /* <DEDUP_REMOVED lines=31> */
[----:B------:R-:W-:Y:S02]  /*23510*/  @P1 LEA R8, P2, R4, R241, 0x1 ;  /* 0x000000f104081211 */ /* 0x000fe400078408ff */
[----:B------:R-:W-:Y:S01]  /*23520*/  @P1 R2UR UR16, R138 ;  /* 0x000000008a1012ca */ /* 0x000fe200000e0000 */
[----:B------:R-:W-:Y:S01]  /*23530*/  @!PT LDS RZ, [RZ] ;  /* 0x00000000fffff984 */ /* 0x000fe20000000800 */
[----:B------:R-:W-:Y:S01]  /*23540*/  @!PT LDS RZ, [RZ] ;  /* 0x00000000fffff984 */ /* 0x000fe20000000800 */
[----:B------:R-:W-:Y:S01]  /*23550*/  @!PT LDS RZ, [RZ] ;  /* 0x00000000fffff984 */ /* 0x000fe20000000800 */
[----:B------:R3:W-:Y:S01]  /*23560*/  @P0 LDGSTS.E.BYPASS.LTC128B.128 [R247+0x4800], desc[UR4][R18.64] ;  /* 0x0480000012f70fae */ /* 0x0007e2000b901d44 */
[CC--:B------:R-:W-:Y:S02]  /*23570*/  @P1 LEA.HI.X R9, R4.reuse, R240.reuse, R2, 0x1, P2 ;  /* 0x000000f004091211 */ /* 0x0c0fe400010f0c02 */
[C---:B------:R-:W-:Y:S01]  /*23580*/  @P1 R2UR UR17, R139.reuse ;  /* 0x000000008b1112ca */ /* 0x040fe200000e0000 */
[----:B------:R2:W-:Y:S01]  /*23590*/  @!P0 STS.128 [R247+0x4800], RZ ;  /* 0x004800fff7008388 */ /* 0x0005e20000000c00 */
[----:B------:R-:W-:Y:S03]  /*235a0*/  IADD3 R0, P3, R4, R237, RZ ;  /* 0x000000ed04007210 */ /* 0x000fe60007f7e0ff */
[----:B------:R-:W-:Y:S01]  /*235b0*/  @!PT LDS RZ, [RZ] ;  /* 0x00000000fffff984 */ /* 0x000fe20000000800 */
[----:B------:R-:W-:Y:S01]  /*235c0*/  @!PT LDS RZ, [RZ] ;  /* 0x00000000fffff984 */ /* 0x000fe20000000800 */
[----:B------:R-:W-:Y:S01]  /*235d0*/  @!PT LDS RZ, [RZ] ;  /* 0x00000000fffff984 */ /* 0x000fe20000000800 */
[----:B------:R2:W-:Y:S01]  /*235e0*/  @P1 LDGSTS.E.BYPASS.LTC128B.128 [R247+0x8800], desc[UR14][R10.64+0x80] ;  /* 0x088000800af71fae */ /* 0x0005e2000b901d4e */
[-C--:B------:R-:W-:Y:S01]  /*235f0*/  @P0 LEA R12, P4, R0, R241.reuse, 0x1 ;  /* 0x000000f1000c0211 */ /* 0x080fe200078808ff */
[----:B------:R-:W-:Y:S01]  /*23600*/  IMAD.X R2, R2, 0x1, R238, P3 ;  /* 0x0000000102027824 */ /* 0x000fe200018e06ee */
        /* <DEDUP_REMOVED lines=10> */
[C---:B------:R-:W-:Y:S01]  /*236b0*/  @P0 LEA R20, P4, R4.reuse, R241, 0x1 ;  /* 0x000000f104140211 */ /* 0x040fe200078808ff */
        /* <DEDUP_REMOVED lines=10> */
[-C--:B------:R-:W-:Y:S01]  /*23760*/  @P1 LEA.HI.X R19, R4, R240.reuse, R2, 0x1, P2 ;  /* 0x000000f004131211 */ /* 0x080fe200010f0c02 */
[----:B------:R-:W-:Y:S01]  /*23770*/  @!PT LDS RZ, [RZ] ;  /* 0x00000000fffff984 */ /* 0x000fe20000000800 */
[----:B------:R-:W-:Y:S01]  /*23780*/  @!PT LDS RZ, [RZ] ;  /* 0x00000000fffff984 */ /* 0x000fe20000000800 */
[----:B------:R-:W-:Y:S01]  /*23790*/  @!PT LDS RZ, [RZ] ;  /* 0x00000000fffff984 */ /* 0x000fe20000000800 */
[----:B------:R2:W-:Y:S01]  /*237a0*/  @P0 LDGSTS.E.BYPASS.LTC128B.128 [R247+0x5800], desc[UR4][R12.64] ;  /* 0x058000000cf70fae */ /* 0x0005e2000b901d44 */
[----:B------:R-:W-:Y:S01]  /*237b0*/  IMAD.X R2, R2, 0x1, R238, P3 ;  /* 0x0000000102027824 */ /* 0x000fe200018e06ee */
        /* <DEDUP_REMOVED lines=22> */
[----:B------:R-:W-:Y:S01]  /*23920*/  @P1 LEA R26, P3, R4, R241, 0x1 ;  /* 0x000000f1041a1211 */ /* 0x000fe200078608ff */
[----:B------:R-:W-:Y:S01]  /*23930*/  @!PT LDS RZ, [RZ] ;  /* 0x00000000fffff984 */ /* 0x000fe20000000800 */
[----:B------:R-:W-:Y:S01]  /*23940*/  @!PT LDS RZ, [RZ] ;  /* 0x00000000fffff984 */ /* 0x000fe20000000800 */
[----:B------:R-:W-:Y:S01]  /*23950*/  @!PT LDS RZ, [RZ] ;  /* 0x00000000fffff984 */ /* 0x000fe20000000800 */
[----:B------:R2:W-:Y:S01]  /*23960*/  @P1 LDGSTS.E.BYPASS.LTC128B.128 [R247+0xa000], desc[UR10][R18.64+0x80] ;  /* 0x0a00008012f71fae */ /* 0x0005e2000b901d4a */
[----:B------:R-:W-:Y:S02]  /*23970*/  @P0 R2UR UR10, R138 ;  /* 0x000000008a0a02ca */ /* 0x000fe400000e0000 */
[CC--:B------:R-:W-:Y:S01]  /*23980*/  @P1 LEA.HI.X R27, R4.reuse, R240.reuse, R2, 0x1, P3 ;  /* 0x000000f0041b1211 */ /* 0x0c0fe200018f0c02 */
        /* <DEDUP_REMOVED lines=43> */
.L_x_2282:
[----:B------:R-:W-:Y:S05]  /*23c40*/  BSYNC B1 ;  /* 0x0000000000017941 */ /* 0x000fea0003800000 */
.L_x_2281:
        /* <DEDUP_REMOVED lines=12> */
[----:B------:R-:W-:Y:S02]  /*23d10*/  FMNMX.FTZ R4, R8, R4, !PT ;  /* 0x0000000408047209 */ /* 0x000fe40007810000 */
        /* <DEDUP_REMOVED lines=85> */
[-CC-:B------:R-:W-:Y:S03]  /*24270*/  FFMA.FTZ R139, R7, R132.reuse, -R137.reuse ;  /* 0x00000084078b7223 */ /* 0x180fe60000010889 */
        /* <DEDUP_REMOVED lines=46> */
[----:B------:R-:W-:Y:S01]  /*24560*/  FMUL.FTZ R55, R134, R83 ;  /* 0x0000005386377220 */ /* 0x000fe20000410000 */
[C---:B------:R-:W-:Y:S03]  /*24570*/  FMUL.FTZ R52, R135.reuse, R80 ;  /* 0x0000005087347220 */ /* 0x040fe60000410000 */
[----:B------:R-:W1:Y:S01]  /*24580*/  MUFU.EX2 R139, R139 ;  /* 0x0000008b008b7308 */ /* 0x000e620000000800 */
[----:B--2---:R-:W-:Y:S01]  /*24590*/  F2FP.BF16.F32.PACK_AB R129, R150, R152 ;  /* 0x000000989681723e */ /* 0x004fe200000010ff */
[C---:B------:R-:W-:Y:S01]  /*245a0*/  FMUL.FTZ R53, R135.reuse, R81 ;  /* 0x0000005187357220 */ /* 0x040fe20000410000 */
[----:B------:R-:W2:Y:S01]  /*245b0*/  LDSM.16.MT88.4 R88, [R224+0x10000] ;  /* 0x01000000e058783b */ /* 0x000ea20000004200 */
[C---:B------:R-:W-:Y:S01]  /*245c0*/  FMUL.FTZ R62, R134.reuse, R74 ;  /* 0x0000004a863e7220 */ /* 0x040fe20000410000 */
[----:B------:R-:W-:Y:S01]  /*245d0*/  FMUL.FTZ R63, R134, R75 ;  /* 0x0000004b863f7220 */ /* 0x000fe20000410000 */
[C---:B------:R-:W-:Y:S01]  /*245e0*/  FMUL.FTZ R60, R135.reuse, R72 ;  /* 0x00000048873c7220 */ /* 0x040fe20000410000 */
[----:B------:R-:W-:Y:S03]  /*245f0*/  FMUL.FTZ R61, R135, R73 ;  /* 0x00000049873d7220 */ /* 0x000fe60000410000 */
[----:B------:R-:W-:Y:S01]  /*24600*/  MUFU.EX2 R148, R148 ;  /* 0x0000009400947308 */ /* 0x000fe20000000800 */
[-CC-:B------:R-:W-:Y:S01]  /*24610*/  FFMA.FTZ R108, R197, R132.reuse, -R137.reuse ;  /* 0x00000084c56c7223 */ /* 0x180fe20000010889 */
[-CC-:B------:R-:W-:Y:S01]  /*24620*/  FFMA.FTZ R109, R196, R132.reuse, -R137.reuse ;  /* 0x00000084c46d7223 */ /* 0x180fe20000010889 */
[----:B------:R-:W4:Y:S01]  /*24630*/  LDSM.16.MT88.4 R80, [R228+0xc800] ;  /* 0x00c80000e450783b */ /* 0x000f220000004200 */
[-CC-:B------:R-:W-:Y:S01]  /*24640*/  FFMA.FTZ R111, R195, R132.reuse, -R136.reuse ;  /* 0x00000084c36f7223 */ /* 0x180fe20000010888 */
[-CC-:B------:R-:W-:Y:S01]  /*24650*/  FFMA.FTZ R110, R194, R132.reuse, -R136.reuse ;  /* 0x00000084c26e7223 */ /* 0x180fe20000010888 */
[-CC-:B------:R-:W-:Y:S01]  /*24660*/  FFMA.FTZ R176, R176, R132.reuse, -R136.reuse ;  /* 0x00000084b0b07223 */ /* 0x180fe20000010888 */
[-CC-:B------:R-:W-:Y:S03]  /*24670*/  FFMA.FTZ R179, R179, R132.reuse, -R136.reuse ;  /* 0x00000084b3b37223 */ /* 0x180fe60000010888 */
[----:B------:R-:W5:Y:S01]  /*24680*/  MUFU.EX2 R138, R138 ;  /* 0x0000008a008a7308 */ /* 0x000f620000000800 */
[----:B-1----:R-:W-:Y:S01]  /*24690*/  F2FP.BF16.F32.PACK_AB R130, R139, R147 ;  /* 0x000000938b82723e */ /* 0x002fe200000010ff */
[-CC-:B------:R-:W-:Y:S01]  /*246a0*/  FFMA.FTZ R177, R177, R132.reuse, -R137.reuse ;  /* 0x00000084b1b17223 */ /* 0x180fe20000010889 */
[----:B------:R-:W-:Y:S01]  /*246b0*/  LDSM.16.MT88.4 R72, [R224+0xc800] ;  /* 0x00c80000e048783b */ /* 0x000fe20000004200 */
[-CC-:B------:R-:W-:Y:S01]  /*246c0*/  FFMA.FTZ R174, R174, R132.reuse, -R137.reuse ;  /* 0x00000084aeae7223 */ /* 0x180fe20000010889 */
[-CC-:B------:R-:W-:Y:S01]  /*246d0*/  FFMA.FTZ R182, R182, R132.reuse, -R136.reuse ;  /* 0x00000084b6b67223 */ /* 0x180fe20000010888 */
[-CC-:B------:R-:W-:Y:S01]  /*246e0*/  FFMA.FTZ R184, R184, R132.reuse, -R136.reuse ;  /* 0x00000084b8b87223 */ /* 0x180fe20000010888 */
[-CC-:B------:R-:W-:Y:S03]  /*246f0*/  FFMA.FTZ R185, R185, R132.reuse, -R137.reuse ;  /* 0x00000084b9b97223 */ /* 0x180fe60000010889 */
[----:B------:R-:W-:Y:S01]  /*24700*/  MUFU.EX2 R108, R108 ;  /* 0x0000006c006c7308 */ /* 0x000fe20000000800 */
[-CC-:B------:R-:W-:Y:S01]  /*24710*/  FFMA.FTZ R183, R183, R132.reuse, -R137.reuse ;  /* 0x00000084b7b77223 */ /* 0x180fe20000010889 */
[-CC-:B------:R-:W-:Y:S01]  /*24720*/  FFMA.FTZ R181, R181, R132.reuse, -R136.reuse ;  /* 0x00000084b5b57223 */ /* 0x180fe20000010888 */
[----:B------:R-:W-:Y:S01]  /*24730*/  LDSM.16.MT88.4 R116, [R226+0xf800] ;  /* 0x00f80000e274783b */ /* 0x000fe20000004200 */
[-CC-:B------:R-:W-:Y:S01]  /*24740*/  FFMA.FTZ R180, R180, R132.reuse, -R136.reuse ;  /* 0x00000084b4b47223 */ /* 0x180fe20000010888 */
[-CC-:B------:R-:W-:Y:S01]  /*24750*/  FFMA.FTZ R178, R178, R132.reuse, -R137.reuse ;  /* 0x00000084b2b27223 */ /* 0x180fe20000010889 */
[-CC-:B------:R-:W-:Y:S01]  /*24760*/  FFMA.FTZ R175, R175, R132.reuse, -R137.reuse ;  /* 0x00000084afaf7223 */ /* 0x180fe20000010889 */
[--C-:B------:R-:W-:Y:S03]  /*24770*/  FFMA.FTZ R172, R172, R132, -R136.reuse ;  /* 0x00000084acac7223 */ /* 0x100fe60000010888 */
[----:B------:R-:W-:Y:S01]  /*24780*/  MUFU.EX2 R109, R109 ;  /* 0x0000006d006d7308 */ /* 0x000fe20000000800 */
[----:B-----5:R-:W-:Y:S01]  /*24790*/  F2FP.BF16.F32.PACK_AB R131, R138, R148 ;  /* 0x000000948a83723e */ /* 0x020fe200000010ff */
[-CC-:B------:R-:W-:Y:S01]  /*247a0*/  FFMA.FTZ R173, R173, R132.reuse, -R136.reuse ;  /* 0x00000084adad7223 */ /* 0x180fe20000010888 */
[-CC-:B------:R-:W-:Y:S01]  /*247b0*/  FFMA.FTZ R169, R169, R132.reuse, -R137.reuse ;  /* 0x00000084a9a97223 */ /* 0x180fe20000010889 */
[-CC-:B------:R-:W-:Y:S01]  /*247c0*/  FFMA.FTZ R168, R168, R132.reuse, -R137.reuse ;  /* 0x00000084a8a87223 */ /* 0x180fe20000010889 */
[-CC-:B------:R-:W-:Y:S01]  /*247d0*/  FFMA.FTZ R167, R167, R132.reuse, -R136.reuse ;  /* 0x00000084a7a77223 */ /* 0x180fe20000010888 */
[-CC-:B------:R-:W-:Y:S01]  /*247e0*/  FFMA.FTZ R166, R166, R132.reuse, -R136.reuse ;  /* 0x00000084a6a67223 */ /* 0x180fe20000010888 */
[-CC-:B------:R-:W-:Y:S01]  /*247f0*/  FFMA.FTZ R165, R165, R132.reuse, -R137.reuse ;  /* 0x00000084a5a57223 */ /* 0x180fe20000010889 */
[C---:B------:R-:W-:Y:S02]  /*24800*/  HMMA.16816.F32.BF16 R4, R128.reuse, R12, R4 ;  /* 0x0000000c8004723c */ /* 0x040fe40000041804 */
[----:B------:R-:W-:Y:S03]  /*24810*/  MUFU.EX2 R111, R111 ;  /* 0x0000006f006f7308 */ /* 0x000fe60000000800 */
[--C-:B------:R-:W-:Y:S01]  /*24820*/  FFMA.FTZ R164, R164, R132, -R137.reuse ;  /* 0x00000084a4a47223 */ /* 0x100fe20000010889 */
        /* <DEDUP_REMOVED lines=49> */
[----:B------:R-:W1:Y:S01]  /*24b40*/  MUFU.EX2 R104, R104 ;  /* 0x0000006800687308 */ /* 0x000e620000000800 */
[----:B------:R-:W-:Y:S01]  /*24b50*/  LDSM.16.MT88.4 R96, [R226+0xd000] ;  /* 0x00d00000e260783b */ /* 0x000fe20000004200 */
[-CC-:B------:R-:W-:Y:S01]  /*24b60*/  FFMA.FTZ R154, R154, R132.reuse, -R136.reuse ;  /* 0x000000849a9a7223 */ /* 0x180fe20000010888 */
[-CC-:B------:R-:W-:Y:S01]  /*24b70*/  FFMA.FTZ R145, R145, R132.reuse, -R136.reuse ;  /* 0x0000008491917223 */ /* 0x180fe20000010888 */
[-CC-:B------:R-:W-:Y:S01]  /*24b80*/  FFMA.FTZ R144, R144, R132.reuse, -R136.reuse ;  /* 0x0000008490907223 */ /* 0x180fe20000010888 */
[-CC-:B------:R-:W-:Y:S01]  /*24b90*/  FFMA.FTZ R133, R133, R132.reuse, -R136.reuse ;  /* 0x0000008485857223 */ /* 0x180fe20000010888 */
[C---:B------:R-:W-:Y:S04]  /*24ba0*/  HMMA.16816.F32.BF16 R36, R128.reuse, R48, R36 ;  /* 0x000000308024723c */ /* 0x040fe80000041824 */
[----:B------:R-:W-:Y:S01]  /*24bb0*/  MUFU.EX2 R106, R106 ;  /* 0x0000006a006a7308 */ /* 0x000fe20000000800 */
[-C--:B------:R-:W-:Y:S01]  /*24bc0*/  FFMA.FTZ R136, R3, R132.reuse, -R136 ;  /* 0x0000008403887223 */ /* 0x080fe20000010888 */
[-CC-:B------:R-:W-:Y:S01]  /*24bd0*/  FFMA.FTZ R161, R161, R132.reuse, -R137.reuse ;  /* 0x00000084a1a17223 */ /* 0x180fe20000010889 */
[--C-:B------:R-:W-:Y:S01]  /*24be0*/  FFMA.FTZ R160, R160, R132, -R137.reuse ;  /* 0x00000084a0a07223 */ /* 0x100fe20000010889 */
[C---:B------:R-:W-:Y:S06]  /*24bf0*/  HMMA.16816.F32.BF16 R40, R128.reuse, R50, R40 ;  /* 0x000000328028723c */ /* 0x040fec0000041828 */
[----:B------:R-:W5:Y:S01]  /*24c00*/  MUFU.EX2 R107, R107 ;  /* 0x0000006b006b7308 */ /* 0x000f620000000800 */
[C---:B------:R-:W-:Y:S01]  /*24c10*/  FMUL.FTZ R48, R135.reuse, R84 ;  /* 0x0000005487307220 */ /* 0x040fe20000410000 */
[C---:B------:R-:W-:Y:S03]  /*24c20*/  HMMA.16816.F32.BF16 R44, R128.reuse, R56, R44 ;  /* 0x00000038802c723c */ /* 0x040fe6000004182c */
[C---:B------:R-:W-:Y:S01]  /*24c30*/  FMUL.FTZ R50, R134.reuse, R86 ;  /* 0x0000005686327220 */ /* 0x040fe20000410000 */
[----:B------:R-:W-:Y:S01]  /*24c40*/  FMUL.FTZ R51, R134, R87 ;  /* 0x0000005786337220 */ /* 0x000fe20000410000 */
[C---:B------:R-:W-:Y:S02]  /*24c50*/  FMUL.FTZ R49, R135.reuse, R85 ;  /* 0x0000005587317220 */ /* 0x040fe40000410000 */
[C---:B------:R-:W-:Y:S01]  /*24c60*/  FMUL.FTZ R56, R135.reuse, R76 ;  /* 0x0000004c87387220 */ /* 0x040fe20000410000 */
[----:B------:R-:W4:Y:S01]  /*24c70*/  LDSM.16.MT88.4 R84, [R226+0xc800] ;  /* 0x00c80000e254783b */ /* 0x000f220000004200 */
[----:B------:R-:W4:Y:S02]  /*24c80*/  MUFU.EX2 R115, R115 ;  /* 0x0000007300737308 */ /* 0x000f240000000800 */
[----:B------:R-:W-:Y:S01]  /*24c90*/  FMUL.FTZ R57, R135, R77 ;  /* 0x0000004d87397220 */ /* 0x000fe20000410000 */
[-CC-:B------:R-:W-:Y:S01]  /*24ca0*/  FFMA.FTZ R157, R157, R132.reuse, -R137.reuse ;  /* 0x000000849d9d7223 */ /* 0x180fe20000010889 */
[--C-:B------:R-:W-:Y:S01]  /*24cb0*/  FFMA.FTZ R156, R156, R132, -R137.reuse ;  /* 0x000000849c9c7223 */ /* 0x100fe20000010889 */
[C---:B------:R-:W-:Y:S03]  /*24cc0*/  HMMA.16816.F32.BF16 R48, R128.reuse, R58, R48 ;  /* 0x0000003a8030723c */ /* 0x040fe60000041830 */
[C---:B------:R-:W-:Y:S02]  /*24cd0*/  FFMA.FTZ R152, R134.reuse, R252, R152 ;  /* 0x000000fc86987223 */ /* 0x040fe40000010098 */
[----:B------:R-:W-:Y:S01]  /*24ce0*/  MUFU.EX2 R123, R123 ;  /* 0x0000007b007b7308 */ /* 0x000fe20000000800 */
[--C-:B------:R-:W-:Y:S01]  /*24cf0*/  FFMA.FTZ R149, R149, R132, -R137.reuse ;  /* 0x0000008495957223 */ /* 0x100fe20000010889 */
[C---:B------:R-:W-:Y:S04]  /*24d00*/  HMMA.16816.F32.BF16 R52, R128.reuse, R64, R52 ;  /* 0x000000408034723c */ /* 0x040fe80000041834 */
[C---:B------:R-:W-:Y:S01]  /*24d10*/  FMUL.FTZ R58, R134.reuse, R78 ;  /* 0x0000004e863a7220 */ /* 0x040fe20000410000 */
[----:B------:R-:W-:Y:S02]  /*24d20*/  FMUL.FTZ R59, R134, R79 ;  /* 0x0000004f863b7220 */ /* 0x000fe40000410000 */
[C---:B------:R-:W-:Y:S01]  /*24d30*/  FMUL.FTZ R64, R135.reuse, R68 ;  /* 0x0000004487407220 */ /* 0x040fe20000410000 */
[----:B------:R-:W4:Y:S01]  /*24d40*/  LDSM.16.MT88.4 R76, [R228+0x10800] ;  /* 0x01080000e44c783b */ /* 0x000f220000004200 */
[----:B------:R-:W4:Y:S02]  /*24d50*/  MUFU.EX2 R122, R122 ;  /* 0x0000007a007a7308 */ /* 0x000f240000000800 */
[----:B-1----:R-:W-:Y:S01]  /*24d60*/  F2FP.BF16.F32.PACK_AB R68, R104, R105 ;  /* 0x000000696844723e */ /* 0x002fe200000010ff */
[----:B------:R-:W-:Y:S01]  /*24d70*/  FMUL.FTZ R65, R135, R69 ;  /* 0x0000004587417220 */ /* 0x000fe20000410000 */
[C---:B------:R-:W-:Y:S03]  /*24d80*/  HMMA.16816.F32.BF16 R56, R128.reuse, R66, R56 ;  /* 0x000000428038723c */ /* 0x040fe60000041838 */
[----:B-----5:R-:W-:Y:S03]  /*24d90*/  F2FP.BF16.F32.PACK_AB R69, R107, R106 ;  /* 0x0000006a6b45723e */ /* 0x020fe600000010ff */
[----:B------:R-:W1:Y:S01]  /*24da0*/  MUFU.EX2 R171, R171 ;  /* 0x000000ab00ab7308 */ /* 0x000e620000000800 */
[----:B------:R-:W-:Y:S01]  /*24db0*/  FFMA.FTZ R146, R146, R132, -R137 ;  /* 0x0000008492927223 */ /* 0x000fe20000010889 */
[C---:B--2---:R-:W-:Y:S03]  /*24dc0*/  HMMA.16816.F32.BF16 R60, R128.reuse, R88, R60 ;  /* 0x00000058803c723c */ /* 0x044fe6000004183c */
[C---:B------:R-:W-:Y:S01]  /*24dd0*/  FMUL.FTZ R66, R134.reuse, R70 ;  /* 0x0000004686427220 */ /* 0x040fe20000410000 */
[----:B------:R-:W-:Y:S01]  /*24de0*/  FMUL.FTZ R67, R134, R71 ;  /* 0x0000004786437220 */ /* 0x000fe20000410000 */
[----:B------:R-:W-:Y:S03]  /*24df0*/  F2FP.BF16.F32.PACK_AB R70, R109, R108 ;  /* 0x0000006c6d46723e */ /* 0x000fe600000010ff */
[----:B------:R-:W-:Y:S03]  /*24e00*/  MUFU.EX2 R176, R176 ;  /* 0x000000b000b07308 */ /* 0x000fe60000000800 */
[----:B------:R-:W-:Y:S01]  /*24e10*/  F2FP.BF16.F32.PACK_AB R71, R110, R111 ;  /* 0x0000006f6e47723e */ /* 0x000fe200000010ff */
[----:B---3--:R-:W-:Y:S01]  /*24e20*/  FFMA.FTZ R153, R135, R200, R153 ;  /* 0x000000c887997223 */ /* 0x008fe20000010099 */
[----:B------:R-:W-:Y:S01]  /*24e30*/  HMMA.16816.F32.BF16 R64, R128, R90, R64 ;  /* 0x0000005a8040723c */ /* 0x000fe20000041840 */
[----:B------:R-:W-:Y:S04]  /*24e40*/  LDSM.16.MT88.4 R88, [R224+0x10800] ;  /* 0x01080000e058783b */ /* 0x000fe80000004200 */
[----:B------:R-:W2:Y:S01]  /*24e50*/  MUFU.EX2 R179, R179 ;  /* 0x000000b300b37308 */ /* 0x000ea20000000800 */
[-CC-:B------:R-:W-:Y:S01]  /*24e60*/  FFMA.FTZ R135, R143, R132.reuse, -R137.reuse ;  /* 0x000000848f877223 */ /* 0x180fe20000010889 */
[----:B------:R-:W-:Y:S01]  /*24e70*/  FFMA.FTZ R137, R142, R132, -R137 ;  /* 0x000000848e897223 */ /* 0x000fe20000010889 */
[C---:B----4-:R-:W-:Y:S07]  /*24e80*/  HMMA.16816.F32.BF16 R4, R68.reuse, R80, R4 ;  /* 0x000000504404723c */ /* 0x050fee0000041804 */
[----:B------:R-:W-:Y:S01]  /*24e90*/  MUFU.EX2 R177, R177 ;  /* 0x000000b100b17308 */ /* 0x000fe20000000800 */
[C---:B------:R-:W-:Y:S01]  /*24ea0*/  HMMA.16816.F32.BF16 R8, R68.reuse, R82, R8 ;  /* 0x000000524408723c */ /* 0x040fe20000041808 */
[----:B------:R-:W3:Y:S02]  /*24eb0*/  LDSM.16.MT88.4 R80, [R226+0x10800] ;  /* 0x01080000e250783b */ /* 0x000ee40000004200 */
[----:B------:R-:W-:Y:S03]  /*24ec0*/  FADD.FTZ R152, R150, R152 ;  /* 0x0000009896987221 */ /* 0x000fe60000010000 */
[C---:B------:R-:W-:Y:S03]  /*24ed0*/  HMMA.16816.F32.BF16 R12, R68.reuse, R84, R12 ;  /* 0x00000054440c723c */ /* 0x040fe6000004180c */
[----:B------:R-:W4:Y:S02]  /*24ee0*/  MUFU.EX2 R174, R174 ;  /* 0x000000ae00ae7308 */ /* 0x000f240000000800 */
[----:B------:R-:W-:Y:S01]  /*24ef0*/  FADD.FTZ R148, R148, R152 ;  /* 0x0000009894947221 */ /* 0x000fe20000010000 */
[C---:B------:R-:W-:Y:S01]  /*24f00*/  HMMA.16816.F32.BF16 R16, R68.reuse, R86, R16 ;  /* 0x000000564410723c */ /* 0x040fe20000041810 */
[----:B------:R-:W5:Y:S06]  /*24f10*/  LDSM.16.MT88.4 R84, [R225+0x10800] ;  /* 0x01080000e154783b */ /* 0x000f6c0000004200 */
[----:B------:R-:W-:Y:S01]  /*24f20*/  MUFU.EX2 R182, R182 ;  /* 0x000000b600b67308 */ /* 0x000fe20000000800 */
[----:B------:R-:W-:Y:S01]  /*24f30*/  FADD.FTZ R148, R138, R148 ;  /* 0x000000948a947221 */ /* 0x000fe20000010000 */
[C---:B------:R-:W-:Y:S08]  /*24f40*/  HMMA.16816.F32.BF16 R20, R68.reuse, R92, R20 ;  /* 0x0000005c4414723c */ /* 0x040ff00000041814 */
[----:B------:R-:W4:Y:S01]  /*24f50*/  MUFU.EX2 R184, R184 ;  /* 0x000000b800b87308 */ /* 0x000f220000000800 */
[C---:B------:R-:W-:Y:S01]  /*24f60*/  HMMA.16816.F32.BF16 R24, R68.reuse, R94, R24 ;  /* 0x0000005e4418723c */ /* 0x040fe20000041818 */
[----:B------:R-:W1:Y:S02]  /*24f70*/  LDSM.16.MT88.4 R92, [R228+0xd000] ;  /* 0x00d00000e45c783b */ /* 0x000e640000004200 */
[----:B------:R-:W-:Y:S03]  /*24f80*/  FADD.FTZ R148, R106, R148 ;  /* 0x000000946a947221 */ /* 0x000fe60000010000 */
[C---:B------:R-:W-:Y:S03]  /*24f90*/  HMMA.16816.F32.BF16 R28, R68.reuse, R72, R28 ;  /* 0x00000048441c723c */ /* 0x040fe6000004181c */
[----:B------:R-:W-:Y:S02]  /*24fa0*/  MUFU.EX2 R185, R185 ;  /* 0x000000b900b97308 */ /* 0x000fe40000000800 */
[----:B------:R-:W-:Y:S01]  /*24fb0*/  FADD.FTZ R107, R107, R148 ;  /* 0x000000946b6b7221 */ /* 0x000fe20000010000 */
[C---:B------:R-:W-:Y:S07]  /*24fc0*/  HMMA.16816.F32.BF16 R32, R68.reuse, R74, R32 ;  /* 0x0000004a4420723c */ /* 0x040fee0000041820 */
[----:B------:R-:W4:Y:S01]  /*24fd0*/  MUFU.EX2 R183, R183 ;  /* 0x000000b700b77308 */ /* 0x000f220000000800 */
[----:B------:R-:W-:Y:S01]  /*24fe0*/  F2FP.BF16.F32.PACK_AB R72, R112, R113 ;  /* 0x000000717048723e */ /* 0x000fe200000010ff */
[C---:B------:R-:W-:Y:S03]  /*24ff0*/  HMMA.16816.F32.BF16 R36, R68.reuse, R76, R36 ;  /* 0x0000004c4424723c */ /* 0x040fe60000041824 */
[----:B------:R-:W-:Y:S03]  /*25000*/  F2FP.BF16.F32.PACK_AB R73, R120, R121 ;  /* 0x000000797849723e */ /* 0x000fe600000010ff */
[C---:B------:R-:W-:Y:S01]  /*25010*/  HMMA.16816.F32.BF16 R40, R68.reuse, R78, R40 ;  /* 0x0000004e4428723c */ /* 0x040fe20000041828 */
[----:B------:R-:W2:Y:S01]  /*25020*/  LDSM.16.MT88.4 R76, [R225+0xd000] ;  /* 0x00d00000e14c783b */ /* 0x000ea20000004200 */
[----:B------:R-:W-:Y:S03]  /*25030*/  MUFU.EX2 R181, R181 ;  /* 0x000000b500b57308 */ /* 0x000fe60000000800 */
[----:B------:R-:W-:Y:S01]  /*25040*/  F2FP.BF16.F32.PACK_AB R74, R115, R114 ;  /* 0x00000072734a723e */ /* 0x000fe200000010ff */
[C---:B---3--:R-:W-:Y:S06]  /*25050*/  HMMA.16816.F32.BF16 R44, R68.reuse, R80, R44 ;  /* 0x00000050442c723c */ /* 0x048fec000004182c */
[----:B------:R-:W3:Y:S01]  /*25060*/  MUFU.EX2 R180, R180 ;  /* 0x000000b400b47308 */ /* 0x000ee20000000800 */
[----:B------:R-:W-:Y:S01]  /*25070*/  F2FP.BF16.F32.PACK_AB R75, R122, R123 ;  /* 0x0000007b7a4b723e */ /* 0x000fe200000010ff */
[C---:B------:R-:W-:Y:S01]  /*25080*/  HMMA.16816.F32.BF16 R48, R68.reuse, R82, R48 ;  /* 0x000000524430723c */ /* 0x040fe20000041830 */
[----:B------:R-:W4:Y:S02]  /*25090*/  LDSM.16.MT88.4 R80, [R224+0xd000] ;  /* 0x00d00000e050783b */ /* 0x000f240000004200 */
[----:B------:R-:W-:Y:S03]  /*250a0*/  FADD.FTZ R107, R111, R107 ;  /* 0x0000006b6f6b7221 */ /* 0x000fe60000010000 */
[C---:B-----5:R-:W-:Y:S02]  /*250b0*/  HMMA.16816.F32.BF16 R52, R68.reuse, R84, R52 ;  /* 0x000000544434723c */ /* 0x060fe40000041834 */
[----:B------:R-:W-:Y:S03]  /*250c0*/  MUFU.EX2 R178, R178 ;  /* 0x000000b200b27308 */ /* 0x000fe60000000800 */
        /* <DEDUP_REMOVED lines=12> */
[----:B------:R-:W5:Y:S01]  /*25190*/  LDSM.16.MT88.4 R88, [R225+0x11000] ;  /* 0x01100000e158783b */ /* 0x000f620000004200 */
[----:B------:R-:W-:Y:S01]  /*251a0*/  FADD.FTZ R139, R139, R153 ;  /* 0x000000998b8b7221 */ /* 0x000fe20000010000 */
[C---:B------:R-:W-:Y:S07]  /*251b0*/  HMMA.16816.F32.BF16 R8, R72.reuse, R94, R8 ;  /* 0x0000005e4808723c */ /* 0x040fee0000041808 */
[----:B------:R-:W1:Y:S01]  /*251c0*/  MUFU.EX2 R169, R169 ;  /* 0x000000a900a97308 */ /* 0x000e620000000800 */
[----:B------:R-:W1:Y:S01]  /*251d0*/  LDSM.16.MT88.4 R92, [R224+0x11000] ;  /* 0x01100000e05c783b */ /* 0x000e620000004200 */
[C---:B------:R-:W-:Y:S08]  /*251e0*/  HMMA.16816.F32.BF16 R12, R72.reuse, R96, R12 ;  /* 0x00000060480c723c */ /* 0x040ff0000004180c */
[----:B------:R-:W1:Y:S01]  /*251f0*/  MUFU.EX2 R168, R168 ;  /* 0x000000a800a87308 */ /* 0x000e620000000800 */
[C---:B------:R-:W-:Y:S01]  /*25200*/  HMMA.16816.F32.BF16 R16, R72.reuse, R98, R16 ;  /* 0x000000624810723c */ /* 0x040fe20000041810 */
[----:B------:R-:W-:Y:S02]  /*25210*/  LDSM.16.MT88.4 R96, [R226+0xe000] ;  /* 0x00e00000e260783b */ /* 0x000fe40000004200 */
[----:B------:R-:W-:Y:S03]  /*25220*/  FADD.FTZ R139, R105, R139 ;  /* 0x0000008b698b7221 */ /* 0x000fe60000010000 */
[C---:B--2---:R-:W-:Y:S03]  /*25230*/  HMMA.16816.F32.BF16 R20, R72.reuse, R76, R20 ;  /* 0x0000004c4814723c */ /* 0x044fe60000041814 */
[----:B------:R-:W-:Y:S02]  /*25240*/  MUFU.EX2 R167, R167 ;  /* 0x000000a700a77308 */ /* 0x000fe40000000800 */
[----:B------:R-:W-:Y:S01]  /*25250*/  FADD.FTZ R139, R104, R139 ;  /* 0x0000008b688b7221 */ /* 0x000fe20000010000 */
[C---:B------:R-:W-:Y:S01]  /*25260*/  HMMA.16816.F32.BF16 R24, R72.reuse, R78, R24 ;  /* 0x0000004e4818723c */ /* 0x040fe20000041818 */
[----:B------:R-:W2:Y:S06]  /*25270*/  LDSM.16.MT88.4 R76, [R228+0xd800] ;  /* 0x00d80000e44c783b */ /* 0x000eac0000004200 */
[----:B------:R-:W-:Y:S01]  /*25280*/  MUFU.EX2 R166, R166 ;  /* 0x000000a600a67308 */ /* 0x000fe20000000800 */
[----:B------:R-:W-:Y:S01]  /*25290*/  FADD.FTZ R139, R108, R139 ;  /* 0x0000008b6c8b7221 */ /* 0x000fe20000010000 */
[C---:B----4-:R-:W-:Y:S03]  /*252a0*/  HMMA.16816.F32.BF16 R28, R72.reuse, R80, R28 ;  /* 0x00000050481c723c */ /* 0x050fe6000004181c */
[----:B------:R-:W-:Y:S03]  /*252b0*/  FADD.FTZ R139, R109, R139 ;  /* 0x0000008b6d8b7221 */ /* 0x000fe60000010000 */
[C---:B------:R-:W-:Y:S01]  /*252c0*/  HMMA.16816.F32.BF16 R32, R72.reuse, R82, R32 ;  /* 0x000000524820723c */ /* 0x040fe20000041820 */
[----:B------:R-:W4:Y:S01]  /*252d0*/  LDSM.16.MT88.4 R80, [R226+0xd800] ;  /* 0x00d80000e250783b */ /* 0x000f220000004200 */
[----:B------:R-:W4:Y:S03]  /*252e0*/  MUFU.EX2 R165, R165 ;  /* 0x000000a500a57308 */ /* 0x000f260000000800 */
[----:B------:R-:W-:Y:S01]  /*252f0*/  FADD.FTZ R139, R113, R139 ;  /* 0x0000008b718b7221 */ /* 0x000fe20000010000 */
[C---:B---3--:R-:W-:Y:S03]  /*25300*/  HMMA.16816.F32.BF16 R36, R72.reuse, R68, R36 ;  /* 0x000000444824723c */ /* 0x048fe60000041824 */
[----:B------:R-:W-:Y:S03]  /*25310*/  LDSM.16.MT88.4 R108, [R225+0xf800] ;  /* 0x00f80000e16c783b */ /* 0x000fe60000004200 */
[----:B------:R-:W3:Y:S01]  /*25320*/  MUFU.EX2 R164, R164 ;  /* 0x000000a400a47308 */ /* 0x000ee20000000800 */
[----:B------:R-:W-:Y:S01]  /*25330*/  FADD.FTZ R112, R112, R139 ;  /* 0x0000008b70707221 */ /* 0x000fe20000010000 */
[C---:B------:R-:W-:Y:S03]  /*25340*/  HMMA.16816.F32.BF16 R40, R72.reuse, R70, R40 ;  /* 0x000000464828723c */ /* 0x040fe60000041828 */
[----:B------:R-:W-:Y:S03]  /*25350*/  F2FP.BF16.F32.PACK_AB R68, R171, R170 ;  /* 0x000000aaab44723e */ /* 0x000fe600000010ff */
[C---:B------:R-:W-:Y:S02]  /*25360*/  HMMA.16816.F32.BF16 R44, R72.reuse, R84, R44 ;  /* 0x00000054482c723c */ /* 0x040fe4000004182c */
[----:B------:R-:W-:Y:S03]  /*25370*/  MUFU.EX2 R163, R163 ;  /* 0x000000a300a37308 */ /* 0x000fe60000000800 */
[----:B------:R-:W-:Y:S01]  /*25380*/  F2FP.BF16.F32.PACK_AB R69, R179, R176 ;  /* 0x000000b0b345723e */ /* 0x000fe200000010ff */
[C---:B------:R-:W-:Y:S01]  /*25390*/  HMMA.16816.F32.BF16 R48, R72.reuse, R86, R48 ;  /* 0x000000564830723c */ /* 0x040fe20000041830 */
[----:B------:R-:W3:Y:S05]  /*253a0*/  LDSM.16.MT88.4 R84, [R225+0xd800] ;  /* 0x00d80000e154783b */ /* 0x000eea0000004200 */
[----:B------:R-:W-:Y:S01]  /*253b0*/  MUFU.EX2 R162, R162 ;  /* 0x000000a200a27308 */ /* 0x000fe20000000800 */
[----:B------:R-:W-:Y:S01]  /*253c0*/  F2FP.BF16.F32.PACK_AB R70, R174, R177 ;  /* 0x000000b1ae46723e */ /* 0x000fe200000010ff */
[C---:B-----5:R-:W-:Y:S03]  /*253d0*/  HMMA.16816.F32.BF16 R52, R72.reuse, R88, R52 ;  /* 0x000000584834723c */ /* 0x060fe60000041834 */
[----:B------:R-:W-:Y:S03]  /*253e0*/  F2FP.BF16.F32.PACK_AB R71, R184, R182 ;  /* 0x000000b6b847723e */ /* 0x000fe600000010ff */
[C---:B------:R-:W-:Y:S01]  /*253f0*/  HMMA.16816.F32.BF16 R56, R72.reuse, R90, R56 ;  /* 0x0000005a4838723c */ /* 0x040fe20000041838 */
[----:B------:R-:W-:Y:S01]  /*25400*/  LDSM.16.MT88.4 R88, [R226+0x11800] ;  /* 0x01180000e258783b */ /* 0x000fe20000004200 */
[----:B------:R-:W-:Y:S03]  /*25410*/  MUFU.EX2 R137, R137 ;  /* 0x0000008900897308 */ /* 0x000fe60000000800 */
[----:B------:R-:W-:Y:S01]  /*25420*/  FADD.FTZ R112, R114, R112 ;  /* 0x0000007072707221 */ /* 0x000fe20000010000 */
[C---:B-1----:R-:W-:Y:S06]  /*25430*/  HMMA.16816.F32.BF16 R60, R72.reuse, R92, R60 ;  /* 0x0000005c483c723c */ /* 0x042fec000004183c */
[----:B------:R-:W1:Y:S01]  /*25440*/  MUFU.EX2 R161, R161 ;  /* 0x000000a100a17308 */ /* 0x000e620000000800 */
[----:B------:R-:W-:Y:S01]  /*25450*/  FADD.FTZ R112, R115, R112 ;  /* 0x0000007073707221 */ /* 0x000fe20000010000 */
[----:B------:R-:W-:Y:S01]  /*25460*/  HMMA.16816.F32.BF16 R64, R72, R94, R64 ;  /* 0x0000005e4840723c */ /* 0x000fe20000041840 */
[----:B------:R-:W5:Y:S02]  /*25470*/  LDSM.16.MT88.4 R72, [R224+0xd800] ;  /* 0x00d80000e048783b */ /* 0x000f640000004200 */
[----:B------:R-:W-:Y:S03]  /*25480*/  FADD.FTZ R112, R170, R112 ;  /* 0x00000070aa707221 */ /* 0x000fe60000010000 */
[C---:B--2---:R-:W-:Y:S02]  /*25490*/  HMMA.16816.F32.BF16 R4, R68.reuse, R76, R4 ;  /* 0x0000004c4404723c */ /* 0x044fe40000041804 */
[----:B------:R-:W2:Y:S01]  /*254a0*/  MUFU.EX2 R160, R160 ;  /* 0x000000a000a07308 */ /* 0x000ea20000000800 */
[----:B------:R-:W-:Y:S02]  /*254b0*/  LDSM.16.MT88.4 R92, [R224+0x11800] ;  /* 0x01180000e05c783b */ /* 0x000fe40000004200 */
[----:B------:R-:W-:Y:S01]  /*254c0*/  FADD.FTZ R112, R171, R112 ;  /* 0x00000070ab707221 */ /* 0x000fe20000010000 */
[C---:B------:R-:W-:Y:S06]  /*254d0*/  HMMA.16816.F32.BF16 R8, R68.reuse, R78, R8 ;  /* 0x0000004e4408723c */ /* 0x040fec0000041808 */
[----:B------:R-:W-:Y:S01]  /*254e0*/  MUFU.EX2 R159, R159 ;  /* 0x0000009f009f7308 */ /* 0x000fe20000000800 */
[----:B------:R-:W1:Y:S01]  /*254f0*/  LDSM.16.MT88.4 R76, [R228+0x11800] ;  /* 0x01180000e44c783b */ /* 0x000e620000004200 */
[C---:B----4-:R-:W-:Y:S08]  /*25500*/  HMMA.16816.F32.BF16 R12, R68.reuse, R80, R12 ;  /* 0x00000050440c723c */ /* 0x050ff0000004180c */
[----:B------:R-:W-:Y:S01]  /*25510*/  MUFU.EX2 R158, R158 ;  /* 0x0000009e009e7308 */ /* 0x000fe20000000800 */
[C---:B------:R-:W-:Y:S01]  /*25520*/  HMMA.16816.F32.BF16 R16, R68.reuse, R82, R16 ;  /* 0x000000524410723c */ /* 0x040fe20000041810 */
[----:B------:R-:W4:Y:S02]  /*25530*/  LDSM.16.MT88.4 R80, [R225+0x11800] ;  /* 0x01180000e150783b */ /* 0x000f240000004200 */
[----:B------:R-:W-:Y:S03]  /*25540*/  FADD.FTZ R112, R177, R112 ;  /* 0x00000070b1707221 */ /* 0x000fe60000010000 */
[C---:B---3--:R-:W-:Y:S03]  /*25550*/  HMMA.16816.F32.BF16 R20, R68.reuse, R84, R20 ;  /* 0x000000544414723c */ /* 0x048fe60000041814 */
[----:B------:R-:W3:Y:S02]  /*25560*/  MUFU.EX2 R157, R157 ;  /* 0x0000009d009d7308 */ /* 0x000ee40000000800 */
[----:B------:R-:W-:Y:S01]  /*25570*/  FADD.FTZ R112, R174, R112 ;  /* 0x00000070ae707221 */ /* 0x000fe20000010000 */
[C---:B------:R-:W-:Y:S01]  /*25580*/  HMMA.16816.F32.BF16 R24, R68.reuse, R86, R24 ;  /* 0x000000564418723c */ /* 0x040fe20000041818 */
[----:B------:R-:W2:Y:S06]  /*25590*/  LDSM.16.MT88.4 R84, [R228+0xe000] ;  /* 0x00e00000e454783b */ /* 0x000eac0000004200 */
[----:B------:R-:W3:Y:S01]  /*255a0*/  MUFU.EX2 R156, R156 ;  /* 0x0000009c009c7308 */ /* 0x000ee20000000800 */
[----:B------:R-:W-:Y:S01]  /*255b0*/  FADD.FTZ R107, R121, R107 ;  /* 0x0000006b796b7221 */ /* 0x000fe20000010000 */
[C---:B-----5:R-:W-:Y:S08]  /*255c0*/  HMMA.16816.F32.BF16 R28, R68.reuse, R72, R28 ;  /* 0x00000048441c723c */ /* 0x060ff0000004181c */
[----:B------:R-:W-:Y:S01]  /*255d0*/  MUFU.EX2 R155, R155 ;  /* 0x0000009b009b7308 */ /* 0x000fe20000000800 */
[C---:B------:R-:W-:Y:S03]  /*255e0*/  HMMA.16816.F32.BF16 R32, R68.reuse, R74, R32 ;  /* 0x0000004a4420723c */ /* 0x040fe60000041820 */
[----:B------:R-:W-:Y:S01]  /*255f0*/  F2FP.BF16.F32.PACK_AB R72, R183, R185 ;  /* 0x000000b9b748723e */ /* 0x000fe200000010ff */
[----:B------:R-:W-:Y:S01]  /*25600*/  FADD.FTZ R185, R185, R112 ;  /* 0x00000070b9b97221 */ /* 0x000fe20000010000 */
[----:B------:R-:W-:Y:S04]  /*25610*/  F2FP.BF16.F32.PACK_AB R73, R180, R181 ;  /* 0x000000b5b449723e */ /* 0x000fe800000010ff */
[----:B------:R-:W-:Y:S01]  /*25620*/  MUFU.EX2 R154, R154 ;  /* 0x0000009a009a7308 */ /* 0x000fe20000000800 */
[C---:B-1----:R-:W-:Y:S03]  /*25630*/  HMMA.16816.F32.BF16 R36, R68.reuse, R76, R36 ;  /* 0x0000004c4424723c */ /* 0x042fe60000041824 */
[----:B------:R-:W-:Y:S01]  /*25640*/  F2FP.BF16.F32.PACK_AB R74, R175, R178 ;  /* 0x000000b2af4a723e */ /* 0x000fe200000010ff */
[----:B------:R-:W-:Y:S01]  /*25650*/  FADD.FTZ R185, R183, R185 ;  /* 0x000000b9b7b97221 */ /* 0x000fe20000010000 */
[----:B------:R-:W-:Y:S01]  /*25660*/  F2FP.BF16.F32.PACK_AB R75, R173, R172 ;  /* 0x000000acad4b723e */ /* 0x000fe200000010ff */
[C---:B------:R-:W-:Y:S01]  /*25670*/  HMMA.16816.F32.BF16 R40, R68.reuse, R78, R40 ;  /* 0x0000004e4428723c */ /* 0x040fe20000041828 */
[----:B------:R-:W1:Y:S02]  /*25680*/  LDSM.16.MT88.4 R76, [R224+0xe000] ;  /* 0x00e00000e04c783b */ /* 0x000e640000004200 */
[----:B------:R-:W5:Y:S02]  /*25690*/  MUFU.EX2 R149, R149 ;  /* 0x0000009500957308 */ /* 0x000f640000000800 */
[----:B------:R-:W-:Y:S01]  /*256a0*/  FADD.FTZ R185, R178, R185 ;  /* 0x000000b9b2b97221 */ /* 0x000fe20000010000 */
[C---:B------:R-:W-:Y:S07]  /*256b0*/  HMMA.16816.F32.BF16 R44, R68.reuse, R88, R44 ;  /* 0x00000058442c723c */ /* 0x040fee000004182c */
[----:B------:R-:W1:Y:S01]  /*256c0*/  MUFU.EX2 R146, R146 ;  /* 0x0000009200927308 */ /* 0x000e620000000800 */
[----:B------:R-:W-:Y:S01]  /*256d0*/  FADD.FTZ R185, R175, R185 ;  /* 0x000000b9afb97221 */ /* 0x000fe20000010000 */
[C---:B------:R-:W-:Y:S01]  /*256e0*/  HMMA.16816.F32.BF16 R48, R68.reuse, R90, R48 ;  /* 0x0000005a4430723c */ /* 0x040fe20000041830 */
[----:B------:R-:W-:Y:S02]  /*256f0*/  LDSM.16.MT88.4 R88, [R224+0x12000] ;  /* 0x01200000e058783b */ /* 0x000fe40000004200 */
[----:B------:R-:W-:Y:S03]  /*25700*/  FADD.FTZ R185, R169, R185 ;  /* 0x000000b9a9b97221 */ /* 0x000fe60000010000 */
[C---:B----4-:R-:W-:Y:S02]  /*25710*/  HMMA.16816.F32.BF16 R52, R68.reuse, R80, R52 ;  /* 0x000000504434723c */ /* 0x050fe40000041834 */
[----:B------:R-:W-:Y:S03]  /*25720*/  MUFU.EX2 R145, R145 ;  /* 0x0000009100917308 */ /* 0x000fe60000000800 */
[----:B------:R-:W-:Y:S01]  /*25730*/  FADD.FTZ R185, R168, R185 ;  /* 0x000000b9a8b97221 */ /* 0x000fe20000010000 */
[C---:B------:R-:W-:Y:S01]  /*25740*/  HMMA.16816.F32.BF16 R56, R68.reuse, R82, R56 ;  /* 0x000000524438723c */ /* 0x040fe20000041838 */
[----:B------:R-:W-:Y:S05]  /*25750*/  LDSM.16.MT88.4 R80, [R226+0x12000] ;  /* 0x01200000e250783b */ /* 0x000fea0000004200 */
[----:B------:R-:W-:Y:S01]  /*25760*/  MUFU.EX2 R134, R144 ;  /* 0x0000009000867308 */ /* 0x000fe20000000800 */
[----:B------:R-:W-:Y:S01]  /*25770*/  FADD.FTZ R185, R165, R185 ;  /* 0x000000b9a5b97221 */ /* 0x000fe20000010000 */
[C---:B------:R-:W-:Y:S08]  /*25780*/  HMMA.16816.F32.BF16 R60, R68.reuse, R92, R60 ;  /* 0x0000005c443c723c */ /* 0x040ff0000004183c */
[----:B------:R-:W4:Y:S01]  /*25790*/  MUFU.EX2 R135, R135 ;  /* 0x0000008700877308 */ /* 0x000f220000000800 */
[----:B------:R-:W-:Y:S01]  /*257a0*/  HMMA.16816.F32.BF16 R64, R68, R94, R64 ;  /* 0x0000005e4440723c */ /* 0x000fe20000041840 */
[----:B------:R-:W4:Y:S02]  /*257b0*/  LDSM.16.MT88.4 R68, [R228+0x12000] ;  /* 0x01200000e444783b */ /* 0x000f240000004200 */
[----:B------:R-:W-:Y:S03]  /*257c0*/  FADD.FTZ R185, R164, R185 ;  /* 0x000000b9a4b97221 */ /* 0x000fe60000010000 */
[C---:B--2---:R-:W-:Y:S03]  /*257d0*/  HMMA.16816.F32.BF16 R4, R72.reuse, R84, R4 ;  /* 0x000000544804723c */ /* 0x044fe60000041804 */
[----:B------:R-:W2:Y:S01]  /*257e0*/  MUFU.EX2 R133, R133 ;  /* 0x0000008500857308 */ /* 0x000ea20000000800 */
[----:B------:R-:W-:Y:S01]  /*257f0*/  LDSM.16.MT88.4 R92, [R226+0xe800] ;  /* 0x00e80000e25c783b */ /* 0x000fe20000004200 */
[----:B------:R-:W-:Y:S01]  /*25800*/  FADD.FTZ R185, R161, R185 ;  /* 0x000000b9a1b97221 */ /* 0x000fe20000010000 */
[C---:B------:R-:W-:Y:S07]  /*25810*/  HMMA.16816.F32.BF16 R8, R72.reuse, R86, R8 ;  /* 0x000000564808723c */ /* 0x040fee0000041808 */
[----:B------:R-:W2:Y:S01]  /*25820*/  MUFU.EX2 R136, R136 ;  /* 0x0000008800887308 */ /* 0x000ea20000000800 */
[----:B------:R-:W2:Y:S01]  /*25830*/  LDSM.16.MT88.4 R84, [R225+0x12000] ;  /* 0x01200000e154783b */ /* 0x000ea20000004200 */
[C---:B------:R-:W-:Y:S03]  /*25840*/  HMMA.16816.F32.BF16 R12, R72.reuse, R96, R12 ;  /* 0x00000060480c723c */ /* 0x040fe6000004180c */
[----:B------:R-:W-:Y:S03]  /*25850*/  FADD.FTZ R185, R160, R185 ;  /* 0x000000b9a0b97221 */ /* 0x000fe60000010000 */
[C---:B------:R-:W-:Y:S01]  /*25860*/  HMMA.16816.F32.BF16 R16, R72.reuse, R98, R16 ;  /* 0x000000624810723c */ /* 0x040fe20000041810 */
[----:B------:R-:W-:Y:S04]  /*25870*/  LDSM.16.MT88.4 R96, [R225+0xe800] ;  /* 0x00e80000e160783b */ /* 0x000fe80000004200 */
[----:B---3--:R-:W-:Y:S01]  /*25880*/  FADD.FTZ R185, R157, R185 ;  /* 0x000000b99db97221 */ /* 0x008fe20000010000 */
[C---:B------:R-:W-:Y:S05]  /*25890*/  HMMA.16816.F32.BF16 R20, R72.reuse, R100, R20 ;  /* 0x000000644814723c */ /* 0x040fea0000041814 */
[----:B------:R-:W-:Y:S01]  /*258a0*/  FADD.FTZ R185, R156, R185 ;  /* 0x000000b99cb97221 */ /* 0x000fe20000010000 */
[C---:B------:R-:W-:Y:S01]  /*258b0*/  HMMA.16816.F32.BF16 R24, R72.reuse, R102, R24 ;  /* 0x000000664818723c */ /* 0x040fe20000041818 */
[----:B------:R-:W-:Y:S04]  /*258c0*/  LDSM.16.MT88.4 R100, [R224+0xe800] ;  /* 0x00e80000e064783b */ /* 0x000fe80000004200 */
[----:B-----5:R-:W-:Y:S01]  /*258d0*/  FADD.FTZ R185, R149, R185 ;  /* 0x000000b995b97221 */ /* 0x020fe20000010000 */
[C---:B-1----:R-:W-:Y:S05]  /*258e0*/  HMMA.16816.F32.BF16 R28, R72.reuse, R76, R28 ;  /* 0x0000004c481c723c */ /* 0x042fea000004181c */
[----:B------:R-:W-:Y:S01]  /*258f0*/  FADD.FTZ R185, R146, R185 ;  /* 0x000000b992b97221 */ /* 0x000fe20000010000 */
[C---:B------:R-:W-:Y:S01]  /*25900*/  HMMA.16816.F32.BF16 R32, R72.reuse, R78, R32 ;  /* 0x0000004e4820723c */ /* 0x040fe20000041820 */
[----:B------:R-:W1:Y:S04]  /*25910*/  LDSM.16.MT88.4 R76, [R228+0xe800] ;  /* 0x00e80000e44c783b */ /* 0x000e680000004200 */
[----:B----4-:R-:W-:Y:S01]  /*25920*/  FADD.FTZ R185, R135, R185 ;  /* 0x000000b987b97221 */ /* 0x010fe20000010000 */
[C---:B------:R-:W-:Y:S05]  /*25930*/  HMMA.16816.F32.BF16 R36, R72.reuse, R68, R36 ;  /* 0x000000444824723c */ /* 0x040fea0000041824 */
[----:B------:R-:W-:Y:S01]  /*25940*/  FADD.FTZ R3, R137, R185 ;  /* 0x000000b989037221 */ /* 0x000fe20000010000 */
[C---:B------:R-:W-:Y:S04]  /*25950*/  HMMA.16816.F32.BF16 R40, R72.reuse, R70, R40 ;  /* 0x000000464828723c */ /* 0x040fe80000041828 */
[----:B------:R-:W-:Y:S01]  /*25960*/  STL [R1], R3 ;  /* 0x0000000301007387 */ /* 0x000fe20000100800 */
[----:B------:R-:W-:Y:S01]  /*25970*/  F2FP.BF16.F32.PACK_AB R68, R168, R169 ;  /* 0x000000a9a844723e */ /* 0x000fe200000010ff */
[C---:B------:R-:W-:Y:S05]  /*25980*/  HMMA.16816.F32.BF16 R44, R72.reuse, R80, R44 ;  /* 0x00000050482c723c */ /* 0x040fea000004182c */
[----:B------:R-:W-:Y:S01]  /*25990*/  F2FP.BF16.F32.PACK_AB R69, R166, R167 ;  /* 0x000000a7a645723e */ /* 0x000fe200000010ff */
[C---:B------:R-:W-:Y:S01]  /*259a0*/  HMMA.16816.F32.BF16 R48, R72.reuse, R82, R48 ;  /* 0x000000524830723c */ /* 0x040fe20000041830 */
[----:B------:R-:W3:Y:S04]  /*259b0*/  LDSM.16.MT88.4 R80, [R228+0x12800] ;  /* 0x01280000e450783b */ /* 0x000ee80000004200 */
[----:B------:R-:W-:Y:S01]  /*259c0*/  F2FP.BF16.F32.PACK_AB R70, R164, R165 ;  /* 0x000000a5a446723e */ /* 0x000fe200000010ff */
[C---:B--2---:R-:W-:Y:S05]  /*259d0*/  HMMA.16816.F32.BF16 R52, R72.reuse, R84, R52 ;  /* 0x000000544834723c */ /* 0x044fea0000041834 */
[----:B------:R-:W-:Y:S01]  /*259e0*/  F2FP.BF16.F32.PACK_AB R71, R162, R163 ;  /* 0x000000a3a247723e */ /* 0x000fe200000010ff */
[C---:B------:R-:W-:Y:S01]  /*259f0*/  HMMA.16816.F32.BF16 R56, R72.reuse, R86, R56 ;  /* 0x000000564838723c */ /* 0x040fe20000041838 */
[----:B------:R-:W-:Y:S04]  /*25a00*/  LDSM.16.MT88.4 R84, [R224+0x12800] ;  /* 0x01280000e054783b */ /* 0x000fe80000004200 */
[----:B------:R-:W-:Y:S01]  /*25a10*/  FADD.FTZ R107, R120, R107 ;  /* 0x0000006b786b7221 */ /* 0x000fe20000010000 */
[C---:B------:R-:W-:Y:S05]  /*25a20*/  HMMA.16816.F32.BF16 R60, R72.reuse, R88, R60 ;  /* 0x00000058483c723c */ /* 0x040fea000004183c */
[----:B------:R-:W-:Y:S01]  /*25a30*/  FADD.FTZ R123, R123, R107 ;  /* 0x0000006b7b7b7221 */ /* 0x000fe20000010000 */
[----:B------:R-:W-:Y:S01]  /*25a40*/  HMMA.16816.F32.BF16 R64, R72, R90, R64 ;  /* 0x0000005a4840723c */ /* 0x000fe20000041840 */
[----:B------:R-:W2:Y:S04]  /*25a50*/  LDSM.16.MT88.4 R72, [R226+0x12800] ;  /* 0x01280000e248783b */ /* 0x000ea80000004200 */
[----:B------:R-:W-:Y:S01]  /*25a60*/  FADD.FTZ R123, R122, R123 ;  /* 0x0000007b7a7b7221 */ /* 0x000fe20000010000 */
[C---:B-1----:R-:W-:Y:S03]  /*25a70*/  HMMA.16816.F32.BF16 R4, R68.reuse, R76, R4 ;  /* 0x0000004c4404723c */ /* 0x042fe60000041804 */
[----:B------:R-:W-:Y:S02]  /*25a80*/  LDSM.16.MT88.4 R88, [R226+0xf000] ;  /* 0x00f00000e258783b */ /* 0x000fe40000004200 */
[----:B------:R-:W-:Y:S01]  /*25a90*/  FADD.FTZ R123, R176, R123 ;  /* 0x0000007bb07b7221 */ /* 0x000fe20000010000 */
[C---:B------:R-:W-:Y:S05]  /*25aa0*/  HMMA.16816.F32.BF16 R8, R68.reuse, R78, R8 ;  /* 0x0000004e4408723c */ /* 0x040fea0000041808 */
[----:B------:R-:W1:Y:S01]  /*25ab0*/  LDSM.16.MT88.4 R76, [R225+0x12800] ;  /* 0x01280000e14c783b */ /* 0x000e620000004200 */
        /* <DEDUP_REMOVED lines=15> */
[C---:B---3--:R-:W-:Y:S05]  /*25bb0*/  HMMA.16816.F32.BF16 R36, R68.reuse, R80, R36 ;  /* 0x000000504424723c */ /* 0x048fea0000041824 */
[----:B------:R-:W-:Y:S01]  /*25bc0*/  FADD.FTZ R179, R173, R179 ;  /* 0x000000b3adb37221 */ /* 0x000fe20000010000 */
[C---:B------:R-:W-:Y:S01]  /*25bd0*/  HMMA.16816.F32.BF16 R40, R68.reuse, R82, R40 ;  /* 0x000000524428723c */ /* 0x040fe20000041828 */
[----:B------:R-:W3:Y:S04]  /*25be0*/  LDSM.16.MT88.4 R80, [R228+0xf000] ;  /* 0x00f00000e450783b */ /* 0x000ee80000004200 */
[----:B------:R-:W-:Y:S01]  /*25bf0*/  FADD.FTZ R179, R167, R179 ;  /* 0x000000b3a7b37221 */ /* 0x000fe20000010000 */
[C---:B--2---:R-:W-:Y:S05]  /*25c00*/  HMMA.16816.F32.BF16 R44, R68.reuse, R72, R44 ;  /* 0x00000048442c723c */ /* 0x044fea000004182c */
[----:B------:R-:W-:Y:S01]  /*25c10*/  FADD.FTZ R179, R166, R179 ;  /* 0x000000b3a6b37221 */ /* 0x000fe20000010000 */
        /* <DEDUP_REMOVED lines=13> */
[----:B------:R-:W-:Y:S02]  /*25cf0*/  LDSM.16.MT88.4 R84, [R226+0x13800] ;  /* 0x01380000e254783b */ /* 0x000fe40000004200 */
[----:B------:R-:W-:Y:S01]  /*25d00*/  FADD.FTZ R179, R162, R179 ;  /* 0x000000b3a2b37221 */ /* 0x000fe20000010000 */
[C---:B------:R-:W-:Y:S05]  /*25d10*/  HMMA.16816.F32.BF16 R8, R72.reuse, R82, R8 ;  /* 0x000000524808723c */ /* 0x040fea0000041808 */
[----:B------:R-:W3:Y:S01]  /*25d20*/  LDSM.16.MT88.4 R80, [R225+0x13000] ;  /* 0x01300000e150783b */ /* 0x000ee20000004200 */
[C---:B------:R-:W-:Y:S05]  /*25d30*/  HMMA.16816.F32.BF16 R12, R72.reuse, R88, R12 ;  /* 0x00000058480c723c */ /* 0x040fea000004180c */
[----:B------:R-:W-:Y:S01]  /*25d40*/  FADD.FTZ R179, R159, R179 ;  /* 0x000000b39fb37221 */ /* 0x000fe20000010000 */
[C---:B------:R-:W-:Y:S05]  /*25d50*/  HMMA.16816.F32.BF16 R16, R72.reuse, R90, R16 ;  /* 0x0000005a4810723c */ /* 0x040fea0000041810 */
[----:B------:R-:W-:Y:S01]  /*25d60*/  FADD.FTZ R179, R158, R179 ;  /* 0x000000b39eb37221 */ /* 0x000fe20000010000 */
[C---:B------:R-:W-:Y:S05]  /*25d70*/  HMMA.16816.F32.BF16 R20, R72.reuse, R92, R20 ;  /* 0x0000005c4814723c */ /* 0x040fea0000041814 */
[----:B------:R-:W-:Y:S01]  /*25d80*/  FADD.FTZ R179, R155, R179 ;  /* 0x000000b39bb37221 */ /* 0x000fe20000010000 */
[C---:B------:R-:W-:Y:S01]  /*25d90*/  HMMA.16816.F32.BF16 R24, R72.reuse, R94, R24 ;  /* 0x0000005e4818723c */ /* 0x040fe20000041818 */
[----:B------:R-:W-:Y:S04]  /*25da0*/  LDSM.16.MT88.4 R92, [R228+0x13800] ;  /* 0x01380000e45c783b */ /* 0x000fe80000004200 */
[----:B------:R-:W-:Y:S01]  /*25db0*/  FADD.FTZ R179, R154, R179 ;  /* 0x000000b39ab37221 */ /* 0x000fe20000010000 */
[C---:B-1----:R-:W-:Y:S05]  /*25dc0*/  HMMA.16816.F32.BF16 R28, R72.reuse, R76, R28 ;  /* 0x0000004c481c723c */ /* 0x042fea000004181c */
[----:B------:R-:W-:Y:S01]  /*25dd0*/  FADD.FTZ R179, R145, R179 ;  /* 0x000000b391b37221 */ /* 0x000fe20000010000 */
[C---:B------:R-:W-:Y:S01]  /*25de0*/  HMMA.16816.F32.BF16 R32, R72.reuse, R78, R32 ;  /* 0x0000004e4820723c */ /* 0x040fe20000041820 */
[----:B------:R-:W1:Y:S04]  /*25df0*/  LDSM.16.MT88.4 R76, [R224+0x13000] ;  /* 0x01300000e04c783b */ /* 0x000e680000004200 */
[----:B------:R-:W-:Y:S01]  /*25e00*/  FADD.FTZ R179, R134, R179 ;  /* 0x000000b386b37221 */ /* 0x000fe20000010000 */
[C---:B------:R-:W-:Y:S05]  /*25e10*/  HMMA.16816.F32.BF16 R36, R72.reuse, R96, R36 ;  /* 0x000000604824723c */ /* 0x040fea0000041824 */
[----:B------:R-:W-:Y:S01]  /*25e20*/  FADD.FTZ R179, R133, R179 ;  /* 0x000000b385b37221 */ /* 0x000fe20000010000 */
[C---:B------:R-:W-:Y:S05]  /*25e30*/  HMMA.16816.F32.BF16 R40, R72.reuse, R98, R40 ;  /* 0x000000624828723c */ /* 0x040fea0000041828 */
[----:B------:R-:W-:Y:S01]  /*25e40*/  FADD.FTZ R252, R136, R179 ;  /* 0x000000b388fc7221 */ /* 0x000fe20000010000 */
        /* <DEDUP_REMOVED lines=33> */
.L_x_2277:
[----:B------:R1:W5:Y:S01]  /*26060*/  LDL R16, [R1] ;  /* 0x0000000001107983 */ /* 0x0003620000100800 */
[----:B------:R-:W2:Y:S01]  /*26070*/  LDC.64 R8, c[0x0][0x208] ;  /* 0x00008200ff087b82 */ /* 0x000ea20000000a00 */
[----:B------:R-:W3:Y:S07]  /*26080*/  S2R R11, SR_TID.X ;  /* 0x00000000000b7919 */ /* 0x000eee0000002100 */
[----:B------:R-:W4:Y:S01]  /*26090*/  LDC.64 R6, c[0x0][0x198] ;  /* 0x00006600ff067b82 */ /* 0x000f220000000a00 */
[----:B--2---:R-:W-:-:S02]  /*260a0*/  R2UR UR4, R8 ;  /* 0x00000000080472ca */ /* 0x004fc400000e0000 */
[----:B------:R-:W-:Y:S02]  /*260b0*/  R2UR UR5, R9 ;  /* 0x00000000090572ca */ /* 0x000fe400000e0000 */
[----:B---3--:R-:W-:-:S04]  /*260c0*/  SHF.R.S32.HI R10, RZ, 0x1f, R11 ;  /* 0x0000001fff0a7819 */ /* 0x008fc8000001140b */
[----:B------:R-:W-:-:S07]  /*260d0*/  LEA.HI R4, R10, R11, RZ, 0x5 ;  /* 0x0000000b0a047211 */ /* 0x000fce00078f28ff */
[----:B----4-:R1:W5:Y:S01]  /*260e0*/  LD.E R5, desc[UR4][R6.64+0xd8] ;  /* 0x0000d80406057980 */ /* 0x010362000c101900 */
[----:B------:R-:W-:Y:S01]  /*260f0*/  UMOV UR4, 0xffffffff ;  /* 0xffffffff00047882 */ /* 0x000fe20000000000 */
[----:B------:R-:W-:Y:S02]  /*26100*/  LEA.HI R10, R10, R11, RZ, 0x4 ;  /* 0x0000000b0a0a7211 */ /* 0x000fe400078f20ff */
[----:B------:R-:W-:-:S05]  /*26110*/  LOP3.LUT R4, R4, 0xffffffe0, RZ, 0xc0, !PT ;  /* 0xffffffe004047812 */ /* 0x000fca00078ec0ff */
[----:B------:R-:W-:-:S05]  /*26120*/  IMAD.IADD R4, R11, 0x1, -R4 ;  /* 0x000000010b047824 */ /* 0x000fca00078e0a04 */
[----:B------:R-:W-:-:S04]  /*26130*/  SHF.R.S32.HI R3, RZ, 0x1f, R4 ;  /* 0x0000001fff037819 */ /* 0x000fc80000011404 */
[----:B------:R-:W-:Y:S02]  /*26140*/  LEA.HI R3, R3, R4, RZ, 0x2 ;  /* 0x0000000403037211 */ /* 0x000fe400078f10ff */
[----:B------:R-:W-:Y:S02]  /*26150*/  SHF.R.S32.HI R4, RZ, 0x4, R10 ;  /* 0x00000004ff047819 */ /* 0x000fe4000001140a */
[----:B------:R-:W-:Y:S01]  /*26160*/  SHF.R.S32.HI R3, RZ, 0x2, R3 ;  /* 0x00000002ff037819 */ /* 0x000fe20000011403 */
[----:B------:R-:W-:Y:S06]  /*26170*/  BRA.DIV UR4, `(.L_x_2287) ;  /* 0x0000001604747947 */ /* 0x000fec000b800000 */
[----:B-----5:R-:W2:Y:S04]  /*26180*/  SHFL.BFLY PT, R15, R16, 0x2, 0x1f ;  /* 0x0c401f00100f7f89 */ /* 0x020ea800000e0000 */
[----:B------:R-:W3:Y:S01]  /*26190*/  SHFL.BFLY PT, R10, R252, 0x2, 0x1f ;  /* 0x0c401f00fc0a7f89 */ /* 0x000ee200000e0000 */
[----:B--2---:R-:W-:Y:S01]  /*261a0*/  FADD.FTZ R15, R15, R16 ;  /* 0x000000100f0f7221 */ /* 0x004fe20000010000 */
[----:B---3--:R-:W-:-:S04]  /*261b0*/  FADD.FTZ R252, R10, R252 ;  /* 0x000000fc0afc7221 */ /* 0x008fc80000010000 */
[----:B------:R-:W2:Y:S04]  /*261c0*/  SHFL.BFLY PT, R14, R15, 0x1, 0x1f ;  /* 0x0c201f000f0e7f89 */ /* 0x000ea800000e0000 */
[----:B------:R3:W4:Y:S01]  /*261d0*/  SHFL.BFLY PT, R10, R252, 0x1, 0x1f ;  /* 0x0c201f00fc0a7f89 */ /* 0x00072200000e0000 */
[----:B--2---:R-:W-:-:S07]  /*261e0*/  FADD.FTZ R11, R15, R14 ;  /* 0x0000000e0f0b7221 */ /* 0x004fce0000010000 */
.L_x_2308:
[----:B------:R-:W2:Y:S01]  /*261f0*/  S2R R14, SR_TID.X ;  /* 0x00000000000e7919 */ /* 0x000ea20000002100 */
[----:B----4-:R-:W-:Y:S01]  /*26200*/  FADD.FTZ R10, R252, R10 ;  /* 0x0000000afc0a7221 */ /* 0x010fe20000010000 */
[----:B------:R-:W-:Y:S01]  /*26210*/  FSETP.NE.FTZ.AND P4, PT, R11, RZ, PT ;  /* 0x000000ff0b00720b */ /* 0x000fe20003f95000 */
[----:B------:R-:W4:Y:S01]  /*26220*/  S2UR UR4, SR_CgaCtaId ;  /* 0x00000000000479c3 */ /* 0x000f220000008800 */
        /* <DEDUP_REMOVED lines=8> */
[----:B------:R-:W1:Y:S01]  /*262b0*/  @P4 MUFU.RCP R13, R11 ;  /* 0x0000000b000d4308 */ /* 0x000e620000001000 */
[----:B------:R-:W-:-:S07]  /*262c0*/  R2UR UR11, R9 ;  /* 0x00000000090b72ca */ /* 0x000fce00000e0000 */
[----:B------:R-:W3:Y:S01]  /*262d0*/  @P3 MUFU.RCP R12, R10 ;  /* 0x0000000a000c3308 */ /* 0x000ee20000001000 */
[----:B----4-:R-:W-:Y:S01]  /*262e0*/  ULEA UR4, UR4, UR5, 0x18 ;  /* 0x0000000504047291 */ /* 0x010fe2000f8ec03f */
[----:B--2---:R-:W-:Y:S01]  /*262f0*/  SHF.R.S32.HI R15, RZ, 0x1f, R14 ;  /* 0x0000001fff0f7819 */ /* 0x004fe2000001140e */
[C---:B-1----:R-:W-:Y:S01]  /*26300*/  FMUL.FTZ R128, R13.reuse, R128 ;  /* 0x000000800d807220 */ /* 0x042fe20000410000 */
        /* <DEDUP_REMOVED lines=50> */
[C---:B---3--:R-:W-:Y:S01]  /*26630*/  FMUL.FTZ R131, R12.reuse, R131 ;  /* 0x000000830c837220 */ /* 0x048fe20000410000 */
        /* <DEDUP_REMOVED lines=41> */
[----:B------:R-:W-:Y:S02]  /*268d0*/  IADD3 R13, R13, R18, RZ ;  /* 0x000000120d0d7210 */ /* 0x000fe40007ffe0ff */
        /* <DEDUP_REMOVED lines=32> */
[----:B------:R4:W-:Y:S04]  /*26ae0*/  STS.64 [R12+0x4800], R70 ;  /* 0x004800460c007388 */ /* 0x0009e80000000a00 */
[----:B-1----:R-:W4:Y:S04]  /*26af0*/  LD.E.64 R18, desc[UR12][R6.64+0xb0] ;  /* 0x0000b00c06127980 */ /* 0x002f28000c101b00 */
[----:B--2---:R-:W2:Y:S01]  /*26b00*/  LD.E R20, desc[UR10][R6.64+0x60] ;  /* 0x0000600a06147980 */ /* 0x004ea2000c101900 */
[----:B------:R-:W-:Y:S01]  /*26b10*/  LEA.HI R15, R15, R14, RZ, 0x4 ;  /* 0x0000000e0f0f7211 */ /* 0x000fe200078f20ff */
[----:B------:R1:W4:Y:S01]  /*26b20*/  @P3 MUFU.LG2 R24, R10 ;  /* 0x0000000a00183308 */ /* 0x0003220000000c00 */
[----:B------:R-:W-:Y:S01]  /*26b30*/  LOP3.LUT R17, R17, 0xffffffe0, RZ, 0xc0, !PT ;  /* 0xffffffe011117812 */ /* 0x000fe200078ec0ff */
[----:B---3--:R3:W5:Y:S01]  /*26b40*/  LD.E.64 R80, desc[UR10][R6.64+0x78] ;  /* 0x0000780a06507980 */ /* 0x008762000c101b00 */
[----:B-1----:R-:W-:-:S05]  /*26b50*/  LOP3.LUT R10, R15, 0xfffffff0, RZ, 0xc0, !PT ;  /* 0xfffffff00f0a7812 */ /* 0x002fca00078ec0ff */
[----:B------:R-:W1:Y:S01]  /*26b60*/  @P4 MUFU.LG2 R25, R11 ;  /* 0x0000000b00194308 */ /* 0x000e620000000c00 */
[----:B------:R-:W-:Y:S01]  /*26b70*/  SHF.R.S32.HI R15, RZ, 0x1f, R16 ;  /* 0x0000001fff0f7819 */ /* 0x000fe20000011410 */
[----:B----4-:R3:W5:Y:S03]  /*26b80*/  LD.E R12, desc[UR10][R6.64+0xcc] ;  /* 0x0000cc0a060c7980 */ /* 0x010766000c101900 */
[----:B------:R-:W-:-:S04]  /*26b90*/  LEA.HI R15, R15, R16, RZ, 0x2 ;  /* 0x000000100f0f7211 */ /* 0x000fc800078f10ff */
[----:B------:R-:W-:Y:S02]  /*26ba0*/  LOP3.LUT R15, R15, 0xffffffc, RZ, 0xc0, !PT ;  /* 0x0ffffffc0f0f7812 */ /* 0x000fe400078ec0ff */
[----:B------:R-:W-:Y:S02]  /*26bb0*/  IADD3 R10, -R10, R14, RZ ;  /* 0x0000000e0a0a7210 */ /* 0x000fe40007ffe1ff */
[----:B------:R-:W-:Y:S02]  /*26bc0*/  IADD3 R15, R16, -R15, RZ ;  /* 0x8000000f100f7210 */ /* 0x000fe40007ffe0ff */
[----:B------:R-:W-:Y:S02]  /*26bd0*/  SHF.L.U32 R21, R4, 0x6, RZ ;  /* 0x0000000604157819 */ /* 0x000fe400000006ff */
[----:B------:R-:W-:Y:S02]  /*26be0*/  LEA.HI R23, R10, R10, RZ, 0x1 ;  /* 0x0000000a0a177211 */ /* 0x000fe400078f08ff */
[----:B------:R-:W-:-:S02]  /*26bf0*/  IADD3 R17, -R17, R14, RZ ;  /* 0x0000000e11117210 */ /* 0x000fc40007ffe1ff */
[----:B------:R-:W-:Y:S02]  /*26c00*/  LEA R3, R15, R3, 0x4 ;  /* 0x000000030f037211 */ /* 0x000fe400078e20ff */
[----:B------:R3:W5:Y:S01]  /*26c10*/  LD.E.64 R14, desc[UR10][R6.64+0xa8] ;  /* 0x0000a80a060e7980 */ /* 0x000762000c101b00 */
[----:B------:R-:W-:Y:S02]  /*26c20*/  LOP3.LUT R21, R21, 0x1c0, RZ, 0xc0, !PT ;  /* 0x000001c015157812 */ /* 0x000fe400078ec0ff */
[C---:B------:R-:W-:Y:S02]  /*26c30*/  SHF.L.U32 R22, R23.reuse, 0x2, RZ ;  /* 0x0000000217167819 */ /* 0x040fe400000006ff */
[----:B------:R-:W-:Y:S02]  /*26c40*/  LOP3.LUT R23, R23, 0xffffffe, RZ, 0xc0, !PT ;  /* 0x0ffffffe17177812 */ /* 0x000fe400078ec0ff */
[----:B------:R-:W-:Y:S02]  /*26c50*/  LOP3.LUT R22, R21, 0x38, R22, 0xf8, !PT ;  /* 0x0000003815167812 */ /* 0x000fe400078ef816 */
[----:B------:R-:W-:Y:S01]  /*26c60*/  SHF.R.U32.HI R21, RZ, 0x3, R21 ;  /* 0x00000003ff157819 */ /* 0x000fe20000011615 */
[----:B------:R-:W-:Y:S01]  /*26c70*/  @P3 FMUL.FTZ R24, R24, 0.69314718246459960938 ;  /* 0x3f31721818183820 */ /* 0x000fe20000410000 */
[----:B------:R-:W-:-:S02]  /*26c80*/  IADD3 R23, R10, -R23, RZ ;  /* 0x800000170a177210 */ /* 0x000fc40007ffe0ff */
[----:B------:R-:W-:Y:S01]  /*26c90*/  LOP3.LUT R21, R22, R21, RZ, 0x3c, !PT ;  /* 0x0000001516157212 */ /* 0x000fe200078e3cff */
[----:B-1----:R-:W-:Y:S01]  /*26ca0*/  @P4 FMUL.FTZ R25, R25, 0.69314718246459960938 ;  /* 0x3f31721819194820 */ /* 0x002fe20000410000 */
[----:B------:R-:W-:Y:S01]  /*26cb0*/  MOV R13, 0xff800000 ;  /* 0xff800000000d7802 */ /* 0x000fe20000000f00 */
[----:B------:R-:W-:Y:S01]  /*26cc0*/  @P3 FFMA.FTZ R13, R5, R0, R24 ;  /* 0x00000000050d3223 */ /* 0x000fe20000010018 */
[----:B------:R-:W-:Y:S02]  /*26cd0*/  LEA R0, R23, R21, 0x2 ;  /* 0x0000001517007211 */ /* 0x000fe400078e10ff */
[----:B------:R-:W-:Y:S01]  /*26ce0*/  MOV R11, 0xff800000 ;  /* 0xff800000000b7802 */ /* 0x000fe20000000f00 */
[----:B------:R-:W-:Y:S01]  /*26cf0*/  @P4 FFMA.FTZ R11, R5, R2, R25 ;  /* 0x00000002050b4223 */ /* 0x000fe20000010019 */
[----:B------:R-:W-:Y:S02]  /*26d00*/  SHF.L.U32 R5, R243, 0x6, RZ ;  /* 0x00000006f3057819 */ /* 0x000fe400000006ff */
[----:B------:R-:W-:Y:S01]  /*26d10*/  LEA R0, R0, UR4, 0x2 ;  /* 0x0000000400007c11 */ /* 0x000fe2000f8e10ff */
[----:B------:R-:W-:Y:S01]  /*26d20*/  BAR.SYNC.DEFER_BLOCKING 0x0 ;  /* 0x0000000000007b1d */ /* 0x000fe20000010000 */
[----:B------:R-:W-:-:S05]  /*26d30*/  LOP3.LUT P0, RZ, R17, 0x3, RZ, 0xc0, !PT ;  /* 0x0000000311ff7812 */ /* 0x000fca000780c0ff */
        /* <DEDUP_REMOVED lines=21> */
[----:B---3--:R-:W-:Y:S02]  /*26e90*/  IMAD R0, R243, -0x40, R244 ;  /* 0xffffffc0f3007824 */ /* 0x008fe400078e02f4 */
[----:B------:R-:W-:-:S03]  /*26ea0*/  VIADD R2, R3, 0x8 ;  /* 0x0000000803027836 */ /* 0x000fc60000000000 */
        /* <DEDUP_REMOVED lines=13> */
.L_x_2289:
[----:B------:R-:W-:Y:S05]  /*26f80*/  BSYNC B0 ;  /* 0x0000000000007941 */ /* 0x000fea0003800000 */
.L_x_2288:
[----:B------:R-:W-:Y:S01]  /*26f90*/  IMAD.SHL.U32 R10, R10, 0x4, RZ ;  /* 0x000000040a0a7824 */ /* 0x000fe200078e00ff */
[----:B------:R-:W-:Y:S02]  /*26fa0*/  R2UR UR4, R8 ;  /* 0x00000000080472ca */ /* 0x000fe400000e0000 */
[----:B------:R-:W-:Y:S02]  /*26fb0*/  R2UR UR5, R9 ;  /* 0x00000000090572ca */ /* 0x000fe400000e0000 */
[--C-:B----4-:R-:W-:Y:S01]  /*26fc0*/  SHF.R.S32.HI R11, RZ, 0x1f, R10.reuse ;  /* 0x0000001fff0b7819 */ /* 0x110fe2000001140a */
[----:B-----5:R-:W-:Y:S02]  /*26fd0*/  IMAD R12, R5, R12, RZ ;  /* 0x0000000c050c7224 */ /* 0x020fe400078e02ff */
[----:B------:R-:W-:-:S04]  /*26fe0*/  IMAD.WIDE R14, R4, 0x80, R10 ;  /* 0x00000080040e7825 */ /* 0x000fc800078e020a */
[----:B------:R-:W-:Y:S02]  /*26ff0*/  IMAD R243, R243, -0x40, R244 ;  /* 0xffffffc0f3f37824 */ /* 0x000fe400078e02f4 */
[----:B------:R-:W-:Y:S01]  /*27000*/  VIADD R3, R4, 0x8 ;  /* 0x0000000804037836 */ /* 0x000fe20000000000 */
[----:B------:R-:W-:Y:S01]  /*27010*/  IADD3 R5, P2, R14, R12, RZ ;  /* 0x0000000c0e057210 */ /* 0x000fe20007f5e0ff */
[C---:B---3--:R-:W-:Y:S01]  /*27020*/  VIADD R0, R4.reuse, 0x18 ;  /* 0x0000001804007836 */ /* 0x048fe20000000000 */
[----:B------:R3:W5:Y:S01]  /*27030*/  LD.E R6, desc[UR4][R6.64+0xc0] ;  /* 0x0000c00406067980 */ /* 0x000762000c101900 */
[----:B------:R-:W-:Y:S01]  /*27040*/  VIADD R2, R4, 0x10 ;  /* 0x0000001004027836 */ /* 0x000fe20000000000 */
[----:B------:R-:W-:Y:S01]  /*27050*/  ISETP.GE.AND P0, PT, R3, R243, PT ;  /* 0x000000f30300720c */ /* 0x000fe20003f06270 */
[----:B------:R-:W-:Y:S01]  /*27060*/  BSSY B0, `(.L_x_2290) ;  /* 0x000001b000007945 */ /* 0x000fe20003800000 */
[----:B------:R-:W-:Y:S02]  /*27070*/  LEA.HI.X.SX32 R3, R12, R15, 0x1, P2 ;  /* 0x0000000f0c037211 */ /* 0x000fe400010f0eff */
[----:B------:R-:W-:-:S02]  /*27080*/  LEA R12, P2, R5, R80, 0x2 ;  /* 0x00000050050c7211 */ /* 0x000fc400078410ff */
[----:B------:R-:W-:Y:S01]  /*27090*/  ISETP.GE.AND P6, PT, R0, R243, PT ;  /* 0x000000f30000720c */ /* 0x000fe20003fc6270 */
[C---:B------:R-:W-:Y:S01]  /*270a0*/  VIADD R0, R4.reuse, 0x20 ;  /* 0x0000002004007836 */ /* 0x040fe20000000000 */
[----:B------:R-:W-:Y:S02]  /*270b0*/  LEA.HI.X R13, R5, R81, R3, 0x2, P2 ;  /* 0x00000051050d7211 */ /* 0x000fe400010f1403 */
[-C--:B------:R-:W-:Y:S02]  /*270c0*/  ISETP.GE.AND P2, PT, R4, R243.reuse, PT ;  /* 0x000000f30400720c */ /* 0x080fe40003f46270 */
[-C--:B------:R-:W-:Y:S01]  /*270d0*/  ISETP.GE.AND P5, PT, R0, R243.reuse, PT ;  /* 0x000000f30000720c */ /* 0x080fe20003fa6270 */
[----:B------:R-:W-:Y:S01]  /*270e0*/  VIADD R0, R4, 0x30 ;  /* 0x0000003004007836 */ /* 0x000fe20000000000 */
[-C--:B------:R-:W-:Y:S01]  /*270f0*/  ISETP.GE.AND P1, PT, R2, R243.reuse, PT ;  /* 0x000000f30200720c */ /* 0x080fe20003f26270 */
[C---:B------:R-:W-:Y:S02]  /*27100*/  VIADD R2, R4.reuse, 0x28 ;  /* 0x0000002804027836 */ /* 0x040fe40000000000 */
[----:B------:R-:W-:Y:S01]  /*27110*/  VIADD R4, R4, 0x38 ;  /* 0x0000003804047836 */ /* 0x000fe20000000000 */
[-C--:B------:R-:W-:Y:S01]  /*27120*/  ISETP.GE.AND P3, PT, R0, R243.reuse, PT ;  /* 0x000000f30000720c */ /* 0x080fe20003f66270 */
[----:B------:R-:W-:Y:S01]  /*27130*/  VIADD R0, R10, 0x40 ;  /* 0x000000400a007836 */ /* 0x000fe20000000000 */
[----:B------:R-:W-:-:S03]  /*27140*/  ISETP.GE.AND P4, PT, R2, R243, PT ;  /* 0x000000f30200720c */ /* 0x000fc60003f86270 */
[----:B---3--:R-:W-:Y:S10]  /*27150*/  @P2 BRA `(.L_x_2291) ;  /* 0x00000000002c2947 */ /* 0x008ff40003800000 */
        /* <DEDUP_REMOVED lines=11> */
.L_x_2291:
[----:B------:R-:W-:Y:S05]  /*27210*/  BSYNC B0 ;  /* 0x0000000000007941 */ /* 0x000fea0003800000 */
.L_x_2290:
        /* <DEDUP_REMOVED lines=11> */
.L_x_2293:
[----:B------:R-:W-:Y:S05]  /*272d0*/  BSYNC B0 ;  /* 0x0000000000007941 */ /* 0x000fea0003800000 */
.L_x_2292:
        /* <DEDUP_REMOVED lines=10> */
.L_x_2295:
[----:B------:R-:W-:Y:S05]  /*27380*/  BSYNC B0 ;  /* 0x0000000000007941 */ /* 0x000fea0003800000 */
.L_x_2294:
        /* <DEDUP_REMOVED lines=10> */
.L_x_2297:
[----:B------:R-:W-:Y:S05]  /*27430*/  BSYNC B0 ;  /* 0x0000000000007941 */ /* 0x000fea0003800000 */
.L_x_2296:
        /* <DEDUP_REMOVED lines=10> */
.L_x_2299:
[----:B------:R-:W-:Y:S05]  /*274e0*/  BSYNC B0 ;  /* 0x0000000000007941 */ /* 0x000fea0003800000 */
.L_x_2298:
        /* <DEDUP_REMOVED lines=10> */
.L_x_2301:
[----:B------:R-:W-:Y:S05]  /*27590*/  BSYNC B0 ;  /* 0x0000000000007941 */ /* 0x000fea0003800000 */
.L_x_2300:
        /* <DEDUP_REMOVED lines=10> */
.L_x_2303:
[----:B------:R-:W-:Y:S05]  /*27640*/  BSYNC B0 ;  /* 0x0000000000007941 */ /* 0x000fea0003800000 */
.L_x_2302:
[----:B------:R-:W-:Y:S02]  /*27650*/  MOV R2, R242 ;  /* 0x000000f200027202 */ /* 0x000fe40000000f00 */
[----:B------:R-:W-:-:S04]  /*27660*/  MOV R3, 0x0 ;  /* 0x0000000000037802 */ /* 0x000fc80000000f00 */
[----:B-12345:R-:W-:Y:S05]  /*27670*/  @P2 RET.REL.NODEC R2 `(_ZN5flash24flash_fwd_splitkv_kernelI23Flash_fwd_kernel_traitsILi128ELi64ELi128ELi4ELb0ELb0EN7cutlass10bfloat16_tE19Flash_kernel_traitsILi128ELi64ELi128ELi4ES3_EELb1ELb0ELb0ELb0ELb0ELb1ELb1ELb1EEEvNS_16Flash_fwd_paramsE) ;  /* 0xfffffd8802602950 */ /* 0x03efea0003c3ffff */
[-C--:B------:R-:W-:Y:S01]  /*27680*/  ISETP.GE.AND P1, PT, R10, R6.reuse, PT ;  /* 0x000000060a00720c */ /* 0x080fe20003f26270 */
[----:B------:R-:W-:Y:S01]  /*27690*/  IMAD.MOV.U32 R2, RZ, RZ, R242 ;  /* 0x000000ffff027224 */ /* 0x000fe200078e00f2 */
[----:B------:R-:W-:Y:S01]  /*276a0*/  ISETP.GE.AND P0, PT, R0, R6, PT ;  /* 0x000000060000720c */ /* 0x000fe20003f06270 */
[----:B------:R-:W-:-:S10]  /*276b0*/  IMAD.MOV.U32 R3, RZ, RZ, 0x0 ;  /* 0x00000000ff037424 */ /* 0x000fd400078e00ff */
[----:B------:R-:W-:Y:S02]  /*276c0*/  @!P1 R2UR UR4, R8 ;  /* 0x00000000080492ca */ /* 0x000fe400000e0000 */
[----:B------:R-:W-:-:S13]  /*276d0*/  @!P1 R2UR UR5, R9 ;  /* 0x00000000090592ca */ /* 0x000fda00000e0000 */
[----:B------:R1:W-:Y:S02]  /*276e0*/  @!P1 ST.E.128 desc[UR4][R12.64+0x7000], R48 ;  /* 0x007000300c009985 */ /* 0x0003e4000c101d04 */
[----:B-1----:R-:W-:Y:S05]  /*276f0*/  @P0 RET.REL.NODEC R2 `(_ZN5flash24flash_fwd_splitkv_kernelI23Flash_fwd_kernel_traitsILi128ELi64ELi128ELi4ELb0ELb0EN7cutlass10bfloat16_tE19Flash_kernel_traitsILi128ELi64ELi128ELi4ES3_EELb1ELb0ELb0ELb0ELb0ELb1ELb1ELb1EEEvNS_16Flash_fwd_paramsE) ;  /* 0xfffffd8802400950 */ /* 0x002fea0003c3ffff */
[----:B------:R-:W-:Y:S01]  /*27700*/  R2UR UR4, R8 ;  /* 0x00000000080472ca */ /* 0x000fe200000e0000 */
[----:B------:R-:W-:Y:S01]  /*27710*/  IMAD.MOV.U32 R243, RZ, RZ, 0x0 ;  /* 0x00000000fff37424 */ /* 0x000fe200078e00ff */
[----:B------:R-:W-:-:S13]  /*27720*/  R2UR UR5, R9 ;  /* 0x00000000090572ca */ /* 0x000fda00000e0000 */
[----:B------:R1:W-:Y:S02]  /*27730*/  ST.E.128 desc[UR4][R12.64+0x7100], R16 ;  /* 0x007100100c007985 */ /* 0x0003e4000c101d04 */
[----:B-1----:R-:W-:Y:S05]  /*27740*/  RET.REL.NODEC R242 `(_ZN5flash24flash_fwd_splitkv_kernelI23Flash_fwd_kernel_traitsILi128ELi64ELi128ELi4ELb0ELb0EN7cutlass10bfloat16_tE19Flash_kernel_traitsILi128ELi64ELi128ELi4ES3_EELb1ELb0ELb0ELb0ELb0ELb1ELb1ELb1EEEvNS_16Flash_fwd_paramsE) ;  /* 0xfffffd88f22c7950 */ /* 0x002fea0003c3ffff */
.L_x_2287:
[----:B------:R-:W-:Y:S01]  /*27750*/  MOV R10, 0x1f ;  /* 0x0000001f000a7802 */ /* 0x000fe20000000f00 */
[----:B------:R-:W-:Y:S01]  /*27760*/  IMAD.MOV.U32 R11, RZ, RZ, 0x2 ;  /* 0x00000002ff0b7424 */ /* 0x000fe200078e00ff */
[----:B-----5:R-:W-:Y:S01]  /*27770*/  MOV R13, R16 ;  /* 0x00000010000d7202 */ /* 0x020fe20000000f00 */
[----:B------:R-:W-:-:S07]  /*27780*/  IMAD.MOV.U32 R12, RZ, RZ, -0x1 ;  /* 0xffffffffff0c7424 */ /* 0x000fce00078e00ff */
[----:B-1----:R-:W-:Y:S05]  /*27790*/  WARPSYNC.COLLECTIVE R12, `(.L_x_2304) ;  /* 0x000000000c087348 */ /* 0x002fea0003c00000 */
[----:B------:R2:W3:Y:S02]  /*277a0*/  SHFL.BFLY P0, R10, R13, R11, R10 ;  /* 0x0c00000b0d0a7389 */ /* 0x0004e4000000000a */
[----:B-123--:R-:W-:Y:S01]  /*277b0*/  ENDCOLLECTIVE ;  /* 0x000000000000791b */ /* 0x00efe20003800000 */
.L_x_2304:
        /* <DEDUP_REMOVED lines=8> */
.L_x_2305:
[----:B------:R-:W-:Y:S01]  /*27840*/  MOV R14, R10 ;  /* 0x0000000a000e7202 */ /* 0x000fe20000000f00 */
[----:B------:R-:W-:Y:S01]  /*27850*/  IMAD.MOV.U32 R13, RZ, RZ, R252 ;  /* 0x000000ffff0d7224 */ /* 0x000fe200078e00fc */
[----:B------:R-:W-:Y:S02]  /*27860*/  MOV R10, 0x1f ;  /* 0x0000001f000a7802 */ /* 0x000fe40000000f00 */
[----:B------:R-:W-:-:S07]  /*27870*/  MOV R11, 0x2 ;  /* 0x00000002000b7802 */ /* 0x000fce0000000f00 */
[----:B------:R-:W-:Y:S05]  /*27880*/  WARPSYNC.COLLECTIVE R12, `(.L_x_2306) ;  /* 0x000000000c087348 */ /* 0x000fea0003c00000 */
[----:B------:R1:W2:Y:S02]  /*27890*/  SHFL.BFLY P0, R10, R13, R11, R10 ;  /* 0x0c00000b0d0a7389 */ /* 0x0002a4000000000a */
[----:B-12---:R-:W-:Y:S01]  /*278a0*/  ENDCOLLECTIVE ;  /* 0x000000000000791b */ /* 0x006fe20003800000 */
.L_x_2306:
[----:B------:R-:W-:Y:S01]  /*278b0*/  FADD.FTZ R252, R10, R252 ;  /* 0x000000fc0afc7221 */ /* 0x000fe20000010000 */
[----:B------:R-:W-:Y:S02]  /*278c0*/  MOV R10, 0x1f ;  /* 0x0000001f000a7802 */ /* 0x000fe40000000f00 */
[----:B------:R-:W-:Y:S01]  /*278d0*/  MOV R11, 0x1 ;  /* 0x00000001000b7802 */ /* 0x000fe20000000f00 */
[----:B------:R-:W-:-:S07]  /*278e0*/  IMAD.MOV.U32 R13, RZ, RZ, R252 ;  /* 0x000000ffff0d7224 */ /* 0x000fce00078e00fc */
[----:B------:R-:W-:Y:S05]  /*278f0*/  WARPSYNC.COLLECTIVE R12, `(.L_x_2307) ;  /* 0x000000000c087348 */ /* 0x000fea0003c00000 */
[----:B------:R1:W2:Y:S02]  /*27900*/  SHFL.BFLY P0, R10, R13, R11, R10 ;  /* 0x0c00000b0d0a7389 */ /* 0x0002a4000000000a */
[----:B-12---:R-:W-:Y:S01]  /*27910*/  ENDCOLLECTIVE ;  /* 0x000000000000791b */ /* 0x006fe20003800000 */
.L_x_2307:
[----:B------:R-:W-:Y:S01]  /*27920*/  FADD.FTZ R11, R15, R14 ;  /* 0x0000000e0f0b7221 */ /* 0x000fe20000010000 */
[----:B------:R-:W-:Y:S06]  /*27930*/  BRA `(.L_x_2308) ;  /* 0xffffffe8002c7947 */ /* 0x000fec000383ffff */
.L_x_2309:
        /* <DEDUP_REMOVED lines=12> */
.L_x_8435:


//--------------------- .text._ZN5flash24flash_fwd_splitkv_kernelI23Flash_fwd_kernel_traitsILi128ELi64ELi128ELi4ELb0ELb0EN7cutlass10bfloat16_tE19Flash_kernel_traitsILi128ELi64ELi128ELi4ES3_EELb1ELb0ELb0ELb1ELb1ELb0ELb0ELb0EEEvNS_16Flash_fwd_paramsE --------------------------
	.section	.text._ZN5flash24flash_fwd_splitkv_kernelI23Flash_fwd_kernel_traitsILi128ELi64ELi128ELi4ELb0ELb0EN7cutlass10bfloat16_tE19Flash_kernel_traitsILi128ELi64ELi128ELi4ES3_EELb1ELb0ELb0ELb1ELb1ELb0ELb0ELb0EEEvNS_16Flash_fwd_paramsE,"ax",@progbits
	.align	128
        .global         _ZN5flash24flash_fwd_splitkv_kernelI23Flash_fwd_kernel_traitsILi128ELi64ELi128ELi4ELb0ELb0EN7cutlass10bfloat16_tE19Flash_kernel_traitsILi128ELi64ELi128ELi4ES3_EELb1ELb0ELb0ELb1ELb1ELb0ELb0ELb0EEEvNS_16Flash_fwd_paramsE
        .type           _ZN5flash24flash_fwd_splitkv_kernelI23Flash_fwd_kernel_traitsILi128ELi64ELi128ELi4ELb0ELb0EN7cutlass10bfloat16_tE19Flash_kernel_traitsILi128ELi64ELi128ELi4ES3_EELb1ELb0ELb0ELb1ELb1ELb0ELb0ELb0EEEvNS_16Flash_fwd_paramsE,@function
        .size           _ZN5flash24flash_fwd_splitkv_kernelI23Flash_fwd_kernel_traitsILi128ELi64ELi128ELi4ELb0ELb0EN7cutlass10bfloat16_tE19Flash_kernel_traitsILi128ELi64ELi128ELi4ES3_EELb1ELb0ELb0ELb1ELb1ELb0ELb0ELb0EEEvNS_16Flash_fwd_paramsE,(.L_x_8480 - _ZN5flash24flash_fwd_splitkv_kernelI23Flash_fwd_kernel_traitsILi128ELi64ELi128ELi4ELb0ELb0EN7cutlass10bfloat16_tE19Flash_kernel_traitsILi128ELi64ELi128ELi4ES3_EELb1ELb0ELb0ELb1ELb1ELb0ELb0ELb0EEEvNS_16Flash_fwd_paramsE)
        .other          _ZN5flash24flash_fwd_splitkv_kernelI23Flash_fwd_kernel_traitsILi128ELi64ELi128ELi4ELb0ELb0EN7cutlass10bfloat16_tE19Flash_kernel_traitsILi128ELi64ELi128ELi4ES3_EELb1ELb0ELb0ELb1ELb1ELb0ELb0ELb0EEEvNS_16Flash_fwd_paramsE,@"STO_CUDA_ENTRY STV_DEFAULT"
_ZN5flash24flash_fwd_splitkv_kernelI23Flash_fwd_kernel_traitsILi128ELi64ELi128ELi4ELb0ELb0EN7cutlass10bfloat16_tE19Flash_kernel_traitsILi128ELi64ELi128ELi4ES3_EELb1ELb0ELb0ELb1ELb1ELb0ELb0ELb0EEEvNS_16Flash_fwd_paramsE:
.text._ZN5flash24flash_fwd_splitkv_kernelI23Flash_fwd_kernel_traitsILi128ELi64ELi128ELi4ELb0ELb0EN7cutlass10bfloat16_tE19Flash_kernel_traitsILi128ELi64ELi128ELi4ES3_EELb1ELb0ELb0ELb1ELb1ELb0ELb0ELb0EEEvNS_16Flash_fwd_paramsE:
[----:B------:R-:W-:Y:S08]  /*0000*/  LDC R1, c[0x0][0x28] ;  /* 0x00000a00ff017b82 */ /* 0x000ff00000000800 */
[----:B------:R-:W1:Y:S01]  /*0010*/  LDC.64 R4, c[0x0][0x300] ;  /* 0x0000c000ff047b82 */ /* 0x000e620000000a00 */
[----:B------:R-:W2:Y:S01]  /*0020*/  S2R R12, SR_CTAID.Y ;  /* 0x00000000000c7919 */ /* 0x000ea20000002600 */
[----:B------:R-:W-:Y:S01]  /*0030*/  IMAD.MOV.U32 R19, RZ, RZ, RZ ;  /* 0x000000ffff137224 */ /* 0x000fe200078e00ff */
[----:B------:R-:W-:Y:S01]  /*0040*/  ULDC.64 UR18, c[0x0][0x208] ;  /* 0x0000820000127ab9 */ /* 0x000fe20000000a00 */
[----:B------:R-:W-:-:S04]  /*0050*/  ULDC UR17, c[0x0][0x2c4] ;  /* 0x0000b10000117ab9 */ /* 0x000fc80000000800 */
[----:B------:R-:W3:Y:S01]  /*0060*/  LDC.64 R2, c[0x0][0x308] ;  /* 0x0000c200ff027b82 */ /* 0x000ee20000000a00 */
[----:B-1----:R-:W-:-:S04]  /*0070*/  ISETP.NE.U32.AND P0, PT, R4, RZ, PT ;  /* 0x000000ff0400720c */ /* 0x002fc80003f05070 */
[----:B------:R-:W-:Y:S02]  /*0080*/  ISETP.NE.AND.EX P0, PT, R5, RZ, PT, P0 ;  /* 0x000000ff0500720c */ /* 0x000fe40003f05300 */
[----:B---3--:R-:W-:-:S04]  /*0090*/  ISETP.NE.U32.AND P2, PT, R2, RZ, PT ;  /* 0x000000ff0200720c */ /* 0x008fc80003f45070 */
[----:B------:R-:W-:-:S07]  /*00a0*/  ISETP.NE.AND.EX P2, PT, R3, RZ, PT, P2 ;  /* 0x000000ff0300720c */ /* 0x000fce0003f45320 */
[----:B------:R-:W2:Y:S08]  /*00b0*/  @P0 LDC.64 R4, c[0x0][0x300] ;  /* 0x0000c000ff040b82 */ /* 0x000eb00000000a00 */
[----:B------:R-:W1:Y:S01]  /*00c0*/  @P2 LDC.64 R2, c[0x0][0x308] ;  /* 0x0000c200ff022b82 */ /* 0x000e620000000a00 */
[C---:B--2---:R-:W-:Y:S01]  /*00d0*/  @P0 IMAD.WIDE R8, R12.reuse, 0x4, R4 ;  /* 0x000000040c080825 */ /* 0x044fe200078e0204 */
[----:B------:R-:W2:Y:S06]  /*00e0*/  S2R R25, SR_CTAID.X ;  /* 0x0000000000197919 */ /* 0x000eac0000002500 */
[----:B------:R-:W3:Y:S01]  /*00f0*/  @!P2 LDC.64 R4, c[0x0][0x318] ;  /* 0x0000c600ff04ab82 */ /* 0x000ee20000000a00 */
[----:B------:R-:W4:Y:S01]  /*0100*/  @P0 LDG.E R19, desc[UR18][R8.64] ;  /* 0x0000001208130981 */ /* 0x000f22000c1e1900 */
[----:B-1----:R-:W-:-:S06]  /*0110*/  @P2 IMAD.WIDE R10, R12, 0x4, R2 ;  /* 0x000000040c0a2825 */ /* 0x002fcc00078e0202 */
[----:B------:R-:W1:Y:S01]  /*0120*/  @!P2 LDC.64 R2, c[0x0][0x2c8] ;  /* 0x0000b200ff02ab82 */ /* 0x000e620000000a00 */
[----:B------:R-:W4:Y:S01]  /*0130*/  @P2 LDG.E R6, desc[UR18][R10.64] ;  /* 0x000000120a062981 */ /* 0x000f22000c1e1900 */
[----:B--2---:R-:W-:-:S05]  /*0140*/  IMAD.SHL.U32 R39, R25, 0x40, RZ ;  /* 0x0000004019277824 */ /* 0x004fca00078e00ff */
[----:B------:R-:W-:Y:S02]  /*0150*/  ISETP.GE.AND P1, PT, R39, UR17, PT ;  /* 0x0000001127007c0c */ /* 0x000fe4000bf26270 */
[----:B---3--:R-:W-:-:S04]  /*0160*/  @!P2 ISETP.NE.U32.AND P0, PT, R4, RZ, PT ;  /* 0x000000ff0400a20c */ /* 0x008fc80003f05070 */
[----:B------:R-:W-:-:S04]  /*0170*/  @!P2 ISETP.NE.AND.EX P0, PT, R5, RZ, PT, P0 ;  /* 0x000000ff0500a20c */ /* 0x000fc80003f05300 */
[----:B-1----:R-:W-:Y:S01]  /*0180*/  @!P2 SEL R0, R3, RZ, P0 ;  /* 0x000000ff0300a207 */ /* 0x002fe20000000000 */
[----:B----4-:R-:W-:Y:S02]  /*0190*/  @P2 IMAD.IADD R6, R6, 0x1, -R19 ;  /* 0x0000000106062824 */ /* 0x010fe400078e0a13 */
[----:B------:R-:W-:Y:S06]  /*01a0*/  @P1 EXIT ;  /* 0x000000000000194d */ /* 0x000fec0003800000 */
[----:B------:R-:W-:Y:S01]  /*01b0*/  VIADD R3, R39, 0xbf ;  /* 0x000000bf27037836 */ /* 0x000fe20000000000 */
[----:B------:R-:W-:Y:S01]  /*01c0*/  @!P2 IADD3 R6, R0, R2, -R19 ;  /* 0x000000020006a210 */ /* 0x000fe20007ffe813 */
[----:B------:R-:W-:Y:S01]  /*01d0*/  ULDC UR5, c[0x0][0x2c8] ;  /* 0x0000b20000057ab9 */ /* 0x000fe20000000800 */
[----:B------:R-:W-:Y:S01]  /*01e0*/  ULDC UR16, c[0x0][0x398] ;  /* 0x0000e60000107ab9 */ /* 0x000fe20000000800 */
[----:B------:R-:W-:Y:S01]  /*01f0*/  UIADD3 UR5, UR5, 0x7f, URZ ;  /* 0x0000007f05057890 */ /* 0x000fe2000fffe03f */
[C---:B------:R-:W-:Y:S01]  /*0200*/  IADD3 R3, R6.reuse, -UR17, R3 ;  /* 0x8000001106037c10 */ /* 0x040fe2000fffe003 */
[----:B------:R-:W-:Y:S01]  /*0210*/  VIADD R5, R6, 0x7f ;  /* 0x0000007f06057836 */ /* 0x000fe20000000000 */
[----:B------:R-:W1:Y:S01]  /*0220*/  S2R R11, SR_CTAID.Z ;  /* 0x00000000000b7919 */ /* 0x000e620000002700 */
[----:B------:R-:W-:Y:S02]  /*0230*/  USHF.R.S32.HI UR4, URZ, 0x1f, UR5 ;  /* 0x0000001f3f047899 */ /* 0x000fe40008011405 */
[----:B------:R-:W-:Y:S01]  /*0240*/  VIADD R3, R3, UR16 ;  /* 0x0000001003037c36 */ /* 0x000fe20008000000 */
[----:B------:R-:W-:Y:S01]  /*0250*/  SHF.R.S32.HI R2, RZ, 0x1f, R5 ;  /* 0x0000001fff027819 */ /* 0x000fe20000011405 */
[----:B------:R-:W-:Y:S01]  /*0260*/  ULEA.HI UR4, UR4, UR5, URZ, 0x7 ;  /* 0x0000000504047291 */ /* 0x000fe2000f8f383f */
[----:B------:R-:W2:Y:S02]  /*0270*/  S2R R7, SR_TID.X ;  /* 0x0000000000077919 */ /* 0x000ea40000002100 */
[----:B------:R-:W-:Y:S01]  /*0280*/  SHF.R.S32.HI R0, RZ, 0x1f, R3 ;  /* 0x0000001fff007819 */ /* 0x000fe20000011403 */
[----:B------:R-:W-:Y:S01]  /*0290*/  USHF.R.S32.HI UR4, URZ, 0x7, UR4 ;  /* 0x000000073f047899 */ /* 0x000fe20008011404 */
[----:B------:R-:W-:-:S02]  /*02a0*/  LEA.HI R2, R2, R5, RZ, 0x7 ;  /* 0x0000000502027211 */ /* 0x000fc400078f38ff */
[----:B------:R-:W-:Y:S02]  /*02b0*/  LEA.HI R0, R0, R3, RZ, 0x7 ;  /* 0x0000000300007211 */ /* 0x000fe400078f38ff */
[----:B------:R-:W-:Y:S02]  /*02c0*/  SHF.R.S32.HI R2, RZ, 0x7, R2 ;  /* 0x00000007ff027819 */ /* 0x000fe40000011402 */
[----:B------:R-:W-:-:S04]  /*02d0*/  SHF.R.S32.HI R3, RZ, 0x7, R0 ;  /* 0x00000007ff037819 */ /* 0x000fc80000011400 */
[----:B------:R-:W-:-:S04]  /*02e0*/  VIMNMX3 R36, R2, UR4, R3, PT ;  /* 0x0000000402247c0f */ /* 0x000fc8000b800103 */
[----:B------:R-:W-:-:S13]  /*02f0*/  ISETP.GT.AND P0, PT, R36, RZ, PT ;  /* 0x000000ff2400720c */ /* 0x000fda0003f04270 */
[----:B-1----:R-:W-:Y:S05]  /*0300*/  @P0 BRA `(.L_x_2310) ;  /* 0x0000000400340947 */ /* 0x002fea0003800000 */
[----:B--2---:R-:W-:Y:S01]  /*0310*/  SHF.R.S32.HI R2, RZ, 0x1f, R7 ;  /* 0x0000001fff027819 */ /* 0x004fe20000011407 */
[----:B------:R-:W-:Y:S01]  /*0320*/  ULDC.64 UR6, c[0x0][0x298] ;  /* 0x0000a60000067ab9 */ /* 0x000fe20000000a00 */
[----:B------:R-:W-:Y:S01]  /*0330*/  SHF.R.S32.HI R0, RZ, 0x1f, R39 ;  /* 0x0000001fff007819 */ /* 0x000fe20000011427 */
[----:B------:R-:W-:Y:S01]  /*0340*/  ULDC.64 UR4, c[0x0][0x290] ;  /* 0x0000a40000047ab9 */ /* 0x000fe20000000a00 */
[----:B------:R-:W-:Y:S01]  /*0350*/  LEA.HI R2, R2, R7, RZ, 0x3 ;  /* 0x0000000702027211 */ /* 0x000fe200078f18ff */
[----:B------:R-:W-:Y:S01]  /*0360*/  ULDC UR8, c[0x0][0x270] ;  /* 0x00009c0000087ab9 */ /* 0x000fe20000000800 */
[----:B------:R-:W-:Y:S01]  /*0370*/  SHF.R.S32.HI R3, RZ, 0x1f, R12 ;  /* 0x0000001fff037819 */ /* 0x000fe2000001140c */
[----:B------:R-:W-:Y:S01]  /*0380*/  IMAD R0, R0, UR6, RZ ;  /* 0x0000000600007c24 */ /* 0x000fe2000f8e02ff */
[----:B------:R-:W-:Y:S01]  /*0390*/  LOP3.LUT R4, R2, 0x1ffffff8, RZ, 0xc0, !PT ;  /* 0x1ffffff802047812 */ /* 0x000fe200078ec0ff */
[----:B------:R-:W-:Y:S01]  /*03a0*/  UIMAD.WIDE.U32 UR10, UR6, 0x20, URZ ;  /* 0x00000020060a78a5 */ /* 0x000fe2000f8e003f */
[----:B------:R-:W-:Y:S01]  /*03b0*/  SHF.R.S32.HI R2, RZ, 0x3, R2 ;  /* 0x00000003ff027819 */ /* 0x000fe20000011402 */
[----:B------:R-:W-:Y:S01]  /*03c0*/  IMAD R0, R39, UR7, R0 ;  /* 0x0000000727007c24 */ /* 0x000fe2000f8e0200 */
[C---:B------:R-:W-:Y:S01]  /*03d0*/  LOP3.LUT P4, RZ, R7.reuse, 0x7, RZ, 0xc0, !PT ;  /* 0x0000000707ff7812 */ /* 0x040fe2000788c0ff */
[----:B------:R-:W-:Y:S01]  /*03e0*/  IMAD.IADD R4, R7, 0x1, -R4 ;  /* 0x0000000107047824 */ /* 0x000fe200078e0a04 */
[----:B------:R-:W-:Y:S01]  /*03f0*/  SHF.R.S32.HI R6, RZ, 0x1f, R2 ;  /* 0x0000001fff067819 */ /* 0x000fe20000011402 */
[----:B------:R-:W-:-:S02]  /*0400*/  IMAD R3, R3, UR4, RZ ;  /* 0x0000000403037c24 */ /* 0x000fc4000f8e02ff */
[----:B------:R-:W-:Y:S02]  /*0410*/  IMAD.SHL.U32 R4, R4, 0x8, RZ ;  /* 0x0000000804047824 */ /* 0x000fe400078e00ff */
[----:B------:R-:W-:-:S03]  /*0420*/  IMAD R3, R12, UR5, R3 ;  /* 0x000000050c037c24 */ /* 0x000fc6000f8e0203 */
[----:B------:R-:W-:-:S03]  /*0430*/  SHF.R.S32.HI R5, RZ, 0x1f, R4 ;  /* 0x0000001fff057819 */ /* 0x000fc60000011404 */
[----:B------:R-:W-:-:S04]  /*0440*/  IMAD.WIDE.U32 R4, R39, UR6, R4 ;  /* 0x0000000627047c25 */ /* 0x000fc8000f8e0004 */
[----:B------:R-:W-:Y:S01]  /*0450*/  IMAD.IADD R5, R5, 0x1, R0 ;  /* 0x0000000105057824 */ /* 0x000fe200078e0200 */
[----:B------:R-:W-:Y:S01]  /*0460*/  SHF.R.S32.HI R0, RZ, 0x1f, R11 ;  /* 0x0000001fff007819 */ /* 0x000fe2000001140b */
[----:B------:R-:W-:Y:S01]  /*0470*/  IMAD.WIDE.U32 R4, R12, UR4, R4 ;  /* 0x000000040c047c25 */ /* 0x000fe2000f8e0004 */
[----:B------:R-:W-:-:S03]  /*0480*/  ULDC.64 UR4, c[0x0][0x2a0] ;  /* 0x0000a80000047ab9 */ /* 0x000fc60000000a00 */
[----:B------:R-:W-:Y:S02]  /*0490*/  IMAD.IADD R5, R5, 0x1, R3 ;  /* 0x0000000105057824 */ /* 0x000fe400078e0203 */
[----:B------:R-:W-:Y:S02]  /*04a0*/  IMAD R0, R0, UR4, RZ ;  /* 0x0000000400007c24 */ /* 0x000fe4000f8e02ff */
[----:B------:R-:W-:Y:S01]  /*04b0*/  IMAD R12, R12, UR8, R11 ;  /* 0x000000080c0c7c24 */ /* 0x000fe2000f8e020b */
[----:B------:R-:W-:Y:S01]  /*04c0*/  USHF.L.U32 UR8, UR7, 0x5, URZ ;  /* 0x0000000507087899 */ /* 0x000fe2000800063f */
[C---:B------:R-:W-:Y:S02]  /*04d0*/  IMAD R0, R11.reuse, UR5, R0 ;  /* 0x000000050b007c24 */ /* 0x040fe4000f8e0200 */
[----:B------:R-:W-:Y:S01]  /*04e0*/  IMAD.WIDE.U32 R8, R11, UR4, R4 ;  /* 0x000000040b087c25 */ /* 0x000fe2000f8e0004 */
[----:B------:R-:W-:Y:S01]  /*04f0*/  ULDC.64 UR4, c[0x0][0x2b0] ;  /* 0x0000ac0000047ab9 */ /* 0x000fe20000000a00 */
[----:B------:R-:W-:-:S02]  /*0500*/  UIADD3 UR8, UR11, UR8, URZ ;  /* 0x000000080b087290 */ /* 0x000fc4000fffe03f */
[----:B------:R-:W-:Y:S01]  /*0510*/  IMAD R3, R12, UR17, R39 ;  /* 0x000000110c037c24 */ /* 0x000fe2000f8e0227 */
[----:B------:R-:W-:Y:S01]  /*0520*/  IADD3 R39, -R39, UR17, RZ ;  /* 0x0000001127277c10 */ /* 0x000fe2000fffe1ff */
[----:B------:R-:W-:Y:S02]  /*0530*/  IMAD.IADD R9, R9, 0x1, R0 ;  /* 0x0000000109097824 */ /* 0x000fe400078e0200 */
[----:B------:R-:W-:Y:S01]  /*0540*/  IMAD R5, R6, UR6, RZ ;  /* 0x0000000606057c24 */ /* 0x000fe2000f8e02ff */
[----:B------:R-:W-:Y:S01]  /*0550*/  IADD3 R4, P0, R3, R2, RZ ;  /* 0x0000000203047210 */ /* 0x000fe20007f1e0ff */
[----:B------:R-:W-:-:S03]  /*0560*/  IMAD.WIDE.U32 R8, R2, UR6, R8 ;  /* 0x0000000602087c25 */ /* 0x000fc6000f8e0008 */
[----:B------:R-:W-:Y:S01]  /*0570*/  LEA.HI.X.SX32 R3, R3, R6, 0x1, P0 ;  /* 0x0000000603037211 */ /* 0x000fe200000f0eff */
[C---:B------:R-:W-:Y:S01]  /*0580*/  IMAD R5, R2.reuse, UR7, R5 ;  /* 0x0000000702057c24 */ /* 0x040fe2000f8e0205 */
[----:B------:R-:W-:Y:S01]  /*0590*/  ULDC.64 UR6, c[0x0][0x280] ;  /* 0x0000a00000067ab9 */ /* 0x000fe20000000a00 */
[----:B------:R-:W-:Y:S01]  /*05a0*/  VIADD R0, R2, 0x10 ;  /* 0x0000001002007836 */ /* 0x000fe20000000000 */
[----:B------:R-:W-:Y:S01]  /*05b0*/  LEA R6, P1, R8, UR6, 0x1 ;  /* 0x0000000608067c11 */ /* 0x000fe2000f8208ff */
[----:B------:R-:W-:Y:S01]  /*05c0*/  IMAD.IADD R5, R9, 0x1, R5 ;  /* 0x0000000109057824 */ /* 0x000fe200078e0205 */
[----:B------:R-:W-:Y:S02]  /*05d0*/  LEA R10, P0, R4, UR4, 0x2 ;  /* 0x00000004040a7c11 */ /* 0x000fe4000f8010ff */
[----:B------:R-:W-:Y:S01]  /*05e0*/  ISETP.GE.OR P3, PT, R0, R39, P4 ;  /* 0x000000270000720c */ /* 0x000fe20002766670 */
[----:B------:R-:W-:Y:S01]  /*05f0*/  VIADD R0, R2, 0x20 ;  /* 0x0000002002007836 */ /* 0x000fe20000000000 */
[----:B------:R-:W-:-:S02]  /*0600*/  LEA.HI.X R7, R8, UR7, R5, 0x1, P1 ;  /* 0x0000000708077c11 */ /* 0x000fc400088f0c05 */
[----:B------:R-:W-:Y:S02]  /*0610*/  IADD3 R8, P1, R6, UR10, RZ ;  /* 0x0000000a06087c10 */ /* 0x000fe4000ff3e0ff */
[----:B------:R-:W-:Y:S01]  /*0620*/  LEA.HI.X R11, R4, UR5, R3, 0x2, P0 ;  /* 0x00000005040b7c11 */ /* 0x000fe200080f1403 */
[----:B------:R1:W-:Y:S01]  /*0630*/  STG.E.128 desc[UR18][R6.64], RZ ;  /* 0x000000ff06007986 */ /* 0x0003e2000c101d12 */
[-C--:B------:R-:W-:Y:S02]  /*0640*/  ISETP.GE.OR P2, PT, R0, R39.reuse, P4 ;  /* 0x000000270000720c */ /* 0x080fe40002746670 */
[CC--:B------:R-:W-:Y:S01]  /*0650*/  ISETP.GE.OR P0, PT, R2.reuse, R39.reuse, P4 ;  /* 0x000000270200720c */ /* 0x0c0fe20002706670 */
[----:B------:R-:W-:Y:S01]  /*0660*/  VIADD R2, R2, 0x30 ;  /* 0x0000003002027836 */ /* 0x000fe20000000000 */
[----:B------:R-:W-:Y:S01]  /*0670*/  IADD3.X R9, R7, UR8, RZ, P1, !PT ;  /* 0x0000000807097c10 */ /* 0x000fe20008ffe4ff */
[----:B------:R-:W-:Y:S01]  /*0680*/  @!P3 IMAD.MOV.U32 R5, RZ, RZ, 0x7f800000 ;  /* 0x7f800000ff05b424 */ /* 0x000fe200078e00ff */
[----:B------:R-:W-:Y:S01]  /*0690*/  IADD3 R16, P1, R8, UR10, RZ ;  /* 0x0000000a08107c10 */ /* 0x000fe2000ff3e0ff */
[----:B------:R1:W-:Y:S01]  /*06a0*/  STG.E.128 desc[UR18][R6.64+0x80], RZ ;  /* 0x000080ff06007986 */ /* 0x0003e2000c101d12 */
[----:B------:R-:W-:-:S02]  /*06b0*/  ISETP.GE.OR P4, PT, R2, R39, P4 ;  /* 0x000000270200720c */ /* 0x000fc40002786670 */
[----:B------:R-:W-:Y:S01]  /*06c0*/  IADD3.X R17, R9, UR8, RZ, P1, !PT ;  /* 0x0000000809117c10 */ /* 0x000fe20008ffe4ff */
[----:B------:R1:W-:Y:S01]  /*06d0*/  STG.E.128 desc[UR18][R8.64], RZ ;  /* 0x000000ff08007986 */ /* 0x0003e2000c101d12 */
[----:B------:R-:W-:Y:S01]  /*06e0*/  IADD3 R14, P1, R16, UR10, RZ ;  /* 0x0000000a100e7c10 */ /* 0x000fe2000ff3e0ff */
[----:B------:R-:W-:Y:S02]  /*06f0*/  @!P2 IMAD.MOV.U32 R3, RZ, RZ, 0x7f800000 ;  /* 0x7f800000ff03a424 */ /* 0x000fe400078e00ff */
[----:B------:R-:W-:Y:S01]  /*0700*/  @!P0 IMAD.MOV.U32 R13, RZ, RZ, 0x7f800000 ;  /* 0x7f800000ff0d8424 */ /* 0x000fe200078e00ff */
[----:B------:R-:W-:Y:S01]  /*0710*/  IADD3.X R15, R17, UR8, RZ, P1, !PT ;  /* 0x00000008110f7c10 */ /* 0x000fe20008ffe4ff */
[----:B------:R1:W-:Y:S04]  /*0720*/  STG.E.128 desc[UR18][R8.64+0x80], RZ ;  /* 0x000080ff08007986 */ /* 0x0003e8000c101d12 */
[----:B------:R1:W-:Y:S04]  /*0730*/  STG.E.128 desc[UR18][R16.64], RZ ;  /* 0x000000ff10007986 */ /* 0x0003e8000c101d12 */
[----:B------:R1:W-:Y:S04]  /*0740*/  STG.E.128 desc[UR18][R16.64+0x80], RZ ;  /* 0x000080ff10007986 */ /* 0x0003e8000c101d12 */
[----:B------:R1:W-:Y:S04]  /*0750*/  STG.E.128 desc[UR18][R14.64], RZ ;  /* 0x000000ff0e007986 */ /* 0x0003e8000c101d12 */
[----:B------:R1:W-:Y:S04]  /*0760*/  STG.E.128 desc[UR18][R14.64+0x80], RZ ;  /* 0x000080ff0e007986 */ /* 0x0003e8000c101d12 */
[----:B------:R1:W-:Y:S04]  /*0770*/  @!P0 STG.E desc[UR18][R10.64], R13 ;  /* 0x0000000d0a008986 */ /* 0x0003e8000c101912 */
[----:B------:R1:W-:Y:S04]  /*0780*/  @!P3 STG.E desc[UR18][R10.64+0x40], R5 ;  /* 0x000040050a00b986 */ /* 0x0003e8000c101912 */
[----:B------:R1:W-:Y:S01]  /*0790*/  @!P2 STG.E desc[UR18][R10.64+0x80], R3 ;  /* 0x000080030a00a986 */ /* 0x0003e2000c101912 */
[----:B------:R-:W-:Y:S05]  /*07a0*/  @P4 EXIT ;  /* 0x000000000000494d */ /* 0x000fea0003800000 */
[----:B-1----:R-:W-:-:S05]  /*07b0*/  MOV R3, 0x7f800000 ;  /* 0x7f80000000037802 */ /* 0x002fca0000000f00 */
[----:B------:R-:W-:Y:S01]  /*07c0*/  STG.E desc[UR18][R10.64+0xc0], R3 ;  /* 0x0000c0030a007986 */ /* 0x000fe2000c101912 */
[----:B------:R-:W-:Y:S05]  /*07d0*/  EXIT ;  /* 0x000000000000794d */ /* 0x000fea0003800000 */
.L_x_2310:
[----:B------:R-:W1:Y:S01]  /*07e0*/  LDC.64 R2, c[0x0][0x368] ;  /* 0x0000da00ff027b82 */ /* 0x000e620000000a00 */
[----:B------:R-:W-:Y:S01]  /*07f0*/  IMAD.MOV.U32 R13, RZ, RZ, R12 ;  /* 0x000000ffff0d7224 */ /* 0x000fe200078e000c */
[----:B------:R-:W-:Y:S01]  /*0800*/  ULDC.64 UR4, c[0x0][0x370] ;  /* 0x0000dc0000047ab9 */ /* 0x000fe20000000a00 */
[----:B-1----:R-:W-:-:S04]  /*0810*/  ISETP.NE.U32.AND P0, PT, R2, RZ, PT ;  /* 0x000000ff0200720c */ /* 0x002fc80003f05070 */
[----:B------:R-:W-:-:S13]  /*0820*/  ISETP.NE.AND.EX P0, PT, R3, RZ, PT, P0 ;  /* 0x000000ff0300720c */ /* 0x000fda0003f05300 */
[----:B------:R-:W1:Y:S02]  /*0830*/  @P0 LDC.64 R2, c[0x0][0x368] ;  /* 0x0000da00ff020b82 */ /* 0x000e640000000a00 */
[----:B-1----:R-:W-:-:S05]  /*0840*/  @P0 IMAD.WIDE R2, R12, 0x4, R2 ;  /* 0x000000040c020825 */ /* 0x002fca00078e0202 */
[----:B------:R1:W5:Y:S01]  /*0850*/  @P0 LDG.E R13, desc[UR18][R2.64] ;  /* 0x00000012020d0981 */ /* 0x000362000c1e1900 */
[----:B------:R-:W-:Y:S02]  /*0860*/  ISETP.NE.U32.AND P0, PT, RZ, UR4, PT ;  /* 0x00000004ff007c0c */ /* 0x000fe4000bf05070 */
[----:B------:R-:W-:Y:S02]  /*0870*/  CS2R R236, SRZ ;  /* 0x0000000000ec7805 */ /* 0x000fe4000001ff00 */
[----:B------:R-:W-:Y:S02]  /*0880*/  PLOP3.LUT P6, PT, PT, PT, PT, 0x80, 0x0 ;  /* 0x000000000000781c */ /* 0x000fe40003fcf070 */
[----:B------:R-:W-:-:S13]  /*0890*/  ISETP.NE.AND.EX P0, PT, RZ, UR5, PT, P0 ;  /* 0x00000005ff007c0c */ /* 0x000fda000bf05300 */
[----:B------:R-:W-:Y:S05]  /*08a0*/  @!P0 BRA `(.L_x_2311) ;  /* 0x0000000000248947 */ /* 0x000fea0003800000 */
[----:B-1----:R-:W1:Y:S01]  /*08b0*/  LDC.64 R2, c[0x0][0x378] ;  /* 0x0000de00ff027b82 */ /* 0x002e620000000a00 */
[----:B------:R-:W-:Y:S02]  /*08c0*/  SHF.R.S32.HI R5, RZ, 0x1f, R12 ;  /* 0x0000001fff057819 */ /* 0x000fe4000001140c */
[----:B------:R-:W-:-:S03]  /*08d0*/  PLOP3.LUT P6, PT, PT, PT, PT, 0x8, 0x0 ;  /* 0x000000000000781c */ /* 0x000fc60003fce170 */
[-C--:B-1----:R-:W-:Y:S02]  /*08e0*/  IMAD R0, R5, R2.reuse, RZ ;  /* 0x0000000205007224 */ /* 0x082fe400078e02ff */
[----:B------:R-:W-:-:S04]  /*08f0*/  IMAD.WIDE.U32 R4, R12, R2, RZ ;  /* 0x000000020c047225 */ /* 0x000fc800078e00ff */
[----:B------:R-:W-:Y:S01]  /*0900*/  IMAD R3, R12, R3, R0 ;  /* 0x000000030c037224 */ /* 0x000fe200078e0200 */
[----:B------:R-:W-:-:S04]  /*0910*/  LEA R236, P0, R4, UR4, 0x2 ;  /* 0x0000000404ec7c11 */ /* 0x000fc8000f8010ff */
[----:B------:R-:W-:-:S04]  /*0920*/  IADD3 R3, R5, R3, RZ ;  /* 0x0000000305037210 */ /* 0x000fc80007ffe0ff */
[----:B------:R-:W-:-:S07]  /*0930*/  LEA.HI.X R237, R4, UR5, R3, 0x2, P0 ;  /* 0x0000000504ed7c11 */ /* 0x000fce00080f1403 */
.L_x_2311:
[----:B------:R-:W-:Y:S05]  /*0940*/  @P6 BRA `(.L_x_2312) ;  /* 0x00000004003c6947 */ /* 0x000fea0003800000 */
[----:B-1----:R-:W1:Y:S01]  /*0950*/  LDC R3, c[0x0][0x380] ;  /* 0x0000e000ff037b82 */ /* 0x002e620000000800 */
[----:B------:R-:W-:Y:S01]  /*0960*/  LEA R10, R36, 0xffffff80, 0x7 ;  /* 0xffffff80240a7811 */ /* 0x000fe200078e38ff */
[----:B------:R-:W-:Y:S01]  /*0970*/  IMAD.MOV.U32 R14, RZ, RZ, RZ ;  /* 0x000000ffff0e7224 */ /* 0x000fe200078e00ff */
[----:B------:R-:W-:Y:S01]  /*0980*/  ULDC.64 UR8, c[0x0][0x230] ;  /* 0x00008c0000087ab9 */ /* 0x000fe20000000a00 */
[----:B------:R-:W-:Y:S01]  /*0990*/  ULDC.64 UR6, c[0x0][0x248] ;  /* 0x0000920000067ab9 */ /* 0x000fe20000000a00 */
[----:B------:R-:W-:Y:S01]  /*09a0*/  IABS R0, R10 ;  /* 0x0000000a00007213 */ /* 0x000fe20000000000 */
[----:B------:R-:W-:Y:S01]  /*09b0*/  ULDC.64 UR4, c[0x0][0x238] ;  /* 0x00008e0000047ab9 */ /* 0x000fe20000000a00 */
[----:B------:R-:W-:Y:S01]  /*09c0*/  ULDC.64 UR10, c[0x0][0x260] ;  /* 0x00009800000a7ab9 */ /* 0x000fe20000000a00 */
[----:B-1----:R-:W-:-:S04]  /*09d0*/  IABS R4, R3 ;  /* 0x0000000300047213 */ /* 0x002fc80000000000 */
[----:B-----5:R-:W1:Y:S08]  /*09e0*/  I2F.RP R13, R4 ;  /* 0x00000004000d7306 */ /* 0x020e700000209400 */
[----:B-1----:R-:W1:Y:S02]  /*09f0*/  MUFU.RCP R8, R13 ;  /* 0x0000000d00087308 */ /* 0x002e640000001000 */
[----:B-1----:R-:W-:-:S06]  /*0a00*/  IADD3 R8, R8, 0xffffffe, RZ ;  /* 0x0ffffffe08087810 */ /* 0x002fcc0007ffe0ff */
[----:B------:R-:W1:Y:S02]  /*0a10*/  F2I.FTZ.U32.TRUNC.NTZ R9, R8 ;  /* 0x0000000800097305 */ /* 0x000e64000021f000 */
[----:B-1----:R-:W-:Y:S01]  /*0a20*/  IMAD.MOV R5, RZ, RZ, -R9 ;  /* 0x000000ffff057224 */ /* 0x002fe200078e0a09 */
[----:B------:R-:W-:-:S03]  /*0a30*/  MOV R8, RZ ;  /* 0x000000ff00087202 */ /* 0x000fc60000000f00 */
        /* <DEDUP_REMOVED lines=8> */
[-C--:B------:R-:W-:Y:S01]  /*0ac0*/  @!P1 IADD3 R5, R5, -R4.reuse, RZ ;  /* 0x8000000405059210 */ /* 0x080fe20007ffe0ff */
[----:B------:R-:W-:Y:S01]  /*0ad0*/  @!P1 VIADD R2, R2, 0x1 ;  /* 0x0000000102029836 */ /* 0x000fe20000000000 */
[----:B------:R-:W-:Y:S02]  /*0ae0*/  ISETP.NE.AND P1, PT, R3, RZ, PT ;  /* 0x000000ff0300720c */ /* 0x000fe40003f25270 */
[----:B------:R-:W-:-:S13]  /*0af0*/  ISETP.GE.U32.AND P2, PT, R5, R4, PT ;  /* 0x000000040500720c */ /* 0x000fda0003f46070 */
[----:B------:R-:W-:-:S05]  /*0b00*/  @P2 IADD3 R2, R2, 0x1, RZ ;  /* 0x0000000102022810 */ /* 0x000fca0007ffe0ff */
[----:B------:R-:W-:Y:S02]  /*0b10*/  IMAD.MOV.U32 R5, RZ, RZ, R2 ;  /* 0x000000ffff057224 */ /* 0x000fe400078e0002 */
[----:B------:R-:W1:Y:S03]  /*0b20*/  LDC R2, c[0x0][0x278] ;  /* 0x00009e00ff027b82 */ /* 0x000e660000000800 */
[----:B------:R-:W-:Y:S02]  /*0b30*/  @!P0 IADD3 R5, -R5, RZ, RZ ;  /* 0x000000ff05058210 */ /* 0x000fe40007ffe1ff */
[----:B------:R-:W-:-:S05]  /*0b40*/  @!P1 LOP3.LUT R5, RZ, R3, RZ, 0x33, !PT ;  /* 0x00000003ff059212 */ /* 0x000fca00078e33ff */
[----:B------:R-:W-:-:S06]  /*0b50*/  IMAD.WIDE R18, R5, 0x4, R236 ;  /* 0x0000000405127825 */ /* 0x000fcc00078e02ec */
[----:B------:R-:W3:Y:S01]  /*0b60*/  LDG.E R18, desc[UR18][R18.64] ;  /* 0x0000001212127981 */ /* 0x000ee2000c1e1900 */
[----:B------:R-:W-:-:S05]  /*0b70*/  IADD3 R5, -R5, RZ, RZ ;  /* 0x000000ff05057210 */ /* 0x000fca0007ffe1ff */
[----:B------:R-:W-:Y:S01]  /*0b80*/  IMAD R10, R3, R5, R10 ;  /* 0x00000005030a7224 */ /* 0x000fe200078e020a */
[----:B-1----:R-:W-:-:S04]  /*0b90*/  IABS R0, R2 ;  /* 0x0000000200007213 */ /* 0x002fc80000000000 */
[----:B------:R-:W1:Y:S08]  /*0ba0*/  I2F.RP R9, R0 ;  /* 0x0000000000097306 */ /* 0x000e700000209400 */
[----:B-1----:R-:W1:Y:S02]  /*0bb0*/  MUFU.RCP R13, R9 ;  /* 0x00000009000d7308 */ /* 0x002e640000001000 */
[----:B-1----:R-:W-:-:S06]  /*0bc0*/  VIADD R13, R13, 0xffffffe ;  /* 0x0ffffffe0d0d7836 */ /* 0x002fcc0000000000 */
[----:B------:R-:W1:Y:S02]  /*0bd0*/  F2I.FTZ.U32.TRUNC.NTZ R15, R13 ;  /* 0x0000000d000f7305 */ /* 0x000e64000021f000 */
[----:B-1----:R-:W-:-:S05]  /*0be0*/  IADD3 R4, RZ, -R15, RZ ;  /* 0x8000000fff047210 */ /* 0x002fca0007ffe0ff */
[----:B------:R-:W-:Y:S01]  /*0bf0*/  IMAD R8, R4, R0, RZ ;  /* 0x0000000004087224 */ /* 0x000fe200078e02ff */
[----:B------:R-:W-:-:S03]  /*0c00*/  IABS R4, R11 ;  /* 0x0000000b00047213 */ /* 0x000fc60000000000 */
[----:B------:R-:W-:-:S06]  /*0c10*/  IMAD.HI.U32 R15, R15, R8, R14 ;  /* 0x000000080f0f7227 */ /* 0x000fcc00078e000e */
[----:B------:R-:W-:-:S05]  /*0c20*/  IMAD.HI.U32 R14, R15, R4, RZ ;  /* 0x000000040f0e7227 */ /* 0x000fca00078e00ff */
[----:B------:R-:W-:-:S05]  /*0c30*/  IADD3 R9, -R14, RZ, RZ ;  /* 0x000000ff0e097210 */ /* 0x000fca0007ffe1ff */
[----:B------:R-:W-:-:S05]  /*0c40*/  IMAD R9, R0, R9, R4 ;  /* 0x0000000900097224 */ /* 0x000fca00078e0204 */
[----:B------:R-:W-:-:S13]  /*0c50*/  ISETP.GT.U32.AND P0, PT, R0, R9, PT ;  /* 0x000000090000720c */ /* 0x000fda0003f04070 */
[----:B------:R-:W-:Y:S02]  /*0c60*/  @!P0 IMAD.IADD R9, R9, 0x1, -R0 ;  /* 0x0000000109098824 */ /* 0x000fe400078e0a00 */
[----:B------:R-:W-:-:S03]  /*0c70*/  @!P0 VIADD R14, R14, 0x1 ;  /* 0x000000010e0e8836 */ /* 0x000fc60000000000 */
[----:B------:R-:W-:Y:S02]  /*0c80*/  ISETP.GE.U32.AND P1, PT, R9, R0, PT ;  /* 0x000000000900720c */ /* 0x000fe40003f26070 */
[----:B------:R-:W-:-:S04]  /*0c90*/  LOP3.LUT R0, R11, R2, RZ, 0x3c, !PT ;  /* 0x000000020b007212 */ /* 0x000fc800078e3cff */
[----:B------:R-:W-:Y:S02]  /*0ca0*/  ISETP.GE.AND P0, PT, R0, RZ, PT ;  /* 0x000000ff0000720c */ /* 0x000fe40003f06270 */
[----:B------:R-:W-:-:S05]  /*0cb0*/  SHF.R.S32.HI R0, RZ, 0x1f, R10 ;  /* 0x0000001fff007819 */ /* 0x000fca000001140a */
[----:B------:R-:W-:Y:S01]  /*0cc0*/  @P1 IADD3 R14, R14, 0x1, RZ ;  /* 0x000000010e0e1810 */ /* 0x000fe20007ffe0ff */
[----:B------:R-:W-:Y:S01]  /*0cd0*/  IMAD R5, R0, UR6, RZ ;  /* 0x0000000600057c24 */ /* 0x000fe2000f8e02ff */
[----:B------:R-:W-:-:S03]  /*0ce0*/  ISETP.NE.AND P1, PT, R2, RZ, PT ;  /* 0x000000ff0200720c */ /* 0x000fc60003f25270 */
[----:B------:R-:W-:Y:S02]  /*0cf0*/  IMAD R5, R10, UR7, R5 ;  /* 0x000000070a057c24 */ /* 0x000fe4000f8e0205 */
[----:B------:R-:W-:-:S08]  /*0d00*/  @!P0 IMAD.MOV R14, RZ, RZ, -R14 ;  /* 0x000000ffff0e8224 */ /* 0x000fd000078e0a0e */
[----:B------:R-:W-:Y:S02]  /*0d10*/  @!P1 LOP3.LUT R14, RZ, R2, RZ, 0x33, !PT ;  /* 0x00000002ff0e9212 */ /* 0x000fe400078e33ff */
[----:B---3--:R-:W-:Y:S01]  /*0d20*/  SHF.R.S32.HI R17, RZ, 0x1f, R18 ;  /* 0x0000001fff117819 */ /* 0x008fe20000011412 */
[----:B------:R-:W-:-:S04]  /*0d30*/  IMAD.WIDE.U32 R8, R18, UR8, RZ ;  /* 0x0000000812087c25 */ /* 0x000fc8000f8e00ff */
[C---:B------:R-:W-:Y:S02]  /*0d40*/  IMAD R3, R17.reuse, UR8, RZ ;  /* 0x0000000811037c24 */ /* 0x040fe4000f8e02ff */
[----:B------:R-:W-:Y:S02]  /*0d50*/  IMAD R17, R17, UR4, RZ ;  /* 0x0000000411117c24 */ /* 0x000fe4000f8e02ff */
[C---:B------:R-:W-:Y:S02]  /*0d60*/  IMAD R3, R18.reuse, UR9, R3 ;  /* 0x0000000912037c24 */ /* 0x040fe4000f8e0203 */
[C---:B------:R-:W-:Y:S02]  /*0d70*/  IMAD R17, R18.reuse, UR5, R17 ;  /* 0x0000000512117c24 */ /* 0x040fe4000f8e0211 */
[----:B------:R-:W-:Y:S01]  /*0d80*/  IMAD.WIDE.U32 R18, R18, UR4, RZ ;  /* 0x0000000412127c25 */ /* 0x000fe2000f8e00ff */
[----:B------:R-:W-:-:S03]  /*0d90*/  IADD3 R9, R9, R3, RZ ;  /* 0x0000000309097210 */ /* 0x000fc60007ffe0ff */
[----:B------:R-:W-:Y:S02]  /*0da0*/  IMAD.IADD R17, R19, 0x1, R17 ;  /* 0x0000000113117824 */ /* 0x000fe400078e0211 */
[----:B------:R-:W-:Y:S01]  /*0db0*/  IMAD.WIDE.U32 R2, R10, UR6, R8 ;  /* 0x000000060a027c25 */ /* 0x000fe2000f8e0008 */
[----:B------:R-:W-:-:S04]  /*0dc0*/  SHF.R.S32.HI R9, RZ, 0x1f, R14 ;  /* 0x0000001fff097819 */ /* 0x000fc8000001140e */
[----:B------:R-:W-:Y:S01]  /*0dd0*/  IADD3 R3, R3, R5, RZ ;  /* 0x0000000503037210 */ /* 0x000fe20007ffe0ff */
[----:B------:R-:W-:-:S04]  /*0de0*/  IMAD R15, R9, UR10, RZ ;  /* 0x0000000a090f7c24 */ /* 0x000fc8000f8e02ff */
[C---:B------:R-:W-:Y:S02]  /*0df0*/  IMAD R15, R14.reuse, UR11, R15 ;  /* 0x0000000b0e0f7c24 */ /* 0x040fe4000f8e020f */
[----:B------:R-:W-:-:S05]  /*0e00*/  IMAD.WIDE.U32 R2, R14, UR10, R2 ;  /* 0x0000000a0e027c25 */ /* 0x000fca000f8e0002 */
[----:B------:R-:W-:Y:S02]  /*0e10*/  IADD3 R15, R3, R15, RZ ;  /* 0x0000000f030f7210 */ /* 0x000fe40007ffe0ff */
[----:B------:R-:W-:Y:S01]  /*0e20*/  MOV R16, R2 ;  /* 0x0000000200107202 */ /* 0x000fe20000000f00 */
[----:B------:R-:W-:Y:S06]  /*0e30*/  BRA `(.L_x_2313) ;  /* 0x0000000000e87947 */ /* 0x000fec0003800000 */
.L_x_2312:
[----:B------:R-:W1:Y:S01]  /*0e40*/  LDC R16, c[0x0][0x278] ;  /* 0x00009e00ff107b82 */ /* 0x000e620000000800 */
[----:B------:R-:W-:Y:S01]  /*0e50*/  LEA R10, R36, 0xffffff80, 0x7 ;  /* 0xffffff80240a7811 */ /* 0x000fe200078e38ff */
[----:B------:R-:W-:Y:S01]  /*0e60*/  ULDC.64 UR6, c[0x0][0x248] ;  /* 0x0000920000067ab9 */ /* 0x000fe20000000a00 */
[----:B------:R-:W-:Y:S01]  /*0e70*/  SHF.R.S32.HI R15, RZ, 0x1f, R19 ;  /* 0x0000001fff0f7819 */ /* 0x000fe20000011413 */
[----:B------:R-:W-:Y:S01]  /*0e80*/  ULDC.64 UR8, c[0x0][0x230] ;  /* 0x00008c0000087ab9 */ /* 0x000fe20000000a00 */
[----:B------:R-:W-:Y:S02]  /*0e90*/  IADD3 R20, P1, R19, R10, RZ ;  /* 0x0000000a13147210 */ /* 0x000fe40007f3e0ff */
[----:B-1----:R-:W-:-:S04]  /*0ea0*/  IABS R3, R16 ;  /* 0x0000001000037213 */ /* 0x002fc80000000000 */
[----:B------:R-:W1:Y:S08]  /*0eb0*/  I2F.RP R8, R3 ;  /* 0x0000000300087306 */ /* 0x000e700000209400 */
[----:B-1----:R-:W1:Y:S02]  /*0ec0*/  MUFU.RCP R4, R8 ;  /* 0x0000000800047308 */ /* 0x002e640000001000 */
[----:B-1----:R-:W-:Y:S01]  /*0ed0*/  IADD3 R4, R4, 0xffffffe, RZ ;  /* 0x0ffffffe04047810 */ /* 0x002fe20007ffe0ff */
[----:B------:R-:W1:Y:S05]  /*0ee0*/  LDC.64 R8, c[0x0][0x250] ;  /* 0x00009400ff087b82 */ /* 0x000e6a0000000a00 */
[----:B------:R-:W3:Y:S02]  /*0ef0*/  F2I.FTZ.U32.TRUNC.NTZ R5, R4 ;  /* 0x0000000400057305 */ /* 0x000ee4000021f000 */
[----:B---3--:R-:W-:Y:S01]  /*0f00*/  IADD3 R0, RZ, -R5, RZ ;  /* 0x80000005ff007210 */ /* 0x008fe20007ffe0ff */
[----:B------:R-:W-:-:S04]  /*0f10*/  IMAD.MOV.U32 R4, RZ, RZ, RZ ;  /* 0x000000ffff047224 */ /* 0x000fc800078e00ff */
[----:B------:R-:W-:Y:S01]  /*0f20*/  IMAD R2, R0, R3, RZ ;  /* 0x0000000300027224 */ /* 0x000fe200078e02ff */
[----:B------:R-:W-:Y:S01]  /*0f30*/  IABS R0, R11 ;  /* 0x0000000b00007213 */ /* 0x000fe20000000000 */
[----:B-1----:R-:W-:Y:S02]  /*0f40*/  IMAD R18, R15, R8, RZ ;  /* 0x000000080f127224 */ /* 0x002fe400078e02ff */
[----:B------:R-:W-:Y:S01]  /*0f50*/  IMAD.HI.U32 R5, R5, R2, R4 ;  /* 0x0000000205057227 */ /* 0x000fe200078e0004 */
[----:B------:R-:W-:-:S03]  /*0f60*/  MOV R2, R0 ;  /* 0x0000000000027202 */ /* 0x000fc60000000f00 */
[----:B------:R-:W-:Y:S02]  /*0f70*/  IMAD R9, R19, R9, R18 ;  /* 0x0000000913097224 */ /* 0x000fe400078e0212 */
[----:B------:R-:W-:Y:S02]  /*0f80*/  IMAD.HI.U32 R14, R5, R2, RZ ;  /* 0x00000002050e7227 */ /* 0x000fe400078e00ff */
[----:B------:R-:W1:Y:S02]  /*0f90*/  LDC.64 R4, c[0x0][0x260] ;  /* 0x00009800ff047b82 */ /* 0x000e640000000a00 */
[----:B------:R-:W-:Y:S02]  /*0fa0*/  IMAD.MOV R0, RZ, RZ, -R14 ;  /* 0x000000ffff007224 */ /* 0x000fe400078e0a0e */
[----:B------:R-:W-:-:S04]  /*0fb0*/  IMAD.WIDE.U32 R22, R19, R8, RZ ;  /* 0x0000000813167225 */ /* 0x000fc800078e00ff */
[----:B------:R-:W-:Y:S01]  /*0fc0*/  IMAD R0, R3, R0, R2 ;  /* 0x0000000003007224 */ /* 0x000fe200078e0202 */
[----:B------:R-:W-:Y:S02]  /*0fd0*/  LOP3.LUT R2, R11, R16, RZ, 0x3c, !PT ;  /* 0x000000100b027212 */ /* 0x000fe400078e3cff */
[----:B------:R-:W-:Y:S02]  /*0fe0*/  IADD3 R23, R23, R9, RZ ;  /* 0x0000000917177210 */ /* 0x000fe40007ffe0ff */
[----:B------:R-:W-:-:S13]  /*0ff0*/  ISETP.GT.U32.AND P0, PT, R3, R0, PT ;  /* 0x000000000300720c */ /* 0x000fda0003f04070 */
[-C--:B------:R-:W-:Y:S01]  /*1000*/  @!P0 IADD3 R0, R0, -R3.reuse, RZ ;  /* 0x8000000300008210 */ /* 0x080fe20007ffe0ff */
[----:B------:R-:W-:Y:S01]  /*1010*/  @!P0 VIADD R14, R14, 0x1 ;  /* 0x000000010e0e8836 */ /* 0x000fe20000000000 */
[----:B------:R-:W-:Y:S02]  /*1020*/  ISETP.NE.AND P0, PT, R16, RZ, PT ;  /* 0x000000ff1000720c */ /* 0x000fe40003f05270 */
[----:B------:R-:W-:Y:S02]  /*1030*/  ISETP.GE.U32.AND P2, PT, R0, R3, PT ;  /* 0x000000030000720c */ /* 0x000fe40003f46070 */
[----:B------:R-:W-:-:S04]  /*1040*/  SHF.R.S32.HI R0, RZ, 0x1f, R10 ;  /* 0x0000001fff007819 */ /* 0x000fc8000001140a */
[----:B------:R-:W-:Y:S02]  /*1050*/  IADD3.X R17, R15, R0, RZ, P1, !PT ;  /* 0x000000000f117210 */ /* 0x000fe40000ffe4ff */
[----:B------:R-:W-:Y:S02]  /*1060*/  ISETP.GE.AND P1, PT, R2, RZ, PT ;  /* 0x000000ff0200720c */ /* 0x000fe40003f26270 */
[----:B------:R-:W3:Y:S01]  /*1070*/  LDC.64 R2, c[0x0][0x238] ;  /* 0x00008e00ff027b82 */ /* 0x000ee20000000a00 */
[----:B------:R-:W-:Y:S01]  /*1080*/  IMAD R17, R17, UR6, RZ ;  /* 0x0000000611117c24 */ /* 0x000fe2000f8e02ff */
[----:B-----5:R-:W-:Y:S02]  /*1090*/  SHF.R.S32.HI R15, RZ, 0x1f, R13 ;  /* 0x0000001fff0f7819 */ /* 0x020fe4000001140d */
[----:B------:R-:W-:Y:S01]  /*10a0*/  @P2 IADD3 R14, R14, 0x1, RZ ;  /* 0x000000010e0e2810 */ /* 0x000fe20007ffe0ff */
[C---:B------:R-:W-:Y:S02]  /*10b0*/  IMAD R17, R20.reuse, UR7, R17 ;  /* 0x0000000714117c24 */ /* 0x040fe4000f8e0211 */
[----:B------:R-:W-:-:S04]  /*10c0*/  IMAD.WIDE.U32 R20, R20, UR6, RZ ;  /* 0x0000000614147c25 */ /* 0x000fc8000f8e00ff */
[----:B------:R-:W-:Y:S01]  /*10d0*/  @!P1 IMAD.MOV R14, RZ, RZ, -R14 ;  /* 0x000000ffff0e9224 */ /* 0x000fe200078e0a0e */
[----:B------:R-:W-:Y:S01]  /*10e0*/  IADD3 R21, R21, R17, RZ ;  /* 0x0000001115157210 */ /* 0x000fe20007ffe0ff */
[----:B------:R-:W-:Y:S01]  /*10f0*/  IMAD R18, R15, UR8, RZ ;  /* 0x000000080f127c24 */ /* 0x000fe2000f8e02ff */
[----:B------:R-:W-:-:S03]  /*1100*/  @!P0 LOP3.LUT R14, RZ, R16, RZ, 0x33, !PT ;  /* 0x00000010ff0e8212 */ /* 0x000fc600078e33ff */
[C---:B------:R-:W-:Y:S01]  /*1110*/  IMAD R18, R13.reuse, UR9, R18 ;  /* 0x000000090d127c24 */ /* 0x040fe2000f8e0212 */
[----:B------:R-:W-:Y:S01]  /*1120*/  SHF.R.S32.HI R9, RZ, 0x1f, R14 ;  /* 0x0000001fff097819 */ /* 0x000fe2000001140e */
[----:B------:R-:W-:-:S04]  /*1130*/  IMAD.WIDE.U32 R20, R13, UR8, R20 ;  /* 0x000000080d147c25 */ /* 0x000fc8000f8e0014 */
[----:B---3--:R-:W-:Y:S01]  /*1140*/  IMAD R8, R15, R2, RZ ;  /* 0x000000020f087224 */ /* 0x008fe200078e02ff */
[----:B------:R-:W-:Y:S01]  /*1150*/  IADD3 R21, R21, R18, RZ ;  /* 0x0000001215157210 */ /* 0x000fe20007ffe0ff */
[----:B------:R-:W-:-:S04]  /*1160*/  IMAD.WIDE.U32 R18, R13, R2, R22 ;  /* 0x000000020d127225 */ /* 0x000fc800078e0016 */
[----:B------:R-:W-:Y:S02]  /*1170*/  IMAD R3, R13, R3, R8 ;  /* 0x000000030d037224 */ /* 0x000fe400078e0208 */
[-C--:B-1----:R-:W-:Y:S02]  /*1180*/  IMAD R8, R9, R4.reuse, RZ ;  /* 0x0000000409087224 */ /* 0x082fe400078e02ff */
[----:B------:R-:W-:-:S04]  /*1190*/  IMAD.WIDE.U32 R20, R14, R4, R20 ;  /* 0x000000040e147225 */ /* 0x000fc800078e0014 */
[----:B------:R-:W-:Y:S01]  /*11a0*/  IMAD R5, R14, R5, R8 ;  /* 0x000000050e057224 */ /* 0x000fe200078e0208 */
[----:B------:R-:W-:Y:S01]  /*11b0*/  MOV R16, R20 ;  /* 0x0000001400107202 */ /* 0x000fe20000000f00 */
[----:B------:R-:W-:-:S03]  /*11c0*/  IMAD.IADD R17, R19, 0x1, R3 ;  /* 0x0000000113117824 */ /* 0x000fc600078e0203 */
[----:B------:R-:W-:-:S07]  /*11d0*/  IADD3 R15, R21, R5, RZ ;  /* 0x00000005150f7210 */ /* 0x000fce0007ffe0ff */
.L_x_2313:
[----:B--2---:R-:W-:Y:S01]  /*11e0*/  SHF.R.S32.HI R8, RZ, 0x1f, R7 ;  /* 0x0000001fff087819 */ /* 0x004fe20000011407 */
[----:B------:R-:W-:Y:S01]  /*11f0*/  ULDC.64 UR4, c[0x0][0x228] ;  /* 0x00008a0000047ab9 */ /* 0x000fe20000000a00 */
[----:B------:R-:W-:Y:S01]  /*1200*/  SHF.R.S32.HI R13, RZ, 0x1f, R12 ;  /* 0x0000001fff0d7819 */ /* 0x000fe2000001140c */
[----:B------:R-:W1:Y:S01]  /*1210*/  S2UR UR20, SR_CgaCtaId ;  /* 0x00000000001479c3 */ /* 0x000e620000008800 */
[CC--:B------:R-:W-:Y:S01]  /*1220*/  LEA.HI R5, R8.reuse, R7.reuse, RZ, 0x3 ;  /* 0x0000000708057211 */ /* 0x0c0fe200078f18ff */
[----:B------:R-:W-:Y:S01]  /*1230*/  ULDC.64 UR14, c[0x0][0x240] ;  /* 0x00009000000e7ab9 */ /* 0x000fe20000000a00 */
[----:B------:R-:W-:Y:S01]  /*1240*/  LEA.HI R52, R8, R7, RZ, 0x4 ;  /* 0x0000000708347211 */ /* 0x000fe200078f20ff */
[----:B------:R-:W-:Y:S01]  /*1250*/  IMAD R13, R13, UR4, RZ ;  /* 0x000000040d0d7c24 */ /* 0x000fe2000f8e02ff */
[----:B------:R-:W-:Y:S01]  /*1260*/  SHF.R.S32.HI R22, RZ, 0x3, R5 ;  /* 0x00000003ff167819 */ /* 0x000fe20000011405 */
[----:B------:R-:W-:Y:S01]  /*1270*/  ULDC.64 UR10, c[0x0][0x268] ;  /* 0x00009a00000a7ab9 */ /* 0x000fe20000000a00 */
[----:B------:R-:W-:Y:S01]  /*1280*/  LOP3.LUT R4, R5, 0xfffffff8, RZ, 0xc0, !PT ;  /* 0xfffffff805047812 */ /* 0x000fe200078ec0ff */
[----:B------:R-:W-:Y:S01]  /*1290*/  IMAD R13, R12, UR5, R13 ;  /* 0x000000050c0d7c24 */ /* 0x000fe2000f8e020d */
[----:B------:R-:W-:Y:S01]  /*12a0*/  SHF.R.S32.HI R19, RZ, 0x4, R52 ;  /* 0x00000004ff137819 */ /* 0x000fe20000011434 */
[----:B------:R-:W-:Y:S01]  /*12b0*/  IMAD.SHL.U32 R233, R22, 0x40, RZ ;  /* 0x0000004016e97824 */ /* 0x000fe200078e00ff */
[----:B------:R-:W-:Y:S01]  /*12c0*/  SHF.R.S32.HI R23, RZ, 0x1f, R22 ;  /* 0x0000001fff177819 */ /* 0x000fe20000011416 */
[----:B------:R-:W-:Y:S01]  /*12d0*/  IMAD.IADD R3, R7, 0x1, -R4 ;  /* 0x0000000107037824 */ /* 0x000fe200078e0a04 */
[C---:B------:R-:W-:Y:S01]  /*12e0*/  LEA.HI R2, R52.reuse, R19, RZ, 0x1 ;  /* 0x0000001334027211 */ /* 0x040fe200078f08ff */
[----:B------:R-:W-:Y:S01]  /*12f0*/  IMAD R9, R9, UR10, RZ ;  /* 0x0000000a09097c24 */ /* 0x000fe2000f8e02ff */
[----:B------:R-:W-:Y:S01]  /*1300*/  LOP3.LUT R52, R52, 0xfffffff0, RZ, 0xc0, !PT ;  /* 0xfffffff034347812 */ /* 0x000fe200078ec0ff */
[----:B------:R-:W-:Y:S01]  /*1310*/  IMAD.SHL.U32 R234, R3, 0x8, RZ ;  /* 0x0000000803ea7824 */ /* 0x000fe200078e00ff */
[----:B------:R-:W-:Y:S01]  /*1320*/  LOP3.LUT R2, R2, 0xfffffffe, RZ, 0xc0, !PT ;  /* 0xfffffffe02027812 */ /* 0x000fe200078ec0ff */
[----:B------:R-:W-:Y:S01]  /*1330*/  IMAD.WIDE R24, R25, 0x40, R22 ;  /* 0x0000004019187825 */ /* 0x000fe200078e0216 */
[----:B------:R-:W-:Y:S01]  /*1340*/  LOP3.LUT R233, R233, 0x1c0, RZ, 0xc0, !PT ;  /* 0x000001c0e9e97812 */ /* 0x000fe200078ec0ff */
[----:B------:R-:W-:Y:S01]  /*1350*/  ULDC.64 UR12, c[0x0][0x210] ;  /* 0x00008400000c7ab9 */ /* 0x000fe20000000a00 */
[----:B------:R-:W-:Y:S01]  /*1360*/  SHF.R.S32.HI R235, RZ, 0x1f, R234 ;  /* 0x0000001fffeb7819 */ /* 0x000fe200000114ea */
[----:B------:R-:W-:Y:S01]  /*1370*/  IMAD.IADD R52, R7, 0x1, -R52 ;  /* 0x0000000107347824 */ /* 0x000fe200078e0a34 */
[----:B------:R-:W-:Y:S01]  /*1380*/  LOP3.LUT R4, R233, 0x38, R234, 0xf8, !PT ;  /* 0x00000038e9047812 */ /* 0x000fe200078ef8ea */
[----:B------:R-:W-:Y:S01]  /*1390*/  IMAD.IADD R2, R19, 0x1, -R2 ;  /* 0x0000000113027824 */ /* 0x000fe200078e0a02 */
[----:B------:R-:W-:Y:S01]  /*13a0*/  SHF.R.U32.HI R233, RZ, 0x3, R233 ;  /* 0x00000003ffe97819 */ /* 0x000fe200000116e9 */
[----:B------:R-:W-:Y:S01]  /*13b0*/  IMAD.WIDE.U32 R26, R12, UR4, R234 ;  /* 0x000000040c1a7c25 */ /* 0x000fe2000f8e00ea */
[----:B------:R-:W-:Y:S01]  /*13c0*/  SHF.R.S32.HI R19, RZ, 0x1f, R52 ;  /* 0x0000001fff137819 */ /* 0x000fe20000011434 */
[----:B------:R-:W-:Y:S01]  /*13d0*/  ULDC.64 UR4, c[0x0][0x258] ;  /* 0x0000960000047ab9 */ /* 0x000fe20000000a00 */
[----:B------:R-:W-:Y:S01]  /*13e0*/  LOP3.LUT R233, R4, R233, RZ, 0x3c, !PT ;  /* 0x000000e904e97212 */ /* 0x000fe200078e3cff */
[----:B------:R-:W-:Y:S01]  /*13f0*/  IMAD.IADD R27, R27, 0x1, R13 ;  /* 0x000000011b1b7824 */ /* 0x000fe200078e020d */
[----:B------:R-:W-:Y:S01]  /*1400*/  LEA.HI R4, R19, R52, RZ, 0x3 ;  /* 0x0000003413047211 */ /* 0x000fe200078f18ff */
[----:B------:R-:W-:Y:S01]  /*1410*/  IMAD R13, R25, UR14, RZ ;  /* 0x0000000e190d7c24 */ /* 0x000fe2000f8e02ff */
[----:B------:R-:W-:Y:S01]  /*1420*/  SHF.R.S32.HI R12, RZ, 0x1f, R11 ;  /* 0x0000001fff0c7819 */ /* 0x000fe2000001140b */
[----:B------:R-:W-:Y:S01]  /*1430*/  IMAD.WIDE.U32 R26, R11, UR4, R26 ;  /* 0x000000040b1a7c25 */ /* 0x000fe2000f8e001a */
[----:B------:R-:W-:-:S02]  /*1440*/  LOP3.LUT R19, R4, 0xfffffff8, RZ, 0xc0, !PT ;  /* 0xfffffff804137812 */ /* 0x000fc400078ec0ff */
[----:B------:R-:W-:Y:S01]  /*1450*/  IADD3 R18, P0, R234, R18, RZ ;  /* 0x00000012ea127210 */ /* 0x000fe20007f1e0ff */
[----:B------:R-:W-:Y:S01]  /*1460*/  IMAD R12, R12, UR4, RZ ;  /* 0x000000040c0c7c24 */ /* 0x000fe2000f8e02ff */
[----:B------:R-:W-:Y:S01]  /*1470*/  IADD3 R16, P1, R234, R16, RZ ;  /* 0x00000010ea107210 */ /* 0x000fe20007f3e0ff */
[----:B------:R-:W-:Y:S01]  /*1480*/  IMAD.IADD R52, R52, 0x1, -R19 ;  /* 0x0000000134347824 */ /* 0x000fe200078e0a13 */
[-C--:B------:R-:W-:Y:S01]  /*1490*/  LEA.HI R20, R8, R7.reuse, RZ, 0x6 ;  /* 0x0000000708147211 */ /* 0x080fe200078f30ff */
[----:B------:R-:W-:Y:S01]  /*14a0*/  IMAD.X R19, R235, 0x1, R17, P0 ;  /* 0x00000001eb137824 */ /* 0x000fe200000e0611 */
[----:B------:R-:W-:Y:S01]  /*14b0*/  IADD3 R10, P0, R22, R10, RZ ;  /* 0x0000000a160a7210 */ /* 0x000fe20007f1e0ff */
[----:B------:R-:W-:Y:S01]  /*14c0*/  IMAD R12, R11, UR5, R12 ;  /* 0x000000050b0c7c24 */ /* 0x000fe2000f8e020c */
[----:B------:R-:W-:Y:S01]  /*14d0*/  ULDC.64 UR4, c[0x0][0x218] ;  /* 0x0000860000047ab9 */ /* 0x000fe20000000a00 */
[----:B------:R-:W-:Y:S01]  /*14e0*/  IMAD R11, R23, UR6, RZ ;  /* 0x00000006170b7c24 */ /* 0x000fe2000f8e02ff */
[----:B------:R-:W-:Y:S01]  /*14f0*/  LEA.HI R37, R8, R7, RZ, 0x5 ;  /* 0x0000000708257211 */ /* 0x000fe200078f28ff */
[----:B------:R-:W-:Y:S01]  /*1500*/  IMAD.X R17, R235, 0x1, R15, P1 ;  /* 0x00000001eb117824 */ /* 0x000fe200008e060f */
[----:B------:R-:W-:Y:S01]  /*1510*/  LOP3.LUT P1, RZ, R52, 0x2, RZ, 0xc0, !PT ;  /* 0x0000000234ff7812 */ /* 0x000fe2000782c0ff */
[C---:B------:R-:W-:Y:S01]  /*1520*/  IMAD R11, R22.reuse, UR7, R11 ;  /* 0x00000007160b7c24 */ /* 0x040fe2000f8e020b */
[----:B------:R-:W-:Y:S01]  /*1530*/  SHF.R.S32.HI R38, RZ, 0x5, R37 ;  /* 0x00000005ff267819 */ /* 0x000fe20000011425 */
[----:B------:R-:W-:-:S04]  /*1540*/  IMAD.WIDE.U32 R16, R22, UR6, R16 ;  /* 0x0000000616107c25 */ /* 0x000fc8000f8e0010 */
[----:B------:R-:W-:Y:S02]  /*1550*/  IMAD.IADD R27, R27, 0x1, R12 ;  /* 0x000000011b1b7824 */ /* 0x000fe400078e020c */
[----:B------:R-:W-:Y:S01]  /*1560*/  IMAD.X R0, R23, 0x1, R0, P0 ;  /* 0x0000000117007824 */ /* 0x000fe200000e0600 */
[----:B------:R-:W-:Y:S01]  /*1570*/  LEA R230, P0, R16, UR4, 0x1 ;  /* 0x0000000410e67c11 */ /* 0x000fe2000f8008ff */
[----:B------:R-:W-:Y:S01]  /*1580*/  IMAD.IADD R11, R17, 0x1, R11 ;  /* 0x00000001110b7824 */ /* 0x000fe200078e020b */
[----:B------:R-:W-:Y:S01]  /*1590*/  UMOV UR4, 0x400 ;  /* 0x0000040000047882 */ /* 0x000fe20000000000 */
[C---:B------:R-:W-:Y:S02]  /*15a0*/  IMAD R13, R24.reuse, UR15, R13 ;  /* 0x0000000f180d7c24 */ /* 0x040fe4000f8e020d */
[----:B------:R-:W-:Y:S01]  /*15b0*/  IMAD.WIDE.U32 R24, R24, UR14, R26 ;  /* 0x0000000e18187c25 */ /* 0x000fe2000f8e001a */
[----:B------:R-:W-:Y:S01]  /*15c0*/  LEA.HI.X R231, R16, UR5, R11, 0x1, P0 ;  /* 0x0000000510e77c11 */ /* 0x000fe200080f0c0b */
[----:B-1----:R-:W-:-:S02]  /*15d0*/  ULEA UR5, UR20, UR4, 0x18 ;  /* 0x0000000414057291 */ /* 0x002fc4000f8ec03f */
[----:B------:R-:W-:Y:S01]  /*15e0*/  IMAD.IADD R13, R25, 0x1, R13 ;  /* 0x00000001190d7824 */ /* 0x000fe200078e020d */
[----:B------:R-:W-:Y:S01]  /*15f0*/  USHF.L.U32 UR4, UR14, 0x5, URZ ;  /* 0x000000050e047899 */ /* 0x000fe2000800063f */
[----:B------:R-:W-:Y:S01]  /*1600*/  IMAD R9, R14, UR11, R9 ;  /* 0x0000000b0e097c24 */ /* 0x000fe2000f8e0209 */
[----:B------:R-:W-:Y:S01]  /*1610*/  LEA R12, P0, R24, UR12, 0x1 ;  /* 0x0000000c180c7c11 */ /* 0x000fe2000f8008ff */
[----:B------:R-:W-:Y:S01]  /*1620*/  IMAD.WIDE.U32 R18, R14, UR10, R18 ;  /* 0x0000000a0e127c25 */ /* 0x000fe2000f8e0012 */
[----:B------:R-:W-:Y:S01]  /*1630*/  ULDC.64 UR10, c[0x0][0x250] ;  /* 0x00009400000a7ab9 */ /* 0x000fe20000000a00 */
[----:B------:R-:W-:Y:S01]  /*1640*/  USHF.L.U64.HI UR12, UR14, 0x5, UR15 ;  /* 0x000000050e0c7899 */ /* 0x000fe2000801020f */
[----:B------:R-:W-:Y:S01]  /*1650*/  LEA.HI.X R13, R24, UR13, R13, 0x1, P0 ;  /* 0x0000000d180d7c11 */ /* 0x000fe200080f0c0d */
[----:B------:R-:W-:Y:S01]  /*1660*/  IMAD.IADD R19, R19, 0x1, R9 ;  /* 0x0000000113137824 */ /* 0x000fe200078e0209 */
[----:B------:R-:W-:Y:S01]  /*1670*/  IADD3 R14, P0, R12, UR4, RZ ;  /* 0x000000040c0e7c10 */ /* 0x000fe2000ff1e0ff */
[----:B------:R-:W-:Y:S01]  /*1680*/  IMAD R9, R0, UR10, RZ ;  /* 0x0000000a00097c24 */ /* 0x000fe2000f8e02ff */
[----:B------:R-:W-:Y:S01]  /*1690*/  USHF.L.U32 UR15, UR6, 0x5, URZ ;  /* 0x00000005060f7899 */ /* 0x000fe2000800063f */
[----:B------:R-:W-:Y:S01]  /*16a0*/  IMAD.WIDE.U32 R18, R10, UR10, R18 ;  /* 0x0000000a0a127c25 */ /* 0x000fe2000f8e0012 */
[----:B------:R-:W-:Y:S01]  /*16b0*/  IADD3.X R15, R13, UR12, RZ, P0, !PT ;  /* 0x0000000c0d0f7c10 */ /* 0x000fe200087fe4ff */
[----:B------:R-:W-:-:S02]  /*16c0*/  USHF.L.U64.HI UR14, UR6, 0x5, UR7 ;  /* 0x00000005060e7899 */ /* 0x000fc40008010207 */
[----:B------:R-:W-:Y:S01]  /*16d0*/  IMAD R9, R10, UR11, R9 ;  /* 0x0000000b0a097c24 */ /* 0x000fe2000f8e0209 */
[----:B------:R-:W-:Y:S01]  /*16e0*/  IADD3 R10, P0, R14, UR4, RZ ;  /* 0x000000040e0a7c10 */ /* 0x000fe2000ff1e0ff */
[----:B------:R-:W-:Y:S01]  /*16f0*/  IMAD.SHL.U32 R20, R20, 0x8, RZ ;  /* 0x0000000814147824 */ /* 0x000fe200078e00ff */
[----:B------:R-:W-:Y:S01]  /*1700*/  USHF.L.U32 UR20, UR10, 0x5, URZ ;  /* 0x000000050a147899 */ /* 0x000fe2000800063f */
[----:B------:R-:W-:Y:S01]  /*1710*/  IMAD.SHL.U32 R0, R3, 0x40, RZ ;  /* 0x0000004003007824 */ /* 0x000fe200078e00ff */
[----:B------:R-:W-:Y:S01]  /*1720*/  IADD3.X R11, R15, UR12, RZ, P0, !PT ;  /* 0x0000000c0f0b7c10 */ /* 0x000fe200087fe4ff */
[----:B------:R-:W-:Y:S01]  /*1730*/  IMAD.IADD R227, R19, 0x1, R9 ;  /* 0x0000000113e37824 */ /* 0x000fe200078e0209 */
[----:B------:R-:W-:Y:S01]  /*1740*/  IADD3 R16, P0, R10, UR4, RZ ;  /* 0x000000040a107c10 */ /* 0x000fe2000ff1e0ff */
[----:B------:R-:W-:Y:S01]  /*1750*/  IMAD.SHL.U32 R9, R2, 0x8, RZ ;  /* 0x0000000802097824 */ /* 0x000fe200078e00ff */
[----:B------:R-:W-:Y:S01]  /*1760*/  LOP3.LUT R233, R233, 0x7ffffe00, R20, 0xf8, !PT ;  /* 0x7ffffe00e9e97812 */ /* 0x000fe200078ef814 */
[----:B------:R-:W-:Y:S01]  /*1770*/  USHF.L.U64.HI UR11, UR10, 0x5, UR11 ;  /* 0x000000050a0b7899 */ /* 0x000fe2000801020b */
[----:B------:R-:W-:Y:S01]  /*1780*/  IADD3.X R17, R11, UR12, RZ, P0, !PT ;  /* 0x0000000c0b117c10 */ /* 0x000fe200087fe4ff */
[----:B------:R-:W-:Y:S01]  /*1790*/  ULDC.64 UR12, c[0x0][0x220] ;  /* 0x00008800000c7ab9 */ /* 0x000fe20000000a00 */
[----:B------:R-:W-:Y:S01]  /*17a0*/  IADD3 R24, P0, R230, UR15, RZ ;  /* 0x0000000fe6187c10 */ /* 0x000fe2000ff1e0ff */
[----:B------:R-:W-:Y:S01]  /*17b0*/  UIADD3 UR4, UR5, 0x4000, URZ ;  /* 0x0000400005047890 */ /* 0x000fe2000fffe03f */
[----:B------:R-:W-:Y:S01]  /*17c0*/  LEA R233, R233, UR5, 0x1 ;  /* 0x00000005e9e97c11 */ /* 0x000fe2000f8e08ff */
[----:B------:R-:W-:Y:S01]  /*17d0*/  IMAD R39, R38, 0x10, R39 ;  /* 0x0000001026277824 */ /* 0x000fe200078e0227 */
[----:B------:R-:W-:-:S02]  /*17e0*/  IADD3.X R25, R231, UR14, RZ, P0, !PT ;  /* 0x0000000ee7197c10 */ /* 0x000fc400087fe4ff */
[----:B------:R-:W-:Y:S01]  /*17f0*/  IADD3 R22, P0, R24, UR15, RZ ;  /* 0x0000000f18167c10 */ /* 0x000fe2000ff1e0ff */
[----:B------:R-:W-:Y:S01]  /*1800*/  @!PT LDS RZ, [RZ] ;  /* 0x00000000fffff984 */ /* 0x000fe20000000800 */
[----:B------:R-:W-:Y:S01]  /*1810*/  @!PT LDS RZ, [RZ] ;  /* 0x00000000fffff984 */ /* 0x000fe20000000800 */
[----:B------:R-:W-:Y:S01]  /*1820*/  @!PT LDS RZ, [RZ] ;  /* 0x00000000fffff984 */ /* 0x000fe20000000800 */
[----:B------:R-:W-:Y:S01]  /*1830*/  LDGSTS.E.BYPASS.LTC128B.128 [R233], desc[UR18][R12.64] ;  /* 0x000000000ce97fae */ /* 0x000fe2000b901d52 */
[----:B------:R-:W-:Y:S02]  /*1840*/  LOP3.LUT R0, R0, 0x1c0, RZ, 0xc0, !PT ;  /* 0x000001c000007812 */ /* 0x000fe400078ec0ff */
[----:B------:R-:W-:Y:S01]  /*1850*/  IADD3.X R23, R25, UR14, RZ, P0, !PT ;  /* 0x0000000e19177c10 */ /* 0x000fe200087fe4ff */
[----:B------:R-:W-:Y:S01]  /*1860*/  LDGSTS.E.BYPASS.LTC128B.128 [R233+0x2000], desc[UR18][R12.64+0x80] ;  /* 0x020000800ce97fae */ /* 0x000fe2000b901d52 */
[----:B------:R-:W-:Y:S02]  /*1870*/  IADD3 R20, P0, R22, UR15, RZ ;  /* 0x0000000f16147c10 */ /* 0x000fe4000ff1e0ff */
[----:B------:R-:W-:Y:S01]  /*1880*/  LOP3.LUT R5, R0, 0x8, R5, 0xf8, !PT ;  /* 0x0000000800057812 */ /* 0x000fe200078ef805 */
[----:B------:R-:W-:Y:S01]  /*1890*/  LDGSTS.E.BYPASS.LTC128B.128 [R233+0x800], desc[UR18][R14.64] ;  /* 0x008000000ee97fae */ /* 0x000fe2000b901d52 */
[----:B------:R-:W-:-:S02]  /*18a0*/  IADD3.X R21, R23, UR14, RZ, P0, !PT ;  /* 0x0000000e17157c10 */ /* 0x000fc400087fe4ff */
[----:B------:R-:W-:Y:S01]  /*18b0*/  SHF.R.U32.HI R0, RZ, 0x3, R0 ;  /* 0x00000003ff007819 */ /* 0x000fe20000011600 */
[----:B------:R-:W-:Y:S03]  /*18c0*/  LDGSTS.E.BYPASS.LTC128B.128 [R233+0x2800], desc[UR18][R14.64+0x80] ;  /* 0x028000800ee97fae */ /* 0x000fe6000b901d52 */
[----:B------:R-:W-:Y:S01]  /*18d0*/  LOP3.LUT R5, R5, R0, RZ, 0x3c, !PT ;  /* 0x0000000005057212 */ /* 0x000fe200078e3cff */
[----:B------:R-:W-:Y:S04]  /*18e0*/  LDGSTS.E.BYPASS.LTC128B.128 [R233+0x1000], desc[UR18][R10.64] ;  /* 0x010000000ae97fae */ /* 0x000fe8000b901d52 */
[----:B------:R-:W-:Y:S01]  /*18f0*/  LDGSTS.E.BYPASS.LTC128B.128 [R233+0x3000], desc[UR18][R10.64+0x80] ;  /* 0x030000800ae97fae */ /* 0x000fe2000b901d52 */
[----:B------:R-:W-:-:S02]  /*1900*/  IMAD R0, R2, 0x200, R5 ;  /* 0x0000020002007824 */ /* 0x000fc400078e0205 */
[----:B------:R-:W-:Y:S01]  /*1910*/  IMAD.SHL.U32 R5, R4, 0x40, RZ ;  /* 0x0000004004057824 */ /* 0x000fe200078e00ff */
[----:B------:R-:W-:Y:S01]  /*1920*/  LDGSTS.E.BYPASS.LTC128B.128 [R233+0x1800], desc[UR18][R16.64] ;  /* 0x0180000010e97fae */ /* 0x000fe2000b901d52 */
[----:B------:R-:W-:Y:S01]  /*1930*/  IMAD.MOV.U32 R4, RZ, RZ, 0x20 ;  /* 0x00000020ff047424 */ /* 0x000fe200078e00ff */
[C---:B------:R-:W-:Y:S02]  /*1940*/  LEA R124, R0.reuse, UR5, 0x1 ;  /* 0x00000005007c7c11 */ /* 0x040fe4000f8e08ff */
[----:B------:R1:W-:Y:S01]  /*1950*/  LDGSTS.E.BYPASS.LTC128B.128 [R233+0x3800], desc[UR18][R16.64+0x80] ;  /* 0x0380008010e97fae */ /* 0x0003e2000b901d52 */
[----:B------:R-:W-:Y:S02]  /*1960*/  LOP3.LUT R5, R5, 0xfffffe00, RZ, 0xc0, !PT ;  /* 0xfffffe0005057812 */ /* 0x000fe400078ec0ff */
[----:B------:R-:W-:Y:S01]  /*1970*/  LEA R225, R0, UR4, 0x1 ;  /* 0x0000000400e17c11 */ /* 0x000fe2000f8e08ff */
[----:B------:R-:W-:Y:S01]  /*1980*/  LDGSTS.E.BYPASS.LTC128B.128 [R233+0x4000], desc[UR18][R230.64] ;  /* 0x04000000e6e97fae */ /* 0x000fe2000b901d52 */
[----:B------:R-:W-:Y:S01]  /*1990*/  SEL R4, R4, 0xffffffe0, !P1 ;  /* 0xffffffe004047807 */ /* 0x000fe20004800000 */
[----:B------:R-:W-:Y:S01]  /*19a0*/  IMAD.MOV.U32 R0, RZ, RZ, 0x40 ;  /* 0x00000040ff007424 */ /* 0x000fe200078e00ff */
[----:B------:R-:W-:Y:S01]  /*19b0*/  LOP3.LUT P1, RZ, R52, 0x4, RZ, 0xc0, !PT ;  /* 0x0000000434ff7812 */ /* 0x000fe2000782c0ff */
[----:B------:R-:W-:Y:S01]  /*19c0*/  LDGSTS.E.BYPASS.LTC128B.128 [R233+0x8000], desc[UR18][R230.64+0x80] ;  /* 0x08000080e6e97fae */ /* 0x000fe2000b901d52 */
[----:B------:R-:W-:-:S03]  /*19d0*/  VIADD R223, R225, 0x20 ;  /* 0x00000020e1df7836 */ /* 0x000fc60000000000 */
[----:B------:R-:W-:Y:S04]  /*19e0*/  LDGSTS.E.BYPASS.LTC128B.128 [R233+0x4800], desc[UR18][R24.64] ;  /* 0x0480000018e97fae */ /* 0x000fe8000b901d52 */
[----:B------:R-:W-:Y:S04]  /*19f0*/  LDGSTS.E.BYPASS.LTC128B.128 [R233+0x8800], desc[UR18][R24.64+0x80] ;  /* 0x0880008018e97fae */ /* 0x000fe8000b901d52 */
[----:B------:R-:W-:Y:S04]  /*1a00*/  LDGSTS.E.BYPASS.LTC128B.128 [R233+0x5000], desc[UR18][R22.64] ;  /* 0x0500000016e97fae */ /* 0x000fe8000b901d52 */
[----:B------:R-:W-:Y:S01]  /*1a10*/  LDGSTS.E.BYPASS.LTC128B.128 [R233+0x9000], desc[UR18][R22.64+0x80] ;  /* 0x0900008016e97fae */ /* 0x000fe2000b901d52 */
[----:B-1----:R-:W-:-:S03]  /*1a20*/  IADD3 R16, P0, R20, UR15, RZ ;  /* 0x0000000f14107c10 */ /* 0x002fc6000ff1e0ff */
[----:B------:R-:W-:Y:S01]  /*1a30*/  LDGSTS.E.BYPASS.LTC128B.128 [R233+0x5800], desc[UR18][R20.64] ;  /* 0x0580000014e97fae */ /* 0x000fe2000b901d52 */
[----:B------:R-:W-:-:S03]  /*1a40*/  IADD3.X R17, R21, UR14, RZ, P0, !PT ;  /* 0x0000000e15117c10 */ /* 0x000fc600087fe4ff */
[----:B------:R-:W-:Y:S01]  /*1a50*/  LDGSTS.E.BYPASS.LTC128B.128 [R233+0x9800], desc[UR18][R20.64+0x80] ;  /* 0x0980008014e97fae */ /* 0x000fe2000b901d52 */
[----:B------:R-:W-:-:S03]  /*1a60*/  IADD3 R10, P0, R16, UR15, RZ ;  /* 0x0000000f100a7c10 */ /* 0x000fc6000ff1e0ff */
[----:B------:R-:W-:Y:S01]  /*1a70*/  LDGSTS.E.BYPASS.LTC128B.128 [R233+0x6000], desc[UR18][R16.64] ;  /* 0x0600000010e97fae */ /* 0x000fe2000b901d52 */
[----:B------:R-:W-:Y:S02]  /*1a80*/  IADD3.X R11, R17, UR14, RZ, P0, !PT ;  /* 0x0000000e110b7c10 */ /* 0x000fe400087fe4ff */
[----:B------:R-:W-:Y:S01]  /*1a90*/  IADD3 R14, P0, R10, UR15, RZ ;  /* 0x0000000f0a0e7c10 */ /* 0x000fe2000ff1e0ff */
[----:B------:R1:W-:Y:S03]  /*1aa0*/  LDGSTS.E.BYPASS.LTC128B.128 [R233+0xa000], desc[UR18][R16.64+0x80] ;  /* 0x0a00008010e97fae */ /* 0x0003e6000b901d52 */
[----:B------:R-:W-:Y:S01]  /*1ab0*/  IADD3.X R15, R11, UR14, RZ, P0, !PT ;  /* 0x0000000e0b0f7c10 */ /* 0x000fe200087fe4ff */
[----:B------:R-:W-:Y:S01]  /*1ac0*/  LDGSTS.E.BYPASS.LTC128B.128 [R233+0x6800], desc[UR18][R10.64] ;  /* 0x068000000ae97fae */ /* 0x000fe2000b901d52 */
[----:B------:R-:W-:-:S03]  /*1ad0*/  IADD3 R12, P0, R14, UR15, RZ ;  /* 0x0000000f0e0c7c10 */ /* 0x000fc6000ff1e0ff */
[----:B------:R2:W-:Y:S01]  /*1ae0*/  LDGSTS.E.BYPASS.LTC128B.128 [R233+0xa800], desc[UR18][R10.64+0x80] ;  /* 0x0a8000800ae97fae */ /* 0x0005e2000b901d52 */
[----:B------:R-:W-:Y:S02]  /*1af0*/  IADD3.X R13, R15, UR14, RZ, P0, !PT ;  /* 0x0000000e0f0d7c10 */ /* 0x000fe400087fe4ff */
[C---:B------:R-:W-:Y:S01]  /*1b00*/  LEA R228, P0, R18.reuse, UR12, 0x1 ;  /* 0x0000000c12e47c11 */ /* 0x040fe2000f8008ff */
[----:B------:R-:W-:Y:S03]  /*1b10*/  LDGSTS.E.BYPASS.LTC128B.128 [R233+0x7000], desc[UR18][R14.64] ;  /* 0x070000000ee97fae */ /* 0x000fe6000b901d52 */
[----:B------:R-:W-:Y:S01]  /*1b20*/  LEA.HI.X R227, R18, UR13, R227, 0x1, P0 ;  /* 0x0000000d12e37c11 */ /* 0x000fe200080f0ce3 */
[----:B------:R3:W-:Y:S01]  /*1b30*/  LDGSTS.E.BYPASS.LTC128B.128 [R233+0xb000], desc[UR18][R14.64+0x80] ;  /* 0x0b0000800ee97fae */ /* 0x0007e2000b901d52 */
[----:B------:R-:W-:-:S03]  /*1b40*/  IMAD.MOV.U32 R226, RZ, RZ, R228 ;  /* 0x000000ffffe27224 */ /* 0x000fc600078e00e4 */
[----:B------:R-:W-:Y:S04]  /*1b50*/  LDGSTS.E.BYPASS.LTC128B.128 [R233+0x7800], desc[UR18][R12.64] ;  /* 0x078000000ce97fae */ /* 0x000fe8000b901d52 */
[----:B------:R4:W-:Y:S01]  /*1b60*/  LDGSTS.E.BYPASS.LTC128B.128 [R233+0xb800], desc[UR18][R12.64+0x80] ;  /* 0x0b8000800ce97fae */ /* 0x0009e2000b901d52 */
[----:B-1----:R-:W-:-:S03]  /*1b70*/  IADD3 R16, P0, R228, UR20, RZ ;  /* 0x00000014e4107c10 */ /* 0x002fc6000ff1e0ff */
[----:B------:R-:W0:Y:S01]  /*1b80*/  LDGDEPBAR ;  /* 0x00000000000079af */ /* 0x000e220000000000 */
[----:B------:R-:W-:Y:S01]  /*1b90*/  IADD3.X R17, R227, UR11, RZ, P0, !PT ;  /* 0x0000000be3117c10 */ /* 0x000fe200087fe4ff */
[----:B--2---:R-:W-:-:S05]  /*1ba0*/  IMAD.SHL.U32 R10, R52, 0x40, RZ ;  /* 0x00000040340a7824 */ /* 0x004fca00078e00ff */
[----:B------:R-:W-:-:S04]  /*1bb0*/  LOP3.LUT R10, R10, 0x1c0, RZ, 0xc0, !PT ;  /* 0x000001c00a0a7812 */ /* 0x000fc800078ec0ff */
[----:B------:R-:W-:Y:S02]  /*1bc0*/  LOP3.LUT R9, R10, 0x8, R9, 0xf8, !PT ;  /* 0x000000080a097812 */ /* 0x000fe400078ef809 */
[----:B------:R-:W-:-:S04]  /*1bd0*/  SHF.R.U32.HI R10, RZ, 0x3, R10 ;  /* 0x00000003ff0a7819 */ /* 0x000fc8000001160a */
[----:B------:R-:W-:Y:S01]  /*1be0*/  LOP3.LUT R2, R9, R10, RZ, 0x3c, !PT ;  /* 0x0000000a09027212 */ /* 0x000fe200078e3cff */
[----:B------:R-:W-:Y:S01]  /*1bf0*/  IMAD R9, R38, 0x400, R5 ;  /* 0x0000040026097824 */ /* 0x000fe200078e0205 */
[----:B------:R-:W-:-:S04]  /*1c00*/  DEPBAR.LE SB0, 0x0 ;  /* 0x000080000000791a */ /* 0x000fc80000000000 */
[----:B------:R-:W-:Y:S01]  /*1c10*/  BAR.SYNC.DEFER_BLOCKING 0x0 ;  /* 0x0000000000007b1d */ /* 0x000fe20000010000 */
[----:B------:R-:W-:Y:S02]  /*1c20*/  IADD3 R10, P0, R16, UR20, RZ ;  /* 0x00000014100a7c10 */ /* 0x000fe4000ff1e0ff */
[----:B------:R-:W-:Y:S02]  /*1c30*/  LOP3.LUT R5, R2, R5, RZ, 0xfc, !PT ;  /* 0x0000000502057212 */ /* 0x000fe400078efcff */
[----:B------:R-:W-:Y:S02]  /*1c40*/  IADD3.X R11, R17, UR11, RZ, P0, !PT ;  /* 0x0000000b110b7c10 */ /* 0x000fe400087fe4ff */
[----:B------:R-:W-:-:S04]  /*1c50*/  IADD3 R18, P0, R10, UR20, RZ ;  /* 0x000000140a127c10 */ /* 0x000fc8000ff1e0ff */
[----:B------:R-:W-:Y:S02]  /*1c60*/  IADD3.X R19, R11, UR11, RZ, P0, !PT ;  /* 0x0000000b0b137c10 */ /* 0x000fe400087fe4ff */
[----:B---3--:R-:W-:-:S04]  /*1c70*/  IADD3 R14, P0, R18, UR20, RZ ;  /* 0x00000014120e7c10 */ /* 0x008fc8000ff1e0ff */
[----:B------:R-:W-:Y:S02]  /*1c80*/  IADD3.X R15, R19, UR11, RZ, P0, !PT ;  /* 0x0000000b130f7c10 */ /* 0x000fe400087fe4ff */
[----:B----4-:R-:W-:-:S04]  /*1c90*/  IADD3 R12, P0, R14, UR20, RZ ;  /* 0x000000140e0c7c10 */ /* 0x010fc8000ff1e0ff */
[----:B------:R-:W-:Y:S01]  /*1ca0*/  IADD3.X R13, R15, UR11, RZ, P0, !PT ;  /* 0x0000000b0f0d7c10 */ /* 0x000fe200087fe4ff */
[----:B------:R-:W-:Y:S01]  /*1cb0*/  @!PT LDS RZ, [RZ] ;  /* 0x00000000fffff984 */ /* 0x000fe20000000800 */
[----:B------:R-:W-:Y:S01]  /*1cc0*/  @!PT LDS RZ, [RZ] ;  /* 0x00000000fffff984 */ /* 0x000fe20000000800 */
[----:B------:R-:W-:Y:S01]  /*1cd0*/  @!PT LDS RZ, [RZ] ;  /* 0x00000000fffff984 */ /* 0x000fe20000000800 */
[----:B------:R-:W-:Y:S04]  /*1ce0*/  LDGSTS.E.BYPASS.LTC128B.128 [R233+0xc000], desc[UR18][R226.64] ;  /* 0x0c000000e2e97fae */ /* 0x000fe8000b901d52 */
[----:B------:R1:W-:Y:S04]  /*1cf0*/  LDGSTS.E.BYPASS.LTC128B.128 [R233+0x10000], desc[UR18][R226.64+0x80] ;  /* 0x10000080e2e97fae */ /* 0x0003e8000b901d52 */
[----:B------:R-:W-:Y:S04]  /*1d00*/  LDGSTS.E.BYPASS.LTC128B.128 [R233+0xc800], desc[UR18][R16.64] ;  /* 0x0c80000010e97fae */ /* 0x000fe8000b901d52 */
[----:B------:R-:W-:Y:S04]  /*1d10*/  LDGSTS.E.BYPASS.LTC128B.128 [R233+0x10800], desc[UR18][R16.64+0x80] ;  /* 0x1080008010e97fae */ /* 0x000fe8000b901d52 */
[----:B------:R-:W-:Y:S04]  /*1d20*/  LDGSTS.E.BYPASS.LTC128B.128 [R233+0xd000], desc[UR18][R10.64] ;  /* 0x0d0000000ae97fae */ /* 0x000fe8000b901d52 */
[----:B------:R2:W-:Y:S04]  /*1d30*/  LDGSTS.E.BYPASS.LTC128B.128 [R233+0x11000], desc[UR18][R10.64+0x80] ;  /* 0x110000800ae97fae */ /* 0x0005e8000b901d52 */
[----:B------:R-:W-:Y:S04]  /*1d40*/  LDGSTS.E.BYPASS.LTC128B.128 [R233+0xd800], desc[UR18][R18.64] ;  /* 0x0d80000012e97fae */ /* 0x000fe8000b901d52 */
[----:B------:R-:W-:Y:S01]  /*1d50*/  LDGSTS.E.BYPASS.LTC128B.128 [R233+0x11800], desc[UR18][R18.64+0x80] ;  /* 0x1180008012e97fae */ /* 0x000fe2000b901d52 */
[----:B-1----:R-:W-:-:S03]  /*1d60*/  IMAD.IADD R226, R9, 0x1, R2 ;  /* 0x0000000109e27824 */ /* 0x002fc600078e0202 */
[----:B------:R-:W-:Y:S04]  /*1d70*/  LDGSTS.E.BYPASS.LTC128B.128 [R233+0xe000], desc[UR18][R14.64] ;  /* 0x0e0000000ee97fae */ /* 0x000fe8000b901d52 */
[----:B------:R-:W-:Y:S01]  /*1d80*/  LDGSTS.E.BYPASS.LTC128B.128 [R233+0x12000], desc[UR18][R14.64+0x80] ;  /* 0x120000800ee97fae */ /* 0x000fe2000b901d52 */
[----:B------:R-:W-:-:S03]  /*1d90*/  LEA R226, R226, UR5, 0x1 ;  /* 0x00000005e2e27c11 */ /* 0x000fc6000f8e08ff */
[----:B------:R-:W-:Y:S02]  /*1da0*/  LDGSTS.E.BYPASS.LTC128B.128 [R233+0xe800], desc[UR18][R12.64] ;  /* 0x0e8000000ce97fae */ /* 0x000fe4000b901d52 */
[----:B------:R-:W-:Y:S02]  /*1db0*/  IMAD.IADD R224, R226, 0x1, R4 ;  /* 0x00000001e2e07824 */ /* 0x000fe400078e0204 */
[----:B------:R1:W-:Y:S01]  /*1dc0*/  LDGSTS.E.BYPASS.LTC128B.128 [R233+0x12800], desc[UR18][R12.64+0x80] ;  /* 0x128000800ce97fae */ /* 0x0003e2000b901d52 */
[----:B--2---:R-:W-:-:S04]  /*1dd0*/  IADD3 R10, P0, R12, UR20, RZ ;  /* 0x000000140c0a7c10 */ /* 0x004fc8000ff1e0ff */
[----:B------:R-:W-:Y:S02]  /*1de0*/  IADD3.X R11, R13, UR11, RZ, P0, !PT ;  /* 0x0000000b0d0b7c10 */ /* 0x000fe400087fe4ff */
[----:B------:R-:W-:-:S03]  /*1df0*/  IADD3 R8, P0, R10, UR20, RZ ;  /* 0x000000140a087c10 */ /* 0x000fc6000ff1e0ff */
[----:B------:R-:W-:Y:S01]  /*1e00*/  LDGSTS.E.BYPASS.LTC128B.128 [R233+0xf000], desc[UR18][R10.64] ;  /* 0x0f0000000ae97fae */ /* 0x000fe2000b901d52 */
[----:B------:R-:W-:Y:S02]  /*1e10*/  IADD3.X R9, R11, UR11, RZ, P0, !PT ;  /* 0x0000000b0b097c10 */ /* 0x000fe400087fe4ff */
[----:B------:R-:W-:Y:S01]  /*1e20*/  LOP3.LUT P0, RZ, R3, 0x2, RZ, 0xc0, !PT ;  /* 0x0000000203ff7812 */ /* 0x000fe2000780c0ff */
[----:B------:R-:W-:Y:S04]  /*1e30*/  LDGSTS.E.BYPASS.LTC128B.128 [R233+0x13000], desc[UR18][R10.64+0x80] ;  /* 0x130000800ae97fae */ /* 0x000fe8000b901d52 */
[----:B------:R-:W-:Y:S04]  /*1e40*/  LDGSTS.E.BYPASS.LTC128B.128 [R233+0xf800], desc[UR18][R8.64] ;  /* 0x0f80000008e97fae */ /* 0x000fe8000b901d52 */
[----:B------:R2:W-:Y:S04]  /*1e50*/  LDGSTS.E.BYPASS.LTC128B.128 [R233+0x13800], desc[UR18][R8.64+0x80] ;  /* 0x1380008008e97fae */ /* 0x0005e8000b901d52 */
[----:B------:R-:W-:Y:S01]  /*1e60*/  LDSM.16.M88.4 R68, [R226] ;  /* 0x00000000e244783b */ /* 0x000fe20000000200 */
[----:B------:R-:W-:Y:S01]  /*1e70*/  @P0 VIADD R223, R225, 0xffffffe0 ;  /* 0xffffffe0e1df0836 */ /* 0x000fe20000000000 */
[----:B------:R-:W-:-:S02]  /*1e80*/  LOP3.LUT P0, RZ, R3, 0x4, RZ, 0xc0, !PT ;  /* 0x0000000403ff7812 */ /* 0x000fc4000780c0ff */
[----:B------:R-:W3:Y:S01]  /*1e90*/  LDSM.16.M88.4 R100, [R124+0x5800] ;  /* 0x005800007c64783b */ /* 0x000ee20000000200 */
[C---:B------:R-:W-:Y:S01]  /*1ea0*/  SEL R3, R0.reuse, 0xffffffc0, !P1 ;  /* 0xffffffc000037807 */ /* 0x040fe20004800000 */
[C---:B------:R-:W-:Y:S01]  /*1eb0*/  VIADD R215, R223.reuse, 0x800 ;  /* 0x00000800dfd77836 */ /* 0x040fe20000000000 */
[----:B------:R-:W-:Y:S01]  /*1ec0*/  SEL R0, R0, 0xffffffc0, !P0 ;  /* 0xffffffc000007807 */ /* 0x000fe20004000000 */
[----:B------:R-:W4:Y:S01]  /*1ed0*/  LDSM.16.M88.4 R92, [R124+0x6000] ;  /* 0x006000007c5c783b */ /* 0x000f220000000200 */
[----:B------:R-:W-:Y:S02]  /*1ee0*/  VIADD R214, R223, 0x1000 ;  /* 0x00001000dfd67836 */ /* 0x000fe40000000000 */
[--C-:B------:R-:W-:Y:S01]  /*1ef0*/  IMAD.IADD R222, R226, 0x1, R3.reuse ;  /* 0x00000001e2de7824 */ /* 0x100fe200078e0203 */
[----:B------:R-:W5:Y:S01]  /*1f00*/  LDSM.16.M88.4 R28, [R124+0x4000] ;  /* 0x004000007c1c783b */ /* 0x000f620000000200 */
[----:B------:R-:W-:Y:S02]  /*1f10*/  IMAD.IADD R221, R225, 0x1, R0 ;  /* 0x00000001e1dd7824 */ /* 0x000fe400078e0200 */
[----:B------:R-:W-:Y:S01]  /*1f20*/  IMAD.IADD R220, R224, 0x1, R3 ;  /* 0x00000001e0dc7824 */ /* 0x000fe200078e0203 */
[----:B-1----:R-:W1:Y:S01]  /*1f30*/  LDSM.16.M88.4 R12, [R124+0x5000] ;  /* 0x005000007c0c783b */ /* 0x002e620000000200 */
[----:B------:R-:W-:Y:S01]  /*1f40*/  IMAD.IADD R208, R0, 0x1, R223 ;  /* 0x0000000100d07824 */ /* 0x000fe200078e02df */
[----:B------:R-:W-:Y:S01]  /*1f50*/  LOP3.LUT R0, R37, 0xffffffe0, RZ, 0xc0, !PT ;  /* 0xffffffe025007812 */ /* 0x000fe200078ec0ff */
[C---:B------:R-:W-:Y:S01]  /*1f60*/  VIADD R213, R223.reuse, 0x1800 ;  /* 0x00001800dfd57836 */ /* 0x040fe20000000000 */
[----:B------:R-:W1:Y:S01]  /*1f70*/  LDSM.16.M88.4 R20, [R124+0x4800] ;  /* 0x004800007c14783b */ /* 0x000e620000000200 */
[----:B------:R-:W-:Y:S01]  /*1f80*/  SHF.R.S32.HI R37, RZ, 0x1f, R37 ;  /* 0x0000001fff257819 */ /* 0x000fe20000011425 */
[----:B------:R-:W-:-:S02]  /*1f90*/  VIADD R212, R223, 0x2000 ;  /* 0x00002000dfd47836 */ /* 0x000fc40000000000 */
[----:B------:R-:W1:Y:S01]  /*1fa0*/  LDSM.16.M88.4 R84, [R124+0x6800] ;  /* 0x006800007c54783b */ /* 0x000e620000000200 */
[----:B------:R-:W-:Y:S01]  /*1fb0*/  IMAD.IADD R0, R7, 0x1, -R0 ;  /* 0x0000000107007824 */ /* 0x000fe200078e0a00 */
[----:B------:R-:W-:Y:S01]  /*1fc0*/  LEA.HI R37, R37, R38, RZ, 0x2 ;  /* 0x0000002625257211 */ /* 0x000fe200078f10ff */
[C---:B------:R-:W-:Y:S01]  /*1fd0*/  VIADD R211, R223.reuse, 0x2800 ;  /* 0x00002800dfd37836 */ /* 0x040fe20000000000 */
[----:B------:R-:W1:Y:S01]  /*1fe0*/  LDSM.16.M88.4 R76, [R124+0x7000] ;  /* 0x007000007c4c783b */ /* 0x000e620000000200 */
[----:B------:R-:W-:Y:S01]  /*1ff0*/  VIADD R210, R223, 0x3000 ;  /* 0x00003000dfd27836 */ /* 0x000fe20000000000 */
[----:B------:R-:W-:Y:S01]  /*2000*/  LOP3.LUT R37, R37, 0xfffffffc, RZ, 0xc0, !PT ;  /* 0xfffffffc25257812 */ /* 0x000fe200078ec0ff */
[C---:B------:R-:W-:Y:S01]  /*2010*/  VIADD R209, R223.reuse, 0x3800 ;  /* 0x00003800dfd17836 */ /* 0x040fe20000000000 */
[----:B------:R-:W1:Y:S01]  /*2020*/  LDSM.16.M88.4 R48, [R124+0x7800] ;  /* 0x007800007c30783b */ /* 0x000e620000000200 */
[C---:B------:R-:W-:Y:S02]  /*2030*/  VIADD R207, R223.reuse, 0x4000 ;  /* 0x00004000dfcf7836 */ /* 0x040fe40000000000 */
[----:B------:R-:W-:Y:S01]  /*2040*/  IMAD.IADD R239, R38, 0x1, -R37 ;  /* 0x0000000126ef7824 */ /* 0x000fe200078e0a25 */
[----:B------:R-:W-:Y:S01]  /*2050*/  LDSM.16.M88.4 R64, [R224] ;  /* 0x00000000e040783b */ /* 0x000fe20000000200 */
[----:B------:R-:W-:-:S02]  /*2060*/  VIADD R206, R223, 0x4800 ;  /* 0x00004800dfce7836 */ /* 0x000fc40000000000 */
[C---:B------:R-:W-:Y:S01]  /*2070*/  VIADD R205, R223.reuse, 0x5000 ;  /* 0x00005000dfcd7836 */ /* 0x040fe20000000000 */
[----:B--2---:R-:W2:Y:S01]  /*2080*/  LDSM.16.M88.4 R8, [R223+0x1800] ;  /* 0x00180000df08783b */ /* 0x004ea20000000200 */
[C---:B------:R-:W-:Y:S02]  /*2090*/  VIADD R204, R223.reuse, 0x5800 ;  /* 0x00005800dfcc7836 */ /* 0x040fe40000000000 */
[C---:B------:R-:W-:Y:S01]  /*20a0*/  VIADD R203, R223.reuse, 0x6000 ;  /* 0x00006000dfcb7836 */ /* 0x040fe20000000000 */
[----:B------:R-:W2:Y:S01]  /*20b0*/  LDSM.16.M88.4 R40, [R223+0x2000] ;  /* 0x00200000df28783b */ /* 0x000ea20000000200 */
[----:B---3--:R-:W-:Y:S01]  /*20c0*/  HMMA.16816.F32.BF16 R104, R68, R100, RZ ;  /* 0x000000644468723c */ /* 0x008fe200000418ff */
[C---:B------:R-:W-:Y:S02]  /*20d0*/  VIADD R202, R223.reuse, 0x6800 ;  /* 0x00006800dfca7836 */ /* 0x040fe40000000000 */
[----:B------:R-:W3:Y:S01]  /*20e0*/  LDSM.16.M88.4 R44, [R223] ;  /* 0x00000000df2c783b */ /* 0x000ee20000000200 */
[----:B------:R-:W-:-:S02]  /*20f0*/  VIADD R201, R223, 0x7000 ;  /* 0x00007000dfc97836 */ /* 0x000fc40000000000 */
[----:B----4-:R-:W-:Y:S01]  /*2100*/  HMMA.16816.F32.BF16 R96, R68, R92, RZ ;  /* 0x0000005c4460723c */ /* 0x010fe200000418ff */
[----:B------:R-:W4:Y:S01]  /*2110*/  LDSM.16.M88.4 R60, [R223+0x1000] ;  /* 0x00100000df3c783b */ /* 0x000f220000000200 */
[----:B------:R-:W-:-:S03]  /*2120*/  VIADD R200, R223, 0x7800 ;  /* 0x00007800dfc87836 */ /* 0x000fc60000000000 */
[----:B------:R-:W4:Y:S01]  /*2130*/  LDSM.16.M88.4 R116, [R223+0x800] ;  /* 0x00080000df74783b */ /* 0x000f220000000200 */
[C---:B------:R-:W-:Y:S03]  /*2140*/  HMMA.16816.F32.BF16 R100, R68.reuse, R102, RZ ;  /* 0x000000664464723c */ /* 0x040fe600000418ff */
[----:B------:R-:W4:Y:S03]  /*2150*/  LDSM.16.M88.4 R56, [R223+0x2800] ;  /* 0x00280000df38783b */ /* 0x000f260000000200 */
[C---:B------:R-:W-:Y:S01]  /*2160*/  HMMA.16816.F32.BF16 R92, R68.reuse, R94, RZ ;  /* 0x0000005e445c723c */ /* 0x040fe200000418ff */
[----:B------:R-:W4:Y:S04]  /*2170*/  LDSM.16.M88.4 R112, [R223+0x3000] ;  /* 0x00300000df70783b */ /* 0x000f280000000200 */
[----:B------:R-:W4:Y:S01]  /*2180*/  LDSM.16.M88.4 R108, [R223+0x3800] ;  /* 0x00380000df6c783b */ /* 0x000f220000000200 */
[C---:B-----5:R-:W-:Y:S03]  /*2190*/  HMMA.16816.F32.BF16 R32, R68.reuse, R28, RZ ;  /* 0x0000001c4420723c */ /* 0x060fe600000418ff */
[----:B------:R-:W-:Y:S03]  /*21a0*/  LDSM.16.M88.4 R52, [R221] ;  /* 0x00000000dd34783b */ /* 0x000fe60000000200 */
[C---:B------:R-:W-:Y:S01]  /*21b0*/  HMMA.16816.F32.BF16 R28, R68.reuse, R30, RZ ;  /* 0x0000001e441c723c */ /* 0x040fe200000418ff */
[----:B------:R-:W-:Y:S04]  /*21c0*/  LDSM.16.M88.4 R120, [R208+0x3000] ;  /* 0x00300000d078783b */ /* 0x000fe80000000200 */
[----:B------:R-:W-:Y:S01]  /*21d0*/  LDSM.16.M88.4 R128, [R224+0x2000] ;  /* 0x00200000e080783b */ /* 0x000fe20000000200 */
[C---:B-1----:R-:W-:Y:S03]  /*21e0*/  HMMA.16816.F32.BF16 R16, R68.reuse, R12, RZ ;  /* 0x0000000c4410723c */ /* 0x042fe600000418ff */
[----:B------:R-:W0:Y:S03]  /*21f0*/  LDGDEPBAR ;  /* 0x00000000000079af */ /* 0x000e260000000000 */
[C---:B------:R-:W-:Y:S06]  /*2200*/  HMMA.16816.F32.BF16 R12, R68.reuse, R14, RZ ;  /* 0x0000000e440c723c */ /* 0x040fec00000418ff */
        /* <DEDUP_REMOVED lines=8> */
[----:B------:R-:W1:Y:S05]  /*2290*/  LDSM.16.M88.4 R48, [R222] ;  /* 0x00000000de30783b */ /* 0x000e6a0000000200 */
[C---:B--2---:R-:W-:Y:S06]  /*22a0*/  HMMA.16816.F32.BF16 R104, R64.reuse, R8, R104 ;  /* 0x000000084068723c */ /* 0x044fec0000041868 */
[C---:B------:R-:W-:Y:S01]  /*22b0*/  HMMA.16816.F32.BF16 R100, R64.reuse, R10, R100 ;  /* 0x0000000a4064723c */ /* 0x040fe20000041864 */
[----:B------:R-:W2:Y:S05]  /*22c0*/  LDSM.16.M88.4 R8, [R221+0x1000] ;  /* 0x00100000dd08783b */ /* 0x000eaa0000000200 */
        /* <DEDUP_REMOVED lines=20> */
[----:B------:R-:W-:Y:S04]  /*2410*/  LDSM.16.M88.4 R64, [R221+0x3800] ;  /* 0x00380000dd40783b */ /* 0x000fe80000000200 */
[----:B------:R-:W-:Y:S01]  /*2420*/  LDSM.16.M88.4 R108, [R124+0x9800] ;  /* 0x009800007c6c783b */ /* 0x000fe20000000200 */
[C---:B-1----:R-:W-:Y:S06]  /*2430*/  HMMA.16816.F32.BF16 R32, R48.reuse, R52, R32 ;  /* 0x000000343020723c */ /* 0x042fec0000041820 */
[C---:B------:R-:W-:Y:S01]  /*2440*/  HMMA.16816.F32.BF16 R28, R48.reuse, R54, R28 ;  /* 0x00000036301c723c */ /* 0x040fe2000004181c */
[----:B------:R-:W1:Y:S05]  /*2450*/  LDSM.16.M88.4 R52, [R221+0x3000] ;  /* 0x00300000dd34783b */ /* 0x000e6a0000000200 */
[C---:B--2---:R-:W-:Y:S06]  /*2460*/  HMMA.16816.F32.BF16 R16, R48.reuse, R8, R16 ;  /* 0x000000083010723c */ /* 0x044fec0000041810 */
[C---:B------:R-:W-:Y:S01]  /*2470*/  HMMA.16816.F32.BF16 R12, R48.reuse, R10, R12 ;  /* 0x0000000a300c723c */ /* 0x040fe2000004180c */
[----:B------:R-:W2:Y:S05]  /*2480*/  LDSM.16.M88.4 R8, [R208+0x800] ;  /* 0x00080000d008783b */ /* 0x000eaa0000000200 */
[C---:B-----5:R-:W-:Y:S06]  /*2490*/  HMMA.16816.F32.BF16 R96, R48.reuse, R40, R96 ;  /* 0x000000283060723c */ /* 0x060fec0000041860 */
[C---:B------:R-:W-:Y:S01]  /*24a0*/  HMMA.16816.F32.BF16 R92, R48.reuse, R42, R92 ;  /* 0x0000002a305c723c */ /* 0x040fe2000004185c */
[----:B------:R-:W5:Y:S05]  /*24b0*/  LDSM.16.M88.4 R40, [R208+0x1800] ;  /* 0x00180000d028783b */ /* 0x000f6a0000000200 */
[C---:B---3--:R-:W-:Y:S06]  /*24c0*/  HMMA.16816.F32.BF16 R24, R48.reuse, R44, R24 ;  /* 0x0000002c3018723c */ /* 0x048fec0000041818 */
[C---:B------:R-:W-:Y:S01]  /*24d0*/  HMMA.16816.F32.BF16 R20, R48.reuse, R46, R20 ;  /* 0x0000002e3014723c */ /* 0x040fe20000041814 */
[----:B------:R-:W3:Y:S05]  /*24e0*/  LDSM.16.M88.4 R44, [R208] ;  /* 0x00000000d02c783b */ /* 0x000eea0000000200 */
[C---:B----4-:R-:W-:Y:S06]  /*24f0*/  HMMA.16816.F32.BF16 R104, R48.reuse, R60, R104 ;  /* 0x0000003c3068723c */ /* 0x050fec0000041868 */
[C---:B------:R-:W-:Y:S01]  /*2500*/  HMMA.16816.F32.BF16 R100, R48.reuse, R62, R100 ;  /* 0x0000003e3064723c */ /* 0x040fe20000041864 */
[----:B------:R-:W4:Y:S05]  /*2510*/  LDSM.16.M88.4 R60, [R208+0x1000] ;  /* 0x00100000d03c783b */ /* 0x000f2a0000000200 */
[C---:B------:R-:W-:Y:S06]  /*2520*/  HMMA.16816.F32.BF16 R88, R48.reuse, R56, R88 ;  /* 0x000000383058723c */ /* 0x040fec0000041858 */
[C---:B------:R-:W-:Y:S01]  /*2530*/  HMMA.16816.F32.BF16 R84, R48.reuse, R58, R84 ;  /* 0x0000003a3054723c */ /* 0x040fe20000041854 */
[----:B------:R-:W4:Y:S05]  /*2540*/  LDSM.16.M88.4 R56, [R208+0x2000] ;  /* 0x00200000d038783b */ /* 0x000f2a0000000200 */
[C---:B-1----:R-:W-:Y:S06]  /*2550*/  HMMA.16816.F32.BF16 R80, R48.reuse, R52, R80 ;  /* 0x000000343050723c */ /* 0x042fec0000041850 */
[C---:B------:R-:W-:Y:S01]  /*2560*/  HMMA.16816.F32.BF16 R76, R48.reuse, R54, R76 ;  /* 0x00000036304c723c */ /* 0x040fe2000004184c */
[----:B------:R-:W-:Y:S05]  /*2570*/  LDSM.16.M88.4 R52, [R208+0x2800] ;  /* 0x00280000d034783b */ /* 0x000fea0000000200 */
[C---:B------:R-:W-:Y:S06]  /*2580*/  HMMA.16816.F32.BF16 R72, R48.reuse, R64, R72 ;  /* 0x000000403048723c */ /* 0x040fec0000041848 */
[----:B------:R-:W-:Y:S01]  /*2590*/  HMMA.16816.F32.BF16 R68, R48, R66, R68 ;  /* 0x000000423044723c */ /* 0x000fe20000041844 */
[----:B------:R-:W-:Y:S04]  /*25a0*/  LDSM.16.M88.4 R48, [R226+0x2000] ;  /* 0x00200000e230783b */ /* 0x000fe80000000200 */
[----:B------:R-:W-:Y:S01]  /*25b0*/  LDSM.16.M88.4 R64, [R124+0xa000] ;  /* 0x00a000007c40783b */ /* 0x000fe20000000200 */
[C---:B--2---:R-:W-:Y:S06]  /*25c0*/  HMMA.16816.F32.BF16 R24, R112.reuse, R8, R24 ;  /* 0x000000087018723c */ /* 0x044fec0000041818 */
[C---:B------:R-:W-:Y:S01]  /*25d0*/  HMMA.16816.F32.BF16 R20, R112.reuse, R10, R20 ;  /* 0x0000000a7014723c */ /* 0x040fe20000041814 */
[----:B------:R-:W1:Y:S05]  /*25e0*/  LDSM.16.M88.4 R8, [R124+0x8800] ;  /* 0x008800007c08783b */ /* 0x000e6a0000000200 */
[C---:B-----5:R-:W-:Y:S06]  /*25f0*/  HMMA.16816.F32.BF16 R104, R112.reuse, R40, R104 ;  /* 0x000000287068723c */ /* 0x060fec0000041868 */
[C---:B------:R-:W-:Y:S01]  /*2600*/  HMMA.16816.F32.BF16 R100, R112.reuse, R42, R100 ;  /* 0x0000002a7064723c */ /* 0x040fe20000041864 */
[----:B------:R-:W2:Y:S05]  /*2610*/  LDSM.16.M88.4 R40, [R124+0x9000] ;  /* 0x009000007c28783b */ /* 0x000eaa0000000200 */
[C---:B---3--:R-:W-:Y:S06]  /*2620*/  HMMA.16816.F32.BF16 R32, R112.reuse, R44, R32 ;  /* 0x0000002c7020723c */ /* 0x048fec0000041820 */
[C---:B------:R-:W-:Y:S01]  /*2630*/  HMMA.16816.F32.BF16 R28, R112.reuse, R46, R28 ;  /* 0x0000002e701c723c */ /* 0x040fe2000004181c */
[----:B------:R-:W3:Y:S05]  /*2640*/  LDSM.16.M88.4 R44, [R124+0x8000] ;  /* 0x008000007c2c783b */ /* 0x000eea0000000200 */
[C---:B----4-:R-:W-:Y:S06]  /*2650*/  HMMA.16816.F32.BF16 R16, R112.reuse, R60, R16 ;  /* 0x0000003c7010723c */ /* 0x050fec0000041810 */
[C---:B------:R-:W-:Y:S01]  /*2660*/  HMMA.16816.F32.BF16 R12, R112.reuse, R62, R12 ;  /* 0x0000003e700c723c */ /* 0x040fe2000004180c */
[----:B------:R-:W-:Y:S05]  /*2670*/  LDSM.16.M88.4 R60, [R124+0xa800] ;  /* 0x00a800007c3c783b */ /* 0x000fea0000000200 */
[C---:B------:R-:W-:Y:S06]  /*2680*/  HMMA.16816.F32.BF16 R96, R112.reuse, R56, R96 ;  /* 0x000000387060723c */ /* 0x040fec0000041860 */
[----:B------:R-:W-:Y:S01]  /*2690*/  HMMA.16816.F32.BF16 R92, R112, R58, R92 ;  /* 0x0000003a705c723c */ /* 0x000fe2000004185c */
[----:B------:R-:W4:Y:S05]  /*26a0*/  LDSM.16.M88.4 R56, [R124+0xb000] ;  /* 0x00b000007c38783b */ /* 0x000f2a0000000200 */
[C---:B-1----:R-:W-:Y:S06]  /*26b0*/  HMMA.16816.F32.BF16 R24, R48.reuse, R8, R24 ;  /* 0x000000083018723c */ /* 0x042fec0000041818 */
[C---:B------:R-:W-:Y:S01]  /*26c0*/  HMMA.16816.F32.BF16 R20, R48.reuse, R10, R20 ;  /* 0x0000000a3014723c */ /* 0x040fe20000041814 */
[----:B------:R-:W1:Y:S05]  /*26d0*/  LDSM.16.M88.4 R8, [R223+0x4800] ;  /* 0x00480000df08783b */ /* 0x000e6a0000000200 */
[C---:B--2---:R-:W-:Y:S06]  /*26e0*/  HMMA.16816.F32.BF16 R16, R48.reuse, R40, R16 ;  /* 0x000000283010723c */ /* 0x044fec0000041810 */
[C---:B------:R-:W-:Y:S01]  /*26f0*/  HMMA.16816.F32.BF16 R12, R48.reuse, R42, R12 ;  /* 0x0000002a300c723c */ /* 0x040fe2000004180c */
[----:B------:R-:W2:Y:S05]  /*2700*/  LDSM.16.M88.4 R40, [R223+0x5000] ;  /* 0x00500000df28783b */ /* 0x000eaa0000000200 */
[C---:B---3--:R-:W-:Y:S06]  /*2710*/  HMMA.16816.F32.BF16 R32, R48.reuse, R44, R32 ;  /* 0x0000002c3020723c */ /* 0x048fec0000041820 */
[----:B------:R-:W-:Y:S01]  /*2720*/  HMMA.16816.F32.BF16 R28, R48, R46, R28 ;  /* 0x0000002e301c723c */ /* 0x000fe2000004181c */
[----:B------:R-:W3:Y:S05]  /*2730*/  LDSM.16.M88.4 R44, [R223+0x4000] ;  /* 0x00400000df2c783b */ /* 0x000eea0000000200 */
[C---:B------:R-:W-:Y:S06]  /*2740*/  HMMA.16816.F32.BF16 R80, R112.reuse, R120, R80 ;  /* 0x000000787050723c */ /* 0x040fec0000041850 */
[C---:B------:R-:W-:Y:S06]  /*2750*/  HMMA.16816.F32.BF16 R88, R112.reuse, R52, R88 ;  /* 0x000000347058723c */ /* 0x040fec0000041858 */
[C---:B------:R-:W-:Y:S01]  /*2760*/  HMMA.16816.F32.BF16 R84, R112.reuse, R54, R84 ;  /* 0x000000367054723c */ /* 0x040fe20000041854 */
[----:B------:R-:W-:Y:S04]  /*2770*/  LDSM.16.M88.4 R52, [R124+0xb800] ;  /* 0x00b800007c34783b */ /* 0x000fe80000000200 */
[----:B------:R-:W5:Y:S01]  /*2780*/  LDSM.16.M88.4 R124, [R223+0x5800] ;  /* 0x00580000df7c783b */ /* 0x000f620000000200 */
[C---:B------:R-:W-:Y:S03]  /*2790*/  HMMA.16816.F32.BF16 R76, R112.reuse, R122, R76 ;  /* 0x0000007a704c723c */ /* 0x040fe6000004184c */
[----:B------:R-:W-:Y:S03]  /*27a0*/  LDSM.16.M88.4 R120, [R223+0x6000] ;  /* 0x00600000df78783b */ /* 0x000fe60000000200 */
[C---:B------:R-:W-:Y:S06]  /*27b0*/  HMMA.16816.F32.BF16 R72, R112.reuse, R116, R72 ;  /* 0x000000747048723c */ /* 0x040fec0000041848 */
[----:B------:R-:W-:Y:S01]  /*27c0*/  HMMA.16816.F32.BF16 R68, R112, R118, R68 ;  /* 0x000000767044723c */ /* 0x000fe20000041844 */
[----:B------:R-:W5:Y:S04]  /*27d0*/  LDSM.16.M88.4 R112, [R223+0x7000] ;  /* 0x00700000df70783b */ /* 0x000f680000000200 */
[----:B------:R-:W5:Y:S01]  /*27e0*/  LDSM.16.M88.4 R116, [R223+0x6800] ;  /* 0x00680000df74783b */ /* 0x000f620000000200 */
[C---:B------:R-:W-:Y:S06]  /*27f0*/  HMMA.16816.F32.BF16 R104, R48.reuse, R108, R104 ;  /* 0x0000006c3068723c */ /* 0x040fec0000041868 */
[C---:B------:R-:W-:Y:S01]  /*2800*/  HMMA.16816.F32.BF16 R100, R48.reuse, R110, R100 ;  /* 0x0000006e3064723c */ /* 0x040fe20000041864 */
[----:B------:R-:W-:Y:S05]  /*2810*/  LDSM.16.M88.4 R108, [R223+0x7800] ;  /* 0x00780000df6c783b */ /* 0x000fea0000000200 */
[C---:B----4-:R-:W-:Y:S06]  /*2820*/  HMMA.16816.F32.BF16 R80, R48.reuse, R56, R80 ;  /* 0x000000383050723c */ /* 0x050fec0000041850 */
[C---:B------:R-:W-:Y:S06]  /*2830*/  HMMA.16816.F32.BF16 R88, R48.reuse, R60, R88 ;  /* 0x0000003c3058723c */ /* 0x040fec0000041858 */
[----:B------:R-:W-:Y:S01]  /*2840*/  HMMA.16816.F32.BF16 R84, R48, R62, R84 ;  /* 0x0000003e3054723c */ /* 0x000fe20000041854 */
[----:B------:R-:W-:Y:S05]  /*2850*/  LDSM.16.M88.4 R60, [R221+0x4800] ;  /* 0x00480000dd3c783b */ /* 0x000fea0000000200 */
[C---:B-1----:R-:W-:Y:S06]  /*2860*/  HMMA.16816.F32.BF16 R24, R128.reuse, R8, R24 ;  /* 0x000000088018723c */ /* 0x042fec0000041818 */
[C---:B------:R-:W-:Y:S01]  /*2870*/  HMMA.16816.F32.BF16 R20, R128.reuse, R10, R20 ;  /* 0x0000000a8014723c */ /* 0x040fe20000041814 */
[----:B------:R-:W-:Y:S05]  /*2880*/  LDSM.16.M88.4 R8, [R222+0x2000] ;  /* 0x00200000de08783b */ /* 0x000fea0000000200 */
[C---:B--2---:R-:W-:Y:S06]  /*2890*/  HMMA.16816.F32.BF16 R16, R128.reuse, R40, R16 ;  /* 0x000000288010723c */ /* 0x044fec0000041810 */
[C---:B------:R-:W-:Y:S01]  /*28a0*/  HMMA.16816.F32.BF16 R12, R128.reuse, R42, R12 ;  /* 0x0000002a800c723c */ /* 0x040fe2000004180c */
[----:B------:R-:W1:Y:S05]  /*28b0*/  LDSM.16.M88.4 R40, [R221+0x7000] ;  /* 0x00700000dd28783b */ /* 0x000e6a0000000200 */
[C---:B---3--:R-:W-:Y:S06]  /*28c0*/  HMMA.16816.F32.BF16 R32, R128.reuse, R44, R32 ;  /* 0x0000002c8020723c */ /* 0x048fec0000041820 */
[----:B------:R-:W-:Y:S01]  /*28d0*/  HMMA.16816.F32.BF16 R28, R128, R46, R28 ;  /* 0x0000002e801c723c */ /* 0x000fe2000004181c */
[----:B------:R-:W2:Y:S05]  /*28e0*/  LDSM.16.M88.4 R44, [R221+0x6800] ;  /* 0x00680000dd2c783b */ /* 0x000eaa0000000200 */
[C---:B------:R-:W-:Y:S06]  /*28f0*/  HMMA.16816.F32.BF16 R96, R48.reuse, R64, R96 ;  /* 0x000000403060723c */ /* 0x040fec0000041860 */
[C---:B------:R-:W-:Y:S01]  /*2900*/  HMMA.16816.F32.BF16 R92, R48.reuse, R66, R92 ;  /* 0x00000042305c723c */ /* 0x040fe2000004185c */
[----:B------:R-:W3:Y:S05]  /*2910*/  LDSM.16.M88.4 R64, [R221+0x4000] ;  /* 0x00400000dd40783b */ /* 0x000eea0000000200 */
[----:B------:R-:W-:Y:S01]  /*2920*/  HMMA.16816.F32.BF16 R76, R48, R58, R76 ;  /* 0x0000003a304c723c */ /* 0x000fe2000004184c */
[----:B------:R-:W4:Y:S05]  /*2930*/  LDSM.16.M88.4 R56, [R221+0x5000] ;  /* 0x00500000dd38783b */ /* 0x000f2a0000000200 */
[C---:B-----5:R-:W-:Y:S06]  /*2940*/  HMMA.16816.F32.BF16 R104, R128.reuse, R124, R104 ;  /* 0x0000007c8068723c */ /* 0x060fec0000041868 */
[C---:B------:R-:W-:Y:S06]  /*2950*/  HMMA.16816.F32.BF16 R100, R128.reuse, R126, R100 ;  /* 0x0000007e8064723c */ /* 0x040fec0000041864 */
[----:B------:R-:W-:Y:S01]  /*2960*/  HMMA.16816.F32.BF16 R124, R128, R112, R80 ;  /* 0x00000070807c723c */ /* 0x000fe20000041850 */
[----:B------:R-:W-:Y:S05]  /*2970*/  LDSM.16.M88.4 R80, [R220+0x2000] ;  /* 0x00200000dc50783b */ /* 0x000fea0000000200 */
[C---:B------:R-:W-:Y:S06]  /*2980*/  HMMA.16816.F32.BF16 R72, R48.reuse, R52, R72 ;  /* 0x000000343048723c */ /* 0x040fec0000041848 */
[----:B------:R-:W-:Y:S01]  /*2990*/  HMMA.16816.F32.BF16 R68, R48, R54, R68 ;  /* 0x000000363044723c */ /* 0x000fe20000041844 */
[----:B------:R-:W5:Y:S04]  /*29a0*/  LDSM.16.M88.4 R52, [R221+0x5800] ;  /* 0x00580000dd34783b */ /* 0x000f680000000200 */
[----:B------:R-:W5:Y:S01]  /*29b0*/  LDSM.16.M88.4 R48, [R221+0x6000] ;  /* 0x00600000dd30783b */ /* 0x000f620000000200 */
[C---:B------:R-:W-:Y:S06]  /*29c0*/  HMMA.16816.F32.BF16 R88, R128.reuse, R116, R88 ;  /* 0x000000748058723c */ /* 0x040fec0000041858 */
[C---:B------:R-:W-:Y:S01]  /*29d0*/  HMMA.16816.F32.BF16 R116, R128.reuse, R118, R84 ;  /* 0x000000768074723c */ /* 0x040fe20000041854 */
[----:B------:R-:W5:Y:S05]  /*29e0*/  LDSM.16.M88.4 R84, [R221+0x7800] ;  /* 0x00780000dd54783b */ /* 0x000f6a0000000200 */
[C---:B------:R-:W-:Y:S06]  /*29f0*/  HMMA.16816.F32.BF16 R96, R128.reuse, R120, R96 ;  /* 0x000000788060723c */ /* 0x040fec0000041860 */
[C---:B------:R-:W-:Y:S01]  /*2a00*/  HMMA.16816.F32.BF16 R92, R128.reuse, R122, R92 ;  /* 0x0000007a805c723c */ /* 0x040fe2000004185c */
[----:B------:R-:W5:Y:S05]  /*2a10*/  LDSM.16.M88.4 R120, [R208+0x4000] ;  /* 0x00400000d078783b */ /* 0x000f6a0000000200 */
[----:B------:R-:W-:Y:S06]  /*2a20*/  HMMA.16816.F32.BF16 R76, R128, R114, R76 ;  /* 0x00000072804c723c */ /* 0x000fec000004184c */
[----:B-1----:R-:W-:Y:S06]  /*2a30*/  HMMA.16816.F32.BF16 R124, R8, R40, R124 ;  /* 0x00000028087c723c */ /* 0x002fec000004187c */
[----:B------:R-:W-:Y:S01]  /*2a40*/  HMMA.16816.F32.BF16 R72, R128, R108, R72 ;  /* 0x0000006c8048723c */ /* 0x000fe20000041848 */
[----:B------:R-:W-:-:S04]  /*2a50*/  SHF.R.S32.HI R41, RZ, 0x1f, R0 ;  /* 0x0000001fff297819 */ /* 0x000fc80000011400 */
[----:B------:R-:W-:Y:S01]  /*2a60*/  LEA.HI R41, R41, R0, RZ, 0x2 ;  /* 0x0000000029297211 */ /* 0x000fe200078f10ff */
[----:B------:R-:W-:Y:S01]  /*2a70*/  HMMA.16816.F32.BF16 R68, R128, R110, R68 ;  /* 0x0000006e8044723c */ /* 0x000fe20000041844 */
[----:B------:R-:W-:Y:S02]  /*2a80*/  IMAD.SHL.U32 R0, R36, 0x80, RZ ;  /* 0x0000008024007824 */ /* 0x000fe400078e00ff */
[----:B------:R-:W-:-:S03]  /*2a90*/  SHF.R.S32.HI R232, RZ, 0x2, R41 ;  /* 0x00000002ffe87819 */ /* 0x000fc60000011429 */
[C---:B--2---:R-:W-:Y:S06]  /*2aa0*/  HMMA.16816.F32.BF16 R88, R8.reuse, R44, R88 ;  /* 0x0000002c0858723c */ /* 0x044fec0000041858 */
[C---:B------:R-:W-:Y:S01]  /*2ab0*/  HMMA.16816.F32.BF16 R116, R8.reuse, R46, R116 ;  /* 0x0000002e0874723c */ /* 0x040fe20000041874 */
[----:B------:R-:W1:Y:S05]  /*2ac0*/  LDSM.16.M88.4 R44, [R208+0x4800] ;  /* 0x00480000d02c783b */ /* 0x000e6a0000000200 */
[C---:B---3--:R-:W-:Y:S06]  /*2ad0*/  HMMA.16816.F32.BF16 R32, R8.reuse, R64, R32 ;  /* 0x000000400820723c */ /* 0x048fec0000041820 */
[C---:B------:R-:W-:Y:S06]  /*2ae0*/  HMMA.16816.F32.BF16 R24, R8.reuse, R60, R24 ;  /* 0x0000003c0818723c */ /* 0x040fec0000041818 */
[----:B------:R-:W-:Y:S01]  /*2af0*/  HMMA.16816.F32.BF16 R28, R8, R66, R28 ;  /* 0x00000042081c723c */ /* 0x000fe2000004181c */
[----:B------:R-:W-:Y:S01]  /*2b00*/  IMAD.SHL.U32 R61, R7, 0x2, RZ ;  /* 0x00000002073d7824 */ /* 0x000fe200078e00ff */
[----:B------:R-:W-:-:S04]  /*2b10*/  IADD3 R7, R39, 0x1, R232 ;  /* 0x0000000127077810 */ /* 0x000fc80007ffe0e8 */
[----:B------:R-:W-:Y:S01]  /*2b20*/  IADD3 R7, R6, -UR17, R7 ;  /* 0x8000001106077c10 */ /* 0x000fe2000fffe007 */
[----:B------:R-:W-:Y:S01]  /*2b30*/  HMMA.16816.F32.BF16 R76, R8, R42, R76 ;  /* 0x0000002a084c723c */ /* 0x000fe2000004184c */
[----:B------:R-:W2:Y:S01]  /*2b40*/  LDSM.16.M88.4 R40, [R208+0x5000] ;  /* 0x00500000d028783b */ /* 0x000ea20000000200 */
[----:B------:R-:W-:-:S04]  /*2b50*/  LOP3.LUT R61, R0, 0x6, R61, 0xf8, !PT ;  /* 0x00000006003d7812 */ /* 0x000fc800078ef83d */
[C---:B----4-:R-:W-:Y:S06]  /*2b60*/  HMMA.16816.F32.BF16 R12, R8.reuse, R58, R12 ;  /* 0x0000003a080c723c */ /* 0x050fec000004180c */
[----:B------:R-:W-:Y:S01]  /*2b70*/  HMMA.16816.F32.BF16 R20, R8, R62, R20 ;  /* 0x0000003e0814723c */ /* 0x000fe20000041814 */
[----:B------:R-:W-:Y:S02]  /*2b80*/  VIADD R59, R7, UR16 ;  /* 0x00000010073b7c36 */ /* 0x000fe40008000000 */
[----:B------:R-:W-:-:S03]  /*2b90*/  VIADD R7, R61, 0xffffff80 ;  /* 0xffffff803d077836 */ /* 0x000fc60000000000 */
[C---:B------:R-:W-:Y:S01]  /*2ba0*/  HMMA.16816.F32.BF16 R16, R8.reuse, R56, R16 ;  /* 0x000000380810723c */ /* 0x040fe20000041810 */
[C---:B------:R-:W-:Y:S02]  /*2bb0*/  VIMNMX R60, R59.reuse, R6, PT ;  /* 0x000000063b3c7248 */ /* 0x040fe40003fe0100 */
[----:B------:R-:W-:Y:S01]  /*2bc0*/  VIADDMNMX R59, R59, 0x8, R6, PT ;  /* 0x000000083b3b7846 */ /* 0x000fe20003800106 */
[----:B------:R-:W-:Y:S01]  /*2bd0*/  VIADD R6, R61, 0xffffff88 ;  /* 0xffffff883d067836 */ /* 0x000fe20000000000 */
[CC--:B------:R-:W-:Y:S01]  /*2be0*/  ISETP.GE.AND P4, PT, R7.reuse, R60.reuse, PT ;  /* 0x0000003c0700720c */ /* 0x0c0fe20003f86270 */
[C---:B-----5:R-:W-:Y:S01]  /*2bf0*/  HMMA.16816.F32.BF16 R104, R8.reuse, R52, R104 ;  /* 0x000000340868723c */ /* 0x060fe20000041868 */
[-C--:B------:R-:W-:Y:S01]  /*2c00*/  ISETP.GE.AND P3, PT, R7, R59.reuse, PT ;  /* 0x0000003b0700720c */ /* 0x080fe20003f66270 */
[C---:B------:R-:W-:Y:S01]  /*2c10*/  VIADD R7, R61.reuse, 0xffffff89 ;  /* 0xffffff893d077836 */ /* 0x040fe20000000000 */
[C---:B------:R-:W-:Y:S02]  /*2c20*/  ISETP.GE.AND P5, PT, R6.reuse, R60, PT ;  /* 0x0000003c0600720c */ /* 0x040fe40003fa6270 */
[----:B------:R-:W-:Y:S01]  /*2c30*/  ISETP.GE.AND P2, PT, R6, R59, PT ;  /* 0x0000003b0600720c */ /* 0x000fe20003f46270 */
[----:B------:R-:W-:Y:S01]  /*2c40*/  HMMA.16816.F32.BF16 R100, R8, R54, R100 ;  /* 0x000000360864723c */ /* 0x000fe20000041864 */
[----:B------:R-:W-:-:S05]  /*2c50*/  VIADD R6, R61, 0xffffff91 ;  /* 0xffffff913d067836 */ /* 0x000fca0000000000 */
[C---:B------:R-:W-:Y:S06]  /*2c60*/  HMMA.16816.F32.BF16 R96, R8.reuse, R48, R96 ;  /* 0x000000300860723c */ /* 0x040fec0000041860 */
[C---:B------:R-:W-:Y:S06]  /*2c70*/  HMMA.16816.F32.BF16 R92, R8.reuse, R50, R92 ;  /* 0x00000032085c723c */ /* 0x040fec000004185c */
[C---:B------:R-:W-:Y:S06]  /*2c80*/  HMMA.16816.F32.BF16 R72, R8.reuse, R84, R72 ;  /* 0x000000540848723c */ /* 0x040fec0000041848 */
[----:B------:R-:W-:Y:S06]  /*2c90*/  HMMA.16816.F32.BF16 R68, R8, R86, R68 ;  /* 0x000000560844723c */ /* 0x000fec0000041844 */
[----:B------:R-:W-:Y:S01]  /*2ca0*/  HMMA.16816.F32.BF16 R32, R80, R120, R32 ;  /* 0x000000785020723c */ /* 0x000fe20000041820 */
[----:B------:R-:W-:-:S05]  /*2cb0*/  VIADD R8, R61, 0xffffff81 ;  /* 0xffffff813d087836 */ /* 0x000fca0000000000 */
[C---:B------:R-:W-:Y:S01]  /*2cc0*/  ISETP.GE.AND P1, PT, R8.reuse, R60, PT ;  /* 0x0000003c0800720c */ /* 0x040fe20003f26270 */
[C---:B------:R-:W-:Y:S01]  /*2cd0*/  HMMA.16816.F32.BF16 R28, R80.reuse, R122, R28 ;  /* 0x0000007a501c723c */ /* 0x040fe2000004181c */
[----:B------:R-:W-:Y:S02]  /*2ce0*/  ISETP.GE.AND P0, PT, R8, R59, PT ;  /* 0x0000003b0800720c */ /* 0x000fe40003f06270 */
[----:B------:R-:W3:Y:S03]  /*2cf0*/  LDSM.16.M88.4 R8, [R208+0x5800] ;  /* 0x00580000d008783b */ /* 0x000ee60000000200 */
[C---:B-1----:R-:W-:Y:S06]  /*2d00*/  HMMA.16816.F32.BF16 R24, R80.reuse, R44, R24 ;  /* 0x0000002c5018723c */ /* 0x042fec0000041818 */
[C---:B------:R-:W-:Y:S05]  /*2d10*/  HMMA.16816.F32.BF16 R20, R80.reuse, R46, R20 ;  /* 0x0000002e5014723c */ /* 0x040fea0000041814 */
        /* <DEDUP_REMOVED lines=9> */
[C---:B------:R-:W-:Y:S02]  /*2db0*/  ISETP.GE.AND P1, PT, R7.reuse, R60, PT ;  /* 0x0000003c0700720c */ /* 0x040fe40003f26270 */
[----:B------:R-:W-:Y:S01]  /*2dc0*/  ISETP.GE.AND P0, PT, R7, R59, PT ;  /* 0x0000003b0700720c */ /* 0x000fe20003f06270 */
[----:B------:R-:W-:Y:S01]  /*2dd0*/  VIADD R7, R61, 0xffffff98 ;  /* 0xffffff983d077836 */ /* 0x000fe20000000000 */
[----:B------:R-:W-:-:S02]  /*2de0*/  FSEL R58, R28, -INF , !P5 ;  /* 0xff8000001c3a7808 */ /* 0x000fc40006800000 */
[----:B------:R-:W-:Y:S02]  /*2df0*/  FSEL R53, R30, -INF , !P2 ;  /* 0xff8000001e357808 */ /* 0x000fe40005000000 */
[CC--:B------:R-:W-:Y:S02]  /*2e00*/  ISETP.GE.AND P5, PT, R6.reuse, R60.reuse, PT ;  /* 0x0000003c0600720c */ /* 0x0c0fe40003fa6270 */
[-C--:B------:R-:W-:Y:S01]  /*2e10*/  ISETP.GE.AND P2, PT, R6, R59.reuse, PT ;  /* 0x0000003b0600720c */ /* 0x080fe20003f46270 */
[----:B------:R-:W-:Y:S01]  /*2e20*/  VIADD R6, R61, 0xffffff99 ;  /* 0xffffff993d067836 */ /* 0x000fe20000000000 */
[----:B------:R-:W-:Y:S02]  /*2e30*/  FSEL R62, R29, -INF , !P4 ;  /* 0xff8000001d3e7808 */ /* 0x000fe40006000000 */
[----:B------:R-:W-:Y:S01]  /*2e40*/  FSEL R55, R31, -INF , !P3 ;  /* 0xff8000001f377808 */ /* 0x000fe20005800000 */
[C---:B---3--:R-:W-:Y:S01]  /*2e50*/  HMMA.16816.F32.BF16 R104, R80.reuse, R8, R104 ;  /* 0x000000085068723c */ /* 0x048fe20000041868 */
[CC--:B------:R-:W-:Y:S01]  /*2e60*/  ISETP.GE.AND P4, PT, R7.reuse, R60.reuse, PT ;  /* 0x0000003c0700720c */ /* 0x0c0fe20003f86270 */
[----:B------:R-:W1:Y:S01]  /*2e70*/  LDSM.16.M88.4 R28, [R208+0x6000] ;  /* 0x00600000d01c783b */ /* 0x000e620000000200 */
[-C--:B------:R-:W-:Y:S01]  /*2e80*/  ISETP.GE.AND P3, PT, R7, R59.reuse, PT ;  /* 0x0000003b0700720c */ /* 0x080fe20003f66270 */
[C---:B------:R-:W-:Y:S01]  /*2e90*/  VIADD R7, R61.reuse, 0xffffffa0 ;  /* 0xffffffa03d077836 */ /* 0x040fe20000000000 */
[----:B------:R-:W-:Y:S01]  /*2ea0*/  FSEL R52, R24, -INF , !P1 ;  /* 0xff80000018347808 */ /* 0x000fe20004800000 */
[----:B------:R-:W-:Y:S01]  /*2eb0*/  HMMA.16816.F32.BF16 R100, R80, R10, R100 ;  /* 0x0000000a5064723c */ /* 0x000fe20000041864 */
[----:B------:R-:W-:Y:S01]  /*2ec0*/  FSEL R49, R26, -INF , !P0 ;  /* 0xff8000001a317808 */ /* 0x000fe20004000000 */
[C---:B------:R-:W-:Y:S01]  /*2ed0*/  VIADD R9, R61.reuse, 0xffffffa8 ;  /* 0xffffffa83d097836 */ /* 0x040fe20000000000 */
[C---:B------:R-:W-:Y:S01]  /*2ee0*/  ISETP.GE.AND P1, PT, R6.reuse, R60, PT ;  /* 0x0000003c0600720c */ /* 0x040fe20003f26270 */
[C---:B------:R-:W-:Y:S01]  /*2ef0*/  VIADD R8, R61.reuse, 0xffffffa9 ;  /* 0xffffffa93d087836 */ /* 0x040fe20000000000 */
[----:B------:R-:W-:Y:S01]  /*2f00*/  ISETP.GE.AND P0, PT, R6, R59, PT ;  /* 0x0000003b0600720c */ /* 0x000fe20003f06270 */
[----:B------:R-:W-:Y:S01]  /*2f10*/  VIADD R6, R61, 0xffffffa1 ;  /* 0xffffffa13d067836 */ /* 0x000fe20000000000 */
[----:B------:R-:W-:-:S02]  /*2f20*/  FSEL R26, R25, -INF , !P5 ;  /* 0xff800000191a7808 */ /* 0x000fc40006800000 */
[----:B------:R-:W-:Y:S02]  /*2f30*/  FSEL R27, R27, -INF , !P2 ;  /* 0xff8000001b1b7808 */ /* 0x000fe40005000000 */
[CC--:B------:R-:W-:Y:S02]  /*2f40*/  ISETP.GE.AND P5, PT, R7.reuse, R60.reuse, PT ;  /* 0x0000003c0700720c */ /* 0x0c0fe40003fa6270 */
[----:B------:R-:W-:Y:S02]  /*2f50*/  ISETP.GE.AND P2, PT, R7, R59, PT ;  /* 0x0000003b0700720c */ /* 0x000fe40003f46270 */
[----:B------:R-:W-:Y:S02]  /*2f60*/  FSEL R24, R20, -INF , !P4 ;  /* 0xff80000014187808 */ /* 0x000fe40006000000 */
[----:B------:R-:W-:Y:S02]  /*2f70*/  FSEL R7, R22, -INF , !P3 ;  /* 0xff80000016077808 */ /* 0x000fe40005800000 */
[----:B------:R-:W-:-:S02]  /*2f80*/  ISETP.GE.AND P4, PT, R6, R60, PT ;  /* 0x0000003c0600720c */ /* 0x000fc40003f86270 */
[----:B------:R-:W-:Y:S02]  /*2f90*/  ISETP.GE.AND P3, PT, R6, R59, PT ;  /* 0x0000003b0600720c */ /* 0x000fe40003f66270 */
[----:B------:R-:W-:Y:S02]  /*2fa0*/  FSEL R6, R21, -INF , !P1 ;  /* 0xff80000015067808 */ /* 0x000fe40004800000 */
[----:B------:R-:W-:Y:S02]  /*2fb0*/  FSEL R45, R23, -INF , !P0 ;  /* 0xff800000172d7808 */ /* 0x000fe40004000000 */
[----:B------:R-:W2:Y:S01]  /*2fc0*/  LDSM.16.M88.4 R20, [R208+0x6800] ;  /* 0x00680000d014783b */ /* 0x000ea20000000200 */
[----:B------:R-:W-:Y:S01]  /*2fd0*/  FSEL R48, R16, -INF , !P5 ;  /* 0xff80000010307808 */ /* 0x000fe20006800000 */
[----:B------:R-:W-:Y:S01]  /*2fe0*/  VIADD R16, R61, 0xffffffc9 ;  /* 0xffffffc93d107836 */ /* 0x000fe20000000000 */
[----:B------:R-:W-:Y:S02]  /*2ff0*/  FSEL R43, R18, -INF , !P2 ;  /* 0xff800000122b7808 */ /* 0x000fe40005000000 */
[----:B------:R-:W-:-:S02]  /*3000*/  ISETP.GE.AND P1, PT, R9, R60, PT ;  /* 0x0000003c0900720c */ /* 0x000fc40003f26270 */
[-C--:B------:R-:W-:Y:S01]  /*3010*/  ISETP.GE.AND P0, PT, R9, R59.reuse, PT ;  /* 0x0000003b0900720c */ /* 0x080fe20003f06270 */
[C---:B------:R-:W-:Y:S01]  /*3020*/  VIADD R9, R61.reuse, 0xffffffb0 ;  /* 0xffffffb03d097836 */ /* 0x040fe20000000000 */
[CC--:B------:R-:W-:Y:S01]  /*3030*/  ISETP.GE.AND P5, PT, R8.reuse, R60.reuse, PT ;  /* 0x0000003c0800720c */ /* 0x0c0fe20003fa6270 */
[C---:B-1----:R-:W-:Y:S01]  /*3040*/  HMMA.16816.F32.BF16 R96, R80.reuse, R28, R96 ;  /* 0x0000001c5060723c */ /* 0x042fe20000041860 */
[----:B------:R-:W-:Y:S01]  /*3050*/  ISETP.GE.AND P2, PT, R8, R59, PT ;  /* 0x0000003b0800720c */ /* 0x000fe20003f46270 */
[----:B------:R-:W-:Y:S01]  /*3060*/  VIADD R8, R61, 0xffffffb1 ;  /* 0xffffffb13d087836 */ /* 0x000fe20000000000 */
[----:B------:R-:W-:Y:S01]  /*3070*/  FSEL R162, R17, -INF , !P4 ;  /* 0xff80000011a27808 */ /* 0x000fe20006000000 */
[----:B------:R-:W-:Y:S01]  /*3080*/  VIADD R17, R61, 0xffffffc8 ;  /* 0xffffffc83d117836 */ /* 0x000fe20000000000 */
[----:B------:R-:W-:Y:S01]  /*3090*/  FSEL R47, R19, -INF , !P3 ;  /* 0xff800000132f7808 */ /* 0x000fe20005800000 */
[----:B------:R-:W-:Y:S01]  /*30a0*/  HMMA.16816.F32.BF16 R92, R80, R30, R92 ;  /* 0x0000001e505c723c */ /* 0x000fe2000004185c */
[----:B------:R-:W-:Y:S01]  /*30b0*/  FSEL R46, R12, -INF , !P1 ;  /* 0xff8000000c2e7808 */ /* 0x000fe20004800000 */
[C---:B------:R-:W-:Y:S01]  /*30c0*/  VIADD R12, R61.reuse, 0xffffffb9 ;  /* 0xffffffb93d0c7836 */ /* 0x040fe20000000000 */
[----:B------:R-:W-:Y:S01]  /*30d0*/  FSEL R41, R14, -INF , !P0 ;  /* 0xff8000000e297808 */ /* 0x000fe20004000000 */
[----:B------:R-:W-:Y:S01]  /*30e0*/  VIADD R14, R61, 0xffffffb8 ;  /* 0xffffffb83d0e7836 */ /* 0x000fe20000000000 */
[----:B------:R-:W-:-:S02]  /*30f0*/  ISETP.GE.AND P4, PT, R9, R60, PT ;  /* 0x0000003c0900720c */ /* 0x000fc40003f86270 */
[-C--:B------:R-:W-:Y:S02]  /*3100*/  ISETP.GE.AND P3, PT, R9, R59.reuse, PT ;  /* 0x0000003b0900720c */ /* 0x080fe40003f66270 */
[C---:B------:R-:W-:Y:S02]  /*3110*/  ISETP.GE.AND P1, PT, R8.reuse, R60, PT ;  /* 0x0000003c0800720c */ /* 0x040fe40003f26270 */
[----:B------:R-:W-:Y:S02]  /*3120*/  ISETP.GE.AND P0, PT, R8, R59, PT ;  /* 0x0000003b0800720c */ /* 0x000fe40003f06270 */
[----:B------:R-:W1:Y:S01]  /*3130*/  LDSM.16.M88.4 R8, [R208+0x7000] ;  /* 0x00700000d008783b */ /* 0x000e620000000200 */
[----:B------:R-:W-:Y:S02]  /*3140*/  FSEL R44, R104, -INF , !P4 ;  /* 0xff800000682c7808 */ /* 0x000fe40006000000 */
[----:B------:R-:W-:Y:S02]  /*3150*/  FSEL R165, R106, -INF , !P3 ;  /* 0xff8000006aa57808 */ /* 0x000fe40005800000 */
[----:B------:R-:W-:Y:S01]  /*3160*/  FSEL R50, R13, -INF , !P5 ;  /* 0xff8000000d327808 */ /* 0x000fe20006800000 */
[----:B------:R-:W-:Y:S01]  /*3170*/  VIADD R13, R61, 0xffffffc0 ;  /* 0xffffffc03d0d7836 */ /* 0x000fe20000000000 */
[----:B------:R-:W-:-:S02]  /*3180*/  FSEL R37, R15, -INF , !P2 ;  /* 0xff8000000f257808 */ /* 0x000fc40005000000 */
[CC--:B------:R-:W-:Y:S02]  /*3190*/  ISETP.GE.AND P4, PT, R12.reuse, R60.reuse, PT ;  /* 0x0000003c0c00720c */ /* 0x0c0fe40003f86270 */
[-C--:B------:R-:W-:Y:S01]  /*31a0*/  ISETP.GE.AND P3, PT, R12, R59.reuse, PT ;  /* 0x0000003b0c00720c */ /* 0x080fe20003f66270 */
[----:B------:R-:W-:Y:S01]  /*31b0*/  VIADD R12, R61, 0xffffffc1 ;  /* 0xffffffc13d0c7836 */ /* 0x000fe20000000000 */
[C---:B------:R-:W-:Y:S01]  /*31c0*/  ISETP.GE.AND P5, PT, R14.reuse, R60, PT ;  /* 0x0000003c0e00720c */ /* 0x040fe20003fa6270 */
[C---:B--2---:R-:W-:Y:S01]  /*31d0*/  HMMA.16816.F32.BF16 R88, R80.reuse, R20, R88 ;  /* 0x000000145058723c */ /* 0x044fe20000041858 */
[----:B------:R-:W-:Y:S02]  /*31e0*/  ISETP.GE.AND P2, PT, R14, R59, PT ;  /* 0x0000003b0e00720c */ /* 0x000fe40003f46270 */
[----:B------:R-:W-:Y:S02]  /*31f0*/  FSEL R42, R105, -INF , !P1 ;  /* 0xff800000692a7808 */ /* 0x000fe40004800000 */
[----:B------:R-:W-:Y:S01]  /*3200*/  FSEL R39, R107, -INF , !P0 ;  /* 0xff8000006b277808 */ /* 0x000fe20004000000 */
[----:B------:R-:W-:Y:S01]  /*3210*/  HMMA.16816.F32.BF16 R116, R80, R22, R116 ;  /* 0x000000165074723c */ /* 0x000fe20000041874 */
[----:B------:R-:W-:-:S02]  /*3220*/  FSEL R40, R100, -INF , !P5 ;  /* 0xff80000064287808 */ /* 0x000fc40006800000 */
[----:B------:R-:W-:Y:S02]  /*3230*/  FSEL R151, R102, -INF , !P2 ;  /* 0xff80000066977808 */ /* 0x000fe40005000000 */
[CC--:B------:R-:W-:Y:S02]  /*3240*/  ISETP.GE.AND P1, PT, R13.reuse, R60.reuse, PT ;  /* 0x0000003c0d00720c */ /* 0x0c0fe40003f26270 */
[-C--:B------:R-:W-:Y:S02]  /*3250*/  ISETP.GE.AND P0, PT, R13, R59.reuse, PT ;  /* 0x0000003b0d00720c */ /* 0x080fe40003f06270 */
[C---:B------:R-:W-:Y:S02]  /*3260*/  ISETP.GE.AND P5, PT, R12.reuse, R60, PT ;  /* 0x0000003c0c00720c */ /* 0x040fe40003fa6270 */
[----:B------:R-:W-:Y:S02]  /*3270*/  ISETP.GE.AND P2, PT, R12, R59, PT ;  /* 0x0000003b0c00720c */ /* 0x000fe40003f46270 */
[----:B------:R-:W2:Y:S01]  /*3280*/  LDSM.16.M88.4 R12, [R208+0x7800] ;  /* 0x00780000d00c783b */ /* 0x000ea20000000200 */
[----:B------:R-:W-:Y:S01]  /*3290*/  FSEL R38, R101, -INF , !P4 ;  /* 0xff80000065267808 */ /* 0x000fe20006000000 */
[----:B------:R-:W-:-:S04]  /*32a0*/  DEPBAR.LE SB0, 0x0 ;  /* 0x000080000000791a */ /* 0x000fc80000000000 */
[----:B------:R-:W-:Y:S01]  /*32b0*/  FSEL R149, R103, -INF , !P3 ;  /* 0xff80000067957808 */ /* 0x000fe20005800000 */
[C---:B-1----:R-:W-:Y:S01]  /*32c0*/  HMMA.16816.F32.BF16 R124, R80.reuse, R8, R124 ;  /* 0x00000008507c723c */ /* 0x042fe2000004187c */
[C---:B------:R-:W-:Y:S02]  /*32d0*/  ISETP.GE.AND P4, PT, R17.reuse, R60, PT ;  /* 0x0000003c1100720c */ /* 0x040fe40003f86270 */
[----:B------:R-:W-:Y:S01]  /*32e0*/  ISETP.GE.AND P3, PT, R17, R59, PT ;  /* 0x0000003b1100720c */ /* 0x000fe20003f66270 */
[----:B------:R-:W-:Y:S01]  /*32f0*/  VIADD R17, R61, 0xffffffd0 ;  /* 0xffffffd03d117836 */ /* 0x000fe20000000000 */
[----:B------:R-:W-:Y:S01]  /*3300*/  FSEL R158, R97, -INF , !P5 ;  /* 0xff800000619e7808 */ /* 0x000fe20006800000 */
[----:B------:R-:W-:Y:S01]  /*3310*/  HMMA.16816.F32.BF16 R76, R80, R10, R76 ;  /* 0x0000000a504c723c */ /* 0x000fe2000004184c */
[----:B------:R-:W-:Y:S01]  /*3320*/  FSEL R155, R99, -INF , !P2 ;  /* 0xff800000639b7808 */ /* 0x000fe20005000000 */
[C---:B------:R-:W-:Y:S01]  /*3330*/  VIADD R8, R61.reuse, 0xffffffd9 ;  /* 0xffffffd93d087836 */ /* 0x040fe20000000000 */
[----:B------:R-:W-:Y:S01]  /*3340*/  FSEL R148, R96, -INF , !P1 ;  /* 0xff80000060947808 */ /* 0x000fe20004800000 */
[----:B------:R-:W-:Y:S01]  /*3350*/  VIADD R9, R61, 0xffffffd8 ;  /* 0xffffffd83d097836 */ /* 0x000fe20000000000 */
[----:B------:R-:W-:-:S02]  /*3360*/  FSEL R153, R98, -INF , !P0 ;  /* 0xff80000062997808 */ /* 0x000fc40004000000 */
[CC--:B------:R-:W-:Y:S02]  /*3370*/  ISETP.GE.AND P5, PT, R17.reuse, R60.reuse, PT ;  /* 0x0000003c1100720c */ /* 0x0c0fe40003fa6270 */
[-C--:B------:R-:W-:Y:S02]  /*3380*/  ISETP.GE.AND P2, PT, R17, R59.reuse, PT ;  /* 0x0000003b1100720c */ /* 0x080fe40003f46270 */
[C---:B------:R-:W-:Y:S02]  /*3390*/  ISETP.GE.AND P1, PT, R16.reuse, R60, PT ;  /* 0x0000003c1000720c */ /* 0x040fe40003f26270 */
[----:B------:R-:W-:Y:S01]  /*33a0*/  ISETP.GE.AND P0, PT, R16, R59, PT ;  /* 0x0000003b1000720c */ /* 0x000fe20003f06270 */
[----:B------:R-:W-:Y:S01]  /*33b0*/  VIADD R16, R61, 0xffffffd1 ;  /* 0xffffffd13d107836 */ /* 0x000fe20000000000 */
[----:B------:R-:W-:Y:S02]  /*33c0*/  FSEL R160, R88, -INF , !P5 ;  /* 0xff80000058a07808 */ /* 0x000fe40006800000 */
[----:B------:R-:W-:-:S02]  /*33d0*/  FSEL R163, R90, -INF , !P2 ;  /* 0xff8000005aa37808 */ /* 0x000fc40005000000 */
[----:B------:R-:W-:Y:S02]  /*33e0*/  FSEL R154, R93, -INF , !P1 ;  /* 0xff8000005d9a7808 */ /* 0x000fe40004800000 */
[----:B------:R-:W-:Y:S02]  /*33f0*/  FSEL R33, R95, -INF , !P0 ;  /* 0xff8000005f217808 */ /* 0x000fe40004000000 */
[CC--:B------:R-:W-:Y:S02]  /*3400*/  ISETP.GE.AND P5, PT, R8.reuse, R60.reuse, PT ;  /* 0x0000003c0800720c */ /* 0x0c0fe40003fa6270 */
[-C--:B------:R-:W-:Y:S01]  /*3410*/  ISETP.GE.AND P2, PT, R8, R59.reuse, PT ;  /* 0x0000003b0800720c */ /* 0x080fe20003f46270 */
[----:B------:R-:W-:Y:S01]  /*3420*/  VIADD R8, R61, 0xffffffe1 ;  /* 0xffffffe13d087836 */ /* 0x000fe20000000000 */
[C---:B--2---:R-:W-:Y:S01]  /*3430*/  HMMA.16816.F32.BF16 R72, R80.reuse, R12, R72 ;  /* 0x0000000c5048723c */ /* 0x044fe20000041848 */
[----:B------:R-:W-:Y:S02]  /*3440*/  FSEL R156, R92, -INF , !P4 ;  /* 0xff8000005c9c7808 */ /* 0x000fe40006000000 */
[----:B------:R-:W-:Y:S01]  /*3450*/  FSEL R35, R94, -INF , !P3 ;  /* 0xff8000005e237808 */ /* 0x000fe20005800000 */
[----:B------:R-:W-:Y:S01]  /*3460*/  BAR.SYNC.DEFER_BLOCKING 0x0 ;  /* 0x0000000000007b1d */ /* 0x000fe20000010000 */
[CC--:B------:R-:W-:Y:S01]  /*3470*/  ISETP.GE.AND P1, PT, R9.reuse, R60.reuse, PT ;  /* 0x0000003c0900720c */ /* 0x0c0fe20003f26270 */
[----:B------:R-:W-:Y:S01]  /*3480*/  HMMA.16816.F32.BF16 R68, R80, R14, R68 ;  /* 0x0000000e5044723c */ /* 0x000fe20000041844 */
[----:B------:R-:W-:Y:S01]  /*3490*/  ISETP.GE.AND P0, PT, R9, R59, PT ;  /* 0x0000003b0900720c */ /* 0x000fe20003f06270 */
[----:B------:R-:W-:Y:S01]  /*34a0*/  VIADD R9, R61, 0xffffffe0 ;  /* 0xffffffe03d097836 */ /* 0x000fe20000000000 */
[----:B------:R-:W-:-:S02]  /*34b0*/  ISETP.GE.AND P4, PT, R16, R60, PT ;  /* 0x0000003c1000720c */ /* 0x000fc40003f86270 */
[----:B------:R-:W-:Y:S02]  /*34c0*/  ISETP.GE.AND P3, PT, R16, R59, PT ;  /* 0x0000003b1000720c */ /* 0x000fe40003f66270 */
[----:B------:R-:W-:Y:S02]  /*34d0*/  FSEL R32, R116, -INF , !P1 ;  /* 0xff80000074207808 */ /* 0x000fe40004800000 */
[----:B------:R-:W-:Y:S02]  /*34e0*/  FSEL R159, R118, -INF , !P0 ;  /* 0xff800000769f7808 */ /* 0x000fe40004000000 */
[----:B------:R-:W-:Y:S02]  /*34f0*/  FSEL R34, R89, -INF , !P4 ;  /* 0xff80000059227808 */ /* 0x000fe40006000000 */
[----:B------:R-:W-:Y:S02]  /*3500*/  FSEL R161, R91, -INF , !P3 ;  /* 0xff8000005ba17808 */ /* 0x000fe40005800000 */
[----:B------:R-:W-:-:S02]  /*3510*/  ISETP.GE.AND P1, PT, R8, R60, PT ;  /* 0x0000003c0800720c */ /* 0x000fc40003f26270 */
[-C--:B------:R-:W-:Y:S01]  /*3520*/  ISETP.GE.AND P0, PT, R8, R59.reuse, PT ;  /* 0x0000003b0800720c */ /* 0x080fe20003f06270 */
[----:B------:R-:W-:Y:S01]  /*3530*/  VIADD R8, R61, 0xffffffe9 ;  /* 0xffffffe93d087836 */ /* 0x000fe20000000000 */
[C---:B------:R-:W-:Y:S02]  /*3540*/  ISETP.GE.AND P4, PT, R9.reuse, R60, PT ;  /* 0x0000003c0900720c */ /* 0x040fe40003f86270 */
[----:B------:R-:W-:Y:S01]  /*3550*/  ISETP.GE.AND P3, PT, R9, R59, PT ;  /* 0x0000003b0900720c */ /* 0x000fe20003f66270 */
[----:B------:R-:W-:Y:S01]  /*3560*/  VIADD R9, R61, 0xffffffe8 ;  /* 0xffffffe83d097836 */ /* 0x000fe20000000000 */
[----:B------:R-:W-:Y:S02]  /*3570*/  FSEL R152, R124, -INF , !P4 ;  /* 0xff8000007c987808 */ /* 0x000fe40006000000 */
[----:B------:R-:W-:Y:S02]  /*3580*/  FSEL R147, R126, -INF , !P3 ;  /* 0xff8000007e937808 */ /* 0x000fe40005800000 */
[----:B------:R-:W-:-:S02]  /*3590*/  FSEL R164, R117, -INF , !P5 ;  /* 0xff80000075a47808 */ /* 0x000fc40006800000 */
[----:B------:R-:W-:Y:S02]  /*35a0*/  FSEL R157, R119, -INF , !P2 ;  /* 0xff800000779d7808 */ /* 0x000fe40005000000 */
[CC--:B------:R-:W-:Y:S02]  /*35b0*/  ISETP.GE.AND P4, PT, R8.reuse, R60.reuse, PT ;  /* 0x0000003c0800720c */ /* 0x0c0fe40003f86270 */
[-C--:B------:R-:W-:Y:S01]  /*35c0*/  ISETP.GE.AND P3, PT, R8, R59.reuse, PT ;  /* 0x0000003b0800720c */ /* 0x080fe20003f66270 */
[----:B------:R-:W-:Y:S01]  /*35d0*/  VIADD R8, R61, 0xfffffff1 ;  /* 0xfffffff13d087836 */ /* 0x000fe20000000000 */
[C---:B------:R-:W-:Y:S02]  /*35e0*/  ISETP.GE.AND P5, PT, R9.reuse, R60, PT ;  /* 0x0000003c0900720c */ /* 0x040fe40003fa6270 */
[----:B------:R-:W-:Y:S01]  /*35f0*/  ISETP.GE.AND P2, PT, R9, R59, PT ;  /* 0x0000003b0900720c */ /* 0x000fe20003f46270 */
[----:B------:R-:W-:Y:S01]  /*3600*/  VIADD R9, R61, 0xfffffff0 ;  /* 0xfffffff03d097836 */ /* 0x000fe20000000000 */
[----:B------:R-:W-:-:S02]  /*3610*/  FSEL R146, R76, -INF , !P5 ;  /* 0xff8000004c927808 */ /* 0x000fc40006800000 */
[----:B------:R-:W-:Y:S02]  /*3620*/  FSEL R143, R78, -INF , !P2 ;  /* 0xff8000004e8f7808 */ /* 0x000fe40005000000 */
[C---:B------:R-:W-:Y:S02]  /*3630*/  ISETP.GE.AND P5, PT, R8.reuse, R60, PT ;  /* 0x0000003c0800720c */ /* 0x040fe40003fa6270 */
[-C--:B------:R-:W-:Y:S01]  /*3640*/  ISETP.GE.AND P2, PT, R8, R59.reuse, PT ;  /* 0x0000003b0800720c */ /* 0x080fe20003f46270 */
[----:B------:R-:W-:Y:S01]  /*3650*/  VIADD R8, R61, 0xfffffff8 ;  /* 0xfffffff83d087836 */ /* 0x000fe20000000000 */
[----:B------:R-:W-:Y:S01]  /*3660*/  FSEL R145, R127, -INF , !P0 ;  /* 0xff8000007f917808 */ /* 0x000fe20004000000 */
[----:B------:R-:W-:Y:S01]  /*3670*/  VIADD R61, R61, 0xfffffff9 ;  /* 0xfffffff93d3d7836 */ /* 0x000fe20000000000 */
[----:B------:R-:W-:Y:S02]  /*3680*/  ISETP.GE.AND P0, PT, R9, R59, PT ;  /* 0x0000003b0900720c */ /* 0x000fe40003f06270 */
[----:B------:R-:W-:-:S02]  /*3690*/  FSEL R150, R125, -INF , !P1 ;  /* 0xff8000007d967808 */ /* 0x000fc40004800000 */
[----:B------:R-:W-:Y:S02]  /*36a0*/  FSEL R137, R74, -INF , !P0 ;  /* 0xff8000004a897808 */ /* 0x000fe40004000000 */
[----:B------:R-:W-:Y:S02]  /*36b0*/  ISETP.GE.AND P0, PT, R61, R59, PT ;  /* 0x0000003b3d00720c */ /* 0x000fe40003f06270 */
[----:B------:R-:W-:Y:S02]  /*36c0*/  ISETP.GE.AND P1, PT, R9, R60, PT ;  /* 0x0000003c0900720c */ /* 0x000fe40003f26270 */
[----:B------:R-:W-:Y:S02]  /*36d0*/  FSEL R67, R71, -INF , !P0 ;  /* 0xff80000047437808 */ /* 0x000fe40004000000 */
[----:B------:R-:W-:Y:S02]  /*36e0*/  ISETP.GE.AND P0, PT, R36, 0x2, PT ;  /* 0x000000022400780c */ /* 0x000fe40003f06270 */
[----:B------:R-:W-:-:S02]  /*36f0*/  FSEL R144, R77, -INF , !P4 ;  /* 0xff8000004d907808 */ /* 0x000fc40006000000 */
[----:B------:R-:W-:Y:S02]  /*3700*/  FSEL R141, R79, -INF , !P3 ;  /* 0xff8000004f8d7808 */ /* 0x000fe40005800000 */
[----:B------:R-:W-:Y:S02]  /*3710*/  FSEL R142, R72, -INF , !P1 ;  /* 0xff800000488e7808 */ /* 0x000fe40004800000 */
[CC--:B------:R-:W-:Y:S02]  /*3720*/  ISETP.GE.AND P4, PT, R8.reuse, R60.reuse, PT ;  /* 0x0000003c0800720c */ /* 0x0c0fe40003f86270 */
[----:B------:R-:W-:Y:S02]  /*3730*/  ISETP.GE.AND P3, PT, R61, R60, PT ;  /* 0x0000003c3d00720c */ /* 0x000fe40003f66270 */
[----:B------:R-:W-:Y:S02]  /*3740*/  ISETP.GE.AND P1, PT, R8, R59, PT ;  /* 0x0000003b0800720c */ /* 0x000fe40003f26270 */
[----:B------:R-:W-:-:S02]  /*3750*/  FSEL R140, R73, -INF , !P5 ;  /* 0xff800000498c7808 */ /* 0x000fc40006800000 */
[----:B------:R-:W-:Y:S02]  /*3760*/  FSEL R135, R75, -INF , !P2 ;  /* 0xff8000004b877808 */ /* 0x000fe40005000000 */
[----:B------:R-:W-:Y:S02]  /*3770*/  FSEL R138, R68, -INF , !P4 ;  /* 0xff800000448a7808 */ /* 0x000fe40006000000 */
[----:B------:R-:W-:Y:S02]  /*3780*/  FSEL R136, R69, -INF , !P3 ;  /* 0xff80000045887808 */ /* 0x000fe40005800000 */
[----:B------:R-:W-:Y:S01]  /*3790*/  FSEL R133, R70, -INF , !P1 ;  /* 0xff80000046857808 */ /* 0x000fe20004800000 */
[----:B------:R-:W-:Y:S06]  /*37a0*/  @!P0 BRA `(.L_x_2314) ;  /* 0x0000000400908947 */ /* 0x000fec0003800000 */
[----:B------:R-:W-:Y:S05]  /*37b0*/  @P6 BRA `(.L_x_2315) ;  /* 0x0000000000ec6947 */ /* 0x000fea0003800000 */
[----:B------:R-:W1:Y:S01]  /*37c0*/  LDC R8, c[0x0][0x380] ;  /* 0x0000e000ff087b82 */ /* 0x000e620000000800 */
[C---:B------:R-:W-:Y:S01]  /*37d0*/  IADD3 R9, R0.reuse, -0x80, RZ ;  /* 0xffffff8000097810 */ /* 0x040fe20007ffe0ff */
[----:B------:R-:W-:-:S03]  /*37e0*/  VIADD R15, R0, 0xffffff00 ;  /* 0xffffff00000f7836 */ /* 0x000fc60000000000 */
[----:B------:R-:W-:Y:S02]  /*37f0*/  IABS R10, R9 ;  /* 0x00000009000a7213 */ /* 0x000fe40000000000 */
        /* <DEDUP_REMOVED lines=43> */
[----:B------:R-:W-:-:S04]  /*3ab0*/  IMAD R0, R0, UR6, RZ ;  /* 0x0000000600007c24 */ /* 0x000fc8000f8e02ff */
[----:B------:R-:W-:Y:S01]  /*3ac0*/  IMAD R0, R9, UR7, R0 ;  /* 0x0000000709007c24 */ /* 0x000fe2000f8e0200 */
[----:B--2---:R-:W-:Y:S01]  /*3ad0*/  IADD3 R8, -R11, R2, RZ ;  /* 0x000000020b087210 */ /* 0x004fe20007ffe1ff */
[----:B------:R-:W-:-:S03]  /*3ae0*/  IMAD.WIDE.U32 R10, R9, UR6, RZ ;  /* 0x00000006090a7c25 */ /* 0x000fc6000f8e00ff */
        /* <DEDUP_REMOVED lines=8> */
.L_x_2315:
[----:B------:R-:W-:-:S04]  /*3b70*/  ULEA UR6, -UR6, URZ, 0x7 ;  /* 0x0000003f06067291 */ /* 0x000fc8000f8e393f */
[----:B------:R-:W-:Y:S02]  /*3b80*/  USHF.R.S32.HI UR4, URZ, 0x1f, UR6 ;  /* 0x0000001f3f047899 */ /* 0x000fe40008011406 */
[----:B------:R-:W-:-:S04]  /*3b90*/  MOV R2, UR6 ;  /* 0x0000000600027c02 */ /* 0x000fc80008000f00 */
[----:B------:R-:W-:-:S07]  /*3ba0*/  MOV R0, UR4 ;  /* 0x0000000400007c02 */ /* 0x000fce0008000f00 */
.L_x_2316:
[----:B------:R-:W-:-:S04]  /*3bb0*/  LEA R230, P1, R2, R230, 0x1 ;  /* 0x000000e602e67211 */ /* 0x000fc800078208ff */
[----:B------:R-:W-:Y:S02]  /*3bc0*/  LEA.HI.X R231, R2, R231, R0, 0x1, P1 ;  /* 0x000000e702e77211 */ /* 0x000fe400008f0c00 */
[----:B------:R-:W-:-:S03]  /*3bd0*/  IADD3 R18, P1, R230, UR15, RZ ;  /* 0x0000000fe6127c10 */ /* 0x000fc6000ff3e0ff */
[----:B------:R-:W-:Y:S01]  /*3be0*/  @!PT LDS RZ, [RZ] ;  /* 0x00000000fffff984 */ /* 0x000fe20000000800 */
[----:B------:R-:W-:Y:S01]  /*3bf0*/  @!PT LDS RZ, [RZ] ;  /* 0x00000000fffff984 */ /* 0x000fe20000000800 */
[----:B------:R-:W-:Y:S01]  /*3c00*/  @!PT LDS RZ, [RZ] ;  /* 0x00000000fffff984 */ /* 0x000fe20000000800 */
[----:B------:R1:W-:Y:S01]  /*3c10*/  LDGSTS.E.BYPASS.LTC128B.128 [R233+0x4000], desc[UR18][R230.64] ;  /* 0x04000000e6e97fae */ /* 0x0003e2000b901d52 */
[----:B------:R-:W-:Y:S02]  /*3c20*/  IADD3.X R19, R231, UR14, RZ, P1, !PT ;  /* 0x0000000ee7137c10 */ /* 0x000fe40008ffe4ff */
[----:B------:R-:W-:Y:S01]  /*3c30*/  IADD3 R16, P1, R18, UR15, RZ ;  /* 0x0000000f12107c10 */ /* 0x000fe2000ff3e0ff */
[----:B------:R1:W-:Y:S03]  /*3c40*/  LDGSTS.E.BYPASS.LTC128B.128 [R233+0x8000], desc[UR18][R230.64+0x80] ;  /* 0x08000080e6e97fae */ /* 0x0003e6000b901d52 */
[----:B------:R-:W-:Y:S01]  /*3c50*/  IADD3.X R17, R19, UR14, RZ, P1, !PT ;  /* 0x0000000e13117c10 */ /* 0x000fe20008ffe4ff */
[----:B------:R1:W-:Y:S01]  /*3c60*/  LDGSTS.E.BYPASS.LTC128B.128 [R233+0x4800], desc[UR18][R18.64] ;  /* 0x0480000012e97fae */ /* 0x0003e2000b901d52 */
[----:B------:R-:W-:-:S03]  /*3c70*/  IADD3 R14, P1, R16, UR15, RZ ;  /* 0x0000000f100e7c10 */ /* 0x000fc6000ff3e0ff */
        /* <DEDUP_REMOVED lines=15> */
[----:B------:R-:W-:-:S03]  /*3d70*/  IADD3.X R21, R9, UR14, RZ, P1, !PT ;  /* 0x0000000e09157c10 */ /* 0x000fc60008ffe4ff */
[----:B------:R1:W-:Y:S04]  /*3d80*/  LDGSTS.E.BYPASS.LTC128B.128 [R233+0x6800], desc[UR18][R10.64] ;  /* 0x068000000ae97fae */ /* 0x0003e8000b901d52 */
[----:B------:R1:W-:Y:S04]  /*3d90*/  LDGSTS.E.BYPASS.LTC128B.128 [R233+0xa800], desc[UR18][R10.64+0x80] ;  /* 0x0a8000800ae97fae */ /* 0x0003e8000b901d52 */
[----:B------:R1:W-:Y:S04]  /*3da0*/  LDGSTS.E.BYPASS.LTC128B.128 [R233+0x7000], desc[UR18][R8.64] ;  /* 0x0700000008e97fae */ /* 0x0003e8000b901d52 */
[----:B------:R1:W-:Y:S04]  /*3db0*/  LDGSTS.E.BYPASS.LTC128B.128 [R233+0xb000], desc[UR18][R8.64+0x80] ;  /* 0x0b00008008e97fae */ /* 0x0003e8000b901d52 */
[----:B------:R1:W-:Y:S04]  /*3dc0*/  LDGSTS.E.BYPASS.LTC128B.128 [R233+0x7800], desc[UR18][R20.64] ;  /* 0x0780000014e97fae */ /* 0x0003e8000b901d52 */
[----:B------:R1:W-:Y:S04]  /*3dd0*/  LDGSTS.E.BYPASS.LTC128B.128 [R233+0xb800], desc[UR18][R20.64+0x80] ;  /* 0x0b80008014e97fae */ /* 0x0003e8000b901d52 */
[----:B------:R-:W0:Y:S02]  /*3de0*/  LDGDEPBAR ;  /* 0x00000000000079af */ /* 0x000e240000000000 */
.L_x_2314:
[----:B-1----:R-:W-:Y:S01]  /*3df0*/  FMNMX.FTZ R9, R54, R56, !PT ;  /* 0x0000003836097209 */ /* 0x002fe20007810000 */
[----:B------:R-:W-:Y:S01]  /*3e00*/  ULDC UR4, c[0x0][0x2ec] ;  /* 0x0000bb0000047ab9 */ /* 0x000fe20000000800 */
        /* <DEDUP_REMOVED lines=63> */
[-C--:B------:R-:W-:Y:S01]  /*4200*/  IADD3 R218, R4, R219.reuse, RZ ;  /* 0x000000db04da7210 */ /* 0x080fe20007ffe0ff */
[----:B------:R-:W2:Y:S01]  /*4210*/  SHFL.BFLY PT, R9, R8, 0x2, 0x1f ;  /* 0x0c401f0008097f89 */ /* 0x000ea200000e0000 */
[----:B------:R-:W-:-:S02]  /*4220*/  IADD3 R217, R3, R219, RZ ;  /* 0x000000db03d97210 */ /* 0x000fc40007ffe0ff */
[----:B------:R-:W-:Y:S01]  /*4230*/  IADD3 R216, R3, R218, RZ ;  /* 0x000000da03d87210 */ /* 0x000fe20007ffe0ff */
        /* <DEDUP_REMOVED lines=11> */
[----:B------:R-:W-:Y:S04]  /*42f0*/  LDSM.16.MT88.4 R120, [R217+0x10000] ;  /* 0x01000000d978783b */ /* 0x000fe80000004200 */
[----:B------:R-:W-:Y:S01]  /*4300*/  LDSM.16.MT88.4 R28, [R216+0x10000] ;  /* 0x01000000d81c783b */ /* 0x000fe20000004200 */
[----:B-1----:R-:W-:-:S03]  /*4310*/  FMNMX.FTZ R2, R11, R2, !PT ;  /* 0x000000020b027209 */ /* 0x002fc60007810000 */
[----:B------:R-:W-:Y:S01]  /*4320*/  LDSM.16.MT88.4 R20, [R216+0xc800] ;  /* 0x00c80000d814783b */ /* 0x000fe20000004200 */
[----:B--2---:R-:W-:Y:S01]  /*4330*/  FMNMX.FTZ R0, R9, R0, !PT ;  /* 0x0000000009007209 */ /* 0x004fe20007810000 */
[C---:B------:R-:W-:Y:S01]  /*4340*/  FMUL.FTZ R139, R2.reuse, UR4 ;  /* 0x00000004028b7c20 */ /* 0x040fe20008410000 */
[----:B------:R-:W-:Y:S01]  /*4350*/  FSETP.NEU.FTZ.AND P1, PT, R2, -INF , PT ;  /* 0xff8000000200780b */ /* 0x000fe20003f3d000 */
[----:B------:R-:W1:Y:S02]  /*4360*/  LDSM.16.MT88.4 R8, [R218+0xc800] ;  /* 0x00c80000da08783b */ /* 0x000e640000004200 */
[C---:B------:R-:W-:Y:S01]  /*4370*/  FMUL.FTZ R134, R0.reuse, UR4 ;  /* 0x0000000400867c20 */ /* 0x040fe20008410000 */
[----:B------:R-:W-:Y:S02]  /*4380*/  FSEL R139, R139, RZ, P1 ;  /* 0x000000ff8b8b7208 */ /* 0x000fe40000800000 */
[----:B------:R-:W-:-:S03]  /*4390*/  FSETP.NEU.FTZ.AND P1, PT, R0, -INF , PT ;  /* 0xff8000000000780b */ /* 0x000fc60003f3d000 */
        /* <DEDUP_REMOVED lines=14> */
[----:B------:R-:W2:Y:S01]  /*4480*/  LDSM.16.MT88.4 R24, [R219+0xc800] ;  /* 0x00c80000db18783b */ /* 0x000ea20000004200 */
[--C-:B------:R-:W-:Y:S01]  /*4490*/  FFMA.FTZ R53, R6, UR4, -R139.reuse ;  /* 0x0000000406357c23 */ /* 0x100fe2000801088b */
[--C-:B------:R-:W-:Y:S01]  /*44a0*/  FFMA.FTZ R58, R49, UR4, -R134.reuse ;  /* 0x00000004313a7c23 */ /* 0x100fe20008010886 */
[--C-:B------:R-:W-:Y:S01]  /*44b0*/  FFMA.FTZ R54, R7, UR4, -R134.reuse ;  /* 0x0000000407367c23 */ /* 0x100fe20008010886 */
[----:B------:R-:W5:Y:S01]  /*44c0*/  MUFU.EX2 R65, R65 ;  /* 0x0000004100417308 */ /* 0x000f620000000800 */
[--C-:B------:R-:W-:Y:S01]  /*44d0*/  FFMA.FTZ R51, R45, UR4, -R134.reuse ;  /* 0x000000042d337c23 */ /* 0x100fe20008010886 */
        /* <DEDUP_REMOVED lines=34> */
[----:B------:R-:W-:Y:S01]  /*4700*/  LDSM.16.MT88.4 R32, [R219+0x12000] ;  /* 0x01200000db20783b */ /* 0x000fe20000004200 */
        /* <DEDUP_REMOVED lines=16> */
[----:B------:R-:W-:Y:S01]  /*4810*/  FFMA.FTZ R243, R136, UR4, -R139 ;  /* 0x0000000488f37c23 */ /* 0x000fe2000801088b */
[--C-:B------:R-:W-:Y:S01]  /*4820*/  FFMA.FTZ R136, R135, UR4, -R134.reuse ;  /* 0x0000000487887c23 */ /* 0x100fe20008010886 */
[--C-:B------:R-:W-:Y:S01]  /*4830*/  FFMA.FTZ R133, R133, UR4, -R134.reuse ;  /* 0x0000000485857c23 */ /* 0x100fe20008010886 */
[----:B------:R-:W-:Y:S01]  /*4840*/  MUFU.EX2 R57, R57 ;  /* 0x0000003900397308 */ /* 0x000fe20000000800 */
[----:B------:R-:W-:Y:S01]  /*4850*/  FFMA.FTZ R242, R67, UR4, -R134 ;  /* 0x0000000443f27c23 */ /* 0x000fe20008010886 */
[----:B------:R-:W-:Y:S01]  /*4860*/  FADD.FTZ R65, R132, R65 ;  /* 0x0000004184417221 */ /* 0x000fe20000010000 */
[----:B------:R-:W-:-:S03]  /*4870*/  FADD.FTZ R63, R63, R66 ;  /* 0x000000423f3f7221 */ /* 0x000fc60000010000 */
[----:B------:R-:W-:Y:S02]  /*4880*/  FADD.FTZ R64, R64, R65 ;  /* 0x0000004140407221 */ /* 0x000fe40000010000 */
[----:B------:R-:W5:Y:S01]  /*4890*/  MUFU.EX2 R60, R60 ;  /* 0x0000003c003c7308 */ /* 0x000f620000000800 */
[----:B---3--:R-:W-:Y:S01]  /*48a0*/  F2FP.BF16.F32.PACK_AB R119, R59, R62 ;  /* 0x0000003e3b77723e */ /* 0x008fe200000010ff */
[----:B------:R-:W-:Y:S01]  /*48b0*/  FADD.FTZ R62, R62, R63 ;  /* 0x0000003f3e3e7221 */ /* 0x000fe20000010000 */
[----:B------:R-:W-:-:S03]  /*48c0*/  FADD.FTZ R64, R61, R64 ;  /* 0x000000403d407221 */ /* 0x000fc60000010000 */
[----:B------:R-:W-:Y:S02]  /*48d0*/  FADD.FTZ R59, R59, R62 ;  /* 0x0000003e3b3b7221 */ /* 0x000fe40000010000 */
[C---:B------:R-:W-:Y:S01]  /*48e0*/  HMMA.16816.F32.BF16 R72, R116.reuse, R76, RZ ;  /* 0x0000004c7448723c */ /* 0x040fe200000418ff */
[----:B------:R-:W-:Y:S05]  /*48f0*/  MUFU.EX2 R56, R56 ;  /* 0x0000003800387308 */ /* 0x000fea0000000800 */
[----:B------:R-:W-:Y:S03]  /*4900*/  HMMA.16816.F32.BF16 R76, R116, R78, RZ ;  /* 0x0000004e744c723c */ /* 0x000fe600000418ff */
[----:B------:R-:W3:Y:S01]  /*4910*/  MUFU.EX2 R53, R53 ;  /* 0x0000003500357308 */ /* 0x000ee20000000800 */
[----:B-----5:R-:W-:-:S02]  /*4920*/  F2FP.BF16.F32.PACK_AB R12, R60, R57 ;  /* 0x000000393c0c723e */ /* 0x020fc400000010ff */
[C---:B------:R-:W-:Y:S05]  /*4930*/  HMMA.16816.F32.BF16 R128, R116.reuse, R68, RZ ;  /* 0x000000447480723c */ /* 0x040fea00000418ff */
[----:B------:R-:W-:Y:S01]  /*4940*/  MUFU.EX2 R58, R58 ;  /* 0x0000003a003a7308 */ /* 0x000fe20000000800 */
[C---:B------:R-:W-:Y:S06]  /*4950*/  HMMA.16816.F32.BF16 R80, R116.reuse, R84, RZ ;  /* 0x000000547450723c */ /* 0x040fec00000418ff */
[----:B------:R-:W-:Y:S01]  /*4960*/  HMMA.16816.F32.BF16 R68, R116, R70, RZ ;  /* 0x000000467444723c */ /* 0x000fe200000418ff */
[----:B------:R-:W5:Y:S01]  /*4970*/  MUFU.EX2 R55, R55 ;  /* 0x0000003700377308 */ /* 0x000f620000000800 */
[----:B---3--:R-:W-:-:S04]  /*4980*/  F2FP.BF16.F32.PACK_AB R14, R53, R56 ;  /* 0x00000038350e723e */ /* 0x008fc800000010ff */
[C---:B------:R-:W-:Y:S03]  /*4990*/  HMMA.16816.F32.BF16 R84, R116.reuse, R86, RZ ;  /* 0x000000567454723c */ /* 0x040fe600000418ff */
[----:B------:R-:W-:Y:S03]  /*49a0*/  MUFU.EX2 R54, R54 ;  /* 0x0000003600367308 */ /* 0x000fe60000000800 */
[C---:B------:R-:W-:Y:S05]  /*49b0*/  HMMA.16816.F32.BF16 R96, R116.reuse, R100, RZ ;  /* 0x000000647460723c */ /* 0x040fea00000418ff */
[----:B------:R-:W3:Y:S01]  /*49c0*/  MUFU.EX2 R51, R51 ;  /* 0x0000003300337308 */ /* 0x000ee20000000800 */
[----:B-----5:R-:W-:Y:S01]  /*49d0*/  F2FP.BF16.F32.PACK_AB R13, R55, R58 ;  /* 0x0000003a370d723e */ /* 0x020fe200000010ff */
[----:B------:R-:W-:Y:S01]  /*49e0*/  HMMA.16816.F32.BF16 R104, R116, R124, RZ ;  /* 0x0000007c7468723c */ /* 0x000fe200000418ff */
[----:B------:R-:W-:-:S04]  /*49f0*/  FADD.FTZ R58, R58, R59 ;  /* 0x0000003b3a3a7221 */ /* 0x000fc80000010000 */
[----:B------:R-:W-:Y:S01]  /*4a00*/  FADD.FTZ R55, R55, R58 ;  /* 0x0000003a37377221 */ /* 0x000fe20000010000 */
[C---:B------:R-:W-:Y:S01]  /*4a10*/  HMMA.16816.F32.BF16 R100, R116.reuse, R102, RZ ;  /* 0x000000667464723c */ /* 0x040fe200000418ff */
[----:B------:R-:W-:Y:S05]  /*4a20*/  MUFU.EX2 R52, R52 ;  /* 0x0000003400347308 */ /* 0x000fea0000000800 */
[----:B------:R-:W-:Y:S01]  /*4a30*/  HMMA.16816.F32.BF16 R124, R116, R126, RZ ;  /* 0x0000007e747c723c */ /* 0x000fe200000418ff */
[----:B---3--:R-:W-:Y:S02]  /*4a40*/  F2FP.BF16.F32.PACK_AB R15, R51, R54 ;  /* 0x00000036330f723e */ /* 0x008fe400000010ff */
[----:B------:R-:W3:Y:S01]  /*4a50*/  MUFU.EX2 R49, R49 ;  /* 0x0000003100317308 */ /* 0x000ee20000000800 */
[----:B------:R-:W-:-:S02]  /*4a60*/  FADD.FTZ R54, R54, R55 ;  /* 0x0000003736367221 */ /* 0x000fc40000010000 */
[----:B----4-:R-:W-:Y:S02]  /*4a70*/  HMMA.16816.F32.BF16 R88, R116, R92, RZ ;  /* 0x0000005c7458723c */ /* 0x010fe400000418ff */
[----:B------:R-:W-:-:S04]  /*4a80*/  FADD.FTZ R51, R51, R54 ;  /* 0x0000003633337221 */ /* 0x000fc80000010000 */
[C---:B-1----:R-:W-:Y:S01]  /*4a90*/  HMMA.16816.F32.BF16 R72, R12.reuse, R8, R72 ;  /* 0x000000080c48723c */ /* 0x042fe20000041848 */
[----:B------:R-:W-:Y:S05]  /*4aa0*/  MUFU.EX2 R48, R48 ;  /* 0x0000003000307308 */ /* 0x000fea0000000800 */
[C---:B------:R-:W-:Y:S01]  /*4ab0*/  HMMA.16816.F32.BF16 R76, R12.reuse, R10, R76 ;  /* 0x0000000a0c4c723c */ /* 0x040fe2000004184c */
[----:B------:R-:W1:Y:S02]  /*4ac0*/  LDSM.16.MT88.4 R8, [R218+0x10800] ;  /* 0x01080000da08783b */ /* 0x000e640000004200 */
[----:B------:R-:W-:Y:S03]  /*4ad0*/  MUFU.EX2 R45, R45 ;  /* 0x0000002d002d7308 */ /* 0x000fe60000000800 */
[C---:B--2---:R-:W-:Y:S05]  /*4ae0*/  HMMA.16816.F32.BF16 R128, R12.reuse, R24, R128 ;  /* 0x000000180c80723c */ /* 0x044fea0000041880 */
[----:B------:R-:W-:Y:S01]  /*4af0*/  MUFU.EX2 R50, R50 ;  /* 0x0000003200327308 */ /* 0x000fe20000000800 */
[C---:B------:R-:W-:Y:S01]  /*4b00*/  HMMA.16816.F32.BF16 R68, R12.reuse, R26, R68 ;  /* 0x0000001a0c44723c */ /* 0x040fe20000041844 */
[----:B------:R-:W-:Y:S05]  /*4b10*/  LDSM.16.MT88.4 R24, [R216+0x10800] ;  /* 0x01080000d818783b */ /* 0x000fea0000004200 */
[C---:B------:R-:W-:Y:S01]  /*4b20*/  HMMA.16816.F32.BF16 R80, R12.reuse, R16, R80 ;  /* 0x000000100c50723c */ /* 0x040fe20000041850 */
[----:B------:R-:W2:Y:S05]  /*4b30*/  MUFU.EX2 R47, R47 ;  /* 0x0000002f002f7308 */ /* 0x000eaa0000000800 */
[----:B------:R-:W-:Y:S01]  /*4b40*/  HMMA.16816.F32.BF16 R84, R12, R18, R84 ;  /* 0x000000120c54723c */ /* 0x000fe20000041854 */
[----:B------:R-:W4:Y:S02]  /*4b50*/  LDSM.16.MT88.4 R16, [R217+0x10800] ;  /* 0x01080000d910783b */ /* 0x000f240000004200 */
[----:B------:R-:W-:Y:S03]  /*4b60*/  MUFU.EX2 R46, R46 ;  /* 0x0000002e002e7308 */ /* 0x000fe60000000800 */
[C---:B------:R-:W-:Y:S05]  /*4b70*/  HMMA.16816.F32.BF16 R108, R116.reuse, R120, RZ ;  /* 0x00000078746c723c */ /* 0x040fea00000418ff */
[----:B------:R-:W5:Y:S01]  /*4b80*/  MUFU.EX2 R43, R43 ;  /* 0x0000002b002b7308 */ /* 0x000f620000000800 */
[C---:B------:R-:W-:Y:S06]  /*4b90*/  HMMA.16816.F32.BF16 R92, R116.reuse, R94, RZ ;  /* 0x0000005e745c723c */ /* 0x040fec00000418ff */
[C---:B------:R-:W-:Y:S01]  /*4ba0*/  HMMA.16816.F32.BF16 R120, R116.reuse, R122, RZ ;  /* 0x0000007a7478723c */ /* 0x040fe200000418ff */
[----:B------:R-:W-:Y:S05]  /*4bb0*/  MUFU.EX2 R44, R44 ;  /* 0x0000002c002c7308 */ /* 0x000fea0000000800 */
[C---:B------:R-:W-:Y:S03]  /*4bc0*/  HMMA.16816.F32.BF16 R112, R116.reuse, R28, RZ ;  /* 0x0000001c7470723c */ /* 0x040fe600000418ff */
[----:B------:R-:W5:Y:S03]  /*4bd0*/  MUFU.EX2 R41, R41 ;  /* 0x0000002900297308 */ /* 0x000f660000000800 */
        /* <DEDUP_REMOVED lines=8> */
[----:B------:R-:W-:Y:S02]  /*4c60*/  MUFU.EX2 R42, R42 ;  /* 0x0000002a002a7308 */ /* 0x000fe40000000800 */
        /* <DEDUP_REMOVED lines=10> */
[----:B------:R-:W-:Y:S05]  /*4d10*/  LDSM.16.MT88.4 R16, [R216+0xd000] ;  /* 0x00d00000d810783b */ /* 0x000fea0000004200 */
[C---:B------:R-:W-:Y:S01]  /*4d20*/  HMMA.16816.F32.BF16 R112, R12.reuse, R24, R112 ;  /* 0x000000180c70723c */ /* 0x040fe20000041870 */
[----:B------:R-:W-:Y:S05]  /*4d30*/  MUFU.EX2 R148, R148 ;  /* 0x0000009400947308 */ /* 0x000fea0000000800 */
[----:B------:R-:W-:Y:S01]  /*4d40*/  HMMA.16816.F32.BF16 R116, R12, R26, R116 ;  /* 0x0000001a0c74723c */ /* 0x000fe20000041874 */
[----:B------:R-:W4:Y:S01]  /*4d50*/  LDSM.16.MT88.4 R12, [R219+0x11000] ;  /* 0x01100000db0c783b */ /* 0x000f220000004200 */
[----:B---3--:R-:W-:Y:S01]  /*4d60*/  F2FP.BF16.F32.PACK_AB R24, R49, R52 ;  /* 0x000000343118723e */ /* 0x008fe200000010ff */
[----:B------:R-:W3:Y:S01]  /*4d70*/  MUFU.EX2 R149, R149 ;  /* 0x0000009500957308 */ /* 0x000ee20000000800 */
[----:B--2---:R-:W-:Y:S01]  /*4d80*/  F2FP.BF16.F32.PACK_AB R25, R47, R50 ;  /* 0x000000322f19723e */ /* 0x004fe200000010ff */
[----:B------:R-:W-:-:S02]  /*4d90*/  FADD.FTZ R50, R50, R51 ;  /* 0x0000003332327221 */ /* 0x000fc40000010000 */
[----:B------:R-:W-:Y:S02]  /*4da0*/  F2FP.BF16.F32.PACK_AB R26, R45, R48 ;  /* 0x000000302d1a723e */ /* 0x000fe400000010ff */
        /* <DEDUP_REMOVED lines=9> */
[----:B------:R-:W-:Y:S01]  /*4e40*/  MUFU.EX2 R153, R153 ;  /* 0x0000009900997308 */ /* 0x000fe20000000800 */
[C---:B-1----:R-:W-:Y:S06]  /*4e50*/  HMMA.16816.F32.BF16 R80, R24.reuse, R8, R80 ;  /* 0x000000081850723c */ /* 0x042fec0000041850 */
[C---:B------:R-:W-:Y:S01]  /*4e60*/  HMMA.16816.F32.BF16 R84, R24.reuse, R10, R84 ;  /* 0x0000000a1854723c */ /* 0x040fe20000041854 */
[----:B------:R-:W1:Y:S01]  /*4e70*/  LDSM.16.MT88.4 R8, [R217+0x11000] ;  /* 0x01100000d908783b */ /* 0x000e620000004200 */
[----:B------:R-:W5:Y:S04]  /*4e80*/  MUFU.EX2 R156, R156 ;  /* 0x0000009c009c7308 */ /* 0x000f680000000800 */
[C---:B------:R-:W-:Y:S04]  /*4e90*/  HMMA.16816.F32.BF16 R128, R24.reuse, R20, R128 ;  /* 0x000000141880723c */ /* 0x040fe80000041880 */
[----:B------:R-:W-:Y:S02]  /*4ea0*/  MUFU.EX2 R155, R155 ;  /* 0x0000009b009b7308 */ /* 0x000fe40000000800 */
[C---:B------:R-:W-:Y:S01]  /*4eb0*/  HMMA.16816.F32.BF16 R68, R24.reuse, R22, R68 ;  /* 0x000000161844723c */ /* 0x040fe20000041844 */
[----:B------:R-:W3:Y:S05]  /*4ec0*/  LDSM.16.MT88.4 R20, [R219+0xd800] ;  /* 0x00d80000db14783b */ /* 0x000eea0000004200 */
[C---:B----4-:R-:W-:Y:S01]  /*4ed0*/  HMMA.16816.F32.BF16 R96, R24.reuse, R12, R96 ;  /* 0x0000000c1860723c */ /* 0x050fe20000041860 */
[----:B------:R-:W4:Y:S05]  /*4ee0*/  MUFU.EX2 R158, R158 ;  /* 0x0000009e009e7308 */ /* 0x000f2a0000000800 */
[C---:B------:R-:W-:Y:S01]  /*4ef0*/  HMMA.16816.F32.BF16 R100, R24.reuse, R14, R100 ;  /* 0x0000000e1864723c */ /* 0x040fe20000041864 */
[----:B------:R-:W5:Y:S02]  /*4f00*/  LDSM.16.MT88.4 R12, [R218+0xd800] ;  /* 0x00d80000da0c783b */ /* 0x000f640000004200 */
[----:B------:R-:W-:Y:S03]  /*4f10*/  MUFU.EX2 R160, R160 ;  /* 0x000000a000a07308 */ /* 0x000fe60000000800 */
[C---:B--2---:R-:W-:Y:S05]  /*4f20*/  HMMA.16816.F32.BF16 R104, R24.reuse, R4, R104 ;  /* 0x000000041868723c */ /* 0x044fea0000041868 */
[----:B------:R-:W2:Y:S01]  /*4f30*/  MUFU.EX2 R165, R165 ;  /* 0x000000a500a57308 */ /* 0x000ea20000000800 */
[C---:B------:R-:W-:Y:S01]  /*4f40*/  HMMA.16816.F32.BF16 R124, R24.reuse, R6, R124 ;  /* 0x00000006187c723c */ /* 0x040fe2000004187c */
[----:B------:R-:W4:Y:S05]  /*4f50*/  LDSM.16.MT88.4 R4, [R217+0xd800] ;  /* 0x00d80000d904783b */ /* 0x000f2a0000004200 */
[C---:B-1----:R-:W-:Y:S01]  /*4f60*/  HMMA.16816.F32.BF16 R108, R24.reuse, R8, R108 ;  /* 0x00000008186c723c */ /* 0x042fe2000004186c */
[----:B------:R-:W-:Y:S05]  /*4f70*/  MUFU.EX2 R162, R162 ;  /* 0x000000a200a27308 */ /* 0x000fea0000000800 */
[----:B------:R-:W-:Y:S01]  /*4f80*/  HMMA.16816.F32.BF16 R120, R24, R10, R120 ;  /* 0x0000000a1878723c */ /* 0x000fe20000041878 */
[----:B------:R-:W-:-:S02]  /*4f90*/  F2FP.BF16.F32.PACK_AB R8, R41, R44 ;  /* 0x0000002c2908723e */ /* 0x000fc400000010ff */
[----:B------:R-:W-:Y:S01]  /*4fa0*/  F2FP.BF16.F32.PACK_AB R9, R39, R42 ;  /* 0x0000002a2709723e */ /* 0x000fe200000010ff */
[----:B------:R-:W-:Y:S01]  /*4fb0*/  MUFU.EX2 R167, R167 ;  /* 0x000000a700a77308 */ /* 0x000fe20000000800 */
[----:B------:R-:W-:Y:S01]  /*4fc0*/  FADD.FTZ R42, R42, R43 ;  /* 0x0000002b2a2a7221 */ /* 0x000fe20000010000 */
[C---:B------:R-:W-:Y:S01]  /*4fd0*/  HMMA.16816.F32.BF16 R88, R24.reuse, R16, R88 ;  /* 0x000000101858723c */ /* 0x040fe20000041858 */
[----:B------:R-:W-:Y:S02]  /*4fe0*/  F2FP.BF16.F32.PACK_AB R10, R37, R40 ;  /* 0x00000028250a723e */ /* 0x000fe400000010ff */
[----:B------:R-:W-:Y:S01]  /*4ff0*/  F2FP.BF16.F32.PACK_AB R11, R3, R38 ;  /* 0x00000026030b723e */ /* 0x000fe200000010ff */
[----:B------:R-:W-:Y:S02]  /*5000*/  FADD.FTZ R39, R39, R42 ;  /* 0x0000002a27277221 */ /* 0x000fe40000010000 */
[----:B------:R-:W-:Y:S01]  /*5010*/  HMMA.16816.F32.BF16 R92, R24, R18, R92 ;  /* 0x00000012185c723c */ /* 0x000fe2000004185c */
[----:B------:R-:W1:Y:S01]  /*5020*/  LDSM.16.MT88.4 R16, [R216+0xd800] ;  /* 0x00d80000d810783b */ /* 0x000e620000004200 */
[----:B------:R-:W-:Y:S01]  /*5030*/  MUFU.EX2 R163, R163 ;  /* 0x000000a300a37308 */ /* 0x000fe20000000800 */
[----:B------:R-:W-:-:S03]  /*5040*/  FADD.FTZ R38, R38, R39 ;  /* 0x0000002726267221 */ /* 0x000fc60000010000 */
[----:B------:R-:W-:Y:S01]  /*5050*/  HMMA.16816.F32.BF16 R112, R24, R28, R112 ;  /* 0x0000001c1870723c */ /* 0x000fe20000041870 */
[----:B------:R-:W-:-:S03]  /*5060*/  FADD.FTZ R38, R3, R38 ;  /* 0x0000002603267221 */ /* 0x000fc60000010000 */
[----:B------:R-:W2:Y:S02]  /*5070*/  MUFU.EX2 R164, R164 ;  /* 0x000000a400a47308 */ /* 0x000ea40000000800 */
[----:B------:R-:W-:Y:S01]  /*5080*/  HMMA.16816.F32.BF16 R116, R24, R30, R116 ;  /* 0x0000001e1874723c */ /* 0x000fe20000041874 */
[----:B------:R-:W2:Y:S04]  /*5090*/  LDSM.16.MT88.4 R28, [R219+0x11800] ;  /* 0x01180000db1c783b */ /* 0x000ea80000004200 */
[----:B------:R-:W-:Y:S01]  /*50a0*/  LDSM.16.MT88.4 R24, [R216+0x11800] ;  /* 0x01180000d818783b */ /* 0x000fe20000004200 */
[C---:B---3--:R-:W-:Y:S01]  /*50b0*/  HMMA.16816.F32.BF16 R128, R8.reuse, R20, R128 ;  /* 0x000000140880723c */ /* 0x048fe20000041880 */
[----:B------:R-:W-:Y:S05]  /*50c0*/  MUFU.EX2 R159, R159 ;  /* 0x0000009f009f7308 */ /* 0x000fea0000000800 */
[C---:B------:R-:W-:Y:S01]  /*50d0*/  HMMA.16816.F32.BF16 R68, R8.reuse, R22, R68 ;  /* 0x000000160844723c */ /* 0x040fe20000041844 */
[----:B------:R-:W3:Y:S02]  /*50e0*/  LDSM.16.MT88.4 R20, [R218+0x11800] ;  /* 0x01180000da14783b */ /* 0x000ee40000004200 */
[----:B------:R-:W3:Y:S03]  /*50f0*/  MUFU.EX2 R166, R166 ;  /* 0x000000a600a67308 */ /* 0x000ee60000000800 */
        /* <DEDUP_REMOVED lines=17> */
[----:B------:R-:W2:Y:S03]  /*5210*/  MUFU.EX2 R145, R145 ;  /* 0x0000009100917308 */ /* 0x000ea60000000800 */
[C---:B---3--:R-:W-:Y:S05]  /*5220*/  HMMA.16816.F32.BF16 R104, R8.reuse, R20, R104 ;  /* 0x000000140868723c */ /* 0x048fea0000041868 */
[----:B------:R-:W-:Y:S01]  /*5230*/  MUFU.EX2 R143, R143 ;  /* 0x0000008f008f7308 */ /* 0x000fe20000000800 */
[----:B------:R-:W-:Y:S01]  /*5240*/  HMMA.16816.F32.BF16 R124, R8, R22, R124 ;  /* 0x00000016087c723c */ /* 0x000fe2000004187c */
[----:B------:R-:W-:-:S02]  /*5250*/  F2FP.BF16.F32.PACK_AB R20, R149, R148 ;  /* 0x000000949514723e */ /* 0x000fc400000010ff */
[----:B------:R-:W-:Y:S01]  /*5260*/  F2FP.BF16.F32.PACK_AB R21, R156, R153 ;  /* 0x000000999c15723e */ /* 0x000fe200000010ff */
[----:B------:R-:W-:Y:S02]  /*5270*/  FADD.FTZ R153, R153, R38 ;  /* 0x0000002699997221 */ /* 0x000fe40000010000 */
[C---:B-----5:R-:W-:Y:S01]  /*5280*/  HMMA.16816.F32.BF16 R108, R8.reuse, R12, R108 ;  /* 0x0000000c086c723c */ /* 0x060fe2000004186c */
[----:B------:R-:W-:Y:S01]  /*5290*/  F2FP.BF16.F32.PACK_AB R22, R154, R151 ;  /* 0x000000979a16723e */ /* 0x000fe200000010ff */
[----:B------:R-:W3:Y:S01]  /*52a0*/  MUFU.EX2 R150, R150 ;  /* 0x0000009600967308 */ /* 0x000ee20000000800 */
[----:B------:R-:W-:Y:S01]  /*52b0*/  F2FP.BF16.F32.PACK_AB R23, R158, R155 ;  /* 0x0000009b9e17723e */ /* 0x000fe200000010ff */
[----:B------:R-:W-:Y:S02]  /*52c0*/  FADD.FTZ R156, R156, R153 ;  /* 0x000000999c9c7221 */ /* 0x000fe40000010000 */
[----:B------:R-:W-:Y:S01]  /*52d0*/  HMMA.16816.F32.BF16 R120, R8, R14, R120 ;  /* 0x0000000e0878723c */ /* 0x000fe20000041878 */
[----:B------:R-:W5:Y:S01]  /*52e0*/  LDSM.16.MT88.4 R12, [R217+0xe000] ;  /* 0x00e00000d90c783b */ /* 0x000f620000004200 */
[----:B------:R-:W-:-:S02]  /*52f0*/  FADD.FTZ R155, R155, R156 ;  /* 0x0000009c9b9b7221 */ /* 0x000fc40000010000 */
[----:B------:R-:W-:Y:S02]  /*5300*/  MUFU.EX2 R243, R243 ;  /* 0x000000f300f37308 */ /* 0x000fe40000000800 */
[----:B------:R-:W-:Y:S01]  /*5310*/  HMMA.16816.F32.BF16 R112, R8, R24, R112 ;  /* 0x000000180870723c */ /* 0x000fe20000041870 */
[----:B------:R-:W-:-:S05]  /*5320*/  FADD.FTZ R158, R158, R155 ;  /* 0x0000009b9e9e7221 */ /* 0x000fca0000010000 */
[----:B------:R-:W-:Y:S01]  /*5330*/  HMMA.16816.F32.BF16 R116, R8, R26, R116 ;  /* 0x0000001a0874723c */ /* 0x000fe20000041874 */
[----:B------:R-:W2:Y:S01]  /*5340*/  LDSM.16.MT88.4 R8, [R216+0xe000] ;  /* 0x00e00000d808783b */ /* 0x000ea20000004200 */
[----:B------:R-:W-:Y:S03]  /*5350*/  MUFU.EX2 R136, R136 ;  /* 0x0000008800887308 */ /* 0x000fe60000000800 */
[----:B------:R-:W-:Y:S01]  /*5360*/  LDSM.16.MT88.4 R24, [R216+0x12000] ;  /* 0x01200000d818783b */ /* 0x000fe20000004200 */
[C---:B----4-:R-:W-:Y:S04]  /*5370*/  HMMA.16816.F32.BF16 R128, R20.reuse, R4, R128 ;  /* 0x000000041480723c */ /* 0x050fe80000041880 */
[----:B------:R-:W-:Y:S02]  /*5380*/  MUFU.EX2 R133, R133 ;  /* 0x0000008500857308 */ /* 0x000fe40000000800 */
[C---:B------:R-:W-:Y:S01]  /*5390*/  HMMA.16816.F32.BF16 R68, R20.reuse, R6, R68 ;  /* 0x000000061444723c */ /* 0x040fe20000041844 */
[----:B------:R-:W4:Y:S05]  /*53a0*/  LDSM.16.MT88.4 R4, [R217+0x12000] ;  /* 0x01200000d904783b */ /* 0x000f2a0000004200 */
[C---:B-1----:R-:W-:Y:S01]  /*53b0*/  HMMA.16816.F32.BF16 R72, R20.reuse, R16, R72 ;  /* 0x000000101448723c */ /* 0x042fe20000041848 */
[----:B------:R-:W-:Y:S05]  /*53c0*/  MUFU.EX2 R242, R242 ;  /* 0x000000f200f27308 */ /* 0x000fea0000000800 */
[C---:B------:R-:W-:Y:S01]  /*53d0*/  HMMA.16816.F32.BF16 R76, R20.reuse, R18, R76 ;  /* 0x00000012144c723c */ /* 0x040fe2000004184c */
[----:B------:R-:W-:Y:S05]  /*53e0*/  LDSM.16.MT88.4 R16, [R219+0xe800] ;  /* 0x00e80000db10783b */ /* 0x000fea0000004200 */
[C---:B-----5:R-:W-:Y:S06]  /*53f0*/  HMMA.16816.F32.BF16 R80, R20.reuse, R12, R80 ;  /* 0x0000000c1450723c */ /* 0x060fec0000041850 */
[C---:B------:R-:W-:Y:S01]  /*5400*/  HMMA.16816.F32.BF16 R84, R20.reuse, R14, R84 ;  /* 0x0000000e1454723c */ /* 0x040fe20000041854 */
[----:B------:R-:W-:Y:S05]  /*5410*/  LDSM.16.MT88.4 R12, [R218+0xe800] ;  /* 0x00e80000da0c783b */ /* 0x000fea0000004200 */
[C---:B--2---:R-:W-:Y:S06]  /*5420*/  HMMA.16816.F32.BF16 R88, R20.reuse, R8, R88 ;  /* 0x000000081458723c */ /* 0x044fec0000041858 */
[C---:B------:R-:W-:Y:S01]  /*5430*/  HMMA.16816.F32.BF16 R92, R20.reuse, R10, R92 ;  /* 0x0000000a145c723c */ /* 0x040fe2000004185c */
[----:B------:R-:W1:Y:S05]  /*5440*/  LDSM.16.MT88.4 R8, [R217+0xe800] ;  /* 0x00e80000d908783b */ /* 0x000e6a0000004200 */
[C---:B------:R-:W-:Y:S06]  /*5450*/  HMMA.16816.F32.BF16 R104, R20.reuse, R28, R104 ;  /* 0x0000001c1468723c */ /* 0x040fec0000041868 */
[----:B------:R-:W-:Y:S01]  /*5460*/  HMMA.16816.F32.BF16 R124, R20, R30, R124 ;  /* 0x0000001e147c723c */ /* 0x000fe2000004187c */
[----:B------:R-:W-:-:S02]  /*5470*/  F2FP.BF16.F32.PACK_AB R28, R165, R160 ;  /* 0x000000a0a51c723e */ /* 0x000fc400000010ff */
[C---:B------:R-:W-:Y:S01]  /*5480*/  F2FP.BF16.F32.PACK_AB R29, R164.reuse, R163 ;  /* 0x000000a3a41d723e */ /* 0x040fe200000010ff */
[----:B------:R-:W-:Y:S02]  /*5490*/  FADD.FTZ R163, R163, R158 ;  /* 0x0000009ea3a37221 */ /* 0x000fe40000010000 */
[----:B----4-:R-:W-:Y:S01]  /*54a0*/  HMMA.16816.F32.BF16 R108, R20, R4, R108 ;  /* 0x00000004146c723c */ /* 0x010fe2000004186c */
        /* <DEDUP_REMOVED lines=20> */
[C---:B------:R-:W-:Y:S06]  /*55f0*/  HMMA.16816.F32.BF16 R72, R28.reuse, R12, R72 ;  /* 0x0000000c1c48723c */ /* 0x040fec0000041848 */
[C---:B------:R-:W-:Y:S01]  /*5600*/  HMMA.16816.F32.BF16 R76, R28.reuse, R14, R76 ;  /* 0x0000000e1c4c723c */ /* 0x040fe2000004184c */
[----:B------:R-:W5:Y:S05]  /*5610*/  LDSM.16.MT88.4 R12, [R217+0x12800] ;  /* 0x01280000d90c783b */ /* 0x000f6a0000004200 */
[C---:B--2---:R-:W-:Y:S06]  /*5620*/  HMMA.16816.F32.BF16 R88, R28.reuse, R4, R88 ;  /* 0x000000041c58723c */ /* 0x044fec0000041858 */
[C---:B------:R-:W-:Y:S01]  /*5630*/  HMMA.16816.F32.BF16 R92, R28.reuse, R6, R92 ;  /* 0x000000061c5c723c */ /* 0x040fe2000004185c */
[----:B------:R-:W2:Y:S05]  /*5640*/  LDSM.16.MT88.4 R4, [R217+0xf000] ;  /* 0x00f00000d904783b */ /* 0x000eaa0000004200 */
[C---:B----4-:R-:W-:Y:S06]  /*5650*/  HMMA.16816.F32.BF16 R96, R28.reuse, R24, R96 ;  /* 0x000000181c60723c */ /* 0x050fec0000041860 */
[----:B------:R-:W-:Y:S01]  /*5660*/  HMMA.16816.F32.BF16 R100, R28, R26, R100 ;  /* 0x0000001a1c64723c */ /* 0x000fe20000041864 */
[----:B------:R-:W-:-:S02]  /*5670*/  F2FP.BF16.F32.PACK_AB R24, R157, R152 ;  /* 0x000000989d18723e */ /* 0x000fc400000010ff */
[----:B------:R-:W-:Y:S01]  /*5680*/  F2FP.BF16.F32.PACK_AB R25, R145, R144 ;  /* 0x000000909119723e */ /* 0x000fe200000010ff */
[----:B------:R-:W-:Y:S02]  /*5690*/  FADD.FTZ R144, R144, R159 ;  /* 0x0000009f90907221 */ /* 0x000fe40000010000 */
[----:B-1----:R-:W-:Y:S01]  /*56a0*/  HMMA.16816.F32.BF16 R104, R28, R16, R104 ;  /* 0x000000101c68723c */ /* 0x002fe20000041868 */
[----:B------:R-:W-:Y:S01]  /*56b0*/  F2FP.BF16.F32.PACK_AB R26, R161, R146 ;  /* 0x00000092a11a723e */ /* 0x000fe200000010ff */
[----:B------:R-:W-:Y:S01]  /*56c0*/  FADD.FTZ R144, R145, R144 ;  /* 0x0000009091907221 */ /* 0x000fe20000010000 */
[----:B---3--:R-:W-:-:S03]  /*56d0*/  F2FP.BF16.F32.PACK_AB R27, R150, R143 ;  /* 0x0000008f961b723e */ /* 0x008fc600000010ff */
[----:B------:R-:W-:Y:S01]  /*56e0*/  HMMA.16816.F32.BF16 R124, R28, R18, R124 ;  /* 0x000000121c7c723c */ /* 0x000fe2000004187c */
[----:B------:R-:W-:Y:S01]  /*56f0*/  LDSM.16.MT88.4 R16, [R216+0xf000] ;  /* 0x00f00000d810783b */ /* 0x000fe20000004200 */
[----:B------:R-:W-:-:S04]  /*5700*/  FADD.FTZ R143, R143, R144 ;  /* 0x000000908f8f7221 */ /* 0x000fc80000010000 */
[----:B------:R-:W-:Y:S01]  /*5710*/  HMMA.16816.F32.BF16 R72, R24, R8, R72 ;  /* 0x000000081848723c */ /* 0x000fe20000041848 */
[----:B------:R-:W-:-:S05]  /*5720*/  FADD.FTZ R150, R150, R143 ;  /* 0x0000008f96967221 */ /* 0x000fca0000010000 */
[----:B------:R-:W-:Y:S01]  /*5730*/  HMMA.16816.F32.BF16 R76, R24, R10, R76 ;  /* 0x0000000a184c723c */ /* 0x000fe2000004184c */
[----:B------:R-:W1:Y:S05]  /*5740*/  LDSM.16.MT88.4 R8, [R218+0x13000] ;  /* 0x01300000da08783b */ /* 0x000e6a0000004200 */
[C---:B-----5:R-:W-:Y:S06]  /*5750*/  HMMA.16816.F32.BF16 R108, R28.reuse, R12, R108 ;  /* 0x0000000c1c6c723c */ /* 0x060fec000004186c */
[----:B------:R-:W-:Y:S01]  /*5760*/  HMMA.16816.F32.BF16 R120, R28, R14, R120 ;  /* 0x0000000e1c78723c */ /* 0x000fe20000041878 */
[----:B------:R-:W3:Y:S05]  /*5770*/  LDSM.16.MT88.4 R12, [R219+0x13000] ;  /* 0x01300000db0c783b */ /* 0x000eea0000004200 */
[C---:B--2---:R-:W-:Y:S06]  /*5780*/  HMMA.16816.F32.BF16 R80, R24.reuse, R4, R80 ;  /* 0x000000041850723c */ /* 0x044fec0000041850 */
[----:B------:R-:W-:Y:S01]  /*5790*/  HMMA.16816.F32.BF16 R84, R24, R6, R84 ;  /* 0x000000061854723c */ /* 0x000fe20000041854 */
[----:B------:R-:W2:Y:S05]  /*57a0*/  LDSM.16.MT88.4 R4, [R217+0x13000] ;  /* 0x01300000d904783b */ /* 0x000eaa0000004200 */
[C---:B------:R-:W-:Y:S06]  /*57b0*/  HMMA.16816.F32.BF16 R112, R28.reuse, R32, R112 ;  /* 0x000000201c70723c */ /* 0x040fec0000041870 */
[----:B------:R-:W-:Y:S01]  /*57c0*/  HMMA.16816.F32.BF16 R116, R28, R34, R116 ;  /* 0x000000221c74723c */ /* 0x000fe20000041874 */
[--C-:B------:R-:W-:Y:S01]  /*57d0*/  FFMA.FTZ R32, R142, UR4, -R139.reuse ;  /* 0x000000048e207c23 */ /* 0x100fe2000801088b */
[--C-:B------:R-:W-:Y:S01]  /*57e0*/  FFMA.FTZ R33, R140, UR4, -R139.reuse ;  /* 0x000000048c217c23 */ /* 0x100fe2000801088b */
[----:B------:R-:W-:Y:S03]  /*57f0*/  LDSM.16.MT88.4 R28, [R216+0x13000] ;  /* 0x01300000d81c783b */ /* 0x000fe60000004200 */
[C---:B-1----:R-:W-:Y:S01]  /*5800*/  HMMA.16816.F32.BF16 R104, R24.reuse, R8, R104 ;  /* 0x000000081868723c */ /* 0x042fe20000041868 */
[----:B------:R-:W-:Y:S01]  /*5810*/  FFMA.FTZ R34, R138, UR4, -R139 ;  /* 0x000000048a227c23 */ /* 0x000fe2000801088b */
[----:B------:R-:W-:Y:S01]  /*5820*/  FFMA.FTZ R35, R137, UR4, -R134 ;  /* 0x0000000489237c23 */ /* 0x000fe20008010886 */
[----:B------:R-:W-:Y:S03]  /*5830*/  MUFU.EX2 R32, R32 ;  /* 0x0000002000207308 */ /* 0x000fe60000000800 */
[C---:B------:R-:W-:Y:S01]  /*5840*/  HMMA.16816.F32.BF16 R124, R24.reuse, R10, R124 ;  /* 0x0000000a187c723c */ /* 0x040fe2000004187c */
[----:B------:R-:W1:Y:S04]  /*5850*/  LDSM.16.MT88.4 R8, [R218+0xf800] ;  /* 0x00f80000da08783b */ /* 0x000e680000004200 */
[----:B------:R-:W4:Y:S01]  /*5860*/  MUFU.EX2 R33, R33 ;  /* 0x0000002100217308 */ /* 0x000f220000000800 */
[C---:B---3--:R-:W-:Y:S06]  /*5870*/  HMMA.16816.F32.BF16 R96, R24.reuse, R12, R96 ;  /* 0x0000000c1860723c */ /* 0x048fec0000041860 */
[C---:B------:R-:W-:Y:S01]  /*5880*/  HMMA.16816.F32.BF16 R100, R24.reuse, R14, R100 ;  /* 0x0000000e1864723c */ /* 0x040fe20000041864 */
[----:B------:R-:W3:Y:S01]  /*5890*/  MUFU.EX2 R34, R34 ;  /* 0x0000002200227308 */ /* 0x000ee20000000800 */
[----:B------:R-:W5:Y:S04]  /*58a0*/  LDSM.16.MT88.4 R12, [R219+0xf800] ;  /* 0x00f80000db0c783b */ /* 0x000f680000004200 */
[C---:B--2---:R-:W-:Y:S03]  /*58b0*/  HMMA.16816.F32.BF16 R108, R24.reuse, R4, R108 ;  /* 0x00000004186c723c */ /* 0x044fe6000004186c */
[----:B------:R-:W2:Y:S03]  /*58c0*/  MUFU.EX2 R35, R35 ;  /* 0x0000002300237308 */ /* 0x000ea60000000800 */
[----:B------:R-:W-:Y:S01]  /*58d0*/  HMMA.16816.F32.BF16 R120, R24, R6, R120 ;  /* 0x000000061878723c */ /* 0x000fe20000041878 */
[----:B----4-:R-:W-:-:S05]  /*58e0*/  F2FP.BF16.F32.PACK_AB R4, R33, R32 ;  /* 0x000000202104723e */ /* 0x010fca00000010ff */
[----:B------:R-:W-:Y:S01]  /*58f0*/  HMMA.16816.F32.BF16 R128, R24, R20, R128 ;  /* 0x000000141880723c */ /* 0x000fe20000041880 */
[----:B---3--:R-:W-:Y:S02]  /*5900*/  F2FP.BF16.F32.PACK_AB R6, R243, R34 ;  /* 0x00000022f306723e */ /* 0x008fe400000010ff */
[----:B------:R-:W-:-:S03]  /*5910*/  F2FP.BF16.F32.PACK_AB R7, R242, R133 ;  /* 0x00000085f207723e */ /* 0x000fc600000010ff */
[----:B------:R-:W-:Y:S01]  /*5920*/  HMMA.16816.F32.BF16 R68, R24, R22, R68 ;  /* 0x000000161844723c */ /* 0x000fe20000041844 */
[----:B------:R-:W3:Y:S01]  /*5930*/  LDSM.16.MT88.4 R20, [R217+0xf800] ;  /* 0x00f80000d914783b */ /* 0x000ee20000004200 */
[----:B--2---:R-:W-:Y:S01]  /*5940*/  F2FP.BF16.F32.PACK_AB R5, R136, R35 ;  /* 0x000000238805723e */ /* 0x004fe200000010ff */
[----:B------:R-:W-:-:S03]  /*5950*/  FADD.FTZ R35, R35, R150 ;  /* 0x0000009623237221 */ /* 0x000fc60000010000 */
[----:B------:R-:W-:Y:S01]  /*5960*/  HMMA.16816.F32.BF16 R88, R24, R16, R88 ;  /* 0x000000101858723c */ /* 0x000fe20000041858 */
[----:B------:R-:W-:-:S04]  /*5970*/  FADD.FTZ R136, R136, R35 ;  /* 0x0000002388887221 */ /* 0x000fc80000010000 */
[----:B------:R-:W-:Y:S01]  /*5980*/  FADD.FTZ R133, R133, R136 ;  /* 0x0000008885857221 */ /* 0x000fe20000010000 */
[----:B-1----:R-:W-:Y:S03]  /*5990*/  HMMA.16816.F32.BF16 R72, R4, R8, R72 ;  /* 0x000000080448723c */ /* 0x002fe60000041848 */
[----:B------:R-:W-:-:S03]  /*59a0*/  FADD.FTZ R242, R242, R133 ;  /* 0x00000085f2f27221 */ /* 0x000fc60000010000 */
[----:B------:R-:W-:Y:S01]  /*59b0*/  HMMA.16816.F32.BF16 R92, R24, R18, R92 ;  /* 0x00000012185c723c */ /* 0x000fe2000004185c */
[----:B------:R-:W-:Y:S01]  /*59c0*/  FADD.FTZ R9, R57, R64 ;  /* 0x0000004039097221 */ /* 0x000fe20000010000 */
[----:B------:R-:W1:Y:S03]  /*59d0*/  LDSM.16.MT88.4 R16, [R216+0xf800] ;  /* 0x00f80000d810783b */ /* 0x000e660000004200 */
[----:B------:R-:W-:Y:S01]  /*59e0*/  FADD.FTZ R9, R60, R9 ;  /* 0x000000093c097221 */ /* 0x000fe20000010000 */
[----:B-----5:R-:W-:Y:S03]  /*59f0*/  HMMA.16816.F32.BF16 R128, R4, R12, R128 ;  /* 0x0000000c0480723c */ /* 0x020fe60000041880 */
[----:B------:R-:W-:-:S03]  /*5a00*/  FADD.FTZ R56, R56, R9 ;  /* 0x0000000938387221 */ /* 0x000fc60000010000 */
[C---:B------:R-:W-:Y:S01]  /*5a10*/  HMMA.16816.F32.BF16 R68, R4.reuse, R14, R68 ;  /* 0x0000000e0444723c */ /* 0x040fe20000041844 */
[----:B------:R-:W-:Y:S01]  /*5a20*/  FADD.FTZ R53, R53, R56 ;  /* 0x0000003835357221 */ /* 0x000fe20000010000 */
[----:B------:R-:W2:Y:S03]  /*5a30*/  LDSM.16.MT88.4 R12, [R219+0x13800] ;  /* 0x01380000db0c783b */ /* 0x000ea60000004200 */
[----:B------:R-:W-:Y:S01]  /*5a40*/  FADD.FTZ R52, R52, R53 ;  /* 0x0000003534347221 */ /* 0x000fe20000010000 */
[----:B------:R-:W-:Y:S01]  /*5a50*/  HMMA.16816.F32.BF16 R76, R4, R10, R76 ;  /* 0x0000000a044c723c */ /* 0x000fe2000004184c */
[----:B------:R-:W4:Y:S02]  /*5a60*/  LDSM.16.MT88.4 R8, [R218+0x13800] ;  /* 0x01380000da08783b */ /* 0x000f240000004200 */
[----:B------:R-:W-:-:S03]  /*5a70*/  FADD.FTZ R49, R49, R52 ;  /* 0x0000003431317221 */ /* 0x000fc60000010000 */
        /* <DEDUP_REMOVED lines=8> */
[----:B-1----:R-:W-:Y:S03]  /*5b00*/  HMMA.16816.F32.BF16 R88, R4, R16, R88 ;  /* 0x000000100458723c */ /* 0x002fe60000041858 */
[----:B------:R-:W-:-:S03]  /*5b10*/  FADD.FTZ R37, R37, R40 ;  /* 0x0000002825257221 */ /* 0x000fc60000010000 */
[C---:B------:R-:W-:Y:S01]  /*5b20*/  HMMA.16816.F32.BF16 R92, R4.reuse, R18, R92 ;  /* 0x00000012045c723c */ /* 0x040fe2000004185c */
[----:B------:R-:W-:Y:S01]  /*5b30*/  FADD.FTZ R148, R148, R37 ;  /* 0x0000002594947221 */ /* 0x000fe20000010000 */
[----:B------:R-:W1:Y:S03]  /*5b40*/  LDSM.16.MT88.4 R16, [R217+0x13800] ;  /* 0x01380000d910783b */ /* 0x000e660000004200 */
[----:B------:R-:W-:Y:S01]  /*5b50*/  FADD.FTZ R148, R149, R148 ;  /* 0x0000009495947221 */ /* 0x000fe20000010000 */
[----:B--2---:R-:W-:Y:S03]  /*5b60*/  HMMA.16816.F32.BF16 R96, R4, R12, R96 ;  /* 0x0000000c0460723c */ /* 0x004fe60000041860 */
[----:B------:R-:W-:-:S03]  /*5b70*/  FADD.FTZ R151, R151, R148 ;  /* 0x0000009497977221 */ /* 0x000fc60000010000 */
[C---:B------:R-:W-:Y:S01]  /*5b80*/  HMMA.16816.F32.BF16 R100, R4.reuse, R14, R100 ;  /* 0x0000000e0464723c */ /* 0x040fe20000041864 */
[----:B------:R-:W-:Y:S01]  /*5b90*/  FADD.FTZ R151, R154, R151 ;  /* 0x000000979a977221 */ /* 0x000fe20000010000 */
[----:B------:R-:W2:Y:S03]  /*5ba0*/  LDSM.16.MT88.4 R12, [R216+0x13800] ;  /* 0x01380000d80c783b */ /* 0x000ea60000004200 */
[----:B------:R-:W-:Y:S01]  /*5bb0*/  FADD.FTZ R160, R160, R151 ;  /* 0x00000097a0a07221 */ /* 0x000fe20000010000 */
[----:B------:R-:W-:Y:S03]  /*5bc0*/  HMMA.16816.F32.BF16 R84, R4, R22, R84 ;  /* 0x000000160454723c */ /* 0x000fe60000041854 */
[----:B------:R-:W-:-:S03]  /*5bd0*/  FADD.FTZ R165, R165, R160 ;  /* 0x000000a0a5a57221 */ /* 0x000fc60000010000 */
[----:B----4-:R-:W-:Y:S01]  /*5be0*/  HMMA.16816.F32.BF16 R104, R4, R8, R104 ;  /* 0x000000080468723c */ /* 0x010fe20000041868 */
[----:B------:R-:W-:-:S04]  /*5bf0*/  FADD.FTZ R162, R162, R165 ;  /* 0x000000a5a2a27221 */ /* 0x000fc80000010000 */
[----:B------:R-:W-:Y:S01]  /*5c00*/  FADD.FTZ R167, R167, R162 ;  /* 0x000000a2a7a77221 */ /* 0x000fe20000010000 */
[----:B------:R-:W-:Y:S03]  /*5c10*/  HMMA.16816.F32.BF16 R124, R4, R10, R124 ;  /* 0x0000000a047c723c */ /* 0x000fe6000004187c */
[----:B------:R-:W-:-:S04]  /*5c20*/  FADD.FTZ R152, R152, R167 ;  /* 0x000000a798987221 */ /* 0x000fc80000010000 */
[----:B------:R-:W-:-:S04]  /*5c30*/  FADD.FTZ R157, R157, R152 ;  /* 0x000000989d9d7221 */ /* 0x000fc80000010000 */
[----:B------:R-:W-:Y:S01]  /*5c40*/  FADD.FTZ R146, R146, R157 ;  /* 0x0000009d92927221 */ /* 0x000fe20000010000 */
[----:B-1----:R-:W-:Y:S03]  /*5c50*/  HMMA.16816.F32.BF16 R108, R4, R16, R108 ;  /* 0x00000010046c723c */ /* 0x002fe6000004186c */
[----:B------:R-:W-:-:S03]  /*5c60*/  FADD.FTZ R161, R161, R146 ;  /* 0x00000092a1a17221 */ /* 0x000fc60000010000 */
[----:B------:R-:W-:Y:S01]  /*5c70*/  HMMA.16816.F32.BF16 R120, R4, R18, R120 ;  /* 0x000000120478723c */ /* 0x000fe20000041878 */
[----:B------:R-:W-:-:S04]  /*5c80*/  FADD.FTZ R32, R32, R161 ;  /* 0x000000a120207221 */ /* 0x000fc80000010000 */
[----:B------:R-:W-:Y:S01]  /*5c90*/  FADD.FTZ R33, R33, R32 ;  /* 0x0000002021217221 */ /* 0x000fe20000010000 */
[----:B--2---:R-:W-:Y:S03]  /*5ca0*/  HMMA.16816.F32.BF16 R112, R4, R12, R112 ;  /* 0x0000000c0470723c */ /* 0x004fe60000041870 */
[----:B------:R-:W-:-:S03]  /*5cb0*/  FADD.FTZ R34, R34, R33 ;  /* 0x0000002122227221 */ /* 0x000fc60000010000 */
[----:B------:R-:W-:Y:S01]  /*5cc0*/  HMMA.16816.F32.BF16 R116, R4, R14, R116 ;  /* 0x0000000e0474723c */ /* 0x000fe20000041874 */
[----:B------:R-:W-:Y:S01]  /*5cd0*/  FADD.FTZ R243, R243, R34 ;  /* 0x00000022f3f37221 */ /* 0x000fe20000010000 */
[----:B------:R-:W-:-:S07]  /*5ce0*/  NOP ;  /* 0x0000000000007918 */ /* 0x000fce0000000000 */
[----:B------:R-:W-:-:S15]  /*5cf0*/  @!P0 BRA `(.L_x_2317) ;  /* 0x0000003c00808947 */ /* 0x000fde0003800000 */
[----:B------:R-:W-:Y:S01]  /*5d00*/  ULEA UR10, -UR10, URZ, 0x7 ;  /* 0x0000003f0a0a7291 */ /* 0x000fe2000f8e393f */
[----:B------:R-:W-:Y:S01]  /*5d10*/  IADD3 R241, R36, -0x2, RZ ;  /* 0xfffffffe24f17810 */ /* 0x000fe20007ffe0ff */
[----:B------:R-:W-:Y:S01]  /*5d20*/  IMAD.MOV.U32 R133, RZ, RZ, R2 ;  /* 0x000000ffff857224 */ /* 0x000fe200078e0002 */
[----:B------:R-:W-:Y:S01]  /*5d30*/  MOV R3, R0 ;  /* 0x0000000000037202 */ /* 0x000fe20000000f00 */
[----:B------:R-:W-:Y:S02]  /*5d40*/  USHF.R.S32.HI UR4, URZ, 0x1f, UR10 ;  /* 0x0000001f3f047899 */ /* 0x000fe4000801140a */
[----:B------:R-:W-:Y:S01]  /*5d50*/  MOV R240, UR10 ;  /* 0x0000000a00f07c02 */ /* 0x000fe20008000f00 */
[----:B------:R-:W-:-:S03]  /*5d60*/  ULDC UR7, c[0x0][0x248] ;  /* 0x0000920000077ab9 */ /* 0x000fc60000000800 */
[----:B------:R-:W-:Y:S01]  /*5d70*/  IMAD.U32 R238, RZ, RZ, UR4 ;  /* 0x00000004ffee7e24 */ /* 0x000fe2000f8e00ff */
[----:B------:R-:W-:-:S06]  /*5d80*/  ULDC UR4, c[0x0][0x2ec] ;  /* 0x0000bb0000047ab9 */ /* 0x000fcc0000000800 */
.L_x_2321:
[----:B------:R-:W-:Y:S04]  /*5d90*/  DEPBAR.LE SB0, 0x0 ;  /* 0x000080000000791a */ /* 0x000fe80000000000 */
[----:B------:R-:W-:Y:S01]  /*5da0*/  BAR.SYNC.DEFER_BLOCKING 0x0 ;  /* 0x0000000000007b1d */ /* 0x000fe20000010000 */
[----:B------:R-:W-:Y:S02]  /*5db0*/  MOV R8, R240 ;  /* 0x000000f000087202 */ /* 0x000fe40000000f00 */
[----:B------:R-:W-:Y:S03]  /*5dc0*/  MOV R0, R238 ;  /* 0x000000ee00007202 */ /* 0x000fe60000000f00 */
[----:B------:R-:W-:Y:S05]  /*5dd0*/  @P6 BRA `(.L_x_2318) ;  /* 0x0000000000f46947 */ /* 0x000fea0003800000 */
[----:B------:R-:W1:Y:S01]  /*5de0*/  LDC R0, c[0x0][0x380] ;  /* 0x0000e000ff007b82 */ /* 0x000e620000000800 */
[----:B------:R-:W-:Y:S05]  /*5df0*/  SHF.L.U32 R5, R241, 0x7, RZ ;  /* 0x00000007f1057819 */ /* 0x000fea00000006ff */
[----:B------:R-:W-:Y:S05]  /*5e00*/  VIADD R11, R5, 0x80 ;  /* 0x00000080050b7836 */ /* 0x000fea0000000000 */
[----:B------:R-:W-:Y:S02]  /*5e10*/  IABS R6, R11 ;  /* 0x0000000b00067213 */ /* 0x000fe40000000000 */
[-C--:B-1----:R-:W-:Y:S02]  /*5e20*/  IABS R2, R0.reuse ;  /* 0x0000000000027213 */ /* 0x082fe40000000000 */
[-C--:B------:R-:W-:Y:S02]  /*5e30*/  LOP3.LUT R11, R11, R0.reuse, RZ, 0x3c, !PT ;  /* 0x000000000b0b7212 */ /* 0x080fe400078e3cff */
[----:B------:R-:W1:Y:S02]  /*5e40*/  I2F.RP R10, R2 ;  /* 0x00000002000a7306 */ /* 0x000e640000209400 */
[----:B------:R-:W-:Y:S02]  /*5e50*/  ISETP.GE.AND P2, PT, R11, RZ, PT ;  /* 0x000000ff0b00720c */ /* 0x000fe40003f46270 */
[-C--:B------:R-:W-:Y:S06]  /*5e60*/  LOP3.LUT R11, RZ, R0.reuse, RZ, 0x33, !PT ;  /* 0x00000000ff0b7212 */ /* 0x080fec00078e33ff */
[----:B-1----:R-:W1:Y:S02]  /*5e70*/  MUFU.RCP R4, R10 ;  /* 0x0000000a00047308 */ /* 0x002e640000001000 */
[----:B-1----:R-:W-:Y:S01]  /*5e80*/  VIADD R8, R4, 0xffffffe ;  /* 0x0ffffffe04087836 */ /* 0x002fe20000000000 */
[----:B------:R-:W-:Y:S02]  /*5e90*/  IABS R4, R5 ;  /* 0x0000000500047213 */ /* 0x000fe40000000000 */
[----:B------:R-:W-:Y:S05]  /*5ea0*/  LOP3.LUT R5, R5, R0, RZ, 0x3c, !PT ;  /* 0x0000000005057212 */ /* 0x000fea00078e3cff */
[----:B------:R-:W1:Y:S01]  /*5eb0*/  F2I.FTZ.U32.TRUNC.NTZ R9, R8 ;  /* 0x0000000800097305 */ /* 0x000e62000021f000 */
[----:B------:R-:W-:Y:S01]  /*5ec0*/  ISETP.GE.AND P0, PT, R5, RZ, PT ;  /* 0x000000ff0500720c */ /* 0x000fe20003f06270 */
        /* <DEDUP_REMOVED lines=15> */
[----:B------:R-:W-:Y:S01]  /*5fc0*/  ISETP.NE.AND P1, PT, R0, RZ, PT ;  /* 0x000000ff0000720c */ /* 0x000fe20003f25270 */
[----:B------:R-:W-:Y:S01]  /*5fd0*/  @!P3 VIADD R10, R10, 0x1 ;  /* 0x000000010a0ab836 */ /* 0x000fe20000000000 */
[-C--:B------:R-:W-:Y:S02]  /*5fe0*/  ISETP.GE.U32.AND P4, PT, R4, R2.reuse, PT ;  /* 0x000000020400720c */ /* 0x080fe40003f86070 */
[----:B------:R-:W-:Y:S02]  /*5ff0*/  ISETP.GE.U32.AND P5, PT, R6, R2, PT ;  /* 0x000000020600720c */ /* 0x000fe40003fa6070 */
[----:B------:R-:W1:Y:S09]  /*6000*/  LDC.64 R6, c[0x0][0x250] ;  /* 0x00009400ff067b82 */ /* 0x000e720000000a00 */
[----:B------:R-:W-:Y:S02]  /*6010*/  @P4 IADD3 R8, R8, 0x1, RZ ;  /* 0x0000000108084810 */ /* 0x000fe40007ffe0ff */
[----:B------:R-:W-:Y:S03]  /*6020*/  @P5 VIADD R10, R10, 0x1 ;  /* 0x000000010a0a5836 */ /* 0x000fe60000000000 */
        /* <DEDUP_REMOVED lines=10> */
[----:B------:R-:W3:Y:S01]  /*60d0*/  LDC.64 R4, c[0x0][0x238] ;  /* 0x00008e00ff047b82 */ /* 0x000ee20000000a00 */
[----:B------:R-:W-:Y:S02]  /*60e0*/  IMAD R11, R11, R0, -0x80 ;  /* 0xffffff800b0b7424 */ /* 0x000fe400078e0200 */
[----:B------:R-:W2:Y:S03]  /*60f0*/  LDG.E R9, desc[UR18][R14.64] ;  /* 0x000000120e097981 */ /* 0x000ea6000c1e1900 */
[----:B------:R-:W-:Y:S05]  /*6100*/  SHF.R.S32.HI R13, RZ, 0x1f, R11 ;  /* 0x0000001fff0d7819 */ /* 0x000fea000001140b */
[----:B-1----:R-:W-:Y:S04]  /*6110*/  IMAD R0, R13, R6, RZ ;  /* 0x000000060d007224 */ /* 0x002fe800078e02ff */
[----:B------:R-:W-:Y:S01]  /*6120*/  IMAD R0, R11, R7, R0 ;  /* 0x000000070b007224 */ /* 0x000fe200078e0200 */
[----:B--2---:R-:W-:Y:S01]  /*6130*/  IADD3 R2, -R9, R2, RZ ;  /* 0x0000000209027210 */ /* 0x004fe20007ffe1ff */
[----:B------:R-:W-:Y:S03]  /*6140*/  IMAD.WIDE.U32 R8, R11, R6, RZ ;  /* 0x000000060b087225 */ /* 0x000fe600078e00ff */
[----:B------:R-:W-:Y:S01]  /*6150*/  SHF.R.S32.HI R7, RZ, 0x1f, R2 ;  /* 0x0000001fff077819 */ /* 0x000fe20000011402 */
[----:B------:R-:W-:Y:S04]  /*6160*/  IMAD.IADD R9, R9, 0x1, R0 ;  /* 0x0000000109097824 */ /* 0x000fe800078e0200 */
[-C--:B---3--:R-:W-:Y:S02]  /*6170*/  IMAD R7, R7, R4.reuse, RZ ;  /* 0x0000000407077224 */ /* 0x088fe400078e02ff */
[C---:B------:R-:W-:Y:S04]  /*6180*/  IMAD.WIDE.U32 R8, R2.reuse, R4, R8 ;  /* 0x0000000402087225 */ /* 0x040fe800078e0008 */
[----:B------:R-:W-:Y:S05]  /*6190*/  IMAD R7, R2, R5, R7 ;  /* 0x0000000502077224 */ /* 0x000fea00078e0207 */
[----:B------:R-:W-:Y:S07]  /*61a0*/  IADD3 R0, R9, R7, RZ ;  /* 0x0000000709007210 */ /* 0x000fee0007ffe0ff */
.L_x_2318:
[C---:B------:R-:W-:Y:S04]  /*61b0*/  LEA R228, P0, R8.reuse, R228, 0x1 ;  /* 0x000000e408e47211 */ /* 0x040fe800078008ff */
[----:B------:R-:W-:Y:S02]  /*61c0*/  LEA.HI.X R227, R8, R227, R0, 0x1, P0 ;  /* 0x000000e308e37211 */ /* 0x000fe400000f0c00 */
[----:B------:R-:W-:Y:S03]  /*61d0*/  IADD3 R58, P0, R228, UR20, RZ ;  /* 0x00000014e43a7c10 */ /* 0x000fe6000ff1e0ff */
[----:B------:R-:W-:Y:S01]  /*61e0*/  IMAD.MOV.U32 R229, RZ, RZ, R227 ;  /* 0x000000ffffe57224 */ /* 0x000fe200078e00e3 */
[----:B------:R-:W-:Y:S02]  /*61f0*/  IADD3.X R59, R227, UR11, RZ, P0, !PT ;  /* 0x0000000be33b7c10 */ /* 0x000fe400087fe4ff */
[----:B------:R-:W-:Y:S02]  /*6200*/  IADD3 R56, P0, R58, UR20, RZ ;  /* 0x000000143a387c10 */ /* 0x000fe4000ff1e0ff */
[----:B------:R-:W-:Y:S01]  /*6210*/  @!PT LDS RZ, [RZ] ;  /* 0x00000000fffff984 */ /* 0x000fe20000000800 */
[----:B------:R-:W-:Y:S01]  /*6220*/  @!PT LDS RZ, [RZ] ;  /* 0x00000000fffff984 */ /* 0x000fe20000000800 */
[----:B------:R-:W-:Y:S01]  /*6230*/  @!PT LDS RZ, [RZ] ;  /* 0x00000000fffff984 */ /* 0x000fe20000000800 */
[----:B------:R-:W-:Y:S02]  /*6240*/  LDGSTS.E.BYPASS.LTC128B.128 [R233+0xc000], desc[UR18][R228.64] ;  /* 0x0c000000e4e97fae */ /* 0x000fe4000b901d52 */
[----:B------:R-:W-:Y:S02]  /*6250*/  IADD3.X R57, R59, UR11, RZ, P0, !PT ;  /* 0x0000000b3b397c10 */ /* 0x000fe400087fe4ff */
[----:B------:R-:W-:Y:S01]  /*6260*/  LDGSTS.E.BYPASS.LTC128B.128 [R233+0x10000], desc[UR18][R228.64+0x80] ;  /* 0x10000080e4e97fae */ /* 0x000fe2000b901d52 */
[----:B------:R-:W-:Y:S03]  /*6270*/  IADD3 R54, P0, R56, UR20, RZ ;  /* 0x0000001438367c10 */ /* 0x000fe6000ff1e0ff */
[----:B------:R-:W-:Y:S01]  /*6280*/  LDGSTS.E.BYPASS.LTC128B.128 [R233+0xc800], desc[UR18][R58.64] ;  /* 0x0c8000003ae97fae */ /* 0x000fe2000b901d52 */
[----:B------:R-:W-:Y:S02]  /*6290*/  IADD3.X R55, R57, UR11, RZ, P0, !PT ;  /* 0x0000000b39377c10 */ /* 0x000fe400087fe4ff */
[----:B------:R-:W-:Y:S01]  /*62a0*/  IADD3 R52, P0, R54, UR20, RZ ;  /* 0x0000001436347c10 */ /* 0x000fe2000ff1e0ff */
[----:B------:R-:W-:Y:S03]  /*62b0*/  LDGSTS.E.BYPASS.LTC128B.128 [R233+0x10800], desc[UR18][R58.64+0x80] ;  /* 0x108000803ae97fae */ /* 0x000fe6000b901d52 */
[----:B------:R-:W-:Y:S01]  /*62c0*/  IADD3.X R53, R55, UR11, RZ, P0, !PT ;  /* 0x0000000b37357c10 */ /* 0x000fe200087fe4ff */
        /* <DEDUP_REMOVED lines=11> */
[----:B------:R-:W-:Y:S01]  /*6380*/  ISETP.GE.AND P0, PT, R241, 0x1, PT ;  /* 0x00000001f100780c */ /* 0x000fe20003f06270 */
[----:B------:R-:W-:Y:S04]  /*6390*/  LDGSTS.E.BYPASS.LTC128B.128 [R233+0x12000], desc[UR18][R52.64+0x80] ;  /* 0x1200008034e97fae */ /* 0x000fe8000b901d52 */
[----:B------:R-:W-:Y:S04]  /*63a0*/  LDGSTS.E.BYPASS.LTC128B.128 [R233+0xe800], desc[UR18][R50.64] ;  /* 0x0e80000032e97fae */ /* 0x000fe8000b901d52 */
[----:B------:R-:W-:Y:S04]  /*63b0*/  LDGSTS.E.BYPASS.LTC128B.128 [R233+0x12800], desc[UR18][R50.64+0x80] ;  /* 0x1280008032e97fae */ /* 0x000fe8000b901d52 */
[----:B------:R-:W-:Y:S04]  /*63c0*/  LDGSTS.E.BYPASS.LTC128B.128 [R233+0xf000], desc[UR18][R48.64] ;  /* 0x0f00000030e97fae */ /* 0x000fe8000b901d52 */
[----:B------:R1:W-:Y:S04]  /*63d0*/  LDGSTS.E.BYPASS.LTC128B.128 [R233+0x13000], desc[UR18][R48.64+0x80] ;  /* 0x1300008030e97fae */ /* 0x0003e8000b901d52 */
[----:B------:R-:W-:Y:S04]  /*63e0*/  LDGSTS.E.BYPASS.LTC128B.128 [R233+0xf800], desc[UR18][R60.64] ;  /* 0x0f8000003ce97fae */ /* 0x000fe8000b901d52 */
[----:B------:R2:W-:Y:S04]  /*63f0*/  LDGSTS.E.BYPASS.LTC128B.128 [R233+0x13800], desc[UR18][R60.64+0x80] ;  /* 0x138000803ce97fae */ /* 0x0005e8000b901d52 */
[----:B------:R-:W-:Y:S04]  /*6400*/  LDSM.16.M88.4 R136, [R226] ;  /* 0x00000000e288783b */ /* 0x000fe80000000200 */
[----:B------:R-:W3:Y:S04]  /*6410*/  LDSM.16.M88.4 R140, [R225] ;  /* 0x00000000e18c783b */ /* 0x000ee80000000200 */
[----:B------:R-:W4:Y:S04]  /*6420*/  LDSM.16.M88.4 R144, [R225+0x800] ;  /* 0x00080000e190783b */ /* 0x000f280000000200 */
[----:B------:R-:W5:Y:S04]  /*6430*/  LDSM.16.M88.4 R148, [R225+0x1000] ;  /* 0x00100000e194783b */ /* 0x000f680000000200 */
[----:B------:R-:W1:Y:S04]  /*6440*/  LDSM.16.M88.4 R152, [R225+0x1800] ;  /* 0x00180000e198783b */ /* 0x000e680000000200 */
[----:B------:R-:W0:Y:S04]  /*6450*/  LDGDEPBAR ;  /* 0x00000000000079af */ /* 0x000e280000000000 */
[----:B------:R-:W2:Y:S04]  /*6460*/  LDSM.16.M88.4 R156, [R225+0x2000] ;  /* 0x00200000e19c783b */ /* 0x000ea80000000200 */
[----:B------:R-:W2:Y:S04]  /*6470*/  LDSM.16.M88.4 R160, [R225+0x2800] ;  /* 0x00280000e1a0783b */ /* 0x000ea80000000200 */
[----:B------:R-:W2:Y:S04]  /*6480*/  LDSM.16.M88.4 R164, [R225+0x3000] ;  /* 0x00300000e1a4783b */ /* 0x000ea80000000200 */
[----:B------:R-:W2:Y:S04]  /*6490*/  LDSM.16.M88.4 R168, [R225+0x3800] ;  /* 0x00380000e1a8783b */ /* 0x000ea80000000200 */
[----:B------:R-:W-:Y:S01]  /*64a0*/  LDSM.16.M88.4 R172, [R224] ;  /* 0x00000000e0ac783b */ /* 0x000fe20000000200 */
[C---:B---3--:R-:W-:Y:S03]  /*64b0*/  HMMA.16816.F32.BF16 R4, R136.reuse, R140, RZ ;  /* 0x0000008c8804723c */ /* 0x048fe600000418ff */
[----:B------:R-:W3:Y:S04]  /*64c0*/  LDSM.16.M88.4 R176, [R223] ;  /* 0x00000000dfb0783b */ /* 0x000ee80000000200 */
[----:B------:R-:W-:Y:S01]  /*64d0*/  LDSM.16.M88.4 R180, [R214] ;  /* 0x00000000d6b4783b */ /* 0x000fe20000000200 */
[C---:B------:R-:W-:Y:S03]  /*64e0*/  HMMA.16816.F32.BF16 R8, R136.reuse, R142, RZ ;  /* 0x0000008e8808723c */ /* 0x040fe600000418ff */
[----:B------:R-:W3:Y:S03]  /*64f0*/  LDSM.16.M88.4 R140, [R215] ;  /* 0x00000000d78c783b */ /* 0x000ee60000000200 */
[C---:B----4-:R-:W-:Y:S01]  /*6500*/  HMMA.16816.F32.BF16 R12, R136.reuse, R144, RZ ;  /* 0x00000090880c723c */ /* 0x050fe200000418ff */
[----:B------:R-:W4:Y:S04]  /*6510*/  LDSM.16.M88.4 R184, [R213] ;  /* 0x00000000d5b8783b */ /* 0x000f280000000200 */
[----:B------:R-:W-:Y:S01]  /*6520*/  LDSM.16.M88.4 R188, [R208+0x6000] ;  /* 0x00600000d0bc783b */ /* 0x000fe20000000200 */
[C---:B------:R-:W-:Y:S03]  /*6530*/  HMMA.16816.F32.BF16 R16, R136.reuse, R146, RZ ;  /* 0x000000928810723c */ /* 0x040fe600000418ff */
[----:B------:R-:W4:Y:S03]  /*6540*/  LDSM.16.M88.4 R144, [R212] ;  /* 0x00000000d490783b */ /* 0x000f260000000200 */
[C---:B-----5:R-:W-:Y:S01]  /*6550*/  HMMA.16816.F32.BF16 R20, R136.reuse, R148, RZ ;  /* 0x000000948814723c */ /* 0x060fe200000418ff */
[----:B------:R-:W-:Y:S04]  /*6560*/  LDSM.16.M88.4 R192, [R208+0x6800] ;  /* 0x00680000d0c0783b */ /* 0x000fe80000000200 */
[----:B------:R-:W-:Y:S01]  /*6570*/  LDSM.16.M88.4 R196, [R208+0x7000] ;  /* 0x00700000d0c4783b */ /* 0x000fe20000000200 */
[C---:B------:R-:W-:Y:S03]  /*6580*/  HMMA.16816.F32.BF16 R24, R136.reuse, R150, RZ ;  /* 0x000000968818723c */ /* 0x040fe600000418ff */
[----:B------:R-:W5:Y:S03]  /*6590*/  LDSM.16.M88.4 R148, [R211] ;  /* 0x00000000d394783b */ /* 0x000f660000000200 */
[C---:B-1----:R-:W-:Y:S06]  /*65a0*/  HMMA.16816.F32.BF16 R28, R136.reuse, R152, RZ ;  /* 0x00000098881c723c */ /* 0x042fec00000418ff */
[C---:B------:R-:W-:Y:S01]  /*65b0*/  HMMA.16816.F32.BF16 R32, R136.reuse, R154, RZ ;  /* 0x0000009a8820723c */ /* 0x040fe200000418ff */
[----:B------:R-:W1:Y:S05]  /*65c0*/  LDSM.16.M88.4 R152, [R210] ;  /* 0x00000000d298783b */ /* 0x000e6a0000000200 */
[C---:B--2---:R-:W-:Y:S06]  /*65d0*/  HMMA.16816.F32.BF16 R36, R136.reuse, R156, RZ ;  /* 0x0000009c8824723c */ /* 0x044fec00000418ff */
[C---:B------:R-:W-:Y:S01]  /*65e0*/  HMMA.16816.F32.BF16 R40, R136.reuse, R158, RZ ;  /* 0x0000009e8828723c */ /* 0x040fe200000418ff */
[----:B------:R-:W-:Y:S05]  /*65f0*/  LDSM.16.M88.4 R156, [R221] ;  /* 0x00000000dd9c783b */ /* 0x000fea0000000200 */
        /* <DEDUP_REMOVED lines=8> */
[----:B------:R-:W2:Y:S04]  /*6680*/  LDSM.16.M88.4 R136, [R209] ;  /* 0x00000000d188783b */ /* 0x000ea80000000200 */
[----:B------:R-:W-:Y:S01]  /*6690*/  LDSM.16.M88.4 R168, [R221+0x1800] ;  /* 0x00180000dda8783b */ /* 0x000fe20000000200 */
[C---:B---3--:R-:W-:Y:S06]  /*66a0*/  HMMA.16816.F32.BF16 R4, R172.reuse, R176, R4 ;  /* 0x000000b0ac04723c */ /* 0x048fec0000041804 */
[C---:B------:R-:W-:Y:S01]  /*66b0*/  HMMA.16816.F32.BF16 R8, R172.reuse, R178, R8 ;  /* 0x000000b2ac08723c */ /* 0x040fe20000041808 */
[----:B------:R-:W-:Y:S05]  /*66c0*/  LDSM.16.M88.4 R176, [R221+0x2000] ;  /* 0x00200000ddb0783b */ /* 0x000fea0000000200 */
[C---:B------:R-:W-:Y:S06]  /*66d0*/  HMMA.16816.F32.BF16 R12, R172.reuse, R140, R12 ;  /* 0x0000008cac0c723c */ /* 0x040fec000004180c */
[C---:B------:R-:W-:Y:S01]  /*66e0*/  HMMA.16816.F32.BF16 R16, R172.reuse, R142, R16 ;  /* 0x0000008eac10723c */ /* 0x040fe20000041810 */
[----:B------:R-:W3:Y:S05]  /*66f0*/  LDSM.16.M88.4 R140, [R222] ;  /* 0x00000000de8c783b */ /* 0x000eea0000000200 */
[C---:B------:R-:W-:Y:S06]  /*6700*/  HMMA.16816.F32.BF16 R20, R172.reuse, R180, R20 ;  /* 0x000000b4ac14723c */ /* 0x040fec0000041814 */
[C---:B------:R-:W-:Y:S01]  /*6710*/  HMMA.16816.F32.BF16 R24, R172.reuse, R182, R24 ;  /* 0x000000b6ac18723c */ /* 0x040fe20000041818 */
[----:B------:R-:W-:Y:S05]  /*6720*/  LDSM.16.M88.4 R180, [R220] ;  /* 0x00000000dcb4783b */ /* 0x000fea0000000200 */
[C---:B----4-:R-:W-:Y:S06]  /*6730*/  HMMA.16816.F32.BF16 R28, R172.reuse, R184, R28 ;  /* 0x000000b8ac1c723c */ /* 0x050fec000004181c */
[C---:B------:R-:W-:Y:S01]  /*6740*/  HMMA.16816.F32.BF16 R32, R172.reuse, R186, R32 ;  /* 0x000000baac20723c */ /* 0x040fe20000041820 */
[----:B------:R-:W-:Y:S05]  /*6750*/  LDSM.16.M88.4 R184, [R208] ;  /* 0x00000000d0b8783b */ /* 0x000fea0000000200 */
[C---:B------:R-:W-:Y:S06]  /*6760*/  HMMA.16816.F32.BF16 R36, R172.reuse, R144, R36 ;  /* 0x00000090ac24723c */ /* 0x040fec0000041824 */
        /* <DEDUP_REMOVED lines=8> */
[C---:B--2---:R-:W-:Y:S06]  /*67f0*/  HMMA.16816.F32.BF16 R60, R172.reuse, R136, R60 ;  /* 0x00000088ac3c723c */ /* 0x044fec000004183c */
[----:B------:R-:W-:Y:S01]  /*6800*/  HMMA.16816.F32.BF16 R64, R172, R138, R64 ;  /* 0x0000008aac40723c */ /* 0x000fe20000041840 */
[----:B------:R-:W2:Y:S04]  /*6810*/  LDSM.16.M88.4 R136, [R208+0x800] ;  /* 0x00080000d088783b */ /* 0x000ea80000000200 */
[----:B------:R-:W-:Y:S01]  /*6820*/  LDSM.16.M88.4 R172, [R207] ;  /* 0x00000000cfac783b */ /* 0x000fe20000000200 */
[C---:B---3--:R-:W-:Y:S06]  /*6830*/  HMMA.16816.F32.BF16 R4, R140.reuse, R156, R4 ;  /* 0x0000009c8c04723c */ /* 0x048fec0000041804 */
[C---:B------:R-:W-:Y:S01]  /*6840*/  HMMA.16816.F32.BF16 R8, R140.reuse, R158, R8 ;  /* 0x0000009e8c08723c */ /* 0x040fe20000041808 */
[----:B------:R-:W3:Y:S05]  /*6850*/  LDSM.16.M88.4 R156, [R208+0x1000] ;  /* 0x00100000d09c783b */ /* 0x000eea0000000200 */
[C---:B------:R-:W-:Y:S06]  /*6860*/  HMMA.16816.F32.BF16 R12, R140.reuse, R160, R12 ;  /* 0x000000a08c0c723c */ /* 0x040fec000004180c */
[C---:B------:R-:W-:Y:S01]  /*6870*/  HMMA.16816.F32.BF16 R16, R140.reuse, R162, R16 ;  /* 0x000000a28c10723c */ /* 0x040fe20000041810 */
[----:B------:R-:W3:Y:S05]  /*6880*/  LDSM.16.M88.4 R160, [R208+0x1800] ;  /* 0x00180000d0a0783b */ /* 0x000eea0000000200 */
[C---:B------:R-:W-:Y:S06]  /*6890*/  HMMA.16816.F32.BF16 R20, R140.reuse, R164, R20 ;  /* 0x000000a48c14723c */ /* 0x040fec0000041814 */
[C---:B------:R-:W-:Y:S01]  /*68a0*/  HMMA.16816.F32.BF16 R24, R140.reuse, R166, R24 ;  /* 0x000000a68c18723c */ /* 0x040fe20000041818 */
[----:B------:R-:W3:Y:S05]  /*68b0*/  LDSM.16.M88.4 R164, [R208+0x2000] ;  /* 0x00200000d0a4783b */ /* 0x000eea0000000200 */
[C---:B------:R-:W-:Y:S06]  /*68c0*/  HMMA.16816.F32.BF16 R28, R140.reuse, R168, R28 ;  /* 0x000000a88c1c723c */ /* 0x040fec000004181c */
[C---:B------:R-:W-:Y:S01]  /*68d0*/  HMMA.16816.F32.BF16 R32, R140.reuse, R170, R32 ;  /* 0x000000aa8c20723c */ /* 0x040fe20000041820 */
[----:B------:R-:W-:Y:S05]  /*68e0*/  LDSM.16.M88.4 R168, [R224+0x2000] ;  /* 0x00200000e0a8783b */ /* 0x000fea0000000200 */
[C---:B------:R-:W-:Y:S06]  /*68f0*/  HMMA.16816.F32.BF16 R36, R140.reuse, R176, R36 ;  /* 0x000000b08c24723c */ /* 0x040fec0000041824 */
[C---:B------:R-:W-:Y:S01]  /*6900*/  HMMA.16816.F32.BF16 R40, R140.reuse, R178, R40 ;  /* 0x000000b28c28723c */ /* 0x040fe20000041828 */
[----:B------:R-:W-:Y:S05]  /*6910*/  LDSM.16.M88.4 R176, [R202] ;  /* 0x00000000cab0783b */ /* 0x000fea0000000200 */
[C---:B----4-:R-:W-:Y:S06]  /*6920*/  HMMA.16816.F32.BF16 R44, R140.reuse, R144, R44 ;  /* 0x000000908c2c723c */ /* 0x050fec000004182c */
[C---:B------:R-:W-:Y:S01]  /*6930*/  HMMA.16816.F32.BF16 R48, R140.reuse, R146, R48 ;  /* 0x000000928c30723c */ /* 0x040fe20000041830 */
[----:B------:R-:W-:Y:S05]  /*6940*/  LDSM.16.M88.4 R144, [R208+0x3000] ;  /* 0x00300000d090783b */ /* 0x000fea0000000200 */
[C---:B-----5:R-:W-:Y:S06]  /*6950*/  HMMA.16816.F32.BF16 R52, R140.reuse, R148, R52 ;  /* 0x000000948c34723c */ /* 0x060fec0000041834 */
[C---:B------:R-:W-:Y:S01]  /*6960*/  HMMA.16816.F32.BF16 R56, R140.reuse, R150, R56 ;  /* 0x000000968c38723c */ /* 0x040fe20000041838 */
[----:B------:R-:W-:Y:S05]  /*6970*/  LDSM.16.M88.4 R148, [R208+0x3800] ;  /* 0x00380000d094783b */ /* 0x000fea0000000200 */
[C---:B-1----:R-:W-:Y:S06]  /*6980*/  HMMA.16816.F32.BF16 R60, R140.reuse, R152, R60 ;  /* 0x000000988c3c723c */ /* 0x042fec000004183c */
[----:B------:R-:W-:Y:S01]  /*6990*/  HMMA.16816.F32.BF16 R64, R140, R154, R64 ;  /* 0x0000009a8c40723c */ /* 0x000fe20000041840 */
[----:B------:R-:W1:Y:S04]  /*69a0*/  LDSM.16.M88.4 R140, [R208+0x2800] ;  /* 0x00280000d08c783b */ /* 0x000e680000000200 */
[----:B------:R-:W-:Y:S01]  /*69b0*/  LDSM.16.M88.4 R152, [R225+0x4000] ;  /* 0x00400000e198783b */ /* 0x000fe20000000200 */
        /* <DEDUP_REMOVED lines=114> */
[----:B------:R-:W-:Y:S04]  /*70e0*/  ULEA UR6, -UR7, URZ, 0x7 ;  /* 0x0000003f07067291 */ /* 0x000fe8000f8e393f */
[----:B------:R-:W-:Y:S02]  /*70f0*/  USHF.R.S32.HI UR5, URZ, 0x1f, UR6 ;  /* 0x0000001f3f057899 */ /* 0x000fe40008011406 */
[----:B------:R-:W-:Y:S04]  /*7100*/  MOV R140, UR6 ;  /* 0x00000006008c7c02 */ /* 0x000fe80008000f00 */
[----:B------:R-:W-:Y:S01]  /*7110*/  MOV R137, UR5 ;  /* 0x0000000500897c02 */ /* 0x000fe20008000f00 */
[----:B------:R-:W-:Y:S06]  /*7120*/  @P6 BRA `(.L_x_2320) ;  /* 0x0000000000f46947 */ /* 0x000fec0003800000 */
[----:B------:R-:W1:Y:S01]  /*7130*/  LDC R0, c[0x0][0x380] ;  /* 0x0000e000ff007b82 */ /* 0x000e620000000800 */
[----:B------:R-:W-:Y:S04]  /*7140*/  SHF.L.U32 R135, R241, 0x7, RZ ;  /* 0x00000007f1877819 */ /* 0x000fe800000006ff */
[----:B------:R-:W-:Y:S01]  /*7150*/  IABS R134, R135 ;  /* 0x0000008700867213 */ /* 0x000fe20000000000 */
[C---:B------:R-:W-:Y:S01]  /*7160*/  VIADD R141, R135.reuse, 0xffffff80 ;  /* 0xffffff80878d7836 */ /* 0x040fe20000000000 */
[-C--:B-1----:R-:W-:Y:S02]  /*7170*/  IABS R2, R0.reuse ;  /* 0x0000000000027213 */ /* 0x082fe40000000000 */
[-C--:B------:R-:W-:Y:S02]  /*7180*/  LOP3.LUT R135, R135, R0.reuse, RZ, 0x3c, !PT ;  /* 0x0000000087877212 */ /* 0x080fe400078e3cff */
[----:B------:R-:W1:Y:S02]  /*7190*/  I2F.RP R138, R2 ;  /* 0x00000002008a7306 */ /* 0x000e640000209400 */
[----:B------:R-:W-:Y:S08]  /*71a0*/  ISETP.GE.AND P2, PT, R135, RZ, PT ;  /* 0x000000ff8700720c */ /* 0x000ff00003f46270 */
        /* <DEDUP_REMOVED lines=26> */
[----:B------:R-:W1:Y:S09]  /*7350*/  LDC R2, c[0x0][0x24c] ;  /* 0x00009300ff027b82 */ /* 0x000e720000000800 */
        /* <DEDUP_REMOVED lines=14> */
[----:B------:R-:W2:Y:S02]  /*7440*/  LDG.E R137, desc[UR18][R142.64] ;  /* 0x000000128e897981 */ /* 0x000ea4000c1e1900 */
[C---:B------:R-:W-:Y:S01]  /*7450*/  IMAD.WIDE.U32 R140, R0.reuse, UR7, RZ ;  /* 0x00000007008c7c25 */ /* 0x040fe2000f8e00ff */
[----:B------:R-:W-:Y:S05]  /*7460*/  SHF.R.S32.HI R139, RZ, 0x1f, R0 ;  /* 0x0000001fff8b7819 */ /* 0x000fea0000011400 */
[----:B------:R-:W-:Y:S04]  /*7470*/  IMAD R139, R139, UR7, RZ ;  /* 0x000000078b8b7c24 */ /* 0x000fe8000f8e02ff */
[----:B-1----:R-:W-:Y:S04]  /*7480*/  IMAD R139, R0, R2, R139 ;  /* 0x00000002008b7224 */ /* 0x002fe800078e028b */
[----:B------:R-:W-:Y:S01]  /*7490*/  IMAD.IADD R141, R141, 0x1, R139 ;  /* 0x000000018d8d7824 */ /* 0x000fe200078e028b */
[----:B--2---:R-:W-:Y:S04]  /*74a0*/  IADD3 R132, -R137, R132, RZ ;  /* 0x0000008489847210 */ /* 0x004fe80007ffe1ff */
[----:B------:R-:W-:Y:S01]  /*74b0*/  SHF.R.S32.HI R137, RZ, 0x1f, R132 ;  /* 0x0000001fff897819 */ /* 0x000fe20000011484 */
[CC--:B---3--:R-:W-:Y:S04]  /*74c0*/  IMAD.WIDE.U32 R140, R132.reuse, R134.reuse, R140 ;  /* 0x00000086848c7225 */ /* 0x0c8fe800078e008c */
[----:B------:R-:W-:Y:S04]  /*74d0*/  IMAD R137, R137, R134, RZ ;  /* 0x0000008689897224 */ /* 0x000fe800078e02ff */
[----:B------:R-:W-:Y:S05]  /*74e0*/  IMAD R137, R132, R135, R137 ;  /* 0x0000008784897224 */ /* 0x000fea00078e0289 */
[----:B------:R-:W-:Y:S07]  /*74f0*/  IADD3 R137, R141, R137, RZ ;  /* 0x000000898d897210 */ /* 0x000fee0007ffe0ff */
.L_x_2320:
[C---:B------:R-:W-:Y:S04]  /*7500*/  LEA R230, P0, R140.reuse, R230, 0x1 ;  /* 0x000000e68ce67211 */ /* 0x040fe800078008ff */
[----:B------:R-:W-:Y:S02]  /*7510*/  LEA.HI.X R231, R140, R231, R137, 0x1, P0 ;  /* 0x000000e78ce77211 */ /* 0x000fe400000f0c89 */
[----:B------:R-:W-:Y:S03]  /*7520*/  IADD3 R144, P0, R230, UR15, RZ ;  /* 0x0000000fe6907c10 */ /* 0x000fe6000ff1e0ff */
        /* <DEDUP_REMOVED lines=9> */
[----:B------:R-:W-:Y:S03]  /*75c0*/  IADD3 R140, P0, R142, UR15, RZ ;  /* 0x0000000f8e8c7c10 */ /* 0x000fe6000ff1e0ff */
        /* <DEDUP_REMOVED lines=15> */
[----:B------:R-:W-:Y:S03]  /*76c0*/  IADD3.X R147, R135, UR14, RZ, P0, !PT ;  /* 0x0000000e87937c10 */ /* 0x000fe600087fe4ff */
[----:B------:R1:W-:Y:S04]  /*76d0*/  LDGSTS.E.BYPASS.LTC128B.128 [R233+0x6800], desc[UR18][R136.64] ;  /* 0x0680000088e97fae */ /* 0x0003e8000b901d52 */
[----:B------:R1:W-:Y:S04]  /*76e0*/  LDGSTS.E.BYPASS.LTC128B.128 [R233+0xa800], desc[UR18][R136.64+0x80] ;  /* 0x0a80008088e97fae */ /* 0x0003e8000b901d52 */
[----:B------:R1:W-:Y:S04]  /*76f0*/  LDGSTS.E.BYPASS.LTC128B.128 [R233+0x7000], desc[UR18][R134.64] ;  /* 0x0700000086e97fae */ /* 0x0003e8000b901d52 */
[----:B------:R1:W-:Y:S04]  /*7700*/  LDGSTS.E.BYPASS.LTC128B.128 [R233+0xb000], desc[UR18][R134.64+0x80] ;  /* 0x0b00008086e97fae */ /* 0x0003e8000b901d52 */
[----:B------:R1:W-:Y:S04]  /*7710*/  LDGSTS.E.BYPASS.LTC128B.128 [R233+0x7800], desc[UR18][R146.64] ;  /* 0x0780000092e97fae */ /* 0x0003e8000b901d52 */
[----:B------:R1:W-:Y:S04]  /*7720*/  LDGSTS.E.BYPASS.LTC128B.128 [R233+0xb800], desc[UR18][R146.64+0x80] ;  /* 0x0b80008092e97fae */ /* 0x0003e8000b901d52 */
[----:B------:R-:W0:Y:S02]  /*7730*/  LDGDEPBAR ;  /* 0x00000000000079af */ /* 0x000e240000000000 */
.L_x_2319:
[----:B------:R-:W-:Y:S01]  /*7740*/  FMNMX.FTZ R0, R4, R133, !PT ;  /* 0x0000008504007209 */ /* 0x000fe20007810000 */
[----:B------:R-:W-:Y:S01]  /*7750*/  LDSM.16.MT88.4 R148, [R217+0xc800] ;  /* 0x00c80000d994783b */ /* 0x000fe20000004200 */
[----:B------:R-:W-:Y:S02]  /*7760*/  FMNMX.FTZ R2, R6, R3, !PT ;  /* 0x0000000306027209 */ /* 0x000fe40007810000 */
[----:B-1----:R-:W-:Y:S02]  /*7770*/  FMNMX.FTZ R135, R5, R0, !PT ;  /* 0x0000000005877209 */ /* 0x002fe40007810000 */
        /* <DEDUP_REMOVED lines=191> */
[----:B------:R-:W-:Y:S02]  /*8370*/  ISETP.GT.AND P0, PT, R241, RZ, PT ;  /* 0x000000fff100720c */ /* 0x000fe40003f04270 */
        /* <DEDUP_REMOVED lines=376> */
.L_x_2317:
[----:B------:R-:W1:Y:S01]  /*9b00*/  SHFL.BFLY PT, R4, R243, 0x2, 0x1f ;  /* 0x0c401f00f3047f89 */ /* 0x000e6200000e0000 */
[----:B------:R-:W2:Y:S01]  /*9b10*/  S2UR UR4, SR_CgaCtaId ;  /* 0x00000000000479c3 */ /* 0x000ea20000008800 */
[----:B------:R-:W-:Y:S01]  /*9b20*/  MOV R11, 0x3f800000 ;  /* 0x3f800000000b7802 */ /* 0x000fe20000000f00 */
[----:B------:R-:W-:Y:S01]  /*9b30*/  UMOV UR5, 0x400 ;  /* 0x0000040000057882 */ /* 0x000fe20000000000 */
[----:B------:R-:W3:Y:S01]  /*9b40*/  SHFL.BFLY PT, R7, R242, 0x2, 0x1f ;  /* 0x0c401f00f2077f89 */ /* 0x000ee200000e0000 */
        /* <DEDUP_REMOVED lines=22> */
[----:B------:R-:W-:Y:S01]  /*9cb0*/  LOP3.LUT R10, R10, 0xfffffff8, RZ, 0xc0, !PT ;  /* 0xfffffff80a0a7812 */ /* 0x000fe200078ec0ff */
[----:B------:R-:W2:Y:S03]  /*9cc0*/  @P4 LDC R27, c[0x0][0x2e8] ;  /* 0x0000ba00ff1b4b82 */ /* 0x000ea60000000800 */
[----:B------:R-:W-:-:S03]  /*9cd0*/  IADD3 R10, R9, -R10, RZ ;  /* 0x8000000a090a7210 */ /* 0x000fc60007ffe0ff */
[----:B------:R-:W3:Y:S01]  /*9ce0*/  @P3 MUFU.RCP R12, R7 ;  /* 0x00000007000c3308 */ /* 0x000ee20000001000 */
[C---:B------:R-:W-:Y:S02]  /*9cf0*/  SHF.L.U32 R9, R10.reuse, 0x6, RZ ;  /* 0x000000060a097819 */ /* 0x040fe400000006ff */
[C---:B------:R-:W-:Y:S02]  /*9d00*/  LOP3.LUT R13, R10.reuse, 0x1, RZ, 0xc0, !PT ;  /* 0x000000010a0d7812 */ /* 0x040fe400078ec0ff */
[----:B------:R-:W-:Y:S02]  /*9d10*/  LOP3.LUT R9, R9, 0x1c0, RZ, 0xc0, !PT ;  /* 0x000001c009097812 */ /* 0x000fe400078ec0ff */
[----:B------:R-:W-:Y:S01]  /*9d20*/  ISETP.NE.U32.AND P0, PT, R13, 0x1, PT ;  /* 0x000000010d00780c */ /* 0x000fe20003f05070 */
[----:B------:R-:W4:Y:S01]  /*9d30*/  @P4 MUFU.LG2 R8, R8 ;  /* 0x0000000800084308 */ /* 0x000f220000000c00 */
[----:B------:R-:W-:Y:S01]  /*9d40*/  LEA.HI R9, R9, R9, RZ, 0x1d ;  /* 0x0000000909097211 */ /* 0x000fe200078fe8ff */
[C---:B-1----:R-:W-:Y:S01]  /*9d50*/  FMUL.FTZ R128, R11.reuse, R128 ;  /* 0x000000800b807220 */ /* 0x042fe20000410000 */
[----:B------:R-:W-:Y:S01]  /*9d60*/  R2P PR, R10, 0x6 ;  /* 0x000000060a007804 */ /* 0x000fe20000000000 */
[C---:B------:R-:W-:Y:S01]  /*9d70*/  FMUL.FTZ R129, R11.reuse, R129 ;  /* 0x000000810b817220 */ /* 0x040fe20000410000 */
[----:B------:R-:W-:Y:S01]  /*9d80*/  LEA R4, R4, R9, 0x1 ;  /* 0x0000000904047211 */ /* 0x000fe200078e08ff */
[C---:B------:R-:W-:Y:S01]  /*9d90*/  FMUL.FTZ R68, R11.reuse, R68 ;  /* 0x000000440b447220 */ /* 0x040fe20000410000 */
[C---:B------:R-:W-:Y:S01]  /*9da0*/  FMUL.FTZ R69, R11.reuse, R69 ;  /* 0x000000450b457220 */ /* 0x040fe20000410000 */
[----:B------:R-:W-:Y:S01]  /*9db0*/  MOV R10, 0x40 ;  /* 0x00000040000a7802 */ /* 0x000fe20000000f00 */
[----:B---3--:R-:W-:Y:S01]  /*9dc0*/  FMUL.FTZ R131, R12, R131 ;  /* 0x000000830c837220 */ /* 0x008fe20000410000 */
        /* <DEDUP_REMOVED lines=12> */
[----:B------:R-:W-:Y:S01]  /*9e90*/  FMUL.FTZ R78, R12, R78 ;  /* 0x0000004e0c4e7220 */ /* 0x000fe20000410000 */
[----:B------:R-:W-:Y:S01]  /*9ea0*/  IADD3 R13, R9, -0x10, RZ ;  /* 0xfffffff0090d7810 */ /* 0x000fe20007ffe0ff */
[C---:B------:R-:W-:Y:S01]  /*9eb0*/  FMUL.FTZ R80, R11.reuse, R80 ;  /* 0x000000500b507220 */ /* 0x040fe20000410000 */
[----:B------:R-:W-:Y:S01]  /*9ec0*/  SEL R4, R4, 0xffffffe0, !P1 ;  /* 0xffffffe004047807 */ /* 0x000fe20004800000 */
[----:B------:R-:W-:Y:S01]  /*9ed0*/  FMUL.FTZ R81, R11, R81 ;  /* 0x000000510b517220 */ /* 0x000fe20000410000 */
[C---:B------:R-:W-:Y:S01]  /*9ee0*/  FMUL.FTZ R83, R12.reuse, R83 ;  /* 0x000000530c537220 */ /* 0x040fe20000410000 */
[C---:B------:R-:W-:Y:S01]  /*9ef0*/  FMUL.FTZ R82, R12.reuse, R82 ;  /* 0x000000520c527220 */ /* 0x040fe20000410000 */
[----:B------:R-:W-:Y:S01]  /*9f00*/  @P0 IADD3 R13, R9, 0x10, RZ ;  /* 0x00000010090d0810 */ /* 0x000fe20007ffe0ff */
        /* <DEDUP_REMOVED lines=27> */
[----:B------:R-:W-:Y:S01]  /*a0c0*/  FMUL.FTZ R101, R11, R101 ;  /* 0x000000650b657220 */ /* 0x000fe20000410000 */
[----:B------:R-:W-:Y:S01]  /*a0d0*/  IADD3 R17, R4, R13, RZ ;  /* 0x0000000d04117210 */ /* 0x000fe20007ffe0ff */
        /* <DEDUP_REMOVED lines=10> */
[----:B------:R-:W-:Y:S01]  /*a180*/  STS [R9], R128 ;  /* 0x0000008009007388 */ /* 0x000fe20000000800 */
[----:B------:R-:W-:Y:S01]  /*a190*/  F2FP.BF16.F32.PACK_AB R86, R87, R86 ;  /* 0x000000565756723e */ /* 0x000fe200000010ff */
[C---:B------:R-:W-:Y:S01]  /*a1a0*/  FMUL.FTZ R124, R11.reuse, R124 ;  /* 0x0000007c0b7c7220 */ /* 0x040fe20000410000 */
[----:B------:R-:W-:Y:S01]  /*a1b0*/  IADD3 R21, R10, R13, RZ ;  /* 0x0000000d0a157210 */ /* 0x000fe20007ffe0ff */
[----:B------:R-:W-:Y:S01]  /*a1c0*/  STS [R9+0x400], R130 ;  /* 0x0004008209007388 */ /* 0x000fe20000000800 */
[----:B------:R-:W-:Y:S01]  /*a1d0*/  FMUL.FTZ R125, R11, R125 ;  /* 0x0000007d0b7d7220 */ /* 0x000fe20000410000 */
[C---:B------:R-:W-:Y:S01]  /*a1e0*/  FMUL.FTZ R127, R12.reuse, R127 ;  /* 0x0000007f0c7f7220 */ /* 0x040fe20000410000 */
[C---:B------:R-:W-:Y:S01]  /*a1f0*/  FMUL.FTZ R126, R12.reuse, R126 ;  /* 0x0000007e0c7e7220 */ /* 0x040fe20000410000 */
[----:B------:R-:W-:Y:S01]  /*a200*/  F2FP.BF16.F32.PACK_AB R88, R89, R88 ;  /* 0x000000585958723e */ /* 0x000fe200000010ff */
[----:B------:R-:W-:Y:S01]  /*a210*/  STS [R13], R68 ;  /* 0x000000440d007388 */ /* 0x000fe20000000800 */
[----:B------:R-:W-:Y:S01]  /*a220*/  F2FP.BF16.F32.PACK_AB R90, R91, R90 ;  /* 0x0000005a5b5a723e */ /* 0x000fe200000010ff */
[----:B------:R-:W-:Y:S01]  /*a230*/  FMUL.FTZ R108, R11, R108 ;  /* 0x0000006c0b6c7220 */ /* 0x000fe20000410000 */
        /* <DEDUP_REMOVED lines=17> */
[C---:B------:R-:W-:Y:S01]  /*a350*/  FMUL.FTZ R112, R11.reuse, R112 ;  /* 0x000000700b707220 */ /* 0x040fe20000410000 */
[C---:B------:R-:W-:Y:S01]  /*a360*/  FMUL.FTZ R113, R11.reuse, R113 ;  /* 0x000000710b717220 */ /* 0x040fe20000410000 */
[----:B------:R-:W-:Y:S01]  /*a370*/  STS [R17+0x400], R78 ;  /* 0x0004004e11007388 */ /* 0x000fe20000000800 */
[----:B------:R-:W-:Y:S01]  /*a380*/  FMUL.FTZ R116, R11, R116 ;  /* 0x000000740b747220 */ /* 0x000fe20000410000 */
[C---:B------:R-:W-:Y:S01]  /*a390*/  FMUL.FTZ R115, R12.reuse, R115 ;  /* 0x000000730c737220 */ /* 0x040fe20000410000 */
[C---:B------:R-:W-:Y:S01]  /*a3a0*/  FMUL.FTZ R114, R12.reuse, R114 ;  /* 0x000000720c727220 */ /* 0x040fe20000410000 */
[C---:B------:R-:W-:Y:S01]  /*a3b0*/  FMUL.FTZ R119, R12.reuse, R119 ;  /* 0x000000770c777220 */ /* 0x040fe20000410000 */
[----:B------:R-:W-:Y:S01]  /*a3c0*/  F2FP.BF16.F32.PACK_AB R100, R101, R100 ;  /* 0x000000646564723e */ /* 0x000fe200000010ff */
[----:B------:R-:W-:Y:S01]  /*a3d0*/  STS [R19], R80 ;  /* 0x0000005013007388 */ /* 0x000fe20000000800 */
[----:B------:R-:W-:Y:S01]  /*a3e0*/  F2FP.BF16.F32.PACK_AB R102, R103, R102 ;  /* 0x000000666766723e */ /* 0x000fe200000010ff */
[----:B------:R-:W-:Y:S01]  /*a3f0*/  FMUL.FTZ R11, R11, R117 ;  /* 0x000000750b0b7220 */ /* 0x000fe20000410000 */
[----:B------:R-:W-:Y:S01]  /*a400*/  FMUL.FTZ R12, R12, R118 ;  /* 0x000000760c0c7220 */ /* 0x000fe20000410000 */
        /* <DEDUP_REMOVED lines=17> */
[----:B------:R-:W-:Y:S01]  /*a520*/  STS [R25], R92 ;  /* 0x0000005c19007388 */ /* 0x000fe20000000800 */
[----:B------:R-:W-:-:S02]  /*a530*/  F2FP.BF16.F32.PACK_AB R11, R11, R116 ;  /* 0x000000740b0b723e */ /* 0x000fc400000010ff */
[----:B------:R-:W-:Y:S01]  /*a540*/  F2FP.BF16.F32.PACK_AB R12, R119, R12 ;  /* 0x0000000c770c723e */ /* 0x000fe200000010ff */
[----:B------:R-:W-:Y:S01]  /*a550*/  STS [R25+0x400], R94 ;  /* 0x0004005e19007388 */ /* 0x000fe20000000800 */
[----:B------:R-:W-:Y:S02]  /*a560*/  ISETP.NE.AND P0, PT, RZ, UR4, PT ;  /* 0x00000004ff007c0c */ /* 0x000fe4000bf05270 */
[----:B------:R-:W-:Y:S01]  /*a570*/  MOV R4, 0x7f800000 ;  /* 0x7f80000000047802 */ /* 0x000fe20000000f00 */
[----:B------:R-:W-:Y:S01]  /*a580*/  STS [R9+0x2000], R96 ;  /* 0x0020006009007388 */ /* 0x000fe20000000800 */
[----:B------:R-:W-:-:S03]  /*a590*/  MOV R10, 0x7f800000 ;  /* 0x7f800000000a7802 */ /* 0x000fc60000000f00 */
[----:B------:R3:W-:Y:S04]  /*a5a0*/  STS [R9+0x2400], R98 ;  /* 0x0024006209007388 */ /* 0x0007e80000000800 */
[----:B------:R-:W-:Y:S04]  /*a5b0*/  STS [R13+0x2000], R100 ;  /* 0x002000640d007388 */ /* 0x000fe80000000800 */
[----:B------:R4:W-:Y:S04]  /*a5c0*/  STS [R13+0x2400], R102 ;  /* 0x002400660d007388 */ /* 0x0009e80000000800 */
[----:B------:R-:W-:Y:S04]  /*a5d0*/  STS [R15+0x2000], R104 ;  /* 0x002000680f007388 */ /* 0x000fe80000000800 */
[----:B------:R1:W-:Y:S04]  /*a5e0*/  STS [R15+0x2400], R106 ;  /* 0x0024006a0f007388 */ /* 0x0003e80000000800 */
[----:B------:R1:W-:Y:S04]  /*a5f0*/  STS [R17+0x2000], R124 ;  /* 0x0020007c11007388 */ /* 0x0003e80000000800 */
[----:B------:R1:W-:Y:S01]  /*a600*/  STS [R17+0x2400], R126 ;  /* 0x0024007e11007388 */ /* 0x0003e20000000800 */
[----:B---3--:R-:W3:Y:S03]  /*a610*/  @P3 LDC R9, c[0x0][0x2e8] ;  /* 0x0000ba00ff093b82 */ /* 0x008ee60000000800 */
[----:B------:R3:W-:Y:S04]  /*a620*/  STS [R19+0x2000], R108 ;  /* 0x0020006c13007388 */ /* 0x0007e80000000800 */
[----:B------:R3:W-:Y:S01]  /*a630*/  STS [R19+0x2400], R110 ;  /* 0x0024006e13007388 */ /* 0x0007e20000000800 */
[----:B----4-:R-:W-:-:S03]  /*a640*/  @P4 FMUL.FTZ R13, R8, 0.69314718246459960938 ;  /* 0x3f317218080d4820 */ /* 0x010fc60000410000 */
[----:B------:R4:W-:Y:S01]  /*a650*/  STS [R21+0x2000], R120 ;  /* 0x0020007815007388 */ /* 0x0009e20000000800 */
[----:B--2---:R-:W-:-:S03]  /*a660*/  @P4 FFMA.FTZ R4, R2, R27, R13 ;  /* 0x0000001b02044223 */ /* 0x004fc6000001000d */
[----:B------:R4:W-:Y:S01]  /*a670*/  STS [R21+0x2400], R122 ;  /* 0x0024007a15007388 */ /* 0x0009e20000000800 */
[----:B-1----:R-:W-:-:S03]  /*a680*/  @P3 FMUL.FTZ R15, R7, 0.69314718246459960938 ;  /* 0x3f317218070f3820 */ /* 0x002fc60000410000 */
[----:B------:R4:W-:Y:S04]  /*a690*/  STS [R23+0x2000], R112 ;  /* 0x0020007017007388 */ /* 0x0009e80000000800 */
[----:B------:R4:W-:Y:S01]  /*a6a0*/  STS [R23+0x2400], R114 ;  /* 0x0024007217007388 */ /* 0x0009e20000000800 */
[----:B---3--:R-:W-:-:S03]  /*a6b0*/  @P3 FFMA.FTZ R10, R0, R9, R15 ;  /* 0x00000009000a3223 */ /* 0x008fc6000001000f */
[----:B------:R4:W-:Y:S04]  /*a6c0*/  STS [R25+0x2000], R11 ;  /* 0x0020000b19007388 */ /* 0x0009e80000000800 */
[----:B------:R4:W-:Y:S01]  /*a6d0*/  STS [R25+0x2400], R12 ;  /* 0x0024000c19007388 */ /* 0x0009e20000000800 */
[----:B------:R-:W-:Y:S05]  /*a6e0*/  @!P0 BRA `(.L_x_2322) ;  /* 0x00000000001c8947 */ /* 0x000fea0003800000 */
[----:B------:R-:W1:Y:S01]  /*a6f0*/  S2UR UR8, SR_CTAID.Z ;  /* 0x00000000000879c3 */ /* 0x000e620000002700 */
[----:B------:R-:W-:Y:S01]  /*a700*/  ULDC UR9, c[0x0][0x2e4] ;  /* 0x0000b90000097ab9 */ /* 0x000fe20000000800 */
[----:B------:R-:W-:-:S06]  /*a710*/  ULDC UR6, c[0x0][0x2c4] ;  /* 0x0000b10000067ab9 */ /* 0x000fcc0000000800 */
[----:B------:R-:W2:Y:S01]  /*a720*/  S2UR UR7, SR_CTAID.Y ;  /* 0x00000000000779c3 */ /* 0x000ea20000002600 */
[----:B-1----:R-:W-:-:S04]  /*a730*/  UIMAD UR9, UR8, UR9, URZ ;  /* 0x00000009080972a4 */ /* 0x002fc8000f8e023f */
[----:B--2---:R-:W-:Y:S01]  /*a740*/  UIMAD UR9, UR7, UR6, UR9 ;  /* 0x00000006070972a4 */ /* 0x004fe2000f8e0209 */
[----:B------:R-:W-:Y:S05]  /*a750*/  BRA `(.L_x_2323) ;  /* 0x0000000000187947 */ /* 0x000fea0003800000 */
.L_x_2322:
[----:B------:R-:W-:Y:S01]  /*a760*/  S2UR UR8, SR_CTAID.Z ;  /* 0x00000000000879c3 */ /* 0x000fe20000002700 */
[----:B------:R-:W-:Y:S01]  /*a770*/  ULDC UR9, c[0x0][0x270] ;  /* 0x00009c0000097ab9 */ /* 0x000fe20000000800 */
[----:B------:R-:W-:-:S06]  /*a780*/  ULDC UR6, c[0x0][0x2c4] ;  /* 0x0000b10000067ab9 */ /* 0x000fcc0000000800 */
[----:B------:R-:W1:Y:S02]  /*a790*/  S2UR UR7, SR_CTAID.Y ;  /* 0x00000000000779c3 */ /* 0x000e640000002600 */
[----:B-1----:R-:W-:-:S04]  /*a7a0*/  UIMAD UR9, UR7, UR9, UR8 ;  /* 0x00000009070972a4 */ /* 0x002fc8000f8e0208 */
[----:B------:R-:W-:Y:S02]  /*a7b0*/  UIMAD UR9, UR9, UR6, URZ ;  /* 0x00000006090972a4 */ /* 0x000fe4000f8e023f */
.L_x_2323:
[----:B------:R-:W-:Y:S01]  /*a7c0*/  LOP3.LUT R0, R5, 0xffffffe0, RZ, 0xc0, !PT ;  /* 0xffffffe005007812 */ /* 0x000fe200078ec0ff */
[----:B------:R-:W-:Y:S01]  /*a7d0*/  BAR.SYNC.DEFER_BLOCKING 0x0 ;  /* 0x0000000000007b1d */ /* 0x000fe20000010000 */
[----:B------:R-:W-:-:S03]  /*a7e0*/  IMAD R239, R239, 0x10, R232 ;  /* 0x00000010efef7824 */ /* 0x000fc600078e02e8 */
[----:B------:R-:W-:Y:S02]  /*a7f0*/  IMAD.IADD R0, R3, 0x1, -R0 ;  /* 0x0000000103007824 */ /* 0x000fe400078e0a00 */
[----:B------:R-:W-:Y:S03]  /*a800*/  BSSY B0, `(.L_x_2324) ;  /* 0x0000011000007945 */ /* 0x000fe60003800000 */
[----:B------:R-:W-:-:S13]  /*a810*/  LOP3.LUT P0, RZ, R0, 0x3, RZ, 0xc0, !PT ;  /* 0x0000000300ff7812 */ /* 0x000fda000780c0ff */
[----:B------:R-:W-:Y:S05]  /*a820*/  @P0 BRA `(.L_x_2325) ;  /* 0x0000000000380947 */ /* 0x000fea0003800000 */
[----:B------:R-:W1:Y:S01]  /*a830*/  S2UR UR5, SR_CTAID.X ;  /* 0x00000000000579c3 */ /* 0x000e620000002500 */
[C---:B------:R-:W-:Y:S01]  /*a840*/  VIADD R2, R239.reuse, 0x8 ;  /* 0x00000008ef027836 */ /* 0x040fe20000000000 */
[----:B-1----:R-:W-:Y:S02]  /*a850*/  ULEA UR4, UR5, UR9, 0x6 ;  /* 0x0000000905047291 */ /* 0x002fe4000f8e303f */
[----:B------:R-:W-:Y:S02]  /*a860*/  UIMAD UR5, UR5, -0x40, UR6 ;  /* 0xffffffc0050578a4 */ /* 0x000fe4000f8e0206 */
[----:B------:R-:W-:Y:S02]  /*a870*/  USHF.R.S32.HI UR10, URZ, 0x1f, UR4 ;  /* 0x0000001f3f0a7899 */ /* 0x000fe40008011404 */
[----:B------:R-:W-:Y:S02]  /*a880*/  IADD3 R0, P0, R239, UR4, RZ ;  /* 0x00000004ef007c10 */ /* 0x000fe4000ff1e0ff */
[----:B------:R-:W-:-:S02]  /*a890*/  ISETP.GE.AND P1, PT, R2, UR5, PT ;  /* 0x0000000502007c0c */ /* 0x000fc4000bf26270 */
[C---:B------:R-:W-:Y:S01]  /*a8a0*/  ISETP.GE.AND P2, PT, R239.reuse, UR5, PT ;  /* 0x00000005ef007c0c */ /* 0x040fe2000bf46270 */
[----:B------:R-:W-:Y:S01]  /*a8b0*/  ULDC.64 UR4, c[0x0][0x2b0] ;  /* 0x0000ac0000047ab9 */ /* 0x000fe20000000a00 */
[----:B------:R-:W-:Y:S02]  /*a8c0*/  LEA.HI.X.SX32 R239, R239, UR10, 0x1, P0 ;  /* 0x0000000aefef7c11 */ /* 0x000fe400080f0eff */
[----:B------:R-:W-:-:S04]  /*a8d0*/  LEA R8, P0, R0, UR4, 0x2 ;  /* 0x0000000400087c11 */ /* 0x000fc8000f8010ff */
[----:B------:R-:W-:-:S05]  /*a8e0*/  LEA.HI.X R9, R0, UR5, R239, 0x2, P0 ;  /* 0x0000000500097c11 */ /* 0x000fca00080f14ef */
[----:B------:R1:W-:Y:S04]  /*a8f0*/  @!P2 STG.E desc[UR18][R8.64], R4 ;  /* 0x000000040800a986 */ /* 0x0003e8000c101912 */
[----:B------:R1:W-:Y:S02]  /*a900*/  @!P1 STG.E desc[UR18][R8.64+0x20], R10 ;  /* 0x0000200a08009986 */ /* 0x0003e4000c101912 */
.L_x_2325:
[----:B------:R-:W-:Y:S05]  /*a910*/  BSYNC B0 ;  /* 0x0000000000007941 */ /* 0x000fea0003800000 */
.L_x_2324:
[----:B------:R-:W2:Y:S01]  /*a920*/  S2UR UR5, SR_CTAID.X ;  /* 0x00000000000579c3 */ /* 0x000ea20000002500 */
[----:B----4-:R-:W-:Y:S01]  /*a930*/  MOV R12, R234 ;  /* 0x000000ea000c7202 */ /* 0x010fe20000000f00 */
[----:B------:R-:W3:Y:S01]  /*a940*/  LDS.128 R16, [R233+0x2000] ;  /* 0x00200000e9107984 */ /* 0x000ee20000000c00 */
[----:B------:R-:W-:Y:S02]  /*a950*/  MOV R13, R235 ;  /* 0x000000eb000d7202 */ /* 0x000fe40000000f00 */
[----:B------:R-:W-:Y:S01]  /*a960*/  LEA.HI R2, R6, R3, RZ, 0x3 ;  /* 0x0000000306027211 */ /* 0x000fe200078f18ff */
[----:B------:R-:W-:Y:S02]  /*a970*/  LDS.128 R20, [R233+0x800] ;  /* 0x00080000e9147984 */ /* 0x000fe40000000c00 */
[----:B-1----:R-:W1:Y:S01]  /*a980*/  LDC.64 R8, c[0x0][0x298] ;  /* 0x0000a600ff087b82 */ /* 0x002e620000000a00 */
[----:B------:R-:W-:Y:S01]  /*a990*/  SHF.R.S32.HI R2, RZ, 0x3, R2 ;  /* 0x00000003ff027819 */ /* 0x000fe20000011402 */
[----:B------:R-:W-:Y:S03]  /*a9a0*/  LDS.128 R24, [R233+0x2800] ;  /* 0x00280000e9187984 */ /* 0x000fe60000000c00 */
[----:B------:R-:W-:Y:S01]  /*a9b0*/  SHF.R.S32.HI R3, RZ, 0x1f, R2 ;  /* 0x0000001fff037819 */ /* 0x000fe20000011402 */
[----:B------:R-:W-:Y:S02]  /*a9c0*/  LDS.128 R32, [R233+0x1000] ;  /* 0x00100000e9207984 */ /* 0x000fe40000000c00 */
[----:B------:R-:W4:Y:S02]  /*a9d0*/  LDC.64 R10, c[0x0][0x290] ;  /* 0x0000a400ff0a7b82 */ /* 0x000f240000000a00 */
[----:B------:R-:W-:Y:S04]  /*a9e0*/  LDS.128 R28, [R233+0x1800] ;  /* 0x00180000e91c7984 */ /* 0x000fe80000000c00 */
[----:B------:R-:W-:Y:S01]  /*a9f0*/  LDS.128 R36, [R233+0x3800] ;  /* 0x00380000e9247984 */ /* 0x000fe20000000c00 */
[----:B--2---:R-:W-:Y:S01]  /*aa00*/  USHF.L.U32 UR5, UR5, 0x6, URZ ;  /* 0x0000000605057899 */ /* 0x004fe2000800063f */
[----:B------:R-:W2:Y:S03]  /*aa10*/  LDC.64 R4, c[0x0][0x2a0] ;  /* 0x0000a800ff047b82 */ /* 0x000ea60000000a00 */
[----:B------:R-:W-:-:S02]  /*aa20*/  USHF.R.S32.HI UR4, URZ, 0x1f, UR5 ;  /* 0x0000001f3f047899 */ /* 0x000fc40008011405 */
[----:B-1----:R-:W-:-:S04]  /*aa30*/  IMAD.WIDE.U32 R12, R8, UR5, R12 ;  /* 0x00000005080c7c25 */ /* 0x002fc8000f8e000c */
[----:B------:R-:W-:Y:S01]  /*aa40*/  IMAD R0, R8, UR4, RZ ;  /* 0x0000000408007c24 */ /* 0x000fe2000f8e02ff */
[----:B------:R-:W-:Y:S01]  /*aa50*/  USHF.R.S32.HI UR4, URZ, 0x1f, UR7 ;  /* 0x0000001f3f047899 */ /* 0x000fe20008011407 */
[----:B------:R-:W-:Y:S02]  /*aa60*/  IMAD R3, R3, R8, RZ ;  /* 0x0000000803037224 */ /* 0x000fe400078e02ff */
[----:B------:R-:W-:Y:S02]  /*aa70*/  IMAD R7, R9, UR5, R0 ;  /* 0x0000000509077c24 */ /* 0x000fe4000f8e0200 */
[----:B------:R-:W-:Y:S02]  /*aa80*/  IMAD R3, R2, R9, R3 ;  /* 0x0000000902037224 */ /* 0x000fe400078e0203 */
[----:B----4-:R-:W-:Y:S01]  /*aa90*/  IMAD R0, R10, UR4, RZ ;  /* 0x000000040a007c24 */ /* 0x010fe2000f8e02ff */
[----:B------:R-:W-:Y:S01]  /*aaa0*/  USHF.R.S32.HI UR4, URZ, 0x1f, UR8 ;  /* 0x0000001f3f047899 */ /* 0x000fe20008011408 */
[----:B------:R-:W-:-:S02]  /*aab0*/  IMAD.IADD R13, R7, 0x1, R13 ;  /* 0x00000001070d7824 */ /* 0x000fc400078e020d */
[----:B------:R-:W-:Y:S02]  /*aac0*/  IMAD R7, R11, UR7, R0 ;  /* 0x000000070b077c24 */ /* 0x000fe4000f8e0200 */
[----:B------:R-:W-:Y:S02]  /*aad0*/  IMAD.WIDE.U32 R10, R10, UR7, R12 ;  /* 0x000000070a0a7c25 */ /* 0x000fe4000f8e000c */
[----:B------:R-:W1:Y:S02]  /*aae0*/  LDS.128 R12, [R233] ;  /* 0x00000000e90c7984 */ /* 0x000e640000000c00 */
[----:B--2---:R-:W-:Y:S01]  /*aaf0*/  IMAD R0, R4, UR4, RZ ;  /* 0x0000000404007c24 */ /* 0x004fe2000f8e02ff */
[----:B------:R-:W-:Y:S01]  /*ab00*/  IADD3 R11, R7, R11, RZ ;  /* 0x0000000b070b7210 */ /* 0x000fe20007ffe0ff */
[----:B------:R-:W-:Y:S02]  /*ab10*/  ULDC.64 UR4, c[0x0][0x280] ;  /* 0x0000a00000047ab9 */ /* 0x000fe40000000a00 */
[----:B------:R-:W-:-:S02]  /*ab20*/  IMAD R0, R5, UR8, R0 ;  /* 0x0000000805007c24 */ /* 0x000fc4000f8e0200 */
[----:B------:R-:W-:Y:S02]  /*ab30*/  IMAD.WIDE.U32 R10, R4, UR8, R10 ;  /* 0x00000008040a7c25 */ /* 0x000fe4000f8e000a */
[----:B------:R-:W2:Y:S02]  /*ab40*/  LDS.128 R4, [R233+0x3000] ;  /* 0x00300000e9047984 */ /* 0x000ea40000000c00 */
[----:B------:R-:W-:Y:S01]  /*ab50*/  IMAD.IADD R11, R0, 0x1, R11 ;  /* 0x00000001000b7824 */ /* 0x000fe200078e020b */
[----:B------:R-:W-:Y:S01]  /*ab60*/  SHF.L.U32 R0, R8, 0x5, RZ ;  /* 0x0000000508007819 */ /* 0x000fe200000006ff */
[----:B------:R-:W-:Y:S01]  /*ab70*/  IMAD.WIDE.U32 R10, R2, R8, R10 ;  /* 0x00000008020a7225 */ /* 0x000fe200078e000a */
[----:B------:R-:W-:Y:S02]  /*ab80*/  SHF.L.U64.HI R8, R8, 0x5, R9 ;  /* 0x0000000508087819 */ /* 0x000fe40000010209 */
[----:B------:R-:W-:Y:S02]  /*ab90*/  LEA R2, P1, R10, UR4, 0x1 ;  /* 0x000000040a027c11 */ /* 0x000fe4000f8208ff */
[----:B------:R-:W-:-:S02]  /*aba0*/  IADD3 R3, R3, R11, RZ ;  /* 0x0000000b03037210 */ /* 0x000fc40007ffe0ff */
[----:B------:R-:W-:Y:S02]  /*abb0*/  IADD3 R40, P0, R0, R2, RZ ;  /* 0x0000000200287210 */ /* 0x000fe40007f1e0ff */
[----:B------:R-:W-:Y:S02]  /*abc0*/  LEA.HI.X R3, R10, UR5, R3, 0x1, P1 ;  /* 0x000000050a037c11 */ /* 0x000fe400088f0c03 */
[----:B------:R-:W-:-:S03]  /*abd0*/  IADD3 R10, P1, R40, R0, RZ ;  /* 0x00000000280a7210 */ /* 0x000fc60007f3e0ff */
[----:B------:R-:W-:Y:S01]  /*abe0*/  IMAD.X R41, R8, 0x1, R3, P0 ;  /* 0x0000000108297824 */ /* 0x000fe200000e0603 */
[----:B------:R-:W-:Y:S01]  /*abf0*/  IADD3 R42, P0, R10, R0, RZ ;  /* 0x000000000a2a7210 */ /* 0x000fe20007f1e0ff */
[----:B---3--:R-:W-:Y:S03]  /*ac00*/  STG.E.128 desc[UR18][R2.64+0x80], R16 ;  /* 0x0000801002007986 */ /* 0x008fe6000c101d12 */
[-C--:B------:R-:W-:Y:S01]  /*ac10*/  IADD3.X R11, R41, R8.reuse, RZ, P1, !PT ;  /* 0x00000008290b7210 */ /* 0x080fe20000ffe4ff */
[----:B-1----:R-:W-:Y:S03]  /*ac20*/  STG.E.128 desc[UR18][R2.64], R12 ;  /* 0x0000000c02007986 */ /* 0x002fe6000c101d12 */
[----:B------:R-:W-:Y:S01]  /*ac30*/  IADD3.X R43, R11, R8, RZ, P0, !PT ;  /* 0x000000080b2b7210 */ /* 0x000fe200007fe4ff */
[----:B------:R-:W-:Y:S04]  /*ac40*/  STG.E.128 desc[UR18][R40.64], R20 ;  /* 0x0000001428007986 */ /* 0x000fe8000c101d12 */
[----:B------:R-:W-:Y:S04]  /*ac50*/  STG.E.128 desc[UR18][R40.64+0x80], R24 ;  /* 0x0000801828007986 */ /* 0x000fe8000c101d12 */
[----:B------:R-:W-:Y:S04]  /*ac60*/  STG.E.128 desc[UR18][R10.64], R32 ;  /* 0x000000200a007986 */ /* 0x000fe8000c101d12 */
[----:B--2---:R-:W-:Y:S04]  /*ac70*/  STG.E.128 desc[UR18][R10.64+0x80], R4 ;  /* 0x000080040a007986 */ /* 0x004fe8000c101d12 */
[----:B------:R-:W-:Y:S04]  /*ac80*/  STG.E.128 desc[UR18][R42.64], R28 ;  /* 0x0000001c2a007986 */ /* 0x000fe8000c101d12 */
[----:B------:R-:W-:Y:S01]  /*ac90*/  STG.E.128 desc[UR18][R42.64+0x80], R36 ;  /* 0x000080242a007986 */ /* 0x000fe2000c101d12 */
[----:B------:R-:W-:Y:S05]  /*aca0*/  EXIT ;  /* 0x000000000000794d */ /* 0x000fea0003800000 */
.L_x_2326:
        /* <DEDUP_REMOVED lines=13> */
.L_x_8480:


//--------------------- .text._ZN5flash24flash_fwd_splitkv_kernelI23Flash_fwd_kernel_traitsILi128ELi64ELi128ELi4ELb0ELb0EN7cutlass10bfloat16_tE19Flash_kernel_traitsILi128ELi64ELi128ELi4ES3_EELb1ELb0ELb0ELb1ELb1ELb1ELb0ELb0EEEvNS_16Flash_fwd_paramsE --------------------------
	.section	.text._ZN5flash24flash_fwd_splitkv_kernelI23Flash_fwd_kernel_traitsILi128ELi64ELi128ELi4ELb0ELb0EN7cutlass10bfloat16_tE19Flash_kernel_traitsILi128ELi64ELi128ELi4ES3_EELb1ELb0ELb0ELb1ELb1ELb1ELb0ELb0EEEvNS_16Flash_fwd_paramsE,"ax",@progbits
	.align	128
        .global         _ZN5flash24flash_fwd_splitkv_kernelI23Flash_fwd_kernel_traitsILi128ELi64ELi128ELi4ELb0ELb0EN7cutlass10bfloat16_tE19Flash_kernel_traitsILi128ELi64ELi128ELi4ES3_EELb1ELb0ELb0ELb1ELb1ELb1ELb0ELb0EEEvNS_16Flash_fwd_paramsE
        .type           _ZN5flash24flash_fwd_splitkv_kernelI23Flash_fwd_kernel_traitsILi128ELi64ELi128ELi4ELb0ELb0EN7cutlass10bfloat16_tE19Flash_kernel_traitsILi128ELi64ELi128ELi4ES3_EELb1ELb0ELb0ELb1ELb1ELb1ELb0ELb0EEEvNS_16Flash_fwd_paramsE,@function
        .size           _ZN5flash24flash_fwd_splitkv_kernelI23Flash_fwd_kernel_traitsILi128ELi64ELi128ELi4ELb0ELb0EN7cutlass10bfloat16_tE19Flash_kernel_traitsILi128ELi64ELi128ELi4ES3_EELb1ELb0ELb0ELb1ELb1ELb1ELb0ELb0EEEvNS_16Flash_fwd_paramsE,(.L_x_8481 - _ZN5flash24flash_fwd_splitkv_kernelI23Flash_fwd_kernel_traitsILi128ELi64ELi128ELi4ELb0ELb0EN7cutlass10bfloat16_tE19Flash_kernel_traitsILi128ELi64ELi128ELi4ES3_EELb1ELb0ELb0ELb1ELb1ELb1ELb0ELb0EEEvNS_16Flash_fwd_paramsE)
        .other          _ZN5flash24flash_fwd_splitkv_kernelI23Flash_fwd_kernel_traitsILi128ELi64ELi128ELi4ELb0ELb0EN7cutlass10bfloat16_tE19Flash_kernel_traitsILi128ELi64ELi128ELi4ES3_EELb1ELb0ELb0ELb1ELb1ELb1ELb0ELb0EEEvNS_16Flash_fwd_paramsE,@"STO_CUDA_ENTRY STV_DEFAULT"
_ZN5flash24flash_fwd_splitkv_kernelI23Flash_fwd_kernel_traitsILi128ELi64ELi128ELi4ELb0ELb0EN7cutlass10bfloat16_tE19Flash_kernel_traitsILi128ELi64ELi128ELi4ES3_EELb1ELb0ELb0ELb1ELb1ELb1ELb0ELb0EEEvNS_16Flash_fwd_paramsE:
.text._ZN5flash24flash_fwd_splitkv_kernelI23Flash_fwd_kernel_traitsILi128ELi64ELi128ELi4ELb0ELb0EN7cutlass10bfloat16_tE19Flash_kernel_traitsILi128ELi64ELi128ELi4ES3_EELb1ELb0ELb0ELb1ELb1ELb1ELb0ELb0EEEvNS_16Flash_fwd_paramsE:
        /* <DEDUP_REMOVED lines=62> */
[----:B------:R-:W-:-:S02]  /*03e0*/  IMAD.IADD R4, R37, 0x1, -R4 ;  /* 0x0000000125047824 */ /* 0x000fc400078e0a04 */
[----:B------:R-:W-:Y:S02]  /*03f0*/  IMAD R0, R0, UR4, RZ ;  /* 0x0000000400007c24 */ /* 0x000fe4000f8e02ff */
[----:B------:R-:W-:Y:S02]  /*0400*/  IMAD.SHL.U32 R4, R4, 0x8, RZ ;  /* 0x0000000804047824 */ /* 0x000fe400078e00ff */
[----:B------:R-:W-:Y:S01]  /*0410*/  IMAD R6, R11, UR8, R10 ;  /* 0x000000080b067c24 */ /* 0x000fe2000f8e020a */
[----:B------:R-:W-:Y:S02]  /*0420*/  USHF.L.U32 UR8, UR7, 0x5, URZ ;  /* 0x0000000507087899 */ /* 0x000fe4000800063f */
[--C-:B------:R-:W-:Y:S01]  /*0430*/  SHF.R.S32.HI R5, RZ, 0x1f, R4.reuse ;  /* 0x0000001fff057819 */ /* 0x100fe20000011404 */
[----:B------:R-:W-:Y:S01]  /*0440*/  IMAD R7, R6, UR17, R129 ;  /* 0x0000001106077c24 */ /* 0x000fe2000f8e0281 */
[----:B------:R-:W-:Y:S01]  /*0450*/  UIADD3 UR8, UR11, UR8, URZ ;  /* 0x000000080b087290 */ /* 0x000fe2000fffe03f */
[C---:B------:R-:W-:Y:S01]  /*0460*/  IMAD.WIDE.U32 R4, R129.reuse, UR6, R4 ;  /* 0x0000000681047c25 */ /* 0x040fe2000f8e0004 */
[----:B------:R-:W-:-:S03]  /*0470*/  IADD3 R129, -R129, UR17, RZ ;  /* 0x0000001181817c10 */ /* 0x000fc6000fffe1ff */
[----:B------:R-:W-:Y:S02]  /*0480*/  IMAD.IADD R5, R5, 0x1, R3 ;  /* 0x0000000105057824 */ /* 0x000fe400078e0203 */
[C---:B------:R-:W-:Y:S01]  /*0490*/  IMAD R3, R11.reuse, UR5, R0 ;  /* 0x000000050b037c24 */ /* 0x040fe2000f8e0200 */
[----:B------:R-:W-:Y:S01]  /*04a0*/  SHF.R.S32.HI R0, RZ, 0x1f, R10 ;  /* 0x0000001fff007819 */ /* 0x000fe2000001140a */
[----:B------:R-:W-:Y:S01]  /*04b0*/  IMAD.WIDE.U32 R4, R11, UR4, R4 ;  /* 0x000000040b047c25 */ /* 0x000fe2000f8e0004 */
[----:B------:R-:W-:-:S03]  /*04c0*/  ULDC.64 UR4, c[0x0][0x2a0] ;  /* 0x0000a80000047ab9 */ /* 0x000fc60000000a00 */
[----:B------:R-:W-:Y:S02]  /*04d0*/  IMAD.IADD R5, R5, 0x1, R3 ;  /* 0x0000000105057824 */ /* 0x000fe400078e0203 */
[----:B------:R-:W-:Y:S01]  /*04e0*/  IMAD R3, R0, UR4, RZ ;  /* 0x0000000400037c24 */ /* 0x000fe2000f8e02ff */
[----:B------:R-:W-:-:S03]  /*04f0*/  IADD3 R0, P0, R7, R2, RZ ;  /* 0x0000000207007210 */ /* 0x000fc60007f1e0ff */
[C---:B------:R-:W-:Y:S02]  /*0500*/  IMAD R3, R10.reuse, UR5, R3 ;  /* 0x000000050a037c24 */ /* 0x040fe4000f8e0203 */
[----:B------:R-:W-:Y:S01]  /*0510*/  IMAD.WIDE.U32 R10, R10, UR4, R4 ;  /* 0x000000040a0a7c25 */ /* 0x000fe2000f8e0004 */
[----:B------:R-:W-:Y:S01]  /*0520*/  SHF.R.S32.HI R4, RZ, 0x1f, R2 ;  /* 0x0000001fff047819 */ /* 0x000fe20000011402 */
[----:B------:R-:W-:Y:S02]  /*0530*/  ULDC.64 UR4, c[0x0][0x2b0] ;  /* 0x0000ac0000047ab9 */ /* 0x000fe40000000a00 */
[----:B------:R-:W-:Y:S01]  /*0540*/  IMAD.IADD R11, R11, 0x1, R3 ;  /* 0x000000010b0b7824 */ /* 0x000fe200078e0203 */
[----:B------:R-:W-:Y:S01]  /*0550*/  LEA.HI.X.SX32 R7, R7, R4, 0x1, P0 ;  /* 0x0000000407077211 */ /* 0x000fe200000f0eff */
[----:B------:R-:W-:Y:S01]  /*0560*/  IMAD R3, R4, UR6, RZ ;  /* 0x0000000604037c24 */ /* 0x000fe2000f8e02ff */
[----:B------:R-:W-:Y:S01]  /*0570*/  LEA R6, P0, R0, UR4, 0x2 ;  /* 0x0000000400067c11 */ /* 0x000fe2000f8010ff */
[----:B------:R-:W-:-:S03]  /*0580*/  IMAD.WIDE.U32 R10, R2, UR6, R10 ;  /* 0x00000006020a7c25 */ /* 0x000fc6000f8e000a */
[----:B------:R-:W-:Y:S01]  /*0590*/  LEA.HI.X R7, R0, UR5, R7, 0x2, P0 ;  /* 0x0000000500077c11 */ /* 0x000fe200080f1407 */
[C---:B------:R-:W-:Y:S01]  /*05a0*/  IMAD R3, R2.reuse, UR7, R3 ;  /* 0x0000000702037c24 */ /* 0x040fe2000f8e0203 */
[----:B------:R-:W-:Y:S01]  /*05b0*/  ULDC.64 UR6, c[0x0][0x280] ;  /* 0x0000a00000067ab9 */ /* 0x000fe20000000a00 */
[----:B------:R-:W-:Y:S01]  /*05c0*/  VIADD R4, R2, 0x10 ;  /* 0x0000001002047836 */ /* 0x000fe20000000000 */
[----:B------:R-:W-:Y:S01]  /*05d0*/  LEA R8, P1, R10, UR6, 0x1 ;  /* 0x000000060a087c11 */ /* 0x000fe2000f8208ff */
[----:B------:R-:W-:Y:S01]  /*05e0*/  IMAD.IADD R3, R11, 0x1, R3 ;  /* 0x000000010b037824 */ /* 0x000fe200078e0203 */
[-C--:B------:R-:W-:Y:S02]  /*05f0*/  ISETP.GE.OR P0, PT, R2, R129.reuse, P4 ;  /* 0x000000810200720c */ /* 0x080fe40002706670 */
[----:B------:R-:W-:Y:S01]  /*0600*/  ISETP.GE.OR P3, PT, R4, R129, P4 ;  /* 0x000000810400720c */ /* 0x000fe20002766670 */
[----:B------:R-:W-:Y:S01]  /*0610*/  VIADD R4, R2, 0x20 ;  /* 0x0000002002047836 */ /* 0x000fe20000000000 */
[----:B------:R-:W-:Y:S01]  /*0620*/  LEA.HI.X R9, R10, UR7, R3, 0x1, P1 ;  /* 0x000000070a097c11 */ /* 0x000fe200088f0c03 */
[----:B------:R-:W-:Y:S01]  /*0630*/  VIADD R2, R2, 0x30 ;  /* 0x0000003002027836 */ /* 0x000fe20000000000 */
[----:B------:R-:W-:-:S02]  /*0640*/  IADD3 R10, P1, R8, UR10, RZ ;  /* 0x0000000a080a7c10 */ /* 0x000fc4000ff3e0ff */
[-C--:B------:R-:W-:Y:S01]  /*0650*/  ISETP.GE.OR P2, PT, R4, R129.reuse, P4 ;  /* 0x000000810400720c */ /* 0x080fe20002746670 */
[----:B------:R1:W-:Y:S01]  /*0660*/  STG.E.128 desc[UR18][R8.64], RZ ;  /* 0x000000ff08007986 */ /* 0x0003e2000c101d12 */
[----:B------:R-:W-:Y:S02]  /*0670*/  IADD3.X R11, R9, UR8, RZ, P1, !PT ;  /* 0x00000008090b7c10 */ /* 0x000fe40008ffe4ff */
[----:B------:R-:W-:Y:S01]  /*0680*/  IADD3 R16, P1, R10, UR10, RZ ;  /* 0x0000000a0a107c10 */ /* 0x000fe2000ff3e0ff */
[----:B------:R-:W-:Y:S01]  /*0690*/  @!P0 IMAD.MOV.U32 R13, RZ, RZ, 0x7f800000 ;  /* 0x7f800000ff0d8424 */ /* 0x000fe200078e00ff */
[----:B------:R-:W-:Y:S01]  /*06a0*/  ISETP.GE.OR P4, PT, R2, R129, P4 ;  /* 0x000000810200720c */ /* 0x000fe20002786670 */
[----:B------:R-:W-:Y:S01]  /*06b0*/  @!P3 IMAD.MOV.U32 R5, RZ, RZ, 0x7f800000 ;  /* 0x7f800000ff05b424 */ /* 0x000fe200078e00ff */
[----:B------:R-:W-:Y:S01]  /*06c0*/  IADD3.X R17, R11, UR8, RZ, P1, !PT ;  /* 0x000000080b117c10 */ /* 0x000fe20008ffe4ff */
[----:B------:R1:W-:Y:S01]  /*06d0*/  STG.E.128 desc[UR18][R8.64+0x80], RZ ;  /* 0x000080ff08007986 */ /* 0x0003e2000c101d12 */
[----:B------:R-:W-:-:S03]  /*06e0*/  IADD3 R14, P1, R16, UR10, RZ ;  /* 0x0000000a100e7c10 */ /* 0x000fc6000ff3e0ff */
[----:B------:R-:W-:Y:S01]  /*06f0*/  @!P2 IMAD.MOV.U32 R3, RZ, RZ, 0x7f800000 ;  /* 0x7f800000ff03a424 */ /* 0x000fe200078e00ff */
[----:B------:R-:W-:Y:S01]  /*0700*/  IADD3.X R15, R17, UR8, RZ, P1, !PT ;  /* 0x00000008110f7c10 */ /* 0x000fe20008ffe4ff */
[----:B------:R1:W-:Y:S04]  /*0710*/  STG.E.128 desc[UR18][R10.64], RZ ;  /* 0x000000ff0a007986 */ /* 0x0003e8000c101d12 */
        /* <DEDUP_REMOVED lines=12> */
.L_x_2327:
        /* <DEDUP_REMOVED lines=22> */
.L_x_2328:
[----:B------:R-:W-:Y:S05]  /*0940*/  @P6 BRA `(.L_x_2329) ;  /* 0x00000004003c6947 */ /* 0x000fea0003800000 */
[----:B------:R-:W3:Y:S01]  /*0950*/  LDC R0, c[0x0][0x380] ;  /* 0x0000e000ff007b82 */ /* 0x000ee20000000800 */
[----:B------:R-:W-:Y:S01]  /*0960*/  LEA R7, R36, 0xffffff80, 0x7 ;  /* 0xffffff8024077811 */ /* 0x000fe200078e38ff */
[----:B------:R-:W-:Y:S01]  /*0970*/  ULDC.64 UR8, c[0x0][0x230] ;  /* 0x00008c0000087ab9 */ /* 0x000fe20000000a00 */
[----:B------:R-:W-:Y:S01]  /*0980*/  ULDC.64 UR6, c[0x0][0x248] ;  /* 0x0000920000067ab9 */ /* 0x000fe20000000a00 */
[----:B------:R-:W-:Y:S01]  /*0990*/  ULDC.64 UR4, c[0x0][0x238] ;  /* 0x00008e0000047ab9 */ /* 0x000fe20000000a00 */
[----:B-1----:R-:W-:Y:S01]  /*09a0*/  IABS R2, R7 ;  /* 0x0000000700027213 */ /* 0x002fe20000000000 */
[----:B------:R-:W-:Y:S01]  /*09b0*/  ULDC.64 UR10, c[0x0][0x260] ;  /* 0x00009800000a7ab9 */ /* 0x000fe20000000a00 */
[----:B---3--:R-:W-:-:S04]  /*09c0*/  IABS R4, R0 ;  /* 0x0000000000047213 */ /* 0x008fc80000000000 */
[----:B------:R-:W1:Y:S08]  /*09d0*/  I2F.RP R5, R4 ;  /* 0x0000000400057306 */ /* 0x000e700000209400 */
        /* <DEDUP_REMOVED lines=16> */
[----:B------:R-:W-:Y:S02]  /*0ae0*/  ISETP.GE.U32.AND P2, PT, R3, R4, PT ;  /* 0x000000040300720c */ /* 0x000fe40003f46070 */
[----:B------:R-:W1:Y:S11]  /*0af0*/  LDC R3, c[0x0][0x278] ;  /* 0x00009e00ff037b82 */ /* 0x000e760000000800 */
[----:B------:R-:W-:-:S05]  /*0b00*/  @P2 IADD3 R5, R5, 0x1, RZ ;  /* 0x0000000105052810 */ /* 0x000fca0007ffe0ff */
[----:B------:R-:W-:Y:S01]  /*0b10*/  @!P0 IMAD.MOV R5, RZ, RZ, -R5 ;  /* 0x000000ffff058224 */ /* 0x000fe200078e0a05 */
[----:B------:R-:W-:-:S05]  /*0b20*/  @!P1 LOP3.LUT R5, RZ, R0, RZ, 0x33, !PT ;  /* 0x00000000ff059212 */ /* 0x000fca00078e33ff */
[----:B------:R-:W-:-:S05]  /*0b30*/  IMAD.WIDE R16, R5, 0x4, R240 ;  /* 0x0000000405107825 */ /* 0x000fca00078e02f0 */
[----:B------:R-:W3:Y:S01]  /*0b40*/  LDG.E R4, desc[UR18][R16.64] ;  /* 0x0000001210047981 */ /* 0x000ee2000c1e1900 */
[----:B-1----:R-:W-:Y:S01]  /*0b50*/  IABS R2, R3 ;  /* 0x0000000300027213 */ /* 0x002fe20000000000 */
[----:B------:R-:W-:-:S03]  /*0b60*/  IMAD.MOV R5, RZ, RZ, -R5 ;  /* 0x000000ffff057224 */ /* 0x000fc600078e0a05 */
[----:B------:R-:W1:Y:S01]  /*0b70*/  I2F.RP R14, R2 ;  /* 0x00000002000e7306 */ /* 0x000e620000209400 */
[----:B------:R-:W-:-:S05]  /*0b80*/  IMAD R7, R0, R5, R7 ;  /* 0x0000000500077224 */ /* 0x000fca00078e0207 */
[----:B------:R-:W-:Y:S02]  /*0b90*/  SHF.R.S32.HI R0, RZ, 0x1f, R7 ;  /* 0x0000001fff007819 */ /* 0x000fe40000011407 */
[----:B-1---5:R-:W1:Y:S02]  /*0ba0*/  MUFU.RCP R12, R14 ;  /* 0x0000000e000c7308 */ /* 0x022e640000001000 */
[----:B-1----:R-:W-:-:S06]  /*0bb0*/  IADD3 R12, R12, 0xffffffe, RZ ;  /* 0x0ffffffe0c0c7810 */ /* 0x002fcc0007ffe0ff */
[----:B------:R-:W1:Y:S02]  /*0bc0*/  F2I.FTZ.U32.TRUNC.NTZ R13, R12 ;  /* 0x0000000c000d7305 */ /* 0x000e64000021f000 */
[----:B-1----:R-:W-:Y:S01]  /*0bd0*/  IMAD.MOV R8, RZ, RZ, -R13 ;  /* 0x000000ffff087224 */ /* 0x002fe200078e0a0d */
[----:B------:R-:W-:-:S03]  /*0be0*/  MOV R12, RZ ;  /* 0x000000ff000c7202 */ /* 0x000fc60000000f00 */
[----:B------:R-:W-:Y:S01]  /*0bf0*/  IMAD R9, R8, R2, RZ ;  /* 0x0000000208097224 */ /* 0x000fe200078e02ff */
[----:B------:R-:W-:-:S03]  /*0c00*/  IABS R8, R10 ;  /* 0x0000000a00087213 */ /* 0x000fc60000000000 */
[----:B------:R-:W-:-:S06]  /*0c10*/  IMAD.HI.U32 R9, R13, R9, R12 ;  /* 0x000000090d097227 */ /* 0x000fcc00078e000c */
[----:B------:R-:W-:-:S04]  /*0c20*/  IMAD.HI.U32 R13, R9, R8, RZ ;  /* 0x00000008090d7227 */ /* 0x000fc800078e00ff */
[----:B------:R-:W-:-:S04]  /*0c30*/  IMAD.MOV R9, RZ, RZ, -R13 ;  /* 0x000000ffff097224 */ /* 0x000fc800078e0a0d */
[----:B------:R-:W-:-:S05]  /*0c40*/  IMAD R9, R2, R9, R8 ;  /* 0x0000000902097224 */ /* 0x000fca00078e0208 */
[----:B------:R-:W-:-:S13]  /*0c50*/  ISETP.GT.U32.AND P0, PT, R2, R9, PT ;  /* 0x000000090200720c */ /* 0x000fda0003f04070 */
[-C--:B------:R-:W-:Y:S02]  /*0c60*/  @!P0 IADD3 R9, R9, -R2.reuse, RZ ;  /* 0x8000000209098210 */ /* 0x080fe40007ffe0ff */
[----:B------:R-:W-:Y:S02]  /*0c70*/  @!P0 IADD3 R13, R13, 0x1, RZ ;  /* 0x000000010d0d8810 */ /* 0x000fe40007ffe0ff */
[----:B------:R-:W-:Y:S02]  /*0c80*/  ISETP.GE.U32.AND P1, PT, R9, R2, PT ;  /* 0x000000020900720c */ /* 0x000fe40003f26070 */
[----:B------:R-:W-:-:S04]  /*0c90*/  LOP3.LUT R2, R10, R3, RZ, 0x3c, !PT ;  /* 0x000000030a027212 */ /* 0x000fc800078e3cff */
[----:B------:R-:W-:Y:S01]  /*0ca0*/  ISETP.GE.AND P0, PT, R2, RZ, PT ;  /* 0x000000ff0200720c */ /* 0x000fe20003f06270 */
[----:B------:R-:W-:-:S06]  /*0cb0*/  IMAD R2, R0, UR6, RZ ;  /* 0x0000000600027c24 */ /* 0x000fcc000f8e02ff */
[----:B------:R-:W-:Y:S01]  /*0cc0*/  @P1 VIADD R13, R13, 0x1 ;  /* 0x000000010d0d1836 */ /* 0x000fe20000000000 */
[----:B------:R-:W-:-:S05]  /*0cd0*/  ISETP.NE.AND P1, PT, R3, RZ, PT ;  /* 0x000000ff0300720c */ /* 0x000fca0003f25270 */
[----:B------:R-:W-:-:S08]  /*0ce0*/  @!P0 IADD3 R13, -R13, RZ, RZ ;  /* 0x000000ff0d0d8210 */ /* 0x000fd00007ffe1ff */
[----:B------:R-:W-:Y:S01]  /*0cf0*/  @!P1 LOP3.LUT R13, RZ, R3, RZ, 0x33, !PT ;  /* 0x00000003ff0d9212 */ /* 0x000fe200078e33ff */
[----:B------:R-:W-:Y:S01]  /*0d00*/  IMAD R3, R7, UR7, R2 ;  /* 0x0000000707037c24 */ /* 0x000fe2000f8e0202 */
[----:B---3--:R-:W-:Y:S01]  /*0d10*/  SHF.R.S32.HI R17, RZ, 0x1f, R4 ;  /* 0x0000001fff117819 */ /* 0x008fe20000011404 */
[----:B------:R-:W-:-:S04]  /*0d20*/  IMAD.WIDE.U32 R8, R4, UR8, RZ ;  /* 0x0000000804087c25 */ /* 0x000fc8000f8e00ff */
[C---:B------:R-:W-:Y:S02]  /*0d30*/  IMAD R5, R17.reuse, UR8, RZ ;  /* 0x0000000811057c24 */ /* 0x040fe4000f8e02ff */
[----:B------:R-:W-:Y:S02]  /*0d40*/  IMAD R17, R17, UR4, RZ ;  /* 0x0000000411117c24 */ /* 0x000fe4000f8e02ff */
[C---:B------:R-:W-:Y:S02]  /*0d50*/  IMAD R5, R4.reuse, UR9, R5 ;  /* 0x0000000904057c24 */ /* 0x040fe4000f8e0205 */
[C---:B------:R-:W-:Y:S02]  /*0d60*/  IMAD R17, R4.reuse, UR5, R17 ;  /* 0x0000000504117c24 */ /* 0x040fe4000f8e0211 */
[----:B------:R-:W-:Y:S02]  /*0d70*/  IMAD.IADD R9, R9, 0x1, R5 ;  /* 0x0000000109097824 */ /* 0x000fe400078e0205 */
[----:B------:R-:W-:-:S04]  /*0d80*/  IMAD.WIDE.U32 R4, R4, UR4, RZ ;  /* 0x0000000404047c25 */ /* 0x000fc8000f8e00ff */
[----:B------:R-:W-:Y:S01]  /*0d90*/  IMAD.WIDE.U32 R18, R7, UR6, R8 ;  /* 0x0000000607127c25 */ /* 0x000fe2000f8e0008 */
[----:B------:R-:W-:Y:S02]  /*0da0*/  SHF.R.S32.HI R9, RZ, 0x1f, R13 ;  /* 0x0000001fff097819 */ /* 0x000fe4000001140d */
[----:B------:R-:W-:Y:S01]  /*0db0*/  MOV R16, R4 ;  /* 0x0000000400107202 */ /* 0x000fe20000000f00 */
[----:B------:R-:W-:Y:S01]  /*0dc0*/  IMAD.IADD R17, R5, 0x1, R17 ;  /* 0x0000000105117824 */ /* 0x000fe200078e0211 */
[----:B------:R-:W-:Y:S01]  /*0dd0*/  IADD3 R19, R19, R3, RZ ;  /* 0x0000000313137210 */ /* 0x000fe20007ffe0ff */
[----:B------:R-:W-:-:S04]  /*0de0*/  IMAD R2, R9, UR10, RZ ;  /* 0x0000000a09027c24 */ /* 0x000fc8000f8e02ff */
[C---:B------:R-:W-:Y:S02]  /*0df0*/  IMAD R15, R13.reuse, UR11, R2 ;  /* 0x0000000b0d0f7c24 */ /* 0x040fe4000f8e0202 */
[----:B------:R-:W-:-:S05]  /*0e00*/  IMAD.WIDE.U32 R2, R13, UR10, R18 ;  /* 0x0000000a0d027c25 */ /* 0x000fca000f8e0012 */
[----:B------:R-:W-:Y:S02]  /*0e10*/  IADD3 R15, R3, R15, RZ ;  /* 0x0000000f030f7210 */ /* 0x000fe40007ffe0ff */
[----:B------:R-:W-:Y:S01]  /*0e20*/  MOV R14, R2 ;  /* 0x00000002000e7202 */ /* 0x000fe20000000f00 */
[----:B------:R-:W-:Y:S06]  /*0e30*/  BRA `(.L_x_2330) ;  /* 0x0000000000ec7947 */ /* 0x000fec0003800000 */
.L_x_2329:
[----:B------:R-:W1:Y:S01]  /*0e40*/  LDC R15, c[0x0][0x278] ;  /* 0x00009e00ff0f7b82 */ /* 0x000e620000000800 */
[----:B------:R-:W-:Y:S01]  /*0e50*/  SHF.R.S32.HI R21, RZ, 0x1f, R19 ;  /* 0x0000001fff157819 */ /* 0x000fe20000011413 */
[----:B------:R-:W-:Y:S01]  /*0e60*/  ULDC.64 UR6, c[0x0][0x248] ;  /* 0x0000920000067ab9 */ /* 0x000fe20000000a00 */
[----:B------:R-:W-:-:S05]  /*0e70*/  ULDC.64 UR8, c[0x0][0x230] ;  /* 0x00008c0000087ab9 */ /* 0x000fca0000000a00 */
[----:B------:R-:W3:Y:S01]  /*0e80*/  LDC.64 R8, c[0x0][0x250] ;  /* 0x00009400ff087b82 */ /* 0x000ee20000000a00 */
[----:B-1----:R-:W-:-:S04]  /*0e90*/  IABS R3, R15 ;  /* 0x0000000f00037213 */ /* 0x002fc80000000000 */
[----:B------:R-:W1:Y:S01]  /*0ea0*/  I2F.RP R7, R3 ;  /* 0x0000000300077306 */ /* 0x000e620000209400 */
[----:B---3--:R-:W-:-:S04]  /*0eb0*/  IMAD R14, R21, R8, RZ ;  /* 0x00000008150e7224 */ /* 0x008fc800078e02ff */
[----:B------:R-:W-:-:S03]  /*0ec0*/  IMAD R9, R19, R9, R14 ;  /* 0x0000000913097224 */ /* 0x000fc600078e020e */
[----:B-1----:R-:W1:Y:S02]  /*0ed0*/  MUFU.RCP R4, R7 ;  /* 0x0000000700047308 */ /* 0x002e640000001000 */
[----:B-1----:R-:W-:Y:S02]  /*0ee0*/  IADD3 R4, R4, 0xffffffe, RZ ;  /* 0x0ffffffe04047810 */ /* 0x002fe40007ffe0ff */
[----:B------:R-:W-:-:S04]  /*0ef0*/  LEA R7, R36, 0xffffff80, 0x7 ;  /* 0xffffff8024077811 */ /* 0x000fc800078e38ff */
[----:B------:R-:W1:Y:S01]  /*0f00*/  F2I.FTZ.U32.TRUNC.NTZ R5, R4 ;  /* 0x0000000400057305 */ /* 0x000e62000021f000 */
[C---:B------:R-:W-:Y:S01]  /*0f10*/  IADD3 R20, P1, R19.reuse, R7, RZ ;  /* 0x0000000713147210 */ /* 0x040fe20007f3e0ff */
[----:B------:R-:W-:-:S05]  /*0f20*/  IMAD.WIDE.U32 R18, R19, R8, RZ ;  /* 0x0000000813127225 */ /* 0x000fca00078e00ff */
[----:B------:R-:W-:Y:S01]  /*0f30*/  IADD3 R19, R19, R9, RZ ;  /* 0x0000000913137210 */ /* 0x000fe20007ffe0ff */
[----:B-1----:R-:W-:Y:S01]  /*0f40*/  IMAD.MOV R0, RZ, RZ, -R5 ;  /* 0x000000ffff007224 */ /* 0x002fe200078e0a05 */
[----:B------:R-:W-:-:S03]  /*0f50*/  MOV R4, RZ ;  /* 0x000000ff00047202 */ /* 0x000fc60000000f00 */
[----:B------:R-:W-:Y:S01]  /*0f60*/  IMAD R2, R0, R3, RZ ;  /* 0x0000000300027224 */ /* 0x000fe200078e02ff */
[----:B------:R-:W-:-:S03]  /*0f70*/  IABS R0, R10 ;  /* 0x0000000a00007213 */ /* 0x000fc60000000000 */
[----:B------:R-:W-:-:S04]  /*0f80*/  IMAD.HI.U32 R5, R5, R2, R4 ;  /* 0x0000000205057227 */ /* 0x000fc800078e0004 */
[----:B------:R-:W-:-:S04]  /*0f90*/  IMAD.MOV.U32 R2, RZ, RZ, R0 ;  /* 0x000000ffff027224 */ /* 0x000fc800078e0000 */
[----:B------:R-:W-:Y:S02]  /*0fa0*/  IMAD.HI.U32 R13, R5, R2, RZ ;  /* 0x00000002050d7227 */ /* 0x000fe400078e00ff */
[----:B------:R-:W1:Y:S03]  /*0fb0*/  LDC.64 R4, c[0x0][0x260] ;  /* 0x00009800ff047b82 */ /* 0x000e660000000a00 */
[----:B------:R-:W-:-:S05]  /*0fc0*/  IADD3 R0, -R13, RZ, RZ ;  /* 0x000000ff0d007210 */ /* 0x000fca0007ffe1ff */
[----:B------:R-:W-:Y:S01]  /*0fd0*/  IMAD R0, R3, R0, R2 ;  /* 0x0000000003007224 */ /* 0x000fe200078e0202 */
[----:B------:R-:W-:-:S04]  /*0fe0*/  LOP3.LUT R2, R10, R15, RZ, 0x3c, !PT ;  /* 0x0000000f0a027212 */ /* 0x000fc800078e3cff */
[----:B------:R-:W-:-:S13]  /*0ff0*/  ISETP.GT.U32.AND P0, PT, R3, R0, PT ;  /* 0x000000000300720c */ /* 0x000fda0003f04070 */
[----:B------:R-:W-:Y:S01]  /*1000*/  @!P0 IMAD.IADD R0, R0, 0x1, -R3 ;  /* 0x0000000100008824 */ /* 0x000fe200078e0a03 */
[----:B------:R-:W-:Y:S02]  /*1010*/  @!P0 IADD3 R13, R13, 0x1, RZ ;  /* 0x000000010d0d8810 */ /* 0x000fe40007ffe0ff */
[----:B------:R-:W-:Y:S02]  /*1020*/  ISETP.NE.AND P0, PT, R15, RZ, PT ;  /* 0x000000ff0f00720c */ /* 0x000fe40003f05270 */
[----:B------:R-:W-:Y:S02]  /*1030*/  ISETP.GE.U32.AND P2, PT, R0, R3, PT ;  /* 0x000000030000720c */ /* 0x000fe40003f46070 */
[----:B------:R-:W-:-:S04]  /*1040*/  SHF.R.S32.HI R0, RZ, 0x1f, R7 ;  /* 0x0000001fff007819 */ /* 0x000fc80000011407 */
[----:B------:R-:W-:Y:S02]  /*1050*/  IADD3.X R17, R21, R0, RZ, P1, !PT ;  /* 0x0000000015117210 */ /* 0x000fe40000ffe4ff */
[----:B------:R-:W-:Y:S02]  /*1060*/  ISETP.GE.AND P1, PT, R2, RZ, PT ;  /* 0x000000ff0200720c */ /* 0x000fe40003f26270 */
[----:B------:R-:W3:Y:S01]  /*1070*/  LDC.64 R2, c[0x0][0x238] ;  /* 0x00008e00ff027b82 */ /* 0x000ee20000000a00 */
[----:B------:R-:W-:Y:S02]  /*1080*/  IMAD R17, R17, UR6, RZ ;  /* 0x0000000611117c24 */ /* 0x000fe4000f8e02ff */
[----:B------:R-:W-:Y:S02]  /*1090*/  @P2 VIADD R13, R13, 0x1 ;  /* 0x000000010d0d2836 */ /* 0x000fe40000000000 */
[C---:B------:R-:W-:Y:S01]  /*10a0*/  IMAD R16, R20.reuse, UR7, R17 ;  /* 0x0000000714107c24 */ /* 0x040fe2000f8e0211 */
[----:B-----5:R-:W-:Y:S01]  /*10b0*/  SHF.R.S32.HI R17, RZ, 0x1f, R12 ;  /* 0x0000001fff117819 */ /* 0x020fe2000001140c */
[----:B------:R-:W-:-:S04]  /*10c0*/  IMAD.WIDE.U32 R20, R20, UR6, RZ ;  /* 0x0000000614147c25 */ /* 0x000fc8000f8e00ff */
[----:B------:R-:W-:Y:S01]  /*10d0*/  @!P1 IADD3 R13, -R13, RZ, RZ ;  /* 0x000000ff0d0d9210 */ /* 0x000fe20007ffe1ff */
[----:B------:R-:W-:Y:S01]  /*10e0*/  IMAD.MOV.U32 R22, RZ, RZ, R20 ;  /* 0x000000ffff167224 */ /* 0x000fe200078e0014 */
        /* <DEDUP_REMOVED lines=8> */
[----:B-1----:R-:W-:Y:S02]  /*1170*/  IMAD R8, R9, R4, RZ ;  /* 0x0000000409087224 */ /* 0x002fe400078e02ff */
[C---:B------:R-:W-:Y:S02]  /*1180*/  IMAD R17, R12.reuse, R3, R17 ;  /* 0x000000030c117224 */ /* 0x040fe400078e0211 */
[----:B------:R-:W-:-:S04]  /*1190*/  IMAD.WIDE.U32 R2, R12, R2, R18 ;  /* 0x000000020c027225 */ /* 0x000fc800078e0012 */
[----:B------:R-:W-:Y:S01]  /*11a0*/  IMAD.WIDE.U32 R14, R13, R4, R22 ;  /* 0x000000040d0e7225 */ /* 0x000fe200078e0016 */
[----:B------:R-:W-:-:S03]  /*11b0*/  MOV R16, R2 ;  /* 0x0000000200107202 */ /* 0x000fc60000000f00 */
[----:B------:R-:W-:Y:S02]  /*11c0*/  IMAD R5, R13, R5, R8 ;  /* 0x000000050d057224 */ /* 0x000fe400078e0208 */
[----:B------:R-:W-:-:S03]  /*11d0*/  IMAD.IADD R17, R3, 0x1, R17 ;  /* 0x0000000103117824 */ /* 0x000fc600078e0211 */
[----:B------:R-:W-:-:S07]  /*11e0*/  IADD3 R15, R15, R5, RZ ;  /* 0x000000050f0f7210 */ /* 0x000fce0007ffe0ff */
.L_x_2330:
[----:B--2---:R-:W-:Y:S01]  /*11f0*/  SHF.R.S32.HI R8, RZ, 0x1f, R37 ;  /* 0x0000001fff087819 */ /* 0x004fe20000011425 */
[----:B------:R-:W-:Y:S01]  /*1200*/  ULDC.64 UR4, c[0x0][0x228] ;  /* 0x00008a0000047ab9 */ /* 0x000fe20000000a00 */
[----:B------:R-:W-:Y:S01]  /*1210*/  SHF.R.S32.HI R12, RZ, 0x1f, R11 ;  /* 0x0000001fff0c7819 */ /* 0x000fe2000001140b */
[----:B------:R-:W1:Y:S01]  /*1220*/  S2UR UR20, SR_CgaCtaId ;  /* 0x00000000001479c3 */ /* 0x000e620000008800 */
[CC--:B------:R-:W-:Y:S01]  /*1230*/  LEA.HI R5, R8.reuse, R37.reuse, RZ, 0x3 ;  /* 0x0000002508057211 */ /* 0x0c0fe200078f18ff */
[----:B------:R-:W-:Y:S01]  /*1240*/  ULDC.64 UR10, c[0x0][0x268] ;  /* 0x00009a00000a7ab9 */ /* 0x000fe20000000a00 */
[-C--:B------:R-:W-:Y:S01]  /*1250*/  LEA.HI R20, R8, R37.reuse, RZ, 0x6 ;  /* 0x0000002508147211 */ /* 0x080fe200078f30ff */
[----:B------:R-:W-:Y:S01]  /*1260*/  IMAD R12, R12, UR4, RZ ;  /* 0x000000040c0c7c24 */ /* 0x000fe2000f8e02ff */
[----:B------:R-:W-:Y:S01]  /*1270*/  SHF.R.S32.HI R22, RZ, 0x3, R5 ;  /* 0x00000003ff167819 */ /* 0x000fe20000011405 */
[----:B------:R-:W-:Y:S01]  /*1280*/  ULDC.64 UR14, c[0x0][0x240] ;  /* 0x00009000000e7ab9 */ /* 0x000fe20000000a00 */
[----:B------:R-:W-:Y:S01]  /*1290*/  LOP3.LUT R80, R5, 0xfffffff8, RZ, 0xc0, !PT ;  /* 0xfffffff805507812 */ /* 0x000fe200078ec0ff */
[----:B------:R-:W-:Y:S01]  /*12a0*/  IMAD.SHL.U32 R20, R20, 0x8, RZ ;  /* 0x0000000814147824 */ /* 0x000fe200078e00ff */
[----:B------:R-:W-:Y:S01]  /*12b0*/  LEA.HI R4, R8, R37, RZ, 0x4 ;  /* 0x0000002508047211 */ /* 0x000fe200078f20ff */
[----:B------:R-:W-:Y:S01]  /*12c0*/  IMAD.SHL.U32 R237, R22, 0x40, RZ ;  /* 0x0000004016ed7824 */ /* 0x000fe200078e00ff */
[----:B------:R-:W-:Y:S01]  /*12d0*/  SHF.R.S32.HI R23, RZ, 0x1f, R22 ;  /* 0x0000001fff177819 */ /* 0x000fe20000011416 */
[----:B------:R-:W-:Y:S01]  /*12e0*/  IMAD.IADD R80, R37, 0x1, -R80 ;  /* 0x0000000125507824 */ /* 0x000fe200078e0a50 */
[----:B------:R-:W-:Y:S01]  /*12f0*/  SHF.R.S32.HI R3, RZ, 0x4, R4 ;  /* 0x00000004ff037819 */ /* 0x000fe20000011404 */
[----:B------:R-:W-:Y:S01]  /*1300*/  IMAD R12, R11, UR5, R12 ;  /* 0x000000050b0c7c24 */ /* 0x000fe2000f8e020c */
[----:B------:R-:W-:Y:S01]  /*1310*/  LOP3.LUT R237, R237, 0x1c0, RZ, 0xc0, !PT ;  /* 0x000001c0eded7812 */ /* 0x000fe200078ec0ff */
[----:B------:R-:W-:Y:S01]  /*1320*/  IMAD.SHL.U32 R238, R80, 0x8, RZ ;  /* 0x0000000850ee7824 */ /* 0x000fe200078e00ff */
[C---:B------:R-:W-:Y:S01]  /*1330*/  LEA.HI R2, R4.reuse, R3, RZ, 0x1 ;  /* 0x0000000304027211 */ /* 0x040fe200078f08ff */
[----:B------:R-:W-:Y:S01]  /*1340*/  IMAD.WIDE R24, R25, 0x40, R22 ;  /* 0x0000004019187825 */ /* 0x000fe200078e0216 */
[----:B------:R-:W-:Y:S01]  /*1350*/  LOP3.LUT R4, R4, 0xfffffff0, RZ, 0xc0, !PT ;  /* 0xfffffff004047812 */ /* 0x000fe200078ec0ff */
[----:B------:R-:W-:Y:S01]  /*1360*/  ULDC.64 UR12, c[0x0][0x210] ;  /* 0x00008400000c7ab9 */ /* 0x000fe20000000a00 */
[----:B------:R-:W-:-:S02]  /*1370*/  LOP3.LUT R18, R237, 0x38, R238, 0xf8, !PT ;  /* 0x00000038ed127812 */ /* 0x000fc400078ef8ee */
[----:B------:R-:W-:Y:S02]  /*1380*/  SHF.R.U32.HI R237, RZ, 0x3, R237 ;  /* 0x00000003ffed7819 */ /* 0x000fe400000116ed */
[--C-:B------:R-:W-:Y:S02]  /*1390*/  SHF.R.S32.HI R239, RZ, 0x1f, R238.reuse ;  /* 0x0000001fffef7819 */ /* 0x100fe400000114ee */
[----:B------:R-:W-:Y:S02]  /*13a0*/  LOP3.LUT R237, R18, R237, RZ, 0x3c, !PT ;  /* 0x000000ed12ed7212 */ /* 0x000fe400078e3cff */
[C---:B------:R-:W-:Y:S01]  /*13b0*/  IADD3 R14, P1, R238.reuse, R14, RZ ;  /* 0x0000000eee0e7210 */ /* 0x040fe20007f3e0ff */
[----:B------:R-:W-:Y:S01]  /*13c0*/  IMAD.WIDE.U32 R26, R11, UR4, R238 ;  /* 0x000000040b1a7c25 */ /* 0x000fe2000f8e00ee */
[----:B------:R-:W-:Y:S01]  /*13d0*/  LOP3.LUT R237, R237, 0x7ffffe00, R20, 0xf8, !PT ;  /* 0x7ffffe00eded7812 */ /* 0x000fe200078ef814 */
[----:B------:R-:W-:Y:S01]  /*13e0*/  ULDC.64 UR4, c[0x0][0x258] ;  /* 0x0000960000047ab9 */ /* 0x000fe20000000a00 */
[----:B------:R-:W-:Y:S01]  /*13f0*/  IADD3 R20, P0, R238, R16, RZ ;  /* 0x00000010ee147210 */ /* 0x000fe20007f1e0ff */
[----:B------:R-:W-:Y:S01]  /*1400*/  IMAD R16, R9, UR10, RZ ;  /* 0x0000000a09107c24 */ /* 0x000fe2000f8e02ff */
[----:B------:R-:W-:Y:S01]  /*1410*/  SHF.R.S32.HI R11, RZ, 0x1f, R10 ;  /* 0x0000001fff0b7819 */ /* 0x000fe2000001140a */
[----:B------:R-:W-:Y:S01]  /*1420*/  IMAD.IADD R27, R27, 0x1, R12 ;  /* 0x000000011b1b7824 */ /* 0x000fe200078e020c */
[----:B------:R-:W-:Y:S01]  /*1430*/  LOP3.LUT R2, R2, 0xfffffffe, RZ, 0xc0, !PT ;  /* 0xfffffffe02027812 */ /* 0x000fe200078ec0ff */
[----:B------:R-:W-:Y:S01]  /*1440*/  IMAD.X R21, R239, 0x1, R17, P0 ;  /* 0x00000001ef157824 */ /* 0x000fe200000e0611 */
[----:B------:R-:W-:Y:S01]  /*1450*/  IADD3 R7, P0, R22, R7, RZ ;  /* 0x0000000716077210 */ /* 0x000fe20007f1e0ff */
[----:B------:R-:W-:Y:S01]  /*1460*/  IMAD R11, R11, UR4, RZ ;  /* 0x000000040b0b7c24 */ /* 0x000fe2000f8e02ff */
[----:B------:R-:W-:Y:S01]  /*1470*/  LEA.HI R39, R8, R37, RZ, 0x5 ;  /* 0x0000002508277211 */ /* 0x000fe200078f28ff */
[----:B------:R-:W-:-:S02]  /*1480*/  IMAD R9, R13, UR11, R16 ;  /* 0x0000000b0d097c24 */ /* 0x000fc4000f8e0210 */
[----:B------:R-:W-:Y:S01]  /*1490*/  IMAD.WIDE.U32 R20, R13, UR10, R20 ;  /* 0x0000000a0d147c25 */ /* 0x000fe2000f8e0014 */
[----:B------:R-:W-:Y:S01]  /*14a0*/  ULDC.64 UR10, c[0x0][0x250] ;  /* 0x00009400000a7ab9 */ /* 0x000fe20000000a00 */
[----:B------:R-:W-:Y:S02]  /*14b0*/  SHF.R.S32.HI R38, RZ, 0x5, R39 ;  /* 0x00000005ff267819 */ /* 0x000fe40000011427 */
[----:B------:R-:W-:Y:S01]  /*14c0*/  IMAD R13, R23, UR6, RZ ;  /* 0x00000006170d7c24 */ /* 0x000fe2000f8e02ff */
[----:B------:R-:W-:Y:S01]  /*14d0*/  LOP3.LUT R236, R39, 0xffffffe0, RZ, 0xc0, !PT ;  /* 0xffffffe027ec7812 */ /* 0x000fe200078ec0ff */
[----:B------:R-:W-:Y:S01]  /*14e0*/  IMAD.X R15, R239, 0x1, R15, P1 ;  /* 0x00000001ef0f7824 */ /* 0x000fe200008e060f */
[----:B------:R-:W-:Y:S01]  /*14f0*/  SHF.R.S32.HI R243, RZ, 0x1f, R39 ;  /* 0x0000001ffff37819 */ /* 0x000fe20000011427 */
[C---:B------:R-:W-:Y:S02]  /*1500*/  IMAD R11, R10.reuse, UR5, R11 ;  /* 0x000000050a0b7c24 */ /* 0x040fe4000f8e020b */
[----:B------:R-:W-:Y:S01]  /*1510*/  IMAD.WIDE.U32 R26, R10, UR4, R26 ;  /* 0x000000040a1a7c25 */ /* 0x000fe2000f8e001a */
[----:B------:R-:W-:Y:S01]  /*1520*/  ULDC.64 UR4, c[0x0][0x218] ;  /* 0x0000860000047ab9 */ /* 0x000fe20000000a00 */
[----:B------:R-:W-:-:S02]  /*1530*/  LEA.HI R243, R243, R38, RZ, 0x2 ;  /* 0x00000026f3f37211 */ /* 0x000fc400078f10ff */
[C---:B------:R-:W-:Y:S02]  /*1540*/  IMAD R13, R22.reuse, UR7, R13 ;  /* 0x00000007160d7c24 */ /* 0x040fe4000f8e020d */
[----:B------:R-:W-:Y:S01]  /*1550*/  IMAD.WIDE.U32 R14, R22, UR6, R14 ;  /* 0x00000006160e7c25 */ /* 0x000fe2000f8e000e */
[----:B------:R-:W-:-:S03]  /*1560*/  LOP3.LUT R243, R243, 0xfffffffc, RZ, 0xc0, !PT ;  /* 0xfffffffcf3f37812 */ /* 0x000fc600078ec0ff */
[----:B------:R-:W-:Y:S02]  /*1570*/  IMAD.IADD R27, R27, 0x1, R11 ;  /* 0x000000011b1b7824 */ /* 0x000fe400078e020b */
[----:B------:R-:W-:Y:S02]  /*1580*/  IMAD R11, R25, UR14, RZ ;  /* 0x0000000e190b7c24 */ /* 0x000fe4000f8e02ff */
[----:B------:R-:W-:Y:S01]  /*1590*/  IMAD.X R0, R23, 0x1, R0, P0 ;  /* 0x0000000117007824 */ /* 0x000fe200000e0600 */
[----:B------:R-:W-:Y:S01]  /*15a0*/  LEA R234, P0, R14, UR4, 0x1 ;  /* 0x000000040eea7c11 */ /* 0x000fe2000f8008ff */
[----:B------:R-:W-:Y:S01]  /*15b0*/  IMAD.IADD R13, R15, 0x1, R13 ;  /* 0x000000010f0d7824 */ /* 0x000fe200078e020d */
[----:B------:R-:W-:Y:S01]  /*15c0*/  UMOV UR4, 0x400 ;  /* 0x0000040000047882 */ /* 0x000fe20000000000 */
[----:B------:R-:W-:Y:S02]  /*15d0*/  IMAD R11, R24, UR15, R11 ;  /* 0x0000000f180b7c24 */ /* 0x000fe4000f8e020b */
[----:B------:R-:W-:Y:S01]  /*15e0*/  IMAD.IADD R2, R3, 0x1, -R2 ;  /* 0x0000000103027824 */ /* 0x000fe200078e0a02 */
[----:B------:R-:W-:Y:S01]  /*15f0*/  LEA.HI.X R235, R14, UR5, R13, 0x1, P0 ;  /* 0x000000050eeb7c11 */ /* 0x000fe200080f0c0d */
[----:B------:R-:W-:Y:S01]  /*1600*/  IMAD.WIDE.U32 R24, R24, UR14, R26 ;  /* 0x0000000e18187c25 */ /* 0x000fe2000f8e001a */
[----:B-1----:R-:W-:-:S02]  /*1610*/  ULEA UR5, UR20, UR4, 0x18 ;  /* 0x0000000414057291 */ /* 0x002fc4000f8ec03f */
[----:B------:R-:W-:Y:S01]  /*1620*/  USHF.L.U32 UR4, UR14, 0x5, URZ ;  /* 0x000000050e047899 */ /* 0x000fe2000800063f */
[----:B------:R-:W-:Y:S01]  /*1630*/  IMAD.IADD R3, R37, 0x1, -R4 ;  /* 0x0000000125037824 */ /* 0x000fe200078e0a04 */
[C---:B------:R-:W-:Y:S01]  /*1640*/  LEA R10, P0, R24.reuse, UR12, 0x1 ;  /* 0x0000000c180a7c11 */ /* 0x040fe2000f8008ff */
[----:B------:R-:W-:Y:S01]  /*1650*/  IMAD.IADD R11, R25, 0x1, R11 ;  /* 0x00000001190b7824 */ /* 0x000fe200078e020b */
[----:B------:R-:W-:Y:S01]  /*1660*/  USHF.L.U64.HI UR12, UR14, 0x5, UR15 ;  /* 0x000000050e0c7899 */ /* 0x000fe2000801020f */
[----:B------:R-:W-:Y:S01]  /*1670*/  LEA R237, R237, UR5, 0x1 ;  /* 0x00000005eded7c11 */ /* 0x000fe2000f8e08ff */
[----:B------:R-:W-:Y:S01]  /*1680*/  USHF.L.U32 UR15, UR6, 0x5, URZ ;  /* 0x00000005060f7899 */ /* 0x000fe2000800063f */
[----:B------:R-:W-:Y:S01]  /*1690*/  SHF.R.S32.HI R4, RZ, 0x1f, R3 ;  /* 0x0000001fff047819 */ /* 0x000fe20000011403 */
[----:B------:R-:W-:Y:S01]  /*16a0*/  USHF.L.U64.HI UR14, UR6, 0x5, UR7 ;  /* 0x00000005060e7899 */ /* 0x000fe20008010207 */
[----:B------:R-:W-:Y:S01]  /*16b0*/  LEA.HI.X R11, R24, UR13, R11, 0x1, P0 ;  /* 0x0000000d180b7c11 */ /* 0x000fe200080f0c0b */
[----:B------:R-:W-:Y:S01]  /*16c0*/  IMAD.IADD R21, R21, 0x1, R9 ;  /* 0x0000000115157824 */ /* 0x000fe200078e0209 */
[----:B------:R-:W-:Y:S01]  /*16d0*/  LEA.HI R4, R4, R3, RZ, 0x3 ;  /* 0x0000000304047211 */ /* 0x000fe200078f18ff */
[----:B------:R-:W-:Y:S01]  /*16e0*/  IMAD R0, R0, UR10, RZ ;  /* 0x0000000a00007c24 */ /* 0x000fe2000f8e02ff */
[----:B------:R-:W-:Y:S01]  /*16f0*/  IADD3 R12, P0, R10, UR4, RZ ;  /* 0x000000040a0c7c10 */ /* 0x000fe2000ff1e0ff */
[----:B------:R-:W-:Y:S01]  /*1700*/  @!PT LDS RZ, [RZ] ;  /* 0x00000000fffff984 */ /* 0x000fe20000000800 */
[----:B------:R-:W-:Y:S01]  /*1710*/  @!PT LDS RZ, [RZ] ;  /* 0x00000000fffff984 */ /* 0x000fe20000000800 */
[----:B------:R-:W-:Y:S01]  /*1720*/  @!PT LDS RZ, [RZ] ;  /* 0x00000000fffff984 */ /* 0x000fe20000000800 */
[----:B------:R-:W-:Y:S01]  /*1730*/  LDGSTS.E.BYPASS.LTC128B.128 [R237], desc[UR18][R10.64] ;  /* 0x000000000aed7fae */ /* 0x000fe2000b901d52 */
[----:B------:R-:W-:Y:S01]  /*1740*/  LOP3.LUT R18, R4, 0xfffffff8, RZ, 0xc0, !PT ;  /* 0xfffffff804127812 */ /* 0x000fe200078ec0ff */
[----:B------:R-:W-:Y:S01]  /*1750*/  IMAD R0, R7, UR11, R0 ;  /* 0x0000000b07007c24 */ /* 0x000fe2000f8e0200 */
[----:B------:R-:W-:Y:S01]  /*1760*/  IADD3.X R13, R11, UR12, RZ, P0, !PT ;  /* 0x0000000c0b0d7c10 */ /* 0x000fe200087fe4ff */
[----:B------:R-:W-:Y:S01]  /*1770*/  LDGSTS.E.BYPASS.LTC128B.128 [R237+0x2000], desc[UR18][R10.64+0x80] ;  /* 0x020000800aed7fae */ /* 0x000fe2000b901d52 */
[----:B------:R-:W-:Y:S01]  /*1780*/  IADD3 R16, P0, R12, UR4, RZ ;  /* 0x000000040c107c10 */ /* 0x000fe2000ff1e0ff */
[----:B------:R-:W-:Y:S01]  /*1790*/  IMAD.IADD R3, R3, 0x1, -R18 ;  /* 0x0000000103037824 */ /* 0x000fe200078e0a12 */
[----:B------:R-:W-:Y:S01]  /*17a0*/  USHF.L.U32 UR20, UR10, 0x5, URZ ;  /* 0x000000050a147899 */ /* 0x000fe2000800063f */
[----:B------:R-:W-:Y:S01]  /*17b0*/  LDGSTS.E.BYPASS.LTC128B.128 [R237+0x800], desc[UR18][R12.64] ;  /* 0x008000000ced7fae */ /* 0x000fe2000b901d52 */
[----:B------:R-:W-:Y:S01]  /*17c0*/  IADD3.X R17, R13, UR12, RZ, P0, !PT ;  /* 0x0000000c0d117c10 */ /* 0x000fe200087fe4ff */
[----:B------:R-:W-:Y:S01]  /*17d0*/  IMAD.WIDE.U32 R20, R7, UR10, R20 ;  /* 0x0000000a07147c25 */ /* 0x000fe2000f8e0014 */
[----:B------:R-:W-:Y:S01]  /*17e0*/  IADD3 R18, P0, R16, UR4, RZ ;  /* 0x0000000410127c10 */ /* 0x000fe2000ff1e0ff */
[----:B------:R1:W-:Y:S01]  /*17f0*/  LDGSTS.E.BYPASS.LTC128B.128 [R237+0x2800], desc[UR18][R12.64+0x80] ;  /* 0x028000800ced7fae */ /* 0x0003e2000b901d52 */
[----:B------:R-:W-:Y:S01]  /*1800*/  USHF.L.U64.HI UR11, UR10, 0x5, UR11 ;  /* 0x000000050a0b7899 */ /* 0x000fe2000801020b */
[----:B------:R-:W-:Y:S01]  /*1810*/  IMAD.SHL.U32 R7, R3, 0x40, RZ ;  /* 0x0000004003077824 */ /* 0x000fe200078e00ff */
[----:B------:R-:W-:Y:S01]  /*1820*/  IADD3.X R19, R17, UR12, RZ, P0, !PT ;  /* 0x0000000c11137c10 */ /* 0x000fe200087fe4ff */
[----:B------:R-:W-:Y:S01]  /*1830*/  LDGSTS.E.BYPASS.LTC128B.128 [R237+0x1000], desc[UR18][R16.64] ;  /* 0x0100000010ed7fae */ /* 0x000fe2000b901d52 */
[----:B------:R-:W-:Y:S01]  /*1840*/  IADD3 R14, P0, R234, UR15, RZ ;  /* 0x0000000fea0e7c10 */ /* 0x000fe2000ff1e0ff */
[----:B------:R-:W-:Y:S01]  /*1850*/  ULDC.64 UR12, c[0x0][0x220] ;  /* 0x00008800000c7ab9 */ /* 0x000fe20000000a00 */
[----:B------:R-:W-:Y:S01]  /*1860*/  IMAD.IADD R231, R21, 0x1, R0 ;  /* 0x0000000115e77824 */ /* 0x000fe200078e0200 */
[----:B------:R-:W-:Y:S01]  /*1870*/  LDGSTS.E.BYPASS.LTC128B.128 [R237+0x3000], desc[UR18][R16.64+0x80] ;  /* 0x0300008010ed7fae */ /* 0x000fe2000b901d52 */
[----:B------:R-:W-:Y:S01]  /*1880*/  IADD3.X R15, R235, UR14, RZ, P0, !PT ;  /* 0x0000000eeb0f7c10 */ /* 0x000fe200087fe4ff */
[----:B------:R-:W-:Y:S01]  /*1890*/  IMAD.SHL.U32 R0, R2, 0x8, RZ ;  /* 0x0000000802007824 */ /* 0x000fe200078e00ff */
[----:B------:R-:W-:Y:S01]  /*18a0*/  IADD3 R22, P0, R14, UR15, RZ ;  /* 0x0000000f0e167c10 */ /* 0x000fe2000ff1e0ff */
[----:B------:R-:W-:Y:S01]  /*18b0*/  LDGSTS.E.BYPASS.LTC128B.128 [R237+0x1800], desc[UR18][R18.64] ;  /* 0x0180000012ed7fae */ /* 0x000fe2000b901d52 */
[----:B------:R-:W-:Y:S01]  /*18c0*/  LOP3.LUT R7, R7, 0x1c0, RZ, 0xc0, !PT ;  /* 0x000001c007077812 */ /* 0x000fe200078ec0ff */
[----:B------:R-:W-:Y:S01]  /*18d0*/  UIADD3 UR4, UR5, 0x4000, URZ ;  /* 0x0000400005047890 */ /* 0x000fe2000fffe03f */
[----:B------:R-:W-:Y:S01]  /*18e0*/  IADD3.X R23, R15, UR14, RZ, P0, !PT ;  /* 0x0000000e0f177c10 */ /* 0x000fe200087fe4ff */
[----:B------:R2:W-:Y:S01]  /*18f0*/  LDGSTS.E.BYPASS.LTC128B.128 [R237+0x3800], desc[UR18][R18.64+0x80] ;  /* 0x0380008012ed7fae */ /* 0x0005e2000b901d52 */
[----:B------:R-:W-:Y:S01]  /*1900*/  LOP3.LUT R9, R7, 0x8, R0, 0xf8, !PT ;  /* 0x0000000807097812 */ /* 0x000fe200078ef800 */
[----:B------:R-:W-:Y:S01]  /*1910*/  IMAD.IADD R236, R37, 0x1, -R236 ;  /* 0x0000000125ec7824 */ /* 0x000fe200078e0aec */
[----:B------:R-:W-:Y:S01]  /*1920*/  LOP3.LUT P1, RZ, R3, 0x2, RZ, 0xc0, !PT ;  /* 0x0000000203ff7812 */ /* 0x000fe2000782c0ff */
[----:B------:R-:W-:Y:S01]  /*1930*/  LDGSTS.E.BYPASS.LTC128B.128 [R237+0x4000], desc[UR18][R234.64] ;  /* 0x04000000eaed7fae */ /* 0x000fe2000b901d52 */
[----:B------:R-:W-:-:S02]  /*1940*/  IMAD R129, R38, 0x10, R129 ;  /* 0x0000001026817824 */ /* 0x000fc400078e0281 */
[----:B------:R-:W-:Y:S01]  /*1950*/  IMAD.IADD R243, R38, 0x1, -R243 ;  /* 0x0000000126f37824 */ /* 0x000fe200078e0af3 */
[----:B------:R-:W-:Y:S01]  /*1960*/  LDGSTS.E.BYPASS.LTC128B.128 [R237+0x8000], desc[UR18][R234.64+0x80] ;  /* 0x08000080eaed7fae */ /* 0x000fe2000b901d52 */
[----:B-1----:R-:W-:-:S03]  /*1970*/  IADD3 R12, P0, R22, UR15, RZ ;  /* 0x0000000f160c7c10 */ /* 0x002fc6000ff1e0ff */
[----:B------:R-:W-:Y:S01]  /*1980*/  LDGSTS.E.BYPASS.LTC128B.128 [R237+0x4800], desc[UR18][R14.64] ;  /* 0x048000000eed7fae */ /* 0x000fe2000b901d52 */
[----:B------:R-:W-:-:S03]  /*1990*/  IADD3.X R13, R23, UR14, RZ, P0, !PT ;  /* 0x0000000e170d7c10 */ /* 0x000fc600087fe4ff */
[----:B------:R1:W-:Y:S04]  /*19a0*/  LDGSTS.E.BYPASS.LTC128B.128 [R237+0x8800], desc[UR18][R14.64+0x80] ;  /* 0x088000800eed7fae */ /* 0x0003e8000b901d52 */
[----:B------:R-:W-:Y:S04]  /*19b0*/  LDGSTS.E.BYPASS.LTC128B.128 [R237+0x5000], desc[UR18][R22.64] ;  /* 0x0500000016ed7fae */ /* 0x000fe8000b901d52 */
[----:B------:R-:W-:Y:S01]  /*19c0*/  LDGSTS.E.BYPASS.LTC128B.128 [R237+0x9000], desc[UR18][R22.64+0x80] ;  /* 0x0900008016ed7fae */ /* 0x000fe2000b901d52 */
[----:B--2---:R-:W-:-:S03]  /*19d0*/  IADD3 R18, P0, R12, UR15, RZ ;  /* 0x0000000f0c127c10 */ /* 0x004fc6000ff1e0ff */
[----:B------:R-:W-:Y:S01]  /*19e0*/  LDGSTS.E.BYPASS.LTC128B.128 [R237+0x5800], desc[UR18][R12.64] ;  /* 0x058000000ced7fae */ /* 0x000fe2000b901d52 */
[----:B------:R-:W-:-:S03]  /*19f0*/  IADD3.X R19, R13, UR14, RZ, P0, !PT ;  /* 0x0000000e0d137c10 */ /* 0x000fc600087fe4ff */
[----:B------:R2:W-:Y:S01]  /*1a00*/  LDGSTS.E.BYPASS.LTC128B.128 [R237+0x9800], desc[UR18][R12.64+0x80] ;  /* 0x098000800ced7fae */ /* 0x0005e2000b901d52 */
[----:B------:R-:W-:-:S03]  /*1a10*/  IADD3 R10, P0, R18, UR15, RZ ;  /* 0x0000000f120a7c10 */ /* 0x000fc6000ff1e0ff */
[----:B------:R-:W-:Y:S01]  /*1a20*/  LDGSTS.E.BYPASS.LTC128B.128 [R237+0x6000], desc[UR18][R18.64] ;  /* 0x0600000012ed7fae */ /* 0x000fe2000b901d52 */
[----:B------:R-:W-:Y:S02]  /*1a30*/  IADD3.X R11, R19, UR14, RZ, P0, !PT ;  /* 0x0000000e130b7c10 */ /* 0x000fe400087fe4ff */
[----:B------:R-:W-:Y:S01]  /*1a40*/  IADD3 R16, P0, R10, UR15, RZ ;  /* 0x0000000f0a107c10 */ /* 0x000fe2000ff1e0ff */
[----:B------:R-:W-:Y:S03]  /*1a50*/  LDGSTS.E.BYPASS.LTC128B.128 [R237+0xa000], desc[UR18][R18.64+0x80] ;  /* 0x0a00008012ed7fae */ /* 0x000fe6000b901d52 */
[----:B------:R-:W-:Y:S01]  /*1a60*/  IADD3.X R17, R11, UR14, RZ, P0, !PT ;  /* 0x0000000e0b117c10 */ /* 0x000fe200087fe4ff */
[----:B------:R-:W-:Y:S01]  /*1a70*/  LDGSTS.E.BYPASS.LTC128B.128 [R237+0x6800], desc[UR18][R10.64] ;  /* 0x068000000aed7fae */ /* 0x000fe2000b901d52 */
[----:B-1----:R-:W-:-:S03]  /*1a80*/  IADD3 R14, P0, R16, UR15, RZ ;  /* 0x0000000f100e7c10 */ /* 0x002fc6000ff1e0ff */
[----:B------:R1:W-:Y:S01]  /*1a90*/  LDGSTS.E.BYPASS.LTC128B.128 [R237+0xa800], desc[UR18][R10.64+0x80] ;  /* 0x0a8000800aed7fae */ /* 0x0003e2000b901d52 */
[----:B------:R-:W-:Y:S02]  /*1aa0*/  IADD3.X R15, R17, UR14, RZ, P0, !PT ;  /* 0x0000000e110f7c10 */ /* 0x000fe400087fe4ff */
[C---:B------:R-:W-:Y:S01]  /*1ab0*/  LEA R232, P0, R20.reuse, UR12, 0x1 ;  /* 0x0000000c14e87c11 */ /* 0x040fe2000f8008ff */
[----:B------:R-:W-:Y:S03]  /*1ac0*/  LDGSTS.E.BYPASS.LTC128B.128 [R237+0x7000], desc[UR18][R16.64] ;  /* 0x0700000010ed7fae */ /* 0x000fe6000b901d52 */
[----:B------:R-:W-:Y:S01]  /*1ad0*/  LEA.HI.X R231, R20, UR13, R231, 0x1, P0 ;  /* 0x0000000d14e77c11 */ /* 0x000fe200080f0ce7 */
[----:B------:R3:W-:Y:S01]  /*1ae0*/  LDGSTS.E.BYPASS.LTC128B.128 [R237+0xb000], desc[UR18][R16.64+0x80] ;  /* 0x0b00008010ed7fae */ /* 0x0007e2000b901d52 */
[----:B------:R-:W-:Y:S02]  /*1af0*/  IMAD.MOV.U32 R230, RZ, RZ, R232 ;  /* 0x000000ffffe67224 */ /* 0x000fe400078e00e8 */
[----:B--2---:R-:W-:Y:S01]  /*1b00*/  IMAD.SHL.U32 R12, R80, 0x40, RZ ;  /* 0x00000040500c7824 */ /* 0x004fe200078e00ff */
[----:B------:R-:W-:Y:S04]  /*1b10*/  LDGSTS.E.BYPASS.LTC128B.128 [R237+0x7800], desc[UR18][R14.64] ;  /* 0x078000000eed7fae */ /* 0x000fe8000b901d52 */
[----:B------:R2:W-:Y:S01]  /*1b20*/  LDGSTS.E.BYPASS.LTC128B.128 [R237+0xb800], desc[UR18][R14.64+0x80] ;  /* 0x0b8000800eed7fae */ /* 0x0005e2000b901d52 */
[----:B------:R-:W-:-:S03]  /*1b30*/  LOP3.LUT R12, R12, 0x1c0, RZ, 0xc0, !PT ;  /* 0x000001c00c0c7812 */ /* 0x000fc600078ec0ff */
[----:B------:R-:W0:Y:S01]  /*1b40*/  LDGDEPBAR ;  /* 0x00000000000079af */ /* 0x000e220000000000 */
[----:B-1----:R-:W-:Y:S02]  /*1b50*/  LOP3.LUT R10, R12, 0x8, R5, 0xf8, !PT ;  /* 0x000000080c0a7812 */ /* 0x002fe400078ef805 */
[----:B------:R-:W-:-:S04]  /*1b60*/  SHF.R.U32.HI R5, RZ, 0x3, R12 ;  /* 0x00000003ff057819 */ /* 0x000fc8000001160c */
[----:B------:R-:W-:Y:S02]  /*1b70*/  LOP3.LUT R5, R10, R5, RZ, 0x3c, !PT ;  /* 0x000000050a057212 */ /* 0x000fe400078e3cff */
[----:B------:R-:W-:Y:S02]  /*1b80*/  SHF.R.U32.HI R10, RZ, 0x3, R7 ;  /* 0x00000003ff0a7819 */ /* 0x000fe40000011607 */
[----:B---3--:R-:W-:Y:S01]  /*1b90*/  IADD3 R16, P0, R232, UR20, RZ ;  /* 0x00000014e8107c10 */ /* 0x008fe2000ff1e0ff */
[----:B------:R-:W-:Y:S01]  /*1ba0*/  IMAD R0, R2, 0x200, R5 ;  /* 0x0000020002007824 */ /* 0x000fe200078e0205 */
[----:B------:R-:W-:Y:S01]  /*1bb0*/  LOP3.LUT R2, R9, R10, RZ, 0x3c, !PT ;  /* 0x0000000a09027212 */ /* 0x000fe200078e3cff */
[----:B------:R-:W-:Y:S01]  /*1bc0*/  IMAD.SHL.U32 R5, R4, 0x40, RZ ;  /* 0x0000004004057824 */ /* 0x000fe200078e00ff */
[----:B------:R-:W-:Y:S01]  /*1bd0*/  IADD3.X R17, R231, UR11, RZ, P0, !PT ;  /* 0x0000000be7117c10 */ /* 0x000fe200087fe4ff */
[----:B------:R-:W-:Y:S01]  /*1be0*/  IMAD.MOV.U32 R4, RZ, RZ, 0x20 ;  /* 0x00000020ff047424 */ /* 0x000fe200078e00ff */
[----:B------:R-:W-:Y:S01]  /*1bf0*/  IADD3 R10, P0, R16, UR20, RZ ;  /* 0x00000014100a7c10 */ /* 0x000fe2000ff1e0ff */
[----:B------:R-:W-:-:S04]  /*1c00*/  DEPBAR.LE SB0, 0x0 ;  /* 0x000080000000791a */ /* 0x000fc80000000000 */
[----:B------:R-:W-:Y:S01]  /*1c10*/  BAR.SYNC.DEFER_BLOCKING 0x0 ;  /* 0x0000000000007b1d */ /* 0x000fe20000010000 */
[----:B------:R-:W-:Y:S02]  /*1c20*/  IADD3.X R11, R17, UR11, RZ, P0, !PT ;  /* 0x0000000b110b7c10 */ /* 0x000fe400087fe4ff */
[----:B------:R-:W-:Y:S02]  /*1c30*/  IADD3 R18, P0, R10, UR20, RZ ;  /* 0x000000140a127c10 */ /* 0x000fe4000ff1e0ff */
[----:B------:R-:W-:Y:S02]  /*1c40*/  LOP3.LUT R5, R5, 0xfffffe00, RZ, 0xc0, !PT ;  /* 0xfffffe0005057812 */ /* 0x000fe400078ec0ff */
[----:B------:R-:W-:Y:S02]  /*1c50*/  IADD3.X R19, R11, UR11, RZ, P0, !PT ;  /* 0x0000000b0b137c10 */ /* 0x000fe400087fe4ff */
[----:B--2---:R-:W-:Y:S01]  /*1c60*/  IADD3 R14, P0, R18, UR20, RZ ;  /* 0x00000014120e7c10 */ /* 0x004fe2000ff1e0ff */
[----:B------:R-:W-:Y:S01]  /*1c70*/  IMAD R7, R38, 0x400, R5 ;  /* 0x0000040026077824 */ /* 0x000fe200078e0205 */
[----:B------:R-:W-:Y:S01]  /*1c80*/  LEA R229, R0, UR4, 0x1 ;  /* 0x0000000400e57c11 */ /* 0x000fe2000f8e08ff */
[----:B------:R-:W-:Y:S01]  /*1c90*/  ULDC UR4, c[0x0][0x39c] ;  /* 0x0000e70000047ab9 */ /* 0x000fe20000000800 */
[----:B------:R-:W-:-:S02]  /*1ca0*/  IADD3.X R15, R19, UR11, RZ, P0, !PT ;  /* 0x0000000b130f7c10 */ /* 0x000fc400087fe4ff */
[----:B------:R-:W-:Y:S01]  /*1cb0*/  IADD3 R12, P0, R14, UR20, RZ ;  /* 0x000000140e0c7c10 */ /* 0x000fe2000ff1e0ff */
[----:B------:R-:W-:Y:S01]  /*1cc0*/  VIADD R227, R229, 0x20 ;  /* 0x00000020e5e37836 */ /* 0x000fe20000000000 */
[----:B------:R-:W-:Y:S02]  /*1cd0*/  SEL R4, R4, 0xffffffe0, !P1 ;  /* 0xffffffe004047807 */ /* 0x000fe40004800000 */
[----:B------:R-:W-:Y:S02]  /*1ce0*/  IADD3.X R13, R15, UR11, RZ, P0, !PT ;  /* 0x0000000b0f0d7c10 */ /* 0x000fe400087fe4ff */
[----:B------:R-:W-:Y:S02]  /*1cf0*/  LOP3.LUT P1, RZ, R3, 0x4, RZ, 0xc0, !PT ;  /* 0x0000000403ff7812 */ /* 0x000fe4000782c0ff */
[----:B------:R-:W-:Y:S01]  /*1d00*/  LOP3.LUT R223, R2, R5, RZ, 0xfc, !PT ;  /* 0x0000000502df7212 */ /* 0x000fe200078efcff */
        /* <DEDUP_REMOVED lines=10> */
[----:B------:R3:W-:Y:S01]  /*1db0*/  LDGSTS.E.BYPASS.LTC128B.128 [R237+0x11800], desc[UR18][R18.64+0x80] ;  /* 0x1180008012ed7fae */ /* 0x0007e2000b901d52 */
[----:B-1----:R-:W-:-:S03]  /*1dc0*/  IMAD.IADD R230, R7, 0x1, R2 ;  /* 0x0000000107e67824 */ /* 0x002fc600078e0202 */
[----:B------:R-:W-:Y:S01]  /*1dd0*/  LDGSTS.E.BYPASS.LTC128B.128 [R237+0xe000], desc[UR18][R14.64] ;  /* 0x0e0000000eed7fae */ /* 0x000fe2000b901d52 */
[----:B------:R-:W-:Y:S01]  /*1de0*/  LEA R7, R0, UR5, 0x1 ;  /* 0x0000000500077c11 */ /* 0x000fe2000f8e08ff */
[----:B------:R-:W-:Y:S02]  /*1df0*/  IMAD.MOV.U32 R0, RZ, RZ, 0x40 ;  /* 0x00000040ff007424 */ /* 0x000fe400078e00ff */
[----:B------:R-:W-:Y:S01]  /*1e00*/  LDGSTS.E.BYPASS.LTC128B.128 [R237+0x12000], desc[UR18][R14.64+0x80] ;  /* 0x120000800eed7fae */ /* 0x000fe2000b901d52 */
[----:B------:R-:W-:Y:S02]  /*1e10*/  LEA R230, R230, UR5, 0x1 ;  /* 0x00000005e6e67c11 */ /* 0x000fe4000f8e08ff */
[----:B------:R-:W-:Y:S01]  /*1e20*/  SEL R3, R0, 0xffffffc0, !P1 ;  /* 0xffffffc000037807 */ /* 0x000fe20004800000 */
[----:B------:R-:W-:Y:S02]  /*1e30*/  LDGSTS.E.BYPASS.LTC128B.128 [R237+0xe800], desc[UR18][R12.64] ;  /* 0x0e8000000ced7fae */ /* 0x000fe4000b901d52 */
[----:B------:R-:W-:-:S02]  /*1e40*/  IMAD.IADD R228, R230, 0x1, R4 ;  /* 0x00000001e6e47824 */ /* 0x000fc400078e0204 */
[----:B------:R-:W-:Y:S01]  /*1e50*/  LDGSTS.E.BYPASS.LTC128B.128 [R237+0x12800], desc[UR18][R12.64+0x80] ;  /* 0x128000800ced7fae */ /* 0x000fe2000b901d52 */
[--C-:B------:R-:W-:Y:S01]  /*1e60*/  IMAD.IADD R226, R230, 0x1, R3.reuse ;  /* 0x00000001e6e27824 */ /* 0x100fe200078e0203 */
[----:B--2---:R-:W-:Y:S01]  /*1e70*/  IADD3 R10, P0, R12, UR20, RZ ;  /* 0x000000140c0a7c10 */ /* 0x004fe2000ff1e0ff */
[----:B------:R-:W-:-:S03]  /*1e80*/  IMAD.IADD R224, R228, 0x1, R3 ;  /* 0x00000001e4e07824 */ /* 0x000fc600078e0203 */
[----:B------:R-:W-:Y:S02]  /*1e90*/  IADD3.X R11, R13, UR11, RZ, P0, !PT ;  /* 0x0000000b0d0b7c10 */ /* 0x000fe400087fe4ff */
[----:B------:R-:W-:-:S03]  /*1ea0*/  IADD3 R8, P0, R10, UR20, RZ ;  /* 0x000000140a087c10 */ /* 0x000fc6000ff1e0ff */
[----:B------:R-:W-:Y:S01]  /*1eb0*/  LDGSTS.E.BYPASS.LTC128B.128 [R237+0xf000], desc[UR18][R10.64] ;  /* 0x0f0000000aed7fae */ /* 0x000fe2000b901d52 */
[----:B------:R-:W-:Y:S02]  /*1ec0*/  IADD3.X R9, R11, UR11, RZ, P0, !PT ;  /* 0x0000000b0b097c10 */ /* 0x000fe400087fe4ff */
[C---:B------:R-:W-:Y:S01]  /*1ed0*/  LOP3.LUT P0, RZ, R80.reuse, 0x2, RZ, 0xc0, !PT ;  /* 0x0000000250ff7812 */ /* 0x040fe2000780c0ff */
[----:B------:R-:W-:Y:S04]  /*1ee0*/  LDGSTS.E.BYPASS.LTC128B.128 [R237+0x13000], desc[UR18][R10.64+0x80] ;  /* 0x130000800aed7fae */ /* 0x000fe8000b901d52 */
[----:B------:R-:W-:Y:S04]  /*1ef0*/  LDGSTS.E.BYPASS.LTC128B.128 [R237+0xf800], desc[UR18][R8.64] ;  /* 0x0f80000008ed7fae */ /* 0x000fe8000b901d52 */
[----:B------:R1:W-:Y:S04]  /*1f00*/  LDGSTS.E.BYPASS.LTC128B.128 [R237+0x13800], desc[UR18][R8.64+0x80] ;  /* 0x1380008008ed7fae */ /* 0x0003e8000b901d52 */
[----:B------:R-:W-:Y:S01]  /*1f10*/  LDSM.16.M88.4 R92, [R230] ;  /* 0x00000000e65c783b */ /* 0x000fe20000000200 */
[----:B------:R-:W-:Y:S01]  /*1f20*/  @P0 VIADD R227, R229, 0xffffffe0 ;  /* 0xffffffe0e5e30836 */ /* 0x000fe20000000000 */
[----:B------:R-:W-:-:S02]  /*1f30*/  LOP3.LUT P0, RZ, R80, 0x4, RZ, 0xc0, !PT ;  /* 0x0000000450ff7812 */ /* 0x000fc4000780c0ff */
[----:B------:R-:W2:Y:S01]  /*1f40*/  LDSM.16.M88.4 R60, [R7+0x4000] ;  /* 0x00400000073c783b */ /* 0x000ea20000000200 */
[C---:B------:R-:W-:Y:S01]  /*1f50*/  VIADD R219, R227.reuse, 0x800 ;  /* 0x00000800e3db7836 */ /* 0x040fe20000000000 */
[----:B------:R-:W-:Y:S01]  /*1f60*/  SEL R0, R0, 0xffffffc0, !P0 ;  /* 0xffffffc000007807 */ /* 0x000fe20004000000 */
[C---:B------:R-:W-:Y:S01]  /*1f70*/  VIADD R218, R227.reuse, 0x1000 ;  /* 0x00001000e3da7836 */ /* 0x040fe20000000000 */
[----:B------:R-:W4:Y:S01]  /*1f80*/  LDSM.16.M88.4 R44, [R7+0x5000] ;  /* 0x00500000072c783b */ /* 0x000f220000000200 */
[----:B------:R-:W-:Y:S02]  /*1f90*/  VIADD R217, R227, 0x1800 ;  /* 0x00001800e3d97836 */ /* 0x000fe40000000000 */
[----:B------:R-:W-:Y:S01]  /*1fa0*/  IMAD.IADD R225, R229, 0x1, R0 ;  /* 0x00000001e5e17824 */ /* 0x000fe200078e0200 */
[----:B------:R-:W5:Y:S01]  /*1fb0*/  LDSM.16.M88.4 R52, [R7+0x4800] ;  /* 0x004800000734783b */ /* 0x000f620000000200 */
[----:B------:R-:W-:Y:S02]  /*1fc0*/  IMAD.IADD R212, R0, 0x1, R227 ;  /* 0x0000000100d47824 */ /* 0x000fe400078e02e3 */
[C---:B------:R-:W-:Y:S01]  /*1fd0*/  VIADD R216, R227.reuse, 0x2000 ;  /* 0x00002000e3d87836 */ /* 0x040fe20000000000 */
[----:B------:R-:W5:Y:S01]  /*1fe0*/  LDSM.16.M88.4 R32, [R7+0x5800] ;  /* 0x005800000720783b */ /* 0x000f620000000200 */
[----:B------:R-:W-:-:S02]  /*1ff0*/  VIADD R215, R227, 0x2800 ;  /* 0x00002800e3d77836 */ /* 0x000fc40000000000 */
[C---:B------:R-:W-:Y:S01]  /*2000*/  VIADD R214, R227.reuse, 0x3000 ;  /* 0x00003000e3d67836 */ /* 0x040fe20000000000 */
[----:B------:R-:W5:Y:S01]  /*2010*/  LDSM.16.M88.4 R24, [R7+0x6000] ;  /* 0x006000000718783b */ /* 0x000f620000000200 */
[C---:B------:R-:W-:Y:S02]  /*2020*/  VIADD R213, R227.reuse, 0x3800 ;  /* 0x00003800e3d57836 */ /* 0x040fe40000000000 */
[C---:B------:R-:W-:Y:S01]  /*2030*/  VIADD R211, R227.reuse, 0x4000 ;  /* 0x00004000e3d37836 */ /* 0x040fe20000000000 */
[----:B---3--:R-:W3:Y:S01]  /*2040*/  LDSM.16.M88.4 R16, [R7+0x6800] ;  /* 0x006800000710783b */ /* 0x008ee20000000200 */
[C---:B------:R-:W-:Y:S02]  /*2050*/  VIADD R210, R227.reuse, 0x4800 ;  /* 0x00004800e3d27836 */ /* 0x040fe40000000000 */
[C---:B------:R-:W-:Y:S01]  /*2060*/  VIADD R209, R227.reuse, 0x5000 ;  /* 0x00005000e3d17836 */ /* 0x040fe20000000000 */
[----:B------:R-:W3:Y:S01]  /*2070*/  LDSM.16.M88.4 R108, [R7+0x7000] ;  /* 0x00700000076c783b */ /* 0x000ee20000000200 */
[----:B------:R-:W-:-:S02]  /*2080*/  VIADD R208, R227, 0x5800 ;  /* 0x00005800e3d07836 */ /* 0x000fc40000000000 */
[C---:B------:R-:W-:Y:S01]  /*2090*/  VIADD R207, R227.reuse, 0x6000 ;  /* 0x00006000e3cf7836 */ /* 0x040fe20000000000 */
[----:B-1----:R-:W1:Y:S01]  /*20a0*/  LDSM.16.M88.4 R8, [R7+0x7800] ;  /* 0x007800000708783b */ /* 0x002e620000000200 */
[C---:B------:R-:W-:Y:S02]  /*20b0*/  VIADD R206, R227.reuse, 0x6800 ;  /* 0x00006800e3ce7836 */ /* 0x040fe40000000000 */
[C---:B------:R-:W-:Y:S01]  /*20c0*/  VIADD R205, R227.reuse, 0x7000 ;  /* 0x00007000e3cd7836 */ /* 0x040fe20000000000 */
[----:B------:R-:W-:Y:S01]  /*20d0*/  LDSM.16.M88.4 R96, [R228] ;  /* 0x00000000e460783b */ /* 0x000fe20000000200 */
[----:B------:R-:W-:-:S03]  /*20e0*/  VIADD R204, R227, 0x7800 ;  /* 0x00007800e3cc7836 */ /* 0x000fc60000000000 */
[----:B------:R-:W1:Y:S04]  /*20f0*/  LDSM.16.M88.4 R76, [R227] ;  /* 0x00000000e34c783b */ /* 0x000e680000000200 */
[----:B------:R-:W1:Y:S01]  /*2100*/  LDSM.16.M88.4 R68, [R227+0x1000] ;  /* 0x00100000e344783b */ /* 0x000e620000000200 */
[C---:B--2---:R-:W-:Y:S03]  /*2110*/  HMMA.16816.F32.BF16 R64, R92.reuse, R60, RZ ;  /* 0x0000003c5c40723c */ /* 0x044fe600000418ff */
[----:B------:R-:W2:Y:S03]  /*2120*/  LDSM.16.M88.4 R72, [R227+0x800] ;  /* 0x00080000e348783b */ /* 0x000ea60000000200 */
[C---:B------:R-:W-:Y:S01]  /*2130*/  HMMA.16816.F32.BF16 R60, R92.reuse, R62, RZ ;  /* 0x0000003e5c3c723c */ /* 0x040fe200000418ff */
[----:B------:R-:W2:Y:S04]  /*2140*/  LDSM.16.M88.4 R112, [R227+0x2000] ;  /* 0x00200000e370783b */ /* 0x000ea80000000200 */
[----:B------:R-:W2:Y:S01]  /*2150*/  LDSM.16.M88.4 R116, [R227+0x1800] ;  /* 0x00180000e374783b */ /* 0x000ea20000000200 */
[C---:B----4-:R-:W-:Y:S03]  /*2160*/  HMMA.16816.F32.BF16 R48, R92.reuse, R44, RZ ;  /* 0x0000002c5c30723c */ /* 0x050fe600000418ff */
[----:B------:R-:W4:Y:S03]  /*2170*/  LDSM.16.M88.4 R100, [R227+0x2800] ;  /* 0x00280000e364783b */ /* 0x000f260000000200 */
[C---:B------:R-:W-:Y:S01]  /*2180*/  HMMA.16816.F32.BF16 R44, R92.reuse, R46, RZ ;  /* 0x0000002e5c2c723c */ /* 0x040fe200000418ff */
[----:B------:R-:W-:Y:S04]  /*2190*/  LDSM.16.M88.4 R124, [R227+0x3800] ;  /* 0x00380000e37c783b */ /* 0x000fe80000000200 */
[----:B------:R-:W-:Y:S01]  /*21a0*/  LDSM.16.M88.4 R88, [R226] ;  /* 0x00000000e258783b */ /* 0x000fe20000000200 */
[C---:B-----5:R-:W-:Y:S03]  /*21b0*/  HMMA.16816.F32.BF16 R56, R92.reuse, R52, RZ ;  /* 0x000000345c38723c */ /* 0x060fe600000418ff */
[----:B------:R-:W-:Y:S03]  /*21c0*/  LDSM.16.M88.4 R84, [R225] ;  /* 0x00000000e154783b */ /* 0x000fe60000000200 */
[C---:B------:R-:W-:Y:S01]  /*21d0*/  HMMA.16816.F32.BF16 R40, R92.reuse, R32, RZ ;  /* 0x000000205c28723c */ /* 0x040fe200000418ff */
[----:B------:R-:W-:Y:S04]  /*21e0*/  LDSM.16.M88.4 R80, [R225+0x800] ;  /* 0x00080000e150783b */ /* 0x000fe80000000200 */
[----:B------:R-:W-:Y:S01]  /*21f0*/  LDSM.16.M88.4 R120, [R225+0x2800] ;  /* 0x00280000e178783b */ /* 0x000fe20000000200 */
[C---:B------:R-:W-:Y:S03]  /*2200*/  HMMA.16816.F32.BF16 R28, R92.reuse, R24, RZ ;  /* 0x000000185c1c723c */ /* 0x040fe600000418ff */
[----:B------:R-:W0:Y:S03]  /*2210*/  LDGDEPBAR ;  /* 0x00000000000079af */ /* 0x000e260000000000 */
[C---:B---3--:R-:W-:Y:S06]  /*2220*/  HMMA.16816.F32.BF16 R20, R92.reuse, R16, RZ ;  /* 0x000000105c14723c */ /* 0x048fec00000418ff */
[C---:B------:R-:W-:Y:S06]  /*2230*/  HMMA.16816.F32.BF16 R12, R92.reuse, R108, RZ ;  /* 0x0000006c5c0c723c */ /* 0x040fec00000418ff */
[C---:B------:R-:W-:Y:S06]  /*2240*/  HMMA.16816.F32.BF16 R52, R92.reuse, R54, RZ ;  /* 0x000000365c34723c */ /* 0x040fec00000418ff */
[C---:B------:R-:W-:Y:S06]  /*2250*/  HMMA.16816.F32.BF16 R32, R92.reuse, R34, RZ ;  /* 0x000000225c20723c */ /* 0x040fec00000418ff */
[C---:B------:R-:W-:Y:S06]  /*2260*/  HMMA.16816.F32.BF16 R24, R92.reuse, R26, RZ ;  /* 0x0000001a5c18723c */ /* 0x040fec00000418ff */
[C---:B------:R-:W-:Y:S06]  /*2270*/  HMMA.16816.F32.BF16 R16, R92.reuse, R18, RZ ;  /* 0x000000125c10723c */ /* 0x040fec00000418ff */
[C---:B------:R-:W-:Y:S06]  /*2280*/  HMMA.16816.F32.BF16 R108, R92.reuse, R110, RZ ;  /* 0x0000006e5c6c723c */ /* 0x040fec00000418ff */
[C---:B-1----:R-:W-:Y:S06]  /*2290*/  HMMA.16816.F32.BF16 R104, R92.reuse, R8, RZ ;  /* 0x000000085c68723c */ /* 0x042fec00000418ff */
[----:B------:R-:W-:Y:S01]  /*22a0*/  HMMA.16816.F32.BF16 R92, R92, R10, RZ ;  /* 0x0000000a5c5c723c */ /* 0x000fe200000418ff */
[----:B------:R-:W1:Y:S05]  /*22b0*/  LDSM.16.M88.4 R8, [R227+0x3000] ;  /* 0x00300000e308783b */ /* 0x000e6a0000000200 */
[C---:B------:R-:W-:Y:S06]  /*22c0*/  HMMA.16816.F32.BF16 R64, R96.reuse, R76, R64 ;  /* 0x0000004c6040723c */ /* 0x040fec0000041840 */
[C---:B------:R-:W-:Y:S01]  /*22d0*/  HMMA.16816.F32.BF16 R60, R96.reuse, R78, R60 ;  /* 0x0000004e603c723c */ /* 0x040fe2000004183c */
[----:B------:R-:W3:Y:S05]  /*22e0*/  LDSM.16.M88.4 R76, [R225+0x1000] ;  /* 0x00100000e14c783b */ /* 0x000eea0000000200 */
        /* <DEDUP_REMOVED lines=12> */
[C---:B----4-:R-:W-:Y:S06]  /*23b0*/  HMMA.16816.F32.BF16 R20, R96.reuse, R100, R20 ;  /* 0x000000646014723c */ /* 0x050fec0000041814 */
[C---:B------:R-:W-:Y:S01]  /*23c0*/  HMMA.16816.F32.BF16 R16, R96.reuse, R102, R16 ;  /* 0x000000666010723c */ /* 0x040fe20000041810 */
[----:B------:R-:W-:Y:S05]  /*23d0*/  LDSM.16.M88.4 R100, [R212] ;  /* 0x00000000d464783b */ /* 0x000fea0000000200 */
[C---:B-1----:R-:W-:Y:S06]  /*23e0*/  HMMA.16816.F32.BF16 R12, R96.reuse, R8, R12 ;  /* 0x00000008600c723c */ /* 0x042fec000004180c */
[C---:B------:R-:W-:Y:S01]  /*23f0*/  HMMA.16816.F32.BF16 R108, R96.reuse, R10, R108 ;  /* 0x0000000a606c723c */ /* 0x040fe2000004186c */
[----:B------:R-:W1:Y:S05]  /*2400*/  LDSM.16.M88.4 R8, [R224] ;  /* 0x00000000e008783b */ /* 0x000e6a0000000200 */
[C---:B------:R-:W-:Y:S06]  /*2410*/  HMMA.16816.F32.BF16 R104, R96.reuse, R124, R104 ;  /* 0x0000007c6068723c */ /* 0x040fec0000041868 */
[----:B------:R-:W-:Y:S01]  /*2420*/  HMMA.16816.F32.BF16 R92, R96, R126, R92 ;  /* 0x0000007e605c723c */ /* 0x000fe2000004185c */
[----:B------:R-:W-:Y:S05]  /*2430*/  LDSM.16.M88.4 R96, [R227+0x4000] ;  /* 0x00400000e360783b */ /* 0x000fea0000000200 */
[C---:B------:R-:W-:Y:S06]  /*2440*/  HMMA.16816.F32.BF16 R64, R88.reuse, R84, R64 ;  /* 0x000000545840723c */ /* 0x040fec0000041840 */
[C---:B------:R-:W-:Y:S01]  /*2450*/  HMMA.16816.F32.BF16 R60, R88.reuse, R86, R60 ;  /* 0x00000056583c723c */ /* 0x040fe2000004183c */
[----:B------:R-:W-:Y:S05]  /*2460*/  LDSM.16.M88.4 R84, [R228+0x2000] ;  /* 0x00200000e454783b */ /* 0x000fea0000000200 */
[C---:B---3--:R-:W-:Y:S06]  /*2470*/  HMMA.16816.F32.BF16 R48, R88.reuse, R76, R48 ;  /* 0x0000004c5830723c */ /* 0x048fec0000041830 */
[C---:B------:R-:W-:Y:S06]  /*2480*/  HMMA.16816.F32.BF16 R44, R88.reuse, R78, R44 ;  /* 0x0000004e582c723c */ /* 0x040fec000004182c */
[C---:B-----5:R-:W-:Y:S01]  /*2490*/  HMMA.16816.F32.BF16 R76, R88.reuse, R68, R28 ;  /* 0x00000044584c723c */ /* 0x060fe2000004181c */
[----:B------:R-:W-:Y:S05]  /*24a0*/  LDSM.16.M88.4 R28, [R230+0x2000] ;  /* 0x00200000e61c783b */ /* 0x000fea0000000200 */
[C---:B------:R-:W-:Y:S01]  /*24b0*/  HMMA.16816.F32.BF16 R24, R88.reuse, R70, R24 ;  /* 0x000000465818723c */ /* 0x040fe20000041818 */
[----:B------:R-:W3:Y:S05]  /*24c0*/  LDSM.16.M88.4 R68, [R212+0x1000] ;  /* 0x00100000d444783b */ /* 0x000eea0000000200 */
[C---:B--2---:R-:W-:Y:S06]  /*24d0*/  HMMA.16816.F32.BF16 R40, R88.reuse, R72, R40 ;  /* 0x000000485828723c */ /* 0x044fec0000041828 */
[C---:B------:R-:W-:Y:S01]  /*24e0*/  HMMA.16816.F32.BF16 R32, R88.reuse, R74, R32 ;  /* 0x0000004a5820723c */ /* 0x040fe20000041820 */
[----:B------:R-:W2:Y:S05]  /*24f0*/  LDSM.16.M88.4 R72, [R7+0x8000] ;  /* 0x008000000748783b */ /* 0x000eaa0000000200 */
[C---:B------:R-:W-:Y:S06]  /*2500*/  HMMA.16816.F32.BF16 R56, R88.reuse, R80, R56 ;  /* 0x000000505838723c */ /* 0x040fec0000041838 */
[C---:B------:R-:W-:Y:S01]  /*2510*/  HMMA.16816.F32.BF16 R52, R88.reuse, R82, R52 ;  /* 0x000000525834723c */ /* 0x040fe20000041834 */
[----:B------:R-:W4:Y:S05]  /*2520*/  LDSM.16.M88.4 R80, [R212+0x800] ;  /* 0x00080000d450783b */ /* 0x000f2a0000000200 */
[C---:B------:R-:W-:Y:S06]  /*2530*/  HMMA.16816.F32.BF16 R20, R88.reuse, R120, R20 ;  /* 0x000000785814723c */ /* 0x040fec0000041814 */
[C---:B------:R-:W-:Y:S01]  /*2540*/  HMMA.16816.F32.BF16 R16, R88.reuse, R122, R16 ;  /* 0x0000007a5810723c */ /* 0x040fe20000041810 */
[----:B------:R-:W-:Y:S05]  /*2550*/  LDSM.16.M88.4 R120, [R212+0x2800] ;  /* 0x00280000d478783b */ /* 0x000fea0000000200 */
[C---:B------:R-:W-:Y:S06]  /*2560*/  HMMA.16816.F32.BF16 R12, R88.reuse, R116, R12 ;  /* 0x00000074580c723c */ /* 0x040fec000004180c */
[----:B------:R-:W-:Y:S06]  /*2570*/  HMMA.16816.F32.BF16 R108, R88, R118, R108 ;  /* 0x00000076586c723c */ /* 0x000fec000004186c */
[----:B-1----:R-:W-:Y:S06]  /*2580*/  HMMA.16816.F32.BF16 R64, R8, R100, R64 ;  /* 0x000000640840723c */ /* 0x002fec0000041840 */
[C---:B------:R-:W-:Y:S06]  /*2590*/  HMMA.16816.F32.BF16 R104, R88.reuse, R112, R104 ;  /* 0x000000705868723c */ /* 0x040fec0000041868 */
[----:B------:R-:W-:Y:S01]  /*25a0*/  HMMA.16816.F32.BF16 R92, R88, R114, R92 ;  /* 0x00000072585c723c */ /* 0x000fe2000004185c */
[----:B------:R-:W1:Y:S04]  /*25b0*/  LDSM.16.M88.4 R88, [R212+0x1800] ;  /* 0x00180000d458783b */ /* 0x000e680000000200 */
[----:B------:R-:W-:Y:S01]  /*25c0*/  LDSM.16.M88.4 R112, [R212+0x4000] ;  /* 0x00400000d470783b */ /* 0x000fe20000000200 */
[C---:B------:R-:W-:Y:S06]  /*25d0*/  HMMA.16816.F32.BF16 R60, R8.reuse, R102, R60 ;  /* 0x00000066083c723c */ /* 0x040fec000004183c */
[C---:B---3--:R-:W-:Y:S01]  /*25e0*/  HMMA.16816.F32.BF16 R100, R8.reuse, R68, R48 ;  /* 0x000000440864723c */ /* 0x048fe20000041830 */
[----:B------:R-:W-:Y:S05]  /*25f0*/  LDSM.16.M88.4 R48, [R226+0x2000] ;  /* 0x00200000e230783b */ /* 0x000fea0000000200 */
[----:B------:R-:W-:Y:S01]  /*2600*/  HMMA.16816.F32.BF16 R44, R8, R70, R44 ;  /* 0x00000046082c723c */ /* 0x000fe2000004182c */
[----:B------:R-:W3:Y:S05]  /*2610*/  LDSM.16.M88.4 R68, [R7+0x8800] ;  /* 0x008800000744783b */ /* 0x000eea0000000200 */
[C---:B--2---:R-:W-:Y:S06]  /*2620*/  HMMA.16816.F32.BF16 R64, R28.reuse, R72, R64 ;  /* 0x000000481c40723c */ /* 0x044fec0000041840 */
[----:B------:R-:W-:Y:S01]  /*2630*/  HMMA.16816.F32.BF16 R60, R28, R74, R60 ;  /* 0x0000004a1c3c723c */ /* 0x000fe2000004183c */
[----:B------:R-:W2:Y:S05]  /*2640*/  LDSM.16.M88.4 R72, [R212+0x2000] ;  /* 0x00200000d448783b */ /* 0x000eaa0000000200 */
[C---:B----4-:R-:W-:Y:S06]  /*2650*/  HMMA.16816.F32.BF16 R52, R8.reuse, R82, R52 ;  /* 0x000000520834723c */ /* 0x050fec0000041834 */
[C---:B------:R-:W-:Y:S01]  /*2660*/  HMMA.16816.F32.BF16 R56, R8.reuse, R80, R56 ;  /* 0x000000500838723c */ /* 0x040fe20000041838 */
[----:B------:R-:W-:Y:S05]  /*2670*/  LDSM.16.M88.4 R80, [R225+0x4000] ;  /* 0x00400000e150783b */ /* 0x000fea0000000200 */
[C---:B-1----:R-:W-:Y:S01]  /*2680*/  HMMA.16816.F32.BF16 R116, R8.reuse, R88, R40 ;  /* 0x000000580874723c */ /* 0x042fe20000041828 */
[----:B------:R-:W-:Y:S05]  /*2690*/  LDSM.16.M88.4 R40, [R224+0x2000] ;  /* 0x00200000e028783b */ /* 0x000fea0000000200 */
[----:B------:R-:W-:Y:S01]  /*26a0*/  HMMA.16816.F32.BF16 R88, R8, R90, R32 ;  /* 0x0000005a0858723c */ /* 0x000fe20000041820 */
[----:B------:R-:W1:Y:S05]  /*26b0*/  LDSM.16.M88.4 R32, [R227+0x4800] ;  /* 0x00480000e320783b */ /* 0x000e6a0000000200 */
[C---:B---3--:R-:W-:Y:S06]  /*26c0*/  HMMA.16816.F32.BF16 R52, R28.reuse, R70, R52 ;  /* 0x000000461c34723c */ /* 0x048fec0000041834 */
[----:B------:R-:W-:Y:S01]  /*26d0*/  HMMA.16816.F32.BF16 R56, R28, R68, R56 ;  /* 0x000000441c38723c */ /* 0x000fe20000041838 */
[----:B------:R-:W-:Y:S05]  /*26e0*/  LDSM.16.M88.4 R68, [R227+0x5000] ;  /* 0x00500000e344783b */ /* 0x000fea0000000200 */
[----:B--2---:R-:W-:Y:S06]  /*26f0*/  HMMA.16816.F32.BF16 R76, R8, R72, R76 ;  /* 0x00000048084c723c */ /* 0x004fec000004184c */
[C---:B------:R-:W-:Y:S06]  /*2700*/  HMMA.16816.F32.BF16 R64, R84.reuse, R96, R64 ;  /* 0x000000605440723c */ /* 0x040fec0000041840 */
[----:B------:R-:W-:Y:S01]  /*2710*/  HMMA.16816.F32.BF16 R60, R84, R98, R60 ;  /* 0x00000062543c723c */ /* 0x000fe2000004183c */
[----:B------:R-:W2:Y:S05]  /*2720*/  LDSM.16.M88.4 R96, [R7+0x9000] ;  /* 0x009000000760783b */ /* 0x000eaa0000000200 */
[----:B------:R-:W-:Y:S01]  /*2730*/  HMMA.16816.F32.BF16 R72, R8, R74, R24 ;  /* 0x0000004a0848723c */ /* 0x000fe20000041818 */
[----:B------:R-:W3:Y:S05]  /*2740*/  LDSM.16.M88.4 R24, [R225+0x4800] ;  /* 0x00480000e118783b */ /* 0x000eea0000000200 */
[C---:B-1----:R-:W-:Y:S06]  /*2750*/  HMMA.16816.F32.BF16 R52, R84.reuse, R34, R52 ;  /* 0x000000225434723c */ /* 0x042fec0000041834 */
[----:B------:R-:W-:Y:S01]  /*2760*/  HMMA.16816.F32.BF16 R56, R84, R32, R56 ;  /* 0x000000205438723c */ /* 0x000fe20000041838 */
[----:B------:R-:W1:Y:S05]  /*2770*/  LDSM.16.M88.4 R32, [R7+0x9800] ;  /* 0x009800000720783b */ /* 0x000e6a0000000200 */
[C---:B------:R-:W-:Y:S06]  /*2780*/  HMMA.16816.F32.BF16 R64, R48.reuse, R80, R64 ;  /* 0x000000503040723c */ /* 0x040fec0000041840 */
[----:B------:R-:W-:Y:S01]  /*2790*/  HMMA.16816.F32.BF16 R60, R48, R82, R60 ;  /* 0x00000052303c723c */ /* 0x000fe2000004183c */
[----:B------:R-:W4:Y:S05]  /*27a0*/  LDSM.16.M88.4 R80, [R212+0x4800] ;  /* 0x00480000d450783b */ /* 0x000f2a0000000200 */
[----:B------:R-:W-:Y:S06]  /*27b0*/  HMMA.16816.F32.BF16 R20, R8, R120, R20 ;  /* 0x000000780814723c */ /* 0x000fec0000041814 */
[----:B--2---:R-:W-:Y:S06]  /*27c0*/  HMMA.16816.F32.BF16 R100, R28, R96, R100 ;  /* 0x000000601c64723c */ /* 0x004fec0000041864 */
[----:B---3--:R-:W-:Y:S06]  /*27d0*/  HMMA.16816.F32.BF16 R52, R48, R26, R52 ;  /* 0x0000001a3034723c */ /* 0x008fec0000041834 */
[----:B------:R-:W-:Y:S01]  /*27e0*/  HMMA.16816.F32.BF16 R44, R28, R98, R44 ;  /* 0x000000621c2c723c */ /* 0x000fe2000004182c */
[----:B------:R-:W-:Y:S05]  /*27f0*/  LDSM.16.M88.4 R96, [R212+0x3000] ;  /* 0x00300000d460783b */ /* 0x000fea0000000200 */
[C---:B------:R-:W-:Y:S06]  /*2800*/  HMMA.16816.F32.BF16 R64, R40.reuse, R112, R64 ;  /* 0x000000702840723c */ /* 0x040fec0000041840 */
[----:B------:R-:W-:Y:S01]  /*2810*/  HMMA.16816.F32.BF16 R60, R40, R114, R60 ;  /* 0x00000072283c723c */ /* 0x000fe2000004183c */
[----:B------:R-:W2:Y:S05]  /*2820*/  LDSM.16.M88.4 R112, [R225+0x5000] ;  /* 0x00500000e170783b */ /* 0x000eaa0000000200 */
[C---:B-1----:R-:W-:Y:S06]  /*2830*/  HMMA.16816.F32.BF16 R116, R28.reuse, R32, R116 ;  /* 0x000000201c74723c */ /* 0x042fec0000041874 */
[----:B------:R-:W-:Y:S01]  /*2840*/  HMMA.16816.F32.BF16 R88, R28, R34, R88 ;  /* 0x000000221c58723c */ /* 0x000fe20000041858 */
[----:B------:R-:W1:Y:S05]  /*2850*/  LDSM.16.M88.4 R32, [R7+0xa000] ;  /* 0x00a000000720783b */ /* 0x000e6a0000000200 */
[----:B----4-:R-:W-:Y:S01]  /*2860*/  HMMA.16816.F32.BF16 R52, R40, R82, R52 ;  /* 0x000000522834723c */ /* 0x010fe20000041834 */
[----:B------:R-:W-:Y:S01]  /*2870*/  FMUL.FTZ R65, R65, UR4 ;  /* 0x0000000441417c20 */ /* 0x000fe20008410000 */
[----:B------:R-:W-:Y:S01]  /*2880*/  FMUL.FTZ R66, R66, UR4 ;  /* 0x0000000442427c20 */ /* 0x000fe20008410000 */
[----:B------:R-:W-:Y:S01]  /*2890*/  FMUL.FTZ R67, R67, UR4 ;  /* 0x0000000443437c20 */ /* 0x000fe20008410000 */
[----:B------:R-:W-:Y:S01]  /*28a0*/  FMUL.FTZ R0, R64, UR4 ;  /* 0x0000000440007c20 */ /* 0x000fe20008410000 */
[----:B------:R-:W3:Y:S01]  /*28b0*/  MUFU.TANH R120, R65 ;  /* 0x0000004100787308 */ /* 0x000ee20000002400 */
[----:B------:R-:W-:Y:S01]  /*28c0*/  HMMA.16816.F32.BF16 R56, R48, R24, R56 ;  /* 0x000000183038723c */ /* 0x000fe20000041838 */
[----:B------:R-:W4:Y:S01]  /*28d0*/  LDSM.16.M88.4 R24, [R227+0x5800] ;  /* 0x00580000e318783b */ /* 0x000f220000000200 */
[----:B------:R-:W-:Y:S01]  /*28e0*/  FMUL.FTZ R60, R60, UR4 ;  /* 0x000000043c3c7c20 */ /* 0x000fe20008410000 */
[----:B------:R-:W-:-:S03]  /*28f0*/  FMUL.FTZ R61, R61, UR4 ;  /* 0x000000043d3d7c20 */ /* 0x000fc60008410000 */
[C---:B------:R-:W-:Y:S01]  /*2900*/  HMMA.16816.F32.BF16 R100, R84.reuse, R68, R100 ;  /* 0x000000445464723c */ /* 0x040fe20000041864 */
[----:B------:R-:W-:Y:S05]  /*2910*/  MUFU.TANH R121, R66 ;  /* 0x0000004200797308 */ /* 0x000fea0000002400 */
[----:B------:R-:W-:Y:S01]  /*2920*/  HMMA.16816.F32.BF16 R68, R84, R70, R44 ;  /* 0x000000465444723c */ /* 0x000fe2000004182c */
[----:B------:R-:W5:Y:S02]  /*2930*/  LDSM.16.M88.4 R44, [R212+0x5000] ;  /* 0x00500000d42c783b */ /* 0x000f640000000200 */
[----:B------:R-:W-:Y:S03]  /*2940*/  MUFU.TANH R0, R0 ;  /* 0x0000000000007308 */ /* 0x000fe60000002400 */
[----:B------:R-:W-:Y:S01]  /*2950*/  HMMA.16816.F32.BF16 R16, R8, R122, R16 ;  /* 0x0000007a0810723c */ /* 0x000fe20000041810 */
[----:B------:R-:W-:-:S04]  /*2960*/  FMUL.FTZ R52, R52, UR4 ;  /* 0x0000000434347c20 */ /* 0x000fc80008410000 */
[----:B------:R3:W5:Y:S01]  /*2970*/  MUFU.TANH R122, R67 ;  /* 0x00000043007a7308 */ /* 0x0007620000002400 */
[----:B------:R-:W-:Y:S01]  /*2980*/  HMMA.16816.F32.BF16 R56, R40, R80, R56 ;  /* 0x000000502838723c */ /* 0x000fe20000041838 */
[----:B------:R-:W-:-:S05]  /*2990*/  FMUL.FTZ R123, R62, UR4 ;  /* 0x000000043e7b7c20 */ /* 0x000fca0008410000 */
[C---:B--2---:R-:W-:Y:S01]  /*29a0*/  HMMA.16816.F32.BF16 R100, R48.reuse, R112, R100 ;  /* 0x000000703064723c */ /* 0x044fe20000041864 */
[----:B------:R-:W2:Y:S05]  /*29b0*/  MUFU.TANH R80, R60 ;  /* 0x0000003c00507308 */ /* 0x000eaa0000002400 */
[----:B------:R-:W-:Y:S01]  /*29c0*/  HMMA.16816.F32.BF16 R68, R48, R114, R68 ;  /* 0x000000723044723c */ /* 0x000fe20000041844 */
[----:B------:R-:W-:Y:S02]  /*29d0*/  FMUL.FTZ R112, R63, UR4 ;  /* 0x000000043f707c20 */ /* 0x000fe40008410000 */
[----:B------:R2:W-:Y:S01]  /*29e0*/  MUFU.TANH R81, R61 ;  /* 0x0000003d00517308 */ /* 0x0005e20000002400 */
[----:B---3--:R-:W3:Y:S02]  /*29f0*/  LDSM.16.M88.4 R64, [R227+0x6000] ;  /* 0x00600000e340783b */ /* 0x008ee40000000200 */
[----:B------:R-:W-:Y:S01]  /*2a00*/  HMMA.16816.F32.BF16 R108, R8, R98, R108 ;  /* 0x00000062086c723c */ /* 0x000fe2000004186c */
[----:B------:R-:W-:-:S04]  /*2a10*/  FMUL.FTZ R114, R55, UR4 ;  /* 0x0000000437727c20 */ /* 0x000fc80008410000 */
[----:B------:R5:W-:Y:S01]  /*2a20*/  MUFU.TANH R113, R52 ;  /* 0x0000003400717308 */ /* 0x000be20000002400 */
[----:B-1----:R-:W-:Y:S01]  /*2a30*/  HMMA.16816.F32.BF16 R76, R28, R32, R76 ;  /* 0x000000201c4c723c */ /* 0x002fe2000004184c */
[----:B------:R-:W-:Y:S01]  /*2a40*/  FMUL.FTZ R98, R53, UR4 ;  /* 0x0000000435627c20 */ /* 0x000fe20008410000 */
[----:B------:R-:W-:Y:S01]  /*2a50*/  FMUL.FTZ R99, R54, UR4 ;  /* 0x0000000436637c20 */ /* 0x000fe20008410000 */
[----:B------:R-:W-:Y:S01]  /*2a60*/  FMUL.FTZ R56, R56, UR4 ;  /* 0x0000000438387c20 */ /* 0x000fe20008410000 */
[----:B------:R-:W-:Y:S02]  /*2a70*/  FMUL.FTZ R82, R57, UR4 ;  /* 0x0000000439527c20 */ /* 0x000fe40008410000 */
[C---:B----4-:R-:W-:Y:S01]  /*2a80*/  HMMA.16816.F32.BF16 R116, R84.reuse, R24, R116 ;  /* 0x000000185474723c */ /* 0x050fe20000041874 */
[----:B------:R1:W-:Y:S01]  /*2a90*/  MUFU.TANH R83, R56 ;  /* 0x0000003800537308 */ /* 0x0003e20000002400 */
[----:B--2---:R-:W2:Y:S04]  /*2aa0*/  LDSM.16.M88.4 R60, [R225+0x5800] ;  /* 0x00580000e13c783b */ /* 0x004ea80000000200 */
[----:B------:R-:W-:Y:S01]  /*2ab0*/  HMMA.16816.F32.BF16 R88, R84, R26, R88 ;  /* 0x0000001a5458723c */ /* 0x000fe20000041858 */
[----:B------:R-:W-:Y:S02]  /*2ac0*/  LDSM.16.M88.4 R24, [R212+0x5800] ;  /* 0x00580000d418783b */ /* 0x000fe40000000200 */
[----:B------:R-:W4:Y:S02]  /*2ad0*/  MUFU.TANH R123, R123 ;  /* 0x0000007b007b7308 */ /* 0x000f240000002400 */
[----:B-----5:R-:W5:Y:S01]  /*2ae0*/  LDSM.16.M88.4 R52, [R7+0xa800] ;  /* 0x00a800000734783b */ /* 0x020f620000000200 */
[----:B------:R-:W-:Y:S03]  /*2af0*/  HMMA.16816.F32.BF16 R72, R28, R34, R72 ;  /* 0x000000221c48723c */ /* 0x000fe60000041848 */
[----:B------:R-:W1:Y:S02]  /*2b00*/  LDSM.16.M88.4 R32, [R225+0x6000] ;  /* 0x00600000e120783b */ /* 0x000e640000000200 */
[----:B------:R-:W-:Y:S01]  /*2b10*/  MUFU.TANH R112, R112 ;  /* 0x0000007000707308 */ /* 0x000fe20000002400 */
[C---:B------:R-:W-:Y:S06]  /*2b20*/  HMMA.16816.F32.BF16 R100, R40.reuse, R44, R100 ;  /* 0x0000002c2864723c */ /* 0x040fec0000041864 */
[----:B------:R-:W-:Y:S01]  /*2b30*/  HMMA.16816.F32.BF16 R68, R40, R46, R68 ;  /* 0x0000002e2844723c */ /* 0x000fe20000041844 */
[----:B------:R-:W-:Y:S01]  /*2b40*/  LDSM.16.M88.4 R44, [R227+0x6800] ;  /* 0x00680000e32c783b */ /* 0x000fe20000000200 */
[----:B------:R-:W-:Y:S04]  /*2b50*/  MUFU.TANH R82, R82 ;  /* 0x0000005200527308 */ /* 0x000fe80000002400 */
[C---:B---3--:R-:W-:Y:S04]  /*2b60*/  HMMA.16816.F32.BF16 R76, R84.reuse, R64, R76 ;  /* 0x00000040544c723c */ /* 0x048fe8000004184c */
[----:B------:R-:W-:Y:S02]  /*2b70*/  MUFU.TANH R98, R98 ;  /* 0x0000006200627308 */ /* 0x000fe40000002400 */
[----:B------:R-:W-:Y:S06]  /*2b80*/  HMMA.16816.F32.BF16 R72, R84, R66, R72 ;  /* 0x000000425448723c */ /* 0x000fec0000041848 */
[C---:B--2---:R-:W-:Y:S01]  /*2b90*/  HMMA.16816.F32.BF16 R116, R48.reuse, R60, R116 ;  /* 0x0000003c3074723c */ /* 0x044fe20000041874 */
[----:B------:R-:W-:Y:S01]  /*2ba0*/  MUFU.TANH R99, R99 ;  /* 0x0000006300637308 */ /* 0x000fe20000002400 */
[----:B------:R-:W-:Y:S01]  /*2bb0*/  FMUL.FTZ R100, R100, UR4 ;  /* 0x0000000464647c20 */ /* 0x000fe20008410000 */
[----:B------:R-:W-:Y:S01]  /*2bc0*/  FMUL.FTZ R102, R102, UR4 ;  /* 0x0000000466667c20 */ /* 0x000fe20008410000 */
[----:B------:R-:W-:Y:S01]  /*2bd0*/  FMUL.FTZ R101, R101, UR4 ;  /* 0x0000000465657c20 */ /* 0x000fe20008410000 */
[----:B------:R-:W-:Y:S01]  /*2be0*/  FMUL.FTZ R103, R103, UR4 ;  /* 0x0000000467677c20 */ /* 0x000fe20008410000 */
[----:B------:R-:W-:Y:S01]  /*2bf0*/  HMMA.16816.F32.BF16 R88, R48, R62, R88 ;  /* 0x0000003e3058723c */ /* 0x000fe20000041858 */
[----:B------:R-:W-:Y:S01]  /*2c00*/  FMUL.FTZ R68, R68, UR4 ;  /* 0x0000000444447c20 */ /* 0x000fe20008410000 */
[----:B------:R-:W-:Y:S01]  /*2c10*/  FMUL.FTZ R70, R70, UR4 ;  /* 0x0000000446467c20 */ /* 0x000fe20008410000 */
[----:B------:R-:W-:Y:S01]  /*2c20*/  MUFU.TANH R114, R114 ;  /* 0x0000007200727308 */ /* 0x000fe20000002400 */
[----:B------:R-:W-:-:S02]  /*2c30*/  FMUL.FTZ R64, R71, UR4 ;  /* 0x0000000447407c20 */ /* 0x000fc40008410000 */
[----:B-----5:R-:W-:Y:S01]  /*2c40*/  HMMA.16816.F32.BF16 R60, R28, R52, R20 ;  /* 0x000000341c3c723c */ /* 0x020fe20000041814 */
[----:B------:R-:W2:Y:S04]  /*2c50*/  LDSM.16.M88.4 R20, [R212+0x6000] ;  /* 0x00600000d414783b */ /* 0x000ea80000000200 */
[----:B------:R-:W-:Y:S01]  /*2c60*/  MUFU.TANH R100, R100 ;  /* 0x0000006400647308 */ /* 0x000fe20000002400 */
[----:B-1----:R-:W-:Y:S01]  /*2c70*/  HMMA.16816.F32.BF16 R76, R48, R32, R76 ;  /* 0x00000020304c723c */ /* 0x002fe2000004184c */
[----:B------:R-:W-:-:S05]  /*2c80*/  IMAD.SHL.U32 R53, R36, 0x80, RZ ;  /* 0x0000008024357824 */ /* 0x000fca00078e00ff */
[----:B------:R-:W-:Y:S01]  /*2c90*/  HMMA.16816.F32.BF16 R12, R8, R96, R12 ;  /* 0x00000060080c723c */ /* 0x000fe2000004180c */
[----:B------:R-:W-:Y:S05]  /*2ca0*/  MUFU.TANH R171, R102 ;  /* 0x0000006600ab7308 */ /* 0x000fea0000002400 */
[C---:B------:R-:W-:Y:S01]  /*2cb0*/  HMMA.16816.F32.BF16 R116, R40.reuse, R24, R116 ;  /* 0x000000182874723c */ /* 0x040fe20000041874 */
[----:B------:R-:W-:Y:S01]  /*2cc0*/  FMUL.FTZ R96, R58, UR4 ;  /* 0x000000043a607c20 */ /* 0x000fe20008410000 */
[----:B------:R-:W-:Y:S01]  /*2cd0*/  FMUL.FTZ R97, R59, UR4 ;  /* 0x000000043b617c20 */ /* 0x000fe20008410000 */
[----:B------:R-:W-:Y:S01]  /*2ce0*/  MUFU.TANH R168, R68 ;  /* 0x0000004400a87308 */ /* 0x000fe20000002400 */
[----:B------:R-:W1:Y:S02]  /*2cf0*/  LDSM.16.M88.4 R56, [R212+0x3800] ;  /* 0x00380000d438783b */ /* 0x000e640000000200 */
[----:B------:R-:W-:Y:S02]  /*2d00*/  HMMA.16816.F32.BF16 R88, R40, R26, R88 ;  /* 0x0000001a2858723c */ /* 0x000fe40000041858 */
[----:B------:R-:W3:Y:S03]  /*2d10*/  LDSM.16.M88.4 R24, [R225+0x6800] ;  /* 0x00680000e118783b */ /* 0x000ee60000000200 */
[----:B------:R-:W5:Y:S01]  /*2d20*/  MUFU.TANH R96, R96 ;  /* 0x0000006000607308 */ /* 0x000f620000002400 */
[----:B------:R-:W-:Y:S06]  /*2d30*/  HMMA.16816.F32.BF16 R16, R28, R54, R16 ;  /* 0x000000361c10723c */ /* 0x000fec0000041810 */
[----:B------:R-:W-:Y:S01]  /*2d40*/  HMMA.16816.F32.BF16 R72, R48, R34, R72 ;  /* 0x000000223048723c */ /* 0x000fe20000041848 */
[----:B------:R-:W4:Y:S01]  /*2d50*/  LDSM.16.M88.4 R32, [R7+0xb000] ;  /* 0x00b000000720783b */ /* 0x000f220000000200 */
[----:B------:R-:W5:Y:S04]  /*2d60*/  MUFU.TANH R97, R97 ;  /* 0x0000006100617308 */ /* 0x000f680000002400 */
[----:B--2---:R-:W-:Y:S01]  /*2d70*/  HMMA.16816.F32.BF16 R76, R40, R20, R76 ;  /* 0x00000014284c723c */ /* 0x004fe2000004184c */
[----:B------:R-:W-:Y:S01]  /*2d80*/  FMUL.FTZ R65, R116, UR4 ;  /* 0x0000000474417c20 */ /* 0x000fe20008410000 */
[----:B------:R-:W-:Y:S01]  /*2d90*/  FMUL.FTZ R118, R118, UR4 ;  /* 0x0000000476767c20 */ /* 0x000fe20008410000 */
[----:B------:R-:W-:Y:S01]  /*2da0*/  FMUL.FTZ R66, R119, UR4 ;  /* 0x0000000477427c20 */ /* 0x000fe20008410000 */
[----:B------:R-:W2:Y:S01]  /*2db0*/  MUFU.TANH R170, R101 ;  /* 0x0000006500aa7308 */ /* 0x000ea20000002400 */
[----:B------:R-:W-:Y:S01]  /*2dc0*/  FMUL.FTZ R117, R117, UR4 ;  /* 0x0000000475757c20 */ /* 0x000fe20008410000 */
[----:B------:R-:W-:Y:S01]  /*2dd0*/  HMMA.16816.F32.BF16 R60, R84, R44, R60 ;  /* 0x0000002c543c723c */ /* 0x000fe2000004183c */
[----:B------:R-:W-:Y:S01]  /*2de0*/  SHF.R.S32.HI R21, RZ, 0x1f, R236 ;  /* 0x0000001fff157819 */ /* 0x000fe200000114ec */
[----:B------:R-:W-:-:S02]  /*2df0*/  IMAD.SHL.U32 R20, R37, 0x2, RZ ;  /* 0x0000000225147824 */ /* 0x000fc400078e00ff */
[----:B------:R-:W-:Y:S01]  /*2e00*/  FMUL.FTZ R88, R88, UR4 ;  /* 0x0000000458587c20 */ /* 0x000fe20008410000 */
[----:B------:R-:W-:Y:S01]  /*2e10*/  FMUL.FTZ R90, R90, UR4 ;  /* 0x000000045a5a7c20 */ /* 0x000fe20008410000 */
[----:B------:R-:W-:Y:S01]  /*2e20*/  LEA.HI R236, R21, R236, RZ, 0x2 ;  /* 0x000000ec15ec7211 */ /* 0x000fe200078f10ff */
[----:B------:R-:W-:Y:S01]  /*2e30*/  HMMA.16816.F32.BF16 R16, R84, R46, R16 ;  /* 0x0000002e5410723c */ /* 0x000fe20000041810 */
[----:B------:R-:W5:Y:S01]  /*2e40*/  LDSM.16.M88.4 R44, [R212+0x6800] ;  /* 0x00680000d42c783b */ /* 0x000f620000000200 */
[----:B------:R-:W2:Y:S01]  /*2e50*/  MUFU.TANH R169, R103 ;  /* 0x0000006700a97308 */ /* 0x000ea20000002400 */
[----:B------:R-:W-:Y:S01]  /*2e60*/  SHF.R.S32.HI R236, RZ, 0x2, R236 ;  /* 0x00000002ffec7819 */ /* 0x000fe200000114ec */
[----:B------:R-:W-:Y:S01]  /*2e70*/  FMUL.FTZ R67, R89, UR4 ;  /* 0x0000000459437c20 */ /* 0x000fe20008410000 */
[----:B------:R-:W-:Y:S01]  /*2e80*/  FMUL.FTZ R91, R91, UR4 ;  /* 0x000000045b5b7c20 */ /* 0x000fe20008410000 */
[----:B------:R-:W-:Y:S01]  /*2e90*/  HMMA.16816.F32.BF16 R72, R40, R22, R72 ;  /* 0x000000162848723c */ /* 0x000fe20000041848 */
[----:B------:R-:W-:-:S03]  /*2ea0*/  IADD3 R21, R129, 0x1, R236 ;  /* 0x0000000181157810 */ /* 0x000fc60007ffe0ec */
[----:B------:R2:W2:Y:S01]  /*2eb0*/  MUFU.TANH R167, R70 ;  /* 0x0000004600a77308 */ /* 0x0004a20000002400 */
[----:B------:R-:W-:Y:S01]  /*2ec0*/  IADD3 R21, R6, -UR17, R21 ;  /* 0x8000001106157c10 */ /* 0x000fe2000fffe015 */
[----:B-1----:R-:W-:Y:S01]  /*2ed0*/  HMMA.16816.F32.BF16 R104, R8, R56, R104 ;  /* 0x000000380868723c */ /* 0x002fe20000041868 */
[----:B------:R-:W-:Y:S01]  /*2ee0*/  FMUL.FTZ R76, R76, UR4 ;  /* 0x000000044c4c7c20 */ /* 0x000fe20008410000 */
[----:B------:R-:W-:Y:S01]  /*2ef0*/  FMUL.FTZ R78, R78, UR4 ;  /* 0x000000044e4e7c20 */ /* 0x000fe20008410000 */
[----:B------:R-:W-:Y:S01]  /*2f00*/  FMUL.FTZ R77, R77, UR4 ;  /* 0x000000044d4d7c20 */ /* 0x000fe20008410000 */
[----:B------:R-:W-:Y:S02]  /*2f10*/  VIADD R21, R21, UR16 ;  /* 0x0000001015157c36 */ /* 0x000fe40008000000 */
[----:B------:R-:W-:Y:S01]  /*2f20*/  FMUL.FTZ R79, R79, UR4 ;  /* 0x000000044f4f7c20 */ /* 0x000fe20008410000 */
[----:B---3--:R-:W-:Y:S01]  /*2f30*/  HMMA.16816.F32.BF16 R60, R48, R24, R60 ;  /* 0x00000018303c723c */ /* 0x008fe2000004183c */
[----:B------:R-:W-:Y:S01]  /*2f40*/  LOP3.LUT R57, R53, 0x6, R20, 0xf8, !PT ;  /* 0x0000000635397812 */ /* 0x000fe200078ef814 */
[----:B------:R-:W-:Y:S01]  /*2f50*/  FMUL.FTZ R56, R69, UR4 ;  /* 0x0000000445387c20 */ /* 0x000fe20008410000 */
[C---:B------:R-:W-:Y:S01]  /*2f60*/  VIMNMX R54, R21.reuse, R6, PT ;  /* 0x0000000615367248 */ /* 0x040fe20003fe0100 */
[----:B------:R-:W-:Y:S01]  /*2f70*/  MUFU.TANH R64, R64 ;  /* 0x0000004000407308 */ /* 0x000fe20000002400 */
[----:B------:R-:W-:Y:S01]  /*2f80*/  VIADDMNMX R6, R21, 0x8, R6, PT ;  /* 0x0000000815067846 */ /* 0x000fe20003800106 */
[C---:B------:R-:W-:Y:S01]  /*2f90*/  VIADD R37, R57.reuse, 0xffffff81 ;  /* 0xffffff8139257836 */ /* 0x040fe20000000000 */
[----:B------:R-:W1:Y:S01]  /*2fa0*/  LDSM.16.M88.4 R20, [R227+0x7000] ;  /* 0x00700000e314783b */ /* 0x000e620000000200 */
[----:B------:R-:W-:Y:S01]  /*2fb0*/  VIADD R25, R57, 0xffffff80 ;  /* 0xffffff8039197836 */ /* 0x000fe20000000000 */
[----:B----4-:R-:W-:Y:S02]  /*2fc0*/  HMMA.16816.F32.BF16 R12, R28, R32, R12 ;  /* 0x000000201c0c723c */ /* 0x010fe4000004180c */
[-C--:B------:R-:W-:Y:S01]  /*2fd0*/  ISETP.GE.AND P2, PT, R37, R54.reuse, PT ;  /* 0x000000362500720c */ /* 0x080fe20003f46270 */
[----:B------:R-:W-:Y:S01]  /*2fe0*/  FMUL.FTZ R72, R72, UR4 ;  /* 0x0000000448487c20 */ /* 0x000fe20008410000 */
[----:B------:R-:W-:Y:S01]  /*2ff0*/  ISETP.GE.AND P5, PT, R25, R54, PT ;  /* 0x000000361900720c */ /* 0x000fe20003fa6270 */
[----:B------:R-:W-:Y:S01]  /*3000*/  FMUL.FTZ R73, R73, UR4 ;  /* 0x0000000449497c20 */ /* 0x000fe20008410000 */
[-C--:B------:R-:W-:Y:S01]  /*3010*/  ISETP.GE.AND P4, PT, R25, R6.reuse, PT ;  /* 0x000000061900720c */ /* 0x080fe20003f86270 */
[----:B------:R-:W-:Y:S01]  /*3020*/  VIADD R25, R57, 0xffffff88 ;  /* 0xffffff8839197836 */ /* 0x000fe20000000000 */
[----:B------:R-:W-:Y:S01]  /*3030*/  ISETP.GE.AND P1, PT, R37, R6, PT ;  /* 0x000000062500720c */ /* 0x000fe20003f26270 */
[----:B------:R-:W-:Y:S01]  /*3040*/  HMMA.16816.F32.BF16 R92, R8, R58, R92 ;  /* 0x0000003a085c723c */ /* 0x000fe2000004185c */
[----:B------:R-:W-:Y:S01]  /*3050*/  FSEL R120, R120, -INF , !P2 ;  /* 0xff80000078787808 */ /* 0x000fe20005000000 */
[----:B------:R-:W-:Y:S01]  /*3060*/  VIADD R33, R57, 0xffffff91 ;  /* 0xffffff9139217836 */ /* 0x000fe20000000000 */
[C---:B------:R-:W-:Y:S01]  /*3070*/  ISETP.GE.AND P0, PT, R25.reuse, R54, PT ;  /* 0x000000361900720c */ /* 0x040fe20003f06270 */
[----:B------:R3:W-:Y:S01]  /*3080*/  MUFU.TANH R156, R72 ;  /* 0x00000048009c7308 */ /* 0x0007e20000002400 */
[----:B------:R-:W-:Y:S01]  /*3090*/  ISETP.GE.AND P3, PT, R25, R6, PT ;  /* 0x000000061900720c */ /* 0x000fe20003f66270 */
[C---:B------:R-:W-:Y:S01]  /*30a0*/  VIADD R25, R57.reuse, 0xffffff90 ;  /* 0xffffff9039197836 */ /* 0x040fe20000000000 */
[----:B------:R-:W-:Y:S01]  /*30b0*/  FSEL R59, R122, -INF , !P1 ;  /* 0xff8000007a3b7808 */ /* 0x000fe20004800000 */
[----:B------:R-:W-:Y:S01]  /*30c0*/  VIADD R9, R57, 0xffffff89 ;  /* 0xffffff8939097836 */ /* 0x000fe20000000000 */
[----:B------:R-:W-:Y:S01]  /*30d0*/  FSEL R0, R0, -INF , !P5 ;  /* 0xff80000000007808 */ /* 0x000fe20006800000 */
[----:B------:R-:W-:Y:S01]  /*30e0*/  HMMA.16816.F32.BF16 R16, R48, R26, R16 ;  /* 0x0000001a3010723c */ /* 0x000fe20000041810 */
[----:B------:R-:W-:Y:S01]  /*30f0*/  FSEL R121, R121, -INF , !P4 ;  /* 0xff80000079797808 */ /* 0x000fe20006000000 */
[----:B------:R4:W-:Y:S01]  /*3100*/  MUFU.TANH R154, R73 ;  /* 0x00000049009a7308 */ /* 0x0009e20000002400 */
[----:B------:R-:W-:Y:S01]  /*3110*/  ISETP.GE.AND P2, PT, R25, R54, PT ;  /* 0x000000361900720c */ /* 0x000fe20003f46270 */
[----:B------:R-:W-:Y:S01]  /*3120*/  FMUL.FTZ R71, R75, UR4 ;  /* 0x000000044b477c20 */ /* 0x000fe20008410000 */
[----:B------:R-:W-:Y:S01]  /*3130*/  ISETP.GE.AND P1, PT, R25, R6, PT ;  /* 0x000000061900720c */ /* 0x000fe20003f26270 */
[----:B-----5:R-:W-:Y:S01]  /*3140*/  HMMA.16816.F32.BF16 R60, R40, R44, R60 ;  /* 0x0000002c283c723c */ /* 0x020fe2000004183c */
[C---:B------:R-:W-:Y:S01]  /*3150*/  ISETP.GE.AND P5, PT, R9.reuse, R54, PT ;  /* 0x000000360900720c */ /* 0x040fe20003fa6270 */
[----:B------:R5:W3:Y:S01]  /*3160*/  LDSM.16.M88.4 R24, [R7+0xb800] ;  /* 0x00b800000718783b */ /* 0x000ae20000000200 */
[----:B------:R-:W-:Y:S01]  /*3170*/  ISETP.GE.AND P4, PT, R9, R6, PT ;  /* 0x000000060900720c */ /* 0x000fe20003f86270 */
[----:B------:R-:W4:Y:S01]  /*3180*/  MUFU.TANH R56, R56 ;  /* 0x0000003800387308 */ /* 0x000f220000002400 */
[----:B------:R-:W-:Y:S01]  /*3190*/  FSEL R80, R80, -INF , !P0 ;  /* 0xff80000050507808 */ /* 0x000fe20004000000 */
[----:B------:R-:W4:Y:S01]  /*31a0*/  LDSM.16.M88.4 R8, [R225+0x7000] ;  /* 0x00700000e108783b */ /* 0x000f220000000200 */
[----:B------:R-:W-:Y:S01]  /*31b0*/  HMMA.16816.F32.BF16 R108, R28, R34, R108 ;  /* 0x000000221c6c723c */ /* 0x000fe2000004186c */
[----:B------:R-:W-:Y:S01]  /*31c0*/  FSEL R123, R123, -INF , !P3 ;  /* 0xff8000007b7b7808 */ /* 0x000fe20005800000 */
[----:B--2---:R-:W-:Y:S01]  /*31d0*/  FMUL.FTZ R70, R74, UR4 ;  /* 0x000000044a467c20 */ /* 0x004fe20008410000 */
[----:B------:R-:W-:-:S02]  /*31e0*/  ISETP.GE.AND P0, PT, R33, R54, PT ;  /* 0x000000362100720c */ /* 0x000fc40003f06270 */
[----:B------:R-:W-:Y:S01]  /*31f0*/  ISETP.GE.AND P3, PT, R33, R6, PT ;  /* 0x000000062100720c */ /* 0x000fe20003f66270 */
[----:B-1----:R-:W-:Y:S01]  /*3200*/  HMMA.16816.F32.BF16 R12, R84, R20, R12 ;  /* 0x00000014540c723c */ /* 0x002fe2000004180c */
[----:B------:R-:W-:Y:S01]  /*3210*/  VIADD R33, R57, 0xffffff98 ;  /* 0xffffff9839217836 */ /* 0x000fe20000000000 */
[----:B------:R-:W-:Y:S01]  /*3220*/  FSEL R58, R83, -INF , !P2 ;  /* 0xff800000533a7808 */ /* 0x000fe20005000000 */
[----:B------:R-:W-:Y:S01]  /*3230*/  MUFU.TANH R65, R65 ;  /* 0x0000004100417308 */ /* 0x000fe20000002400 */
[----:B------:R-:W-:Y:S02]  /*3240*/  FSEL R55, R96, -INF , !P1 ;  /* 0xff80000060377808 */ /* 0x000fe40004800000 */
[----:B------:R-:W-:Y:S01]  /*3250*/  HMMA.16816.F32.BF16 R44, R40, R46, R16 ;  /* 0x0000002e282c723c */ /* 0x000fe20000041810 */
[----:B------:R-:W1:Y:S01]  /*3260*/  LDSM.16.M88.4 R16, [R227+0x7800] ;  /* 0x00780000e310783b */ /* 0x000e620000000200 */
[----:B------:R-:W-:Y:S01]  /*3270*/  FSEL R68, R81, -INF , !P5 ;  /* 0xff80000051447808 */ /* 0x000fe20006800000 */
[C---:B------:R-:W-:Y:S01]  /*3280*/  VIADD R21, R57.reuse, 0xffffffa1 ;  /* 0xffffffa139157836 */ /* 0x040fe20000000000 */
[----:B------:R-:W-:Y:S01]  /*3290*/  FSEL R69, R112, -INF , !P4 ;  /* 0xff80000070457808 */ /* 0x000fe20006000000 */
[----:B------:R-:W2:Y:S01]  /*32a0*/  MUFU.TANH R163, R118 ;  /* 0x0000007600a37308 */ /* 0x000ea20000002400 */
[----:B-----5:R-:W-:Y:S01]  /*32b0*/  VIADD R7, R57, 0xffffff99 ;  /* 0xffffff9939077836 */ /* 0x020fe20000000000 */
[C---:B------:R-:W-:Y:S01]  /*32c0*/  ISETP.GE.AND P5, PT, R33.reuse, R54, PT ;  /* 0x000000362100720c */ /* 0x040fe20003fa6270 */
[----:B------:R-:W-:Y:S01]  /*32d0*/  FMUL.FTZ R160, R60, UR4 ;  /* 0x000000043ca07c20 */ /* 0x000fe20008410000 */
[----:B------:R-:W-:Y:S01]  /*32e0*/  ISETP.GE.AND P4, PT, R33, R6, PT ;  /* 0x000000062100720c */ /* 0x000fe20003f86270 */
[----:B------:R-:W-:Y:S01]  /*32f0*/  FMUL.FTZ R62, R62, UR4 ;  /* 0x000000043e3e7c20 */ /* 0x000fe20008410000 */
[C---:B------:R-:W-:Y:S01]  /*3300*/  ISETP.GE.AND P2, PT, R7.reuse, R54, PT ;  /* 0x000000360700720c */ /* 0x040fe20003f46270 */
[----:B------:R-:W5:Y:S01]  /*3310*/  LDSM.16.M88.4 R32, [R212+0x7000] ;  /* 0x00700000d420783b */ /* 0x000f620000000200 */
[----:B------:R-:W-:Y:S01]  /*3320*/  ISETP.GE.AND P1, PT, R7, R6, PT ;  /* 0x000000060700720c */ /* 0x000fe20003f26270 */
[----:B------:R-:W-:Y:S01]  /*3330*/  VIADD R7, R57, 0xffffffa0 ;  /* 0xffffffa039077836 */ /* 0x000fe20000000000 */
[----:B------:R-:W-:Y:S01]  /*3340*/  FSEL R82, R82, -INF , !P0 ;  /* 0xff80000052527808 */ /* 0x000fe20004000000 */
[----:B------:R-:W-:Y:S01]  /*3350*/  HMMA.16816.F32.BF16 R108, R84, R22, R108 ;  /* 0x00000016546c723c */ /* 0x000fe2000004186c */
[----:B------:R-:W-:Y:S01]  /*3360*/  FSEL R97, R97, -INF , !P3 ;  /* 0xff80000061617808 */ /* 0x000fe20005800000 */
[----:B------:R-:W2:Y:S01]  /*3370*/  MUFU.TANH R166, R117 ;  /* 0x0000007500a67308 */ /* 0x000ea20000002400 */
[----:B------:R-:W-:Y:S01]  /*3380*/  ISETP.GE.AND P0, PT, R7, R54, PT ;  /* 0x000000360700720c */ /* 0x000fe20003f06270 */
[----:B------:R-:W-:Y:S01]  /*3390*/  FMUL.FTZ R60, R61, UR4 ;  /* 0x000000043d3c7c20 */ /* 0x000fe20008410000 */
[----:B------:R-:W-:Y:S01]  /*33a0*/  ISETP.GE.AND P3, PT, R7, R6, PT ;  /* 0x000000060700720c */ /* 0x000fe20003f66270 */
[----:B------:R-:W-:Y:S01]  /*33b0*/  FMUL.FTZ R63, R63, UR4 ;  /* 0x000000043f3f7c20 */ /* 0x000fe20008410000 */
[----:B---3--:R-:W-:Y:S01]  /*33c0*/  HMMA.16816.F32.BF16 R104, R28, R24, R104 ;  /* 0x000000181c68723c */ /* 0x008fe20000041868 */
[----:B------:R-:W-:Y:S01]  /*33d0*/  FSEL R72, R113, -INF , !P5 ;  /* 0xff80000071487808 */ /* 0x000fe20006800000 */
[----:B------:R-:W-:Y:S01]  /*33e0*/  FMUL.FTZ R159, R46, UR4 ;  /* 0x000000042e9f7c20 */ /* 0x000fe20008410000 */
[----:B------:R-:W-:Y:S01]  /*33f0*/  FSEL R7, R99, -INF , !P4 ;  /* 0xff80000063077808 */ /* 0x000fe20006000000 */
[----:B------:R-:W3:Y:S01]  /*3400*/  MUFU.TANH R66, R66 ;  /* 0x0000004200427308 */ /* 0x000ee20000002400 */
[----:B------:R-:W-:Y:S01]  /*3410*/  FSEL R98, R98, -INF , !P2 ;  /* 0xff80000062627808 */ /* 0x000fe20005000000 */
[----:B----4-:R-:W-:Y:S01]  /*3420*/  HMMA.16816.F32.BF16 R12, R48, R8, R12 ;  /* 0x00000008300c723c */ /* 0x010fe2000004180c */
[----:B------:R-:W-:Y:S01]  /*3430*/  FSEL R73, R114, -INF , !P1 ;  /* 0xff80000072497808 */ /* 0x000fe20004800000 */
[----:B------:R-:W-:Y:S01]  /*3440*/  FMUL.FTZ R44, R44, UR4 ;  /* 0x000000042c2c7c20 */ /* 0x000fe20008410000 */
[----:B------:R-:W-:Y:S01]  /*3450*/  ISETP.GE.AND P5, PT, R21, R54, PT ;  /* 0x000000361500720c */ /* 0x000fe20003fa6270 */
[----:B------:R-:W-:Y:S01]  /*3460*/  FMUL.FTZ R45, R45, UR4 ;  /* 0x000000042d2d7c20 */ /* 0x000fe20008410000 */
[----:B------:R-:W-:Y:S01]  /*3470*/  ISETP.GE.AND P4, PT, R21, R6, PT ;  /* 0x000000061500720c */ /* 0x000fe20003f86270 */
[----:B------:R-:W-:Y:S01]  /*3480*/  HMMA.16816.F32.BF16 R92, R28, R26, R92 ;  /* 0x0000001a1c5c723c */ /* 0x000fe2000004185c */
[----:B------:R-:W-:Y:S01]  /*3490*/  VIADD R9, R57, 0xffffffa8 ;  /* 0xffffffa839097836 */ /* 0x000fe20000000000 */
[----:B------:R-:W4:Y:S01]  /*34a0*/  LDSM.16.M88.4 R20, [R225+0x7800] ;  /* 0x00780000e114783b */ /* 0x000f220000000200 */
[----:B------:R-:W-:Y:S01]  /*34b0*/  FSEL R52, R100, -INF , !P0 ;  /* 0xff80000064347808 */ /* 0x000fe20004000000 */
[----:B------:R-:W3:Y:S01]  /*34c0*/  MUFU.TANH R162, R88 ;  /* 0x0000005800a27308 */ /* 0x000ee20000002400 */
[----:B------:R-:W-:Y:S01]  /*34d0*/  FSEL R171, R171, -INF , !P3 ;  /* 0xff800000abab7808 */ /* 0x000fe20005800000 */
[----:B------:R-:W-:Y:S01]  /*34e0*/  HMMA.16816.F32.BF16 R108, R48, R10, R108 ;  /* 0x0000000a306c723c */ /* 0x000fe2000004186c */
[----:B------:R-:W-:Y:S01]  /*34f0*/  ISETP.GE.AND P2, PT, R9, R54, PT ;  /* 0x000000360900720c */ /* 0x000fe20003f46270 */
[----:B------:R-:W-:Y:S01]  /*3500*/  FMUL.FTZ R47, R47, UR4 ;  /* 0x000000042f2f7c20 */ /* 0x000fe20008410000 */
[----:B------:R-:W-:Y:S01]  /*3510*/  ISETP.GE.AND P1, PT, R9, R6, PT ;  /* 0x000000060900720c */ /* 0x000fe20003f26270 */
[----:B------:R-:W-:Y:S01]  /*3520*/  VIADD R9, R57, 0xffffffa9 ;  /* 0xffffffa939097836 */ /* 0x000fe20000000000 */
[----:B------:R-:W-:Y:S01]  /*3530*/  FSEL R170, R170, -INF , !P5 ;  /* 0xff800000aaaa7808 */ /* 0x000fe20006800000 */
[----:B-1----:R-:W-:Y:S01]  /*3540*/  HMMA.16816.F32.BF16 R104, R84, R16, R104 ;  /* 0x000000105468723c */ /* 0x002fe20000041868 */
[----:B------:R-:W-:Y:S01]  /*3550*/  FSEL R169, R169, -INF , !P4 ;  /* 0xff800000a9a97808 */ /* 0x000fe20006000000 */
[----:B------:R-:W1:Y:S01]  /*3560*/  MUFU.TANH R151, R90 ;  /* 0x0000005a00977308 */ /* 0x000e620000002400 */
[----:B------:R-:W-:-:S02]  /*3570*/  ISETP.GE.AND P0, PT, R9, R54, PT ;  /* 0x000000360900720c */ /* 0x000fc40003f06270 */
[----:B------:R-:W-:Y:S01]  /*3580*/  ISETP.GE.AND P3, PT, R9, R6, PT ;  /* 0x000000060900720c */ /* 0x000fe20003f66270 */
[----:B------:R-:W-:Y:S01]  /*3590*/  VIADD R9, R57, 0xffffffb0 ;  /* 0xffffffb039097836 */ /* 0x000fe20000000000 */
[----:B------:R-:W-:Y:S01]  /*35a0*/  FSEL R168, R168, -INF , !P2 ;  /* 0xff800000a8a87808 */ /* 0x000fe20005000000 */
[----:B-----5:R-:W-:Y:S01]  /*35b0*/  HMMA.16816.F32.BF16 R12, R40, R32, R12 ;  /* 0x00000020280c723c */ /* 0x020fe2000004180c */
[----:B------:R-:W-:Y:S01]  /*35c0*/  FSEL R167, R167, -INF , !P1 ;  /* 0xff800000a7a77808 */ /* 0x000fe20004800000 */
[----:B------:R-:W-:Y:S01]  /*35d0*/  VIADD R17, R57, 0xffffffb9 ;  /* 0xffffffb939117836 */ /* 0x000fe20000000000 */
[C---:B------:R-:W-:Y:S01]  /*35e0*/  ISETP.GE.AND P5, PT, R9.reuse, R54, PT ;  /* 0x000000360900720c */ /* 0x040fe20003fa6270 */
[----:B------:R5:W-:Y:S01]  /*35f0*/  MUFU.TANH R32, R44 ;  /* 0x0000002c00207308 */ /* 0x000be20000002400 */
[----:B------:R-:W-:Y:S01]  /*3600*/  ISETP.GE.AND P4, PT, R9, R6, PT ;  /* 0x000000060900720c */ /* 0x000fe20003f86270 */
[----:B------:R-:W-:Y:S01]  /*3610*/  VIADD R9, R57, 0xffffffb1 ;  /* 0xffffffb139097836 */ /* 0x000fe20000000000 */
[----:B------:R-:W-:Y:S01]  /*3620*/  FSEL R46, R56, -INF , !P0 ;  /* 0xff800000382e7808 */ /* 0x000fe20004000000 */
[----:B------:R-:W-:Y:S01]  /*3630*/  HMMA.16816.F32.BF16 R92, R84, R18, R92 ;  /* 0x00000012545c723c */ /* 0x000fe2000004185c */
[----:B------:R-:W-:-:S02]  /*3640*/  FSEL R37, R64, -INF , !P3 ;  /* 0xff80000040257808 */ /* 0x000fc40005800000 */
[C---:B------:R-:W-:Y:S01]  /*3650*/  ISETP.GE.AND P2, PT, R9.reuse, R54, PT ;  /* 0x000000360900720c */ /* 0x040fe20003f46270 */
[----:B------:R-:W1:Y:S01]  /*3660*/  MUFU.TANH R67, R67 ;  /* 0x0000004300437308 */ /* 0x000e620000002400 */
[-C--:B------:R-:W-:Y:S01]  /*3670*/  ISETP.GE.AND P1, PT, R9, R6.reuse, PT ;  /* 0x000000060900720c */ /* 0x080fe20003f26270 */
[----:B------:R-:W-:Y:S01]  /*3680*/  VIADD R9, R57, 0xffffffb8 ;  /* 0xffffffb839097836 */ /* 0x000fe20000000000 */
[----:B--2---:R-:W-:Y:S01]  /*3690*/  FSEL R163, R163, -INF , !P4 ;  /* 0xff800000a3a37808 */ /* 0x004fe20006000000 */
[----:B------:R-:W-:Y:S01]  /*36a0*/  HMMA.16816.F32.BF16 R108, R40, R34, R108 ;  /* 0x00000022286c723c */ /* 0x000fe2000004186c */
[----:B------:R-:W-:Y:S02]  /*36b0*/  ISETP.GE.AND P4, PT, R17, R6, PT ;  /* 0x000000061100720c */ /* 0x000fe40003f86270 */
[C---:B------:R-:W-:Y:S01]  /*36c0*/  ISETP.GE.AND P0, PT, R9.reuse, R54, PT ;  /* 0x000000360900720c */ /* 0x040fe20003f06270 */
[----:B------:R-:W2:Y:S01]  /*36d0*/  MUFU.TANH R149, R91 ;  /* 0x0000005b00957308 */ /* 0x000ea20000002400 */
[----:B------:R-:W-:Y:S01]  /*36e0*/  ISETP.GE.AND P3, PT, R9, R6, PT ;  /* 0x000000060900720c */ /* 0x000fe20003f66270 */
[C---:B----4-:R-:W-:Y:S01]  /*36f0*/  HMMA.16816.F32.BF16 R104, R48.reuse, R20, R104 ;  /* 0x000000143068723c */ /* 0x050fe20000041868 */
[----:B------:R-:W4:Y:S01]  /*3700*/  LDSM.16.M88.4 R8, [R212+0x7800] ;  /* 0x00780000d408783b */ /* 0x000f220000000200 */
[----:B-----5:R-:W-:Y:S01]  /*3710*/  FSEL R44, R65, -INF , !P5 ;  /* 0xff800000412c7808 */ /* 0x020fe20006800000 */
[----:B------:R-:W-:Y:S01]  /*3720*/  FMUL.FTZ R150, R13, UR4 ;  /* 0x000000040d967c20 */ /* 0x000fe20008410000 */
[-C--:B------:R-:W-:Y:S01]  /*3730*/  ISETP.GE.AND P5, PT, R17, R54.reuse, PT ;  /* 0x000000361100720c */ /* 0x080fe20003fa6270 */
[C---:B------:R-:W-:Y:S01]  /*3740*/  VIADD R17, R57.reuse, 0xffffffc0 ;  /* 0xffffffc039117836 */ /* 0x040fe20000000000 */
[----:B------:R-:W5:Y:S01]  /*3750*/  MUFU.TANH R148, R76 ;  /* 0x0000004c00947308 */ /* 0x000f620000002400 */
[----:B------:R-:W-:Y:S01]  /*3760*/  FSEL R166, R166, -INF , !P2 ;  /* 0xff800000a6a67808 */ /* 0x000fe20005000000 */
[----:B------:R-:W-:Y:S01]  /*3770*/  VIADD R13, R57, 0xffffffc8 ;  /* 0xffffffc8390d7836 */ /* 0x000fe20000000000 */
[----:B---3--:R-:W-:Y:S01]  /*3780*/  FSEL R39, R66, -INF , !P1 ;  /* 0xff80000042277808 */ /* 0x008fe20004800000 */
[----:B------:R-:W-:Y:S01]  /*3790*/  HMMA.16816.F32.BF16 R92, R48, R22, R92 ;  /* 0x00000016305c723c */ /* 0x000fe2000004185c */
[C---:B------:R-:W-:Y:S01]  /*37a0*/  ISETP.GE.AND P2, PT, R17.reuse, R54, PT ;  /* 0x000000361100720c */ /* 0x040fe20003f46270 */
[----:B------:R-:W-:Y:S01]  /*37b0*/  FMUL.FTZ R12, R12, UR4 ;  /* 0x000000040c0c7c20 */ /* 0x000fe20008410000 */
[----:B------:R-:W-:Y:S01]  /*37c0*/  ISETP.GE.AND P1, PT, R17, R6, PT ;  /* 0x000000061100720c */ /* 0x000fe20003f26270 */
[----:B------:R-:W3:Y:S01]  /*37d0*/  MUFU.TANH R153, R78 ;  /* 0x0000004e00997308 */ /* 0x000ee20000002400 */
[----:B------:R-:W-:Y:S01]  /*37e0*/  VIADD R17, R57, 0xffffffc1 ;  /* 0xffffffc139117836 */ /* 0x000fe20000000000 */
[----:B------:R-:W-:Y:S01]  /*37f0*/  FSEL R162, R162, -INF , !P0 ;  /* 0xff800000a2a27808 */ /* 0x000fe20004000000 */
[----:B------:R-:W-:Y:S01]  /*3800*/  FMUL.FTZ R14, R14, UR4 ;  /* 0x000000040e0e7c20 */ /* 0x000fe20008410000 */
[----:B-1----:R-:W-:Y:S01]  /*3810*/  FSEL R151, R151, -INF , !P3 ;  /* 0xff80000097977808 */ /* 0x002fe20005800000 */
[----:B------:R-:W-:Y:S01]  /*3820*/  FMUL.FTZ R108, R108, UR4 ;  /* 0x000000046c6c7c20 */ /* 0x000fe20008410000 */
[----:B------:R-:W-:Y:S01]  /*3830*/  ISETP.GE.AND P0, PT, R17, R54, PT ;  /* 0x000000361100720c */ /* 0x000fe20003f06270 */
[----:B------:R-:W-:Y:S01]  /*3840*/  FMUL.FTZ R15, R15, UR4 ;  /* 0x000000040f0f7c20 */ /* 0x000fe20008410000 */
[----:B------:R-:W1:Y:S01]  /*3850*/  MUFU.TANH R71, R71 ;  /* 0x0000004700477308 */ /* 0x000e620000002400 */
[----:B------:R-:W-:Y:S01]  /*3860*/  ISETP.GE.AND P3, PT, R17, R6, PT ;  /* 0x000000061100720c */ /* 0x000fe20003f66270 */
[----:B------:R-:W-:Y:S01]  /*3870*/  VIADD R17, R57, 0xffffffc9 ;  /* 0xffffffc939117836 */ /* 0x000fe20000000000 */
[----:B------:R-:W-:Y:S01]  /*3880*/  FSEL R38, R67, -INF , !P5 ;  /* 0xff80000043267808 */ /* 0x000fe20006800000 */
[----:B------:R-:W-:Y:S01]  /*3890*/  FMUL.FTZ R110, R110, UR4 ;  /* 0x000000046e6e7c20 */ /* 0x000fe20008410000 */
[----:B--2---:R-:W-:Y:S01]  /*38a0*/  FSEL R149, R149, -INF , !P4 ;  /* 0xff80000095957808 */ /* 0x004fe20006000000 */
[----:B------:R-:W-:Y:S01]  /*38b0*/  FMUL.FTZ R109, R109, UR4 ;  /* 0x000000046d6d7c20 */ /* 0x000fe20008410000 */
[----:B-----5:R-:W-:Y:S01]  /*38c0*/  FSEL R148, R148, -INF , !P2 ;  /* 0xff80000094947808 */ /* 0x020fe20005000000 */
[----:B------:R-:W2:Y:S01]  /*38d0*/  MUFU.TANH R158, R77 ;  /* 0x0000004d009e7308 */ /* 0x000ea20000002400 */
[----:B---3--:R-:W-:Y:S01]  /*38e0*/  FSEL R153, R153, -INF , !P1 ;  /* 0xff80000099997808 */ /* 0x008fe20004800000 */
[----:B------:R-:W-:Y:S01]  /*38f0*/  FMUL.FTZ R111, R111, UR4 ;  /* 0x000000046f6f7c20 */ /* 0x000fe20008410000 */
[----:B------:R-:W-:Y:S01]  /*3900*/  ISETP.GE.AND P5, PT, R13, R54, PT ;  /* 0x000000360d00720c */ /* 0x000fe20003fa6270 */
[----:B------:R-:W-:-:S04]  /*3910*/  DEPBAR.LE SB0, 0x0 ;  /* 0x000080000000791a */ /* 0x000fc80000000000 */
[----:B------:R-:W3:Y:S01]  /*3920*/  MUFU.TANH R155, R79 ;  /* 0x0000004f009b7308 */ /* 0x000ee20000002400 */
[----:B------:R-:W-:Y:S01]  /*3930*/  ISETP.GE.AND P4, PT, R13, R6, PT ;  /* 0x000000060d00720c */ /* 0x000fe20003f86270 */
[----:B------:R-:W-:Y:S01]  /*3940*/  VIADD R13, R57, 0xffffffd0 ;  /* 0xffffffd0390d7836 */ /* 0x000fe20000000000 */
[----:B----4-:R-:W-:Y:S01]  /*3950*/  HMMA.16816.F32.BF16 R104, R40, R8, R104 ;  /* 0x000000082868723c */ /* 0x010fe20000041868 */
[C---:B------:R-:W-:Y:S02]  /*3960*/  ISETP.GE.AND P2, PT, R17.reuse, R54, PT ;  /* 0x000000361100720c */ /* 0x040fe40003f46270 */
[----:B------:R-:W-:Y:S02]  /*3970*/  ISETP.GE.AND P1, PT, R17, R6, PT ;  /* 0x000000061100720c */ /* 0x000fe40003f26270 */
[----:B------:R-:W4:Y:S01]  /*3980*/  MUFU.TANH R160, R160 ;  /* 0x000000a000a07308 */ /* 0x000f220000002400 */
[----:B------:R-:W-:Y:S01]  /*3990*/  FSEL R154, R154, -INF , !P2 ;  /* 0xff8000009a9a7808 */ /* 0x000fe20005000000 */
[----:B------:R-:W-:Y:S01]  /*39a0*/  VIADD R9, R57, 0xffffffd8 ;  /* 0xffffffd839097836 */ /* 0x000fe20000000000 */
[----:B-1----:R-:W-:-:S02]  /*39b0*/  FSEL R33, R71, -INF , !P1 ;  /* 0xff80000047217808 */ /* 0x002fc40004800000 */
[----:B--2---:R-:W-:Y:S02]  /*39c0*/  FSEL R158, R158, -INF , !P0 ;  /* 0xff8000009e9e7808 */ /* 0x004fe40004000000 */
[----:B------:R-:W-:Y:S01]  /*39d0*/  ISETP.GE.AND P2, PT, R9, R54, PT ;  /* 0x000000360900720c */ /* 0x000fe20003f46270 */
[----:B------:R-:W1:Y:S01]  /*39e0*/  MUFU.TANH R165, R62 ;  /* 0x0000003e00a57308 */ /* 0x000e620000002400 */
[----:B---3--:R-:W-:Y:S02]  /*39f0*/  FSEL R155, R155, -INF , !P3 ;  /* 0xff8000009b9b7808 */ /* 0x008fe40005800000 */
[----:B------:R-:W-:Y:S01]  /*3a00*/  ISETP.GE.AND P1, PT, R9, R6, PT ;  /* 0x000000060900720c */ /* 0x000fe20003f26270 */
[----:B------:R-:W-:Y:S01]  /*3a10*/  VIADD R9, R57, 0xffffffd9 ;  /* 0xffffffd939097836 */ /* 0x000fe20000000000 */
[C---:B------:R-:W-:Y:S02]  /*3a20*/  ISETP.GE.AND P0, PT, R13.reuse, R54, PT ;  /* 0x000000360d00720c */ /* 0x040fe40003f06270 */
[----:B------:R-:W-:Y:S01]  /*3a30*/  ISETP.GE.AND P3, PT, R13, R6, PT ;  /* 0x000000060d00720c */ /* 0x000fe20003f66270 */
[----:B------:R-:W2:Y:S01]  /*3a40*/  MUFU.TANH R159, R159 ;  /* 0x0000009f009f7308 */ /* 0x000ea20000002400 */
[----:B----4-:R-:W-:Y:S01]  /*3a50*/  FSEL R160, R160, -INF , !P0 ;  /* 0xff800000a0a07808 */ /* 0x010fe20004000000 */
[----:B------:R-:W-:Y:S01]  /*3a60*/  VIADD R13, R57, 0xffffffd1 ;  /* 0xffffffd1390d7836 */ /* 0x000fe20000000000 */
[----:B------:R-:W-:Y:S01]  /*3a70*/  ISETP.GE.AND P0, PT, R9, R54, PT ;  /* 0x000000360900720c */ /* 0x000fe20003f06270 */
[----:B------:R-:W-:Y:S01]  /*3a80*/  FMUL.FTZ R105, R105, UR4 ;  /* 0x0000000469697c20 */ /* 0x000fe20008410000 */
[----:B------:R-:W-:Y:S01]  /*3a90*/  FSEL R32, R32, -INF , !P2 ;  /* 0xff80000020207808 */ /* 0x000fe20005000000 */
[----:B------:R-:W-:Y:S01]  /*3aa0*/  FMUL.FTZ R104, R104, UR4 ;  /* 0x0000000468687c20 */ /* 0x000fe20008410000 */
[----:B------:R-:W-:Y:S01]  /*3ab0*/  FSEL R156, R156, -INF , !P5 ;  /* 0xff8000009c9c7808 */ /* 0x000fe20006800000 */
[----:B------:R-:W3:Y:S01]  /*3ac0*/  MUFU.TANH R70, R70 ;  /* 0x0000004600467308 */ /* 0x000ee20000002400 */
[----:B-1----:R-:W-:Y:S01]  /*3ad0*/  FSEL R165, R165, -INF , !P3 ;  /* 0xff800000a5a57808 */ /* 0x002fe20005800000 */
[----:B------:R-:W-:Y:S01]  /*3ae0*/  FMUL.FTZ R106, R106, UR4 ;  /* 0x000000046a6a7c20 */ /* 0x000fe20008410000 */
[----:B------:R-:W-:Y:S01]  /*3af0*/  ISETP.GE.AND P3, PT, R9, R6, PT ;  /* 0x000000060900720c */ /* 0x000fe20003f66270 */
[----:B------:R-:W-:Y:S01]  /*3b00*/  VIADD R9, R57, 0xffffffe1 ;  /* 0xffffffe139097836 */ /* 0x000fe20000000000 */
[----:B------:R-:W-:Y:S01]  /*3b10*/  ISETP.GE.AND P5, PT, R13, R54, PT ;  /* 0x000000360d00720c */ /* 0x000fe20003fa6270 */
[----:B------:R-:W-:-:S02]  /*3b20*/  FMUL.FTZ R107, R107, UR4 ;  /* 0x000000046b6b7c20 */ /* 0x000fc40008410000 */
[----:B------:R-:W1:Y:S01]  /*3b30*/  MUFU.TANH R60, R60 ;  /* 0x0000003c003c7308 */ /* 0x000e620000002400 */
[----:B--2---:R-:W-:Y:S02]  /*3b40*/  FSEL R159, R159, -INF , !P1 ;  /* 0xff8000009f9f7808 */ /* 0x004fe40004800000 */
[C---:B------:R-:W-:Y:S02]  /*3b50*/  ISETP.GE.AND P2, PT, R9.reuse, R54, PT ;  /* 0x000000360900720c */ /* 0x040fe40003f46270 */
[-C--:B------:R-:W-:Y:S02]  /*3b60*/  ISETP.GE.AND P1, PT, R9, R6.reuse, PT ;  /* 0x000000060900720c */ /* 0x080fe40003f26270 */
[----:B------:R-:W-:Y:S01]  /*3b70*/  HMMA.16816.F32.BF16 R8, R40, R10, R92 ;  /* 0x0000000a2808723c */ /* 0x000fe2000004185c */
        /* <DEDUP_REMOVED lines=9> */
[----:B------:R-:W-:Y:S01]  /*3c10*/  ISETP.GE.AND P4, PT, R13, R6, PT ;  /* 0x000000060d00720c */ /* 0x000fe20003f86270 */
[----:B------:R-:W-:-:S03]  /*3c20*/  VIADD R13, R57, 0xffffffe9 ;  /* 0xffffffe9390d7836 */ /* 0x000fc60000000000 */
[----:B------:R-:W-:Y:S01]  /*3c30*/  FMUL.FTZ R8, R8, UR4 ;  /* 0x0000000408087c20 */ /* 0x000fe20008410000 */
[----:B------:R-:W2:Y:S01]  /*3c40*/  MUFU.TANH R164, R45 ;  /* 0x0000002d00a47308 */ /* 0x000ea20000002400 */
[----:B---3--:R-:W-:Y:S01]  /*3c50*/  FSEL R152, R152, -INF , !P5 ;  /* 0xff80000098987808 */ /* 0x008fe20006800000 */
[----:B------:R-:W-:Y:S01]  /*3c60*/  FMUL.FTZ R9, R9, UR4 ;  /* 0x0000000409097c20 */ /* 0x000fe20008410000 */
[----:B------:R-:W-:Y:S01]  /*3c70*/  ISETP.GE.AND P5, PT, R13, R54, PT ;  /* 0x000000360d00720c */ /* 0x000fe20003fa6270 */
[----:B------:R-:W-:Y:S01]  /*3c80*/  FMUL.FTZ R10, R10, UR4 ;  /* 0x000000040a0a7c20 */ /* 0x000fe20008410000 */
[----:B------:R-:W-:-:S03]  /*3c90*/  FMUL.FTZ R11, R11, UR4 ;  /* 0x000000040b0b7c20 */ /* 0x000fc60008410000 */
[----:B------:R-:W-:Y:S01]  /*3ca0*/  MUFU.TANH R146, R108 ;  /* 0x0000006c00927308 */ /* 0x000fe20000002400 */
[----:B-1----:R-:W-:Y:S02]  /*3cb0*/  FSEL R147, R147, -INF , !P4 ;  /* 0xff80000093937808 */ /* 0x002fe40006000000 */
[----:B------:R-:W-:Y:S01]  /*3cc0*/  ISETP.GE.AND P4, PT, R13, R6, PT ;  /* 0x000000060d00720c */ /* 0x000fe20003f86270 */
[----:B------:R-:W-:-:S04]  /*3cd0*/  VIADD R13, R57, 0xfffffff1 ;  /* 0xfffffff1390d7836 */ /* 0x000fc80000000000 */
[----:B------:R-:W1:Y:S01]  /*3ce0*/  MUFU.TANH R157, R47 ;  /* 0x0000002f009d7308 */ /* 0x000e620000002400 */
[----:B--2---:R-:W-:-:S07]  /*3cf0*/  FSEL R164, R164, -INF , !P0 ;  /* 0xff800000a4a47808 */ /* 0x004fce0004000000 */
[----:B------:R-:W-:Y:S08]  /*3d00*/  MUFU.TANH R140, R105 ;  /* 0x00000069008c7308 */ /* 0x000ff00000002400 */
[----:B------:R2:W3:Y:S01]  /*3d10*/  MUFU.TANH R145, R15 ;  /* 0x0000000f00917308 */ /* 0x0004e20000002400 */
[----:B-1----:R-:W-:-:S07]  /*3d20*/  FSEL R157, R157, -INF , !P3 ;  /* 0xff8000009d9d7808 */ /* 0x002fce0005800000 */
[----:B------:R-:W1:Y:S08]  /*3d30*/  MUFU.TANH R143, R110 ;  /* 0x0000006e008f7308 */ /* 0x000e700000002400 */
[----:B------:R-:W4:Y:S01]  /*3d40*/  MUFU.TANH R150, R150 ;  /* 0x0000009600967308 */ /* 0x000f220000002400 */
[----:B--2---:R-:W-:Y:S01]  /*3d50*/  VIADD R15, R57, 0xffffffe8 ;  /* 0xffffffe8390f7836 */ /* 0x004fe20000000000 */
[----:B---3--:R-:W-:-:S04]  /*3d60*/  FSEL R145, R145, -INF , !P1 ;  /* 0xff80000091917808 */ /* 0x008fc80004800000 */
[C---:B------:R-:W-:Y:S02]  /*3d70*/  ISETP.GE.AND P0, PT, R15.reuse, R54, PT ;  /* 0x000000360f00720c */ /* 0x040fe40003f06270 */
[----:B------:R-:W2:Y:S01]  /*3d80*/  MUFU.TANH R144, R109 ;  /* 0x0000006d00907308 */ /* 0x000ea20000002400 */
[----:B------:R-:W-:Y:S01]  /*3d90*/  ISETP.GE.AND P3, PT, R15, R6, PT ;  /* 0x000000060f00720c */ /* 0x000fe20003f66270 */
[----:B------:R-:W-:Y:S01]  /*3da0*/  VIADD R15, R57, 0xfffffff0 ;  /* 0xfffffff0390f7836 */ /* 0x000fe20000000000 */
[----:B------:R-:W-:Y:S02]  /*3db0*/  FSEL R146, R146, -INF , !P0 ;  /* 0xff80000092927808 */ /* 0x000fe40004000000 */
[----:B------:R-:W-:Y:S02]  /*3dc0*/  ISETP.GE.AND P0, PT, R13, R54, PT ;  /* 0x000000360d00720c */ /* 0x000fe40003f06270 */
[----:B-1----:R-:W-:Y:S01]  /*3dd0*/  FSEL R143, R143, -INF , !P3 ;  /* 0xff8000008f8f7808 */ /* 0x002fe20005800000 */
[----:B------:R-:W1:Y:S01]  /*3de0*/  MUFU.TANH R141, R111 ;  /* 0x0000006f008d7308 */ /* 0x000e620000002400 */
[----:B------:R-:W-:-:S02]  /*3df0*/  FSEL R140, R140, -INF , !P0 ;  /* 0xff8000008c8c7808 */ /* 0x000fc40004000000 */
[----:B------:R-:W-:Y:S02]  /*3e00*/  ISETP.GE.AND P0, PT, R36, 0x2, PT ;  /* 0x000000022400780c */ /* 0x000fe40003f06270 */
[----:B------:R-:W-:Y:S01]  /*3e10*/  ISETP.GE.AND P3, PT, R13, R6, PT ;  /* 0x000000060d00720c */ /* 0x000fe20003f66270 */
[----:B------:R-:W-:Y:S01]  /*3e20*/  VIADD R13, R57, 0xfffffff8 ;  /* 0xfffffff8390d7836 */ /* 0x000fe20000000000 */
[----:B----4-:R-:W-:Y:S01]  /*3e30*/  FSEL R150, R150, -INF , !P2 ;  /* 0xff80000096967808 */ /* 0x010fe20005000000 */
[----:B------:R-:W3:Y:S01]  /*3e40*/  MUFU.TANH R142, R104 ;  /* 0x00000068008e7308 */ /* 0x000ee20000002400 */
[----:B------:R-:W-:Y:S01]  /*3e50*/  ISETP.GE.AND P2, PT, R15, R54, PT ;  /* 0x000000360f00720c */ /* 0x000fe20003f46270 */
[----:B------:R-:W-:Y:S01]  /*3e60*/  VIADD R57, R57, 0xfffffff9 ;  /* 0xfffffff939397836 */ /* 0x000fe20000000000 */
[----:B------:R-:W-:Y:S02]  /*3e70*/  ISETP.GE.AND P1, PT, R15, R6, PT ;  /* 0x000000060f00720c */ /* 0x000fe40003f26270 */
[----:B--2---:R-:W-:-:S02]  /*3e80*/  FSEL R144, R144, -INF , !P5 ;  /* 0xff80000090907808 */ /* 0x004fc40006800000 */
[-C--:B------:R-:W-:Y:S01]  /*3e90*/  ISETP.GE.AND P5, PT, R13, R54.reuse, PT ;  /* 0x000000360d00720c */ /* 0x080fe20003fa6270 */
[----:B------:R-:W2:Y:S01]  /*3ea0*/  MUFU.TANH R137, R106 ;  /* 0x0000006a00897308 */ /* 0x000ea20000002400 */
[----:B-1----:R-:W-:Y:S02]  /*3eb0*/  FSEL R141, R141, -INF , !P4 ;  /* 0xff8000008d8d7808 */ /* 0x002fe40006000000 */
[----:B------:R-:W-:-:S05]  /*3ec0*/  ISETP.GE.AND P4, PT, R57, R54, PT ;  /* 0x000000363900720c */ /* 0x000fca0003f86270 */
[----:B------:R-:W1:Y:S01]  /*3ed0*/  MUFU.TANH R135, R107 ;  /* 0x0000006b00877308 */ /* 0x000e620000002400 */
[----:B---3--:R-:W-:Y:S01]  /*3ee0*/  FSEL R142, R142, -INF , !P2 ;  /* 0xff8000008e8e7808 */ /* 0x008fe20005000000 */
[----:B------:R-:W-:Y:S01]  /*3ef0*/  BAR.SYNC.DEFER_BLOCKING 0x0 ;  /* 0x0000000000007b1d */ /* 0x000fe20000010000 */
[----:B------:R-:W-:-:S05]  /*3f00*/  ISETP.GE.AND P2, PT, R13, R6, PT ;  /* 0x000000060d00720c */ /* 0x000fca0003f46270 */
[----:B------:R-:W3:Y:S01]  /*3f10*/  MUFU.TANH R138, R8 ;  /* 0x00000008008a7308 */ /* 0x000ee20000002400 */
[----:B--2---:R-:W-:Y:S02]  /*3f20*/  FSEL R137, R137, -INF , !P1 ;  /* 0xff80000089897808 */ /* 0x004fe40004800000 */
[----:B------:R-:W-:-:S05]  /*3f30*/  ISETP.GE.AND P1, PT, R57, R6, PT ;  /* 0x000000063900720c */ /* 0x000fca0003f26270 */
[----:B------:R-:W2:Y:S01]  /*3f40*/  MUFU.TANH R136, R9 ;  /* 0x0000000900887308 */ /* 0x000ea20000002400 */
[----:B-1----:R-:W-:-:S07]  /*3f50*/  FSEL R135, R135, -INF , !P3 ;  /* 0xff80000087877808 */ /* 0x002fce0005800000 */
[----:B------:R-:W1:Y:S01]  /*3f60*/  MUFU.TANH R133, R10 ;  /* 0x0000000a00857308 */ /* 0x000e620000002400 */
[----:B---3--:R-:W-:-:S07]  /*3f70*/  FSEL R138, R138, -INF , !P5 ;  /* 0xff8000008a8a7808 */ /* 0x008fce0006800000 */
[----:B------:R-:W3:Y:S01]  /*3f80*/  MUFU.TANH R67, R11 ;  /* 0x0000000b00437308 */ /* 0x000ee20000002400 */
[----:B--2---:R-:W-:Y:S02]  /*3f90*/  FSEL R136, R136, -INF , !P4 ;  /* 0xff80000088887808 */ /* 0x004fe40006000000 */
[----:B-1----:R-:W-:Y:S02]  /*3fa0*/  FSEL R133, R133, -INF , !P2 ;  /* 0xff80000085857808 */ /* 0x002fe40005000000 */
[----:B---3--:R-:W-:Y:S01]  /*3fb0*/  FSEL R67, R67, -INF , !P1 ;  /* 0xff80000043437808 */ /* 0x008fe20004800000 */
        /* <DEDUP_REMOVED lines=57> */
[----:B------:R-:W-:-:S05]  /*4350*/  IMAD R5, R6, UR9, R5 ;  /* 0x0000000906057c24 */ /* 0x000fca000f8e0205 */
[----:B------:R-:W-:Y:S01]  /*4360*/  IADD3 R2, R11, R5, RZ ;  /* 0x000000050b027210 */ /* 0x000fe20007ffe0ff */
[----:B------:R-:W-:Y:S01]  /*4370*/  IMAD.MOV.U32 R5, RZ, RZ, R10 ;  /* 0x000000ffff057224 */ /* 0x000fe200078e000a */
[----:B------:R-:W-:Y:S06]  /*4380*/  BRA `(.L_x_2333) ;  /* 0x0000000000107947 */ /* 0x000fec0003800000 */
.L_x_2332:
[----:B------:R-:W-:-:S04]  /*4390*/  ULEA UR6, -UR6, URZ, 0x7 ;  /* 0x0000003f06067291 */ /* 0x000fc8000f8e393f */
[----:B------:R-:W-:Y:S02]  /*43a0*/  USHF.R.S32.HI UR4, URZ, 0x1f, UR6 ;  /* 0x0000001f3f047899 */ /* 0x000fe40008011406 */
[----:B------:R-:W-:-:S04]  /*43b0*/  MOV R5, UR6 ;  /* 0x0000000600057c02 */ /* 0x000fc80008000f00 */
[----:B------:R-:W-:-:S07]  /*43c0*/  MOV R2, UR4 ;  /* 0x0000000400027c02 */ /* 0x000fce0008000f00 */
.L_x_2333:
        /* <DEDUP_REMOVED lines=36> */
.L_x_2331:
[----:B------:R-:W-:Y:S01]  /*4610*/  FMNMX.FTZ R5, R0, R120, !PT ;  /* 0x0000007800057209 */ /* 0x000fe20007810000 */
        /* <DEDUP_REMOVED lines=60> */
[----:B-1----:R-:W-:Y:S02]  /*49e0*/  FMNMX.FTZ R8, R136, R5, !PT ;  /* 0x0000000588087209 */ /* 0x002fe40007810000 */
        /* <DEDUP_REMOVED lines=18> */
[----:B------:R-:W5:Y:S04]  /*4b10*/  LDSM.16.MT88.4 R100, [R220+0xc000] ;  /* 0x00c00000dc64783b */ /* 0x000f680000004200 */
[----:B------:R-:W-:Y:S01]  /*4b20*/  LDSM.16.MT88.4 R76, [R221+0x10000] ;  /* 0x01000000dd4c783b */ /* 0x000fe20000004200 */
[----:B-1----:R-:W-:-:S03]  /*4b30*/  FMNMX.FTZ R2, R9, R2, !PT ;  /* 0x0000000209027209 */ /* 0x002fc60007810000 */
[----:B------:R-:W-:Y:S01]  /*4b40*/  LDSM.16.MT88.4 R28, [R220+0x10000] ;  /* 0x01000000dc1c783b */ /* 0x000fe20000004200 */
[C---:B------:R-:W-:Y:S01]  /*4b50*/  FSETP.NEU.FTZ.AND P1, PT, R2.reuse, -INF , PT ;  /* 0xff8000000200780b */ /* 0x040fe20003f3d000 */
[----:B------:R-:W-:Y:S02]  /*4b60*/  FMUL.FTZ R139, R2, UR4 ;  /* 0x00000004028b7c20 */ /* 0x000fe40008410000 */
[----:B------:R-:W1:Y:S03]  /*4b70*/  LDSM.16.MT88.4 R8, [R222+0xc800] ;  /* 0x00c80000de08783b */ /* 0x000e660000004200 */
[----:B------:R-:W-:Y:S01]  /*4b80*/  FSEL R139, R139, RZ, P1 ;  /* 0x000000ff8b8b7208 */ /* 0x000fe20000800000 */
[----:B------:R-:W-:Y:S04]  /*4b90*/  LDSM.16.MT88.4 R20, [R220+0xc800] ;  /* 0x00c80000dc14783b */ /* 0x000fe80000004200 */
        /* <DEDUP_REMOVED lines=8> */
[--C-:B------:R-:W-:Y:S01]  /*4c20*/  FFMA.FTZ R57, R58, UR4, -R139.reuse ;  /* 0x000000043a397c23 */ /* 0x100fe2000801088b */
[--C-:B------:R-:W-:Y:S01]  /*4c30*/  FFMA.FTZ R60, R82, UR4, -R139.reuse ;  /* 0x00000004523c7c23 */ /* 0x100fe2000801088b */
[--C-:B------:R-:W-:Y:S01]  /*4c40*/  FFMA.FTZ R56, R72, UR4, -R139.reuse ;  /* 0x0000000448387c23 */ /* 0x100fe2000801088b */
[----:B------:R-:W-:Y:S01]  /*4c50*/  FSEL R134, R134, RZ, P1 ;  /* 0x000000ff86867208 */ /* 0x000fe20000800000 */
        /* <DEDUP_REMOVED lines=13> */
[----:B------:R-:W1:Y:S01]  /*4d30*/  LDSM.16.MT88.4 R4, [R223+0x10800] ;  /* 0x01080000df04783b */ /* 0x000e620000004200 */
[--C-:B------:R-:W-:Y:S01]  /*4d40*/  FFMA.FTZ R49, R170, UR4, -R139.reuse ;  /* 0x00000004aa317c23 */ /* 0x100fe2000801088b */
[--C-:B------:R-:W-:Y:S01]  /*4d50*/  FFMA.FTZ R48, R168, UR4, -R139.reuse ;  /* 0x00000004a8307c23 */ /* 0x100fe2000801088b */
[--C-:B------:R-:W-:Y:S01]  /*4d60*/  FFMA.FTZ R50, R171, UR4, -R134.reuse ;  /* 0x00000004ab327c23 */ /* 0x100fe20008010886 */
[--C-:B------:R-:W-:Y:S01]  /*4d70*/  FFMA.FTZ R47, R169, UR4, -R134.reuse ;  /* 0x00000004a92f7c23 */ /* 0x100fe20008010886 */
[--C-:B------:R-:W-:Y:S01]  /*4d80*/  FFMA.FTZ R46, R167, UR4, -R134.reuse ;  /* 0x00000004a72e7c23 */ /* 0x100fe20008010886 */
[----:B------:R-:W3:Y:S01]  /*4d90*/  MUFU.EX2 R61, R61 ;  /* 0x0000003d003d7308 */ /* 0x000ee20000000800 */
        /* <DEDUP_REMOVED lines=24> */
[----:B------:R-:W-:Y:S01]  /*4f20*/  LDSM.16.MT88.4 R32, [R223+0x12000] ;  /* 0x01200000df20783b */ /* 0x000fe20000004200 */
[--C-:B------:R-:W-:Y:S01]  /*4f30*/  FFMA.FTZ R167, R164, UR4, -R139.reuse ;  /* 0x00000004a4a77c23 */ /* 0x100fe2000801088b */
        /* <DEDUP_REMOVED lines=10> */
[----:B------:R-:W-:Y:S01]  /*4fe0*/  FFMA.FTZ R146, R146, UR4, -R139 ;  /* 0x0000000492927c23 */ /* 0x000fe2000801088b */
[--C-:B------:R-:W-:Y:S01]  /*4ff0*/  FFMA.FTZ R144, R147, UR4, -R134.reuse ;  /* 0x0000000493907c23 */ /* 0x100fe20008010886 */
[--C-:B------:R-:W-:Y:S01]  /*5000*/  FFMA.FTZ R145, R145, UR4, -R134.reuse ;  /* 0x0000000491917c23 */ /* 0x100fe20008010886 */
[----:B------:R-:W-:Y:S01]  /*5010*/  MUFU.EX2 R57, R57 ;  /* 0x0000003900397308 */ /* 0x000fe20000000800 */
[--C-:B------:R-:W-:Y:S01]  /*5020*/  FFMA.FTZ R143, R143, UR4, -R134.reuse ;  /* 0x000000048f8f7c23 */ /* 0x100fe20008010886 */
[--C-:B------:R-:W-:Y:S01]  /*5030*/  FFMA.FTZ R150, R141, UR4, -R134.reuse ;  /* 0x000000048d967c23 */ /* 0x100fe20008010886 */
[--C-:B------:R-:W-:Y:S01]  /*5040*/  FFMA.FTZ R135, R135, UR4, -R134.reuse ;  /* 0x0000000487877c23 */ /* 0x100fe20008010886 */
[----:B------:R-:W-:Y:S01]  /*5050*/  FFMA.FTZ R133, R133, UR4, -R134 ;  /* 0x0000000485857c23 */ /* 0x000fe20008010886 */
[----:B------:R-:W-:Y:S01]  /*5060*/  FADD.FTZ R65, R132, R65 ;  /* 0x0000004184417221 */ /* 0x000fe20000010000 */
[----:B------:R-:W-:-:S02]  /*5070*/  FADD.FTZ R63, R63, R66 ;  /* 0x000000423f3f7221 */ /* 0x000fc40000010000 */
[----:B------:R-:W2:Y:S01]  /*5080*/  MUFU.EX2 R60, R60 ;  /* 0x0000003c003c7308 */ /* 0x000ea20000000800 */
[----:B---3--:R-:W-:Y:S01]  /*5090*/  F2FP.BF16.F32.PACK_AB R71, R59, R62 ;  /* 0x0000003e3b47723e */ /* 0x008fe200000010ff */
[----:B------:R-:W-:Y:S01]  /*50a0*/  FADD.FTZ R64, R64, R65 ;  /* 0x0000004140407221 */ /* 0x000fe20000010000 */
[----:B------:R-:W-:-:S03]  /*50b0*/  FADD.FTZ R62, R62, R63 ;  /* 0x0000003f3e3e7221 */ /* 0x000fc60000010000 */
[----:B------:R-:W-:Y:S01]  /*50c0*/  FADD.FTZ R64, R61, R64 ;  /* 0x000000403d407221 */ /* 0x000fe20000010000 */
[----:B------:R-:W-:Y:S01]  /*50d0*/  FADD.FTZ R59, R59, R62 ;  /* 0x0000003e3b3b7221 */ /* 0x000fe20000010000 */
[C---:B------:R-:W-:Y:S01]  /*50e0*/  HMMA.16816.F32.BF16 R120, R68.reuse, R116, RZ ;  /* 0x000000744478723c */ /* 0x040fe200000418ff */
[----:B------:R-:W-:Y:S05]  /*50f0*/  MUFU.EX2 R56, R56 ;  /* 0x0000003800387308 */ /* 0x000fea0000000800 */
[----:B------:R-:W-:Y:S03]  /*5100*/  HMMA.16816.F32.BF16 R116, R68, R118, RZ ;  /* 0x000000764474723c */ /* 0x000fe600000418ff */
[----:B------:R-:W3:Y:S01]  /*5110*/  MUFU.EX2 R53, R53 ;  /* 0x0000003500357308 */ /* 0x000ee20000000800 */
[----:B--2---:R-:W-:-:S02]  /*5120*/  F2FP.BF16.F32.PACK_AB R12, R60, R57 ;  /* 0x000000393c0c723e */ /* 0x004fc400000010ff */
[C---:B------:R-:W-:Y:S05]  /*5130*/  HMMA.16816.F32.BF16 R128, R68.reuse, R124, RZ ;  /* 0x0000007c4480723c */ /* 0x040fea00000418ff */
[----:B------:R-:W-:Y:S01]  /*5140*/  MUFU.EX2 R58, R58 ;  /* 0x0000003a003a7308 */ /* 0x000fe20000000800 */
[C---:B------:R-:W-:Y:S06]  /*5150*/  HMMA.16816.F32.BF16 R112, R68.reuse, R108, RZ ;  /* 0x0000006c4470723c */ /* 0x040fec00000418ff */
[----:B------:R-:W-:Y:S01]  /*5160*/  HMMA.16816.F32.BF16 R124, R68, R126, RZ ;  /* 0x0000007e447c723c */ /* 0x000fe200000418ff */
[----:B------:R-:W2:Y:S01]  /*5170*/  MUFU.EX2 R55, R55 ;  /* 0x0000003700377308 */ /* 0x000ea20000000800 */
[----:B---3--:R-:W-:-:S04]  /*5180*/  F2FP.BF16.F32.PACK_AB R14, R53, R56 ;  /* 0x00000038350e723e */ /* 0x008fc800000010ff */
[C---:B------:R-:W-:Y:S03]  /*5190*/  HMMA.16816.F32.BF16 R108, R68.reuse, R110, RZ ;  /* 0x0000006e446c723c */ /* 0x040fe600000418ff */
[----:B------:R-:W-:Y:S03]  /*51a0*/  MUFU.EX2 R54, R54 ;  /* 0x0000003600367308 */ /* 0x000fe60000000800 */
[C---:B------:R-:W-:Y:S05]  /*51b0*/  HMMA.16816.F32.BF16 R96, R68.reuse, R92, RZ ;  /* 0x0000005c4460723c */ /* 0x040fea00000418ff */
[----:B------:R-:W3:Y:S01]  /*51c0*/  MUFU.EX2 R51, R51 ;  /* 0x0000003300337308 */ /* 0x000ee20000000800 */
[----:B--2---:R-:W-:Y:S01]  /*51d0*/  F2FP.BF16.F32.PACK_AB R13, R55, R58 ;  /* 0x0000003a370d723e */ /* 0x004fe200000010ff */
[----:B----4-:R-:W-:Y:S01]  /*51e0*/  HMMA.16816.F32.BF16 R88, R68, R84, RZ ;  /* 0x000000544458723c */ /* 0x010fe200000418ff */
[----:B------:R-:W-:-:S04]  /*51f0*/  FADD.FTZ R58, R58, R59 ;  /* 0x0000003b3a3a7221 */ /* 0x000fc80000010000 */
[----:B------:R-:W-:Y:S01]  /*5200*/  FADD.FTZ R55, R55, R58 ;  /* 0x0000003a37377221 */ /* 0x000fe20000010000 */
[C---:B------:R-:W-:Y:S01]  /*5210*/  HMMA.16816.F32.BF16 R92, R68.reuse, R94, RZ ;  /* 0x0000005e445c723c */ /* 0x040fe200000418ff */
[----:B------:R-:W-:Y:S05]  /*5220*/  MUFU.EX2 R52, R52 ;  /* 0x0000003400347308 */ /* 0x000fea0000000800 */
[----:B------:R-:W-:Y:S01]  /*5230*/  HMMA.16816.F32.BF16 R84, R68, R86, RZ ;  /* 0x000000564454723c */ /* 0x000fe200000418ff */
[----:B---3--:R-:W-:Y:S02]  /*5240*/  F2FP.BF16.F32.PACK_AB R15, R51, R54 ;  /* 0x00000036330f723e */ /* 0x008fe400000010ff */
[----:B------:R-:W2:Y:S01]  /*5250*/  MUFU.EX2 R49, R49 ;  /* 0x0000003100317308 */ /* 0x000ea20000000800 */
[----:B------:R-:W-:-:S02]  /*5260*/  FADD.FTZ R54, R54, R55 ;  /* 0x0000003736367221 */ /* 0x000fc40000010000 */
[----:B-----5:R-:W-:Y:S02]  /*5270*/  HMMA.16816.F32.BF16 R104, R68, R100, RZ ;  /* 0x000000644468723c */ /* 0x020fe400000418ff */
[----:B------:R-:W-:-:S04]  /*5280*/  FADD.FTZ R51, R51, R54 ;  /* 0x0000003633337221 */ /* 0x000fc80000010000 */
        /* <DEDUP_REMOVED lines=45> */
[----:B--2---:R-:W-:Y:S01]  /*5560*/  F2FP.BF16.F32.PACK_AB R24, R49, R52 ;  /* 0x000000343118723e */ /* 0x004fe200000010ff */
[----:B------:R-:W2:Y:S01]  /*5570*/  MUFU.EX2 R149, R149 ;  /* 0x0000009500957308 */ /* 0x000ea20000000800 */
[----:B---3--:R-:W-:Y:S01]  /*5580*/  F2FP.BF16.F32.PACK_AB R25, R47, R50 ;  /* 0x000000322f19723e */ /* 0x008fe200000010ff */
        /* <DEDUP_REMOVED lines=10> */
[----:B------:R-:W3:Y:S04]  /*5630*/  LDSM.16.MT88.4 R4, [R222+0x11000] ;  /* 0x01100000de04783b */ /* 0x000ee80000004200 */
        /* <DEDUP_REMOVED lines=8> */
[----:B------:R-:W2:Y:S05]  /*56c0*/  LDSM.16.MT88.4 R20, [R223+0xd800] ;  /* 0x00d80000df14783b */ /* 0x000eaa0000004200 */
[C---:B----4-:R-:W-:Y:S01]  /*56d0*/  HMMA.16816.F32.BF16 R96, R24.reuse, R12, R96 ;  /* 0x0000000c1860723c */ /* 0x050fe20000041860 */
[----:B------:R-:W4:Y:S05]  /*56e0*/  MUFU.EX2 R158, R158 ;  /* 0x0000009e009e7308 */ /* 0x000f2a0000000800 */
[C---:B------:R-:W-:Y:S01]  /*56f0*/  HMMA.16816.F32.BF16 R92, R24.reuse, R14, R92 ;  /* 0x0000000e185c723c */ /* 0x040fe2000004185c */
[----:B------:R-:W5:Y:S02]  /*5700*/  LDSM.16.MT88.4 R12, [R222+0xd800] ;  /* 0x00d80000de0c783b */ /* 0x000f640000004200 */
[----:B------:R-:W-:Y:S03]  /*5710*/  MUFU.EX2 R160, R160 ;  /* 0x000000a000a07308 */ /* 0x000fe60000000800 */
[C---:B---3--:R-:W-:Y:S05]  /*5720*/  HMMA.16816.F32.BF16 R88, R24.reuse, R4, R88 ;  /* 0x000000041858723c */ /* 0x048fea0000041858 */
[----:B------:R-:W3:Y:S01]  /*5730*/  MUFU.EX2 R163, R163 ;  /* 0x000000a300a37308 */ /* 0x000ee20000000800 */
        /* <DEDUP_REMOVED lines=19> */
[----:B------:R-:W3:Y:S02]  /*5870*/  MUFU.EX2 R161, R161 ;  /* 0x000000a100a17308 */ /* 0x000ee40000000800 */
[----:B------:R-:W-:Y:S01]  /*5880*/  HMMA.16816.F32.BF16 R68, R24, R30, R68 ;  /* 0x0000001e1844723c */ /* 0x000fe20000041844 */
[----:B------:R-:W3:Y:S04]  /*5890*/  LDSM.16.MT88.4 R28, [R223+0x11800] ;  /* 0x01180000df1c783b */ /* 0x000ee80000004200 */
[----:B------:R-:W-:Y:S01]  /*58a0*/  LDSM.16.MT88.4 R24, [R220+0x11800] ;  /* 0x01180000dc18783b */ /* 0x000fe20000004200 */
[C---:B--2---:R-:W-:Y:S01]  /*58b0*/  HMMA.16816.F32.BF16 R128, R8.reuse, R20, R128 ;  /* 0x000000140880723c */ /* 0x044fe20000041880 */
[----:B------:R-:W-:Y:S05]  /*58c0*/  MUFU.EX2 R159, R159 ;  /* 0x0000009f009f7308 */ /* 0x000fea0000000800 */
[C---:B------:R-:W-:Y:S01]  /*58d0*/  HMMA.16816.F32.BF16 R124, R8.reuse, R22, R124 ;  /* 0x00000016087c723c */ /* 0x040fe2000004187c */
[----:B------:R-:W2:Y:S02]  /*58e0*/  LDSM.16.MT88.4 R20, [R222+0x11800] ;  /* 0x01180000de14783b */ /* 0x000ea40000004200 */
[----:B------:R-:W2:Y:S03]  /*58f0*/  MUFU.EX2 R166, R166 ;  /* 0x000000a600a67308 */ /* 0x000ea60000000800 */
        /* <DEDUP_REMOVED lines=13> */
[C---:B---3--:R-:W-:Y:S01]  /*59d0*/  HMMA.16816.F32.BF16 R96, R8.reuse, R28, R96 ;  /* 0x0000001c0860723c */ /* 0x048fe20000041860 */
[----:B------:R-:W-:Y:S05]  /*59e0*/  MUFU.EX2 R144, R144 ;  /* 0x0000009000907308 */ /* 0x000fea0000000800 */
[C---:B------:R-:W-:Y:S01]  /*59f0*/  HMMA.16816.F32.BF16 R92, R8.reuse, R30, R92 ;  /* 0x0000001e085c723c */ /* 0x040fe2000004185c */
[----:B------:R-:W-:Y:S02]  /*5a00*/  LDSM.16.MT88.4 R28, [R222+0x12000] ;  /* 0x01200000de1c783b */ /* 0x000fe40000004200 */
[----:B------:R-:W3:Y:S03]  /*5a10*/  MUFU.EX2 R145, R145 ;  /* 0x0000009100917308 */ /* 0x000ee60000000800 */
[C---:B--2---:R-:W-:Y:S05]  /*5a20*/  HMMA.16816.F32.BF16 R88, R8.reuse, R20, R88 ;  /* 0x000000140858723c */ /* 0x044fea0000041858 */
[----:B------:R-:W-:Y:S01]  /*5a30*/  MUFU.EX2 R143, R143 ;  /* 0x0000008f008f7308 */ /* 0x000fe20000000800 */
[----:B------:R-:W-:Y:S01]  /*5a40*/  HMMA.16816.F32.BF16 R84, R8, R22, R84 ;  /* 0x000000160854723c */ /* 0x000fe20000041854 */
[----:B------:R-:W-:-:S02]  /*5a50*/  F2FP.BF16.F32.PACK_AB R20, R149, R148 ;  /* 0x000000949514723e */ /* 0x000fc400000010ff */
[----:B------:R-:W-:Y:S01]  /*5a60*/  F2FP.BF16.F32.PACK_AB R21, R156, R153 ;  /* 0x000000999c15723e */ /* 0x000fe200000010ff */
[----:B------:R-:W-:Y:S02]  /*5a70*/  FADD.FTZ R153, R153, R38 ;  /* 0x0000002699997221 */ /* 0x000fe40000010000 */
[C---:B-----5:R-:W-:Y:S01]  /*5a80*/  HMMA.16816.F32.BF16 R80, R8.reuse, R12, R80 ;  /* 0x0000000c0850723c */ /* 0x060fe20000041850 */
[----:B------:R-:W-:Y:S01]  /*5a90*/  F2FP.BF16.F32.PACK_AB R22, R154, R151 ;  /* 0x000000979a16723e */ /* 0x000fe200000010ff */
[----:B------:R-:W2:Y:S01]  /*5aa0*/  MUFU.EX2 R150, R150 ;  /* 0x0000009600967308 */ /* 0x000ea20000000800 */
        /* <DEDUP_REMOVED lines=9> */
[----:B------:R-:W3:Y:S01]  /*5b40*/  LDSM.16.MT88.4 R8, [R220+0xe000] ;  /* 0x00e00000dc08783b */ /* 0x000ee20000004200 */
[----:B------:R-:W-:Y:S03]  /*5b50*/  MUFU.EX2 R133, R133 ;  /* 0x0000008500857308 */ /* 0x000fe60000000800 */
[----:B------:R-:W-:Y:S01]  /*5b60*/  LDSM.16.MT88.4 R24, [R220+0x12000] ;  /* 0x01200000dc18783b */ /* 0x000fe20000004200 */
[C---:B----4-:R-:W-:Y:S06]  /*5b70*/  HMMA.16816.F32.BF16 R128, R20.reuse, R4, R128 ;  /* 0x000000041480723c */ /* 0x050fec0000041880 */
[C---:B------:R-:W-:Y:S01]  /*5b80*/  HMMA.16816.F32.BF16 R124, R20.reuse, R6, R124 ;  /* 0x00000006147c723c */ /* 0x040fe2000004187c */
[----:B------:R-:W4:Y:S05]  /*5b90*/  LDSM.16.MT88.4 R4, [R221+0x12000] ;  /* 0x01200000dd04783b */ /* 0x000f2a0000004200 */
[C---:B-1----:R-:W-:Y:S06]  /*5ba0*/  HMMA.16816.F32.BF16 R120, R20.reuse, R16, R120 ;  /* 0x000000101478723c */ /* 0x042fec0000041878 */
[C---:B------:R-:W-:Y:S01]  /*5bb0*/  HMMA.16816.F32.BF16 R116, R20.reuse, R18, R116 ;  /* 0x000000121474723c */ /* 0x040fe20000041874 */
[----:B------:R-:W-:Y:S05]  /*5bc0*/  LDSM.16.MT88.4 R16, [R223+0xe800] ;  /* 0x00e80000df10783b */ /* 0x000fea0000004200 */
[C---:B-----5:R-:W-:Y:S06]  /*5bd0*/  HMMA.16816.F32.BF16 R112, R20.reuse, R12, R112 ;  /* 0x0000000c1470723c */ /* 0x060fec0000041870 */
[C---:B------:R-:W-:Y:S01]  /*5be0*/  HMMA.16816.F32.BF16 R108, R20.reuse, R14, R108 ;  /* 0x0000000e146c723c */ /* 0x040fe2000004186c */
[----:B------:R-:W-:Y:S05]  /*5bf0*/  LDSM.16.MT88.4 R12, [R222+0xe800] ;  /* 0x00e80000de0c783b */ /* 0x000fea0000004200 */
[C---:B---3--:R-:W-:Y:S06]  /*5c00*/  HMMA.16816.F32.BF16 R104, R20.reuse, R8, R104 ;  /* 0x000000081468723c */ /* 0x048fec0000041868 */
[C---:B------:R-:W-:Y:S01]  /*5c10*/  HMMA.16816.F32.BF16 R100, R20.reuse, R10, R100 ;  /* 0x0000000a1464723c */ /* 0x040fe20000041864 */
[----:B------:R-:W1:Y:S05]  /*5c20*/  LDSM.16.MT88.4 R8, [R221+0xe800] ;  /* 0x00e80000dd08783b */ /* 0x000e6a0000004200 */
[C---:B------:R-:W-:Y:S06]  /*5c30*/  HMMA.16816.F32.BF16 R88, R20.reuse, R28, R88 ;  /* 0x0000001c1458723c */ /* 0x040fec0000041858 */
[----:B------:R-:W-:Y:S01]  /*5c40*/  HMMA.16816.F32.BF16 R84, R20, R30, R84 ;  /* 0x0000001e1454723c */ /* 0x000fe20000041854 */
[----:B------:R-:W-:-:S02]  /*5c50*/  F2FP.BF16.F32.PACK_AB R28, R163, R160 ;  /* 0x000000a0a31c723e */ /* 0x000fc400000010ff */
[----:B------:R-:W-:Y:S01]  /*5c60*/  F2FP.BF16.F32.PACK_AB R29, R161, R164 ;  /* 0x000000a4a11d723e */ /* 0x000fe200000010ff */
[----:B------:R-:W-:Y:S02]  /*5c70*/  FADD.FTZ R164, R164, R155 ;  /* 0x0000009ba4a47221 */ /* 0x000fe40000010000 */
[----:B----4-:R-:W-:Y:S01]  /*5c80*/  HMMA.16816.F32.BF16 R80, R20, R4, R80 ;  /* 0x000000041450723c */ /* 0x010fe20000041850 */
[----:B------:R-:W-:Y:S01]  /*5c90*/  F2FP.BF16.F32.PACK_AB R30, R167, R162 ;  /* 0x000000a2a71e723e */ /* 0x000fe200000010ff */
[----:B------:R-:W-:Y:S01]  /*5ca0*/  FADD.FTZ R164, R161, R164 ;  /* 0x000000a4a1a47221 */ /* 0x000fe20000010000 */
[----:B------:R-:W-:-:S03]  /*5cb0*/  F2FP.BF16.F32.PACK_AB R31, R166, R159 ;  /* 0x0000009fa61f723e */ /* 0x000fc600000010ff */
[----:B------:R-:W-:Y:S01]  /*5cc0*/  HMMA.16816.F32.BF16 R76, R20, R6, R76 ;  /* 0x00000006144c723c */ /* 0x000fe2000004184c */
[----:B------:R-:W3:Y:S01]  /*5cd0*/  LDSM.16.MT88.4 R4, [R220+0xe800] ;  /* 0x00e80000dc04783b */ /* 0x000ee20000004200 */
        /* <DEDUP_REMOVED lines=18> */
[C---:B---3--:R-:W-:Y:S06]  /*5e00*/  HMMA.16816.F32.BF16 R104, R28.reuse, R4, R104 ;  /* 0x000000041c68723c */ /* 0x048fec0000041868 */
[C---:B------:R-:W-:Y:S01]  /*5e10*/  HMMA.16816.F32.BF16 R100, R28.reuse, R6, R100 ;  /* 0x000000061c64723c */ /* 0x040fe20000041864 */
[----:B------:R-:W3:Y:S05]  /*5e20*/  LDSM.16.MT88.4 R4, [R221+0xf000] ;  /* 0x00f00000dd04783b */ /* 0x000eea0000004200 */
        /* <DEDUP_REMOVED lines=8> */
[----:B--2---:R-:W-:-:S03]  /*5eb0*/  F2FP.BF16.F32.PACK_AB R27, R150, R143 ;  /* 0x0000008f961b723e */ /* 0x004fc600000010ff */
        /* <DEDUP_REMOVED lines=9> */
[----:B------:R-:W2:Y:S05]  /*5f50*/  LDSM.16.MT88.4 R12, [R223+0x13000] ;  /* 0x01300000df0c783b */ /* 0x000eaa0000004200 */
[C---:B---3--:R-:W-:Y:S06]  /*5f60*/  HMMA.16816.F32.BF16 R112, R24.reuse, R4, R112 ;  /* 0x000000041870723c */ /* 0x048fec0000041870 */
[----:B------:R-:W-:Y:S01]  /*5f70*/  HMMA.16816.F32.BF16 R108, R24, R6, R108 ;  /* 0x00000006186c723c */ /* 0x000fe2000004186c */
[----:B------:R-:W3:Y:S05]  /*5f80*/  LDSM.16.MT88.4 R4, [R221+0x13000] ;  /* 0x01300000dd04783b */ /* 0x000eea0000004200 */
[C---:B------:R-:W-:Y:S06]  /*5f90*/  HMMA.16816.F32.BF16 R68, R28.reuse, R34, R68 ;  /* 0x000000221c44723c */ /* 0x040fec0000041844 */
[----:B------:R-:W-:Y:S01]  /*5fa0*/  HMMA.16816.F32.BF16 R72, R28, R32, R72 ;  /* 0x000000201c48723c */ /* 0x000fe20000041848 */
[--C-:B------:R-:W-:Y:S01]  /*5fb0*/  FFMA.FTZ R35, R136, UR4, -R139.reuse ;  /* 0x0000000488237c23 */ /* 0x100fe2000801088b */
[--C-:B------:R-:W-:Y:S01]  /*5fc0*/  FFMA.FTZ R136, R137, UR4, -R134.reuse ;  /* 0x0000000489887c23 */ /* 0x100fe20008010886 */
[--C-:B------:R-:W-:Y:S01]  /*5fd0*/  FFMA.FTZ R34, R138, UR4, -R139.reuse ;  /* 0x000000048a227c23 */ /* 0x100fe2000801088b */
[----:B------:R-:W-:Y:S01]  /*5fe0*/  FFMA.FTZ R134, R67, UR4, -R134 ;  /* 0x0000000443867c23 */ /* 0x000fe20008010886 */
[----:B------:R-:W4:Y:S01]  /*5ff0*/  LDSM.16.MT88.4 R28, [R220+0x13000] ;  /* 0x01300000dc1c783b */ /* 0x000f220000004200 */
[C---:B-1----:R-:W-:Y:S01]  /*6000*/  HMMA.16816.F32.BF16 R88, R24.reuse, R8, R88 ;  /* 0x000000081858723c */ /* 0x042fe20000041858 */
[--C-:B------:R-:W-:Y:S01]  /*6010*/  FFMA.FTZ R32, R142, UR4, -R139.reuse ;  /* 0x000000048e207c23 */ /* 0x100fe2000801088b */
[----:B------:R-:W-:Y:S01]  /*6020*/  FFMA.FTZ R33, R140, UR4, -R139 ;  /* 0x000000048c217c23 */ /* 0x000fe2000801088b */
[----:B------:R-:W-:Y:S03]  /*6030*/  MUFU.EX2 R34, R34 ;  /* 0x0000002200227308 */ /* 0x000fe60000000800 */
[C---:B------:R-:W-:Y:S01]  /*6040*/  HMMA.16816.F32.BF16 R84, R24.reuse, R10, R84 ;  /* 0x0000000a1854723c */ /* 0x040fe20000041854 */
[----:B------:R-:W1:Y:S04]  /*6050*/  LDSM.16.MT88.4 R8, [R222+0xf800] ;  /* 0x00f80000de08783b */ /* 0x000e680000004200 */
[----:B------:R-:W-:Y:S01]  /*6060*/  MUFU.EX2 R32, R32 ;  /* 0x0000002000207308 */ /* 0x000fe20000000800 */
[C---:B--2---:R-:W-:Y:S06]  /*6070*/  HMMA.16816.F32.BF16 R96, R24.reuse, R12, R96 ;  /* 0x0000000c1860723c */ /* 0x044fec0000041860 */
[C---:B------:R-:W-:Y:S01]  /*6080*/  HMMA.16816.F32.BF16 R92, R24.reuse, R14, R92 ;  /* 0x0000000e185c723c */ /* 0x040fe2000004185c */
[----:B------:R-:W2:Y:S01]  /*6090*/  MUFU.EX2 R33, R33 ;  /* 0x0000002100217308 */ /* 0x000ea20000000800 */
[----:B------:R-:W5:Y:S04]  /*60a0*/  LDSM.16.MT88.4 R12, [R223+0xf800] ;  /* 0x00f80000df0c783b */ /* 0x000f680000004200 */
[C---:B---3--:R-:W-:Y:S03]  /*60b0*/  HMMA.16816.F32.BF16 R80, R24.reuse, R4, R80 ;  /* 0x000000041850723c */ /* 0x048fe60000041850 */
[----:B------:R-:W3:Y:S03]  /*60c0*/  MUFU.EX2 R35, R35 ;  /* 0x0000002300237308 */ /* 0x000ee60000000800 */
[C---:B------:R-:W-:Y:S05]  /*60d0*/  HMMA.16816.F32.BF16 R76, R24.reuse, R6, R76 ;  /* 0x00000006184c723c */ /* 0x040fea000004184c */
[----:B------:R-:W4:Y:S01]  /*60e0*/  MUFU.EX2 R136, R136 ;  /* 0x0000008800887308 */ /* 0x000f220000000800 */
[----:B--2---:R-:W-:Y:S01]  /*60f0*/  F2FP.BF16.F32.PACK_AB R4, R33, R32 ;  /* 0x000000202104723e */ /* 0x004fe200000010ff */
[C---:B------:R-:W-:Y:S06]  /*6100*/  HMMA.16816.F32.BF16 R128, R24.reuse, R20, R128 ;  /* 0x000000141880723c */ /* 0x040fec0000041880 */
[----:B------:R-:W2:Y:S01]  /*6110*/  MUFU.EX2 R134, R134 ;  /* 0x0000008600867308 */ /* 0x000ea20000000800 */
[----:B---3--:R-:W-:Y:S01]  /*6120*/  F2FP.BF16.F32.PACK_AB R6, R35, R34 ;  /* 0x000000222306723e */ /* 0x008fe200000010ff */
[C---:B------:R-:W-:Y:S01]  /*6130*/  HMMA.16816.F32.BF16 R124, R24.reuse, R22, R124 ;  /* 0x00000016187c723c */ /* 0x040fe2000004187c */
[----:B------:R-:W-:Y:S05]  /*6140*/  LDSM.16.MT88.4 R20, [R221+0xf800] ;  /* 0x00f80000dd14783b */ /* 0x000fea0000004200 */
[----:B------:R-:W-:Y:S01]  /*6150*/  HMMA.16816.F32.BF16 R104, R24, R16, R104 ;  /* 0x000000101868723c */ /* 0x000fe20000041868 */
[----:B----4-:R-:W-:Y:S01]  /*6160*/  F2FP.BF16.F32.PACK_AB R5, R135, R136 ;  /* 0x000000888705723e */ /* 0x010fe200000010ff */
[----:B------:R-:W-:-:S04]  /*6170*/  FADD.FTZ R136, R136, R143 ;  /* 0x0000008f88887221 */ /* 0x000fc80000010000 */
[----:B------:R-:W-:Y:S01]  /*6180*/  HMMA.16816.F32.BF16 R100, R24, R18, R100 ;  /* 0x000000121864723c */ /* 0x000fe20000041864 */
[----:B------:R-:W3:Y:S01]  /*6190*/  LDSM.16.MT88.4 R16, [R220+0xf800] ;  /* 0x00f80000dc10783b */ /* 0x000ee20000004200 */
[----:B------:R-:W-:Y:S01]  /*61a0*/  FADD.FTZ R136, R135, R136 ;  /* 0x0000008887887221 */ /* 0x000fe20000010000 */
[----:B--2---:R-:W-:-:S03]  /*61b0*/  F2FP.BF16.F32.PACK_AB R7, R134, R133 ;  /* 0x000000858607723e */ /* 0x004fc600000010ff */
[----:B------:R-:W-:Y:S01]  /*61c0*/  HMMA.16816.F32.BF16 R72, R24, R28, R72 ;  /* 0x0000001c1848723c */ /* 0x000fe20000041848 */
[----:B------:R-:W-:-:S04]  /*61d0*/  FADD.FTZ R133, R133, R136 ;  /* 0x0000008885857221 */ /* 0x000fc80000010000 */
[----:B------:R-:W-:Y:S01]  /*61e0*/  FADD.FTZ R247, R134, R133 ;  /* 0x0000008586f77221 */ /* 0x000fe20000010000 */
[C---:B-1----:R-:W-:Y:S06]  /*61f0*/  HMMA.16816.F32.BF16 R120, R4.reuse, R8, R120 ;  /* 0x000000080478723c */ /* 0x042fec0000041878 */
[----:B-----5:R-:W-:Y:S01]  /*6200*/  HMMA.16816.F32.BF16 R128, R4, R12, R128 ;  /* 0x0000000c0480723c */ /* 0x020fe20000041880 */
[----:B------:R-:W-:-:S04]  /*6210*/  FADD.FTZ R9, R57, R64 ;  /* 0x0000004039097221 */ /* 0x000fc80000010000 */
[----:B------:R-:W-:Y:S01]  /*6220*/  FADD.FTZ R9, R60, R9 ;  /* 0x000000093c097221 */ /* 0x000fe20000010000 */
[----:B------:R-:W-:Y:S01]  /*6230*/  HMMA.16816.F32.BF16 R124, R4, R14, R124 ;  /* 0x0000000e047c723c */ /* 0x000fe2000004187c */
[----:B------:R-:W1:Y:S02]  /*6240*/  LDSM.16.MT88.4 R12, [R223+0x13800] ;  /* 0x01380000df0c783b */ /* 0x000e640000004200 */
[----:B------:R-:W-:-:S03]  /*6250*/  FADD.FTZ R56, R56, R9 ;  /* 0x0000000938387221 */ /* 0x000fc60000010000 */
[----:B------:R-:W-:Y:S01]  /*6260*/  HMMA.16816.F32.BF16 R116, R4, R10, R116 ;  /* 0x0000000a0474723c */ /* 0x000fe20000041874 */
[----:B------:R-:W-:Y:S01]  /*6270*/  FADD.FTZ R53, R53, R56 ;  /* 0x0000003835357221 */ /* 0x000fe20000010000 */
[----:B------:R-:W2:Y:S03]  /*6280*/  LDSM.16.MT88.4 R8, [R222+0x13800] ;  /* 0x01380000de08783b */ /* 0x000ea60000004200 */
[----:B------:R-:W-:Y:S01]  /*6290*/  FADD.FTZ R52, R52, R53 ;  /* 0x0000003534347221 */ /* 0x000fe20000010000 */
[----:B------:R-:W-:Y:S03]  /*62a0*/  HMMA.16816.F32.BF16 R68, R24, R30, R68 ;  /* 0x0000001e1844723c */ /* 0x000fe60000041844 */
[----:B------:R-:W-:-:S03]  /*62b0*/  FADD.FTZ R49, R49, R52 ;  /* 0x0000003431317221 */ /* 0x000fc60000010000 */
[----:B---3--:R-:W-:Y:S01]  /*62c0*/  HMMA.16816.F32.BF16 R104, R4, R16, R104 ;  /* 0x000000100468723c */ /* 0x008fe20000041868 */
        /* <DEDUP_REMOVED lines=29> */
[----:B-1----:R-:W-:Y:S03]  /*64a0*/  HMMA.16816.F32.BF16 R72, R4, R12, R72 ;  /* 0x0000000c0448723c */ /* 0x002fe60000041848 */
[----:B------:R-:W-:-:S04]  /*64b0*/  FADD.FTZ R32, R32, R165 ;  /* 0x000000a520207221 */ /* 0x000fc80000010000 */
[----:B------:R-:W-:Y:S01]  /*64c0*/  FADD.FTZ R33, R33, R32 ;  /* 0x0000002021217221 */ /* 0x000fe20000010000 */
[----:B------:R-:W-:Y:S03]  /*64d0*/  HMMA.16816.F32.BF16 R68, R4, R14, R68 ;  /* 0x0000000e0444723c */ /* 0x000fe60000041844 */
[----:B------:R-:W-:-:S04]  /*64e0*/  FADD.FTZ R34, R34, R33 ;  /* 0x0000002122227221 */ /* 0x000fc80000010000 */
[----:B------:R-:W-:Y:S01]  /*64f0*/  FADD.FTZ R246, R35, R34 ;  /* 0x0000002223f67221 */ /* 0x000fe20000010000 */
[----:B------:R-:W-:-:S01]  /*6500*/  NOP ;  /* 0x0000000000007918 */ /* 0x000fc20000000000 */
[----:B------:R-:W-:-:S15]  /*6510*/  @!P0 BRA `(.L_x_2334) ;  /* 0x0000004400748947 */ /* 0x000fde0003800000 */
[----:B------:R-:W-:Y:S01]  /*6520*/  ULEA UR10, -UR10, URZ, 0x7 ;  /* 0x0000003f0a0a7291 */ /* 0x000fe2000f8e393f */
[----:B------:R-:W-:Y:S01]  /*6530*/  IADD3 R245, R36, -0x2, RZ ;  /* 0xfffffffe24f57810 */ /* 0x000fe20007ffe0ff */
[----:B------:R-:W-:Y:S01]  /*6540*/  IMAD.MOV.U32 R135, RZ, RZ, R2 ;  /* 0x000000ffff877224 */ /* 0x000fe200078e0002 */
[----:B------:R-:W-:Y:S01]  /*6550*/  MOV R133, R0 ;  /* 0x0000000000857202 */ /* 0x000fe20000000f00 */
[----:B------:R-:W-:Y:S02]  /*6560*/  USHF.R.S32.HI UR4, URZ, 0x1f, UR10 ;  /* 0x0000001f3f047899 */ /* 0x000fe4000801140a */
[----:B------:R-:W-:Y:S01]  /*6570*/  MOV R244, UR10 ;  /* 0x0000000a00f47c02 */ /* 0x000fe20008000f00 */
[----:B------:R-:W-:Y:S01]  /*6580*/  ULDC UR8, c[0x0][0x39c] ;  /* 0x0000e70000087ab9 */ /* 0x000fe20000000800 */
[----:B------:R-:W-:Y:S02]  /*6590*/  ULDC UR7, c[0x0][0x248] ;  /* 0x0000920000077ab9 */ /* 0x000fe40000000800 */
[----:B------:R-:W-:Y:S01]  /*65a0*/  IMAD.U32 R242, RZ, RZ, UR4 ;  /* 0x00000004fff27e24 */ /* 0x000fe2000f8e00ff */
[----:B------:R-:W-:-:S06]  /*65b0*/  ULDC UR4, c[0x0][0x2ec] ;  /* 0x0000bb0000047ab9 */ /* 0x000fcc0000000800 */
.L_x_2338:
[----:B------:R-:W-:Y:S04]  /*65c0*/  DEPBAR.LE SB0, 0x0 ;  /* 0x000080000000791a */ /* 0x000fe80000000000 */
[----:B------:R-:W-:Y:S01]  /*65d0*/  BAR.SYNC.DEFER_BLOCKING 0x0 ;  /* 0x0000000000007b1d */ /* 0x000fe20000010000 */
[----:B------:R-:W-:Y:S02]  /*65e0*/  MOV R10, R244 ;  /* 0x000000f4000a7202 */ /* 0x000fe40000000f00 */
[----:B------:R-:W-:Y:S03]  /*65f0*/  MOV R0, R242 ;  /* 0x000000f200007202 */ /* 0x000fe60000000f00 */
[----:B------:R-:W-:Y:S05]  /*6600*/  @P6 BRA `(.L_x_2335) ;  /* 0x0000000000f46947 */ /* 0x000fea0003800000 */
[----:B------:R-:W1:Y:S02]  /*6610*/  LDC R0, c[0x0][0x380] ;  /* 0x0000e000ff007b82 */ /* 0x000e640000000800 */
[-C--:B-1----:R-:W-:Y:S04]  /*6620*/  IABS R2, R0.reuse ;  /* 0x0000000000027213 */ /* 0x082fe80000000000 */
[----:B------:R-:W1:Y:S10]  /*6630*/  I2F.RP R7, R2 ;  /* 0x0000000200077306 */ /* 0x000e740000209400 */
[----:B-1----:R-:W1:Y:S02]  /*6640*/  MUFU.RCP R3, R7 ;  /* 0x0000000700037308 */ /* 0x002e640000001000 */
[----:B-1----:R-:W-:Y:S01]  /*6650*/  VIADD R8, R3, 0xffffffe ;  /* 0x0ffffffe03087836 */ /* 0x002fe20000000000 */
[----:B------:R-:W-:Y:S07]  /*6660*/  SHF.L.U32 R3, R245, 0x7, RZ ;  /* 0x00000007f5037819 */ /* 0x000fee00000006ff */
[----:B------:R-:W1:Y:S01]  /*6670*/  F2I.FTZ.U32.TRUNC.NTZ R9, R8 ;  /* 0x0000000800097305 */ /* 0x000e62000021f000 */
[----:B------:R-:W-:Y:S01]  /*6680*/  IABS R4, R3 ;  /* 0x0000000300047213 */ /* 0x000fe20000000000 */
[C---:B------:R-:W-:Y:S01]  /*6690*/  VIADD R11, R3.reuse, 0x80 ;  /* 0x00000080030b7836 */ /* 0x040fe20000000000 */
[-C--:B------:R-:W-:Y:S04]  /*66a0*/  LOP3.LUT R3, R3, R0.reuse, RZ, 0x3c, !PT ;  /* 0x0000000003037212 */ /* 0x080fe800078e3cff */
[----:B------:R-:W-:Y:S02]  /*66b0*/  IABS R6, R11 ;  /* 0x0000000b00067213 */ /* 0x000fe40000000000 */
[----:B------:R-:W-:Y:S02]  /*66c0*/  ISETP.GE.AND P0, PT, R3, RZ, PT ;  /* 0x000000ff0300720c */ /* 0x000fe40003f06270 */
[----:B------:R-:W-:Y:S01]  /*66d0*/  LOP3.LUT R11, R11, R0, RZ, 0x3c, !PT ;  /* 0x000000000b0b7212 */ /* 0x000fe200078e3cff */
[--C-:B-1----:R-:W-:Y:S03]  /*66e0*/  IMAD.MOV R5, RZ, RZ, -R9.reuse ;  /* 0x000000ffff057224 */ /* 0x102fe600078e0a09 */
[----:B------:R-:W-:Y:S01]  /*66f0*/  ISETP.GE.AND P2, PT, R11, RZ, PT ;  /* 0x000000ff0b00720c */ /* 0x000fe20003f46270 */
        /* <DEDUP_REMOVED lines=17> */
[----:B------:R-:W-:Y:S01]  /*6810*/  ISETP.GE.U32.AND P5, PT, R6, R2, PT ;  /* 0x000000020600720c */ /* 0x000fe20003fa6070 */
[----:B------:R-:W1:Y:S01]  /*6820*/  LDC.64 R4, c[0x0][0x250] ;  /* 0x00009400ff047b82 */ /* 0x000e620000000a00 */
[----:B------:R-:W-:Y:S09]  /*6830*/  LOP3.LUT R2, RZ, R0, RZ, 0x33, !PT ;  /* 0x00000000ff027212 */ /* 0x000ff200078e33ff */
        /* <DEDUP_REMOVED lines=16> */
[-C--:B-1----:R-:W-:Y:S02]  /*6940*/  IMAD R0, R11, R4.reuse, RZ ;  /* 0x000000040b007224 */ /* 0x082fe400078e02ff */
[C---:B------:R-:W-:Y:S04]  /*6950*/  IMAD.WIDE.U32 R10, R9.reuse, R4, RZ ;  /* 0x00000004090a7225 */ /* 0x040fe800078e00ff */
[----:B------:R-:W-:Y:S04]  /*6960*/  IMAD R0, R9, R5, R0 ;  /* 0x0000000509007224 */ /* 0x000fe800078e0200 */
[----:B------:R-:W-:Y:S01]  /*6970*/  IMAD.IADD R11, R11, 0x1, R0 ;  /* 0x000000010b0b7824 */ /* 0x000fe200078e0200 */
[----:B--2---:R-:W-:Y:S04]  /*6980*/  IADD3 R6, -R7, R6, RZ ;  /* 0x0000000607067210 */ /* 0x004fe80007ffe1ff */
[----:B------:R-:W-:Y:S01]  /*6990*/  SHF.R.S32.HI R5, RZ, 0x1f, R6 ;  /* 0x0000001fff057819 */ /* 0x000fe20000011406 */
[CC--:B---3--:R-:W-:Y:S04]  /*69a0*/  IMAD.WIDE.U32 R10, R6.reuse, R2.reuse, R10 ;  /* 0x00000002060a7225 */ /* 0x0c8fe800078e000a */
[----:B------:R-:W-:Y:S04]  /*69b0*/  IMAD R5, R5, R2, RZ ;  /* 0x0000000205057224 */ /* 0x000fe800078e02ff */
[----:B------:R-:W-:Y:S05]  /*69c0*/  IMAD R5, R6, R3, R5 ;  /* 0x0000000306057224 */ /* 0x000fea00078e0205 */
[----:B------:R-:W-:Y:S07]  /*69d0*/  IADD3 R0, R11, R5, RZ ;  /* 0x000000050b007210 */ /* 0x000fee0007ffe0ff */
.L_x_2335:
[C---:B------:R-:W-:Y:S04]  /*69e0*/  LEA R232, P0, R10.reuse, R232, 0x1 ;  /* 0x000000e80ae87211 */ /* 0x040fe800078008ff */
[----:B------:R-:W-:Y:S02]  /*69f0*/  LEA.HI.X R231, R10, R231, R0, 0x1, P0 ;  /* 0x000000e70ae77211 */ /* 0x000fe400000f0c00 */
[----:B------:R-:W-:Y:S02]  /*6a00*/  IADD3 R40, P0, R232, UR20, RZ ;  /* 0x00000014e8287c10 */ /* 0x000fe4000ff1e0ff */
[----:B------:R-:W-:Y:S02]  /*6a10*/  MOV R233, R231 ;  /* 0x000000e700e97202 */ /* 0x000fe40000000f00 */
[----:B------:R-:W-:Y:S02]  /*6a20*/  IADD3.X R41, R231, UR11, RZ, P0, !PT ;  /* 0x0000000be7297c10 */ /* 0x000fe400087fe4ff */
[----:B------:R-:W-:Y:S01]  /*6a30*/  IADD3 R38, P0, R40, UR20, RZ ;  /* 0x0000001428267c10 */ /* 0x000fe2000ff1e0ff */
[----:B------:R-:W-:Y:S01]  /*6a40*/  @!PT LDS RZ, [RZ] ;  /* 0x00000000fffff984 */ /* 0x000fe20000000800 */
[----:B------:R-:W-:Y:S01]  /*6a50*/  @!PT LDS RZ, [RZ] ;  /* 0x00000000fffff984 */ /* 0x000fe20000000800 */
[----:B------:R-:W-:Y:S01]  /*6a60*/  @!PT LDS RZ, [RZ] ;  /* 0x00000000fffff984 */ /* 0x000fe20000000800 */
[----:B------:R-:W-:Y:S03]  /*6a70*/  LDGSTS.E.BYPASS.LTC128B.128 [R237+0xc000], desc[UR18][R232.64] ;  /* 0x0c000000e8ed7fae */ /* 0x000fe6000b901d52 */
[----:B------:R-:W-:Y:S03]  /*6a80*/  IADD3.X R39, R41, UR11, RZ, P0, !PT ;  /* 0x0000000b29277c10 */ /* 0x000fe600087fe4ff */
[----:B------:R-:W-:Y:S01]  /*6a90*/  LDGSTS.E.BYPASS.LTC128B.128 [R237+0x10000], desc[UR18][R232.64+0x80] ;  /* 0x10000080e8ed7fae */ /* 0x000fe2000b901d52 */
[----:B------:R-:W-:Y:S05]  /*6aa0*/  IADD3 R36, P0, R38, UR20, RZ ;  /* 0x0000001426247c10 */ /* 0x000fea000ff1e0ff */
[----:B------:R-:W-:Y:S01]  /*6ab0*/  LDGSTS.E.BYPASS.LTC128B.128 [R237+0xc800], desc[UR18][R40.64] ;  /* 0x0c80000028ed7fae */ /* 0x000fe2000b901d52 */
[----:B------:R-:W-:Y:S02]  /*6ac0*/  IADD3.X R37, R39, UR11, RZ, P0, !PT ;  /* 0x0000000b27257c10 */ /* 0x000fe400087fe4ff */
[----:B------:R-:W-:Y:S03]  /*6ad0*/  IADD3 R34, P0, R36, UR20, RZ ;  /* 0x0000001424227c10 */ /* 0x000fe6000ff1e0ff */
[----:B------:R-:W-:Y:S01]  /*6ae0*/  LDGSTS.E.BYPASS.LTC128B.128 [R237+0x10800], desc[UR18][R40.64+0x80] ;  /* 0x1080008028ed7fae */ /* 0x000fe2000b901d52 */
[----:B------:R-:W-:Y:S05]  /*6af0*/  IADD3.X R35, R37, UR11, RZ, P0, !PT ;  /* 0x0000000b25237c10 */ /* 0x000fea00087fe4ff */
        /* <DEDUP_REMOVED lines=11> */
[----:B------:R-:W-:Y:S03]  /*6bb0*/  ISETP.GE.AND P0, PT, R245, 0x1, PT ;  /* 0x00000001f500780c */ /* 0x000fe60003f06270 */
[----:B------:R-:W-:Y:S06]  /*6bc0*/  LDGSTS.E.BYPASS.LTC128B.128 [R237+0x12000], desc[UR18][R34.64+0x80] ;  /* 0x1200008022ed7fae */ /* 0x000fec000b901d52 */
[----:B------:R-:W-:Y:S06]  /*6bd0*/  LDGSTS.E.BYPASS.LTC128B.128 [R237+0xe800], desc[UR18][R32.64] ;  /* 0x0e80000020ed7fae */ /* 0x000fec000b901d52 */
[----:B------:R1:W-:Y:S06]  /*6be0*/  LDGSTS.E.BYPASS.LTC128B.128 [R237+0x12800], desc[UR18][R32.64+0x80] ;  /* 0x1280008020ed7fae */ /* 0x0003ec000b901d52 */
[----:B------:R-:W-:Y:S06]  /*6bf0*/  LDGSTS.E.BYPASS.LTC128B.128 [R237+0xf000], desc[UR18][R2.64] ;  /* 0x0f00000002ed7fae */ /* 0x000fec000b901d52 */
[----:B------:R-:W-:Y:S06]  /*6c00*/  LDGSTS.E.BYPASS.LTC128B.128 [R237+0x13000], desc[UR18][R2.64+0x80] ;  /* 0x1300008002ed7fae */ /* 0x000fec000b901d52 */
[----:B------:R-:W-:Y:S06]  /*6c10*/  LDGSTS.E.BYPASS.LTC128B.128 [R237+0xf800], desc[UR18][R42.64] ;  /* 0x0f8000002aed7fae */ /* 0x000fec000b901d52 */
[----:B------:R2:W-:Y:S06]  /*6c20*/  LDGSTS.E.BYPASS.LTC128B.128 [R237+0x13800], desc[UR18][R42.64+0x80] ;  /* 0x138000802aed7fae */ /* 0x0005ec000b901d52 */
[----:B------:R-:W-:Y:S06]  /*6c30*/  LDSM.16.M88.4 R136, [R230] ;  /* 0x00000000e688783b */ /* 0x000fec0000000200 */
[----:B------:R-:W3:Y:S06]  /*6c40*/  LDSM.16.M88.4 R140, [R229] ;  /* 0x00000000e58c783b */ /* 0x000eec0000000200 */
[----:B------:R-:W4:Y:S06]  /*6c50*/  LDSM.16.M88.4 R144, [R229+0x800] ;  /* 0x00080000e590783b */ /* 0x000f2c0000000200 */
[----:B------:R-:W5:Y:S06]  /*6c60*/  LDSM.16.M88.4 R148, [R229+0x1000] ;  /* 0x00100000e594783b */ /* 0x000f6c0000000200 */
[----:B------:R-:W1:Y:S06]  /*6c70*/  LDSM.16.M88.4 R152, [R229+0x1800] ;  /* 0x00180000e598783b */ /* 0x000e6c0000000200 */
[----:B------:R-:W0:Y:S06]  /*6c80*/  LDGDEPBAR ;  /* 0x00000000000079af */ /* 0x000e2c0000000000 */
[----:B------:R-:W2:Y:S06]  /*6c90*/  LDSM.16.M88.4 R156, [R229+0x2000] ;  /* 0x00200000e59c783b */ /* 0x000eac0000000200 */
[----:B------:R-:W2:Y:S01]  /*6ca0*/  LDSM.16.M88.4 R160, [R229+0x2800] ;  /* 0x00280000e5a0783b */ /* 0x000ea20000000200 */
[C---:B---3--:R-:W-:Y:S05]  /*6cb0*/  HMMA.16816.F32.BF16 R4, R136.reuse, R140, RZ ;  /* 0x0000008c8804723c */ /* 0x048fea00000418ff */
[----:B------:R-:W3:Y:S01]  /*6cc0*/  LDSM.16.M88.4 R164, [R229+0x3000] ;  /* 0x00300000e5a4783b */ /* 0x000ee20000000200 */
[C---:B------:R-:W-:Y:S05]  /*6cd0*/  HMMA.16816.F32.BF16 R8, R136.reuse, R142, RZ ;  /* 0x0000008e8808723c */ /* 0x040fea00000418ff */
[----:B------:R-:W3:Y:S01]  /*6ce0*/  LDSM.16.M88.4 R140, [R229+0x3800] ;  /* 0x00380000e58c783b */ /* 0x000ee20000000200 */
[C---:B----4-:R-:W-:Y:S05]  /*6cf0*/  HMMA.16816.F32.BF16 R12, R136.reuse, R144, RZ ;  /* 0x00000090880c723c */ /* 0x050fea00000418ff */
[----:B------:R-:W-:Y:S01]  /*6d00*/  LDSM.16.M88.4 R168, [R228] ;  /* 0x00000000e4a8783b */ /* 0x000fe20000000200 */
[C---:B------:R-:W-:Y:S05]  /*6d10*/  HMMA.16816.F32.BF16 R16, R136.reuse, R146, RZ ;  /* 0x000000928810723c */ /* 0x040fea00000418ff */
[----:B------:R-:W4:Y:S01]  /*6d20*/  LDSM.16.M88.4 R172, [R227] ;  /* 0x00000000e3ac783b */ /* 0x000f220000000200 */
[C---:B-----5:R-:W-:Y:S05]  /*6d30*/  HMMA.16816.F32.BF16 R20, R136.reuse, R148, RZ ;  /* 0x000000948814723c */ /* 0x060fea00000418ff */
[----:B------:R-:W5:Y:S01]  /*6d40*/  LDSM.16.M88.4 R176, [R219] ;  /* 0x00000000dbb0783b */ /* 0x000f620000000200 */
[C---:B------:R-:W-:Y:S05]  /*6d50*/  HMMA.16816.F32.BF16 R24, R136.reuse, R150, RZ ;  /* 0x000000968818723c */ /* 0x040fea00000418ff */
[----:B------:R-:W5:Y:S01]  /*6d60*/  LDSM.16.M88.4 R144, [R218] ;  /* 0x00000000da90783b */ /* 0x000f620000000200 */
[C---:B-1----:R-:W-:Y:S05]  /*6d70*/  HMMA.16816.F32.BF16 R28, R136.reuse, R152, RZ ;  /* 0x00000098881c723c */ /* 0x042fea00000418ff */
[----:B------:R-:W1:Y:S01]  /*6d80*/  LDSM.16.M88.4 R148, [R217] ;  /* 0x00000000d994783b */ /* 0x000e620000000200 */
[C---:B------:R-:W-:Y:S05]  /*6d90*/  HMMA.16816.F32.BF16 R32, R136.reuse, R154, RZ ;  /* 0x0000009a8820723c */ /* 0x040fea00000418ff */
[----:B------:R-:W1:Y:S01]  /*6da0*/  LDSM.16.M88.4 R152, [R216] ;  /* 0x00000000d898783b */ /* 0x000e620000000200 */
[C---:B--2---:R-:W-:Y:S05]  /*6db0*/  HMMA.16816.F32.BF16 R36, R136.reuse, R156, RZ ;  /* 0x0000009c8824723c */ /* 0x044fea00000418ff */
[----:B------:R-:W-:Y:S01]  /*6dc0*/  LDSM.16.M88.4 R180, [R214] ;  /* 0x00000000d6b4783b */ /* 0x000fe20000000200 */
[C---:B------:R-:W-:Y:S05]  /*6dd0*/  HMMA.16816.F32.BF16 R40, R136.reuse, R158, RZ ;  /* 0x0000009e8828723c */ /* 0x040fea00000418ff */
[----:B------:R-:W2:Y:S01]  /*6de0*/  LDSM.16.M88.4 R156, [R215] ;  /* 0x00000000d79c783b */ /* 0x000ea20000000200 */
[C---:B------:R-:W-:Y:S05]  /*6df0*/  HMMA.16816.F32.BF16 R44, R136.reuse, R160, RZ ;  /* 0x000000a0882c723c */ /* 0x040fea00000418ff */
[----:B------:R-:W-:Y:S01]  /*6e00*/  LDSM.16.M88.4 R184, [R226] ;  /* 0x00000000e2b8783b */ /* 0x000fe20000000200 */
[C---:B------:R-:W-:Y:S05]  /*6e10*/  HMMA.16816.F32.BF16 R48, R136.reuse, R162, RZ ;  /* 0x000000a28830723c */ /* 0x040fea00000418ff */
[----:B------:R-:W2:Y:S01]  /*6e20*/  LDSM.16.M88.4 R160, [R213] ;  /* 0x00000000d5a0783b */ /* 0x000ea20000000200 */
[C---:B---3--:R-:W-:Y:S05]  /*6e30*/  HMMA.16816.F32.BF16 R52, R136.reuse, R164, RZ ;  /* 0x000000a48834723c */ /* 0x048fea00000418ff */
[----:B------:R-:W-:Y:S01]  /*6e40*/  LDSM.16.M88.4 R188, [R225+0x7000] ;  /* 0x00700000e1bc783b */ /* 0x000fe20000000200 */
[C---:B------:R-:W-:Y:S05]  /*6e50*/  HMMA.16816.F32.BF16 R56, R136.reuse, R166, RZ ;  /* 0x000000a68838723c */ /* 0x040fea00000418ff */
[----:B------:R-:W3:Y:S01]  /*6e60*/  LDSM.16.M88.4 R164, [R225] ;  /* 0x00000000e1a4783b */ /* 0x000ee20000000200 */
[C---:B------:R-:W-:Y:S05]  /*6e70*/  HMMA.16816.F32.BF16 R60, R136.reuse, R140, RZ ;  /* 0x0000008c883c723c */ /* 0x040fea00000418ff */
[----:B------:R-:W-:Y:S01]  /*6e80*/  LDSM.16.M88.4 R192, [R225+0x7800] ;  /* 0x00780000e1c0783b */ /* 0x000fe20000000200 */
[----:B------:R-:W-:Y:S05]  /*6e90*/  HMMA.16816.F32.BF16 R64, R136, R142, RZ ;  /* 0x0000008e8840723c */ /* 0x000fea00000418ff */
[----:B------:R-:W3:Y:S01]  /*6ea0*/  LDSM.16.M88.4 R136, [R225+0x800] ;  /* 0x00080000e188783b */ /* 0x000ee20000000200 */
[C---:B----4-:R-:W-:Y:S05]  /*6eb0*/  HMMA.16816.F32.BF16 R4, R168.reuse, R172, R4 ;  /* 0x000000aca804723c */ /* 0x050fea0000041804 */
[----:B------:R-:W4:Y:S01]  /*6ec0*/  LDSM.16.M88.4 R140, [R225+0x1000] ;  /* 0x00100000e18c783b */ /* 0x000f220000000200 */
[C---:B------:R-:W-:Y:S05]  /*6ed0*/  HMMA.16816.F32.BF16 R8, R168.reuse, R174, R8 ;  /* 0x000000aea808723c */ /* 0x040fea0000041808 */
[----:B------:R-:W-:Y:S01]  /*6ee0*/  LDSM.16.M88.4 R172, [R212+0x1000] ;  /* 0x00100000d4ac783b */ /* 0x000fe20000000200 */
[C---:B-----5:R-:W-:Y:S05]  /*6ef0*/  HMMA.16816.F32.BF16 R12, R168.reuse, R176, R12 ;  /* 0x000000b0a80c723c */ /* 0x060fea000004180c */
[----:B------:R-:W-:Y:S01]  /*6f00*/  LDSM.16.M88.4 R196, [R224+0x2000] ;  /* 0x00200000e0c4783b */ /* 0x000fe20000000200 */
[C---:B------:R-:W-:Y:S05]  /*6f10*/  HMMA.16816.F32.BF16 R16, R168.reuse, R178, R16 ;  /* 0x000000b2a810723c */ /* 0x040fea0000041810 */
[----:B------:R-:W-:Y:S01]  /*6f20*/  LDSM.16.M88.4 R176, [R212+0x1800] ;  /* 0x00180000d4b0783b */ /* 0x000fe20000000200 */
[C---:B------:R-:W-:Y:S05]  /*6f30*/  HMMA.16816.F32.BF16 R20, R168.reuse, R144, R20 ;  /* 0x00000090a814723c */ /* 0x040fea0000041814 */
[----:B------:R-:W-:Y:S01]  /*6f40*/  LDSM.16.M88.4 R200, [R212+0x4000] ;  /* 0x00400000d4c8783b */ /* 0x000fe20000000200 */
[C---:B------:R-:W-:Y:S05]  /*6f50*/  HMMA.16816.F32.BF16 R24, R168.reuse, R146, R24 ;  /* 0x00000092a818723c */ /* 0x040fea0000041818 */
[----:B------:R-:W5:Y:S01]  /*6f60*/  LDSM.16.M88.4 R144, [R225+0x1800] ;  /* 0x00180000e190783b */ /* 0x000f620000000200 */
[C---:B-1----:R-:W-:Y:S06]  /*6f70*/  HMMA.16816.F32.BF16 R28, R168.reuse, R148, R28 ;  /* 0x00000094a81c723c */ /* 0x042fec000004181c */
[C---:B------:R-:W-:Y:S01]  /*6f80*/  HMMA.16816.F32.BF16 R32, R168.reuse, R150, R32 ;  /* 0x00000096a820723c */ /* 0x040fe20000041820 */
[----:B------:R-:W1:Y:S05]  /*6f90*/  LDSM.16.M88.4 R148, [R225+0x2000] ;  /* 0x00200000e194783b */ /* 0x000e6a0000000200 */
[C---:B------:R-:W-:Y:S06]  /*6fa0*/  HMMA.16816.F32.BF16 R36, R168.reuse, R152, R36 ;  /* 0x00000098a824723c */ /* 0x040fec0000041824 */
        /* <DEDUP_REMOVED lines=8> */
[C---:B------:R-:W-:Y:S06]  /*7030*/  HMMA.16816.F32.BF16 R60, R168.reuse, R160, R60 ;  /* 0x000000a0a83c723c */ /* 0x040fec000004183c */
[----:B------:R-:W-:Y:S01]  /*7040*/  HMMA.16816.F32.BF16 R64, R168, R162, R64 ;  /* 0x000000a2a840723c */ /* 0x000fe20000041840 */
[----:B------:R-:W2:Y:S05]  /*7050*/  LDSM.16.M88.4 R160, [R225+0x3800] ;  /* 0x00380000e1a0783b */ /* 0x000eaa0000000200 */
[C---:B---3--:R-:W-:Y:S01]  /*7060*/  HMMA.16816.F32.BF16 R4, R184.reuse, R164, R4 ;  /* 0x000000a4b804723c */ /* 0x048fe20000041804 */
[----:B------:R-:W-:Y:S05]  /*7070*/  LDSM.16.M88.4 R168, [R212+0x800] ;  /* 0x00080000d4a8783b */ /* 0x000fea0000000200 */
[C---:B------:R-:W-:Y:S01]  /*7080*/  HMMA.16816.F32.BF16 R8, R184.reuse, R166, R8 ;  /* 0x000000a6b808723c */ /* 0x040fe20000041808 */
[----:B------:R-:W-:Y:S05]  /*7090*/  LDSM.16.M88.4 R164, [R212] ;  /* 0x00000000d4a4783b */ /* 0x000fea0000000200 */
[C---:B------:R-:W-:Y:S06]  /*70a0*/  HMMA.16816.F32.BF16 R12, R184.reuse, R136, R12 ;  /* 0x00000088b80c723c */ /* 0x040fec000004180c */
[C---:B------:R-:W-:Y:S01]  /*70b0*/  HMMA.16816.F32.BF16 R16, R184.reuse, R138, R16 ;  /* 0x0000008ab810723c */ /* 0x040fe20000041810 */
[----:B------:R-:W3:Y:S05]  /*70c0*/  LDSM.16.M88.4 R136, [R224] ;  /* 0x00000000e088783b */ /* 0x000eea0000000200 */
        /* <DEDUP_REMOVED lines=12> */
[C---:B--2---:R-:W-:Y:S06]  /*7190*/  HMMA.16816.F32.BF16 R52, R184.reuse, R156, R52 ;  /* 0x0000009cb834723c */ /* 0x044fec0000041834 */
[C---:B------:R-:W-:Y:S01]  /*71a0*/  HMMA.16816.F32.BF16 R56, R184.reuse, R158, R56 ;  /* 0x0000009eb838723c */ /* 0x040fe20000041838 */
[----:B------:R-:W2:Y:S05]  /*71b0*/  LDSM.16.M88.4 R156, [R229+0x4000] ;  /* 0x00400000e59c783b */ /* 0x000eaa0000000200 */
[C---:B------:R-:W-:Y:S06]  /*71c0*/  HMMA.16816.F32.BF16 R60, R184.reuse, R160, R60 ;  /* 0x000000a0b83c723c */ /* 0x040fec000004183c */
[----:B------:R-:W-:Y:S01]  /*71d0*/  HMMA.16816.F32.BF16 R64, R184, R162, R64 ;  /* 0x000000a2b840723c */ /* 0x000fe20000041840 */
[----:B------:R-:W2:Y:S05]  /*71e0*/  LDSM.16.M88.4 R160, [R229+0x4800] ;  /* 0x00480000e5a0783b */ /* 0x000eaa0000000200 */
[C---:B---3--:R-:W-:Y:S01]  /*71f0*/  HMMA.16816.F32.BF16 R4, R136.reuse, R164, R4 ;  /* 0x000000a48804723c */ /* 0x048fe20000041804 */
[----:B------:R-:W-:Y:S05]  /*7200*/  LDSM.16.M88.4 R184, [R225+0x6000] ;  /* 0x00600000e1b8783b */ /* 0x000fea0000000200 */
        /* <DEDUP_REMOVED lines=20> */
[C---:B-1----:R-:W-:Y:S06]  /*7350*/  HMMA.16816.F32.BF16 R60, R136.reuse, R148, R60 ;  /* 0x00000094883c723c */ /* 0x042fec000004183c */
[----:B------:R-:W-:Y:S01]  /*7360*/  HMMA.16816.F32.BF16 R64, R136, R150, R64 ;  /* 0x000000968840723c */ /* 0x000fe20000041840 */
[----:B------:R-:W1:Y:S05]  /*7370*/  LDSM.16.M88.4 R136, [R229+0x7000] ;  /* 0x00700000e588783b */ /* 0x000e6a0000000200 */
[C---:B--2---:R-:W-:Y:S01]  /*7380*/  HMMA.16816.F32.BF16 R4, R152.reuse, R156, R4 ;  /* 0x0000009c9804723c */ /* 0x044fe20000041804 */
[----:B------:R-:W2:Y:S05]  /*7390*/  LDSM.16.M88.4 R148, [R229+0x7800] ;  /* 0x00780000e594783b */ /* 0x000eaa0000000200 */
[C---:B------:R-:W-:Y:S01]  /*73a0*/  HMMA.16816.F32.BF16 R8, R152.reuse, R158, R8 ;  /* 0x0000009e9808723c */ /* 0x040fe20000041808 */
[----:B------:R-:W2:Y:S05]  /*73b0*/  LDSM.16.M88.4 R156, [R228+0x2000] ;  /* 0x00200000e49c783b */ /* 0x000eaa0000000200 */
[C---:B------:R-:W-:Y:S06]  /*73c0*/  HMMA.16816.F32.BF16 R12, R152.reuse, R160, R12 ;  /* 0x000000a0980c723c */ /* 0x040fec000004180c */
[C---:B------:R-:W-:Y:S01]  /*73d0*/  HMMA.16816.F32.BF16 R16, R152.reuse, R162, R16 ;  /* 0x000000a29810723c */ /* 0x040fe20000041810 */
[----:B------:R-:W2:Y:S05]  /*73e0*/  LDSM.16.M88.4 R160, [R210] ;  /* 0x00000000d2a0783b */ /* 0x000eaa0000000200 */
        /* <DEDUP_REMOVED lines=8> */
[----:B------:R-:W-:Y:S05]  /*7470*/  LDSM.16.M88.4 R144, [R206] ;  /* 0x00000000ce90783b */ /* 0x000fea0000000200 */
[C---:B------:R-:W-:Y:S06]  /*7480*/  HMMA.16816.F32.BF16 R44, R152.reuse, R168, R44 ;  /* 0x000000a8982c723c */ /* 0x040fec000004182c */
[C---:B------:R-:W-:Y:S01]  /*7490*/  HMMA.16816.F32.BF16 R48, R152.reuse, R170, R48 ;  /* 0x000000aa9830723c */ /* 0x040fe20000041830 */
[----:B------:R-:W-:Y:S05]  /*74a0*/  LDSM.16.M88.4 R168, [R226+0x2000] ;  /* 0x00200000e2a8783b */ /* 0x000fea0000000200 */
[C---:B-1----:R-:W-:Y:S06]  /*74b0*/  HMMA.16816.F32.BF16 R52, R152.reuse, R136, R52 ;  /* 0x000000889834723c */ /* 0x042fec0000041834 */
[C---:B------:R-:W-:Y:S01]  /*74c0*/  HMMA.16816.F32.BF16 R56, R152.reuse, R138, R56 ;  /* 0x0000008a9838723c */ /* 0x040fe20000041838 */
[----:B------:R-:W1:Y:S05]  /*74d0*/  LDSM.16.M88.4 R136, [R207] ;  /* 0x00000000cf88783b */ /* 0x000e6a0000000200 */
[C---:B--2---:R-:W-:Y:S06]  /*74e0*/  HMMA.16816.F32.BF16 R60, R152.reuse, R148, R60 ;  /* 0x00000094983c723c */ /* 0x044fec000004183c */
[----:B------:R-:W-:Y:S01]  /*74f0*/  HMMA.16816.F32.BF16 R64, R152, R150, R64 ;  /* 0x000000969840723c */ /* 0x000fe20000041840 */
[----:B------:R-:W2:Y:S05]  /*7500*/  LDSM.16.M88.4 R148, [R205] ;  /* 0x00000000cd94783b */ /* 0x000eaa0000000200 */
[C---:B------:R-:W-:Y:S01]  /*7510*/  HMMA.16816.F32.BF16 R4, R156.reuse, R172, R4 ;  /* 0x000000ac9c04723c */ /* 0x040fe20000041804 */
[----:B------:R-:W5:Y:S05]  /*7520*/  LDSM.16.M88.4 R152, [R204] ;  /* 0x00000000cc98783b */ /* 0x000f6a0000000200 */
[C---:B------:R-:W-:Y:S01]  /*7530*/  HMMA.16816.F32.BF16 R8, R156.reuse, R174, R8 ;  /* 0x000000ae9c08723c */ /* 0x040fe20000041808 */
[----:B------:R-:W-:Y:S05]  /*7540*/  LDSM.16.M88.4 R172, [R225+0x5000] ;  /* 0x00500000e1ac783b */ /* 0x000fea0000000200 */
        /* <DEDUP_REMOVED lines=12> */
[C---:B------:R-:W-:Y:S06]  /*7610*/  HMMA.16816.F32.BF16 R44, R156.reuse, R144, R44 ;  /* 0x000000909c2c723c */ /* 0x040fec000004182c */
[C---:B------:R-:W-:Y:S06]  /*7620*/  HMMA.16816.F32.BF16 R48, R156.reuse, R146, R48 ;  /* 0x000000929c30723c */ /* 0x040fec0000041830 */
[C---:B--2---:R-:W-:Y:S06]  /*7630*/  HMMA.16816.F32.BF16 R52, R156.reuse, R148, R52 ;  /* 0x000000949c34723c */ /* 0x044fec0000041834 */
        /* <DEDUP_REMOVED lines=128> */
[----:B------:R-:W-:Y:S07]  /*7e40*/  FMUL.FTZ R66, R66, UR8 ;  /* 0x0000000842427c20 */ /* 0x000fee0008410000 */
[----:B------:R1:W1:Y:S01]  /*7e50*/  MUFU.TANH R150, R132 ;  /* 0x0000008400967308 */ /* 0x0002620000002400 */
[----:B--2---:R-:W-:Y:S09]  /*7e60*/  FMUL.FTZ R3, R67, UR8 ;  /* 0x0000000843037c20 */ /* 0x004ff20008410000 */
[----:B------:R2:W2:Y:S01]  /*7e70*/  MUFU.TANH R178, R0 ;  /* 0x0000000000b27308 */ /* 0x0004a20000002400 */
[----:B---3--:R-:W-:Y:S09]  /*7e80*/  FMUL.FTZ R2, R27, UR8 ;  /* 0x000000081b027c20 */ /* 0x008ff20008410000 */
[----:B------:R3:W3:Y:S01]  /*7e90*/  MUFU.TANH R160, R182 ;  /* 0x000000b600a07308 */ /* 0x0006e20000002400 */
[----:B-1----:R-:W-:Y:S09]  /*7ea0*/  FMUL.FTZ R132, R30, UR8 ;  /* 0x000000081e847c20 */ /* 0x002ff20008410000 */
[----:B------:R1:W1:Y:S01]  /*7eb0*/  MUFU.TANH R177, R181 ;  /* 0x000000b500b17308 */ /* 0x0002620000002400 */
[----:B--2---:R-:W-:Y:S09]  /*7ec0*/  FMUL.FTZ R0, R31, UR8 ;  /* 0x000000081f007c20 */ /* 0x004ff20008410000 */
        /* <DEDUP_REMOVED lines=33> */
[----:B---34-:R-:W-:Y:S05]  /*80e0*/  @!P0 BRA `(.L_x_2336) ;  /* 0x0000000400988947 */ /* 0x018fea0003800000 */
[----:B------:R-:W-:Y:S04]  /*80f0*/  ULEA UR6, -UR7, URZ, 0x7 ;  /* 0x0000003f07067291 */ /* 0x000fe8000f8e393f */
[----:B------:R-:W-:Y:S02]  /*8100*/  USHF.R.S32.HI UR5, URZ, 0x1f, UR6 ;  /* 0x0000001f3f057899 */ /* 0x000fe40008011406 */
[----:B------:R-:W-:Y:S04]  /*8110*/  MOV R12, UR6 ;  /* 0x00000006000c7c02 */ /* 0x000fe80008000f00 */
[----:B------:R-:W-:Y:S01]  /*8120*/  MOV R7, UR5 ;  /* 0x0000000500077c02 */ /* 0x000fe20008000f00 */
[----:B------:R-:W-:Y:S06]  /*8130*/  @P6 BRA `(.L_x_2337) ;  /* 0x0000000000f46947 */ /* 0x000fec0003800000 */
[----:B--2---:R-:W2:Y:S01]  /*8140*/  LDC R0, c[0x0][0x380] ;  /* 0x0000e000ff007b82 */ /* 0x004ea20000000800 */
[----:B------:R-:W-:Y:S04]  /*8150*/  SHF.L.U32 R5, R245, 0x7, RZ ;  /* 0x00000007f5057819 */ /* 0x000fe800000006ff */
[----:B------:R-:W-:Y:S01]  /*8160*/  IABS R6, R5 ;  /* 0x0000000500067213 */ /* 0x000fe20000000000 */
[C---:B------:R-:W-:Y:S01]  /*8170*/  VIADD R13, R5.reuse, 0xffffff80 ;  /* 0xffffff80050d7836 */ /* 0x040fe20000000000 */
[-C--:B--2---:R-:W-:Y:S02]  /*8180*/  IABS R2, R0.reuse ;  /* 0x0000000000027213 */ /* 0x084fe40000000000 */
[-C--:B------:R-:W-:Y:S02]  /*8190*/  LOP3.LUT R5, R5, R0.reuse, RZ, 0x3c, !PT ;  /* 0x0000000005057212 */ /* 0x080fe400078e3cff */
[----:B------:R-:W2:Y:S02]  /*81a0*/  I2F.RP R9, R2 ;  /* 0x0000000200097306 */ /* 0x000ea40000209400 */
[----:B------:R-:W-:Y:S08]  /*81b0*/  ISETP.GE.AND P2, PT, R5, RZ, PT ;  /* 0x000000ff0500720c */ /* 0x000ff00003f46270 */
[----:B--2---:R-:W2:Y:S02]  /*81c0*/  MUFU.RCP R4, R9 ;  /* 0x0000000900047308 */ /* 0x004ea40000001000 */
[----:B--2---:R-:W-:Y:S01]  /*81d0*/  VIADD R14, R4, 0xffffffe ;  /* 0x0ffffffe040e7836 */ /* 0x004fe20000000000 */
[----:B------:R-:W-:Y:S02]  /*81e0*/  IABS R4, R13 ;  /* 0x0000000d00047213 */ /* 0x000fe40000000000 */
[----:B------:R-:W-:Y:S05]  /*81f0*/  LOP3.LUT R13, R13, R0, RZ, 0x3c, !PT ;  /* 0x000000000d0d7212 */ /* 0x000fea00078e3cff */
[----:B------:R-:W2:Y:S01]  /*8200*/  F2I.FTZ.U32.TRUNC.NTZ R15, R14 ;  /* 0x0000000e000f7305 */ /* 0x000ea2000021f000 */
[----:B------:R-:W-:Y:S01]  /*8210*/  ISETP.GE.AND P0, PT, R13, RZ, PT ;  /* 0x000000ff0d00720c */ /* 0x000fe20003f06270 */
[--C-:B--2---:R-:W-:Y:S02]  /*8220*/  IMAD.MOV R7, RZ, RZ, -R15.reuse ;  /* 0x000000ffff077224 */ /* 0x104fe400078e0a0f */
        /* <DEDUP_REMOVED lines=19> */
[----:B------:R-:W2:Y:S09]  /*8360*/  LDC R2, c[0x0][0x24c] ;  /* 0x00009300ff027b82 */ /* 0x000eb20000000800 */
        /* <DEDUP_REMOVED lines=11> */
[----:B------:R-:W3:Y:S01]  /*8420*/  LDG.E R6, desc[UR18][R18.64] ;  /* 0x0000001212067981 */ /* 0x000ee2000c1e1900 */
[----:B------:R-:W4:Y:S01]  /*8430*/  LDC.64 R4, c[0x0][0x230] ;  /* 0x00008c00ff047b82 */ /* 0x000f220000000a00 */
[----:B------:R-:W-:Y:S02]  /*8440*/  IMAD R0, R9, R0, -0x80 ;  /* 0xffffff8009007424 */ /* 0x000fe400078e0200 */
[----:B------:R-:W3:Y:S02]  /*8450*/  LDG.E R7, desc[UR18][R16.64] ;  /* 0x0000001210077981 */ /* 0x000ee4000c1e1900 */
[C---:B------:R-:W-:Y:S01]  /*8460*/  IMAD.WIDE.U32 R12, R0.reuse, UR7, RZ ;  /* 0x00000007000c7c25 */ /* 0x040fe2000f8e00ff */
[----:B------:R-:W-:Y:S05]  /*8470*/  SHF.R.S32.HI R9, RZ, 0x1f, R0 ;  /* 0x0000001fff097819 */ /* 0x000fea0000011400 */
[----:B------:R-:W-:Y:S04]  /*8480*/  IMAD R9, R9, UR7, RZ ;  /* 0x0000000709097c24 */ /* 0x000fe8000f8e02ff */
[----:B--2---:R-:W-:Y:S04]  /*8490*/  IMAD R9, R0, R2, R9 ;  /* 0x0000000200097224 */ /* 0x004fe800078e0209 */
[----:B------:R-:W-:Y:S01]  /*84a0*/  IMAD.IADD R13, R13, 0x1, R9 ;  /* 0x000000010d0d7824 */ /* 0x000fe200078e0209 */
[----:B---3--:R-:W-:Y:S04]  /*84b0*/  IADD3 R6, -R7, R6, RZ ;  /* 0x0000000607067210 */ /* 0x008fe80007ffe1ff */
[----:B------:R-:W-:Y:S01]  /*84c0*/  SHF.R.S32.HI R7, RZ, 0x1f, R6 ;  /* 0x0000001fff077819 */ /* 0x000fe20000011406 */
[CC--:B----4-:R-:W-:Y:S04]  /*84d0*/  IMAD.WIDE.U32 R12, R6.reuse, R4.reuse, R12 ;  /* 0x00000004060c7225 */ /* 0x0d0fe800078e000c */
[----:B------:R-:W-:Y:S04]  /*84e0*/  IMAD R7, R7, R4, RZ ;  /* 0x0000000407077224 */ /* 0x000fe800078e02ff */
[----:B------:R-:W-:Y:S05]  /*84f0*/  IMAD R7, R6, R5, R7 ;  /* 0x0000000506077224 */ /* 0x000fea00078e0207 */
[----:B------:R-:W-:Y:S07]  /*8500*/  IADD3 R7, R13, R7, RZ ;  /* 0x000000070d077210 */ /* 0x000fee0007ffe0ff */
.L_x_2337:
        /* <DEDUP_REMOVED lines=36> */
.L_x_2336:
[----:B---3--:R-:W-:Y:S01]  /*8750*/  FMNMX.FTZ R5, R172, R135, !PT ;  /* 0x00000087ac057209 */ /* 0x008fe20007810000 */
[----:B------:R-:W-:Y:S01]  /*8760*/  LDSM.16.MT88.4 R20, [R222+0xc000] ;  /* 0x00c00000de14783b */ /* 0x000fe20000004200 */
[----:B------:R-:W-:Y:S02]  /*8770*/  FMNMX.FTZ R7, R164, R133, !PT ;  /* 0x00000085a4077209 */ /* 0x000fe40007810000 */
[----:B------:R-:W-:Y:S02]  /*8780*/  FMNMX.FTZ R5, R168, R5, !PT ;  /* 0x00000005a8057209 */ /* 0x000fe40007810000 */
[----:B------:R-:W-:Y:S02]  /*8790*/  FMNMX.FTZ R7, R152, R7, !PT ;  /* 0x0000000798077209 */ /* 0x000fe40007810000 */
[----:B------:R-:W-:Y:S01]  /*87a0*/  FMNMX.FTZ R5, R176, R5, !PT ;  /* 0x00000005b0057209 */ /* 0x000fe20007810000 */
[----:B------:R-:W-:Y:S01]  /*87b0*/  LDSM.16.MT88.4 R28, [R221+0xc000] ;  /* 0x00c00000dd1c783b */ /* 0x000fe20000004200 */
[----:B--2---:R-:W-:Y:S02]  /*87c0*/  FMNMX.FTZ R0, R10, R7, !PT ;  /* 0x000000070a007209 */ /* 0x004fe40007810000 */
        /* <DEDUP_REMOVED lines=12> */
[----:B-1----:R-:W-:Y:S01]  /*8890*/  FMNMX.FTZ R2, R177, R2, !PT ;  /* 0x00000002b1027209 */ /* 0x002fe20007810000 */
        /* <DEDUP_REMOVED lines=57> */
[----:B------:R-:W-:Y:S02]  /*8c30*/  FMUL.FTZ R144, R0, UR4 ;  /* 0x0000000400907c20 */ /* 0x000fe40008410000 */
[----:B------:R-:W1:Y:S01]  /*8c40*/  LDSM.16.MT88.4 R12, [R223+0xc000] ;  /* 0x00c00000df0c783b */ /* 0x000e620000004200 */
[C---:B------:R-:W-:Y:S01]  /*8c50*/  FSETP.NEU.FTZ.AND P0, PT, R2.reuse, -INF , PT ;  /* 0xff8000000200780b */ /* 0x040fe20003f1d000 */
[C---:B------:R-:W-:Y:S01]  /*8c60*/  FMUL.FTZ R145, R2.reuse, UR4 ;  /* 0x0000000402917c20 */ /* 0x040fe20008410000 */
[----:B------:R-:W-:Y:S01]  /*8c70*/  FADD.FTZ R4, -R2, R135 ;  /* 0x0000008702047221 */ /* 0x000fe20000010100 */
[----:B------:R-:W-:Y:S03]  /*8c80*/  MOV R135, R2 ;  /* 0x0000000200877202 */ /* 0x000fe60000000f00 */
[----:B------:R-:W-:Y:S01]  /*8c90*/  FSEL R145, R145, RZ, P0 ;  /* 0x000000ff91917208 */ /* 0x000fe20000000000 */
[----:B------:R-:W-:Y:S01]  /*8ca0*/  FMUL.FTZ R6, R4, UR4 ;  /* 0x0000000404067c20 */ /* 0x000fe20008410000 */
[C---:B------:R-:W-:Y:S01]  /*8cb0*/  FSETP.NEU.FTZ.AND P0, PT, R0.reuse, -INF , PT ;  /* 0xff8000000000780b */ /* 0x040fe20003f1d000 */
[----:B------:R-:W-:Y:S02]  /*8cc0*/  FADD.FTZ R4, -R0, R133 ;  /* 0x0000008500047221 */ /* 0x000fe40000010100 */
        /* <DEDUP_REMOVED lines=17> */
[--C-:B------:R-:W-:Y:S03]  /*8de0*/  FFMA.FTZ R172, R200, UR4, -R145.reuse ;  /* 0x00000004c8ac7c23 */ /* 0x100fe60008010891 */
[----:B------:R-:W3:Y:S01]  /*8df0*/  MUFU.EX2 R132, R132 ;  /* 0x0000008400847308 */ /* 0x000ee20000000800 */
[--C-:B------:R-:W-:Y:S01]  /*8e00*/  FFMA.FTZ R174, R201, UR4, -R144.reuse ;  /* 0x00000004c9ae7c23 */ /* 0x100fe20008010890 */
[--C-:B------:R-:W-:Y:S01]  /*8e10*/  FFMA.FTZ R176, R192, UR4, -R145.reuse ;  /* 0x00000004c0b07c23 */ /* 0x100fe20008010891 */
[--C-:B------:R-:W-:Y:S01]  /*8e20*/  FFMA.FTZ R178, R193, UR4, -R144.reuse ;  /* 0x00000004c1b27c23 */ /* 0x100fe20008010890 */
[--C-:B------:R-:W-:Y:S01]  /*8e30*/  FFMA.FTZ R188, R188, UR4, -R145.reuse ;  /* 0x00000004bcbc7c23 */ /* 0x100fe20008010891 */
[--C-:B------:R-:W-:Y:S01]  /*8e40*/  FFMA.FTZ R187, R187, UR4, -R144.reuse ;  /* 0x00000004bbbb7c23 */ /* 0x100fe20008010890 */
[--C-:B------:R-:W-:Y:S01]  /*8e50*/  FFMA.FTZ R184, R184, UR4, -R145.reuse ;  /* 0x00000004b8b87c23 */ /* 0x100fe20008010891 */
[----:B------:R-:W-:Y:S03]  /*8e60*/  ISETP.GT.AND P0, PT, R245, RZ, PT ;  /* 0x000000fff500720c */ /* 0x000fe60003f04270 */
[----:B------:R-:W-:Y:S01]  /*8e70*/  MUFU.EX2 R142, R142 ;  /* 0x0000008e008e7308 */ /* 0x000fe20000000800 */
[C---:B--2---:R-:W-:Y:S01]  /*8e80*/  FMUL.FTZ R4, R133.reuse, R128 ;  /* 0x0000008085047220 */ /* 0x044fe20000410000 */
        /* <DEDUP_REMOVED lines=22> */
[----:B------:R-:W3:Y:S01]  /*8ff0*/  MUFU.EX2 R138, R138 ;  /* 0x0000008a008a7308 */ /* 0x000ee20000000800 */
[----:B--2---:R-:W-:Y:S01]  /*9000*/  F2FP.BF16.F32.PACK_AB R128, R141, R142 ;  /* 0x0000008e8d80723e */ /* 0x004fe200000010ff */
        /* <DEDUP_REMOVED lines=13> */
[----:B------:R-:W2:Y:S03]  /*90e0*/  LDSM.16.MT88.4 R88, [R220+0x10000] ;  /* 0x01000000dc58783b */ /* 0x000ea60000004200 */
[----:B------:R-:W4:Y:S01]  /*90f0*/  MUFU.EX2 R137, R137 ;  /* 0x0000008900897308 */ /* 0x000f220000000800 */
[----:B---3--:R-:W-:Y:S01]  /*9100*/  F2FP.BF16.F32.PACK_AB R129, R138, R143 ;  /* 0x0000008f8a81723e */ /* 0x008fe200000010ff */
[C---:B------:R-:W-:Y:S01]  /*9110*/  FMUL.FTZ R55, R132.reuse, R83 ;  /* 0x0000005384377220 */ /* 0x040fe20000410000 */
[C---:B------:R-:W-:Y:S01]  /*9120*/  FMUL.FTZ R60, R133.reuse, R72 ;  /* 0x00000048853c7220 */ /* 0x040fe20000410000 */
[----:B------:R-:W-:Y:S01]  /*9130*/  FMUL.FTZ R61, R133, R73 ;  /* 0x00000049853d7220 */ /* 0x000fe20000410000 */
[C---:B------:R-:W-:Y:S01]  /*9140*/  FMUL.FTZ R62, R132.reuse, R74 ;  /* 0x0000004a843e7220 */ /* 0x040fe20000410000 */
[----:B------:R-:W-:Y:S01]  /*9150*/  FMUL.FTZ R63, R132, R75 ;  /* 0x0000004b843f7220 */ /* 0x000fe20000410000 */
[----:B------:R-:W3:Y:S03]  /*9160*/  LDSM.16.MT88.4 R80, [R223+0xc800] ;  /* 0x00c80000df50783b */ /* 0x000ee60000004200 */
[----:B------:R-:W-:Y:S01]  /*9170*/  MUFU.EX2 R139, R139 ;  /* 0x0000008b008b7308 */ /* 0x000fe20000000800 */
[--C-:B------:R-:W-:Y:S01]  /*9180*/  FFMA.FTZ R183, R183, UR4, -R144.reuse ;  /* 0x00000004b7b77c23 */ /* 0x100fe20008010890 */
[----:B------:R-:W-:Y:S01]  /*9190*/  FFMA.FTZ R181, R181, UR4, -R145 ;  /* 0x00000004b5b57c23 */ /* 0x000fe20008010891 */
[----:B------:R-:W-:Y:S01]  /*91a0*/  FFMA.FTZ R134, R134, UR4, -R144 ;  /* 0x0000000486867c23 */ /* 0x000fe20008010890 */
[----:B------:R-:W-:Y:S01]  /*91b0*/  FFMA.FTZ R143, R132, R247, R143 ;  /* 0x000000f7848f7223 */ /* 0x000fe2000001008f */
[----:B------:R-:W-:Y:S01]  /*91c0*/  FFMA.FTZ R142, R133, R246, R142 ;  /* 0x000000f6858e7223 */ /* 0x000fe2000001008e */
[----:B------:R-:W-:Y:S04]  /*91d0*/  LDSM.16.MT88.4 R72, [R220+0xc800] ;  /* 0x00c80000dc48783b */ /* 0x000fe80000004200 */
[----:B------:R-:W5:Y:S01]  /*91e0*/  MUFU.EX2 R136, R136 ;  /* 0x0000008800887308 */ /* 0x000f620000000800 */
[----:B----4-:R-:W-:Y:S01]  /*91f0*/  F2FP.BF16.F32.PACK_AB R130, R137, R140 ;  /* 0x0000008c8982723e */ /* 0x010fe200000010ff */
[----:B------:R-:W-:Y:S01]  /*9200*/  FADD.FTZ R141, R141, R142 ;  /* 0x0000008e8d8d7221 */ /* 0x000fe20000010000 */
[----:B------:R-:W-:Y:S03]  /*9210*/  FADD.FTZ R138, R138, R143 ;  /* 0x0000008f8a8a7221 */ /* 0x000fe60000010000 */
[----:B------:R-:W-:Y:S01]  /*9220*/  FADD.FTZ R140, R140, R141 ;  /* 0x0000008d8c8c7221 */ /* 0x000fe20000010000 */
[----:B------:R-:W-:Y:S03]  /*9230*/  LDSM.16.MT88.4 R100, [R221+0xe800] ;  /* 0x00e80000dd64783b */ /* 0x000fe60000004200 */
[----:B------:R-:W-:Y:S01]  /*9240*/  MUFU.EX2 R148, R148 ;  /* 0x0000009400947308 */ /* 0x000fe20000000800 */
[----:B------:R-:W-:Y:S04]  /*9250*/  FADD.FTZ R140, R137, R140 ;  /* 0x0000008c898c7221 */ /* 0x000fe80000010000 */
[----:B------:R-:W-:Y:S05]  /*9260*/  LDSM.16.MT88.4 R116, [R222+0xf800] ;  /* 0x00f80000de74783b */ /* 0x000fea0000004200 */
[----:B------:R-:W-:Y:S01]  /*9270*/  MUFU.EX2 R152, R152 ;  /* 0x0000009800987308 */ /* 0x000fe20000000800 */
[----:B-----5:R-:W-:Y:S02]  /*9280*/  F2FP.BF16.F32.PACK_AB R131, R136, R139 ;  /* 0x0000008b8883723e */ /* 0x020fe400000010ff */
[----:B------:R-:W-:Y:S05]  /*9290*/  LDSM.16.MT88.4 R108, [R221+0xf800] ;  /* 0x00f80000dd6c783b */ /* 0x000fea0000004200 */
        /* <DEDUP_REMOVED lines=74> */
[--C-:B------:R-:W-:Y:S02]  /*9740*/  FFMA.FTZ R115, R179, UR4, -R144.reuse ;  /* 0x00000004b3737c23 */ /* 0x100fe40008010890 */
[----:B------:R-:W-:Y:S01]  /*9750*/  MUFU.EX2 R162, R162 ;  /* 0x000000a200a27308 */ /* 0x000fe20000000800 */
[--C-:B------:R-:W-:Y:S01]  /*9760*/  FFMA.FTZ R153, R154, UR4, -R145.reuse ;  /* 0x000000049a997c23 */ /* 0x100fe20008010891 */
        /* <DEDUP_REMOVED lines=9> */
[--C-:B------:R-:W-:Y:S01]  /*9800*/  FFMA.FTZ R154, R155, UR4, -R144.reuse ;  /* 0x000000049b9a7c23 */ /* 0x100fe20008010890 */
[--C-:B------:R-:W-:Y:S01]  /*9810*/  FFMA.FTZ R155, R157, UR4, -R144.reuse ;  /* 0x000000049d9b7c23 */ /* 0x100fe20008010890 */
[--C-:B------:R-:W-:Y:S01]  /*9820*/  FFMA.FTZ R157, R158, UR4, -R145.reuse ;  /* 0x000000049e9d7c23 */ /* 0x100fe20008010891 */
[C---:B--2---:R-:W-:Y:S06]  /*9830*/  HMMA.16816.F32.BF16 R60, R128.reuse, R88, R60 ;  /* 0x00000058803c723c */ /* 0x044fec000004183c */
[----:B------:R-:W-:Y:S01]  /*9840*/  MUFU.EX2 R106, R106 ;  /* 0x0000006a006a7308 */ /* 0x000fe20000000800 */
[C---:B------:R-:W-:Y:S01]  /*9850*/  FMUL.FTZ R66, R132.reuse, R70 ;  /* 0x0000004684427220 */ /* 0x040fe20000410000 */
[----:B------:R-:W-:Y:S03]  /*9860*/  FMUL.FTZ R67, R132, R71 ;  /* 0x0000004784437220 */ /* 0x000fe60000410000 */
[--C-:B------:R-:W-:Y:S01]  /*9870*/  FFMA.FTZ R158, R165, UR4, -R144.reuse ;  /* 0x00000004a59e7c23 */ /* 0x100fe20008010890 */
[--C-:B------:R-:W-:Y:S01]  /*9880*/  FFMA.FTZ R165, R166, UR4, -R145.reuse ;  /* 0x00000004a6a57c23 */ /* 0x100fe20008010891 */
[--C-:B------:R-:W-:Y:S03]  /*9890*/  FFMA.FTZ R166, R249, UR4, -R144.reuse ;  /* 0x00000004f9a67c23 */ /* 0x100fe60008010890 */
[----:B------:R-:W2:Y:S01]  /*98a0*/  MUFU.EX2 R107, R107 ;  /* 0x0000006b006b7308 */ /* 0x000ea20000000800 */
[----:B------:R-:W-:Y:S01]  /*98b0*/  HMMA.16816.F32.BF16 R64, R128, R90, R64 ;  /* 0x0000005a8040723c */ /* 0x000fe20000041840 */
[----:B------:R-:W-:Y:S02]  /*98c0*/  LDSM.16.MT88.4 R88, [R222+0xd000] ;  /* 0x00d00000de58783b */ /* 0x000fe40000004200 */
[----:B-----5:R-:W-:Y:S01]  /*98d0*/  F2FP.BF16.F32.PACK_AB R68, R104, R105 ;  /* 0x000000696844723e */ /* 0x020fe200000010ff */
[--C-:B------:R-:W-:Y:S01]  /*98e0*/  FFMA.FTZ R179, R191, UR4, -R144.reuse ;  /* 0x00000004bfb37c23 */ /* 0x100fe20008010890 */
[--C-:B------:R-:W-:Y:S01]  /*98f0*/  FFMA.FTZ R191, R186, UR4, -R145.reuse ;  /* 0x00000004babf7c23 */ /* 0x100fe20008010891 */
[--C-:B------:R-:W-:Y:S03]  /*9900*/  FFMA.FTZ R186, R189, UR4, -R144.reuse ;  /* 0x00000004bdba7c23 */ /* 0x100fe60008010890 */
[----:B------:R-:W-:Y:S02]  /*9910*/  MUFU.EX2 R112, R112 ;  /* 0x0000007000707308 */ /* 0x000fe40000000800 */
[--C-:B------:R-:W-:Y:S01]  /*9920*/  FFMA.FTZ R189, R182, UR4, -R145.reuse ;  /* 0x00000004b6bd7c23 */ /* 0x100fe20008010891 */
[----:B------:R-:W-:Y:S01]  /*9930*/  MOV R133, R0 ;  /* 0x0000000000857202 */ /* 0x000fe20000000f00 */
[--C-:B------:R-:W-:Y:S01]  /*9940*/  FFMA.FTZ R182, R185, UR4, -R144.reuse ;  /* 0x00000004b9b67c23 */ /* 0x100fe20008010890 */
[----:B------:R-:W-:Y:S01]  /*9950*/  FFMA.FTZ R145, R180, UR4, -R145 ;  /* 0x00000004b4917c23 */ /* 0x000fe20008010891 */
[----:B------:R-:W-:Y:S04]  /*9960*/  FFMA.FTZ R144, R3, UR4, -R144 ;  /* 0x0000000403907c23 */ /* 0x000fe80008010890 */
[----:B------:R-:W5:Y:S01]  /*9970*/  MUFU.EX2 R113, R113 ;  /* 0x0000007100717308 */ /* 0x000f620000000800 */
[----:B--2---:R-:W-:Y:S01]  /*9980*/  F2FP.BF16.F32.PACK_AB R69, R107, R106 ;  /* 0x0000006a6b45723e */ /* 0x004fe200000010ff */
[----:B------:R-:W-:Y:S01]  /*9990*/  FADD.FTZ R3, R139, R138 ;  /* 0x0000008a8b037221 */ /* 0x000fe20000010000 */
[----:B------:R-:W-:Y:S03]  /*99a0*/  FADD.FTZ R105, R105, R140 ;  /* 0x0000008c69697221 */ /* 0x000fe60000010000 */
[----:B------:R-:W-:Y:S01]  /*99b0*/  FADD.FTZ R3, R136, R3 ;  /* 0x0000000388037221 */ /* 0x000fe20000010000 */
[----:B------:R-:W-:Y:S03]  /*99c0*/  FADD.FTZ R105, R104, R105 ;  /* 0x0000006968697221 */ /* 0x000fe60000010000 */
[----:B------:R-:W-:Y:S01]  /*99d0*/  MUFU.EX2 R114, R114 ;  /* 0x0000007200727308 */ /* 0x000fe20000000800 */
[----:B------:R-:W-:Y:S04]  /*99e0*/  FADD.FTZ R106, R106, R3 ;  /* 0x000000036a6a7221 */ /* 0x000fe80000010000 */
[----:B------:R-:W-:Y:S05]  /*99f0*/  FADD.FTZ R107, R107, R106 ;  /* 0x0000006a6b6b7221 */ /* 0x000fea0000010000 */
[----:B------:R-:W2:Y:S01]  /*9a00*/  MUFU.EX2 R115, R115 ;  /* 0x0000007300737308 */ /* 0x000ea20000000800 */
[C---:B-----5:R-:W-:Y:S01]  /*9a10*/  F2FP.BF16.F32.PACK_AB R70, R113.reuse, R112 ;  /* 0x000000707146723e */ /* 0x060fe200000010ff */
[----:B------:R-:W-:Y:S04]  /*9a20*/  FADD.FTZ R112, R112, R105 ;  /* 0x0000006970707221 */ /* 0x000fe80000010000 */
[----:B------:R-:W-:Y:S04]  /*9a30*/  FADD.FTZ R113, R113, R112 ;  /* 0x0000007071717221 */ /* 0x000fe80000010000 */
[----:B------:R-:W5:Y:S10]  /*9a40*/  MUFU.EX2 R153, R153 ;  /* 0x0000009900997308 */ /* 0x000f740000000800 */
[----:B------:R-:W-:Y:S01]  /*9a50*/  MUFU.EX2 R154, R154 ;  /* 0x0000009a009a7308 */ /* 0x000fe20000000800 */
[C---:B--2---:R-:W-:Y:S01]  /*9a60*/  F2FP.BF16.F32.PACK_AB R71, R115.reuse, R114 ;  /* 0x000000727347723e */ /* 0x044fe200000010ff */
[----:B------:R-:W-:Y:S04]  /*9a70*/  FADD.FTZ R114, R114, R107 ;  /* 0x0000006b72727221 */ /* 0x000fe80000010000 */
[----:B------:R-:W-:Y:S02]  /*9a80*/  FADD.FTZ R114, R115, R114 ;  /* 0x0000007273727221 */ /* 0x000fe40000010000 */
[C---:B---3--:R-:W-:Y:S02]  /*9a90*/  HMMA.16816.F32.BF16 R4, R68.reuse, R80, R4 ;  /* 0x000000504404723c */ /* 0x048fe40000041804 */
[----:B------:R-:W2:Y:S03]  /*9aa0*/  MUFU.EX2 R155, R155 ;  /* 0x0000009b009b7308 */ /* 0x000ea60000000800 */
[----:B------:R-:W-:Y:S01]  /*9ab0*/  FADD.FTZ R3, R121, R114 ;  /* 0x0000007279037221 */ /* 0x000fe20000010000 */
[C---:B------:R-:W-:Y:S01]  /*9ac0*/  HMMA.16816.F32.BF16 R8, R68.reuse, R82, R8 ;  /* 0x000000524408723c */ /* 0x040fe20000041808 */
[----:B------:R-:W3:Y:S05]  /*9ad0*/  LDSM.16.MT88.4 R80, [R222+0x10800] ;  /* 0x01080000de50783b */ /* 0x000eea0000004200 */
[----:B------:R-:W2:Y:S01]  /*9ae0*/  MUFU.EX2 R157, R157 ;  /* 0x0000009d009d7308 */ /* 0x000ea20000000800 */
[C---:B------:R-:W-:Y:S01]  /*9af0*/  FADD.FTZ R3, R146.reuse, R3 ;  /* 0x0000000392037221 */ /* 0x040fe20000010000 */
[C---:B-1----:R-:W-:Y:S08]  /*9b00*/  HMMA.16816.F32.BF16 R12, R68.reuse, R84, R12 ;  /* 0x00000054440c723c */ /* 0x042ff0000004180c */
[----:B------:R-:W1:Y:S01]  /*9b10*/  MUFU.EX2 R158, R158 ;  /* 0x0000009e009e7308 */ /* 0x000e620000000800 */
[C---:B------:R-:W-:Y:S01]  /*9b20*/  HMMA.16816.F32.BF16 R16, R68.reuse, R86, R16 ;  /* 0x000000564410723c */ /* 0x040fe20000041810 */
[----:B------:R-:W5:Y:S05]  /*9b30*/  LDSM.16.MT88.4 R84, [R221+0x10800] ;  /* 0x01080000dd54783b */ /* 0x000f6a0000004200 */
        /* <DEDUP_REMOVED lines=8> */
[----:B------:R-:W2:Y:S05]  /*9bc0*/  LDSM.16.MT88.4 R72, [R220+0x10800] ;  /* 0x01080000dc48783b */ /* 0x000eaa0000004200 */
        /* <DEDUP_REMOVED lines=9> */
[C---:B-----5:R-:W-:Y:S03]  /*9c60*/  HMMA.16816.F32.BF16 R52, R68.reuse, R84, R52 ;  /* 0x000000544434723c */ /* 0x060fe60000041834 */
[----:B------:R-:W-:Y:S03]  /*9c70*/  MUFU.EX2 R171, R171 ;  /* 0x000000ab00ab7308 */ /* 0x000fe60000000800 */
[C---:B------:R-:W-:Y:S01]  /*9c80*/  HMMA.16816.F32.BF16 R56, R68.reuse, R86, R56 ;  /* 0x000000564438723c */ /* 0x040fe20000041838 */
[----:B------:R-:W5:Y:S06]  /*9c90*/  LDSM.16.MT88.4 R84, [R220+0xd000] ;  /* 0x00d00000dc54783b */ /* 0x000f6c0000004200 */
[----:B------:R-:W-:Y:S01]  /*9ca0*/  MUFU.EX2 R172, R172 ;  /* 0x000000ac00ac7308 */ /* 0x000fe20000000800 */
[C---:B--2---:R-:W-:Y:S09]  /*9cb0*/  HMMA.16816.F32.BF16 R60, R68.reuse, R72, R60 ;  /* 0x00000048443c723c */ /* 0x044ff2000004183c */
[----:B------:R-:W-:Y:S01]  /*9cc0*/  MUFU.EX2 R173, R173 ;  /* 0x000000ad00ad7308 */ /* 0x000fe20000000800 */
[----:B------:R-:W-:Y:S01]  /*9cd0*/  HMMA.16816.F32.BF16 R64, R68, R74, R64 ;  /* 0x0000004a4440723c */ /* 0x000fe20000041840 */
[----:B------:R-:W2:Y:S06]  /*9ce0*/  LDSM.16.MT88.4 R72, [R223+0x11000] ;  /* 0x01100000df48783b */ /* 0x000eac0000004200 */
[----:B------:R-:W-:Y:S02]  /*9cf0*/  F2FP.BF16.F32.PACK_AB R68, R147, R120 ;  /* 0x000000789344723e */ /* 0x000fe400000010ff */
[----:B------:R-:W-:Y:S02]  /*9d00*/  MUFU.EX2 R174, R174 ;  /* 0x000000ae00ae7308 */ /* 0x000fe40000000800 */
[----:B------:R-:W-:Y:S02]  /*9d10*/  F2FP.BF16.F32.PACK_AB R69, R146, R121 ;  /* 0x000000799245723e */ /* 0x000fe400000010ff */
[----:B------:R-:W-:Y:S02]  /*9d20*/  F2FP.BF16.F32.PACK_AB R70, R148, R149 ;  /* 0x000000959446723e */ /* 0x000fe400000010ff */
[C---:B------:R-:W-:Y:S04]  /*9d30*/  F2FP.BF16.F32.PACK_AB R71, R151.reuse, R150 ;  /* 0x000000969747723e */ /* 0x040fe800000010ff */
[----:B------:R-:W-:Y:S01]  /*9d40*/  MUFU.EX2 R175, R175 ;  /* 0x000000af00af7308 */ /* 0x000fe20000000800 */
[----:B------:R-:W-:Y:S04]  /*9d50*/  FADD.FTZ R150, R150, R3 ;  /* 0x0000000396967221 */ /* 0x000fe80000010000 */
[----:B------:R-:W-:Y:S01]  /*9d60*/  FADD.FTZ R151, R151, R150 ;  /* 0x0000009697977221 */ /* 0x000fe20000010000 */
[C---:B----4-:R-:W-:Y:S04]  /*9d70*/  HMMA.16816.F32.BF16 R4, R68.reuse, R76, R4 ;  /* 0x0000004c4404723c */ /* 0x050fe80000041804 */
[----:B------:R-:W-:Y:S02]  /*9d80*/  MUFU.EX2 R176, R176 ;  /* 0x000000b000b07308 */ /* 0x000fe40000000800 */
[C---:B------:R-:W-:Y:S01]  /*9d90*/  HMMA.16816.F32.BF16 R8, R68.reuse, R78, R8 ;  /* 0x0000004e4408723c */ /* 0x040fe20000041808 */
[----:B------:R-:W4:Y:S07]  /*9da0*/  LDSM.16.MT88.4 R76, [R222+0x11000] ;  /* 0x01100000de4c783b */ /* 0x000f2e0000004200 */
        /* <DEDUP_REMOVED lines=16> */
[C---:B------:R-:W-:Y:S03]  /*9eb0*/  HMMA.16816.F32.BF16 R40, R68.reuse, R74, R40 ;  /* 0x0000004a4428723c */ /* 0x040fe60000041828 */
[----:B------:R-:W-:Y:S03]  /*9ec0*/  F2FP.BF16.F32.PACK_AB R72, R153, R152 ;  /* 0x000000989948723e */ /* 0x000fe600000010ff */
[C---:B----4-:R-:W-:Y:S03]  /*9ed0*/  HMMA.16816.F32.BF16 R44, R68.reuse, R76, R44 ;  /* 0x0000004c442c723c */ /* 0x050fe6000004182c */
[----:B------:R-:W-:Y:S02]  /*9ee0*/  MUFU.EX2 R187, R187 ;  /* 0x000000bb00bb7308 */ /* 0x000fe40000000800 */
[----:B------:R-:W-:Y:S01]  /*9ef0*/  F2FP.BF16.F32.PACK_AB R73, R155, R154 ;  /* 0x0000009a9b49723e */ /* 0x000fe200000010ff */
[C---:B------:R-:W-:Y:S01]  /*9f00*/  HMMA.16816.F32.BF16 R48, R68.reuse, R78, R48 ;  /* 0x0000004e4430723c */ /* 0x040fe20000041830 */
[----:B------:R-:W2:Y:S06]  /*9f10*/  LDSM.16.MT88.4 R76, [R221+0xd800] ;  /* 0x00d80000dd4c783b */ /* 0x000eac0000004200 */
[----:B------:R-:W-:Y:S01]  /*9f20*/  MUFU.EX2 R184, R184 ;  /* 0x000000b800b87308 */ /* 0x000fe20000000800 */
[----:B------:R-:W-:Y:S01]  /*9f30*/  F2FP.BF16.F32.PACK_AB R74, R157, R156 ;  /* 0x0000009c9d4a723e */ /* 0x000fe200000010ff */
[C---:B---3--:R-:W-:Y:S03]  /*9f40*/  HMMA.16816.F32.BF16 R52, R68.reuse, R80, R52 ;  /* 0x000000504434723c */ /* 0x048fe60000041834 */
[----:B-1----:R-:W-:Y:S03]  /*9f50*/  F2FP.BF16.F32.PACK_AB R75, R161, R158 ;  /* 0x0000009ea14b723e */ /* 0x002fe600000010ff */
[C---:B------:R-:W-:Y:S01]  /*9f60*/  HMMA.16816.F32.BF16 R56, R68.reuse, R82, R56 ;  /* 0x000000524438723c */ /* 0x040fe20000041838 */
[----:B------:R-:W1:Y:S01]  /*9f70*/  LDSM.16.MT88.4 R80, [R220+0xd800] ;  /* 0x00d80000dc50783b */ /* 0x000e620000004200 */
[----:B------:R-:W3:Y:S03]  /*9f80*/  MUFU.EX2 R189, R189 ;  /* 0x000000bd00bd7308 */ /* 0x000ee60000000800 */
[----:B------:R-:W-:Y:S01]  /*9f90*/  FADD.FTZ R154, R154, R151 ;  /* 0x000000979a9a7221 */ /* 0x000fe20000010000 */
[C---:B------:R-:W-:Y:S06]  /*9fa0*/  HMMA.16816.F32.BF16 R60, R68.reuse, R88, R60 ;  /* 0x00000058443c723c */ /* 0x040fec000004183c */
        /* <DEDUP_REMOVED lines=8> */
[----:B---3--:R-:W-:Y:S01]  /*a030*/  F2FP.BF16.F32.PACK_AB R136, R189, R184 ;  /* 0x000000b8bd88723e */ /* 0x008fe200000010ff */
[C---:B------:R-:W-:Y:S06]  /*a040*/  HMMA.16816.F32.BF16 R8, R72.reuse, R86, R8 ;  /* 0x000000564808723c */ /* 0x040fec0000041808 */
[----:B------:R-:W-:Y:S01]  /*a050*/  MUFU.EX2 R181, R181 ;  /* 0x000000b500b57308 */ /* 0x000fe20000000800 */
[----:B------:R-:W3:Y:S01]  /*a060*/  LDSM.16.MT88.4 R84, [R222+0x11800] ;  /* 0x01180000de54783b */ /* 0x000ee20000004200 */
[C---:B------:R-:W-:Y:S08]  /*a070*/  HMMA.16816.F32.BF16 R12, R72.reuse, R92, R12 ;  /* 0x0000005c480c723c */ /* 0x040ff0000004180c */
[----:B------:R-:W1:Y:S01]  /*a080*/  MUFU.EX2 R180, R145 ;  /* 0x0000009100b47308 */ /* 0x000e620000000800 */
[C---:B------:R-:W-:Y:S01]  /*a090*/  HMMA.16816.F32.BF16 R16, R72.reuse, R94, R16 ;  /* 0x0000005e4810723c */ /* 0x040fe20000041810 */
[----:B------:R-:W3:Y:S02]  /*a0a0*/  LDSM.16.MT88.4 R92, [R220+0x11800] ;  /* 0x01180000dc5c783b */ /* 0x000ee40000004200 */
[----:B-----5:R-:W-:Y:S03]  /*a0b0*/  F2FP.BF16.F32.PACK_AB R137, R183, R182 ;  /* 0x000000b6b789723e */ /* 0x020fe600000010ff */
[C---:B--2---:R-:W-:Y:S03]  /*a0c0*/  HMMA.16816.F32.BF16 R20, R72.reuse, R76, R20 ;  /* 0x0000004c4814723c */ /* 0x044fe60000041814 */
[----:B------:R-:W-:Y:S02]  /*a0d0*/  MUFU.EX2 R134, R134 ;  /* 0x0000008600867308 */ /* 0x000fe40000000800 */
[----:B------:R-:W-:Y:S01]  /*a0e0*/  FADD.FTZ R161, R161, R158 ;  /* 0x0000009ea1a17221 */ /* 0x000fe20000010000 */
[C---:B------:R-:W-:Y:S01]  /*a0f0*/  HMMA.16816.F32.BF16 R24, R72.reuse, R78, R24 ;  /* 0x0000004e4818723c */ /* 0x040fe20000041818 */
[----:B------:R-:W2:Y:S06]  /*a100*/  LDSM.16.MT88.4 R76, [R223+0xe000] ;  /* 0x00e00000df4c783b */ /* 0x000eac0000004200 */
[----:B------:R-:W5:Y:S01]  /*a110*/  MUFU.EX2 R247, R144 ;  /* 0x0000009000f77308 */ /* 0x000f620000000800 */
[----:B-1----:R-:W-:Y:S01]  /*a120*/  F2FP.BF16.F32.PACK_AB R138, R180, R181 ;  /* 0x000000b5b48a723e */ /* 0x002fe200000010ff */
[C---:B------:R-:W-:Y:S06]  /*a130*/  HMMA.16816.F32.BF16 R28, R72.reuse, R80, R28 ;  /* 0x00000050481c723c */ /* 0x040fec000004181c */
[C---:B------:R-:W-:Y:S01]  /*a140*/  HMMA.16816.F32.BF16 R32, R72.reuse, R82, R32 ;  /* 0x000000524820723c */ /* 0x040fe20000041820 */
[----:B------:R-:W1:Y:S05]  /*a150*/  LDSM.16.MT88.4 R80, [R222+0xe000] ;  /* 0x00e00000de50783b */ /* 0x000e6a0000004200 */
[C---:B----4-:R-:W-:Y:S05]  /*a160*/  HMMA.16816.F32.BF16 R36, R72.reuse, R68, R36 ;  /* 0x000000444824723c */ /* 0x050fea0000041824 */
[----:B-----5:R-:W-:Y:S01]  /*a170*/  F2FP.BF16.F32.PACK_AB R139, R247, R134 ;  /* 0x00000086f78b723e */ /* 0x020fe200000010ff */
        /* <DEDUP_REMOVED lines=22> */
[C---:B-1----:R-:W-:Y:S06]  /*a2e0*/  HMMA.16816.F32.BF16 R12, R68.reuse, R80, R12 ;  /* 0x00000050440c723c */ /* 0x042fec000004180c */
[C---:B------:R-:W-:Y:S01]  /*a2f0*/  HMMA.16816.F32.BF16 R16, R68.reuse, R82, R16 ;  /* 0x000000524410723c */ /* 0x040fe20000041810 */
[----:B------:R-:W1:Y:S05]  /*a300*/  LDSM.16.MT88.4 R80, [R223+0xe800] ;  /* 0x00e80000df50783b */ /* 0x000e6a0000004200 */
[C---:B---3--:R-:W-:Y:S06]  /*a310*/  HMMA.16816.F32.BF16 R20, R68.reuse, R84, R20 ;  /* 0x000000544414723c */ /* 0x048fec0000041814 */
[C---:B------:R-:W-:Y:S01]  /*a320*/  HMMA.16816.F32.BF16 R24, R68.reuse, R86, R24 ;  /* 0x000000564418723c */ /* 0x040fe20000041818 */
[----:B------:R-:W3:Y:S05]  /*a330*/  LDSM.16.MT88.4 R84, [R222+0xe800] ;  /* 0x00e80000de54783b */ /* 0x000eea0000004200 */
[C---:B----4-:R-:W-:Y:S06]  /*a340*/  HMMA.16816.F32.BF16 R28, R68.reuse, R72, R28 ;  /* 0x00000048441c723c */ /* 0x050fec000004181c */
[C---:B------:R-:W-:Y:S05]  /*a350*/  HMMA.16816.F32.BF16 R32, R68.reuse, R74, R32 ;  /* 0x0000004a4420723c */ /* 0x040fea0000041820 */
[----:B------:R-:W-:Y:S02]  /*a360*/  F2FP.BF16.F32.PACK_AB R72, R169, R168 ;  /* 0x000000a8a948723e */ /* 0x000fe400000010ff */
[----:B------:R-:W-:Y:S01]  /*a370*/  F2FP.BF16.F32.PACK_AB R73, R171, R170 ;  /* 0x000000aaab49723e */ /* 0x000fe200000010ff */
[----:B------:R-:W-:Y:S01]  /*a380*/  FADD.FTZ R170, R170, R167 ;  /* 0x000000a7aaaa7221 */ /* 0x000fe20000010000 */
[C---:B--2---:R-:W-:Y:S03]  /*a390*/  HMMA.16816.F32.BF16 R36, R68.reuse, R76, R36 ;  /* 0x0000004c4424723c */ /* 0x044fe60000041824 */
[----:B------:R-:W-:Y:S01]  /*a3a0*/  F2FP.BF16.F32.PACK_AB R74, R173, R172 ;  /* 0x000000acad4a723e */ /* 0x000fe200000010ff */
[----:B------:R-:W-:Y:S01]  /*a3b0*/  FADD.FTZ R171, R171, R170 ;  /* 0x000000aaabab7221 */ /* 0x000fe20000010000 */
[C---:B------:R-:W-:Y:S01]  /*a3c0*/  F2FP.BF16.F32.PACK_AB R75, R175.reuse, R174 ;  /* 0x000000aeaf4b723e */ /* 0x040fe200000010ff */
[C---:B------:R-:W-:Y:S01]  /*a3d0*/  HMMA.16816.F32.BF16 R40, R68.reuse, R78, R40 ;  /* 0x0000004e4428723c */ /* 0x040fe20000041828 */
[----:B------:R-:W2:Y:S04]  /*a3e0*/  LDSM.16.MT88.4 R76, [R220+0xe800] ;  /* 0x00e80000dc4c783b */ /* 0x000ea80000004200 */
[----:B------:R-:W-:Y:S01]  /*a3f0*/  FADD.FTZ R174, R174, R171 ;  /* 0x000000abaeae7221 */ /* 0x000fe20000010000 */
[C---:B------:R-:W-:Y:S05]  /*a400*/  HMMA.16816.F32.BF16 R44, R68.reuse, R88, R44 ;  /* 0x00000058442c723c */ /* 0x040fea000004182c */
[----:B------:R-:W-:Y:S01]  /*a410*/  FADD.FTZ R175, R175, R174 ;  /* 0x000000aeafaf7221 */ /* 0x000fe20000010000 */
[C---:B------:R-:W-:Y:S01]  /*a420*/  HMMA.16816.F32.BF16 R48, R68.reuse, R90, R48 ;  /* 0x0000005a4430723c */ /* 0x040fe20000041830 */
[----:B------:R-:W-:Y:S05]  /*a430*/  LDSM.16.MT88.4 R88, [R220+0x12800] ;  /* 0x01280000dc58783b */ /* 0x000fea0000004200 */
[C---:B------:R-:W-:Y:S06]  /*a440*/  HMMA.16816.F32.BF16 R52, R68.reuse, R92, R52 ;  /* 0x0000005c4434723c */ /* 0x040fec0000041834 */
[C---:B------:R-:W-:Y:S01]  /*a450*/  HMMA.16816.F32.BF16 R56, R68.reuse, R94, R56 ;  /* 0x0000005e4438723c */ /* 0x040fe20000041838 */
[----:B------:R-:W-:Y:S05]  /*a460*/  LDSM.16.MT88.4 R92, [R222+0xf000] ;  /* 0x00f00000de5c783b */ /* 0x000fea0000004200 */
[C---:B------:R-:W-:Y:S06]  /*a470*/  HMMA.16816.F32.BF16 R60, R68.reuse, R96, R60 ;  /* 0x00000060443c723c */ /* 0x040fec000004183c */
[----:B------:R-:W-:Y:S01]  /*a480*/  HMMA.16816.F32.BF16 R64, R68, R98, R64 ;  /* 0x000000624440723c */ /* 0x000fe20000041840 */
[----:B------:R-:W4:Y:S05]  /*a490*/  LDSM.16.MT88.4 R68, [R223+0x12800] ;  /* 0x01280000df44783b */ /* 0x000f2a0000004200 */
        /* <DEDUP_REMOVED lines=43> */
[C---:B------:R-:W-:Y:S06]  /*a750*/  HMMA.16816.F32.BF16 R24, R68.reuse, R98, R24 ;  /* 0x000000624418723c */ /* 0x040fec0000041818 */
[C---:B-1----:R-:W-:Y:S06]  /*a760*/  HMMA.16816.F32.BF16 R28, R68.reuse, R80, R28 ;  /* 0x00000050441c723c */ /* 0x042fec000004181c */
[C---:B------:R-:W-:Y:S01]  /*a770*/  HMMA.16816.F32.BF16 R32, R68.reuse, R82, R32 ;  /* 0x000000524420723c */ /* 0x040fe20000041820 */
[----:B------:R-:W1:Y:S05]  /*a780*/  LDSM.16.MT88.4 R80, [R220+0x13000] ;  /* 0x01300000dc50783b */ /* 0x000e6a0000004200 */
[C---:B---3--:R-:W-:Y:S06]  /*a790*/  HMMA.16816.F32.BF16 R36, R68.reuse, R84, R36 ;  /* 0x000000544424723c */ /* 0x048fec0000041824 */
        /* <DEDUP_REMOVED lines=12> */
[----:B------:R-:W-:Y:S02]  /*a860*/  FADD.FTZ R4, R120, R113 ;  /* 0x0000007178047221 */ /* 0x000fe40000010000 */
[C---:B------:R-:W-:Y:S04]  /*a870*/  HMMA.16816.F32.BF16 R120, R136.reuse, R116, R12 ;  /* 0x000000748878723c */ /* 0x040fe8000004180c */
[----:B------:R-:W-:Y:S02]  /*a880*/  FADD.FTZ R4, R147, R4 ;  /* 0x0000000493047221 */ /* 0x000fe40000010000 */
        /* <DEDUP_REMOVED lines=18> */
[C---:B--2---:R-:W-:Y:S05]  /*a9b0*/  HMMA.16816.F32.BF16 R80, R136.reuse, R76, R52 ;  /* 0x0000004c8850723c */ /* 0x044fea0000041834 */
[----:B------:R-:W-:Y:S01]  /*a9c0*/  FADD.FTZ R3, R164, R3 ;  /* 0x00000003a4037221 */ /* 0x000fe20000010000 */
[C---:B------:R-:W-:Y:S05]  /*a9d0*/  HMMA.16816.F32.BF16 R76, R136.reuse, R78, R56 ;  /* 0x0000004e884c723c */ /* 0x040fea0000041838 */
[----:B------:R-:W-:Y:S01]  /*a9e0*/  FADD.FTZ R168, R168, R3 ;  /* 0x00000003a8a87221 */ /* 0x000fe20000010000 */
[C---:B-1----:R-:W-:Y:S05]  /*a9f0*/  HMMA.16816.F32.BF16 R72, R136.reuse, R68, R60 ;  /* 0x000000448848723c */ /* 0x042fea000004183c */
[----:B------:R-:W-:Y:S01]  /*aa00*/  IADD3 R3, R245, -0x1, RZ ;  /* 0xfffffffff5037810 */ /* 0x000fe20007ffe0ff */
[----:B------:R-:W-:Y:S01]  /*aa10*/  FADD.FTZ R169, R169, R168 ;  /* 0x000000a8a9a97221 */ /* 0x000fe20000010000 */
[----:B------:R-:W-:Y:S04]  /*aa20*/  HMMA.16816.F32.BF16 R68, R136, R70, R64 ;  /* 0x000000468844723c */ /* 0x000fe80000041840 */
[----:B------:R-:W-:Y:S01]  /*aa30*/  FADD.FTZ R172, R172, R169 ;  /* 0x000000a9acac7221 */ /* 0x000fe20000010000 */
[----:B------:R-:W-:Y:S03]  /*aa40*/  MOV R245, R3 ;  /* 0x0000000300f57202 */ /* 0x000fe60000000f00 */
[----:B------:R-:W-:Y:S04]  /*aa50*/  FADD.FTZ R173, R173, R172 ;  /* 0x000000acadad7221 */ /* 0x000fe80000010000 */
[----:B------:R-:W-:Y:S04]  /*aa60*/  FADD.FTZ R176, R176, R173 ;  /* 0x000000adb0b07221 */ /* 0x000fe80000010000 */
[----:B------:R-:W-:Y:S04]  /*aa70*/  FADD.FTZ R177, R177, R176 ;  /* 0x000000b0b1b17221 */ /* 0x000fe80000010000 */
[----:B------:R-:W-:Y:S04]  /*aa80*/  FADD.FTZ R188, R188, R177 ;  /* 0x000000b1bcbc7221 */ /* 0x000fe80000010000 */
[----:B------:R-:W-:Y:S04]  /*aa90*/  FADD.FTZ R191, R191, R188 ;  /* 0x000000bcbfbf7221 */ /* 0x000fe80000010000 */
[----:B------:R-:W-:Y:S04]  /*aaa0*/  FADD.FTZ R184, R184, R191 ;  /* 0x000000bfb8b87221 */ /* 0x000fe80000010000 */
[----:B------:R-:W-:Y:S04]  /*aab0*/  FADD.FTZ R184, R189, R184 ;  /* 0x000000b8bdb87221 */ /* 0x000fe80000010000 */
[----:B------:R-:W-:Y:S04]  /*aac0*/  FADD.FTZ R181, R181, R184 ;  /* 0x000000b8b5b57221 */ /* 0x000fe80000010000 */
[----:B------:R-:W-:Y:S01]  /*aad0*/  FADD.FTZ R246, R180, R181 ;  /* 0x000000b5b4f67221 */ /* 0x000fe20000010000 */
[----:B------:R-:W-:Y:S06]  /*aae0*/  @P0 BRA `(.L_x_2338) ;  /* 0xffffffb800b40947 */ /* 0x000fec000383ffff */
.L_x_2334:
        /* <DEDUP_REMOVED lines=198> */
.L_x_2339:
[----:B------:R-:W-:Y:S01]  /*b750*/  S2UR UR8, SR_CTAID.Z ;  /* 0x00000000000879c3 */ /* 0x000fe20000002700 */
[----:B------:R-:W-:Y:S01]  /*b760*/  ULDC UR9, c[0x0][0x270] ;  /* 0x00009c0000097ab9 */ /* 0x000fe20000000800 */
[----:B------:R-:W-:-:S06]  /*b770*/  ULDC UR6, c[0x0][0x2c4] ;  /* 0x0000b10000067ab9 */ /* 0x000fcc0000000800 */
[----:B------:R-:W1:Y:S02]  /*b780*/  S2UR UR7, SR_CTAID.Y ;  /* 0x00000000000779c3 */ /* 0x000e640000002600 */
[----:B-1----:R-:W-:-:S04]  /*b790*/  UIMAD UR9, UR7, UR9, UR8 ;  /* 0x00000009070972a4 */ /* 0x002fc8000f8e0208 */
[----:B------:R-:W-:Y:S02]  /*b7a0*/  UIMAD UR9, UR9, UR6, URZ ;  /* 0x00000006090972a4 */ /* 0x000fe4000f8e023f */
.L_x_2340:
        /* <DEDUP_REMOVED lines=21> */
.L_x_2342:
[----:B------:R-:W-:Y:S05]  /*b900*/  BSYNC B0 ;  /* 0x0000000000007941 */ /* 0x000fea0003800000 */
.L_x_2341:
        /* <DEDUP_REMOVED lines=57> */
.L_x_2343:
        /* <DEDUP_REMOVED lines=14> */
.L_x_8481:


//--------------------- .text._ZN5flash24flash_fwd_splitkv_kernelI23Flash_fwd_kernel_traitsILi128ELi64ELi128ELi4ELb0ELb0EN7cutlass10bfloat16_tE19Flash_kernel_traitsILi128ELi64ELi128ELi4ES3_EELb1ELb0ELb0ELb1ELb1ELb0ELb1ELb0EEEvNS_16Flash_fwd_paramsE --------------------------
	.section	.text._ZN5flash24flash_fwd_splitkv_kernelI23Flash_fwd_kernel_traitsILi128ELi64ELi128ELi4ELb0ELb0EN7cutlass10bfloat16_tE19Flash_kernel_traitsILi128ELi64ELi128ELi4ES3_EELb1ELb0ELb0ELb1ELb1ELb0ELb1ELb0EEEvNS_16Flash_fwd_paramsE,"ax",@progbits
	.align	128
        .global         _ZN5flash24flash_fwd_splitkv_kernelI23Flash_fwd_kernel_traitsILi128ELi64ELi128ELi4ELb0ELb0EN7cutlass10bfloat16_tE19Flash_kernel_traitsILi128ELi64ELi128ELi4ES3_EELb1ELb0ELb0ELb1ELb1ELb0ELb1ELb0EEEvNS_16Flash_fwd_paramsE
        .type           _ZN5flash24flash_fwd_splitkv_kernelI23Flash_fwd_kernel_traitsILi128ELi64ELi128ELi4ELb0ELb0EN7cutlass10bfloat16_tE19Flash_kernel_traitsILi128ELi64ELi128ELi4ES3_EELb1ELb0ELb0ELb1ELb1ELb0ELb1ELb0EEEvNS_16Flash_fwd_paramsE,@function
        .size           _ZN5flash24flash_fwd_splitkv_kernelI23Flash_fwd_kernel_traitsILi128ELi64ELi128ELi4ELb0ELb0EN7cutlass10bfloat16_tE19Flash_kernel_traitsILi128ELi64ELi128ELi4ES3_EELb1ELb0ELb0ELb1ELb1ELb0ELb1ELb0EEEvNS_16Flash_fwd_paramsE,(.L_x_8482 - _ZN5flash24flash_fwd_splitkv_kernelI23Flash_fwd_kernel_traitsILi128ELi64ELi128ELi4ELb0ELb0EN7cutlass10bfloat16_tE19Flash_kernel_traitsILi128ELi64ELi128ELi4ES3_EELb1ELb0ELb0ELb1ELb1ELb0ELb1ELb0EEEvNS_16Flash_fwd_paramsE)
        .other          _ZN5flash24flash_fwd_splitkv_kernelI23Flash_fwd_kernel_traitsILi128ELi64ELi128ELi4ELb0ELb0EN7cutlass10bfloat16_tE19Flash_kernel_traitsILi128ELi64ELi128ELi4ES3_EELb1ELb0ELb0ELb1ELb1ELb0ELb1ELb0EEEvNS_16Flash_fwd_paramsE,@"STO_CUDA_ENTRY STV_DEFAULT"
_ZN5flash24flash_fwd_splitkv_kernelI23Flash_fwd_kernel_traitsILi128ELi64ELi128ELi4ELb0ELb0EN7cutlass10bfloat16_tE19Flash_kernel_traitsILi128ELi64ELi128ELi4ES3_EELb1ELb0ELb0ELb1ELb1ELb0ELb1ELb0EEEvNS_16Flash_fwd_paramsE:
.text._ZN5flash24flash_fwd_splitkv_kernelI23Flash_fwd_kernel_traitsILi128ELi64ELi128ELi4ELb0ELb0EN7cutlass10bfloat16_tE19Flash_kernel_traitsILi128ELi64ELi128ELi4ES3_EELb1ELb0ELb0ELb1ELb1ELb0ELb1ELb0EEEvNS_16Flash_fwd_paramsE:
[----:B------:R-:W-:Y:S08]  /*0000*/  LDC R1, c[0x0][0x28] ;  /* 0x00000a00ff017b82 */ /* 0x000ff00000000800 */
[----:B------:R-:W1:Y:S01]  /*0010*/  LDC R9, c[0x0][0x270] ;  /* 0x00009c00ff097b82 */ /* 0x000e620000000800 */
[----:B------:R-:W-:Y:S01]  /*0020*/  ULDC.64 UR18, c[0x0][0x208] ;  /* 0x0000820000127ab9 */ /* 0x000fe20000000a00 */
[----:B------:R-:W-:Y:S01]  /*0030*/  IMAD.MOV.U32 R21, RZ, RZ, RZ ;  /* 0x000000ffff157224 */ /* 0x000fe200078e00ff */
[----:B------:R-:W-:-:S05]  /*0040*/  ULDC UR17, c[0x0][0x2c4] ;  /* 0x0000b10000117ab9 */ /* 0x000fca0000000800 */
[----:B------:R-:W2:Y:S08]  /*0050*/  S2UR UR4, SR_CTAID.Z ;  /* 0x00000000000479c3 */ /* 0x000eb00000002700 */
[----:B------:R-:W3:Y:S01]  /*0060*/  LDC.64 R2, c[0x0][0x308] ;  /* 0x0000c200ff027b82 */ /* 0x000ee20000000a00 */
[----:B-1----:R-:W1:Y:S01]  /*0070*/  I2F.U32.RP R8, R9 ;  /* 0x0000000900087306 */ /* 0x002e620000209000 */
[----:B------:R-:W-:-:S06]  /*0080*/  ISETP.NE.U32.AND P2, PT, R9, RZ, PT ;  /* 0x000000ff0900720c */ /* 0x000fcc0003f45070 */
[----:B------:R-:W4:Y:S01]  /*0090*/  LDC.64 R4, c[0x0][0x300] ;  /* 0x0000c000ff047b82 */ /* 0x000f220000000a00 */
[----:B-1----:R-:W1:Y:S01]  /*00a0*/  MUFU.RCP R6, R8 ;  /* 0x0000000800067308 */ /* 0x002e620000001000 */
[----:B---3--:R-:W-:-:S04]  /*00b0*/  ISETP.NE.U32.AND P0, PT, R2, RZ, PT ;  /* 0x000000ff0200720c */ /* 0x008fc80003f05070 */
[----:B------:R-:W-:Y:S02]  /*00c0*/  ISETP.NE.AND.EX P0, PT, R3, RZ, PT, P0 ;  /* 0x000000ff0300720c */ /* 0x000fe40003f05300 */
[----:B----4-:R-:W-:-:S04]  /*00d0*/  ISETP.NE.U32.AND P1, PT, R4, RZ, PT ;  /* 0x000000ff0400720c */ /* 0x010fc80003f25070 */
[----:B------:R-:W-:Y:S01]  /*00e0*/  ISETP.NE.AND.EX P1, PT, R5, RZ, PT, P1 ;  /* 0x000000ff0500720c */ /* 0x000fe20003f25310 */
[----:B-1----:R-:W-:-:S06]  /*00f0*/  VIADD R6, R6, 0xffffffe ;  /* 0x0ffffffe06067836 */ /* 0x002fcc0000000000 */
[----:B------:R-:W1:Y:S01]  /*0100*/  @P0 LDC.64 R2, c[0x0][0x308] ;  /* 0x0000c200ff020b82 */ /* 0x000e620000000a00 */
[----:B------:R-:W3:Y:S07]  /*0110*/  F2I.FTZ.U32.TRUNC.NTZ R7, R6 ;  /* 0x0000000600077305 */ /* 0x000eee000021f000 */
[----:B------:R-:W4:Y:S01]  /*0120*/  @P1 LDC.64 R4, c[0x0][0x300] ;  /* 0x0000c000ff041b82 */ /* 0x000f220000000a00 */
[----:B---3--:R-:W-:Y:S01]  /*0130*/  IMAD.MOV R0, RZ, RZ, -R7 ;  /* 0x000000ffff007224 */ /* 0x008fe200078e0a07 */
[----:B------:R-:W-:-:S03]  /*0140*/  MOV R6, RZ ;  /* 0x000000ff00067202 */ /* 0x000fc60000000f00 */
[----:B------:R-:W-:-:S04]  /*0150*/  IMAD R11, R0, R9, RZ ;  /* 0x00000009000b7224 */ /* 0x000fc800078e02ff */
[----:B------:R-:W-:-:S06]  /*0160*/  IMAD.HI.U32 R11, R7, R11, R6 ;  /* 0x0000000b070b7227 */ /* 0x000fcc00078e0006 */
[----:B--2---:R-:W-:-:S04]  /*0170*/  IMAD.HI.U32 R235, R11, UR4, RZ ;  /* 0x000000040beb7c27 */ /* 0x004fc8000f8e00ff */
        /* <DEDUP_REMOVED lines=8> */
[C---:B-1----:R-:W-:Y:S01]  /*0200*/  @P0 IMAD.WIDE R2, R235.reuse, 0x4, R2 ;  /* 0x00000004eb020825 */ /* 0x042fe200078e0202 */
[----:B------:R-:W1:Y:S03]  /*0210*/  S2R R0, SR_CTAID.X ;  /* 0x0000000000007919 */ /* 0x000e660000002500 */
[----:B----4-:R-:W-:Y:S01]  /*0220*/  @P1 IMAD.WIDE R4, R235, 0x4, R4 ;  /* 0x00000004eb041825 */ /* 0x010fe200078e0204 */
[----:B------:R2:W5:Y:S04]  /*0230*/  @P0 LDG.E R14, desc[UR18][R2.64] ;  /* 0x00000012020e0981 */ /* 0x000568000c1e1900 */
[----:B------:R2:W5:Y:S01]  /*0240*/  @P1 LDG.E R21, desc[UR18][R4.64] ;  /* 0x0000001204151981 */ /* 0x000562000c1e1900 */
[----:B------:R-:W-:-:S04]  /*0250*/  IMAD.MOV R12, RZ, RZ, -R235 ;  /* 0x000000ffff0c7224 */ /* 0x000fc800078e0aeb */
[----:B------:R-:W-:Y:S01]  /*0260*/  IMAD R12, R9, R12, UR4 ;  /* 0x00000004090c7e24 */ /* 0x000fe2000f8e020c */
[----:B-1----:R-:W-:-:S04]  /*0270*/  SHF.L.U32 R39, R0, 0x6, RZ ;  /* 0x0000000600277819 */ /* 0x002fc800000006ff */
[----:B------:R-:W-:-:S13]  /*0280*/  ISETP.GE.AND P1, PT, R39, UR17, PT ;  /* 0x0000001127007c0c */ /* 0x000fda000bf26270 */
[----:B--2---:R-:W-:Y:S05]  /*0290*/  @P1 EXIT ;  /* 0x000000000000194d */ /* 0x004fea0003800000 */
[----:B------:R-:W1:Y:S01]  /*02a0*/  LDC R7, c[0x0][0x10] ;  /* 0x00000400ff077b82 */ /* 0x000e620000000800 */
[----:B------:R-:W-:-:S07]  /*02b0*/  ULDC UR16, c[0x0][0x398] ;  /* 0x0000e60000107ab9 */ /* 0x000fce0000000800 */
[----:B------:R-:W2:Y:S01]  /*02c0*/  LDC R3, c[0x0][0x2c8] ;  /* 0x0000b200ff037b82 */ /* 0x000ea20000000800 */
[-C--:B-1----:R-:W-:Y:S02]  /*02d0*/  IABS R6, R7.reuse ;  /* 0x0000000700067213 */ /* 0x082fe40000000000 */
[----:B------:R-:W-:Y:S02]  /*02e0*/  IABS R11, R7 ;  /* 0x00000007000b7213 */ /* 0x000fe40000000000 */
[----:B------:R-:W1:Y:S03]  /*02f0*/  I2F.RP R2, R6 ;  /* 0x0000000600027306 */ /* 0x000e660000209400 */
[----:B------:R-:W-:Y:S02]  /*0300*/  IMAD.MOV R11, RZ, RZ, -R11 ;  /* 0x000000ffff0b7224 */ /* 0x000fe400078e0a0b */
[----:B--2---:R-:W-:-:S05]  /*0310*/  VIADD R3, R3, 0x7f ;  /* 0x0000007f03037836 */ /* 0x004fca0000000000 */
[----:B------:R-:W-:-:S04]  /*0320*/  SHF.R.S32.HI R10, RZ, 0x1f, R3 ;  /* 0x0000001fff0a7819 */ /* 0x000fc80000011403 */
[----:B------:R-:W-:Y:S01]  /*0330*/  LEA.HI R10, R10, R3, RZ, 0x7 ;  /* 0x000000030a0a7211 */ /* 0x000fe200078f38ff */
[----:B-1----:R-:W1:Y:S03]  /*0340*/  MUFU.RCP R4, R2 ;  /* 0x0000000200047308 */ /* 0x002e660000001000 */
[----:B------:R-:W-:-:S05]  /*0350*/  LEA.HI.SX32 R10, R10, R7, 0x19 ;  /* 0x000000070a0a7211 */ /* 0x000fca00078fcaff */
[----:B------:R-:W-:Y:S02]  /*0360*/  VIADD R10, R10, 0xffffffff ;  /* 0xffffffff0a0a7836 */ /* 0x000fe40000000000 */
[----:B-1----:R-:W-:-:S03]  /*0370*/  VIADD R4, R4, 0xffffffe ;  /* 0x0ffffffe04047836 */ /* 0x002fc60000000000 */
[----:B------:R-:W-:Y:S02]  /*0380*/  IABS R2, R10 ;  /* 0x0000000a00027213 */ /* 0x000fe40000000000 */
[----:B------:R-:W-:Y:S01]  /*0390*/  LOP3.LUT R10, R10, R7, RZ, 0x3c, !PT ;  /* 0x000000070a0a7212 */ /* 0x000fe200078e3cff */
[----:B------:R-:W1:Y:S02]  /*03a0*/  F2I.FTZ.U32.TRUNC.NTZ R5, R4 ;  /* 0x0000000400057305 */ /* 0x000e64000021f000 */
[----:B-1----:R-:W-:Y:S02]  /*03b0*/  IMAD.MOV R3, RZ, RZ, -R5 ;  /* 0x000000ffff037224 */ /* 0x002fe400078e0a05 */
[----:B------:R-:W-:Y:S02]  /*03c0*/  IMAD.MOV.U32 R4, RZ, RZ, RZ ;  /* 0x000000ffff047224 */ /* 0x000fe400078e00ff */
[----:B------:R-:W-:-:S04]  /*03d0*/  IMAD R3, R3, R6, RZ ;  /* 0x0000000603037224 */ /* 0x000fc800078e02ff */
[----:B------:R-:W-:Y:S02]  /*03e0*/  IMAD.HI.U32 R3, R5, R3, R4 ;  /* 0x0000000305037227 */ /* 0x000fe400078e0004 */
[----:B------:R-:W1:Y:S04]  /*03f0*/  @!P0 LDC.64 R4, c[0x0][0x318] ;  /* 0x0000c600ff048b82 */ /* 0x000e680000000a00 */
[----:B------:R-:W-:-:S04]  /*0400*/  IMAD.HI.U32 R8, R3, R2, RZ ;  /* 0x0000000203087227 */ /* 0x000fc800078e00ff */
[----:B------:R-:W-:Y:S02]  /*0410*/  IMAD R11, R8, R11, R2 ;  /* 0x0000000b080b7224 */ /* 0x000fe400078e0202 */
[----:B------:R-:W2:Y:S03]  /*0420*/  @!P0 LDC.64 R2, c[0x0][0x2c8] ;  /* 0x0000b200ff028b82 */ /* 0x000ea60000000a00 */
[----:B------:R-:W-:Y:S02]  /*0430*/  ISETP.GT.U32.AND P2, PT, R6, R11, PT ;  /* 0x0000000b0600720c */ /* 0x000fe40003f44070 */
[----:B-1----:R-:W-:Y:S02]  /*0440*/  @!P0 ISETP.NE.U32.AND P1, PT, R4, RZ, PT ;  /* 0x000000ff0400820c */ /* 0x002fe40003f25070 */
[----:B------:R-:W1:Y:S09]  /*0450*/  S2R R4, SR_CTAID.Y ;  /* 0x0000000000047919 */ /* 0x000e720000002600 */
[----:B------:R-:W-:Y:S01]  /*0460*/  @!P2 IMAD.IADD R11, R11, 0x1, -R6 ;  /* 0x000000010b0ba824 */ /* 0x000fe200078e0a06 */
[----:B------:R-:W-:Y:S01]  /*0470*/  @!P0 ISETP.NE.AND.EX P1, PT, R5, RZ, PT, P1 ;  /* 0x000000ff0500820c */ /* 0x000fe20003f25310 */
[----:B------:R-:W-:-:S03]  /*0480*/  @!P2 VIADD R8, R8, 0x1 ;  /* 0x000000010808a836 */ /* 0x000fc60000000000 */
[----:B------:R-:W-:Y:S01]  /*0490*/  ISETP.GE.U32.AND P3, PT, R11, R6, PT ;  /* 0x000000060b00720c */ /* 0x000fe20003f66070 */
[--C-:B-----5:R-:W-:Y:S01]  /*04a0*/  @P0 IMAD.IADD R6, R14, 0x1, -R21.reuse ;  /* 0x000000010e060824 */ /* 0x120fe200078e0a15 */
[----:B--2---:R-:W-:Y:S02]  /*04b0*/  @!P0 SEL R3, R3, RZ, P1 ;  /* 0x000000ff03038207 */ /* 0x004fe40000800000 */
[----:B------:R-:W-:Y:S02]  /*04c0*/  ISETP.GE.AND P1, PT, R10, RZ, PT ;  /* 0x000000ff0a00720c */ /* 0x000fe40003f26270 */
[----:B------:R-:W-:Y:S01]  /*04d0*/  @!P0 IADD3 R6, R3, R2, -R21 ;  /* 0x0000000203068210 */ /* 0x000fe20007ffe815 */
[----:B------:R-:W-:Y:S01]  /*04e0*/  VIADD R3, R39, 0xbf ;  /* 0x000000bf27037836 */ /* 0x000fe20000000000 */
[----:B------:R-:W-:-:S03]  /*04f0*/  ISETP.NE.AND P0, PT, R7, RZ, PT ;  /* 0x000000ff0700720c */ /* 0x000fc60003f05270 */
[C---:B------:R-:W-:Y:S01]  /*0500*/  VIADD R10, R6.reuse, 0x7f ;  /* 0x0000007f060a7836 */ /* 0x040fe20000000000 */
[----:B------:R-:W-:Y:S01]  /*0510*/  IADD3 R2, R6, -UR17, R3 ;  /* 0x8000001106027c10 */ /* 0x000fe2000fffe003 */
[----:B------:R-:W-:-:S03]  /*0520*/  @P3 VIADD R8, R8, 0x1 ;  /* 0x0000000108083836 */ /* 0x000fc60000000000 */
[----:B------:R-:W-:Y:S01]  /*0530*/  SHF.R.S32.HI R3, RZ, 0x1f, R10 ;  /* 0x0000001fff037819 */ /* 0x000fe2000001140a */
[----:B------:R-:W-:Y:S02]  /*0540*/  VIADD R2, R2, UR16 ;  /* 0x0000001002027c36 */ /* 0x000fe40008000000 */
[----:B------:R-:W-:Y:S01]  /*0550*/  @!P1 IMAD.MOV R8, RZ, RZ, -R8 ;  /* 0x000000ffff089224 */ /* 0x000fe200078e0a08 */
[----:B------:R-:W-:Y:S02]  /*0560*/  LEA.HI R3, R3, R10, RZ, 0x7 ;  /* 0x0000000a03037211 */ /* 0x000fe400078f38ff */
[----:B------:R-:W-:Y:S02]  /*0570*/  @!P0 LOP3.LUT R8, RZ, R7, RZ, 0x33, !PT ;  /* 0x00000007ff088212 */ /* 0x000fe400078e33ff */
[----:B------:R-:W-:Y:S01]  /*0580*/  SHF.R.S32.HI R5, RZ, 0x1f, R2 ;  /* 0x0000001fff057819 */ /* 0x000fe20000011402 */
[----:B------:R-:W2:Y:S01]  /*0590*/  S2R R7, SR_TID.X ;  /* 0x0000000000077919 */ /* 0x000ea20000002100 */
[----:B------:R-:W-:Y:S01]  /*05a0*/  SHF.R.S32.HI R3, RZ, 0x7, R3 ;  /* 0x00000007ff037819 */ /* 0x000fe20000011403 */
[----:B-1----:R-:W-:Y:S01]  /*05b0*/  IMAD R227, R8, R4, RZ ;  /* 0x0000000408e37224 */ /* 0x002fe200078e02ff */
[----:B------:R-:W-:-:S04]  /*05c0*/  LEA.HI R5, R5, R2, RZ, 0x7 ;  /* 0x0000000205057211 */ /* 0x000fc800078f38ff */
[----:B------:R-:W-:Y:S02]  /*05d0*/  SHF.R.S32.HI R5, RZ, 0x7, R5 ;  /* 0x00000007ff057819 */ /* 0x000fe40000011405 */
[----:B------:R-:W-:-:S04]  /*05e0*/  VIADDMNMX R36, R227, R8, R3, PT ;  /* 0x00000008e3247246 */ /* 0x000fc80003800103 */
[----:B------:R-:W-:-:S04]  /*05f0*/  VIMNMX R36, R36, R5, PT ;  /* 0x0000000524247248 */ /* 0x000fc80003fe0100 */
[----:B------:R-:W-:-:S13]  /*0600*/  ISETP.GE.AND P0, PT, R227, R36, PT ;  /* 0x00000024e300720c */ /* 0x000fda0003f06270 */
[----:B------:R-:W-:Y:S05]  /*0610*/  @!P0 BRA `(.L_x_2344) ;  /* 0x0000000400308947 */ /* 0x000fea0003800000 */
[----:B------:R-:W1:Y:S01]  /*0620*/  LDC R2, c[0x0][0x2c0] ;  /* 0x0000b000ff027b82 */ /* 0x000e620000000800 */
[----:B--2---:R-:W-:Y:S01]  /*0630*/  SHF.R.S32.HI R0, RZ, 0x1f, R7 ;  /* 0x0000001fff007819 */ /* 0x004fe20000011407 */
[----:B------:R-:W-:Y:S01]  /*0640*/  ULDC UR4, c[0x0][0x2dc] ;  /* 0x0000b70000047ab9 */ /* 0x000fe20000000800 */
[----:B------:R-:W-:Y:S02]  /*0650*/  LOP3.LUT P6, RZ, R7, 0xf, RZ, 0xc0, !PT ;  /* 0x0000000f07ff7812 */ /* 0x000fe400078cc0ff */
[----:B------:R-:W-:-:S04]  /*0660*/  LEA.HI R0, R0, R7, RZ, 0x4 ;  /* 0x0000000700007211 */ /* 0x000fc800078f20ff */
[----:B------:R-:W-:Y:S02]  /*0670*/  LOP3.LUT R6, R0, 0x3ffffff0, RZ, 0xc0, !PT ;  /* 0x3ffffff000067812 */ /* 0x000fe400078ec0ff */
[----:B------:R-:W-:-:S03]  /*0680*/  SHF.R.S32.HI R0, RZ, 0x4, R0 ;  /* 0x00000004ff007819 */ /* 0x000fc60000011400 */
[----:B------:R-:W-:Y:S02]  /*0690*/  IMAD.IADD R6, R7, 0x1, -R6 ;  /* 0x0000000107067824 */ /* 0x000fe400078e0a06 */
[----:B------:R-:W-:Y:S02]  /*06a0*/  VIADD R10, R0, 0x18 ;  /* 0x00000018000a7836 */ /* 0x000fe40000000000 */
[----:B------:R-:W-:Y:S02]  /*06b0*/  IMAD.SHL.U32 R8, R6, 0x4, RZ ;  /* 0x0000000406087824 */ /* 0x000fe400078e00ff */
[----:B------:R-:W-:Y:S02]  /*06c0*/  VIADD R6, R0, 0x8 ;  /* 0x0000000800067836 */ /* 0x000fe40000000000 */
[----:B-1----:R-:W-:Y:S02]  /*06d0*/  IMAD R2, R4, R2, R235 ;  /* 0x0000000204027224 */ /* 0x002fe400078e02eb */
[----:B------:R-:W-:-:S02]  /*06e0*/  VIADD R4, R0, 0x10 ;  /* 0x0000001000047836 */ /* 0x000fc40000000000 */
[----:B------:R-:W-:Y:S01]  /*06f0*/  IMAD R2, R2, R9, R12 ;  /* 0x0000000902027224 */ /* 0x000fe200078e020c */
[----:B------:R-:W-:-:S03]  /*0700*/  SHF.R.S32.HI R9, RZ, 0x1f, R8 ;  /* 0x0000001fff097819 */ /* 0x000fc60000011408 */
[----:B------:R-:W-:Y:S01]  /*0710*/  IMAD R3, R2, UR17, R39 ;  /* 0x0000001102037c24 */ /* 0x000fe2000f8e0227 */
[----:B------:R-:W-:Y:S01]  /*0720*/  IADD3 R39, -R39, UR17, RZ ;  /* 0x0000001127277c10 */ /* 0x000fe2000fffe1ff */
[----:B------:R-:W-:-:S03]  /*0730*/  IMAD.WIDE R8, R0, 0x80, R8 ;  /* 0x0000008000087825 */ /* 0x000fc600078e0208 */
[-C--:B------:R-:W-:Y:S01]  /*0740*/  ISETP.GE.OR P5, PT, R0, R39.reuse, P6 ;  /* 0x000000270000720c */ /* 0x080fe200037a6670 */
[----:B------:R-:W-:Y:S01]  /*0750*/  IMAD R5, R3, UR4, RZ ;  /* 0x0000000403057c24 */ /* 0x000fe2000f8e02ff */
[----:B------:R-:W-:Y:S01]  /*0760*/  ULDC.64 UR4, c[0x0][0x288] ;  /* 0x0000a20000047ab9 */ /* 0x000fe20000000a00 */
[-C--:B------:R-:W-:Y:S01]  /*0770*/  ISETP.GE.OR P4, PT, R6, R39.reuse, P6 ;  /* 0x000000270600720c */ /* 0x080fe20003786670 */
[----:B------:R-:W-:Y:S01]  /*0780*/  VIADD R6, R0, 0x20 ;  /* 0x0000002000067836 */ /* 0x000fe20000000000 */
[-C--:B------:R-:W-:Y:S01]  /*0790*/  ISETP.GE.OR P3, PT, R4, R39.reuse, P6 ;  /* 0x000000270400720c */ /* 0x080fe20003766670 */
[----:B------:R-:W-:Y:S01]  /*07a0*/  VIADD R4, R0, 0x28 ;  /* 0x0000002800047836 */ /* 0x000fe20000000000 */
[C---:B------:R-:W-:Y:S02]  /*07b0*/  IADD3 R2, P0, R5.reuse, R8, RZ ;  /* 0x0000000805027210 */ /* 0x040fe40007f1e0ff */
[----:B------:R-:W-:Y:S02]  /*07c0*/  ISETP.GE.OR P2, PT, R10, R39, P6 ;  /* 0x000000270a00720c */ /* 0x000fe40003746670 */
[----:B------:R-:W-:-:S02]  /*07d0*/  LEA.HI.X.SX32 R5, R5, R9, 0x1, P0 ;  /* 0x0000000905057211 */ /* 0x000fc400000f0eff */
[----:B------:R-:W-:Y:S01]  /*07e0*/  LEA R12, P0, R2, UR4, 0x2 ;  /* 0x00000004020c7c11 */ /* 0x000fe2000f8010ff */
[----:B------:R-:W-:Y:S01]  /*07f0*/  @!P5 IMAD.MOV.U32 R7, RZ, RZ, -0x800000 ;  /* 0xff800000ff07d424 */ /* 0x000fe200078e00ff */
[----:B------:R-:W-:Y:S01]  /*0800*/  ISETP.GE.OR P1, PT, R6, R39, P6 ;  /* 0x000000270600720c */ /* 0x000fe20003726670 */
[----:B------:R-:W-:Y:S01]  /*0810*/  @!P4 IMAD.MOV.U32 R11, RZ, RZ, -0x800000 ;  /* 0xff800000ff0bc424 */ /* 0x000fe200078e00ff */
[----:B------:R-:W-:Y:S01]  /*0820*/  LEA.HI.X R13, R2, UR5, R5, 0x2, P0 ;  /* 0x00000005020d7c11 */ /* 0x000fe200080f1405 */
[----:B------:R-:W-:Y:S01]  /*0830*/  ULDC.64 UR4, c[0x0][0x2b8] ;  /* 0x0000ae0000047ab9 */ /* 0x000fe20000000a00 */
[----:B------:R-:W-:Y:S01]  /*0840*/  SHF.R.S32.HI R5, RZ, 0x1f, R3 ;  /* 0x0000001fff057819 */ /* 0x000fe20000011403 */
[----:B------:R-:W-:Y:S01]  /*0850*/  @!P3 IMAD.MOV.U32 R6, RZ, RZ, -0x800000 ;  /* 0xff800000ff06b424 */ /* 0x000fe200078e00ff */
[----:B------:R-:W-:Y:S01]  /*0860*/  IADD3 R3, P0, R3, R0, RZ ;  /* 0x0000000003037210 */ /* 0x000fe20007f1e0ff */
[----:B------:R1:W-:Y:S03]  /*0870*/  STG.E.128 desc[UR18][R12.64], RZ ;  /* 0x000000ff0c007986 */ /* 0x0003e6000c101d12 */
[----:B------:R-:W-:Y:S01]  /*0880*/  LEA.HI.X.SX32 R2, R0, R5, 0x1, P0 ;  /* 0x0000000500027211 */ /* 0x000fe200000f0eff */
[----:B------:R1:W-:Y:S01]  /*0890*/  STG.E.128 desc[UR18][R12.64+0x100], RZ ;  /* 0x000100ff0c007986 */ /* 0x0003e2000c101d12 */
[----:B------:R-:W-:Y:S01]  /*08a0*/  LEA R8, P0, R3, UR4, 0x2 ;  /* 0x0000000403087c11 */ /* 0x000fe2000f8010ff */
[----:B------:R-:W-:-:S02]  /*08b0*/  @!P2 IMAD.MOV.U32 R5, RZ, RZ, -0x800000 ;  /* 0xff800000ff05a424 */ /* 0x000fc400078e00ff */
[----:B------:R1:W-:Y:S01]  /*08c0*/  STG.E.128 desc[UR18][R12.64+0x1000], RZ ;  /* 0x001000ff0c007986 */ /* 0x0003e2000c101d12 */
[----:B------:R-:W-:Y:S01]  /*08d0*/  LEA.HI.X R9, R3, UR5, R2, 0x2, P0 ;  /* 0x0000000503097c11 */ /* 0x000fe200080f1402 */
[----:B------:R-:W-:Y:S01]  /*08e0*/  VIADD R2, R0, 0x30 ;  /* 0x0000003000027836 */ /* 0x000fe20000000000 */
[----:B------:R-:W-:Y:S01]  /*08f0*/  ISETP.GE.OR P0, PT, R4, R39, P6 ;  /* 0x000000270400720c */ /* 0x000fe20003706670 */
[----:B------:R1:W-:Y:S01]  /*0900*/  STG.E.128 desc[UR18][R12.64+0x1100], RZ ;  /* 0x001100ff0c007986 */ /* 0x0003e2000c101d12 */
[----:B------:R-:W-:Y:S02]  /*0910*/  VIADD R0, R0, 0x38 ;  /* 0x0000003800007836 */ /* 0x000fe40000000000 */
[----:B------:R-:W-:Y:S01]  /*0920*/  @!P1 IMAD.MOV.U32 R4, RZ, RZ, -0x800000 ;  /* 0xff800000ff049424 */ /* 0x000fe200078e00ff */
[----:B------:R1:W-:Y:S04]  /*0930*/  STG.E.128 desc[UR18][R12.64+0x2000], RZ ;  /* 0x002000ff0c007986 */ /* 0x0003e8000c101d12 */
[----:B------:R1:W-:Y:S04]  /*0940*/  STG.E.128 desc[UR18][R12.64+0x2100], RZ ;  /* 0x002100ff0c007986 */ /* 0x0003e8000c101d12 */
[----:B------:R1:W-:Y:S01]  /*0950*/  STG.E.128 desc[UR18][R12.64+0x3000], RZ ;  /* 0x003000ff0c007986 */ /* 0x0003e2000c101d12 */
[----:B------:R-:W-:-:S03]  /*0960*/  @!P0 IMAD.MOV.U32 R3, RZ, RZ, -0x800000 ;  /* 0xff800000ff038424 */ /* 0x000fc600078e00ff */
[----:B------:R1:W-:Y:S04]  /*0970*/  STG.E.128 desc[UR18][R12.64+0x3100], RZ ;  /* 0x003100ff0c007986 */ /* 0x0003e8000c101d12 */
        /* <DEDUP_REMOVED lines=8> */
[----:B------:R1:W-:Y:S01]  /*0a00*/  @!P5 STG.E desc[UR18][R8.64], R7 ;  /* 0x000000070800d986 */ /* 0x0003e2000c101912 */
[----:B------:R-:W-:-:S02]  /*0a10*/  ISETP.GE.OR P5, PT, R2, R39, P6 ;  /* 0x000000270200720c */ /* 0x000fc400037a6670 */
[----:B------:R-:W-:Y:S01]  /*0a20*/  ISETP.GE.OR P6, PT, R0, R39, P6 ;  /* 0x000000270000720c */ /* 0x000fe200037c6670 */
[----:B------:R1:W-:Y:S04]  /*0a30*/  @!P4 STG.E desc[UR18][R8.64+0x20], R11 ;  /* 0x0000200b0800c986 */ /* 0x0003e8000c101912 */
[----:B------:R1:W-:Y:S04]  /*0a40*/  @!P3 STG.E desc[UR18][R8.64+0x40], R6 ;  /* 0x000040060800b986 */ /* 0x0003e8000c101912 */
[----:B------:R1:W-:Y:S02]  /*0a50*/  @!P2 STG.E desc[UR18][R8.64+0x60], R5 ;  /* 0x000060050800a986 */ /* 0x0003e4000c101912 */
[----:B------:R-:W-:-:S02]  /*0a60*/  @!P5 IMAD.MOV.U32 R2, RZ, RZ, -0x800000 ;  /* 0xff800000ff02d424 */ /* 0x000fc400078e00ff */
[----:B------:R1:W-:Y:S04]  /*0a70*/  @!P1 STG.E desc[UR18][R8.64+0x80], R4 ;  /* 0x0000800408009986 */ /* 0x0003e8000c101912 */
[----:B------:R1:W-:Y:S04]  /*0a80*/  @!P0 STG.E desc[UR18][R8.64+0xa0], R3 ;  /* 0x0000a00308008986 */ /* 0x0003e8000c101912 */
[----:B------:R1:W-:Y:S01]  /*0a90*/  @!P5 STG.E desc[UR18][R8.64+0xc0], R2 ;  /* 0x0000c0020800d986 */ /* 0x0003e2000c101912 */
[----:B------:R-:W-:Y:S05]  /*0aa0*/  @P6 EXIT ;  /* 0x000000000000694d */ /* 0x000fea0003800000 */
[----:B-1----:R-:W-:-:S05]  /*0ab0*/  MOV R3, 0xff800000 ;  /* 0xff80000000037802 */ /* 0x002fca0000000f00 */
[----:B------:R-:W-:Y:S01]  /*0ac0*/  STG.E desc[UR18][R8.64+0xe0], R3 ;  /* 0x0000e00308007986 */ /* 0x000fe2000c101912 */
[----:B------:R-:W-:Y:S05]  /*0ad0*/  EXIT ;  /* 0x000000000000794d */ /* 0x000fea0003800000 */
.L_x_2344:
        /* <DEDUP_REMOVED lines=22> */
.L_x_2345:
[----:B------:R-:W-:Y:S05]  /*0c40*/  @P6 BRA `(.L_x_2346) ;  /* 0x0000000400386947 */ /* 0x000fea0003800000 */
[----:B-1----:R-:W1:Y:S01]  /*0c50*/  LDC R2, c[0x0][0x380] ;  /* 0x0000e000ff027b82 */ /* 0x002e620000000800 */
[----:B------:R-:W-:Y:S01]  /*0c60*/  LEA R11, R36, 0xffffff80, 0x7 ;  /* 0xffffff80240b7811 */ /* 0x000fe200078e38ff */
[----:B------:R-:W-:Y:S01]  /*0c70*/  ULDC.64 UR8, c[0x0][0x230] ;  /* 0x00008c0000087ab9 */ /* 0x000fe20000000a00 */
[----:B------:R-:W-:Y:S01]  /*0c80*/  ULDC.64 UR6, c[0x0][0x248] ;  /* 0x0000920000067ab9 */ /* 0x000fe20000000a00 */
[----:B------:R-:W-:Y:S01]  /*0c90*/  ULDC.64 UR4, c[0x0][0x238] ;  /* 0x00008e0000047ab9 */ /* 0x000fe20000000a00 */
[----:B------:R-:W-:Y:S01]  /*0ca0*/  IABS R3, R11 ;  /* 0x0000000b00037213 */ /* 0x000fe20000000000 */
[----:B------:R-:W-:Y:S01]  /*0cb0*/  ULDC.64 UR10, c[0x0][0x260] ;  /* 0x00009800000a7ab9 */ /* 0x000fe20000000a00 */
        /* <DEDUP_REMOVED lines=23> */
[----:B------:R-:W-:-:S06]  /*0e30*/  IMAD.WIDE R20, R9, 0x4, R236 ;  /* 0x0000000409147825 */ /* 0x000fcc00078e02ec */
[----:B------:R-:W3:Y:S01]  /*0e40*/  LDG.E R20, desc[UR18][R20.64] ;  /* 0x0000001214147981 */ /* 0x000ee2000c1e1900 */
[----:B-1----:R-:W-:Y:S02]  /*0e50*/  IABS R3, R5 ;  /* 0x0000000500037213 */ /* 0x002fe40000000000 */
[----:B------:R-:W-:Y:S02]  /*0e60*/  IADD3 R9, -R9, RZ, RZ ;  /* 0x000000ff09097210 */ /* 0x000fe40007ffe1ff */
[----:B-----5:R-:W1:Y:S03]  /*0e70*/  I2F.RP R13, R3 ;  /* 0x00000003000d7306 */ /* 0x020e660000209400 */
[----:B------:R-:W-:-:S05]  /*0e80*/  IMAD R11, R2, R9, R11 ;  /* 0x00000009020b7224 */ /* 0x000fca00078e020b */
[----:B-1----:R-:W1:Y:S02]  /*0e90*/  MUFU.RCP R14, R13 ;  /* 0x0000000d000e7308 */ /* 0x002e640000001000 */
[----:B-1----:R-:W-:-:S06]  /*0ea0*/  IADD3 R14, R14, 0xffffffe, RZ ;  /* 0x0ffffffe0e0e7810 */ /* 0x002fcc0007ffe0ff */
[----:B------:R-:W1:Y:S02]  /*0eb0*/  F2I.FTZ.U32.TRUNC.NTZ R15, R14 ;  /* 0x0000000e000f7305 */ /* 0x000e64000021f000 */
[----:B-1----:R-:W-:Y:S01]  /*0ec0*/  IMAD.MOV R4, RZ, RZ, -R15 ;  /* 0x000000ffff047224 */ /* 0x002fe200078e0a0f */
[----:B------:R-:W-:-:S03]  /*0ed0*/  MOV R14, RZ ;  /* 0x000000ff000e7202 */ /* 0x000fc60000000f00 */
[----:B------:R-:W-:Y:S01]  /*0ee0*/  IMAD R8, R4, R3, RZ ;  /* 0x0000000304087224 */ /* 0x000fe200078e02ff */
[----:B------:R-:W-:-:S03]  /*0ef0*/  IABS R4, R12 ;  /* 0x0000000c00047213 */ /* 0x000fc60000000000 */
[----:B------:R-:W-:-:S04]  /*0f00*/  IMAD.HI.U32 R15, R15, R8, R14 ;  /* 0x000000080f0f7227 */ /* 0x000fc800078e000e */
[----:B------:R-:W-:-:S04]  /*0f10*/  IMAD.MOV.U32 R10, RZ, RZ, R4 ;  /* 0x000000ffff0a7224 */ /* 0x000fc800078e0004 */
[----:B------:R-:W-:-:S05]  /*0f20*/  IMAD.HI.U32 R8, R15, R10, RZ ;  /* 0x0000000a0f087227 */ /* 0x000fca00078e00ff */
[----:B------:R-:W-:-:S05]  /*0f30*/  IADD3 R4, -R8, RZ, RZ ;  /* 0x000000ff08047210 */ /* 0x000fca0007ffe1ff */
[----:B------:R-:W-:Y:S01]  /*0f40*/  IMAD R4, R3, R4, R10 ;  /* 0x0000000403047224 */ /* 0x000fe200078e020a */
[----:B------:R-:W-:-:S04]  /*0f50*/  SHF.R.S32.HI R10, RZ, 0x1f, R11 ;  /* 0x0000001fff0a7819 */ /* 0x000fc8000001140b */
[----:B------:R-:W-:Y:S01]  /*0f60*/  ISETP.GT.U32.AND P0, PT, R3, R4, PT ;  /* 0x000000040300720c */ /* 0x000fe20003f04070 */
[----:B------:R-:W-:-:S12]  /*0f70*/  IMAD R2, R10, UR6, RZ ;  /* 0x000000060a027c24 */ /* 0x000fd8000f8e02ff */
[----:B------:R-:W-:Y:S02]  /*0f80*/  @!P0 IMAD.IADD R4, R4, 0x1, -R3 ;  /* 0x0000000104048824 */ /* 0x000fe400078e0a03 */
[----:B------:R-:W-:-:S03]  /*0f90*/  @!P0 VIADD R8, R8, 0x1 ;  /* 0x0000000108088836 */ /* 0x000fc60000000000 */
[----:B------:R-:W-:Y:S02]  /*0fa0*/  ISETP.GE.U32.AND P1, PT, R4, R3, PT ;  /* 0x000000030400720c */ /* 0x000fe40003f26070 */
[----:B------:R-:W-:-:S04]  /*0fb0*/  LOP3.LUT R3, R12, R5, RZ, 0x3c, !PT ;  /* 0x000000050c037212 */ /* 0x000fc800078e3cff */
[----:B------:R-:W-:-:S07]  /*0fc0*/  ISETP.GE.AND P0, PT, R3, RZ, PT ;  /* 0x000000ff0300720c */ /* 0x000fce0003f06270 */
[----:B------:R-:W-:Y:S02]  /*0fd0*/  @P1 IADD3 R8, R8, 0x1, RZ ;  /* 0x0000000108081810 */ /* 0x000fe40007ffe0ff */
[----:B------:R-:W-:-:S04]  /*0fe0*/  ISETP.NE.AND P1, PT, R5, RZ, PT ;  /* 0x000000ff0500720c */ /* 0x000fc80003f25270 */
[----:B------:R-:W-:-:S09]  /*0ff0*/  @!P0 IMAD.MOV R8, RZ, RZ, -R8 ;  /* 0x000000ffff088224 */ /* 0x000fd200078e0a08 */
[----:B------:R-:W-:Y:S01]  /*1000*/  @!P1 LOP3.LUT R8, RZ, R5, RZ, 0x33, !PT ;  /* 0x00000005ff089212 */ /* 0x000fe200078e33ff */
[----:B------:R-:W-:Y:S01]  /*1010*/  IMAD R5, R11, UR7, R2 ;  /* 0x000000070b057c24 */ /* 0x000fe2000f8e0202 */
[----:B---3--:R-:W-:Y:S01]  /*1020*/  SHF.R.S32.HI R3, RZ, 0x1f, R20 ;  /* 0x0000001fff037819 */ /* 0x008fe20000011414 */
[----:B------:R-:W-:-:S04]  /*1030*/  IMAD.WIDE.U32 R14, R20, UR8, RZ ;  /* 0x00000008140e7c25 */ /* 0x000fc8000f8e00ff */
[C---:B------:R-:W-:Y:S02]  /*1040*/  IMAD R9, R3.reuse, UR8, RZ ;  /* 0x0000000803097c24 */ /* 0x040fe4000f8e02ff */
[----:B------:R-:W-:Y:S02]  /*1050*/  IMAD R3, R3, UR4, RZ ;  /* 0x0000000403037c24 */ /* 0x000fe4000f8e02ff */
[----:B------:R-:W-:Y:S01]  /*1060*/  IMAD R4, R20, UR9, R9 ;  /* 0x0000000914047c24 */ /* 0x000fe2000f8e0209 */
[----:B------:R-:W-:-:S04]  /*1070*/  SHF.R.S32.HI R9, RZ, 0x1f, R8 ;  /* 0x0000001fff097819 */ /* 0x000fc80000011408 */
[----:B------:R-:W-:Y:S01]  /*1080*/  IADD3 R15, R15, R4, RZ ;  /* 0x000000040f0f7210 */ /* 0x000fe20007ffe0ff */
[----:B------:R-:W-:Y:S02]  /*1090*/  IMAD R13, R9, UR10, RZ ;  /* 0x0000000a090d7c24 */ /* 0x000fe4000f8e02ff */
[----:B------:R-:W-:-:S04]  /*10a0*/  IMAD.WIDE.U32 R18, R11, UR6, R14 ;  /* 0x000000060b127c25 */ /* 0x000fc8000f8e000e */
[----:B------:R-:W-:Y:S02]  /*10b0*/  IMAD.IADD R19, R19, 0x1, R5 ;  /* 0x0000000113137824 */ /* 0x000fe400078e0205 */
[C---:B------:R-:W-:Y:S02]  /*10c0*/  IMAD R14, R20.reuse, UR5, R3 ;  /* 0x00000005140e7c24 */ /* 0x040fe4000f8e0203 */
[----:B------:R-:W-:-:S04]  /*10d0*/  IMAD.WIDE.U32 R20, R20, UR4, RZ ;  /* 0x0000000414147c25 */ /* 0x000fc8000f8e00ff */
[C---:B------:R-:W-:Y:S01]  /*10e0*/  IMAD R13, R8.reuse, UR11, R13 ;  /* 0x0000000b080d7c24 */ /* 0x040fe2000f8e020d */
[----:B------:R-:W-:Y:S01]  /*10f0*/  IADD3 R14, R21, R14, RZ ;  /* 0x0000000e150e7210 */ /* 0x000fe20007ffe0ff */
[----:B------:R-:W-:-:S05]  /*1100*/  IMAD.WIDE.U32 R18, R8, UR10, R18 ;  /* 0x0000000a08127c25 */ /* 0x000fca000f8e0012 */
[----:B------:R-:W-:Y:S01]  /*1110*/  IADD3 R13, R19, R13, RZ ;  /* 0x0000000d130d7210 */ /* 0x000fe20007ffe0ff */
[----:B------:R-:W-:Y:S06]  /*1120*/  BRA `(.L_x_2347) ;  /* 0x0000000000e87947 */ /* 0x000fec0003800000 */
.L_x_2346:
[----:B------:R-:W1:Y:S01]  /*1130*/  LDC R17, c[0x0][0x278] ;  /* 0x00009e00ff117b82 */ /* 0x000e620000000800 */
[----:B------:R-:W-:Y:S01]  /*1140*/  LEA R11, R36, 0xffffff80, 0x7 ;  /* 0xffffff80240b7811 */ /* 0x000fe200078e38ff */
[----:B------:R-:W-:Y:S01]  /*1150*/  ULDC.64 UR6, c[0x0][0x248] ;  /* 0x0000920000067ab9 */ /* 0x000fe20000000a00 */
[----:B------:R-:W-:Y:S01]  /*1160*/  SHF.R.S32.HI R23, RZ, 0x1f, R21 ;  /* 0x0000001fff177819 */ /* 0x000fe20000011415 */
[----:B------:R-:W-:Y:S01]  /*1170*/  ULDC.64 UR8, c[0x0][0x230] ;  /* 0x00008c0000087ab9 */ /* 0x000fe20000000a00 */
[----:B------:R-:W-:Y:S02]  /*1180*/  SHF.R.S32.HI R10, RZ, 0x1f, R11 ;  /* 0x0000001fff0a7819 */ /* 0x000fe4000001140b */
[----:B------:R-:W-:-:S04]  /*1190*/  IADD3 R22, P1, R21, R11, RZ ;  /* 0x0000000b15167210 */ /* 0x000fc80007f3e0ff */
[----:B------:R-:W-:-:S05]  /*11a0*/  IADD3.X R19, R23, R10, RZ, P1, !PT ;  /* 0x0000000a17137210 */ /* 0x000fca0000ffe4ff */
[----:B------:R-:W-:-:S04]  /*11b0*/  IMAD R19, R19, UR6, RZ ;  /* 0x0000000613137c24 */ /* 0x000fc8000f8e02ff */
[----:B------:R-:W-:Y:S01]  /*11c0*/  IMAD R16, R22, UR7, R19 ;  /* 0x0000000716107c24 */ /* 0x000fe2000f8e0213 */
[----:B-----5:R-:W-:Y:S02]  /*11d0*/  SHF.R.S32.HI R19, RZ, 0x1f, R13 ;  /* 0x0000001fff137819 */ /* 0x020fe4000001140d */
[----:B-1----:R-:W-:-:S04]  /*11e0*/  IABS R3, R17 ;  /* 0x0000001100037213 */ /* 0x002fc80000000000 */
        /* <DEDUP_REMOVED lines=13> */
[C---:B------:R-:W-:Y:S02]  /*12c0*/  IMAD R2, R3.reuse, R2, R4 ;  /* 0x0000000203027224 */ /* 0x040fe400078e0204 */
[----:B------:R-:W3:Y:S03]  /*12d0*/  LDC.64 R4, c[0x0][0x260] ;  /* 0x00009800ff047b82 */ /* 0x000ee60000000a00 */
[----:B------:R-:W-:-:S13]  /*12e0*/  ISETP.GT.U32.AND P0, PT, R3, R2, PT ;  /* 0x000000020300720c */ /* 0x000fda0003f04070 */
[-C--:B------:R-:W-:Y:S01]  /*12f0*/  @!P0 IADD3 R2, R2, -R3.reuse, RZ ;  /* 0x8000000302028210 */ /* 0x080fe20007ffe0ff */
[----:B------:R-:W-:Y:S01]  /*1300*/  @!P0 VIADD R15, R15, 0x1 ;  /* 0x000000010f0f8836 */ /* 0x000fe20000000000 */
[----:B------:R-:W-:Y:S01]  /*1310*/  ISETP.NE.AND P0, PT, R17, RZ, PT ;  /* 0x000000ff1100720c */ /* 0x000fe20003f05270 */
[----:B-1----:R-:W-:Y:S01]  /*1320*/  IMAD R14, R23, R8, RZ ;  /* 0x00000008170e7224 */ /* 0x002fe200078e02ff */
[----:B------:R-:W-:Y:S01]  /*1330*/  ISETP.GE.U32.AND P2, PT, R2, R3, PT ;  /* 0x000000030200720c */ /* 0x000fe20003f46070 */
[----:B------:R-:W-:Y:S01]  /*1340*/  IMAD.WIDE.U32 R22, R22, UR6, RZ ;  /* 0x0000000616167c25 */ /* 0x000fe2000f8e00ff */
[----:B------:R-:W-:-:S03]  /*1350*/  LOP3.LUT R2, R12, R17, RZ, 0x3c, !PT ;  /* 0x000000110c027212 */ /* 0x000fc600078e3cff */
[C---:B------:R-:W-:Y:S01]  /*1360*/  IMAD R9, R21.reuse, R9, R14 ;  /* 0x0000000915097224 */ /* 0x040fe200078e020e */
[----:B------:R-:W-:Y:S01]  /*1370*/  ISETP.GE.AND P1, PT, R2, RZ, PT ;  /* 0x000000ff0200720c */ /* 0x000fe20003f26270 */
[----:B------:R-:W-:Y:S01]  /*1380*/  IMAD.WIDE.U32 R20, R21, R8, RZ ;  /* 0x0000000815147225 */ /* 0x000fe200078e00ff */
[----:B------:R-:W1:Y:S01]  /*1390*/  LDC.64 R2, c[0x0][0x238] ;  /* 0x00008e00ff027b82 */ /* 0x000e620000000a00 */
[----:B------:R-:W-:Y:S02]  /*13a0*/  IADD3 R23, R23, R16, RZ ;  /* 0x0000001017177210 */ /* 0x000fe40007ffe0ff */
[----:B------:R-:W-:Y:S01]  /*13b0*/  IMAD R14, R19, UR8, RZ ;  /* 0x00000008130e7c24 */ /* 0x000fe2000f8e02ff */
[----:B------:R-:W-:Y:S02]  /*13c0*/  IADD3 R21, R21, R9, RZ ;  /* 0x0000000915157210 */ /* 0x000fe40007ffe0ff */
[----:B------:R-:W-:Y:S01]  /*13d0*/  @P2 IADD3 R15, R15, 0x1, RZ ;  /* 0x000000010f0f2810 */ /* 0x000fe20007ffe0ff */
[----:B------:R-:W-:-:S02]  /*13e0*/  IMAD R14, R13, UR9, R14 ;  /* 0x000000090d0e7c24 */ /* 0x000fc4000f8e020e */
[----:B------:R-:W-:-:S04]  /*13f0*/  IMAD.WIDE.U32 R22, R13, UR8, R22 ;  /* 0x000000080d167c25 */ /* 0x000fc8000f8e0016 */
[----:B------:R-:W-:Y:S01]  /*1400*/  @!P1 IMAD.MOV R15, RZ, RZ, -R15 ;  /* 0x000000ffff0f9224 */ /* 0x000fe200078e0a0f */
[----:B------:R-:W-:Y:S02]  /*1410*/  @!P0 LOP3.LUT R15, RZ, R17, RZ, 0x33, !PT ;  /* 0x00000011ff0f8212 */ /* 0x000fe400078e33ff */
[----:B------:R-:W-:Y:S02]  /*1420*/  IADD3 R23, R23, R14, RZ ;  /* 0x0000000e17177210 */ /* 0x000fe40007ffe0ff */
[----:B------:R-:W-:Y:S01]  /*1430*/  SHF.R.S32.HI R9, RZ, 0x1f, R15 ;  /* 0x0000001fff097819 */ /* 0x000fe2000001140f */
[----:B-1----:R-:W-:Y:S02]  /*1440*/  IMAD R8, R19, R2, RZ ;  /* 0x0000000213087224 */ /* 0x002fe400078e02ff */
[----:B---3--:R-:W-:-:S04]  /*1450*/  IMAD.WIDE.U32 R18, R15, R4, R22 ;  /* 0x000000040f127225 */ /* 0x008fc800078e0016 */
[----:B------:R-:W-:Y:S02]  /*1460*/  IMAD R3, R13, R3, R8 ;  /* 0x000000030d037224 */ /* 0x000fe400078e0208 */
[----:B------:R-:W-:Y:S02]  /*1470*/  IMAD R8, R9, R4, RZ ;  /* 0x0000000409087224 */ /* 0x000fe400078e02ff */
[----:B------:R-:W-:-:S04]  /*1480*/  IMAD.WIDE.U32 R20, R13, R2, R20 ;  /* 0x000000020d147225 */ /* 0x000fc800078e0014 */
[----:B------:R-:W-:Y:S01]  /*1490*/  IMAD R5, R15, R5, R8 ;  /* 0x000000050f057224 */ /* 0x000fe200078e0208 */
[----:B------:R-:W-:Y:S01]  /*14a0*/  MOV R8, R15 ;  /* 0x0000000f00087202 */ /* 0x000fe20000000f00 */
[----:B------:R-:W-:-:S03]  /*14b0*/  IMAD.IADD R14, R21, 0x1, R3 ;  /* 0x00000001150e7824 */ /* 0x000fc600078e0203 */
[----:B------:R-:W-:-:S07]  /*14c0*/  IADD3 R13, R19, R5, RZ ;  /* 0x00000005130d7210 */ /* 0x000fce0007ffe0ff */
.L_x_2347:
        /* <DEDUP_REMOVED lines=8> */
[----:B------:R-:W-:Y:S01]  /*1550*/  LOP3.LUT R104, R2, 0xfffffff8, RZ, 0xc0, !PT ;  /* 0xfffffff802687812 */ /* 0x000fe200078ec0ff */
[----:B------:R-:W-:Y:S01]  /*1560*/  ULDC.64 UR12, c[0x0][0x210] ;  /* 0x00008400000c7ab9 */ /* 0x000fe20000000a00 */
[----:B------:R-:W-:Y:S01]  /*1570*/  SHF.R.S32.HI R26, RZ, 0x3, R2 ;  /* 0x00000003ff1a7819 */ /* 0x000fe20000011402 */
[----:B------:R-:W-:Y:S01]  /*1580*/  IMAD R5, R235, UR5, R16 ;  /* 0x00000005eb057c24 */ /* 0x000fe2000f8e0210 */
[----:B------:R-:W-:Y:S01]  /*1590*/  ULDC.64 UR10, c[0x0][0x268] ;  /* 0x00009a00000a7ab9 */ /* 0x000fe20000000a00 */
[----:B------:R-:W-:Y:S01]  /*15a0*/  IMAD.IADD R104, R7, 0x1, -R104 ;  /* 0x0000000107687824 */ /* 0x000fe200078e0a68 */
[--C-:B------:R-:W-:Y:S01]  /*15b0*/  SHF.R.S32.HI R27, RZ, 0x1f, R26.reuse ;  /* 0x0000001fff1b7819 */ /* 0x100fe2000001141a */
[----:B------:R-:W-:Y:S01]  /*15c0*/  IMAD.SHL.U32 R19, R26, 0x40, RZ ;  /* 0x000000401a137824 */ /* 0x000fe200078e00ff */
[-C--:B------:R-:W-:Y:S01]  /*15d0*/  LEA.HI R3, R4, R7.reuse, RZ, 0x4 ;  /* 0x0000000704037211 */ /* 0x080fe200078f20ff */
[----:B------:R-:W-:Y:S01]  /*15e0*/  IMAD.SHL.U32 R22, R104, 0x8, RZ ;  /* 0x0000000868167824 */ /* 0x000fe200078e00ff */
[----:B------:R-:W-:Y:S01]  /*15f0*/  LEA.HI R37, R4, R7, RZ, 0x5 ;  /* 0x0000000704257211 */ /* 0x000fe200078f28ff */
[----:B------:R-:W-:Y:S01]  /*1600*/  IMAD.WIDE R30, R0, 0x40, R26 ;  /* 0x00000040001e7825 */ /* 0x000fe200078e021a */
[----:B------:R-:W-:-:S02]  /*1610*/  LOP3.LUT R19, R19, 0x1c0, RZ, 0xc0, !PT ;  /* 0x000001c013137812 */ /* 0x000fc400078ec0ff */
[--C-:B------:R-:W-:Y:S01]  /*1620*/  SHF.R.S32.HI R23, RZ, 0x1f, R22.reuse ;  /* 0x0000001fff177819 */ /* 0x100fe20000011416 */
[----:B------:R-:W-:Y:S01]  /*1630*/  IMAD.SHL.U32 R15, R15, 0x8, RZ ;  /* 0x000000080f0f7824 */ /* 0x000fe200078e00ff */
[C---:B------:R-:W-:Y:S01]  /*1640*/  IADD3 R28, P1, R22.reuse, R18, RZ ;  /* 0x00000012161c7210 */ /* 0x040fe20007f3e0ff */
[----:B------:R-:W-:Y:S01]  /*1650*/  IMAD R9, R9, UR10, RZ ;  /* 0x0000000a09097c24 */ /* 0x000fe2000f8e02ff */
[----:B------:R-:W-:Y:S01]  /*1660*/  IADD3 R20, P0, R22, R20, RZ ;  /* 0x0000001416147210 */ /* 0x000fe20007f1e0ff */
[----:B------:R-:W-:Y:S01]  /*1670*/  IMAD.WIDE.U32 R24, R235, UR4, R22 ;  /* 0x00000004eb187c25 */ /* 0x000fe2000f8e0016 */
[----:B------:R-:W-:Y:S01]  /*1680*/  ULDC.64 UR4, c[0x0][0x258] ;  /* 0x0000960000047ab9 */ /* 0x000fe20000000a00 */
[----:B------:R-:W-:Y:S02]  /*1690*/  LOP3.LUT R18, R19, 0x38, R22, 0xf8, !PT ;  /* 0x0000003813127812 */ /* 0x000fe400078ef816 */
[----:B------:R-:W-:Y:S01]  /*16a0*/  IMAD.IADD R25, R25, 0x1, R5 ;  /* 0x0000000119197824 */ /* 0x000fe200078e0205 */
[----:B------:R-:W-:Y:S01]  /*16b0*/  SHF.R.S32.HI R5, RZ, 0x1f, R12 ;  /* 0x0000001fff057819 */ /* 0x000fe2000001140c */
[----:B------:R-:W-:Y:S01]  /*16c0*/  IMAD.X R29, R23, 0x1, R13, P1 ;  /* 0x00000001171d7824 */ /* 0x000fe200008e060d */
[----:B------:R-:W-:Y:S01]  /*16d0*/  SHF.R.U32.HI R19, RZ, 0x3, R19 ;  /* 0x00000003ff137819 */ /* 0x000fe20000011613 */
[----:B------:R-:W-:Y:S01]  /*16e0*/  IMAD R13, R27, UR6, RZ ;  /* 0x000000061b0d7c24 */ /* 0x000fe2000f8e02ff */
[----:B------:R-:W-:Y:S01]  /*16f0*/  SHF.R.S32.HI R16, RZ, 0x4, R3 ;  /* 0x00000004ff107819 */ /* 0x000fe20000011403 */
[----:B------:R-:W-:Y:S01]  /*1700*/  IMAD R5, R5, UR4, RZ ;  /* 0x0000000405057c24 */ /* 0x000fe2000f8e02ff */
[----:B------:R-:W-:Y:S01]  /*1710*/  LOP3.LUT R18, R18, R19, RZ, 0x3c, !PT ;  /* 0x0000001312127212 */ /* 0x000fe200078e3cff */
[----:B------:R-:W-:Y:S01]  /*1720*/  IMAD.X R21, R23, 0x1, R14, P0 ;  /* 0x0000000117157824 */ /* 0x000fe200000e060e */
[----:B------:R-:W-:Y:S01]  /*1730*/  IADD3 R11, P0, R26, R11, RZ ;  /* 0x0000000b1a0b7210 */ /* 0x000fe20007f1e0ff */
[----:B------:R-:W-:Y:S01]  /*1740*/  IMAD R5, R12, UR5, R5 ;  /* 0x000000050c057c24 */ /* 0x000fe2000f8e0205 */
[----:B------:R-:W-:Y:S01]  /*1750*/  LOP3.LUT R15, R18, 0x7ffffe00, R15, 0xf8, !PT ;  /* 0x7ffffe00120f7812 */ /* 0x000fe200078ef80f */
[----:B------:R-:W-:Y:S01]  /*1760*/  IMAD.WIDE.U32 R24, R12, UR4, R24 ;  /* 0x000000040c187c25 */ /* 0x000fe2000f8e0018 */
[----:B------:R-:W-:Y:S01]  /*1770*/  ULDC.64 UR4, c[0x0][0x218] ;  /* 0x0000860000047ab9 */ /* 0x000fe20000000a00 */
[----:B------:R-:W-:-:S02]  /*1780*/  LEA.HI R17, R3, R16, RZ, 0x1 ;  /* 0x0000001003117211 */ /* 0x000fc400078f08ff */
[C---:B------:R-:W-:Y:S01]  /*1790*/  IMAD R13, R26.reuse, UR7, R13 ;  /* 0x000000071a0d7c24 */ /* 0x040fe2000f8e020d */
[----:B------:R-:W-:Y:S01]  /*17a0*/  LOP3.LUT R232, R3, 0xfffffff0, RZ, 0xc0, !PT ;  /* 0xfffffff003e87812 */ /* 0x000fe200078ec0ff */
[----:B------:R-:W-:Y:S01]  /*17b0*/  IMAD.WIDE.U32 R28, R26, UR6, R28 ;  /* 0x000000061a1c7c25 */ /* 0x000fe2000f8e001c */
[----:B------:R-:W-:Y:S02]  /*17c0*/  LOP3.LUT R17, R17, 0xfffffffe, RZ, 0xc0, !PT ;  /* 0xfffffffe11117812 */ /* 0x000fe400078ec0ff */
[----:B------:R-:W-:Y:S01]  /*17d0*/  SHF.R.S32.HI R38, RZ, 0x5, R37 ;  /* 0x00000005ff267819 */ /* 0x000fe20000011425 */
[----:B------:R-:W-:Y:S02]  /*17e0*/  IMAD.IADD R25, R25, 0x1, R5 ;  /* 0x0000000119197824 */ /* 0x000fe400078e0205 */
[----:B------:R-:W-:Y:S02]  /*17f0*/  IMAD R5, R31, UR14, RZ ;  /* 0x0000000e1f057c24 */ /* 0x000fe4000f8e02ff */
[----:B------:R-:W-:Y:S01]  /*1800*/  IMAD.X R10, R27, 0x1, R10, P0 ;  /* 0x000000011b0a7824 */ /* 0x000fe200000e060a */
[----:B------:R-:W-:Y:S01]  /*1810*/  LEA R230, P0, R28, UR4, 0x1 ;  /* 0x000000041ce67c11 */ /* 0x000fe2000f8008ff */
[----:B------:R-:W-:Y:S01]  /*1820*/  IMAD.IADD R13, R29, 0x1, R13 ;  /* 0x000000011d0d7824 */ /* 0x000fe200078e020d */
[----:B------:R-:W-:Y:S01]  /*1830*/  UMOV UR4, 0x400 ;  /* 0x0000040000047882 */ /* 0x000fe20000000000 */
[----:B------:R-:W-:-:S02]  /*1840*/  IMAD R5, R30, UR15, R5 ;  /* 0x0000000f1e057c24 */ /* 0x000fc4000f8e0205 */
[----:B------:R-:W-:Y:S01]  /*1850*/  IMAD.WIDE.U32 R24, R30, UR14, R24 ;  /* 0x0000000e1e187c25 */ /* 0x000fe2000f8e0018 */
[----:B------:R-:W-:Y:S01]  /*1860*/  LEA.HI.X R231, R28, UR5, R13, 0x1, P0 ;  /* 0x000000051ce77c11 */ /* 0x000fe200080f0c0d */
[----:B-1----:R-:W-:Y:S02]  /*1870*/  ULEA UR5, UR20, UR4, 0x18 ;  /* 0x0000000414057291 */ /* 0x002fe4000f8ec03f */
[----:B------:R-:W-:Y:S01]  /*1880*/  IMAD.IADD R5, R25, 0x1, R5 ;  /* 0x0000000119057824 */ /* 0x000fe200078e0205 */
[----:B------:R-:W-:Y:S01]  /*1890*/  USHF.L.U32 UR4, UR14, 0x5, URZ ;  /* 0x000000050e047899 */ /* 0x000fe2000800063f */
[----:B------:R-:W-:Y:S01]  /*18a0*/  LEA R12, P0, R24, UR12, 0x1 ;  /* 0x0000000c180c7c11 */ /* 0x000fe2000f8008ff */
[----:B------:R-:W-:Y:S01]  /*18b0*/  USHF.L.U64.HI UR12, UR14, 0x5, UR15 ;  /* 0x000000050e0c7899 */ /* 0x000fe2000801020f */
[C---:B------:R-:W-:Y:S01]  /*18c0*/  IMAD R9, R8.reuse, UR11, R9 ;  /* 0x0000000b08097c24 */ /* 0x040fe2000f8e0209 */
[----:B------:R-:W-:Y:S01]  /*18d0*/  LEA R233, R15, UR5, 0x1 ;  /* 0x000000050fe97c11 */ /* 0x000fe2000f8e08ff */
[----:B------:R-:W-:Y:S01]  /*18e0*/  IMAD.WIDE.U32 R20, R8, UR10, R20 ;  /* 0x0000000a08147c25 */ /* 0x000fe2000f8e0014 */
[----:B------:R-:W-:Y:S01]  /*18f0*/  LEA.HI.X R13, R24, UR13, R5, 0x1, P0 ;  /* 0x0000000d180d7c11 */ /* 0x000fe200080f0c05 */
[----:B------:R-:W-:Y:S01]  /*1900*/  ULDC.64 UR10, c[0x0][0x250] ;  /* 0x00009400000a7ab9 */ /* 0x000fe20000000a00 */
[----:B------:R-:W-:Y:S01]  /*1910*/  IADD3 R14, P0, R12, UR4, RZ ;  /* 0x000000040c0e7c10 */ /* 0x000fe2000ff1e0ff */
[----:B------:R-:W-:Y:S01]  /*1920*/  IMAD R8, R10, UR10, RZ ;  /* 0x0000000a0a087c24 */ /* 0x000fe2000f8e02ff */
[----:B------:R-:W-:Y:S01]  /*1930*/  USHF.L.U32 UR15, UR6, 0x5, URZ ;  /* 0x00000005060f7899 */ /* 0x000fe2000800063f */
[----:B------:R-:W-:Y:S01]  /*1940*/  IMAD.IADD R21, R21, 0x1, R9 ;  /* 0x0000000115157824 */ /* 0x000fe200078e0209 */
[----:B------:R-:W-:Y:S01]  /*1950*/  IADD3.X R15, R13, UR12, RZ, P0, !PT ;  /* 0x0000000c0d0f7c10 */ /* 0x000fe200087fe4ff */
[C---:B------:R-:W-:Y:S01]  /*1960*/  IMAD R8, R11.reuse, UR11, R8 ;  /* 0x0000000b0b087c24 */ /* 0x040fe2000f8e0208 */
[----:B------:R-:W-:Y:S01]  /*1970*/  IADD3 R18, P0, R14, UR4, RZ ;  /* 0x000000040e127c10 */ /* 0x000fe2000ff1e0ff */
[----:B------:R-:W-:Y:S01]  /*1980*/  IMAD.WIDE.U32 R10, R11, UR10, R20 ;  /* 0x0000000a0b0a7c25 */ /* 0x000fe2000f8e0014 */
[----:B------:R-:W-:Y:S01]  /*1990*/  USHF.L.U64.HI UR14, UR6, 0x5, UR7 ;  /* 0x00000005060e7899 */ /* 0x000fe20008010207 */
[----:B------:R-:W-:Y:S01]  /*19a0*/  @!PT LDS RZ, [RZ] ;  /* 0x00000000fffff984 */ /* 0x000fe20000000800 */
[----:B------:R-:W-:Y:S01]  /*19b0*/  @!PT LDS RZ, [RZ] ;  /* 0x00000000fffff984 */ /* 0x000fe20000000800 */
[----:B------:R-:W-:Y:S01]  /*19c0*/  @!PT LDS RZ, [RZ] ;  /* 0x00000000fffff984 */ /* 0x000fe20000000800 */
[----:B------:R-:W-:Y:S01]  /*19d0*/  LDGSTS.E.BYPASS.LTC128B.128 [R233], desc[UR18][R12.64] ;  /* 0x000000000ce97fae */ /* 0x000fe2000b901d52 */
[----:B------:R-:W-:Y:S01]  /*19e0*/  IADD3.X R19, R15, UR12, RZ, P0, !PT ;  /* 0x0000000c0f137c10 */ /* 0x000fe200087fe4ff */
[----:B------:R-:W-:Y:S01]  /*19f0*/  IMAD.IADD R0, R16, 0x1, -R17 ;  /* 0x0000000110007824 */ /* 0x000fe200078e0a11 */
[----:B------:R-:W-:Y:S01]  /*1a00*/  IADD3 R20, P0, R18, UR4, RZ ;  /* 0x0000000412147c10 */ /* 0x000fe2000ff1e0ff */
[----:B------:R1:W-:Y:S01]  /*1a10*/  LDGSTS.E.BYPASS.LTC128B.128 [R233+0x2000], desc[UR18][R12.64+0x80] ;  /* 0x020000800ce97fae */ /* 0x0003e2000b901d52 */
[----:B------:R-:W-:Y:S01]  /*1a20*/  IMAD.IADD R232, R7, 0x1, -R232 ;  /* 0x0000000107e87824 */ /* 0x000fe200078e0ae8 */
[----:B------:R-:W-:Y:S01]  /*1a30*/  USHF.L.U32 UR20, UR10, 0x5, URZ ;  /* 0x000000050a147899 */ /* 0x000fe2000800063f */
[----:B------:R-:W-:Y:S01]  /*1a40*/  IADD3.X R21, R19, UR12, RZ, P0, !PT ;  /* 0x0000000c13157c10 */ /* 0x000fe200087fe4ff */
[----:B------:R-:W-:Y:S01]  /*1a50*/  LDGSTS.E.BYPASS.LTC128B.128 [R233+0x800], desc[UR18][R14.64] ;  /* 0x008000000ee97fae */ /* 0x000fe2000b901d52 */
[----:B------:R-:W-:Y:S01]  /*1a60*/  IADD3 R16, P0, R230, UR15, RZ ;  /* 0x0000000fe6107c10 */ /* 0x000fe2000ff1e0ff */
[----:B------:R-:W-:Y:S01]  /*1a70*/  ULDC.64 UR12, c[0x0][0x220] ;  /* 0x00008800000c7ab9 */ /* 0x000fe20000000a00 */
[----:B------:R-:W-:Y:S01]  /*1a80*/  SHF.R.S32.HI R5, RZ, 0x1f, R232 ;  /* 0x0000001fff057819 */ /* 0x000fe200000114e8 */
[----:B------:R-:W-:Y:S01]  /*1a90*/  LDGSTS.E.BYPASS.LTC128B.128 [R233+0x2800], desc[UR18][R14.64+0x80] ;  /* 0x028000800ee97fae */ /* 0x000fe2000b901d52 */
[----:B------:R-:W-:Y:S01]  /*1aa0*/  IADD3.X R17, R231, UR14, RZ, P0, !PT ;  /* 0x0000000ee7117c10 */ /* 0x000fe200087fe4ff */
[----:B------:R-:W-:Y:S01]  /*1ab0*/  IMAD.IADD R229, R11, 0x1, R8 ;  /* 0x000000010be57824 */ /* 0x000fe200078e0208 */
[----:B------:R-:W-:Y:S01]  /*1ac0*/  IADD3 R22, P0, R16, UR15, RZ ;  /* 0x0000000f10167c10 */ /* 0x000fe2000ff1e0ff */
[----:B------:R-:W-:Y:S01]  /*1ad0*/  LDGSTS.E.BYPASS.LTC128B.128 [R233+0x1000], desc[UR18][R18.64] ;  /* 0x0100000012e97fae */ /* 0x000fe2000b901d52 */
[----:B------:R-:W-:Y:S01]  /*1ae0*/  LEA.HI R5, R5, R232, RZ, 0x3 ;  /* 0x000000e805057211 */ /* 0x000fe200078f18ff */
[----:B------:R-:W-:Y:S01]  /*1af0*/  IMAD.SHL.U32 R8, R0, 0x8, RZ ;  /* 0x0000000800087824 */ /* 0x000fe200078e00ff */
[----:B------:R-:W-:Y:S01]  /*1b00*/  IADD3.X R23, R17, UR14, RZ, P0, !PT ;  /* 0x0000000e11177c10 */ /* 0x000fe200087fe4ff */
[----:B------:R-:W-:Y:S01]  /*1b10*/  LDGSTS.E.BYPASS.LTC128B.128 [R233+0x3000], desc[UR18][R18.64+0x80] ;  /* 0x0300008012e97fae */ /* 0x000fe2000b901d52 */
[C---:B------:R-:W-:Y:S01]  /*1b20*/  LOP3.LUT R3, R5.reuse, 0xfffffff8, RZ, 0xc0, !PT ;  /* 0xfffffff805037812 */ /* 0x040fe200078ec0ff */
[----:B------:R-:W-:Y:S01]  /*1b30*/  USHF.L.U64.HI UR11, UR10, 0x5, UR11 ;  /* 0x000000050a0b7899 */ /* 0x000fe2000801020b */
[----:B------:R-:W-:Y:S01]  /*1b40*/  IMAD.SHL.U32 R5, R5, 0x40, RZ ;  /* 0x0000004005057824 */ /* 0x000fe200078e00ff */
[----:B------:R-:W-:Y:S01]  /*1b50*/  LDGSTS.E.BYPASS.LTC128B.128 [R233+0x1800], desc[UR18][R20.64] ;  /* 0x0180000014e97fae */ /* 0x000fe2000b901d52 */
[----:B------:R-:W-:Y:S01]  /*1b60*/  UIADD3 UR4, UR5, 0x4000, URZ ;  /* 0x0000400005047890 */ /* 0x000fe2000fffe03f */
[----:B------:R-:W-:-:S02]  /*1b70*/  IMAD.IADD R3, R232, 0x1, -R3 ;  /* 0x00000001e8037824 */ /* 0x000fc400078e0a03 */
[----:B------:R2:W-:Y:S01]  /*1b80*/  LDGSTS.E.BYPASS.LTC128B.128 [R233+0x3800], desc[UR18][R20.64+0x80] ;  /* 0x0380008014e97fae */ /* 0x0005e2000b901d52 */
[----:B------:R-:W-:Y:S01]  /*1b90*/  LOP3.LUT R5, R5, 0xfffffe00, RZ, 0xc0, !PT ;  /* 0xfffffe0005057812 */ /* 0x000fe200078ec0ff */
[----:B------:R-:W-:Y:S01]  /*1ba0*/  IMAD.MOV.U32 R4, RZ, RZ, 0x20 ;  /* 0x00000020ff047424 */ /* 0x000fe200078e00ff */
[----:B-1----:R-:W-:Y:S01]  /*1bb0*/  IADD3 R12, P0, R22, UR15, RZ ;  /* 0x0000000f160c7c10 */ /* 0x002fe2000ff1e0ff */
[----:B------:R-:W-:Y:S01]  /*1bc0*/  LDGSTS.E.BYPASS.LTC128B.128 [R233+0x4000], desc[UR18][R230.64] ;  /* 0x04000000e6e97fae */ /* 0x000fe2000b901d52 */
[----:B------:R-:W-:Y:S02]  /*1bd0*/  LOP3.LUT P1, RZ, R3, 0x2, RZ, 0xc0, !PT ;  /* 0x0000000203ff7812 */ /* 0x000fe4000782c0ff */
[----:B------:R-:W-:Y:S01]  /*1be0*/  IADD3.X R13, R23, UR14, RZ, P0, !PT ;  /* 0x0000000e170d7c10 */ /* 0x000fe200087fe4ff */
[----:B------:R-:W-:Y:S01]  /*1bf0*/  LDGSTS.E.BYPASS.LTC128B.128 [R233+0x8000], desc[UR18][R230.64+0x80] ;  /* 0x08000080e6e97fae */ /* 0x000fe2000b901d52 */
[----:B------:R-:W-:Y:S02]  /*1c00*/  SEL R4, R4, 0xffffffe0, !P1 ;  /* 0xffffffe004047807 */ /* 0x000fe40004800000 */
[----:B------:R-:W-:Y:S01]  /*1c10*/  LOP3.LUT P1, RZ, R3, 0x4, RZ, 0xc0, !PT ;  /* 0x0000000403ff7812 */ /* 0x000fe2000782c0ff */
[----:B------:R-:W-:Y:S04]  /*1c20*/  LDGSTS.E.BYPASS.LTC128B.128 [R233+0x4800], desc[UR18][R16.64] ;  /* 0x0480000010e97fae */ /* 0x000fe8000b901d52 */
        /* <DEDUP_REMOVED lines=9> */
[----:B------:R-:W-:-:S03]  /*1cc0*/  IADD3.X R19, R21, UR14, RZ, P0, !PT ;  /* 0x0000000e15137c10 */ /* 0x000fc600087fe4ff */
        /* <DEDUP_REMOVED lines=8> */
[----:B------:R-:W-:Y:S01]  /*1d50*/  LEA R228, P0, R10, UR12, 0x1 ;  /* 0x0000000c0ae47c11 */ /* 0x000fe2000f8008ff */
[----:B------:R1:W-:Y:S01]  /*1d60*/  LDGSTS.E.BYPASS.LTC128B.128 [R233+0xb000], desc[UR18][R16.64+0x80] ;  /* 0x0b00008010e97fae */ /* 0x0003e2000b901d52 */
[----:B--2---:R-:W-:-:S03]  /*1d70*/  IMAD.SHL.U32 R13, R104, 0x40, RZ ;  /* 0x00000040680d7824 */ /* 0x004fc600078e00ff */
[----:B------:R-:W-:Y:S01]  /*1d80*/  LDGSTS.E.BYPASS.LTC128B.128 [R233+0x7800], desc[UR18][R14.64] ;  /* 0x078000000ee97fae */ /* 0x000fe2000b901d52 */
[----:B------:R-:W-:Y:S01]  /*1d90*/  IMAD.SHL.U32 R12, R3, 0x40, RZ ;  /* 0x00000040030c7824 */ /* 0x000fe200078e00ff */
[----:B------:R-:W-:Y:S02]  /*1da0*/  LEA.HI.X R229, R10, UR13, R229, 0x1, P0 ;  /* 0x0000000d0ae57c11 */ /* 0x000fe400080f0ce5 */
[----:B------:R2:W-:Y:S01]  /*1db0*/  LDGSTS.E.BYPASS.LTC128B.128 [R233+0xb800], desc[UR18][R14.64+0x80] ;  /* 0x0b8000800ee97fae */ /* 0x0005e2000b901d52 */
[----:B------:R-:W-:Y:S02]  /*1dc0*/  LOP3.LUT R13, R13, 0x1c0, RZ, 0xc0, !PT ;  /* 0x000001c00d0d7812 */ /* 0x000fe400078ec0ff */
[----:B------:R-:W-:Y:S01]  /*1dd0*/  LOP3.LUT R11, R12, 0x1c0, RZ, 0xc0, !PT ;  /* 0x000001c00c0b7812 */ /* 0x000fe200078ec0ff */
[----:B------:R-:W0:Y:S01]  /*1de0*/  LDGDEPBAR ;  /* 0x00000000000079af */ /* 0x000e220000000000 */
[----:B------:R-:W-:Y:S02]  /*1df0*/  LOP3.LUT R9, R13, 0x8, R2, 0xf8, !PT ;  /* 0x000000080d097812 */ /* 0x000fe400078ef802 */
[----:B------:R-:W-:-:S04]  /*1e00*/  SHF.R.U32.HI R2, RZ, 0x3, R13 ;  /* 0x00000003ff027819 */ /* 0x000fc8000001160d */
[----:B------:R-:W-:Y:S02]  /*1e10*/  LOP3.LUT R9, R9, R2, RZ, 0x3c, !PT ;  /* 0x0000000209097212 */ /* 0x000fe400078e3cff */
[----:B------:R-:W-:Y:S02]  /*1e20*/  LOP3.LUT R2, R11, 0x8, R8, 0xf8, !PT ;  /* 0x000000080b027812 */ /* 0x000fe400078ef808 */
[----:B------:R-:W-:Y:S01]  /*1e30*/  IADD3 R8, P0, R228, UR20, RZ ;  /* 0x00000014e4087c10 */ /* 0x000fe2000ff1e0ff */
[----:B------:R-:W-:Y:S01]  /*1e40*/  IMAD R0, R0, 0x200, R9 ;  /* 0x0000020000007824 */ /* 0x000fe200078e0209 */
[----:B------:R-:W-:Y:S02]  /*1e50*/  SHF.R.U32.HI R11, RZ, 0x3, R11 ;  /* 0x00000003ff0b7819 */ /* 0x000fe4000001160b */
[----:B------:R-:W-:Y:S02]  /*1e60*/  IADD3.X R9, R229, UR11, RZ, P0, !PT ;  /* 0x0000000be5097c10 */ /* 0x000fe400087fe4ff */
[----:B------:R-:W-:-:S02]  /*1e70*/  IADD3 R10, P0, R8, UR20, RZ ;  /* 0x00000014080a7c10 */ /* 0x000fc4000ff1e0ff */
[----:B------:R-:W-:Y:S02]  /*1e80*/  LOP3.LUT R2, R2, R11, RZ, 0x3c, !PT ;  /* 0x0000000b02027212 */ /* 0x000fe400078e3cff */
[----:B------:R-:W-:Y:S02]  /*1e90*/  IADD3.X R11, R9, UR11, RZ, P0, !PT ;  /* 0x0000000b090b7c10 */ /* 0x000fe400087fe4ff */
[----:B-1----:R-:W-:Y:S01]  /*1ea0*/  IADD3 R16, P0, R10, UR20, RZ ;  /* 0x000000140a107c10 */ /* 0x002fe2000ff1e0ff */
[----:B------:R-:W-:-:S04]  /*1eb0*/  DEPBAR.LE SB0, 0x0 ;  /* 0x000080000000791a */ /* 0x000fc80000000000 */
[----:B------:R-:W-:Y:S01]  /*1ec0*/  BAR.SYNC.DEFER_BLOCKING 0x0 ;  /* 0x0000000000007b1d */ /* 0x000fe20000010000 */
[----:B------:R-:W-:Y:S02]  /*1ed0*/  IADD3.X R17, R11, UR11, RZ, P0, !PT ;  /* 0x0000000b0b117c10 */ /* 0x000fe400087fe4ff */
[----:B--2---:R-:W-:Y:S02]  /*1ee0*/  IADD3 R14, P0, R16, UR20, RZ ;  /* 0x00000014100e7c10 */ /* 0x004fe4000ff1e0ff */
[----:B------:R-:W-:Y:S02]  /*1ef0*/  LEA R120, R0, UR5, 0x1 ;  /* 0x0000000500787c11 */ /* 0x000fe4000f8e08ff */
[----:B------:R-:W-:Y:S02]  /*1f00*/  IADD3.X R15, R17, UR11, RZ, P0, !PT ;  /* 0x0000000b110f7c10 */ /* 0x000fe400087fe4ff */
[----:B------:R-:W-:Y:S02]  /*1f10*/  IADD3 R12, P0, R14, UR20, RZ ;  /* 0x000000140e0c7c10 */ /* 0x000fe4000ff1e0ff */
[----:B------:R-:W-:Y:S01]  /*1f20*/  LEA R225, R0, UR4, 0x1 ;  /* 0x0000000400e17c11 */ /* 0x000fe2000f8e08ff */
[----:B------:R-:W-:Y:S01]  /*1f30*/  IMAD.MOV.U32 R0, RZ, RZ, 0x40 ;  /* 0x00000040ff007424 */ /* 0x000fe200078e00ff */
[----:B------:R-:W-:-:S03]  /*1f40*/  IADD3.X R13, R15, UR11, RZ, P0, !PT ;  /* 0x0000000b0f0d7c10 */ /* 0x000fc600087fe4ff */
[----:B------:R-:W-:Y:S01]  /*1f50*/  VIADD R223, R225, 0x20 ;  /* 0x00000020e1df7836 */ /* 0x000fe20000000000 */
[----:B------:R-:W-:Y:S01]  /*1f60*/  SEL R3, R0, 0xffffffc0, !P1 ;  /* 0xffffffc000037807 */ /* 0x000fe20004800000 */
[----:B------:R-:W-:Y:S01]  /*1f70*/  @!PT LDS RZ, [RZ] ;  /* 0x00000000fffff984 */ /* 0x000fe20000000800 */
[----:B------:R-:W-:Y:S01]  /*1f80*/  @!PT LDS RZ, [RZ] ;  /* 0x00000000fffff984 */ /* 0x000fe20000000800 */
[----:B------:R-:W-:Y:S01]  /*1f90*/  @!PT LDS RZ, [RZ] ;  /* 0x00000000fffff984 */ /* 0x000fe20000000800 */
[----:B------:R-:W-:Y:S04]  /*1fa0*/  LDGSTS.E.BYPASS.LTC128B.128 [R233+0xc000], desc[UR18][R228.64] ;  /* 0x0c000000e4e97fae */ /* 0x000fe8000b901d52 */
[----:B------:R-:W-:Y:S04]  /*1fb0*/  LDGSTS.E.BYPASS.LTC128B.128 [R233+0x10000], desc[UR18][R228.64+0x80] ;  /* 0x10000080e4e97fae */ /* 0x000fe8000b901d52 */
[----:B------:R-:W-:Y:S04]  /*1fc0*/  LDGSTS.E.BYPASS.LTC128B.128 [R233+0xc800], desc[UR18][R8.64] ;  /* 0x0c80000008e97fae */ /* 0x000fe8000b901d52 */
[----:B------:R1:W-:Y:S04]  /*1fd0*/  LDGSTS.E.BYPASS.LTC128B.128 [R233+0x10800], desc[UR18][R8.64+0x80] ;  /* 0x1080008008e97fae */ /* 0x0003e8000b901d52 */
[----:B------:R-:W-:Y:S04]  /*1fe0*/  LDGSTS.E.BYPASS.LTC128B.128 [R233+0xd000], desc[UR18][R10.64] ;  /* 0x0d0000000ae97fae */ /* 0x000fe8000b901d52 */
[----:B------:R2:W-:Y:S04]  /*1ff0*/  LDGSTS.E.BYPASS.LTC128B.128 [R233+0x11000], desc[UR18][R10.64+0x80] ;  /* 0x110000800ae97fae */ /* 0x0005e8000b901d52 */
[----:B------:R-:W-:Y:S04]  /*2000*/  LDGSTS.E.BYPASS.LTC128B.128 [R233+0xd800], desc[UR18][R16.64] ;  /* 0x0d80000010e97fae */ /* 0x000fe8000b901d52 */
[----:B------:R3:W-:Y:S04]  /*2010*/  LDGSTS.E.BYPASS.LTC128B.128 [R233+0x11800], desc[UR18][R16.64+0x80] ;  /* 0x1180008010e97fae */ /* 0x0007e8000b901d52 */
[----:B------:R-:W-:Y:S04]  /*2020*/  LDGSTS.E.BYPASS.LTC128B.128 [R233+0xe000], desc[UR18][R14.64] ;  /* 0x0e0000000ee97fae */ /* 0x000fe8000b901d52 */
[----:B------:R-:W-:Y:S01]  /*2030*/  LDGSTS.E.BYPASS.LTC128B.128 [R233+0x12000], desc[UR18][R14.64+0x80] ;  /* 0x120000800ee97fae */ /* 0x000fe2000b901d52 */
[----:B-1----:R-:W-:-:S03]  /*2040*/  IMAD R9, R38, 0x400, R5 ;  /* 0x0000040026097824 */ /* 0x002fc600078e0205 */
[----:B------:R-:W-:Y:S01]  /*2050*/  LDGSTS.E.BYPASS.LTC128B.128 [R233+0xe800], desc[UR18][R12.64] ;  /* 0x0e8000000ce97fae */ /* 0x000fe2000b901d52 */
[----:B------:R-:W-:Y:S01]  /*2060*/  LOP3.LUT R5, R2, R5, RZ, 0xfc, !PT ;  /* 0x0000000502057212 */ /* 0x000fe200078efcff */
[----:B------:R-:W-:Y:S02]  /*2070*/  IMAD.IADD R226, R9, 0x1, R2 ;  /* 0x0000000109e27824 */ /* 0x000fe400078e0202 */
[----:B------:R-:W-:Y:S01]  /*2080*/  LDGSTS.E.BYPASS.LTC128B.128 [R233+0x12800], desc[UR18][R12.64+0x80] ;  /* 0x128000800ce97fae */ /* 0x000fe2000b901d52 */
[----:B--2---:R-:W-:Y:S02]  /*2090*/  IADD3 R10, P0, R12, UR20, RZ ;  /* 0x000000140c0a7c10 */ /* 0x004fe4000ff1e0ff */
[----:B------:R-:W-:Y:S02]  /*20a0*/  LEA R226, R226, UR5, 0x1 ;  /* 0x00000005e2e27c11 */ /* 0x000fe4000f8e08ff */
[----:B------:R-:W-:Y:S02]  /*20b0*/  IADD3.X R11, R13, UR11, RZ, P0, !PT ;  /* 0x0000000b0d0b7c10 */ /* 0x000fe400087fe4ff */
[----:B------:R-:W-:Y:S01]  /*20c0*/  IADD3 R8, P0, R10, UR20, RZ ;  /* 0x000000140a087c10 */ /* 0x000fe2000ff1e0ff */
[----:B------:R-:W-:-:S02]  /*20d0*/  IMAD.IADD R224, R226, 0x1, R4 ;  /* 0x00000001e2e07824 */ /* 0x000fc400078e0204 */
[----:B------:R-:W-:Y:S01]  /*20e0*/  LDGSTS.E.BYPASS.LTC128B.128 [R233+0xf000], desc[UR18][R10.64] ;  /* 0x0f0000000ae97fae */ /* 0x000fe2000b901d52 */
[----:B------:R-:W-:Y:S01]  /*20f0*/  IADD3.X R9, R11, UR11, RZ, P0, !PT ;  /* 0x0000000b0b097c10 */ /* 0x000fe200087fe4ff */
[--C-:B------:R-:W-:Y:S01]  /*2100*/  IMAD.IADD R222, R226, 0x1, R3.reuse ;  /* 0x00000001e2de7824 */ /* 0x100fe200078e0203 */
[----:B------:R-:W-:Y:S01]  /*2110*/  LOP3.LUT P0, RZ, R104, 0x2, RZ, 0xc0, !PT ;  /* 0x0000000268ff7812 */ /* 0x000fe2000780c0ff */
[----:B------:R-:W-:Y:S01]  /*2120*/  LDGSTS.E.BYPASS.LTC128B.128 [R233+0x13000], desc[UR18][R10.64+0x80] ;  /* 0x130000800ae97fae */ /* 0x000fe2000b901d52 */
[----:B------:R-:W-:-:S03]  /*2130*/  IMAD.IADD R220, R224, 0x1, R3 ;  /* 0x00000001e0dc7824 */ /* 0x000fc600078e0203 */
        /* <DEDUP_REMOVED lines=12> */
[----:B------:R-:W-:Y:S01]  /*2200*/  LDSM.16.M88.4 R28, [R224] ;  /* 0x00000000e01c783b */ /* 0x000fe20000000200 */
[----:B------:R-:W-:Y:S01]  /*2210*/  IMAD.IADD R208, R0, 0x1, R223 ;  /* 0x0000000100d07824 */ /* 0x000fe200078e02df */
[----:B------:R-:W-:Y:S01]  /*2220*/  LOP3.LUT R0, R37, 0xffffffe0, RZ, 0xc0, !PT ;  /* 0xffffffe025007812 */ /* 0x000fe200078ec0ff */
[C---:B------:R-:W-:Y:S01]  /*2230*/  VIADD R212, R223.reuse, 0x2000 ;  /* 0x00002000dfd47836 */ /* 0x040fe20000000000 */
[----:B---3--:R-:W-:Y:S01]  /*2240*/  LDSM.16.M88.4 R16, [R120+0x5000] ;  /* 0x005000007810783b */ /* 0x008fe20000000200 */
[----:B------:R-:W-:Y:S01]  /*2250*/  SHF.R.S32.HI R37, RZ, 0x1f, R37 ;  /* 0x0000001fff257819 */ /* 0x000fe20000011425 */
[----:B------:R-:W-:-:S02]  /*2260*/  VIADD R211, R223, 0x2800 ;  /* 0x00002800dfd37836 */ /* 0x000fc40000000000 */
[----:B------:R-:W-:Y:S01]  /*2270*/  LDSM.16.M88.4 R80, [R120+0x6800] ;  /* 0x006800007850783b */ /* 0x000fe20000000200 */
[----:B------:R-:W-:Y:S02]  /*2280*/  IMAD.IADD R0, R7, 0x1, -R0 ;  /* 0x0000000107007824 */ /* 0x000fe400078e0a00 */
[C---:B------:R-:W-:Y:S01]  /*2290*/  VIADD R210, R223.reuse, 0x3000 ;  /* 0x00003000dfd27836 */ /* 0x040fe20000000000 */
[----:B-1----:R-:W1:Y:S01]  /*22a0*/  LDSM.16.M88.4 R8, [R223] ;  /* 0x00000000df08783b */ /* 0x002e620000000200 */
[C---:B------:R-:W-:Y:S02]  /*22b0*/  VIADD R209, R223.reuse, 0x3800 ;  /* 0x00003800dfd17836 */ /* 0x040fe40000000000 */
[C---:B------:R-:W-:Y:S01]  /*22c0*/  VIADD R207, R223.reuse, 0x4000 ;  /* 0x00004000dfcf7836 */ /* 0x040fe20000000000 */
[----:B------:R-:W3:Y:S01]  /*22d0*/  LDSM.16.M88.4 R20, [R223+0x800] ;  /* 0x00080000df14783b */ /* 0x000ee20000000200 */
[C---:B------:R-:W-:Y:S02]  /*22e0*/  VIADD R206, R223.reuse, 0x4800 ;  /* 0x00004800dfce7836 */ /* 0x040fe40000000000 */
[C---:B------:R-:W-:Y:S01]  /*22f0*/  VIADD R205, R223.reuse, 0x5000 ;  /* 0x00005000dfcd7836 */ /* 0x040fe20000000000 */
[----:B------:R-:W5:Y:S01]  /*2300*/  LDSM.16.M88.4 R96, [R120+0x5800] ;  /* 0x005800007860783b */ /* 0x000f620000000200 */
[----:B------:R-:W-:-:S02]  /*2310*/  VIADD R204, R223, 0x5800 ;  /* 0x00005800dfcc7836 */ /* 0x000fc40000000000 */
[C---:B------:R-:W-:Y:S01]  /*2320*/  VIADD R203, R223.reuse, 0x6000 ;  /* 0x00006000dfcb7836 */ /* 0x040fe20000000000 */
[----:B------:R-:W5:Y:S01]  /*2330*/  LDSM.16.M88.4 R88, [R120+0x6000] ;  /* 0x006000007858783b */ /* 0x000f620000000200 */
[C---:B------:R-:W-:Y:S02]  /*2340*/  VIADD R202, R223.reuse, 0x6800 ;  /* 0x00006800dfca7836 */ /* 0x040fe40000000000 */
[C---:B------:R-:W-:Y:S01]  /*2350*/  VIADD R201, R223.reuse, 0x7000 ;  /* 0x00007000dfc97836 */ /* 0x040fe20000000000 */
[----:B------:R-:W5:Y:S01]  /*2360*/  LDSM.16.M88.4 R72, [R120+0x7000] ;  /* 0x007000007848783b */ /* 0x000f620000000200 */
[----:B------:R-:W-:Y:S01]  /*2370*/  VIADD R200, R223, 0x7800 ;  /* 0x00007800dfc87836 */ /* 0x000fe20000000000 */
[C---:B--2---:R-:W-:Y:S02]  /*2380*/  HMMA.16816.F32.BF16 R52, R64.reuse, R48, RZ ;  /* 0x000000304034723c */ /* 0x044fe400000418ff */
[----:B------:R-:W2:Y:S04]  /*2390*/  LDSM.16.M88.4 R56, [R120+0x7800] ;  /* 0x007800007838783b */ /* 0x000ea80000000200 */
[----:B------:R-:W2:Y:S01]  /*23a0*/  LDSM.16.M88.4 R24, [R223+0x1000] ;  /* 0x00100000df18783b */ /* 0x000ea20000000200 */
[C---:B------:R-:W-:Y:S03]  /*23b0*/  HMMA.16816.F32.BF16 R48, R64.reuse, R50, RZ ;  /* 0x000000324030723c */ /* 0x040fe600000418ff */
[----:B------:R-:W-:Y:S03]  /*23c0*/  LDSM.16.M88.4 R100, [R223+0x2000] ;  /* 0x00200000df64783b */ /* 0x000fe60000000200 */
[C---:B----4-:R-:W-:Y:S01]  /*23d0*/  HMMA.16816.F32.BF16 R44, R64.reuse, R40, RZ ;  /* 0x00000028402c723c */ /* 0x050fe200000418ff */
[----:B------:R-:W-:Y:S04]  /*23e0*/  LDSM.16.M88.4 R60, [R223+0x3000] ;  /* 0x00300000df3c783b */ /* 0x000fe80000000200 */
[----:B------:R-:W-:Y:S01]  /*23f0*/  LDSM.16.M88.4 R104, [R222] ;  /* 0x00000000de68783b */ /* 0x000fe20000000200 */
[----:B------:R-:W-:Y:S03]  /*2400*/  HMMA.16816.F32.BF16 R40, R64, R42, RZ ;  /* 0x0000002a4028723c */ /* 0x000fe600000418ff */
[----:B------:R-:W-:Y:S03]  /*2410*/  LDSM.16.M88.4 R108, [R223+0x1800] ;  /* 0x00180000df6c783b */ /* 0x000fe60000000200 */
[C---:B-1----:R-:W-:Y:S01]  /*2420*/  HMMA.16816.F32.BF16 R52, R28.reuse, R8, R52 ;  /* 0x000000081c34723c */ /* 0x042fe20000041834 */
[----:B------:R-:W-:Y:S04]  /*2430*/  LDSM.16.M88.4 R116, [R221+0x1000] ;  /* 0x00100000dd74783b */ /* 0x000fe80000000200 */
[----:B------:R-:W-:Y:S01]  /*2440*/  LDSM.16.M88.4 R112, [R221+0x3800] ;  /* 0x00380000dd70783b */ /* 0x000fe20000000200 */
[----:B------:R-:W-:Y:S03]  /*2450*/  HMMA.16816.F32.BF16 R48, R28, R10, R48 ;  /* 0x0000000a1c30723c */ /* 0x000fe60000041830 */
[----:B------:R-:W1:Y:S03]  /*2460*/  LDSM.16.M88.4 R8, [R223+0x2800] ;  /* 0x00280000df08783b */ /* 0x000e660000000200 */
[C---:B------:R-:W-:Y:S01]  /*2470*/  HMMA.16816.F32.BF16 R32, R64.reuse, R16, RZ ;  /* 0x000000104020723c */ /* 0x040fe200000418ff */
[----:B------:R-:W-:Y:S04]  /*2480*/  LDSM.16.M88.4 R124, [R120+0xb800] ;  /* 0x00b80000787c783b */ /* 0x000fe80000000200 */
[----:B------:R-:W0:Y:S01]  /*2490*/  LDGDEPBAR ;  /* 0x00000000000079af */ /* 0x000e220000000000 */
[C---:B------:R-:W-:Y:S06]  /*24a0*/  HMMA.16816.F32.BF16 R84, R64.reuse, R80, RZ ;  /* 0x000000504054723c */ /* 0x040fec00000418ff */
[C---:B------:R-:W-:Y:S06]  /*24b0*/  HMMA.16816.F32.BF16 R16, R64.reuse, R18, RZ ;  /* 0x000000124010723c */ /* 0x040fec00000418ff */
[----:B------:R-:W-:Y:S06]  /*24c0*/  HMMA.16816.F32.BF16 R80, R64, R82, RZ ;  /* 0x000000524050723c */ /* 0x000fec00000418ff */
[C---:B---3--:R-:W-:Y:S06]  /*24d0*/  HMMA.16816.F32.BF16 R44, R28.reuse, R20, R44 ;  /* 0x000000141c2c723c */ /* 0x048fec000004182c */
[----:B------:R-:W-:Y:S01]  /*24e0*/  HMMA.16816.F32.BF16 R40, R28, R22, R40 ;  /* 0x000000161c28723c */ /* 0x000fe20000041828 */
[----:B------:R-:W3:Y:S05]  /*24f0*/  LDSM.16.M88.4 R20, [R221] ;  /* 0x00000000dd14783b */ /* 0x000eea0000000200 */
[C---:B-----5:R-:W-:Y:S06]  /*2500*/  HMMA.16816.F32.BF16 R12, R64.reuse, R96, RZ ;  /* 0x00000060400c723c */ /* 0x060fec00000418ff */
[C---:B------:R-:W-:Y:S06]  /*2510*/  HMMA.16816.F32.BF16 R92, R64.reuse, R88, RZ ;  /* 0x00000058405c723c */ /* 0x040fec00000418ff */
[C---:B------:R-:W-:Y:S06]  /*2520*/  HMMA.16816.F32.BF16 R76, R64.reuse, R72, RZ ;  /* 0x00000048404c723c */ /* 0x040fec00000418ff */
[C---:B------:R-:W-:Y:S06]  /*2530*/  HMMA.16816.F32.BF16 R96, R64.reuse, R98, RZ ;  /* 0x000000624060723c */ /* 0x040fec00000418ff */
[C---:B------:R-:W-:Y:S06]  /*2540*/  HMMA.16816.F32.BF16 R88, R64.reuse, R90, RZ ;  /* 0x0000005a4058723c */ /* 0x040fec00000418ff */
[C---:B------:R-:W-:Y:S06]  /*2550*/  HMMA.16816.F32.BF16 R72, R64.reuse, R74, RZ ;  /* 0x0000004a4048723c */ /* 0x040fec00000418ff */
[C---:B--2---:R-:W-:Y:S06]  /*2560*/  HMMA.16816.F32.BF16 R68, R64.reuse, R56, RZ ;  /* 0x000000384044723c */ /* 0x044fec00000418ff */
[----:B------:R-:W-:Y:S01]  /*2570*/  HMMA.16816.F32.BF16 R64, R64, R58, RZ ;  /* 0x0000003a4040723c */ /* 0x000fe200000418ff */
[----:B------:R-:W2:Y:S05]  /*2580*/  LDSM.16.M88.4 R56, [R223+0x3800] ;  /* 0x00380000df38783b */ /* 0x000eaa0000000200 */
[C---:B------:R-:W-:Y:S06]  /*2590*/  HMMA.16816.F32.BF16 R32, R28.reuse, R24, R32 ;  /* 0x000000181c20723c */ /* 0x040fec0000041820 */
[C---:B------:R-:W-:Y:S01]  /*25a0*/  HMMA.16816.F32.BF16 R16, R28.reuse, R26, R16 ;  /* 0x0000001a1c10723c */ /* 0x040fe20000041810 */
[----:B------:R-:W4:Y:S05]  /*25b0*/  LDSM.16.M88.4 R24, [R221+0x800] ;  /* 0x00080000dd18783b */ /* 0x000f2a0000000200 */
[C---:B-1----:R-:W-:Y:S06]  /*25c0*/  HMMA.16816.F32.BF16 R84, R28.reuse, R8, R84 ;  /* 0x000000081c54723c */ /* 0x042fec0000041854 */
[C---:B------:R-:W-:Y:S01]  /*25d0*/  HMMA.16816.F32.BF16 R80, R28.reuse, R10, R80 ;  /* 0x0000000a1c50723c */ /* 0x040fe20000041850 */
[----:B------:R-:W1:Y:S05]  /*25e0*/  LDSM.16.M88.4 R8, [R221+0x2000] ;  /* 0x00200000dd08783b */ /* 0x000e6a0000000200 */
[C---:B------:R-:W-:Y:S06]  /*25f0*/  HMMA.16816.F32.BF16 R92, R28.reuse, R100, R92 ;  /* 0x000000641c5c723c */ /* 0x040fec000004185c */
[C---:B------:R-:W-:Y:S01]  /*2600*/  HMMA.16816.F32.BF16 R88, R28.reuse, R102, R88 ;  /* 0x000000661c58723c */ /* 0x040fe20000041858 */
[----:B------:R-:W5:Y:S05]  /*2610*/  LDSM.16.M88.4 R100, [R221+0x1800] ;  /* 0x00180000dd64783b */ /* 0x000f6a0000000200 */
[C---:B------:R-:W-:Y:S06]  /*2620*/  HMMA.16816.F32.BF16 R76, R28.reuse, R60, R76 ;  /* 0x0000003c1c4c723c */ /* 0x040fec000004184c */
[----:B------:R-:W-:Y:S01]  /*2630*/  HMMA.16816.F32.BF16 R72, R28, R62, R72 ;  /* 0x0000003e1c48723c */ /* 0x000fe20000041848 */
[----:B------:R-:W5:Y:S05]  /*2640*/  LDSM.16.M88.4 R60, [R221+0x2800] ;  /* 0x00280000dd3c783b */ /* 0x000f6a0000000200 */
[C---:B---3--:R-:W-:Y:S06]  /*2650*/  HMMA.16816.F32.BF16 R52, R104.reuse, R20, R52 ;  /* 0x000000146834723c */ /* 0x048fec0000041834 */
[----:B------:R-:W-:Y:S01]  /*2660*/  HMMA.16816.F32.BF16 R48, R104, R22, R48 ;  /* 0x000000166830723c */ /* 0x000fe20000041830 */
[----:B------:R-:W3:Y:S05]  /*2670*/  LDSM.16.M88.4 R20, [R221+0x3000] ;  /* 0x00300000dd14783b */ /* 0x000eea0000000200 */
[C---:B------:R-:W-:Y:S06]  /*2680*/  HMMA.16816.F32.BF16 R12, R28.reuse, R108, R12 ;  /* 0x0000006c1c0c723c */ /* 0x040fec000004180c */
[C---:B------:R-:W-:Y:S01]  /*2690*/  HMMA.16816.F32.BF16 R96, R28.reuse, R110, R96 ;  /* 0x0000006e1c60723c */ /* 0x040fe20000041860 */
[----:B------:R-:W-:Y:S05]  /*26a0*/  LDSM.16.M88.4 R108, [R220] ;  /* 0x00000000dc6c783b */ /* 0x000fea0000000200 */
[C---:B--2---:R-:W-:Y:S06]  /*26b0*/  HMMA.16816.F32.BF16 R68, R28.reuse, R56, R68 ;  /* 0x000000381c44723c */ /* 0x044fec0000041844 */
[----:B------:R-:W-:Y:S01]  /*26c0*/  HMMA.16816.F32.BF16 R64, R28, R58, R64 ;  /* 0x0000003a1c40723c */ /* 0x000fe20000041840 */
[----:B------:R-:W2:Y:S04]  /*26d0*/  LDSM.16.M88.4 R56, [R208] ;  /* 0x00000000d038783b */ /* 0x000ea80000000200 */
[----:B------:R-:W2:Y:S01]  /*26e0*/  LDSM.16.M88.4 R28, [R208+0x800] ;  /* 0x00080000d01c783b */ /* 0x000ea20000000200 */
        /* <DEDUP_REMOVED lines=15> */
[C---:B---3--:R-:W-:Y:S06]  /*27e0*/  HMMA.16816.F32.BF16 R76, R104.reuse, R20, R76 ;  /* 0x00000014684c723c */ /* 0x048fec000004184c */
[----:B------:R-:W-:Y:S01]  /*27f0*/  HMMA.16816.F32.BF16 R72, R104, R22, R72 ;  /* 0x000000166848723c */ /* 0x000fe20000041848 */
[----:B------:R-:W3:Y:S05]  /*2800*/  LDSM.16.M88.4 R20, [R208+0x3000] ;  /* 0x00300000d014783b */ /* 0x000eea0000000200 */
[C---:B--2---:R-:W-:Y:S06]  /*2810*/  HMMA.16816.F32.BF16 R52, R108.reuse, R56, R52 ;  /* 0x000000386c34723c */ /* 0x044fec0000041834 */
[C---:B------:R-:W-:Y:S01]  /*2820*/  HMMA.16816.F32.BF16 R48, R108.reuse, R58, R48 ;  /* 0x0000003a6c30723c */ /* 0x040fe20000041830 */
[----:B------:R-:W-:Y:S05]  /*2830*/  LDSM.16.M88.4 R56, [R226+0x2000] ;  /* 0x00200000e238783b */ /* 0x000fea0000000200 */
[C---:B------:R-:W-:Y:S06]  /*2840*/  HMMA.16816.F32.BF16 R44, R108.reuse, R28, R44 ;  /* 0x0000001c6c2c723c */ /* 0x040fec000004182c */
[C---:B------:R-:W-:Y:S01]  /*2850*/  HMMA.16816.F32.BF16 R40, R108.reuse, R30, R40 ;  /* 0x0000001e6c28723c */ /* 0x040fe20000041828 */
[----:B------:R-:W2:Y:S05]  /*2860*/  LDSM.16.M88.4 R28, [R120+0x8000] ;  /* 0x00800000781c783b */ /* 0x000eaa0000000200 */
[C---:B----4-:R-:W-:Y:S06]  /*2870*/  HMMA.16816.F32.BF16 R32, R108.reuse, R24, R32 ;  /* 0x000000186c20723c */ /* 0x050fec0000041820 */
[C---:B------:R-:W-:Y:S01]  /*2880*/  HMMA.16816.F32.BF16 R16, R108.reuse, R26, R16 ;  /* 0x0000001a6c10723c */ /* 0x040fe20000041810 */
[----:B------:R-:W4:Y:S05]  /*2890*/  LDSM.16.M88.4 R24, [R120+0x8800] ;  /* 0x008800007818783b */ /* 0x000f2a0000000200 */
[C---:B-1----:R-:W-:Y:S06]  /*28a0*/  HMMA.16816.F32.BF16 R92, R108.reuse, R8, R92 ;  /* 0x000000086c5c723c */ /* 0x042fec000004185c */
[----:B------:R-:W-:Y:S01]  /*28b0*/  HMMA.16816.F32.BF16 R88, R108, R10, R88 ;  /* 0x0000000a6c58723c */ /* 0x000fe20000041858 */
[----:B------:R-:W1:Y:S05]  /*28c0*/  LDSM.16.M88.4 R8, [R120+0x9000] ;  /* 0x009000007808783b */ /* 0x000e6a0000000200 */
[C---:B------:R-:W-:Y:S06]  /*28d0*/  HMMA.16816.F32.BF16 R68, R104.reuse, R112, R68 ;  /* 0x000000706844723c */ /* 0x040fec0000041844 */
[----:B------:R-:W-:Y:S01]  /*28e0*/  HMMA.16816.F32.BF16 R64, R104, R114, R64 ;  /* 0x000000726840723c */ /* 0x000fe20000041840 */
[----:B------:R-:W1:Y:S04]  /*28f0*/  LDSM.16.M88.4 R112, [R208+0x3800] ;  /* 0x00380000d070783b */ /* 0x000e680000000200 */
[----:B------:R-:W-:Y:S01]  /*2900*/  LDSM.16.M88.4 R104, [R120+0x9800] ;  /* 0x009800007868783b */ /* 0x000fe20000000200 */
[C---:B-----5:R-:W-:Y:S06]  /*2910*/  HMMA.16816.F32.BF16 R12, R108.reuse, R100, R12 ;  /* 0x000000646c0c723c */ /* 0x060fec000004180c */
[C---:B------:R-:W-:Y:S01]  /*2920*/  HMMA.16816.F32.BF16 R96, R108.reuse, R102, R96 ;  /* 0x000000666c60723c */ /* 0x040fe20000041860 */
[----:B------:R-:W5:Y:S05]  /*2930*/  LDSM.16.M88.4 R100, [R120+0xa000] ;  /* 0x00a000007864783b */ /* 0x000f6a0000000200 */
[C---:B------:R-:W-:Y:S06]  /*2940*/  HMMA.16816.F32.BF16 R84, R108.reuse, R60, R84 ;  /* 0x0000003c6c54723c */ /* 0x040fec0000041854 */
[C---:B------:R-:W-:Y:S01]  /*2950*/  HMMA.16816.F32.BF16 R80, R108.reuse, R62, R80 ;  /* 0x0000003e6c50723c */ /* 0x040fe20000041850 */
[----:B------:R-:W5:Y:S05]  /*2960*/  LDSM.16.M88.4 R60, [R120+0xa800] ;  /* 0x00a80000783c783b */ /* 0x000f6a0000000200 */
[C---:B---3--:R-:W-:Y:S06]  /*2970*/  HMMA.16816.F32.BF16 R76, R108.reuse, R20, R76 ;  /* 0x000000146c4c723c */ /* 0x048fec000004184c */
[----:B------:R-:W-:Y:S01]  /*2980*/  HMMA.16816.F32.BF16 R72, R108, R22, R72 ;  /* 0x000000166c48723c */ /* 0x000fe20000041848 */
[----:B------:R-:W3:Y:S04]  /*2990*/  LDSM.16.M88.4 R20, [R120+0xb000] ;  /* 0x00b000007814783b */ /* 0x000ee80000000200 */
[----:B------:R-:W-:Y:S01]  /*29a0*/  LDSM.16.M88.4 R120, [R223+0x5800] ;  /* 0x00580000df78783b */ /* 0x000fe20000000200 */
[C---:B--2---:R-:W-:Y:S06]  /*29b0*/  HMMA.16816.F32.BF16 R52, R56.reuse, R28, R52 ;  /* 0x0000001c3834723c */ /* 0x044fec0000041834 */
        /* <DEDUP_REMOVED lines=10> */
[----:B------:R-:W-:Y:S04]  /*2a60*/  LDSM.16.M88.4 R108, [R223+0x6800] ;  /* 0x00680000df6c783b */ /* 0x000fe80000000200 */
[----:B------:R-:W-:Y:S01]  /*2a70*/  LDSM.16.M88.4 R112, [R223+0x6000] ;  /* 0x00600000df70783b */ /* 0x000fe20000000200 */
[C---:B-----5:R-:W-:Y:S06]  /*2a80*/  HMMA.16816.F32.BF16 R92, R56.reuse, R100, R92 ;  /* 0x00000064385c723c */ /* 0x060fec000004185c */
[C---:B------:R-:W-:Y:S01]  /*2a90*/  HMMA.16816.F32.BF16 R88, R56.reuse, R102, R88 ;  /* 0x000000663858723c */ /* 0x040fe20000041858 */
[----:B------:R-:W5:Y:S05]  /*2aa0*/  LDSM.16.M88.4 R100, [R223+0x7800] ;  /* 0x00780000df64783b */ /* 0x000f6a0000000200 */
        /* <DEDUP_REMOVED lines=8> */
[----:B------:R-:W-:Y:S05]  /*2b30*/  LDSM.16.M88.4 R104, [R223+0x7000] ;  /* 0x00700000df68783b */ /* 0x000fea0000000200 */
[C---:B------:R-:W-:Y:S06]  /*2b40*/  HMMA.16816.F32.BF16 R68, R56.reuse, R124, R68 ;  /* 0x0000007c3844723c */ /* 0x040fec0000041844 */
[----:B------:R-:W-:Y:S01]  /*2b50*/  HMMA.16816.F32.BF16 R64, R56, R126, R64 ;  /* 0x0000007e3840723c */ /* 0x000fe20000041840 */
[----:B------:R-:W3:Y:S05]  /*2b60*/  LDSM.16.M88.4 R56, [R221+0x4800] ;  /* 0x00480000dd38783b */ /* 0x000eea0000000200 */
[C---:B--2---:R-:W-:Y:S06]  /*2b70*/  HMMA.16816.F32.BF16 R52, R116.reuse, R28, R52 ;  /* 0x0000001c7434723c */ /* 0x044fec0000041834 */
[C---:B------:R-:W-:Y:S01]  /*2b80*/  HMMA.16816.F32.BF16 R48, R116.reuse, R30, R48 ;  /* 0x0000001e7430723c */ /* 0x040fe20000041830 */
[----:B------:R-:W2:Y:S05]  /*2b90*/  LDSM.16.M88.4 R28, [R221+0x5000] ;  /* 0x00500000dd1c783b */ /* 0x000eaa0000000200 */
[C---:B----4-:R-:W-:Y:S06]  /*2ba0*/  HMMA.16816.F32.BF16 R44, R116.reuse, R24, R44 ;  /* 0x00000018742c723c */ /* 0x050fec000004182c */
[C---:B------:R-:W-:Y:S01]  /*2bb0*/  HMMA.16816.F32.BF16 R40, R116.reuse, R26, R40 ;  /* 0x0000001a7428723c */ /* 0x040fe20000041828 */
[----:B------:R-:W-:Y:S05]  /*2bc0*/  LDSM.16.M88.4 R24, [R208+0x4000] ;  /* 0x00400000d018783b */ /* 0x000fea0000000200 */
[C---:B-1----:R-:W-:Y:S06]  /*2bd0*/  HMMA.16816.F32.BF16 R32, R116.reuse, R8, R32 ;  /* 0x000000087420723c */ /* 0x042fec0000041820 */
[C---:B------:R-:W-:Y:S01]  /*2be0*/  HMMA.16816.F32.BF16 R16, R116.reuse, R10, R16 ;  /* 0x0000000a7410723c */ /* 0x040fe20000041810 */
[----:B------:R-:W1:Y:S05]  /*2bf0*/  LDSM.16.M88.4 R8, [R220+0x2000] ;  /* 0x00200000dc08783b */ /* 0x000e6a0000000200 */
[C---:B-----5:R-:W-:Y:S06]  /*2c00*/  HMMA.16816.F32.BF16 R68, R116.reuse, R100, R68 ;  /* 0x000000647444723c */ /* 0x060fec0000041844 */
[----:B------:R-:W-:Y:S06]  /*2c10*/  HMMA.16816.F32.BF16 R64, R116, R102, R64 ;  /* 0x000000667440723c */ /* 0x000fec0000041840 */
[C---:B---3--:R-:W-:Y:S01]  /*2c20*/  HMMA.16816.F32.BF16 R100, R20.reuse, R60, R52 ;  /* 0x0000003c1464723c */ /* 0x048fe20000041834 */
[----:B------:R-:W3:Y:S05]  /*2c30*/  LDSM.16.M88.4 R52, [R208+0x4800] ;  /* 0x00480000d034783b */ /* 0x000eea0000000200 */
[C---:B------:R-:W-:Y:S06]  /*2c40*/  HMMA.16816.F32.BF16 R44, R20.reuse, R56, R44 ;  /* 0x00000038142c723c */ /* 0x040fec000004182c */
[C---:B------:R-:W-:Y:S01]  /*2c50*/  HMMA.16816.F32.BF16 R48, R20.reuse, R62, R48 ;  /* 0x0000003e1430723c */ /* 0x040fe20000041830 */
[----:B------:R-:W-:Y:S01]  /*2c60*/  SHF.R.S32.HI R57, RZ, 0x1f, R0 ;  /* 0x0000001fff397819 */ /* 0x000fe20000011400 */
[----:B------:R-:W-:Y:S03]  /*2c70*/  LDSM.16.M88.4 R60, [R208+0x5000] ;  /* 0x00500000d03c783b */ /* 0x000fe60000000200 */
[----:B------:R-:W-:Y:S01]  /*2c80*/  LEA.HI R234, R57, R0, RZ, 0x2 ;  /* 0x0000000039ea7211 */ /* 0x000fe200078f10ff */
[----:B------:R-:W-:Y:S01]  /*2c90*/  HMMA.16816.F32.BF16 R40, R20, R58, R40 ;  /* 0x0000003a1428723c */ /* 0x000fe20000041828 */
[----:B------:R-:W4:Y:S02]  /*2ca0*/  LDSM.16.M88.4 R56, [R221+0x5800] ;  /* 0x00580000dd38783b */ /* 0x000f240000000200 */
[----:B------:R-:W-:-:S03]  /*2cb0*/  SHF.R.S32.HI R234, RZ, 0x2, R234 ;  /* 0x00000002ffea7819 */ /* 0x000fc600000114ea */
[----:B--2---:R-:W-:Y:S06]  /*2cc0*/  HMMA.16816.F32.BF16 R32, R20, R28, R32 ;  /* 0x0000001c1420723c */ /* 0x004fec0000041820 */
[----:B-1----:R-:W-:Y:S01]  /*2cd0*/  HMMA.16816.F32.BF16 R100, R8, R24, R100 ;  /* 0x000000180864723c */ /* 0x002fe20000041864 */
[----:B------:R-:W-:Y:S01]  /*2ce0*/  IMAD R29, R38, 0x10, R39 ;  /* 0x00000010261d7824 */ /* 0x000fe200078e0227 */
[----:B------:R-:W-:-:S04]  /*2cf0*/  LEA.HI R28, R37, R38, RZ, 0x2 ;  /* 0x00000026251c7211 */ /* 0x000fc800078f10ff */
[----:B------:R-:W-:Y:S01]  /*2d00*/  IADD3 R29, R29, 0x1, R234 ;  /* 0x000000011d1d7810 */ /* 0x000fe20007ffe0ea */
[----:B------:R-:W-:Y:S01]  /*2d10*/  VIADD R24, R36, 0xffffffff ;  /* 0xffffffff24187836 */ /* 0x000fe20000000000 */
[C---:B------:R-:W-:Y:S01]  /*2d20*/  HMMA.16816.F32.BF16 R84, R116.reuse, R108, R84 ;  /* 0x0000006c7454723c */ /* 0x040fe20000041854 */
[----:B------:R-:W-:Y:S01]  /*2d30*/  IMAD.SHL.U32 R25, R7, 0x2, RZ ;  /* 0x0000000207197824 */ /* 0x000fe200078e00ff */
[----:B------:R-:W-:Y:S01]  /*2d40*/  IADD3 R7, R6, -UR17, R29 ;  /* 0x8000001106077c10 */ /* 0x000fe2000fffe01d */
[C---:B------:R-:W-:Y:S01]  /*2d50*/  IMAD.SHL.U32 R0, R24.reuse, 0x80, RZ ;  /* 0x0000008018007824 */ /* 0x040fe200078e00ff */
[----:B------:R-:W-:Y:S02]  /*2d60*/  ISETP.GT.AND P0, PT, R24, R227, PT ;  /* 0x000000e31800720c */ /* 0x000fe40003f04270 */
[----:B------:R-:W-:Y:S01]  /*2d70*/  HMMA.16816.F32.BF16 R12, R116, R120, R12 ;  /* 0x00000078740c723c */ /* 0x000fe2000004180c */
[----:B------:R-:W-:Y:S01]  /*2d80*/  VIADD R7, R7, UR16 ;  /* 0x0000001007077c36 */ /* 0x000fe20008000000 */
[----:B------:R-:W-:-:S02]  /*2d90*/  LOP3.LUT R108, R0, 0x6, R25, 0xf8, !PT ;  /* 0x00000006006c7812 */ /* 0x000fc400078ef819 */
[----:B------:R-:W-:Y:S02]  /*2da0*/  LOP3.LUT R239, R28, 0xfffffffc, RZ, 0xc0, !PT ;  /* 0xfffffffc1cef7812 */ /* 0x000fe400078ec0ff */
[C---:B------:R-:W-:Y:S01]  /*2db0*/  HMMA.16816.F32.BF16 R92, R116.reuse, R112, R92 ;  /* 0x00000070745c723c */ /* 0x040fe2000004185c */
[----:B------:R-:W-:Y:S02]  /*2dc0*/  LOP3.LUT R24, R108, 0x1, RZ, 0xfc, !PT ;  /* 0x000000016c187812 */ /* 0x000fe400078efcff */
[----:B------:R-:W-:Y:S01]  /*2dd0*/  IMAD.IADD R239, R38, 0x1, -R239 ;  /* 0x0000000126ef7824 */ /* 0x000fe200078e0aef */
[----:B------:R-:W-:Y:S02]  /*2de0*/  LOP3.LUT R38, R108, 0x9, RZ, 0xfc, !PT ;  /* 0x000000096c267812 */ /* 0x000fe400078efcff */
[----:B------:R-:W-:Y:S01]  /*2df0*/  HMMA.16816.F32.BF16 R80, R116, R110, R80 ;  /* 0x0000006e7450723c */ /* 0x000fe20000041850 */
[----:B------:R-:W-:-:S04]  /*2e00*/  VIMNMX R113, R7, R6, PT ;  /* 0x0000000607717248 */ /* 0x000fc80003fe0100 */
[----:B------:R-:W-:Y:S01]  /*2e10*/  ISETP.GE.AND P1, PT, R24, R113, PT ;  /* 0x000000711800720c */ /* 0x000fe20003f26270 */
[----:B------:R-:W-:Y:S01]  /*2e20*/  HMMA.16816.F32.BF16 R48, R8, R26, R48 ;  /* 0x0000001a0830723c */ /* 0x000fe20000041830 */
[----:B------:R-:W-:Y:S02]  /*2e30*/  VIADDMNMX R111, R7, 0x8, R6, PT ;  /* 0x00000008076f7846 */ /* 0x000fe40003800106 */
[----:B------:R-:W-:Y:S02]  /*2e40*/  LOP3.LUT R6, R108, 0x8, RZ, 0xfc, !PT ;  /* 0x000000086c067812 */ /* 0x000fe400078efcff */
[----:B------:R-:W-:Y:S01]  /*2e50*/  ISETP.GE.AND P4, PT, R24, R111, PT ;  /* 0x0000006f1800720c */ /* 0x000fe20003f86270 */
[----:B------:R-:W-:Y:S01]  /*2e60*/  HMMA.16816.F32.BF16 R16, R20, R30, R16 ;  /* 0x0000001e1410723c */ /* 0x000fe20000041810 */
[----:B------:R-:W1:Y:S01]  /*2e70*/  LDSM.16.M88.4 R24, [R221+0x6000] ;  /* 0x00600000dd18783b */ /* 0x000e620000000200 */
[C---:B------:R-:W-:Y:S02]  /*2e80*/  ISETP.GE.AND P3, PT, R6.reuse, R113, PT ;  /* 0x000000710600720c */ /* 0x040fe40003f66270 */
[----:B------:R-:W-:Y:S01]  /*2e90*/  ISETP.GE.AND P5, PT, R6, R111, PT ;  /* 0x0000006f0600720c */ /* 0x000fe20003fa6270 */
[----:B------:R-:W2:Y:S01]  /*2ea0*/  LDSM.16.M88.4 R28, [R208+0x5800] ;  /* 0x00580000d01c783b */ /* 0x000ea20000000200 */
[----:B---3--:R-:W-:Y:S01]  /*2eb0*/  HMMA.16816.F32.BF16 R44, R8, R52, R44 ;  /* 0x00000034082c723c */ /* 0x008fe2000004182c */
[----:B------:R-:W-:-:S02]  /*2ec0*/  ISETP.GE.AND P2, PT, R38, R113, PT ;  /* 0x000000712600720c */ /* 0x000fc40003f46270 */
[----:B------:R-:W-:Y:S02]  /*2ed0*/  LOP3.LUT R6, R108, 0x10, RZ, 0xfc, !PT ;  /* 0x000000106c067812 */ /* 0x000fe400078efcff */
[----:B------:R-:W-:Y:S01]  /*2ee0*/  FSEL R103, R103, -INF , !P4 ;  /* 0xff80000067677808 */ /* 0x000fe20006000000 */
[----:B------:R-:W-:Y:S01]  /*2ef0*/  HMMA.16816.F32.BF16 R96, R116, R122, R96 ;  /* 0x0000007a7460723c */ /* 0x000fe20000041860 */
[----:B------:R-:W-:-:S05]  /*2f00*/  ISETP.GE.AND P4, PT, R6, R113, PT ;  /* 0x000000710600720c */ /* 0x000fca0003f86270 */
[----:B----4-:R-:W-:Y:S01]  /*2f10*/  HMMA.16816.F32.BF16 R12, R20, R56, R12 ;  /* 0x00000038140c723c */ /* 0x010fe2000004180c */
[----:B------:R-:W-:-:S05]  /*2f20*/  FSEL R110, R49, -INF , !P2 ;  /* 0xff800000316e7808 */ /* 0x000fca0005000000 */
[----:B------:R-:W-:Y:S01]  /*2f30*/  HMMA.16816.F32.BF16 R40, R8, R54, R40 ;  /* 0x000000360828723c */ /* 0x000fe20000041828 */
[----:B------:R-:W3:Y:S01]  /*2f40*/  LDSM.16.M88.4 R52, [R208+0x6000] ;  /* 0x00600000d034783b */ /* 0x000ee20000000200 */
[----:B------:R-:W-:-:S04]  /*2f50*/  FSEL R57, R50, -INF , !P5 ;  /* 0xff80000032397808 */ /* 0x000fc80006800000 */
[----:B------:R-:W-:Y:S01]  /*2f60*/  HMMA.16816.F32.BF16 R76, R116, R104, R76 ;  /* 0x00000068744c723c */ /* 0x000fe2000004184c */
[----:B------:R-:W-:-:S05]  /*2f70*/  FSEL R56, R44, -INF , !P4 ;  /* 0xff8000002c387808 */ /* 0x000fca0006000000 */
[----:B------:R-:W-:Y:S01]  /*2f80*/  HMMA.16816.F32.BF16 R32, R8, R60, R32 ;  /* 0x0000003c0820723c */ /* 0x000fe20000041820 */
[----:B------:R-:W-:Y:S02]  /*2f90*/  FSEL R104, R101, -INF , !P1 ;  /* 0xff80000065687808 */ /* 0x000fe40004800000 */
[----:B------:R-:W-:Y:S02]  /*2fa0*/  ISETP.GE.AND P1, PT, R38, R111, PT ;  /* 0x0000006f2600720c */ /* 0x000fe40003f26270 */
[----:B------:R-:W-:Y:S01]  /*2fb0*/  LOP3.LUT R38, R108, 0x11, RZ, 0xfc, !PT ;  /* 0x000000116c267812 */ /* 0x000fe200078efcff */
[----:B------:R-:W-:Y:S01]  /*2fc0*/  HMMA.16816.F32.BF16 R72, R116, R106, R72 ;  /* 0x0000006a7448723c */ /* 0x000fe20000041848 */
[----:B------:R-:W-:Y:S02]  /*2fd0*/  FSEL R101, R51, -INF , !P1 ;  /* 0xff80000033657808 */ /* 0x000fe40004800000 */
[C---:B------:R-:W-:Y:S02]  /*2fe0*/  ISETP.GE.AND P5, PT, R38.reuse, R113, PT ;  /* 0x000000712600720c */ /* 0x040fe40003fa6270 */
[----:B------:R-:W-:Y:S01]  /*2ff0*/  ISETP.GE.AND P2, PT, R38, R111, PT ;  /* 0x0000006f2600720c */ /* 0x000fe20003f46270 */
[----:B------:R-:W-:Y:S01]  /*3000*/  HMMA.16816.F32.BF16 R16, R8, R62, R16 ;  /* 0x0000003e0810723c */ /* 0x000fe20000041810 */
[----:B------:R-:W-:-:S02]  /*3010*/  FSEL R106, R48, -INF , !P3 ;  /* 0xff800000306a7808 */ /* 0x000fc40005800000 */
[----:B------:R-:W-:Y:S01]  /*3020*/  ISETP.GE.AND P3, PT, R6, R111, PT ;  /* 0x0000006f0600720c */ /* 0x000fe20003f66270 */
[----:B------:R-:W4:Y:S01]  /*3030*/  LDSM.16.M88.4 R48, [R221+0x6800] ;  /* 0x00680000dd30783b */ /* 0x000f220000000200 */
[----:B------:R-:W-:Y:S01]  /*3040*/  FSEL R60, R45, -INF , !P5 ;  /* 0xff8000002d3c7808 */ /* 0x000fe20006800000 */
[C---:B------:R-:W-:Y:S01]  /*3050*/  HMMA.16816.F32.BF16 R96, R20.reuse, R58, R96 ;  /* 0x0000003a1460723c */ /* 0x040fe20000041860 */
[----:B------:R-:W-:Y:S02]  /*3060*/  FSEL R109, R46, -INF , !P3 ;  /* 0xff8000002e6d7808 */ /* 0x000fe40005800000 */
[----:B------:R-:W-:Y:S02]  /*3070*/  FSEL R107, R47, -INF , !P2 ;  /* 0xff8000002f6b7808 */ /* 0x000fe40005000000 */
[C---:B------:R-:W-:Y:S01]  /*3080*/  LOP3.LUT R6, R108.reuse, 0x18, RZ, 0xfc, !PT ;  /* 0x000000186c067812 */ /* 0x040fe200078efcff */
[----:B-1----:R-:W-:Y:S01]  /*3090*/  HMMA.16816.F32.BF16 R92, R20, R24, R92 ;  /* 0x00000018145c723c */ /* 0x002fe2000004185c */
[----:B------:R-:W-:-:S02]  /*30a0*/  LOP3.LUT R38, R108, 0x19, RZ, 0xfc, !PT ;  /* 0x000000196c267812 */ /* 0x000fc400078efcff */
[C---:B------:R-:W-:Y:S02]  /*30b0*/  ISETP.GE.AND P1, PT, R6.reuse, R113, PT ;  /* 0x000000710600720c */ /* 0x040fe40003f26270 */
[----:B------:R-:W-:Y:S01]  /*30c0*/  ISETP.GE.AND P4, PT, R6, R111, PT ;  /* 0x0000006f0600720c */ /* 0x000fe20003f86270 */
[----:B--2---:R-:W-:Y:S01]  /*30d0*/  HMMA.16816.F32.BF16 R44, R8, R28, R12 ;  /* 0x0000001c082c723c */ /* 0x004fe2000004180c */
[----:B------:R-:W1:Y:S01]  /*30e0*/  LDSM.16.M88.4 R12, [R221+0x7000] ;  /* 0x00700000dd0c783b */ /* 0x000e620000000200 */
[----:B------:R-:W-:Y:S02]  /*30f0*/  LOP3.LUT R6, R108, 0x20, RZ, 0xfc, !PT ;  /* 0x000000206c067812 */ /* 0x000fe400078efcff */
[C---:B------:R-:W-:Y:S02]  /*3100*/  ISETP.GE.AND P3, PT, R38.reuse, R113, PT ;  /* 0x000000712600720c */ /* 0x040fe40003f66270 */
[----:B------:R-:W-:Y:S01]  /*3110*/  HMMA.16816.F32.BF16 R88, R116, R114, R88 ;  /* 0x000000727458723c */ /* 0x000fe20000041858 */
[----:B------:R-:W-:-:S02]  /*3120*/  ISETP.GE.AND P5, PT, R38, R111, PT ;  /* 0x0000006f2600720c */ /* 0x000fc40003fa6270 */
[----:B------:R-:W-:Y:S02]  /*3130*/  ISETP.GE.AND P2, PT, R6, R113, PT ;  /* 0x000000710600720c */ /* 0x000fe40003f46270 */
[C---:B------:R-:W-:Y:S01]  /*3140*/  LOP3.LUT R38, R108.reuse, 0x21, RZ, 0xfc, !PT ;  /* 0x000000216c267812 */ /* 0x040fe200078efcff */
[C---:B------:R-:W-:Y:S01]  /*3150*/  HMMA.16816.F32.BF16 R96, R8.reuse, R30, R96 ;  /* 0x0000001e0860723c */ /* 0x040fe20000041860 */
[----:B------:R-:W-:Y:S02]  /*3160*/  LOP3.LUT R24, R108, 0x28, RZ, 0xfc, !PT ;  /* 0x000000286c187812 */ /* 0x000fe400078efcff */
[----:B------:R-:W-:Y:S02]  /*3170*/  FSEL R58, R40, -INF , !P1 ;  /* 0xff800000283a7808 */ /* 0x000fe40004800000 */
[----:B------:R-:W-:Y:S01]  /*3180*/  ISETP.GE.AND P1, PT, R6, R111, PT ;  /* 0x0000006f0600720c */ /* 0x000fe20003f26270 */
[----:B---3--:R-:W-:Y:S01]  /*3190*/  HMMA.16816.F32.BF16 R92, R8, R52, R92 ;  /* 0x00000034085c723c */ /* 0x008fe2000004185c */
[----:B------:R-:W-:-:S02]  /*31a0*/  FSEL R7, R42, -INF , !P4 ;  /* 0xff8000002a077808 */ /* 0x000fc40006000000 */
[----:B------:R-:W-:Y:S02]  /*31b0*/  FSEL R6, R41, -INF , !P3 ;  /* 0xff80000029067808 */ /* 0x000fe40005800000 */
[----:B------:R-:W-:Y:S02]  /*31c0*/  FSEL R105, R43, -INF , !P5 ;  /* 0xff8000002b697808 */ /* 0x000fe40006800000 */
[C---:B------:R-:W-:Y:S01]  /*31d0*/  ISETP.GE.AND P4, PT, R38.reuse, R113, PT ;  /* 0x000000712600720c */ /* 0x040fe20003f86270 */
[C---:B----4-:R-:W-:Y:S01]  /*31e0*/  HMMA.16816.F32.BF16 R84, R20.reuse, R48, R84 ;  /* 0x000000301454723c */ /* 0x050fe20000041854 */
[----:B------:R-:W-:Y:S02]  /*31f0*/  ISETP.GE.AND P3, PT, R38, R111, PT ;  /* 0x0000006f2600720c */ /* 0x000fe40003f66270 */
[----:B------:R-:W-:Y:S02]  /*3200*/  ISETP.GE.AND P5, PT, R24, R113, PT ;  /* 0x000000711800720c */ /* 0x000fe40003fa6270 */
[----:B------:R-:W-:Y:S01]  /*3210*/  FSEL R166, R32, -INF , !P2 ;  /* 0xff80000020a67808 */ /* 0x000fe20005000000 */
[----:B------:R-:W-:Y:S01]  /*3220*/  HMMA.16816.F32.BF16 R88, R20, R26, R88 ;  /* 0x0000001a1458723c */ /* 0x000fe20000041858 */
[----:B------:R-:W-:-:S02]  /*3230*/  LOP3.LUT R32, R108, 0x29, RZ, 0xfc, !PT ;  /* 0x000000296c207812 */ /* 0x000fc400078efcff */
[----:B------:R-:W-:Y:S02]  /*3240*/  LOP3.LUT R28, R108, 0x30, RZ, 0xfc, !PT ;  /* 0x000000306c1c7812 */ /* 0x000fe400078efcff */
[----:B------:R-:W-:Y:S01]  /*3250*/  FSEL R170, R33, -INF , !P4 ;  /* 0xff80000021aa7808 */ /* 0x000fe20006000000 */
[C---:B------:R-:W-:Y:S01]  /*3260*/  HMMA.16816.F32.BF16 R80, R20.reuse, R50, R80 ;  /* 0x000000321450723c */ /* 0x040fe20000041850 */
[----:B------:R-:W-:Y:S02]  /*3270*/  FSEL R167, R35, -INF , !P3 ;  /* 0xff80000023a77808 */ /* 0x000fe40005800000 */
[----:B------:R-:W-:Y:S02]  /*3280*/  FSEL R168, R16, -INF , !P5 ;  /* 0xff80000010a87808 */ /* 0x000fe40006800000 */
[----:B------:R-:W-:Y:S01]  /*3290*/  FSEL R43, R34, -INF , !P1 ;  /* 0xff800000222b7808 */ /* 0x000fe20004800000 */
[----:B-1----:R-:W-:Y:S01]  /*32a0*/  HMMA.16816.F32.BF16 R76, R20, R12, R76 ;  /* 0x0000000c144c723c */ /* 0x002fe2000004184c */
[----:B------:R-:W-:-:S02]  /*32b0*/  ISETP.GE.AND P4, PT, R32, R111, PT ;  /* 0x0000006f2000720c */ /* 0x000fc40003f86270 */
[----:B------:R-:W-:Y:S02]  /*32c0*/  ISETP.GE.AND P3, PT, R28, R113, PT ;  /* 0x000000711c00720c */ /* 0x000fe40003f66270 */
[----:B------:R-:W-:Y:S01]  /*32d0*/  LOP3.LUT R16, R108, 0x38, RZ, 0xfc, !PT ;  /* 0x000000386c107812 */ /* 0x000fe200078efcff */
[----:B------:R-:W-:Y:S01]  /*32e0*/  HMMA.16816.F32.BF16 R72, R20, R14, R72 ;  /* 0x0000000e1448723c */ /* 0x000fe20000041848 */
[----:B------:R-:W-:Y:S02]  /*32f0*/  ISETP.GE.AND P2, PT, R24, R111, PT ;  /* 0x0000006f1800720c */ /* 0x000fe40003f46270 */
[----:B------:R-:W-:Y:S01]  /*3300*/  ISETP.GE.AND P1, PT, R32, R113, PT ;  /* 0x000000712000720c */ /* 0x000fe20003f26270 */
[----:B------:R-:W1:Y:S01]  /*3310*/  LDSM.16.M88.4 R24, [R208+0x6800] ;  /* 0x00680000d018783b */ /* 0x000e620000000200 */
[----:B------:R-:W-:Y:S01]  /*3320*/  FSEL R37, R19, -INF , !P4 ;  /* 0xff80000013257808 */ /* 0x000fe20006000000 */
[----:B------:R-:W-:Y:S01]  /*3330*/  HMMA.16816.F32.BF16 R88, R8, R54, R88 ;  /* 0x000000360858723c */ /* 0x000fe20000041858 */
[----:B------:R-:W-:-:S02]  /*3340*/  FSEL R42, R44, -INF , !P3 ;  /* 0xff8000002c2a7808 */ /* 0x000fc40005800000 */
[----:B------:R-:W-:Y:S02]  /*3350*/  FSEL R41, R18, -INF , !P2 ;  /* 0xff80000012297808 */ /* 0x000fe40005000000 */
[----:B------:R-:W-:Y:S02]  /*3360*/  FSEL R172, R17, -INF , !P1 ;  /* 0xff80000011ac7808 */ /* 0x000fe40004800000 */
[C---:B------:R-:W-:Y:S02]  /*3370*/  ISETP.GE.AND P4, PT, R16.reuse, R113, PT ;  /* 0x000000711000720c */ /* 0x040fe40003f86270 */
[-C--:B------:R-:W-:Y:S02]  /*3380*/  ISETP.GE.AND P3, PT, R16, R111.reuse, PT ;  /* 0x0000006f1000720c */ /* 0x080fe40003f66270 */
[----:B------:R-:W2:Y:S01]  /*3390*/  LDSM.16.M88.4 R16, [R221+0x7800] ;  /* 0x00780000dd10783b */ /* 0x000ea20000000200 */
[----:B------:R-:W-:Y:S02]  /*33a0*/  ISETP.GE.AND P5, PT, R28, R111, PT ;  /* 0x0000006f1c00720c */ /* 0x000fe40003fa6270 */
[----:B------:R-:W-:-:S02]  /*33b0*/  LOP3.LUT R28, R108, 0x31, RZ, 0xfc, !PT ;  /* 0x000000316c1c7812 */ /* 0x000fc400078efcff */
[----:B------:R-:W-:Y:S02]  /*33c0*/  LOP3.LUT R34, R108, 0x39, RZ, 0xfc, !PT ;  /* 0x000000396c227812 */ /* 0x000fe400078efcff */
[C---:B------:R-:W-:Y:S02]  /*33d0*/  ISETP.GE.AND P2, PT, R28.reuse, R113, PT ;  /* 0x000000711c00720c */ /* 0x040fe40003f46270 */
[----:B------:R-:W-:Y:S02]  /*33e0*/  ISETP.GE.AND P1, PT, R28, R111, PT ;  /* 0x0000006f1c00720c */ /* 0x000fe40003f26270 */
[----:B------:R-:W-:Y:S01]  /*33f0*/  LOP3.LUT R32, R108, 0x40, RZ, 0xfc, !PT ;  /* 0x000000406c207812 */ /* 0x000fe200078efcff */
[----:B------:R-:W3:Y:S01]  /*3400*/  LDSM.16.M88.4 R28, [R208+0x7000] ;  /* 0x00700000d01c783b */ /* 0x000ee20000000200 */
[----:B------:R-:W-:Y:S02]  /*3410*/  FSEL R40, R45, -INF , !P2 ;  /* 0xff8000002d287808 */ /* 0x000fe40005000000 */
[----:B------:R-:W-:-:S02]  /*3420*/  FSEL R39, R47, -INF , !P1 ;  /* 0xff8000002f277808 */ /* 0x000fc40004800000 */
[----:B------:R-:W-:Y:S02]  /*3430*/  ISETP.GE.AND P2, PT, R34, R111, PT ;  /* 0x0000006f2200720c */ /* 0x000fe40003f46270 */
[-C--:B------:R-:W-:Y:S02]  /*3440*/  ISETP.GE.AND P1, PT, R32, R113.reuse, PT ;  /* 0x000000712000720c */ /* 0x080fe40003f26270 */
[----:B------:R-:W-:Y:S02]  /*3450*/  LOP3.LUT R12, R108, 0x48, RZ, 0xfc, !PT ;  /* 0x000000486c0c7812 */ /* 0x000fe400078efcff */
        /* <DEDUP_REMOVED lines=9> */
[----:B------:R-:W-:Y:S01]  /*34f0*/  HMMA.16816.F32.BF16 R80, R8, R26, R80 ;  /* 0x0000001a0850723c */ /* 0x000fe20000041850 */
[----:B------:R-:W-:Y:S02]  /*3500*/  LOP3.LUT R32, R108, 0x41, RZ, 0xfc, !PT ;  /* 0x000000416c207812 */ /* 0x000fe400078efcff */
[----:B------:R-:W-:Y:S02]  /*3510*/  FSEL R163, R46, -INF , !P5 ;  /* 0xff8000002ea37808 */ /* 0x000fe40006800000 */
[----:B------:R-:W-:Y:S01]  /*3520*/  FSEL R151, R98, -INF , !P3 ;  /* 0xff80000062977808 */ /* 0x000fe20005800000 */
[----:B--2---:R-:W-:Y:S01]  /*3530*/  HMMA.16816.F32.BF16 R68, R20, R16, R68 ;  /* 0x000000101444723c */ /* 0x004fe20000041844 */
[-C--:B------:R-:W-:Y:S02]  /*3540*/  ISETP.GE.AND P5, PT, R34, R113.reuse, PT ;  /* 0x000000712200720c */ /* 0x080fe40003fa6270 */
[----:B------:R-:W-:-:S02]  /*3550*/  ISETP.GE.AND P3, PT, R32, R113, PT ;  /* 0x000000712000720c */ /* 0x000fc40003f66270 */
[----:B------:R-:W-:Y:S01]  /*3560*/  LOP3.LUT R24, R108, 0x49, RZ, 0xfc, !PT ;  /* 0x000000496c187812 */ /* 0x000fe200078efcff */
[----:B------:R-:W-:Y:S01]  /*3570*/  HMMA.16816.F32.BF16 R64, R20, R18, R64 ;  /* 0x000000121440723c */ /* 0x000fe20000041840 */
[----:B------:R-:W-:Y:S02]  /*3580*/  FSEL R162, R97, -INF , !P5 ;  /* 0xff80000061a27808 */ /* 0x000fe40006800000 */
[----:B------:R-:W-:Y:S02]  /*3590*/  FSEL R153, R94, -INF , !P4 ;  /* 0xff8000005e997808 */ /* 0x000fe40006000000 */
[----:B------:R-:W-:Y:S01]  /*35a0*/  FSEL R158, R93, -INF , !P3 ;  /* 0xff8000005d9e7808 */ /* 0x000fe20005800000 */
[----:B---3--:R-:W-:Y:S01]  /*35b0*/  HMMA.16816.F32.BF16 R76, R8, R28, R76 ;  /* 0x0000001c084c723c */ /* 0x008fe2000004184c */
[----:B------:R-:W-:Y:S02]  /*35c0*/  ISETP.GE.AND P5, PT, R32, R111, PT ;  /* 0x0000006f2000720c */ /* 0x000fe40003fa6270 */
[----:B------:R-:W-:-:S02]  /*35d0*/  ISETP.GE.AND P4, PT, R24, R113, PT ;  /* 0x000000711800720c */ /* 0x000fc40003f86270 */
[----:B------:R-:W-:Y:S01]  /*35e0*/  ISETP.GE.AND P3, PT, R24, R111, PT ;  /* 0x0000006f1800720c */ /* 0x000fe20003f66270 */
[C---:B------:R-:W-:Y:S01]  /*35f0*/  HMMA.16816.F32.BF16 R72, R8.reuse, R30, R72 ;  /* 0x0000001e0848723c */ /* 0x040fe20000041848 */
[----:B------:R-:W-:Y:S02]  /*3600*/  LOP3.LUT R24, R108, 0x50, RZ, 0xfc, !PT ;  /* 0x000000506c187812 */ /* 0x000fe400078efcff */
[----:B------:R-:W-:Y:S02]  /*3610*/  FSEL R155, R95, -INF , !P5 ;  /* 0xff8000005f9b7808 */ /* 0x000fe40006800000 */
[----:B------:R-:W-:Y:S02]  /*3620*/  ISETP.GE.AND P5, PT, R24, R113, PT ;  /* 0x000000711800720c */ /* 0x000fe40003fa6270 */
[C---:B------:R-:W-:Y:S01]  /*3630*/  LOP3.LUT R26, R108.reuse, 0x51, RZ, 0xfc, !PT ;  /* 0x000000516c1a7812 */ /* 0x040fe200078efcff */
[----:B-1----:R-:W-:Y:S01]  /*3640*/  HMMA.16816.F32.BF16 R68, R8, R12, R68 ;  /* 0x0000000c0844723c */ /* 0x002fe20000041844 */
[----:B------:R-:W-:-:S02]  /*3650*/  LOP3.LUT R16, R108, 0x58, RZ, 0xfc, !PT ;  /* 0x000000586c107812 */ /* 0x000fc400078efcff */
[----:B------:R-:W-:Y:S02]  /*3660*/  FSEL R156, R88, -INF , !P2 ;  /* 0xff800000589c7808 */ /* 0x000fe40005000000 */
[----:B------:R-:W-:Y:S01]  /*3670*/  FSEL R35, R90, -INF , !P1 ;  /* 0xff8000005a237808 */ /* 0x000fe20004800000 */
[----:B------:R-:W-:Y:S01]  /*3680*/  HMMA.16816.F32.BF16 R64, R8, R14, R64 ;  /* 0x0000000e0840723c */ /* 0x000fe20000041840 */
[----:B------:R-:W-:Y:S02]  /*3690*/  FSEL R154, R89, -INF , !P4 ;  /* 0xff800000599a7808 */ /* 0x000fe40006000000 */
[----:B------:R-:W-:Y:S02]  /*36a0*/  FSEL R33, R91, -INF , !P3 ;  /* 0xff8000005b217808 */ /* 0x000fe40005800000 */
[----:B------:R-:W-:Y:S02]  /*36b0*/  FSEL R160, R84, -INF , !P5 ;  /* 0xff80000054a07808 */ /* 0x000fe40006800000 */
[----:B------:R-:W-:-:S02]  /*36c0*/  ISETP.GE.AND P2, PT, R24, R111, PT ;  /* 0x0000006f1800720c */ /* 0x000fc40003f46270 */
[C---:B------:R-:W-:Y:S02]  /*36d0*/  ISETP.GE.AND P1, PT, R26.reuse, R113, PT ;  /* 0x000000711a00720c */ /* 0x040fe40003f26270 */
[----:B------:R-:W-:Y:S02]  /*36e0*/  ISETP.GE.AND P4, PT, R26, R111, PT ;  /* 0x0000006f1a00720c */ /* 0x000fe40003f86270 */
[C---:B------:R-:W-:Y:S02]  /*36f0*/  ISETP.GE.AND P3, PT, R16.reuse, R113, PT ;  /* 0x000000711000720c */ /* 0x040fe40003f66270 */
[----:B------:R-:W-:Y:S02]  /*3700*/  ISETP.GE.AND P5, PT, R16, R111, PT ;  /* 0x0000006f1000720c */ /* 0x000fe40003fa6270 */
[C---:B------:R-:W-:Y:S02]  /*3710*/  LOP3.LUT R24, R108.reuse, 0x59, RZ, 0xfc, !PT ;  /* 0x000000596c187812 */ /* 0x040fe400078efcff */
[----:B------:R-:W-:-:S02]  /*3720*/  LOP3.LUT R16, R108, 0x60, RZ, 0xfc, !PT ;  /* 0x000000606c107812 */ /* 0x000fc400078efcff */
[----:B------:R-:W-:Y:S02]  /*3730*/  FSEL R165, R86, -INF , !P2 ;  /* 0xff80000056a57808 */ /* 0x000fe40005000000 */
[----:B------:R-:W-:Y:S02]  /*3740*/  FSEL R34, R85, -INF , !P1 ;  /* 0xff80000055227808 */ /* 0x000fe40004800000 */
[----:B------:R-:W-:Y:S02]  /*3750*/  FSEL R161, R87, -INF , !P4 ;  /* 0xff80000057a17808 */ /* 0x000fe40006000000 */
[----:B------:R-:W-:Y:S02]  /*3760*/  FSEL R32, R80, -INF , !P3 ;  /* 0xff80000050207808 */ /* 0x000fe40005800000 */
[C---:B------:R-:W-:Y:S02]  /*3770*/  ISETP.GE.AND P2, PT, R24.reuse, R113, PT ;  /* 0x000000711800720c */ /* 0x040fe40003f46270 */
[----:B------:R-:W-:-:S02]  /*3780*/  ISETP.GE.AND P1, PT, R24, R111, PT ;  /* 0x0000006f1800720c */ /* 0x000fc40003f26270 */
[C---:B------:R-:W-:Y:S02]  /*3790*/  ISETP.GE.AND P4, PT, R16.reuse, R113, PT ;  /* 0x000000711000720c */ /* 0x040fe40003f86270 */
[----:B------:R-:W-:Y:S02]  /*37a0*/  ISETP.GE.AND P3, PT, R16, R111, PT ;  /* 0x0000006f1000720c */ /* 0x000fe40003f66270 */
[C---:B------:R-:W-:Y:S02]  /*37b0*/  LOP3.LUT R18, R108.reuse, 0x61, RZ, 0xfc, !PT ;  /* 0x000000616c127812 */ /* 0x040fe400078efcff */
[----:B------:R-:W-:Y:S02]  /*37c0*/  LOP3.LUT R16, R108, 0x68, RZ, 0xfc, !PT ;  /* 0x000000686c107812 */ /* 0x000fe400078efcff */
[----:B------:R-:W-:Y:S02]  /*37d0*/  FSEL R159, R82, -INF , !P5 ;  /* 0xff800000529f7808 */ /* 0x000fe40006800000 */
[----:B------:R-:W-:-:S02]  /*37e0*/  FSEL R164, R81, -INF , !P2 ;  /* 0xff80000051a47808 */ /* 0x000fc40005000000 */
[----:B------:R-:W-:Y:S02]  /*37f0*/  FSEL R157, R83, -INF , !P1 ;  /* 0xff800000539d7808 */ /* 0x000fe40004800000 */
[C---:B------:R-:W-:Y:S02]  /*3800*/  ISETP.GE.AND P5, PT, R18.reuse, R113, PT ;  /* 0x000000711200720c */ /* 0x040fe40003fa6270 */
[----:B------:R-:W-:Y:S02]  /*3810*/  ISETP.GE.AND P2, PT, R18, R111, PT ;  /* 0x0000006f1200720c */ /* 0x000fe40003f46270 */
[----:B------:R-:W-:Y:S02]  /*3820*/  ISETP.GE.AND P1, PT, R16, R113, PT ;  /* 0x000000711000720c */ /* 0x000fe40003f26270 */
[C---:B------:R-:W-:Y:S02]  /*3830*/  LOP3.LUT R18, R108.reuse, 0x69, RZ, 0xfc, !PT ;  /* 0x000000696c127812 */ /* 0x040fe400078efcff */
[----:B------:R-:W-:-:S02]  /*3840*/  LOP3.LUT R12, R108, 0x70, RZ, 0xfc, !PT ;  /* 0x000000706c0c7812 */ /* 0x000fc400078efcff */
[----:B------:R-:W-:Y:S02]  /*3850*/  FSEL R152, R76, -INF , !P4 ;  /* 0xff8000004c987808 */ /* 0x000fe40006000000 */
[----:B------:R-:W-:Y:S02]  /*3860*/  FSEL R147, R78, -INF , !P3 ;  /* 0xff8000004e937808 */ /* 0x000fe40005800000 */
[----:B------:R-:W-:Y:S02]  /*3870*/  FSEL R150, R77, -INF , !P5 ;  /* 0xff8000004d967808 */ /* 0x000fe40006800000 */
[----:B------:R-:W-:Y:S02]  /*3880*/  FSEL R145, R79, -INF , !P2 ;  /* 0xff8000004f917808 */ /* 0x000fe40005000000 */
[----:B------:R-:W-:Y:S01]  /*3890*/  FSEL R146, R72, -INF , !P1 ;  /* 0xff80000048927808 */ /* 0x000fe20004800000 */
[----:B------:R-:W-:Y:S01]  /*38a0*/  BAR.SYNC.DEFER_BLOCKING 0x0 ;  /* 0x0000000000007b1d */ /* 0x000fe20000010000 */
        /* <DEDUP_REMOVED lines=11> */
[----:B------:R-:W-:Y:S02]  /*3960*/  FSEL R137, R70, -INF , !P1 ;  /* 0xff80000046897808 */ /* 0x000fe40004800000 */
[----:B------:R-:W-:-:S02]  /*3970*/  ISETP.GE.AND P4, PT, R10, R113, PT ;  /* 0x000000710a00720c */ /* 0x000fc40003f86270 */
[----:B------:R-:W-:Y:S02]  /*3980*/  ISETP.GE.AND P3, PT, R10, R111, PT ;  /* 0x0000006f0a00720c */ /* 0x000fe40003f66270 */
[C---:B------:R-:W-:Y:S02]  /*3990*/  ISETP.GE.AND P5, PT, R8.reuse, R113, PT ;  /* 0x000000710800720c */ /* 0x040fe40003fa6270 */
[----:B------:R-:W-:Y:S02]  /*39a0*/  ISETP.GE.AND P2, PT, R8, R111, PT ;  /* 0x0000006f0800720c */ /* 0x000fe40003f46270 */
[C---:B------:R-:W-:Y:S02]  /*39b0*/  ISETP.GE.AND P1, PT, R108.reuse, R113, PT ;  /* 0x000000716c00720c */ /* 0x040fe40003f26270 */
[----:B------:R-:W-:Y:S02]  /*39c0*/  LOP3.LUT R8, R108, 0x79, RZ, 0xfc, !PT ;  /* 0x000000796c087812 */ /* 0x000fe400078efcff */
[----:B------:R-:W-:-:S02]  /*39d0*/  FSEL R140, R69, -INF , !P4 ;  /* 0xff800000458c7808 */ /* 0x000fc40006000000 */
[----:B------:R-:W-:Y:S02]  /*39e0*/  FSEL R135, R71, -INF , !P3 ;  /* 0xff80000047877808 */ /* 0x000fe40005800000 */
[----:B------:R-:W-:Y:S02]  /*39f0*/  FSEL R100, R100, -INF , !P1 ;  /* 0xff80000064647808 */ /* 0x000fe40004800000 */
[----:B------:R-:W-:Y:S02]  /*3a00*/  ISETP.GE.AND P4, PT, R8, R113, PT ;  /* 0x000000710800720c */ /* 0x000fe40003f86270 */
[-C--:B------:R-:W-:Y:S02]  /*3a10*/  ISETP.GE.AND P3, PT, R108, R111.reuse, PT ;  /* 0x0000006f6c00720c */ /* 0x080fe40003f66270 */
        /* <DEDUP_REMOVED lines=9> */
[C---:B------:R-:W-:Y:S02]  /*3ab0*/  IADD3 R14, R0.reuse, -0x80, RZ ;  /* 0xffffff80000e7810 */ /* 0x040fe40007ffe0ff */
[----:B------:R-:W-:Y:S02]  /*3ac0*/  IABS R10, R0 ;  /* 0x00000000000a7213 */ /* 0x000fe40000000000 */
[----:B------:R-:W-:Y:S02]  /*3ad0*/  IABS R8, R14 ;  /* 0x0000000e00087213 */ /* 0x000fe40000000000 */
[-C--:B-1----:R-:W-:Y:S02]  /*3ae0*/  IABS R2, R11.reuse ;  /* 0x0000000b00027213 */ /* 0x082fe40000000000 */
[-C--:B------:R-:W-:Y:S02]  /*3af0*/  LOP3.LUT R0, R0, R11.reuse, RZ, 0x3c, !PT ;  /* 0x0000000b00007212 */ /* 0x080fe400078e3cff */
[----:B------:R-:W1:Y:S01]  /*3b00*/  I2F.RP R12, R2 ;  /* 0x00000002000c7306 */ /* 0x000e620000209400 */
[----:B------:R-:W-:-:S02]  /*3b10*/  LOP3.LUT R14, R14, R11, RZ, 0x3c, !PT ;  /* 0x0000000b0e0e7212 */ /* 0x000fc400078e3cff */
[----:B------:R-:W-:Y:S02]  /*3b20*/  ISETP.GE.AND P3, PT, R0, RZ, PT ;  /* 0x000000ff0000720c */ /* 0x000fe40003f66270 */
[----:B------:R-:W-:-:S03]  /*3b30*/  LOP3.LUT R0, RZ, R11, RZ, 0x33, !PT ;  /* 0x0000000bff007212 */ /* 0x000fc600078e33ff */
        /* <DEDUP_REMOVED lines=34> */
[----:B------:R-:W-:-:S05]  /*3d60*/  IMAD R11, R0, R11, -0x80 ;  /* 0xffffff80000b7424 */ /* 0x000fca00078e020b */
[----:B------:R-:W-:-:S05]  /*3d70*/  SHF.R.S32.HI R0, RZ, 0x1f, R11 ;  /* 0x0000001fff007819 */ /* 0x000fca000001140b */
[----:B------:R-:W-:-:S04]  /*3d80*/  IMAD R0, R0, UR6, RZ ;  /* 0x0000000600007c24 */ /* 0x000fc8000f8e02ff */
[C---:B------:R-:W-:Y:S02]  /*3d90*/  IMAD R0, R11.reuse, UR7, R0 ;  /* 0x000000070b007c24 */ /* 0x040fe4000f8e0200 */
[----:B--2---:R-:W-:Y:S02]  /*3da0*/  IMAD.IADD R8, R8, 0x1, -R13 ;  /* 0x0000000108087824 */ /* 0x004fe400078e0a0d */
[----:B------:R-:W-:-:S03]  /*3db0*/  IMAD.WIDE.U32 R12, R11, UR6, RZ ;  /* 0x000000060b0c7c25 */ /* 0x000fc6000f8e00ff */
[----:B------:R-:W-:Y:S02]  /*3dc0*/  SHF.R.S32.HI R2, RZ, 0x1f, R8 ;  /* 0x0000001fff027819 */ /* 0x000fe40000011408 */
[----:B------:R-:W-:-:S03]  /*3dd0*/  IADD3 R13, R13, R0, RZ ;  /* 0x000000000d0d7210 */ /* 0x000fc60007ffe0ff */
[----:B------:R-:W-:Y:S02]  /*3de0*/  IMAD R11, R2, UR8, RZ ;  /* 0x00000008020b7c24 */ /* 0x000fe4000f8e02ff */
[----:B------:R-:W-:-:S04]  /*3df0*/  IMAD.WIDE.U32 R12, R8, UR8, R12 ;  /* 0x00000008080c7c25 */ /* 0x000fc8000f8e000c */
[----:B------:R-:W-:-:S04]  /*3e00*/  IMAD R11, R8, UR9, R11 ;  /* 0x00000009080b7c24 */ /* 0x000fc8000f8e020b */
[----:B------:R-:W-:Y:S01]  /*3e10*/  IMAD.IADD R0, R13, 0x1, R11 ;  /* 0x000000010d007824 */ /* 0x000fe200078e020b */
[----:B------:R-:W-:Y:S06]  /*3e20*/  BRA `(.L_x_2350) ;  /* 0x0000000000107947 */ /* 0x000fec0003800000 */
.L_x_2349:
[----:B------:R-:W-:-:S04]  /*3e30*/  ULEA UR6, -UR6, URZ, 0x7 ;  /* 0x0000003f06067291 */ /* 0x000fc8000f8e393f */
[----:B------:R-:W-:Y:S02]  /*3e40*/  USHF.R.S32.HI UR4, URZ, 0x1f, UR6 ;  /* 0x0000001f3f047899 */ /* 0x000fe40008011406 */
[----:B------:R-:W-:-:S04]  /*3e50*/  MOV R12, UR6 ;  /* 0x00000006000c7c02 */ /* 0x000fc80008000f00 */
[----:B------:R-:W-:-:S07]  /*3e60*/  MOV R0, UR4 ;  /* 0x0000000400007c02 */ /* 0x000fce0008000f00 */
.L_x_2350:
        /* <DEDUP_REMOVED lines=36> */
.L_x_2348:
        /* <DEDUP_REMOVED lines=82> */
[----:B-1----:R-:W-:-:S03]  /*45d0*/  FMNMX.FTZ R2, R13, R2, !PT ;  /* 0x000000020d027209 */ /* 0x002fc60007810000 */
[----:B------:R-:W-:Y:S01]  /*45e0*/  LDSM.16.MT88.4 R20, [R216+0xc800] ;  /* 0x00c80000d814783b */ /* 0x000fe20000004200 */
[----:B--2---:R-:W-:Y:S01]  /*45f0*/  FMNMX.FTZ R0, R11, R0, !PT ;  /* 0x000000000b007209 */ /* 0x004fe20007810000 */
[C---:B------:R-:W-:Y:S01]  /*4600*/  FMUL.FTZ R139, R2.reuse, UR4 ;  /* 0x00000004028b7c20 */ /* 0x040fe20008410000 */
[----:B------:R-:W-:-:S03]  /*4610*/  FSETP.NEU.FTZ.AND P1, PT, R2, -INF , PT ;  /* 0xff8000000200780b */ /* 0x000fc60003f3d000 */
        /* <DEDUP_REMOVED lines=21> */
[----:B------:R-:W1:Y:S01]  /*4770*/  MUFU.EX2 R65, R65 ;  /* 0x0000004100417308 */ /* 0x000e620000000800 */
[--C-:B------:R-:W-:Y:S01]  /*4780*/  FFMA.FTZ R51, R105, UR4, -R134.reuse ;  /* 0x0000000469337c23 */ /* 0x100fe20008010886 */
[----:B------:R-:W2:Y:S01]  /*4790*/  LDSM.16.MT88.4 R100, [R219+0x10000] ;  /* 0x01000000db64783b */ /* 0x000ea20000004200 */
[--C-:B------:R-:W-:Y:S01]  /*47a0*/  FFMA.FTZ R50, R43, UR4, -R134.reuse ;  /* 0x000000042b327c23 */ /* 0x100fe20008010886 */
[--C-:B------:R-:W-:Y:S01]  /*47b0*/  FFMA.FTZ R52, R166, UR4, -R139.reuse ;  /* 0x00000004a6347c23 */ /* 0x100fe2000801088b */
[--C-:B------:R-:W-:Y:S01]  /*47c0*/  FFMA.FTZ R49, R170, UR4, -R139.reuse ;  /* 0x00000004aa317c23 */ /* 0x100fe2000801088b */
[----:B------:R-:W3:Y:S01]  /*47d0*/  LDSM.16.MT88.4 R4, [R219+0x10800] ;  /* 0x01080000db04783b */ /* 0x000ee20000004200 */
        /* <DEDUP_REMOVED lines=10> */
[----:B-1----:R-:W-:Y:S01]  /*4880*/  F2FP.BF16.F32.PACK_AB R116, R65, R132 ;  /* 0x000000844174723e */ /* 0x002fe200000010ff */
        /* <DEDUP_REMOVED lines=14> */
[----:B------:R-:W1:Y:S01]  /*4970*/  MUFU.EX2 R66, R66 ;  /* 0x0000004200427308 */ /* 0x000e620000000800 */
[----:B----4-:R-:W-:Y:S01]  /*4980*/  F2FP.BF16.F32.PACK_AB R118, R61, R64 ;  /* 0x000000403d76723e */ /* 0x010fe200000010ff */
[--C-:B------:R-:W-:Y:S01]  /*4990*/  FFMA.FTZ R163, R34, UR4, -R139.reuse ;  /* 0x0000000422a37c23 */ /* 0x100fe2000801088b */
[--C-:B------:R-:W-:Y:S01]  /*49a0*/  FFMA.FTZ R162, R32, UR4, -R139.reuse ;  /* 0x0000000420a27c23 */ /* 0x100fe2000801088b */
[--C-:B------:R-:W-:Y:S01]  /*49b0*/  FFMA.FTZ R167, R164, UR4, -R139.reuse ;  /* 0x00000004a4a77c23 */ /* 0x100fe2000801088b */
[----:B------:R-:W-:Y:S01]  /*49c0*/  LDSM.16.MT88.4 R32, [R219+0x12000] ;  /* 0x01200000db20783b */ /* 0x000fe20000004200 */
        /* <DEDUP_REMOVED lines=16> */
[----:B------:R-:W-:Y:S01]  /*4ad0*/  FFMA.FTZ R241, R136, UR4, -R139 ;  /* 0x0000000488f17c23 */ /* 0x000fe2000801088b */
[--C-:B------:R-:W-:Y:S01]  /*4ae0*/  FFMA.FTZ R136, R135, UR4, -R134.reuse ;  /* 0x0000000487887c23 */ /* 0x100fe20008010886 */
[----:B------:R-:W-:Y:S01]  /*4af0*/  MUFU.EX2 R57, R57 ;  /* 0x0000003900397308 */ /* 0x000fe20000000800 */
[--C-:B------:R-:W-:Y:S01]  /*4b00*/  FFMA.FTZ R133, R133, UR4, -R134.reuse ;  /* 0x0000000485857c23 */ /* 0x100fe20008010886 */
[----:B------:R-:W-:Y:S01]  /*4b10*/  FFMA.FTZ R244, R67, UR4, -R134 ;  /* 0x0000000443f47c23 */ /* 0x000fe20008010886 */
[----:B------:R-:W-:Y:S01]  /*4b20*/  FADD.FTZ R65, R132, R65 ;  /* 0x0000004184417221 */ /* 0x000fe20000010000 */
[----:B------:R-:W-:-:S03]  /*4b30*/  FADD.FTZ R63, R63, R66 ;  /* 0x000000423f3f7221 */ /* 0x000fc60000010000 */
[----:B------:R-:W-:Y:S01]  /*4b40*/  FADD.FTZ R64, R64, R65 ;  /* 0x0000004140407221 */ /* 0x000fe20000010000 */
[----:B------:R-:W1:Y:S01]  /*4b50*/  MUFU.EX2 R60, R60 ;  /* 0x0000003c003c7308 */ /* 0x000e620000000800 */
[----:B----4-:R-:W-:Y:S01]  /*4b60*/  F2FP.BF16.F32.PACK_AB R119, R59, R62 ;  /* 0x0000003e3b77723e */ /* 0x010fe200000010ff */
[----:B------:R-:W-:Y:S01]  /*4b70*/  FADD.FTZ R62, R62, R63 ;  /* 0x0000003f3e3e7221 */ /* 0x000fe20000010000 */
[----:B------:R-:W-:-:S03]  /*4b80*/  FADD.FTZ R64, R61, R64 ;  /* 0x000000403d407221 */ /* 0x000fc60000010000 */
[----:B------:R-:W-:Y:S02]  /*4b90*/  FADD.FTZ R59, R59, R62 ;  /* 0x0000003e3b3b7221 */ /* 0x000fe40000010000 */
[C---:B------:R-:W-:Y:S01]  /*4ba0*/  HMMA.16816.F32.BF16 R72, R116.reuse, R76, RZ ;  /* 0x0000004c7448723c */ /* 0x040fe200000418ff */
[----:B------:R-:W-:Y:S05]  /*4bb0*/  MUFU.EX2 R56, R56 ;  /* 0x0000003800387308 */ /* 0x000fea0000000800 */
[----:B------:R-:W-:Y:S03]  /*4bc0*/  HMMA.16816.F32.BF16 R76, R116, R78, RZ ;  /* 0x0000004e744c723c */ /* 0x000fe600000418ff */
[----:B------:R-:W4:Y:S01]  /*4bd0*/  MUFU.EX2 R53, R53 ;  /* 0x0000003500357308 */ /* 0x000f220000000800 */
[----:B-1----:R-:W-:-:S02]  /*4be0*/  F2FP.BF16.F32.PACK_AB R12, R60, R57 ;  /* 0x000000393c0c723e */ /* 0x002fc400000010ff */
[C---:B------:R-:W-:Y:S05]  /*4bf0*/  HMMA.16816.F32.BF16 R128, R116.reuse, R68, RZ ;  /* 0x000000447480723c */ /* 0x040fea00000418ff */
[----:B------:R-:W-:Y:S01]  /*4c00*/  MUFU.EX2 R58, R58 ;  /* 0x0000003a003a7308 */ /* 0x000fe20000000800 */
[C---:B------:R-:W-:Y:S06]  /*4c10*/  HMMA.16816.F32.BF16 R80, R116.reuse, R84, RZ ;  /* 0x000000547450723c */ /* 0x040fec00000418ff */
[----:B------:R-:W-:Y:S01]  /*4c20*/  HMMA.16816.F32.BF16 R68, R116, R70, RZ ;  /* 0x000000467444723c */ /* 0x000fe200000418ff */
[----:B------:R-:W1:Y:S01]  /*4c30*/  MUFU.EX2 R55, R55 ;  /* 0x0000003700377308 */ /* 0x000e620000000800 */
[----:B----4-:R-:W-:-:S04]  /*4c40*/  F2FP.BF16.F32.PACK_AB R14, R53, R56 ;  /* 0x00000038350e723e */ /* 0x010fc800000010ff */
[C---:B------:R-:W-:Y:S03]  /*4c50*/  HMMA.16816.F32.BF16 R84, R116.reuse, R86, RZ ;  /* 0x000000567454723c */ /* 0x040fe600000418ff */
[----:B------:R-:W-:Y:S03]  /*4c60*/  MUFU.EX2 R54, R54 ;  /* 0x0000003600367308 */ /* 0x000fe60000000800 */
[C---:B--2---:R-:W-:Y:S05]  /*4c70*/  HMMA.16816.F32.BF16 R96, R116.reuse, R100, RZ ;  /* 0x000000647460723c */ /* 0x044fea00000418ff */
        /* <DEDUP_REMOVED lines=23> */
[----:B------:R-:W4:Y:S05]  /*4df0*/  MUFU.EX2 R47, R47 ;  /* 0x0000002f002f7308 */ /* 0x000f2a0000000800 */
[----:B------:R-:W-:Y:S01]  /*4e00*/  HMMA.16816.F32.BF16 R84, R12, R18, R84 ;  /* 0x000000120c54723c */ /* 0x000fe20000041854 */
[----:B------:R-:W5:Y:S02]  /*4e10*/  LDSM.16.MT88.4 R16, [R217+0x10800] ;  /* 0x01080000d910783b */ /* 0x000f640000004200 */
[----:B------:R-:W-:Y:S03]  /*4e20*/  MUFU.EX2 R46, R46 ;  /* 0x0000002e002e7308 */ /* 0x000fe60000000800 */
[C---:B------:R-:W-:Y:S05]  /*4e30*/  HMMA.16816.F32.BF16 R108, R116.reuse, R120, RZ ;  /* 0x00000078746c723c */ /* 0x040fea00000418ff */
[----:B------:R-:W4:Y:S01]  /*4e40*/  MUFU.EX2 R43, R43 ;  /* 0x0000002b002b7308 */ /* 0x000f220000000800 */
[C---:B------:R-:W-:Y:S06]  /*4e50*/  HMMA.16816.F32.BF16 R92, R116.reuse, R94, RZ ;  /* 0x0000005e745c723c */ /* 0x040fec00000418ff */
[C---:B------:R-:W-:Y:S01]  /*4e60*/  HMMA.16816.F32.BF16 R120, R116.reuse, R122, RZ ;  /* 0x0000007a7478723c */ /* 0x040fe200000418ff */
[----:B------:R-:W-:Y:S05]  /*4e70*/  MUFU.EX2 R44, R44 ;  /* 0x0000002c002c7308 */ /* 0x000fea0000000800 */
[C---:B------:R-:W-:Y:S03]  /*4e80*/  HMMA.16816.F32.BF16 R112, R116.reuse, R28, RZ ;  /* 0x0000001c7470723c */ /* 0x040fe600000418ff */
[----:B------:R-:W4:Y:S03]  /*4e90*/  MUFU.EX2 R41, R41 ;  /* 0x0000002900297308 */ /* 0x000f260000000800 */
[----:B------:R-:W-:Y:S01]  /*4ea0*/  HMMA.16816.F32.BF16 R116, R116, R30, RZ ;  /* 0x0000001e7474723c */ /* 0x000fe200000418ff */
[----:B------:R-:W-:Y:S04]  /*4eb0*/  LDSM.16.MT88.4 R28, [R216+0x11000] ;  /* 0x01100000d81c783b */ /* 0x000fe80000004200 */
[----:B------:R-:W-:Y:S01]  /*4ec0*/  MUFU.EX2 R40, R40 ;  /* 0x0000002800287308 */ /* 0x000fe20000000800 */
[C---:B---3--:R-:W-:Y:S06]  /*4ed0*/  HMMA.16816.F32.BF16 R96, R12.reuse, R4, R96 ;  /* 0x000000040c60723c */ /* 0x048fec0000041860 */
[C---:B------:R-:W-:Y:S01]  /*4ee0*/  HMMA.16816.F32.BF16 R100, R12.reuse, R6, R100 ;  /* 0x000000060c64723c */ /* 0x040fe20000041864 */
[----:B------:R-:W3:Y:S01]  /*4ef0*/  LDSM.16.MT88.4 R4, [R218+0xd000] ;  /* 0x00d00000da04783b */ /* 0x000ee20000004200 */
        /* <DEDUP_REMOVED lines=20> */
[----:B----4-:R-:W-:Y:S01]  /*5040*/  F2FP.BF16.F32.PACK_AB R25, R47, R50 ;  /* 0x000000322f19723e */ /* 0x010fe200000010ff */
[----:B------:R-:W-:-:S02]  /*5050*/  FADD.FTZ R50, R50, R51 ;  /* 0x0000003332327221 */ /* 0x000fc40000010000 */
[----:B------:R-:W-:Y:S02]  /*5060*/  F2FP.BF16.F32.PACK_AB R26, R45, R48 ;  /* 0x000000302d1a723e */ /* 0x000fe400000010ff */
[----:B------:R-:W-:Y:S01]  /*5070*/  F2FP.BF16.F32.PACK_AB R27, R43, R46 ;  /* 0x0000002e2b1b723e */ /* 0x000fe200000010ff */
[----:B------:R-:W-:Y:S01]  /*5080*/  FADD.FTZ R47, R47, R50 ;  /* 0x000000322f2f7221 */ /* 0x000fe20000010000 */
[----:B------:R-:W-:Y:S03]  /*5090*/  MUFU.EX2 R151, R151 ;  /* 0x0000009700977308 */ /* 0x000fe60000000800 */
[----:B------:R-:W-:Y:S02]  /*50a0*/  FADD.FTZ R46, R46, R47 ;  /* 0x0000002f2e2e7221 */ /* 0x000fe40000010000 */
[C---:B---3--:R-:W-:Y:S02]  /*50b0*/  HMMA.16816.F32.BF16 R72, R24.reuse, R4, R72 ;  /* 0x000000041848723c */ /* 0x048fe40000041848 */
[----:B------:R-:W-:Y:S01]  /*50c0*/  FADD.FTZ R43, R43, R46 ;  /* 0x0000002e2b2b7221 */ /* 0x000fe20000010000 */
[----:B------:R-:W-:Y:S03]  /*50d0*/  MUFU.EX2 R154, R154 ;  /* 0x0000009a009a7308 */ /* 0x000fe60000000800 */
        /* <DEDUP_REMOVED lines=32> */
[----:B------:R-:W2:Y:S01]  /*52e0*/  LDSM.16.MT88.4 R16, [R216+0xd800] ;  /* 0x00d80000d810783b */ /* 0x000ea20000004200 */
        /* <DEDUP_REMOVED lines=34> */
[----:B------:R-:W-:-:S02]  /*5510*/  F2FP.BF16.F32.PACK_AB R20, R149, R148 ;  /* 0x000000949514723e */ /* 0x000fc400000010ff */
[----:B------:R-:W-:Y:S01]  /*5520*/  F2FP.BF16.F32.PACK_AB R21, R156, R153 ;  /* 0x000000999c15723e */ /* 0x000fe200000010ff */
[----:B------:R-:W-:Y:S02]  /*5530*/  FADD.FTZ R153, R153, R38 ;  /* 0x0000002699997221 */ /* 0x000fe40000010000 */
[C---:B----4-:R-:W-:Y:S01]  /*5540*/  HMMA.16816.F32.BF16 R108, R8.reuse, R12, R108 ;  /* 0x0000000c086c723c */ /* 0x050fe2000004186c */
[----:B------:R-:W-:Y:S01]  /*5550*/  F2FP.BF16.F32.PACK_AB R22, R154, R151 ;  /* 0x000000979a16723e */ /* 0x000fe200000010ff */
[----:B------:R-:W1:Y:S01]  /*5560*/  MUFU.EX2 R150, R150 ;  /* 0x0000009600967308 */ /* 0x000e620000000800 */
[----:B------:R-:W-:Y:S01]  /*5570*/  F2FP.BF16.F32.PACK_AB R23, R158, R155 ;  /* 0x0000009b9e17723e */ /* 0x000fe200000010ff */
[----:B------:R-:W-:Y:S02]  /*5580*/  FADD.FTZ R156, R156, R153 ;  /* 0x000000999c9c7221 */ /* 0x000fe40000010000 */
[----:B------:R-:W-:Y:S01]  /*5590*/  HMMA.16816.F32.BF16 R120, R8, R14, R120 ;  /* 0x0000000e0878723c */ /* 0x000fe20000041878 */
[----:B------:R-:W4:Y:S01]  /*55a0*/  LDSM.16.MT88.4 R12, [R217+0xe000] ;  /* 0x00e00000d90c783b */ /* 0x000f220000004200 */
        /* <DEDUP_REMOVED lines=8> */
[C---:B-----5:R-:W-:Y:S04]  /*5630*/  HMMA.16816.F32.BF16 R128, R20.reuse, R4, R128 ;  /* 0x000000041480723c */ /* 0x060fe80000041880 */
[----:B------:R-:W-:Y:S02]  /*5640*/  MUFU.EX2 R133, R133 ;  /* 0x0000008500857308 */ /* 0x000fe40000000800 */
[C---:B------:R-:W-:Y:S01]  /*5650*/  HMMA.16816.F32.BF16 R68, R20.reuse, R6, R68 ;  /* 0x000000061444723c */ /* 0x040fe20000041844 */
[----:B------:R-:W5:Y:S05]  /*5660*/  LDSM.16.MT88.4 R4, [R217+0x12000] ;  /* 0x01200000d904783b */ /* 0x000f6a0000004200 */
[C---:B--2---:R-:W-:Y:S01]  /*5670*/  HMMA.16816.F32.BF16 R72, R20.reuse, R16, R72 ;  /* 0x000000101448723c */ /* 0x044fe20000041848 */
[----:B------:R-:W-:Y:S05]  /*5680*/  MUFU.EX2 R244, R244 ;  /* 0x000000f400f47308 */ /* 0x000fea0000000800 */
        /* <DEDUP_REMOVED lines=8> */
[C---:B------:R-:W-:Y:S06]  /*5710*/  HMMA.16816.F32.BF16 R104, R20.reuse, R28, R104 ;  /* 0x0000001c1468723c */ /* 0x040fec0000041868 */
        /* <DEDUP_REMOVED lines=15> */
[C---:B--2---:R-:W-:Y:S06]  /*5810*/  HMMA.16816.F32.BF16 R80, R28.reuse, R8, R80 ;  /* 0x000000081c50723c */ /* 0x044fec0000041850 */
        /* <DEDUP_REMOVED lines=8> */
[----:B------:R-:W2:Y:S05]  /*58a0*/  LDSM.16.MT88.4 R16, [R218+0x12800] ;  /* 0x01280000da10783b */ /* 0x000eaa0000004200 */
        /* <DEDUP_REMOVED lines=11> */
[----:B--2---:R-:W-:Y:S01]  /*5960*/  HMMA.16816.F32.BF16 R104, R28, R16, R104 ;  /* 0x000000101c68723c */ /* 0x004fe20000041868 */
[----:B------:R-:W-:Y:S01]  /*5970*/  F2FP.BF16.F32.PACK_AB R26, R165, R146 ;  /* 0x00000092a51a723e */ /* 0x000fe200000010ff */
[----:B------:R-:W-:Y:S01]  /*5980*/  FADD.FTZ R144, R145, R144 ;  /* 0x0000009091907221 */ /* 0x000fe20000010000 */
[----:B-1----:R-:W-:-:S03]  /*5990*/  F2FP.BF16.F32.PACK_AB R27, R150, R143 ;  /* 0x0000008f961b723e */ /* 0x002fc600000010ff */
        /* <DEDUP_REMOVED lines=25> */
[C---:B--2---:R-:W-:Y:S06]  /*5b30*/  HMMA.16816.F32.BF16 R96, R24.reuse, R12, R96 ;  /* 0x0000000c1860723c */ /* 0x044fec0000041860 */
[C---:B------:R-:W-:Y:S01]  /*5b40*/  HMMA.16816.F32.BF16 R100, R24.reuse, R14, R100 ;  /* 0x0000000e1864723c */ /* 0x040fe20000041864 */
[----:B------:R-:W2:Y:S01]  /*5b50*/  MUFU.EX2 R34, R34 ;  /* 0x0000002200227308 */ /* 0x000ea20000000800 */
[----:B------:R-:W5:Y:S04]  /*5b60*/  LDSM.16.MT88.4 R12, [R219+0xf800] ;  /* 0x00f80000db0c783b */ /* 0x000f680000004200 */
[C---:B---3--:R-:W-:Y:S03]  /*5b70*/  HMMA.16816.F32.BF16 R108, R24.reuse, R4, R108 ;  /* 0x00000004186c723c */ /* 0x048fe6000004186c */
[----:B------:R-:W3:Y:S03]  /*5b80*/  MUFU.EX2 R35, R35 ;  /* 0x0000002300237308 */ /* 0x000ee60000000800 */
[----:B------:R-:W-:Y:S01]  /*5b90*/  HMMA.16816.F32.BF16 R120, R24, R6, R120 ;  /* 0x000000061878723c */ /* 0x000fe20000041878 */
[----:B----4-:R-:W-:-:S05]  /*5ba0*/  F2FP.BF16.F32.PACK_AB R4, R33, R32 ;  /* 0x000000202104723e */ /* 0x010fca00000010ff */
[----:B------:R-:W-:Y:S01]  /*5bb0*/  HMMA.16816.F32.BF16 R128, R24, R20, R128 ;  /* 0x000000141880723c */ /* 0x000fe20000041880 */
[----:B--2---:R-:W-:Y:S02]  /*5bc0*/  F2FP.BF16.F32.PACK_AB R6, R241, R34 ;  /* 0x00000022f106723e */ /* 0x004fe400000010ff */
[----:B------:R-:W-:-:S03]  /*5bd0*/  F2FP.BF16.F32.PACK_AB R7, R244, R133 ;  /* 0x00000085f407723e */ /* 0x000fc600000010ff */
[----:B------:R-:W-:Y:S01]  /*5be0*/  HMMA.16816.F32.BF16 R68, R24, R22, R68 ;  /* 0x000000161844723c */ /* 0x000fe20000041844 */
[----:B------:R-:W2:Y:S01]  /*5bf0*/  LDSM.16.MT88.4 R20, [R217+0xf800] ;  /* 0x00f80000d914783b */ /* 0x000ea20000004200 */
[----:B---3--:R-:W-:Y:S01]  /*5c00*/  F2FP.BF16.F32.PACK_AB R5, R136, R35 ;  /* 0x000000238805723e */ /* 0x008fe200000010ff */
        /* <DEDUP_REMOVED lines=14> */
[----:B------:R-:W3:Y:S03]  /*5cf0*/  LDSM.16.MT88.4 R12, [R219+0x13800] ;  /* 0x01380000db0c783b */ /* 0x000ee60000004200 */
        /* <DEDUP_REMOVED lines=18> */
[----:B---3--:R-:W-:Y:S03]  /*5e20*/  HMMA.16816.F32.BF16 R96, R4, R12, R96 ;  /* 0x0000000c0460723c */ /* 0x008fe60000041860 */
        /* <DEDUP_REMOVED lines=34> */
.L_x_2355:
        /* <DEDUP_REMOVED lines=66> */
.L_x_2352:
[C---:B------:R-:W-:Y:S04]  /*6470*/  LEA R228, P0, R8.reuse, R228, 0x1 ;  /* 0x000000e408e47211 */ /* 0x040fe800078008ff */
[----:B------:R-:W-:Y:S02]  /*6480*/  LEA.HI.X R229, R8, R229, R0, 0x1, P0 ;  /* 0x000000e508e57211 */ /* 0x000fe400000f0c00 */
[----:B------:R-:W-:Y:S03]  /*6490*/  IADD3 R58, P0, R228, UR20, RZ ;  /* 0x00000014e43a7c10 */ /* 0x000fe6000ff1e0ff */
[----:B------:R-:W-:Y:S01]  /*64a0*/  @!PT LDS RZ, [RZ] ;  /* 0x00000000fffff984 */ /* 0x000fe20000000800 */
[----:B------:R-:W-:Y:S01]  /*64b0*/  @!PT LDS RZ, [RZ] ;  /* 0x00000000fffff984 */ /* 0x000fe20000000800 */
[----:B------:R-:W-:Y:S01]  /*64c0*/  @!PT LDS RZ, [RZ] ;  /* 0x00000000fffff984 */ /* 0x000fe20000000800 */
        /* <DEDUP_REMOVED lines=23> */
[----:B------:R-:W-:Y:S01]  /*6640*/  ISETP.GT.AND P0, PT, R242, R227, PT ;  /* 0x000000e3f200720c */ /* 0x000fe20003f04270 */
        /* <DEDUP_REMOVED lines=278> */
.L_x_2354:
        /* <DEDUP_REMOVED lines=36> */
.L_x_2353:
        /* <DEDUP_REMOVED lines=195> */
[----:B------:R-:W-:Y:S02]  /*8620*/  ISETP.GT.AND P0, PT, R242, R227, PT ;  /* 0x000000e3f200720c */ /* 0x000fe40003f04270 */
        /* <DEDUP_REMOVED lines=376> */
.L_x_2351:
[----:B------:R-:W1:Y:S01]  /*9db0*/  SHFL.BFLY PT, R4, R241, 0x2, 0x1f ;  /* 0x0c401f00f1047f89 */ /* 0x000e6200000e0000 */
[----:B------:R-:W2:Y:S01]  /*9dc0*/  S2UR UR4, SR_CgaCtaId ;  /* 0x00000000000479c3 */ /* 0x000ea20000008800 */
[----:B------:R-:W-:Y:S01]  /*9dd0*/  MOV R9, 0x3f800000 ;  /* 0x3f80000000097802 */ /* 0x000fe20000000f00 */
[----:B------:R-:W-:Y:S01]  /*9de0*/  UMOV UR5, 0x400 ;  /* 0x0000040000057882 */ /* 0x000fe20000000000 */
[----:B------:R-:W3:Y:S01]  /*9df0*/  SHFL.BFLY PT, R5, R244, 0x2, 0x1f ;  /* 0x0c401f00f4057f89 */ /* 0x000ee200000e0000 */
[----:B------:R-:W-:Y:S01]  /*9e00*/  MOV R8, 0x3f800000 ;  /* 0x3f80000000087802 */ /* 0x000fe20000000f00 */
[----:B------:R-:W-:Y:S01]  /*9e10*/  BSSY B0, `(.L_x_2356) ;  /* 0x00000d4000007945 */ /* 0x000fe20003800000 */
[----:B------:R-:W-:Y:S02]  /*9e20*/  LEA R239, R239, R234, 0x4 ;  /* 0x000000eaefef7211 */ /* 0x000fe400078e20ff */
[----:B------:R-:W-:Y:S01]  /*9e30*/  BAR.SYNC.DEFER_BLOCKING 0x0 ;  /* 0x0000000000007b1d */ /* 0x000fe20000010000 */
[----:B-1----:R-:W-:Y:S01]  /*9e40*/  FADD.FTZ R3, R4, R241 ;  /* 0x000000f104037221 */ /* 0x002fe20000010000 */
[----:B--2---:R-:W-:-:S04]  /*9e50*/  ULEA UR4, UR4, UR5, 0x18 ;  /* 0x0000000504047291 */ /* 0x004fc8000f8ec03f */
[----:B------:R-:W1:Y:S01]  /*9e60*/  S2R R4, SR_TID.X ;  /* 0x0000000000047919 */ /* 0x000e620000002100 */
[----:B---3--:R-:W-:Y:S01]  /*9e70*/  FADD.FTZ R10, R5, R244 ;  /* 0x000000f4050a7221 */ /* 0x008fe20000010000 */
[----:B------:R-:W2:Y:S04]  /*9e80*/  SHFL.BFLY PT, R6, R3, 0x1, 0x1f ;  /* 0x0c201f0003067f89 */ /* 0x000ea800000e0000 */
[----:B------:R-:W3:Y:S01]  /*9e90*/  SHFL.BFLY PT, R5, R10, 0x1, 0x1f ;  /* 0x0c201f000a057f89 */ /* 0x000ee200000e0000 */
[----:B--2---:R-:W-:Y:S01]  /*9ea0*/  FADD.FTZ R6, R3, R6 ;  /* 0x0000000603067221 */ /* 0x004fe20000010000 */
[----:B-1----:R-:W-:Y:S01]  /*9eb0*/  SHF.R.S32.HI R11, RZ, 0x1f, R4 ;  /* 0x0000001fff0b7819 */ /* 0x002fe20000011404 */
[----:B---3--:R-:W-:-:S03]  /*9ec0*/  FADD.FTZ R5, R10, R5 ;  /* 0x000000050a057221 */ /* 0x008fc60000010000 */
[----:B------:R-:W-:Y:S02]  /*9ed0*/  FSETP.NE.FTZ.AND P4, PT, R6, RZ, PT ;  /* 0x000000ff0600720b */ /* 0x000fe40003f95000 */
[-C--:B------:R-:W-:Y:S02]  /*9ee0*/  LEA.HI R13, R11, R4.reuse, RZ, 0x2 ;  /* 0x000000040b0d7211 */ /* 0x080fe400078f10ff */
[----:B------:R-:W-:Y:S02]  /*9ef0*/  FSETP.NE.FTZ.AND P3, PT, R5, RZ, PT ;  /* 0x000000ff0500720b */ /* 0x000fe40003f75000 */
[--C-:B------:R-:W-:Y:S02]  /*9f00*/  SHF.R.S32.HI R12, RZ, 0x2, R13.reuse ;  /* 0x00000002ff0c7819 */ /* 0x100fe4000001140d */
[----:B------:R-:W-:Y:S02]  /*9f10*/  SHF.R.S32.HI R7, RZ, 0x1f, R13 ;  /* 0x0000001fff077819 */ /* 0x000fe4000001140d */
[----:B------:R-:W-:-:S02]  /*9f20*/  LEA.HI R3, R11, R4, RZ, 0x5 ;  /* 0x000000040b037211 */ /* 0x000fc400078f28ff */
[----:B------:R-:W-:Y:S01]  /*9f30*/  LEA.HI R7, R7, R12, RZ, 0x3 ;  /* 0x0000000c07077211 */ /* 0x000fe200078f18ff */
[----:B------:R-:W1:Y:S01]  /*9f40*/  @P4 MUFU.RCP R9, R6 ;  /* 0x0000000600094308 */ /* 0x000e620000001000 */
[----:B------:R-:W-:Y:S02]  /*9f50*/  LOP3.LUT R13, R13, 0x1ffffffc, RZ, 0xc0, !PT ;  /* 0x1ffffffc0d0d7812 */ /* 0x000fe400078ec0ff */
[----:B------:R-:W-:Y:S02]  /*9f60*/  LOP3.LUT R7, R7, 0xfffffff8, RZ, 0xc0, !PT ;  /* 0xfffffff807077812 */ /* 0x000fe400078ec0ff */
[----:B------:R-:W-:Y:S02]  /*9f70*/  LEA.HI R11, R11, R4, RZ, 0x4 ;  /* 0x000000040b0b7211 */ /* 0x000fe400078f20ff */
[----:B------:R-:W-:Y:S01]  /*9f80*/  IADD3 R7, R12, -R7, RZ ;  /* 0x800000070c077210 */ /* 0x000fe20007ffe0ff */
[----:B------:R-:W2:Y:S01]  /*9f90*/  @P3 MUFU.RCP R8, R5 ;  /* 0x0000000500083308 */ /* 0x000ea20000001000 */
[----:B------:R-:W-:-:S02]  /*9fa0*/  SHF.R.S32.HI R10, RZ, 0x5, R3 ;  /* 0x00000005ff0a7819 */ /* 0x000fc40000011403 */
[----:B------:R-:W-:Y:S02]  /*9fb0*/  SHF.L.U32 R15, R7, 0x6, RZ ;  /* 0x00000006070f7819 */ /* 0x000fe400000006ff */
[----:B------:R-:W-:Y:S02]  /*9fc0*/  IADD3 R13, -R13, R4, RZ ;  /* 0x000000040d0d7210 */ /* 0x000fe40007ffe1ff */
[----:B------:R-:W-:Y:S01]  /*9fd0*/  LOP3.LUT R12, R7, 0x1, RZ, 0xc0, !PT ;  /* 0x00000001070c7812 */ /* 0x000fe200078ec0ff */
[----:B------:R-:W-:Y:S01]  /*9fe0*/  @P4 MUFU.LG2 R6, R6 ;  /* 0x0000000600064308 */ /* 0x000fe20000000c00 */
[----:B------:R-:W-:Y:S01]  /*9ff0*/  SHF.R.S32.HI R11, RZ, 0x4, R11 ;  /* 0x00000004ff0b7819 */ /* 0x000fe2000001140b */
[----:B-1----:R-:W-:Y:S01]  /*a000*/  FMUL.FTZ R128, R9, R128 ;  /* 0x0000008009807220 */ /* 0x002fe20000410000 */
[----:B------:R-:W-:Y:S01]  /*a010*/  LOP3.LUT R15, R15, 0x1c0, RZ, 0xc0, !PT ;  /* 0x000001c00f0f7812 */ /* 0x000fe200078ec0ff */
[C---:B------:R-:W-:Y:S01]  /*a020*/  FMUL.FTZ R129, R9.reuse, R129 ;  /* 0x0000008109817220 */ /* 0x040fe20000410000 */
[----:B------:R-:W-:Y:S01]  /*a030*/  LEA R10, R10, R13, 0x9 ;  /* 0x0000000d0a0a7211 */ /* 0x000fe200078e48ff */
[C---:B------:R-:W-:Y:S01]  /*a040*/  FMUL.FTZ R68, R9.reuse, R68 ;  /* 0x0000004409447220 */ /* 0x040fe20000410000 */
[----:B------:R-:W-:Y:S01]  /*a050*/  ISETP.NE.U32.AND P0, PT, R12, 0x1, PT ;  /* 0x000000010c00780c */ /* 0x000fe20003f05070 */
[C---:B------:R-:W-:Y:S01]  /*a060*/  FMUL.FTZ R69, R9.reuse, R69 ;  /* 0x0000004509457220 */ /* 0x040fe20000410000 */
[----:B------:R-:W-:Y:S01]  /*a070*/  LEA.HI R12, R232, R232, RZ, 0x1 ;  /* 0x000000e8e80c7211 */ /* 0x000fe200078f08ff */
[----:B------:R-:W-:Y:S01]  /*a080*/  FMUL.FTZ R72, R9, R72 ;  /* 0x0000004809487220 */ /* 0x000fe20000410000 */
[----:B------:R-:W-:Y:S01]  /*a090*/  SHF.L.U32 R13, R11, 0x6, RZ ;  /* 0x000000060b0d7819 */ /* 0x000fe200000006ff */
[----:B------:R-:W-:Y:S01]  /*a0a0*/  FMUL.FTZ R73, R9, R73 ;  /* 0x0000004909497220 */ /* 0x000fe20000410000 */
[----:B------:R-:W-:Y:S01]  /*a0b0*/  LEA.HI R15, R15, R15, RZ, 0x1d ;  /* 0x0000000f0f0f7211 */ /* 0x000fe200078fe8ff */
[C---:B------:R-:W-:Y:S01]  /*a0c0*/  FMUL.FTZ R76, R9.reuse, R76 ;  /* 0x0000004c094c7220 */ /* 0x040fe20000410000 */
[----:B------:R-:W-:Y:S01]  /*a0d0*/  SHF.L.U32 R14, R12, 0x2, RZ ;  /* 0x000000020c0e7819 */ /* 0x000fe200000006ff */
[----:B------:R-:W-:Y:S01]  /*a0e0*/  FMUL.FTZ R77, R9, R77 ;  /* 0x0000004d094d7220 */ /* 0x000fe20000410000 */
[----:B------:R-:W-:Y:S01]  /*a0f0*/  LOP3.LUT R13, R13, 0x1c0, RZ, 0xc0, !PT ;  /* 0x000001c00d0d7812 */ /* 0x000fe200078ec0ff */
[C---:B------:R-:W-:Y:S01]  /*a100*/  FMUL.FTZ R80, R9.reuse, R80 ;  /* 0x0000005009507220 */ /* 0x040fe20000410000 */
        /* <DEDUP_REMOVED lines=24> */
[----:B------:R-:W-:Y:S01]  /*a290*/  LOP3.LUT R14, R13, 0x38, R14, 0xf8, !PT ;  /* 0x000000380d0e7812 */ /* 0x000fe200078ef80e */
[C---:B--2---:R-:W-:Y:S01]  /*a2a0*/  FMUL.FTZ R131, R8.reuse, R131 ;  /* 0x0000008308837220 */ /* 0x044fe20000410000 */
[----:B------:R-:W-:Y:S01]  /*a2b0*/  SHF.R.U32.HI R13, RZ, 0x3, R13 ;  /* 0x00000003ff0d7819 */ /* 0x000fe2000001160d */
[----:B------:R-:W-:Y:S01]  /*a2c0*/  FMUL.FTZ R130, R8, R130 ;  /* 0x0000008208827220 */ /* 0x000fe20000410000 */
[----:B------:R-:W-:Y:S01]  /*a2d0*/  LOP3.LUT R9, R12, 0xffffffe, RZ, 0xc0, !PT ;  /* 0x0ffffffe0c097812 */ /* 0x000fe200078ec0ff */
[C---:B------:R-:W-:Y:S01]  /*a2e0*/  FMUL.FTZ R71, R8.reuse, R71 ;  /* 0x0000004708477220 */ /* 0x040fe20000410000 */
[----:B------:R-:W-:Y:S01]  /*a2f0*/  R2P PR, R7, 0x6 ;  /* 0x0000000607007804 */ /* 0x000fe20000000000 */
[----:B------:R-:W-:Y:S01]  /*a300*/  FMUL.FTZ R70, R8, R70 ;  /* 0x0000004608467220 */ /* 0x000fe20000410000 */
        /* <DEDUP_REMOVED lines=32> */
[----:B------:R-:W-:Y:S01]  /*a510*/  LOP3.LUT R13, R14, R13, RZ, 0x3c, !PT ;  /* 0x0000000d0e0d7212 */ /* 0x000fe200078e3cff */
[----:B------:R-:W1:Y:S01]  /*a520*/  @P3 MUFU.LG2 R5, R5 ;  /* 0x0000000500053308 */ /* 0x000e620000000c00 */
[----:B------:R-:W-:Y:S01]  /*a530*/  IADD3 R8, R232, -R9, RZ ;  /* 0x80000009e8087210 */ /* 0x000fe20007ffe0ff */
[----:B------:R-:W-:Y:S01]  /*a540*/  STS.64 [R10+0x800], R130 ;  /* 0x000800820a007388 */ /* 0x000fe20000000a00 */
[----:B------:R-:W-:-:S02]  /*a550*/  IADD3 R9, R10, -0x20, RZ ;  /* 0xffffffe00a097810 */ /* 0x000fc40007ffe0ff */
[----:B------:R-:W-:Y:S02]  /*a560*/  SEL R7, R7, 0xffffffc0, !P1 ;  /* 0xffffffc007077807 */ /* 0x000fe40004800000 */
[----:B------:R-:W-:Y:S02]  /*a570*/  @P0 IADD3 R9, R10, 0x20, RZ ;  /* 0x000000200a090810 */ /* 0x000fe40007ffe0ff */
[----:B------:R-:W-:Y:S02]  /*a580*/  SEL R12, R12, 0xffffff80, !P2 ;  /* 0xffffff800c0c7807 */ /* 0x000fe40005000000 */
[----:B------:R-:W-:Y:S01]  /*a590*/  LEA R8, R8, R13, 0x2 ;  /* 0x0000000d08087211 */ /* 0x000fe200078e10ff */
[----:B------:R-:W-:Y:S01]  /*a5a0*/  STS.64 [R9], R68 ;  /* 0x0000004409007388 */ /* 0x000fe20000000a00 */
[C---:B------:R-:W-:Y:S02]  /*a5b0*/  IADD3 R13, R10.reuse, R7, RZ ;  /* 0x000000070a0d7210 */ /* 0x040fe40007ffe0ff */
[-C--:B------:R-:W-:Y:S01]  /*a5c0*/  IADD3 R15, R7, R9.reuse, RZ ;  /* 0x00000009070f7210 */ /* 0x080fe20007ffe0ff */
[----:B------:R-:W-:Y:S01]  /*a5d0*/  STS.64 [R9+0x800], R70 ;  /* 0x0008004609007388 */ /* 0x000fe20000000a00 */
[-C--:B------:R-:W-:Y:S01]  /*a5e0*/  IADD3 R14, R10, R12.reuse, RZ ;  /* 0x0000000c0a0e7210 */ /* 0x080fe20007ffe0ff */
[----:B-1----:R-:W-:Y:S01]  /*a5f0*/  @P3 FMUL.FTZ R5, R5, 0.69314718246459960938 ;  /* 0x3f31721805053820 */ /* 0x002fe20000410000 */
[----:B------:R-:W-:Y:S01]  /*a600*/  IADD3 R16, R12, R9, RZ ;  /* 0x000000090c107210 */ /* 0x000fe20007ffe0ff */
[----:B------:R-:W-:Y:S01]  /*a610*/  STS.64 [R13], R72 ;  /* 0x000000480d007388 */ /* 0x000fe20000000a00 */
[----:B------:R-:W-:-:S02]  /*a620*/  IADD3 R17, R13, R12, RZ ;  /* 0x0000000c0d117210 */ /* 0x000fc40007ffe0ff */
[----:B------:R-:W-:Y:S01]  /*a630*/  IADD3 R12, R15, R12, RZ ;  /* 0x0000000c0f0c7210 */ /* 0x000fe20007ffe0ff */
[----:B------:R-:W-:Y:S01]  /*a640*/  STS.64 [R13+0x800], R74 ;  /* 0x0008004a0d007388 */ /* 0x000fe20000000a00 */
[----:B------:R-:W-:Y:S02]  /*a650*/  LOP3.LUT R3, R3, 0xffffffe0, RZ, 0xc0, !PT ;  /* 0xffffffe003037812 */ /* 0x000fe400078ec0ff */
[----:B------:R-:W-:Y:S01]  /*a660*/  SHF.L.U32 R232, R232, 0x2, RZ ;  /* 0x00000002e8e87819 */ /* 0x000fe200000006ff */
[----:B------:R1:W-:Y:S01]  /*a670*/  STS.64 [R15], R76 ;  /* 0x0000004c0f007388 */ /* 0x0003e20000000a00 */
[----:B------:R-:W-:Y:S02]  /*a680*/  IADD3 R3, -R3, R4, RZ ;  /* 0x0000000403037210 */ /* 0x000fe40007ffe1ff */
[----:B------:R-:W-:Y:S01]  /*a690*/  MOV R4, 0xff800000 ;  /* 0xff80000000047802 */ /* 0x000fe20000000f00 */
[----:B------:R2:W-:Y:S01]  /*a6a0*/  STS.64 [R15+0x800], R78 ;  /* 0x0008004e0f007388 */ /* 0x0005e20000000a00 */
[----:B------:R-:W-:-:S02]  /*a6b0*/  LOP3.LUT P0, RZ, R3, 0x3, RZ, 0xc0, !PT ;  /* 0x0000000303ff7812 */ /* 0x000fc4000780c0ff */
[----:B------:R-:W-:Y:S01]  /*a6c0*/  IADD3 R3, -R235, RZ, RZ ;  /* 0x000000ffeb037210 */ /* 0x000fe20007ffe1ff */
[----:B------:R3:W-:Y:S01]  /*a6d0*/  STS.64 [R14], R80 ;  /* 0x000000500e007388 */ /* 0x0007e20000000a00 */
[----:B------:R-:W-:-:S03]  /*a6e0*/  SHF.R.S32.HI R233, RZ, 0x1f, R232 ;  /* 0x0000001fffe97819 */ /* 0x000fc600000114e8 */
[----:B------:R-:W-:Y:S04]  /*a6f0*/  STS.64 [R14+0x800], R82 ;  /* 0x000800520e007388 */ /* 0x000fe80000000a00 */
[----:B------:R-:W-:Y:S04]  /*a700*/  STS.64 [R16], R84 ;  /* 0x0000005410007388 */ /* 0x000fe80000000a00 */
[----:B------:R-:W-:Y:S04]  /*a710*/  STS.64 [R16+0x800], R86 ;  /* 0x0008005610007388 */ /* 0x000fe80000000a00 */
[----:B------:R-:W-:Y:S01]  /*a720*/  STS.64 [R17], R88 ;  /* 0x0000005811007388 */ /* 0x000fe20000000a00 */
[----:B-1----:R-:W1:Y:S03]  /*a730*/  LDC R76, c[0x0][0x270] ;  /* 0x00009c00ff4c7b82 */ /* 0x002e660000000800 */
[----:B------:R-:W-:Y:S01]  /*a740*/  STS.64 [R17+0x800], R90 ;  /* 0x0008005a11007388 */ /* 0x000fe20000000a00 */
[----:B--2---:R-:W-:-:S03]  /*a750*/  LEA R78, R8, UR4, 0x2 ;  /* 0x00000004084e7c11 */ /* 0x004fc6000f8e10ff */
[----:B------:R-:W-:Y:S01]  /*a760*/  STS.64 [R12], R92 ;  /* 0x0000005c0c007388 */ /* 0x000fe20000000a00 */
[----:B------:R-:W1:Y:S03]  /*a770*/  S2UR UR4, SR_CTAID.Z ;  /* 0x00000000000479c3 */ /* 0x000e660000002700 */
[----:B------:R-:W-:Y:S01]  /*a780*/  STS.64 [R12+0x800], R94 ;  /* 0x0008005e0c007388 */ /* 0x000fe20000000a00 */
[----:B---3--:R-:W-:-:S03]  /*a790*/  @P4 FMUL.FTZ R81, R6, 0.69314718246459960938 ;  /* 0x3f31721806514820 */ /* 0x008fc60000410000 */
[----:B------:R-:W-:Y:S01]  /*a7a0*/  STS.64 [R10+0x4000], R96 ;  /* 0x004000600a007388 */ /* 0x000fe20000000a00 */
[----:B------:R-:W2:Y:S03]  /*a7b0*/  @P4 LDC R79, c[0x0][0x2e8] ;  /* 0x0000ba00ff4f4b82 */ /* 0x000ea60000000800 */
[----:B------:R-:W-:Y:S04]  /*a7c0*/  STS.64 [R10+0x4800], R98 ;  /* 0x004800620a007388 */ /* 0x000fe80000000a00 */
[----:B------:R-:W-:Y:S01]  /*a7d0*/  STS.64 [R9+0x4000], R100 ;  /* 0x0040006409007388 */ /* 0x000fe20000000a00 */
[----:B------:R-:W3:Y:S03]  /*a7e0*/  @P3 LDC R77, c[0x0][0x2e8] ;  /* 0x0000ba00ff4d3b82 */ /* 0x000ee60000000800 */
[----:B------:R4:W-:Y:S04]  /*a7f0*/  STS.64 [R9+0x4800], R102 ;  /* 0x0048006609007388 */ /* 0x0009e80000000a00 */
[----:B------:R2:W-:Y:S01]  /*a800*/  STS.64 [R13+0x4000], R104 ;  /* 0x004000680d007388 */ /* 0x0005e20000000a00 */
[----:B-1----:R-:W-:-:S03]  /*a810*/  IMAD R3, R76, R3, UR4 ;  /* 0x000000044c037e24 */ /* 0x002fc6000f8e0203 */
[----:B------:R1:W-:Y:S04]  /*a820*/  STS.64 [R13+0x4800], R106 ;  /* 0x0048006a0d007388 */ /* 0x0003e80000000a00 */
[----:B------:R1:W-:Y:S01]  /*a830*/  STS.64 [R15+0x4000], R124 ;  /* 0x0040007c0f007388 */ /* 0x0003e20000000a00 */
[----:B--2---:R-:W-:-:S03]  /*a840*/  @P4 FFMA.FTZ R4, R2, R79, R81 ;  /* 0x0000004f02044223 */ /* 0x004fc60000010051 */
[----:B------:R1:W-:Y:S04]  /*a850*/  STS.64 [R15+0x4800], R126 ;  /* 0x0048007e0f007388 */ /* 0x0003e80000000a00 */
[----:B------:R1:W-:Y:S04]  /*a860*/  STS.64 [R14+0x4000], R108 ;  /* 0x0040006c0e007388 */ /* 0x0003e80000000a00 */
[----:B------:R1:W-:Y:S01]  /*a870*/  STS.64 [R14+0x4800], R110 ;  /* 0x0048006e0e007388 */ /* 0x0003e20000000a00 */
[----:B----4-:R-:W2:Y:S03]  /*a880*/  LDC.64 R8, c[0x0][0x2c0] ;  /* 0x0000b000ff087b82 */ /* 0x010ea60000000a00 */
[----:B------:R1:W-:Y:S04]  /*a890*/  STS.64 [R16+0x4000], R120 ;  /* 0x0040007810007388 */ /* 0x0003e80000000a00 */
[----:B------:R1:W-:Y:S04]  /*a8a0*/  STS.64 [R16+0x4800], R122 ;  /* 0x0048007a10007388 */ /* 0x0003e80000000a00 */
[----:B------:R1:W-:Y:S04]  /*a8b0*/  STS.64 [R17+0x4000], R112 ;  /* 0x0040007011007388 */ /* 0x0003e80000000a00 */
[----:B------:R1:W-:Y:S04]  /*a8c0*/  STS.64 [R17+0x4800], R114 ;  /* 0x0048007211007388 */ /* 0x0003e80000000a00 */
[----:B------:R1:W-:Y:S04]  /*a8d0*/  STS.64 [R12+0x4000], R116 ;  /* 0x004000740c007388 */ /* 0x0003e80000000a00 */
[----:B------:R1:W-:Y:S01]  /*a8e0*/  STS.64 [R12+0x4800], R118 ;  /* 0x004800760c007388 */ /* 0x0003e20000000a00 */
[----:B------:R-:W-:Y:S06]  /*a8f0*/  BAR.SYNC.DEFER_BLOCKING 0x0 ;  /* 0x0000000000007b1d */ /* 0x000fec0000010000 */
[----:B------:R-:W2:Y:S01]  /*a900*/  S2R R7, SR_CTAID.Y ;  /* 0x0000000000077919 */ /* 0x000ea20000002600 */
[----:B------:R-:W4:Y:S01]  /*a910*/  S2R R10, SR_CTAID.X ;  /* 0x00000000000a7919 */ /* 0x000f220000002500 */
[----:B------:R1:W1:Y:S04]  /*a920*/  LDS.128 R72, [R78] ;  /* 0x000000004e487984 */ /* 0x0002680000000c00 */
[----:B------:R1:W1:Y:S04]  /*a930*/  LDS.128 R68, [R78+0x800] ;  /* 0x000800004e447984 */ /* 0x0002680000000c00 */
[----:B------:R1:W1:Y:S04]  /*a940*/  LDS.128 R64, [R78+0x1000] ;  /* 0x001000004e407984 */ /* 0x0002680000000c00 */
[----:B------:R1:W1:Y:S04]  /*a950*/  LDS.128 R60, [R78+0x1800] ;  /* 0x001800004e3c7984 */ /* 0x0002680000000c00 */
[----:B------:R1:W1:Y:S01]  /*a960*/  LDS.128 R56, [R78+0x2000] ;  /* 0x002000004e387984 */ /* 0x0002620000000c00 */
[----:B--2---:R-:W-:Y:S01]  /*a970*/  IMAD R7, R7, R8, R235 ;  /* 0x0000000807077224 */ /* 0x004fe200078e02eb */
[----:B------:R-:W-:Y:S01]  /*a980*/  MOV R8, 0xff800000 ;  /* 0xff80000000087802 */ /* 0x000fe20000000f00 */
[----:B---3--:R-:W-:Y:S01]  /*a990*/  @P3 FFMA.FTZ R8, R0, R77, R5 ;  /* 0x0000004d00083223 */ /* 0x008fe20000010005 */
[----:B------:R2:W3:Y:S01]  /*a9a0*/  LDS.128 R52, [R78+0x2800] ;  /* 0x002800004e347984 */ /* 0x0004e20000000c00 */
[----:B----4-:R-:W-:Y:S01]  /*a9b0*/  SHF.L.U32 R6, R10, 0x6, RZ ;  /* 0x000000060a067819 */ /* 0x010fe200000006ff */
[----:B------:R-:W-:-:S02]  /*a9c0*/  IMAD R3, R7, R76, R3 ;  /* 0x0000004c07037224 */ /* 0x000fc400078e0203 */
[----:B------:R2:W4:Y:S02]  /*a9d0*/  LDS.128 R48, [R78+0x3000] ;  /* 0x003000004e307984 */ /* 0x0005240000000c00 */
[----:B------:R-:W-:Y:S02]  /*a9e0*/  IMAD R6, R3, R9, R6 ;  /* 0x0000000903067224 */ /* 0x000fe400078e0206 */
        /* <DEDUP_REMOVED lines=9> */
[----:B---3--:R-:W-:Y:S05]  /*aa80*/  @P0 BRA `(.L_x_2357) ;  /* 0x0000000000300947 */ /* 0x008fea0003800000 */
[----:B------:R-:W-:Y:S01]  /*aa90*/  IMAD R9, R10, -0x40, R9 ;  /* 0xffffffc00a097824 */ /* 0x000fe200078e0209 */
[----:B------:R-:W-:Y:S01]  /*aaa0*/  SHF.R.S32.HI R3, RZ, 0x1f, R239 ;  /* 0x0000001fff037819 */ /* 0x000fe200000114ef */
[C---:B------:R-:W-:Y:S01]  /*aab0*/  VIADD R2, R239.reuse, 0x8 ;  /* 0x00000008ef027836 */ /* 0x040fe20000000000 */
[----:B------:R-:W-:Y:S01]  /*aac0*/  IADD3 R0, P0, R6, R239, RZ ;  /* 0x000000ef06007210 */ /* 0x000fe20007f1e0ff */
[----:B------:R-:W-:Y:S01]  /*aad0*/  ULDC.64 UR4, c[0x0][0x2b8] ;  /* 0x0000ae0000047ab9 */ /* 0x000fe20000000a00 */
[-C--:B------:R-:W-:Y:S02]  /*aae0*/  ISETP.GE.AND P2, PT, R239, R9.reuse, PT ;  /* 0x00000009ef00720c */ /* 0x080fe40003f46270 */
[----:B------:R-:W-:Y:S02]  /*aaf0*/  ISETP.GE.AND P1, PT, R2, R9, PT ;  /* 0x000000090200720c */ /* 0x000fe40003f26270 */
[----:B------:R-:W-:Y:S02]  /*ab00*/  LEA.HI.X.SX32 R3, R6, R3, 0x1, P0 ;  /* 0x0000000306037211 */ /* 0x000fe400000f0eff */
[----:B------:R-:W-:-:S04]  /*ab10*/  LEA R2, P0, R0, UR4, 0x2 ;  /* 0x0000000400027c11 */ /* 0x000fc8000f8010ff */
[----:B------:R-:W-:-:S05]  /*ab20*/  LEA.HI.X R3, R0, UR5, R3, 0x2, P0 ;  /* 0x0000000500037c11 */ /* 0x000fca00080f1403 */
[----:B------:R3:W-:Y:S04]  /*ab30*/  @!P2 STG.E desc[UR18][R2.64], R4 ;  /* 0x000000040200a986 */ /* 0x0007e8000c101912 */
[----:B------:R3:W-:Y:S02]  /*ab40*/  @!P1 STG.E desc[UR18][R2.64+0x20], R8 ;  /* 0x0000200802009986 */ /* 0x0007e4000c101912 */
.L_x_2357:
[----:B------:R-:W-:Y:S05]  /*ab50*/  BSYNC B0 ;  /* 0x0000000000007941 */ /* 0x000fea0003800000 */
.L_x_2356:
[----:B------:R-:W-:Y:S01]  /*ab60*/  ULDC UR4, c[0x0][0x2dc] ;  /* 0x0000b70000047ab9 */ /* 0x000fe20000000800 */
[----:B------:R-:W-:-:S04]  /*ab70*/  IMAD.WIDE R232, R11, 0x80, R232 ;  /* 0x000000800be87825 */ /* 0x000fc800078e02e8 */
[----:B------:R-:W-:Y:S01]  /*ab80*/  IMAD R6, R6, UR4, RZ ;  /* 0x0000000406067c24 */ /* 0x000fe2000f8e02ff */
[----:B------:R-:W-:-:S04]  /*ab90*/  ULDC.64 UR4, c[0x0][0x288] ;  /* 0x0000a20000047ab9 */ /* 0x000fc80000000a00 */
[----:B------:R-:W-:-:S04]  /*aba0*/  IADD3 R0, P0, R6, R232, RZ ;  /* 0x000000e806007210 */ /* 0x000fc80007f1e0ff */
[----:B---3--:R-:W-:Y:S02]  /*abb0*/  LEA.HI.X.SX32 R3, R6, R233, 0x1, P0 ;  /* 0x000000e906037211 */ /* 0x008fe400000f0eff */
[----:B------:R-:W-:-:S04]  /*abc0*/  LEA R2, P0, R0, UR4, 0x2 ;  /* 0x0000000400027c11 */ /* 0x000fc8000f8010ff */
[----:B------:R-:W-:-:S05]  /*abd0*/  LEA.HI.X R3, R0, UR5, R3, 0x2, P0 ;  /* 0x0000000500037c11 */ /* 0x000fca00080f1403 */
[----:B-1----:R-:W-:Y:S04]  /*abe0*/  STG.E.128 desc[UR18][R2.64], R72 ;  /* 0x0000004802007986 */ /* 0x002fe8000c101d12 */
[----:B------:R-:W-:Y:S04]  /*abf0*/  STG.E.128 desc[UR18][R2.64+0x1000], R68 ;  /* 0x0010004402007986 */ /* 0x000fe8000c101d12 */
[----:B------:R-:W-:Y:S04]  /*ac00*/  STG.E.128 desc[UR18][R2.64+0x2000], R64 ;  /* 0x0020004002007986 */ /* 0x000fe8000c101d12 */
[----:B------:R-:W-:Y:S04]  /*ac10*/  STG.E.128 desc[UR18][R2.64+0x3000], R60 ;  /* 0x0030003c02007986 */ /* 0x000fe8000c101d12 */
[----:B------:R-:W-:Y:S04]  /*ac20*/  STG.E.128 desc[UR18][R2.64+0x4000], R56 ;  /* 0x0040003802007986 */ /* 0x000fe8000c101d12 */
[----:B------:R-:W-:Y:S04]  /*ac30*/  STG.E.128 desc[UR18][R2.64+0x5000], R52 ;  /* 0x0050003402007986 */ /* 0x000fe8000c101d12 */
[----:B----4-:R-:W-:Y:S04]  /*ac40*/  STG.E.128 desc[UR18][R2.64+0x6000], R48 ;  /* 0x0060003002007986 */ /* 0x010fe8000c101d12 */
[----:B------:R-:W-:Y:S04]  /*ac50*/  STG.E.128 desc[UR18][R2.64+0x7000], R44 ;  /* 0x0070002c02007986 */ /* 0x000fe8000c101d12 */
[----:B------:R-:W-:Y:S04]  /*ac60*/  STG.E.128 desc[UR18][R2.64+0x100], R40 ;  /* 0x0001002802007986 */ /* 0x000fe8000c101d12 */
[----:B------:R-:W-:Y:S04]  /*ac70*/  STG.E.128 desc[UR18][R2.64+0x1100], R36 ;  /* 0x0011002402007986 */ /* 0x000fe8000c101d12 */
[----:B------:R-:W-:Y:S04]  /*ac80*/  STG.E.128 desc[UR18][R2.64+0x2100], R32 ;  /* 0x0021002002007986 */ /* 0x000fe8000c101d12 */
[----:B------:R-:W-:Y:S04]  /*ac90*/  STG.E.128 desc[UR18][R2.64+0x3100], R28 ;  /* 0x0031001c02007986 */ /* 0x000fe8000c101d12 */
[----:B------:R-:W-:Y:S04]  /*aca0*/  STG.E.128 desc[UR18][R2.64+0x4100], R24 ;  /* 0x0041001802007986 */ /* 0x000fe8000c101d12 */
[----:B------:R-:W-:Y:S04]  /*acb0*/  STG.E.128 desc[UR18][R2.64+0x5100], R20 ;  /* 0x0051001402007986 */ /* 0x000fe8000c101d12 */
[----:B------:R-:W-:Y:S04]  /*acc0*/  STG.E.128 desc[UR18][R2.64+0x6100], R16 ;  /* 0x0061001002007986 */ /* 0x000fe8000c101d12 */
[----:B------:R-:W-:Y:S01]  /*acd0*/  STG.E.128 desc[UR18][R2.64+0x7100], R12 ;  /* 0x0071000c02007986 */ /* 0x000fe2000c101d12 */
[----:B------:R-:W-:Y:S05]  /*ace0*/  EXIT ;  /* 0x000000000000794d */ /* 0x000fea0003800000 */
.L_x_2358:
        /* <DEDUP_REMOVED lines=9> */
.L_x_8482:


//--------------------- .text._ZN5flash24flash_fwd_splitkv_kernelI23Flash_fwd_kernel_traitsILi128ELi64ELi128ELi4ELb0ELb0EN7cutlass10bfloat16_tE19Flash_kernel_traitsILi128ELi64ELi128ELi4ES3_EELb1ELb0ELb0ELb1ELb1ELb1ELb1ELb0EEEvNS_16Flash_fwd_paramsE --------------------------
	.section	.text._ZN5flash24flash_fwd_splitkv_kernelI23Flash_fwd_kernel_traitsILi128ELi64ELi128ELi4ELb0ELb0EN7cutlass10bfloat16_tE19Flash_kernel_traitsILi128ELi64ELi128ELi4ES3_EELb1ELb0ELb0ELb1ELb1ELb1ELb1ELb0EEEvNS_16Flash_fwd_paramsE,"ax",@progbits
	.align	128
        .global         _ZN5flash24flash_fwd_splitkv_kernelI23Flash_fwd_kernel_traitsILi128ELi64ELi128ELi4ELb0ELb0EN7cutlass10bfloat16_tE19Flash_kernel_traitsILi128ELi64ELi128ELi4ES3_EELb1ELb0ELb0ELb1ELb1ELb1ELb1ELb0EEEvNS_16Flash_fwd_paramsE
        .type           _ZN5flash24flash_fwd_splitkv_kernelI23Flash_fwd_kernel_traitsILi128ELi64ELi128ELi4ELb0ELb0EN7cutlass10bfloat16_tE19Flash_kernel_traitsILi128ELi64ELi128ELi4ES3_EELb1ELb0ELb0ELb1ELb1ELb1ELb1ELb0EEEvNS_16Flash_fwd_paramsE,@function
        .size           _ZN5flash24flash_fwd_splitkv_kernelI23Flash_fwd_kernel_traitsILi128ELi64ELi128ELi4ELb0ELb0EN7cutlass10bfloat16_tE19Flash_kernel_traitsILi128ELi64ELi128ELi4ES3_EELb1ELb0ELb0ELb1ELb1ELb1ELb1ELb0EEEvNS_16Flash_fwd_paramsE,(.L_x_8483 - _ZN5flash24flash_fwd_splitkv_kernelI23Flash_fwd_kernel_traitsILi128ELi64ELi128ELi4ELb0ELb0EN7cutlass10bfloat16_tE19Flash_kernel_traitsILi128ELi64ELi128ELi4ES3_EELb1ELb0ELb0ELb1ELb1ELb1ELb1ELb0EEEvNS_16Flash_fwd_paramsE)
        .other          _ZN5flash24flash_fwd_splitkv_kernelI23Flash_fwd_kernel_traitsILi128ELi64ELi128ELi4ELb0ELb0EN7cutlass10bfloat16_tE19Flash_kernel_traitsILi128ELi64ELi128ELi4ES3_EELb1ELb0ELb0ELb1ELb1ELb1ELb1ELb0EEEvNS_16Flash_fwd_paramsE,@"STO_CUDA_ENTRY STV_DEFAULT"
_ZN5flash24flash_fwd_splitkv_kernelI23Flash_fwd_kernel_traitsILi128ELi64ELi128ELi4ELb0ELb0EN7cutlass10bfloat16_tE19Flash_kernel_traitsILi128ELi64ELi128ELi4ES3_EELb1ELb0ELb0ELb1ELb1ELb1ELb1ELb0EEEvNS_16Flash_fwd_paramsE:
.text._ZN5flash24flash_fwd_splitkv_kernelI23Flash_fwd_kernel_traitsILi128ELi64ELi128ELi4ELb0ELb0EN7cutlass10bfloat16_tE19Flash_kernel_traitsILi128ELi64ELi128ELi4ES3_EELb1ELb0ELb0ELb1ELb1ELb1ELb1ELb0EEEvNS_16Flash_fwd_paramsE:
        /* <DEDUP_REMOVED lines=45> */
[----:B-1----:R-:W-:-:S04]  /*02d0*/  IABS R7, R6 ;  /* 0x0000000600077213 */ /* 0x002fc80000000000 */
[----:B------:R-:W1:Y:S01]  /*02e0*/  I2F.RP R3, R7 ;  /* 0x0000000700037306 */ /* 0x000e620000209400 */
[----:B--2---:R-:W-:-:S05]  /*02f0*/  VIADD R2, R2, 0x7f ;  /* 0x0000007f02027836 */ /* 0x004fca0000000000 */
[----:B------:R-:W-:-:S04]  /*0300*/  SHF.R.S32.HI R11, RZ, 0x1f, R2 ;  /* 0x0000001fff0b7819 */ /* 0x000fc80000011402 */
[----:B------:R-:W-:Y:S01]  /*0310*/  LEA.HI R11, R11, R2, RZ, 0x7 ;  /* 0x000000020b0b7211 */ /* 0x000fe200078f38ff */
[----:B-1----:R-:W1:Y:S03]  /*0320*/  MUFU.RCP R4, R3 ;  /* 0x0000000300047308 */ /* 0x002e660000001000 */
[----:B------:R-:W-:-:S05]  /*0330*/  LEA.HI.SX32 R11, R11, R6, 0x19 ;  /* 0x000000060b0b7211 */ /* 0x000fca00078fcaff */
[----:B------:R-:W-:-:S05]  /*0340*/  VIADD R11, R11, 0xffffffff ;  /* 0xffffffff0b0b7836 */ /* 0x000fca0000000000 */
[----:B------:R-:W-:Y:S02]  /*0350*/  IABS R10, R11 ;  /* 0x0000000b000a7213 */ /* 0x000fe40000000000 */
[-C--:B------:R-:W-:Y:S01]  /*0360*/  LOP3.LUT R11, R11, R6.reuse, RZ, 0x3c, !PT ;  /* 0x000000060b0b7212 */ /* 0x080fe200078e3cff */
[----:B-1----:R-:W-:Y:S01]  /*0370*/  VIADD R4, R4, 0xffffffe ;  /* 0x0ffffffe04047836 */ /* 0x002fe20000000000 */
[----:B------:R-:W-:-:S03]  /*0380*/  IABS R3, R6 ;  /* 0x0000000600037213 */ /* 0x000fc60000000000 */
[----:B------:R-:W1:Y:S02]  /*0390*/  F2I.FTZ.U32.TRUNC.NTZ R5, R4 ;  /* 0x0000000400057305 */ /* 0x000e64000021f000 */
[----:B------:R-:W-:Y:S02]  /*03a0*/  IMAD.MOV R3, RZ, RZ, -R3 ;  /* 0x000000ffff037224 */ /* 0x000fe400078e0a03 */
        /* <DEDUP_REMOVED lines=47> */
[C---:B------:R-:W-:Y:S02]  /*06a0*/  VIADD R6, R0.reuse, 0x8 ;  /* 0x0000000800067836 */ /* 0x040fe40000000000 */
        /* <DEDUP_REMOVED lines=67> */
.L_x_2359:
        /* <DEDUP_REMOVED lines=22> */
.L_x_2360:
        /* <DEDUP_REMOVED lines=79> */
.L_x_2361:
        /* <DEDUP_REMOVED lines=49> */
[----:B---3--:R-:W-:-:S04]  /*1440*/  IMAD.WIDE.U32 R16, R15, R4, R22 ;  /* 0x000000040f107225 */ /* 0x008fc800078e0016 */
[-C--:B-1----:R-:W-:Y:S02]  /*1450*/  IMAD R8, R19, R2.reuse, RZ ;  /* 0x0000000213087224 */ /* 0x082fe400078e02ff */
[----:B------:R-:W-:-:S04]  /*1460*/  IMAD.WIDE.U32 R18, R13, R2, R20 ;  /* 0x000000020d127225 */ /* 0x000fc800078e0014 */
[----:B------:R-:W-:Y:S02]  /*1470*/  IMAD R3, R13, R3, R8 ;  /* 0x000000030d037224 */ /* 0x000fe400078e0208 */
[----:B------:R-:W-:Y:S02]  /*1480*/  IMAD R8, R9, R4, RZ ;  /* 0x0000000409087224 */ /* 0x000fe400078e02ff */
[----:B------:R-:W-:Y:S02]  /*1490*/  IMAD.IADD R14, R19, 0x1, R3 ;  /* 0x00000001130e7824 */ /* 0x000fe400078e0203 */
[----:B------:R-:W-:Y:S01]  /*14a0*/  IMAD R5, R15, R5, R8 ;  /* 0x000000050f057224 */ /* 0x000fe200078e0208 */
[----:B------:R-:W-:-:S04]  /*14b0*/  MOV R8, R15 ;  /* 0x0000000f00087202 */ /* 0x000fc80000000f00 */
[----:B------:R-:W-:-:S07]  /*14c0*/  IADD3 R13, R17, R5, RZ ;  /* 0x00000005110d7210 */ /* 0x000fce0007ffe0ff */
.L_x_2362:
[----:B--2---:R-:W-:Y:S01]  /*14d0*/  SHF.R.S32.HI R39, RZ, 0x1f, R6 ;  /* 0x0000001fff277819 */ /* 0x004fe20000011406 */
[----:B------:R-:W-:Y:S01]  /*14e0*/  ULDC.64 UR4, c[0x0][0x228] ;  /* 0x00008a0000047ab9 */ /* 0x000fe20000000a00 */
[----:B------:R-:W-:Y:S01]  /*14f0*/  SHF.R.S32.HI R20, RZ, 0x1f, R239 ;  /* 0x0000001fff147819 */ /* 0x000fe200000114ef */
[----:B------:R-:W1:Y:S01]  /*1500*/  S2UR UR20, SR_CgaCtaId ;  /* 0x00000000001479c3 */ /* 0x000e620000008800 */
[-C--:B------:R-:W-:Y:S01]  /*1510*/  LEA.HI R2, R39, R6.reuse, RZ, 0x3 ;  /* 0x0000000627027211 */ /* 0x080fe200078f18ff */
[----:B------:R-:W-:Y:S01]  /*1520*/  ULDC.64 UR14, c[0x0][0x240] ;  /* 0x00009000000e7ab9 */ /* 0x000fe20000000a00 */
[----:B------:R-:W-:Y:S01]  /*1530*/  ULDC.64 UR10, c[0x0][0x268] ;  /* 0x00009a00000a7ab9 */ /* 0x000fe20000000a00 */
[----:B------:R-:W-:Y:S01]  /*1540*/  IMAD R20, R20, UR4, RZ ;  /* 0x0000000414147c24 */ /* 0x000fe2000f8e02ff */
[----:B------:R-:W-:Y:S01]  /*1550*/  LOP3.LUT R3, R2, 0xfffffff8, RZ, 0xc0, !PT ;  /* 0xfffffff802037812 */ /* 0x000fe200078ec0ff */
[----:B------:R-:W-:Y:S01]  /*1560*/  IMAD R9, R9, UR10, RZ ;  /* 0x0000000a09097c24 */ /* 0x000fe2000f8e02ff */
[----:B------:R-:W-:Y:S01]  /*1570*/  SHF.R.S32.HI R26, RZ, 0x3, R2 ;  /* 0x00000003ff1a7819 */ /* 0x000fe20000011402 */
[----:B------:R-:W-:Y:S01]  /*1580*/  IMAD R5, R239, UR5, R20 ;  /* 0x00000005ef057c24 */ /* 0x000fe2000f8e0214 */
[----:B------:R-:W-:Y:S01]  /*1590*/  LEA.HI R4, R39, R6, RZ, 0x4 ;  /* 0x0000000627047211 */ /* 0x000fe200078f20ff */
[----:B------:R-:W-:Y:S01]  /*15a0*/  IMAD.IADD R3, R6, 0x1, -R3 ;  /* 0x0000000106037824 */ /* 0x000fe200078e0a03 */
[----:B------:R-:W-:Y:S01]  /*15b0*/  SHF.R.S32.HI R27, RZ, 0x1f, R26 ;  /* 0x0000001fff1b7819 */ /* 0x000fe2000001141a */
[----:B------:R-:W-:Y:S01]  /*15c0*/  IMAD.SHL.U32 R19, R26, 0x40, RZ ;  /* 0x000000401a137824 */ /* 0x000fe200078e00ff */
[----:B------:R-:W-:Y:S01]  /*15d0*/  ULDC.64 UR12, c[0x0][0x210] ;  /* 0x00008400000c7ab9 */ /* 0x000fe20000000a00 */
[----:B------:R-:W-:Y:S01]  /*15e0*/  IMAD.SHL.U32 R22, R3, 0x8, RZ ;  /* 0x0000000803167824 */ /* 0x000fe200078e00ff */
[----:B------:R-:W-:Y:S01]  /*15f0*/  SHF.R.S32.HI R17, RZ, 0x4, R4 ;  /* 0x00000004ff117819 */ /* 0x000fe20000011404 */
[----:B------:R-:W-:Y:S01]  /*1600*/  IMAD.WIDE R30, R0, 0x40, R26 ;  /* 0x00000040001e7825 */ /* 0x000fe200078e021a */
[----:B------:R-:W-:-:S02]  /*1610*/  LOP3.LUT R19, R19, 0x1c0, RZ, 0xc0, !PT ;  /* 0x000001c013137812 */ /* 0x000fc400078ec0ff */
[--C-:B------:R-:W-:Y:S01]  /*1620*/  SHF.R.S32.HI R23, RZ, 0x1f, R22.reuse ;  /* 0x0000001fff177819 */ /* 0x100fe20000011416 */
[----:B------:R-:W-:Y:S01]  /*1630*/  IMAD R9, R8, UR11, R9 ;  /* 0x0000000b08097c24 */ /* 0x000fe2000f8e0209 */
[C---:B------:R-:W-:Y:S02]  /*1640*/  IADD3 R28, P1, R22.reuse, R16, RZ ;  /* 0x00000010161c7210 */ /* 0x040fe40007f3e0ff */
[--C-:B------:R-:W-:Y:S01]  /*1650*/  LOP3.LUT R16, R19, 0x38, R22.reuse, 0xf8, !PT ;  /* 0x0000003813107812 */ /* 0x100fe200078ef816 */
[----:B------:R-:W-:Y:S01]  /*1660*/  IMAD.WIDE.U32 R24, R239, UR4, R22 ;  /* 0x00000004ef187c25 */ /* 0x000fe2000f8e0016 */
[----:B------:R-:W-:Y:S01]  /*1670*/  ULDC.64 UR4, c[0x0][0x258] ;  /* 0x0000960000047ab9 */ /* 0x000fe20000000a00 */
[----:B------:R-:W-:Y:S02]  /*1680*/  IADD3 R18, P0, R22, R18, RZ ;  /* 0x0000001216127210 */ /* 0x000fe40007f1e0ff */
[----:B------:R-:W-:Y:S01]  /*1690*/  IMAD.IADD R25, R25, 0x1, R5 ;  /* 0x0000000119197824 */ /* 0x000fe200078e0205 */
[----:B------:R-:W-:Y:S01]  /*16a0*/  SHF.R.S32.HI R5, RZ, 0x1f, R12 ;  /* 0x0000001fff057819 */ /* 0x000fe2000001140c */
[----:B------:R-:W-:Y:S01]  /*16b0*/  IMAD.X R29, R23, 0x1, R13, P1 ;  /* 0x00000001171d7824 */ /* 0x000fe200008e060d */
[----:B------:R-:W-:Y:S01]  /*16c0*/  SHF.R.U32.HI R19, RZ, 0x3, R19 ;  /* 0x00000003ff137819 */ /* 0x000fe20000011613 */
[----:B------:R-:W-:Y:S01]  /*16d0*/  IMAD R13, R27, UR6, RZ ;  /* 0x000000061b0d7c24 */ /* 0x000fe2000f8e02ff */
[----:B------:R-:W-:Y:S01]  /*16e0*/  LEA.HI R20, R4, R17, RZ, 0x1 ;  /* 0x0000001104147211 */ /* 0x000fe200078f08ff */
[----:B------:R-:W-:Y:S01]  /*16f0*/  IMAD R5, R5, UR4, RZ ;  /* 0x0000000405057c24 */ /* 0x000fe2000f8e02ff */
[----:B------:R-:W-:Y:S01]  /*1700*/  LOP3.LUT R16, R16, R19, RZ, 0x3c, !PT ;  /* 0x0000001310107212 */ /* 0x000fe200078e3cff */
[----:B------:R-:W-:Y:S01]  /*1710*/  IMAD.WIDE.U32 R24, R12, UR4, R24 ;  /* 0x000000040c187c25 */ /* 0x000fe2000f8e0018 */
[----:B------:R-:W-:-:S02]  /*1720*/  LEA.HI R15, R39, R6, RZ, 0x6 ;  /* 0x00000006270f7211 */ /* 0x000fc400078f30ff */
[----:B------:R-:W-:Y:S01]  /*1730*/  LOP3.LUT R20, R20, 0xfffffffe, RZ, 0xc0, !PT ;  /* 0xfffffffe14147812 */ /* 0x000fe200078ec0ff */
[----:B------:R-:W-:Y:S01]  /*1740*/  IMAD R5, R12, UR5, R5 ;  /* 0x000000050c057c24 */ /* 0x000fe2000f8e0205 */
[----:B------:R-:W-:Y:S01]  /*1750*/  ULDC.64 UR4, c[0x0][0x218] ;  /* 0x0000860000047ab9 */ /* 0x000fe20000000a00 */
[----:B------:R-:W-:Y:S01]  /*1760*/  IMAD.X R19, R23, 0x1, R14, P0 ;  /* 0x0000000117137824 */ /* 0x000fe200000e060e */
[C---:B------:R-:W-:Y:S01]  /*1770*/  IADD3 R11, P0, R26.reuse, R11, RZ ;  /* 0x0000000b1a0b7210 */ /* 0x040fe20007f1e0ff */
[C---:B------:R-:W-:Y:S01]  /*1780*/  IMAD R13, R26.reuse, UR7, R13 ;  /* 0x000000071a0d7c24 */ /* 0x040fe2000f8e020d */
[----:B------:R-:W-:Y:S01]  /*1790*/  LEA.HI R39, R39, R6, RZ, 0x5 ;  /* 0x0000000627277211 */ /* 0x000fe200078f28ff */
[----:B------:R-:W-:-:S03]  /*17a0*/  IMAD.WIDE.U32 R28, R26, UR6, R28 ;  /* 0x000000061a1c7c25 */ /* 0x000fc6000f8e001c */
[----:B------:R-:W-:Y:S01]  /*17b0*/  SHF.R.S32.HI R38, RZ, 0x5, R39 ;  /* 0x00000005ff267819 */ /* 0x000fe20000011427 */
[----:B------:R-:W-:Y:S02]  /*17c0*/  IMAD.IADD R25, R25, 0x1, R5 ;  /* 0x0000000119197824 */ /* 0x000fe400078e0205 */
[----:B------:R-:W-:Y:S02]  /*17d0*/  IMAD R5, R31, UR14, RZ ;  /* 0x0000000e1f057c24 */ /* 0x000fe4000f8e02ff */
        /* <DEDUP_REMOVED lines=8> */
[----:B------:R-:W-:Y:S01]  /*1860*/  IMAD.WIDE.U32 R18, R8, UR10, R18 ;  /* 0x0000000a08127c25 */ /* 0x000fe2000f8e0012 */
[----:B------:R-:W-:Y:S01]  /*1870*/  ULDC.64 UR10, c[0x0][0x250] ;  /* 0x00009400000a7ab9 */ /* 0x000fe20000000a00 */
[----:B------:R-:W-:Y:S01]  /*1880*/  LEA R12, P0, R24, UR12, 0x1 ;  /* 0x0000000c180c7c11 */ /* 0x000fe2000f8008ff */
[----:B------:R-:W-:Y:S01]  /*1890*/  USHF.L.U32 UR4, UR14, 0x5, URZ ;  /* 0x000000050e047899 */ /* 0x000fe2000800063f */
[----:B------:R-:W-:Y:S01]  /*18a0*/  IMAD.IADD R5, R25, 0x1, R5 ;  /* 0x0000000119057824 */ /* 0x000fe200078e0205 */
[----:B------:R-:W-:Y:S01]  /*18b0*/  USHF.L.U64.HI UR12, UR14, 0x5, UR15 ;  /* 0x000000050e0c7899 */ /* 0x000fe2000801020f */
[----:B------:R-:W-:Y:S01]  /*18c0*/  IMAD R10, R10, UR10, RZ ;  /* 0x0000000a0a0a7c24 */ /* 0x000fe2000f8e02ff */
[----:B------:R-:W-:Y:S01]  /*18d0*/  USHF.L.U32 UR15, UR6, 0x5, URZ ;  /* 0x00000005060f7899 */ /* 0x000fe2000800063f */
[----:B------:R-:W-:Y:S01]  /*18e0*/  IMAD.IADD R19, R19, 0x1, R9 ;  /* 0x0000000113137824 */ /* 0x000fe200078e0209 */
[----:B------:R-:W-:Y:S01]  /*18f0*/  LEA.HI.X R13, R24, UR13, R5, 0x1, P0 ;  /* 0x0000000d180d7c11 */ /* 0x000fe200080f0c05 */
[C---:B------:R-:W-:Y:S01]  /*1900*/  IMAD R5, R11.reuse, UR11, R10 ;  /* 0x0000000b0b057c24 */ /* 0x040fe2000f8e020a */
[----:B------:R-:W-:Y:S01]  /*1910*/  IADD3 R10, P0, R12, UR4, RZ ;  /* 0x000000040c0a7c10 */ /* 0x000fe2000ff1e0ff */
[----:B------:R-:W-:Y:S01]  /*1920*/  IMAD.WIDE.U32 R8, R11, UR10, R18 ;  /* 0x0000000a0b087c25 */ /* 0x000fe2000f8e0012 */
[----:B------:R-:W-:-:S02]  /*1930*/  USHF.L.U64.HI UR14, UR6, 0x5, UR7 ;  /* 0x00000005060e7899 */ /* 0x000fc40008010207 */
[----:B------:R-:W-:Y:S01]  /*1940*/  IADD3.X R11, R13, UR12, RZ, P0, !PT ;  /* 0x0000000c0d0b7c10 */ /* 0x000fe200087fe4ff */
[----:B------:R-:W-:Y:S01]  /*1950*/  IMAD.SHL.U32 R15, R15, 0x8, RZ ;  /* 0x000000080f0f7824 */ /* 0x000fe200078e00ff */
[----:B------:R-:W-:Y:S01]  /*1960*/  IADD3 R18, P0, R10, UR4, RZ ;  /* 0x000000040a127c10 */ /* 0x000fe2000ff1e0ff */
[----:B------:R-:W-:Y:S01]  /*1970*/  IMAD.IADD R0, R17, 0x1, -R20 ;  /* 0x0000000111007824 */ /* 0x000fe200078e0a14 */
[----:B------:R-:W-:Y:S01]  /*1980*/  USHF.L.U32 UR20, UR10, 0x5, URZ ;  /* 0x000000050a147899 */ /* 0x000fe2000800063f */
[----:B------:R-:W-:Y:S01]  /*1990*/  IMAD.IADD R233, R9, 0x1, R5 ;  /* 0x0000000109e97824 */ /* 0x000fe200078e0205 */
[----:B------:R-:W-:Y:S01]  /*19a0*/  IADD3.X R19, R11, UR12, RZ, P0, !PT ;  /* 0x0000000c0b137c10 */ /* 0x000fe200087fe4ff */
[----:B------:R-:W-:Y:S01]  /*19b0*/  USHF.L.U64.HI UR11, UR10, 0x5, UR11 ;  /* 0x000000050a0b7899 */ /* 0x000fe2000801020b */
[----:B------:R-:W-:Y:S01]  /*19c0*/  IADD3 R20, P0, R18, UR4, RZ ;  /* 0x0000000412147c10 */ /* 0x000fe2000ff1e0ff */
[----:B------:R-:W-:Y:S01]  /*19d0*/  IMAD.SHL.U32 R5, R0, 0x8, RZ ;  /* 0x0000000800057824 */ /* 0x000fe200078e00ff */
[----:B------:R-:W-:Y:S01]  /*19e0*/  LOP3.LUT R15, R16, 0x7ffffe00, R15, 0xf8, !PT ;  /* 0x7ffffe00100f7812 */ /* 0x000fe200078ef80f */
[----:B------:R-:W-:Y:S01]  /*19f0*/  UIADD3 UR4, UR5, 0x4000, URZ ;  /* 0x0000400005047890 */ /* 0x000fe2000fffe03f */
[----:B------:R-:W-:Y:S01]  /*1a00*/  IADD3.X R21, R19, UR12, RZ, P0, !PT ;  /* 0x0000000c13157c10 */ /* 0x000fe200087fe4ff */
[----:B------:R-:W-:Y:S01]  /*1a10*/  ULDC.64 UR12, c[0x0][0x220] ;  /* 0x00008800000c7ab9 */ /* 0x000fe20000000a00 */
[----:B------:R-:W-:Y:S01]  /*1a20*/  IADD3 R16, P0, R234, UR15, RZ ;  /* 0x0000000fea107c10 */ /* 0x000fe2000ff1e0ff */
[----:B------:R-:W-:Y:S01]  /*1a30*/  IMAD R133, R38, 0x10, R133 ;  /* 0x0000001026857824 */ /* 0x000fe200078e0285 */
[----:B------:R-:W-:-:S02]  /*1a40*/  LEA R237, R15, UR5, 0x1 ;  /* 0x000000050fed7c11 */ /* 0x000fc4000f8e08ff */
[----:B------:R-:W-:Y:S02]  /*1a50*/  IADD3.X R17, R235, UR14, RZ, P0, !PT ;  /* 0x0000000eeb117c10 */ /* 0x000fe400087fe4ff */
[----:B------:R-:W-:Y:S01]  /*1a60*/  IADD3 R14, P0, R16, UR15, RZ ;  /* 0x0000000f100e7c10 */ /* 0x000fe2000ff1e0ff */
[----:B------:R-:W-:Y:S01]  /*1a70*/  @!PT LDS RZ, [RZ] ;  /* 0x00000000fffff984 */ /* 0x000fe20000000800 */
[----:B------:R-:W-:Y:S01]  /*1a80*/  @!PT LDS RZ, [RZ] ;  /* 0x00000000fffff984 */ /* 0x000fe20000000800 */
[----:B------:R-:W-:Y:S01]  /*1a90*/  @!PT LDS RZ, [RZ] ;  /* 0x00000000fffff984 */ /* 0x000fe20000000800 */
[----:B------:R-:W-:Y:S03]  /*1aa0*/  LDGSTS.E.BYPASS.LTC128B.128 [R237], desc[UR18][R12.64] ;  /* 0x000000000ced7fae */ /* 0x000fe6000b901d52 */
[----:B------:R-:W-:Y:S01]  /*1ab0*/  IADD3.X R15, R17, UR14, RZ, P0, !PT ;  /* 0x0000000e110f7c10 */ /* 0x000fe200087fe4ff */
[----:B------:R1:W-:Y:S04]  /*1ac0*/  LDGSTS.E.BYPASS.LTC128B.128 [R237+0x2000], desc[UR18][R12.64+0x80] ;  /* 0x020000800ced7fae */ /* 0x0003e8000b901d52 */
[----:B------:R-:W-:Y:S04]  /*1ad0*/  LDGSTS.E.BYPASS.LTC128B.128 [R237+0x800], desc[UR18][R10.64] ;  /* 0x008000000aed7fae */ /* 0x000fe8000b901d52 */
[----:B------:R2:W-:Y:S04]  /*1ae0*/  LDGSTS.E.BYPASS.LTC128B.128 [R237+0x2800], desc[UR18][R10.64+0x80] ;  /* 0x028000800aed7fae */ /* 0x0005e8000b901d52 */
[----:B------:R-:W-:Y:S04]  /*1af0*/  LDGSTS.E.BYPASS.LTC128B.128 [R237+0x1000], desc[UR18][R18.64] ;  /* 0x0100000012ed7fae */ /* 0x000fe8000b901d52 */
[----:B------:R-:W-:Y:S04]  /*1b00*/  LDGSTS.E.BYPASS.LTC128B.128 [R237+0x3000], desc[UR18][R18.64+0x80] ;  /* 0x0300008012ed7fae */ /* 0x000fe8000b901d52 */
[----:B------:R-:W-:Y:S04]  /*1b10*/  LDGSTS.E.BYPASS.LTC128B.128 [R237+0x1800], desc[UR18][R20.64] ;  /* 0x0180000014ed7fae */ /* 0x000fe8000b901d52 */
[----:B------:R3:W-:Y:S01]  /*1b20*/  LDGSTS.E.BYPASS.LTC128B.128 [R237+0x3800], desc[UR18][R20.64+0x80] ;  /* 0x0380008014ed7fae */ /* 0x0007e2000b901d52 */
[----:B-1----:R-:W-:-:S03]  /*1b30*/  IADD3 R12, P0, R14, UR15, RZ ;  /* 0x0000000f0e0c7c10 */ /* 0x002fc6000ff1e0ff */
[----:B------:R-:W-:Y:S01]  /*1b40*/  LDGSTS.E.BYPASS.LTC128B.128 [R237+0x4000], desc[UR18][R234.64] ;  /* 0x04000000eaed7fae */ /* 0x000fe2000b901d52 */
[----:B------:R-:W-:-:S03]  /*1b50*/  IADD3.X R13, R15, UR14, RZ, P0, !PT ;  /* 0x0000000e0f0d7c10 */ /* 0x000fc600087fe4ff */
[----:B------:R-:W-:Y:S01]  /*1b60*/  LDGSTS.E.BYPASS.LTC128B.128 [R237+0x8000], desc[UR18][R234.64+0x80] ;  /* 0x08000080eaed7fae */ /* 0x000fe2000b901d52 */
[----:B--2---:R-:W-:-:S03]  /*1b70*/  LOP3.LUT R11, R4, 0xfffffff0, RZ, 0xc0, !PT ;  /* 0xfffffff0040b7812 */ /* 0x004fc600078ec0ff */
[----:B------:R-:W-:Y:S04]  /*1b80*/  LDGSTS.E.BYPASS.LTC128B.128 [R237+0x4800], desc[UR18][R16.64] ;  /* 0x0480000010ed7fae */ /* 0x000fe8000b901d52 */
[----:B------:R1:W-:Y:S01]  /*1b90*/  LDGSTS.E.BYPASS.LTC128B.128 [R237+0x8800], desc[UR18][R16.64+0x80] ;  /* 0x0880008010ed7fae */ /* 0x0003e2000b901d52 */
[----:B------:R-:W-:-:S03]  /*1ba0*/  IMAD.IADD R236, R6, 0x1, -R11 ;  /* 0x0000000106ec7824 */ /* 0x000fc600078e0a0b */
[----:B------:R-:W-:Y:S02]  /*1bb0*/  LDGSTS.E.BYPASS.LTC128B.128 [R237+0x5000], desc[UR18][R14.64] ;  /* 0x050000000eed7fae */ /* 0x000fe4000b901d52 */
[----:B------:R-:W-:Y:S02]  /*1bc0*/  SHF.R.S32.HI R11, RZ, 0x1f, R236 ;  /* 0x0000001fff0b7819 */ /* 0x000fe400000114ec */
[----:B------:R2:W-:Y:S02]  /*1bd0*/  LDGSTS.E.BYPASS.LTC128B.128 [R237+0x9000], desc[UR18][R14.64+0x80] ;  /* 0x090000800eed7fae */ /* 0x0005e4000b901d52 */
[----:B------:R-:W-:Y:S02]  /*1be0*/  LEA.HI R4, R11, R236, RZ, 0x3 ;  /* 0x000000ec0b047211 */ /* 0x000fe400078f18ff */
[----:B---3--:R-:W-:Y:S01]  /*1bf0*/  IADD3 R20, P0, R12, UR15, RZ ;  /* 0x0000000f0c147c10 */ /* 0x008fe2000ff1e0ff */
[----:B------:R-:W-:Y:S01]  /*1c00*/  LDGSTS.E.BYPASS.LTC128B.128 [R237+0x5800], desc[UR18][R12.64] ;  /* 0x058000000ced7fae */ /* 0x000fe2000b901d52 */
[----:B------:R-:W-:-:S02]  /*1c10*/  LOP3.LUT R11, R4, 0xfffffff8, RZ, 0xc0, !PT ;  /* 0xfffffff8040b7812 */ /* 0x000fc400078ec0ff */
[----:B------:R-:W-:Y:S01]  /*1c20*/  IADD3.X R21, R13, UR14, RZ, P0, !PT ;  /* 0x0000000e0d157c10 */ /* 0x000fe200087fe4ff */
[----:B------:R3:W-:Y:S01]  /*1c30*/  LDGSTS.E.BYPASS.LTC128B.128 [R237+0x9800], desc[UR18][R12.64+0x80] ;  /* 0x098000800ced7fae */ /* 0x0007e2000b901d52 */
[----:B------:R-:W-:Y:S01]  /*1c40*/  IADD3 R18, P0, R20, UR15, RZ ;  /* 0x0000000f14127c10 */ /* 0x000fe2000ff1e0ff */
[----:B------:R-:W-:Y:S02]  /*1c50*/  IMAD.IADD R40, R236, 0x1, -R11 ;  /* 0x00000001ec287824 */ /* 0x000fe400078e0a0b */
[----:B------:R-:W-:Y:S01]  /*1c60*/  LDGSTS.E.BYPASS.LTC128B.128 [R237+0x6000], desc[UR18][R20.64] ;  /* 0x0600000014ed7fae */ /* 0x000fe2000b901d52 */
[----:B------:R-:W-:Y:S01]  /*1c70*/  IADD3.X R19, R21, UR14, RZ, P0, !PT ;  /* 0x0000000e15137c10 */ /* 0x000fe200087fe4ff */
[C---:B------:R-:W-:Y:S01]  /*1c80*/  IMAD.SHL.U32 R10, R40.reuse, 0x40, RZ ;  /* 0x00000040280a7824 */ /* 0x040fe200078e00ff */
[----:B------:R-:W-:Y:S01]  /*1c90*/  LOP3.LUT P1, RZ, R40, 0x2, RZ, 0xc0, !PT ;  /* 0x0000000228ff7812 */ /* 0x000fe2000782c0ff */
[----:B------:R-:W-:Y:S01]  /*1ca0*/  LDGSTS.E.BYPASS.LTC128B.128 [R237+0xa000], desc[UR18][R20.64+0x80] ;  /* 0x0a00008014ed7fae */ /* 0x000fe2000b901d52 */
[----:B-1----:R-:W-:-:S03]  /*1cb0*/  IADD3 R16, P0, R18, UR15, RZ ;  /* 0x0000000f12107c10 */ /* 0x002fc6000ff1e0ff */
[----:B------:R-:W-:Y:S01]  /*1cc0*/  LDGSTS.E.BYPASS.LTC128B.128 [R237+0x6800], desc[UR18][R18.64] ;  /* 0x0680000012ed7fae */ /* 0x000fe2000b901d52 */
[----:B------:R-:W-:Y:S02]  /*1cd0*/  LOP3.LUT R10, R10, 0x1c0, RZ, 0xc0, !PT ;  /* 0x000001c00a0a7812 */ /* 0x000fe400078ec0ff */
[----:B------:R-:W-:Y:S01]  /*1ce0*/  IADD3.X R17, R19, UR14, RZ, P0, !PT ;  /* 0x0000000e13117c10 */ /* 0x000fe200087fe4ff */
[----:B------:R1:W-:Y:S01]  /*1cf0*/  LDGSTS.E.BYPASS.LTC128B.128 [R237+0xa800], desc[UR18][R18.64+0x80] ;  /* 0x0a80008012ed7fae */ /* 0x0003e2000b901d52 */
[----:B--2---:R-:W-:-:S03]  /*1d00*/  IADD3 R14, P0, R16, UR15, RZ ;  /* 0x0000000f100e7c10 */ /* 0x004fc6000ff1e0ff */
[----:B------:R-:W-:Y:S01]  /*1d10*/  LDGSTS.E.BYPASS.LTC128B.128 [R237+0x7000], desc[UR18][R16.64] ;  /* 0x0700000010ed7fae */ /* 0x000fe2000b901d52 */
[----:B------:R-:W-:-:S03]  /*1d20*/  IADD3.X R15, R17, UR14, RZ, P0, !PT ;  /* 0x0000000e110f7c10 */ /* 0x000fc600087fe4ff */
[----:B------:R2:W-:Y:S01]  /*1d30*/  LDGSTS.E.BYPASS.LTC128B.128 [R237+0xb000], desc[UR18][R16.64+0x80] ;  /* 0x0b00008010ed7fae */ /* 0x0005e2000b901d52 */
[C---:B------:R-:W-:Y:S01]  /*1d40*/  LEA R232, P0, R8.reuse, UR12, 0x1 ;  /* 0x0000000c08e87c11 */ /* 0x040fe2000f8008ff */
[----:B---3--:R-:W-:Y:S02]  /*1d50*/  IMAD.SHL.U32 R13, R3, 0x40, RZ ;  /* 0x00000040030d7824 */ /* 0x008fe400078e00ff */
[----:B------:R-:W-:Y:S01]  /*1d60*/  LDGSTS.E.BYPASS.LTC128B.128 [R237+0x7800], desc[UR18][R14.64] ;  /* 0x078000000eed7fae */ /* 0x000fe2000b901d52 */
[----:B------:R-:W-:Y:S02]  /*1d70*/  LEA.HI.X R233, R8, UR13, R233, 0x1, P0 ;  /* 0x0000000d08e97c11 */ /* 0x000fe400080f0ce9 */
[----:B------:R-:W-:Y:S01]  /*1d80*/  IADD3 R8, P0, R232, UR20, RZ ;  /* 0x00000014e8087c10 */ /* 0x000fe2000ff1e0ff */
[----:B------:R3:W-:Y:S01]  /*1d90*/  LDGSTS.E.BYPASS.LTC128B.128 [R237+0xb800], desc[UR18][R14.64+0x80] ;  /* 0x0b8000800eed7fae */ /* 0x0007e2000b901d52 */
[----:B------:R-:W-:Y:S02]  /*1da0*/  LOP3.LUT R13, R13, 0x1c0, RZ, 0xc0, !PT ;  /* 0x000001c00d0d7812 */ /* 0x000fe400078ec0ff */
[----:B------:R-:W-:Y:S01]  /*1db0*/  IADD3.X R9, R233, UR11, RZ, P0, !PT ;  /* 0x0000000be9097c10 */ /* 0x000fe200087fe4ff */
[----:B------:R-:W0:Y:S01]  /*1dc0*/  LDGDEPBAR ;  /* 0x00000000000079af */ /* 0x000e220000000000 */
[----:B------:R-:W-:-:S02]  /*1dd0*/  LOP3.LUT R11, R13, 0x8, R2, 0xf8, !PT ;  /* 0x000000080d0b7812 */ /* 0x000fc400078ef802 */
[----:B------:R-:W-:Y:S02]  /*1de0*/  IADD3 R12, P0, R8, UR20, RZ ;  /* 0x00000014080c7c10 */ /* 0x000fe4000ff1e0ff */
[----:B------:R-:W-:Y:S02]  /*1df0*/  SHF.R.U32.HI R2, RZ, 0x3, R13 ;  /* 0x00000003ff027819 */ /* 0x000fe4000001160d */
[----:B------:R-:W-:Y:S02]  /*1e00*/  IADD3.X R13, R9, UR11, RZ, P0, !PT ;  /* 0x0000000b090d7c10 */ /* 0x000fe400087fe4ff */
[----:B------:R-:W-:Y:S02]  /*1e10*/  LOP3.LUT R11, R11, R2, RZ, 0x3c, !PT ;  /* 0x000000020b0b7212 */ /* 0x000fe400078e3cff */
[----:B-1----:R-:W-:Y:S02]  /*1e20*/  IADD3 R18, P0, R12, UR20, RZ ;  /* 0x000000140c127c10 */ /* 0x002fe4000ff1e0ff */
[----:B------:R-:W-:Y:S01]  /*1e30*/  LOP3.LUT R2, R10, 0x8, R5, 0xf8, !PT ;  /* 0x000000080a027812 */ /* 0x000fe200078ef805 */
[----:B------:R-:W-:Y:S01]  /*1e40*/  IMAD R0, R0, 0x200, R11 ;  /* 0x0000020000007824 */ /* 0x000fe200078e020b */
[----:B------:R-:W-:-:S02]  /*1e50*/  SHF.R.U32.HI R5, RZ, 0x3, R10 ;  /* 0x00000003ff057819 */ /* 0x000fc4000001160a */
[----:B------:R-:W-:Y:S02]  /*1e60*/  IADD3.X R19, R13, UR11, RZ, P0, !PT ;  /* 0x0000000b0d137c10 */ /* 0x000fe400087fe4ff */
[----:B------:R-:W-:Y:S02]  /*1e70*/  IADD3 R10, P0, R18, UR20, RZ ;  /* 0x00000014120a7c10 */ /* 0x000fe4000ff1e0ff */
[----:B------:R-:W-:Y:S01]  /*1e80*/  LOP3.LUT R2, R2, R5, RZ, 0x3c, !PT ;  /* 0x0000000502027212 */ /* 0x000fe200078e3cff */
[----:B------:R-:W-:Y:S01]  /*1e90*/  IMAD.SHL.U32 R5, R4, 0x40, RZ ;  /* 0x0000004004057824 */ /* 0x000fe200078e00ff */
[----:B------:R-:W-:Y:S01]  /*1ea0*/  IADD3.X R11, R19, UR11, RZ, P0, !PT ;  /* 0x0000000b130b7c10 */ /* 0x000fe200087fe4ff */
[----:B------:R-:W-:-:S04]  /*1eb0*/  DEPBAR.LE SB0, 0x0 ;  /* 0x000080000000791a */ /* 0x000fc80000000000 */
[----:B------:R-:W-:Y:S01]  /*1ec0*/  BAR.SYNC.DEFER_BLOCKING 0x0 ;  /* 0x0000000000007b1d */ /* 0x000fe20000010000 */
[----:B--2---:R-:W-:Y:S01]  /*1ed0*/  IADD3 R16, P0, R10, UR20, RZ ;  /* 0x000000140a107c10 */ /* 0x004fe2000ff1e0ff */
[----:B------:R-:W-:Y:S01]  /*1ee0*/  IMAD.MOV.U32 R4, RZ, RZ, 0x20 ;  /* 0x00000020ff047424 */ /* 0x000fe200078e00ff */
[----:B------:R-:W-:Y:S02]  /*1ef0*/  LOP3.LUT R5, R5, 0xfffffe00, RZ, 0xc0, !PT ;  /* 0xfffffe0005057812 */ /* 0x000fe400078ec0ff */
[----:B------:R-:W-:Y:S02]  /*1f00*/  IADD3.X R17, R11, UR11, RZ, P0, !PT ;  /* 0x0000000b0b117c10 */ /* 0x000fe400087fe4ff */
[----:B---3--:R-:W-:Y:S02]  /*1f10*/  IADD3 R14, P0, R16, UR20, RZ ;  /* 0x00000014100e7c10 */ /* 0x008fe4000ff1e0ff */
[----:B------:R-:W-:Y:S02]  /*1f20*/  LEA R37, R0, UR5, 0x1 ;  /* 0x0000000500257c11 */ /* 0x000fe4000f8e08ff */
[----:B------:R-:W-:-:S02]  /*1f30*/  IADD3.X R15, R17, UR11, RZ, P0, !PT ;  /* 0x0000000b110f7c10 */ /* 0x000fc400087fe4ff */
[----:B------:R-:W-:Y:S01]  /*1f40*/  LEA R229, R0, UR4, 0x1 ;  /* 0x0000000400e57c11 */ /* 0x000fe2000f8e08ff */
[----:B------:R-:W-:Y:S01]  /*1f50*/  IMAD.MOV.U32 R0, RZ, RZ, 0x40 ;  /* 0x00000040ff007424 */ /* 0x000fe200078e00ff */
[----:B------:R-:W-:Y:S01]  /*1f60*/  SEL R4, R4, 0xffffffe0, !P1 ;  /* 0xffffffe004047807 */ /* 0x000fe20004800000 */
[----:B------:R-:W-:Y:S01]  /*1f70*/  ULDC UR4, c[0x0][0x39c] ;  /* 0x0000e70000047ab9 */ /* 0x000fe20000000800 */
[----:B------:R-:W-:Y:S01]  /*1f80*/  LOP3.LUT P1, RZ, R40, 0x4, RZ, 0xc0, !PT ;  /* 0x0000000428ff7812 */ /* 0x000fe2000782c0ff */
[----:B------:R-:W-:Y:S01]  /*1f90*/  VIADD R227, R229, 0x20 ;  /* 0x00000020e5e37836 */ /* 0x000fe20000000000 */
[----:B------:R-:W-:Y:S01]  /*1fa0*/  LOP3.LUT R223, R2, R5, RZ, 0xfc, !PT ;  /* 0x0000000502df7212 */ /* 0x000fe200078efcff */
        /* <DEDUP_REMOVED lines=10> */
[----:B------:R-:W-:Y:S04]  /*2050*/  LDGSTS.E.BYPASS.LTC128B.128 [R237+0x11800], desc[UR18][R18.64+0x80] ;  /* 0x1180008012ed7fae */ /* 0x000fe8000b901d52 */
[----:B------:R-:W-:Y:S04]  /*2060*/  LDGSTS.E.BYPASS.LTC128B.128 [R237+0xe000], desc[UR18][R10.64] ;  /* 0x0e0000000aed7fae */ /* 0x000fe8000b901d52 */
[----:B------:R3:W-:Y:S01]  /*2070*/  LDGSTS.E.BYPASS.LTC128B.128 [R237+0x12000], desc[UR18][R10.64+0x80] ;  /* 0x120000800aed7fae */ /* 0x0007e2000b901d52 */
[----:B-1----:R-:W-:-:S03]  /*2080*/  IMAD R9, R38, 0x400, R5 ;  /* 0x0000040026097824 */ /* 0x002fc600078e0205 */
[----:B------:R-:W-:Y:S01]  /*2090*/  LDGSTS.E.BYPASS.LTC128B.128 [R237+0xe800], desc[UR18][R16.64] ;  /* 0x0e80000010ed7fae */ /* 0x000fe2000b901d52 */
[----:B------:R-:W-:-:S03]  /*20a0*/  IMAD.IADD R230, R9, 0x1, R2 ;  /* 0x0000000109e67824 */ /* 0x000fc600078e0202 */
[----:B------:R1:W-:Y:S01]  /*20b0*/  LDGSTS.E.BYPASS.LTC128B.128 [R237+0x12800], desc[UR18][R16.64+0x80] ;  /* 0x1280008010ed7fae */ /* 0x0003e2000b901d52 */
[----:B--2---:R-:W-:-:S03]  /*20c0*/  IADD3 R12, P0, R14, UR20, RZ ;  /* 0x000000140e0c7c10 */ /* 0x004fc6000ff1e0ff */
[----:B------:R-:W-:Y:S01]  /*20d0*/  LDGSTS.E.BYPASS.LTC128B.128 [R237+0xf000], desc[UR18][R14.64] ;  /* 0x0f0000000eed7fae */ /* 0x000fe2000b901d52 */
[----:B------:R-:W-:Y:S02]  /*20e0*/  LEA R230, R230, UR5, 0x1 ;  /* 0x00000005e6e67c11 */ /* 0x000fe4000f8e08ff */
[----:B------:R-:W-:Y:S01]  /*20f0*/  IADD3.X R13, R15, UR11, RZ, P0, !PT ;  /* 0x0000000b0f0d7c10 */ /* 0x000fe200087fe4ff */
[----:B------:R-:W-:Y:S01]  /*2100*/  LDGSTS.E.BYPASS.LTC128B.128 [R237+0x13000], desc[UR18][R14.64+0x80] ;  /* 0x130000800eed7fae */ /* 0x000fe2000b901d52 */
[----:B------:R-:W-:Y:S01]  /*2110*/  LOP3.LUT P0, RZ, R3, 0x2, RZ, 0xc0, !PT ;  /* 0x0000000203ff7812 */ /* 0x000fe2000780c0ff */
[----:B------:R-:W-:Y:S02]  /*2120*/  IMAD.IADD R228, R230, 0x1, R4 ;  /* 0x00000001e6e47824 */ /* 0x000fe400078e0204 */
[----:B------:R-:W-:Y:S04]  /*2130*/  LDGSTS.E.BYPASS.LTC128B.128 [R237+0xf800], desc[UR18][R12.64] ;  /* 0x0f8000000ced7fae */ /* 0x000fe8000b901d52 */
[----:B------:R2:W-:Y:S04]  /*2140*/  LDGSTS.E.BYPASS.LTC128B.128 [R237+0x13800], desc[UR18][R12.64+0x80] ;  /* 0x138000800ced7fae */ /* 0x0005e8000b901d52 */
[----:B---3--:R-:W-:Y:S02]  /*2150*/  LDSM.16.M88.4 R8, [R230] ;  /* 0x00000000e608783b */ /* 0x008fe40000000200 */
[----:B------:R-:W-:Y:S01]  /*2160*/  @P0 VIADD R227, R229, 0xffffffe0 ;  /* 0xffffffe0e5e30836 */ /* 0x000fe20000000000 */
[----:B------:R-:W-:Y:S01]  /*2170*/  LOP3.LUT P0, RZ, R3, 0x4, RZ, 0xc0, !PT ;  /* 0x0000000403ff7812 */ /* 0x000fe2000780c0ff */
[----:B------:R-:W3:Y:S01]  /*2180*/  LDSM.16.M88.4 R44, [R37+0x4000] ;  /* 0x00400000252c783b */ /* 0x000ee20000000200 */
[C---:B------:R-:W-:Y:S01]  /*2190*/  SEL R3, R0.reuse, 0xffffffc0, !P1 ;  /* 0xffffffc000037807 */ /* 0x040fe20004800000 */
[C---:B------:R-:W-:Y:S01]  /*21a0*/  VIADD R219, R227.reuse, 0x800 ;  /* 0x00000800e3db7836 */ /* 0x040fe20000000000 */
[----:B------:R-:W-:Y:S01]  /*21b0*/  SEL R0, R0, 0xffffffc0, !P0 ;  /* 0xffffffc000007807 */ /* 0x000fe20004000000 */
[----:B------:R-:W4:Y:S01]  /*21c0*/  LDSM.16.M88.4 R80, [R37+0x4800] ;  /* 0x004800002550783b */ /* 0x000f220000000200 */
[----:B------:R-:W-:-:S02]  /*21d0*/  VIADD R218, R227, 0x1000 ;  /* 0x00001000e3da7836 */ /* 0x000fc40000000000 */
[--C-:B------:R-:W-:Y:S01]  /*21e0*/  IMAD.IADD R226, R230, 0x1, R3.reuse ;  /* 0x00000001e6e27824 */ /* 0x100fe200078e0203 */
[----:B------:R-:W-:Y:S01]  /*21f0*/  LDSM.16.M88.4 R56, [R228] ;  /* 0x00000000e438783b */ /* 0x000fe20000000200 */
[----:B------:R-:W-:Y:S02]  /*2200*/  IMAD.IADD R225, R229, 0x1, R0 ;  /* 0x00000001e5e17824 */ /* 0x000fe400078e0200 */
[----:B------:R-:W-:Y:S01]  /*2210*/  IMAD.IADD R224, R228, 0x1, R3 ;  /* 0x00000001e4e07824 */ /* 0x000fe200078e0203 */
[----:B-1----:R-:W1:Y:S01]  /*2220*/  LDSM.16.M88.4 R16, [R227] ;  /* 0x00000000e310783b */ /* 0x002e620000000200 */
        /* <DEDUP_REMOVED lines=19> */
[----:B------:R-:W-:Y:S01]  /*2360*/  VIADD R204, R227, 0x7800 ;  /* 0x00007800e3cc7836 */ /* 0x000fe20000000000 */
[C---:B---3--:R-:W-:Y:S01]  /*2370*/  HMMA.16816.F32.BF16 R32, R8.reuse, R44, RZ ;  /* 0x0000002c0820723c */ /* 0x048fe200000418ff */
[----:B------:R-:W3:Y:S04]  /*2380*/  LDSM.16.M88.4 R20, [R227+0x800] ;  /* 0x00080000e314783b */ /* 0x000ee80000000200 */
[----:B--2---:R-:W2:Y:S01]  /*2390*/  LDSM.16.M88.4 R12, [R227+0x1000] ;  /* 0x00100000e30c783b */ /* 0x004ea20000000200 */
[C---:B------:R-:W-:Y:S03]  /*23a0*/  HMMA.16816.F32.BF16 R44, R8.reuse, R46, RZ ;  /* 0x0000002e082c723c */ /* 0x040fe600000418ff */
[----:B------:R-:W2:Y:S03]  /*23b0*/  LDSM.16.M88.4 R84, [R227+0x1800] ;  /* 0x00180000e354783b */ /* 0x000ea60000000200 */
[C---:B----4-:R-:W-:Y:S01]  /*23c0*/  HMMA.16816.F32.BF16 R52, R8.reuse, R80, RZ ;  /* 0x000000500834723c */ /* 0x050fe200000418ff */
[----:B------:R-:W4:Y:S04]  /*23d0*/  LDSM.16.M88.4 R28, [R227+0x2800] ;  /* 0x00280000e31c783b */ /* 0x000f280000000200 */
[----:B------:R-:W-:Y:S01]  /*23e0*/  LDSM.16.M88.4 R48, [R227+0x2000] ;  /* 0x00200000e330783b */ /* 0x000fe20000000200 */
[----:B------:R-:W-:Y:S03]  /*23f0*/  HMMA.16816.F32.BF16 R80, R8, R82, RZ ;  /* 0x000000520850723c */ /* 0x000fe600000418ff */
[----:B------:R-:W-:Y:S03]  /*2400*/  LDSM.16.M88.4 R120, [R225] ;  /* 0x00000000e178783b */ /* 0x000fe60000000200 */
[C---:B-1----:R-:W-:Y:S01]  /*2410*/  HMMA.16816.F32.BF16 R32, R56.reuse, R16, R32 ;  /* 0x000000103820723c */ /* 0x042fe20000041820 */
[----:B------:R-:W-:Y:S04]  /*2420*/  LDSM.16.M88.4 R124, [R227+0x3800] ;  /* 0x00380000e37c783b */ /* 0x000fe80000000200 */
[----:B------:R-:W-:Y:S01]  /*2430*/  LDSM.16.M88.4 R40, [R225+0x800] ;  /* 0x00080000e128783b */ /* 0x000fe20000000200 */
[----:B------:R-:W-:Y:S03]  /*2440*/  HMMA.16816.F32.BF16 R44, R56, R18, R44 ;  /* 0x00000012382c723c */ /* 0x000fe6000004182c */
[----:B------:R-:W1:Y:S03]  /*2450*/  LDSM.16.M88.4 R16, [R227+0x3000] ;  /* 0x00300000e310783b */ /* 0x000e660000000200 */
[C---:B-----5:R-:W-:Y:S01]  /*2460*/  HMMA.16816.F32.BF16 R76, R8.reuse, R72, RZ ;  /* 0x00000048084c723c */ /* 0x060fe200000418ff */
[----:B------:R-:W-:Y:S04]  /*2470*/  LDSM.16.M88.4 R116, [R225+0x2000] ;  /* 0x00200000e174783b */ /* 0x000fe80000000200 */
        /* <DEDUP_REMOVED lines=14> */
[----:B------:R-:W5:Y:S05]  /*2560*/  LDSM.16.M88.4 R24, [R226] ;  /* 0x00000000e218783b */ /* 0x000f6a0000000200 */
[C---:B---3--:R-:W-:Y:S06]  /*2570*/  HMMA.16816.F32.BF16 R52, R56.reuse, R20, R52 ;  /* 0x000000143834723c */ /* 0x048fec0000041834 */
[C---:B------:R-:W-:Y:S01]  /*2580*/  HMMA.16816.F32.BF16 R80, R56.reuse, R22, R80 ;  /* 0x000000163850723c */ /* 0x040fe20000041850 */
[----:B------:R-:W3:Y:S05]  /*2590*/  LDSM.16.M88.4 R20, [R225+0x1800] ;  /* 0x00180000e114783b */ /* 0x000eea0000000200 */
[C---:B--2---:R-:W-:Y:S06]  /*25a0*/  HMMA.16816.F32.BF16 R76, R56.reuse, R12, R76 ;  /* 0x0000000c384c723c */ /* 0x044fec000004184c */
[C---:B------:R-:W-:Y:S01]  /*25b0*/  HMMA.16816.F32.BF16 R72, R56.reuse, R14, R72 ;  /* 0x0000000e3848723c */ /* 0x040fe20000041848 */
[----:B------:R-:W2:Y:S05]  /*25c0*/  LDSM.16.M88.4 R12, [R225+0x1000] ;  /* 0x00100000e10c783b */ /* 0x000eaa0000000200 */
[C---:B------:R-:W-:Y:S06]  /*25d0*/  HMMA.16816.F32.BF16 R68, R56.reuse, R84, R68 ;  /* 0x000000543844723c */ /* 0x040fec0000041844 */
[C---:B------:R-:W-:Y:S01]  /*25e0*/  HMMA.16816.F32.BF16 R64, R56.reuse, R86, R64 ;  /* 0x000000563840723c */ /* 0x040fe20000041840 */
[----:B------:R-:W-:Y:S05]  /*25f0*/  LDSM.16.M88.4 R84, [R225+0x3000] ;  /* 0x00300000e154783b */ /* 0x000fea0000000200 */
        /* <DEDUP_REMOVED lines=8> */
[----:B------:R-:W4:Y:S05]  /*2680*/  LDSM.16.M88.4 R48, [R225+0x3800] ;  /* 0x00380000e130783b */ /* 0x000f2a0000000200 */
[C---:B-----5:R-:W-:Y:S06]  /*2690*/  HMMA.16816.F32.BF16 R32, R24.reuse, R120, R32 ;  /* 0x000000781820723c */ /* 0x060fec0000041820 */
[----:B------:R-:W-:Y:S01]  /*26a0*/  HMMA.16816.F32.BF16 R44, R24, R122, R44 ;  /* 0x0000007a182c723c */ /* 0x000fe2000004182c */
[----:B------:R-:W-:Y:S05]  /*26b0*/  LDSM.16.M88.4 R120, [R225+0x4000] ;  /* 0x00400000e178783b */ /* 0x000fea0000000200 */
[C---:B------:R-:W-:Y:S06]  /*26c0*/  HMMA.16816.F32.BF16 R88, R56.reuse, R124, R88 ;  /* 0x0000007c3858723c */ /* 0x040fec0000041858 */
[----:B------:R-:W-:Y:S01]  /*26d0*/  HMMA.16816.F32.BF16 R8, R56, R126, R8 ;  /* 0x0000007e3808723c */ /* 0x000fe20000041808 */
[----:B------:R-:W-:Y:S04]  /*26e0*/  LDSM.16.M88.4 R56, [R212+0x800] ;  /* 0x00080000d438783b */ /* 0x000fe80000000200 */
[----:B------:R-:W-:Y:S01]  /*26f0*/  LDSM.16.M88.4 R124, [R37+0x8800] ;  /* 0x00880000257c783b */ /* 0x000fe20000000200 */
[C---:B------:R-:W-:Y:S06]  /*2700*/  HMMA.16816.F32.BF16 R52, R24.reuse, R40, R52 ;  /* 0x000000281834723c */ /* 0x040fec0000041834 */
[C---:B------:R-:W-:Y:S01]  /*2710*/  HMMA.16816.F32.BF16 R80, R24.reuse, R42, R80 ;  /* 0x0000002a1850723c */ /* 0x040fe20000041850 */
[----:B------:R-:W-:Y:S05]  /*2720*/  LDSM.16.M88.4 R40, [R37+0x8000] ;  /* 0x008000002528783b */ /* 0x000fea0000000200 */
[C---:B---3--:R-:W-:Y:S06]  /*2730*/  HMMA.16816.F32.BF16 R68, R24.reuse, R20, R68 ;  /* 0x000000141844723c */ /* 0x048fec0000041844 */
[C---:B------:R-:W-:Y:S01]  /*2740*/  HMMA.16816.F32.BF16 R64, R24.reuse, R22, R64 ;  /* 0x000000161840723c */ /* 0x040fe20000041840 */
[----:B------:R-:W3:Y:S05]  /*2750*/  LDSM.16.M88.4 R20, [R230+0x2000] ;  /* 0x00200000e614783b */ /* 0x000eea0000000200 */
[C---:B--2---:R-:W-:Y:S06]  /*2760*/  HMMA.16816.F32.BF16 R76, R24.reuse, R12, R76 ;  /* 0x0000000c184c723c */ /* 0x044fec000004184c */
[----:B------:R-:W-:Y:S01]  /*2770*/  HMMA.16816.F32.BF16 R72, R24, R14, R72 ;  /* 0x0000000e1848723c */ /* 0x000fe20000041848 */
[----:B------:R-:W2:Y:S05]  /*2780*/  LDSM.16.M88.4 R12, [R212+0x1000] ;  /* 0x00100000d40c783b */ /* 0x000eaa0000000200 */
[C---:B-1----:R-:W-:Y:S06]  /*2790*/  HMMA.16816.F32.BF16 R32, R28.reuse, R16, R32 ;  /* 0x000000101c20723c */ /* 0x042fec0000041820 */
        /* <DEDUP_REMOVED lines=13> */
[----:B------:R-:W1:Y:S04]  /*2870*/  LDSM.16.M88.4 R48, [R227+0x4000] ;  /* 0x00400000e330783b */ /* 0x000e680000000200 */
[----:B------:R-:W4:Y:S01]  /*2880*/  LDSM.16.M88.4 R8, [R212+0x1800] ;  /* 0x00180000d408783b */ /* 0x000f220000000200 */
[C---:B---3--:R-:W-:Y:S06]  /*2890*/  HMMA.16816.F32.BF16 R32, R20.reuse, R40, R32 ;  /* 0x000000281420723c */ /* 0x048fec0000041820 */
[----:B------:R-:W-:Y:S01]  /*28a0*/  HMMA.16816.F32.BF16 R44, R20, R42, R44 ;  /* 0x0000002a142c723c */ /* 0x000fe2000004182c */
[----:B------:R-:W-:Y:S05]  /*28b0*/  LDSM.16.M88.4 R40, [R212+0x4000] ;  /* 0x00400000d428783b */ /* 0x000fea0000000200 */
[C---:B--2---:R-:W-:Y:S06]  /*28c0*/  HMMA.16816.F32.BF16 R76, R28.reuse, R12, R76 ;  /* 0x0000000c1c4c723c */ /* 0x044fec000004184c */
[C---:B------:R-:W-:Y:S01]  /*28d0*/  HMMA.16816.F32.BF16 R72, R28.reuse, R14, R72 ;  /* 0x0000000e1c48723c */ /* 0x040fe20000041848 */
[----:B------:R-:W2:Y:S05]  /*28e0*/  LDSM.16.M88.4 R12, [R226+0x2000] ;  /* 0x00200000e20c783b */ /* 0x000eaa0000000200 */
[C---:B------:R-:W-:Y:S06]  /*28f0*/  HMMA.16816.F32.BF16 R52, R28.reuse, R56, R52 ;  /* 0x000000381c34723c */ /* 0x040fec0000041834 */
[----:B------:R-:W-:Y:S01]  /*2900*/  HMMA.16816.F32.BF16 R80, R28, R58, R80 ;  /* 0x0000003a1c50723c */ /* 0x000fe20000041850 */
[----:B------:R-:W3:Y:S05]  /*2910*/  LDSM.16.M88.4 R56, [R227+0x4800] ;  /* 0x00480000e338783b */ /* 0x000eea0000000200 */
[C---:B-1----:R-:W-:Y:S06]  /*2920*/  HMMA.16816.F32.BF16 R32, R16.reuse, R48, R32 ;  /* 0x000000301020723c */ /* 0x042fec0000041820 */
[----:B------:R-:W-:Y:S01]  /*2930*/  HMMA.16816.F32.BF16 R44, R16, R50, R44 ;  /* 0x00000032102c723c */ /* 0x000fe2000004182c */
[----:B------:R-:W-:Y:S05]  /*2940*/  LDSM.16.M88.4 R48, [R225+0x4800] ;  /* 0x00480000e130783b */ /* 0x000fea0000000200 */
[C---:B----4-:R-:W-:Y:S06]  /*2950*/  HMMA.16816.F32.BF16 R68, R28.reuse, R8, R68 ;  /* 0x000000081c44723c */ /* 0x050fec0000041844 */
[----:B------:R-:W-:Y:S01]  /*2960*/  HMMA.16816.F32.BF16 R64, R28, R10, R64 ;  /* 0x0000000a1c40723c */ /* 0x000fe20000041840 */
[----:B------:R-:W1:Y:S05]  /*2970*/  LDSM.16.M88.4 R8, [R224+0x2000] ;  /* 0x00200000e008783b */ /* 0x000e6a0000000200 */
[----:B------:R-:W-:Y:S06]  /*2980*/  HMMA.16816.F32.BF16 R52, R20, R124, R52 ;  /* 0x0000007c1434723c */ /* 0x000fec0000041834 */
[----:B--2---:R-:W-:Y:S06]  /*2990*/  HMMA.16816.F32.BF16 R32, R12, R120, R32 ;  /* 0x000000780c20723c */ /* 0x004fec0000041820 */
[C---:B------:R-:W-:Y:S06]  /*29a0*/  HMMA.16816.F32.BF16 R104, R28.reuse, R116, R104 ;  /* 0x000000741c68723c */ /* 0x040fec0000041868 */
[----:B------:R-:W-:Y:S01]  /*29b0*/  HMMA.16816.F32.BF16 R100, R28, R118, R100 ;  /* 0x000000761c64723c */ /* 0x000fe20000041864 */
[----:B------:R-:W2:Y:S05]  /*29c0*/  LDSM.16.M88.4 R116, [R227+0x5000] ;  /* 0x00500000e374783b */ /* 0x000eaa0000000200 */
[----:B------:R-:W-:Y:S01]  /*29d0*/  HMMA.16816.F32.BF16 R80, R20, R126, R80 ;  /* 0x0000007e1450723c */ /* 0x000fe20000041850 */
[----:B------:R-:W4:Y:S05]  /*29e0*/  LDSM.16.M88.4 R124, [R37+0x9800] ;  /* 0x00980000257c783b */ /* 0x000f2a0000000200 */
[----:B------:R-:W-:Y:S06]  /*29f0*/  HMMA.16816.F32.BF16 R44, R12, R122, R44 ;  /* 0x0000007a0c2c723c */ /* 0x000fec000004182c */
[C---:B------:R-:W-:Y:S06]  /*2a00*/  HMMA.16816.F32.BF16 R76, R20.reuse, R84, R76 ;  /* 0x00000054144c723c */ /* 0x040fec000004184c */
[----:B------:R-:W-:Y:S06]  /*2a10*/  HMMA.16816.F32.BF16 R72, R20, R86, R72 ;  /* 0x000000561448723c */ /* 0x000fec0000041848 */
[----:B---3--:R-:W-:Y:S06]  /*2a20*/  HMMA.16816.F32.BF16 R52, R16, R56, R52 ;  /* 0x000000381034723c */ /* 0x008fec0000041834 */
[----:B-1----:R-:W-:Y:S01]  /*2a30*/  HMMA.16816.F32.BF16 R120, R8, R40, R32 ;  /* 0x000000280878723c */ /* 0x002fe20000041820 */
[----:B------:R-:W-:Y:S05]  /*2a40*/  LDSM.16.M88.4 R32, [R212+0x4800] ;  /* 0x00480000d420783b */ /* 0x000fea0000000200 */
[----:B------:R-:W-:Y:S01]  /*2a50*/  HMMA.16816.F32.BF16 R80, R16, R58, R80 ;  /* 0x0000003a1050723c */ /* 0x000fe20000041850 */
[----:B------:R-:W-:Y:S05]  /*2a60*/  LDSM.16.M88.4 R56, [R212+0x5000] ;  /* 0x00500000d438783b */ /* 0x000fea0000000200 */
[----:B------:R-:W-:Y:S01]  /*2a70*/  HMMA.16816.F32.BF16 R44, R8, R42, R44 ;  /* 0x0000002a082c723c */ /* 0x000fe2000004182c */
[----:B------:R-:W1:Y:S05]  /*2a80*/  LDSM.16.M88.4 R40, [R225+0x5000] ;  /* 0x00500000e128783b */ /* 0x000e6a0000000200 */
[C---:B--2---:R-:W-:Y:S06]  /*2a90*/  HMMA.16816.F32.BF16 R76, R16.reuse, R116, R76 ;  /* 0x00000074104c723c */ /* 0x044fec000004184c */
[----:B------:R-:W-:Y:S01]  /*2aa0*/  HMMA.16816.F32.BF16 R72, R16, R118, R72 ;  /* 0x000000761048723c */ /* 0x000fe20000041848 */
[----:B------:R-:W-:Y:S01]  /*2ab0*/  FMUL.FTZ R0, R120, UR4 ;  /* 0x0000000478007c20 */ /* 0x000fe20008410000 */
[----:B------:R-:W-:Y:S01]  /*2ac0*/  FMUL.FTZ R85, R121, UR4 ;  /* 0x0000000479557c20 */ /* 0x000fe20008410000 */
[----:B------:R-:W-:-:S03]  /*2ad0*/  FMUL.FTZ R84, R123, UR4 ;  /* 0x000000047b547c20 */ /* 0x000fc60008410000 */
[C---:B------:R-:W-:Y:S01]  /*2ae0*/  HMMA.16816.F32.BF16 R52, R12.reuse, R48, R52 ;  /* 0x000000300c34723c */ /* 0x040fe20000041834 */
[----:B------:R-:W-:Y:S05]  /*2af0*/  MUFU.TANH R0, R0 ;  /* 0x0000000000007308 */ /* 0x000fea0000002400 */
[----:B------:R-:W-:Y:S01]  /*2b00*/  HMMA.16816.F32.BF16 R80, R12, R50, R80 ;  /* 0x000000320c50723c */ /* 0x000fe20000041850 */
[----:B------:R-:W2:Y:S01]  /*2b10*/  LDSM.16.M88.4 R48, [R227+0x5800] ;  /* 0x00580000e330783b */ /* 0x000ea20000000200 */
[----:B------:R-:W-:Y:S01]  /*2b20*/  FMUL.FTZ R44, R44, UR4 ;  /* 0x000000042c2c7c20 */ /* 0x000fe20008410000 */
[----:B------:R-:W-:Y:S01]  /*2b30*/  FMUL.FTZ R45, R45, UR4 ;  /* 0x000000042d2d7c20 */ /* 0x000fe20008410000 */
[----:B------:R-:W-:Y:S01]  /*2b40*/  FMUL.FTZ R46, R46, UR4 ;  /* 0x000000042e2e7c20 */ /* 0x000fe20008410000 */
[----:B------:R-:W3:Y:S01]  /*2b50*/  MUFU.TANH R84, R84 ;  /* 0x0000005400547308 */ /* 0x000ee20000002400 */
[----:B------:R-:W-:Y:S06]  /*2b60*/  HMMA.16816.F32.BF16 R96, R28, R112, R96 ;  /* 0x000000701c60723c */ /* 0x000fec0000041860 */
[----:B----4-:R-:W-:Y:S01]  /*2b70*/  HMMA.16816.F32.BF16 R68, R20, R124, R68 ;  /* 0x0000007c1444723c */ /* 0x010fe20000041844 */
[----:B------:R-:W4:Y:S01]  /*2b80*/  MUFU.TANH R86, R44 ;  /* 0x0000002c00567308 */ /* 0x000f220000002400 */
[----:B------:R-:W-:-:S04]  /*2b90*/  FMUL.FTZ R112, R47, UR4 ;  /* 0x000000042f707c20 */ /* 0x000fc80008410000 */
[----:B-1----:R-:W-:Y:S03]  /*2ba0*/  HMMA.16816.F32.BF16 R76, R12, R40, R76 ;  /* 0x000000280c4c723c */ /* 0x002fe6000004184c */
[----:B------:R-:W-:Y:S03]  /*2bb0*/  MUFU.TANH R87, R45 ;  /* 0x0000002d00577308 */ /* 0x000fe60000002400 */
[----:B------:R-:W-:Y:S05]  /*2bc0*/  HMMA.16816.F32.BF16 R64, R20, R126, R64 ;  /* 0x0000007e1440723c */ /* 0x000fea0000041840 */
[----:B------:R1:W5:Y:S01]  /*2bd0*/  MUFU.TANH R113, R46 ;  /* 0x0000002e00717308 */ /* 0x0003620000002400 */
[----:B------:R-:W-:Y:S01]  /*2be0*/  HMMA.16816.F32.BF16 R72, R12, R42, R72 ;  /* 0x0000002a0c48723c */ /* 0x000fe20000041848 */
[----:B------:R-:W-:Y:S05]  /*2bf0*/  LDSM.16.M88.4 R40, [R212+0x3800] ;  /* 0x00380000d428783b */ /* 0x000fea0000000200 */
[C---:B------:R-:W-:Y:S01]  /*2c00*/  HMMA.16816.F32.BF16 R52, R8.reuse, R32, R52 ;  /* 0x000000200834723c */ /* 0x040fe20000041834 */
[----:B------:R-:W5:Y:S05]  /*2c10*/  MUFU.TANH R85, R85 ;  /* 0x0000005500557308 */ /* 0x000f6a0000002400 */
[----:B------:R-:W-:Y:S01]  /*2c20*/  HMMA.16816.F32.BF16 R80, R8, R34, R80 ;  /* 0x000000220850723c */ /* 0x000fe20000041850 */
[----:B------:R-:W-:Y:S02]  /*2c30*/  LDSM.16.M88.4 R32, [R225+0x5800] ;  /* 0x00580000e120783b */ /* 0x000fe40000000200 */
[----:B------:R-:W5:Y:S02]  /*2c40*/  MUFU.TANH R112, R112 ;  /* 0x0000007000707308 */ /* 0x000f640000002400 */
[----:B-1----:R-:W1:Y:S01]  /*2c50*/  LDSM.16.M88.4 R44, [R37+0xa000] ;  /* 0x00a00000252c783b */ /* 0x002e620000000200 */
[----:B------:R-:W-:Y:S06]  /*2c60*/  HMMA.16816.F32.BF16 R60, R28, R128, R60 ;  /* 0x000000801c3c723c */ /* 0x000fec000004183c */
[----:B--2---:R-:W-:Y:S06]  /*2c70*/  HMMA.16816.F32.BF16 R68, R16, R48, R68 ;  /* 0x000000301044723c */ /* 0x004fec0000041844 */
[----:B------:R-:W-:Y:S01]  /*2c80*/  HMMA.16816.F32.BF16 R76, R8, R56, R76 ;  /* 0x00000038084c723c */ /* 0x000fe2000004184c */
[----:B------:R-:W-:Y:S01]  /*2c90*/  FMUL.FTZ R52, R52, UR4 ;  /* 0x0000000434347c20 */ /* 0x000fe20008410000 */
[----:B------:R-:W-:Y:S01]  /*2ca0*/  FMUL.FTZ R53, R53, UR4 ;  /* 0x0000000435357c20 */ /* 0x000fe20008410000 */
[----:B------:R-:W-:Y:S01]  /*2cb0*/  FMUL.FTZ R118, R54, UR4 ;  /* 0x0000000436767c20 */ /* 0x000fe20008410000 */
[----:B------:R-:W-:Y:S01]  /*2cc0*/  FMUL.FTZ R119, R55, UR4 ;  /* 0x0000000437777c20 */ /* 0x000fe20008410000 */
[----:B------:R-:W2:Y:S01]  /*2cd0*/  MUFU.TANH R117, R52 ;  /* 0x0000003400757308 */ /* 0x000ea20000002400 */
[----:B------:R-:W-:Y:S01]  /*2ce0*/  HMMA.16816.F32.BF16 R64, R16, R50, R64 ;  /* 0x000000321040723c */ /* 0x000fe20000041840 */
[----:B------:R-:W3:Y:S01]  /*2cf0*/  LDSM.16.M88.4 R48, [R227+0x6000] ;  /* 0x00600000e330783b */ /* 0x000ee20000000200 */
[----:B------:R-:W-:Y:S01]  /*2d00*/  FMUL.FTZ R80, R80, UR4 ;  /* 0x0000000450507c20 */ /* 0x000fe20008410000 */
[----:B------:R-:W-:Y:S01]  /*2d10*/  FMUL.FTZ R81, R81, UR4 ;  /* 0x0000000451517c20 */ /* 0x000fe20008410000 */
[----:B------:R-:W-:-:S02]  /*2d20*/  FMUL.FTZ R82, R82, UR4 ;  /* 0x0000000452527c20 */ /* 0x000fc40008410000 */
[----:B------:R-:W-:Y:S01]  /*2d30*/  HMMA.16816.F32.BF16 R72, R8, R58, R72 ;  /* 0x0000003a0848723c */ /* 0x000fe20000041848 */
[----:B------:R-:W4:Y:S01]  /*2d40*/  LDSM.16.M88.4 R56, [R37+0xa800] ;  /* 0x00a800002538783b */ /* 0x000f220000000200 */
[----:B------:R-:W-:Y:S04]  /*2d50*/  MUFU.TANH R120, R80 ;  /* 0x0000005000787308 */ /* 0x000fe80000002400 */
[C---:B------:R-:W-:Y:S04]  /*2d60*/  HMMA.16816.F32.BF16 R108, R28.reuse, R130, R108 ;  /* 0x000000821c6c723c */ /* 0x040fe8000004186c */
[----:B------:R-:W-:Y:S02]  /*2d70*/  MUFU.TANH R121, R82 ;  /* 0x0000005200797308 */ /* 0x000fe40000002400 */
[----:B------:R-:W-:Y:S01]  /*2d80*/  HMMA.16816.F32.BF16 R92, R28, R114, R92 ;  /* 0x000000721c5c723c */ /* 0x000fe2000004185c */
[----:B------:R-:W-:Y:S01]  /*2d90*/  FMUL.FTZ R162, R76, UR4 ;  /* 0x000000044ca27c20 */ /* 0x000fe20008410000 */
[----:B------:R-:W-:Y:S01]  /*2da0*/  FMUL.FTZ R76, R77, UR4 ;  /* 0x000000044d4c7c20 */ /* 0x000fe20008410000 */
[----:B------:R-:W-:Y:S01]  /*2db0*/  FMUL.FTZ R77, R78, UR4 ;  /* 0x000000044e4d7c20 */ /* 0x000fe20008410000 */
[----:B------:R-:W-:-:S02]  /*2dc0*/  FMUL.FTZ R79, R79, UR4 ;  /* 0x000000044f4f7c20 */ /* 0x000fc40008410000 */
[----:B-1----:R-:W-:Y:S01]  /*2dd0*/  HMMA.16816.F32.BF16 R60, R20, R44, R60 ;  /* 0x0000002c143c723c */ /* 0x002fe2000004183c */
[----:B------:R1:W-:Y:S01]  /*2de0*/  MUFU.TANH R114, R81 ;  /* 0x0000005100727308 */ /* 0x0003e20000002400 */
[----:B------:R-:W-:-:S04]  /*2df0*/  FMUL.FTZ R115, R83, UR4 ;  /* 0x0000000453737c20 */ /* 0x000fc80008410000 */
[C---:B------:R-:W-:Y:S01]  /*2e00*/  HMMA.16816.F32.BF16 R68, R12.reuse, R32, R68 ;  /* 0x000000200c44723c */ /* 0x040fe20000041844 */
[----:B------:R-:W-:Y:S01]  /*2e10*/  FMUL.FTZ R73, R73, UR4 ;  /* 0x0000000449497c20 */ /* 0x000fe20008410000 */
[----:B------:R-:W-:Y:S01]  /*2e20*/  FMUL.FTZ R74, R74, UR4 ;  /* 0x000000044a4a7c20 */ /* 0x000fe20008410000 */
[----:B------:R5:W-:Y:S01]  /*2e30*/  MUFU.TANH R116, R53 ;  /* 0x0000003500747308 */ /* 0x000be20000002400 */
[----:B------:R-:W-:Y:S02]  /*2e40*/  FMUL.FTZ R72, R72, UR4 ;  /* 0x0000000448487c20 */ /* 0x000fe40008410000 */
[----:B------:R-:W-:Y:S01]  /*2e50*/  HMMA.16816.F32.BF16 R64, R12, R34, R64 ;  /* 0x000000220c40723c */ /* 0x000fe20000041840 */
[----:B------:R-:W2:Y:S04]  /*2e60*/  LDSM.16.M88.4 R32, [R227+0x6800] ;  /* 0x00680000e320783b */ /* 0x000ea80000000200 */
[----:B------:R-:W2:Y:S01]  /*2e70*/  MUFU.TANH R118, R118 ;  /* 0x0000007600767308 */ /* 0x000ea20000002400 */
[----:B-1----:R-:W1:Y:S01]  /*2e80*/  LDSM.16.M88.4 R80, [R225+0x6000] ;  /* 0x00600000e150783b */ /* 0x002e620000000200 */
[----:B------:R-:W-:Y:S03]  /*2e90*/  HMMA.16816.F32.BF16 R108, R20, R46, R108 ;  /* 0x0000002e146c723c */ /* 0x000fe6000004186c */
[----:B------:R-:W-:Y:S03]  /*2ea0*/  LDSM.16.M88.4 R44, [R212+0x6000] ;  /* 0x00600000d42c783b */ /* 0x000fe60000000200 */
[----:B---3--:R-:W-:Y:S01]  /*2eb0*/  HMMA.16816.F32.BF16 R60, R16, R48, R60 ;  /* 0x00000030103c723c */ /* 0x008fe2000004183c */
[----:B-----5:R-:W3:Y:S01]  /*2ec0*/  LDSM.16.M88.4 R52, [R212+0x5800] ;  /* 0x00580000d434783b */ /* 0x020ee20000000200 */
[----:B------:R-:W5:Y:S04]  /*2ed0*/  MUFU.TANH R119, R119 ;  /* 0x0000007700777308 */ /* 0x000f680000002400 */
[C---:B----4-:R-:W-:Y:S04]  /*2ee0*/  HMMA.16816.F32.BF16 R104, R20.reuse, R56, R104 ;  /* 0x000000381468723c */ /* 0x050fe80000041868 */
[----:B------:R-:W4:Y:S02]  /*2ef0*/  MUFU.TANH R115, R115 ;  /* 0x0000007300737308 */ /* 0x000f240000002400 */
[----:B------:R-:W-:Y:S01]  /*2f00*/  HMMA.16816.F32.BF16 R100, R20, R58, R100 ;  /* 0x0000003a1464723c */ /* 0x000fe20000041864 */
[----:B------:R-:W-:-:S05]  /*2f10*/  FMUL.FTZ R56, R75, UR4 ;  /* 0x000000044b387c20 */ /* 0x000fca0008410000 */
[----:B------:R-:W-:Y:S01]  /*2f20*/  HMMA.16816.F32.BF16 R108, R16, R50, R108 ;  /* 0x00000032106c723c */ /* 0x000fe2000004186c */
[----:B------:R-:W5:Y:S01]  /*2f30*/  LDSM.16.M88.4 R48, [R225+0x6800] ;  /* 0x00680000e130783b */ /* 0x000f620000000200 */
[----:B------:R-:W4:Y:S04]  /*2f40*/  MUFU.TANH R162, R162 ;  /* 0x000000a200a27308 */ /* 0x000f280000002400 */
[----:B------:R-:W-:Y:S04]  /*2f50*/  HMMA.16816.F32.BF16 R88, R28, R40, R88 ;  /* 0x000000281c58723c */ /* 0x000fe80000041858 */
[----:B------:R-:W-:Y:S02]  /*2f60*/  MUFU.TANH R76, R76 ;  /* 0x0000004c004c7308 */ /* 0x000fe40000002400 */
[----:B--2---:R-:W-:Y:S06]  /*2f70*/  HMMA.16816.F32.BF16 R104, R16, R32, R104 ;  /* 0x000000201068723c */ /* 0x004fec0000041868 */
[----:B-1----:R-:W-:Y:S01]  /*2f80*/  HMMA.16816.F32.BF16 R60, R12, R80, R60 ;  /* 0x000000500c3c723c */ /* 0x002fe2000004183c */
[----:B------:R-:W-:Y:S01]  /*2f90*/  LOP3.LUT R33, R39, 0xffffffe0, RZ, 0xc0, !PT ;  /* 0xffffffe027217812 */ /* 0x000fe200078ec0ff */
[----:B------:R-:W1:Y:S01]  /*2fa0*/  MUFU.TANH R77, R77 ;  /* 0x0000004d004d7308 */ /* 0x000e620000002400 */
[----:B------:R-:W-:-:S03]  /*2fb0*/  SHF.R.S32.HI R39, RZ, 0x1f, R39 ;  /* 0x0000001fff277819 */ /* 0x000fc60000011427 */
[C---:B------:R-:W-:Y:S01]  /*2fc0*/  IMAD.IADD R238, R6.reuse, 0x1, -R33 ;  /* 0x0000000106ee7824 */ /* 0x040fe200078e0a21 */
[----:B------:R-:W-:Y:S01]  /*2fd0*/  LEA.HI R32, R39, R38, RZ, 0x2 ;  /* 0x0000002627207211 */ /* 0x000fe200078f10ff */
[----:B------:R-:W-:Y:S01]  /*2fe0*/  HMMA.16816.F32.BF16 R100, R16, R34, R100 ;  /* 0x000000221064723c */ /* 0x000fe20000041864 */
[----:B------:R-:W-:Y:S01]  /*2ff0*/  IMAD.SHL.U32 R39, R6, 0x2, RZ ;  /* 0x0000000206277824 */ /* 0x000fe200078e00ff */
[----:B------:R-:W-:Y:S01]  /*3000*/  MUFU.TANH R166, R73 ;  /* 0x0000004900a67308 */ /* 0x000fe20000002400 */
[----:B------:R-:W-:Y:S01]  /*3010*/  SHF.R.S32.HI R33, RZ, 0x1f, R238 ;  /* 0x0000001fff217819 */ /* 0x000fe200000114ee */
[----:B------:R-:W-:Y:S01]  /*3020*/  VIADD R6, R36, 0xffffffff ;  /* 0xffffffff24067836 */ /* 0x000fe20000000000 */
[----:B------:R-:W-:Y:S01]  /*3030*/  LOP3.LUT R243, R32, 0xfffffffc, RZ, 0xc0, !PT ;  /* 0xfffffffc20f37812 */ /* 0x000fe200078ec0ff */
[C---:B---3--:R-:W-:Y:S01]  /*3040*/  HMMA.16816.F32.BF16 R68, R8.reuse, R52, R68 ;  /* 0x000000340844723c */ /* 0x048fe20000041844 */
[----:B------:R-:W-:Y:S02]  /*3050*/  LEA.HI R238, R33, R238, RZ, 0x2 ;  /* 0x000000ee21ee7211 */ /* 0x000fe400078f10ff */
[----:B------:R-:W2:Y:S01]  /*3060*/  LDSM.16.M88.4 R32, [R212+0x6800] ;  /* 0x00680000d420783b */ /* 0x000ea20000000200 */
[----:B------:R-:W-:Y:S01]  /*3070*/  IMAD.IADD R243, R38, 0x1, -R243 ;  /* 0x0000000126f37824 */ /* 0x000fe200078e0af3 */
[----:B------:R-:W-:Y:S01]  /*3080*/  SHF.R.S32.HI R238, RZ, 0x2, R238 ;  /* 0x00000002ffee7819 */ /* 0x000fe200000114ee */
[----:B------:R-:W-:Y:S01]  /*3090*/  HMMA.16816.F32.BF16 R64, R8, R54, R64 ;  /* 0x000000360840723c */ /* 0x000fe20000041840 */
[----:B------:R-:W3:Y:S01]  /*30a0*/  LDSM.16.M88.4 R52, [R37+0xb000] ;  /* 0x00b000002534783b */ /* 0x000ee20000000200 */
[C---:B------:R-:W-:Y:S01]  /*30b0*/  ISETP.GT.AND P0, PT, R6.reuse, R231, PT ;  /* 0x000000e70600720c */ /* 0x040fe20003f04270 */
[----:B------:R-:W-:Y:S01]  /*30c0*/  IMAD.SHL.U32 R6, R6, 0x80, RZ ;  /* 0x0000008006067824 */ /* 0x000fe200078e00ff */
[----:B------:R-:W-:Y:S01]  /*30d0*/  IADD3 R38, R133, 0x1, R238 ;  /* 0x0000000185267810 */ /* 0x000fe20007ffe0ee */
[----:B------:R-:W1:Y:S01]  /*30e0*/  MUFU.TANH R167, R79 ;  /* 0x0000004f00a77308 */ /* 0x000e620000002400 */
[----:B------:R-:W-:Y:S02]  /*30f0*/  HMMA.16816.F32.BF16 R108, R12, R82, R108 ;  /* 0x000000520c6c723c */ /* 0x000fe4000004186c */
[----:B------:R-:W-:-:S04]  /*3100*/  IADD3 R38, R7, -UR17, R38 ;  /* 0x8000001107267c10 */ /* 0x000fc8000fffe026 */
[----:B------:R-:W-:Y:S01]  /*3110*/  HMMA.16816.F32.BF16 R60, R8, R44, R60 ;  /* 0x0000002c083c723c */ /* 0x000fe2000004183c */
[----:B------:R-:W-:Y:S01]  /*3120*/  VIADD R38, R38, UR16 ;  /* 0x0000001026267c36 */ /* 0x000fe20008000000 */
[----:B------:R-:W1:Y:S04]  /*3130*/  MUFU.TANH R74, R74 ;  /* 0x0000004a004a7308 */ /* 0x000e680000002400 */
[----:B-----5:R-:W-:Y:S01]  /*3140*/  HMMA.16816.F32.BF16 R104, R12, R48, R104 ;  /* 0x000000300c68723c */ /* 0x020fe20000041868 */
[----:B------:R-:W-:Y:S01]  /*3150*/  FMUL.FTZ R163, R70, UR4 ;  /* 0x0000000446a37c20 */ /* 0x000fe20008410000 */
[----:B------:R-:W-:Y:S01]  /*3160*/  FMUL.FTZ R57, R68, UR4 ;  /* 0x0000000444397c20 */ /* 0x000fe20008410000 */
[----:B------:R-:W-:Y:S01]  /*3170*/  FMUL.FTZ R68, R69, UR4 ;  /* 0x0000000445447c20 */ /* 0x000fe20008410000 */
[----:B------:R-:W-:Y:S01]  /*3180*/  FMUL.FTZ R59, R71, UR4 ;  /* 0x00000004473b7c20 */ /* 0x000fe20008410000 */
[----:B------:R-:W5:Y:S01]  /*3190*/  MUFU.TANH R72, R72 ;  /* 0x0000004800487308 */ /* 0x000f620000002400 */
[----:B------:R-:W-:Y:S01]  /*31a0*/  FMUL.FTZ R65, R65, UR4 ;  /* 0x0000000441417c20 */ /* 0x000fe20008410000 */
[----:B------:R-:W-:Y:S01]  /*31b0*/  HMMA.16816.F32.BF16 R24, R28, R42, R24 ;  /* 0x0000002a1c18723c */ /* 0x000fe20000041818 */
[----:B------:R-:W4:Y:S01]  /*31c0*/  LDSM.16.M88.4 R40, [R37+0xb800] ;  /* 0x00b800002528783b */ /* 0x000f220000000200 */
[----:B------:R-:W-:Y:S01]  /*31d0*/  FMUL.FTZ R66, R66, UR4 ;  /* 0x0000000442427c20 */ /* 0x000fe20008410000 */
[----:B------:R-:W-:Y:S01]  /*31e0*/  FMUL.FTZ R64, R64, UR4 ;  /* 0x0000000440407c20 */ /* 0x000fe20008410000 */
[----:B------:R-:W-:-:S02]  /*31f0*/  FMUL.FTZ R67, R67, UR4 ;  /* 0x0000000443437c20 */ /* 0x000fc40008410000 */
[----:B------:R-:W-:Y:S01]  /*3200*/  HMMA.16816.F32.BF16 R108, R8, R46, R108 ;  /* 0x0000002e086c723c */ /* 0x000fe2000004186c */
[----:B------:R-:W1:Y:S01]  /*3210*/  LDSM.16.M88.4 R44, [R227+0x7000] ;  /* 0x00700000e32c783b */ /* 0x000e620000000200 */
[----:B------:R5:W-:Y:S03]  /*3220*/  MUFU.TANH R70, R65 ;  /* 0x0000004100467308 */ /* 0x000be60000002400 */
[----:B------:R-:W-:Y:S01]  /*3230*/  FMUL.FTZ R153, R62, UR4 ;  /* 0x000000043e997c20 */ /* 0x000fe20008410000 */
[----:B------:R-:W-:Y:S01]  /*3240*/  LOP3.LUT R62, R6, 0x6, R39, 0xf8, !PT ;  /* 0x00000006063e7812 */ /* 0x000fe200078ef827 */
[----:B------:R-:W-:Y:S01]  /*3250*/  HMMA.16816.F32.BF16 R100, R12, R50, R100 ;  /* 0x000000320c64723c */ /* 0x000fe20000041864 */
[----:B------:R-:W-:Y:S01]  /*3260*/  FMUL.FTZ R158, R61, UR4 ;  /* 0x000000043d9e7c20 */ /* 0x000fe20008410000 */
[----:B------:R-:W-:Y:S01]  /*3270*/  VIADDMNMX R61, R38, 0x8, R7, PT ;  /* 0x00000008263d7846 */ /* 0x000fe20003800107 */
[----:B------:R4:W-:Y:S01]  /*3280*/  MUFU.TANH R151, R66 ;  /* 0x0000004200977308 */ /* 0x0009e20000002400 */
[----:B------:R-:W-:Y:S01]  /*3290*/  LOP3.LUT R28, R62, 0x1, RZ, 0xfc, !PT ;  /* 0x000000013e1c7812 */ /* 0x000fe200078efcff */
[----:B------:R-:W-:Y:S01]  /*32a0*/  FMUL.FTZ R60, R60, UR4 ;  /* 0x000000043c3c7c20 */ /* 0x000fe20008410000 */
[----:B------:R-:W-:Y:S01]  /*32b0*/  LOP3.LUT R30, R62, 0x8, RZ, 0xfc, !PT ;  /* 0x000000083e1e7812 */ /* 0x000fe200078efcff */
[----:B--2---:R-:W-:Y:S01]  /*32c0*/  HMMA.16816.F32.BF16 R104, R8, R32, R104 ;  /* 0x000000200868723c */ /* 0x004fe20000041868 */
[-C--:B------:R-:W-:Y:S01]  /*32d0*/  ISETP.GE.AND P4, PT, R28, R61.reuse, PT ;  /* 0x0000003d1c00720c */ /* 0x080fe20003f86270 */
[----:B------:R-:W-:Y:S01]  /*32e0*/  LDSM.16.M88.4 R48, [R212+0x7000] ;  /* 0x00700000d430783b */ /* 0x000fe20000000200 */
[----:B------:R-:W-:Y:S01]  /*32f0*/  ISETP.GE.AND P1, PT, R30, R61, PT ;  /* 0x0000003d1e00720c */ /* 0x000fe20003f26270 */
[----:B------:R2:W-:Y:S01]  /*3300*/  MUFU.TANH R148, R60 ;  /* 0x0000003c00947308 */ /* 0x0005e20000002400 */
[----:B-----5:R-:W-:Y:S01]  /*3310*/  VIMNMX R65, R38, R7, PT ;  /* 0x0000000726417248 */ /* 0x020fe20003fe0100 */
[C---:B---3--:R-:W-:Y:S01]  /*3320*/  HMMA.16816.F32.BF16 R96, R20.reuse, R52, R96 ;  /* 0x000000341460723c */ /* 0x048fe20000041860 */
[----:B------:R-:W-:Y:S01]  /*3330*/  LOP3.LUT R38, R62, 0x9, RZ, 0xfc, !PT ;  /* 0x000000093e267812 */ /* 0x000fe200078efcff */
[----:B------:R-:W-:Y:S01]  /*3340*/  FMUL.FTZ R63, R63, UR4 ;  /* 0x000000043f3f7c20 */ /* 0x000fe20008410000 */
[-C--:B------:R-:W-:Y:S01]  /*3350*/  ISETP.GE.AND P3, PT, R30, R65.reuse, PT ;  /* 0x000000411e00720c */ /* 0x080fe20003f66270 */
[----:B------:R-:W-:Y:S01]  /*3360*/  FMUL.FTZ R108, R108, UR4 ;  /* 0x000000046c6c7c20 */ /* 0x000fe20008410000 */
[----:B------:R-:W-:Y:S01]  /*3370*/  LOP3.LUT R32, R62, 0x10, RZ, 0xfc, !PT ;  /* 0x000000103e207812 */ /* 0x000fe200078efcff */
[----:B------:R-:W-:Y:S01]  /*3380*/  HMMA.16816.F32.BF16 R92, R20, R54, R92 ;  /* 0x00000036145c723c */ /* 0x000fe2000004185c */
[----:B------:R-:W-:Y:S01]  /*3390*/  FSEL R69, R84, -INF , !P4 ;  /* 0xff80000054457808 */ /* 0x000fe20006000000 */
[----:B------:R-:W-:Y:S01]  /*33a0*/  LDSM.16.M88.4 R52, [R225+0x7800] ;  /* 0x00780000e134783b */ /* 0x000fe20000000200 */
[----:B------:R-:W-:Y:S01]  /*33b0*/  FSEL R86, R86, -INF , !P3 ;  /* 0xff80000056567808 */ /* 0x000fe20005800000 */
[----:B------:R-:W3:Y:S01]  /*33c0*/  MUFU.TANH R56, R56 ;  /* 0x0000003800387308 */ /* 0x000ee20000002400 */
[-C--:B------:R-:W-:Y:S01]  /*33d0*/  ISETP.GE.AND P2, PT, R38, R65.reuse, PT ;  /* 0x000000412600720c */ /* 0x080fe20003f46270 */
[----:B------:R-:W-:Y:S01]  /*33e0*/  HMMA.16816.F32.BF16 R100, R8, R34, R100 ;  /* 0x000000220864723c */ /* 0x000fe20000041864 */
[C---:B------:R-:W-:Y:S01]  /*33f0*/  ISETP.GE.AND P4, PT, R32.reuse, R65, PT ;  /* 0x000000412000720c */ /* 0x040fe20003f86270 */
[----:B------:R-:W-:Y:S01]  /*3400*/  FMUL.FTZ R109, R109, UR4 ;  /* 0x000000046d6d7c20 */ /* 0x000fe20008410000 */
[----:B------:R-:W-:-:S02]  /*3410*/  ISETP.GE.AND P3, PT, R32, R61, PT ;  /* 0x0000003d2000720c */ /* 0x000fc40003f66270 */
[-C--:B------:R-:W-:Y:S01]  /*3420*/  ISETP.GE.AND P5, PT, R28, R65.reuse, PT ;  /* 0x000000411c00720c */ /* 0x080fe20003fa6270 */
[----:B----4-:R-:W-:Y:S01]  /*3430*/  HMMA.16816.F32.BF16 R88, R20, R40, R88 ;  /* 0x000000281458723c */ /* 0x010fe20000041858 */
[----:B------:R-:W-:Y:S01]  /*3440*/  LOP3.LUT R32, R62, 0x11, RZ, 0xfc, !PT ;  /* 0x000000113e207812 */ /* 0x000fe200078efcff */
[----:B------:R-:W4:Y:S01]  /*3450*/  LDSM.16.M88.4 R28, [R225+0x7000] ;  /* 0x00700000e11c783b */ /* 0x000f220000000200 */
[----:B------:R-:W-:Y:S01]  /*3460*/  FSEL R113, R113, -INF , !P1 ;  /* 0xff80000071717808 */ /* 0x000fe20004800000 */
[----:B------:R-:W5:Y:S01]  /*3470*/  MUFU.TANH R57, R57 ;  /* 0x0000003900397308 */ /* 0x000f620000002400 */
[----:B------:R-:W-:Y:S01]  /*3480*/  FSEL R66, R87, -INF , !P2 ;  /* 0xff80000057427808 */ /* 0x000fe20005000000 */
[----:B-1----:R-:W-:Y:S01]  /*3490*/  HMMA.16816.F32.BF16 R96, R16, R44, R96 ;  /* 0x0000002c1060723c */ /* 0x002fe20000041860 */
[----:B------:R-:W-:Y:S01]  /*34a0*/  FSEL R58, R85, -INF , !P5 ;  /* 0xff800000553a7808 */ /* 0x000fe20006800000 */
[----:B------:R-:W-:Y:S01]  /*34b0*/  FMUL.FTZ R104, R104, UR4 ;  /* 0x0000000468687c20 */ /* 0x000fe20008410000 */
[C---:B------:R-:W-:Y:S01]  /*34c0*/  ISETP.GE.AND P1, PT, R32.reuse, R65, PT ;  /* 0x000000412000720c */ /* 0x040fe20003f26270 */
[----:B------:R-:W-:Y:S01]  /*34d0*/  FMUL.FTZ R105, R105, UR4 ;  /* 0x0000000469697c20 */ /* 0x000fe20008410000 */
[-C--:B------:R-:W-:Y:S01]  /*34e0*/  ISETP.GE.AND P2, PT, R32, R61.reuse, PT ;  /* 0x0000003d2000720c */ /* 0x080fe20003f46270 */
[----:B------:R-:W-:Y:S01]  /*34f0*/  HMMA.16816.F32.BF16 R24, R20, R42, R24 ;  /* 0x0000002a1418723c */ /* 0x000fe20000041818 */
[----:B------:R-:W-:Y:S01]  /*3500*/  ISETP.GE.AND P5, PT, R38, R61, PT ;  /* 0x0000003d2600720c */ /* 0x000fe20003fa6270 */
[----:B------:R-:W-:Y:S01]  /*3510*/  LDSM.16.M88.4 R20, [R212+0x7800] ;  /* 0x00780000d414783b */ /* 0x000fe20000000200 */
[----:B------:R-:W-:Y:S01]  /*3520*/  LOP3.LUT R32, R62, 0x18, RZ, 0xfc, !PT ;  /* 0x000000183e207812 */ /* 0x000fe200078efcff */
[----:B------:R-:W-:Y:S01]  /*3530*/  MUFU.TANH R68, R68 ;  /* 0x0000004400447308 */ /* 0x000fe20000002400 */
[----:B------:R-:W-:Y:S01]  /*3540*/  FSEL R71, R112, -INF , !P5 ;  /* 0xff80000070477808 */ /* 0x000fe20006800000 */
[----:B------:R-:W-:Y:S01]  /*3550*/  HMMA.16816.F32.BF16 R92, R16, R46, R92 ;  /* 0x0000002e105c723c */ /* 0x000fe2000004185c */
[----:B--2---:R-:W-:Y:S01]  /*3560*/  FSEL R60, R117, -INF , !P4 ;  /* 0xff800000753c7808 */ /* 0x004fe20006000000 */
[----:B------:R-:W-:Y:S01]  /*3570*/  FMUL.FTZ R106, R106, UR4 ;  /* 0x000000046a6a7c20 */ /* 0x000fe20008410000 */
[C---:B------:R-:W-:Y:S01]  /*3580*/  ISETP.GE.AND P5, PT, R32.reuse, R65, PT ;  /* 0x000000412000720c */ /* 0x040fe20003fa6270 */
[----:B------:R-:W-:Y:S01]  /*3590*/  FMUL.FTZ R107, R107, UR4 ;  /* 0x000000046b6b7c20 */ /* 0x000fe20008410000 */
[----:B------:R-:W-:Y:S01]  /*35a0*/  ISETP.GE.AND P4, PT, R32, R61, PT ;  /* 0x0000003d2000720c */ /* 0x000fe20003f86270 */
[----:B------:R-:W1:Y:S01]  /*35b0*/  MUFU.TANH R163, R163 ;  /* 0x000000a300a37308 */ /* 0x000e620000002400 */
[----:B------:R-:W2:Y:S01]  /*35c0*/  LDSM.16.M88.4 R32, [R227+0x7800] ;  /* 0x00780000e320783b */ /* 0x000ea20000000200 */
[----:B------:R-:W-:Y:S01]  /*35d0*/  LOP3.LUT R38, R62, 0x19, RZ, 0xfc, !PT ;  /* 0x000000193e267812 */ /* 0x000fe200078efcff */
[----:B------:R-:W-:Y:S01]  /*35e0*/  FMUL.FTZ R101, R101, UR4 ;  /* 0x0000000465657c20 */ /* 0x000fe20008410000 */
[----:B------:R-:W-:Y:S01]  /*35f0*/  FSEL R75, R118, -INF , !P3 ;  /* 0xff800000764b7808 */ /* 0x000fe20005800000 */
[----:B------:R-:W-:Y:S01]  /*3600*/  FMUL.FTZ R102, R102, UR4 ;  /* 0x0000000466667c20 */ /* 0x000fe20008410000 */
[----:B------:R-:W-:Y:S01]  /*3610*/  FSEL R78, R116, -INF , !P1 ;  /* 0xff800000744e7808 */ /* 0x000fe20004800000 */
[----:B------:R-:W-:Y:S01]  /*3620*/  FMUL.FTZ R103, R103, UR4 ;  /* 0x0000000467677c20 */ /* 0x000fe20008410000 */
[C---:B------:R-:W-:Y:S01]  /*3630*/  ISETP.GE.AND P3, PT, R38.reuse, R65, PT ;  /* 0x000000412600720c */ /* 0x040fe20003f66270 */
[----:B------:R-:W1:Y:S01]  /*3640*/  MUFU.TANH R64, R64 ;  /* 0x0000004000407308 */ /* 0x000e620000002400 */
[----:B------:R-:W-:Y:S01]  /*3650*/  ISETP.GE.AND P1, PT, R38, R61, PT ;  /* 0x0000003d2600720c */ /* 0x000fe20003f26270 */
[----:B------:R-:W-:-:S04]  /*3660*/  DEPBAR.LE SB0, 0x0 ;  /* 0x000080000000791a */ /* 0x000fc80000000000 */
[----:B------:R-:W-:Y:S02]  /*3670*/  LOP3.LUT R38, R62, 0x20, RZ, 0xfc, !PT ;  /* 0x000000203e267812 */ /* 0x000fe400078efcff */
[----:B------:R-:W-:Y:S01]  /*3680*/  FSEL R73, R119, -INF , !P2 ;  /* 0xff80000077497808 */ /* 0x000fe20005000000 */
[C---:B----4-:R-:W-:Y:S01]  /*3690*/  HMMA.16816.F32.BF16 R96, R12.reuse, R28, R96 ;  /* 0x0000001c0c60723c */ /* 0x050fe20000041860 */
[----:B------:R-:W-:Y:S01]  /*36a0*/  FSEL R120, R120, -INF , !P5 ;  /* 0xff80000078787808 */ /* 0x000fe20006800000 */
[----:B------:R-:W4:Y:S01]  /*36b0*/  MUFU.TANH R59, R59 ;  /* 0x0000003b003b7308 */ /* 0x000f220000002400 */
[C---:B------:R-:W-:Y:S02]  /*36c0*/  ISETP.GE.AND P2, PT, R38.reuse, R65, PT ;  /* 0x000000412600720c */ /* 0x040fe40003f46270 */
[----:B------:R-:W-:Y:S01]  /*36d0*/  ISETP.GE.AND P5, PT, R38, R61, PT ;  /* 0x0000003d2600720c */ /* 0x000fe20003fa6270 */
[----:B------:R-:W-:Y:S01]  /*36e0*/  HMMA.16816.F32.BF16 R92, R12, R30, R92 ;  /* 0x0000001e0c5c723c */ /* 0x000fe2000004185c */
[----:B------:R-:W-:Y:S01]  /*36f0*/  LOP3.LUT R38, R62, 0x21, RZ, 0xfc, !PT ;  /* 0x000000213e267812 */ /* 0x000fe200078efcff */
[----:B------:R-:W-:Y:S01]  /*3700*/  FMUL.FTZ R29, R100, UR4 ;  /* 0x00000004641d7c20 */ /* 0x000fe20008410000 */
[----:B------:R-:W-:Y:S01]  /*3710*/  FSEL R7, R121, -INF , !P4 ;  /* 0xff80000079077808 */ /* 0x000fe20006000000 */
[----:B------:R3:W4:Y:S01]  /*3720*/  MUFU.TANH R149, R67 ;  /* 0x0000004300957308 */ /* 0x0007220000002400 */
[----:B------:R-:W-:-:S02]  /*3730*/  FSEL R114, R114, -INF , !P3 ;  /* 0xff80000072727808 */ /* 0x000fc40005800000 */
[C---:B------:R-:W-:Y:S02]  /*3740*/  ISETP.GE.AND P4, PT, R38.reuse, R65, PT ;  /* 0x000000412600720c */ /* 0x040fe40003f86270 */
[----:B------:R-:W-:Y:S02]  /*3750*/  ISETP.GE.AND P3, PT, R38, R61, PT ;  /* 0x0000003d2600720c */ /* 0x000fe40003f66270 */
[----:B------:R-:W-:Y:S01]  /*3760*/  LOP3.LUT R38, R62, 0x28, RZ, 0xfc, !PT ;  /* 0x000000283e267812 */ /* 0x000fe200078efcff */
[----:B------:R-:W-:Y:S01]  /*3770*/  MUFU.TANH R158, R158 ;  /* 0x0000009e009e7308 */ /* 0x000fe20000002400 */
[----:B------:R-:W-:Y:S02]  /*3780*/  FSEL R45, R115, -INF , !P1 ;  /* 0xff800000732d7808 */ /* 0x000fe40004800000 */
[----:B------:R-:W-:Y:S01]  /*3790*/  FSEL R162, R162, -INF , !P2 ;  /* 0xff800000a2a27808 */ /* 0x000fe20005000000 */
[----:B--2---:R-:W-:Y:S01]  /*37a0*/  HMMA.16816.F32.BF16 R88, R16, R32, R88 ;  /* 0x000000201058723c */ /* 0x004fe20000041858 */
[----:B------:R-:W-:-:S02]  /*37b0*/  ISETP.GE.AND P1, PT, R38, R65, PT ;  /* 0x000000412600720c */ /* 0x000fc40003f26270 */
[----:B------:R-:W-:Y:S01]  /*37c0*/  ISETP.GE.AND P2, PT, R38, R61, PT ;  /* 0x0000003d2600720c */ /* 0x000fe20003f46270 */
[----:B------:R-:W2:Y:S01]  /*37d0*/  MUFU.TANH R153, R153 ;  /* 0x0000009900997308 */ /* 0x000ea20000002400 */
[----:B------:R-:W-:Y:S01]  /*37e0*/  LOP3.LUT R38, R62, 0x29, RZ, 0xfc, !PT ;  /* 0x000000293e267812 */ /* 0x000fe200078efcff */
[----:B------:R-:W-:Y:S01]  /*37f0*/  HMMA.16816.F32.BF16 R24, R16, R34, R24 ;  /* 0x000000221018723c */ /* 0x000fe20000041818 */
[----:B------:R-:W-:Y:S01]  /*3800*/  FSEL R47, R77, -INF , !P5 ;  /* 0xff8000004d2f7808 */ /* 0x000fe20006800000 */
[----:B---3--:R-:W-:Y:S01]  /*3810*/  FMUL.FTZ R67, R111, UR4 ;  /* 0x000000046f437c20 */ /* 0x008fe20008410000 */
[----:B------:R-:W-:Y:S02]  /*3820*/  ISETP.GE.AND P5, PT, R38, R65, PT ;  /* 0x000000412600720c */ /* 0x000fe40003fa6270 */
[----:B------:R-:W-:Y:S01]  /*3830*/  LOP3.LUT R30, R62, 0x31, RZ, 0xfc, !PT ;  /* 0x000000313e1e7812 */ /* 0x000fe200078efcff */
[----:B------:R-:W-:Y:S01]  /*3840*/  HMMA.16816.F32.BF16 R96, R8, R48, R96 ;  /* 0x000000300860723c */ /* 0x000fe20000041860 */
[----:B------:R-:W-:Y:S01]  /*3850*/  FSEL R167, R167, -INF , !P3 ;  /* 0xff800000a7a77808 */ /* 0x000fe20005800000 */
[----:B------:R3:W2:Y:S01]  /*3860*/  MUFU.TANH R155, R63 ;  /* 0x0000003f009b7308 */ /* 0x0006a20000002400 */
[----:B------:R-:W-:-:S02]  /*3870*/  FSEL R37, R74, -INF , !P2 ;  /* 0xff8000004a257808 */ /* 0x000fc40005000000 */
[----:B------:R-:W-:Y:S01]  /*3880*/  FSEL R166, R166, -INF , !P5 ;  /* 0xff800000a6a67808 */ /* 0x000fe20006800000 */
[----:B------:R-:W-:Y:S01]  /*3890*/  HMMA.16816.F32.BF16 R92, R8, R50, R92 ;  /* 0x00000032085c723c */ /* 0x000fe2000004185c */
[----:B------:R-:W-:Y:S02]  /*38a0*/  FSEL R48, R76, -INF , !P4 ;  /* 0xff8000004c307808 */ /* 0x000fe40006000000 */
[----:B------:R-:W-:Y:S01]  /*38b0*/  ISETP.GE.AND P4, PT, R38, R61, PT ;  /* 0x0000003d2600720c */ /* 0x000fe20003f86270 */
[----:B------:R-:W2:Y:S01]  /*38c0*/  MUFU.TANH R156, R108 ;  /* 0x0000006c009c7308 */ /* 0x000ea20000002400 */
[----:B------:R-:W-:Y:S01]  /*38d0*/  LOP3.LUT R38, R62, 0x30, RZ, 0xfc, !PT ;  /* 0x000000303e267812 */ /* 0x000fe200078efcff */
[----:B------:R-:W-:Y:S01]  /*38e0*/  HMMA.16816.F32.BF16 R88, R12, R52, R88 ;  /* 0x000000340c58723c */ /* 0x000fe20000041858 */
[-C--:B------:R-:W-:Y:S02]  /*38f0*/  ISETP.GE.AND P2, PT, R30, R65.reuse, PT ;  /* 0x000000411e00720c */ /* 0x080fe40003f46270 */
[----:B------:R-:W-:-:S02]  /*3900*/  ISETP.GE.AND P3, PT, R38, R65, PT ;  /* 0x000000412600720c */ /* 0x000fc40003f66270 */
[-C--:B------:R-:W-:Y:S01]  /*3910*/  ISETP.GE.AND P5, PT, R30, R61.reuse, PT ;  /* 0x0000003d1e00720c */ /* 0x080fe20003fa6270 */
[----:B------:R-:W-:Y:S01]  /*3920*/  HMMA.16816.F32.BF16 R24, R12, R54, R24 ;  /* 0x000000360c18723c */ /* 0x000fe20000041818 */
[----:B------:R-:W-:Y:S01]  /*3930*/  LOP3.LUT R30, R62, 0x38, RZ, 0xfc, !PT ;  /* 0x000000383e1e7812 */ /* 0x000fe200078efcff */
[----:B---3--:R-:W-:Y:S01]  /*3940*/  FMUL.FTZ R63, R110, UR4 ;  /* 0x000000046e3f7c20 */ /* 0x008fe20008410000 */
[----:B------:R-:W-:Y:S01]  /*3950*/  FSEL R46, R72, -INF , !P1 ;  /* 0xff800000482e7808 */ /* 0x000fe20004800000 */
[----:B------:R-:W-:Y:S01]  /*3960*/  MUFU.TANH R154, R109 ;  /* 0x0000006d009a7308 */ /* 0x000fe20000002400 */
[----:B------:R-:W-:Y:S01]  /*3970*/  FSEL R41, R56, -INF , !P4 ;  /* 0xff80000038297808 */ /* 0x000fe20006000000 */
[----:B------:R-:W-:Y:S01]  /*3980*/  FMUL.FTZ R96, R96, UR4 ;  /* 0x0000000460607c20 */ /* 0x000fe20008410000 */
[----:B-----5:R-:W-:Y:S01]  /*3990*/  FSEL R44, R57, -INF , !P3 ;  /* 0xff800000392c7808 */ /* 0x020fe20005800000 */
[----:B------:R-:W-:Y:S01]  /*39a0*/  FMUL.FTZ R98, R98, UR4 ;  /* 0x0000000462627c20 */ /* 0x000fe20008410000 */
[----:B------:R-:W-:Y:S01]  /*39b0*/  ISETP.GE.AND P1, PT, R38, R61, PT ;  /* 0x0000003d2600720c */ /* 0x000fe20003f26270 */
[----:B------:R-:W-:Y:S01]  /*39c0*/  FMUL.FTZ R97, R97, UR4 ;  /* 0x0000000461617c20 */ /* 0x000fe20008410000 */
[C---:B------:R-:W-:Y:S01]  /*39d0*/  ISETP.GE.AND P4, PT, R30.reuse, R65, PT ;  /* 0x000000411e00720c */ /* 0x040fe20003f86270 */
[----:B------:R-:W3:Y:S01]  /*39e0*/  MUFU.TANH R63, R63 ;  /* 0x0000003f003f7308 */ /* 0x000ee20000002400 */
[----:B------:R-:W-:Y:S01]  /*39f0*/  ISETP.GE.AND P3, PT, R30, R61, PT ;  /* 0x0000003d1e00720c */ /* 0x000fe20003f66270 */
[----:B------:R-:W-:Y:S01]  /*3a00*/  FMUL.FTZ R93, R93, UR4 ;  /* 0x000000045d5d7c20 */ /* 0x000fe20008410000 */
[----:B------:R-:W-:Y:S01]  /*3a10*/  LOP3.LUT R30, R62, 0x39, RZ, 0xfc, !PT ;  /* 0x000000393e1e7812 */ /* 0x000fe200078efcff */
[----:B------:R-:W-:Y:S01]  /*3a20*/  FMUL.FTZ R94, R94, UR4 ;  /* 0x000000045e5e7c20 */ /* 0x000fe20008410000 */
[----:B-1----:R-:W-:Y:S01]  /*3a30*/  FSEL R163, R163, -INF , !P1 ;  /* 0xff800000a3a37808 */ /* 0x002fe20004800000 */
[C---:B------:R-:W-:Y:S01]  /*3a40*/  HMMA.16816.F32.BF16 R88, R8.reuse, R20, R88 ;  /* 0x000000140858723c */ /* 0x040fe20000041858 */
[----:B------:R-:W-:Y:S01]  /*3a50*/  FSEL R42, R68, -INF , !P2 ;  /* 0xff800000442a7808 */ /* 0x000fe20005000000 */
[----:B------:R-:W1:Y:S01]  /*3a60*/  MUFU.TANH R67, R67 ;  /* 0x0000004300437308 */ /* 0x000e620000002400 */
[C---:B------:R-:W-:Y:S01]  /*3a70*/  ISETP.GE.AND P1, PT, R30.reuse, R65, PT ;  /* 0x000000411e00720c */ /* 0x040fe20003f26270 */
[----:B------:R-:W-:Y:S01]  /*3a80*/  FMUL.FTZ R99, R99, UR4 ;  /* 0x0000000463637c20 */ /* 0x000fe20008410000 */
[----:B------:R-:W-:Y:S01]  /*3a90*/  ISETP.GE.AND P2, PT, R30, R61, PT ;  /* 0x0000003d1e00720c */ /* 0x000fe20003f46270 */
[----:B------:R-:W-:Y:S01]  /*3aa0*/  HMMA.16816.F32.BF16 R8, R8, R22, R24 ;  /* 0x000000160808723c */ /* 0x000fe20000041818 */
[----:B------:R-:W-:Y:S01]  /*3ab0*/  LOP3.LUT R32, R62, 0x40, RZ, 0xfc, !PT ;  /* 0x000000403e207812 */ /* 0x000fe200078efcff */
[----:B------:R-:W-:Y:S01]  /*3ac0*/  FMUL.FTZ R92, R92, UR4 ;  /* 0x000000045c5c7c20 */ /* 0x000fe20008410000 */
[----:B------:R-:W-:Y:S01]  /*3ad0*/  LOP3.LUT R30, R62, 0x41, RZ, 0xfc, !PT ;  /* 0x000000413e1e7812 */ /* 0x000fe200078efcff */
[----:B------:R-:W5:Y:S01]  /*3ae0*/  MUFU.TANH R160, R104 ;  /* 0x0000006800a07308 */ /* 0x000f620000002400 */
[----:B------:R-:W-:Y:S01]  /*3af0*/  FSEL R40, R64, -INF , !P4 ;  /* 0xff80000040287808 */ /* 0x000fe20006000000 */
[----:B------:R-:W-:Y:S01]  /*3b00*/  FMUL.FTZ R95, R95, UR4 ;  /* 0x000000045f5f7c20 */ /* 0x000fe20008410000 */
[----:B------:R-:W-:-:S02]  /*3b10*/  FSEL R151, R151, -INF , !P3 ;  /* 0xff80000097977808 */ /* 0x000fc40005800000 */
[----:B------:R-:W-:Y:S02]  /*3b20*/  ISETP.GE.AND P4, PT, R32, R61, PT ;  /* 0x0000003d2000720c */ /* 0x000fe40003f86270 */
[-C--:B------:R-:W-:Y:S01]  /*3b30*/  ISETP.GE.AND P3, PT, R30, R65.reuse, PT ;  /* 0x000000411e00720c */ /* 0x080fe20003f66270 */
[----:B------:R-:W-:Y:S01]  /*3b40*/  MUFU.TANH R28, R105 ;  /* 0x00000069001c7308 */ /* 0x000fe20000002400 */
[C---:B------:R-:W-:Y:S02]  /*3b50*/  LOP3.LUT R18, R62.reuse, 0x48, RZ, 0xfc, !PT ;  /* 0x000000483e127812 */ /* 0x040fe400078efcff */
[----:B------:R-:W-:Y:S02]  /*3b60*/  LOP3.LUT R16, R62, 0x49, RZ, 0xfc, !PT ;  /* 0x000000493e107812 */ /* 0x000fe400078efcff */
[----:B----4-:R-:W-:Y:S01]  /*3b70*/  FSEL R39, R59, -INF , !P5 ;  /* 0xff8000003b277808 */ /* 0x010fe20006800000 */
[----:B------:R-:W-:Y:S01]  /*3b80*/  FMUL.FTZ R88, R88, UR4 ;  /* 0x0000000458587c20 */ /* 0x000fe20008410000 */
[----:B------:R-:W-:Y:S01]  /*3b90*/  FSEL R38, R70, -INF , !P1 ;  /* 0xff80000046267808 */ /* 0x000fe20004800000 */
[----:B------:R-:W4:Y:S01]  /*3ba0*/  MUFU.TANH R165, R106 ;  /* 0x0000006a00a57308 */ /* 0x000f220000002400 */
[----:B------:R-:W-:Y:S01]  /*3bb0*/  FSEL R149, R149, -INF , !P2 ;  /* 0xff80000095957808 */ /* 0x000fe20005000000 */
[----:B------:R-:W-:Y:S01]  /*3bc0*/  FMUL.FTZ R89, R89, UR4 ;  /* 0x0000000459597c20 */ /* 0x000fe20008410000 */
[----:B--2---:R-:W-:Y:S01]  /*3bd0*/  FSEL R153, R153, -INF , !P4 ;  /* 0xff80000099997808 */ /* 0x004fe20006000000 */
[----:B------:R-:W-:Y:S01]  /*3be0*/  FMUL.FTZ R138, R8, UR4 ;  /* 0x00000004088a7c20 */ /* 0x000fe20008410000 */
[----:B------:R-:W-:Y:S01]  /*3bf0*/  FSEL R158, R158, -INF , !P3 ;  /* 0xff8000009e9e7808 */ /* 0x000fe20005800000 */
[----:B------:R-:W-:Y:S01]  /*3c00*/  FMUL.FTZ R90, R90, UR4 ;  /* 0x000000045a5a7c20 */ /* 0x000fe20008410000 */
[----:B------:R-:W-:Y:S01]  /*3c10*/  ISETP.GE.AND P5, PT, R32, R65, PT ;  /* 0x000000412000720c */ /* 0x000fe20003fa6270 */
[----:B------:R-:W2:Y:S01]  /*3c20*/  MUFU.TANH R161, R107 ;  /* 0x0000006b00a17308 */ /* 0x000ea20000002400 */
[----:B------:R-:W-:Y:S01]  /*3c30*/  ISETP.GE.AND P1, PT, R30, R61, PT ;  /* 0x0000003d1e00720c */ /* 0x000fe20003f26270 */
[----:B------:R-:W-:Y:S01]  /*3c40*/  FMUL.FTZ R91, R91, UR4 ;  /* 0x000000045b5b7c20 */ /* 0x000fe20008410000 */
[-C--:B------:R-:W-:Y:S01]  /*3c50*/  ISETP.GE.AND P2, PT, R18, R65.reuse, PT ;  /* 0x000000411200720c */ /* 0x080fe20003f46270 */
[----:B------:R-:W-:Y:S01]  /*3c60*/  FMUL.FTZ R9, R9, UR4 ;  /* 0x0000000409097c20 */ /* 0x000fe20008410000 */
[----:B------:R-:W-:Y:S01]  /*3c70*/  ISETP.GE.AND P4, PT, R16, R65, PT ;  /* 0x000000411000720c */ /* 0x000fe20003f86270 */
[----:B------:R-:W-:Y:S01]  /*3c80*/  FMUL.FTZ R10, R10, UR4 ;  /* 0x000000040a0a7c20 */ /* 0x000fe20008410000 */
[----:B------:R-:W-:Y:S01]  /*3c90*/  ISETP.GE.AND P3, PT, R16, R61, PT ;  /* 0x0000003d1000720c */ /* 0x000fe20003f66270 */
[----:B------:R-:W2:Y:S01]  /*3ca0*/  MUFU.TANH R29, R29 ;  /* 0x0000001d001d7308 */ /* 0x000ea20000002400 */
[----:B------:R-:W-:Y:S01]  /*3cb0*/  LOP3.LUT R16, R62, 0x50, RZ, 0xfc, !PT ;  /* 0x000000503e107812 */ /* 0x000fe200078efcff */
[----:B------:R-:W-:Y:S01]  /*3cc0*/  FMUL.FTZ R11, R11, UR4 ;  /* 0x000000040b0b7c20 */ /* 0x000fe20008410000 */
[----:B------:R-:W-:-:S02]  /*3cd0*/  FSEL R148, R148, -INF , !P5 ;  /* 0xff80000094947808 */ /* 0x000fc40006800000 */
[----:B------:R-:W-:Y:S02]  /*3ce0*/  FSEL R155, R155, -INF , !P1 ;  /* 0xff8000009b9b7808 */ /* 0x000fe40004800000 */
[----:B------:R-:W-:Y:S01]  /*3cf0*/  FSEL R156, R156, -INF , !P2 ;  /* 0xff8000009c9c7808 */ /* 0x000fe20005000000 */
[----:B------:R-:W-:Y:S01]  /*3d00*/  MUFU.TANH R164, R101 ;  /* 0x0000006500a47308 */ /* 0x000fe20000002400 */
[----:B------:R-:W-:Y:S02]  /*3d10*/  ISETP.GE.AND P5, PT, R18, R61, PT ;  /* 0x0000003d1200720c */ /* 0x000fe40003fa6270 */
[C---:B------:R-:W-:Y:S02]  /*3d20*/  ISETP.GE.AND P1, PT, R16.reuse, R65, PT ;  /* 0x000000411000720c */ /* 0x040fe40003f26270 */
[----:B------:R-:W-:Y:S02]  /*3d30*/  ISETP.GE.AND P2, PT, R16, R61, PT ;  /* 0x0000003d1000720c */ /* 0x000fe40003f46270 */
[----:B------:R-:W-:Y:S01]  /*3d40*/  LOP3.LUT R16, R62, 0x51, RZ, 0xfc, !PT ;  /* 0x000000513e107812 */ /* 0x000fe200078efcff */
[----:B------:R-:W2:Y:S01]  /*3d50*/  MUFU.TANH R159, R102 ;  /* 0x00000066009f7308 */ /* 0x000ea20000002400 */
[----:B---3--:R-:W-:-:S02]  /*3d60*/  FSEL R35, R63, -INF , !P5 ;  /* 0xff8000003f237808 */ /* 0x008fc40006800000 */
[----:B------:R-:W-:Y:S02]  /*3d70*/  ISETP.GE.AND P5, PT, R16, R65, PT ;  /* 0x000000411000720c */ /* 0x000fe40003fa6270 */
[C---:B------:R-:W-:Y:S02]  /*3d80*/  LOP3.LUT R12, R62.reuse, 0x58, RZ, 0xfc, !PT ;  /* 0x000000583e0c7812 */ /* 0x040fe400078efcff */
[----:B------:R-:W-:Y:S01]  /*3d90*/  LOP3.LUT R14, R62, 0x59, RZ, 0xfc, !PT ;  /* 0x000000593e0e7812 */ /* 0x000fe200078efcff */
[----:B------:R-:W3:Y:S01]  /*3da0*/  MUFU.TANH R152, R96 ;  /* 0x0000006000987308 */ /* 0x000ee20000002400 */
[----:B------:R-:W-:Y:S02]  /*3db0*/  FSEL R154, R154, -INF , !P4 ;  /* 0xff8000009a9a7808 */ /* 0x000fe40006000000 */
[----:B-1----:R-:W-:Y:S02]  /*3dc0*/  FSEL R33, R67, -INF , !P3 ;  /* 0xff80000043217808 */ /* 0x002fe40005800000 */
[----:B-----5:R-:W-:-:S02]  /*3dd0*/  FSEL R160, R160, -INF , !P1 ;  /* 0xff800000a0a07808 */ /* 0x020fc40004800000 */
[----:B----4-:R-:W-:Y:S01]  /*3de0*/  FSEL R165, R165, -INF , !P2 ;  /* 0xff800000a5a57808 */ /* 0x010fe20005000000 */
[----:B------:R-:W1:Y:S01]  /*3df0*/  MUFU.TANH R147, R98 ;  /* 0x0000006200937308 */ /* 0x000e620000002400 */
[----:B------:R-:W-:Y:S02]  /*3e00*/  FSEL R34, R28, -INF , !P5 ;  /* 0xff8000001c227808 */ /* 0x000fe40006800000 */
[----:B------:R-:W-:Y:S02]  /*3e10*/  ISETP.GE.AND P4, PT, R16, R61, PT ;  /* 0x0000003d1000720c */ /* 0x000fe40003f86270 */
[C---:B------:R-:W-:Y:S02]  /*3e20*/  ISETP.GE.AND P3, PT, R12.reuse, R65, PT ;  /* 0x000000410c00720c */ /* 0x040fe40003f66270 */
[----:B------:R-:W-:Y:S01]  /*3e30*/  ISETP.GE.AND P1, PT, R12, R61, PT ;  /* 0x0000003d0c00720c */ /* 0x000fe20003f26270 */
[----:B------:R-:W-:Y:S01]  /*3e40*/  MUFU.TANH R144, R93 ;  /* 0x0000005d00907308 */ /* 0x000fe20000002400 */
[----:B------:R-:W-:-:S02]  /*3e50*/  ISETP.GE.AND P2, PT, R14, R65, PT ;  /* 0x000000410e00720c */ /* 0x000fc40003f46270 */
[----:B------:R-:W-:Y:S02]  /*3e60*/  ISETP.GE.AND P5, PT, R14, R61, PT ;  /* 0x0000003d0e00720c */ /* 0x000fe40003fa6270 */
[C---:B------:R-:W-:Y:S02]  /*3e70*/  LOP3.LUT R12, R62.reuse, 0x60, RZ, 0xfc, !PT ;  /* 0x000000603e0c7812 */ /* 0x040fe400078efcff */
[----:B------:R-:W-:Y:S01]  /*3e80*/  LOP3.LUT R14, R62, 0x61, RZ, 0xfc, !PT ;  /* 0x000000613e0e7812 */ /* 0x000fe200078efcff */
[----:B------:R-:W4:Y:S01]  /*3e90*/  MUFU.TANH R143, R94 ;  /* 0x0000005e008f7308 */ /* 0x000f220000002400 */
[----:B--2---:R-:W-:Y:S02]  /*3ea0*/  FSEL R161, R161, -INF , !P4 ;  /* 0xff800000a1a17808 */ /* 0x004fe40006000000 */
[----:B------:R-:W-:Y:S02]  /*3eb0*/  FSEL R32, R29, -INF , !P3 ;  /* 0xff8000001d207808 */ /* 0x000fe40005800000 */
[----:B------:R-:W-:-:S02]  /*3ec0*/  FSEL R159, R159, -INF , !P1 ;  /* 0xff8000009f9f7808 */ /* 0x000fc40004800000 */
[----:B------:R-:W-:Y:S01]  /*3ed0*/  FSEL R164, R164, -INF , !P2 ;  /* 0xff800000a4a47808 */ /* 0x000fe20005000000 */
[----:B------:R-:W2:Y:S01]  /*3ee0*/  MUFU.TANH R157, R103 ;  /* 0x00000067009d7308 */ /* 0x000ea20000002400 */
[C---:B------:R-:W-:Y:S02]  /*3ef0*/  ISETP.GE.AND P4, PT, R12.reuse, R65, PT ;  /* 0x000000410c00720c */ /* 0x040fe40003f86270 */
[----:B------:R-:W-:Y:S02]  /*3f00*/  ISETP.GE.AND P3, PT, R12, R61, PT ;  /* 0x0000003d0c00720c */ /* 0x000fe40003f66270 */
[C---:B------:R-:W-:Y:S02]  /*3f10*/  ISETP.GE.AND P1, PT, R14.reuse, R65, PT ;  /* 0x000000410e00720c */ /* 0x040fe40003f26270 */
[----:B------:R-:W-:Y:S01]  /*3f20*/  ISETP.GE.AND P2, PT, R14, R61, PT ;  /* 0x0000003d0e00720c */ /* 0x000fe20003f46270 */
[----:B------:R-:W5:Y:S01]  /*3f30*/  MUFU.TANH R150, R97 ;  /* 0x0000006100967308 */ /* 0x000f620000002400 */
[----:B------:R-:W-:-:S02]  /*3f40*/  LOP3.LUT R12, R62, 0x68, RZ, 0xfc, !PT ;  /* 0x000000683e0c7812 */ /* 0x000fc400078efcff */
[----:B------:R-:W-:Y:S02]  /*3f50*/  LOP3.LUT R14, R62, 0x69, RZ, 0xfc, !PT ;  /* 0x000000693e0e7812 */ /* 0x000fe400078efcff */
[----:B---3--:R-:W-:Y:S02]  /*3f60*/  FSEL R152, R152, -INF , !P4 ;  /* 0xff80000098987808 */ /* 0x008fe40006000000 */
[----:B-1----:R-:W-:Y:S01]  /*3f70*/  FSEL R147, R147, -INF , !P3 ;  /* 0xff80000093937808 */ /* 0x002fe20005800000 */
[----:B------:R-:W1:Y:S01]  /*3f80*/  MUFU.TANH R145, R99 ;  /* 0x0000006300917308 */ /* 0x000e620000002400 */
[----:B------:R-:W-:Y:S02]  /*3f90*/  ISETP.GE.AND P4, PT, R12, R61, PT ;  /* 0x0000003d0c00720c */ /* 0x000fe40003f86270 */
[----:B------:R-:W-:Y:S02]  /*3fa0*/  ISETP.GE.AND P3, PT, R14, R65, PT ;  /* 0x000000410e00720c */ /* 0x000fe40003f66270 */
[----:B------:R-:W-:-:S02]  /*3fb0*/  LOP3.LUT R8, R62, 0x71, RZ, 0xfc, !PT ;  /* 0x000000713e087812 */ /* 0x000fc400078efcff */
[----:B----4-:R-:W-:Y:S01]  /*3fc0*/  FSEL R143, R143, -INF , !P4 ;  /* 0xff8000008f8f7808 */ /* 0x010fe20006000000 */
[----:B------:R-:W3:Y:S01]  /*3fd0*/  MUFU.TANH R146, R92 ;  /* 0x0000005c00927308 */ /* 0x000ee20000002400 */
[----:B------:R-:W-:Y:S02]  /*3fe0*/  FSEL R144, R144, -INF , !P3 ;  /* 0xff80000090907808 */ /* 0x000fe40005800000 */
[C---:B------:R-:W-:Y:S02]  /*3ff0*/  ISETP.GE.AND P4, PT, R8.reuse, R65, PT ;  /* 0x000000410800720c */ /* 0x040fe40003f86270 */
[----:B------:R-:W-:Y:S01]  /*4000*/  ISETP.GE.AND P3, PT, R8, R61, PT ;  /* 0x0000003d0800720c */ /* 0x000fe20003f66270 */
[----:B------:R-:W-:Y:S01]  /*4010*/  FMUL.FTZ R8, R122, UR4 ;  /* 0x000000047a087c20 */ /* 0x000fe20008410000 */
[----:B--2---:R-:W-:Y:S01]  /*4020*/  FSEL R157, R157, -INF , !P5 ;  /* 0xff8000009d9d7808 */ /* 0x004fe20006800000 */
[----:B------:R-:W2:Y:S01]  /*4030*/  MUFU.TANH R141, R95 ;  /* 0x0000005f008d7308 */ /* 0x000ea20000002400 */
[----:B------:R-:W-:-:S02]  /*4040*/  ISETP.GE.AND P5, PT, R12, R65, PT ;  /* 0x000000410c00720c */ /* 0x000fc40003fa6270 */
[----:B------:R-:W-:Y:S02]  /*4050*/  LOP3.LUT R12, R62, 0x70, RZ, 0xfc, !PT ;  /* 0x000000703e0c7812 */ /* 0x000fe400078efcff */
[----:B-----5:R-:W-:Y:S02]  /*4060*/  FSEL R150, R150, -INF , !P1 ;  /* 0xff80000096967808 */ /* 0x020fe40004800000 */
[----:B-1----:R-:W-:Y:S01]  /*4070*/  FSEL R145, R145, -INF , !P2 ;  /* 0xff80000091917808 */ /* 0x002fe20005000000 */
[----:B------:R-:W1:Y:S01]  /*4080*/  MUFU.TANH R142, R88 ;  /* 0x00000058008e7308 */ /* 0x000e620000002400 */
[----:B---3--:R-:W-:Y:S02]  /*4090*/  FSEL R146, R146, -INF , !P5 ;  /* 0xff80000092927808 */ /* 0x008fe40006800000 */
[----:B------:R-:W-:Y:S02]  /*40a0*/  ISETP.GE.AND P1, PT, R14, R61, PT ;  /* 0x0000003d0e00720c */ /* 0x000fe40003f26270 */
[----:B------:R-:W-:-:S02]  /*40b0*/  ISETP.GE.AND P2, PT, R12, R65, PT ;  /* 0x000000410c00720c */ /* 0x000fc40003f46270 */
[----:B------:R-:W-:Y:S01]  /*40c0*/  ISETP.GE.AND P5, PT, R12, R61, PT ;  /* 0x0000003d0c00720c */ /* 0x000fe20003fa6270 */
[----:B------:R-:W3:Y:S01]  /*40d0*/  MUFU.TANH R140, R89 ;  /* 0x00000059008c7308 */ /* 0x000ee20000002400 */
[----:B------:R-:W-:Y:S02]  /*40e0*/  LOP3.LUT R12, R62, 0x78, RZ, 0xfc, !PT ;  /* 0x000000783e0c7812 */ /* 0x000fe400078efcff */
[----:B--2---:R-:W-:Y:S02]  /*40f0*/  FSEL R141, R141, -INF , !P1 ;  /* 0xff8000008d8d7808 */ /* 0x004fe40004800000 */
[----:B------:R-:W-:-:S03]  /*4100*/  ISETP.GE.AND P1, PT, R12, R65, PT ;  /* 0x000000410c00720c */ /* 0x000fc60003f26270 */
[----:B------:R-:W2:Y:S01]  /*4110*/  MUFU.TANH R137, R90 ;  /* 0x0000005a00897308 */ /* 0x000ea20000002400 */
[----:B-1----:R-:W-:Y:S02]  /*4120*/  FSEL R142, R142, -INF , !P2 ;  /* 0xff8000008e8e7808 */ /* 0x002fe40005000000 */
[----:B------:R-:W-:Y:S02]  /*4130*/  ISETP.GE.AND P2, PT, R12, R61, PT ;  /* 0x0000003d0c00720c */ /* 0x000fe40003f46270 */
[----:B------:R-:W-:-:S03]  /*4140*/  LOP3.LUT R12, R62, 0x79, RZ, 0xfc, !PT ;  /* 0x000000793e0c7812 */ /* 0x000fc600078efcff */
[----:B------:R-:W1:Y:S01]  /*4150*/  MUFU.TANH R135, R91 ;  /* 0x0000005b00877308 */ /* 0x000e620000002400 */
[----:B---3--:R-:W-:Y:S02]  /*4160*/  FSEL R140, R140, -INF , !P4 ;  /* 0xff8000008c8c7808 */ /* 0x008fe40006000000 */
[----:B------:R-:W-:-:S05]  /*4170*/  ISETP.GE.AND P4, PT, R12, R65, PT ;  /* 0x000000410c00720c */ /* 0x000fca0003f86270 */
[----:B------:R-:W3:Y:S01]  /*4180*/  MUFU.TANH R138, R138 ;  /* 0x0000008a008a7308 */ /* 0x000ee20000002400 */
[----:B--2---:R-:W-:Y:S01]  /*4190*/  FSEL R137, R137, -INF , !P5 ;  /* 0xff80000089897808 */ /* 0x004fe20006800000 */
[----:B------:R-:W-:Y:S01]  /*41a0*/  BAR.SYNC.DEFER_BLOCKING 0x0 ;  /* 0x0000000000007b1d */ /* 0x000fe20000010000 */
[----:B------:R-:W-:-:S04]  /*41b0*/  ISETP.GE.AND P5, PT, R62, R65, PT ;  /* 0x000000413e00720c */ /* 0x000fc80003fa6270 */
[----:B------:R-:W-:Y:S01]  /*41c0*/  FSEL R0, R0, -INF , !P5 ;  /* 0xff80000000007808 */ /* 0x000fe20006800000 */
[----:B------:R-:W2:Y:S01]  /*41d0*/  MUFU.TANH R8, R8 ;  /* 0x0000000800087308 */ /* 0x000ea20000002400 */
[----:B-1----:R-:W-:Y:S02]  /*41e0*/  FSEL R135, R135, -INF , !P3 ;  /* 0xff80000087877808 */ /* 0x002fe40005800000 */
[----:B------:R-:W-:-:S05]  /*41f0*/  ISETP.GE.AND P3, PT, R62, R61, PT ;  /* 0x0000003d3e00720c */ /* 0x000fca0003f66270 */
[----:B------:R-:W1:Y:S01]  /*4200*/  MUFU.TANH R136, R9 ;  /* 0x0000000900887308 */ /* 0x000e620000002400 */
[----:B---3--:R-:W-:Y:S02]  /*4210*/  FSEL R138, R138, -INF , !P1 ;  /* 0xff8000008a8a7808 */ /* 0x008fe40004800000 */
[----:B------:R-:W-:-:S05]  /*4220*/  ISETP.GE.AND P1, PT, R12, R61, PT ;  /* 0x0000003d0c00720c */ /* 0x000fca0003f26270 */
[----:B------:R-:W3:Y:S01]  /*4230*/  MUFU.TANH R133, R10 ;  /* 0x0000000a00857308 */ /* 0x000ee20000002400 */
[----:B--2---:R-:W-:-:S07]  /*4240*/  FSEL R5, R8, -INF , !P3 ;  /* 0xff80000008057808 */ /* 0x004fce0005800000 */
[----:B------:R-:W2:Y:S01]  /*4250*/  MUFU.TANH R67, R11 ;  /* 0x0000000b00437308 */ /* 0x000ea20000002400 */
[----:B-1----:R-:W-:Y:S02]  /*4260*/  FSEL R136, R136, -INF , !P4 ;  /* 0xff80000088887808 */ /* 0x002fe40006000000 */
[----:B---3--:R-:W-:Y:S02]  /*4270*/  FSEL R133, R133, -INF , !P2 ;  /* 0xff80000085857808 */ /* 0x008fe40005000000 */
[----:B--2---:R-:W-:Y:S01]  /*4280*/  FSEL R67, R67, -INF , !P1 ;  /* 0xff80000043437808 */ /* 0x004fe20004800000 */
        /* <DEDUP_REMOVED lines=33> */
[----:B------:R-:W-:-:S02]  /*44a0*/  ISETP.NE.AND P2, PT, R9, RZ, PT ;  /* 0x000000ff0900720c */ /* 0x000fc40003f45270 */
[----:B------:R-:W-:-:S05]  /*44b0*/  LOP3.LUT R2, RZ, R9, RZ, 0x33, !PT ;  /* 0x00000009ff027212 */ /* 0x000fca00078e33ff */
        /* <DEDUP_REMOVED lines=24> */
.L_x_2364:
[----:B------:R-:W-:-:S04]  /*4640*/  ULEA UR6, -UR6, URZ, 0x7 ;  /* 0x0000003f06067291 */ /* 0x000fc8000f8e393f */
[----:B------:R-:W-:Y:S02]  /*4650*/  USHF.R.S32.HI UR4, URZ, 0x1f, UR6 ;  /* 0x0000001f3f047899 */ /* 0x000fe40008011406 */
[----:B------:R-:W-:-:S04]  /*4660*/  MOV R10, UR6 ;  /* 0x00000006000a7c02 */ /* 0x000fc80008000f00 */
[----:B------:R-:W-:-:S07]  /*4670*/  MOV R2, UR4 ;  /* 0x0000000400027c02 */ /* 0x000fce0008000f00 */
.L_x_2365:
        /* <DEDUP_REMOVED lines=36> */
.L_x_2363:
        /* <DEDUP_REMOVED lines=79> */
[----:B------:R-:W-:Y:S04]  /*4db0*/  LDSM.16.MT88.4 R100, [R220+0xc000] ;  /* 0x00c00000dc64783b */ /* 0x000fe80000004200 */
[----:B------:R-:W-:Y:S04]  /*4dc0*/  LDSM.16.MT88.4 R28, [R220+0x10000] ;  /* 0x01000000dc1c783b */ /* 0x000fe80000004200 */
        /* <DEDUP_REMOVED lines=13> */
[----:B------:R-:W-:Y:S01]  /*4ea0*/  LDSM.16.MT88.4 R8, [R222+0xc800] ;  /* 0x00c80000de08783b */ /* 0x000fe20000004200 */
[--C-:B------:R-:W-:Y:S01]  /*4eb0*/  FFMA.FTZ R57, R60, UR4, -R139.reuse ;  /* 0x000000043c397c23 */ /* 0x100fe2000801088b */
[--C-:B------:R-:W-:Y:S01]  /*4ec0*/  FFMA.FTZ R60, R78, UR4, -R139.reuse ;  /* 0x000000044e3c7c23 */ /* 0x100fe2000801088b */
[----:B------:R-:W-:Y:S01]  /*4ed0*/  FSEL R134, R134, RZ, P1 ;  /* 0x000000ff86867208 */ /* 0x000fe20000800000 */
[--C-:B------:R-:W-:Y:S01]  /*4ee0*/  FFMA.FTZ R56, R120, UR4, -R139.reuse ;  /* 0x0000000478387c23 */ /* 0x100fe2000801088b */
[--C-:B------:R-:W-:Y:S01]  /*4ef0*/  FFMA.FTZ R53, R114, UR4, -R139.reuse ;  /* 0x0000000472357c23 */ /* 0x100fe2000801088b */
[----:B------:R-:W1:Y:S01]  /*4f00*/  LDSM.16.MT88.4 R84, [R222+0x10000] ;  /* 0x01000000de54783b */ /* 0x000e620000004200 */
        /* <DEDUP_REMOVED lines=10> */
[----:B------:R-:W4:Y:S01]  /*4fb0*/  LDSM.16.MT88.4 R76, [R221+0x10000] ;  /* 0x01000000dd4c783b */ /* 0x000f220000004200 */
[--C-:B------:R-:W-:Y:S01]  /*4fc0*/  FFMA.FTZ R49, R48, UR4, -R139.reuse ;  /* 0x0000000430317c23 */ /* 0x100fe2000801088b */
[--C-:B------:R-:W-:Y:S01]  /*4fd0*/  FFMA.FTZ R48, R46, UR4, -R139.reuse ;  /* 0x000000042e307c23 */ /* 0x100fe2000801088b */
[--C-:B------:R-:W-:Y:S01]  /*4fe0*/  FFMA.FTZ R50, R47, UR4, -R134.reuse ;  /* 0x000000042f327c23 */ /* 0x100fe20008010886 */
[----:B------:R-:W5:Y:S01]  /*4ff0*/  LDSM.16.MT88.4 R4, [R223+0x10800] ;  /* 0x01080000df04783b */ /* 0x000f620000004200 */
        /* <DEDUP_REMOVED lines=42> */
[----:B------:R-:W-:Y:S01]  /*52a0*/  FFMA.FTZ R146, R146, UR4, -R139 ;  /* 0x0000000492927c23 */ /* 0x000fe2000801088b */
[--C-:B------:R-:W-:Y:S01]  /*52b0*/  FFMA.FTZ R144, R147, UR4, -R134.reuse ;  /* 0x0000000493907c23 */ /* 0x100fe20008010886 */
[--C-:B------:R-:W-:Y:S01]  /*52c0*/  FFMA.FTZ R145, R145, UR4, -R134.reuse ;  /* 0x0000000491917c23 */ /* 0x100fe20008010886 */
[--C-:B------:R-:W-:Y:S01]  /*52d0*/  FFMA.FTZ R143, R143, UR4, -R134.reuse ;  /* 0x000000048f8f7c23 */ /* 0x100fe20008010886 */
[--C-:B------:R-:W-:Y:S01]  /*52e0*/  FFMA.FTZ R150, R141, UR4, -R134.reuse ;  /* 0x000000048d967c23 */ /* 0x100fe20008010886 */
[--C-:B------:R-:W-:Y:S01]  /*52f0*/  FFMA.FTZ R135, R135, UR4, -R134.reuse ;  /* 0x0000000487877c23 */ /* 0x100fe20008010886 */
[----:B------:R-:W-:Y:S01]  /*5300*/  FFMA.FTZ R133, R133, UR4, -R134 ;  /* 0x0000000485857c23 */ /* 0x000fe20008010886 */
[----:B------:R-:W2:Y:S01]  /*5310*/  MUFU.EX2 R60, R60 ;  /* 0x0000003c003c7308 */ /* 0x000ea20000000800 */
[----:B---3--:R-:W-:Y:S01]  /*5320*/  F2FP.BF16.F32.PACK_AB R71, R59, R62 ;  /* 0x0000003e3b47723e */ /* 0x008fe200000010ff */
[----:B------:R-:W-:Y:S01]  /*5330*/  FADD.FTZ R65, R132, R65 ;  /* 0x0000004184417221 */ /* 0x000fe20000010000 */
[----:B------:R-:W-:-:S03]  /*5340*/  FADD.FTZ R63, R63, R66 ;  /* 0x000000423f3f7221 */ /* 0x000fc60000010000 */
[----:B------:R-:W-:Y:S01]  /*5350*/  FADD.FTZ R64, R64, R65 ;  /* 0x0000004140407221 */ /* 0x000fe20000010000 */
[----:B------:R-:W-:Y:S01]  /*5360*/  FADD.FTZ R62, R62, R63 ;  /* 0x0000003f3e3e7221 */ /* 0x000fe20000010000 */
[----:B------:R-:W-:Y:S01]  /*5370*/  HMMA.16816.F32.BF16 R120, R68, R116, RZ ;  /* 0x000000744478723c */ /* 0x000fe200000418ff */
[----:B------:R-:W-:Y:S01]  /*5380*/  MUFU.EX2 R56, R56 ;  /* 0x0000003800387308 */ /* 0x000fe20000000800 */
[----:B------:R-:W-:Y:S01]  /*5390*/  FADD.FTZ R64, R61, R64 ;  /* 0x000000403d407221 */ /* 0x000fe20000010000 */
[----:B------:R-:W-:-:S03]  /*53a0*/  FADD.FTZ R59, R59, R62 ;  /* 0x0000003e3b3b7221 */ /* 0x000fc60000010000 */
[C---:B------:R-:W-:Y:S03]  /*53b0*/  HMMA.16816.F32.BF16 R116, R68.reuse, R118, RZ ;  /* 0x000000764474723c */ /* 0x040fe600000418ff */
[----:B------:R-:W3:Y:S01]  /*53c0*/  MUFU.EX2 R53, R53 ;  /* 0x0000003500357308 */ /* 0x000ee20000000800 */
[----:B--2---:R-:W-:Y:S02]  /*53d0*/  F2FP.BF16.F32.PACK_AB R12, R60, R57 ;  /* 0x000000393c0c723e */ /* 0x004fe400000010ff */
        /* <DEDUP_REMOVED lines=11> */
[----:B-1----:R-:W-:Y:S01]  /*5490*/  HMMA.16816.F32.BF16 R88, R68, R84, RZ ;  /* 0x000000544458723c */ /* 0x002fe200000418ff */
[----:B------:R-:W-:-:S04]  /*54a0*/  FADD.FTZ R58, R58, R59 ;  /* 0x0000003b3a3a7221 */ /* 0x000fc80000010000 */
[----:B------:R-:W-:Y:S01]  /*54b0*/  FADD.FTZ R55, R55, R58 ;  /* 0x0000003a37377221 */ /* 0x000fe20000010000 */
[C---:B------:R-:W-:Y:S01]  /*54c0*/  HMMA.16816.F32.BF16 R92, R68.reuse, R94, RZ ;  /* 0x0000005e445c723c */ /* 0x040fe200000418ff */
[----:B------:R-:W-:Y:S05]  /*54d0*/  MUFU.EX2 R52, R52 ;  /* 0x0000003400347308 */ /* 0x000fea0000000800 */
[----:B------:R-:W-:Y:S01]  /*54e0*/  HMMA.16816.F32.BF16 R84, R68, R86, RZ ;  /* 0x000000564454723c */ /* 0x000fe200000418ff */
[----:B---3--:R-:W-:Y:S02]  /*54f0*/  F2FP.BF16.F32.PACK_AB R15, R51, R54 ;  /* 0x00000036330f723e */ /* 0x008fe400000010ff */
        /* <DEDUP_REMOVED lines=16> */
[----:B------:R-:W1:Y:S02]  /*5600*/  LDSM.16.MT88.4 R16, [R221+0x10800] ;  /* 0x01080000dd10783b */ /* 0x000e640000004200 */
[----:B------:R-:W-:Y:S03]  /*5610*/  MUFU.EX2 R46, R46 ;  /* 0x0000002e002e7308 */ /* 0x000fe60000000800 */
[C---:B----4-:R-:W-:Y:S05]  /*5620*/  HMMA.16816.F32.BF16 R80, R68.reuse, R76, RZ ;  /* 0x0000004c4450723c */ /* 0x050fea00000418ff */
        /* <DEDUP_REMOVED lines=9> */
[C---:B-----5:R-:W-:Y:S06]  /*56c0*/  HMMA.16816.F32.BF16 R96, R12.reuse, R4, R96 ;  /* 0x000000040c60723c */ /* 0x060fec0000041860 */
        /* <DEDUP_REMOVED lines=12> */
[C---:B-1----:R-:W-:Y:S05]  /*5790*/  HMMA.16816.F32.BF16 R80, R12.reuse, R16, R80 ;  /* 0x000000100c50723c */ /* 0x042fea0000041850 */
[----:B------:R-:W1:Y:S01]  /*57a0*/  MUFU.EX2 R3, R3 ;  /* 0x0000000300037308 */ /* 0x000e620000000800 */
[C---:B------:R-:W-:Y:S01]  /*57b0*/  HMMA.16816.F32.BF16 R76, R12.reuse, R18, R76 ;  /* 0x000000120c4c723c */ /* 0x040fe2000004184c */
[----:B------:R-:W-:Y:S05]  /*57c0*/  LDSM.16.MT88.4 R16, [R220+0xd000] ;  /* 0x00d00000dc10783b */ /* 0x000fea0000004200 */
[C---:B------:R-:W-:Y:S01]  /*57d0*/  HMMA.16816.F32.BF16 R72, R12.reuse, R24, R72 ;  /* 0x000000180c48723c */ /* 0x040fe20000041848 */
[----:B------:R-:W-:Y:S05]  /*57e0*/  MUFU.EX2 R148, R148 ;  /* 0x0000009400947308 */ /* 0x000fea0000000800 */
[----:B------:R-:W-:Y:S01]  /*57f0*/  HMMA.16816.F32.BF16 R68, R12, R26, R68 ;  /* 0x0000001a0c44723c */ /* 0x000fe20000041844 */
[----:B------:R-:W1:Y:S01]  /*5800*/  LDSM.16.MT88.4 R12, [R223+0x11000] ;  /* 0x01100000df0c783b */ /* 0x000e620000004200 */
[----:B------:R-:W-:Y:S01]  /*5810*/  F2FP.BF16.F32.PACK_AB R24, R49, R52 ;  /* 0x000000343118723e */ /* 0x000fe200000010ff */
[----:B------:R-:W1:Y:S01]  /*5820*/  MUFU.EX2 R149, R149 ;  /* 0x0000009500957308 */ /* 0x000e620000000800 */
[----:B---3--:R-:W-:Y:S01]  /*5830*/  F2FP.BF16.F32.PACK_AB R25, R47, R50 ;  /* 0x000000322f19723e */ /* 0x008fe200000010ff */
[----:B------:R-:W-:-:S02]  /*5840*/  FADD.FTZ R50, R50, R51 ;  /* 0x0000003332327221 */ /* 0x000fc40000010000 */
[----:B------:R-:W-:Y:S02]  /*5850*/  F2FP.BF16.F32.PACK_AB R26, R45, R48 ;  /* 0x000000302d1a723e */ /* 0x000fe400000010ff */
[----:B----4-:R-:W-:Y:S01]  /*5860*/  F2FP.BF16.F32.PACK_AB R27, R43, R46 ;  /* 0x0000002e2b1b723e */ /* 0x010fe200000010ff */
[----:B------:R-:W-:Y:S01]  /*5870*/  FADD.FTZ R47, R47, R50 ;  /* 0x000000322f2f7221 */ /* 0x000fe20000010000 */
[----:B------:R-:W-:Y:S03]  /*5880*/  MUFU.EX2 R151, R151 ;  /* 0x0000009700977308 */ /* 0x000fe60000000800 */
[----:B------:R-:W-:Y:S02]  /*5890*/  FADD.FTZ R46, R46, R47 ;  /* 0x0000002f2e2e7221 */ /* 0x000fe40000010000 */
[C---:B-----5:R-:W-:Y:S02]  /*58a0*/  HMMA.16816.F32.BF16 R120, R24.reuse, R4, R120 ;  /* 0x000000041878723c */ /* 0x060fe40000041878 */
        /* <DEDUP_REMOVED lines=13> */
[C---:B-1----:R-:W-:Y:S01]  /*5980*/  HMMA.16816.F32.BF16 R96, R24.reuse, R12, R96 ;  /* 0x0000000c1860723c */ /* 0x042fe20000041860 */
[----:B------:R-:W1:Y:S05]  /*5990*/  MUFU.EX2 R158, R158 ;  /* 0x0000009e009e7308 */ /* 0x000e6a0000000800 */
[C---:B------:R-:W-:Y:S01]  /*59a0*/  HMMA.16816.F32.BF16 R92, R24.reuse, R14, R92 ;  /* 0x0000000e185c723c */ /* 0x040fe2000004185c */
[----:B------:R-:W4:Y:S02]  /*59b0*/  LDSM.16.MT88.4 R12, [R222+0xd800] ;  /* 0x00d80000de0c783b */ /* 0x000f240000004200 */
[----:B------:R-:W-:Y:S03]  /*59c0*/  MUFU.EX2 R160, R160 ;  /* 0x000000a000a07308 */ /* 0x000fe60000000800 */
[C---:B---3--:R-:W-:Y:S05]  /*59d0*/  HMMA.16816.F32.BF16 R88, R24.reuse, R4, R88 ;  /* 0x000000041858723c */ /* 0x048fea0000041858 */
[----:B------:R-:W3:Y:S01]  /*59e0*/  MUFU.EX2 R163, R163 ;  /* 0x000000a300a37308 */ /* 0x000ee20000000800 */
[C---:B------:R-:W-:Y:S01]  /*59f0*/  HMMA.16816.F32.BF16 R84, R24.reuse, R6, R84 ;  /* 0x000000061854723c */ /* 0x040fe20000041854 */
[----:B------:R-:W1:Y:S05]  /*5a00*/  LDSM.16.MT88.4 R4, [R221+0xd800] ;  /* 0x00d80000dd04783b */ /* 0x000e6a0000004200 */
        /* <DEDUP_REMOVED lines=21> */
[C---:B-----5:R-:W-:Y:S01]  /*5b60*/  HMMA.16816.F32.BF16 R128, R8.reuse, R20, R128 ;  /* 0x000000140880723c */ /* 0x060fe20000041880 */
[----:B------:R-:W-:Y:S05]  /*5b70*/  MUFU.EX2 R159, R159 ;  /* 0x0000009f009f7308 */ /* 0x000fea0000000800 */
        /* <DEDUP_REMOVED lines=8> */
[----:B------:R-:W1:Y:S05]  /*5c00*/  MUFU.EX2 R157, R157 ;  /* 0x0000009d009d7308 */ /* 0x000e6a0000000800 */
[C---:B------:R-:W-:Y:S01]  /*5c10*/  HMMA.16816.F32.BF16 R108, R8.reuse, R6, R108 ;  /* 0x00000006086c723c */ /* 0x040fe2000004186c */
[----:B------:R-:W1:Y:S02]  /*5c20*/  LDSM.16.MT88.4 R4, [R223+0xe000] ;  /* 0x00e00000df04783b */ /* 0x000e640000004200 */
        /* <DEDUP_REMOVED lines=10> */
[C---:B-----5:R-:W-:Y:S05]  /*5cd0*/  HMMA.16816.F32.BF16 R88, R8.reuse, R20, R88 ;  /* 0x000000140858723c */ /* 0x060fea0000041858 */
[----:B------:R-:W-:Y:S01]  /*5ce0*/  MUFU.EX2 R143, R143 ;  /* 0x0000008f008f7308 */ /* 0x000fe20000000800 */
[----:B------:R-:W-:Y:S01]  /*5cf0*/  HMMA.16816.F32.BF16 R84, R8, R22, R84 ;  /* 0x000000160854723c */ /* 0x000fe20000041854 */
[----:B------:R-:W-:-:S02]  /*5d00*/  F2FP.BF16.F32.PACK_AB R20, R149, R148 ;  /* 0x000000949514723e */ /* 0x000fc400000010ff */
[----:B------:R-:W-:Y:S01]  /*5d10*/  F2FP.BF16.F32.PACK_AB R21, R156, R153 ;  /* 0x000000999c15723e */ /* 0x000fe200000010ff */
[----:B------:R-:W-:Y:S02]  /*5d20*/  FADD.FTZ R153, R153, R38 ;  /* 0x0000002699997221 */ /* 0x000fe40000010000 */
[C---:B----4-:R-:W-:Y:S01]  /*5d30*/  HMMA.16816.F32.BF16 R80, R8.reuse, R12, R80 ;  /* 0x0000000c0850723c */ /* 0x050fe20000041850 */
[----:B------:R-:W-:Y:S01]  /*5d40*/  F2FP.BF16.F32.PACK_AB R22, R154, R151 ;  /* 0x000000979a16723e */ /* 0x000fe200000010ff */
[----:B------:R-:W4:Y:S01]  /*5d50*/  MUFU.EX2 R150, R150 ;  /* 0x0000009600967308 */ /* 0x000f220000000800 */
        /* <DEDUP_REMOVED lines=12> */
[C---:B-1----:R-:W-:Y:S06]  /*5e20*/  HMMA.16816.F32.BF16 R128, R20.reuse, R4, R128 ;  /* 0x000000041480723c */ /* 0x042fec0000041880 */
[C---:B------:R-:W-:Y:S01]  /*5e30*/  HMMA.16816.F32.BF16 R124, R20.reuse, R6, R124 ;  /* 0x00000006147c723c */ /* 0x040fe2000004187c */
[----:B------:R-:W1:Y:S05]  /*5e40*/  LDSM.16.MT88.4 R4, [R221+0x12000] ;  /* 0x01200000dd04783b */ /* 0x000e6a0000004200 */
[C---:B--2---:R-:W-:Y:S06]  /*5e50*/  HMMA.16816.F32.BF16 R120, R20.reuse, R16, R120 ;  /* 0x000000101478723c */ /* 0x044fec0000041878 */
[C---:B------:R-:W-:Y:S01]  /*5e60*/  HMMA.16816.F32.BF16 R116, R20.reuse, R18, R116 ;  /* 0x000000121474723c */ /* 0x040fe20000041874 */
[----:B------:R-:W-:Y:S05]  /*5e70*/  LDSM.16.MT88.4 R16, [R223+0xe800] ;  /* 0x00e80000df10783b */ /* 0x000fea0000004200 */
[C---:B-----5:R-:W-:Y:S06]  /*5e80*/  HMMA.16816.F32.BF16 R112, R20.reuse, R12, R112 ;  /* 0x0000000c1470723c */ /* 0x060fec0000041870 */
        /* <DEDUP_REMOVED lines=10> */
[----:B-1----:R-:W-:Y:S01]  /*5f30*/  HMMA.16816.F32.BF16 R80, R20, R4, R80 ;  /* 0x000000041450723c */ /* 0x002fe20000041850 */
[----:B------:R-:W-:Y:S01]  /*5f40*/  F2FP.BF16.F32.PACK_AB R30, R167, R162 ;  /* 0x000000a2a71e723e */ /* 0x000fe200000010ff */
[----:B------:R-:W-:Y:S01]  /*5f50*/  FADD.FTZ R164, R161, R164 ;  /* 0x000000a4a1a47221 */ /* 0x000fe20000010000 */
[----:B------:R-:W-:-:S03]  /*5f60*/  F2FP.BF16.F32.PACK_AB R31, R166, R159 ;  /* 0x0000009fa61f723e */ /* 0x000fc600000010ff */
[----:B------:R-:W-:Y:S01]  /*5f70*/  HMMA.16816.F32.BF16 R76, R20, R6, R76 ;  /* 0x00000006144c723c */ /* 0x000fe2000004184c */
[----:B------:R-:W1:Y:S01]  /*5f80*/  LDSM.16.MT88.4 R4, [R220+0xe800] ;  /* 0x00e80000dc04783b */ /* 0x000e620000004200 */
[----:B------:R-:W-:-:S04]  /*5f90*/  FADD.FTZ R159, R159, R164 ;  /* 0x000000a49f9f7221 */ /* 0x000fc80000010000 */
[----:B------:R-:W-:Y:S01]  /*5fa0*/  HMMA.16816.F32.BF16 R72, R20, R24, R72 ;  /* 0x000000181448723c */ /* 0x000fe20000041848 */
[----:B------:R-:W-:-:S05]  /*5fb0*/  FADD.FTZ R159, R166, R159 ;  /* 0x0000009fa69f7221 */ /* 0x000fca0000010000 */
[----:B------:R-:W-:Y:S01]  /*5fc0*/  HMMA.16816.F32.BF16 R68, R20, R26, R68 ;  /* 0x0000001a1444723c */ /* 0x000fe20000041844 */
[----:B------:R-:W3:Y:S05]  /*5fd0*/  LDSM.16.MT88.4 R24, [R223+0x12800] ;  /* 0x01280000df18783b */ /* 0x000eea0000004200 */
        /* <DEDUP_REMOVED lines=13> */
[C---:B-1----:R-:W-:Y:S06]  /*60b0*/  HMMA.16816.F32.BF16 R104, R28.reuse, R4, R104 ;  /* 0x000000041c68723c */ /* 0x042fec0000041868 */
[C---:B------:R-:W-:Y:S01]  /*60c0*/  HMMA.16816.F32.BF16 R100, R28.reuse, R6, R100 ;  /* 0x000000061c64723c */ /* 0x040fe20000041864 */
[----:B------:R-:W1:Y:S05]  /*60d0*/  LDSM.16.MT88.4 R4, [R221+0xf000] ;  /* 0x00f00000dd04783b */ /* 0x000e6a0000004200 */
[C---:B---3--:R-:W-:Y:S06]  /*60e0*/  HMMA.16816.F32.BF16 R96, R28.reuse, R24, R96 ;  /* 0x000000181c60723c */ /* 0x048fec0000041860 */
[----:B------:R-:W-:Y:S01]  /*60f0*/  HMMA.16816.F32.BF16 R92, R28, R26, R92 ;  /* 0x0000001a1c5c723c */ /* 0x000fe2000004185c */
[----:B------:R-:W-:-:S02]  /*6100*/  F2FP.BF16.F32.PACK_AB R24, R157, R152 ;  /* 0x000000989d18723e */ /* 0x000fc400000010ff */
[----:B------:R-:W-:Y:S01]  /*6110*/  F2FP.BF16.F32.PACK_AB R25, R145, R144 ;  /* 0x000000909119723e */ /* 0x000fe200000010ff */
[----:B------:R-:W-:Y:S02]  /*6120*/  FADD.FTZ R144, R144, R159 ;  /* 0x0000009f90907221 */ /* 0x000fe40000010000 */
[----:B--2---:R-:W-:Y:S01]  /*6130*/  HMMA.16816.F32.BF16 R88, R28, R16, R88 ;  /* 0x000000101c58723c */ /* 0x004fe20000041858 */
[----:B------:R-:W-:Y:S01]  /*6140*/  F2FP.BF16.F32.PACK_AB R26, R165, R146 ;  /* 0x00000092a51a723e */ /* 0x000fe200000010ff */
[----:B------:R-:W-:Y:S01]  /*6150*/  FADD.FTZ R144, R145, R144 ;  /* 0x0000009091907221 */ /* 0x000fe20000010000 */
[----:B----4-:R-:W-:-:S03]  /*6160*/  F2FP.BF16.F32.PACK_AB R27, R150, R143 ;  /* 0x0000008f961b723e */ /* 0x010fc600000010ff */
[----:B------:R-:W-:Y:S01]  /*6170*/  HMMA.16816.F32.BF16 R84, R28, R18, R84 ;  /* 0x000000121c54723c */ /* 0x000fe20000041854 */
[----:B------:R-:W-:Y:S01]  /*6180*/  LDSM.16.MT88.4 R16, [R220+0xf000] ;  /* 0x00f00000dc10783b */ /* 0x000fe20000004200 */
[----:B------:R-:W-:-:S04]  /*6190*/  FADD.FTZ R143, R143, R144 ;  /* 0x000000908f8f7221 */ /* 0x000fc80000010000 */
[----:B------:R-:W-:Y:S01]  /*61a0*/  HMMA.16816.F32.BF16 R120, R24, R8, R120 ;  /* 0x000000081878723c */ /* 0x000fe20000041878 */
[----:B------:R-:W-:-:S05]  /*61b0*/  FADD.FTZ R143, R150, R143 ;  /* 0x0000008f968f7221 */ /* 0x000fca0000010000 */
[----:B------:R-:W-:Y:S01]  /*61c0*/  HMMA.16816.F32.BF16 R116, R24, R10, R116 ;  /* 0x0000000a1874723c */ /* 0x000fe20000041874 */
[----:B------:R-:W2:Y:S05]  /*61d0*/  LDSM.16.MT88.4 R8, [R222+0x13000] ;  /* 0x01300000de08783b */ /* 0x000eaa0000004200 */
[C---:B-----5:R-:W-:Y:S06]  /*61e0*/  HMMA.16816.F32.BF16 R80, R28.reuse, R12, R80 ;  /* 0x0000000c1c50723c */ /* 0x060fec0000041850 */
[----:B------:R-:W-:Y:S01]  /*61f0*/  HMMA.16816.F32.BF16 R76, R28, R14, R76 ;  /* 0x0000000e1c4c723c */ /* 0x000fe2000004184c */
[----:B------:R-:W3:Y:S05]  /*6200*/  LDSM.16.MT88.4 R12, [R223+0x13000] ;  /* 0x01300000df0c783b */ /* 0x000eea0000004200 */
[C---:B-1----:R-:W-:Y:S06]  /*6210*/  HMMA.16816.F32.BF16 R112, R24.reuse, R4, R112 ;  /* 0x000000041870723c */ /* 0x042fec0000041870 */
[----:B------:R-:W-:Y:S01]  /*6220*/  HMMA.16816.F32.BF16 R108, R24, R6, R108 ;  /* 0x00000006186c723c */ /* 0x000fe2000004186c */
[----:B------:R-:W1:Y:S05]  /*6230*/  LDSM.16.MT88.4 R4, [R221+0x13000] ;  /* 0x01300000dd04783b */ /* 0x000e6a0000004200 */
[C---:B------:R-:W-:Y:S06]  /*6240*/  HMMA.16816.F32.BF16 R68, R28.reuse, R34, R68 ;  /* 0x000000221c44723c */ /* 0x040fec0000041844 */
[----:B------:R-:W-:Y:S01]  /*6250*/  HMMA.16816.F32.BF16 R72, R28, R32, R72 ;  /* 0x000000201c48723c */ /* 0x000fe20000041848 */
[--C-:B------:R-:W-:Y:S01]  /*6260*/  FFMA.FTZ R35, R136, UR4, -R139.reuse ;  /* 0x0000000488237c23 */ /* 0x100fe2000801088b */
[--C-:B------:R-:W-:Y:S01]  /*6270*/  FFMA.FTZ R136, R137, UR4, -R134.reuse ;  /* 0x0000000489887c23 */ /* 0x100fe20008010886 */
[--C-:B------:R-:W-:Y:S01]  /*6280*/  FFMA.FTZ R34, R138, UR4, -R139.reuse ;  /* 0x000000048a227c23 */ /* 0x100fe2000801088b */
[----:B------:R-:W-:Y:S01]  /*6290*/  FFMA.FTZ R134, R67, UR4, -R134 ;  /* 0x0000000443867c23 */ /* 0x000fe20008010886 */
[----:B------:R-:W4:Y:S01]  /*62a0*/  LDSM.16.MT88.4 R28, [R220+0x13000] ;  /* 0x01300000dc1c783b */ /* 0x000f220000004200 */
[C---:B--2---:R-:W-:Y:S01]  /*62b0*/  HMMA.16816.F32.BF16 R88, R24.reuse, R8, R88 ;  /* 0x000000081858723c */ /* 0x044fe20000041858 */
[--C-:B------:R-:W-:Y:S01]  /*62c0*/  FFMA.FTZ R32, R142, UR4, -R139.reuse ;  /* 0x000000048e207c23 */ /* 0x100fe2000801088b */
[----:B------:R-:W-:Y:S01]  /*62d0*/  FFMA.FTZ R33, R140, UR4, -R139 ;  /* 0x000000048c217c23 */ /* 0x000fe2000801088b */
[----:B------:R-:W-:Y:S03]  /*62e0*/  MUFU.EX2 R34, R34 ;  /* 0x0000002200227308 */ /* 0x000fe60000000800 */
[C---:B------:R-:W-:Y:S01]  /*62f0*/  HMMA.16816.F32.BF16 R84, R24.reuse, R10, R84 ;  /* 0x0000000a1854723c */ /* 0x040fe20000041854 */
[----:B------:R-:W2:Y:S04]  /*6300*/  LDSM.16.MT88.4 R8, [R222+0xf800] ;  /* 0x00f80000de08783b */ /* 0x000ea80000004200 */
[----:B------:R-:W-:Y:S01]  /*6310*/  MUFU.EX2 R32, R32 ;  /* 0x0000002000207308 */ /* 0x000fe20000000800 */
[C---:B---3--:R-:W-:Y:S06]  /*6320*/  HMMA.16816.F32.BF16 R96, R24.reuse, R12, R96 ;  /* 0x0000000c1860723c */ /* 0x048fec0000041860 */
[C---:B------:R-:W-:Y:S01]  /*6330*/  HMMA.16816.F32.BF16 R92, R24.reuse, R14, R92 ;  /* 0x0000000e185c723c */ /* 0x040fe2000004185c */
[----:B------:R-:W3:Y:S01]  /*6340*/  MUFU.EX2 R33, R33 ;  /* 0x0000002100217308 */ /* 0x000ee20000000800 */
[----:B------:R-:W5:Y:S04]  /*6350*/  LDSM.16.MT88.4 R12, [R223+0xf800] ;  /* 0x00f80000df0c783b */ /* 0x000f680000004200 */
[C---:B-1----:R-:W-:Y:S03]  /*6360*/  HMMA.16816.F32.BF16 R80, R24.reuse, R4, R80 ;  /* 0x000000041850723c */ /* 0x042fe60000041850 */
[----:B------:R-:W1:Y:S03]  /*6370*/  MUFU.EX2 R35, R35 ;  /* 0x0000002300237308 */ /* 0x000e660000000800 */
[C---:B------:R-:W-:Y:S05]  /*6380*/  HMMA.16816.F32.BF16 R76, R24.reuse, R6, R76 ;  /* 0x00000006184c723c */ /* 0x040fea000004184c */
[----:B------:R-:W4:Y:S01]  /*6390*/  MUFU.EX2 R136, R136 ;  /* 0x0000008800887308 */ /* 0x000f220000000800 */
[----:B---3--:R-:W-:Y:S01]  /*63a0*/  F2FP.BF16.F32.PACK_AB R4, R33, R32 ;  /* 0x000000202104723e */ /* 0x008fe200000010ff */
[C---:B------:R-:W-:Y:S06]  /*63b0*/  HMMA.16816.F32.BF16 R128, R24.reuse, R20, R128 ;  /* 0x000000141880723c */ /* 0x040fec0000041880 */
[----:B------:R-:W3:Y:S01]  /*63c0*/  MUFU.EX2 R134, R134 ;  /* 0x0000008600867308 */ /* 0x000ee20000000800 */
[----:B-1----:R-:W-:Y:S01]  /*63d0*/  F2FP.BF16.F32.PACK_AB R6, R35, R34 ;  /* 0x000000222306723e */ /* 0x002fe200000010ff */
[C---:B------:R-:W-:Y:S01]  /*63e0*/  HMMA.16816.F32.BF16 R124, R24.reuse, R22, R124 ;  /* 0x00000016187c723c */ /* 0x040fe2000004187c */
[----:B------:R-:W-:Y:S05]  /*63f0*/  LDSM.16.MT88.4 R20, [R221+0xf800] ;  /* 0x00f80000dd14783b */ /* 0x000fea0000004200 */
[----:B------:R-:W-:Y:S01]  /*6400*/  HMMA.16816.F32.BF16 R104, R24, R16, R104 ;  /* 0x000000101868723c */ /* 0x000fe20000041868 */
[----:B----4-:R-:W-:Y:S01]  /*6410*/  F2FP.BF16.F32.PACK_AB R5, R135, R136 ;  /* 0x000000888705723e */ /* 0x010fe200000010ff */
[----:B------:R-:W-:-:S04]  /*6420*/  FADD.FTZ R136, R136, R143 ;  /* 0x0000008f88887221 */ /* 0x000fc80000010000 */
[----:B------:R-:W-:Y:S01]  /*6430*/  HMMA.16816.F32.BF16 R100, R24, R18, R100 ;  /* 0x000000121864723c */ /* 0x000fe20000041864 */
[----:B------:R-:W1:Y:S01]  /*6440*/  LDSM.16.MT88.4 R16, [R220+0xf800] ;  /* 0x00f80000dc10783b */ /* 0x000e620000004200 */
[----:B------:R-:W-:Y:S01]  /*6450*/  FADD.FTZ R136, R135, R136 ;  /* 0x0000008887887221 */ /* 0x000fe20000010000 */
[----:B---3--:R-:W-:-:S03]  /*6460*/  F2FP.BF16.F32.PACK_AB R7, R134, R133 ;  /* 0x000000858607723e */ /* 0x008fc600000010ff */
[----:B------:R-:W-:Y:S01]  /*6470*/  HMMA.16816.F32.BF16 R72, R24, R28, R72 ;  /* 0x0000001c1848723c */ /* 0x000fe20000041848 */
[----:B------:R-:W-:-:S04]  /*6480*/  FADD.FTZ R133, R133, R136 ;  /* 0x0000008885857221 */ /* 0x000fc80000010000 */
[----:B------:R-:W-:Y:S01]  /*6490*/  FADD.FTZ R245, R134, R133 ;  /* 0x0000008586f57221 */ /* 0x000fe20000010000 */
[C---:B--2---:R-:W-:Y:S06]  /*64a0*/  HMMA.16816.F32.BF16 R120, R4.reuse, R8, R120 ;  /* 0x000000080478723c */ /* 0x044fec0000041878 */
[----:B-----5:R-:W-:Y:S01]  /*64b0*/  HMMA.16816.F32.BF16 R128, R4, R12, R128 ;  /* 0x0000000c0480723c */ /* 0x020fe20000041880 */
[----:B------:R-:W-:-:S04]  /*64c0*/  FADD.FTZ R9, R57, R64 ;  /* 0x0000004039097221 */ /* 0x000fc80000010000 */
[----:B------:R-:W-:Y:S01]  /*64d0*/  FADD.FTZ R9, R60, R9 ;  /* 0x000000093c097221 */ /* 0x000fe20000010000 */
[----:B------:R-:W-:Y:S01]  /*64e0*/  HMMA.16816.F32.BF16 R124, R4, R14, R124 ;  /* 0x0000000e047c723c */ /* 0x000fe2000004187c */
[----:B------:R-:W2:Y:S02]  /*64f0*/  LDSM.16.MT88.4 R12, [R223+0x13800] ;  /* 0x01380000df0c783b */ /* 0x000ea40000004200 */
[----:B------:R-:W-:-:S03]  /*6500*/  FADD.FTZ R56, R56, R9 ;  /* 0x0000000938387221 */ /* 0x000fc60000010000 */
[----:B------:R-:W-:Y:S01]  /*6510*/  HMMA.16816.F32.BF16 R116, R4, R10, R116 ;  /* 0x0000000a0474723c */ /* 0x000fe20000041874 */
[----:B------:R-:W-:Y:S01]  /*6520*/  FADD.FTZ R53, R53, R56 ;  /* 0x0000003835357221 */ /* 0x000fe20000010000 */
[----:B------:R-:W3:Y:S03]  /*6530*/  LDSM.16.MT88.4 R8, [R222+0x13800] ;  /* 0x01380000de08783b */ /* 0x000ee60000004200 */
        /* <DEDUP_REMOVED lines=20> */
[----:B---3--:R-:W-:Y:S01]  /*6680*/  HMMA.16816.F32.BF16 R88, R4, R8, R88 ;  /* 0x000000080458723c */ /* 0x008fe20000041858 */
[----:B------:R-:W-:-:S04]  /*6690*/  FADD.FTZ R151, R154, R151 ;  /* 0x000000979a977221 */ /* 0x000fc80000010000 */
[----:B------:R-:W-:Y:S01]  /*66a0*/  FADD.FTZ R160, R160, R151 ;  /* 0x00000097a0a07221 */ /* 0x000fe20000010000 */
[----:B------:R-:W-:Y:S03]  /*66b0*/  HMMA.16816.F32.BF16 R84, R4, R10, R84 ;  /* 0x0000000a0454723c */ /* 0x000fe60000041854 */
[----:B------:R-:W-:-:S03]  /*66c0*/  FADD.FTZ R163, R163, R160 ;  /* 0x000000a0a3a37221 */ /* 0x000fc60000010000 */
[----:B-1----:R-:W-:Y:S01]  /*66d0*/  HMMA.16816.F32.BF16 R80, R4, R16, R80 ;  /* 0x000000100450723c */ /* 0x002fe20000041850 */
        /* <DEDUP_REMOVED lines=25> */
.L_x_2370:
        /* <DEDUP_REMOVED lines=66> */
.L_x_2367:
        /* <DEDUP_REMOVED lines=29> */
[----:B------:R-:W-:Y:S03]  /*6e60*/  ISETP.GT.AND P0, PT, R246, R231, PT ;  /* 0x000000e7f600720c */ /* 0x000fe60003f04270 */
        /* <DEDUP_REMOVED lines=404> */
.L_x_2369:
        /* <DEDUP_REMOVED lines=36> */
.L_x_2368:
        /* <DEDUP_REMOVED lines=113> */
[--C-:B------:R-:W-:Y:S03]  /*9100*/  FFMA.FTZ R187, R187, UR4, -R144.reuse ;  /* 0x00000004bbbb7c23 */ /* 0x100fe60008010890 */
        /* <DEDUP_REMOVED lines=50> */
[----:B------:R-:W-:Y:S01]  /*9430*/  ISETP.GT.AND P0, PT, R246, R231, PT ;  /* 0x000000e7f600720c */ /* 0x000fe20003f04270 */
[--C-:B------:R-:W-:Y:S01]  /*9440*/  FFMA.FTZ R183, R183, UR4, -R144.reuse ;  /* 0x00000004b7b77c23 */ /* 0x100fe20008010890 */
[----:B------:R-:W-:Y:S01]  /*9450*/  FFMA.FTZ R181, R181, UR4, -R145 ;  /* 0x00000004b5b57c23 */ /* 0x000fe20008010891 */
[----:B------:R-:W-:Y:S01]  /*9460*/  FFMA.FTZ R134, R134, UR4, -R144 ;  /* 0x0000000486867c23 */ /* 0x000fe20008010890 */
[----:B------:R-:W-:Y:S01]  /*9470*/  FFMA.FTZ R143, R132, R245, R143 ;  /* 0x000000f5848f7223 */ /* 0x000fe2000001008f */
[----:B------:R-:W-:Y:S03]  /*9480*/  LDSM.16.MT88.4 R72, [R220+0xc800] ;  /* 0x00c80000dc48783b */ /* 0x000fe60000004200 */
[----:B------:R-:W5:Y:S01]  /*9490*/  MUFU.EX2 R136, R136 ;  /* 0x0000008800887308 */ /* 0x000f620000000800 */
[----:B----4-:R-:W-:Y:S01]  /*94a0*/  F2FP.BF16.F32.PACK_AB R130, R137, R140 ;  /* 0x0000008c8982723e */ /* 0x010fe200000010ff */
[----:B------:R-:W-:Y:S01]  /*94b0*/  FFMA.FTZ R142, R133, R248, R142 ;  /* 0x000000f8858e7223 */ /* 0x000fe2000001008e */
[----:B------:R-:W-:Y:S03]  /*94c0*/  FADD.FTZ R138, R138, R143 ;  /* 0x0000008f8a8a7221 */ /* 0x000fe60000010000 */
[----:B------:R-:W-:Y:S01]  /*94d0*/  FADD.FTZ R141, R141, R142 ;  /* 0x0000008e8d8d7221 */ /* 0x000fe20000010000 */
[----:B------:R-:W-:Y:S03]  /*94e0*/  LDSM.16.MT88.4 R100, [R221+0xe800] ;  /* 0x00e80000dd64783b */ /* 0x000fe60000004200 */
[----:B------:R-:W-:Y:S01]  /*94f0*/  MUFU.EX2 R148, R148 ;  /* 0x0000009400947308 */ /* 0x000fe20000000800 */
[----:B------:R-:W-:Y:S04]  /*9500*/  FADD.FTZ R140, R140, R141 ;  /* 0x0000008d8c8c7221 */ /* 0x000fe80000010000 */
[----:B------:R-:W-:Y:S01]  /*9510*/  FADD.FTZ R140, R137, R140 ;  /* 0x0000008c898c7221 */ /* 0x000fe20000010000 */
[----:B------:R-:W-:Y:S04]  /*9520*/  LDSM.16.MT88.4 R116, [R222+0xf800] ;  /* 0x00f80000de74783b */ /* 0x000fe80000004200 */
[----:B------:R-:W-:Y:S01]  /*9530*/  MUFU.EX2 R150, R150 ;  /* 0x0000009600967308 */ /* 0x000fe20000000800 */
[----:B-----5:R-:W-:Y:S03]  /*9540*/  F2FP.BF16.F32.PACK_AB R131, R136, R139 ;  /* 0x0000008b8883723e */ /* 0x020fe600000010ff */
[----:B------:R-:W-:Y:S04]  /*9550*/  LDSM.16.MT88.4 R108, [R221+0xf800] ;  /* 0x00f80000dd6c783b */ /* 0x000fe80000004200 */
        /* <DEDUP_REMOVED lines=15> */
[--C-:B------:R-:W-:Y:S01]  /*9650*/  FFMA.FTZ R191, R186, UR4, -R145.reuse ;  /* 0x00000004babf7c23 */ /* 0x100fe20008010891 */
[C---:B------:R-:W-:Y:S03]  /*9660*/  HMMA.16816.F32.BF16 R16, R128.reuse, R22, R16 ;  /* 0x000000168010723c */ /* 0x040fe60000041810 */
[C---:B------:R-:W-:Y:S01]  /*9670*/  FMUL.FTZ R20, R133.reuse, R112 ;  /* 0x0000007085147220 */ /* 0x040fe20000410000 */
[----:B------:R-:W-:Y:S03]  /*9680*/  FMUL.FTZ R21, R133, R113 ;  /* 0x0000007185157220 */ /* 0x000fe60000410000 */
        /* <DEDUP_REMOVED lines=61> */
[C---:B------:R-:W-:Y:S03]  /*9a60*/  FMUL.FTZ R59, R132.reuse, R79 ;  /* 0x0000004f843b7220 */ /* 0x040fe60000410000 */
        /* <DEDUP_REMOVED lines=21> */
[----:B------:R-:W-:Y:S01]  /*9bc0*/  MOV R133, R0 ;  /* 0x0000000000857202 */ /* 0x000fe20000000f00 */
[--C-:B------:R-:W-:Y:S03]  /*9bd0*/  FFMA.FTZ R182, R185, UR4, -R144.reuse ;  /* 0x00000004b9b67c23 */ /* 0x100fe60008010890 */
[----:B------:R-:W-:Y:S02]  /*9be0*/  MUFU.EX2 R112, R112 ;  /* 0x0000007000707308 */ /* 0x000fe40000000800 */
[----:B------:R-:W-:Y:S01]  /*9bf0*/  FFMA.FTZ R145, R180, UR4, -R145 ;  /* 0x00000004b4917c23 */ /* 0x000fe20008010891 */
[----:B------:R-:W-:Y:S01]  /*9c00*/  FFMA.FTZ R144, R3, UR4, -R144 ;  /* 0x0000000403907c23 */ /* 0x000fe20008010890 */
[----:B------:R-:W-:Y:S01]  /*9c10*/  FADD.FTZ R3, R139, R138 ;  /* 0x0000008a8b037221 */ /* 0x000fe20000010000 */
[----:B------:R-:W-:Y:S05]  /*9c20*/  FADD.FTZ R105, R105, R140 ;  /* 0x0000008c69697221 */ /* 0x000fea0000010000 */
[----:B------:R-:W5:Y:S01]  /*9c30*/  MUFU.EX2 R113, R113 ;  /* 0x0000007100717308 */ /* 0x000f620000000800 */
[C---:B--2---:R-:W-:Y:S01]  /*9c40*/  F2FP.BF16.F32.PACK_AB R69, R107.reuse, R106 ;  /* 0x0000006a6b45723e */ /* 0x044fe200000010ff */
[----:B------:R-:W-:Y:S01]  /*9c50*/  FADD.FTZ R3, R136, R3 ;  /* 0x0000000388037221 */ /* 0x000fe20000010000 */
[----:B------:R-:W-:Y:S03]  /*9c60*/  FADD.FTZ R105, R104, R105 ;  /* 0x0000006968697221 */ /* 0x000fe60000010000 */
[----:B------:R-:W-:Y:S04]  /*9c70*/  FADD.FTZ R106, R106, R3 ;  /* 0x000000036a6a7221 */ /* 0x000fe80000010000 */
[----:B------:R-:W-:Y:S01]  /*9c80*/  MUFU.EX2 R114, R114 ;  /* 0x0000007200727308 */ /* 0x000fe20000000800 */
[----:B------:R-:W-:Y:S09]  /*9c90*/  FADD.FTZ R107, R107, R106 ;  /* 0x0000006a6b6b7221 */ /* 0x000ff20000010000 */
[----:B------:R-:W2:Y:S01]  /*9ca0*/  MUFU.EX2 R115, R115 ;  /* 0x0000007300737308 */ /* 0x000ea20000000800 */
[C---:B-----5:R-:W-:Y:S01]  /*9cb0*/  F2FP.BF16.F32.PACK_AB R70, R113.reuse, R112 ;  /* 0x000000707146723e */ /* 0x060fe200000010ff */
[----:B------:R-:W-:Y:S04]  /*9cc0*/  FADD.FTZ R112, R112, R105 ;  /* 0x0000006970707221 */ /* 0x000fe80000010000 */
[----:B------:R-:W-:Y:S04]  /*9cd0*/  FADD.FTZ R113, R113, R112 ;  /* 0x0000007071717221 */ /* 0x000fe80000010000 */
[----:B------:R-:W5:Y:S10]  /*9ce0*/  MUFU.EX2 R146, R146 ;  /* 0x0000009200927308 */ /* 0x000f740000000800 */
[----:B------:R-:W4:Y:S01]  /*9cf0*/  MUFU.EX2 R149, R149 ;  /* 0x0000009500957308 */ /* 0x000f220000000800 */
        /* <DEDUP_REMOVED lines=8> */
[----:B------:R-:W-:Y:S01]  /*9d80*/  MUFU.EX2 R164, R164 ;  /* 0x000000a400a47308 */ /* 0x000fe20000000800 */
[C---:B-----5:R-:W-:Y:S01]  /*9d90*/  FADD.FTZ R3, R146.reuse, R3 ;  /* 0x0000000392037221 */ /* 0x060fe20000010000 */
[C---:B-1----:R-:W-:Y:S08]  /*9da0*/  HMMA.16816.F32.BF16 R12, R68.reuse, R84, R12 ;  /* 0x00000054440c723c */ /* 0x042ff0000004180c */
        /* <DEDUP_REMOVED lines=34> */
[C---:B--2---:R-:W-:Y:S04]  /*9fd0*/  F2FP.BF16.F32.PACK_AB R71, R151.reuse, R150 ;  /* 0x000000969747723e */ /* 0x044fe800000010ff */
[----:B------:R-:W-:Y:S01]  /*9fe0*/  MUFU.EX2 R175, R175 ;  /* 0x000000af00af7308 */ /* 0x000fe20000000800 */
[----:B------:R-:W-:Y:S04]  /*9ff0*/  FADD.FTZ R150, R150, R3 ;  /* 0x0000000396967221 */ /* 0x000fe80000010000 */
[----:B------:R-:W-:Y:S01]  /*a000*/  FADD.FTZ R151, R151, R150 ;  /* 0x0000009697977221 */ /* 0x000fe20000010000 */
[C---:B----4-:R-:W-:Y:S04]  /*a010*/  HMMA.16816.F32.BF16 R4, R68.reuse, R76, R4 ;  /* 0x0000004c4404723c */ /* 0x050fe80000041804 */
[----:B------:R-:W-:Y:S02]  /*a020*/  MUFU.EX2 R176, R176 ;  /* 0x000000b000b07308 */ /* 0x000fe40000000800 */
[C---:B------:R-:W-:Y:S01]  /*a030*/  HMMA.16816.F32.BF16 R8, R68.reuse, R78, R8 ;  /* 0x0000004e4408723c */ /* 0x040fe20000041808 */
[----:B------:R-:W2:Y:S07]  /*a040*/  LDSM.16.MT88.4 R76, [R222+0x11000] ;  /* 0x01100000de4c783b */ /* 0x000eae0000004200 */
        /* <DEDUP_REMOVED lines=18> */
[C---:B--2---:R-:W-:Y:S03]  /*a170*/  HMMA.16816.F32.BF16 R44, R68.reuse, R76, R44 ;  /* 0x0000004c442c723c */ /* 0x044fe6000004182c */
[----:B------:R-:W-:Y:S02]  /*a180*/  MUFU.EX2 R187, R187 ;  /* 0x000000bb00bb7308 */ /* 0x000fe40000000800 */
[----:B------:R-:W-:Y:S01]  /*a190*/  F2FP.BF16.F32.PACK_AB R73, R155, R154 ;  /* 0x0000009a9b49723e */ /* 0x000fe200000010ff */
[C---:B------:R-:W-:Y:S01]  /*a1a0*/  HMMA.16816.F32.BF16 R48, R68.reuse, R78, R48 ;  /* 0x0000004e4430723c */ /* 0x040fe20000041830 */
[----:B------:R-:W2:Y:S06]  /*a1b0*/  LDSM.16.MT88.4 R76, [R221+0xd800] ;  /* 0x00d80000dd4c783b */ /* 0x000eac0000004200 */
[----:B------:R-:W-:Y:S01]  /*a1c0*/  MUFU.EX2 R184, R184 ;  /* 0x000000b800b87308 */ /* 0x000fe20000000800 */
[----:B------:R-:W-:Y:S01]  /*a1d0*/  F2FP.BF16.F32.PACK_AB R74, R157, R156 ;  /* 0x0000009c9d4a723e */ /* 0x000fe200000010ff */
[C---:B---3--:R-:W-:Y:S03]  /*a1e0*/  HMMA.16816.F32.BF16 R52, R68.reuse, R80, R52 ;  /* 0x000000504434723c */ /* 0x048fe60000041834 */
[----:B------:R-:W-:Y:S03]  /*a1f0*/  F2FP.BF16.F32.PACK_AB R75, R160, R159 ;  /* 0x0000009fa04b723e */ /* 0x000fe600000010ff */
[C---:B------:R-:W-:Y:S01]  /*a200*/  HMMA.16816.F32.BF16 R56, R68.reuse, R82, R56 ;  /* 0x000000524438723c */ /* 0x040fe20000041838 */
[----:B------:R-:W3:Y:S01]  /*a210*/  LDSM.16.MT88.4 R80, [R220+0xd800] ;  /* 0x00d80000dc50783b */ /* 0x000ee20000004200 */
[----:B------:R-:W4:Y:S03]  /*a220*/  MUFU.EX2 R189, R189 ;  /* 0x000000bd00bd7308 */ /* 0x000f260000000800 */
[----:B------:R-:W-:Y:S01]  /*a230*/  FADD.FTZ R154, R154, R151 ;  /* 0x000000979a9a7221 */ /* 0x000fe20000010000 */
[C---:B------:R-:W-:Y:S06]  /*a240*/  HMMA.16816.F32.BF16 R60, R68.reuse, R88, R60 ;  /* 0x00000058443c723c */ /* 0x040fec000004183c */
[----:B------:R-:W-:Y:S01]  /*a250*/  MUFU.EX2 R182, R182 ;  /* 0x000000b600b67308 */ /* 0x000fe20000000800 */
[----:B------:R-:W-:Y:S01]  /*a260*/  FADD.FTZ R154, R155, R154 ;  /* 0x0000009a9b9a7221 */ /* 0x000fe20000010000 */
[----:B------:R-:W-:Y:S01]  /*a270*/  HMMA.16816.F32.BF16 R64, R68, R90, R64 ;  /* 0x0000005a4440723c */ /* 0x000fe20000041840 */
[----:B------:R-:W5:Y:S02]  /*a280*/  LDSM.16.MT88.4 R68, [R223+0x11800] ;  /* 0x01180000df44783b */ /* 0x000f640000004200 */
[----:B------:R-:W-:Y:S03]  /*a290*/  FADD.FTZ R159, R159, R154 ;  /* 0x0000009a9f9f7221 */ /* 0x000fe60000010000 */
[C---:B-1----:R-:W-:Y:S02]  /*a2a0*/  HMMA.16816.F32.BF16 R4, R72.reuse, R84, R4 ;  /* 0x000000544804723c */ /* 0x042fe40000041804 */
[----:B------:R-:W1:Y:S01]  /*a2b0*/  MUFU.EX2 R183, R183 ;  /* 0x000000b700b77308 */ /* 0x000e620000000800 */
[----:B------:R-:W-:Y:S02]  /*a2c0*/  LDSM.16.MT88.4 R88, [R221+0x11800] ;  /* 0x01180000dd58783b */ /* 0x000fe40000004200 */
[----:B----4-:R-:W-:Y:S01]  /*a2d0*/  F2FP.BF16.F32.PACK_AB R136, R189, R184 ;  /* 0x000000b8bd88723e */ /* 0x010fe200000010ff */
[C---:B------:R-:W-:Y:S06]  /*a2e0*/  HMMA.16816.F32.BF16 R8, R72.reuse, R86, R8 ;  /* 0x000000564808723c */ /* 0x040fec0000041808 */
[----:B------:R-:W-:Y:S01]  /*a2f0*/  MUFU.EX2 R181, R181 ;  /* 0x000000b500b57308 */ /* 0x000fe20000000800 */
[----:B------:R-:W4:Y:S01]  /*a300*/  LDSM.16.MT88.4 R84, [R222+0x11800] ;  /* 0x01180000de54783b */ /* 0x000f220000004200 */
[C---:B------:R-:W-:Y:S08]  /*a310*/  HMMA.16816.F32.BF16 R12, R72.reuse, R92, R12 ;  /* 0x0000005c480c723c */ /* 0x040ff0000004180c */
[----:B------:R-:W3:Y:S01]  /*a320*/  MUFU.EX2 R180, R145 ;  /* 0x0000009100b47308 */ /* 0x000ee20000000800 */
[C---:B------:R-:W-:Y:S01]  /*a330*/  HMMA.16816.F32.BF16 R16, R72.reuse, R94, R16 ;  /* 0x0000005e4810723c */ /* 0x040fe20000041810 */
[----:B------:R-:W4:Y:S02]  /*a340*/  LDSM.16.MT88.4 R92, [R220+0x11800] ;  /* 0x01180000dc5c783b */ /* 0x000f240000004200 */
[----:B-1----:R-:W-:Y:S03]  /*a350*/  F2FP.BF16.F32.PACK_AB R137, R183, R182 ;  /* 0x000000b6b789723e */ /* 0x002fe600000010ff */
[C---:B--2---:R-:W-:Y:S03]  /*a360*/  HMMA.16816.F32.BF16 R20, R72.reuse, R76, R20 ;  /* 0x0000004c4814723c */ /* 0x044fe60000041814 */
[----:B------:R-:W-:Y:S02]  /*a370*/  MUFU.EX2 R134, R134 ;  /* 0x0000008600867308 */ /* 0x000fe40000000800 */
[----:B------:R-:W-:Y:S01]  /*a380*/  FADD.FTZ R160, R160, R159 ;  /* 0x0000009fa0a07221 */ /* 0x000fe20000010000 */
[C---:B------:R-:W-:Y:S01]  /*a390*/  HMMA.16816.F32.BF16 R24, R72.reuse, R78, R24 ;  /* 0x0000004e4818723c */ /* 0x040fe20000041818 */
[----:B------:R-:W1:Y:S06]  /*a3a0*/  LDSM.16.MT88.4 R76, [R223+0xe000] ;  /* 0x00e00000df4c783b */ /* 0x000e6c0000004200 */
[----:B------:R-:W2:Y:S01]  /*a3b0*/  MUFU.EX2 R245, R144 ;  /* 0x0000009000f57308 */ /* 0x000ea20000000800 */
[----:B---3--:R-:W-:Y:S01]  /*a3c0*/  F2FP.BF16.F32.PACK_AB R138, R180, R181 ;  /* 0x000000b5b48a723e */ /* 0x008fe200000010ff */
[C---:B------:R-:W-:Y:S03]  /*a3d0*/  HMMA.16816.F32.BF16 R28, R72.reuse, R80, R28 ;  /* 0x00000050481c723c */ /* 0x040fe6000004181c */
[----:B------:R-:W-:Y:S03]  /*a3e0*/  FADD.FTZ R3, R163, R160 ;  /* 0x000000a0a3037221 */ /* 0x000fe60000010000 */
[C---:B------:R-:W-:Y:S01]  /*a3f0*/  HMMA.16816.F32.BF16 R32, R72.reuse, R82, R32 ;  /* 0x000000524820723c */ /* 0x040fe20000041820 */
[----:B------:R-:W3:Y:S04]  /*a400*/  LDSM.16.MT88.4 R80, [R222+0xe000] ;  /* 0x00e00000de50783b */ /* 0x000ee80000004200 */
[----:B------:R-:W-:Y:S01]  /*a410*/  FADD.FTZ R3, R164, R3 ;  /* 0x00000003a4037221 */ /* 0x000fe20000010000 */
[C---:B-----5:R-:W-:Y:S05]  /*a420*/  HMMA.16816.F32.BF16 R36, R72.reuse, R68, R36 ;  /* 0x000000444824723c */ /* 0x060fea0000041824 */
[----:B--2---:R-:W-:Y:S01]  /*a430*/  F2FP.BF16.F32.PACK_AB R139, R245, R134 ;  /* 0x00000086f58b723e */ /* 0x004fe200000010ff */
[C---:B------:R-:W-:Y:S05]  /*a440*/  HMMA.16816.F32.BF16 R40, R72.reuse, R70, R40 ;  /* 0x000000464828723c */ /* 0x040fea0000041828 */
[----:B------:R-:W-:Y:S01]  /*a450*/  F2FP.BF16.F32.PACK_AB R68, R162, R165 ;  /* 0x000000a5a244723e */ /* 0x000fe200000010ff */
[C---:B----4-:R-:W-:Y:S05]  /*a460*/  HMMA.16816.F32.BF16 R44, R72.reuse, R84, R44 ;  /* 0x00000054482c723c */ /* 0x050fea000004182c */
[----:B------:R-:W-:Y:S01]  /*a470*/  F2FP.BF16.F32.PACK_AB R69, R164, R163 ;  /* 0x000000a3a445723e */ /* 0x000fe200000010ff */
[C---:B------:R-:W-:Y:S01]  /*a480*/  HMMA.16816.F32.BF16 R48, R72.reuse, R86, R48 ;  /* 0x000000564830723c */ /* 0x040fe20000041830 */
[----:B------:R-:W2:Y:S04]  /*a490*/  LDSM.16.MT88.4 R84, [R221+0xe000] ;  /* 0x00e00000dd54783b */ /* 0x000ea80000004200 */
[----:B------:R-:W-:Y:S01]  /*a4a0*/  F2FP.BF16.F32.PACK_AB R70, R161, R158 ;  /* 0x0000009ea146723e */ /* 0x000fe200000010ff */
[C---:B------:R-:W-:Y:S05]  /*a4b0*/  HMMA.16816.F32.BF16 R52, R72.reuse, R88, R52 ;  /* 0x000000584834723c */ /* 0x040fea0000041834 */
[C---:B------:R-:W-:Y:S01]  /*a4c0*/  F2FP.BF16.F32.PACK_AB R71, R167.reuse, R166 ;  /* 0x000000a6a747723e */ /* 0x040fe200000010ff */
[C---:B------:R-:W-:Y:S01]  /*a4d0*/  HMMA.16816.F32.BF16 R56, R72.reuse, R90, R56 ;  /* 0x0000005a4838723c */ /* 0x040fe20000041838 */
[----:B------:R-:W-:Y:S04]  /*a4e0*/  LDSM.16.MT88.4 R88, [R222+0x12000] ;  /* 0x01200000de58783b */ /* 0x000fe80000004200 */
[----:B------:R-:W-:Y:S01]  /*a4f0*/  FADD.FTZ R166, R166, R3 ;  /* 0x00000003a6a67221 */ /* 0x000fe20000010000 */
[C---:B------:R-:W-:Y:S05]  /*a500*/  HMMA.16816.F32.BF16 R60, R72.reuse, R92, R60 ;  /* 0x0000005c483c723c */ /* 0x040fea000004183c */
[----:B------:R-:W-:Y:S01]  /*a510*/  IADD3 R3, R246, -0x1, RZ ;  /* 0xfffffffff6037810 */ /* 0x000fe20007ffe0ff */
[----:B------:R-:W-:Y:S01]  /*a520*/  HMMA.16816.F32.BF16 R64, R72, R94, R64 ;  /* 0x0000005e4840723c */ /* 0x000fe20000041840 */
[----:B------:R-:W4:Y:S04]  /*a530*/  LDSM.16.MT88.4 R72, [R220+0xe000] ;  /* 0x00e00000dc48783b */ /* 0x000f280000004200 */
[----:B------:R-:W-:Y:S01]  /*a540*/  FADD.FTZ R167, R167, R166 ;  /* 0x000000a6a7a77221 */ /* 0x000fe20000010000 */
[C---:B-1----:R-:W-:Y:S03]  /*a550*/  HMMA.16816.F32.BF16 R4, R68.reuse, R76, R4 ;  /* 0x0000004c4404723c */ /* 0x042fe60000041804 */
[----:B------:R-:W-:Y:S02]  /*a560*/  LDSM.16.MT88.4 R92, [R221+0x12000] ;  /* 0x01200000dd5c783b */ /* 0x000fe40000004200 */
[----:B------:R-:W-:Y:S01]  /*a570*/  MOV R246, R3 ;  /* 0x0000000300f67202 */ /* 0x000fe20000000f00 */
[C---:B------:R-:W-:Y:S05]  /*a580*/  HMMA.16816.F32.BF16 R8, R68.reuse, R78, R8 ;  /* 0x0000004e4408723c */ /* 0x040fea0000041808 */
[----:B------:R-:W1:Y:S01]  /*a590*/  LDSM.16.MT88.4 R76, [R223+0x12000] ;  /* 0x01200000df4c783b */ /* 0x000e620000004200 */
[C---:B---3--:R-:W-:Y:S06]  /*a5a0*/  HMMA.16816.F32.BF16 R12, R68.reuse, R80, R12 ;  /* 0x00000050440c723c */ /* 0x048fec000004180c */
[C---:B------:R-:W-:Y:S01]  /*a5b0*/  HMMA.16816.F32.BF16 R16, R68.reuse, R82, R16 ;  /* 0x000000524410723c */ /* 0x040fe20000041810 */
[----:B------:R-:W3:Y:S05]  /*a5c0*/  LDSM.16.MT88.4 R80, [R223+0xe800] ;  /* 0x00e80000df50783b */ /* 0x000eea0000004200 */
[C---:B--2---:R-:W-:Y:S06]  /*a5d0*/  HMMA.16816.F32.BF16 R20, R68.reuse, R84, R20 ;  /* 0x000000544414723c */ /* 0x044fec0000041814 */
[C---:B------:R-:W-:Y:S01]  /*a5e0*/  HMMA.16816.F32.BF16 R24, R68.reuse, R86, R24 ;  /* 0x000000564418723c */ /* 0x040fe20000041818 */
[----:B------:R-:W2:Y:S05]  /*a5f0*/  LDSM.16.MT88.4 R84, [R222+0xe800] ;  /* 0x00e80000de54783b */ /* 0x000eaa0000004200 */
[C---:B----4-:R-:W-:Y:S06]  /*a600*/  HMMA.16816.F32.BF16 R28, R68.reuse, R72, R28 ;  /* 0x00000048441c723c */ /* 0x050fec000004181c */
[C---:B------:R-:W-:Y:S05]  /*a610*/  HMMA.16816.F32.BF16 R32, R68.reuse, R74, R32 ;  /* 0x0000004a4420723c */ /* 0x040fea0000041820 */
[----:B------:R-:W-:Y:S02]  /*a620*/  F2FP.BF16.F32.PACK_AB R72, R169, R168 ;  /* 0x000000a8a948723e */ /* 0x000fe400000010ff */
[----:B------:R-:W-:Y:S01]  /*a630*/  F2FP.BF16.F32.PACK_AB R73, R171, R170 ;  /* 0x000000aaab49723e */ /* 0x000fe200000010ff */
[----:B------:R-:W-:Y:S01]  /*a640*/  FADD.FTZ R170, R170, R167 ;  /* 0x000000a7aaaa7221 */ /* 0x000fe20000010000 */
[C---:B-1----:R-:W-:Y:S03]  /*a650*/  HMMA.16816.F32.BF16 R36, R68.reuse, R76, R36 ;  /* 0x0000004c4424723c */ /* 0x042fe60000041824 */
[----:B------:R-:W-:Y:S01]  /*a660*/  F2FP.BF16.F32.PACK_AB R74, R173, R172 ;  /* 0x000000acad4a723e */ /* 0x000fe200000010ff */
[----:B------:R-:W-:Y:S01]  /*a670*/  FADD.FTZ R171, R171, R170 ;  /* 0x000000aaabab7221 */ /* 0x000fe20000010000 */
[C---:B------:R-:W-:Y:S01]  /*a680*/  F2FP.BF16.F32.PACK_AB R75, R175.reuse, R174 ;  /* 0x000000aeaf4b723e */ /* 0x040fe200000010ff */
[C---:B------:R-:W-:Y:S01]  /*a690*/  HMMA.16816.F32.BF16 R40, R68.reuse, R78, R40 ;  /* 0x0000004e4428723c */ /* 0x040fe20000041828 */
[----:B------:R-:W1:Y:S04]  /*a6a0*/  LDSM.16.MT88.4 R76, [R220+0xe800] ;  /* 0x00e80000dc4c783b */ /* 0x000e680000004200 */
        /* <DEDUP_REMOVED lines=11> */
[C---:B---3--:R-:W-:Y:S03]  /*a760*/  HMMA.16816.F32.BF16 R4, R72.reuse, R80, R4 ;  /* 0x000000504804723c */ /* 0x048fe60000041804 */
[----:B------:R-:W-:Y:S03]  /*a770*/  LDSM.16.MT88.4 R96, [R221+0xf000] ;  /* 0x00f00000dd60783b */ /* 0x000fe60000004200 */
[C---:B------:R-:W-:Y:S05]  /*a780*/  HMMA.16816.F32.BF16 R8, R72.reuse, R82, R8 ;  /* 0x000000524808723c */ /* 0x040fea0000041808 */
[----:B------:R-:W3:Y:S01]  /*a790*/  LDSM.16.MT88.4 R80, [R222+0x12800] ;  /* 0x01280000de50783b */ /* 0x000ee20000004200 */
[C---:B--2---:R-:W-:Y:S06]  /*a7a0*/  HMMA.16816.F32.BF16 R12, R72.reuse, R84, R12 ;  /* 0x00000054480c723c */ /* 0x044fec000004180c */
[C---:B------:R-:W-:Y:S01]  /*a7b0*/  HMMA.16816.F32.BF16 R16, R72.reuse, R86, R16 ;  /* 0x000000564810723c */ /* 0x040fe20000041810 */
        /* <DEDUP_REMOVED lines=8> */
[C---:B------:R-:W-:Y:S05]  /*a840*/  HMMA.16816.F32.BF16 R40, R72.reuse, R70, R40 ;  /* 0x000000464828723c */ /* 0x040fea0000041828 */
[----:B------:R-:W-:Y:S01]  /*a850*/  F2FP.BF16.F32.PACK_AB R68, R177, R176 ;  /* 0x000000b0b144723e */ /* 0x000fe200000010ff */
[C---:B---3--:R-:W-:Y:S05]  /*a860*/  HMMA.16816.F32.BF16 R44, R72.reuse, R80, R44 ;  /* 0x00000050482c723c */ /* 0x048fea000004182c */
[----:B------:R-:W-:Y:S01]  /*a870*/  F2FP.BF16.F32.PACK_AB R69, R179, R178 ;  /* 0x000000b2b345723e */ /* 0x000fe200000010ff */
[C---:B------:R-:W-:Y:S01]  /*a880*/  HMMA.16816.F32.BF16 R48, R72.reuse, R82, R48 ;  /* 0x000000524830723c */ /* 0x040fe20000041830 */
[----:B------:R-:W3:Y:S04]  /*a890*/  LDSM.16.MT88.4 R80, [R220+0xf000] ;  /* 0x00f00000dc50783b */ /* 0x000ee80000004200 */
[----:B------:R-:W-:Y:S01]  /*a8a0*/  F2FP.BF16.F32.PACK_AB R70, R191, R188 ;  /* 0x000000bcbf46723e */ /* 0x000fe200000010ff */
[C---:B--2---:R-:W-:Y:S05]  /*a8b0*/  HMMA.16816.F32.BF16 R52, R72.reuse, R84, R52 ;  /* 0x000000544834723c */ /* 0x044fea0000041834 */
[----:B------:R-:W-:Y:S01]  /*a8c0*/  F2FP.BF16.F32.PACK_AB R71, R187, R186 ;  /* 0x000000babb47723e */ /* 0x000fe200000010ff */
[C---:B------:R-:W-:Y:S01]  /*a8d0*/  HMMA.16816.F32.BF16 R56, R72.reuse, R86, R56 ;  /* 0x000000564838723c */ /* 0x040fe20000041838 */
[----:B------:R-:W2:Y:S04]  /*a8e0*/  LDSM.16.MT88.4 R84, [R223+0x13000] ;  /* 0x01300000df54783b */ /* 0x000ea80000004200 */
[----:B------:R-:W-:Y:S01]  /*a8f0*/  FADD.FTZ R178, R178, R175 ;  /* 0x000000afb2b27221 */ /* 0x000fe20000010000 */
[C---:B------:R-:W-:Y:S05]  /*a900*/  HMMA.16816.F32.BF16 R60, R72.reuse, R88, R60 ;  /* 0x00000058483c723c */ /* 0x040fea000004183c */
[----:B------:R-:W-:Y:S01]  /*a910*/  FADD.FTZ R179, R179, R178 ;  /* 0x000000b2b3b37221 */ /* 0x000fe20000010000 */
[----:B------:R-:W-:Y:S01]  /*a920*/  HMMA.16816.F32.BF16 R64, R72, R90, R64 ;  /* 0x0000005a4840723c */ /* 0x000fe20000041840 */
[----:B------:R-:W4:Y:S04]  /*a930*/  LDSM.16.MT88.4 R72, [R222+0x13000] ;  /* 0x01300000de48783b */ /* 0x000f280000004200 */
        /* <DEDUP_REMOVED lines=14> */
[C---:B---3--:R-:W-:Y:S06]  /*aa20*/  HMMA.16816.F32.BF16 R28, R68.reuse, R80, R28 ;  /* 0x00000050441c723c */ /* 0x048fec000004181c */
[C---:B------:R-:W-:Y:S01]  /*aa30*/  HMMA.16816.F32.BF16 R32, R68.reuse, R82, R32 ;  /* 0x000000524420723c */ /* 0x040fe20000041820 */
[----:B------:R-:W3:Y:S05]  /*aa40*/  LDSM.16.MT88.4 R80, [R220+0x13000] ;  /* 0x01300000dc50783b */ /* 0x000eea0000004200 */
[C---:B--2---:R-:W-:Y:S06]  /*aa50*/  HMMA.16816.F32.BF16 R36, R68.reuse, R84, R36 ;  /* 0x000000544424723c */ /* 0x044fec0000041824 */
[C---:B------:R-:W-:Y:S01]  /*aa60*/  HMMA.16816.F32.BF16 R40, R68.reuse, R86, R40 ;  /* 0x000000564428723c */ /* 0x040fe20000041828 */
[----:B------:R-:W2:Y:S05]  /*aa70*/  LDSM.16.MT88.4 R84, [R222+0x13800] ;  /* 0x01380000de54783b */ /* 0x000eaa0000004200 */
[C---:B----4-:R-:W-:Y:S06]  /*aa80*/  HMMA.16816.F32.BF16 R44, R68.reuse, R72, R44 ;  /* 0x00000048442c723c */ /* 0x050fec000004182c */
[C---:B------:R-:W-:Y:S06]  /*aa90*/  HMMA.16816.F32.BF16 R48, R68.reuse, R74, R48 ;  /* 0x0000004a4430723c */ /* 0x040fec0000041830 */
[C---:B-1----:R-:W-:Y:S06]  /*aaa0*/  HMMA.16816.F32.BF16 R52, R68.reuse, R76, R52 ;  /* 0x0000004c4434723c */ /* 0x042fec0000041834 */
[C---:B------:R-:W-:Y:S01]  /*aab0*/  HMMA.16816.F32.BF16 R56, R68.reuse, R78, R56 ;  /* 0x0000004e4438723c */ /* 0x040fe20000041838 */
[----:B------:R-:W1:Y:S05]  /*aac0*/  LDSM.16.MT88.4 R76, [R221+0x13800] ;  /* 0x01380000dd4c783b */ /* 0x000e6a0000004200 */
[C---:B---3--:R-:W-:Y:S06]  /*aad0*/  HMMA.16816.F32.BF16 R60, R68.reuse, R80, R60 ;  /* 0x00000050443c723c */ /* 0x048fec000004183c */
[----:B------:R-:W-:Y:S01]  /*aae0*/  HMMA.16816.F32.BF16 R64, R68, R82, R64 ;  /* 0x000000524440723c */ /* 0x000fe20000041840 */
[----:B------:R-:W3:Y:S05]  /*aaf0*/  LDSM.16.MT88.4 R68, [R220+0x13800] ;  /* 0x01380000dc44783b */ /* 0x000eea0000004200 */
        /* <DEDUP_REMOVED lines=24> */
[----:B------:R-:W-:Y:S01]  /*ac80*/  FADD.FTZ R161, R161, R158 ;  /* 0x0000009ea1a17221 */ /* 0x000fe20000010000 */
[C---:B------:R-:W-:Y:S05]  /*ac90*/  HMMA.16816.F32.BF16 R76, R136.reuse, R78, R56 ;  /* 0x0000004e884c723c */ /* 0x040fea0000041838 */
[----:B------:R-:W-:Y:S01]  /*aca0*/  FADD.FTZ R168, R168, R161 ;  /* 0x000000a1a8a87221 */ /* 0x000fe20000010000 */
[C---:B---3--:R-:W-:Y:S05]  /*acb0*/  HMMA.16816.F32.BF16 R72, R136.reuse, R68, R60 ;  /* 0x000000448848723c */ /* 0x048fea000004183c */
[----:B------:R-:W-:Y:S01]  /*acc0*/  FADD.FTZ R169, R169, R168 ;  /* 0x000000a8a9a97221 */ /* 0x000fe20000010000 */
[----:B------:R-:W-:Y:S05]  /*acd0*/  HMMA.16816.F32.BF16 R68, R136, R70, R64 ;  /* 0x000000468844723c */ /* 0x000fea0000041840 */
[----:B------:R-:W-:Y:S06]  /*ace0*/  FADD.FTZ R172, R172, R169 ;  /* 0x000000a9acac7221 */ /* 0x000fec0000010000 */
        /* <DEDUP_REMOVED lines=10> */
.L_x_2366:
[----:B------:R-:W1:Y:S01]  /*ad90*/  SHFL.BFLY PT, R3, R248, 0x2, 0x1f ;  /* 0x0c401f00f8037f89 */ /* 0x000e6200000e0000 */
[----:B------:R-:W2:Y:S01]  /*ada0*/  S2UR UR4, SR_CgaCtaId ;  /* 0x00000000000479c3 */ /* 0x000ea20000008800 */
[----:B------:R-:W-:Y:S01]  /*adb0*/  MOV R9, 0x3f800000 ;  /* 0x3f80000000097802 */ /* 0x000fe20000000f00 */
[----:B------:R-:W-:Y:S01]  /*adc0*/  UMOV UR5, 0x400 ;  /* 0x0000040000057882 */ /* 0x000fe20000000000 */
[----:B------:R-:W3:Y:S01]  /*add0*/  SHFL.BFLY PT, R10, R245, 0x2, 0x1f ;  /* 0x0c401f00f50a7f89 */ /* 0x000ee200000e0000 */
[----:B------:R-:W-:Y:S01]  /*ade0*/  MOV R8, 0x3f800000 ;  /* 0x3f80000000087802 */ /* 0x000fe20000000f00 */
[----:B------:R-:W-:Y:S01]  /*adf0*/  BSSY B0, `(.L_x_2371) ;  /* 0x00000d4000007945 */ /* 0x000fe20003800000 */
[----:B------:R-:W-:Y:S01]  /*ae00*/  LEA R243, R243, R238, 0x4 ;  /* 0x000000eef3f37211 */ /* 0x000fe200078e20ff */
[----:B------:R-:W4:Y:S01]  /*ae10*/  S2R R4, SR_TID.X ;  /* 0x0000000000047919 */ /* 0x000f220000002100 */
[----:B------:R-:W-:Y:S01]  /*ae20*/  BAR.SYNC.DEFER_BLOCKING 0x0 ;  /* 0x0000000000007b1d */ /* 0x000fe20000010000 */
[----:B-1----:R-:W-:Y:S01]  /*ae30*/  FADD.FTZ R3, R3, R248 ;  /* 0x000000f803037221 */ /* 0x002fe20000010000 */
[----:B--2---:R-:W-:Y:S01]  /*ae40*/  ULEA UR4, UR4, UR5, 0x18 ;  /* 0x0000000504047291 */ /* 0x004fe2000f8ec03f */
[----:B---3--:R-:W-:-:S03]  /*ae50*/  FADD.FTZ R10, R10, R245 ;  /* 0x000000f50a0a7221 */ /* 0x008fc60000010000 */
[----:B------:R-:W1:Y:S04]  /*ae60*/  SHFL.BFLY PT, R6, R3, 0x1, 0x1f ;  /* 0x0c201f0003067f89 */ /* 0x000e6800000e0000 */
[----:B------:R-:W2:Y:S01]  /*ae70*/  SHFL.BFLY PT, R5, R10, 0x1, 0x1f ;  /* 0x0c201f000a057f89 */ /* 0x000ea200000e0000 */
[----:B----4-:R-:W-:-:S04]  /*ae80*/  SHF.R.S32.HI R11, RZ, 0x1f, R4 ;  /* 0x0000001fff0b7819 */ /* 0x010fc80000011404 */
[----:B------:R-:W-:-:S04]  /*ae90*/  LEA.HI R13, R11, R4, RZ, 0x2 ;  /* 0x000000040b0d7211 */ /* 0x000fc800078f10ff */
[--C-:B------:R-:W-:Y:S02]  /*aea0*/  SHF.R.S32.HI R12, RZ, 0x2, R13.reuse ;  /* 0x00000002ff0c7819 */ /* 0x100fe4000001140d */
[----:B------:R-:W-:Y:S02]  /*aeb0*/  SHF.R.S32.HI R7, RZ, 0x1f, R13 ;  /* 0x0000001fff077819 */ /* 0x000fe4000001140d */
[----:B------:R-:W-:Y:S01]  /*aec0*/  LOP3.LUT R13, R13, 0x1ffffffc, RZ, 0xc0, !PT ;  /* 0x1ffffffc0d0d7812 */ /* 0x000fe200078ec0ff */
[----:B-1----:R-:W-:Y:S01]  /*aed0*/  FADD.FTZ R6, R3, R6 ;  /* 0x0000000603067221 */ /* 0x002fe20000010000 */
[----:B------:R-:W-:Y:S02]  /*aee0*/  LEA.HI R7, R7, R12, RZ, 0x3 ;  /* 0x0000000c07077211 */ /* 0x000fe400078f18ff */
[----:B------:R-:W-:Y:S01]  /*aef0*/  LEA.HI R3, R11, R4, RZ, 0x5 ;  /* 0x000000040b037211 */ /* 0x000fe200078f28ff */
[----:B--2---:R-:W-:Y:S01]  /*af00*/  FADD.FTZ R5, R10, R5 ;  /* 0x000000050a057221 */ /* 0x004fe20000010000 */
[----:B------:R-:W-:-:S02]  /*af10*/  FSETP.NE.FTZ.AND P4, PT, R6, RZ, PT ;  /* 0x000000ff0600720b */ /* 0x000fc40003f95000 */
[----:B------:R-:W-:Y:S02]  /*af20*/  LOP3.LUT R7, R7, 0xfffffff8, RZ, 0xc0, !PT ;  /* 0xfffffff807077812 */ /* 0x000fe400078ec0ff */
[----:B------:R-:W-:Y:S02]  /*af30*/  FSETP.NE.FTZ.AND P3, PT, R5, RZ, PT ;  /* 0x000000ff0500720b */ /* 0x000fe40003f75000 */
[----:B------:R-:W-:Y:S02]  /*af40*/  IADD3 R7, R12, -R7, RZ ;  /* 0x800000070c077210 */ /* 0x000fe40007ffe0ff */
[-C--:B------:R-:W-:Y:S02]  /*af50*/  LEA.HI R11, R11, R4.reuse, RZ, 0x4 ;  /* 0x000000040b0b7211 */ /* 0x080fe400078f20ff */
[----:B------:R-:W-:Y:S02]  /*af60*/  SHF.L.U32 R15, R7, 0x6, RZ ;  /* 0x00000006070f7819 */ /* 0x000fe400000006ff */
[----:B------:R-:W-:Y:S01]  /*af70*/  SHF.R.S32.HI R10, RZ, 0x5, R3 ;  /* 0x00000005ff0a7819 */ /* 0x000fe20000011403 */
[----:B------:R-:W1:Y:S01]  /*af80*/  @P4 MUFU.RCP R9, R6 ;  /* 0x0000000600094308 */ /* 0x000e620000001000 */
[----:B------:R-:W-:-:S02]  /*af90*/  IADD3 R13, -R13, R4, RZ ;  /* 0x000000040d0d7210 */ /* 0x000fc40007ffe1ff */
[----:B------:R-:W-:Y:S02]  /*afa0*/  LOP3.LUT R12, R7, 0x1, RZ, 0xc0, !PT ;  /* 0x00000001070c7812 */ /* 0x000fe400078ec0ff */
[----:B------:R-:W-:Y:S02]  /*afb0*/  SHF.R.S32.HI R11, RZ, 0x4, R11 ;  /* 0x00000004ff0b7819 */ /* 0x000fe4000001140b */
[----:B------:R-:W-:Y:S01]  /*afc0*/  LOP3.LUT R15, R15, 0x1c0, RZ, 0xc0, !PT ;  /* 0x000001c00f0f7812 */ /* 0x000fe200078ec0ff */
[----:B------:R-:W2:Y:S01]  /*afd0*/  @P3 MUFU.RCP R8, R5 ;  /* 0x0000000500083308 */ /* 0x000ea20000001000 */
[----:B------:R-:W-:Y:S02]  /*afe0*/  LEA R10, R10, R13, 0x9 ;  /* 0x0000000d0a0a7211 */ /* 0x000fe400078e48ff */
[----:B------:R-:W-:Y:S02]  /*aff0*/  ISETP.NE.U32.AND P0, PT, R12, 0x1, PT ;  /* 0x000000010c00780c */ /* 0x000fe40003f05070 */
[----:B------:R-:W-:-:S02]  /*b000*/  LEA.HI R12, R236, R236, RZ, 0x1 ;  /* 0x000000ecec0c7211 */ /* 0x000fc400078f08ff */
[----:B------:R-:W-:Y:S01]  /*b010*/  SHF.L.U32 R13, R11, 0x6, RZ ;  /* 0x000000060b0d7819 */ /* 0x000fe200000006ff */
[----:B------:R-:W-:Y:S01]  /*b020*/  @P4 MUFU.LG2 R6, R6 ;  /* 0x0000000600064308 */ /* 0x000fe20000000c00 */
[----:B------:R-:W-:Y:S01]  /*b030*/  LEA.HI R15, R15, R15, RZ, 0x1d ;  /* 0x0000000f0f0f7211 */ /* 0x000fe200078fe8ff */
[C---:B-1----:R-:W-:Y:S01]  /*b040*/  FMUL.FTZ R128, R9.reuse, R128 ;  /* 0x0000008009807220 */ /* 0x042fe20000410000 */
        /* <DEDUP_REMOVED lines=96> */
[----:B------:R-:W-:Y:S01]  /*b650*/  STS.64 [R15], R116 ;  /* 0x000000740f007388 */ /* 0x000fe20000000a00 */
[----:B------:R-:W-:Y:S02]  /*b660*/  IADD3 R3, -R3, R4, RZ ;  /* 0x0000000403037210 */ /* 0x000fe40007ffe1ff */
[----:B------:R-:W-:Y:S01]  /*b670*/  MOV R4, 0xff800000 ;  /* 0xff80000000047802 */ /* 0x000fe20000000f00 */
[----:B------:R-:W-:Y:S01]  /*b680*/  STS.64 [R15+0x800], R118 ;  /* 0x000800760f007388 */ /* 0x000fe20000000a00 */
[----:B------:R-:W-:-:S02]  /*b690*/  LOP3.LUT P0, RZ, R3, 0x3, RZ, 0xc0, !PT ;  /* 0x0000000303ff7812 */ /* 0x000fc4000780c0ff */
[----:B------:R-:W-:Y:S01]  /*b6a0*/  IADD3 R3, -R239, RZ, RZ ;  /* 0x000000ffef037210 */ /* 0x000fe20007ffe1ff */
[----:B------:R-:W-:Y:S01]  /*b6b0*/  STS.64 [R14], R112 ;  /* 0x000000700e007388 */ /* 0x000fe20000000a00 */
[----:B------:R-:W-:-:S03]  /*b6c0*/  SHF.R.S32.HI R237, RZ, 0x1f, R236 ;  /* 0x0000001fffed7819 */ /* 0x000fc600000114ec */
        /* <DEDUP_REMOVED lines=17> */
[----:B------:R-:W-:Y:S01]  /*b7e0*/  STS.64 [R16+0x4000], R76 ;  /* 0x0040004c10007388 */ /* 0x000fe20000000a00 */
[----:B-1----:R-:W-:-:S03]  /*b7f0*/  LEA R88, R8, UR4, 0x2 ;  /* 0x0000000408587c11 */ /* 0x002fc6000f8e10ff */
[----:B------:R-:W-:Y:S01]  /*b800*/  STS.64 [R16+0x4800], R78 ;  /* 0x0048004e10007388 */ /* 0x000fe20000000a00 */
[----:B------:R-:W1:Y:S03]  /*b810*/  LDC.64 R8, c[0x0][0x2c0] ;  /* 0x0000b000ff087b82 */ /* 0x000e660000000a00 */
[----:B------:R2:W-:Y:S04]  /*b820*/  STS.64 [R17+0x4000], R72 ;  /* 0x0040004811007388 */ /* 0x0005e80000000a00 */
[----:B------:R-:W-:Y:S01]  /*b830*/  STS.64 [R17+0x4800], R74 ;  /* 0x0048004a11007388 */ /* 0x000fe20000000a00 */
[----:B------:R-:W3:Y:S03]  /*b840*/  S2UR UR4, SR_CTAID.Z ;  /* 0x00000000000479c3 */ /* 0x000ee60000002700 */
[----:B------:R4:W-:Y:S04]  /*b850*/  STS.64 [R12+0x4000], R68 ;  /* 0x004000440c007388 */ /* 0x0009e80000000a00 */
[----:B------:R5:W-:Y:S01]  /*b860*/  STS.64 [R12+0x4800], R70 ;  /* 0x004800460c007388 */ /* 0x000be20000000a00 */
[----:B------:R-:W-:Y:S06]  /*b870*/  BAR.SYNC.DEFER_BLOCKING 0x0 ;  /* 0x0000000000007b1d */ /* 0x000fec0000010000 */
[----:B------:R-:W1:Y:S01]  /*b880*/  S2R R7, SR_CTAID.Y ;  /* 0x0000000000077919 */ /* 0x000e620000002600 */
[----:B--2---:R-:W-:Y:S01]  /*b890*/  @P4 FMUL.FTZ R73, R6, 0.69314718246459960938 ;  /* 0x3f31721806494820 */ /* 0x004fe20000410000 */
[----:B------:R-:W2:Y:S01]  /*b8a0*/  S2R R10, SR_CTAID.X ;  /* 0x00000000000a7919 */ /* 0x000ea20000002500 */
[----:B----4-:R-:W3:Y:S01]  /*b8b0*/  LDC R68, c[0x0][0x270] ;  /* 0x00009c00ff447b82 */ /* 0x010ee20000000800 */
[----:B------:R4:W2:Y:S07]  /*b8c0*/  LDS.128 R80, [R88] ;  /* 0x0000000058507984 */ /* 0x0008ae0000000c00 */
[----:B-----5:R-:W5:Y:S01]  /*b8d0*/  @P4 LDC R71, c[0x0][0x2e8] ;  /* 0x0000ba00ff474b82 */ /* 0x020f620000000800 */
[----:B------:R4:W2:Y:S04]  /*b8e0*/  LDS.128 R76, [R88+0x800] ;  /* 0x00080000584c7984 */ /* 0x0008a80000000c00 */
[----:B------:R4:W4:Y:S03]  /*b8f0*/  LDS.128 R64, [R88+0x1000] ;  /* 0x0010000058407984 */ /* 0x0009260000000c00 */
[----:B------:R-:W4:Y:S01]  /*b900*/  @P3 LDC R69, c[0x0][0x2e8] ;  /* 0x0000ba00ff453b82 */ /* 0x000f220000000800 */
[----:B------:R2:W4:Y:S04]  /*b910*/  LDS.128 R60, [R88+0x1800] ;  /* 0x00180000583c7984 */ /* 0x0005280000000c00 */
[----:B------:R2:W4:Y:S01]  /*b920*/  LDS.128 R56, [R88+0x2000] ;  /* 0x0020000058387984 */ /* 0x0005220000000c00 */
[----:B-1----:R-:W-:Y:S01]  /*b930*/  IMAD R7, R7, R8, R239 ;  /* 0x0000000807077224 */ /* 0x002fe200078e02ef */
[----:B------:R-:W-:Y:S01]  /*b940*/  MOV R8, 0xff800000 ;  /* 0xff80000000087802 */ /* 0x000fe20000000f00 */
[----:B---3--:R-:W-:Y:S01]  /*b950*/  IMAD R3, R68, R3, UR4 ;  /* 0x0000000444037e24 */ /* 0x008fe2000f8e0203 */
[----:B------:R1:W3:Y:S01]  /*b960*/  LDS.128 R52, [R88+0x2800] ;  /* 0x0028000058347984 */ /* 0x0002e20000000c00 */
[----:B--2---:R-:W-:-:S02]  /*b970*/  SHF.L.U32 R6, R10, 0x6, RZ ;  /* 0x000000060a067819 */ /* 0x004fc400000006ff */
[----:B------:R-:W-:Y:S01]  /*b980*/  IMAD R3, R7, R68, R3 ;  /* 0x0000004407037224 */ /* 0x000fe200078e0203 */
[----:B------:R1:W2:Y:S01]  /*b990*/  LDS.128 R48, [R88+0x3000] ;  /* 0x0030000058307984 */ /* 0x0002a20000000c00 */
[----:B-----5:R-:W-:-:S03]  /*b9a0*/  @P4 FFMA.FTZ R4, R2, R71, R73 ;  /* 0x0000004702044223 */ /* 0x020fc60000010049 */
[----:B------:R1:W1:Y:S01]  /*b9b0*/  LDS.128 R44, [R88+0x3800] ;  /* 0x00380000582c7984 */ /* 0x0002620000000c00 */
[----:B------:R-:W-:-:S03]  /*b9c0*/  IMAD R6, R3, R9, R6 ;  /* 0x0000000903067224 */ /* 0x000fc600078e0206 */
[----:B------:R1:W1:Y:S01]  /*b9d0*/  LDS.128 R40, [R88+0x4000] ;  /* 0x0040000058287984 */ /* 0x0002620000000c00 */
[----:B----4-:R-:W-:-:S03]  /*b9e0*/  @P3 FFMA.FTZ R8, R0, R69, R5 ;  /* 0x0000004500083223 */ /* 0x010fc60000010005 */
        /* <DEDUP_REMOVED lines=20> */
.L_x_2372:
[----:B------:R-:W-:Y:S05]  /*bb30*/  BSYNC B0 ;  /* 0x0000000000007941 */ /* 0x000fea0003800000 */
.L_x_2371:
        /* <DEDUP_REMOVED lines=8> */
[----:B------:R-:W-:Y:S04]  /*bbc0*/  STG.E.128 desc[UR18][R2.64], R80 ;  /* 0x0000005002007986 */ /* 0x000fe8000c101d12 */
[----:B------:R-:W-:Y:S04]  /*bbd0*/  STG.E.128 desc[UR18][R2.64+0x1000], R76 ;  /* 0x0010004c02007986 */ /* 0x000fe8000c101d12 */
[----:B------:R-:W-:Y:S04]  /*bbe0*/  STG.E.128 desc[UR18][R2.64+0x2000], R64 ;  /* 0x0020004002007986 */ /* 0x000fe8000c101d12 */
[----:B------:R-:W-:Y:S04]  /*bbf0*/  STG.E.128 desc[UR18][R2.64+0x3000], R60 ;  /* 0x0030003c02007986 */ /* 0x000fe8000c101d12 */
[----:B------:R-:W-:Y:S04]  /*bc00*/  STG.E.128 desc[UR18][R2.64+0x4000], R56 ;  /* 0x0040003802007986 */ /* 0x000fe8000c101d12 */
[----:B------:R-:W-:Y:S04]  /*bc10*/  STG.E.128 desc[UR18][R2.64+0x5000], R52 ;  /* 0x0050003402007986 */ /* 0x000fe8000c101d12 */
[----:B--2---:R-:W-:Y:S04]  /*bc20*/  STG.E.128 desc[UR18][R2.64+0x6000], R48 ;  /* 0x0060003002007986 */ /* 0x004fe8000c101d12 */
[----:B-1----:R-:W-:Y:S04]  /*bc30*/  STG.E.128 desc[UR18][R2.64+0x7000], R44 ;  /* 0x0070002c02007986 */ /* 0x002fe8000c101d12 */
        /* <DEDUP_REMOVED lines=9> */
.L_x_2373:
        /* <DEDUP_REMOVED lines=11> */
.L_x_8483:


//--------------------- .text._ZN5flash24flash_fwd_splitkv_kernelI23Flash_fwd_kernel_traitsILi128ELi64ELi128ELi4ELb0ELb0EN7cutlass10bfloat16_tE19Flash_kernel_traitsILi128ELi64ELi128ELi4ES3_EELb1ELb0ELb0ELb0ELb1ELb0ELb0ELb0EEEvNS_16Flash_fwd_paramsE --------------------------
	.section	.text._ZN5flash24flash_fwd_splitkv_kernelI23Flash_fwd_kernel_traitsILi128ELi64ELi128ELi4ELb0ELb0EN7cutlass10bfloat16_tE19Flash_kernel_traitsILi128ELi64ELi128ELi4ES3_EELb1ELb0ELb0ELb0ELb1ELb0ELb0ELb0EEEvNS_16Flash_fwd_paramsE,"ax",@progbits
	.align	128
        .global         _ZN5flash24flash_fwd_splitkv_kernelI23Flash_fwd_kernel_traitsILi128ELi64ELi128ELi4ELb0ELb0EN7cutlass10bfloat16_tE19Flash_kernel_traitsILi128ELi64ELi128ELi4ES3_EELb1ELb0ELb0ELb0ELb1ELb0ELb0ELb0EEEvNS_16Flash_fwd_paramsE
        .type           _ZN5flash24flash_fwd_splitkv_kernelI23Flash_fwd_kernel_traitsILi128ELi64ELi128ELi4ELb0ELb0EN7cutlass10bfloat16_tE19Flash_kernel_traitsILi128ELi64ELi128ELi4ES3_EELb1ELb0ELb0ELb0ELb1ELb0ELb0ELb0EEEvNS_16Flash_fwd_paramsE,@function
        .size           _ZN5flash24flash_fwd_splitkv_kernelI23Flash_fwd_kernel_traitsILi128ELi64ELi128ELi4ELb0ELb0EN7cutlass10bfloat16_tE19Flash_kernel_traitsILi128ELi64ELi128ELi4ES3_EELb1ELb0ELb0ELb0ELb1ELb0ELb0ELb0EEEvNS_16Flash_fwd_paramsE,(.L_x_8484 - _ZN5flash24flash_fwd_splitkv_kernelI23Flash_fwd_kernel_traitsILi128ELi64ELi128ELi4ELb0ELb0EN7cutlass10bfloat16_tE19Flash_kernel_traitsILi128ELi64ELi128ELi4ES3_EELb1ELb0ELb0ELb0ELb1ELb0ELb0ELb0EEEvNS_16Flash_fwd_paramsE)
        .other          _ZN5flash24flash_fwd_splitkv_kernelI23Flash_fwd_kernel_traitsILi128ELi64ELi128ELi4ELb0ELb0EN7cutlass10bfloat16_tE19Flash_kernel_traitsILi128ELi64ELi128ELi4ES3_EELb1ELb0ELb0ELb0ELb1ELb0ELb0ELb0EEEvNS_16Flash_fwd_paramsE,@"STO_CUDA_ENTRY STV_DEFAULT"
_ZN5flash24flash_fwd_splitkv_kernelI23Flash_fwd_kernel_traitsILi128ELi64ELi128ELi4ELb0ELb0EN7cutlass10bfloat16_tE19Flash_kernel_traitsILi128ELi64ELi128ELi4ES3_EELb1ELb0ELb0ELb0ELb1ELb0ELb0ELb0EEEvNS_16Flash_fwd_paramsE:
.text._ZN5flash24flash_fwd_splitkv_kernelI23Flash_fwd_kernel_traitsILi128ELi64ELi128ELi4ELb0ELb0EN7cutlass10bfloat16_tE19Flash_kernel_traitsILi128ELi64ELi128ELi4ES3_EELb1ELb0ELb0ELb0ELb1ELb0ELb0ELb0EEEvNS_16Flash_fwd_paramsE:
        /* <DEDUP_REMOVED lines=10> */
[----:B---3--:R-:W-:-:S05]  /*00a0*/  ISETP.NE.U32.AND P1, PT, R2, RZ, PT ;  /* 0x000000ff0200720c */ /* 0x008fca0003f25070 */
[----:B------:R-:W3:Y:S01]  /*00b0*/  LDC.64 R12, c[0x0][0x2f8] ;  /* 0x0000be00ff0c7b82 */ /* 0x000ee20000000a00 */
[----:B------:R-:W-:Y:S01]  /*00c0*/  ISETP.NE.AND.EX P1, PT, R3, RZ, PT, P1 ;  /* 0x000000ff0300720c */ /* 0x000fe20003f25310 */
[----:B--2---:R-:W-:-:S06]  /*00d0*/  IMAD.WIDE R18, R7, 0x4, R8 ;  /* 0x0000000407127825 */ /* 0x004fcc00078e0208 */
[----:B------:R-:W2:Y:S01]  /*00e0*/  LDC.64 R2, c[0x0][0x2f8] ;  /* 0x0000be00ff027b82 */ /* 0x000ea20000000a00 */
[----:B------:R-:W4:Y:S04]  /*00f0*/  @P2 LDG.E R230, desc[UR10][R18.64] ;  /* 0x0000000a12e62981 */ /* 0x000f28000c1e1900 */
[----:B------:R-:W4:Y:S03]  /*0100*/  @P2 LDG.E R5, desc[UR10][R18.64+0x4] ;  /* 0x0000040a12052981 */ /* 0x000f26000c1e1900 */
[----:B------:R-:W1:Y:S01]  /*0110*/  @P1 LDC.64 R8, c[0x0][0x300] ;  /* 0x0000c000ff081b82 */ /* 0x000e620000000a00 */
[----:B------:R-:W-:Y:S02]  /*0120*/  IMAD.MOV.U32 R10, RZ, RZ, RZ ;  /* 0x000000ffff0a7224 */ /* 0x000fe400078e00ff */
[----:B-1----:R-:W-:-:S05]  /*0130*/  @P1 IMAD.WIDE R16, R7, 0x4, R8 ;  /* 0x0000000407101825 */ /* 0x002fca00078e0208 */
[----:B------:R1:W5:Y:S01]  /*0140*/  @P1 LDG.E R10, desc[UR10][R16.64] ;  /* 0x0000000a100a1981 */ /* 0x000362000c1e1900 */
[----:B------:R-:W-:Y:S02]  /*0150*/  ISETP.NE.AND P3, PT, R0, RZ, PT ;  /* 0x000000ff0000720c */ /* 0x000fe40003f65270 */
[----:B--2---:R-:W-:-:S04]  /*0160*/  ISETP.EQ.U32.AND P0, PT, R2, RZ, PT ;  /* 0x000000ff0200720c */ /* 0x004fc80003f02070 */
[----:B------:R-:W-:Y:S01]  /*0170*/  ISETP.EQ.OR.EX P0, PT, R3, RZ, !P3, P0 ;  /* 0x000000ff0300720c */ /* 0x000fe20005f02700 */
[----:B------:R-:W-:Y:S02]  /*0180*/  IMAD.MOV.U32 R11, RZ, RZ, -0x1 ;  /* 0xffffffffff0b7424 */ /* 0x000fe400078e00ff */
[----:B---3--:R-:W-:Y:S01]  /*0190*/  IMAD.WIDE R8, R7, 0x4, R12 ;  /* 0x0000000407087825 */ /* 0x008fe200078e020c */
[----:B------:R-:W2:Y:S01]  /*01a0*/  S2R R15, SR_CTAID.X ;  /* 0x00000000000f7919 */ /* 0x000ea20000002500 */
[----:B------:R-:W3:Y:S08]  /*01b0*/  S2R R28, SR_CTAID.Z ;  /* 0x00000000001c7919 */ /* 0x000ef00000002700 */
[----:B------:R1:W5:Y:S01]  /*01c0*/  @!P0 LDG.E R11, desc[UR10][R8.64] ;  /* 0x0000000a080b8981 */ /* 0x000362000c1e1900 */
[----:B------:R-:W-:-:S04]  /*01d0*/  ISETP.NE.U32.AND P0, PT, R2, RZ, PT ;  /* 0x000000ff0200720c */ /* 0x000fc80003f05070 */
[----:B------:R-:W-:Y:S01]  /*01e0*/  ISETP.NE.AND.EX P0, PT, R3, RZ, PT, P0 ;  /* 0x000000ff0300720c */ /* 0x000fe20003f05300 */
[----:B----4-:R-:W-:-:S06]  /*01f0*/  @P2 IMAD.IADD R124, R5, 0x1, -R230 ;  /* 0x00000001057c2824 */ /* 0x010fcc00078e0ae6 */
[----:B------:R-:W4:Y:S06]  /*0200*/  @!P2 LDC R124, c[0x0][0x2c4] ;  /* 0x0000b100ff7cab82 */ /* 0x000f2c0000000800 */
[----:B-123--:R-:W-:Y:S05]  /*0210*/  @!P0 BRA `(.L_x_2374) ;  /* 0x0000000000108947 */ /* 0x00efea0003800000 */
[----:B------:R-:W2:Y:S02]  /*0220*/  @P3 LDG.E R0, desc[UR10][R8.64+0x4] ;  /* 0x0000040a08003981 */ /* 0x000ea4000c1e1900 */
[----:B--2--5:R-:W-:-:S06]  /*0230*/  @P3 IADD3 R5, R0, -R11, RZ ;  /* 0x8000000b00053210 */ /* 0x024fcc0007ffe0ff */
[----:B------:R2:W5:Y:S01]  /*0240*/  @!P3 LDG.E R5, desc[UR10][R8.64] ;  /* 0x0000000a0805b981 */ /* 0x000562000c1e1900 */
[----:B------:R-:W-:Y:S05]  /*0250*/  BRA `(.L_x_2375) ;  /* 0x0000000000047947 */ /* 0x000fea0003800000 */
.L_x_2374:
[----:B------:R-:W1:Y:S02]  /*0260*/  LDC R5, c[0x0][0x2c8] ;  /* 0x0000b200ff057b82 */ /* 0x000e640000000800 */
.L_x_2375:
[----:B------:R-:W3:Y:S02]  /*0270*/  LDC.64 R2, c[0x0][0x308] ;  /* 0x0000c200ff027b82 */ /* 0x000ee40000000a00 */
[----:B---3--:R-:W-:-:S04]  /*0280*/  ISETP.NE.U32.AND P1, PT, R2, RZ, PT ;  /* 0x000000ff0200720c */ /* 0x008fc80003f25070 */
[----:B------:R-:W-:-:S13]  /*0290*/  ISETP.NE.AND.EX P1, PT, R3, RZ, PT, P1 ;  /* 0x000000ff0300720c */ /* 0x000fda0003f25310 */
[----:B------:R-:W2:Y:S01]  /*02a0*/  @P1 LDC.64 R2, c[0x0][0x308] ;  /* 0x0000c200ff021b82 */ /* 0x000ea20000000a00 */
[----:B------:R-:W-:-:S07]  /*02b0*/  IMAD.SHL.U32 R121, R15, 0x40, RZ ;  /* 0x000000400f797824 */ /* 0x000fce00078e00ff */
[----:B------:R-:W3:Y:S01]  /*02c0*/  @!P1 LDC R0, c[0x0][0x2cc] ;  /* 0x0000b300ff009b82 */ /* 0x000ee20000000800 */
[----:B--2---:R-:W-:-:S07]  /*02d0*/  @P1 IMAD.WIDE R8, R7, 0x4, R2 ;  /* 0x0000000407081825 */ /* 0x004fce00078e0202 */
[----:B------:R-:W2:Y:S01]  /*02e0*/  @!P1 LDC.64 R2, c[0x0][0x318] ;  /* 0x0000c600ff029b82 */ /* 0x000ea20000000a00 */
[----:B------:R1:W5:Y:S01]  /*02f0*/  @P1 LDG.E R37, desc[UR10][R8.64] ;  /* 0x0000000a08251981 */ /* 0x000362000c1e1900 */
[----:B----4-:R-:W-:-:S13]  /*0300*/  ISETP.GT.AND P0, PT, R124, R121, PT ;  /* 0x000000797c00720c */ /* 0x010fda0003f04270 */
[----:B---3--:R-:W-:Y:S05]  /*0310*/  @!P0 EXIT ;  /* 0x000000000000894d */ /* 0x008fea0003800000 */
[----:B------:R-:W3:Y:S01]  /*0320*/  LDC R120, c[0x0][0x398] ;  /* 0x0000e600ff787b82 */ /* 0x000ee20000000800 */
[----:B--2---:R-:W-:Y:S01]  /*0330*/  @!P1 ISETP.NE.U32.AND P0, PT, R2, RZ, PT ;  /* 0x000000ff0200920c */ /* 0x004fe20003f05070 */
[----:B-----5:R-:W-:Y:S01]  /*0340*/  @P1 IMAD.IADD R37, R37, 0x1, -R10 ;  /* 0x0000000125251824 */ /* 0x020fe200078e0a0a */
[----:B------:R-:W-:Y:S01]  /*0350*/  ULDC UR5, c[0x0][0x2c8] ;  /* 0x0000b20000057ab9 */ /* 0x000fe20000000800 */
[----:B------:R-:W2:Y:S01]  /*0360*/  S2R R6, SR_TID.X ;  /* 0x0000000000067919 */ /* 0x000ea20000002100 */
        /* <DEDUP_REMOVED lines=10> */
[----:B---3--:R-:W-:Y:S02]  /*0410*/  IADD3 R3, R3, R120, R37 ;  /* 0x0000007803037210 */ /* 0x008fe40007ffe025 */
[----:B------:R-:W-:Y:S02]  /*0420*/  LEA.HI R2, R2, R5, RZ, 0x7 ;  /* 0x0000000502027211 */ /* 0x000fe400078f38ff */
[----:B------:R-:W-:Y:S02]  /*0430*/  SHF.R.S32.HI R0, RZ, 0x1f, R3 ;  /* 0x0000001fff007819 */ /* 0x000fe40000011403 */
[----:B------:R-:W-:Y:S02]  /*0440*/  SHF.R.S32.HI R2, RZ, 0x7, R2 ;  /* 0x00000007ff027819 */ /* 0x000fe40000011402 */
[----:B------:R-:W-:-:S04]  /*0450*/  LEA.HI R0, R0, R3, RZ, 0x7 ;  /* 0x0000000300007211 */ /* 0x000fc800078f38ff */
[----:B------:R-:W-:-:S04]  /*0460*/  SHF.R.S32.HI R3, RZ, 0x7, R0 ;  /* 0x00000007ff037819 */ /* 0x000fc80000011400 */
[----:B------:R-:W-:-:S04]  /*0470*/  VIMNMX3 R194, R2, UR4, R3, PT ;  /* 0x0000000402c27c0f */ /* 0x000fc8000b800103 */
[----:B------:R-:W-:-:S13]  /*0480*/  ISETP.GT.AND P0, PT, R194, RZ, PT ;  /* 0x000000ffc200720c */ /* 0x000fda0003f04270 */
[----:B--2---:R-:W-:Y:S05]  /*0490*/  @P0 BRA `(.L_x_2376) ;  /* 0x0000000400ec0947 */ /* 0x004fea0003800000 */
[----:B------:R-:W-:Y:S01]  /*04a0*/  ISETP.NE.AND P0, PT, R230, -0x1, PT ;  /* 0xffffffffe600780c */ /* 0x000fe20003f05270 */
[----:B------:R-:W1:Y:S01]  /*04b0*/  LDC.64 R4, c[0x0][0x298] ;  /* 0x0000a600ff047b82 */ /* 0x000e620000000a00 */
[----:B------:R-:W-:Y:S01]  /*04c0*/  SHF.R.S32.HI R9, RZ, 0x1f, R6 ;  /* 0x0000001fff097819 */ /* 0x000fe20000011406 */
[----:B------:R-:W-:Y:S01]  /*04d0*/  ULDC.64 UR4, c[0x0][0x2a0] ;  /* 0x0000a80000047ab9 */ /* 0x000fe20000000a00 */
[----:B------:R-:W-:Y:S01]  /*04e0*/  LOP3.LUT P6, RZ, R6, 0x7, RZ, 0xc0, !PT ;  /* 0x0000000706ff7812 */ /* 0x000fe200078cc0ff */
        /* <DEDUP_REMOVED lines=9> */
[----:B------:R-:W-:Y:S02]  /*0580*/  VIADD R12, R8, 0x10 ;  /* 0x00000010080c7836 */ /* 0x000fe40000000000 */
[----:B------:R-:W-:Y:S01]  /*0590*/  IMAD.SHL.U32 R16, R6, 0x8, RZ ;  /* 0x0000000806107824 */ /* 0x000fe200078e00ff */
[----:B------:R-:W-:-:S04]  /*05a0*/  SHF.R.S32.HI R6, RZ, 0x1f, R28 ;  /* 0x0000001fff067819 */ /* 0x000fc8000001141c */
[----:B------:R-:W-:-:S03]  /*05b0*/  SHF.R.S32.HI R17, RZ, 0x1f, R16 ;  /* 0x0000001fff117819 */ /* 0x000fc60000011410 */
[----:B-1----:R-:W-:-:S04]  /*05c0*/  IMAD.WIDE.U32 R16, R121, R4, R16 ;  /* 0x0000000479107225 */ /* 0x002fc800078e0010 */
[----:B--2---:R-:W-:Y:S02]  /*05d0*/  @!P0 IMAD R0, R11, R2, RZ ;  /* 0x000000020b008224 */ /* 0x004fe400078e02ff */
[----:B------:R-:W-:-:S04]  /*05e0*/  @P0 IMAD.WIDE.U32 R10, R230, R4, RZ ;  /* 0x00000004e60a0225 */ /* 0x000fc800078e00ff */
[C---:B------:R-:W-:Y:S02]  /*05f0*/  @!P0 IMAD R0, R7.reuse, R3, R0 ;  /* 0x0000000307008224 */ /* 0x040fe400078e0200 */
[----:B------:R-:W-:-:S04]  /*0600*/  @!P0 IMAD.WIDE.U32 R14, R7, R2, RZ ;  /* 0x00000002070e8225 */ /* 0x000fc800078e00ff */
[----:B------:R-:W-:Y:S01]  /*0610*/  @P0 IMAD R230, R230, R5, R11 ;  /* 0x00000005e6e60224 */ /* 0x000fe200078e020b */
[----:B------:R-:W-:Y:S01]  /*0620*/  @!P0 MOV R10, R14 ;  /* 0x0000000e000a8202 */ /* 0x000fe20000000f00 */
[----:B------:R-:W-:Y:S02]  /*0630*/  IMAD.IADD R3, R124, 0x1, -R121 ;  /* 0x000000017c037824 */ /* 0x000fe400078e0a79 */
[----:B------:R-:W-:Y:S02]  /*0640*/  @!P0 IMAD.IADD R230, R15, 0x1, R0 ;  /* 0x000000010fe68824 */ /* 0x000fe400078e0200 */
[----:B------:R-:W-:Y:S01]  /*0650*/  IMAD R0, R9, R4, RZ ;  /* 0x0000000409007224 */ /* 0x000fe200078e02ff */
[-C--:B------:R-:W-:Y:S01]  /*0660*/  ISETP.GE.AND P2, PT, R12, R3.reuse, PT ;  /* 0x000000030c00720c */ /* 0x080fe20003f46270 */
[----:B------:R-:W-:Y:S01]  /*0670*/  IMAD R11, R6, UR4, RZ ;  /* 0x00000004060b7c24 */ /* 0x000fe2000f8e02ff */
[----:B------:R-:W-:Y:S01]  /*0680*/  ISETP.GE.OR P4, PT, R12, R3, P6 ;  /* 0x000000030c00720c */ /* 0x000fe20003786670 */
[----:B------:R-:W-:Y:S01]  /*0690*/  IMAD R9, R121, R5, R0 ;  /* 0x0000000579097224 */ /* 0x000fe200078e0200 */
[----:B------:R-:W-:Y:S01]  /*06a0*/  IADD3 R12, P0, R10, R16, RZ ;  /* 0x000000100a0c7210 */ /* 0x000fe20007f1e0ff */
[----:B------:R-:W-:Y:S01]  /*06b0*/  IMAD R0, R7, UR6, R28 ;  /* 0x0000000607007c24 */ /* 0x000fe2000f8e021c */
[----:B------:R-:W-:Y:S01]  /*06c0*/  ISETP.GE.OR P5, PT, R8, R3, P6 ;  /* 0x000000030800720c */ /* 0x000fe200037a6670 */
[----:B------:R-:W-:Y:S01]  /*06d0*/  IMAD R11, R28, UR5, R11 ;  /* 0x000000051c0b7c24 */ /* 0x000fe2000f8e020b */
[----:B------:R-:W-:Y:S01]  /*06e0*/  IADD3.X R13, R230, R17, R9, P0, !PT ;  /* 0x00000011e60d7210 */ /* 0x000fe200007fe409 */
[C---:B------:R-:W-:Y:S01]  /*06f0*/  VIADD R2, R8.reuse, 0x20 ;  /* 0x0000002008027836 */ /* 0x040fe20000000000 */
[----:B------:R-:W-:-:S02]  /*0700*/  ISETP.GE.AND P0, PT, R8, R3, PT ;  /* 0x000000030800720c */ /* 0x000fc40003f06270 */
[----:B------:R-:W-:Y:S01]  /*0710*/  SHF.R.S32.HI R9, RZ, 0x1f, R8 ;  /* 0x0000001fff097819 */ /* 0x000fe20000011408 */
[----:B------:R-:W-:Y:S01]  /*0720*/  IMAD.WIDE.U32 R28, R28, UR4, R12 ;  /* 0x000000041c1c7c25 */ /* 0x000fe2000f8e000c */
[----:B------:R-:W-:Y:S01]  /*0730*/  ULDC UR4, c[0x0][0x2c4] ;  /* 0x0000b10000047ab9 */ /* 0x000fe20000000800 */
[-C--:B------:R-:W-:Y:S02]  /*0740*/  ISETP.GE.AND P1, PT, R2, R3.reuse, PT ;  /* 0x000000030200720c */ /* 0x080fe40003f26270 */
[----:B------:R-:W-:Y:S01]  /*0750*/  IMAD R121, R0, UR4, R121 ;  /* 0x0000000400797c24 */ /* 0x000fe2000f8e0279 */
[----:B------:R-:W-:Y:S02]  /*0760*/  ISETP.GE.OR P3, PT, R2, R3, P6 ;  /* 0x000000030200720c */ /* 0x000fe40003766670 */
[----:B------:R-:W-:-:S03]  /*0770*/  IADD3 R13, R29, R11, RZ ;  /* 0x0000000b1d0d7210 */ /* 0x000fc60007ffe0ff */
[----:B------:R-:W-:Y:S08]  /*0780*/  @P0 BRA `(.L_x_2378) ;  /* 0x0000000000280947 */ /* 0x000ff00003800000 */
[----:B------:R-:W-:Y:S01]  /*0790*/  MOV R12, R28 ;  /* 0x0000001c000c7202 */ /* 0x000fe20000000f00 */
[----:B------:R-:W-:Y:S01]  /*07a0*/  IMAD R0, R9, R4, RZ ;  /* 0x0000000409007224 */ /* 0x000fe200078e02ff */
[----:B------:R-:W-:-:S03]  /*07b0*/  ULDC.64 UR4, c[0x0][0x280] ;  /* 0x0000a00000047ab9 */ /* 0x000fc60000000a00 */
[----:B------:R-:W-:-:S04]  /*07c0*/  IMAD.WIDE.U32 R6, R8, R4, R12 ;  /* 0x0000000408067225 */ /* 0x000fc800078e000c */
[----:B------:R-:W-:Y:S01]  /*07d0*/  IMAD R0, R8, R5, R0 ;  /* 0x0000000508007224 */ /* 0x000fe200078e0200 */
[----:B------:R-:W-:-:S04]  /*07e0*/  LEA R10, P0, R6, UR4, 0x1 ;  /* 0x00000004060a7c11 */ /* 0x000fc8000f8008ff */
[----:B------:R-:W-:-:S04]  /*07f0*/  IADD3 R0, R7, R0, RZ ;  /* 0x0000000007007210 */ /* 0x000fc80007ffe0ff */
[----:B------:R-:W-:-:S05]  /*0800*/  LEA.HI.X R11, R6, UR5, R0, 0x1, P0 ;  /* 0x00000005060b7c11 */ /* 0x000fca00080f0c00 */
[----:B------:R1:W-:Y:S04]  /*0810*/  STG.E.128 desc[UR10][R10.64], RZ ;  /* 0x000000ff0a007986 */ /* 0x0003e8000c101d0a */
[----:B------:R1:W-:Y:S02]  /*0820*/  STG.E.128 desc[UR10][R10.64+0x80], RZ ;  /* 0x000080ff0a007986 */ /* 0x0003e4000c101d0a */
.L_x_2378:
[----:B------:R-:W-:Y:S05]  /*0830*/  BSYNC B0 ;  /* 0x0000000000007941 */ /* 0x000fea0003800000 */
.L_x_2377:
[----:B------:R-:W-:Y:S01]  /*0840*/  BSSY B0, `(.L_x_2379) ;  /* 0x0000011000007945 */ /* 0x000fe20003800000 */
[----:B------:R-:W-:Y:S02]  /*0850*/  IADD3 R2, P0, R121, R8, RZ ;  /* 0x0000000879027210 */ /* 0x000fe40007f1e0ff */
[----:B------:R-:W-:Y:S01]  /*0860*/  IADD3 R6, R8, 0x30, RZ ;  /* 0x0000003008067810 */ /* 0x000fe20007ffe0ff */
[----:B------:R-:W-:Y:S05]  /*0870*/  @P2 BRA `(.L_x_2380) ;  /* 0x0000000000342947 */ /* 0x000fea0003800000 */
[----:B------:R-:W-:Y:S01]  /*0880*/  IADD3 R7, P2, R8, 0x10, RZ ;  /* 0x0000001008077810 */ /* 0x000fe20007f5e0ff */
[----:B-1----:R-:W-:Y:S01]  /*0890*/  IMAD.MOV.U32 R10, RZ, RZ, R28 ;  /* 0x000000ffff0a7224 */ /* 0x002fe200078e001c */
[----:B------:R-:W-:-:S03]  /*08a0*/  ULDC.64 UR4, c[0x0][0x280] ;  /* 0x0000a00000047ab9 */ /* 0x000fc60000000a00 */
[----:B------:R-:W-:-:S04]  /*08b0*/  IMAD.X R11, RZ, RZ, R9, P2 ;  /* 0x000000ffff0b7224 */ /* 0x000fc800010e0609 */
[----:B------:R-:W-:Y:S01]  /*08c0*/  IMAD R0, R11, R4, RZ ;  /* 0x000000040b007224 */ /* 0x000fe200078e02ff */
[----:B------:R-:W-:-:S03]  /*08d0*/  MOV R11, R13 ;  /* 0x0000000d000b7202 */ /* 0x000fc60000000f00 */
[C---:B------:R-:W-:Y:S02]  /*08e0*/  IMAD R0, R7.reuse, R5, R0 ;  /* 0x0000000507007224 */ /* 0x040fe400078e0200 */
[----:B------:R-:W-:-:S03]  /*08f0*/  IMAD.WIDE.U32 R10, R7, R4, R10 ;  /* 0x00000004070a7225 */ /* 0x000fc600078e000a */
[----:B------:R-:W-:Y:S02]  /*0900*/  LEA R14, P2, R10, UR4, 0x1 ;  /* 0x000000040a0e7c11 */ /* 0x000fe4000f8408ff */
[----:B------:R-:W-:-:S04]  /*0910*/  IADD3 R7, R11, R0, RZ ;  /* 0x000000000b077210 */ /* 0x000fc80007ffe0ff */
[----:B------:R-:W-:-:S05]  /*0920*/  LEA.HI.X R15, R10, UR5, R7, 0x1, P2 ;  /* 0x000000050a0f7c11 */ /* 0x000fca00090f0c07 */
[----:B------:R2:W-:Y:S04]  /*0930*/  STG.E.128 desc[UR10][R14.64], RZ ;  /* 0x000000ff0e007986 */ /* 0x0005e8000c101d0a */
[----:B------:R2:W-:Y:S02]  /*0940*/  STG.E.128 desc[UR10][R14.64+0x80], RZ ;  /* 0x000080ff0e007986 */ /* 0x0005e4000c101d0a */
.L_x_2380:
[----:B------:R-:W-:Y:S05]  /*0950*/  BSYNC B0 ;  /* 0x0000000000007941 */ /* 0x000fea0003800000 */
.L_x_2379:
[----:B------:R-:W-:Y:S01]  /*0960*/  BSSY B0, `(.L_x_2381) ;  /* 0x0000010000007945 */ /* 0x000fe20003800000 */
[----:B------:R-:W-:-:S03]  /*0970*/  ISETP.GE.AND P2, PT, R6, R3, PT ;  /* 0x000000030600720c */ /* 0x000fc60003f46270 */
[----:B------:R-:W-:Y:S10]  /*0980*/  @P1 BRA `(.L_x_2382) ;  /* 0x0000000000341947 */ /* 0x000ff40003800000 */
        /* <DEDUP_REMOVED lines=8> */
[----:B--2---:R-:W-:Y:S02]  /*0a10*/  LEA R14, P1, R10, UR4, 0x1 ;  /* 0x000000040a0e7c11 */ /* 0x004fe4000f8208ff */
[----:B------:R-:W-:-:S04]  /*0a20*/  IADD3 R7, R11, R0, RZ ;  /* 0x000000000b077210 */ /* 0x000fc80007ffe0ff */
[----:B------:R-:W-:-:S05]  /*0a30*/  LEA.HI.X R15, R10, UR5, R7, 0x1, P1 ;  /* 0x000000050a0f7c11 */ /* 0x000fca00088f0c07 */
[----:B------:R3:W-:Y:S04]  /*0a40*/  STG.E.128 desc[UR10][R14.64], RZ ;  /* 0x000000ff0e007986 */ /* 0x0007e8000c101d0a */
[----:B------:R3:W-:Y:S02]  /*0a50*/  STG.E.128 desc[UR10][R14.64+0x80], RZ ;  /* 0x000080ff0e007986 */ /* 0x0007e4000c101d0a */
.L_x_2382:
[----:B------:R-:W-:Y:S05]  /*0a60*/  BSYNC B0 ;  /* 0x0000000000007941 */ /* 0x000fea0003800000 */
.L_x_2381:
[----:B------:R-:W-:Y:S04]  /*0a70*/  BSSY B0, `(.L_x_2383) ;  /* 0x000000e000007945 */ /* 0x000fe80003800000 */
[----:B------:R-:W-:Y:S05]  /*0a80*/  @P2 BRA `(.L_x_2384) ;  /* 0x0000000000302947 */ /* 0x000fea0003800000 */
[----:B------:R-:W-:Y:S01]  /*0a90*/  IADD3 R7, P1, R8, 0x30, RZ ;  /* 0x0000003008077810 */ /* 0x000fe20007f3e0ff */
[----:B------:R-:W-:Y:S01]  /*0aa0*/  ULDC.64 UR4, c[0x0][0x280] ;  /* 0x0000a00000047ab9 */ /* 0x000fe20000000a00 */
[----:B------:R-:W-:Y:S02]  /*0ab0*/  MOV R12, R28 ;  /* 0x0000001c000c7202 */ /* 0x000fe40000000f00 */
[----:B-1----:R-:W-:-:S03]  /*0ac0*/  IADD3.X R11, RZ, R9, RZ, P1, !PT ;  /* 0x00000009ff0b7210 */ /* 0x002fc60000ffe4ff */
[----:B------:R-:W-:-:S04]  /*0ad0*/  IMAD.WIDE.U32 R12, R7, R4, R12 ;  /* 0x00000004070c7225 */ /* 0x000fc800078e000c */
[----:B------:R-:W-:Y:S01]  /*0ae0*/  IMAD R0, R11, R4, RZ ;  /* 0x000000040b007224 */ /* 0x000fe200078e02ff */
[----:B------:R-:W-:-:S03]  /*0af0*/  LEA R4, P1, R12, UR4, 0x1 ;  /* 0x000000040c047c11 */ /* 0x000fc6000f8208ff */
[----:B------:R-:W-:-:S05]  /*0b00*/  IMAD R5, R7, R5, R0 ;  /* 0x0000000507057224 */ /* 0x000fca00078e0200 */
[----:B------:R-:W-:-:S04]  /*0b10*/  IADD3 R5, R13, R5, RZ ;  /* 0x000000050d057210 */ /* 0x000fc80007ffe0ff */
[----:B------:R-:W-:-:S05]  /*0b20*/  LEA.HI.X R5, R12, UR5, R5, 0x1, P1 ;  /* 0x000000050c057c11 */ /* 0x000fca00088f0c05 */
[----:B------:R4:W-:Y:S04]  /*0b30*/  STG.E.128 desc[UR10][R4.64], RZ ;  /* 0x000000ff04007986 */ /* 0x0009e8000c101d0a */
[----:B------:R4:W-:Y:S02]  /*0b40*/  STG.E.128 desc[UR10][R4.64+0x80], RZ ;  /* 0x000080ff04007986 */ /* 0x0009e4000c101d0a */
.L_x_2384:
[----:B------:R-:W-:Y:S05]  /*0b50*/  BSYNC B0 ;  /* 0x0000000000007941 */ /* 0x000fea0003800000 */
.L_x_2383:
[----:B------:R-:W-:Y:S01]  /*0b60*/  ULDC.64 UR4, c[0x0][0x2b0] ;  /* 0x0000ac0000047ab9 */ /* 0x000fe20000000a00 */
[----:B------:R-:W-:Y:S01]  /*0b70*/  ISETP.GE.OR P6, PT, R6, R3, P6 ;  /* 0x000000030600720c */ /* 0x000fe200037c6670 */
[----:B------:R-:W-:Y:S01]  /*0b80*/  @!P4 IMAD.MOV.U32 R7, RZ, RZ, 0x7f800000 ;  /* 0x7f800000ff07c424 */ /* 0x000fe200078e00ff */
[----:B------:R-:W-:Y:S01]  /*0b90*/  LEA.HI.X.SX32 R9, R121, R9, 0x1, P0 ;  /* 0x0000000979097211 */ /* 0x000fe200000f0eff */
[----:B------:R-:W-:Y:S01]  /*0ba0*/  @!P3 IMAD.MOV.U32 R3, RZ, RZ, 0x7f800000 ;  /* 0x7f800000ff03b424 */ /* 0x000fe200078e00ff */
[----:B----4-:R-:W-:-:S04]  /*0bb0*/  LEA R4, P0, R2, UR4, 0x2 ;  /* 0x0000000402047c11 */ /* 0x010fc8000f8010ff */
        /* <DEDUP_REMOVED lines=9> */
.L_x_2376:
[----:B------:R-:W1:Y:S01]  /*0c50*/  LDC.64 R2, c[0x0][0x368] ;  /* 0x0000da00ff027b82 */ /* 0x000e620000000a00 */
[----:B------:R-:W-:Y:S01]  /*0c60*/  ULDC.64 UR4, c[0x0][0x370] ;  /* 0x0000dc0000047ab9 */ /* 0x000fe20000000a00 */
[----:B------:R-:W-:Y:S01]  /*0c70*/  IMAD.MOV.U32 R0, RZ, RZ, R7 ;  /* 0x000000ffff007224 */ /* 0x000fe200078e0007 */
[----:B-1----:R-:W-:-:S04]  /*0c80*/  ISETP.NE.U32.AND P0, PT, R2, RZ, PT ;  /* 0x000000ff0200720c */ /* 0x002fc80003f05070 */
[----:B------:R-:W-:Y:S02]  /*0c90*/  ISETP.NE.AND.EX P0, PT, R3, RZ, PT, P0 ;  /* 0x000000ff0300720c */ /* 0x000fe40003f05300 */
[----:B------:R-:W-:-:S11]  /*0ca0*/  ISETP.NE.U32.AND P1, PT, RZ, UR4, PT ;  /* 0x00000004ff007c0c */ /* 0x000fd6000bf25070 */
[----:B------:R-:W1:Y:S01]  /*0cb0*/  @P0 LDC.64 R2, c[0x0][0x368] ;  /* 0x0000da00ff020b82 */ /* 0x000e620000000a00 */
[----:B------:R-:W-:Y:S02]  /*0cc0*/  ISETP.NE.AND.EX P1, PT, RZ, UR5, PT, P1 ;  /* 0x00000005ff007c0c */ /* 0x000fe4000bf25310 */
        /* <DEDUP_REMOVED lines=10> */
[----:B------:R-:W-:-:S03]  /*0d70*/  LEA R234, P1, R8, UR4, 0x2 ;  /* 0x0000000408ea7c11 */ /* 0x000fc6000f8210ff */
[----:B------:R-:W-:Y:S01]  /*0d80*/  IMAD.IADD R3, R9, 0x1, R3 ;  /* 0x0000000109037824 */ /* 0x000fe200078e0203 */
[----:B------:R-:W-:-:S04]  /*0d90*/  ISETP.NE.U32.AND P0, PT, R234, RZ, PT ;  /* 0x000000ffea00720c */ /* 0x000fc80003f05070 */
[----:B------:R-:W-:-:S04]  /*0da0*/  SHF.L.U64.HI R3, R8, 0x2, R3 ;  /* 0x0000000208037819 */ /* 0x000fc80000010203 */
[----:B------:R-:W-:-:S04]  /*0db0*/  IADD3.X R235, R3, UR5, RZ, P1, !PT ;  /* 0x0000000503eb7c10 */ /* 0x000fc80008ffe4ff */
[----:B------:R-:W-:-:S13]  /*0dc0*/  ISETP.NE.AND.EX P0, PT, R235, RZ, PT, P0 ;  /* 0x000000ffeb00720c */ /* 0x000fda0003f05300 */
.L_x_2385:
        /* <DEDUP_REMOVED lines=45> */
[----:B------:R-:W-:Y:S01]  /*10a0*/  IMAD R3, R2, R3, R4 ;  /* 0x0000000302037224 */ /* 0x000fe200078e0204 */
[----:B------:R-:W-:-:S04]  /*10b0*/  IADD3 R4, -R11, RZ, RZ ;  /* 0x000000ff0b047210 */ /* 0x000fc80007ffe1ff */
[----:B------:R-:W-:Y:S01]  /*10c0*/  ISETP.GT.U32.AND P2, PT, R2, R3, PT ;  /* 0x000000030200720c */ /* 0x000fe20003f44070 */
[----:B------:R-:W-:-:S05]  /*10d0*/  IMAD R13, R8, R4, R13 ;  /* 0x00000004080d7224 */ /* 0x000fca00078e020d */
[----:B------:R-:W-:-:S07]  /*10e0*/  SHF.R.S32.HI R21, RZ, 0x1f, R13 ;  /* 0x0000001fff157819 */ /* 0x000fce000001140d */
[-C--:B------:R-:W-:Y:S01]  /*10f0*/  @!P2 IADD3 R3, R3, -R2.reuse, RZ ;  /* 0x800000020303a210 */ /* 0x080fe20007ffe0ff */
[----:B------:R-:W-:Y:S01]  /*1100*/  @!P2 VIADD R17, R17, 0x1 ;  /* 0x000000011111a836 */ /* 0x000fe20000000000 */
[----:B------:R-:W-:Y:S02]  /*1110*/  ISETP.NE.AND P2, PT, R9, RZ, PT ;  /* 0x000000ff0900720c */ /* 0x000fe40003f45270 */
[----:B------:R-:W-:Y:S02]  /*1120*/  ISETP.GE.U32.AND P3, PT, R3, R2, PT ;  /* 0x000000020300720c */ /* 0x000fe40003f66070 */
[----:B------:R-:W-:-:S04]  /*1130*/  LOP3.LUT R2, R28, R9, RZ, 0x3c, !PT ;  /* 0x000000091c027212 */ /* 0x000fc800078e3cff */
[----:B------:R-:W-:Y:S02]  /*1140*/  ISETP.GE.AND P1, PT, R2, RZ, PT ;  /* 0x000000ff0200720c */ /* 0x000fe40003f26270 */
[----:B------:R-:W1:Y:S05]  /*1150*/  LDC.64 R2, c[0x0][0x238] ;  /* 0x00008e00ff027b82 */ /* 0x000e6a0000000a00 */
[----:B------:R-:W-:-:S06]  /*1160*/  @P3 VIADD R17, R17, 0x1 ;  /* 0x0000000111113836 */ /* 0x000fcc0000000000 */
[----:B------:R-:W-:Y:S02]  /*1170*/  @!P1 IADD3 R17, -R17, RZ, RZ ;  /* 0x000000ff11119210 */ /* 0x000fe40007ffe1ff */
[----:B------:R-:W-:Y:S02]  /*1180*/  @!P2 LOP3.LUT R17, RZ, R9, RZ, 0x33, !PT ;  /* 0x00000009ff11a212 */ /* 0x000fe400078e33ff */
[----:B---3--:R-:W-:Y:S01]  /*1190*/  SHF.R.S32.HI R5, RZ, 0x1f, R0 ;  /* 0x0000001fff057819 */ /* 0x008fe20000011400 */
[----:B------:R-:W-:-:S04]  /*11a0*/  IMAD.WIDE.U32 R10, R0, UR4, RZ ;  /* 0x00000004000a7c25 */ /* 0x000fc8000f8e00ff */
[C---:B------:R-:W-:Y:S02]  /*11b0*/  IMAD R19, R5.reuse, UR4, RZ ;  /* 0x0000000405137c24 */ /* 0x040fe4000f8e02ff */
[----:B-1----:R-:W-:Y:S02]  /*11c0*/  IMAD R5, R5, R2, RZ ;  /* 0x0000000205057224 */ /* 0x002fe400078e02ff */
[C---:B------:R-:W-:Y:S01]  /*11d0*/  IMAD R4, R0.reuse, UR5, R19 ;  /* 0x0000000500047c24 */ /* 0x040fe2000f8e0213 */
[----:B------:R-:W-:Y:S01]  /*11e0*/  SHF.R.S32.HI R19, RZ, 0x1f, R17 ;  /* 0x0000001fff137819 */ /* 0x000fe20000011411 */
[----:B------:R-:W-:Y:S01]  /*11f0*/  ULDC.64 UR4, c[0x0][0x260] ;  /* 0x0000980000047ab9 */ /* 0x000fe20000000a00 */
[----:B------:R-:W-:Y:S02]  /*1200*/  IMAD R3, R0, R3, R5 ;  /* 0x0000000300037224 */ /* 0x000fe400078e0205 */
[----:B------:R-:W-:Y:S01]  /*1210*/  IADD3 R11, R11, R4, RZ ;  /* 0x000000040b0b7210 */ /* 0x000fe20007ffe0ff */
[----:B--2---:R-:W-:-:S02]  /*1220*/  IMAD R4, R21, R184, RZ ;  /* 0x000000b815047224 */ /* 0x004fc400078e02ff */
[----:B------:R-:W-:-:S04]  /*1230*/  IMAD.WIDE.U32 R24, R0, R2, RZ ;  /* 0x0000000200187225 */ /* 0x000fc800078e00ff */
[----:B------:R-:W-:Y:S01]  /*1240*/  IMAD R4, R13, R185, R4 ;  /* 0x000000b90d047224 */ /* 0x000fe200078e0204 */
[----:B------:R-:W-:Y:S01]  /*1250*/  IADD3 R16, R25, R3, RZ ;  /* 0x0000000319107210 */ /* 0x000fe20007ffe0ff */
[----:B------:R-:W-:-:S04]  /*1260*/  IMAD.WIDE.U32 R8, R13, R184, R10 ;  /* 0x000000b80d087225 */ /* 0x000fc800078e000a */
[----:B------:R-:W-:Y:S02]  /*1270*/  IMAD.IADD R9, R9, 0x1, R4 ;  /* 0x0000000109097824 */ /* 0x000fe400078e0204 */
[----:B------:R-:W-:Y:S02]  /*1280*/  IMAD R4, R19, UR4, RZ ;  /* 0x0000000413047c24 */ /* 0x000fe4000f8e02ff */
[----:B------:R-:W-:-:S04]  /*1290*/  IMAD.WIDE.U32 R42, R17, UR4, R8 ;  /* 0x00000004112a7c25 */ /* 0x000fc8000f8e0008 */
[----:B------:R-:W-:-:S05]  /*12a0*/  IMAD R4, R17, UR5, R4 ;  /* 0x0000000511047c24 */ /* 0x000fca000f8e0204 */
[----:B------:R-:W-:Y:S01]  /*12b0*/  IADD3 R12, R43, R4, RZ ;  /* 0x000000042b0c7210 */ /* 0x000fe20007ffe0ff */
[----:B------:R-:W-:Y:S06]  /*12c0*/  BRA `(.L_x_2387) ;  /* 0x0000000400347947 */ /* 0x000fec0003800000 */
.L_x_2386:
        /* <DEDUP_REMOVED lines=9> */
[----:B-1----:R-:W-:-:S06]  /*1360*/  VIADD R8, R8, 0xffffffe ;  /* 0x0ffffffe08087836 */ /* 0x002fcc0000000000 */
[----:B------:R-:W1:Y:S02]  /*1370*/  F2I.FTZ.U32.TRUNC.NTZ R9, R8 ;  /* 0x0000000800097305 */ /* 0x000e64000021f000 */
[----:B-1----:R-:W-:Y:S01]  /*1380*/  IMAD.MOV R2, RZ, RZ, -R9 ;  /* 0x000000ffff027224 */ /* 0x002fe200078e0a09 */
[----:B------:R-:W-:-:S03]  /*1390*/  MOV R8, RZ ;  /* 0x000000ff00087202 */ /* 0x000fc60000000f00 */
[----:B------:R-:W-:Y:S01]  /*13a0*/  IMAD R4, R2, R3, RZ ;  /* 0x0000000302047224 */ /* 0x000fe200078e02ff */
[----:B------:R-:W-:-:S03]  /*13b0*/  IABS R2, R28 ;  /* 0x0000001c00027213 */ /* 0x000fc60000000000 */
[----:B------:R-:W-:Y:S01]  /*13c0*/  IMAD.HI.U32 R9, R9, R4, R8 ;  /* 0x0000000409097227 */ /* 0x000fe200078e0008 */
[----:B------:R-:W-:-:S03]  /*13d0*/  LOP3.LUT R8, R28, R19, RZ, 0x3c, !PT ;  /* 0x000000131c087212 */ /* 0x000fc600078e3cff */
[----:B------:R-:W-:Y:S01]  /*13e0*/  IMAD.MOV.U32 R4, RZ, RZ, R2 ;  /* 0x000000ffff047224 */ /* 0x000fe200078e0002 */
[----:B------:R-:W-:-:S03]  /*13f0*/  ISETP.GE.AND P2, PT, R8, RZ, PT ;  /* 0x000000ff0800720c */ /* 0x000fc60003f46270 */
[----:B------:R-:W-:-:S04]  /*1400*/  IMAD.HI.U32 R17, R9, R4, RZ ;  /* 0x0000000409117227 */ /* 0x000fc800078e00ff */
[----:B------:R-:W-:Y:S02]  /*1410*/  IMAD.MOV R2, RZ, RZ, -R17 ;  /* 0x000000ffff027224 */ /* 0x000fe400078e0a11 */
[C---:B--2---:R-:W-:Y:S02]  /*1420*/  @P4 IMAD R9, R22.reuse, R185, RZ ;  /* 0x000000b916094224 */ /* 0x044fe400078e02ff */
[C---:B------:R-:W-:Y:S02]  /*1430*/  IMAD R2, R3.reuse, R2, R4 ;  /* 0x0000000203027224 */ /* 0x040fe400078e0204 */
[----:B------:R-:W1:Y:S01]  /*1440*/  @P4 LDC.64 R4, c[0x0][0x250] ;  /* 0x00009400ff044b82 */ /* 0x000e620000000a00 */
[----:B------:R-:W-:Y:S02]  /*1450*/  @P4 IMAD.WIDE.U32 R22, R22, R184, RZ ;  /* 0x000000b816164225 */ /* 0x000fe400078e00ff */
[----:B------:R-:W-:-:S03]  /*1460*/  ISETP.GT.U32.AND P1, PT, R3, R2, PT ;  /* 0x000000020300720c */ /* 0x000fc60003f24070 */
[----:B------:R-:W-:Y:S02]  /*1470*/  @P4 IADD3 R9, R23, R9, RZ ;  /* 0x0000000917094210 */ /* 0x000fe40007ffe0ff */
[----:B------:R-:W-:-:S08]  /*1480*/  @P4 MOV R12, R22 ;  /* 0x00000016000c4202 */ /* 0x000fd00000000f00 */
        /* <DEDUP_REMOVED lines=21> */
.L_x_2388:
        /* <DEDUP_REMOVED lines=28> */
.L_x_2387:
[----:B------:R-:W-:Y:S01]  /*17a0*/  ISETP.NE.AND P2, PT, R230, -0x1, PT ;  /* 0xffffffffe600780c */ /* 0x000fe20003f45270 */
[----:B------:R-:W-:Y:S01]  /*17b0*/  IMAD.IADD R227, R124, 0x1, -R121 ;  /* 0x000000017ce37824 */ /* 0x000fe200078e0a79 */
[----:B------:R-:W-:Y:S01]  /*17c0*/  SHF.R.S32.HI R123, RZ, 0x1f, R6 ;  /* 0x0000001fff7b7819 */ /* 0x000fe20000011406 */
[----:B------:R-:W-:Y:S01]  /*17d0*/  ULDC.64 UR4, c[0x0][0x258] ;  /* 0x0000960000047ab9 */ /* 0x000fe20000000a00 */
[----:B------:R-:W-:Y:S01]  /*17e0*/  SHF.R.S32.HI R25, RZ, 0x1f, R28 ;  /* 0x0000001fff197819 */ /* 0x000fe2000001141c */
[----:B------:R-:W-:Y:S01]  /*17f0*/  VIADD R231, R194, 0xffffffff ;  /* 0xffffffffc2e77836 */ /* 0x000fe20000000000 */
[CC--:B-----5:R-:W-:Y:S01]  /*1800*/  LEA.HI R0, R123.reuse, R6.reuse, RZ, 0x3 ;  /* 0x000000067b007211 */ /* 0x0e0fe200078f18ff */
[----:B------:R-:W1:Y:S01]  /*1810*/  S2UR UR6, SR_CgaCtaId ;  /* 0x00000000000679c3 */ /* 0x000e620000008800 */
[----:B------:R-:W-:Y:S01]  /*1820*/  LEA.HI R36, R123, R6, RZ, 0x6 ;  /* 0x000000067b247211 */ /* 0x000fe200078f30ff */
[----:B------:R-:W-:Y:S01]  /*1830*/  IMAD R25, R25, UR4, RZ ;  /* 0x0000000419197c24 */ /* 0x000fe2000f8e02ff */
[----:B------:R-:W-:Y:S01]  /*1840*/  SHF.R.S32.HI R22, RZ, 0x3, R0 ;  /* 0x00000003ff167819 */ /* 0x000fe20000011400 */
[----:B------:R-:W-:-:S02]  /*1850*/  ULDC.64 UR8, c[0x0][0x220] ;  /* 0x0000880000087ab9 */ /* 0x000fc40000000a00 */
[----:B------:R-:W-:Y:S01]  /*1860*/  @!P2 SHF.R.S32.HI R9, RZ, 0x1f, R7 ;  /* 0x0000001fff09a819 */ /* 0x000fe20000011407 */
[----:B------:R-:W-:Y:S01]  /*1870*/  IMAD R25, R28, UR5, R25 ;  /* 0x000000051c197c24 */ /* 0x000fe2000f8e0219 */
[----:B------:R-:W2:Y:S01]  /*1880*/  @P2 LDC.64 R4, c[0x0][0x240] ;  /* 0x00009000ff042b82 */ /* 0x000ea20000000a00 */
[CC--:B------:R-:W-:Y:S01]  /*1890*/  ISETP.GE.AND P1, PT, R22.reuse, R227.reuse, PT ;  /* 0x000000e31600720c */ /* 0x0c0fe20003f26270 */
[C---:B------:R-:W-:Y:S01]  /*18a0*/  VIADD R20, R22.reuse, 0x10 ;  /* 0x0000001016147836 */ /* 0x040fe20000000000 */
[--C-:B------:R-:W-:Y:S01]  /*18b0*/  SHF.R.S32.HI R23, RZ, 0x1f, R22.reuse ;  /* 0x0000001fff177819 */ /* 0x100fe20000011416 */
[C---:B------:R-:W-:Y:S02]  /*18c0*/  IMAD.SHL.U32 R30, R22.reuse, 0x40, RZ ;  /* 0x00000040161e7824 */ /* 0x040fe400078e00ff */
[----:B------:R-:W-:Y:S01]  /*18d0*/  VIADD R18, R22, 0x20 ;  /* 0x0000002016127836 */ /* 0x000fe20000000000 */
[----:B------:R-:W-:Y:S01]  /*18e0*/  ISETP.GE.AND P3, PT, R20, R227, PT ;  /* 0x000000e31400720c */ /* 0x000fe20003f66270 */
[----:B------:R-:W3:Y:S01]  /*18f0*/  @!P2 LDC.64 R2, c[0x0][0x228] ;  /* 0x00008a00ff02ab82 */ /* 0x000ee20000000a00 */
[----:B------:R-:W-:Y:S01]  /*1900*/  LOP3.LUT R30, R30, 0x1c0, RZ, 0xc0, !PT ;  /* 0x000001c01e1e7812 */ /* 0x000fe200078ec0ff */
[----:B------:R-:W-:-:S04]  /*1910*/  IMAD.WIDE R14, R15, 0x40, R22 ;  /* 0x000000400f0e7825 */ /* 0x000fc800078e0216 */
[----:B------:R-:W-:Y:S02]  /*1920*/  IMAD.SHL.U32 R36, R36, 0x8, RZ ;  /* 0x0000000824247824 */ /* 0x000fe400078e00ff */
[----:B------:R-:W-:Y:S01]  /*1930*/  IMAD R191, R23, R184, RZ ;  /* 0x000000b817bf7224 */ /* 0x000fe200078e02ff */
[----:B------:R-:W4:Y:S03]  /*1940*/  LDC.64 R188, c[0x0][0x250] ;  /* 0x00009400ffbc7b82 */ /* 0x000f260000000a00 */
[----:B------:R-:W4:Y:S01]  /*1950*/  @!P3 S2R R32, SR_CgaCtaId ;  /* 0x000000000020b919 */ /* 0x000f220000008800 */
[----:B------:R-:W-:Y:S02]  /*1960*/  IMAD R191, R22, R185, R191 ;  /* 0x000000b916bf7224 */ /* 0x000fe400078e02bf */
[----:B--2---:R-:W-:-:S04]  /*1970*/  @P2 IMAD.WIDE.U32 R10, R230, R4, RZ ;  /* 0x00000004e60a2225 */ /* 0x004fc800078e00ff */
[----:B------:R-:W-:Y:S01]  /*1980*/  @P2 IMAD R4, R230, R5, R11 ;  /* 0x00000005e6042224 */ /* 0x000fe200078e020b */
[----:B------:R-:W-:Y:S01]  /*1990*/  LOP3.LUT R5, R0, 0xfffffff8, RZ, 0xc0, !PT ;  /* 0xfffffff800057812 */ /* 0x000fe200078ec0ff */
[----:B---3--:R-:W-:-:S04]  /*19a0*/  @!P2 IMAD R8, R9, R2, RZ ;  /* 0x000000020908a224 */ /* 0x008fc800078e02ff */
[----:B------:R-:W-:Y:S02]  /*19b0*/  IMAD.IADD R0, R6, 0x1, -R5 ;  /* 0x0000000106007824 */ /* 0x000fe400078e0a05 */
[C---:B------:R-:W-:Y:S02]  /*19c0*/  @!P2 IMAD R3, R7.reuse, R3, R8 ;  /* 0x000000030703a224 */ /* 0x040fe400078e0208 */
[----:B------:R-:W-:-:S04]  /*19d0*/  @!P2 IMAD.WIDE.U32 R8, R7, R2, RZ ;  /* 0x000000020708a225 */ /* 0x000fc800078e00ff */
[----:B------:R-:W-:Y:S02]  /*19e0*/  @!P2 IMAD.MOV.U32 R10, RZ, RZ, R8 ;  /* 0x000000ffff0aa224 */ /* 0x000fe400078e0008 */
[----:B------:R-:W-:Y:S02]  /*19f0*/  IMAD.SHL.U32 R43, R0, 0x8, RZ ;  /* 0x00000008002b7824 */ /* 0x000fe400078e00ff */
[----:B------:R-:W-:Y:S01]  /*1a00*/  @!P2 IMAD.IADD R4, R9, 0x1, R3 ;  /* 0x000000010904a824 */ /* 0x000fe200078e0203 */
[----:B------:R-:W-:Y:S01]  /*1a10*/  SHF.R.U32.HI R3, RZ, 0x3, R30 ;  /* 0x00000003ff037819 */ /* 0x000fe2000001161e */
[----:B------:R-:W2:Y:S01]  /*1a20*/  @!P1 LDC.64 R8, c[0x0][0x240] ;  /* 0x00009000ff089b82 */ /* 0x000ea20000000a00 */
[--C-:B------:R-:W-:Y:S01]  /*1a30*/  SHF.R.S32.HI R27, RZ, 0x1f, R43.reuse ;  /* 0x0000001fff1b7819 */ /* 0x100fe2000001142b */
[----:B------:R-:W-:Y:S01]  /*1a40*/  IMAD.SHL.U32 R2, R231, 0x80, RZ ;  /* 0x00000080e7027824 */ /* 0x000fe200078e00ff */
[C---:B------:R-:W-:Y:S02]  /*1a50*/  IADD3 R10, P2, R43.reuse, R10, RZ ;  /* 0x0000000a2b0a7210 */ /* 0x040fe40007f5e0ff */
[----:B------:R-:W-:Y:S01]  /*1a60*/  IADD3 R24, P4, R43, R24, RZ ;  /* 0x000000182b187210 */ /* 0x000fe20007f9e0ff */
[----:B------:R-:W-:Y:S01]  /*1a70*/  IMAD.IADD R7, R37, 0x1, -R2 ;  /* 0x0000000125077824 */ /* 0x000fe200078e0a02 */
[----:B------:R-:W-:Y:S01]  /*1a80*/  LOP3.LUT R26, R30, 0x38, R43, 0xf8, !PT ;  /* 0x000000381e1a7812 */ /* 0x000fe200078ef82b */
[----:B------:R-:W-:Y:S01]  /*1a90*/  IMAD.X R11, R27, 0x1, R4, P2 ;  /* 0x000000011b0b7824 */ /* 0x000fe200010e0604 */
[----:B------:R-:W-:Y:S01]  /*1aa0*/  ISETP.GE.AND P2, PT, R18, R227, PT ;  /* 0x000000e31200720c */ /* 0x000fe20003f46270 */
[----:B------:R-:W3:Y:S01]  /*1ab0*/  @!P3 LDC.64 R4, c[0x0][0x240] ;  /* 0x00009000ff04bb82 */ /* 0x000ee20000000a00 */
[----:B------:R-:W-:Y:S01]  /*1ac0*/  ISETP.GE.AND P5, PT, R22, R7, PT ;  /* 0x000000071600720c */ /* 0x000fe20003fa6270 */
[----:B------:R-:W-:Y:S01]  /*1ad0*/  IMAD.WIDE.U32 R28, R28, UR4, R10 ;  /* 0x000000041c1c7c25 */ /* 0x000fe2000f8e000a */
[----:B------:R-:W-:Y:S01]  /*1ae0*/  LOP3.LUT R3, R26, R3, RZ, 0x3c, !PT ;  /* 0x000000031a037212 */ /* 0x000fe200078e3cff */
[----:B------:R-:W-:Y:S01]  /*1af0*/  UMOV UR4, 0x400 ;  /* 0x0000040000047882 */ /* 0x000fe20000000000 */
[----:B------:R-:W-:Y:S01]  /*1b00*/  IADD3 R42, P6, R43, R42, RZ ;  /* 0x0000002a2b2a7210 */ /* 0x000fe20007fde0ff */
[----:B-1----:R-:W-:Y:S01]  /*1b10*/  ULEA UR4, UR6, UR4, 0x18 ;  /* 0x0000000406047291 */ /* 0x002fe2000f8ec03f */
[----:B------:R-:W-:Y:S01]  /*1b20*/  IADD3 R29, R29, R25, RZ ;  /* 0x000000191d1d7210 */ /* 0x000fe20007ffe0ff */
[----:B------:R-:W1:Y:S01]  /*1b30*/  @!P1 LDC.64 R10, c[0x0][0x210] ;  /* 0x00008400ff0a9b82 */ /* 0x000e620000000a00 */
[C---:B------:R-:W-:Y:S01]  /*1b40*/  IMAD.X R25, R27.reuse, 0x1, R16, P4 ;  /* 0x000000011b197824 */ /* 0x040fe200020e0610 */
[C---:B------:R-:W-:Y:S01]  /*1b50*/  @!P3 IADD3 R16, P4, R14.reuse, 0x10, RZ ;  /* 0x000000100e10b810 */ /* 0x040fe20007f9e0ff */
[----:B------:R-:W-:Y:S01]  /*1b60*/  IMAD.X R43, R27, 0x1, R12, P6 ;  /* 0x000000011b2b7824 */ /* 0x000fe200030e060c */
[----:B------:R-:W4:Y:S01]  /*1b70*/  @!P2 S2R R30, SR_CgaCtaId ;  /* 0x00000000001ea919 */ /* 0x000f220000008800 */
[--C-:B------:R-:W-:Y:S01]  /*1b80*/  @!P3 IMAD.MOV.U32 R35, RZ, RZ, R29.reuse ;  /* 0x000000ffff23b224 */ /* 0x100fe200078e001d */
[----:B------:R-:W-:Y:S01]  /*1b90*/  LOP3.LUT R3, R3, 0xfffffe00, R36, 0xf8, !PT ;  /* 0xfffffe0003037812 */ /* 0x000fe200078ef824 */
[-C--:B--2---:R-:W-:Y:S01]  /*1ba0*/  @!P1 IMAD R31, R15, R8.reuse, RZ ;  /* 0x000000080f1f9224 */ /* 0x084fe200078e02ff */
[----:B------:R-:W2:Y:S01]  /*1bb0*/  @!P5 S2R R26, SR_CgaCtaId ;  /* 0x00000000001ad919 */ /* 0x000ea20000008800 */
[----:B------:R-:W-:Y:S01]  /*1bc0*/  @!P1 IMAD.WIDE.U32 R38, R14, R8, R28 ;  /* 0x000000080e269225 */ /* 0x000fe200078e001c */
[----:B------:R-:W-:Y:S01]  /*1bd0*/  LEA R233, R3, UR4, 0x1 ;  /* 0x0000000403e97c11 */ /* 0x000fe2000f8e08ff */
[----:B------:R-:W-:-:S02]  /*1be0*/  ULDC.64 UR6, c[0x0][0x268] ;  /* 0x00009a0000067ab9 */ /* 0x000fc40000000a00 */
[----:B------:R-:W-:Y:S02]  /*1bf0*/  @!P1 IMAD R31, R14, R9, R31 ;  /* 0x000000090e1f9224 */ /* 0x000fe400078e021f */
[----:B------:R-:W4:Y:S01]  /*1c00*/  @!P3 LDC.64 R8, c[0x0][0x210] ;  /* 0x00008400ff08bb82 */ /* 0x000f220000000a00 */
[----:B------:R-:W-:Y:S02]  /*1c10*/  @!P3 IMAD.X R33, RZ, RZ, R15, P4 ;  /* 0x000000ffff21b224 */ /* 0x000fe400020e060f */
[----:B------:R-:W-:Y:S02]  /*1c20*/  @!P1 IMAD.IADD R34, R39, 0x1, R31 ;  /* 0x0000000127229824 */ /* 0x000fe400078e021f */
[----:B---3--:R-:W-:Y:S02]  /*1c30*/  @!P3 IMAD R33, R33, R4, RZ ;  /* 0x000000042121b224 */ /* 0x008fe400078e02ff */
[----:B------:R-:W-:Y:S01]  /*1c40*/  IMAD.WIDE.U32 R42, R22, R184, R42 ;  /* 0x000000b8162a7225 */ /* 0x000fe200078e002a */
[----:B-1----:R-:W-:-:S03]  /*1c50*/  @!P1 LEA R44, P4, R38, R10, 0x1 ;  /* 0x0000000a262c9211 */ /* 0x002fc600078808ff */
[----:B------:R-:W-:Y:S01]  /*1c60*/  @!P3 IMAD R10, R16, R5, R33 ;  /* 0x00000005100ab224 */ /* 0x000fe200078e0221 */
[----:B------:R-:W-:Y:S01]  /*1c70*/  @!P1 LEA.HI.X R45, R38, R11, R34, 0x1, P4 ;  /* 0x0000000b262d9211 */ /* 0x000fe200020f0c22 */
[----:B------:R-:W-:Y:S01]  /*1c80*/  @!P3 IMAD.MOV.U32 R34, RZ, RZ, R28 ;  /* 0x000000ffff22b224 */ /* 0x000fe200078e001c */
[----:B------:R-:W-:Y:S01]  /*1c90*/  IADD3 R38, P4, R22, R13, RZ ;  /* 0x0000000d16267210 */ /* 0x000fe20007f9e0ff */
[----:B------:R-:W-:Y:S01]  /*1ca0*/  IMAD.IADD R191, R43, 0x1, R191 ;  /* 0x000000012bbf7824 */ /* 0x000fe200078e02bf */
[----:B------:R-:W-:Y:S01]  /*1cb0*/  @!P5 MOV R11, 0x400 ;  /* 0x00000400000bd802 */ /* 0x000fe20000000f00 */
[----:B------:R-:W-:Y:S01]  /*1cc0*/  @!P3 IMAD.WIDE.U32 R34, R16, R4, R34 ;  /* 0x000000041022b225 */ /* 0x000fe200078e0022 */
[----:B------:R-:W-:Y:S01]  /*1cd0*/  @!PT LDS RZ, [RZ] ;  /* 0x00000000fffff984 */ /* 0x000fe20000000800 */
[----:B------:R-:W-:Y:S01]  /*1ce0*/  @!PT LDS RZ, [RZ] ;  /* 0x00000000fffff984 */ /* 0x000fe20000000800 */
[----:B------:R-:W-:Y:S01]  /*1cf0*/  @!PT LDS RZ, [RZ] ;  /* 0x00000000fffff984 */ /* 0x000fe20000000800 */
[----:B------:R-:W-:Y:S01]  /*1d00*/  @!P1 LDGSTS.E.BYPASS.LTC128B.128 [R233], desc[UR10][R44.64] ;  /* 0x000000002ce99fae */ /* 0x000fe2000b901d4a */
[----:B------:R-:W1:Y:S02]  /*1d10*/  @!P2 LDC.64 R4, c[0x0][0x240] ;  /* 0x00009000ff04ab82 */ /* 0x000e640000000a00 */
[----:B------:R-:W-:Y:S01]  /*1d20*/  VIADD R16, R22, 0x30 ;  /* 0x0000003016107836 */ /* 0x000fe20000000000 */
[----:B------:R3:W-:Y:S01]  /*1d30*/  @!P1 LDGSTS.E.BYPASS.LTC128B.128 [R233+0x2000], desc[UR10][R44.64+0x80] ;  /* 0x020000802ce99fae */ /* 0x0007e2000b901d4a */
[----:B------:R-:W-:Y:S01]  /*1d40*/  @!P3 IMAD.IADD R10, R35, 0x1, R10 ;  /* 0x00000001230ab824 */ /* 0x000fe200078e020a */
[----:B----4-:R-:W-:Y:S01]  /*1d50*/  @!P3 LEA R40, P1, R34, R8, 0x1 ;  /* 0x000000082228b211 */ /* 0x010fe200078208ff */
[----:B------:R-:W-:Y:S01]  /*1d60*/  IMAD.X R21, R23, 0x1, R21, P4 ;  /* 0x0000000117157824 */ /* 0x000fe200020e0615 */
[----:B------:R-:W-:Y:S01]  /*1d70*/  ISETP.GE.AND P6, PT, R16, R227, PT ;  /* 0x000000e31000720c */ /* 0x000fe20003fc6270 */
[----:B------:R-:W4:Y:S01]  /*1d80*/  @!P2 LDC.64 R12, c[0x0][0x210] ;  /* 0x00008400ff0cab82 */ /* 0x000f220000000a00 */
[----:B------:R-:W-:Y:S01]  /*1d90*/  @!P3 LEA.HI.X R41, R34, R9, R10, 0x1, P1 ;  /* 0x000000092229b211 */ /* 0x000fe200008f0c0a */
[----:B------:R-:W-:Y:S01]  /*1da0*/  IMAD.MOV.U32 R190, RZ, RZ, R42 ;  /* 0x000000ffffbe7224 */ /* 0x000fe200078e002a */
[----:B------:R-:W-:Y:S01]  /*1db0*/  @!P2 MOV R9, 0x400 ;  /* 0x000004000009a802 */ /* 0x000fe20000000f00 */
[----:B------:R-:W-:Y:S01]  /*1dc0*/  @!P2 IMAD.MOV.U32 R42, RZ, RZ, R28 ;  /* 0x000000ffff2aa224 */ /* 0x000fe200078e001c */
[----:B--2---:R-:W-:Y:S01]  /*1dd0*/  @!P5 LEA R26, R26, R11, 0x18 ;  /* 0x0000000b1a1ad211 */ /* 0x004fe200078ec0ff */
[----:B------:R-:W-:Y:S01]  /*1de0*/  @!P2 IMAD.MOV.U32 R43, RZ, RZ, R29 ;  /* 0x000000ffff2ba224 */ /* 0x000fe200078e001d */
[----:B------:R-:W-:Y:S01]  /*1df0*/  ISETP.GE.AND P4, PT, R20, R7, PT ;  /* 0x000000071400720c */ /* 0x000fe20003f86270 */
[----:B------:R-:W-:Y:S01]  /*1e00*/  IMAD.WIDE.U32 R24, R17, UR6, R24 ;  /* 0x0000000611187c25 */ /* 0x000fe2000f8e0018 */
[----:B------:R-:W-:-:S02]  /*1e10*/  @!P2 IADD3 R35, P1, R14, 0x20, RZ ;  /* 0x000000200e23a810 */ /* 0x000fc40007f3e0ff */
[----:B------:R-:W-:Y:S01]  /*1e20*/  @!P2 LEA R30, R30, R9, 0x18 ;  /* 0x000000091e1ea211 */ /* 0x000fe200078ec0ff */
[----:B------:R-:W2:Y:S01]  /*1e30*/  @!P6 LDC.64 R10, c[0x0][0x240] ;  /* 0x00009000ff0aeb82 */ /* 0x000ea20000000a00 */
[----:B------:R-:W-:Y:S01]  /*1e40*/  @!P2 IADD3.X R9, RZ, R15, RZ, P1, !PT ;  /* 0x0000000fff09a210 */ /* 0x000fe20000ffe4ff */
[----:B------:R-:W2:Y:S01]  /*1e50*/  @!P6 S2R R27, SR_CgaCtaId ;  /* 0x00000000001be919 */ /* 0x000ea20000008800 */
[----:B------:R-:W-:Y:S01]  /*1e60*/  @!P6 IADD3 R33, P1, R14, 0x30, RZ ;  /* 0x000000300e21e810 */ /* 0x000fe20007f3e0ff */
[----:B-1----:R-:W-:Y:S01]  /*1e70*/  @!P2 IMAD.WIDE.U32 R42, R35, R4, R42 ;  /* 0x00000004232aa225 */ /* 0x002fe200078e002a */
[----:B------:R-:W-:-:S03]  /*1e80*/  @!P3 MOV R23, 0x400 ;  /* 0x000004000017b802 */ /* 0x000fc60000000f00 */
[----:B------:R-:W-:Y:S01]  /*1e90*/  @!P2 IMAD R34, R9, R4, RZ ;  /* 0x000000040922a224 */ /* 0x000fe200078e02ff */
[----:B------:R-:W-:Y:S01]  /*1ea0*/  @!P3 LEA R32, R32, R23, 0x18 ;  /* 0x000000172020b211 */ /* 0x000fe200078ec0ff */
[----:B------:R-:W-:Y:S01]  /*1eb0*/  @!P6 IMAD.X R31, RZ, RZ, R15, P1 ;  /* 0x000000ffff1fe224 */ /* 0x000fe200008e060f */
[----:B------:R-:W1:Y:S01]  /*1ec0*/  @!P6 LDC.64 R8, c[0x0][0x210] ;  /* 0x00008400ff08eb82 */ /* 0x000e620000000a00 */
[----:B------:R-:W1:Y:S01]  /*1ed0*/  @!P4 S2R R23, SR_CgaCtaId ;  /* 0x000000000017c919 */ /* 0x000e620000008800 */
[----:B------:R-:W-:Y:S01]  /*1ee0*/  @!P2 IMAD R34, R35, R5, R34 ;  /* 0x000000052322a224 */ /* 0x000fe200078e0222 */
[----:B----4-:R-:W-:Y:S01]  /*1ef0*/  @!P2 LEA R12, P1, R42, R12, 0x1 ;  /* 0x0000000c2a0ca211 */ /* 0x010fe200078208ff */
[----:B---3--:R-:W-:Y:S02]  /*1f00*/  @!P6 IMAD.MOV.U32 R44, RZ, RZ, R28 ;  /* 0x000000ffff2ce224 */ /* 0x008fe400078e001c */
[----:B------:R-:W-:Y:S02]  /*1f10*/  @!P2 IMAD.IADD R34, R43, 0x1, R34 ;  /* 0x000000012b22a824 */ /* 0x000fe400078e0222 */
[----:B------:R-:W3:Y:S01]  /*1f20*/  @!P5 LDC.64 R14, c[0x0][0x218] ;  /* 0x00008600ff0edb82 */ /* 0x000ee20000000a00 */
[----:B------:R-:W-:-:S02]  /*1f30*/  @!P6 IMAD.MOV.U32 R45, RZ, RZ, R29 ;  /* 0x000000ffff2de224 */ /* 0x000fc400078e001d */
[----:B------:R-:W-:Y:S01]  /*1f40*/  @!P2 LEA.HI.X R13, R42, R13, R34, 0x1, P1 ;  /* 0x0000000d2a0da211 */ /* 0x000fe200008f0c22 */
[----:B------:R-:W-:Y:S01]  /*1f50*/  @!P3 IMAD R29, R3, 0x2, R32 ;  /* 0x00000002031db824 */ /* 0x000fe200078e0220 */
[----:B------:R-:W-:Y:S01]  /*1f60*/  ISETP.GE.AND P1, PT, R18, R7, PT ;  /* 0x000000071200720c */ /* 0x000fe20003f26270 */
[-C--:B--2---:R-:W-:Y:S02]  /*1f70*/  @!P6 IMAD R28, R31, R10.reuse, RZ ;  /* 0x0000000a1f1ce224 */ /* 0x084fe400078e02ff */
[----:B------:R-:W2:Y:S01]  /*1f80*/  @!P4 LDC.64 R4, c[0x0][0x218] ;  /* 0x00008600ff04cb82 */ /* 0x000ea20000000a00 */
[----:B------:R-:W-:Y:S01]  /*1f90*/  @!P2 IMAD R31, R3, 0x2, R30 ;  /* 0x00000002031fa824 */ /* 0x000fe200078e021e */
[----:B------:R-:W-:Y:S01]  /*1fa0*/  @!P3 LDGSTS.E.BYPASS.LTC128B.128 [R29+0x800], desc[UR10][R40.64] ;  /* 0x00800000281dbfae */ /* 0x000fe2000b901d4a */
[C---:B------:R-:W-:Y:S01]  /*1fb0*/  @!P6 IMAD R11, R33.reuse, R11, R28 ;  /* 0x0000000b210be224 */ /* 0x040fe200078e021c */
[----:B------:R-:W-:Y:S01]  /*1fc0*/  @!P6 MOV R28, 0x400 ;  /* 0x00000400001ce802 */ /* 0x000fe20000000f00 */
[----:B------:R-:W-:Y:S01]  /*1fd0*/  @!P6 IMAD.WIDE.U32 R44, R33, R10, R44 ;  /* 0x0000000a212ce225 */ /* 0x000fe200078e002c */
[----:B------:R4:W-:Y:S01]  /*1fe0*/  @!P3 LDGSTS.E.BYPASS.LTC128B.128 [R29+0x2800], desc[UR10][R40.64+0x80] ;  /* 0x02800080281dbfae */ /* 0x0009e2000b901d4a */
[----:B------:R-:W-:-:S02]  /*1ff0*/  @!P4 MOV R10, 0x400 ;  /* 0x00000400000ac802 */ /* 0x000fc40000000f00 */
[----:B------:R-:W-:Y:S01]  /*2000*/  @!P6 LEA R28, R27, R28, 0x18 ;  /* 0x0000001c1b1ce211 */ /* 0x000fe200078ec0ff */
[----:B------:R-:W-:Y:S01]  /*2010*/  @!P2 LDGSTS.E.BYPASS.LTC128B.128 [R31+0x1000], desc[UR10][R12.64] ;  /* 0x010000000c1fafae */ /* 0x000fe2000b901d4a */
[----:B------:R-:W-:Y:S01]  /*2020*/  @!P6 IADD3 R30, R45, R11, RZ ;  /* 0x0000000b2d1ee210 */ /* 0x000fe20007ffe0ff */
[----:B------:R-:W-:Y:S01]  /*2030*/  IMAD R21, R21, R188, RZ ;  /* 0x000000bc15157224 */ /* 0x000fe200078e02ff */
[----:B-1----:R-:W-:Y:S01]  /*2040*/  @!P6 LEA R32, P3, R44, R8, 0x1 ;  /* 0x000000082c20e211 */ /* 0x002fe200078608ff */
[----:B------:R1:W-:Y:S01]  /*2050*/  @!P2 LDGSTS.E.BYPASS.LTC128B.128 [R31+0x3000], desc[UR10][R12.64+0x80] ;  /* 0x030000800c1fafae */ /* 0x0003e2000b901d4a */
[----:B---3--:R-:W-:Y:S01]  /*2060*/  @!P5 LEA R14, P2, R190, R14, 0x1 ;  /* 0x0000000ebe0ed211 */ /* 0x008fe200078408ff */
[----:B------:R-:W-:Y:S01]  /*2070*/  IMAD R21, R38, R189, R21 ;  /* 0x000000bd26157224 */ /* 0x000fe200078e0215 */
[----:B------:R-:W-:Y:S01]  /*2080*/  @!P6 LEA.HI.X R33, R44, R9, R30, 0x1, P3 ;  /* 0x000000092c21e211 */ /* 0x000fe200018f0c1e */
[----:B------:R-:W-:Y:S01]  /*2090*/  VIADD R30, R22, 0x40 ;  /* 0x00000040161e7836 */ /* 0x000fe20000000000 */
[----:B------:R-:W-:Y:S01]  /*20a0*/  @!P5 LEA.HI.X R15, R190, R15, R191, 0x1, P2 ;  /* 0x0000000fbe0fd211 */ /* 0x000fe200010f0cbf */
[----:B------:R-:W3:Y:S01]  /*20b0*/  @!P1 LDC.64 R8, c[0x0][0x218] ;  /* 0x00008600ff089b82 */ /* 0x000ee20000000a00 */
[----:B------:R-:W-:-:S02]  /*20c0*/  @!P4 LEA R11, P2, R184, R190, 0x4 ;  /* 0x000000beb80bc211 */ /* 0x000fc400078420ff */
[----:B------:R-:W-:Y:S01]  /*20d0*/  @!P4 LEA R10, R23, R10, 0x18 ;  /* 0x0000000a170ac211 */ /* 0x000fe200078ec0ff */
[----:B------:R-:W-:Y:S02]  /*20e0*/  @!P5 IMAD R23, R3, 0x2, R26 ;  /* 0x000000020317d824 */ /* 0x000fe400078e021a */
[----:B------:R-:W-:-:S05]  /*20f0*/  VIADD R26, R22, 0x60 ;  /* 0x00000060161a7836 */ /* 0x000fca0000000000 */
[----:B------:R-:W-:Y:S01]  /*2100*/  ISETP.GE.AND P3, PT, R26, R7, PT ;  /* 0x000000071a00720c */ /* 0x000fe20003f66270 */
[C---:B----4-:R-:W-:Y:S01]  /*2110*/  IMAD.WIDE.U32 R40, R184.reuse, 0x20, RZ ;  /* 0x00000020b8287825 */ /* 0x050fe200078e00ff */
[----:B-1----:R-:W-:-:S03]  /*2120*/  @!P4 LEA.HI.X R12, R184, R191, R185, 0x4, P2 ;  /* 0x000000bfb80cc211 */ /* 0x002fc600010f24b9 */
[----:B------:R-:W-:Y:S01]  /*2130*/  @!P6 IMAD R13, R3, 0x2, R28 ;  /* 0x00000002030de824 */ /* 0x000fe200078e021c */
[----:B--2---:R-:W-:Y:S01]  /*2140*/  @!P4 LEA R34, P2, R11, R4, 0x1 ;  /* 0x000000040b22c211 */ /* 0x004fe200078408ff */
[----:B------:R-:W-:Y:S02]  /*2150*/  VIADD R28, R22, 0x50 ;  /* 0x00000050161c7836 */ /* 0x000fe40000000000 */
[----:B------:R-:W-:Y:S01]  /*2160*/  IMAD.SHL.U32 R4, R185, 0x20, RZ ;  /* 0x00000020b9047824 */ /* 0x000fe200078e00ff */
[----:B------:R-:W-:Y:S01]  /*2170*/  @!P4 LEA.HI.X R35, R11, R5, R12, 0x1, P2 ;  /* 0x000000050b23c211 */ /* 0x000fe200010f0c0c */
[----:B------:R-:W-:Y:S01]  /*2180*/  @!P4 IMAD R11, R3, 0x2, R10 ;  /* 0x00000002030bc824 */ /* 0x000fe200078e020a */
[----:B------:R-:W-:Y:S01]  /*2190*/  @!P6 LDGSTS.E.BYPASS.LTC128B.128 [R13+0x1800], desc[UR10][R32.64] ;  /* 0x01800000200defae */ /* 0x000fe2000b901d4a */
[----:B------:R-:W-:-:S03]  /*21a0*/  @!P1 IADD3 R5, P2, R190, R40, RZ ;  /* 0x00000028be059210 */ /* 0x000fc60007f5e0ff */
[----:B------:R1:W-:Y:S01]  /*21b0*/  @!P6 LDGSTS.E.BYPASS.LTC128B.128 [R13+0x3800], desc[UR10][R32.64+0x80] ;  /* 0x03800080200defae */ /* 0x0003e2000b901d4a */
[----:B------:R-:W-:Y:S02]  /*21c0*/  ISETP.GE.AND P6, PT, R16, R7, PT ;  /* 0x000000071000720c */ /* 0x000fe40003fc6270 */
[----:B------:R-:W-:Y:S01]  /*21d0*/  @!P1 IADD3.X R4, R191, R41, R4, P2, !PT ;  /* 0x00000029bf049210 */ /* 0x000fe200017fe404 */
[----:B------:R-:W-:Y:S01]  /*21e0*/  @!P5 LDGSTS.E.BYPASS.LTC128B.128 [R23+0x4000], desc[UR10][R14.64] ;  /* 0x040000000e17dfae */ /* 0x000fe2000b901d4a */
[----:B---3--:R-:W-:-:S03]  /*21f0*/  @!P1 LEA R48, P2, R5, R8, 0x1 ;  /* 0x0000000805309211 */ /* 0x008fc600078408ff */
[----:B------:R2:W-:Y:S01]  /*2200*/  @!P5 LDGSTS.E.BYPASS.LTC128B.128 [R23+0x8000], desc[UR10][R14.64+0x80] ;  /* 0x080000800e17dfae */ /* 0x0005e2000b901d4a */
[----:B------:R-:W-:Y:S02]  /*2210*/  ISETP.GE.AND P5, PT, R30, R7, PT ;  /* 0x000000071e00720c */ /* 0x000fe40003fa6270 */
[----:B------:R-:W-:Y:S01]  /*2220*/  @!P1 LEA.HI.X R49, R5, R9, R4, 0x1, P2 ;  /* 0x0000000905319211 */ /* 0x000fe200010f0c04 */
[----:B------:R-:W-:Y:S01]  /*2230*/  @!P4 LDGSTS.E.BYPASS.LTC128B.128 [R11+0x4800], desc[UR10][R34.64] ;  /* 0x04800000220bcfae */ /* 0x000fe2000b901d4a */
[----:B------:R-:W-:Y:S01]  /*2240*/  @!P1 MOV R9, 0x400 ;  /* 0x0000040000099802 */ /* 0x000fe20000000f00 */
[----:B------:R-:W3:Y:S01]  /*2250*/  @!P6 LDC.64 R4, c[0x0][0x218] ;  /* 0x00008600ff04eb82 */ /* 0x000ee20000000a00 */
[----:B------:R-:W-:Y:S01]  /*2260*/  @!P6 IMAD.WIDE.U32 R44, R184, 0x30, R190 ;  /* 0x00000030b82ce825 */ /* 0x000fe200078e00be */
[----:B------:R4:W-:Y:S01]  /*2270*/  @!P4 LDGSTS.E.BYPASS.LTC128B.128 [R11+0x8800], desc[UR10][R34.64+0x80] ;  /* 0x08800080220bcfae */ /* 0x0009e2000b901d4a */
[----:B------:R-:W-:Y:S01]  /*2280*/  ISETP.GE.AND P4, PT, R28, R7, PT ;  /* 0x000000071c00720c */ /* 0x000fe20003f86270 */
[----:B------:R-:W4:Y:S04]  /*2290*/  @!P1 S2R R10, SR_CgaCtaId ;  /* 0x00000000000a9919 */ /* 0x000f280000008800 */
[----:B------:R-:W3:Y:S01]  /*22a0*/  @!P5 S2R R36, SR_CgaCtaId ;  /* 0x000000000024d919 */ /* 0x000ee20000008800 */
[----:B-1----:R-:W-:Y:S01]  /*22b0*/  @!P5 MOV R13, 0x400 ;  /* 0x00000400000dd802 */ /* 0x002fe20000000f00 */
[----:B------:R-:W1:Y:S01]  /*22c0*/  @!P6 S2R R8, SR_CgaCtaId ;  /* 0x000000000008e919 */ /* 0x000e620000008800 */
[----:B------:R-:W1:Y:S01]  /*22d0*/  @!P3 S2R R32, SR_CgaCtaId ;  /* 0x000000000020b919 */ /* 0x000e620000008800 */
[----:B--2---:R-:W-:Y:S01]  /*22e0*/  VIADD R14, R22, 0x70 ;  /* 0x00000070160e7836 */ /* 0x004fe20000000000 */
[----:B------:R-:W-:-:S04]  /*22f0*/  @!P6 MOV R15, 0x400 ;  /* 0x00000400000fe802 */ /* 0x000fc80000000f00 */
[----:B------:R-:W-:Y:S01]  /*2300*/  ISETP.GE.AND P2, PT, R14, R7, PT ;  /* 0x000000070e00720c */ /* 0x000fe20003f46270 */
[----:B----4-:R-:W2:Y:S01]  /*2310*/  @!P4 S2R R34, SR_CgaCtaId ;  /* 0x000000000022c919 */ /* 0x010ea20000008800 */
[----:B------:R-:W-:Y:S02]  /*2320*/  @!P4 MOV R11, 0x400 ;  /* 0x00000400000bc802 */ /* 0x000fe40000000f00 */
[----:B------:R-:W-:-:S09]  /*2330*/  @!P1 LEA R10, R10, R9, 0x18 ;  /* 0x000000090a0a9211 */ /* 0x000fd200078ec0ff */
[----:B------:R-:W4:Y:S01]  /*2340*/  @!P2 S2R R40, SR_CgaCtaId ;  /* 0x000000000028a919 */ /* 0x000f220000008800 */
[----:B------:R-:W-:Y:S02]  /*2350*/  @!P3 MOV R9, 0x400 ;  /* 0x000004000009b802 */ /* 0x000fe40000000f00 */
[----:B---3--:R-:W-:Y:S02]  /*2360*/  @!P5 LEA R36, R36, R13, 0x18 ;  /* 0x0000000d2424d211 */ /* 0x008fe400078ec0ff */
[----:B------:R-:W3:Y:S01]  /*2370*/  @!P5 LDC.64 R12, c[0x0][0x218] ;  /* 0x00008600ff0cdb82 */ /* 0x000ee20000000a00 */
[----:B-1----:R-:W-:Y:S01]  /*2380*/  @!P6 LEA R8, R8, R15, 0x18 ;  /* 0x0000000f0808e211 */ /* 0x002fe200078ec0ff */
[C---:B------:R-:W-:Y:S02]  /*2390*/  @!P1 IMAD R15, R3.reuse, 0x2, R10 ;  /* 0x00000002030f9824 */ /* 0x040fe400078e020a */
[----:B------:R-:W-:Y:S01]  /*23a0*/  @!P5 IMAD R36, R3, 0x2, R36 ;  /* 0x000000020324d824 */ /* 0x000fe200078e0224 */
[----:B------:R-:W-:-:S02]  /*23b0*/  @!P3 LEA R32, R32, R9, 0x18 ;  /* 0x000000092020b211 */ /* 0x000fc400078ec0ff */
[----:B------:R-:W-:Y:S01]  /*23c0*/  @!P2 MOV R9, 0x400 ;  /* 0x000004000009a802 */ /* 0x000fe20000000f00 */
[----:B------:R-:W-:Y:S01]  /*23d0*/  @!P1 LDGSTS.E.BYPASS.LTC128B.128 [R15+0x5000], desc[UR10][R48.64] ;  /* 0x05000000300f9fae */ /* 0x000fe2000b901d4a */
[C---:B------:R-:W-:Y:S01]  /*23e0*/  @!P6 LEA R23, R3.reuse, R8, 0x1 ;  /* 0x000000080317e211 */ /* 0x040fe200078e08ff */
[----:B------:R-:W-:Y:S02]  /*23f0*/  @!P3 IMAD R32, R3, 0x2, R32 ;  /* 0x000000020320b824 */ /* 0x000fe400078e0220 */
[----:B------:R1:W-:Y:S01]  /*2400*/  @!P1 LDGSTS.E.BYPASS.LTC128B.128 [R15+0x9000], desc[UR10][R48.64+0x80] ;  /* 0x09000080300f9fae */ /* 0x0003e2000b901d4a */
[----:B------:R-:W-:Y:S01]  /*2410*/  @!P6 LEA R46, P1, R44, R4, 0x1 ;  /* 0x000000042c2ee211 */ /* 0x000fe200078208ff */
[----:B------:R-:W-:Y:S01]  /*2420*/  IMAD R4, R19, UR6, RZ ;  /* 0x0000000613047c24 */ /* 0x000fe2000f8e02ff */
[----:B--2---:R-:W-:Y:S01]  /*2430*/  @!P4 LEA R34, R34, R11, 0x18 ;  /* 0x0000000b2222c211 */ /* 0x004fe200078ec0ff */
[----:B------:R-:W-:-:S04]  /*2440*/  @!P6 IMAD R11, R185, 0x30, RZ ;  /* 0x00000030b90be824 */ /* 0x000fc800078e02ff */
[----:B------:R-:W-:Y:S02]  /*2450*/  @!P6 IMAD.IADD R42, R45, 0x1, R11 ;  /* 0x000000012d2ae824 */ /* 0x000fe400078e020b */
[----:B------:R-:W2:Y:S01]  /*2460*/  @!P4 LDC.64 R10, c[0x0][0x218] ;  /* 0x00008600ff0acb82 */ /* 0x000ea20000000a00 */
[C---:B------:R-:W-:Y:S01]  /*2470*/  @!P4 IMAD R34, R3.reuse, 0x2, R34 ;  /* 0x000000020322c824 */ /* 0x040fe200078e0222 */
[----:B----4-:R-:W-:Y:S02]  /*2480*/  @!P2 LEA R40, R40, R9, 0x18 ;  /* 0x000000092828a211 */ /* 0x010fe400078ec0ff */
[----:B------:R-:W-:Y:S01]  /*2490*/  @!P6 LEA.HI.X R47, R44, R5, R42, 0x1, P1 ;  /* 0x000000052c2fe211 */ /* 0x000fe200008f0c2a */
[C---:B------:R-:W-:Y:S01]  /*24a0*/  @!P4 IMAD.WIDE.U32 R44, R184.reuse, 0x50, R190 ;  /* 0x00000050b82cc825 */ /* 0x040fe200078e00be */
[C---:B------:R-:W-:Y:S02]  /*24b0*/  @!P5 LEA R19, P1, R184.reuse, R190, 0x6 ;  /* 0x000000beb813d211 */ /* 0x040fe400078230ff */
[----:B------:R-:W4:Y:S01]  /*24c0*/  @!P3 LDC.64 R8, c[0x0][0x218] ;  /* 0x00008600ff08bb82 */ /* 0x000f220000000a00 */
[----:B------:R-:W-:Y:S01]  /*24d0*/  @!P6 LDGSTS.E.BYPASS.LTC128B.128 [R23+0x5800], desc[UR10][R46.64] ;  /* 0x058000002e17efae */ /* 0x000fe2000b901d4a */
[----:B------:R-:W-:Y:S01]  /*24e0*/  @!P5 LEA.HI.X R42, R184, R191, R185, 0x6, P1 ;  /* 0x000000bfb82ad211 */ /* 0x000fe200008f34b9 */
[----:B------:R-:W-:Y:S01]  /*24f0*/  @!P2 IMAD R40, R3, 0x2, R40 ;  /* 0x000000020328a824 */ /* 0x000fe200078e0228 */
[----:B---3--:R-:W-:Y:S01]  /*2500*/  @!P5 LEA R12, P1, R19, R12, 0x1 ;  /* 0x0000000c130cd211 */ /* 0x008fe200078208ff */
[----:B------:R3:W-:Y:S01]  /*2510*/  @!P6 LDGSTS.E.BYPASS.LTC128B.128 [R23+0x9800], desc[UR10][R46.64+0x80] ;  /* 0x098000802e17efae */ /* 0x0007e2000b901d4a */
[----:B------:R-:W-:Y:S01]  /*2520*/  @!P3 IMAD R3, R185, 0x60, RZ ;  /* 0x00000060b903b824 */ /* 0x000fe200078e02ff */
[----:B------:R-:W-:Y:S01]  /*2530*/  ISETP.GE.AND P6, PT, R16, R7, PT ;  /* 0x000000071000720c */ /* 0x000fe20003fc6270 */
[----:B-1----:R-:W-:Y:S01]  /*2540*/  IMAD R15, R17, UR7, R4 ;  /* 0x00000007110f7c24 */ /* 0x002fe2000f8e0204 */
[----:B------:R-:W-:Y:S01]  /*2550*/  @!P5 LEA.HI.X R13, R19, R13, R42, 0x1, P1 ;  /* 0x0000000d130dd211 */ /* 0x000fe200008f0c2a */
[----:B------:R-:W1:Y:S01]  /*2560*/  @!P2 LDC.64 R4, c[0x0][0x218] ;  /* 0x00008600ff04ab82 */ /* 0x000e620000000a00 */
[----:B------:R-:W-:-:S02]  /*2570*/  @!P4 IMAD R17, R185, 0x50, RZ ;  /* 0x00000050b911c824 */ /* 0x000fc400078e02ff */
[----:B------:R-:W-:Y:S01]  /*2580*/  IMAD.IADD R25, R25, 0x1, R15 ;  /* 0x0000000119197824 */ /* 0x000fe200078e020f */
[----:B------:R-:W-:Y:S01]  /*2590*/  @!P5 LDGSTS.E.BYPASS.LTC128B.128 [R36+0x6000], desc[UR10][R12.64] ;  /* 0x060000000c24dfae */ /* 0x000fe2000b901d4a */
[----:B------:R-:W-:Y:S01]  /*25a0*/  @!P4 IMAD.IADD R17, R45, 0x1, R17 ;  /* 0x000000012d11c824 */ /* 0x000fe200078e0211 */
[----:B--2---:R-:W-:Y:S01]  /*25b0*/  @!P4 LEA R48, P1, R44, R10, 0x1 ;  /* 0x0000000a2c30c211 */ /* 0x004fe200078208ff */
[----:B------:R-:W-:Y:S01]  /*25c0*/  @!P2 IMAD R10, R185, 0x70, RZ ;  /* 0x00000070b90aa824 */ /* 0x000fe200078e02ff */
[----:B------:R2:W-:Y:S01]  /*25d0*/  @!P5 LDGSTS.E.BYPASS.LTC128B.128 [R36+0xa000], desc[UR10][R12.64+0x80] ;  /* 0x0a0000800c24dfae */ /* 0x0005e2000b901d4a */
[----:B------:R-:W-:Y:S01]  /*25e0*/  IMAD.WIDE.U32 R38, R38, R188, R24 ;  /* 0x000000bc26267225 */ /* 0x000fe200078e0018 */
[----:B------:R-:W-:Y:S02]  /*25f0*/  @!P4 LEA.HI.X R49, R44, R11, R17, 0x1, P1 ;  /* 0x0000000b2c31c211 */ /* 0x000fe400008f0c11 */
[----:B------:R-:W-:Y:S01]  /*2600*/  ISETP.GE.AND P5, PT, R30, R7, PT ;  /* 0x000000071e00720c */ /* 0x000fe20003fa6270 */
[----:B------:R-:W-:-:S02]  /*2610*/  @!P2 IMAD.WIDE.U32 R44, R184, 0x70, R190 ;  /* 0x00000070b82ca825 */ /* 0x000fc400078e00be */
[----:B------:R-:W-:Y:S02]  /*2620*/  @!P4 LDGSTS.E.BYPASS.LTC128B.128 [R34+0x6800], desc[UR10][R48.64] ;  /* 0x068000003022cfae */ /* 0x000fe4000b901d4a */
[----:B------:R-:W-:Y:S02]  /*2630*/  @!P2 IMAD.IADD R10, R45, 0x1, R10 ;  /* 0x000000012d0aa824 */ /* 0x000fe400078e020a */
[----:B------:R-:W-:Y:S01]  /*2640*/  @!P4 LDGSTS.E.BYPASS.LTC128B.128 [R34+0xa800], desc[UR10][R48.64+0x80] ;  /* 0x0a8000803022cfae */ /* 0x000fe2000b901d4a */
[----:B------:R-:W-:Y:S01]  /*2650*/  LEA R228, P4, R38, UR8, 0x1 ;  /* 0x0000000826e47c11 */ /* 0x000fe2000f8808ff */
[----:B---3--:R-:W-:-:S04]  /*2660*/  @!P3 IMAD.WIDE.U32 R46, R184, 0x60, R190 ;  /* 0x00000060b82eb825 */ /* 0x008fc800078e00be */
[----:B------:R-:W-:Y:S01]  /*2670*/  @!P3 IMAD.IADD R42, R47, 0x1, R3 ;  /* 0x000000012f2ab824 */ /* 0x000fe200078e0203 */
[C---:B----4-:R-:W-:Y:S02]  /*2680*/  @!P3 LEA R8, P1, R46.reuse, R8, 0x1 ;  /* 0x000000082e08b211 */ /* 0x050fe400078208ff */
[----:B------:R-:W-:Y:S02]  /*2690*/  LEA.HI R3, R123, R6, RZ, 0x4 ;  /* 0x000000067b037211 */ /* 0x000fe400078f20ff */
[----:B------:R-:W-:Y:S02]  /*26a0*/  @!P3 LEA.HI.X R9, R46, R9, R42, 0x1, P1 ;  /* 0x000000092e09b211 */ /* 0x000fe400008f0c2a */
[C---:B-1----:R-:W-:Y:S01]  /*26b0*/  @!P2 LEA R4, P1, R44.reuse, R4, 0x1 ;  /* 0x000000042c04a211 */ /* 0x042fe200078208ff */
[----:B--2---:R-:W-:Y:S02]  /*26c0*/  IMAD.IADD R36, R39, 0x1, R21 ;  /* 0x0000000127247824 */ /* 0x004fe400078e0215 */
[----:B------:R-:W-:Y:S01]  /*26d0*/  @!P3 LDGSTS.E.BYPASS.LTC128B.128 [R32+0x7000], desc[UR10][R8.64] ;  /* 0x070000000820bfae */ /* 0x000fe2000b901d4a */
[----:B------:R-:W-:Y:S01]  /*26e0*/  @!P2 LEA.HI.X R5, R44, R5, R10, 0x1, P1 ;  /* 0x000000052c05a211 */ /* 0x000fe200008f0c0a */
[----:B------:R-:W-:Y:S01]  /*26f0*/  IMAD.WIDE.U32 R12, R188, 0x20, RZ ;  /* 0x00000020bc0c7825 */ /* 0x000fe200078e00ff */
[-C--:B------:R-:W-:Y:S01]  /*2700*/  ISETP.GE.AND P1, PT, R18, R7.reuse, PT ;  /* 0x000000071200720c */ /* 0x080fe20003f26270 */
[----:B------:R1:W-:Y:S01]  /*2710*/  @!P3 LDGSTS.E.BYPASS.LTC128B.128 [R32+0xb000], desc[UR10][R8.64+0x80] ;  /* 0x0b0000800820bfae */ /* 0x0003e2000b901d4a */
[CC--:B------:R-:W-:Y:S01]  /*2720*/  ISETP.GE.AND P3, PT, R22.reuse, R7.reuse, PT ;  /* 0x000000071600720c */ /* 0x0c0fe20003f66270 */
[----:B------:R-:W-:Y:S01]  /*2730*/  IMAD.SHL.U32 R22, R22, 0x8, RZ ;  /* 0x0000000816167824 */ /* 0x000fe200078e00ff */
[----:B------:R-:W-:Y:S01]  /*2740*/  LEA.HI.X R229, R38, UR9, R36, 0x1, P4 ;  /* 0x0000000926e57c11 */ /* 0x000fe2000a0f0c24 */
[----:B------:R-:W-:Y:S01]  /*2750*/  @!P2 LDGSTS.E.BYPASS.LTC128B.128 [R40+0x7800], desc[UR10][R4.64] ;  /* 0x078000000428afae */ /* 0x000fe2000b901d4a */
[-C--:B------:R-:W-:Y:S01]  /*2760*/  ISETP.GE.AND P4, PT, R28, R7.reuse, PT ;  /* 0x000000071c00720c */ /* 0x080fe20003f86270 */
[----:B------:R-:W-:Y:S01]  /*2770*/  @!P6 IMAD.MOV.U32 R18, RZ, RZ, R228 ;  /* 0x000000ffff12e224 */ /* 0x000fe200078e00e4 */
[----:B------:R-:W-:Y:S01]  /*2780*/  LEA.HI R123, R123, R6, RZ, 0x5 ;  /* 0x000000067b7b7211 */ /* 0x000fe200078f28ff */
[----:B------:R2:W-:Y:S01]  /*2790*/  @!P2 LDGSTS.E.BYPASS.LTC128B.128 [R40+0xb800], desc[UR10][R4.64+0x80] ;  /* 0x0b8000800428afae */ /* 0x0005e2000b901d4a */
[----:B------:R-:W-:Y:S01]  /*27a0*/  ISETP.GE.AND P2, PT, R20, R7, PT ;  /* 0x000000071400720c */ /* 0x000fe20003f46270 */
[----:B------:R-:W-:Y:S01]  /*27b0*/  @!P6 IMAD.MOV.U32 R19, RZ, RZ, R229 ;  /* 0x000000ffff13e224 */ /* 0x000fe200078e00e5 */
[----:B------:R-:W-:Y:S01]  /*27c0*/  SHF.R.S32.HI R122, RZ, 0x5, R123 ;  /* 0x00000005ff7a7819 */ /* 0x000fe2000001147b */
[----:B------:R-:W0:Y:S01]  /*27d0*/  LDGDEPBAR ;  /* 0x00000000000079af */ /* 0x000e220000000000 */
[----:B------:R-:W-:-:S03]  /*27e0*/  LOP3.LUT R123, R123, 0xffffffe0, RZ, 0xc0, !PT ;  /* 0xffffffe07b7b7812 */ /* 0x000fc600078ec0ff */
[----:B------:R-:W-:Y:S01]  /*27f0*/  IMAD R121, R122, 0x10, R121 ;  /* 0x000000107a797824 */ /* 0x000fe200078e0279 */
[----:B-1----:R-:W-:Y:S02]  /*2800*/  LOP3.LUT R9, R3, 0xfffffff0, RZ, 0xc0, !PT ;  /* 0xfffffff003097812 */ /* 0x002fe400078ec0ff */
[----:B------:R-:W-:-:S03]  /*2810*/  SHF.R.S32.HI R8, RZ, 0x4, R3 ;  /* 0x00000004ff087819 */ /* 0x000fc60000011403 */
[----:B------:R-:W-:Y:S01]  /*2820*/  IMAD.IADD R9, R6, 0x1, -R9 ;  /* 0x0000000106097824 */ /* 0x000fe200078e0a09 */
[----:B--2---:R-:W-:Y:S01]  /*2830*/  SHF.L.U32 R4, R189, 0x5, RZ ;  /* 0x00000005bd047819 */ /* 0x004fe200000006ff */
[----:B------:R-:W-:-:S04]  /*2840*/  DEPBAR.LE SB0, 0x0 ;  /* 0x000080000000791a */ /* 0x000fc80000000000 */
[----:B------:R-:W-:Y:S01]  /*2850*/  BAR.SYNC.DEFER_BLOCKING 0x0 ;  /* 0x0000000000007b1d */ /* 0x000fe20000010000 */
[----:B------:R-:W-:-:S04]  /*2860*/  SHF.R.S32.HI R10, RZ, 0x1f, R9 ;  /* 0x0000001fff0a7819 */ /* 0x000fc80000011409 */
[----:B------:R-:W-:Y:S02]  /*2870*/  LEA.HI R5, R10, R9, RZ, 0x3 ;  /* 0x000000090a057211 */ /* 0x000fe400078f18ff */
[----:B------:R-:W-:Y:S02]  /*2880*/  LEA.HI R10, R3, R8, RZ, 0x1 ;  /* 0x00000008030a7211 */ /* 0x000fe400078f08ff */
[----:B------:R-:W-:-:S05]  /*2890*/  LOP3.LUT R16, R5, 0xfffffff8, RZ, 0xc0, !PT ;  /* 0xfffffff805107812 */ /* 0x000fca00078ec0ff */
[----:B------:R-:W-:Y:S01]  /*28a0*/  IMAD.IADD R3, R9, 0x1, -R16 ;  /* 0x0000000109037824 */ /* 0x000fe200078e0a10 */
[----:B------:R-:W-:Y:S01]  /*28b0*/  LOP3.LUT R9, R10, 0xfffffffe, RZ, 0xc0, !PT ;  /* 0xfffffffe0a097812 */ /* 0x000fe200078ec0ff */
[----:B------:R-:W-:-:S04]  /*28c0*/  @!P6 IMAD R16, R189, 0x60, RZ ;  /* 0x00000060bd10e824 */ /* 0x000fc800078e02ff */
[----:B------:R-:W-:Y:S02]  /*28d0*/  IMAD.IADD R9, R8, 0x1, -R9 ;  /* 0x0000000108097824 */ /* 0x000fe400078e0a09 */
[----:B------:R-:W-:Y:S01]  /*28e0*/  @!P4 IMAD R8, R189, 0xa0, RZ ;  /* 0x000000a0bd08c824 */ /* 0x000fe200078e02ff */
[----:B------:R-:W-:Y:S04]  /*28f0*/  @P3 STS.128 [R233+0xc000], RZ ;  /* 0x00c000ffe9003388 */ /* 0x000fe80000000c00 */
[----:B------:R-:W-:Y:S04]  /*2900*/  @P3 STS.128 [R233+0x10000], RZ ;  /* 0x010000ffe9003388 */ /* 0x000fe80000000c00 */
[----:B------:R-:W-:Y:S01]  /*2910*/  @!PT LDS RZ, [RZ] ;  /* 0x00000000fffff984 */ /* 0x000fe20000000800 */
[----:B------:R-:W-:Y:S01]  /*2920*/  @!PT LDS RZ, [RZ] ;  /* 0x00000000fffff984 */ /* 0x000fe20000000800 */
[----:B------:R-:W-:Y:S01]  /*2930*/  @!PT LDS RZ, [RZ] ;  /* 0x00000000fffff984 */ /* 0x000fe20000000800 */
[----:B------:R-:W-:Y:S04]  /*2940*/  @!P3 LDGSTS.E.BYPASS.LTC128B.128 [R233+0xc000], desc[UR10][R228.64] ;  /* 0x0c000000e4e9bfae */ /* 0x000fe8000b901d4a */
[----:B------:R-:W-:Y:S01]  /*2950*/  @!P3 LDGSTS.E.BYPASS.LTC128B.128 [R233+0x10000], desc[UR10][R228.64+0x80] ;  /* 0x10000080e4e9bfae */ /* 0x000fe2000b901d4a */
[----:B------:R-:W-:-:S03]  /*2960*/  @!P2 IADD3 R12, P3, R228, R12, RZ ;  /* 0x0000000ce40ca210 */ /* 0x000fc60007f7e0ff */
[----:B------:R-:W-:Y:S01]  /*2970*/  @P2 STS.128 [R233+0xc800], RZ ;  /* 0x00c800ffe9002388 */ /* 0x000fe20000000c00 */
[----:B------:R-:W-:Y:S01]  /*2980*/  @!P2 IADD3.X R13, R229, R13, R4, P3, !PT ;  /* 0x0000000de50da210 */ /* 0x000fe20001ffe404 */
[----:B------:R-:W-:Y:S01]  /*2990*/  IMAD.SHL.U32 R4, R0, 0x40, RZ ;  /* 0x0000004000047824 */ /* 0x000fe200078e00ff */
[----:B------:R-:W-:Y:S01]  /*29a0*/  ISETP.GE.AND P3, PT, R26, R7, PT ;  /* 0x000000071a00720c */ /* 0x000fe20003f66270 */
[----:B------:R-:W-:Y:S03]  /*29b0*/  @P2 STS.128 [R233+0x10800], RZ ;  /* 0x010800ffe9002388 */ /* 0x000fe60000000c00 */
[----:B------:R-:W-:Y:S01]  /*29c0*/  LOP3.LUT R11, R4, 0x1c0, RZ, 0xc0, !PT ;  /* 0x000001c0040b7812 */ /* 0x000fe200078ec0ff */
[----:B------:R-:W-:Y:S01]  /*29d0*/  @!PT LDS RZ, [RZ] ;  /* 0x00000000fffff984 */ /* 0x000fe20000000800 */
[----:B------:R-:W-:Y:S01]  /*29e0*/  @!PT LDS RZ, [RZ] ;  /* 0x00000000fffff984 */ /* 0x000fe20000000800 */
[----:B------:R-:W-:Y:S01]  /*29f0*/  @!PT LDS RZ, [RZ] ;  /* 0x00000000fffff984 */ /* 0x000fe20000000800 */
[----:B------:R-:W-:Y:S01]  /*2a00*/  @!P2 LDGSTS.E.BYPASS.LTC128B.128 [R233+0xc800], desc[UR10][R12.64] ;  /* 0x0c8000000ce9afae */ /* 0x000fe2000b901d4a */
[----:B------:R-:W-:Y:S02]  /*2a10*/  IMAD.SHL.U32 R4, R3, 0x40, RZ ;  /* 0x0000004003047824 */ /* 0x000fe400078e00ff */
[----:B------:R-:W-:Y:S01]  /*2a20*/  LOP3.LUT R22, R11, 0x8, R22, 0xf8, !PT ;  /* 0x000000080b167812 */ /* 0x000fe200078ef816 */
[----:B------:R1:W-:Y:S01]  /*2a30*/  @!P2 LDGSTS.E.BYPASS.LTC128B.128 [R233+0x10800], desc[UR10][R12.64+0x80] ;  /* 0x108000800ce9afae */ /* 0x0003e2000b901d4a */
[----:B------:R-:W-:-:S02]  /*2a40*/  SHF.R.U32.HI R11, RZ, 0x3, R11 ;  /* 0x00000003ff0b7819 */ /* 0x000fc4000001160b */
[----:B------:R-:W-:Y:S01]  /*2a50*/  @!P1 LEA R10, P2, R188, R228, 0x6 ;  /* 0x000000e4bc0a9211 */ /* 0x000fe200078430ff */
[----:B------:R-:W-:Y:S01]  /*2a60*/  @P1 STS.128 [R233+0xd000], RZ ;  /* 0x00d000ffe9001388 */ /* 0x000fe20000000c00 */
[----:B------:R-:W-:Y:S02]  /*2a70*/  LOP3.LUT R22, R22, R11, RZ, 0x3c, !PT ;  /* 0x0000000b16167212 */ /* 0x000fe400078e3cff */
[----:B------:R-:W-:Y:S01]  /*2a80*/  @!P1 LEA.HI.X R11, R188, R229, R189, 0x6, P2 ;  /* 0x000000e5bc0b9211 */ /* 0x000fe200010f34bd */
[----:B------:R-:W-:Y:S01]  /*2a90*/  @P1 STS.128 [R233+0x11000], RZ ;  /* 0x011000ffe9001388 */ /* 0x000fe20000000c00 */
[----:B------:R-:W-:Y:S01]  /*2aa0*/  ISETP.GE.AND P2, PT, R14, R7, PT ;  /* 0x000000070e00720c */ /* 0x000fe20003f46270 */
[C---:B------:R-:W-:Y:S01]  /*2ab0*/  IMAD.SHL.U32 R7, R9.reuse, 0x8, RZ ;  /* 0x0000000809077824 */ /* 0x040fe200078e00ff */
[----:B------:R-:W-:Y:S01]  /*2ac0*/  LOP3.LUT R4, R4, 0x1c0, RZ, 0xc0, !PT ;  /* 0x000001c004047812 */ /* 0x000fe200078ec0ff */
[----:B------:R-:W-:Y:S01]  /*2ad0*/  IMAD R225, R9, 0x200, R22 ;  /* 0x0000020009e17824 */ /* 0x000fe200078e0216 */
[----:B------:R-:W-:Y:S01]  /*2ae0*/  @!PT LDS RZ, [RZ] ;  /* 0x00000000fffff984 */ /* 0x000fe20000000800 */
[----:B------:R-:W-:Y:S01]  /*2af0*/  @!PT LDS RZ, [RZ] ;  /* 0x00000000fffff984 */ /* 0x000fe20000000800 */
[----:B------:R-:W-:Y:S01]  /*2b00*/  @!PT LDS RZ, [RZ] ;  /* 0x00000000fffff984 */ /* 0x000fe20000000800 */
[----:B------:R-:W-:Y:S01]  /*2b10*/  @!P1 LDGSTS.E.BYPASS.LTC128B.128 [R233+0xd000], desc[UR10][R10.64] ;  /* 0x0d0000000ae99fae */ /* 0x000fe2000b901d4a */
[----:B------:R-:W-:Y:S01]  /*2b20*/  @!P6 IMAD.WIDE.U32 R22, R188, 0x60, R18 ;  /* 0x00000060bc16e825 */ /* 0x000fe200078e0012 */
[----:B------:R-:W-:-:S02]  /*2b30*/  LOP3.LUT R7, R4, 0x8, R7, 0xf8, !PT ;  /* 0x0000000804077812 */ /* 0x000fc400078ef807 */
[----:B------:R-:W-:Y:S01]  /*2b40*/  SHF.R.U32.HI R4, RZ, 0x3, R4 ;  /* 0x00000003ff047819 */ /* 0x000fe20000011604 */
[----:B------:R-:W-:Y:S01]  /*2b50*/  @!P3 IMAD R14, R189, 0xc0, RZ ;  /* 0x000000c0bd0eb824 */ /* 0x000fe200078e02ff */
[----:B------:R-:W-:Y:S01]  /*2b60*/  @!P1 LDGSTS.E.BYPASS.LTC128B.128 [R233+0x11000], desc[UR10][R10.64+0x80] ;  /* 0x110000800ae99fae */ /* 0x000fe2000b901d4a */
[C---:B------:R-:W-:Y:S01]  /*2b70*/  @!P3 IMAD.WIDE.U32 R18, R188.reuse, 0xc0, R228 ;  /* 0x000000c0bc12b825 */ /* 0x040fe200078e00e4 */
[----:B------:R-:W-:Y:S02]  /*2b80*/  LOP3.LUT R4, R7, R4, RZ, 0x3c, !PT ;  /* 0x0000000407047212 */ /* 0x000fe400078e3cff */
[----:B------:R-:W-:Y:S01]  /*2b90*/  @P6 STS.128 [R233+0xd800], RZ ;  /* 0x00d800ffe9006388 */ /* 0x000fe20000000c00 */
[----:B------:R-:W-:Y:S01]  /*2ba0*/  IMAD.SHL.U32 R7, R5, 0x40, RZ ;  /* 0x0000004005077824 */ /* 0x000fe200078e00ff */
[----:B------:R-:W-:Y:S01]  /*2bb0*/  LEA R225, R225, UR4, 0x1 ;  /* 0x00000004e1e17c11 */ /* 0x000fe2000f8e08ff */
[----:B------:R-:W-:Y:S01]  /*2bc0*/  @!P3 IMAD.IADD R15, R19, 0x1, R14 ;  /* 0x00000001130fb824 */ /* 0x000fe200078e020e */
[-C--:B-1----:R-:W-:Y:S01]  /*2bd0*/  @!P4 MOV R13, R229.reuse ;  /* 0x000000e5000dc202 */ /* 0x082fe20000000f00 */
[----:B------:R-:W-:Y:S01]  /*2be0*/  @!P4 IMAD.MOV.U32 R12, RZ, RZ, R228 ;  /* 0x000000ffff0cc224 */ /* 0x000fe200078e00e4 */
[----:B------:R-:W-:Y:S01]  /*2bf0*/  LOP3.LUT R7, R7, 0xfffffe00, RZ, 0xc0, !PT ;  /* 0xfffffe0007077812 */ /* 0x000fe200078ec0ff */
[----:B------:R-:W-:Y:S01]  /*2c00*/  @!P3 IMAD.MOV.U32 R14, RZ, RZ, R18 ;  /* 0x000000ffff0eb224 */ /* 0x000fe200078e0012 */
[C---:B------:R-:W-:Y:S01]  /*2c10*/  @!P5 LEA R18, P1, R188.reuse, R228, 0x7 ;  /* 0x000000e4bc12d211 */ /* 0x040fe200078238ff */
[----:B------:R-:W-:Y:S01]  /*2c20*/  @!P6 IMAD.IADD R17, R23, 0x1, R16 ;  /* 0x000000011711e824 */ /* 0x000fe200078e0210 */
[----:B------:R-:W-:Y:S01]  /*2c30*/  @P6 STS.128 [R233+0x11800], RZ ;  /* 0x011800ffe9006388 */ /* 0x000fe20000000c00 */
[----:B------:R-:W-:Y:S01]  /*2c40*/  @!P6 IMAD.MOV.U32 R16, RZ, RZ, R22 ;  /* 0x000000ffff10e224 */ /* 0x000fe200078e0016 */
[C---:B------:R-:W-:Y:S01]  /*2c50*/  @!P5 LEA.HI.X R19, R188.reuse, R229, R189, 0x7, P1 ;  /* 0x000000e5bc13d211 */ /* 0x040fe200008f3cbd */
[----:B------:R-:W-:-:S03]  /*2c60*/  @!P4 IMAD.WIDE.U32 R20, R188, 0xa0, R12 ;  /* 0x000000a0bc14c825 */ /* 0x000fc600078e000c */
[----:B------:R-:W-:Y:S01]  /*2c70*/  @!PT LDS RZ, [RZ] ;  /* 0x00000000fffff984 */ /* 0x000fe20000000800 */
[----:B------:R-:W-:Y:S01]  /*2c80*/  @!PT LDS RZ, [RZ] ;  /* 0x00000000fffff984 */ /* 0x000fe20000000800 */
[----:B------:R-:W-:Y:S01]  /*2c90*/  @!PT LDS RZ, [RZ] ;  /* 0x00000000fffff984 */ /* 0x000fe20000000800 */
[----:B------:R-:W-:Y:S01]  /*2ca0*/  @!P6 LDGSTS.E.BYPASS.LTC128B.128 [R233+0xd800], desc[UR10][R16.64] ;  /* 0x0d80000010e9efae */ /* 0x000fe2000b901d4a */
[----:B------:R-:W-:Y:S02]  /*2cb0*/  @!P4 IMAD.IADD R9, R21, 0x1, R8 ;  /* 0x000000011509c824 */ /* 0x000fe400078e0208 */
[----:B------:R-:W-:Y:S01]  /*2cc0*/  IMAD R5, R122, 0x400, R7 ;  /* 0x000004007a057824 */ /* 0x000fe200078e0207 */
[----:B------:R-:W-:Y:S01]  /*2cd0*/  @!P6 LDGSTS.E.BYPASS.LTC128B.128 [R233+0x11800], desc[UR10][R16.64+0x80] ;  /* 0x1180008010e9efae */ /* 0x000fe2000b901d4a */
[----:B------:R-:W-:Y:S02]  /*2ce0*/  @!P4 IMAD.MOV.U32 R8, RZ, RZ, R20 ;  /* 0x000000ffff08c224 */ /* 0x000fe400078e0014 */
[----:B------:R-:W-:Y:S01]  /*2cf0*/  @!P2 IMAD R12, R189, 0xe0, RZ ;  /* 0x000000e0bd0ca824 */ /* 0x000fe200078e02ff */
[----:B------:R-:W-:Y:S01]  /*2d00*/  @P5 STS.128 [R233+0xe000], RZ ;  /* 0x00e000ffe9005388 */ /* 0x000fe20000000c00 */
[----:B------:R-:W-:Y:S01]  /*2d10*/  @!P2 IMAD.WIDE.U32 R24, R188, 0xe0, R228 ;  /* 0x000000e0bc18a825 */ /* 0x000fe200078e00e4 */
[----:B------:R-:W-:-:S02]  /*2d20*/  IADD3 R226, R4, R5, RZ ;  /* 0x0000000504e27210 */ /* 0x000fc40007ffe0ff */
[----:B------:R-:W-:Y:S01]  /*2d30*/  @P5 STS.128 [R233+0x12000], RZ ;  /* 0x012000ffe9005388 */ /* 0x000fe20000000c00 */
[----:B------:R-:W-:Y:S01]  /*2d40*/  @!P2 IMAD.IADD R13, R25, 0x1, R12 ;  /* 0x00000001190da824 */ /* 0x000fe200078e020c */
[----:B------:R-:W-:Y:S01]  /*2d50*/  LEA R226, R226, UR4, 0x1 ;  /* 0x00000004e2e27c11 */ /* 0x000fe2000f8e08ff */
[----:B------:R-:W-:Y:S01]  /*2d60*/  @!P2 IMAD.MOV.U32 R12, RZ, RZ, R24 ;  /* 0x000000ffff0ca224 */ /* 0x000fe200078e0018 */
[----:B------:R-:W-:Y:S01]  /*2d70*/  @!PT LDS RZ, [RZ] ;  /* 0x00000000fffff984 */ /* 0x000fe20000000800 */
[----:B------:R-:W-:Y:S01]  /*2d80*/  @!PT LDS RZ, [RZ] ;  /* 0x00000000fffff984 */ /* 0x000fe20000000800 */
[----:B------:R-:W-:Y:S01]  /*2d90*/  @!PT LDS RZ, [RZ] ;  /* 0x00000000fffff984 */ /* 0x000fe20000000800 */
[----:B------:R-:W-:Y:S01]  /*2da0*/  @!P5 LDGSTS.E.BYPASS.LTC128B.128 [R233+0xe000], desc[UR10][R18.64] ;  /* 0x0e00000012e9dfae */ /* 0x000fe2000b901d4a */
[----:B------:R-:W-:Y:S02]  /*2db0*/  IMAD.MOV.U32 R5, RZ, RZ, 0x10 ;  /* 0x00000010ff057424 */ /* 0x000fe400078e00ff */
[----:B------:R-:W-:Y:S01]  /*2dc0*/  VIADD R223, R225, 0x4020 ;  /* 0x00004020e1df7836 */ /* 0x000fe20000000000 */
[----:B------:R1:W-:Y:S01]  /*2dd0*/  @!P5 LDGSTS.E.BYPASS.LTC128B.128 [R233+0x12000], desc[UR10][R18.64+0x80] ;  /* 0x1200008012e9dfae */ /* 0x0003e2000b901d4a */
[----:B------:R-:W-:-:S03]  /*2de0*/  IMAD.IADD R4, R7, 0x1, R4 ;  /* 0x0000000107047824 */ /* 0x000fc600078e0204 */
[----:B------:R-:W-:Y:S04]  /*2df0*/  @P4 STS.128 [R233+0xe800], RZ ;  /* 0x00e800ffe9004388 */ /* 0x000fe80000000c00 */
[----:B------:R-:W-:Y:S04]  /*2e00*/  @P4 STS.128 [R233+0x12800], RZ ;  /* 0x012800ffe9004388 */ /* 0x000fe80000000c00 */
[----:B------:R-:W-:Y:S01]  /*2e10*/  @!PT LDS RZ, [RZ] ;  /* 0x00000000fffff984 */ /* 0x000fe20000000800 */
[----:B------:R-:W-:Y:S01]  /*2e20*/  @!PT LDS RZ, [RZ] ;  /* 0x00000000fffff984 */ /* 0x000fe20000000800 */
[----:B------:R-:W-:Y:S01]  /*2e30*/  @!PT LDS RZ, [RZ] ;  /* 0x00000000fffff984 */ /* 0x000fe20000000800 */
[----:B------:R-:W-:Y:S04]  /*2e40*/  @!P4 LDGSTS.E.BYPASS.LTC128B.128 [R233+0xe800], desc[UR10][R8.64] ;  /* 0x0e80000008e9cfae */ /* 0x000fe8000b901d4a */
[----:B------:R2:W-:Y:S04]  /*2e50*/  @!P4 LDGSTS.E.BYPASS.LTC128B.128 [R233+0x12800], desc[UR10][R8.64+0x80] ;  /* 0x1280008008e9cfae */ /* 0x0005e8000b901d4a */
[----:B------:R-:W-:Y:S04]  /*2e60*/  @P3 STS.128 [R233+0xf000], RZ ;  /* 0x00f000ffe9003388 */ /* 0x000fe80000000c00 */
[----:B------:R-:W-:Y:S04]  /*2e70*/  @P3 STS.128 [R233+0x13000], RZ ;  /* 0x013000ffe9003388 */ /* 0x000fe80000000c00 */
[----:B------:R-:W-:Y:S01]  /*2e80*/  @!PT LDS RZ, [RZ] ;  /* 0x00000000fffff984 */ /* 0x000fe20000000800 */
[----:B------:R-:W-:Y:S01]  /*2e90*/  @!PT LDS RZ, [RZ] ;  /* 0x00000000fffff984 */ /* 0x000fe20000000800 */
[----:B------:R-:W-:Y:S01]  /*2ea0*/  @!PT LDS RZ, [RZ] ;  /* 0x00000000fffff984 */ /* 0x000fe20000000800 */
[----:B------:R-:W-:Y:S04]  /*2eb0*/  @!P3 LDGSTS.E.BYPASS.LTC128B.128 [R233+0xf000], desc[UR10][R14.64] ;  /* 0x0f0000000ee9bfae */ /* 0x000fe8000b901d4a */
[----:B------:R-:W-:Y:S01]  /*2ec0*/  @!P3 LDGSTS.E.BYPASS.LTC128B.128 [R233+0x13000], desc[UR10][R14.64+0x80] ;  /* 0x130000800ee9bfae */ /* 0x000fe2000b901d4a */
[----:B------:R-:W-:-:S03]  /*2ed0*/  LOP3.LUT P3, RZ, R0, 0x2, RZ, 0xc0, !PT ;  /* 0x0000000200ff7812 */ /* 0x000fc6000786c0ff */
[----:B------:R-:W-:Y:S04]  /*2ee0*/  @P2 STS.128 [R233+0xf800], RZ ;  /* 0x00f800ffe9002388 */ /* 0x000fe80000000c00 */
[----:B------:R-:W-:Y:S04]  /*2ef0*/  @P2 STS.128 [R233+0x13800], RZ ;  /* 0x013800ffe9002388 */ /* 0x000fe80000000c00 */
[----:B------:R-:W-:Y:S01]  /*2f00*/  @!PT LDS RZ, [RZ] ;  /* 0x00000000fffff984 */ /* 0x000fe20000000800 */
[----:B------:R-:W-:Y:S01]  /*2f10*/  @!PT LDS RZ, [RZ] ;  /* 0x00000000fffff984 */ /* 0x000fe20000000800 */
[----:B------:R-:W-:Y:S01]  /*2f20*/  @!PT LDS RZ, [RZ] ;  /* 0x00000000fffff984 */ /* 0x000fe20000000800 */
[----:B------:R-:W-:Y:S04]  /*2f30*/  @!P2 LDGSTS.E.BYPASS.LTC128B.128 [R233+0xf800], desc[UR10][R12.64] ;  /* 0x0f8000000ce9afae */ /* 0x000fe8000b901d4a */
[----:B------:R3:W-:Y:S01]  /*2f40*/  @!P2 LDGSTS.E.BYPASS.LTC128B.128 [R233+0x13800], desc[UR10][R12.64+0x80] ;  /* 0x138000800ce9afae */ /* 0x0007e2000b901d4a */
[----:B------:R-:W-:Y:S01]  /*2f50*/  R2P PR, R3, 0x6 ;  /* 0x0000000603007804 */ /* 0x000fe20000000000 */
[----:B------:R-:W-:-:S02]  /*2f60*/  VIADD R3, R225, 0x4000 ;  /* 0x00004000e1037836 */ /* 0x000fc40000000000 */
[----:B------:R-:W-:Y:S02]  /*2f70*/  LDSM.16.M88.4 R24, [R226] ;  /* 0x00000000e218783b */ /* 0x000fe40000000200 */
[----:B------:R-:W-:Y:S01]  /*2f80*/  SEL R5, R5, 0xfffffff0, !P1 ;  /* 0xfffffff005057807 */ /* 0x000fe20004800000 */
[----:B------:R-:W-:Y:S01]  /*2f90*/  @P3 VIADD R223, R3, 0xffffffe0 ;  /* 0xffffffe003df3836 */ /* 0x000fe20000000000 */
[----:B------:R-:W4:Y:S01]  /*2fa0*/  LDSM.16.M88.4 R68, [R225+0x5800] ;  /* 0x00580000e144783b */ /* 0x000f220000000200 */
[----:B------:R-:W-:Y:S02]  /*2fb0*/  LOP3.LUT P1, RZ, R0, 0x4, RZ, 0xc0, !PT ;  /* 0x0000000400ff7812 */ /* 0x000fe4000782c0ff */
[----:B------:R-:W-:Y:S01]  /*2fc0*/  IMAD R224, R5, 0x2, R226 ;  /* 0x0000000205e07824 */ /* 0x000fe200078e02e2 */
[----:B------:R-:W3:Y:S01]  /*2fd0*/  LDSM.16.M88.4 R52, [R225+0x7800] ;  /* 0x00780000e134783b */ /* 0x000ee20000000200 */
[C---:B------:R-:W-:Y:S01]  /*2fe0*/  VIADD R215, R223.reuse, 0x800 ;  /* 0x00000800dfd77836 */ /* 0x040fe20000000000 */
[C---:B------:R-:W-:Y:S01]  /*2ff0*/  IADD3 R209, R223.reuse, 0x3800, RZ ;  /* 0x00003800dfd17810 */ /* 0x040fe20007ffe0ff */
[C---:B------:R-:W-:Y:S01]  /*3000*/  VIADD R214, R223.reuse, 0x1000 ;  /* 0x00001000dfd67836 */ /* 0x040fe20000000000 */
[----:B-1----:R-:W1:Y:S01]  /*3010*/  LDSM.16.M88.4 R16, [R225+0x4000] ;  /* 0x00400000e110783b */ /* 0x002e620000000200 */
[----:B------:R-:W-:-:S02]  /*3020*/  VIADD R213, R223, 0x1800 ;  /* 0x00001800dfd57836 */ /* 0x000fc40000000000 */
[C---:B------:R-:W-:Y:S01]  /*3030*/  VIADD R212, R223.reuse, 0x2000 ;  /* 0x00002000dfd47836 */ /* 0x040fe20000000000 */
[----:B--2---:R-:W2:Y:S01]  /*3040*/  LDSM.16.M88.4 R8, [R225+0x4800] ;  /* 0x00480000e108783b */ /* 0x004ea20000000200 */
[C---:B------:R-:W-:Y:S02]  /*3050*/  VIADD R211, R223.reuse, 0x2800 ;  /* 0x00002800dfd37836 */ /* 0x040fe40000000000 */
[C---:B------:R-:W-:Y:S01]  /*3060*/  VIADD R210, R223.reuse, 0x3000 ;  /* 0x00003000dfd27836 */ /* 0x040fe20000000000 */
[----:B------:R-:W2:Y:S01]  /*3070*/  LDSM.16.M88.4 R76, [R225+0x5000] ;  /* 0x00500000e14c783b */ /* 0x000ea20000000200 */
[C---:B------:R-:W-:Y:S02]  /*3080*/  VIADD R207, R223.reuse, 0x4000 ;  /* 0x00004000dfcf7836 */ /* 0x040fe40000000000 */
[C---:B------:R-:W-:Y:S01]  /*3090*/  VIADD R206, R223.reuse, 0x4800 ;  /* 0x00004800dfce7836 */ /* 0x040fe20000000000 */
[----:B------:R-:W2:Y:S01]  /*30a0*/  LDSM.16.M88.4 R60, [R225+0x6000] ;  /* 0x00600000e13c783b */ /* 0x000ea20000000200 */
[----:B------:R-:W-:-:S02]  /*30b0*/  VIADD R205, R223, 0x5000 ;  /* 0x00005000dfcd7836 */ /* 0x000fc40000000000 */
[C---:B------:R-:W-:Y:S01]  /*30c0*/  VIADD R204, R223.reuse, 0x5800 ;  /* 0x00005800dfcc7836 */ /* 0x040fe20000000000 */
[----:B------:R-:W2:Y:S01]  /*30d0*/  LDSM.16.M88.4 R48, [R225+0x6800] ;  /* 0x00680000e130783b */ /* 0x000ea20000000200 */
[C---:B------:R-:W-:Y:S02]  /*30e0*/  VIADD R203, R223.reuse, 0x6000 ;  /* 0x00006000dfcb7836 */ /* 0x040fe40000000000 */
[C---:B------:R-:W-:Y:S01]  /*30f0*/  VIADD R202, R223.reuse, 0x6800 ;  /* 0x00006800dfca7836 */ /* 0x040fe20000000000 */
[----:B------:R-:W2:Y:S01]  /*3100*/  LDSM.16.M88.4 R40, [R225+0x7000] ;  /* 0x00700000e128783b */ /* 0x000ea20000000200 */
[C---:B------:R-:W-:Y:S02]  /*3110*/  VIADD R201, R223.reuse, 0x7000 ;  /* 0x00007000dfc97836 */ /* 0x040fe40000000000 */
[----:B------:R-:W-:Y:S01]  /*3120*/  VIADD R200, R223, 0x7800 ;  /* 0x00007800dfc87836 */ /* 0x000fe20000000000 */
[----:B------:R-:W-:Y:S04]  /*3130*/  LDSM.16.M88.4 R88, [R224] ;  /* 0x00000000e058783b */ /* 0x000fe80000000200 */
[----:B------:R-:W2:Y:S01]  /*3140*/  LDSM.16.M88.4 R28, [R223+0x1800] ;  /* 0x00180000df1c783b */ /* 0x000ea20000000200 */
[C---:B----4-:R-:W-:Y:S03]  /*3150*/  HMMA.16816.F32.BF16 R72, R24.reuse, R68, RZ ;  /* 0x000000441848723c */ /* 0x050fe600000418ff */
[----:B------:R-:W4:Y:S04]  /*3160*/  LDSM.16.M88.4 R116, [R223] ;  /* 0x00000000df74783b */ /* 0x000f280000000200 */
[----:B------:R-:W4:Y:S01]  /*3170*/  LDSM.16.M88.4 R112, [R223+0x800] ;  /* 0x00080000df70783b */ /* 0x000f220000000200 */
[C---:B------:R-:W-:Y:S03]  /*3180*/  HMMA.16816.F32.BF16 R68, R24.reuse, R70, RZ ;  /* 0x000000461844723c */ /* 0x040fe600000418ff */
[----:B------:R-:W4:Y:S03]  /*3190*/  LDSM.16.M88.4 R108, [R223+0x1000] ;  /* 0x00100000df6c783b */ /* 0x000f260000000200 */
[C---:B---3--:R-:W-:Y:S01]  /*31a0*/  HMMA.16816.F32.BF16 R32, R24.reuse, R52, RZ ;  /* 0x000000341820723c */ /* 0x048fe200000418ff */
[----:B------:R-:W3:Y:S04]  /*31b0*/  LDSM.16.M88.4 R104, [R223+0x2000] ;  /* 0x00200000df68783b */ /* 0x000ee80000000200 */
[----:B------:R-:W3:Y:S01]  /*31c0*/  LDSM.16.M88.4 R100, [R223+0x2800] ;  /* 0x00280000df64783b */ /* 0x000ee20000000200 */
[----:B-1----:R-:W-:Y:S01]  /*31d0*/  HMMA.16816.F32.BF16 R20, R24, R16, RZ ;  /* 0x000000101814723c */ /* 0x002fe200000418ff */
[----:B------:R-:W-:-:S02]  /*31e0*/  IMAD.MOV.U32 R52, RZ, RZ, 0x20 ;  /* 0x00000020ff347424 */ /* 0x000fc400078e00ff */
[----:B------:R-:W1:Y:S03]  /*31f0*/  LDSM.16.M88.4 R96, [R223+0x3000] ;  /* 0x00300000df60783b */ /* 0x000e660000000200 */
[C---:B------:R-:W-:Y:S01]  /*3200*/  SEL R3, R52.reuse, 0xffffffe0, !P2 ;  /* 0xffffffe034037807 */ /* 0x040fe20005000000 */
[C---:B--2---:R-:W-:Y:S01]  /*3210*/  HMMA.16816.F32.BF16 R12, R24.reuse, R8, RZ ;  /* 0x00000008180c723c */ /* 0x044fe200000418ff */
[----:B------:R-:W-:Y:S01]  /*3220*/  SEL R0, R52, 0xffffffe0, !P1 ;  /* 0xffffffe034007807 */ /* 0x000fe20004800000 */
[----:B------:R-:W2:Y:S01]  /*3230*/  LDSM.16.M88.4 R92, [R223+0x3800] ;  /* 0x00380000df5c783b */ /* 0x000ea20000000200 */
[----:B------:R-:W-:Y:S01]  /*3240*/  ISETP.GT.AND P2, PT, R194, 0x1, PT ;  /* 0x00000001c200780c */ /* 0x000fe20003f44270 */
[C---:B------:R-:W-:Y:S02]  /*3250*/  IMAD R222, R3.reuse, 0x2, R226 ;  /* 0x0000000203de7824 */ /* 0x040fe400078e02e2 */
[----:B------:R-:W-:Y:S01]  /*3260*/  HMMA.16816.F32.BF16 R16, R24, R18, RZ ;  /* 0x000000121810723c */ /* 0x000fe200000418ff */
[----:B------:R-:W-:Y:S01]  /*3270*/  IMAD R219, R0, 0x2, R225 ;  /* 0x0000000200db7824 */ /* 0x000fe200078e02e1 */
[----:B------:R-:W0:Y:S01]  /*3280*/  LDGDEPBAR ;  /* 0x00000000000079af */ /* 0x000e220000000000 */
[----:B------:R-:W-:-:S02]  /*3290*/  IMAD R221, R3, 0x2, R224 ;  /* 0x0000000203dd7824 */ /* 0x000fc400078e02e0 */
[----:B------:R-:W-:Y:S01]  /*32a0*/  IMAD R208, R0, 0x2, R223 ;  /* 0x0000000200d07824 */ /* 0x000fe200078e02df */
[C---:B------:R-:W-:Y:S01]  /*32b0*/  HMMA.16816.F32.BF16 R8, R24.reuse, R10, RZ ;  /* 0x0000000a1808723c */ /* 0x040fe200000418ff */
[----:B------:R-:W-:Y:S01]  /*32c0*/  LDSM.16.M88.4 R84, [R222] ;  /* 0x00000000de54783b */ /* 0x000fe20000000200 */
[----:B------:R-:W-:Y:S02]  /*32d0*/  IADD3 R0, -R123, R6, RZ ;  /* 0x000000067b007210 */ /* 0x000fe40007ffe1ff */
[----:B------:R-:W4:Y:S02]  /*32e0*/  @!P2 LDC.64 R186, c[0x0][0x218] ;  /* 0x00008600ffbaab82 */ /* 0x000f240000000a00 */
[C---:B------:R-:W-:Y:S06]  /*32f0*/  HMMA.16816.F32.BF16 R80, R24.reuse, R76, RZ ;  /* 0x0000004c1850723c */ /* 0x040fec00000418ff */
[C---:B------:R-:W-:Y:S06]  /*3300*/  HMMA.16816.F32.BF16 R64, R24.reuse, R60, RZ ;  /* 0x0000003c1840723c */ /* 0x040fec00000418ff */
[C---:B------:R-:W-:Y:S06]  /*3310*/  HMMA.16816.F32.BF16 R56, R24.reuse, R48, RZ ;  /* 0x000000301838723c */ /* 0x040fec00000418ff */
[----:B------:R-:W-:Y:S01]  /*3320*/  HMMA.16816.F32.BF16 R44, R24, R40, RZ ;  /* 0x00000028182c723c */ /* 0x000fe200000418ff */
[----:B----4-:R-:W-:-:S05]  /*3330*/  @!P2 LEA R236, P1, R190, R186, 0x1 ;  /* 0x000000babeeca211 */ /* 0x010fca00078208ff */
[----:B------:R-:W-:Y:S01]  /*3340*/  HMMA.16816.F32.BF16 R76, R24, R78, RZ ;  /* 0x0000004e184c723c */ /* 0x000fe200000418ff */
[----:B------:R-:W-:-:S05]  /*3350*/  @!P2 LEA.HI.X R237, R190, R187, R191, 0x1, P1 ;  /* 0x000000bbbeeda211 */ /* 0x000fca00008f0cbf */
[C---:B------:R-:W-:Y:S06]  /*3360*/  HMMA.16816.F32.BF16 R60, R24.reuse, R62, RZ ;  /* 0x0000003e183c723c */ /* 0x040fec00000418ff */
[C---:B------:R-:W-:Y:S06]  /*3370*/  HMMA.16816.F32.BF16 R48, R24.reuse, R50, RZ ;  /* 0x000000321830723c */ /* 0x040fec00000418ff */
[C---:B------:R-:W-:Y:S06]  /*3380*/  HMMA.16816.F32.BF16 R40, R24.reuse, R42, RZ ;  /* 0x0000002a1828723c */ /* 0x040fec00000418ff */
[----:B------:R-:W-:Y:S01]  /*3390*/  HMMA.16816.F32.BF16 R24, R24, R54, RZ ;  /* 0x000000361818723c */ /* 0x000fe200000418ff */
        /* <DEDUP_REMOVED lines=13> */
[C---:B---3--:R-:W-:Y:S06]  /*3470*/  HMMA.16816.F32.BF16 R64, R88.reuse, R104, R64 ;  /* 0x000000685840723c */ /* 0x048fec0000041840 */
[C---:B------:R-:W-:Y:S01]  /*3480*/  HMMA.16816.F32.BF16 R60, R88.reuse, R106, R60 ;  /* 0x0000006a583c723c */ /* 0x040fe2000004183c */
[----:B------:R-:W3:Y:S05]  /*3490*/  LDSM.16.M88.4 R104, [R219+0x5800] ;  /* 0x00580000db68783b */ /* 0x000eea0000000200 */
[C---:B------:R-:W-:Y:S06]  /*34a0*/  HMMA.16816.F32.BF16 R56, R88.reuse, R100, R56 ;  /* 0x000000645838723c */ /* 0x040fec0000041838 */
[C---:B------:R-:W-:Y:S01]  /*34b0*/  HMMA.16816.F32.BF16 R48, R88.reuse, R102, R48 ;  /* 0x000000665830723c */ /* 0x040fe20000041830 */
[----:B------:R-:W3:Y:S05]  /*34c0*/  LDSM.16.M88.4 R100, [R219+0x6000] ;  /* 0x00600000db64783b */ /* 0x000eea0000000200 */
[C---:B-1----:R-:W-:Y:S06]  /*34d0*/  HMMA.16816.F32.BF16 R44, R88.reuse, R96, R44 ;  /* 0x00000060582c723c */ /* 0x042fec000004182c */
[C---:B------:R-:W-:Y:S01]  /*34e0*/  HMMA.16816.F32.BF16 R40, R88.reuse, R98, R40 ;  /* 0x000000625828723c */ /* 0x040fe20000041828 */
[----:B------:R-:W-:Y:S05]  /*34f0*/  LDSM.16.M88.4 R96, [R219+0x7800] ;  /* 0x00780000db60783b */ /* 0x000fea0000000200 */
[C---:B--2---:R-:W-:Y:S06]  /*3500*/  HMMA.16816.F32.BF16 R32, R88.reuse, R92, R32 ;  /* 0x0000005c5820723c */ /* 0x044fec0000041820 */
[----:B------:R-:W-:Y:S01]  /*3510*/  HMMA.16816.F32.BF16 R24, R88, R94, R24 ;  /* 0x0000005e5818723c */ /* 0x000fe20000041818 */
[----:B------:R-:W1:Y:S04]  /*3520*/  LDSM.16.M88.4 R92, [R219+0x6800] ;  /* 0x00680000db5c783b */ /* 0x000e680000000200 */
[----:B------:R-:W-:Y:S01]  /*3530*/  LDSM.16.M88.4 R88, [R221] ;  /* 0x00000000dd58783b */ /* 0x000fe20000000200 */
[C---:B----4-:R-:W-:Y:S06]  /*3540*/  HMMA.16816.F32.BF16 R20, R84.reuse, R52, R20 ;  /* 0x000000345414723c */ /* 0x050fec0000041814 */
[C---:B------:R-:W-:Y:S01]  /*3550*/  HMMA.16816.F32.BF16 R16, R84.reuse, R54, R16 ;  /* 0x000000365410723c */ /* 0x040fe20000041810 */
[----:B------:R-:W2:Y:S05]  /*3560*/  LDSM.16.M88.4 R52, [R219+0x7000] ;  /* 0x00700000db34783b */ /* 0x000eaa0000000200 */
[C---:B------:R-:W-:Y:S06]  /*3570*/  HMMA.16816.F32.BF16 R12, R84.reuse, R28, R12 ;  /* 0x0000001c540c723c */ /* 0x040fec000004180c */
[C---:B------:R-:W-:Y:S01]  /*3580*/  HMMA.16816.F32.BF16 R8, R84.reuse, R30, R8 ;  /* 0x0000001e5408723c */ /* 0x040fe20000041808 */
[----:B------:R-:W4:Y:S05]  /*3590*/  LDSM.16.M88.4 R28, [R208] ;  /* 0x00000000d01c783b */ /* 0x000f2a0000000200 */
[C---:B------:R-:W-:Y:S06]  /*35a0*/  HMMA.16816.F32.BF16 R80, R84.reuse, R108, R80 ;  /* 0x0000006c5450723c */ /* 0x040fec0000041850 */
[C---:B------:R-:W-:Y:S01]  /*35b0*/  HMMA.16816.F32.BF16 R76, R84.reuse, R110, R76 ;  /* 0x0000006e544c723c */ /* 0x040fe2000004184c */
[----:B------:R-:W-:Y:S05]  /*35c0*/  LDSM.16.M88.4 R108, [R208+0x1800] ;  /* 0x00180000d06c783b */ /* 0x000fea0000000200 */
[C---:B---3--:R-:W-:Y:S06]  /*35d0*/  HMMA.16816.F32.BF16 R72, R84.reuse, R104, R72 ;  /* 0x000000685448723c */ /* 0x048fec0000041848 */
        /* <DEDUP_REMOVED lines=10> */
[----:B------:R-:W2:Y:S05]  /*3680*/  LDSM.16.M88.4 R52, [R208+0x3000] ;  /* 0x00300000d034783b */ /* 0x000eaa0000000200 */
[C---:B------:R-:W-:Y:S06]  /*3690*/  HMMA.16816.F32.BF16 R32, R84.reuse, R96, R32 ;  /* 0x000000605420723c */ /* 0x040fec0000041820 */
[----:B------:R-:W-:Y:S01]  /*36a0*/  HMMA.16816.F32.BF16 R24, R84, R98, R24 ;  /* 0x000000625418723c */ /* 0x000fe20000041818 */
[----:B------:R-:W-:Y:S04]  /*36b0*/  LDSM.16.M88.4 R84, [R226+0x2000] ;  /* 0x00200000e254783b */ /* 0x000fe80000000200 */
[----:B------:R-:W-:Y:S01]  /*36c0*/  LDSM.16.M88.4 R96, [R225+0x8800] ;  /* 0x00880000e160783b */ /* 0x000fe20000000200 */
[C---:B----4-:R-:W-:Y:S06]  /*36d0*/  HMMA.16816.F32.BF16 R20, R88.reuse, R28, R20 ;  /* 0x0000001c5814723c */ /* 0x050fec0000041814 */
        /* <DEDUP_REMOVED lines=9> */
[----:B------:R-:W-:Y:S06]  /*3770*/  HMMA.16816.F32.BF16 R8, R88, R118, R8 ;  /* 0x000000765808723c */ /* 0x000fec0000041808 */
[C---:B---3--:R-:W-:Y:S06]  /*3780*/  HMMA.16816.F32.BF16 R20, R84.reuse, R28, R20 ;  /* 0x0000001c5414723c */ /* 0x048fec0000041814 */
[----:B------:R-:W-:Y:S01]  /*3790*/  HMMA.16816.F32.BF16 R16, R84, R30, R16 ;  /* 0x0000001e5410723c */ /* 0x000fe20000041810 */
[----:B------:R-:W3:Y:S05]  /*37a0*/  LDSM.16.M88.4 R28, [R225+0xb000] ;  /* 0x00b00000e11c783b */ /* 0x000eea0000000200 */
        /* <DEDUP_REMOVED lines=11> */
[----:B------:R-:W4:Y:S04]  /*3860*/  LDSM.16.M88.4 R88, [R225+0xa800] ;  /* 0x00a80000e158783b */ /* 0x000f280000000200 */
[----:B------:R-:W-:Y:S01]  /*3870*/  LDSM.16.M88.4 R100, [R224+0x2000] ;  /* 0x00200000e064783b */ /* 0x000fe20000000200 */
        /* <DEDUP_REMOVED lines=31> */
[C---:B---3--:R-:W-:Y:S06]  /*3a70*/  HMMA.16816.F32.BF16 R72, R100.reuse, R28, R72 ;  /* 0x0000001c6448723c */ /* 0x048fec0000041848 */
[C---:B------:R-:W-:Y:S01]  /*3a80*/  HMMA.16816.F32.BF16 R68, R100.reuse, R30, R68 ;  /* 0x0000001e6444723c */ /* 0x040fe20000041844 */
[----:B------:R-:W2:Y:S05]  /*3a90*/  LDSM.16.M88.4 R28, [R219+0x9000] ;  /* 0x00900000db1c783b */ /* 0x000eaa0000000200 */
[C---:B----4-:R-:W-:Y:S06]  /*3aa0*/  HMMA.16816.F32.BF16 R56, R100.reuse, R84, R56 ;  /* 0x000000546438723c */ /* 0x050fec0000041838 */
[C---:B------:R-:W-:Y:S01]  /*3ab0*/  HMMA.16816.F32.BF16 R48, R100.reuse, R86, R48 ;  /* 0x000000566430723c */ /* 0x040fe20000041830 */
[----:B------:R-:W3:Y:S05]  /*3ac0*/  LDSM.16.M88.4 R84, [R219+0xa800] ;  /* 0x00a80000db54783b */ /* 0x000eea0000000200 */
[C---:B------:R-:W-:Y:S06]  /*3ad0*/  HMMA.16816.F32.BF16 R64, R100.reuse, R88, R64 ;  /* 0x000000586440723c */ /* 0x040fec0000041840 */
[----:B------:R-:W-:Y:S01]  /*3ae0*/  HMMA.16816.F32.BF16 R60, R100, R90, R60 ;  /* 0x0000005a643c723c */ /* 0x000fe2000004183c */
        /* <DEDUP_REMOVED lines=12> */
[----:B------:R-:W2:Y:S05]  /*3bb0*/  LDSM.16.M88.4 R92, [R208+0x5000] ;  /* 0x00500000d05c783b */ /* 0x000eaa0000000200 */
[C---:B------:R-:W-:Y:S06]  /*3bc0*/  HMMA.16816.F32.BF16 R44, R100.reuse, R112, R44 ;  /* 0x00000070642c723c */ /* 0x040fec000004182c */
[C---:B------:R-:W-:Y:S06]  /*3bd0*/  HMMA.16816.F32.BF16 R40, R100.reuse, R114, R40 ;  /* 0x000000726428723c */ /* 0x040fec0000041828 */
[C---:B------:R-:W-:Y:S06]  /*3be0*/  HMMA.16816.F32.BF16 R32, R100.reuse, R108, R32 ;  /* 0x0000006c6420723c */ /* 0x040fec0000041820 */
[----:B------:R-:W-:Y:S01]  /*3bf0*/  HMMA.16816.F32.BF16 R24, R100, R110, R24 ;  /* 0x0000006e6418723c */ /* 0x000fe20000041818 */
[----:B------:R-:W2:Y:S04]  /*3c00*/  LDSM.16.M88.4 R108, [R219+0xb800] ;  /* 0x00b80000db6c783b */ /* 0x000ea80000000200 */
[----:B------:R-:W-:Y:S01]  /*3c10*/  LDSM.16.M88.4 R100, [R208+0x4000] ;  /* 0x00400000d064783b */ /* 0x000fe20000000200 */
[C---:B---3--:R-:W-:Y:S06]  /*3c20*/  HMMA.16816.F32.BF16 R56, R104.reuse, R84, R56 ;  /* 0x000000546838723c */ /* 0x048fec0000041838 */
[C---:B------:R-:W-:Y:S01]  /*3c30*/  HMMA.16816.F32.BF16 R48, R104.reuse, R86, R48 ;  /* 0x000000566830723c */ /* 0x040fe20000041830 */
[----:B------:R-:W3:Y:S05]  /*3c40*/  LDSM.16.M88.4 R84, [R208+0x6000] ;  /* 0x00600000d054783b */ /* 0x000eea0000000200 */
[C---:B----4-:R-:W-:Y:S06]  /*3c50*/  HMMA.16816.F32.BF16 R64, R104.reuse, R88, R64 ;  /* 0x000000586840723c */ /* 0x050fec0000041840 */
[C---:B------:R-:W-:Y:S01]  /*3c60*/  HMMA.16816.F32.BF16 R60, R104.reuse, R90, R60 ;  /* 0x0000005a683c723c */ /* 0x040fe2000004183c */
[----:B------:R-:W4:Y:S05]  /*3c70*/  LDSM.16.M88.4 R88, [R208+0x5800] ;  /* 0x00580000d058783b */ /* 0x000f2a0000000200 */
[C---:B-1----:R-:W-:Y:S06]  /*3c80*/  HMMA.16816.F32.BF16 R44, R104.reuse, R52, R44 ;  /* 0x00000034682c723c */ /* 0x042fec000004182c */
[----:B------:R-:W-:Y:S01]  /*3c90*/  HMMA.16816.F32.BF16 R40, R104, R54, R40 ;  /* 0x000000366828723c */ /* 0x000fe20000041828 */
[----:B------:R-:W1:Y:S05]  /*3ca0*/  LDSM.16.M88.4 R52, [R208+0x6800] ;  /* 0x00680000d034783b */ /* 0x000e6a0000000200 */
[C---:B--2---:R-:W-:Y:S06]  /*3cb0*/  HMMA.16816.F32.BF16 R12, R28.reuse, R96, R12 ;  /* 0x000000601c0c723c */ /* 0x044fec000004180c */
[C---:B------:R-:W-:Y:S01]  /*3cc0*/  HMMA.16816.F32.BF16 R8, R28.reuse, R98, R8 ;  /* 0x000000621c08723c */ /* 0x040fe20000041808 */
[----:B------:R-:W2:Y:S05]  /*3cd0*/  LDSM.16.M88.4 R96, [R208+0x7000] ;  /* 0x00700000d060783b */ /* 0x000eaa0000000200 */
[C---:B------:R-:W-:Y:S06]  /*3ce0*/  HMMA.16816.F32.BF16 R80, R28.reuse, R92, R80 ;  /* 0x0000005c1c50723c */ /* 0x040fec0000041850 */
[----:B------:R-:W-:Y:S01]  /*3cf0*/  HMMA.16816.F32.BF16 R76, R28, R94, R76 ;  /* 0x0000005e1c4c723c */ /* 0x000fe2000004184c */
[----:B------:R-:W2:Y:S01]  /*3d00*/  LDSM.16.M88.4 R92, [R208+0x7800] ;  /* 0x00780000d05c783b */ /* 0x000ea20000000200 */
[----:B------:R-:W-:-:S04]  /*3d10*/  DEPBAR.LE SB0, 0x0 ;  /* 0x000080000000791a */ /* 0x000fc80000000000 */
[C---:B------:R-:W-:Y:S06]  /*3d20*/  HMMA.16816.F32.BF16 R32, R104.reuse, R108, R32 ;  /* 0x0000006c6820723c */ /* 0x040fec0000041820 */
[----:B------:R-:W-:Y:S06]  /*3d30*/  HMMA.16816.F32.BF16 R24, R104, R110, R24 ;  /* 0x0000006e6818723c */ /* 0x000fec0000041818 */
[C---:B---3--:R-:W-:Y:S06]  /*3d40*/  HMMA.16816.F32.BF16 R64, R28.reuse, R84, R64 ;  /* 0x000000541c40723c */ /* 0x048fec0000041840 */
[----:B------:R-:W-:Y:S01]  /*3d50*/  HMMA.16816.F32.BF16 R20, R28, R100, R20 ;  /* 0x000000641c14723c */ /* 0x000fe20000041814 */
[----:B------:R-:W-:-:S04]  /*3d60*/  SHF.R.S32.HI R85, RZ, 0x1f, R0 ;  /* 0x0000001fff557819 */ /* 0x000fc80000011400 */
[----:B------:R-:W-:Y:S01]  /*3d70*/  LEA.HI R85, R85, R0, RZ, 0x2 ;  /* 0x0000000055557211 */ /* 0x000fe200078f10ff */
[----:B------:R-:W-:Y:S03]  /*3d80*/  HMMA.16816.F32.BF16 R16, R28, R102, R16 ;  /* 0x000000661c10723c */ /* 0x000fe60000041810 */
[----:B------:R-:W-:-:S03]  /*3d90*/  SHF.R.S32.HI R0, RZ, 0x2, R85 ;  /* 0x00000002ff007819 */ /* 0x000fc60000011455 */
[----:B----4-:R-:W-:Y:S01]  /*3da0*/  HMMA.16816.F32.BF16 R72, R28, R88, R72 ;  /* 0x000000581c48723c */ /* 0x010fe20000041848 */
[----:B------:R-:W-:-:S04]  /*3db0*/  IADD3 R121, R121, 0x1, R0 ;  /* 0x0000000179797810 */ /* 0x000fc80007ffe000 */
[----:B------:R-:W-:Y:S01]  /*3dc0*/  IADD3 R121, R37, R121, -R124 ;  /* 0x0000007925797210 */ /* 0x000fe20007ffe87c */
[C---:B------:R-:W-:Y:S04]  /*3dd0*/  HMMA.16816.F32.BF16 R68, R28.reuse, R90, R68 ;  /* 0x0000005a1c44723c */ /* 0x040fe80000041844 */
[----:B------:R-:W-:Y:S02]  /*3de0*/  IMAD.IADD R120, R121, 0x1, R120 ;  /* 0x0000000179787824 */ /* 0x000fe400078e0278 */
[----:B------:R-:W-:Y:S03]  /*3df0*/  HMMA.16816.F32.BF16 R60, R28, R86, R60 ;  /* 0x000000561c3c723c */ /* 0x000fe6000004183c */
[----:B------:R-:W-:-:S02]  /*3e00*/  VIMNMX R193, R120, R37, PT ;  /* 0x0000002578c17248 */ /* 0x000fc40003fe0100 */
[----:B------:R-:W-:Y:S01]  /*3e10*/  VIADDMNMX R192, R120, 0x8, R37, PT ;  /* 0x0000000878c07846 */ /* 0x000fe20003800125 */
[C---:B-1----:R-:W-:Y:S06]  /*3e20*/  HMMA.16816.F32.BF16 R56, R28.reuse, R52, R56 ;  /* 0x000000341c38723c */ /* 0x042fec0000041838 */
[C---:B------:R-:W-:Y:S06]  /*3e30*/  HMMA.16816.F32.BF16 R48, R28.reuse, R54, R48 ;  /* 0x000000361c30723c */ /* 0x040fec0000041830 */
[C---:B--2---:R-:W-:Y:S06]  /*3e40*/  HMMA.16816.F32.BF16 R44, R28.reuse, R96, R44 ;  /* 0x000000601c2c723c */ /* 0x044fec000004182c */
[C---:B------:R-:W-:Y:S06]  /*3e50*/  HMMA.16816.F32.BF16 R40, R28.reuse, R98, R40 ;  /* 0x000000621c28723c */ /* 0x040fec0000041828 */
[C---:B------:R-:W-:Y:S06]  /*3e60*/  HMMA.16816.F32.BF16 R32, R28.reuse, R92, R32 ;  /* 0x0000005c1c20723c */ /* 0x040fec0000041820 */
[----:B------:R-:W-:Y:S07]  /*3e70*/  HMMA.16816.F32.BF16 R24, R28, R94, R24 ;  /* 0x0000005e1c18723c */ /* 0x000fee0000041818 */
[----:B------:R-:W-:-:S05]  /*3e80*/  IMAD.SHL.U32 R29, R6, 0x2, RZ ;  /* 0x00000002061d7824 */ /* 0x000fca00078e00ff */
[----:B------:R-:W-:Y:S01]  /*3e90*/  LOP3.LUT R29, R29, 0x6, RZ, 0xc0, !PT ;  /* 0x000000061d1d7812 */ /* 0x000fe200078ec0ff */
[----:B------:R-:W-:Y:S06]  /*3ea0*/  BAR.SYNC.DEFER_BLOCKING 0x0 ;  /* 0x0000000000007b1d */ /* 0x000fec0000010000 */
[----:B------:R-:W-:Y:S05]  /*3eb0*/  @!P2 BRA `(.L_x_2389) ;  /* 0x00000004009ca947 */ /* 0x000fea0003800000 */
        /* <DEDUP_REMOVED lines=8> */
[----:B------:R-:W1:Y:S02]  /*3f40*/  I2F.RP R30, R0 ;  /* 0x00000000001e7306 */ /* 0x000e640000209400 */
[----:B------:R-:W-:-:S06]  /*3f50*/  ISETP.GE.AND P1, PT, R52, RZ, PT ;  /* 0x000000ff3400720c */ /* 0x000fcc0003f26270 */
        /* <DEDUP_REMOVED lines=22> */
[----:B------:R-:W-:-:S02]  /*40c0*/  ISETP.NE.AND P2, PT, R7, RZ, PT ;  /* 0x000000ff0700720c */ /* 0x000fc40003f45270 */
[----:B------:R-:W-:Y:S02]  /*40d0*/  ISETP.GE.AND P3, PT, R0, RZ, PT ;  /* 0x000000ff0000720c */ /* 0x000fe40003f66270 */
[----:B------:R-:W-:-:S03]  /*40e0*/  LOP3.LUT R0, RZ, R7, RZ, 0x33, !PT ;  /* 0x00000007ff007212 */ /* 0x000fc600078e33ff */
[----:B------:R-:W-:Y:S02]  /*40f0*/  @P5 IADD3 R30, R30, 0x1, RZ ;  /* 0x000000011e1e5810 */ /* 0x000fe40007ffe0ff */
[----:B------:R-:W-:Y:S02]  /*4100*/  @P6 VIADD R53, R53, 0x1 ;  /* 0x0000000135356836 */ /* 0x000fe40000000000 */
[----:B------:R-:W-:-:S04]  /*4110*/  @!P1 IADD3 R30, -R30, RZ, RZ ;  /* 0x000000ff1e1e9210 */ /* 0x000fc80007ffe1ff */
        /* <DEDUP_REMOVED lines=22> */
.L_x_2390:
[----:B------:R-:W-:-:S04]  /*4280*/  LEA R6, -R184, RZ, 0x7 ;  /* 0x000000ffb8067211 */ /* 0x000fc800078e39ff */
[----:B------:R-:W-:-:S07]  /*4290*/  SHF.R.S32.HI R0, RZ, 0x1f, R6 ;  /* 0x0000001fff007819 */ /* 0x000fce0000011406 */
.L_x_2391:
[----:B------:R-:W1:Y:S01]  /*42a0*/  LDC.64 R186, c[0x0][0x218] ;  /* 0x00008600ffba7b82 */ /* 0x000e620000000a00 */
[----:B------:R-:W-:Y:S01]  /*42b0*/  IADD3 R190, P1, R6, R190, RZ ;  /* 0x000000be06be7210 */ /* 0x000fe20007f3e0ff */
[----:B------:R-:W-:-:S04]  /*42c0*/  IMAD.SHL.U32 R7, R184, 0x20, RZ ;  /* 0x00000020b8077824 */ /* 0x000fc800078e00ff */
[----:B------:R-:W-:Y:S01]  /*42d0*/  IMAD.X R191, R0, 0x1, R191, P1 ;  /* 0x0000000100bf7824 */ /* 0x000fe200008e06bf */
[----:B------:R-:W-:Y:S02]  /*42e0*/  SHF.L.U64.HI R0, R184, 0x5, R185 ;  /* 0x00000005b8007819 */ /* 0x000fe400000102b9 */
[----:B-1----:R-:W-:-:S04]  /*42f0*/  LEA R236, P2, R190, R186, 0x1 ;  /* 0x000000babeec7211 */ /* 0x002fc800078408ff */
[----:B------:R-:W-:Y:S02]  /*4300*/  IADD3 R86, P1, R7, R236, RZ ;  /* 0x000000ec07567210 */ /* 0x000fe40007f3e0ff */
[----:B------:R-:W-:Y:S02]  /*4310*/  LEA.HI.X R237, R190, R187, R191, 0x1, P2 ;  /* 0x000000bbbeed7211 */ /* 0x000fe400010f0cbf */
[----:B------:R-:W-:-:S03]  /*4320*/  IADD3 R84, P2, R86, R7, RZ ;  /* 0x0000000756547210 */ /* 0x000fc60007f5e0ff */
[----:B------:R-:W-:Y:S01]  /*4330*/  IMAD.X R87, R0, 0x1, R237, P1 ;  /* 0x0000000100577824 */ /* 0x000fe200008e06ed */
[-C--:B------:R-:W-:Y:S01]  /*4340*/  IADD3 R54, P1, R84, R7.reuse, RZ ;  /* 0x0000000754367210 */ /* 0x080fe20007f3e0ff */
[----:B------:R-:W-:Y:S01]  /*4350*/  @!PT LDS RZ, [RZ] ;  /* 0x00000000fffff984 */ /* 0x000fe20000000800 */
[----:B------:R-:W-:Y:S01]  /*4360*/  @!PT LDS RZ, [RZ] ;  /* 0x00000000fffff984 */ /* 0x000fe20000000800 */
[----:B------:R-:W-:Y:S01]  /*4370*/  @!PT LDS RZ, [RZ] ;  /* 0x00000000fffff984 */ /* 0x000fe20000000800 */
[----:B------:R1:W-:Y:S02]  /*4380*/  LDGSTS.E.BYPASS.LTC128B.128 [R233+0x4000], desc[UR10][R236.64] ;  /* 0x04000000ece97fae */ /* 0x0003e4000b901d4a */
[--C-:B------:R-:W-:Y:S01]  /*4390*/  IMAD.X R85, R87, 0x1, R0.reuse, P2 ;  /* 0x0000000157557824 */ /* 0x100fe200010e0600 */
[-C--:B------:R-:W-:Y:S01]  /*43a0*/  IADD3 R52, P2, R54, R7.reuse, RZ ;  /* 0x0000000736347210 */ /* 0x080fe20007f5e0ff */
        /* <DEDUP_REMOVED lines=8> */
[----:B------:R-:W-:Y:S01]  /*4430*/  IADD3 R88, P1, R6, R7, RZ ;  /* 0x0000000706587210 */ /* 0x000fe20007f3e0ff */
[----:B------:R1:W-:Y:S02]  /*4440*/  LDGSTS.E.BYPASS.LTC128B.128 [R233+0x5000], desc[UR10][R84.64] ;  /* 0x0500000054e97fae */ /* 0x0003e4000b901d4a */
[----:B------:R-:W-:-:S02]  /*4450*/  IMAD.X R7, R31, 0x1, R0, P2 ;  /* 0x000000011f077824 */ /* 0x000fc400010e0600 */
[----:B------:R1:W-:Y:S02]  /*4460*/  LDGSTS.E.BYPASS.LTC128B.128 [R233+0x9000], desc[UR10][R84.64+0x80] ;  /* 0x0900008054e97fae */ /* 0x0003e4000b901d4a */
[----:B------:R-:W-:Y:S02]  /*4470*/  IMAD.X R89, R7, 0x1, R0, P1 ;  /* 0x0000000107597824 */ /* 0x000fe400008e0600 */
[----:B------:R1:W-:Y:S04]  /*4480*/  LDGSTS.E.BYPASS.LTC128B.128 [R233+0x5800], desc[UR10][R54.64] ;  /* 0x0580000036e97fae */ /* 0x0003e8000b901d4a */
        /* <DEDUP_REMOVED lines=9> */
[----:B------:R-:W0:Y:S02]  /*4520*/  LDGDEPBAR ;  /* 0x00000000000079af */ /* 0x000e240000000000 */
.L_x_2389:
[----:B------:R-:W-:Y:S01]  /*4530*/  IMAD.IADD R2, R2, 0x1, R29 ;  /* 0x0000000102027824 */ /* 0x000fe200078e021d */
[----:B------:R-:W-:Y:S01]  /*4540*/  LEA R220, R4, UR4, 0x1 ;  /* 0x0000000404dc7c11 */ /* 0x000fe2000f8e08ff */
[----:B------:R-:W-:Y:S02]  /*4550*/  ULDC UR6, c[0x0][0x2ec] ;  /* 0x0000bb0000067ab9 */ /* 0x000fe40000000800 */
[C---:B-1----:R-:W-:Y:S02]  /*4560*/  VIADD R6, R2.reuse, 0x1 ;  /* 0x0000000102067836 */ /* 0x042fe40000000000 */
[C---:B------:R-:W-:Y:S01]  /*4570*/  VIADD R0, R2.reuse, 0x8 ;  /* 0x0000000802007836 */ /* 0x040fe20000000000 */
[----:B------:R-:W-:Y:S01]  /*4580*/  LDSM.16.MT88.4 R100, [R220+0x10000] ;  /* 0x01000000dc64783b */ /* 0x000fe20000004200 */
[----:B------:R-:W-:Y:S01]  /*4590*/  VIADD R7, R2, 0x21 ;  /* 0x0000002102077836 */ /* 0x000fe20000000000 */
[CC--:B------:R-:W-:Y:S01]  /*45a0*/  ISETP.GE.AND P3, PT, R6.reuse, R193.reuse, PT ;  /* 0x000000c10600720c */ /* 0x0c0fe20003f66270 */
[--C-:B------:R-:W-:Y:S01]  /*45b0*/  IMAD R218, R5, 0x2, R220.reuse ;  /* 0x0000000205da7824 */ /* 0x100fe200078e02dc */
[-C--:B------:R-:W-:Y:S01]  /*45c0*/  ISETP.GE.AND P5, PT, R6, R192.reuse, PT ;  /* 0x000000c00600720c */ /* 0x080fe20003fa6270 */
[----:B------:R-:W-:Y:S01]  /*45d0*/  VIADD R6, R2, 0x9 ;  /* 0x0000000902067836 */ /* 0x000fe20000000000 */
[CC--:B------:R-:W-:Y:S01]  /*45e0*/  ISETP.GE.AND P2, PT, R0.reuse, R193.reuse, PT ;  /* 0x000000c10000720c */ /* 0x0c0fe20003f46270 */
[C---:B------:R-:W-:Y:S01]  /*45f0*/  IMAD R217, R3.reuse, 0x2, R220 ;  /* 0x0000000203d97824 */ /* 0x040fe200078e02dc */
[-C--:B------:R-:W-:Y:S01]  /*4600*/  ISETP.GE.AND P1, PT, R0, R192.reuse, PT ;  /* 0x000000c00000720c */ /* 0x080fe20003f26270 */
[----:B------:R-:W-:Y:S01]  /*4610*/  VIADD R0, R2, 0x10 ;  /* 0x0000001002007836 */ /* 0x000fe20000000000 */
[CC--:B------:R-:W-:Y:S01]  /*4620*/  ISETP.GE.AND P6, PT, R6.reuse, R193.reuse, PT ;  /* 0x000000c10600720c */ /* 0x0c0fe20003fc6270 */
[----:B------:R-:W-:Y:S01]  /*4630*/  LDSM.16.MT88.4 R124, [R218+0x10000] ;  /* 0x01000000da7c783b */ /* 0x000fe20000004200 */
[----:B------:R-:W-:Y:S01]  /*4640*/  ISETP.GE.AND P4, PT, R6, R192, PT ;  /* 0x000000c00600720c */ /* 0x000fe20003f86270 */
[----:B------:R-:W-:Y:S01]  /*4650*/  VIADD R6, R2, 0x11 ;  /* 0x0000001102067836 */ /* 0x000fe20000000000 */
[----:B------:R-:W-:Y:S01]  /*4660*/  FSEL R86, R16, -INF , !P2 ;  /* 0xff80000010567808 */ /* 0x000fe20005000000 */
[----:B------:R-:W-:Y:S01]  /*4670*/  IMAD R216, R3, 0x2, R218 ;  /* 0x0000000203d87824 */ /* 0x000fe200078e02da */
[----:B------:R-:W-:Y:S01]  /*4680*/  FSEL R54, R18, -INF , !P1 ;  /* 0xff80000012367808 */ /* 0x000fe20004800000 */
[----:B------:R-:W-:Y:S01]  /*4690*/  LDSM.16.MT88.4 R120, [R217+0x10000] ;  /* 0x01000000d978783b */ /* 0x000fe20000004200 */
[----:B------:R-:W-:-:S02]  /*46a0*/  ISETP.GE.AND P2, PT, R0, R193, PT ;  /* 0x000000c10000720c */ /* 0x000fc40003f46270 */
[-C--:B------:R-:W-:Y:S01]  /*46b0*/  ISETP.GE.AND P1, PT, R0, R192.reuse, PT ;  /* 0x000000c00000720c */ /* 0x080fe20003f26270 */
[----:B------:R-:W-:Y:S01]  /*46c0*/  VIADD R0, R2, 0x18 ;  /* 0x0000001802007836 */ /* 0x000fe20000000000 */
[----:B------:R-:W-:Y:S01]  /*46d0*/  FSEL R84, R17, -INF , !P6 ;  /* 0xff80000011547808 */ /* 0x000fe20007000000 */
[----:B------:R-:W-:Y:S01]  /*46e0*/  LDSM.16.MT88.4 R92, [R216+0xc000] ;  /* 0x00c00000d85c783b */ /* 0x000fe20000004200 */
[----:B------:R-:W-:Y:S02]  /*46f0*/  FSEL R52, R19, -INF , !P4 ;  /* 0xff80000013347808 */ /* 0x000fe40006000000 */
[C---:B------:R-:W-:Y:S02]  /*4700*/  ISETP.GE.AND P6, PT, R6.reuse, R193, PT ;  /* 0x000000c10600720c */ /* 0x040fe40003fc6270 */
[----:B------:R-:W-:Y:S01]  /*4710*/  ISETP.GE.AND P4, PT, R6, R192, PT ;  /* 0x000000c00600720c */ /* 0x000fe20003f86270 */
[----:B------:R-:W-:Y:S01]  /*4720*/  VIADD R6, R2, 0x19 ;  /* 0x0000001902067836 */ /* 0x000fe20000000000 */
[----:B------:R-:W-:-:S02]  /*4730*/  FSEL R30, R12, -INF , !P2 ;  /* 0xff8000000c1e7808 */ /* 0x000fc40005000000 */
[----:B------:R-:W-:Y:S02]  /*4740*/  FSEL R16, R14, -INF , !P1 ;  /* 0xff8000000e107808 */ /* 0x000fe40004800000 */
[CC--:B------:R-:W-:Y:S02]  /*4750*/  ISETP.GE.AND P2, PT, R0.reuse, R193.reuse, PT ;  /* 0x000000c10000720c */ /* 0x0c0fe40003f46270 */
[----:B------:R-:W-:Y:S02]  /*4760*/  FSEL R28, R13, -INF , !P6 ;  /* 0xff8000000d1c7808 */ /* 0x000fe40007000000 */
[----:B------:R-:W-:Y:S02]  /*4770*/  FSEL R14, R15, -INF , !P4 ;  /* 0xff8000000f0e7808 */ /* 0x000fe40006000000 */
[----:B------:R-:W-:Y:S01]  /*4780*/  ISETP.GE.AND P1, PT, R0, R192, PT ;  /* 0x000000c00000720c */ /* 0x000fe20003f26270 */
[----:B------:R-:W-:Y:S01]  /*4790*/  VIADD R0, R2, 0x20 ;  /* 0x0000002002007836 */ /* 0x000fe20000000000 */
[----:B------:R-:W-:-:S02]  /*47a0*/  ISETP.GE.AND P6, PT, R6, R193, PT ;  /* 0x000000c10600720c */ /* 0x000fc40003fc6270 */
[----:B------:R-:W-:Y:S02]  /*47b0*/  ISETP.GE.AND P4, PT, R6, R192, PT ;  /* 0x000000c00600720c */ /* 0x000fe40003f86270 */
[----:B------:R-:W-:Y:S02]  /*47c0*/  FSEL R18, R8, -INF , !P2 ;  /* 0xff80000008127808 */ /* 0x000fe40005000000 */
[----:B------:R-:W-:Y:S01]  /*47d0*/  FSEL R8, R9, -INF , !P6 ;  /* 0xff80000009087808 */ /* 0x000fe20007000000 */
[----:B------:R-:W-:Y:S01]  /*47e0*/  VIADD R9, R2, 0x58 ;  /* 0x0000005802097836 */ /* 0x000fe20000000000 */
        /* <DEDUP_REMOVED lines=20> */
[----:B------:R-:W-:Y:S02]  /*4930*/  FSEL R147, R76, -INF , !P2 ;  /* 0xff8000004c937808 */ /* 0x000fe40005000000 */
[----:B------:R-:W-:Y:S02]  /*4940*/  FSEL R139, R78, -INF , !P1 ;  /* 0xff8000004e8b7808 */ /* 0x000fe40004800000 */
[CC--:B------:R-:W-:Y:S01]  /*4950*/  ISETP.GE.AND P6, PT, R7.reuse, R193.reuse, PT ;  /* 0x000000c10700720c */ /* 0x0c0fe20003fc6270 */
[----:B------:R-:W-:Y:S01]  /*4960*/  LDSM.16.MT88.4 R76, [R218+0xc000] ;  /* 0x00c00000da4c783b */ /* 0x000fe20000004200 */
[----:B------:R-:W-:Y:S01]  /*4970*/  ISETP.GE.AND P4, PT, R7, R192, PT ;  /* 0x000000c00700720c */ /* 0x000fe20003f86270 */
[----:B------:R-:W-:Y:S01]  /*4980*/  VIADD R7, R2, 0x39 ;  /* 0x0000003902077836 */ /* 0x000fe20000000000 */
[----:B------:R-:W-:-:S02]  /*4990*/  ISETP.GE.AND P2, PT, R0, R193, PT ;  /* 0x000000c10000720c */ /* 0x000fc40003f46270 */
[----:B------:R-:W-:Y:S01]  /*49a0*/  ISETP.GE.AND P1, PT, R0, R192, PT ;  /* 0x000000c00000720c */ /* 0x000fe20003f26270 */
[----:B------:R-:W-:Y:S01]  /*49b0*/  VIADD R0, R2, 0x38 ;  /* 0x0000003802007836 */ /* 0x000fe20000000000 */
[----:B------:R-:W-:Y:S02]  /*49c0*/  FSEL R37, R73, -INF , !P6 ;  /* 0xff80000049257808 */ /* 0x000fe40007000000 */
[----:B------:R-:W-:Y:S02]  /*49d0*/  FSEL R135, R72, -INF , !P2 ;  /* 0xff80000048877808 */ /* 0x000fe40005000000 */
[----:B------:R-:W-:Y:S02]  /*49e0*/  FSEL R250, R74, -INF , !P1 ;  /* 0xff8000004afa7808 */ /* 0x000fe40004800000 */
[-C--:B------:R-:W-:Y:S02]  /*49f0*/  ISETP.GE.AND P6, PT, R7, R193.reuse, PT ;  /* 0x000000c10700720c */ /* 0x080fe40003fc6270 */
[----:B------:R-:W-:-:S02]  /*4a00*/  ISETP.GE.AND P2, PT, R0, R193, PT ;  /* 0x000000c10000720c */ /* 0x000fc40003f46270 */
[-C--:B------:R-:W-:Y:S01]  /*4a10*/  ISETP.GE.AND P1, PT, R0, R192.reuse, PT ;  /* 0x000000c00000720c */ /* 0x080fe20003f26270 */
[C---:B------:R-:W-:Y:S01]  /*4a20*/  VIADD R0, R2.reuse, 0x40 ;  /* 0x0000004002007836 */ /* 0x040fe20000000000 */
[----:B------:R-:W-:Y:S02]  /*4a30*/  FSEL R252, R69, -INF , !P6 ;  /* 0xff80000045fc7808 */ /* 0x000fe40007000000 */
[----:B------:R-:W-:Y:S02]  /*4a40*/  FSEL R148, R75, -INF , !P4 ;  /* 0xff8000004b947808 */ /* 0x000fe40006000000 */
[C---:B------:R-:W-:Y:S02]  /*4a50*/  ISETP.GE.AND P6, PT, R2.reuse, R193, PT ;  /* 0x000000c10200720c */ /* 0x040fe40003fc6270 */
[----:B------:R-:W-:Y:S01]  /*4a60*/  ISETP.GE.AND P4, PT, R7, R192, PT ;  /* 0x000000c00700720c */ /* 0x000fe20003f86270 */
[----:B------:R-:W-:Y:S01]  /*4a70*/  VIADD R7, R2, 0x48 ;  /* 0x0000004802077836 */ /* 0x000fe20000000000 */
[----:B------:R-:W-:-:S02]  /*4a80*/  FSEL R133, R68, -INF , !P2 ;  /* 0xff80000044857808 */ /* 0x000fc40005000000 */
[----:B------:R-:W-:Y:S02]  /*4a90*/  FSEL R248, R70, -INF , !P1 ;  /* 0xff80000046f87808 */ /* 0x000fe40004800000 */
[C---:B------:R-:W-:Y:S02]  /*4aa0*/  ISETP.GE.AND P2, PT, R0.reuse, R193, PT ;  /* 0x000000c10000720c */ /* 0x040fe40003f46270 */
[----:B------:R-:W-:Y:S01]  /*4ab0*/  ISETP.GE.AND P1, PT, R0, R192, PT ;  /* 0x000000c00000720c */ /* 0x000fe20003f26270 */
[----:B------:R-:W-:Y:S01]  /*4ac0*/  VIADD R0, R2, 0x41 ;  /* 0x0000004102007836 */ /* 0x000fe20000000000 */
[----:B------:R-:W-:Y:S02]  /*4ad0*/  FSEL R68, R21, -INF , !P3 ;  /* 0xff80000015447808 */ /* 0x000fe40005800000 */
[----:B------:R-:W-:Y:S02]  /*4ae0*/  FSEL R20, R20, -INF , !P6 ;  /* 0xff80000014147808 */ /* 0x000fe40007000000 */
[----:B------:R-:W-:-:S02]  /*4af0*/  FSEL R246, R64, -INF , !P2 ;  /* 0xff80000040f67808 */ /* 0x000fc40005000000 */
[----:B------:R-:W-:Y:S02]  /*4b00*/  FSEL R242, R66, -INF , !P1 ;  /* 0xff80000042f27808 */ /* 0x000fe40004800000 */
[C---:B------:R-:W-:Y:S02]  /*4b10*/  ISETP.GE.AND P2, PT, R7.reuse, R193, PT ;  /* 0x000000c10700720c */ /* 0x040fe40003f46270 */
[----:B------:R-:W-:Y:S02]  /*4b20*/  ISETP.GE.AND P1, PT, R7, R192, PT ;  /* 0x000000c00700720c */ /* 0x000fe40003f26270 */
[----:B------:R-:W-:Y:S02]  /*4b30*/  FMNMX.FTZ R7, R20, R68, !PT ;  /* 0x0000004414077209 */ /* 0x000fe40007810000 */
[----:B------:R-:W-:Y:S02]  /*4b40*/  FSEL R152, R71, -INF , !P4 ;  /* 0xff80000047987808 */ /* 0x000fe40006000000 */
[----:B------:R-:W-:-:S02]  /*4b50*/  ISETP.GE.AND P4, PT, R0, R192, PT ;  /* 0x000000c00000720c */ /* 0x000fc40003f86270 */
[----:B------:R-:W-:Y:S02]  /*4b60*/  FMNMX.FTZ R7, R86, R7, !PT ;  /* 0x0000000756077209 */ /* 0x000fe40007810000 */
[----:B------:R-:W-:Y:S01]  /*4b70*/  ISETP.GE.AND P3, PT, R0, R193, PT ;  /* 0x000000c10000720c */ /* 0x000fe20003f66270 */
[----:B------:R-:W-:Y:S01]  /*4b80*/  VIADD R0, R2, 0x49 ;  /* 0x0000004902007836 */ /* 0x000fe20000000000 */
[----:B------:R-:W-:Y:S02]  /*4b90*/  FSEL R172, R67, -INF , !P4 ;  /* 0xff80000043ac7808 */ /* 0x000fe40006000000 */
[----:B------:R-:W-:Y:S02]  /*4ba0*/  FMNMX.FTZ R7, R84, R7, !PT ;  /* 0x0000000754077209 */ /* 0x000fe40007810000 */
[----:B------:R-:W-:Y:S02]  /*4bb0*/  ISETP.GE.AND P4, PT, R2, R192, PT ;  /* 0x000000c00200720c */ /* 0x000fe40003f86270 */
[----:B------:R-:W-:-:S02]  /*4bc0*/  FSEL R166, R65, -INF , !P3 ;  /* 0xff80000041a67808 */ /* 0x000fc40005800000 */
[C---:B------:R-:W-:Y:S02]  /*4bd0*/  ISETP.GE.AND P6, PT, R0.reuse, R193, PT ;  /* 0x000000c10000720c */ /* 0x040fe40003fc6270 */
[----:B------:R-:W-:Y:S01]  /*4be0*/  ISETP.GE.AND P3, PT, R0, R192, PT ;  /* 0x000000c00000720c */ /* 0x000fe20003f66270 */
[----:B------:R-:W-:Y:S01]  /*4bf0*/  VIADD R0, R2, 0x50 ;  /* 0x0000005002007836 */ /* 0x000fe20000000000 */
[----:B------:R-:W-:Y:S02]  /*4c00*/  FMNMX.FTZ R11, R30, R7, !PT ;  /* 0x000000071e0b7209 */ /* 0x000fe40007810000 */
[----:B------:R-:W-:Y:S02]  /*4c10*/  FSEL R10, R23, -INF , !P5 ;  /* 0xff800000170a7808 */ /* 0x000fe40006800000 */
[----:B------:R-:W-:Y:S02]  /*4c20*/  FSEL R22, R22, -INF , !P4 ;  /* 0xff80000016167808 */ /* 0x000fe40006000000 */
[----:B------:R-:W-:-:S02]  /*4c30*/  FSEL R244, R60, -INF , !P2 ;  /* 0xff8000003cf47808 */ /* 0x000fc40005000000 */
[----:B------:R-:W-:Y:S02]  /*4c40*/  FMNMX.FTZ R11, R28, R11, !PT ;  /* 0x0000000b1c0b7209 */ /* 0x000fe40007810000 */
[C---:B------:R-:W-:Y:S02]  /*4c50*/  ISETP.GE.AND P5, PT, R0.reuse, R193, PT ;  /* 0x000000c10000720c */ /* 0x040fe40003fa6270 */
[----:B------:R-:W-:Y:S01]  /*4c60*/  ISETP.GE.AND P2, PT, R0, R192, PT ;  /* 0x000000c00000720c */ /* 0x000fe20003f46270 */
[----:B------:R-:W-:Y:S01]  /*4c70*/  VIADD R0, R2, 0x51 ;  /* 0x0000005102007836 */ /* 0x000fe20000000000 */
[----:B------:R-:W-:Y:S02]  /*4c80*/  FMNMX.FTZ R7, R22, R10, !PT ;  /* 0x0000000a16077209 */ /* 0x000fe40007810000 */
[----:B------:R-:W-:Y:S02]  /*4c90*/  FMNMX.FTZ R11, R18, R11, !PT ;  /* 0x0000000b120b7209 */ /* 0x000fe40007810000 */
[----:B------:R-:W-:-:S02]  /*4ca0*/  FMNMX.FTZ R7, R54, R7, !PT ;  /* 0x0000000736077209 */ /* 0x000fc40007810000 */
[----:B------:R-:W-:Y:S02]  /*4cb0*/  FSEL R240, R62, -INF , !P1 ;  /* 0xff8000003ef07808 */ /* 0x000fe40004800000 */
[C---:B------:R-:W-:Y:S02]  /*4cc0*/  ISETP.GE.AND P4, PT, R0.reuse, R193, PT ;  /* 0x000000c10000720c */ /* 0x040fe40003f86270 */
[----:B------:R-:W-:Y:S02]  /*4cd0*/  ISETP.GE.AND P1, PT, R0, R192, PT ;  /* 0x000000c00000720c */ /* 0x000fe40003f26270 */
[----:B------:R-:W-:Y:S02]  /*4ce0*/  FMNMX.FTZ R0, R8, R11, !PT ;  /* 0x0000000b08007209 */ /* 0x000fe40007810000 */
[----:B------:R-:W-:Y:S02]  /*4cf0*/  FMNMX.FTZ R7, R52, R7, !PT ;  /* 0x0000000734077209 */ /* 0x000fe40007810000 */
[----:B------:R-:W-:-:S02]  /*4d00*/  FSEL R170, R61, -INF , !P6 ;  /* 0xff8000003daa7808 */ /* 0x000fc40007000000 */
[----:B------:R-:W-:Y:S02]  /*4d10*/  FSEL R174, R63, -INF , !P3 ;  /* 0xff8000003fae7808 */ /* 0x000fe40005800000 */
[----:B------:R-:W-:Y:S02]  /*4d20*/  FMNMX.FTZ R0, R151, R0, !PT ;  /* 0x0000000097007209 */ /* 0x000fe40007810000 */
[C---:B------:R-:W-:Y:S02]  /*4d30*/  ISETP.GE.AND P6, PT, R9.reuse, R193, PT ;  /* 0x000000c10900720c */ /* 0x040fe40003fc6270 */
[----:B------:R-:W-:Y:S02]  /*4d40*/  ISETP.GE.AND P3, PT, R9, R192, PT ;  /* 0x000000c00900720c */ /* 0x000fe40003f66270 */
[----:B------:R-:W-:Y:S01]  /*4d50*/  FMNMX.FTZ R9, R16, R7, !PT ;  /* 0x0000000710097209 */ /* 0x000fe20007810000 */
[C---:B------:R-:W-:Y:S01]  /*4d60*/  VIADD R7, R2.reuse, 0x60 ;  /* 0x0000006002077836 */ /* 0x040fe20000000000 */
[----:B------:R-:W-:Y:S01]  /*4d70*/  FMNMX.FTZ R60, R149, R0, !PT ;  /* 0x00000000953c7209 */ /* 0x000fe20007810000 */
[----:B------:R-:W-:Y:S01]  /*4d80*/  VIADD R0, R2, 0x59 ;  /* 0x0000005902007836 */ /* 0x000fe20000000000 */
[----:B------:R-:W-:-:S02]  /*4d90*/  FMNMX.FTZ R9, R14, R9, !PT ;  /* 0x000000090e097209 */ /* 0x000fc40007810000 */
[----:B------:R-:W-:Y:S02]  /*4da0*/  FSEL R238, R56, -INF , !P5 ;  /* 0xff80000038ee7808 */ /* 0x000fe40006800000 */
[----:B------:R-:W-:Y:S02]  /*4db0*/  FMNMX.FTZ R56, R147, R60, !PT ;  /* 0x0000003c93387209 */ /* 0x000fe40007810000 */
[----:B------:R-:W-:Y:S02]  /*4dc0*/  FMNMX.FTZ R9, R12, R9, !PT ;  /* 0x000000090c097209 */ /* 0x000fe40007810000 */
[----:B------:R-:W-:Y:S02]  /*4dd0*/  FSEL R182, R58, -INF , !P2 ;  /* 0xff8000003ab67808 */ /* 0x000fe40005000000 */
[----:B------:R-:W-:Y:S02]  /*4de0*/  ISETP.GE.AND P5, PT, R0, R193, PT ;  /* 0x000000c10000720c */ /* 0x000fe40003fa6270 */
[----:B------:R-:W-:-:S02]  /*4df0*/  FMNMX.FTZ R56, R145, R56, !PT ;  /* 0x0000003891387209 */ /* 0x000fc40007810000 */
[----:B------:R-:W-:Y:S02]  /*4e00*/  ISETP.GE.AND P2, PT, R0, R192, PT ;  /* 0x000000c00000720c */ /* 0x000fe40003f46270 */
[----:B------:R-:W-:Y:S02]  /*4e10*/  FMNMX.FTZ R0, R6, R9, !PT ;  /* 0x0000000906007209 */ /* 0x000fe40007810000 */
[----:B------:R-:W-:Y:S02]  /*4e20*/  FMNMX.FTZ R56, R135, R56, !PT ;  /* 0x0000003887387209 */ /* 0x000fe40007810000 */
[----:B------:R-:W-:Y:S02]  /*4e30*/  FMNMX.FTZ R0, R143, R0, !PT ;  /* 0x000000008f007209 */ /* 0x000fe40007810000 */
[----:B------:R-:W-:Y:S02]  /*4e40*/  FMNMX.FTZ R58, R37, R56, !PT ;  /* 0x00000038253a7209 */ /* 0x000fe40007810000 */
[----:B------:R-:W-:Y:S01]  /*4e50*/  FMNMX.FTZ R56, R141, R0, !PT ;  /* 0x000000008d387209 */ /* 0x000fe20007810000 */
[----:B------:R-:W-:Y:S01]  /*4e60*/  VIADD R0, R2, 0x61 ;  /* 0x0000006102007836 */ /* 0x000fe20000000000 */
[----:B------:R-:W-:-:S02]  /*4e70*/  FSEL R232, R48, -INF , !P6 ;  /* 0xff80000030e87808 */ /* 0x000fc40007000000 */
[----:B------:R-:W-:Y:S02]  /*4e80*/  FMNMX.FTZ R48, R139, R56, !PT ;  /* 0x000000388b307209 */ /* 0x000fe40007810000 */
[----:B------:R-:W-:Y:S02]  /*4e90*/  FSEL R196, R57, -INF , !P4 ;  /* 0xff80000039c47808 */ /* 0x000fe40006000000 */
[----:B------:R-:W-:Y:S02]  /*4ea0*/  FSEL R180, R59, -INF , !P1 ;  /* 0xff8000003bb47808 */ /* 0x000fe40004800000 */
[C---:B------:R-:W-:Y:S02]  /*4eb0*/  ISETP.GE.AND P4, PT, R7.reuse, R193, PT ;  /* 0x000000c10700720c */ /* 0x040fe40003f86270 */
[----:B------:R-:W-:Y:S02]  /*4ec0*/  ISETP.GE.AND P1, PT, R7, R192, PT ;  /* 0x000000c00700720c */ /* 0x000fe40003f26270 */
[----:B------:R-:W-:-:S02]  /*4ed0*/  FMNMX.FTZ R7, R137, R48, !PT ;  /* 0x0000003089077209 */ /* 0x000fc40007810000 */
[----:B------:R-:W-:Y:S02]  /*4ee0*/  FMNMX.FTZ R9, R133, R58, !PT ;  /* 0x0000003a85097209 */ /* 0x000fe40007810000 */
        /* <DEDUP_REMOVED lines=10> */
[----:B------:R-:W-:Y:S01]  /*4f90*/  FMNMX.FTZ R13, R170, R9, !PT ;  /* 0x00000009aa0d7209 */ /* 0x000fe20007810000 */
[----:B------:R-:W-:Y:S01]  /*4fa0*/  VIADD R9, R2, 0x70 ;  /* 0x0000007002097836 */ /* 0x000fe20000000000 */
[----:B------:R-:W-:Y:S02]  /*4fb0*/  FMNMX.FTZ R11, R172, R11, !PT ;  /* 0x0000000bac0b7209 */ /* 0x000fe40007810000 */
[----:B------:R-:W-:-:S02]  /*4fc0*/  FMNMX.FTZ R13, R238, R13, !PT ;  /* 0x0000000dee0d7209 */ /* 0x000fc40007810000 */
[----:B------:R-:W-:Y:S02]  /*4fd0*/  FMNMX.FTZ R11, R240, R11, !PT ;  /* 0x0000000bf00b7209 */ /* 0x000fe40007810000 */
[----:B------:R-:W-:Y:S02]  /*4fe0*/  FMNMX.FTZ R13, R196, R13, !PT ;  /* 0x0000000dc40d7209 */ /* 0x000fe40007810000 */
[----:B------:R-:W-:Y:S02]  /*4ff0*/  FMNMX.FTZ R11, R174, R11, !PT ;  /* 0x0000000bae0b7209 */ /* 0x000fe40007810000 */
[----:B------:R-:W-:Y:S02]  /*5000*/  FSEL R178, R50, -INF , !P3 ;  /* 0xff80000032b27808 */ /* 0x000fe40005800000 */
[----:B------:R-:W-:Y:S02]  /*5010*/  FMNMX.FTZ R11, R182, R11, !PT ;  /* 0x0000000bb60b7209 */ /* 0x000fe40007810000 */
[----:B------:R-:W-:-:S02]  /*5020*/  ISETP.GE.AND P6, PT, R0, R193, PT ;  /* 0x000000c10000720c */ /* 0x000fc40003fc6270 */
[----:B------:R-:W-:Y:S01]  /*5030*/  ISETP.GE.AND P3, PT, R0, R192, PT ;  /* 0x000000c00000720c */ /* 0x000fe20003f66270 */
[----:B------:R-:W-:Y:S01]  /*5040*/  VIADD R0, R2, 0x68 ;  /* 0x0000006802007836 */ /* 0x000fe20000000000 */
[----:B------:R-:W-:Y:S02]  /*5050*/  FSEL R198, R49, -INF , !P5 ;  /* 0xff80000031c67808 */ /* 0x000fe40006800000 */
[----:B------:R-:W-:Y:S02]  /*5060*/  FMNMX.FTZ R13, R232, R13, !PT ;  /* 0x0000000de80d7209 */ /* 0x000fe40007810000 */
[----:B------:R-:W-:Y:S02]  /*5070*/  FMNMX.FTZ R11, R180, R11, !PT ;  /* 0x0000000bb40b7209 */ /* 0x000fe40007810000 */
[----:B------:R-:W-:Y:S02]  /*5080*/  FSEL R168, R44, -INF , !P4 ;  /* 0xff8000002ca87808 */ /* 0x000fe40006000000 */
[----:B------:R-:W-:-:S02]  /*5090*/  FMNMX.FTZ R13, R198, R13, !PT ;  /* 0x0000000dc60d7209 */ /* 0x000fc40007810000 */
[----:B------:R-:W-:Y:S02]  /*50a0*/  FSEL R176, R51, -INF , !P2 ;  /* 0xff80000033b07808 */ /* 0x000fe40005000000 */
        /* <DEDUP_REMOVED lines=17> */
[----:B------:R-:W-:Y:S01]  /*51c0*/  VIADD R0, R2, 0x78 ;  /* 0x0000007802007836 */ /* 0x000fe20000000000 */
        /* <DEDUP_REMOVED lines=35> */
[----:B--2---:R-:W-:-:S03]  /*5400*/  FMNMX.FTZ R7, R26, R7, !PT ;  /* 0x000000071a077209 */ /* 0x004fc60007810000 */
[----:B------:R-:W-:Y:S04]  /*5410*/  LDSM.16.MT88.4 R24, [R220+0xc800] ;  /* 0x00c80000dc18783b */ /* 0x000fe80000004200 */
[----:B------:R-:W2:Y:S01]  /*5420*/  SHFL.BFLY PT, R0, R7, 0x1, 0x1f ;  /* 0x0c201f0007007f89 */ /* 0x000ea200000e0000 */
[----:B-1----:R-:W-:-:S04]  /*5430*/  FMNMX.FTZ R2, R9, R2, !PT ;  /* 0x0000000209027209 */ /* 0x002fc80007810000 */
        /* <DEDUP_REMOVED lines=10> */
[----:B------:R-:W1:Y:S01]  /*54e0*/  LDSM.16.MT88.4 R68, [R220+0xc000] ;  /* 0x00c00000dc44783b */ /* 0x000e620000004200 */
[--C-:B------:R-:W-:Y:S01]  /*54f0*/  FFMA.FTZ R66, R20, UR6, -R67.reuse ;  /* 0x0000000614427c23 */ /* 0x100fe20008010843 */
[----:B------:R-:W-:Y:S01]  /*5500*/  MUFU.EX2 R63, R63 ;  /* 0x0000003f003f7308 */ /* 0x000fe20000000800 */
[----:B------:R-:W-:Y:S01]  /*5510*/  FFMA.FTZ R51, R8, UR6, -R67 ;  /* 0x0000000608337c23 */ /* 0x000fe20008010843 */
[----:B------:R-:W2:Y:S01]  /*5520*/  LDSM.16.MT88.4 R84, [R217+0xc000] ;  /* 0x00c00000d954783b */ /* 0x000ea20000004200 */
[--C-:B------:R-:W-:Y:S01]  /*5530*/  FFMA.FTZ R61, R22, UR6, -R65.reuse ;  /* 0x00000006163d7c23 */ /* 0x100fe20008010841 */
[--C-:B------:R-:W-:Y:S01]  /*5540*/  FFMA.FTZ R64, R10, UR6, -R65.reuse ;  /* 0x000000060a407c23 */ /* 0x100fe20008010841 */
[--C-:B------:R-:W-:Y:S01]  /*5550*/  FFMA.FTZ R60, R54, UR6, -R65.reuse ;  /* 0x00000006363c7c23 */ /* 0x100fe20008010841 */
[----:B------:R-:W-:Y:S01]  /*5560*/  FFMA.FTZ R57, R52, UR6, -R65 ;  /* 0x0000000634397c23 */ /* 0x000fe20008010841 */
[----:B------:R-:W3:Y:S01]  /*5570*/  LDSM.16.MT88.4 R8, [R218+0xc800] ;  /* 0x00c80000da08783b */ /* 0x000ee20000004200 */
[----:B------:R-:W4:Y:S01]  /*5580*/  MUFU.EX2 R66, R66 ;  /* 0x0000004200427308 */ /* 0x000f220000000800 */
[----:B------:R-:W-:Y:S01]  /*5590*/  FFMA.FTZ R54, R18, UR6, -R67 ;  /* 0x0000000612367c23 */ /* 0x000fe20008010843 */
[----:B------:R-:W-:Y:S01]  /*55a0*/  FFMA.FTZ R56, R16, UR6, -R65 ;  /* 0x0000000610387c23 */ /* 0x000fe20008010841 */
[--C-:B------:R-:W-:Y:S01]  /*55b0*/  FFMA.FTZ R55, R30, UR6, -R67.reuse ;  /* 0x000000061e377c23 */ /* 0x100fe20008010843 */
[----:B------:R-:W5:Y:S01]  /*55c0*/  LDSM.16.MT88.4 R16, [R217+0xc800] ;  /* 0x00c80000d910783b */ /* 0x000f620000004200 */
[----:B------:R-:W-:Y:S01]  /*55d0*/  FFMA.FTZ R58, R28, UR6, -R67 ;  /* 0x000000061c3a7c23 */ /* 0x000fe20008010843 */
[--C-:B------:R-:W-:Y:S01]  /*55e0*/  FFMA.FTZ R53, R14, UR6, -R65.reuse ;  /* 0x000000060e357c23 */ /* 0x100fe20008010841 */
[--C-:B------:R-:W-:Y:S01]  /*55f0*/  FFMA.FTZ R52, R12, UR6, -R65.reuse ;  /* 0x000000060c347c23 */ /* 0x100fe20008010841 */
[----:B------:R-:W-:Y:S01]  /*5600*/  MUFU.EX2 R62, R62 ;  /* 0x0000003e003e7308 */ /* 0x000fe20000000800 */
[----:B------:R-:W-:Y:S01]  /*5610*/  FFMA.FTZ R49, R6, UR6, -R65 ;  /* 0x0000000606317c23 */ /* 0x000fe20008010841 */
[----:B------:R-:W5:Y:S01]  /*5620*/  LDSM.16.MT88.4 R28, [R216+0x10000] ;  /* 0x01000000d81c783b */ /* 0x000f620000004200 */
[--C-:B------:R-:W-:Y:S01]  /*5630*/  FFMA.FTZ R50, R151, UR6, -R67.reuse ;  /* 0x0000000697327c23 */ /* 0x100fe20008010843 */
[--C-:B------:R-:W-:Y:S01]  /*5640*/  FFMA.FTZ R47, R149, UR6, -R67.reuse ;  /* 0x00000006952f7c23 */ /* 0x100fe20008010843 */
[--C-:B------:R-:W-:Y:S01]  /*5650*/  FFMA.FTZ R46, R147, UR6, -R67.reuse ;  /* 0x00000006932e7c23 */ /* 0x100fe20008010843 */
[----:B------:R-:W5:Y:S01]  /*5660*/  LDSM.16.MT88.4 R4, [R220+0x10800] ;  /* 0x01080000dc04783b */ /* 0x000f620000004200 */
[----:B------:R-:W-:Y:S01]  /*5670*/  FFMA.FTZ R43, R145, UR6, -R67 ;  /* 0x00000006912b7c23 */ /* 0x000fe20008010843 */
[----:B------:R-:W1:Y:S01]  /*5680*/  MUFU.EX2 R59, R59 ;  /* 0x0000003b003b7308 */ /* 0x000e620000000800 */
[----:B----4-:R-:W-:Y:S01]  /*5690*/  F2FP.BF16.F32.PACK_AB R116, R63, R66 ;  /* 0x000000423f74723e */ /* 0x010fe200000010ff */
        /* <DEDUP_REMOVED lines=14> */
[----:B------:R-:W4:Y:S01]  /*5780*/  MUFU.EX2 R64, R64 ;  /* 0x0000004000407308 */ /* 0x000f220000000800 */
[----:B-1----:R-:W-:Y:S01]  /*5790*/  F2FP.BF16.F32.PACK_AB R118, R59, R62 ;  /* 0x0000003e3b76723e */ /* 0x002fe200000010ff */
        /* <DEDUP_REMOVED lines=8> */
[----:B------:R-:W-:Y:S01]  /*5820*/  FFMA.FTZ R174, R174, UR6, -R65 ;  /* 0x00000006aeae7c23 */ /* 0x000fe20008010841 */
[--C-:B------:R-:W-:Y:S01]  /*5830*/  FFMA.FTZ R145, R238, UR6, -R67.reuse ;  /* 0x00000006ee917c23 */ /* 0x100fe20008010843 */
[--C-:B------:R-:W-:Y:S01]  /*5840*/  FFMA.FTZ R196, R196, UR6, -R67.reuse ;  /* 0x00000006c4c47c23 */ /* 0x100fe20008010843 */
[--C-:B------:R-:W-:Y:S01]  /*5850*/  FFMA.FTZ R147, R232, UR6, -R67.reuse ;  /* 0x00000006e8937c23 */ /* 0x100fe20008010843 */
[----:B------:R-:W-:Y:S01]  /*5860*/  FFMA.FTZ R198, R198, UR6, -R67 ;  /* 0x00000006c6c67c23 */ /* 0x000fe20008010843 */
[--C-:B------:R-:W-:Y:S01]  /*5870*/  FFMA.FTZ R149, R182, UR6, -R65.reuse ;  /* 0x00000006b6957c23 */ /* 0x100fe20008010841 */
[----:B------:R-:W1:Y:S01]  /*5880*/  MUFU.EX2 R57, R57 ;  /* 0x0000003900397308 */ /* 0x000e620000000800 */
[----:B----4-:R-:W-:Y:S01]  /*5890*/  F2FP.BF16.F32.PACK_AB R117, R64, R61 ;  /* 0x0000003d4075723e */ /* 0x010fe200000010ff */
[--C-:B------:R-:W-:Y:S01]  /*58a0*/  FFMA.FTZ R180, R180, UR6, -R65.reuse ;  /* 0x00000006b4b47c23 */ /* 0x100fe20008010841 */
[--C-:B------:R-:W-:Y:S01]  /*58b0*/  FFMA.FTZ R151, R178, UR6, -R65.reuse ;  /* 0x00000006b2977c23 */ /* 0x100fe20008010841 */
[----:B------:R-:W-:Y:S01]  /*58c0*/  FFMA.FTZ R176, R176, UR6, -R65 ;  /* 0x00000006b0b07c23 */ /* 0x000fe20008010841 */
        /* <DEDUP_REMOVED lines=8> */
[----:B------:R-:W-:Y:S01]  /*5950*/  FFMA.FTZ R159, R150, UR6, -R65 ;  /* 0x00000006969f7c23 */ /* 0x000fe20008010841 */
[----:B------:R-:W-:Y:S01]  /*5960*/  FFMA.FTZ R239, R140, UR6, -R67 ;  /* 0x000000068cef7c23 */ /* 0x000fe20008010843 */
[--C-:B------:R-:W-:Y:S01]  /*5970*/  FFMA.FTZ R136, R136, UR6, -R65.reuse ;  /* 0x0000000688887c23 */ /* 0x100fe20008010841 */
[----:B------:R-:W4:Y:S01]  /*5980*/  MUFU.EX2 R58, R58 ;  /* 0x0000003a003a7308 */ /* 0x000f220000000800 */
[----:B-1----:R-:W-:Y:S01]  /*5990*/  F2FP.BF16.F32.PACK_AB R119, R57, R60 ;  /* 0x0000003c3977723e */ /* 0x002fe200000010ff */
[----:B------:R-:W-:Y:S01]  /*59a0*/  FFMA.FTZ R240, R132, UR6, -R65 ;  /* 0x0000000684f07c23 */ /* 0x000fe20008010841 */
[----:B------:R-:W-:Y:S01]  /*59b0*/  FADD.FTZ R63, R66, R63 ;  /* 0x0000003f423f7221 */ /* 0x000fe20000010000 */
[----:B------:R-:W-:Y:S01]  /*59c0*/  FADD.FTZ R61, R61, R64 ;  /* 0x000000403d3d7221 */ /* 0x000fe20000010000 */
[----:B------:R-:W-:-:S02]  /*59d0*/  ISETP.GE.AND P1, PT, R194, 0x2, PT ;  /* 0x00000002c200780c */ /* 0x000fc40003f26270 */
[----:B------:R-:W-:Y:S01]  /*59e0*/  FADD.FTZ R62, R62, R63 ;  /* 0x0000003f3e3e7221 */ /* 0x000fe20000010000 */
[----:B------:R-:W-:Y:S01]  /*59f0*/  HMMA.16816.F32.BF16 R72, R116, R76, RZ ;  /* 0x0000004c7448723c */ /* 0x000fe200000418ff */
[----:B------:R-:W-:Y:S01]  /*5a00*/  MUFU.EX2 R54, R54 ;  /* 0x0000003600367308 */ /* 0x000fe20000000800 */
[----:B------:R-:W-:Y:S01]  /*5a10*/  FADD.FTZ R60, R60, R61 ;  /* 0x0000003d3c3c7221 */ /* 0x000fe20000010000 */
[----:B------:R-:W-:-:S03]  /*5a20*/  FADD.FTZ R62, R59, R62 ;  /* 0x0000003e3b3e7221 */ /* 0x000fc60000010000 */
[C---:B------:R-:W-:Y:S01]  /*5a30*/  HMMA.16816.F32.BF16 R76, R116.reuse, R78, RZ ;  /* 0x0000004e744c723c */ /* 0x040fe200000418ff */
[----:B------:R-:W-:Y:S02]  /*5a40*/  FADD.FTZ R57, R57, R60 ;  /* 0x0000003c39397221 */ /* 0x000fe40000010000 */
[----:B------:R-:W1:Y:S01]  /*5a50*/  MUFU.EX2 R51, R51 ;  /* 0x0000003300337308 */ /* 0x000e620000000800 */
[----:B----4-:R-:W-:Y:S02]  /*5a60*/  F2FP.BF16.F32.PACK_AB R12, R58, R55 ;  /* 0x000000373a0c723e */ /* 0x010fe400000010ff */
[C---:B------:R-:W-:Y:S05]  /*5a70*/  HMMA.16816.F32.BF16 R128, R116.reuse, R68, RZ ;  /* 0x000000447480723c */ /* 0x040fea00000418ff */
[----:B------:R-:W-:Y:S01]  /*5a80*/  MUFU.EX2 R56, R56 ;  /* 0x0000003800387308 */ /* 0x000fe20000000800 */
[C---:B--2---:R-:W-:Y:S06]  /*5a90*/  HMMA.16816.F32.BF16 R80, R116.reuse, R84, RZ ;  /* 0x000000547450723c */ /* 0x044fec00000418ff */
[----:B------:R-:W-:Y:S01]  /*5aa0*/  HMMA.16816.F32.BF16 R68, R116, R70, RZ ;  /* 0x000000467444723c */ /* 0x000fe200000418ff */
[----:B------:R-:W2:Y:S01]  /*5ab0*/  MUFU.EX2 R53, R53 ;  /* 0x0000003500357308 */ /* 0x000ea20000000800 */
[----:B-1----:R-:W-:-:S04]  /*5ac0*/  F2FP.BF16.F32.PACK_AB R14, R51, R54 ;  /* 0x00000036330e723e */ /* 0x002fc800000010ff */
[C---:B------:R-:W-:Y:S03]  /*5ad0*/  HMMA.16816.F32.BF16 R84, R116.reuse, R86, RZ ;  /* 0x000000567454723c */ /* 0x040fe600000418ff */
[----:B------:R-:W-:Y:S03]  /*5ae0*/  MUFU.EX2 R52, R52 ;  /* 0x0000003400347308 */ /* 0x000fe60000000800 */
[C---:B------:R-:W-:Y:S05]  /*5af0*/  HMMA.16816.F32.BF16 R96, R116.reuse, R100, RZ ;  /* 0x000000647460723c */ /* 0x040fea00000418ff */
[----:B------:R-:W1:Y:S01]  /*5b00*/  MUFU.EX2 R49, R49 ;  /* 0x0000003100317308 */ /* 0x000e620000000800 */
[----:B--2---:R-:W-:Y:S01]  /*5b10*/  F2FP.BF16.F32.PACK_AB R13, R53, R56 ;  /* 0x00000038350d723e */ /* 0x004fe200000010ff */
[----:B------:R-:W-:Y:S01]  /*5b20*/  HMMA.16816.F32.BF16 R104, R116, R124, RZ ;  /* 0x0000007c7468723c */ /* 0x000fe200000418ff */
[----:B------:R-:W-:-:S04]  /*5b30*/  FADD.FTZ R56, R56, R57 ;  /* 0x0000003938387221 */ /* 0x000fc80000010000 */
[----:B------:R-:W-:Y:S01]  /*5b40*/  FADD.FTZ R53, R53, R56 ;  /* 0x0000003835357221 */ /* 0x000fe20000010000 */
[C---:B------:R-:W-:Y:S01]  /*5b50*/  HMMA.16816.F32.BF16 R100, R116.reuse, R102, RZ ;  /* 0x000000667464723c */ /* 0x040fe200000418ff */
[----:B------:R-:W-:Y:S05]  /*5b60*/  MUFU.EX2 R50, R50 ;  /* 0x0000003200327308 */ /* 0x000fea0000000800 */
[----:B------:R-:W-:Y:S01]  /*5b70*/  HMMA.16816.F32.BF16 R124, R116, R126, RZ ;  /* 0x0000007e747c723c */ /* 0x000fe200000418ff */
[----:B-1----:R-:W-:Y:S02]  /*5b80*/  F2FP.BF16.F32.PACK_AB R15, R49, R52 ;  /* 0x00000034310f723e */ /* 0x002fe400000010ff */
[----:B------:R-:W1:Y:S01]  /*5b90*/  MUFU.EX2 R47, R47 ;  /* 0x0000002f002f7308 */ /* 0x000e620000000800 */
[----:B------:R-:W-:-:S02]  /*5ba0*/  FADD.FTZ R52, R52, R53 ;  /* 0x0000003534347221 */ /* 0x000fc40000010000 */
[----:B------:R-:W-:Y:S02]  /*5bb0*/  HMMA.16816.F32.BF16 R88, R116, R92, RZ ;  /* 0x0000005c7458723c */ /* 0x000fe400000418ff */
[----:B------:R-:W-:-:S04]  /*5bc0*/  FADD.FTZ R49, R49, R52 ;  /* 0x0000003431317221 */ /* 0x000fc80000010000 */
[C---:B---3--:R-:W-:Y:S01]  /*5bd0*/  HMMA.16816.F32.BF16 R72, R12.reuse, R8, R72 ;  /* 0x000000080c48723c */ /* 0x048fe20000041848 */
        /* <DEDUP_REMOVED lines=8> */
[C---:B-----5:R-:W-:Y:S01]  /*5c60*/  HMMA.16816.F32.BF16 R80, R12.reuse, R16, R80 ;  /* 0x000000100c50723c */ /* 0x060fe20000041850 */
        /* <DEDUP_REMOVED lines=35> */
[----:B-1----:R-:W-:Y:S01]  /*5ea0*/  F2FP.BF16.F32.PACK_AB R24, R47, R50 ;  /* 0x000000322f18723e */ /* 0x002fe200000010ff */
[----:B------:R-:W1:Y:S01]  /*5eb0*/  MUFU.EX2 R166, R166 ;  /* 0x000000a600a67308 */ /* 0x000e620000000800 */
        /* <DEDUP_REMOVED lines=16> */
[----:B------:R-:W5:Y:S04]  /*5fc0*/  MUFU.EX2 R172, R172 ;  /* 0x000000ac00ac7308 */ /* 0x000f680000000800 */
[C---:B------:R-:W-:Y:S04]  /*5fd0*/  HMMA.16816.F32.BF16 R128, R24.reuse, R20, R128 ;  /* 0x000000141880723c */ /* 0x040fe80000041880 */
[----:B------:R-:W-:Y:S02]  /*5fe0*/  MUFU.EX2 R143, R143 ;  /* 0x0000008f008f7308 */ /* 0x000fe40000000800 */
[C---:B------:R-:W-:Y:S01]  /*5ff0*/  HMMA.16816.F32.BF16 R68, R24.reuse, R22, R68 ;  /* 0x000000161844723c */ /* 0x040fe20000041844 */
[----:B------:R-:W1:Y:S05]  /*6000*/  LDSM.16.MT88.4 R20, [R220+0xd800] ;  /* 0x00d80000dc14783b */ /* 0x000e6a0000004200 */
        /* <DEDUP_REMOVED lines=59> */
[C---:B-----5:R-:W-:Y:S01]  /*63c0*/  HMMA.16816.F32.BF16 R108, R8.reuse, R12, R108 ;  /* 0x0000000c086c723c */ /* 0x060fe2000004186c */
[----:B------:R-:W-:Y:S01]  /*63d0*/  F2FP.BF16.F32.PACK_AB R22, R170, R139 ;  /* 0x0000008baa16723e */ /* 0x000fe200000010ff */
[----:B------:R-:W1:Y:S01]  /*63e0*/  MUFU.EX2 R159, R159 ;  /* 0x0000009f009f7308 */ /* 0x000e620000000800 */
        /* <DEDUP_REMOVED lines=12> */
[C---:B----4-:R-:W-:Y:S04]  /*64b0*/  HMMA.16816.F32.BF16 R128, R20.reuse, R4, R128 ;  /* 0x000000041480723c */ /* 0x050fe80000041880 */
[----:B------:R-:W-:Y:S02]  /*64c0*/  MUFU.EX2 R240, R240 ;  /* 0x000000f000f07308 */ /* 0x000fe40000000800 */
[C---:B------:R-:W-:Y:S01]  /*64d0*/  HMMA.16816.F32.BF16 R68, R20.reuse, R6, R68 ;  /* 0x000000061444723c */ /* 0x040fe20000041844 */
[----:B------:R-:W4:Y:S05]  /*64e0*/  LDSM.16.MT88.4 R4, [R217+0x12000] ;  /* 0x01200000d904783b */ /* 0x000f2a0000004200 */
        /* <DEDUP_REMOVED lines=70> */
[--C-:B------:R-:W-:Y:S01]  /*6950*/  FFMA.FTZ R35, R138, UR6, -R65.reuse ;  /* 0x000000068a237c23 */ /* 0x100fe20008010841 */
[----:B------:R-:W-:Y:S01]  /*6960*/  FFMA.FTZ R67, R134, UR6, -R65 ;  /* 0x0000000686437c23 */ /* 0x000fe20008010841 */
[----:B------:R-:W-:Y:S02]  /*6970*/  MUFU.EX2 R32, R32 ;  /* 0x0000002000207308 */ /* 0x000fe40000000800 */
[C---:B------:R-:W-:Y:S01]  /*6980*/  HMMA.16816.F32.BF16 R124, R24.reuse, R10, R124 ;  /* 0x0000000a187c723c */ /* 0x040fe2000004187c */
[----:B------:R-:W1:Y:S05]  /*6990*/  LDSM.16.MT88.4 R8, [R218+0xf800] ;  /* 0x00f80000da08783b */ /* 0x000e6a0000004200 */
        /* <DEDUP_REMOVED lines=8> */
[----:B----4-:R-:W-:-:S04]  /*6a20*/  F2FP.BF16.F32.PACK_AB R4, R33, R32 ;  /* 0x000000202104723e */ /* 0x010fc800000010ff */
[----:B------:R-:W4:Y:S01]  /*6a30*/  MUFU.EX2 R67, R67 ;  /* 0x0000004300437308 */ /* 0x000f220000000800 */
[----:B------:R-:W-:Y:S01]  /*6a40*/  HMMA.16816.F32.BF16 R128, R24, R20, R128 ;  /* 0x000000141880723c */ /* 0x000fe20000041880 */
[----:B--2---:R-:W-:-:S05]  /*6a50*/  F2FP.BF16.F32.PACK_AB R6, R239, R34 ;  /* 0x00000022ef06723e */ /* 0x004fca00000010ff */
[----:B------:R-:W-:Y:S01]  /*6a60*/  HMMA.16816.F32.BF16 R68, R24, R22, R68 ;  /* 0x000000161844723c */ /* 0x000fe20000041844 */
[----:B------:R-:W-:Y:S01]  /*6a70*/  LDSM.16.MT88.4 R20, [R217+0xf800] ;  /* 0x00f80000d914783b */ /* 0x000fe20000004200 */
[----:B---3--:R-:W-:Y:S01]  /*6a80*/  F2FP.BF16.F32.PACK_AB R5, R136, R35 ;  /* 0x000000238805723e */ /* 0x008fe200000010ff */
[----:B------:R-:W-:-:S03]  /*6a90*/  FADD.FTZ R35, R35, R154 ;  /* 0x0000009a23237221 */ /* 0x000fc60000010000 */
[----:B------:R-:W-:Y:S01]  /*6aa0*/  HMMA.16816.F32.BF16 R88, R24, R16, R88 ;  /* 0x000000101858723c */ /* 0x000fe20000041858 */
[----:B------:R-:W-:Y:S01]  /*6ab0*/  FADD.FTZ R136, R136, R35 ;  /* 0x0000002388887221 */ /* 0x000fe20000010000 */
[----:B----4-:R-:W-:-:S03]  /*6ac0*/  F2FP.BF16.F32.PACK_AB R7, R240, R67 ;  /* 0x00000043f007723e */ /* 0x010fc600000010ff */
[----:B------:R-:W-:Y:S01]  /*6ad0*/  FADD.FTZ R67, R67, R136 ;  /* 0x0000008843437221 */ /* 0x000fe20000010000 */
[----:B------:R-:W-:Y:S01]  /*6ae0*/  HMMA.16816.F32.BF16 R92, R24, R18, R92 ;  /* 0x00000012185c723c */ /* 0x000fe2000004185c */
[----:B------:R-:W2:Y:S02]  /*6af0*/  LDSM.16.MT88.4 R16, [R216+0xf800] ;  /* 0x00f80000d810783b */ /* 0x000ea40000004200 */
[----:B------:R-:W-:-:S03]  /*6b00*/  FADD.FTZ R240, R240, R67 ;  /* 0x00000043f0f07221 */ /* 0x000fc60000010000 */
        /* <DEDUP_REMOVED lines=9> */
[----:B------:R-:W3:Y:S03]  /*6ba0*/  LDSM.16.MT88.4 R8, [R218+0x13800] ;  /* 0x01380000da08783b */ /* 0x000ee60000004200 */
[----:B------:R-:W-:Y:S01]  /*6bb0*/  FADD.FTZ R50, R50, R51 ;  /* 0x0000003332327221 */ /* 0x000fe20000010000 */
[----:B------:R-:W-:Y:S03]  /*6bc0*/  HMMA.16816.F32.BF16 R112, R24, R28, R112 ;  /* 0x0000001c1870723c */ /* 0x000fe60000041870 */
[----:B------:R-:W-:-:S03]  /*6bd0*/  FADD.FTZ R47, R47, R50 ;  /* 0x000000322f2f7221 */ /* 0x000fc60000010000 */
[----:B------:R-:W-:Y:S01]  /*6be0*/  HMMA.16816.F32.BF16 R116, R24, R30, R116 ;  /* 0x0000001e1874723c */ /* 0x000fe20000041874 */
[----:B------:R-:W-:-:S04]  /*6bf0*/  FADD.FTZ R46, R46, R47 ;  /* 0x0000002f2e2e7221 */ /* 0x000fc80000010000 */
        /* <DEDUP_REMOVED lines=18> */
[----:B---3--:R-:W-:Y:S03]  /*6d20*/  HMMA.16816.F32.BF16 R104, R4, R8, R104 ;  /* 0x000000080468723c */ /* 0x008fe60000041868 */
[----:B------:R-:W-:-:S03]  /*6d30*/  FADD.FTZ R196, R196, R145 ;  /* 0x00000091c4c47221 */ /* 0x000fc60000010000 */
        /* <DEDUP_REMOVED lines=32> */
[----:B------:R-:W-:Y:S02]  /*6f40*/  ISETP.GE.AND P3, PT, R13, RZ, PT ;  /* 0x000000ff0d00720c */ /* 0x000fe40003f66270 */
[----:B------:R-:W-:Y:S01]  /*6f50*/  LOP3.LUT R5, RZ, R4, RZ, 0x33, !PT ;  /* 0x00000004ff057212 */ /* 0x000fe200078e33ff */
        /* <DEDUP_REMOVED lines=39> */
[----:B--2---:R-:W-:-:S04]  /*71d0*/  IMAD.IADD R6, R6, 0x1, -R7 ;  /* 0x0000000106067824 */ /* 0x004fc800078e0a07 */
[----:B------:R-:W-:Y:S01]  /*71e0*/  IMAD.WIDE.U32 R4, R6, UR4, R8 ;  /* 0x0000000406047c25 */ /* 0x000fe2000f8e0008 */
[----:B------:R-:W-:-:S05]  /*71f0*/  SHF.R.S32.HI R3, RZ, 0x1f, R6 ;  /* 0x0000001fff037819 */ /* 0x000fca0000011406 */
[----:B------:R-:W-:-:S04]  /*7200*/  IMAD R3, R3, UR4, RZ ;  /* 0x0000000403037c24 */ /* 0x000fc8000f8e02ff */
[----:B------:R-:W-:-:S04]  /*7210*/  IMAD R3, R6, UR5, R3 ;  /* 0x0000000506037c24 */ /* 0x000fc8000f8e0203 */
[----:B------:R-:W-:Y:S01]  /*7220*/  IMAD.IADD R3, R5, 0x1, R3 ;  /* 0x0000000105037824 */ /* 0x000fe200078e0203 */
[----:B------:R-:W-:Y:S06]  /*7230*/  BRA `(.L_x_2394) ;  /* 0x0000000000087947 */ /* 0x000fec0003800000 */
.L_x_2393:
[----:B------:R-:W-:-:S04]  /*7240*/  LEA R4, -R188, RZ, 0x7 ;  /* 0x000000ffbc047211 */ /* 0x000fc800078e39ff */
[----:B------:R-:W-:-:S07]  /*7250*/  SHF.R.S32.HI R3, RZ, 0x1f, R4 ;  /* 0x0000001fff037819 */ /* 0x000fce0000011404 */
.L_x_2394:
[----:B------:R-:W-:Y:S01]  /*7260*/  LEA R228, P2, R4, R228, 0x1 ;  /* 0x000000e404e47211 */ /* 0x000fe200078408ff */
[----:B------:R-:W-:Y:S01]  /*7270*/  IMAD.SHL.U32 R5, R188, 0x20, RZ ;  /* 0x00000020bc057824 */ /* 0x000fe200078e00ff */
[C---:B------:R-:W-:Y:S02]  /*7280*/  IADD3 R38, P1, R4.reuse, R38, RZ ;  /* 0x0000002604267210 */ /* 0x040fe40007f3e0ff */
[----:B------:R-:W-:Y:S02]  /*7290*/  LEA.HI.X R229, R4, R229, R3, 0x1, P2 ;  /* 0x000000e504e57211 */ /* 0x000fe400010f0c03 */
[----:B------:R-:W-:Y:S01]  /*72a0*/  IADD3 R6, P2, R5, R228, RZ ;  /* 0x000000e405067210 */ /* 0x000fe20007f5e0ff */
[----:B------:R-:W-:Y:S01]  /*72b0*/  IMAD.X R3, R3, 0x1, R36, P1 ;  /* 0x0000000103037824 */ /* 0x000fe200008e0624 */
[----:B------:R-:W-:Y:S01]  /*72c0*/  SHF.L.U64.HI R4, R188, 0x5, R189 ;  /* 0x00000005bc047819 */ /* 0x000fe200000102bd */
[----:B------:R-:W-:Y:S01]  /*72d0*/  @!PT LDS RZ, [RZ] ;  /* 0x00000000fffff984 */ /* 0x000fe20000000800 */
[----:B------:R-:W-:Y:S01]  /*72e0*/  @!PT LDS RZ, [RZ] ;  /* 0x00000000fffff984 */ /* 0x000fe20000000800 */
[----:B------:R-:W-:Y:S01]  /*72f0*/  @!PT LDS RZ, [RZ] ;  /* 0x00000000fffff984 */ /* 0x000fe20000000800 */
[----:B------:R-:W-:Y:S01]  /*7300*/  LDGSTS.E.BYPASS.LTC128B.128 [R233+0xc000], desc[UR10][R228.64] ;  /* 0x0c000000e4e97fae */ /* 0x000fe2000b901d4a */
[----:B------:R-:W-:-:S02]  /*7310*/  IADD3 R8, P1, R6, R5, RZ ;  /* 0x0000000506087210 */ /* 0x000fc40007f3e0ff */
[----:B------:R-:W-:Y:S01]  /*7320*/  LEA R10, P3, R38, UR8, 0x1 ;  /* 0x00000008260a7c11 */ /* 0x000fe2000f8608ff */
[----:B------:R-:W-:Y:S01]  /*7330*/  IMAD.X R7, R4, 0x1, R229, P2 ;  /* 0x0000000104077824 */ /* 0x000fe200010e06e5 */
[-C--:B------:R-:W-:Y:S02]  /*7340*/  IADD3 R14, P2, R8, R5.reuse, RZ ;  /* 0x00000005080e7210 */ /* 0x080fe40007f5e0ff */
[----:B------:R-:W-:Y:S01]  /*7350*/  LEA.HI.X R11, R38, UR9, R3, 0x1, P3 ;  /* 0x00000009260b7c11 */ /* 0x000fe200098f0c03 */
[--C-:B------:R-:W-:Y:S01]  /*7360*/  IMAD.X R9, R7, 0x1, R4.reuse, P1 ;  /* 0x0000000107097824 */ /* 0x100fe200008e0604 */
[-C--:B------:R-:W-:Y:S01]  /*7370*/  IADD3 R12, P1, R14, R5.reuse, RZ ;  /* 0x000000050e0c7210 */ /* 0x080fe20007f3e0ff */
[----:B------:R-:W1:Y:S02]  /*7380*/  S2R R3, SR_TID.X ;  /* 0x0000000000037919 */ /* 0x000e640000002100 */
[--C-:B------:R-:W-:Y:S01]  /*7390*/  IMAD.X R15, R9, 0x1, R4.reuse, P2 ;  /* 0x00000001090f7824 */ /* 0x100fe200010e0604 */
[-C--:B------:R-:W-:Y:S01]  /*73a0*/  IADD3 R16, P2, R12, R5.reuse, RZ ;  /* 0x000000050c107210 */ /* 0x080fe20007f5e0ff */
[----:B------:R-:W-:Y:S02]  /*73b0*/  LDGSTS.E.BYPASS.LTC128B.128 [R233+0x10000], desc[UR10][R10.64+0x80] ;  /* 0x100000800ae97fae */ /* 0x000fe4000b901d4a */
[--C-:B------:R-:W-:Y:S01]  /*73c0*/  IMAD.X R13, R15, 0x1, R4.reuse, P1 ;  /* 0x000000010f0d7824 */ /* 0x100fe200008e0604 */
[-C--:B------:R-:W-:Y:S01]  /*73d0*/  IADD3 R18, P1, R16, R5.reuse, RZ ;  /* 0x0000000510127210 */ /* 0x080fe20007f3e0ff */
[----:B------:R-:W-:Y:S02]  /*73e0*/  LDGSTS.E.BYPASS.LTC128B.128 [R233+0xc800], desc[UR10][R6.64] ;  /* 0x0c80000006e97fae */ /* 0x000fe4000b901d4a */
[--C-:B------:R-:W-:Y:S01]  /*73f0*/  IMAD.X R17, R13, 0x1, R4.reuse, P2 ;  /* 0x000000010d117824 */ /* 0x100fe200010e0604 */
[----:B------:R-:W-:Y:S01]  /*7400*/  IADD3 R24, P2, R18, R5, RZ ;  /* 0x0000000512187210 */ /* 0x000fe20007f5e0ff */
[----:B------:R-:W-:Y:S02]  /*7410*/  LDGSTS.E.BYPASS.LTC128B.128 [R233+0x10800], desc[UR10][R6.64+0x80] ;  /* 0x1080008006e97fae */ /* 0x000fe4000b901d4a */
[--C-:B------:R-:W-:Y:S01]  /*7420*/  IMAD.X R19, R17, 0x1, R4.reuse, P1 ;  /* 0x0000000111137824 */ /* 0x100fe200008e0604 */
[----:B------:R-:W-:Y:S01]  /*7430*/  ISETP.GE.AND P1, PT, R194, 0x3, PT ;  /* 0x00000003c200780c */ /* 0x000fe20003f26270 */
[----:B------:R-:W-:Y:S02]  /*7440*/  LDGSTS.E.BYPASS.LTC128B.128 [R233+0xd000], desc[UR10][R8.64] ;  /* 0x0d00000008e97fae */ /* 0x000fe4000b901d4a */
[----:B------:R-:W-:-:S02]  /*7450*/  IMAD.X R25, R19, 0x1, R4, P2 ;  /* 0x0000000113197824 */ /* 0x000fc400010e0604 */
[----:B------:R-:W-:Y:S04]  /*7460*/  LDGSTS.E.BYPASS.LTC128B.128 [R233+0x11000], desc[UR10][R8.64+0x80] ;  /* 0x1100008008e97fae */ /* 0x000fe8000b901d4a */
[----:B------:R-:W-:Y:S04]  /*7470*/  LDGSTS.E.BYPASS.LTC128B.128 [R233+0xd800], desc[UR10][R14.64] ;  /* 0x0d8000000ee97fae */ /* 0x000fe8000b901d4a */
[----:B------:R-:W-:Y:S04]  /*7480*/  LDGSTS.E.BYPASS.LTC128B.128 [R233+0x11800], desc[UR10][R14.64+0x80] ;  /* 0x118000800ee97fae */ /* 0x000fe8000b901d4a */
[----:B------:R-:W-:Y:S01]  /*7490*/  LDGSTS.E.BYPASS.LTC128B.128 [R233+0xe000], desc[UR10][R12.64] ;  /* 0x0e0000000ce97fae */ /* 0x000fe2000b901d4a */
[----:B-1----:R-:W-:-:S03]  /*74a0*/  IMAD.SHL.U32 R3, R3, 0x2, RZ ;  /* 0x0000000203037824 */ /* 0x002fc600078e00ff */
[----:B------:R1:W-:Y:S04]  /*74b0*/  LDGSTS.E.BYPASS.LTC128B.128 [R233+0x12000], desc[UR10][R12.64+0x80] ;  /* 0x120000800ce97fae */ /* 0x0003e8000b901d4a */
[----:B------:R-:W-:Y:S04]  /*74c0*/  LDGSTS.E.BYPASS.LTC128B.128 [R233+0xe800], desc[UR10][R16.64] ;  /* 0x0e80000010e97fae */ /* 0x000fe8000b901d4a */
[----:B------:R-:W-:Y:S04]  /*74d0*/  LDGSTS.E.BYPASS.LTC128B.128 [R233+0x12800], desc[UR10][R16.64+0x80] ;  /* 0x1280008010e97fae */ /* 0x000fe8000b901d4a */
[----:B------:R-:W-:Y:S04]  /*74e0*/  LDGSTS.E.BYPASS.LTC128B.128 [R233+0xf000], desc[UR10][R18.64] ;  /* 0x0f00000012e97fae */ /* 0x000fe8000b901d4a */
[----:B------:R-:W-:Y:S04]  /*74f0*/  LDGSTS.E.BYPASS.LTC128B.128 [R233+0x13000], desc[UR10][R18.64+0x80] ;  /* 0x1300008012e97fae */ /* 0x000fe8000b901d4a */
[----:B------:R-:W-:Y:S04]  /*7500*/  LDGSTS.E.BYPASS.LTC128B.128 [R233+0xf800], desc[UR10][R24.64] ;  /* 0x0f80000018e97fae */ /* 0x000fe8000b901d4a */
[----:B------:R2:W-:Y:S04]  /*7510*/  LDGSTS.E.BYPASS.LTC128B.128 [R233+0x13800], desc[UR10][R24.64+0x80] ;  /* 0x1380008018e97fae */ /* 0x0005e8000b901d4a */
[----:B------:R-:W-:Y:S04]  /*7520*/  LDSM.16.M88.4 R152, [R226] ;  /* 0x00000000e298783b */ /* 0x000fe80000000200 */
[----:B------:R-:W3:Y:S04]  /*7530*/  LDSM.16.M88.4 R44, [R225+0x4000] ;  /* 0x00400000e12c783b */ /* 0x000ee80000000200 */
[----:B------:R-:W4:Y:S04]  /*7540*/  LDSM.16.M88.4 R36, [R225+0x4800] ;  /* 0x00480000e124783b */ /* 0x000f280000000200 */
[----:B------:R-:W2:Y:S04]  /*7550*/  LDSM.16.M88.4 R20, [R225+0x5800] ;  /* 0x00580000e114783b */ /* 0x000ea80000000200 */
[----:B------:R-:W5:Y:S04]  /*7560*/  LDSM.16.M88.4 R28, [R225+0x5000] ;  /* 0x00500000e11c783b */ /* 0x000f680000000200 */
[----:B-1----:R-:W1:Y:S04]  /*7570*/  LDSM.16.M88.4 R12, [R225+0x6000] ;  /* 0x00600000e10c783b */ /* 0x002e680000000200 */
[----:B------:R-:W1:Y:S04]  /*7580*/  LDSM.16.M88.4 R4, [R225+0x6800] ;  /* 0x00680000e104783b */ /* 0x000e680000000200 */
[----:B------:R-:W1:Y:S04]  /*7590*/  LDSM.16.M88.4 R160, [R225+0x7000] ;  /* 0x00700000e1a0783b */ /* 0x000e680000000200 */
[----:B------:R-:W1:Y:S04]  /*75a0*/  LDSM.16.M88.4 R132, [R225+0x7800] ;  /* 0x00780000e184783b */ /* 0x000e680000000200 */
[----:B------:R-:W-:Y:S04]  /*75b0*/  LDSM.16.M88.4 R60, [R224] ;  /* 0x00000000e03c783b */ /* 0x000fe80000000200 */
[----:B------:R-:W1:Y:S04]  /*75c0*/  LDSM.16.M88.4 R64, [R223] ;  /* 0x00000000df40783b */ /* 0x000e680000000200 */
[----:B------:R-:W1:Y:S01]  /*75d0*/  LDSM.16.M88.4 R136, [R215] ;  /* 0x00000000d788783b */ /* 0x000e620000000200 */
[C---:B---3--:R-:W-:Y:S03]  /*75e0*/  HMMA.16816.F32.BF16 R48, R152.reuse, R44, RZ ;  /* 0x0000002c9830723c */ /* 0x048fe600000418ff */
[----:B------:R-:W3:Y:S03]  /*75f0*/  LDSM.16.M88.4 R52, [R213] ;  /* 0x00000000d534783b */ /* 0x000ee60000000200 */
[C---:B----4-:R-:W-:Y:S01]  /*7600*/  HMMA.16816.F32.BF16 R40, R152.reuse, R36, RZ ;  /* 0x000000249828723c */ /* 0x050fe200000418ff */
[----:B------:R-:W4:Y:S04]  /*7610*/  LDSM.16.M88.4 R56, [R214] ;  /* 0x00000000d638783b */ /* 0x000f280000000200 */
[----:B------:R-:W-:Y:S01]  /*7620*/  LDSM.16.M88.4 R144, [R211] ;  /* 0x00000000d390783b */ /* 0x000fe20000000200 */
[C---:B--2---:R-:W-:Y:S03]  /*7630*/  HMMA.16816.F32.BF16 R24, R152.reuse, R20, RZ ;  /* 0x000000149818723c */ /* 0x044fe600000418ff */
[----:B------:R-:W-:Y:S03]  /*7640*/  LDSM.16.M88.4 R140, [R209] ;  /* 0x00000000d18c783b */ /* 0x000fe60000000200 */
[C---:B------:R-:W-:Y:S01]  /*7650*/  HMMA.16816.F32.BF16 R44, R152.reuse, R46, RZ ;  /* 0x0000002e982c723c */ /* 0x040fe200000418ff */
[----:B------:R-:W-:Y:S04]  /*7660*/  LDSM.16.M88.4 R176, [R221] ;  /* 0x00000000ddb0783b */ /* 0x000fe80000000200 */
[----:B------:R-:W-:Y:S01]  /*7670*/  LDSM.16.M88.4 R180, [R208+0x2800] ;  /* 0x00280000d0b4783b */ /* 0x000fe20000000200 */
[C---:B------:R-:W-:Y:S03]  /*7680*/  HMMA.16816.F32.BF16 R36, R152.reuse, R38, RZ ;  /* 0x000000269824723c */ /* 0x040fe600000418ff */
[----:B------:R-:W-:Y:S03]  /*7690*/  LDSM.16.M88.4 R168, [R208+0x3800] ;  /* 0x00380000d0a8783b */ /* 0x000fe60000000200 */
[C---:B------:R-:W-:Y:S01]  /*76a0*/  HMMA.16816.F32.BF16 R20, R152.reuse, R22, RZ ;  /* 0x000000169814723c */ /* 0x040fe200000418ff */
[----:B------:R-:W-:Y:S04]  /*76b0*/  LDSM.16.M88.4 R172, [R208+0x3000] ;  /* 0x00300000d0ac783b */ /* 0x000fe80000000200 */
[----:B------:R-:W-:Y:S01]  /*76c0*/  LDSM.16.M88.4 R148, [R226+0x2000] ;  /* 0x00200000e294783b */ /* 0x000fe20000000200 */
[C---:B-----5:R-:W-:Y:S03]  /*76d0*/  HMMA.16816.F32.BF16 R32, R152.reuse, R28, RZ ;  /* 0x0000001c9820723c */ /* 0x060fe600000418ff */
[----:B------:R-:W0:Y:S03]  /*76e0*/  LDGDEPBAR ;  /* 0x00000000000079af */ /* 0x000e260000000000 */
[C---:B------:R-:W-:Y:S06]  /*76f0*/  HMMA.16816.F32.BF16 R28, R152.reuse, R30, RZ ;  /* 0x0000001e981c723c */ /* 0x040fec00000418ff */
[C---:B-1----:R-:W-:Y:S06]  /*7700*/  HMMA.16816.F32.BF16 R16, R152.reuse, R12, RZ ;  /* 0x0000000c9810723c */ /* 0x042fec00000418ff */
        /* <DEDUP_REMOVED lines=8> */
[C---:B------:R-:W-:Y:S06]  /*7790*/  HMMA.16816.F32.BF16 R48, R60.reuse, R64, R48 ;  /* 0x000000403c30723c */ /* 0x040fec0000041830 */
[C---:B------:R-:W-:Y:S01]  /*77a0*/  HMMA.16816.F32.BF16 R44, R60.reuse, R66, R44 ;  /* 0x000000423c2c723c */ /* 0x040fe2000004182c */
[----:B------:R-:W2:Y:S05]  /*77b0*/  LDSM.16.M88.4 R64, [R210] ;  /* 0x00000000d240783b */ /* 0x000eaa0000000200 */
[C---:B------:R-:W-:Y:S06]  /*77c0*/  HMMA.16816.F32.BF16 R40, R60.reuse, R136, R40 ;  /* 0x000000883c28723c */ /* 0x040fec0000041828 */
[C---:B------:R-:W-:Y:S01]  /*77d0*/  HMMA.16816.F32.BF16 R36, R60.reuse, R138, R36 ;  /* 0x0000008a3c24723c */ /* 0x040fe20000041824 */
[----:B------:R-:W-:Y:S05]  /*77e0*/  LDSM.16.M88.4 R136, [R222] ;  /* 0x00000000de88783b */ /* 0x000fea0000000200 */
        /* <DEDUP_REMOVED lines=14> */
[----:B------:R-:W-:Y:S05]  /*78d0*/  LDSM.16.M88.4 R64, [R219+0x5800] ;  /* 0x00580000db40783b */ /* 0x000fea0000000200 */
        /* <DEDUP_REMOVED lines=44> */
[C---:B------:R-:W-:Y:S06]  /*7ba0*/  HMMA.16816.F32.BF16 R8, R176.reuse, R180, R8 ;  /* 0x000000b4b008723c */ /* 0x040fec0000041808 */
[C---:B------:R-:W-:Y:S06]  /*7bb0*/  HMMA.16816.F32.BF16 R4, R176.reuse, R182, R4 ;  /* 0x000000b6b004723c */ /* 0x040fec0000041804 */
[C---:B------:R-:W-:Y:S06]  /*7bc0*/  HMMA.16816.F32.BF16 R156, R176.reuse, R168, R156 ;  /* 0x000000a8b09c723c */ /* 0x040fec000004189c */
[C---:B------:R-:W-:Y:S01]  /*7bd0*/  HMMA.16816.F32.BF16 R152, R176.reuse, R170, R152 ;  /* 0x000000aab098723c */ /* 0x040fe20000041898 */
[----:B------:R-:W-:Y:S05]  /*7be0*/  LDSM.16.M88.4 R168, [R224+0x2000] ;  /* 0x00200000e0a8783b */ /* 0x000fea0000000200 */
[C---:B------:R-:W-:Y:S06]  /*7bf0*/  HMMA.16816.F32.BF16 R164, R176.reuse, R172, R164 ;  /* 0x000000acb0a4723c */ /* 0x040fec00000418a4 */
[----:B------:R-:W-:Y:S01]  /*7c00*/  HMMA.16816.F32.BF16 R160, R176, R174, R160 ;  /* 0x000000aeb0a0723c */ /* 0x000fe200000418a0 */
[----:B------:R-:W-:Y:S05]  /*7c10*/  LDSM.16.M88.4 R172, [R206] ;  /* 0x00000000ceac783b */ /* 0x000fea0000000200 */
        /* <DEDUP_REMOVED lines=8> */
[----:B------:R-:W2:Y:S05]  /*7ca0*/  LDSM.16.M88.4 R52, [R202] ;  /* 0x00000000ca34783b */ /* 0x000eaa0000000200 */
[C---:B---3--:R-:W-:Y:S06]  /*7cb0*/  HMMA.16816.F32.BF16 R164, R148.reuse, R56, R164 ;  /* 0x0000003894a4723c */ /* 0x048fec00000418a4 */
[C---:B------:R-:W-:Y:S01]  /*7cc0*/  HMMA.16816.F32.BF16 R160, R148.reuse, R58, R160 ;  /* 0x0000003a94a0723c */ /* 0x040fe200000418a0 */
[----:B------:R-:W3:Y:S05]  /*7cd0*/  LDSM.16.M88.4 R56, [R204] ;  /* 0x00000000cc38783b */ /* 0x000eea0000000200 */
[C---:B------:R-:W-:Y:S06]  /*7ce0*/  HMMA.16816.F32.BF16 R32, R148.reuse, R136, R32 ;  /* 0x000000889420723c */ /* 0x040fec0000041820 */
[C---:B------:R-:W-:Y:S01]  /*7cf0*/  HMMA.16816.F32.BF16 R28, R148.reuse, R138, R28 ;  /* 0x0000008a941c723c */ /* 0x040fe2000004181c */
[----:B------:R-:W-:Y:S05]  /*7d00*/  LDSM.16.M88.4 R136, [R222+0x2000] ;  /* 0x00200000de88783b */ /* 0x000fea0000000200 */
[C---:B-----5:R-:W-:Y:S06]  /*7d10*/  HMMA.16816.F32.BF16 R24, R148.reuse, R132, R24 ;  /* 0x000000849418723c */ /* 0x060fec0000041818 */
[C---:B------:R-:W-:Y:S01]  /*7d20*/  HMMA.16816.F32.BF16 R20, R148.reuse, R134, R20 ;  /* 0x000000869414723c */ /* 0x040fe20000041814 */
[----:B------:R-:W5:Y:S05]  /*7d30*/  LDSM.16.M88.4 R132, [R219+0x8000] ;  /* 0x00800000db84783b */ /* 0x000f6a0000000200 */
[C---:B----4-:R-:W-:Y:S06]  /*7d40*/  HMMA.16816.F32.BF16 R16, R148.reuse, R64, R16 ;  /* 0x000000409410723c */ /* 0x050fec0000041810 */
[C---:B------:R-:W-:Y:S01]  /*7d50*/  HMMA.16816.F32.BF16 R12, R148.reuse, R66, R12 ;  /* 0x00000042940c723c */ /* 0x040fe2000004180c */
[----:B------:R-:W4:Y:S05]  /*7d60*/  LDSM.16.M88.4 R64, [R201] ;  /* 0x00000000c940783b */ /* 0x000f2a0000000200 */
[C---:B------:R-:W-:Y:S06]  /*7d70*/  HMMA.16816.F32.BF16 R40, R148.reuse, R140, R40 ;  /* 0x0000008c9428723c */ /* 0x040fec0000041828 */
[----:B------:R-:W-:Y:S01]  /*7d80*/  HMMA.16816.F32.BF16 R36, R148, R142, R36 ;  /* 0x0000008e9424723c */ /* 0x000fe20000041824 */
[----:B------:R-:W4:Y:S04]  /*7d90*/  LDSM.16.M88.4 R140, [R205] ;  /* 0x00000000cd8c783b */ /* 0x000f280000000200 */
[----:B------:R-:W-:Y:S01]  /*7da0*/  LDSM.16.M88.4 R148, [R219+0x9000] ;  /* 0x00900000db94783b */ /* 0x000fe20000000200 */
[C---:B------:R-:W-:Y:S06]  /*7db0*/  HMMA.16816.F32.BF16 R48, R168.reuse, R144, R48 ;  /* 0x00000090a830723c */ /* 0x040fec0000041830 */
[C---:B------:R-:W-:Y:S06]  /*7dc0*/  HMMA.16816.F32.BF16 R44, R168.reuse, R146, R44 ;  /* 0x00000092a82c723c */ /* 0x040fec000004182c */
[C---:B-1----:R-:W-:Y:S06]  /*7dd0*/  HMMA.16816.F32.BF16 R16, R168.reuse, R60, R16 ;  /* 0x0000003ca810723c */ /* 0x042fec0000041810 */
[C---:B------:R-:W-:Y:S01]  /*7de0*/  HMMA.16816.F32.BF16 R12, R168.reuse, R62, R12 ;  /* 0x0000003ea80c723c */ /* 0x040fe2000004180c */
[----:B------:R-:W-:Y:S05]  /*7df0*/  LDSM.16.M88.4 R60, [R221+0x2000] ;  /* 0x00200000dd3c783b */ /* 0x000fea0000000200 */
[C---:B--2---:R-:W-:Y:S01]  /*7e00*/  HMMA.16816.F32.BF16 R144, R168.reuse, R52, R8 ;  /* 0x00000034a890723c */ /* 0x044fe20000041808 */
[----:B------:R-:W1:Y:S05]  /*7e10*/  LDSM.16.M88.4 R8, [R208+0x4000] ;  /* 0x00400000d008783b */ /* 0x000e6a0000000200 */
[C---:B---3--:R-:W-:Y:S06]  /*7e20*/  HMMA.16816.F32.BF16 R24, R168.reuse, R56, R24 ;  /* 0x00000038a818723c */ /* 0x048fec0000041818 */
[----:B------:R-:W-:Y:S01]  /*7e30*/  HMMA.16816.F32.BF16 R20, R168, R58, R20 ;  /* 0x0000003aa814723c */ /* 0x000fe20000041814 */
[----:B------:R-:W2:Y:S05]  /*7e40*/  LDSM.16.M88.4 R56, [R219+0x8800] ;  /* 0x00880000db38783b */ /* 0x000eaa0000000200 */
[----:B-----5:R-:W-:Y:S06]  /*7e50*/  HMMA.16816.F32.BF16 R48, R136, R132, R48 ;  /* 0x000000848830723c */ /* 0x020fec0000041830 */
[C---:B----4-:R-:W-:Y:S06]  /*7e60*/  HMMA.16816.F32.BF16 R164, R168.reuse, R64, R164 ;  /* 0x00000040a8a4723c */ /* 0x050fec00000418a4 */
[C---:B------:R-:W-:Y:S01]  /*7e70*/  HMMA.16816.F32.BF16 R160, R168.reuse, R66, R160 ;  /* 0x00000042a8a0723c */ /* 0x040fe200000418a0 */
[----:B------:R-:W3:Y:S05]  /*7e80*/  LDSM.16.M88.4 R64, [R219+0x9800] ;  /* 0x00980000db40783b */ /* 0x000eea0000000200 */
[C---:B------:R-:W-:Y:S06]  /*7e90*/  HMMA.16816.F32.BF16 R40, R168.reuse, R172, R40 ;  /* 0x000000aca828723c */ /* 0x040fec0000041828 */
[C---:B------:R-:W-:Y:S06]  /*7ea0*/  HMMA.16816.F32.BF16 R36, R168.reuse, R174, R36 ;  /* 0x000000aea824723c */ /* 0x040fec0000041824 */
[C---:B------:R-:W-:Y:S06]  /*7eb0*/  HMMA.16816.F32.BF16 R32, R168.reuse, R140, R32 ;  /* 0x0000008ca820723c */ /* 0x040fec0000041820 */
[----:B------:R-:W-:Y:S01]  /*7ec0*/  HMMA.16816.F32.BF16 R4, R168, R54, R4 ;  /* 0x00000036a804723c */ /* 0x000fe20000041804 */
[----:B------:R-:W4:Y:S05]  /*7ed0*/  LDSM.16.M88.4 R52, [R208+0x4800] ;  /* 0x00480000d034783b */ /* 0x000f2a0000000200 */
[----:B------:R-:W-:Y:S01]  /*7ee0*/  HMMA.16816.F32.BF16 R44, R136, R134, R44 ;  /* 0x00000086882c723c */ /* 0x000fe2000004182c */
[----:B------:R-:W5:Y:S05]  /*7ef0*/  LDSM.16.M88.4 R132, [R208+0x5000] ;  /* 0x00500000d084783b */ /* 0x000f6a0000000200 */
[----:B-1----:R-:W-:Y:S06]  /*7f00*/  HMMA.16816.F32.BF16 R48, R60, R8, R48 ;  /* 0x000000083c30723c */ /* 0x002fec0000041830 */
[----:B--2---:R-:W-:Y:S01]  /*7f10*/  HMMA.16816.F32.BF16 R40, R136, R56, R40 ;  /* 0x000000388828723c */ /* 0x004fe20000041828 */
[----:B------:R-:W-:-:S05]  /*7f20*/  LOP3.LUT R8, R3, 0x6, RZ, 0xc0, !PT ;  /* 0x0000000603087812 */ /* 0x000fca00078ec0ff */
[----:B------:R-:W-:Y:S01]  /*7f30*/  HMMA.16816.F32.BF16 R28, R168, R142, R28 ;  /* 0x0000008ea81c723c */ /* 0x000fe2000004181c */
[----:B------:R-:W-:Y:S01]  /*7f40*/  IMAD R3, R231, 0x80, R8 ;  /* 0x00000080e7037824 */ /* 0x000fe200078e0208 */
[----:B------:R-:W-:Y:S03]  /*7f50*/  LDSM.16.M88.4 R140, [R200] ;  /* 0x00000000c88c783b */ /* 0x000fe60000000200 */
[C---:B------:R-:W-:Y:S01]  /*7f60*/  VIADD R8, R3.reuse, 0x1 ;  /* 0x0000000103087836 */ /* 0x040fe20000000000 */
[----:B------:R-:W-:Y:S01]  /*7f70*/  HMMA.16816.F32.BF16 R36, R136, R58, R36 ;  /* 0x0000003a8824723c */ /* 0x000fe20000041824 */
[----:B------:R-:W1:Y:S01]  /*7f80*/  LDSM.16.M88.4 R56, [R219+0xa000] ;  /* 0x00a00000db38783b */ /* 0x000e620000000200 */
[----:B------:R-:W-:Y:S02]  /*7f90*/  VIADD R9, R3, 0x8 ;  /* 0x0000000803097836 */ /* 0x000fe40000000000 */
[----:B------:R-:W-:-:S02]  /*7fa0*/  ISETP.GE.AND P6, PT, R8, R193, PT ;  /* 0x000000c10800720c */ /* 0x000fc40003fc6270 */
[----:B------:R-:W-:Y:S01]  /*7fb0*/  HMMA.16816.F32.BF16 R32, R136, R148, R32 ;  /* 0x000000948820723c */ /* 0x000fe20000041820 */
[-C--:B------:R-:W-:Y:S01]  /*7fc0*/  ISETP.GE.AND P3, PT, R8, R192.reuse, PT ;  /* 0x000000c00800720c */ /* 0x080fe20003f66270 */
[----:B------:R-:W-:Y:S01]  /*7fd0*/  VIADD R8, R3, 0x9 ;  /* 0x0000000903087836 */ /* 0x000fe20000000000 */
[----:B------:R-:W-:Y:S02]  /*7fe0*/  FSEL R232, R49, -INF , !P6 ;  /* 0xff80000031e87808 */ /* 0x000fe40007000000 */
[CC--:B------:R-:W-:Y:S01]  /*7ff0*/  ISETP.GE.AND P5, PT, R9.reuse, R193.reuse, PT ;  /* 0x000000c10900720c */ /* 0x0c0fe20003fa6270 */
[----:B------:R-:W-:Y:S01]  /*8000*/  HMMA.16816.F32.BF16 R44, R60, R10, R44 ;  /* 0x0000000a3c2c723c */ /* 0x000fe2000004182c */
[-C--:B------:R-:W-:Y:S02]  /*8010*/  ISETP.GE.AND P2, PT, R9, R192.reuse, PT ;  /* 0x000000c00900720c */ /* 0x080fe40003f46270 */
[C---:B------:R-:W-:Y:S02]  /*8020*/  ISETP.GE.AND P4, PT, R8.reuse, R193, PT ;  /* 0x000000c10800720c */ /* 0x040fe40003f86270 */
[----:B------:R-:W-:Y:S01]  /*8030*/  ISETP.GE.AND P6, PT, R8, R192, PT ;  /* 0x000000c00800720c */ /* 0x000fe20003fc6270 */
[----:B---3--:R-:W-:Y:S01]  /*8040*/  HMMA.16816.F32.BF16 R24, R136, R64, R24 ;  /* 0x000000408818723c */ /* 0x008fe20000041818 */
[----:B------:R-:W-:Y:S01]  /*8050*/  LDSM.16.M88.4 R8, [R219+0xa800] ;  /* 0x00a80000db08783b */ /* 0x000fe20000000200 */
[----:B------:R-:W-:Y:S01]  /*8060*/  FSEL R49, R51, -INF , !P3 ;  /* 0xff80000033317808 */ /* 0x000fe20005800000 */
[----:B------:R-:W-:-:S03]  /*8070*/  VIADD R51, R3, 0x20 ;  /* 0x0000002003337836 */ /* 0x000fc60000000000 */
[----:B------:R-:W-:Y:S01]  /*8080*/  HMMA.16816.F32.BF16 R20, R136, R66, R20 ;  /* 0x000000428814723c */ /* 0x000fe20000041814 */
[----:B------:R-:W2:Y:S05]  /*8090*/  LDSM.16.M88.4 R64, [R208+0x5800] ;  /* 0x00580000d040783b */ /* 0x000eaa0000000200 */
[----:B----4-:R-:W-:Y:S06]  /*80a0*/  HMMA.16816.F32.BF16 R40, R60, R52, R40 ;  /* 0x000000343c28723c */ /* 0x010fec0000041828 */
[----:B------:R-:W-:Y:S01]  /*80b0*/  HMMA.16816.F32.BF16 R28, R136, R150, R28 ;  /* 0x00000096881c723c */ /* 0x000fe2000004181c */
[C---:B------:R-:W-:Y:S01]  /*80c0*/  VIADD R53, R3.reuse, 0x10 ;  /* 0x0000001003357836 */ /* 0x040fe20000000000 */
[----:B------:R-:W-:Y:S01]  /*80d0*/  FSEL R238, R44, -INF , !P5 ;  /* 0xff8000002cee7808 */ /* 0x000fe20006800000 */
[----:B------:R-:W-:Y:S01]  /*80e0*/  VIADD R52, R3, 0x11 ;  /* 0x0000001103347836 */ /* 0x000fe20000000000 */
[----:B------:R-:W-:Y:S01]  /*80f0*/  FSEL R242, R45, -INF , !P4 ;  /* 0xff8000002df27808 */ /* 0x000fe20006000000 */
[----:B------:R-:W-:Y:S01]  /*8100*/  VIADD R44, R3, 0x18 ;  /* 0x00000018032c7836 */ /* 0x000fe20000000000 */
[----:B------:R-:W-:Y:S01]  /*8110*/  HMMA.16816.F32.BF16 R36, R60, R54, R36 ;  /* 0x000000363c24723c */ /* 0x000fe20000041824 */
[----:B------:R-:W-:Y:S01]  /*8120*/  ISETP.GE.AND P3, PT, R53, R193, PT ;  /* 0x000000c13500720c */ /* 0x000fe20003f66270 */
[----:B------:R-:W-:Y:S01]  /*8130*/  VIADD R45, R3, 0x19 ;  /* 0x00000019032d7836 */ /* 0x000fe20000000000 */
[----:B------:R-:W-:-:S02]  /*8140*/  ISETP.GE.AND P5, PT, R53, R192, PT ;  /* 0x000000c03500720c */ /* 0x000fc40003fa6270 */
[----:B------:R-:W-:Y:S01]  /*8150*/  FSEL R53, R46, -INF , !P2 ;  /* 0xff8000002e357808 */ /* 0x000fe20005000000 */
[----:B-----5:R-:W-:Y:S01]  /*8160*/  HMMA.16816.F32.BF16 R32, R60, R132, R32 ;  /* 0x000000843c20723c */ /* 0x020fe20000041820 */
[CC--:B------:R-:W-:Y:S01]  /*8170*/  ISETP.GE.AND P2, PT, R52.reuse, R193.reuse, PT ;  /* 0x000000c13400720c */ /* 0x0c0fe20003f46270 */
[----:B------:R-:W-:Y:S01]  /*8180*/  VIADD R54, R3, 0x21 ;  /* 0x0000002103367836 */ /* 0x000fe20000000000 */
[----:B------:R-:W-:Y:S02]  /*8190*/  FSEL R197, R47, -INF , !P6 ;  /* 0xff8000002fc57808 */ /* 0x000fe40007000000 */
[----:B------:R-:W-:Y:S01]  /*81a0*/  ISETP.GE.AND P4, PT, R52, R192, PT ;  /* 0x000000c03400720c */ /* 0x000fe20003f86270 */
[----:B-1----:R-:W-:Y:S01]  /*81b0*/  HMMA.16816.F32.BF16 R16, R136, R56, R16 ;  /* 0x000000388810723c */ /* 0x002fe20000041810 */
[----:B------:R-:W-:Y:S02]  /*81c0*/  ISETP.GE.AND P6, PT, R44, R193, PT ;  /* 0x000000c12c00720c */ /* 0x000fe40003fc6270 */
[----:B------:R-:W-:-:S02]  /*81d0*/  FSEL R198, R40, -INF , !P3 ;  /* 0xff80000028c67808 */ /* 0x000fc40005800000 */
[----:B------:R-:W-:Y:S01]  /*81e0*/  FSEL R195, R42, -INF , !P5 ;  /* 0xff8000002ac37808 */ /* 0x000fe20006800000 */
[----:B------:R-:W-:Y:S01]  /*81f0*/  HMMA.16816.F32.BF16 R28, R60, R134, R28 ;  /* 0x000000863c1c723c */ /* 0x000fe2000004181c */
[----:B------:R-:W-:Y:S02]  /*8200*/  FSEL R194, R41, -INF , !P2 ;  /* 0xff80000029c27808 */ /* 0x000fe40005000000 */
[-C--:B------:R-:W-:Y:S02]  /*8210*/  ISETP.GE.AND P3, PT, R44, R192.reuse, PT ;  /* 0x000000c02c00720c */ /* 0x080fe40003f66270 */
[C---:B------:R-:W-:Y:S01]  /*8220*/  ISETP.GE.AND P5, PT, R45.reuse, R193, PT ;  /* 0x000000c12d00720c */ /* 0x040fe20003fa6270 */
[----:B------:R-:W-:Y:S01]  /*8230*/  HMMA.16816.F32.BF16 R12, R136, R58, R12 ;  /* 0x0000003a880c723c */ /* 0x000fe2000004180c */
[----:B------:R-:W-:Y:S02]  /*8240*/  ISETP.GE.AND P2, PT, R45, R192, PT ;  /* 0x000000c02d00720c */ /* 0x000fe40003f46270 */
[----:B------:R-:W1:Y:S01]  /*8250*/  LDSM.16.M88.4 R44, [R208+0x6000] ;  /* 0x00600000d02c783b */ /* 0x000e620000000200 */
[----:B------:R-:W-:-:S02]  /*8260*/  FSEL R57, R43, -INF , !P4 ;  /* 0xff8000002b397808 */ /* 0x000fc40006000000 */
[----:B------:R-:W-:Y:S01]  /*8270*/  FSEL R196, R36, -INF , !P6 ;  /* 0xff80000024c47808 */ /* 0x000fe20007000000 */
[----:B------:R-:W-:Y:S01]  /*8280*/  VIADD R36, R3, 0x28 ;  /* 0x0000002803247836 */ /* 0x000fe20000000000 */
[----:B------:R-:W-:Y:S01]  /*8290*/  ISETP.GE.AND P4, PT, R51, R193, PT ;  /* 0x000000c13300720c */ /* 0x000fe20003f86270 */
[----:B--2---:R-:W-:Y:S01]  /*82a0*/  HMMA.16816.F32.BF16 R24, R60, R64, R24 ;  /* 0x000000403c18723c */ /* 0x004fe20000041818 */
[----:B------:R-:W-:Y:S01]  /*82b0*/  FSEL R189, R39, -INF , !P2 ;  /* 0xff80000027bd7808 */ /* 0x000fe20005000000 */
[----:B------:R-:W2:Y:S01]  /*82c0*/  LDSM.16.M88.4 R40, [R219+0xb000] ;  /* 0x00b00000db28783b */ /* 0x000ea20000000200 */
[----:B------:R-:W-:Y:S02]  /*82d0*/  FSEL R32, R32, -INF , !P4 ;  /* 0xff80000020207808 */ /* 0x000fe40006000000 */
[----:B------:R-:W-:Y:S01]  /*82e0*/  FSEL R59, R38, -INF , !P3 ;  /* 0xff800000263b7808 */ /* 0x000fe20005800000 */
[----:B------:R-:W-:Y:S01]  /*82f0*/  HMMA.16816.F32.BF16 R144, R136, R8, R144 ;  /* 0x000000088890723c */ /* 0x000fe20000041890 */
[----:B------:R-:W-:-:S02]  /*8300*/  FSEL R52, R37, -INF , !P5 ;  /* 0xff80000025347808 */ /* 0x000fc40006800000 */
[CC--:B------:R-:W-:Y:S02]  /*8310*/  ISETP.GE.AND P2, PT, R36.reuse, R193.reuse, PT ;  /* 0x000000c12400720c */ /* 0x0c0fe40003f46270 */
[-C--:B------:R-:W-:Y:S01]  /*8320*/  ISETP.GE.AND P4, PT, R36, R192.reuse, PT ;  /* 0x000000c02400720c */ /* 0x080fe20003f86270 */
[----:B------:R-:W-:Y:S01]  /*8330*/  HMMA.16816.F32.BF16 R156, R168, R140, R156 ;  /* 0x0000008ca89c723c */ /* 0x000fe2000004189c */
[----:B------:R-:W3:Y:S01]  /*8340*/  LDSM.16.M88.4 R36, [R208+0x6800] ;  /* 0x00680000d024783b */ /* 0x000ee20000000200 */
[----:B------:R-:W-:Y:S01]  /*8350*/  ISETP.GE.AND P6, PT, R51, R192, PT ;  /* 0x000000c03300720c */ /* 0x000fe20003fc6270 */
[C---:B------:R-:W-:Y:S01]  /*8360*/  VIADD R8, R3.reuse, 0x29 ;  /* 0x0000002903087836 */ /* 0x040fe20000000000 */
[-C--:B------:R-:W-:Y:S01]  /*8370*/  ISETP.GE.AND P3, PT, R54, R193.reuse, PT ;  /* 0x000000c13600720c */ /* 0x080fe20003f66270 */
[----:B------:R-:W-:Y:S01]  /*8380*/  VIADD R9, R3, 0x31 ;  /* 0x0000003103097836 */ /* 0x000fe20000000000 */
[----:B------:R-:W-:Y:S01]  /*8390*/  FSEL R133, R34, -INF , !P6 ;  /* 0xff80000022857808 */ /* 0x000fe20007000000 */
[----:B------:R-:W-:Y:S01]  /*83a0*/  HMMA.16816.F32.BF16 R4, R136, R10, R4 ;  /* 0x0000000a8804723c */ /* 0x000fe20000041804 */
[----:B------:R-:W-:Y:S01]  /*83b0*/  FSEL R182, R33, -INF , !P3 ;  /* 0xff80000021b67808 */ /* 0x000fe20005800000 */
[----:B------:R-:W-:Y:S01]  /*83c0*/  VIADD R33, R3, 0x39 ;  /* 0x0000003903217836 */ /* 0x000fe20000000000 */
[----:B------:R-:W-:-:S02]  /*83d0*/  ISETP.GE.AND P6, PT, R8, R193, PT ;  /* 0x000000c10800720c */ /* 0x000fc40003fc6270 */
[-C--:B------:R-:W-:Y:S01]  /*83e0*/  ISETP.GE.AND P3, PT, R8, R192.reuse, PT ;  /* 0x000000c00800720c */ /* 0x080fe20003f66270 */
[C---:B------:R-:W-:Y:S01]  /*83f0*/  VIADD R8, R3.reuse, 0x30 ;  /* 0x0000003003087836 */ /* 0x040fe20000000000 */
        /* <DEDUP_REMOVED lines=9> */
[-C--:B------:R-:W-:Y:S01]  /*8490*/  ISETP.GE.AND P2, PT, R8, R192.reuse, PT ;  /* 0x000000c00800720c */ /* 0x080fe20003f46270 */
[C---:B-1----:R-:W-:Y:S01]  /*84a0*/  HMMA.16816.F32.BF16 R16, R60.reuse, R44, R16 ;  /* 0x0000002c3c10723c */ /* 0x042fe20000041810 */
[CC--:B------:R-:W-:Y:S02]  /*84b0*/  ISETP.GE.AND P4, PT, R9.reuse, R193.reuse, PT ;  /* 0x000000c10900720c */ /* 0x0c0fe40003f86270 */
[----:B------:R-:W-:Y:S02]  /*84c0*/  ISETP.GE.AND P6, PT, R9, R192, PT ;  /* 0x000000c00900720c */ /* 0x000fe40003fc6270 */
[----:B------:R-:W1:Y:S01]  /*84d0*/  LDSM.16.M88.4 R8, [R219+0xb800] ;  /* 0x00b80000db08783b */ /* 0x000e620000000200 */
[----:B------:R-:W-:Y:S01]  /*84e0*/  FSEL R183, R31, -INF , !P3 ;  /* 0xff8000001fb77808 */ /* 0x000fe20005800000 */
[----:B------:R-:W-:Y:S01]  /*84f0*/  HMMA.16816.F32.BF16 R12, R60, R46, R12 ;  /* 0x0000002e3c0c723c */ /* 0x000fe2000004180c */
[----:B------:R-:W-:Y:S01]  /*8500*/  FSEL R150, R24, -INF , !P5 ;  /* 0xff80000018967808 */ /* 0x000fe20006800000 */
[----:B------:R-:W-:Y:S01]  /*8510*/  VIADD R24, R3, 0x40 ;  /* 0x0000004003187836 */ /* 0x000fe20000000000 */
[----:B------:R-:W-:-:S02]  /*8520*/  ISETP.GE.AND P3, PT, R28, R193, PT ;  /* 0x000000c11c00720c */ /* 0x000fc40003f66270 */
[----:B------:R-:W-:Y:S01]  /*8530*/  ISETP.GE.AND P5, PT, R28, R192, PT ;  /* 0x000000c01c00720c */ /* 0x000fe20003fa6270 */
[----:B--2---:R-:W-:Y:S01]  /*8540*/  HMMA.16816.F32.BF16 R164, R136, R40, R164 ;  /* 0x0000002888a4723c */ /* 0x004fe200000418a4 */
[----:B------:R-:W-:Y:S01]  /*8550*/  LDSM.16.M88.4 R28, [R208+0x7000] ;  /* 0x00700000d01c783b */ /* 0x000fe20000000200 */
[----:B------:R-:W-:Y:S01]  /*8560*/  FSEL R178, R25, -INF , !P4 ;  /* 0xff80000019b27808 */ /* 0x000fe20006000000 */
[----:B------:R-:W-:Y:S01]  /*8570*/  VIADD R25, R3, 0x41 ;  /* 0x0000004103197836 */ /* 0x000fe20000000000 */
[----:B------:R-:W-:Y:S02]  /*8580*/  FSEL R179, R26, -INF , !P2 ;  /* 0xff8000001ab37808 */ /* 0x000fe40005000000 */
[----:B---3--:R-:W-:Y:S01]  /*8590*/  HMMA.16816.F32.BF16 R144, R60, R36, R144 ;  /* 0x000000243c90723c */ /* 0x008fe20000041890 */
[----:B------:R-:W-:Y:S02]  /*85a0*/  ISETP.GE.AND P2, PT, R33, R193, PT ;  /* 0x000000c12100720c */ /* 0x000fe40003f46270 */
[----:B------:R-:W-:-:S02]  /*85b0*/  FSEL R177, R22, -INF , !P5 ;  /* 0xff80000016b17808 */ /* 0x000fc40006800000 */
[----:B------:R-:W-:Y:S01]  /*85c0*/  ISETP.GE.AND P5, PT, R25, R193, PT ;  /* 0x000000c11900720c */ /* 0x000fe20003fa6270 */
[----:B------:R-:W-:Y:S01]  /*85d0*/  HMMA.16816.F32.BF16 R36, R60, R38, R4 ;  /* 0x000000263c24723c */ /* 0x000fe20000041804 */
[----:B------:R-:W2:Y:S01]  /*85e0*/  LDSM.16.M88.4 R4, [R208+0x7800] ;  /* 0x00780000d004783b */ /* 0x000ea20000000200 */
[----:B------:R-:W-:Y:S01]  /*85f0*/  FSEL R181, R27, -INF , !P6 ;  /* 0xff8000001bb57808 */ /* 0x000fe20007000000 */
[----:B------:R-:W-:-:S04]  /*8600*/  DEPBAR.LE SB0, 0x0 ;  /* 0x000080000000791a */ /* 0x000fc80000000000 */
[----:B------:R-:W-:Y:S01]  /*8610*/  FSEL R176, R20, -INF , !P3 ;  /* 0xff80000014b07808 */ /* 0x000fe20005800000 */
[----:B------:R-:W-:Y:S01]  /*8620*/  VIADD R20, R3, 0x48 ;  /* 0x0000004803147836 */ /* 0x000fe20000000000 */
[----:B------:R-:W-:Y:S01]  /*8630*/  FSEL R180, R21, -INF , !P2 ;  /* 0xff80000015b47808 */ /* 0x000fe20005000000 */
[----:B------:R-:W-:Y:S01]  /*8640*/  VIADD R21, R3, 0x49 ;  /* 0x0000004903157836 */ /* 0x000fe20000000000 */
[----:B------:R-:W-:Y:S01]  /*8650*/  BAR.SYNC.DEFER_BLOCKING 0x0 ;  /* 0x0000000000007b1d */ /* 0x000fe20000010000 */
[-C--:B------:R-:W-:Y:S01]  /*8660*/  ISETP.GE.AND P4, PT, R33, R192.reuse, PT ;  /* 0x000000c02100720c */ /* 0x080fe20003f86270 */
[C---:B------:R-:W-:Y:S01]  /*8670*/  HMMA.16816.F32.BF16 R160, R136.reuse, R42, R160 ;  /* 0x0000002a88a0723c */ /* 0x040fe200000418a0 */
[C---:B------:R-:W-:Y:S02]  /*8680*/  ISETP.GE.AND P6, PT, R24.reuse, R193, PT ;  /* 0x000000c11800720c */ /* 0x040fe40003fc6270 */
[-C--:B------:R-:W-:Y:S02]  /*8690*/  ISETP.GE.AND P3, PT, R24, R192.reuse, PT ;  /* 0x000000c01800720c */ /* 0x080fe40003f66270 */
[----:B------:R-:W-:Y:S01]  /*86a0*/  FSEL R170, R17, -INF , !P5 ;  /* 0xff80000011aa7808 */ /* 0x000fe20006800000 */
[----:B------:R-:W-:Y:S01]  /*86b0*/  VIADD R17, R3, 0x50 ;  /* 0x0000005003117836 */ /* 0x000fe20000000000 */
[----:B------:R-:W-:Y:S01]  /*86c0*/  ISETP.GE.AND P2, PT, R25, R192, PT ;  /* 0x000000c01900720c */ /* 0x000fe20003f46270 */
[----:B-1----:R-:W-:Y:S01]  /*86d0*/  HMMA.16816.F32.BF16 R156, R136, R8, R156 ;  /* 0x00000008889c723c */ /* 0x002fe2000004189c */
[----:B------:R-:W-:-:S02]  /*86e0*/  FSEL R175, R23, -INF , !P4 ;  /* 0xff80000017af7808 */ /* 0x000fc40006000000 */
[----:B------:R-:W-:Y:S01]  /*86f0*/  FSEL R174, R16, -INF , !P6 ;  /* 0xff80000010ae7808 */ /* 0x000fe20007000000 */
[C---:B------:R-:W-:Y:S01]  /*8700*/  VIADD R16, R3.reuse, 0x51 ;  /* 0x0000005103107836 */ /* 0x040fe20000000000 */
[----:B------:R-:W-:Y:S02]  /*8710*/  FSEL R169, R18, -INF , !P3 ;  /* 0xff80000012a97808 */ /* 0x000fe40005800000 */
[CC--:B------:R-:W-:Y:S01]  /*8720*/  ISETP.GE.AND P4, PT, R20.reuse, R193.reuse, PT ;  /* 0x000000c11400720c */ /* 0x0c0fe20003f86270 */
[----:B------:R-:W-:Y:S01]  /*8730*/  VIADD R8, R3, 0x58 ;  /* 0x0000005803087836 */ /* 0x000fe20000000000 */
[----:B------:R-:W-:Y:S02]  /*8740*/  ISETP.GE.AND P6, PT, R20, R192, PT ;  /* 0x000000c01400720c */ /* 0x000fe40003fc6270 */
[----:B------:R-:W-:Y:S02]  /*8750*/  ISETP.GE.AND P3, PT, R21, R193, PT ;  /* 0x000000c11500720c */ /* 0x000fe40003f66270 */
[----:B------:R-:W-:-:S02]  /*8760*/  FSEL R173, R19, -INF , !P2 ;  /* 0xff80000013ad7808 */ /* 0x000fc40005000000 */
[-C--:B------:R-:W-:Y:S02]  /*8770*/  ISETP.GE.AND P5, PT, R21, R192.reuse, PT ;  /* 0x000000c01500720c */ /* 0x080fe40003fa6270 */
[-C--:B------:R-:W-:Y:S02]  /*8780*/  ISETP.GE.AND P2, PT, R17, R193.reuse, PT ;  /* 0x000000c11100720c */ /* 0x080fe40003f46270 */
[----:B------:R-:W-:Y:S01]  /*8790*/  FSEL R168, R12, -INF , !P4 ;  /* 0xff8000000ca87808 */ /* 0x000fe20006000000 */
[----:B------:R-:W-:Y:S01]  /*87a0*/  VIADD R12, R3, 0x59 ;  /* 0x00000059030c7836 */ /* 0x000fe20000000000 */
[----:B------:R-:W-:Y:S02]  /*87b0*/  FSEL R171, R14, -INF , !P6 ;  /* 0xff8000000eab7808 */ /* 0x000fe40007000000 */
[----:B------:R-:W-:Y:S01]  /*87c0*/  FSEL R172, R13, -INF , !P3 ;  /* 0xff8000000dac7808 */ /* 0x000fe20005800000 */
[----:B--2---:R-:W-:Y:S01]  /*87d0*/  HMMA.16816.F32.BF16 R156, R60, R4, R156 ;  /* 0x000000043c9c723c */ /* 0x004fe2000004189c */
[----:B------:R-:W-:Y:S01]  /*87e0*/  ISETP.GE.AND P4, PT, R17, R192, PT ;  /* 0x000000c01100720c */ /* 0x000fe20003f86270 */
[----:B------:R-:W-:Y:S01]  /*87f0*/  VIADD R13, R3, 0x61 ;  /* 0x00000061030d7836 */ /* 0x000fe20000000000 */
[----:B------:R-:W-:-:S02]  /*8800*/  ISETP.GE.AND P6, PT, R16, R193, PT ;  /* 0x000000c11000720c */ /* 0x000fc40003fc6270 */
[----:B------:R-:W-:Y:S02]  /*8810*/  ISETP.GE.AND P3, PT, R16, R192, PT ;  /* 0x000000c01000720c */ /* 0x000fe40003f66270 */
[----:B------:R-:W-:Y:S01]  /*8820*/  HMMA.16816.F32.BF16 R16, R60, R28, R164 ;  /* 0x0000001c3c10723c */ /* 0x000fe200000418a4 */
[C---:B------:R-:W-:Y:S02]  /*8830*/  VIADD R5, R3.reuse, 0x70 ;  /* 0x0000007003057836 */ /* 0x040fe40000000000 */
[----:B------:R-:W-:-:S03]  /*8840*/  VIADD R4, R3, 0x71 ;  /* 0x0000007103047836 */ /* 0x000fc60000000000 */
[----:B------:R-:W-:Y:S01]  /*8850*/  HMMA.16816.F32.BF16 R28, R60, R30, R160 ;  /* 0x0000001e3c1c723c */ /* 0x000fe200000418a0 */
[----:B------:R-:W-:Y:S02]  /*8860*/  FSEL R165, R15, -INF , !P5 ;  /* 0xff8000000fa57808 */ /* 0x000fe40006800000 */
[----:B------:R-:W-:Y:S02]  /*8870*/  FSEL R164, R144, -INF , !P2 ;  /* 0xff80000090a47808 */ /* 0x000fe40005000000 */
[C---:B------:R-:W-:Y:S02]  /*8880*/  ISETP.GE.AND P5, PT, R8.reuse, R193, PT ;  /* 0x000000c10800720c */ /* 0x040fe40003fa6270 */
[----:B------:R-:W-:Y:S02]  /*8890*/  ISETP.GE.AND P2, PT, R8, R192, PT ;  /* 0x000000c00800720c */ /* 0x000fe40003f46270 */
[----:B------:R-:W-:Y:S01]  /*88a0*/  HMMA.16816.F32.BF16 R8, R136, R10, R152 ;  /* 0x0000000a8808723c */ /* 0x000fe20000041898 */
[----:B------:R-:W-:-:S02]  /*88b0*/  FSEL R166, R145, -INF , !P6 ;  /* 0xff80000091a67808 */ /* 0x000fc40007000000 */
[----:B------:R-:W-:Y:S02]  /*88c0*/  ISETP.GE.AND P6, PT, R12, R192, PT ;  /* 0x000000c00c00720c */ /* 0x000fe40003fc6270 */
[----:B------:R-:W-:Y:S02]  /*88d0*/  FSEL R160, R36, -INF , !P5 ;  /* 0xff80000024a07808 */ /* 0x000fe40006800000 */
[----:B------:R-:W-:Y:S02]  /*88e0*/  FSEL R155, R146, -INF , !P4 ;  /* 0xff800000929b7808 */ /* 0x000fe40006000000 */
[----:B------:R-:W-:Y:S01]  /*88f0*/  ISETP.GE.AND P4, PT, R12, R193, PT ;  /* 0x000000c10c00720c */ /* 0x000fe20003f86270 */
[----:B------:R-:W-:Y:S01]  /*8900*/  VIADD R12, R3, 0x60 ;  /* 0x00000060030c7836 */ /* 0x000fe20000000000 */
[----:B------:R-:W-:Y:S02]  /*8910*/  FSEL R153, R147, -INF , !P3 ;  /* 0xff80000093997808 */ /* 0x000fe40005800000 */
[----:B------:R-:W-:-:S02]  /*8920*/  FSEL R149, R39, -INF , !P6 ;  /* 0xff80000027957808 */ /* 0x000fc40007000000 */
[CC--:B------:R-:W-:Y:S02]  /*8930*/  ISETP.GE.AND P3, PT, R12.reuse, R193.reuse, PT ;  /* 0x000000c10c00720c */ /* 0x0c0fe40003f66270 */
[-C--:B------:R-:W-:Y:S01]  /*8940*/  ISETP.GE.AND P5, PT, R12, R192.reuse, PT ;  /* 0x000000c00c00720c */ /* 0x080fe20003fa6270 */
[C---:B------:R-:W-:Y:S01]  /*8950*/  VIADD R12, R3.reuse, 0x68 ;  /* 0x00000068030c7836 */ /* 0x040fe20000000000 */
[----:B------:R-:W-:Y:S02]  /*8960*/  FSEL R148, R16, -INF , !P3 ;  /* 0xff80000010947808 */ /* 0x000fe40005800000 */
[----:B------:R-:W-:Y:S02]  /*8970*/  FSEL R151, R38, -INF , !P2 ;  /* 0xff80000026977808 */ /* 0x000fe40005000000 */
[C---:B------:R-:W-:Y:S01]  /*8980*/  ISETP.GE.AND P6, PT, R12.reuse, R193, PT ;  /* 0x000000c10c00720c */ /* 0x040fe20003fc6270 */
[----:B------:R-:W-:Y:S01]  /*8990*/  HMMA.16816.F32.BF16 R8, R60, R6, R8 ;  /* 0x000000063c08723c */ /* 0x000fe20000041808 */
[----:B------:R-:W-:Y:S01]  /*89a0*/  ISETP.GE.AND P3, PT, R12, R192, PT ;  /* 0x000000c00c00720c */ /* 0x000fe20003f66270 */
[----:B------:R-:W-:Y:S01]  /*89b0*/  VIADD R12, R3, 0x69 ;  /* 0x00000069030c7836 */ /* 0x000fe20000000000 */
[----:B------:R-:W-:-:S02]  /*89c0*/  FSEL R154, R37, -INF , !P4 ;  /* 0xff800000259a7808 */ /* 0x000fc40006000000 */
[CC--:B------:R-:W-:Y:S02]  /*89d0*/  ISETP.GE.AND P2, PT, R13.reuse, R193.reuse, PT ;  /* 0x000000c10d00720c */ /* 0x0c0fe40003f46270 */
[----:B------:R-:W-:Y:S02]  /*89e0*/  ISETP.GE.AND P4, PT, R13, R192, PT ;  /* 0x000000c00d00720c */ /* 0x000fe40003f86270 */
[----:B------:R-:W-:Y:S02]  /*89f0*/  FSEL R143, R18, -INF , !P5 ;  /* 0xff800000128f7808 */ /* 0x000fe40006800000 */
[----:B------:R-:W-:Y:S02]  /*8a00*/  ISETP.GE.AND P5, PT, R12, R193, PT ;  /* 0x000000c10c00720c */ /* 0x000fe40003fa6270 */
[----:B------:R-:W-:Y:S02]  /*8a10*/  FSEL R146, R17, -INF , !P2 ;  /* 0xff80000011927808 */ /* 0x000fe40005000000 */
[----:B------:R-:W-:-:S02]  /*8a20*/  FSEL R141, R19, -INF , !P4 ;  /* 0xff800000138d7808 */ /* 0x000fc40006000000 */
[-C--:B------:R-:W-:Y:S02]  /*8a30*/  ISETP.GE.AND P2, PT, R12, R192.reuse, PT ;  /* 0x000000c00c00720c */ /* 0x080fe40003f46270 */
        /* <DEDUP_REMOVED lines=9> */
[C---:B------:R-:W-:Y:S02]  /*8ad0*/  ISETP.GE.AND P2, PT, R3.reuse, R193, PT ;  /* 0x000000c10300720c */ /* 0x040fe40003f46270 */
[CC--:B------:R-:W-:Y:S01]  /*8ae0*/  ISETP.GE.AND P4, PT, R3.reuse, R192.reuse, PT ;  /* 0x000000c00300720c */ /* 0x0c0fe20003f86270 */
[----:B------:R-:W-:Y:S01]  /*8af0*/  VIADD R3, R3, 0x79 ;  /* 0x0000007903037836 */ /* 0x000fe20000000000 */
[----:B------:R-:W-:Y:S02]  /*8b00*/  ISETP.GE.AND P6, PT, R5, R192, PT ;  /* 0x000000c00500720c */ /* 0x000fe40003fc6270 */
[----:B------:R-:W-:-:S02]  /*8b10*/  FSEL R132, R157, -INF , !P3 ;  /* 0xff8000009d847808 */ /* 0x000fc40005800000 */
[----:B------:R-:W-:Y:S02]  /*8b20*/  FSEL R61, R158, -INF , !P6 ;  /* 0xff8000009e3d7808 */ /* 0x000fe40007000000 */
[----:B------:R-:W-:Y:S02]  /*8b30*/  FSEL R55, R159, -INF , !P5 ;  /* 0xff8000009f377808 */ /* 0x000fe40006800000 */
[----:B------:R-:W-:Y:S02]  /*8b40*/  FSEL R48, R48, -INF , !P2 ;  /* 0xff80000030307808 */ /* 0x000fe40005000000 */
[CC--:B------:R-:W-:Y:S02]  /*8b50*/  ISETP.GE.AND P6, PT, R4.reuse, R193.reuse, PT ;  /* 0x000000c10400720c */ /* 0x0c0fe40003fc6270 */
[----:B------:R-:W-:Y:S02]  /*8b60*/  ISETP.GE.AND P3, PT, R4, R192, PT ;  /* 0x000000c00400720c */ /* 0x000fe40003f66270 */
[----:B------:R-:W-:-:S02]  /*8b70*/  ISETP.GE.AND P5, PT, R3, R193, PT ;  /* 0x000000c10300720c */ /* 0x000fc40003fa6270 */
[----:B------:R-:W-:Y:S02]  /*8b80*/  ISETP.GE.AND P2, PT, R3, R192, PT ;  /* 0x000000c00300720c */ /* 0x000fe40003f46270 */
[----:B------:R-:W-:Y:S02]  /*8b90*/  FSEL R3, R50, -INF , !P4 ;  /* 0xff80000032037808 */ /* 0x000fe40006000000 */
[----:B------:R-:W-:Y:S02]  /*8ba0*/  FSEL R64, R8, -INF , !P6 ;  /* 0xff80000008407808 */ /* 0x000fe40007000000 */
[----:B------:R-:W-:Y:S02]  /*8bb0*/  FSEL R54, R10, -INF , !P3 ;  /* 0xff8000000a367808 */ /* 0x000fe40005800000 */
[----:B------:R-:W-:Y:S02]  /*8bc0*/  FSEL R62, R9, -INF , !P5 ;  /* 0xff800000093e7808 */ /* 0x000fe40006800000 */
[----:B------:R-:W-:Y:S01]  /*8bd0*/  FSEL R51, R11, -INF , !P2 ;  /* 0xff8000000b337808 */ /* 0x000fe20005000000 */
[----:B------:R-:W-:Y:S06]  /*8be0*/  @!P1 BRA `(.L_x_2395) ;  /* 0x00000004009c9947 */ /* 0x000fec0003800000 */
[----:B------:R-:W-:Y:S01]  /*8bf0*/  ULDC.64 UR8, c[0x0][0x208] ;  /* 0x0000820000087ab9 */ /* 0x000fe20000000a00 */
[----:B------:R-:W-:Y:S05]  /*8c00*/  @!P0 BRA `(.L_x_2396) ;  /* 0x0000000000ec8947 */ /* 0x000fea0003800000 */
[----:B------:R-:W1:Y:S01]  /*8c10*/  LDC R5, c[0x0][0x380] ;  /* 0x0000e000ff057b82 */ /* 0x000e620000000800 */
[----:B------:R-:W-:Y:S01]  /*8c20*/  IMAD.SHL.U32 R6, R231, 0x80, RZ ;  /* 0x00000080e7067824 */ /* 0x000fe200078e00ff */
[----:B------:R-:W-:-:S04]  /*8c30*/  ULDC.64 UR4, c[0x0][0x230] ;  /* 0x00008c0000047ab9 */ /* 0x000fc80000000a00 */
        /* <DEDUP_REMOVED lines=30> */
[----:B------:R-:W-:Y:S02]  /*8e20*/  ISETP.NE.AND P2, PT, R5, RZ, PT ;  /* 0x000000ff0500720c */ /* 0x000fe40003f45270 */
[----:B------:R-:W-:-:S07]  /*8e30*/  LOP3.LUT R4, RZ, R5, RZ, 0x33, !PT ;  /* 0x00000005ff047212 */ /* 0x000fce00078e33ff */
        /* <DEDUP_REMOVED lines=13> */
[----:B------:R-:W-:-:S04]  /*8f10*/  IMAD R4, R5, R184, RZ ;  /* 0x000000b805047224 */ /* 0x000fc800078e02ff */
[C---:B------:R-:W-:Y:S02]  /*8f20*/  IMAD R4, R7.reuse, R185, R4 ;  /* 0x000000b907047224 */ /* 0x040fe400078e0204 */
[----:B--2---:R-:W-:Y:S02]  /*8f30*/  IMAD.IADD R6, R6, 0x1, -R9 ;  /* 0x0000000106067824 */ /* 0x004fe400078e0a09 */
[----:B------:R-:W-:-:S03]  /*8f40*/  IMAD.WIDE.U32 R8, R7, R184, RZ ;  /* 0x000000b807087225 */ /* 0x000fc600078e00ff */
[----:B------:R-:W-:Y:S02]  /*8f50*/  SHF.R.S32.HI R5, RZ, 0x1f, R6 ;  /* 0x0000001fff057819 */ /* 0x000fe40000011406 */
[----:B------:R-:W-:-:S03]  /*8f60*/  IADD3 R9, R9, R4, RZ ;  /* 0x0000000409097210 */ /* 0x000fc60007ffe0ff */
[----:B------:R-:W-:-:S04]  /*8f70*/  IMAD R5, R5, UR4, RZ ;  /* 0x0000000405057c24 */ /* 0x000fc8000f8e02ff */
[C---:B------:R-:W-:Y:S02]  /*8f80*/  IMAD R5, R6.reuse, UR5, R5 ;  /* 0x0000000506057c24 */ /* 0x040fe4000f8e0205 */
[----:B------:R-:W-:-:S04]  /*8f90*/  IMAD.WIDE.U32 R6, R6, UR4, R8 ;  /* 0x0000000406067c25 */ /* 0x000fc8000f8e0008 */
[----:B------:R-:W-:Y:S01]  /*8fa0*/  IMAD.IADD R4, R7, 0x1, R5 ;  /* 0x0000000107047824 */ /* 0x000fe200078e0205 */
[----:B------:R-:W-:Y:S06]  /*8fb0*/  BRA `(.L_x_2397) ;  /* 0x0000000000087947 */ /* 0x000fec0003800000 */
.L_x_2396:
[----:B------:R-:W-:-:S04]  /*8fc0*/  LEA R6, -R184, RZ, 0x7 ;  /* 0x000000ffb8067211 */ /* 0x000fc800078e39ff */
[----:B------:R-:W-:-:S07]  /*8fd0*/  SHF.R.S32.HI R4, RZ, 0x1f, R6 ;  /* 0x0000001fff047819 */ /* 0x000fce0000011406 */
.L_x_2397:
[----:B------:R-:W-:Y:S01]  /*8fe0*/  IADD3 R190, P1, R190, R6, RZ ;  /* 0x00000006bebe7210 */ /* 0x000fe20007f3e0ff */
[C---:B------:R-:W-:Y:S01]  /*8ff0*/  IMAD.SHL.U32 R5, R184.reuse, 0x20, RZ ;  /* 0x00000020b8057824 */ /* 0x040fe200078e00ff */
[----:B------:R-:W-:Y:S02]  /*9000*/  SHF.L.U64.HI R184, R184, 0x5, R185 ;  /* 0x00000005b8b87819 */ /* 0x000fe400000102b9 */
[----:B------:R-:W-:Y:S01]  /*9010*/  LEA R236, P2, R190, R186, 0x1 ;  /* 0x000000babeec7211 */ /* 0x000fe200078408ff */
[----:B------:R-:W-:-:S03]  /*9020*/  IMAD.X R4, R191, 0x1, R4, P1 ;  /* 0x00000001bf047824 */ /* 0x000fc600008e0604 */
[----:B------:R-:W-:Y:S02]  /*9030*/  IADD3 R6, P1, R236, R5, RZ ;  /* 0x00000005ec067210 */ /* 0x000fe40007f3e0ff */
[----:B------:R-:W-:Y:S02]  /*9040*/  LEA.HI.X R237, R190, R187, R4, 0x1, P2 ;  /* 0x000000bbbeed7211 */ /* 0x000fe400010f0c04 */
[----:B------:R-:W-:-:S03]  /*9050*/  IADD3 R14, P2, R6, R5, RZ ;  /* 0x00000005060e7210 */ /* 0x000fc60007f5e0ff */
[--C-:B------:R-:W-:Y:S01]  /*9060*/  IMAD.X R7, R237, 0x1, R184.reuse, P1 ;  /* 0x00000001ed077824 */ /* 0x100fe200008e06b8 */
        /* <DEDUP_REMOVED lines=31> */
.L_x_2395:
        /* <DEDUP_REMOVED lines=81> */
[----:B------:R-:W-:Y:S01]  /*9770*/  FMUL.FTZ R56, R45, UR6 ;  /* 0x000000062d387c20 */ /* 0x000fe20008410000 */
[----:B------:R-:W-:Y:S01]  /*9780*/  FSEL R65, R65, RZ, P2 ;  /* 0x000000ff41417208 */ /* 0x000fe20001000000 */
[----:B------:R-:W-:Y:S01]  /*9790*/  FADD.FTZ R8, R2, -R5 ;  /* 0x8000000502087221 */ /* 0x000fe20000010000 */
        /* <DEDUP_REMOVED lines=15> */
[----:B------:R-:W2:Y:S01]  /*9890*/  LDSM.16.MT88.4 R8, [R217+0xc000] ;  /* 0x00c00000d908783b */ /* 0x000ea20000004200 */
        /* <DEDUP_REMOVED lines=64> */
[----:B------:R-:W-:-:S06]  /*9ca0*/  FFMA.FTZ R51, R51, UR6, -R56 ;  /* 0x0000000633337c23 */ /* 0x000fcc0008010838 */
        /* <DEDUP_REMOVED lines=75> */
[----:B------:R-:W4:Y:S01]  /*a160*/  MUFU.EX2 R49, R49 ;  /* 0x0000003100317308 */ /* 0x000f220000000800 */
[-C--:B------:R-:W-:Y:S01]  /*a170*/  FMUL.FTZ R116, R116, R47.reuse ;  /* 0x0000002f74747220 */ /* 0x080fe20000410000 */
[-C--:B------:R-:W-:Y:S01]  /*a180*/  FMUL.FTZ R117, R117, R47.reuse ;  /* 0x0000002f75757220 */ /* 0x080fe20000410000 */
[C---:B---3--:R-:W-:Y:S01]  /*a190*/  HMMA.16816.F32.BF16 R96, R12.reuse, R16, R96 ;  /* 0x000000100c60723c */ /* 0x048fe20000041860 */
[-C--:B------:R-:W-:Y:S01]  /*a1a0*/  FMUL.FTZ R118, R118, R0.reuse ;  /* 0x0000000076767220 */ /* 0x080fe20000410000 */
[-C--:B------:R-:W-:Y:S01]  /*a1b0*/  FMUL.FTZ R119, R119, R0.reuse ;  /* 0x0000000077777220 */ /* 0x080fe20000410000 */
[----:B------:R-:W-:Y:S01]  /*a1c0*/  FFMA.FTZ R47, R239, R47, R48 ;  /* 0x0000002fef2f7223 */ /* 0x000fe20000010030 */
[----:B------:R-:W-:Y:S01]  /*a1d0*/  FFMA.FTZ R41, R240, R0, R41 ;  /* 0x00000000f0297223 */ /* 0x000fe20000010029 */
[----:B------:R-:W-:Y:S01]  /*a1e0*/  MUFU.EX2 R53, R53 ;  /* 0x0000003500357308 */ /* 0x000fe20000000800 */
[----:B------:R-:W-:Y:S01]  /*a1f0*/  HMMA.16816.F32.BF16 R100, R12, R18, R100 ;  /* 0x000000120c64723c */ /* 0x000fe20000041864 */
[----:B------:R-:W3:Y:S01]  /*a200*/  LDSM.16.MT88.4 R16, [R220+0xc800] ;  /* 0x00c80000dc10783b */ /* 0x000ee20000004200 */
[----:B------:R-:W-:Y:S01]  /*a210*/  FADD.FTZ R44, R44, R47 ;  /* 0x0000002f2c2c7221 */ /* 0x000fe20000010000 */
[----:B------:R-:W-:-:S03]  /*a220*/  FADD.FTZ R40, R40, R41 ;  /* 0x0000002928287221 */ /* 0x000fc60000010000 */
        /* <DEDUP_REMOVED lines=8> */
[----:B------:R-:W-:Y:S01]  /*a2b0*/  FADD.FTZ R3, R2, R3 ;  /* 0x0000000302037221 */ /* 0x000fe20000010000 */
[----:B------:R-:W-:Y:S01]  /*a2c0*/  MOV R2, R46 ;  /* 0x0000002e00027202 */ /* 0x000fe20000000f00 */
[C---:B------:R-:W-:Y:S05]  /*a2d0*/  HMMA.16816.F32.BF16 R112, R12.reuse, R28, R112 ;  /* 0x0000001c0c70723c */ /* 0x040fea0000041870 */
[----:B------:R-:W5:Y:S01]  /*a2e0*/  MUFU.EX2 R57, R57 ;  /* 0x0000003900397308 */ /* 0x000f620000000800 */
[C---:B-1----:R-:W-:Y:S07]  /*a2f0*/  HMMA.16816.F32.BF16 R108, R12.reuse, R4, R108 ;  /* 0x000000040c6c723c */ /* 0x042fee000004186c */
[----:B------:R-:W-:Y:S01]  /*a300*/  MUFU.EX2 R59, R59 ;  /* 0x0000003b003b7308 */ /* 0x000fe20000000800 */
[----:B------:R-:W-:Y:S01]  /*a310*/  HMMA.16816.F32.BF16 R120, R12, R6, R120 ;  /* 0x000000060c78723c */ /* 0x000fe20000041878 */
[----:B----4-:R-:W-:Y:S01]  /*a320*/  F2FP.BF16.F32.PACK_AB R4, R49, R50 ;  /* 0x000000323104723e */ /* 0x010fe200000010ff */
[----:B------:R-:W-:-:S05]  /*a330*/  FADD.FTZ R50, R50, R43 ;  /* 0x0000002b32327221 */ /* 0x000fca0000010000 */
[----:B------:R-:W1:Y:S01]  /*a340*/  MUFU.EX2 R58, R58 ;  /* 0x0000003a003a7308 */ /* 0x000e620000000800 */
[----:B-----5:R-:W-:Y:S01]  /*a350*/  F2FP.BF16.F32.PACK_AB R5, R57, R60 ;  /* 0x0000003c3905723e */ /* 0x020fe200000010ff */
[----:B------:R-:W-:Y:S01]  /*a360*/  HMMA.16816.F32.BF16 R12, R12, R30, R116 ;  /* 0x0000001e0c0c723c */ /* 0x000fe20000041874 */
[----:B------:R-:W4:Y:S01]  /*a370*/  LDSM.16.MT88.4 R28, [R218+0x10800] ;  /* 0x01080000da1c783b */ /* 0x000f220000004200 */
[----:B------:R-:W-:Y:S01]  /*a380*/  F2FP.BF16.F32.PACK_AB R6, R52, R53 ;  /* 0x000000353406723e */ /* 0x000fe200000010ff */
[----:B------:R-:W-:Y:S01]  /*a390*/  FADD.FTZ R60, R60, R3 ;  /* 0x000000033c3c7221 */ /* 0x000fe20000010000 */
[----:B------:R-:W-:Y:S02]  /*a3a0*/  FADD.FTZ R50, R49, R50 ;  /* 0x0000003231327221 */ /* 0x000fe40000010000 */
[----:B------:R-:W-:Y:S01]  /*a3b0*/  MUFU.EX2 R63, R63 ;  /* 0x0000003f003f7308 */ /* 0x000fe20000000800 */
[----:B------:R-:W-:Y:S01]  /*a3c0*/  FADD.FTZ R60, R57, R60 ;  /* 0x0000003c393c7221 */ /* 0x000fe20000010000 */
[----:B------:R-:W-:-:S04]  /*a3d0*/  FADD.FTZ R53, R53, R50 ;  /* 0x0000003235357221 */ /* 0x000fc80000010000 */
[----:B------:R-:W-:Y:S02]  /*a3e0*/  FADD.FTZ R52, R52, R53 ;  /* 0x0000003534347221 */ /* 0x000fe40000010000 */
[----:B------:R-:W5:Y:S01]  /*a3f0*/  MUFU.EX2 R66, R66 ;  /* 0x0000004200427308 */ /* 0x000f620000000800 */
[----:B-1----:R-:W-:Y:S01]  /*a400*/  F2FP.BF16.F32.PACK_AB R7, R58, R59 ;  /* 0x0000003b3a07723e */ /* 0x002fe200000010ff */
[----:B------:R-:W-:-:S04]  /*a410*/  FADD.FTZ R59, R59, R60 ;  /* 0x0000003c3b3b7221 */ /* 0x000fc80000010000 */
[----:B------:R-:W-:Y:S02]  /*a420*/  FADD.FTZ R58, R58, R59 ;  /* 0x0000003b3a3a7221 */ /* 0x000fe40000010000 */
[C---:B---3--:R-:W-:Y:S01]  /*a430*/  HMMA.16816.F32.BF16 R128, R4.reuse, R16, R128 ;  /* 0x000000100480723c */ /* 0x048fe20000041880 */
[----:B------:R-:W-:Y:S05]  /*a440*/  MUFU.EX2 R67, R67 ;  /* 0x0000004300437308 */ /* 0x000fea0000000800 */
[C---:B------:R-:W-:Y:S01]  /*a450*/  HMMA.16816.F32.BF16 R68, R4.reuse, R18, R68 ;  /* 0x000000120444723c */ /* 0x040fe20000041844 */
[----:B------:R-:W1:Y:S02]  /*a460*/  LDSM.16.MT88.4 R16, [R220+0x10800] ;  /* 0x01080000dc10783b */ /* 0x000e640000004200 */
[----:B------:R-:W-:Y:S03]  /*a470*/  MUFU.EX2 R136, R136 ;  /* 0x0000008800887308 */ /* 0x000fe60000000800 */
[C---:B--2---:R-:W-:Y:S05]  /*a480*/  HMMA.16816.F32.BF16 R80, R4.reuse, R8, R80 ;  /* 0x000000080450723c */ /* 0x044fea0000041850 */
[----:B------:R-:W-:Y:S01]  /*a490*/  MUFU.EX2 R133, R133 ;  /* 0x0000008500857308 */ /* 0x000fe20000000800 */
[C---:B------:R-:W-:Y:S01]  /*a4a0*/  HMMA.16816.F32.BF16 R84, R4.reuse, R10, R84 ;  /* 0x0000000a0454723c */ /* 0x040fe20000041854 */
[----:B------:R-:W2:Y:S05]  /*a4b0*/  LDSM.16.MT88.4 R8, [R217+0x10800] ;  /* 0x01080000d908783b */ /* 0x000eaa0000004200 */
        /* <DEDUP_REMOVED lines=14> */
[C---:B-1----:R-:W-:Y:S05]  /*a5a0*/  HMMA.16816.F32.BF16 R96, R4.reuse, R16, R96 ;  /* 0x000000100460723c */ /* 0x042fea0000041860 */
[----:B------:R-:W-:Y:S01]  /*a5b0*/  MUFU.EX2 R147, R147 ;  /* 0x0000009300937308 */ /* 0x000fe20000000800 */
[C---:B------:R-:W-:Y:S01]  /*a5c0*/  HMMA.16816.F32.BF16 R100, R4.reuse, R18, R100 ;  /* 0x000000120464723c */ /* 0x040fe20000041864 */
[----:B------:R-:W1:Y:S05]  /*a5d0*/  LDSM.16.MT88.4 R16, [R216+0xd000] ;  /* 0x00d00000d810783b */ /* 0x000e6a0000004200 */
[C---:B--2---:R-:W-:Y:S01]  /*a5e0*/  HMMA.16816.F32.BF16 R108, R4.reuse, R8, R108 ;  /* 0x00000008046c723c */ /* 0x044fe2000004186c */
[----:B------:R-:W-:Y:S05]  /*a5f0*/  MUFU.EX2 R152, R152 ;  /* 0x0000009800987308 */ /* 0x000fea0000000800 */
[C---:B------:R-:W-:Y:S01]  /*a600*/  HMMA.16816.F32.BF16 R120, R4.reuse, R10, R120 ;  /* 0x0000000a0478723c */ /* 0x040fe20000041878 */
[----:B-----5:R-:W-:Y:S01]  /*a610*/  F2FP.BF16.F32.PACK_AB R8, R66, R63 ;  /* 0x0000003f4208723e */ /* 0x020fe200000010ff */
[----:B------:R-:W-:Y:S01]  /*a620*/  FADD.FTZ R63, R63, R52 ;  /* 0x000000343f3f7221 */ /* 0x000fe20000010000 */
[----:B---3--:R-:W-:Y:S01]  /*a630*/  F2FP.BF16.F32.PACK_AB R9, R138, R133 ;  /* 0x000000858a09723e */ /* 0x008fe200000010ff */
[----:B------:R-:W-:Y:S01]  /*a640*/  MUFU.EX2 R156, R156 ;  /* 0x0000009c009c7308 */ /* 0x000fe20000000800 */
[----:B------:R-:W-:Y:S01]  /*a650*/  FADD.FTZ R133, R133, R58 ;  /* 0x0000003a85857221 */ /* 0x000fe20000010000 */
[----:B------:R-:W-:Y:S01]  /*a660*/  HMMA.16816.F32.BF16 R112, R4, R36, R112 ;  /* 0x000000240470723c */ /* 0x000fe20000041870 */
[----:B------:R-:W-:Y:S01]  /*a670*/  F2FP.BF16.F32.PACK_AB R10, R136, R67 ;  /* 0x00000043880a723e */ /* 0x000fe200000010ff */
[----:B------:R-:W-:Y:S01]  /*a680*/  FADD.FTZ R66, R66, R63 ;  /* 0x0000003f42427221 */ /* 0x000fe20000010000 */
[----:B----4-:R-:W-:Y:S01]  /*a690*/  F2FP.BF16.F32.PACK_AB R11, R140, R135 ;  /* 0x000000878c0b723e */ /* 0x010fe200000010ff */
[----:B------:R-:W-:-:S02]  /*a6a0*/  FADD.FTZ R138, R138, R133 ;  /* 0x000000858a8a7221 */ /* 0x000fc40000010000 */
[----:B------:R-:W-:Y:S01]  /*a6b0*/  HMMA.16816.F32.BF16 R4, R4, R38, R12 ;  /* 0x000000260404723c */ /* 0x000fe2000004180c */
[----:B------:R-:W-:Y:S01]  /*a6c0*/  LDSM.16.MT88.4 R12, [R216+0x11000] ;  /* 0x01100000d80c783b */ /* 0x000fe20000004200 */
[----:B------:R-:W2:Y:S01]  /*a6d0*/  MUFU.EX2 R157, R157 ;  /* 0x0000009d009d7308 */ /* 0x000ea20000000800 */
        /* <DEDUP_REMOVED lines=8> */
[----:B------:R-:W3:Y:S05]  /*a760*/  LDSM.16.MT88.4 R24, [R218+0x11000] ;  /* 0x01100000da18783b */ /* 0x000eea0000004200 */
[C---:B------:R-:W-:Y:S01]  /*a770*/  HMMA.16816.F32.BF16 R96, R8.reuse, R28, R96 ;  /* 0x0000001c0860723c */ /* 0x040fe20000041860 */
        /* <DEDUP_REMOVED lines=16> */
[----:B------:R-:W5:Y:S05]  /*a880*/  LDSM.16.MT88.4 R32, [R220+0xd800] ;  /* 0x00d80000dc20783b */ /* 0x000f6a0000004200 */
[C---:B---3--:R-:W-:Y:S01]  /*a890*/  HMMA.16816.F32.BF16 R104, R8.reuse, R24, R104 ;  /* 0x000000180868723c */ /* 0x048fe20000041868 */
[----:B------:R-:W3:Y:S05]  /*a8a0*/  MUFU.EX2 R170, R170 ;  /* 0x000000aa00aa7308 */ /* 0x000eea0000000800 */
[C---:B------:R-:W-:Y:S01]  /*a8b0*/  HMMA.16816.F32.BF16 R124, R8.reuse, R26, R124 ;  /* 0x0000001a087c723c */ /* 0x040fe2000004187c */
[----:B------:R-:W3:Y:S02]  /*a8c0*/  LDSM.16.MT88.4 R24, [R217+0xd800] ;  /* 0x00d80000d918783b */ /* 0x000ee40000004200 */
[----:B------:R-:W-:Y:S03]  /*a8d0*/  MUFU.EX2 R169, R169 ;  /* 0x000000a900a97308 */ /* 0x000fe60000000800 */
[C---:B------:R-:W-:Y:S05]  /*a8e0*/  HMMA.16816.F32.BF16 R112, R8.reuse, R12, R112 ;  /* 0x0000000c0870723c */ /* 0x040fea0000041870 */
[----:B------:R-:W3:Y:S01]  /*a8f0*/  MUFU.EX2 R172, R172 ;  /* 0x000000ac00ac7308 */ /* 0x000ee20000000800 */
[----:B------:R-:W-:Y:S01]  /*a900*/  HMMA.16816.F32.BF16 R4, R8, R14, R4 ;  /* 0x0000000e0804723c */ /* 0x000fe20000041804 */
[----:B------:R-:W-:Y:S01]  /*a910*/  F2FP.BF16.F32.PACK_AB R12, R150, R145 ;  /* 0x00000091960c723e */ /* 0x000fe200000010ff */
[----:B------:R-:W-:Y:S01]  /*a920*/  FADD.FTZ R145, R145, R136 ;  /* 0x0000008891917221 */ /* 0x000fe20000010000 */
[----:B--2---:R-:W-:Y:S01]  /*a930*/  F2FP.BF16.F32.PACK_AB R13, R157, R156 ;  /* 0x0000009c9d0d723e */ /* 0x004fe200000010ff */
[----:B------:R-:W-:-:S02]  /*a940*/  FADD.FTZ R156, R156, R3 ;  /* 0x000000039c9c7221 */ /* 0x000fc40000010000 */
[C---:B----4-:R-:W-:Y:S01]  /*a950*/  HMMA.16816.F32.BF16 R108, R8.reuse, R20, R108 ;  /* 0x00000014086c723c */ /* 0x050fe2000004186c */
        /* <DEDUP_REMOVED lines=15> */
[----:B------:R-:W2:Y:S01]  /*aa50*/  LDSM.16.MT88.4 R28, [R218+0x11800] ;  /* 0x01180000da1c783b */ /* 0x000ea20000004200 */
        /* <DEDUP_REMOVED lines=8> */
[----:B------:R-:W4:Y:S02]  /*aae0*/  LDSM.16.MT88.4 R32, [R216+0x11800] ;  /* 0x01180000d820783b */ /* 0x000f240000004200 */
[----:B------:R-:W-:Y:S03]  /*aaf0*/  MUFU.EX2 R153, R153 ;  /* 0x0000009900997308 */ /* 0x000fe60000000800 */
[C---:B---3--:R-:W-:Y:S05]  /*ab00*/  HMMA.16816.F32.BF16 R80, R12.reuse, R24, R80 ;  /* 0x000000180c50723c */ /* 0x048fea0000041850 */
[----:B------:R-:W-:Y:S01]  /*ab10*/  MUFU.EX2 R151, R151 ;  /* 0x0000009700977308 */ /* 0x000fe20000000800 */
[C---:B------:R-:W-:Y:S01]  /*ab20*/  HMMA.16816.F32.BF16 R84, R12.reuse, R26, R84 ;  /* 0x0000001a0c54723c */ /* 0x040fe20000041854 */
[----:B------:R-:W3:Y:S05]  /*ab30*/  LDSM.16.MT88.4 R24, [R220+0xe000] ;  /* 0x00e00000dc18783b */ /* 0x000eea0000004200 */
        /* <DEDUP_REMOVED lines=20> */
[----:B------:R-:W-:Y:S02]  /*ac80*/  FADD.FTZ R3, R163, R162 ;  /* 0x000000a2a3037221 */ /* 0x000fe40000010000 */
[----:B------:R-:W-:Y:S02]  /*ac90*/  MUFU.EX2 R155, R155 ;  /* 0x0000009b009b7308 */ /* 0x000fe40000000800 */
[----:B-1----:R-:W-:Y:S01]  /*aca0*/  HMMA.16816.F32.BF16 R72, R8, R16, R72 ;  /* 0x000000100848723c */ /* 0x002fe20000041848 */
[----:B------:R-:W-:-:S05]  /*acb0*/  FADD.FTZ R3, R168, R3 ;  /* 0x00000003a8037221 */ /* 0x000fca0000010000 */
[----:B------:R-:W-:Y:S01]  /*acc0*/  HMMA.16816.F32.BF16 R76, R8, R18, R76 ;  /* 0x00000012084c723c */ /* 0x000fe2000004184c */
[----:B------:R-:W1:Y:S01]  /*acd0*/  LDSM.16.MT88.4 R16, [R217+0x12000] ;  /* 0x01200000d910783b */ /* 0x000e620000004200 */
[----:B------:R-:W-:Y:S04]  /*ace0*/  MUFU.EX2 R142, R142 ;  /* 0x0000008e008e7308 */ /* 0x000fe80000000800 */
[C---:B----4-:R-:W-:Y:S04]  /*acf0*/  HMMA.16816.F32.BF16 R112, R12.reuse, R32, R112 ;  /* 0x000000200c70723c */ /* 0x050fe80000041870 */
[----:B------:R-:W-:Y:S02]  /*ad00*/  MUFU.EX2 R141, R141 ;  /* 0x0000008d008d7308 */ /* 0x000fe40000000800 */
[----:B------:R-:W-:Y:S01]  /*ad10*/  HMMA.16816.F32.BF16 R4, R12, R34, R4 ;  /* 0x000000220c04723c */ /* 0x000fe20000041804 */
[----:B------:R-:W4:Y:S04]  /*ad20*/  LDSM.16.MT88.4 R12, [R216+0x12000] ;  /* 0x01200000d80c783b */ /* 0x000f280000004200 */
[----:B------:R-:W-:Y:S01]  /*ad30*/  LDSM.16.MT88.4 R32, [R220+0x12000] ;  /* 0x01200000dc20783b */ /* 0x000fe20000004200 */
[C---:B---3--:R-:W-:Y:S01]  /*ad40*/  HMMA.16816.F32.BF16 R128, R8.reuse, R24, R128 ;  /* 0x000000180880723c */ /* 0x048fe20000041880 */
[----:B------:R-:W-:Y:S05]  /*ad50*/  MUFU.EX2 R139, R139 ;  /* 0x0000008b008b7308 */ /* 0x000fea0000000800 */
[C---:B------:R-:W-:Y:S01]  /*ad60*/  HMMA.16816.F32.BF16 R68, R8.reuse, R26, R68 ;  /* 0x0000001a0844723c */ /* 0x040fe20000041844 */
[----:B------:R-:W3:Y:S02]  /*ad70*/  LDSM.16.MT88.4 R24, [R218+0x12000] ;  /* 0x01200000da18783b */ /* 0x000ee40000004200 */
[----:B------:R-:W-:Y:S03]  /*ad80*/  MUFU.EX2 R146, R146 ;  /* 0x0000009200927308 */ /* 0x000fe60000000800 */
[C---:B--2---:R-:W-:Y:S05]  /*ad90*/  HMMA.16816.F32.BF16 R80, R8.reuse, R28, R80 ;  /* 0x0000001c0850723c */ /* 0x044fea0000041850 */
[----:B------:R-:W-:Y:S01]  /*ada0*/  MUFU.EX2 R134, R134 ;  /* 0x0000008600867308 */ /* 0x000fe20000000800 */
[C---:B------:R-:W-:Y:S01]  /*adb0*/  HMMA.16816.F32.BF16 R84, R8.reuse, R30, R84 ;  /* 0x0000001e0854723c */ /* 0x040fe20000041854 */
[----:B------:R-:W2:Y:S05]  /*adc0*/  LDSM.16.MT88.4 R28, [R220+0xe800] ;  /* 0x00e80000dc1c783b */ /* 0x000eaa0000004200 */
[C---:B-1----:R-:W-:Y:S01]  /*add0*/  HMMA.16816.F32.BF16 R108, R8.reuse, R16, R108 ;  /* 0x00000010086c723c */ /* 0x042fe2000004186c */
[----:B------:R-:W1:Y:S05]  /*ade0*/  MUFU.EX2 R137, R137 ;  /* 0x0000008900897308 */ /* 0x000e6a0000000800 */
[C---:B------:R-:W-:Y:S01]  /*adf0*/  HMMA.16816.F32.BF16 R120, R8.reuse, R18, R120 ;  /* 0x000000120878723c */ /* 0x040fe20000041878 */
[----:B------:R-:W5:Y:S02]  /*ae00*/  LDSM.16.MT88.4 R16, [R217+0xe800] ;  /* 0x00e80000d910783b */ /* 0x000f640000004200 */
[----:B------:R-:W-:Y:S03]  /*ae10*/  MUFU.EX2 R64, R64 ;  /* 0x0000004000407308 */ /* 0x000fe60000000800 */
[C---:B----4-:R-:W-:Y:S05]  /*ae20*/  HMMA.16816.F32.BF16 R112, R8.reuse, R12, R112 ;  /* 0x0000000c0870723c */ /* 0x050fea0000041870 */
[----:B------:R-:W4:Y:S01]  /*ae30*/  MUFU.EX2 R65, R65 ;  /* 0x0000004100417308 */ /* 0x000f220000000800 */
[----:B------:R-:W-:Y:S01]  /*ae40*/  HMMA.16816.F32.BF16 R4, R8, R14, R4 ;  /* 0x0000000e0804723c */ /* 0x000fe20000041804 */
[----:B------:R-:W5:Y:S01]  /*ae50*/  LDSM.16.MT88.4 R12, [R216+0xe800] ;  /* 0x00e80000d80c783b */ /* 0x000f620000004200 */
[----:B-1----:R-:W-:-:S04]  /*ae60*/  F2FP.BF16.F32.PACK_AB R116, R137, R134 ;  /* 0x000000868974723e */ /* 0x002fc800000010ff */
[C---:B---3--:R-:W-:Y:S06]  /*ae70*/  HMMA.16816.F32.BF16 R104, R8.reuse, R24, R104 ;  /* 0x000000180868723c */ /* 0x048fec0000041868 */
[C---:B------:R-:W-:Y:S01]  /*ae80*/  HMMA.16816.F32.BF16 R124, R8.reuse, R26, R124 ;  /* 0x0000001a087c723c */ /* 0x040fe2000004187c */
[----:B------:R-:W-:Y:S01]  /*ae90*/  F2FP.BF16.F32.PACK_AB R24, R165, R164 ;  /* 0x000000a4a518723e */ /* 0x000fe200000010ff */
[----:B------:R-:W-:Y:S01]  /*aea0*/  FADD.FTZ R164, R164, R3 ;  /* 0x00000003a4a47221 */ /* 0x000fe20000010000 */
[----:B------:R-:W-:Y:S02]  /*aeb0*/  F2FP.BF16.F32.PACK_AB R25, R153, R154 ;  /* 0x0000009a9919723e */ /* 0x000fe400000010ff */
[----:B----4-:R-:W-:Y:S01]  /*aec0*/  F2FP.BF16.F32.PACK_AB R118, R65, R64 ;  /* 0x000000404176723e */ /* 0x010fe200000010ff */
[----:B------:R-:W-:Y:S01]  /*aed0*/  HMMA.16816.F32.BF16 R88, R8, R20, R88 ;  /* 0x000000140858723c */ /* 0x000fe20000041858 */
        /* <DEDUP_REMOVED lines=9> */
[----:B------:R-:W3:Y:S04]  /*af70*/  LDSM.16.MT88.4 R32, [R218+0x12800] ;  /* 0x01280000da20783b */ /* 0x000ee80000004200 */
[----:B------:R-:W-:Y:S01]  /*af80*/  LDSM.16.MT88.4 R8, [R217+0x12800] ;  /* 0x01280000d908783b */ /* 0x000fe20000004200 */
[C---:B--2---:R-:W-:Y:S06]  /*af90*/  HMMA.16816.F32.BF16 R128, R24.reuse, R28, R128 ;  /* 0x0000001c1880723c */ /* 0x044fec0000041880 */
[C---:B------:R-:W-:Y:S01]  /*afa0*/  HMMA.16816.F32.BF16 R68, R24.reuse, R30, R68 ;  /* 0x0000001e1844723c */ /* 0x040fe20000041844 */
[----:B------:R-:W2:Y:S05]  /*afb0*/  LDSM.16.MT88.4 R28, [R216+0x12800] ;  /* 0x01280000d81c783b */ /* 0x000eaa0000004200 */
[C---:B-----5:R-:W-:Y:S06]  /*afc0*/  HMMA.16816.F32.BF16 R80, R24.reuse, R16, R80 ;  /* 0x000000101850723c */ /* 0x060fec0000041850 */
[C---:B------:R-:W-:Y:S01]  /*afd0*/  HMMA.16816.F32.BF16 R84, R24.reuse, R18, R84 ;  /* 0x000000121854723c */ /* 0x040fe20000041854 */
[----:B------:R-:W4:Y:S05]  /*afe0*/  LDSM.16.MT88.4 R16, [R218+0xf000] ;  /* 0x00f00000da10783b */ /* 0x000f2a0000004200 */
[C---:B------:R-:W-:Y:S06]  /*aff0*/  HMMA.16816.F32.BF16 R88, R24.reuse, R12, R88 ;  /* 0x0000000c1858723c */ /* 0x040fec0000041858 */
[C---:B------:R-:W-:Y:S01]  /*b000*/  HMMA.16816.F32.BF16 R92, R24.reuse, R14, R92 ;  /* 0x0000000e185c723c */ /* 0x040fe2000004185c */
[----:B------:R-:W5:Y:S05]  /*b010*/  LDSM.16.MT88.4 R12, [R217+0xf000] ;  /* 0x00f00000d90c783b */ /* 0x000f6a0000004200 */
[C---:B-1----:R-:W-:Y:S06]  /*b020*/  HMMA.16816.F32.BF16 R72, R24.reuse, R20, R72 ;  /* 0x000000141848723c */ /* 0x042fec0000041848 */
[C---:B------:R-:W-:Y:S01]  /*b030*/  HMMA.16816.F32.BF16 R76, R24.reuse, R22, R76 ;  /* 0x00000016184c723c */ /* 0x040fe2000004184c */
[----:B------:R-:W-:Y:S05]  /*b040*/  LDSM.16.MT88.4 R20, [R220+0xf000] ;  /* 0x00f00000dc14783b */ /* 0x000fea0000004200 */
[C---:B---3--:R-:W-:Y:S06]  /*b050*/  HMMA.16816.F32.BF16 R104, R24.reuse, R32, R104 ;  /* 0x000000201868723c */ /* 0x048fec0000041868 */
[C---:B------:R-:W-:Y:S01]  /*b060*/  HMMA.16816.F32.BF16 R124, R24.reuse, R34, R124 ;  /* 0x00000022187c723c */ /* 0x040fe2000004187c */
[----:B------:R-:W1:Y:S05]  /*b070*/  LDSM.16.MT88.4 R32, [R216+0xf000] ;  /* 0x00f00000d820783b */ /* 0x000e6a0000004200 */
[C---:B--2---:R-:W-:Y:S06]  /*b080*/  HMMA.16816.F32.BF16 R112, R24.reuse, R28, R112 ;  /* 0x0000001c1870723c */ /* 0x044fec0000041870 */
[C---:B------:R-:W-:Y:S01]  /*b090*/  HMMA.16816.F32.BF16 R4, R24.reuse, R30, R4 ;  /* 0x0000001e1804723c */ /* 0x040fe20000041804 */
[----:B------:R-:W2:Y:S05]  /*b0a0*/  LDSM.16.MT88.4 R28, [R218+0x13000] ;  /* 0x01300000da1c783b */ /* 0x000eaa0000004200 */
[C---:B------:R-:W-:Y:S06]  /*b0b0*/  HMMA.16816.F32.BF16 R108, R24.reuse, R8, R108 ;  /* 0x00000008186c723c */ /* 0x040fec000004186c */
        /* <DEDUP_REMOVED lines=9> */
[----:B------:R-:W3:Y:S01]  /*b150*/  LDSM.16.MT88.4 R24, [R220+0x13000] ;  /* 0x01300000dc18783b */ /* 0x000ee20000004200 */
[----:B------:R-:W-:-:S03]  /*b160*/  FADD.FTZ R144, R144, R149 ;  /* 0x0000009590907221 */ /* 0x000fc60000010000 */
[----:B------:R-:W3:Y:S01]  /*b170*/  LDSM.16.MT88.4 R36, [R217+0x13000] ;  /* 0x01300000d924783b */ /* 0x000ee20000004200 */
[----:B----4-:R-:W-:Y:S01]  /*b180*/  HMMA.16816.F32.BF16 R72, R8, R16, R72 ;  /* 0x000000100848723c */ /* 0x010fe20000041848 */
[----:B------:R-:W-:-:S04]  /*b190*/  FADD.FTZ R155, R155, R144 ;  /* 0x000000909b9b7221 */ /* 0x000fc80000010000 */
[----:B------:R-:W-:Y:S01]  /*b1a0*/  FADD.FTZ R134, R134, R155 ;  /* 0x0000009b86867221 */ /* 0x000fe20000010000 */
[----:B------:R-:W-:Y:S01]  /*b1b0*/  HMMA.16816.F32.BF16 R76, R8, R18, R76 ;  /* 0x00000012084c723c */ /* 0x000fe2000004184c */
[----:B------:R-:W4:Y:S02]  /*b1c0*/  LDSM.16.MT88.4 R16, [R216+0x13000] ;  /* 0x01300000d810783b */ /* 0x000f240000004200 */
[----:B------:R-:W-:-:S03]  /*b1d0*/  FADD.FTZ R137, R137, R134 ;  /* 0x0000008689897221 */ /* 0x000fc60000010000 */
[----:B-----5:R-:W-:Y:S01]  /*b1e0*/  HMMA.16816.F32.BF16 R80, R8, R12, R80 ;  /* 0x0000000c0850723c */ /* 0x020fe20000041850 */
[----:B------:R-:W-:-:S04]  /*b1f0*/  FADD.FTZ R64, R64, R137 ;  /* 0x0000008940407221 */ /* 0x000fc80000010000 */
[----:B------:R-:W-:Y:S01]  /*b200*/  FADD.FTZ R239, R65, R64 ;  /* 0x0000004041ef7221 */ /* 0x000fe20000010000 */
[C---:B------:R-:W-:Y:S01]  /*b210*/  HMMA.16816.F32.BF16 R84, R8.reuse, R14, R84 ;  /* 0x0000000e0854723c */ /* 0x040fe20000041854 */
[----:B------:R-:W5:Y:S05]  /*b220*/  LDSM.16.MT88.4 R12, [R218+0xf800] ;  /* 0x00f80000da0c783b */ /* 0x000f6a0000004200 */
[C---:B-1----:R-:W-:Y:S06]  /*b230*/  HMMA.16816.F32.BF16 R88, R8.reuse, R32, R88 ;  /* 0x000000200858723c */ /* 0x042fec0000041858 */
[----:B------:R-:W-:Y:S01]  /*b240*/  HMMA.16816.F32.BF16 R92, R8, R34, R92 ;  /* 0x00000022085c723c */ /* 0x000fe2000004185c */
[--C-:B------:R-:W-:Y:S01]  /*b250*/  FFMA.FTZ R32, R61, UR6, -R56.reuse ;  /* 0x000000063d207c23 */ /* 0x100fe20008010838 */
[----:B------:R-:W-:-:S04]  /*b260*/  FFMA.FTZ R33, R55, UR6, -R56 ;  /* 0x0000000637217c23 */ /* 0x000fc80008010838 */
[C---:B--2---:R-:W-:Y:S01]  /*b270*/  HMMA.16816.F32.BF16 R104, R8.reuse, R28, R104 ;  /* 0x0000001c0868723c */ /* 0x044fe20000041868 */
[----:B------:R-:W-:Y:S01]  /*b280*/  FFMA.FTZ R34, R54, UR6, -R56 ;  /* 0x0000000636227c23 */ /* 0x000fe20008010838 */
[----:B------:R-:W-:Y:S04]  /*b290*/  MUFU.EX2 R32, R32 ;  /* 0x0000002000207308 */ /* 0x000fe80000000800 */
[C---:B------:R-:W-:Y:S04]  /*b2a0*/  HMMA.16816.F32.BF16 R128, R8.reuse, R20, R128 ;  /* 0x000000140880723c */ /* 0x040fe80000041880 */
[----:B------:R-:W1:Y:S02]  /*b2b0*/  MUFU.EX2 R33, R33 ;  /* 0x0000002100217308 */ /* 0x000e640000000800 */
[C---:B------:R-:W-:Y:S01]  /*b2c0*/  HMMA.16816.F32.BF16 R68, R8.reuse, R22, R68 ;  /* 0x000000160844723c */ /* 0x040fe20000041844 */
[----:B------:R-:W2:Y:S05]  /*b2d0*/  LDSM.16.MT88.4 R20, [R220+0xf800] ;  /* 0x00f80000dc14783b */ /* 0x000eaa0000004200 */
[----:B------:R-:W-:Y:S01]  /*b2e0*/  MUFU.EX2 R34, R34 ;  /* 0x0000002200227308 */ /* 0x000fe20000000800 */
[C---:B---3--:R-:W-:Y:S06]  /*b2f0*/  HMMA.16816.F32.BF16 R96, R8.reuse, R24, R96 ;  /* 0x000000180860723c */ /* 0x048fec0000041860 */
[C---:B------:R-:W-:Y:S01]  /*b300*/  HMMA.16816.F32.BF16 R100, R8.reuse, R26, R100 ;  /* 0x0000001a0864723c */ /* 0x040fe20000041864 */
[----:B------:R-:W3:Y:S01]  /*b310*/  MUFU.EX2 R29, R51 ;  /* 0x00000033001d7308 */ /* 0x000ee20000000800 */
[----:B-1----:R-:W-:Y:S01]  /*b320*/  F2FP.BF16.F32.PACK_AB R117, R33, R32 ;  /* 0x000000202175723e */ /* 0x002fe200000010ff */
[----:B------:R-:W1:Y:S03]  /*b330*/  LDSM.16.MT88.4 R24, [R217+0xf800] ;  /* 0x00f80000d918783b */ /* 0x000e660000004200 */
[C---:B------:R-:W-:Y:S06]  /*b340*/  HMMA.16816.F32.BF16 R124, R8.reuse, R30, R124 ;  /* 0x0000001e087c723c */ /* 0x040fec000004187c */
[C---:B------:R-:W-:Y:S06]  /*b350*/  HMMA.16816.F32.BF16 R108, R8.reuse, R36, R108 ;  /* 0x00000024086c723c */ /* 0x040fec000004186c */
[----:B------:R-:W-:Y:S01]  /*b360*/  HMMA.16816.F32.BF16 R120, R8, R38, R120 ;  /* 0x000000260878723c */ /* 0x000fe20000041878 */
[----:B---3--:R-:W-:-:S05]  /*b370*/  F2FP.BF16.F32.PACK_AB R119, R29, R34 ;  /* 0x000000221d77723e */ /* 0x008fca00000010ff */
[C---:B----4-:R-:W-:Y:S06]  /*b380*/  HMMA.16816.F32.BF16 R112, R8.reuse, R16, R112 ;  /* 0x000000100870723c */ /* 0x050fec0000041870 */
[----:B------:R-:W-:Y:S01]  /*b390*/  HMMA.16816.F32.BF16 R4, R8, R18, R4 ;  /* 0x000000120804723c */ /* 0x000fe20000041804 */
[----:B------:R-:W3:Y:S04]  /*b3a0*/  LDSM.16.MT88.4 R8, [R216+0xf800] ;  /* 0x00f80000d808783b */ /* 0x000ee80000004200 */
[----:B------:R-:W4:Y:S01]  /*b3b0*/  LDSM.16.MT88.4 R16, [R220+0x13800] ;  /* 0x01380000dc10783b */ /* 0x000f220000004200 */
[C---:B-----5:R-:W-:Y:S06]  /*b3c0*/  HMMA.16816.F32.BF16 R72, R116.reuse, R12, R72 ;  /* 0x0000000c7448723c */ /* 0x060fec0000041848 */
[C---:B------:R-:W-:Y:S01]  /*b3d0*/  HMMA.16816.F32.BF16 R76, R116.reuse, R14, R76 ;  /* 0x0000000e744c723c */ /* 0x040fe2000004184c */
[----:B------:R-:W5:Y:S05]  /*b3e0*/  LDSM.16.MT88.4 R12, [R218+0x13800] ;  /* 0x01380000da0c783b */ /* 0x000f6a0000004200 */
[C---:B--2---:R-:W-:Y:S06]  /*b3f0*/  HMMA.16816.F32.BF16 R128, R116.reuse, R20, R128 ;  /* 0x000000147480723c */ /* 0x044fec0000041880 */
[C---:B------:R-:W-:Y:S06]  /*b400*/  HMMA.16816.F32.BF16 R68, R116.reuse, R22, R68 ;  /* 0x000000167444723c */ /* 0x040fec0000041844 */
[C---:B-1----:R-:W-:Y:S06]  /*b410*/  HMMA.16816.F32.BF16 R80, R116.reuse, R24, R80 ;  /* 0x000000187450723c */ /* 0x042fec0000041850 */
[C---:B------:R-:W-:Y:S06]  /*b420*/  HMMA.16816.F32.BF16 R84, R116.reuse, R26, R84 ;  /* 0x0000001a7454723c */ /* 0x040fec0000041854 */
[C---:B---3--:R-:W-:Y:S06]  /*b430*/  HMMA.16816.F32.BF16 R88, R116.reuse, R8, R88 ;  /* 0x000000087458723c */ /* 0x048fec0000041858 */
[C---:B------:R-:W-:Y:S01]  /*b440*/  HMMA.16816.F32.BF16 R92, R116.reuse, R10, R92 ;  /* 0x0000000a745c723c */ /* 0x040fe2000004185c */
[----:B------:R-:W1:Y:S05]  /*b450*/  LDSM.16.MT88.4 R8, [R217+0x13800] ;  /* 0x01380000d908783b */ /* 0x000e6a0000004200 */
[C---:B----4-:R-:W-:Y:S06]  /*b460*/  HMMA.16816.F32.BF16 R96, R116.reuse, R16, R96 ;  /* 0x000000107460723c */ /* 0x050fec0000041860 */
[C---:B------:R-:W-:Y:S01]  /*b470*/  HMMA.16816.F32.BF16 R100, R116.reuse, R18, R100 ;  /* 0x000000127464723c */ /* 0x040fe20000041864 */
[----:B------:R-:W2:Y:S05]  /*b480*/  LDSM.16.MT88.4 R16, [R216+0x13800] ;  /* 0x01380000d810783b */ /* 0x000eaa0000004200 */
[C---:B-----5:R-:W-:Y:S06]  /*b490*/  HMMA.16816.F32.BF16 R104, R116.reuse, R12, R104 ;  /* 0x0000000c7468723c */ /* 0x060fec0000041868 */
[----:B------:R-:W-:Y:S01]  /*b4a0*/  HMMA.16816.F32.BF16 R124, R116, R14, R124 ;  /* 0x0000000e747c723c */ /* 0x000fe2000004187c */
[----:B------:R-:W-:-:S04]  /*b4b0*/  FADD.FTZ R13, R169, R170 ;  /* 0x000000aaa90d7221 */ /* 0x000fc80000010000 */
[----:B------:R-:W-:-:S04]  /*b4c0*/  FADD.FTZ R13, R172, R13 ;  /* 0x0000000dac0d7221 */ /* 0x000fc80000010000 */
        /* <DEDUP_REMOVED lines=17> */
.L_x_2392:
[----:B------:R-:W-:Y:S01]  /*b5e0*/  ISETP.GE.AND P1, PT, R231, 0x1, PT ;  /* 0x00000001e700780c */ /* 0x000fe20003f26270 */
[----:B------:R-:W-:-:S12]  /*b5f0*/  ULDC.64 UR12, c[0x0][0x208] ;  /* 0x00008200000c7ab9 */ /* 0x000fd80000000a00 */
[----:B------:R-:W-:Y:S05]  /*b600*/  @!P1 BRA `(.L_x_2398) ;  /* 0x0000003c008c9947 */ /* 0x000fea0003800000 */
[----:B------:R-:W-:Y:S01]  /*b610*/  IMAD.U32 R238, R188, -0x80, RZ ;  /* 0xffffff80bcee7824 */ /* 0x000fe200078e00ff */
[----:B------:R-:W-:Y:S01]  /*b620*/  ULDC.64 UR10, c[0x0][0x250] ;  /* 0x00009400000a7ab9 */ /* 0x000fe20000000a00 */
[----:B------:R-:W-:Y:S01]  /*b630*/  MOV R3, R0 ;  /* 0x0000000000037202 */ /* 0x000fe20000000f00 */
[----:B------:R-:W-:Y:S01]  /*b640*/  IMAD.MOV.U32 R133, RZ, RZ, R2 ;  /* 0x000000ffff857224 */ /* 0x000fe200078e0002 */
[----:B------:R-:W-:Y:S01]  /*b650*/  ULDC UR6, c[0x0][0x24c] ;  /* 0x0000930000067ab9 */ /* 0x000fe20000000800 */
[----:B------:R-:W-:Y:S01]  /*b660*/  SHF.R.S32.HI R232, RZ, 0x1f, R238 ;  /* 0x0000001fffe87819 */ /* 0x000fe200000114ee */
[----:B------:R-:W-:Y:S01]  /*b670*/  ULDC UR9, c[0x0][0x248] ;  /* 0x0000920000097ab9 */ /* 0x000fe20000000800 */
[----:B------:R-:W-:Y:S02]  /*b680*/  USHF.L.U64.HI UR11, UR10, 0x5, UR11 ;  /* 0x000000050a0b7899 */ /* 0x000fe4000801020b */
[----:B------:R-:W-:Y:S02]  /*b690*/  USHF.L.U32 UR10, UR10, 0x5, URZ ;  /* 0x000000050a0a7899 */ /* 0x000fe4000800063f */
[----:B------:R-:W-:-:S02]  /*b6a0*/  USHF.L.U64.HI UR6, UR9, 0x5, UR6 ;  /* 0x0000000509067899 */ /* 0x000fc40008010206 */
[----:B------:R-:W-:Y:S01]  /*b6b0*/  USHF.L.U32 UR5, UR9, 0x5, URZ ;  /* 0x0000000509057899 */ /* 0x000fe2000800063f */
[----:B------:R-:W-:-:S11]  /*b6c0*/  ULDC UR4, c[0x0][0x2ec] ;  /* 0x0000bb0000047ab9 */ /* 0x000fd60000000800 */
.L_x_2402:
[----:B------:R-:W-:Y:S04]  /*b6d0*/  DEPBAR.LE SB0, 0x0 ;  /* 0x000080000000791a */ /* 0x000fe80000000000 */
[----:B------:R-:W-:Y:S01]  /*b6e0*/  BAR.SYNC.DEFER_BLOCKING 0x0 ;  /* 0x0000000000007b1d */ /* 0x000fe20000010000 */
[----:B------:R-:W-:Y:S02]  /*b6f0*/  MOV R8, R238 ;  /* 0x000000ee00087202 */ /* 0x000fe40000000f00 */
[----:B------:R-:W-:Y:S03]  /*b700*/  MOV R0, R232 ;  /* 0x000000e800007202 */ /* 0x000fe60000000f00 */
[----:B------:R-:W-:Y:S05]  /*b710*/  @!P0 BRA `(.L_x_2399) ;  /* 0x0000000000f48947 */ /* 0x000fea0003800000 */
[----:B------:R-:W1:Y:S01]  /*b720*/  LDC R0, c[0x0][0x380] ;  /* 0x0000e000ff007b82 */ /* 0x000e620000000800 */
[----:B------:R-:W-:Y:S04]  /*b730*/  SHF.L.U32 R11, R231, 0x7, RZ ;  /* 0x00000007e70b7819 */ /* 0x000fe800000006ff */
[----:B------:R-:W-:Y:S01]  /*b740*/  IABS R6, R11 ;  /* 0x0000000b00067213 */ /* 0x000fe20000000000 */
[C---:B------:R-:W-:Y:S01]  /*b750*/  VIADD R5, R11.reuse, 0xffffff80 ;  /* 0xffffff800b057836 */ /* 0x040fe20000000000 */
        /* <DEDUP_REMOVED lines=57> */
.L_x_2399:
        /* <DEDUP_REMOVED lines=33> */
[----:B------:R1:W-:Y:S04]  /*bd00*/  LDGSTS.E.BYPASS.LTC128B.128 [R233+0x13000], desc[UR12][R48.64+0x80] ;  /* 0x1300008030e97fae */ /* 0x0003e8000b901d4c */
[----:B------:R-:W-:Y:S04]  /*bd10*/  LDGSTS.E.BYPASS.LTC128B.128 [R233+0xf800], desc[UR12][R60.64] ;  /* 0x0f8000003ce97fae */ /* 0x000fe8000b901d4c */
[----:B------:R2:W-:Y:S04]  /*bd20*/  LDGSTS.E.BYPASS.LTC128B.128 [R233+0x13800], desc[UR12][R60.64+0x80] ;  /* 0x138000803ce97fae */ /* 0x0005e8000b901d4c */
[----:B------:R-:W-:Y:S04]  /*bd30*/  LDSM.16.M88.4 R136, [R226] ;  /* 0x00000000e288783b */ /* 0x000fe80000000200 */
[----:B------:R-:W3:Y:S04]  /*bd40*/  LDSM.16.M88.4 R140, [R225+0x4000] ;  /* 0x00400000e18c783b */ /* 0x000ee80000000200 */
        /* <DEDUP_REMOVED lines=208> */
[----:B------:R-:W-:Y:S06]  /*ca50*/  @!P0 BRA `(.L_x_2401) ;  /* 0x0000000000f88947 */ /* 0x000fec0003800000 */
[----:B------:R-:W1:Y:S01]  /*ca60*/  LDC R0, c[0x0][0x380] ;  /* 0x0000e000ff007b82 */ /* 0x000e620000000800 */
[----:B------:R-:W-:Y:S05]  /*ca70*/  SHF.L.U32 R141, R231, 0x7, RZ ;  /* 0x00000007e78d7819 */ /* 0x000fea00000006ff */
[C---:B------:R-:W-:Y:S02]  /*ca80*/  VIADD R139, R141.reuse, 0xffffff00 ;  /* 0xffffff008d8b7836 */ /* 0x040fe40000000000 */
[----:B------:R-:W-:Y:S05]  /*ca90*/  VIADD R141, R141, 0xffffff80 ;  /* 0xffffff808d8d7836 */ /* 0x000fea0000000000 */
[----:B------:R-:W-:Y:S02]  /*caa0*/  IABS R134, R141 ;  /* 0x0000008d00867213 */ /* 0x000fe40000000000 */
[-C--:B-1----:R-:W-:Y:S02]  /*cab0*/  IABS R2, R0.reuse ;  /* 0x0000000000027213 */ /* 0x082fe40000000000 */
[-C--:B------:R-:W-:Y:S02]  /*cac0*/  LOP3.LUT R141, R141, R0.reuse, RZ, 0x3c, !PT ;  /* 0x000000008d8d7212 */ /* 0x080fe400078e3cff */
[----:B------:R-:W1:Y:S02]  /*cad0*/  I2F.RP R138, R2 ;  /* 0x00000002008a7306 */ /* 0x000e640000209400 */
[----:B------:R-:W-:Y:S08]  /*cae0*/  ISETP.GE.AND P3, PT, R141, RZ, PT ;  /* 0x000000ff8d00720c */ /* 0x000ff00003f66270 */
[----:B-1----:R-:W1:Y:S02]  /*caf0*/  MUFU.RCP R132, R138 ;  /* 0x0000008a00847308 */ /* 0x002e640000001000 */
[----:B-1----:R-:W-:Y:S01]  /*cb00*/  VIADD R136, R132, 0xffffffe ;  /* 0x0ffffffe84887836 */ /* 0x002fe20000000000 */
[----:B------:R-:W-:Y:S02]  /*cb10*/  IABS R132, R139 ;  /* 0x0000008b00847213 */ /* 0x000fe40000000000 */
[-C--:B------:R-:W-:Y:S05]  /*cb20*/  LOP3.LUT R139, R139, R0.reuse, RZ, 0x3c, !PT ;  /* 0x000000008b8b7212 */ /* 0x080fea00078e3cff */
[----:B------:R-:W1:Y:S01]  /*cb30*/  F2I.FTZ.U32.TRUNC.NTZ R137, R136 ;  /* 0x0000008800897305 */ /* 0x000e62000021f000 */
[----:B------:R-:W-:Y:S02]  /*cb40*/  ISETP.GE.AND P1, PT, R139, RZ, PT ;  /* 0x000000ff8b00720c */ /* 0x000fe40003f26270 */
[----:B------:R-:W-:Y:S01]  /*cb50*/  LOP3.LUT R139, RZ, R0, RZ, 0x33, !PT ;  /* 0x00000000ff8b7212 */ /* 0x000fe200078e33ff */
        /* <DEDUP_REMOVED lines=12> */
[-C--:B------:R-:W-:Y:S01]  /*cc20*/  @!P2 IADD3 R132, R132, -R2.reuse, RZ ;  /* 0x800000028484a210 */ /* 0x080fe20007ffe0ff */
[----:B------:R-:W-:Y:S01]  /*cc30*/  @!P2 VIADD R136, R136, 0x1 ;  /* 0x000000018888a836 */ /* 0x000fe20000000000 */
[----:B------:R-:W-:Y:S01]  /*cc40*/  @!P4 IADD3 R138, R138, 0x1, RZ ;  /* 0x000000018a8ac810 */ /* 0x000fe20007ffe0ff */
[----:B------:R-:W-:Y:S01]  /*cc50*/  @!P4 IMAD.IADD R134, R134, 0x1, -R2 ;  /* 0x000000018686c824 */ /* 0x000fe200078e0a02 */
[-C--:B------:R-:W-:Y:S02]  /*cc60*/  ISETP.GE.U32.AND P5, PT, R132, R2.reuse, PT ;  /* 0x000000028400720c */ /* 0x080fe40003fa6070 */
[----:B------:R-:W-:Y:S02]  /*cc70*/  ISETP.NE.AND P2, PT, R0, RZ, PT ;  /* 0x000000ff0000720c */ /* 0x000fe40003f45270 */
[----:B------:R-:W-:Y:S02]  /*cc80*/  ISETP.GE.U32.AND P6, PT, R134, R2, PT ;  /* 0x000000028600720c */ /* 0x000fe40003fc6070 */
[----:B------:R-:W1:Y:S07]  /*cc90*/  LDC R2, c[0x0][0x24c] ;  /* 0x00009300ff027b82 */ /* 0x000e6e0000000800 */
[----:B------:R-:W-:Y:S04]  /*cca0*/  @P5 VIADD R136, R136, 0x1 ;  /* 0x0000000188885836 */ /* 0x000fe80000000000 */
[----:B------:R-:W-:Y:S01]  /*ccb0*/  @P6 VIADD R138, R138, 0x1 ;  /* 0x000000018a8a6836 */ /* 0x000fe20000000000 */
[----:B------:R-:W-:Y:S03]  /*ccc0*/  @!P1 IADD3 R136, -R136, RZ, RZ ;  /* 0x000000ff88889210 */ /* 0x000fe60007ffe1ff */
[----:B------:R-:W-:Y:S01]  /*ccd0*/  @!P3 IMAD.MOV R138, RZ, RZ, -R138 ;  /* 0x000000ffff8ab224 */ /* 0x000fe200078e0a8a */
[C---:B------:R-:W-:Y:S04]  /*cce0*/  SEL R135, R139.reuse, R136, !P2 ;  /* 0x000000888b877207 */ /* 0x040fe80005000000 */
        /* <DEDUP_REMOVED lines=21> */
.L_x_2401:
        /* <DEDUP_REMOVED lines=36> */
.L_x_2400:
        /* <DEDUP_REMOVED lines=572> */
.L_x_2398:
[----:B------:R-:W1:Y:S01]  /*f440*/  SHFL.BFLY PT, R8, R239, 0x2, 0x1f ;  /* 0x0c401f00ef087f89 */ /* 0x000e6200000e0000 */
[----:B------:R-:W-:Y:S01]  /*f450*/  MOV R6, 0x3f800000 ;  /* 0x3f80000000067802 */ /* 0x000fe20000000f00 */
[----:B------:R-:W2:Y:S01]  /*f460*/  S2UR UR4, SR_CgaCtaId ;  /* 0x00000000000479c3 */ /* 0x000ea20000008800 */
[----:B------:R-:W-:Y:S01]  /*f470*/  MOV R7, 0x3f800000 ;  /* 0x3f80000000077802 */ /* 0x000fe20000000f00 */
[----:B------:R-:W3:Y:S01]  /*f480*/  SHFL.BFLY PT, R9, R240, 0x2, 0x1f ;  /* 0x0c401f00f0097f89 */ /* 0x000ee200000e0000 */
[----:B------:R-:W-:Y:S01]  /*f490*/  UMOV UR5, 0x400 ;  /* 0x0000040000057882 */ /* 0x000fe20000000000 */
[----:B------:R-:W4:Y:S01]  /*f4a0*/  S2R R3, SR_TID.X ;  /* 0x0000000000037919 */ /* 0x000f220000002100 */
[----:B-1----:R-:W-:Y:S01]  /*f4b0*/  FADD.FTZ R8, R8, R239 ;  /* 0x000000ef08087221 */ /* 0x002fe20000010000 */
[----:B--2---:R-:W-:Y:S01]  /*f4c0*/  ULEA UR4, UR4, UR5, 0x18 ;  /* 0x0000000504047291 */ /* 0x004fe2000f8ec03f */
[----:B---3--:R-:W-:-:S03]  /*f4d0*/  FADD.FTZ R9, R9, R240 ;  /* 0x000000f009097221 */ /* 0x008fc60000010000 */
[----:B------:R-:W1:Y:S04]  /*f4e0*/  SHFL.BFLY PT, R5, R8, 0x1, 0x1f ;  /* 0x0c201f0008057f89 */ /* 0x000e6800000e0000 */
[----:B------:R-:W2:Y:S01]  /*f4f0*/  SHFL.BFLY PT, R4, R9, 0x1, 0x1f ;  /* 0x0c201f0009047f89 */ /* 0x000ea200000e0000 */
[----:B-1----:R-:W-:Y:S01]  /*f500*/  FADD.FTZ R5, R8, R5 ;  /* 0x0000000508057221 */ /* 0x002fe20000010000 */
[----:B--2---:R-:W-:-:S04]  /*f510*/  FADD.FTZ R4, R9, R4 ;  /* 0x0000000409047221 */ /* 0x004fc80000010000 */
[----:B------:R-:W-:Y:S02]  /*f520*/  FSETP.NE.FTZ.AND P4, PT, R5, RZ, PT ;  /* 0x000000ff0500720b */ /* 0x000fe40003f95000 */
[----:B------:R-:W-:-:S11]  /*f530*/  FSETP.NE.FTZ.AND P3, PT, R4, RZ, PT ;  /* 0x000000ff0400720b */ /* 0x000fd60003f75000 */
[----:B------:R-:W1:Y:S08]  /*f540*/  @P4 MUFU.RCP R6, R5 ;  /* 0x0000000500064308 */ /* 0x000e700000001000 */
[----:B------:R-:W2:Y:S08]  /*f550*/  @P3 MUFU.RCP R7, R4 ;  /* 0x0000000400073308 */ /* 0x000eb00000001000 */
[----:B------:R-:W3:Y:S01]  /*f560*/  @P4 MUFU.LG2 R5, R5 ;  /* 0x0000000500054308 */ /* 0x000ee20000000c00 */
        /* <DEDUP_REMOVED lines=32> */
[----:B----4-:R-:W-:Y:S01]  /*f770*/  SHF.R.S32.HI R6, RZ, 0x1f, R3 ;  /* 0x0000001fff067819 */ /* 0x010fe20000011403 */
[C---:B--2---:R-:W-:Y:S01]  /*f780*/  FMUL.FTZ R131, R7.reuse, R131 ;  /* 0x0000008307837220 */ /* 0x044fe20000410000 */
[C---:B------:R-:W-:Y:S01]  /*f790*/  FMUL.FTZ R130, R7.reuse, R130 ;  /* 0x0000008207827220 */ /* 0x040fe20000410000 */
[C---:B------:R-:W-:Y:S01]  /*f7a0*/  FMUL.FTZ R71, R7.reuse, R71 ;  /* 0x0000004707477220 */ /* 0x040fe20000410000 */
[CC--:B------:R-:W-:Y:S01]  /*f7b0*/  LEA.HI R8, R6.reuse, R3.reuse, RZ, 0x2 ;  /* 0x0000000306087211 */ /* 0x0c0fe200078f10ff */
[C---:B------:R-:W-:Y:S01]  /*f7c0*/  FMUL.FTZ R70, R7.reuse, R70 ;  /* 0x0000004607467220 */ /* 0x040fe20000410000 */
[----:B------:R-:W-:Y:S01]  /*f7d0*/  LEA.HI R6, R6, R3, RZ, 0x5 ;  /* 0x0000000306067211 */ /* 0x000fe200078f28ff */
        /* <DEDUP_REMOVED lines=8> */
[C---:B------:R-:W-:Y:S01]  /*f860*/  FMUL.FTZ R83, R7.reuse, R83 ;  /* 0x0000005307537220 */ /* 0x040fe20000410000 */
[C---:B------:R-:W-:Y:S01]  /*f870*/  FMUL.FTZ R82, R7.reuse, R82 ;  /* 0x0000005207527220 */ /* 0x040fe20000410000 */
[----:B------:R-:W-:Y:S01]  /*f880*/  FMUL.FTZ R87, R7, R87 ;  /* 0x0000005707577220 */ /* 0x000fe20000410000 */
[----:B------:R-:W-:Y:S01]  /*f890*/  LOP3.LUT R9, R9, 0xfffffff8, RZ, 0xc0, !PT ;  /* 0xfffffff809097812 */ /* 0x000fe200078ec0ff */
[C---:B------:R-:W-:Y:S01]  /*f8a0*/  FMUL.FTZ R86, R7.reuse, R86 ;  /* 0x0000005607567220 */ /* 0x040fe20000410000 */
[C---:B------:R-:W-:Y:S01]  /*f8b0*/  FMUL.FTZ R91, R7.reuse, R91 ;  /* 0x0000005b075b7220 */ /* 0x040fe20000410000 */
[C---:B------:R-:W-:Y:S01]  /*f8c0*/  FMUL.FTZ R90, R7.reuse, R90 ;  /* 0x0000005a075a7220 */ /* 0x040fe20000410000 */
[----:B------:R-:W-:Y:S01]  /*f8d0*/  IADD3 R9, R10, -R9, RZ ;  /* 0x800000090a097210 */ /* 0x000fe20007ffe0ff */
[C---:B------:R-:W-:Y:S01]  /*f8e0*/  FMUL.FTZ R95, R7.reuse, R95 ;  /* 0x0000005f075f7220 */ /* 0x040fe20000410000 */
[C---:B------:R-:W-:Y:S01]  /*f8f0*/  FMUL.FTZ R94, R7.reuse, R94 ;  /* 0x0000005e075e7220 */ /* 0x040fe20000410000 */
[----:B------:R-:W-:Y:S01]  /*f900*/  FMUL.FTZ R99, R7, R99 ;  /* 0x0000006307637220 */ /* 0x000fe20000410000 */
[----:B------:R-:W-:Y:S01]  /*f910*/  SHF.L.U32 R10, R9, 0x6, RZ ;  /* 0x00000006090a7819 */ /* 0x000fe200000006ff */
        /* <DEDUP_REMOVED lines=16> */
[----:B------:R-:W1:Y:S01]  /*fa20*/  @P3 MUFU.LG2 R4, R4 ;  /* 0x0000000400043308 */ /* 0x000e620000000c00 */
[----:B------:R-:W-:-:S02]  /*fa30*/  IADD3 R8, -R8, R3, RZ ;  /* 0x0000000308087210 */ /* 0x000fc40007ffe1ff */
[----:B------:R-:W-:Y:S02]  /*fa40*/  LOP3.LUT R10, R10, 0x1c0, RZ, 0xc0, !PT ;  /* 0x000001c00a0a7812 */ /* 0x000fe400078ec0ff */
[----:B------:R-:W-:Y:S02]  /*fa50*/  LOP3.LUT R11, R9, 0x1, RZ, 0xc0, !PT ;  /* 0x00000001090b7812 */ /* 0x000fe400078ec0ff */
[----:B------:R-:W-:Y:S02]  /*fa60*/  LEA R8, R7, R8, 0x9 ;  /* 0x0000000807087211 */ /* 0x000fe400078e48ff */
[----:B------:R-:W-:Y:S02]  /*fa70*/  LEA.HI R13, R10, R10, RZ, 0x1d ;  /* 0x0000000a0a0d7211 */ /* 0x000fe400078fe8ff */
[----:B------:R-:W-:Y:S02]  /*fa80*/  ISETP.NE.U32.AND P0, PT, R11, 0x1, PT ;  /* 0x000000010b00780c */ /* 0x000fe40003f05070 */
[----:B------:R-:W-:-:S02]  /*fa90*/  LEA R8, R8, R13, 0x1 ;  /* 0x0000000d08087211 */ /* 0x000fc400078e08ff */
[----:B------:R-:W-:Y:S02]  /*faa0*/  R2P PR, R9, 0x6 ;  /* 0x0000000609007804 */ /* 0x000fe40000000000 */
[----:B------:R-:W-:Y:S01]  /*fab0*/  LEA R11, R8, UR4, 0x1 ;  /* 0x00000004080b7c11 */ /* 0x000fe2000f8e08ff */
[----:B------:R-:W-:Y:S01]  /*fac0*/  ULDC.U8 UR4, c[0x0][0x3d8] ;  /* 0x0000f60000047ab9 */ /* 0x000fe20000000000 */
[----:B------:R-:W-:Y:S02]  /*fad0*/  MOV R8, 0x20 ;  /* 0x0000002000087802 */ /* 0x000fe40000000f00 */
[C---:B------:R-:W-:Y:S02]  /*fae0*/  IADD3 R9, R11.reuse, -0x10, RZ ;  /* 0xfffffff00b097810 */ /* 0x040fe40007ffe0ff */
[----:B------:R-:W-:Y:S02]  /*faf0*/  MOV R10, 0x40 ;  /* 0x00000040000a7802 */ /* 0x000fe40000000f00 */
[----:B------:R-:W-:-:S02]  /*fb00*/  @P0 IADD3 R9, R11, 0x10, RZ ;  /* 0x000000100b090810 */ /* 0x000fc40007ffe0ff */
[----:B------:R-:W-:Y:S02]  /*fb10*/  SEL R8, R8, 0xffffffe0, !P1 ;  /* 0xffffffe008087807 */ /* 0x000fe40004800000 */
[----:B------:R-:W-:Y:S02]  /*fb20*/  ISETP.NE.AND P0, PT, R230, -0x1, PT ;  /* 0xffffffffe600780c */ /* 0x000fe40003f05270 */
[----:B------:R-:W-:Y:S02]  /*fb30*/  F2FP.BF16.F32.PACK_AB R128, R129, R128 ;  /* 0x000000808180723e */ /* 0x000fe400000010ff */
[----:B------:R-:W-:Y:S02]  /*fb40*/  F2FP.BF16.F32.PACK_AB R130, R131, R130 ;  /* 0x000000828382723e */ /* 0x000fe400000010ff */
[----:B------:R-:W-:Y:S01]  /*fb50*/  SEL R10, R10, 0xffffffc0, !P2 ;  /* 0xffffffc00a0a7807 */ /* 0x000fe20005000000 */
[----:B------:R-:W-:Y:S01]  /*fb60*/  STS [R11], R128 ;  /* 0x000000800b007388 */ /* 0x000fe20000000800 */
[----:B------:R-:W-:-:S02]  /*fb70*/  F2FP.BF16.F32.PACK_AB R68, R69, R68 ;  /* 0x000000444544723e */ /* 0x000fc400000010ff */
[----:B------:R-:W-:Y:S01]  /*fb80*/  F2FP.BF16.F32.PACK_AB R70, R71, R70 ;  /* 0x000000464746723e */ /* 0x000fe200000010ff */
[----:B------:R-:W-:Y:S01]  /*fb90*/  STS [R11+0x400], R130 ;  /* 0x000400820b007388 */ /* 0x000fe20000000800 */
[----:B------:R-:W-:Y:S01]  /*fba0*/  F2FP.BF16.F32.PACK_AB R72, R73, R72 ;  /* 0x000000484948723e */ /* 0x000fe200000010ff */
[----:B------:R-:W2:Y:S01]  /*fbb0*/  @P0 LDC.64 R12, c[0x0][0x298] ;  /* 0x0000a600ff0c0b82 */ /* 0x000ea20000000a00 */
[----:B------:R-:W-:Y:S01]  /*fbc0*/  F2FP.BF16.F32.PACK_AB R74, R75, R74 ;  /* 0x0000004a4b4a723e */ /* 0x000fe200000010ff */
[----:B------:R-:W-:Y:S01]  /*fbd0*/  STS [R9], R68 ;  /* 0x0000004409007388 */ /* 0x000fe20000000800 */
[----:B------:R-:W-:Y:S02]  /*fbe0*/  IADD3 R15, R11, R8, RZ ;  /* 0x000000080b0f7210 */ /* 0x000fe40007ffe0ff */
[----:B------:R-:W-:Y:S01]  /*fbf0*/  F2FP.BF16.F32.PACK_AB R76, R77, R76 ;  /* 0x0000004c4d4c723e */ /* 0x000fe200000010ff */
[----:B------:R-:W-:Y:S01]  /*fc00*/  STS [R9+0x400], R70 ;  /* 0x0004004609007388 */ /* 0x000fe20000000800 */
[----:B------:R-:W-:-:S02]  /*fc10*/  F2FP.BF16.F32.PACK_AB R78, R79, R78 ;  /* 0x0000004e4f4e723e */ /* 0x000fc400000010ff */
[----:B------:R-:W-:Y:S01]  /*fc20*/  IADD3 R17, R8, R9, RZ ;  /* 0x0000000908117210 */ /* 0x000fe20007ffe0ff */
[----:B------:R-:W-:Y:S01]  /*fc30*/  STS [R15], R72 ;  /* 0x000000480f007388 */ /* 0x000fe20000000800 */
[----:B------:R-:W-:Y:S02]  /*fc40*/  F2FP.BF16.F32.PACK_AB R80, R81, R80 ;  /* 0x000000505150723e */ /* 0x000fe400000010ff */
[----:B------:R-:W-:Y:S01]  /*fc50*/  F2FP.BF16.F32.PACK_AB R82, R83, R82 ;  /* 0x000000525352723e */ /* 0x000fe200000010ff */
[----:B------:R-:W-:Y:S01]  /*fc60*/  STS [R15+0x400], R74 ;  /* 0x0004004a0f007388 */ /* 0x000fe20000000800 */
[----:B------:R-:W-:Y:S02]  /*fc70*/  IADD3 R19, R11, R10, RZ ;  /* 0x0000000a0b137210 */ /* 0x000fe40007ffe0ff */
[----:B------:R-:W-:Y:S01]  /*fc80*/  F2FP.BF16.F32.PACK_AB R84, R85, R84 ;  /* 0x000000545554723e */ /* 0x000fe200000010ff */
[----:B------:R-:W-:Y:S01]  /*fc90*/  STS [R17], R76 ;  /* 0x0000004c11007388 */ /* 0x000fe20000000800 */
[----:B------:R-:W-:-:S02]  /*fca0*/  F2FP.BF16.F32.PACK_AB R86, R87, R86 ;  /* 0x000000565756723e */ /* 0x000fc400000010ff */
[----:B------:R-:W-:Y:S01]  /*fcb0*/  IADD3 R21, R10, R9, RZ ;  /* 0x000000090a157210 */ /* 0x000fe20007ffe0ff */
[----:B------:R-:W-:Y:S01]  /*fcc0*/  STS [R17+0x400], R78 ;  /* 0x0004004e11007388 */ /* 0x000fe20000000800 */
[----:B------:R-:W-:Y:S02]  /*fcd0*/  F2FP.BF16.F32.PACK_AB R88, R89, R88 ;  /* 0x000000585958723e */ /* 0x000fe400000010ff */
        /* <DEDUP_REMOVED lines=23> */
[----:B------:R-:W-:-:S02]  /*fe50*/  F2FP.BF16.F32.PACK_AB R120, R121, R120 ;  /* 0x000000787978723e */ /* 0x000fc400000010ff */
[----:B------:R-:W-:Y:S01]  /*fe60*/  F2FP.BF16.F32.PACK_AB R122, R123, R122 ;  /* 0x0000007a7b7a723e */ /* 0x000fe200000010ff */
[----:B------:R-:W-:Y:S01]  /*fe70*/  STS [R11+0x2000], R96 ;  /* 0x002000600b007388 */ /* 0x000fe20000000800 */
[----:B------:R-:W-:Y:S02]  /*fe80*/  F2FP.BF16.F32.PACK_AB R112, R113, R112 ;  /* 0x000000707170723e */ /* 0x000fe400000010ff */
[----:B------:R-:W-:Y:S01]  /*fe90*/  F2FP.BF16.F32.PACK_AB R114, R115, R114 ;  /* 0x000000727372723e */ /* 0x000fe200000010ff */
[----:B------:R4:W-:Y:S01]  /*fea0*/  STS [R11+0x2400], R98 ;  /* 0x002400620b007388 */ /* 0x0009e20000000800 */
[----:B------:R-:W-:Y:S02]  /*feb0*/  F2FP.BF16.F32.PACK_AB R116, R117, R116 ;  /* 0x000000747574723e */ /* 0x000fe400000010ff */
[----:B------:R-:W-:Y:S01]  /*fec0*/  F2FP.BF16.F32.PACK_AB R118, R119, R118 ;  /* 0x000000767776723e */ /* 0x000fe200000010ff */
[----:B------:R-:W-:Y:S01]  /*fed0*/  STS [R9+0x2000], R100 ;  /* 0x0020006409007388 */ /* 0x000fe20000000800 */
[----:B------:R-:W-:-:S02]  /*fee0*/  ISETP.NE.AND P1, PT, RZ, UR4, PT ;  /* 0x00000004ff007c0c */ /* 0x000fc4000bf25270 */
[----:B------:R-:W-:Y:S01]  /*fef0*/  MOV R8, 0x7f800000 ;  /* 0x7f80000000087802 */ /* 0x000fe20000000f00 */
[----:B------:R5:W-:Y:S01]  /*ff00*/  STS [R9+0x2400], R102 ;  /* 0x0024006609007388 */ /* 0x000be20000000800 */
[----:B------:R-:W-:-:S03]  /*ff10*/  MOV R10, 0x7f800000 ;  /* 0x7f800000000a7802 */ /* 0x000fc60000000f00 */
[----:B------:R-:W-:Y:S04]  /*ff20*/  STS [R15+0x2000], R104 ;  /* 0x002000680f007388 */ /* 0x000fe80000000800 */
[----:B------:R3:W-:Y:S04]  /*ff30*/  STS [R15+0x2400], R106 ;  /* 0x0024006a0f007388 */ /* 0x0007e80000000800 */
[----:B------:R-:W-:Y:S04]  /*ff40*/  STS [R17+0x2000], R124 ;  /* 0x0020007c11007388 */ /* 0x000fe80000000800 */
[----:B------:R-:W-:Y:S01]  /*ff50*/  STS [R17+0x2400], R126 ;  /* 0x0024007e11007388 */ /* 0x000fe20000000800 */
[----:B----4-:R-:W4:Y:S03]  /*ff60*/  @P4 LDC R11, c[0x0][0x2e8] ;  /* 0x0000ba00ff0b4b82 */ /* 0x010f260000000800 */
[----:B------:R-:W-:Y:S04]  /*ff70*/  STS [R19+0x2000], R108 ;  /* 0x0020006c13007388 */ /* 0x000fe80000000800 */
[----:B------:R2:W-:Y:S01]  /*ff80*/  STS [R19+0x2400], R110 ;  /* 0x0024006e13007388 */ /* 0x0005e20000000800 */
[----:B-----5:R-:W4:Y:S03]  /*ff90*/  @P3 LDC R9, c[0x0][0x2e8] ;  /* 0x0000ba00ff093b82 */ /* 0x020f260000000800 */
[----:B------:R1:W-:Y:S04]  /*ffa0*/  STS [R21+0x2000], R120 ;  /* 0x0020007815007388 */ /* 0x0003e80000000800 */
[----:B------:R4:W-:Y:S01]  /*ffb0*/  STS [R21+0x2400], R122 ;  /* 0x0024007a15007388 */ /* 0x0009e20000000800 */
[----:B---3--:R-:W-:-:S03]  /*ffc0*/  @P4 FMUL.FTZ R15, R5, 0.69314718246459960938 ;  /* 0x3f317218050f4820 */ /* 0x008fc60000410000 */
[----:B------:R3:W-:Y:S04]  /*ffd0*/  STS [R23+0x2000], R112 ;  /* 0x0020007017007388 */ /* 0x0007e80000000800 */
[----:B------:R3:W-:Y:S04]  /*ffe0*/  STS [R23+0x2400], R114 ;  /* 0x0024007217007388 */ /* 0x0007e80000000800 */
[----:B------:R3:W-:Y:S04]  /*fff0*/  STS [R25+0x2000], R116 ;  /* 0x0020007419007388 */ /* 0x0007e80000000800 */
[----:B------:R3:W-:Y:S01]  /*10000*/  STS [R25+0x2400], R118 ;  /* 0x0024007619007388 */ /* 0x0007e20000000800 */
[----:B--2---:R-:W-:-:S04]  /*10010*/  @P0 IMAD.WIDE.U32 R18, R230, R12, RZ ;  /* 0x0000000ce6120225 */ /* 0x004fc800078e00ff */
[----:B------:R-:W-:Y:S02]  /*10020*/  @P0 IMAD R16, R230, R13, R19 ;  /* 0x0000000de6100224 */ /* 0x000fe400078e0213 */
[----:B-1----:R-:W-:Y:S01]  /*10030*/  @P3 FMUL.FTZ R13, R4, 0.69314718246459960938 ;  /* 0x3f317218040d3820 */ /* 0x002fe20000410000 */
[----:B------:R-:W-:Y:S06]  /*10040*/  @P0 BRA `(.L_x_2403) ;  /* 0x00000000001c0947 */ /* 0x000fec0003800000 */
[----:B------:R-:W1:Y:S01]  /*10050*/  S2R R17, SR_CTAID.Y ;  /* 0x0000000000117919 */ /* 0x000e620000002600 */
[----:B------:R-:W2:Y:S01]  /*10060*/  LDC.64 R4, c[0x0][0x290] ;  /* 0x0000a400ff047b82 */ /* 0x000ea20000000a00 */
[----:B-1----:R-:W-:-:S05]  /*10070*/  SHF.R.S32.HI R19, RZ, 0x1f, R17 ;  /* 0x0000001fff137819 */ /* 0x002fca0000011411 */
[-C--:B--2---:R-:W-:Y:S02]  /*10080*/  IMAD R12, R19, R4.reuse, RZ ;  /* 0x00000004130c7224 */ /* 0x084fe400078e02ff */
[----:B------:R-:W-:-:S04]  /*10090*/  IMAD.WIDE.U32 R18, R17, R4, RZ ;  /* 0x0000000411127225 */ /* 0x000fc800078e00ff */
[----:B------:R-:W-:-:S05]  /*100a0*/  IMAD R5, R17, R5, R12 ;  /* 0x0000000511057224 */ /* 0x000fca00078e020c */
[----:B------:R-:W-:Y:S02]  /*100b0*/  IADD3 R16, R19, R5, RZ ;  /* 0x0000000513107210 */ /* 0x000fe40007ffe0ff */
.L_x_2403:
[----:B----4-:R-:W-:Y:S01]  /*100c0*/  @P4 FFMA.FTZ R8, R2, R11, R15 ;  /* 0x0000000b02084223 */ /* 0x010fe2000001000f */
[----:B------:R-:W-:Y:S01]  /*100d0*/  @P3 FFMA.FTZ R10, R0, R9, R13 ;  /* 0x00000009000a3223 */ /* 0x000fe2000001000d */
[----:B------:R-:W-:Y:S06]  /*100e0*/  @!P1 BRA `(.L_x_2404) ;  /* 0x00000000001c9947 */ /* 0x000fec0003800000 */
[----:B------:R-:W1:Y:S01]  /*100f0*/  S2R R5, SR_CTAID.Y ;  /* 0x0000000000057919 */ /* 0x000e620000002600 */
[----:B------:R-:W1:Y:S08]  /*10100*/  LDC R0, c[0x0][0x2c4] ;  /* 0x0000b100ff007b82 */ /* 0x000e700000000800 */
[----:B------:R-:W2:Y:S08]  /*10110*/  S2UR UR6, SR_CTAID.Z ;  /* 0x00000000000679c3 */ /* 0x000eb00000002700 */
[----:B------:R-:W2:Y:S01]  /*10120*/  LDC R9, c[0x0][0x2e4] ;  /* 0x0000b900ff097b82 */ /* 0x000ea20000000800 */
[----:B-1----:R-:W-:-:S04]  /*10130*/  @!P0 IMAD R230, R5, R0, RZ ;  /* 0x0000000005e68224 */ /* 0x002fc800078e02ff */
[----:B--2---:R-:W-:Y:S01]  /*10140*/  IMAD R230, R9, UR6, R230 ;  /* 0x0000000609e67c24 */ /* 0x004fe2000f8e02e6 */
[----:B------:R-:W-:Y:S06]  /*10150*/  BRA `(.L_x_2405) ;  /* 0x0000000000187947 */ /* 0x000fec0003800000 */
.L_x_2404:
[----:B------:R-:W1:Y:S01]  /*10160*/  S2R R5, SR_CTAID.Y ;  /* 0x0000000000057919 */ /* 0x000e620000002600 */
[----:B------:R-:W1:Y:S08]  /*10170*/  S2UR UR6, SR_CTAID.Z ;  /* 0x00000000000679c3 */ /* 0x000e700000002700 */
[----:B------:R-:W1:Y:S08]  /*10180*/  LDC R0, c[0x0][0x270] ;  /* 0x00009c00ff007b82 */ /* 0x000e700000000800 */
[----:B------:R-:W2:Y:S01]  /*10190*/  LDC R230, c[0x0][0x2c4] ;  /* 0x0000b100ffe67b82 */ /* 0x000ea20000000800 */
[----:B-1----:R-:W-:-:S04]  /*101a0*/  IMAD R5, R5, R0, UR6 ;  /* 0x0000000605057e24 */ /* 0x002fc8000f8e0200 */
[----:B--2---:R-:W-:-:S07]  /*101b0*/  IMAD R230, R5, R230, RZ ;  /* 0x000000e605e67224 */ /* 0x004fce00078e02ff */
.L_x_2405:
[----:B------:R-:W1:Y:S01]  /*101c0*/  S2R R0, SR_TID.X ;  /* 0x0000000000007919 */ /* 0x000e620000002100 */
[----:B------:R-:W-:Y:S01]  /*101d0*/  LOP3.LUT R6, R6, 0xffffffe0, RZ, 0xc0, !PT ;  /* 0xffffffe006067812 */ /* 0x000fe200078ec0ff */
[----:B------:R-:W-:Y:S01]  /*101e0*/  BSSY B0, `(.L_x_2406) ;  /* 0x000001e000007945 */ /* 0x000fe20003800000 */
[----:B------:R-:W-:Y:S01]  /*101f0*/  SHF.R.S32.HI R2, RZ, 0x1f, R7 ;  /* 0x0000001fff027819 */ /* 0x000fe20000011407 */
[----:B------:R-:W-:Y:S02]  /*10200*/  BAR.SYNC.DEFER_BLOCKING 0x0 ;  /* 0x0000000000007b1d */ /* 0x000fe40000010000 */
[----:B------:R-:W-:Y:S01]  /*10210*/  IMAD.IADD R6, R3, 0x1, -R6 ;  /* 0x0000000103067824 */ /* 0x000fe200078e0a06 */
[----:B------:R-:W-:-:S04]  /*10220*/  LEA.HI R3, R2, R7, RZ, 0x2 ;  /* 0x0000000702037211 */ /* 0x000fc800078f10ff */
[----:B------:R-:W-:Y:S02]  /*10230*/  LOP3.LUT P0, RZ, R6, 0x3, RZ, 0xc0, !PT ;  /* 0x0000000306ff7812 */ /* 0x000fe4000780c0ff */
[----:B------:R-:W-:-:S05]  /*10240*/  LOP3.LUT R4, R3, 0xffffffc, RZ, 0xc0, !PT ;  /* 0x0ffffffc03047812 */ /* 0x000fca00078ec0ff */
[----:B------:R-:W-:Y:S01]  /*10250*/  IMAD.IADD R4, R7, 0x1, -R4 ;  /* 0x0000000107047824 */ /* 0x000fe200078e0a04 */
[----:B-1----:R-:W-:-:S04]  /*10260*/  SHF.R.S32.HI R9, RZ, 0x1f, R0 ;  /* 0x0000001fff097819 */ /* 0x002fc80000011400 */
[----:B------:R-:W-:-:S04]  /*10270*/  LEA.HI R5, R9, R0, RZ, 0x5 ;  /* 0x0000000009057211 */ /* 0x000fc800078f28ff */
[----:B------:R-:W-:-:S05]  /*10280*/  LOP3.LUT R5, R5, 0xffffffe0, RZ, 0xc0, !PT ;  /* 0xffffffe005057812 */ /* 0x000fca00078ec0ff */
[----:B------:R-:W-:-:S05]  /*10290*/  IMAD.IADD R5, R0, 0x1, -R5 ;  /* 0x0000000100057824 */ /* 0x000fca00078e0a05 */
[----:B------:R-:W-:-:S04]  /*102a0*/  SHF.R.S32.HI R2, RZ, 0x1f, R5 ;  /* 0x0000001fff027819 */ /* 0x000fc80000011405 */
[----:B------:R-:W-:-:S04]  /*102b0*/  LEA.HI R2, R2, R5, RZ, 0x2 ;  /* 0x0000000502027211 */ /* 0x000fc800078f10ff */
[----:B------:R-:W-:-:S05]  /*102c0*/  SHF.R.S32.HI R3, RZ, 0x2, R2 ;  /* 0x00000002ff037819 */ /* 0x000fca0000011402 */
[----:B------:R-:W-:Y:S01]  /*102d0*/  IMAD R2, R4, 0x10, R3 ;  /* 0x0000001004027824 */ /* 0x000fe200078e0203 */
[----:B------:R-:W-:Y:S06]  /*102e0*/  @P0 BRA `(.L_x_2407) ;  /* 0x0000000000340947 */ /* 0x000fec0003800000 */
[----:B------:R-:W1:Y:S01]  /*102f0*/  S2R R3, SR_CTAID.X ;  /* 0x0000000000037919 */ /* 0x000e620000002500 */
[C---:B------:R-:W-:Y:S01]  /*10300*/  VIADD R4, R2.reuse, 0x8 ;  /* 0x0000000802047836 */ /* 0x040fe20000000000 */
[----:B------:R-:W-:Y:S01]  /*10310*/  ISETP.GE.AND P2, PT, R2, R227, PT ;  /* 0x000000e30200720c */ /* 0x000fe20003f46270 */
[----:B------:R-:W-:-:S03]  /*10320*/  ULDC.64 UR4, c[0x0][0x2b0] ;  /* 0x0000ac0000047ab9 */ /* 0x000fc60000000a00 */
[----:B------:R-:W-:Y:S01]  /*10330*/  ISETP.GE.AND P1, PT, R4, R227, PT ;  /* 0x000000e30400720c */ /* 0x000fe20003f26270 */
[----:B-1----:R-:W-:-:S05]  /*10340*/  IMAD R3, R3, 0x40, R230 ;  /* 0x0000004003037824 */ /* 0x002fca00078e02e6 */
[----:B------:R-:W-:Y:S02]  /*10350*/  SHF.R.S32.HI R5, RZ, 0x1f, R3 ;  /* 0x0000001fff057819 */ /* 0x000fe40000011403 */
[----:B------:R-:W-:-:S04]  /*10360*/  IADD3 R3, P0, R2, R3, RZ ;  /* 0x0000000302037210 */ /* 0x000fc80007f1e0ff */
[----:B------:R-:W-:Y:S02]  /*10370*/  LEA.HI.X.SX32 R2, R2, R5, 0x1, P0 ;  /* 0x0000000502027211 */ /* 0x000fe400000f0eff */
[----:B------:R-:W-:-:S04]  /*10380*/  LEA R4, P0, R3, UR4, 0x2 ;  /* 0x0000000403047c11 */ /* 0x000fc8000f8010ff */
[----:B------:R-:W-:-:S05]  /*10390*/  LEA.HI.X R5, R3, UR5, R2, 0x2, P0 ;  /* 0x0000000503057c11 */ /* 0x000fca00080f1402 */
[----:B------:R1:W-:Y:S04]  /*103a0*/  @!P2 STG.E desc[UR12][R4.64], R8 ;  /* 0x000000080400a986 */ /* 0x0003e8000c10190c */
[----:B------:R1:W-:Y:S02]  /*103b0*/  @!P1 STG.E desc[UR12][R4.64+0x20], R10 ;  /* 0x0000200a04009986 */ /* 0x0003e4000c10190c */
.L_x_2407:
[----:B------:R-:W-:Y:S05]  /*103c0*/  BSYNC B0 ;  /* 0x0000000000007941 */ /* 0x000fea0003800000 */
.L_x_2406:
[----:B------:R-:W2:Y:S01]  /*103d0*/  S2UR UR5, SR_CTAID.X ;  /* 0x00000000000579c3 */ /* 0x000ea20000002500 */
[----:B------:R-:W-:Y:S01]  /*103e0*/  LEA.HI R6, R9, R0, RZ, 0x3 ;  /* 0x0000000009067211 */ /* 0x000fe200078f18ff */
[----:B------:R4:W4:Y:S01]  /*103f0*/  LDS.128 R12, [R233+0x1800] ;  /* 0x00180000e90c7984 */ /* 0x0009220000000c00 */
[----:B------:R-:W-:Y:S02]  /*10400*/  BSSY B0, `(.L_x_2408) ;  /* 0x000002a000007945 */ /* 0x000fe40003800000 */
[----:B------:R-:W-:Y:S01]  /*10410*/  LOP3.LUT R3, R6, 0xfffffff8, RZ, 0xc0, !PT ;  /* 0xfffffff806037812 */ /* 0x000fe200078ec0ff */
[----:B-1----:R1:W1:Y:S02]  /*10420*/  LDS.128 R8, [R233+0x3800] ;  /* 0x00380000e9087984 */ /* 0x0022640000000c00 */
[----:B------:R-:W5:Y:S02]  /*10430*/  LDC.64 R4, c[0x0][0x298] ;  /* 0x0000a600ff047b82 */ /* 0x000f640000000a00 */
[----:B------:R-:W-:-:S04]  /*10440*/  IMAD.IADD R0, R0, 0x1, -R3 ;  /* 0x0000000100007824 */ /* 0x000fc800078e0a03 */
[----:B------:R-:W-:Y:S01]  /*10450*/  IMAD.SHL.U32 R22, R0, 0x8, RZ ;  /* 0x0000000800167824 */ /* 0x000fe200078e00ff */
[----:B------:R-:W-:Y:S01]  /*10460*/  SHF.R.S32.HI R0, RZ, 0x3, R6 ;  /* 0x00000003ff007819 */ /* 0x000fe20000011406 */
[----:B------:R-:W4:Y:S03]  /*10470*/  LDC.64 R2, c[0x0][0x2a0] ;  /* 0x0000a800ff027b82 */ /* 0x000f260000000a00 */
[----:B---3--:R-:W-:Y:S01]  /*10480*/  SHF.R.S32.HI R23, RZ, 0x1f, R22 ;  /* 0x0000001fff177819 */ /* 0x008fe20000011416 */
[----:B------:R-:W-:Y:S01]  /*10490*/  VIADD R6, R0, 0x10 ;  /* 0x0000001000067836 */ /* 0x000fe20000000000 */
[----:B--2---:R-:W-:-:S04]  /*104a0*/  USHF.L.U32 UR5, UR5, 0x6, URZ ;  /* 0x0000000605057899 */ /* 0x004fc8000800063f */
[----:B------:R-:W-:Y:S02]  /*104b0*/  ISETP.GE.AND P3, PT, R6, R227, PT ;  /* 0x000000e30600720c */ /* 0x000fe40003f66270 */
[----:B------:R-:W-:Y:S01]  /*104c0*/  IADD3 R6, R0, 0x20, RZ ;  /* 0x0000002000067810 */ /* 0x000fe20007ffe0ff */
[----:B------:R-:W-:-:S03]  /*104d0*/  USHF.R.S32.HI UR4, URZ, 0x1f, UR5 ;  /* 0x0000001f3f047899 */ /* 0x000fc60008011405 */
[----:B------:R-:W-:Y:S01]  /*104e0*/  ISETP.GE.AND P2, PT, R6, R227, PT ;  /* 0x000000e30600720c */ /* 0x000fe20003f46270 */
[----:B-----5:R-:W-:-:S04]  /*104f0*/  IMAD.WIDE.U32 R22, R4, UR5, R22 ;  /* 0x0000000504167c25 */ /* 0x020fc8000f8e0016 */
[----:B------:R-:W-:Y:S01]  /*10500*/  IMAD R20, R4, UR4, RZ ;  /* 0x0000000404147c24 */ /* 0x000fe2000f8e02ff */
[----:B------:R-:W-:Y:S01]  /*10510*/  USHF.R.S32.HI UR4, URZ, 0x1f, UR6 ;  /* 0x0000001f3f047899 */ /* 0x000fe20008011406 */
[----:B------:R-:W-:Y:S02]  /*10520*/  IADD3 R26, P0, R18, R22, RZ ;  /* 0x00000016121a7210 */ /* 0x000fe40007f1e0ff */
[----:B------:R-:W-:-:S03]  /*10530*/  IMAD R7, R5, UR5, R20 ;  /* 0x0000000505077c24 */ /* 0x000fc6000f8e0214 */
[----:B----4-:R-:W-:Y:S02]  /*10540*/  IMAD R18, R2, UR4, RZ ;  /* 0x0000000402127c24 */ /* 0x010fe4000f8e02ff */
[----:B------:R-:W-:Y:S01]  /*10550*/  IADD3.X R27, R16, R7, R23, P0, !PT ;  /* 0x00000007101b7210 */ /* 0x000fe200007fe417 */
[C---:B------:R-:W-:Y:S01]  /*10560*/  VIADD R16, R0.reuse, 0x30 ;  /* 0x0000003000107836 */ /* 0x040fe20000000000 */
[----:B------:R2:W3:Y:S01]  /*10570*/  LDS.128 R20, [R233] ;  /* 0x00000000e9147984 */ /* 0x0004e20000000c00 */
[----:B------:R-:W-:Y:S01]  /*10580*/  IMAD R29, R3, UR6, R18 ;  /* 0x00000006031d7c24 */ /* 0x000fe2000f8e0212 */
[-C--:B------:R-:W-:Y:S01]  /*10590*/  ISETP.GE.AND P0, PT, R0, R227.reuse, PT ;  /* 0x000000e30000720c */ /* 0x080fe20003f06270 */
[----:B------:R-:W-:Y:S01]  /*105a0*/  IMAD.WIDE.U32 R26, R2, UR6, R26 ;  /* 0x00000006021a7c25 */ /* 0x000fe2000f8e001a */
[----:B------:R-:W-:Y:S02]  /*105b0*/  ISETP.GE.AND P1, PT, R16, R227, PT ;  /* 0x000000e31000720c */ /* 0x000fe40003f26270 */
[----:B------:R2:W4:Y:S01]  /*105c0*/  LDS.128 R16, [R233+0x2000] ;  /* 0x00200000e9107984 */ /* 0x0005220000000c00 */
[----:B------:R-:W-:-:S02]  /*105d0*/  SHF.R.S32.HI R3, RZ, 0x1f, R0 ;  /* 0x0000001fff037819 */ /* 0x000fc40000011400 */
[----:B------:R-:W-:-:S06]  /*105e0*/  IADD3 R29, R29, R27, RZ ;  /* 0x0000001b1d1d7210 */ /* 0x000fcc0007ffe0ff */
[----:B-1----:R-:W-:Y:S05]  /*105f0*/  @P0 BRA `(.L_x_2409) ;  /* 0x0000000000280947 */ /* 0x002fea0003800000 */
        /* <DEDUP_REMOVED lines=8> */
[----:B---3--:R1:W-:Y:S04]  /*10680*/  STG.E.128 desc[UR12][R24.64], R20 ;  /* 0x0000001418007986 */ /* 0x0083e8000c101d0c */
[----:B----4-:R1:W-:Y:S02]  /*10690*/  STG.E.128 desc[UR12][R24.64+0x80], R16 ;  /* 0x0000801018007986 */ /* 0x0103e4000c101d0c */
.L_x_2409:
[----:B------:R-:W-:Y:S05]  /*106a0*/  BSYNC B0 ;  /* 0x0000000000007941 */ /* 0x000fea0003800000 */
.L_x_2408:
[----:B-1-3--:R1:W3:Y:S01]  /*106b0*/  LDS.128 R20, [R233+0x800] ;  /* 0x00080000e9147984 */ /* 0x00a2e20000000c00 */
[----:B------:R-:W-:Y:S03]  /*106c0*/  BSSY B0, `(.L_x_2410) ;  /* 0x0000010000007945 */ /* 0x000fe60003800000 */
[----:B----4-:R1:W4:Y:S01]  /*106d0*/  LDS.128 R16, [R233+0x2800] ;  /* 0x00280000e9107984 */ /* 0x0103220000000c00 */
[----:B------:R-:W-:Y:S05]  /*106e0*/  @P3 BRA `(.L_x_2411) ;  /* 0x0000000000343947 */ /* 0x000fea0003800000 */
[----:B------:R-:W-:Y:S01]  /*106f0*/  IADD3 R7, P0, R0, 0x10, RZ ;  /* 0x0000001000077810 */ /* 0x000fe20007f1e0ff */
[----:B------:R-:W-:Y:S01]  /*10700*/  IMAD.MOV.U32 R24, RZ, RZ, R26 ;  /* 0x000000ffff187224 */ /* 0x000fe200078e001a */
        /* <DEDUP_REMOVED lines=9> */
[----:B---3--:R3:W-:Y:S04]  /*107a0*/  STG.E.128 desc[UR12][R6.64], R20 ;  /* 0x0000001406007986 */ /* 0x0087e8000c101d0c */
[----:B----4-:R3:W-:Y:S02]  /*107b0*/  STG.E.128 desc[UR12][R6.64+0x80], R16 ;  /* 0x0000801006007986 */ /* 0x0107e4000c101d0c */
.L_x_2411:
[----:B------:R-:W-:Y:S05]  /*107c0*/  BSYNC B0 ;  /* 0x0000000000007941 */ /* 0x000fea0003800000 */
.L_x_2410:
[----:B---34-:R3:W4:Y:S01]  /*107d0*/  LDS.128 R16, [R233+0x1000] ;  /* 0x00100000e9107984 */ /* 0x0187220000000c00 */
[----:B------:R-:W-:Y:S03]  /*107e0*/  BSSY B0, `(.L_x_2412) ;  /* 0x0000010000007945 */ /* 0x000fe60003800000 */
[----:B------:R3:W1:Y:S01]  /*107f0*/  LDS.128 R20, [R233+0x3000] ;  /* 0x00300000e9147984 */ /* 0x0006620000000c00 */
        /* <DEDUP_REMOVED lines=12> */
[----:B----4-:R4:W-:Y:S04]  /*108c0*/  STG.E.128 desc[UR12][R6.64], R16 ;  /* 0x0000001006007986 */ /* 0x0109e8000c101d0c */
[----:B-1----:R4:W-:Y:S02]  /*108d0*/  STG.E.128 desc[UR12][R6.64+0x80], R20 ;  /* 0x0000801406007986 */ /* 0x0029e4000c101d0c */
.L_x_2413:
[----:B------:R-:W-:Y:S05]  /*108e0*/  BSYNC B0 ;  /* 0x0000000000007941 */ /* 0x000fea0003800000 */
.L_x_2412:
[----:B------:R-:W-:Y:S05]  /*108f0*/  @P1 EXIT ;  /* 0x000000000000194d */ /* 0x000fea0003800000 */
[----:B------:R-:W-:Y:S01]  /*10900*/  IADD3 R0, P0, R0, 0x30, RZ ;  /* 0x0000003000007810 */ /* 0x000fe20007f1e0ff */
[----:B----4-:R-:W-:Y:S01]  /*10910*/  IMAD.MOV.U32 R6, RZ, RZ, R26 ;  /* 0x000000ffff067224 */ /* 0x010fe200078e001a */
[----:B------:R-:W-:Y:S01]  /*10920*/  MOV R7, R29 ;  /* 0x0000001d00077202 */ /* 0x000fe20000000f00 */
[----:B------:R-:W-:Y:S02]  /*10930*/  ULDC.64 UR4, c[0x0][0x280] ;  /* 0x0000a00000047ab9 */ /* 0x000fe40000000a00 */
[----:B------:R-:W-:Y:S02]  /*10940*/  IMAD.X R3, RZ, RZ, R3, P0 ;  /* 0x000000ffff037224 */ /* 0x000fe400000e0603 */
[----:B------:R-:W-:-:S04]  /*10950*/  IMAD.WIDE.U32 R6, R0, R4, R6 ;  /* 0x0000000400067225 */ /* 0x000fc800078e0006 */
[----:B------:R-:W-:Y:S01]  /*10960*/  IMAD R2, R3, R4, RZ ;  /* 0x0000000403027224 */ /* 0x000fe200078e02ff */
[----:B------:R-:W-:-:S03]  /*10970*/  LEA R4, P0, R6, UR4, 0x1 ;  /* 0x0000000406047c11 */ /* 0x000fc6000f8008ff */
[----:B------:R-:W-:-:S05]  /*10980*/  IMAD R2, R0, R5, R2 ;  /* 0x0000000500027224 */ /* 0x000fca00078e0202 */
[----:B------:R-:W-:-:S04]  /*10990*/  IADD3 R2, R2, R7, RZ ;  /* 0x0000000702027210 */ /* 0x000fc80007ffe0ff */
[----:B------:R-:W-:-:S05]  /*109a0*/  LEA.HI.X R5, R6, UR5, R2, 0x1, P0 ;  /* 0x0000000506057c11 */ /* 0x000fca00080f0c02 */
[----:B------:R-:W-:Y:S04]  /*109b0*/  STG.E.128 desc[UR12][R4.64], R12 ;  /* 0x0000000c04007986 */ /* 0x000fe8000c101d0c */
[----:B------:R-:W-:Y:S01]  /*109c0*/  STG.E.128 desc[UR12][R4.64+0x80], R8 ;  /* 0x0000800804007986 */ /* 0x000fe2000c101d0c */
[----:B------:R-:W-:Y:S05]  /*109d0*/  EXIT ;  /* 0x000000000000794d */ /* 0x000fea0003800000 */
.L_x_2414:
        /* <DEDUP_REMOVED lines=10> */
.L_x_8484:


//--------------------- .text._ZN5flash24flash_fwd_splitkv_kernelI23Flash_fwd_kernel_traitsILi128ELi64ELi128ELi4ELb0ELb0EN7cutlass10bfloat16_tE19Flash_kernel_traitsILi128ELi64ELi128ELi4ES3_EELb1ELb0ELb0ELb0ELb1ELb1ELb0ELb0EEEvNS_16Flash_fwd_paramsE --------------------------
	.section	.text._ZN5flash24flash_fwd_splitkv_kernelI23Flash_fwd_kernel_traitsILi128ELi64ELi128ELi4ELb0ELb0EN7cutlass10bfloat16_tE19Flash_kernel_traitsILi128ELi64ELi128ELi4ES3_EELb1ELb0ELb0ELb0ELb1ELb1ELb0ELb0EEEvNS_16Flash_fwd_paramsE,"ax",@progbits
	.align	128
        .global         _ZN5flash24flash_fwd_splitkv_kernelI23Flash_fwd_kernel_traitsILi128ELi64ELi128ELi4ELb0ELb0EN7cutlass10bfloat16_tE19Flash_kernel_traitsILi128ELi64ELi128ELi4ES3_EELb1ELb0ELb0ELb0ELb1ELb1ELb0ELb0EEEvNS_16Flash_fwd_paramsE
        .type           _ZN5flash24flash_fwd_splitkv_kernelI23Flash_fwd_kernel_traitsILi128ELi64ELi128ELi4ELb0ELb0EN7cutlass10bfloat16_tE19Flash_kernel_traitsILi128ELi64ELi128ELi4ES3_EELb1ELb0ELb0ELb0ELb1ELb1ELb0ELb0EEEvNS_16Flash_fwd_paramsE,@function
        .size           _ZN5flash24flash_fwd_splitkv_kernelI23Flash_fwd_kernel_traitsILi128ELi64ELi128ELi4ELb0ELb0EN7cutlass10bfloat16_tE19Flash_kernel_traitsILi128ELi64ELi128ELi4ES3_EELb1ELb0ELb0ELb0ELb1ELb1ELb0ELb0EEEvNS_16Flash_fwd_paramsE,(.L_x_8485 - _ZN5flash24flash_fwd_splitkv_kernelI23Flash_fwd_kernel_traitsILi128ELi64ELi128ELi4ELb0ELb0EN7cutlass10bfloat16_tE19Flash_kernel_traitsILi128ELi64ELi128ELi4ES3_EELb1ELb0ELb0ELb0ELb1ELb1ELb0ELb0EEEvNS_16Flash_fwd_paramsE)
        .other          _ZN5flash24flash_fwd_splitkv_kernelI23Flash_fwd_kernel_traitsILi128ELi64ELi128ELi4ELb0ELb0EN7cutlass10bfloat16_tE19Flash_kernel_traitsILi128ELi64ELi128ELi4ES3_EELb1ELb0ELb0ELb0ELb1ELb1ELb0ELb0EEEvNS_16Flash_fwd_paramsE,@"STO_CUDA_ENTRY STV_DEFAULT"
_ZN5flash24flash_fwd_splitkv_kernelI23Flash_fwd_kernel_traitsILi128ELi64ELi128ELi4ELb0ELb0EN7cutlass10bfloat16_tE19Flash_kernel_traitsILi128ELi64ELi128ELi4ES3_EELb1ELb0ELb0ELb0ELb1ELb1ELb0ELb0EEEvNS_16Flash_fwd_paramsE:
.text._ZN5flash24flash_fwd_splitkv_kernelI23Flash_fwd_kernel_traitsILi128ELi64ELi128ELi4ELb0ELb0EN7cutlass10bfloat16_tE19Flash_kernel_traitsILi128ELi64ELi128ELi4ES3_EELb1ELb0ELb0ELb0ELb1ELb1ELb0ELb0EEEvNS_16Flash_fwd_paramsE:
        /* <DEDUP_REMOVED lines=38> */
.L_x_2415:
[----:B------:R-:W1:Y:S02]  /*0260*/  LDC R7, c[0x0][0x2c8] ;  /* 0x0000b200ff077b82 */ /* 0x000e640000000800 */
.L_x_2416:
        /* <DEDUP_REMOVED lines=92> */
.L_x_2419:
[----:B------:R-:W-:Y:S05]  /*0830*/  BSYNC B0 ;  /* 0x0000000000007941 */ /* 0x000fea0003800000 */
.L_x_2418:
        /* <DEDUP_REMOVED lines=17> */
.L_x_2421:
[----:B------:R-:W-:Y:S05]  /*0950*/  BSYNC B0 ;  /* 0x0000000000007941 */ /* 0x000fea0003800000 */
.L_x_2420:
        /* <DEDUP_REMOVED lines=16> */
.L_x_2423:
[----:B------:R-:W-:Y:S05]  /*0a60*/  BSYNC B0 ;  /* 0x0000000000007941 */ /* 0x000fea0003800000 */
.L_x_2422:
        /* <DEDUP_REMOVED lines=14> */
.L_x_2425:
[----:B------:R-:W-:Y:S05]  /*0b50*/  BSYNC B0 ;  /* 0x0000000000007941 */ /* 0x000fea0003800000 */
.L_x_2424:
        /* <DEDUP_REMOVED lines=15> */
.L_x_2417:
        /* <DEDUP_REMOVED lines=24> */
.L_x_2426:
        /* <DEDUP_REMOVED lines=80> */
.L_x_2427:
        /* <DEDUP_REMOVED lines=49> */
.L_x_2429:
        /* <DEDUP_REMOVED lines=28> */
.L_x_2428:
[----:B------:R-:W-:Y:S01]  /*17a0*/  ISETP.NE.AND P2, PT, R234, -0x1, PT ;  /* 0xffffffffea00780c */ /* 0x000fe20003f45270 */
[----:B------:R-:W-:Y:S01]  /*17b0*/  IMAD.IADD R231, R138, 0x1, -R139 ;  /* 0x000000018ae77824 */ /* 0x000fe200078e0a8b */
[----:B------:R-:W-:Y:S01]  /*17c0*/  SHF.R.S32.HI R137, RZ, 0x1f, R4 ;  /* 0x0000001fff897819 */ /* 0x000fe20000011404 */
[----:B------:R-:W-:Y:S01]  /*17d0*/  ULDC.64 UR4, c[0x0][0x258] ;  /* 0x0000960000047ab9 */ /* 0x000fe20000000a00 */
[----:B------:R-:W-:Y:S01]  /*17e0*/  SHF.R.S32.HI R25, RZ, 0x1f, R28 ;  /* 0x0000001fff197819 */ /* 0x000fe2000001141c */
[----:B------:R-:W1:Y:S01]  /*17f0*/  S2UR UR6, SR_CgaCtaId ;  /* 0x00000000000679c3 */ /* 0x000e620000008800 */
[-C--:B-----5:R-:W-:Y:S01]  /*1800*/  LEA.HI R0, R137, R4.reuse, RZ, 0x3 ;  /* 0x0000000489007211 */ /* 0x0a0fe200078f18ff */
[----:B------:R-:W-:Y:S01]  /*1810*/  ULDC.64 UR8, c[0x0][0x220] ;  /* 0x0000880000087ab9 */ /* 0x000fe20000000a00 */
[----:B------:R-:W-:Y:S01]  /*1820*/  IADD3 R235, R194, -0x1, RZ ;  /* 0xffffffffc2eb7810 */ /* 0x000fe20007ffe0ff */
[----:B------:R-:W-:Y:S01]  /*1830*/  IMAD R25, R25, UR4, RZ ;  /* 0x0000000419197c24 */ /* 0x000fe2000f8e02ff */
[----:B------:R-:W-:Y:S01]  /*1840*/  SHF.R.S32.HI R22, RZ, 0x3, R0 ;  /* 0x00000003ff167819 */ /* 0x000fe20000011400 */
[----:B------:R-:W-:Y:S01]  /*1850*/  ULDC UR10, c[0x0][0x39c] ;  /* 0x0000e700000a7ab9 */ /* 0x000fe20000000800 */
[----:B------:R-:W-:Y:S01]  /*1860*/  LEA.HI R36, R137, R4, RZ, 0x6 ;  /* 0x0000000489247211 */ /* 0x000fe200078f30ff */
[----:B------:R-:W2:Y:S01]  /*1870*/  @!P2 LDC.64 R2, c[0x0][0x228] ;  /* 0x00008a00ff02ab82 */ /* 0x000ea20000000a00 */
[----:B------:R-:W-:Y:S01]  /*1880*/  @!P2 SHF.R.S32.HI R9, RZ, 0x1f, R5 ;  /* 0x0000001fff09a819 */ /* 0x000fe20000011405 */
[C---:B------:R-:W-:Y:S01]  /*1890*/  VIADD R20, R22.reuse, 0x10 ;  /* 0x0000001016147836 */ /* 0x040fe20000000000 */
[-C--:B------:R-:W-:Y:S01]  /*18a0*/  ISETP.GE.AND P1, PT, R22, R231.reuse, PT ;  /* 0x000000e71600720c */ /* 0x080fe20003f26270 */
[----:B------:R-:W-:Y:S01]  /*18b0*/  IMAD R25, R28, UR5, R25 ;  /* 0x000000051c197c24 */ /* 0x000fe2000f8e0219 */
[C---:B------:R-:W-:Y:S01]  /*18c0*/  IADD3 R18, R22.reuse, 0x20, RZ ;  /* 0x0000002016127810 */ /* 0x040fe20007ffe0ff */
[----:B------:R-:W-:Y:S01]  /*18d0*/  IMAD.SHL.U32 R30, R22, 0x40, RZ ;  /* 0x00000040161e7824 */ /* 0x000fe200078e00ff */
[----:B------:R-:W-:Y:S01]  /*18e0*/  ISETP.GE.AND P3, PT, R20, R231, PT ;  /* 0x000000e71400720c */ /* 0x000fe20003f66270 */
[----:B------:R-:W3:Y:S01]  /*18f0*/  @P2 LDC.64 R6, c[0x0][0x240] ;  /* 0x00009000ff062b82 */ /* 0x000ee20000000a00 */
[----:B------:R-:W-:-:S02]  /*1900*/  SHF.R.S32.HI R23, RZ, 0x1f, R22 ;  /* 0x0000001fff177819 */ /* 0x000fc40000011416 */
[----:B------:R-:W-:Y:S02]  /*1910*/  LOP3.LUT R30, R30, 0x1c0, RZ, 0xc0, !PT ;  /* 0x000001c01e1e7812 */ /* 0x000fe400078ec0ff */
[----:B------:R-:W-:Y:S01]  /*1920*/  SHF.L.U32 R36, R36, 0x3, RZ ;  /* 0x0000000324247819 */ /* 0x000fe200000006ff */
[----:B------:R-:W-:Y:S02]  /*1930*/  IMAD.WIDE R14, R15, 0x40, R22 ;  /* 0x000000400f0e7825 */ /* 0x000fe400078e0216 */
[----:B------:R-:W4:Y:S02]  /*1940*/  LDC.64 R192, c[0x0][0x250] ;  /* 0x00009400ffc07b82 */ /* 0x000f240000000a00 */
[----:B------:R-:W-:Y:S02]  /*1950*/  IMAD R195, R23, R188, RZ ;  /* 0x000000bc17c37224 */ /* 0x000fe400078e02ff */
[----:B------:R-:W4:Y:S02]  /*1960*/  @!P3 S2R R32, SR_CgaCtaId ;  /* 0x000000000020b919 */ /* 0x000f240000008800 */
[----:B------:R-:W-:-:S02]  /*1970*/  IMAD R195, R22, R189, R195 ;  /* 0x000000bd16c37224 */ /* 0x000fc400078e02c3 */
[----:B--2---:R-:W-:-:S04]  /*1980*/  @!P2 IMAD R8, R9, R2, RZ ;  /* 0x000000020908a224 */ /* 0x004fc800078e02ff */
[C---:B------:R-:W-:Y:S02]  /*1990*/  @!P2 IMAD R3, R5.reuse, R3, R8 ;  /* 0x000000030503a224 */ /* 0x040fe400078e0208 */
[----:B------:R-:W-:Y:S01]  /*19a0*/  @!P2 IMAD.WIDE.U32 R8, R5, R2, RZ ;  /* 0x000000020508a225 */ /* 0x000fe200078e00ff */
[----:B------:R-:W-:-:S03]  /*19b0*/  LOP3.LUT R5, R0, 0xfffffff8, RZ, 0xc0, !PT ;  /* 0xfffffff800057812 */ /* 0x000fc600078ec0ff */
[----:B---3--:R-:W-:-:S04]  /*19c0*/  @P2 IMAD.WIDE.U32 R10, R234, R6, RZ ;  /* 0x00000006ea0a2225 */ /* 0x008fc800078e00ff */
[----:B------:R-:W-:Y:S02]  /*19d0*/  IMAD.IADD R0, R4, 0x1, -R5 ;  /* 0x0000000104007824 */ /* 0x000fe400078e0a05 */
[----:B------:R-:W-:Y:S02]  /*19e0*/  @!P2 IMAD.MOV.U32 R10, RZ, RZ, R8 ;  /* 0x000000ffff0aa224 */ /* 0x000fe400078e0008 */
[----:B------:R-:W-:Y:S02]  /*19f0*/  IMAD.SHL.U32 R43, R0, 0x8, RZ ;  /* 0x00000008002b7824 */ /* 0x000fe400078e00ff */
[----:B------:R-:W-:Y:S01]  /*1a00*/  @P2 IMAD R6, R234, R7, R11 ;  /* 0x00000007ea062224 */ /* 0x000fe200078e020b */
[----:B------:R-:W-:Y:S01]  /*1a10*/  @!P2 IADD3 R6, R9, R3, RZ ;  /* 0x000000030906a210 */ /* 0x000fe20007ffe0ff */
[----:B------:R-:W-:Y:S01]  /*1a20*/  IMAD.SHL.U32 R2, R235, 0x80, RZ ;  /* 0x00000080eb027824 */ /* 0x000fe200078e00ff */
[----:B------:R-:W-:Y:S01]  /*1a30*/  SHF.R.S32.HI R27, RZ, 0x1f, R43 ;  /* 0x0000001fff1b7819 */ /* 0x000fe2000001142b */
[----:B------:R-:W2:Y:S01]  /*1a40*/  @!P1 LDC.64 R8, c[0x0][0x240] ;  /* 0x00009000ff089b82 */ /* 0x000ea20000000a00 */
[----:B------:R-:W-:Y:S01]  /*1a50*/  IADD3 R10, P2, R43, R10, RZ ;  /* 0x0000000a2b0a7210 */ /* 0x000fe20007f5e0ff */
[----:B------:R-:W-:Y:S01]  /*1a60*/  IMAD.IADD R5, R37, 0x1, -R2 ;  /* 0x0000000125057824 */ /* 0x000fe200078e0a02 */
[----:B------:R-:W-:-:S02]  /*1a70*/  IADD3 R24, P4, R43, R24, RZ ;  /* 0x000000182b187210 */ /* 0x000fc40007f9e0ff */
[----:B------:R-:W-:Y:S02]  /*1a80*/  IADD3.X R11, R27, R6, RZ, P2, !PT ;  /* 0x000000061b0b7210 */ /* 0x000fe400017fe4ff */
[----:B------:R-:W-:Y:S01]  /*1a90*/  ISETP.GE.AND P5, PT, R22, R5, PT ;  /* 0x000000051600720c */ /* 0x000fe20003fa6270 */
[----:B------:R-:W3:Y:S01]  /*1aa0*/  @!P3 LDC.64 R6, c[0x0][0x240] ;  /* 0x00009000ff06bb82 */ /* 0x000ee20000000a00 */
[----:B------:R-:W-:Y:S01]  /*1ab0*/  ISETP.GE.AND P2, PT, R18, R231, PT ;  /* 0x000000e71200720c */ /* 0x000fe20003f46270 */
[----:B------:R-:W-:Y:S01]  /*1ac0*/  IMAD.WIDE.U32 R28, R28, UR4, R10 ;  /* 0x000000041c1c7c25 */ /* 0x000fe2000f8e000a */
[----:B------:R-:W-:Y:S01]  /*1ad0*/  LOP3.LUT R26, R30, 0x38, R43, 0xf8, !PT ;  /* 0x000000381e1a7812 */ /* 0x000fe200078ef82b */
[----:B------:R-:W-:Y:S01]  /*1ae0*/  UMOV UR4, 0x400 ;  /* 0x0000040000047882 */ /* 0x000fe20000000000 */
[----:B------:R-:W-:Y:S01]  /*1af0*/  SHF.R.U32.HI R3, RZ, 0x3, R30 ;  /* 0x00000003ff037819 */ /* 0x000fe2000001161e */
[----:B------:R-:W-:Y:S01]  /*1b00*/  IMAD.IADD R29, R29, 0x1, R25 ;  /* 0x000000011d1d7824 */ /* 0x000fe200078e0219 */
[----:B-1----:R-:W-:Y:S01]  /*1b10*/  ULEA UR4, UR6, UR4, 0x18 ;  /* 0x0000000406047291 */ /* 0x002fe2000f8ec03f */
[----:B------:R-:W1:Y:S01]  /*1b20*/  @!P1 LDC.64 R10, c[0x0][0x210] ;  /* 0x00008400ff0a9b82 */ /* 0x000e620000000a00 */
[----:B------:R-:W-:Y:S01]  /*1b30*/  LOP3.LUT R3, R26, R3, RZ, 0x3c, !PT ;  /* 0x000000031a037212 */ /* 0x000fe200078e3cff */
[----:B------:R-:W-:Y:S01]  /*1b40*/  IMAD.X R25, R27, 0x1, R16, P4 ;  /* 0x000000011b197824 */ /* 0x000fe200020e0610 */
[C---:B------:R-:W-:Y:S01]  /*1b50*/  @!P3 IADD3 R16, P4, R14.reuse, 0x10, RZ ;  /* 0x000000100e10b810 */ /* 0x040fe20007f9e0ff */
[----:B------:R-:W4:Y:S01]  /*1b60*/  @!P5 S2R R26, SR_CgaCtaId ;  /* 0x00000000001ad919 */ /* 0x000f220000008800 */
[--C-:B------:R-:W-:Y:S01]  /*1b70*/  @!P3 IMAD.MOV.U32 R35, RZ, RZ, R29.reuse ;  /* 0x000000ffff23b224 */ /* 0x100fe200078e001d */
[----:B------:R-:W-:Y:S01]  /*1b80*/  IADD3 R42, P6, R43, R42, RZ ;  /* 0x0000002a2b2a7210 */ /* 0x000fe20007fde0ff */
[----:B------:R-:W-:Y:S01]  /*1b90*/  ULDC.64 UR6, c[0x0][0x268] ;  /* 0x00009a0000067ab9 */ /* 0x000fe20000000a00 */
[-C--:B--2---:R-:W-:Y:S01]  /*1ba0*/  @!P1 IMAD R31, R15, R8.reuse, RZ ;  /* 0x000000080f1f9224 */ /* 0x084fe200078e02ff */
[----:B------:R-:W2:Y:S01]  /*1bb0*/  @!P2 S2R R30, SR_CgaCtaId ;  /* 0x00000000001ea919 */ /* 0x000ea20000008800 */
[----:B------:R-:W-:Y:S01]  /*1bc0*/  @!P1 IMAD.WIDE.U32 R38, R14, R8, R28 ;  /* 0x000000080e269225 */ /* 0x000fe200078e001c */
[----:B------:R-:W-:-:S02]  /*1bd0*/  LOP3.LUT R3, R3, 0xfffffe00, R36, 0xf8, !PT ;  /* 0xfffffe0003037812 */ /* 0x000fc400078ef824 */
[----:B------:R-:W-:Y:S01]  /*1be0*/  IADD3.X R43, R27, R12, RZ, P6, !PT ;  /* 0x0000000c1b2b7210 */ /* 0x000fe200037fe4ff */
[----:B------:R-:W-:Y:S01]  /*1bf0*/  @!P1 IMAD R31, R14, R9, R31 ;  /* 0x000000090e1f9224 */ /* 0x000fe200078e021f */
[----:B------:R-:W-:Y:S01]  /*1c00*/  LEA R237, R3, UR4, 0x1 ;  /* 0x0000000403ed7c11 */ /* 0x000fe2000f8e08ff */
[----:B------:R-:W4:Y:S01]  /*1c10*/  @!P3 LDC.64 R8, c[0x0][0x210] ;  /* 0x00008400ff08bb82 */ /* 0x000f220000000a00 */
[----:B------:R-:W-:Y:S02]  /*1c20*/  @!P3 IMAD.X R33, RZ, RZ, R15, P4 ;  /* 0x000000ffff21b224 */ /* 0x000fe400020e060f */
[----:B------:R-:W-:Y:S02]  /*1c30*/  @!P1 IMAD.IADD R34, R39, 0x1, R31 ;  /* 0x0000000127229824 */ /* 0x000fe400078e021f */
[----:B---3--:R-:W-:Y:S02]  /*1c40*/  @!P3 IMAD R33, R33, R6, RZ ;  /* 0x000000062121b224 */ /* 0x008fe400078e02ff */
[----:B------:R-:W-:Y:S01]  /*1c50*/  IMAD.WIDE.U32 R196, R22, R188, R42 ;  /* 0x000000bc16c47225 */ /* 0x000fe200078e002a */
[----:B-1----:R-:W-:-:S02]  /*1c60*/  @!P1 LEA R44, P4, R38, R10, 0x1 ;  /* 0x0000000a262c9211 */ /* 0x002fc400078808ff */
[----:B------:R-:W-:Y:S01]  /*1c70*/  @!P2 MOV R42, R28 ;  /* 0x0000001c002aa202 */ /* 0x000fe20000000f00 */
[----:B------:R-:W-:Y:S01]  /*1c80*/  @!P3 IMAD R10, R16, R7, R33 ;  /* 0x00000007100ab224 */ /* 0x000fe200078e0221 */
[----:B------:R-:W-:Y:S01]  /*1c90*/  @!P1 LEA.HI.X R45, R38, R11, R34, 0x1, P4 ;  /* 0x0000000b262d9211 */ /* 0x000fe200020f0c22 */
[----:B------:R-:W-:Y:S01]  /*1ca0*/  @!P3 IMAD.MOV.U32 R34, RZ, RZ, R28 ;  /* 0x000000ffff22b224 */ /* 0x000fe200078e001c */
[----:B------:R-:W-:Y:S01]  /*1cb0*/  IADD3 R38, P4, R22, R13, RZ ;  /* 0x0000000d16267210 */ /* 0x000fe20007f9e0ff */
[----:B------:R-:W-:Y:S01]  /*1cc0*/  @!P2 IMAD.MOV.U32 R43, RZ, RZ, R29 ;  /* 0x000000ffff2ba224 */ /* 0x000fe200078e001d */
[----:B------:R-:W-:Y:S01]  /*1cd0*/  @!P5 MOV R11, 0x400 ;  /* 0x00000400000bd802 */ /* 0x000fe20000000f00 */
[----:B------:R-:W-:Y:S01]  /*1ce0*/  @!P3 IMAD.WIDE.U32 R34, R16, R6, R34 ;  /* 0x000000061022b225 */ /* 0x000fe200078e0022 */
[----:B------:R-:W-:Y:S01]  /*1cf0*/  IADD3 R16, R22, 0x30, RZ ;  /* 0x0000003016107810 */ /* 0x000fe20007ffe0ff */
[----:B------:R-:W1:Y:S01]  /*1d00*/  @!P2 LDC.64 R6, c[0x0][0x240] ;  /* 0x00009000ff06ab82 */ /* 0x000e620000000a00 */
[----:B------:R-:W-:Y:S01]  /*1d10*/  @!PT LDS RZ, [RZ] ;  /* 0x00000000fffff984 */ /* 0x000fe20000000800 */
[----:B------:R-:W-:Y:S01]  /*1d20*/  @!PT LDS RZ, [RZ] ;  /* 0x00000000fffff984 */ /* 0x000fe20000000800 */
[----:B------:R-:W-:Y:S01]  /*1d30*/  @!PT LDS RZ, [RZ] ;  /* 0x00000000fffff984 */ /* 0x000fe20000000800 */
[----:B------:R-:W-:Y:S01]  /*1d40*/  @!P1 LDGSTS.E.BYPASS.LTC128B.128 [R237], desc[UR12][R44.64] ;  /* 0x000000002ced9fae */ /* 0x000fe2000b901d4c */
[----:B------:R-:W-:Y:S01]  /*1d50*/  @!P3 IMAD.IADD R10, R35, 0x1, R10 ;  /* 0x00000001230ab824 */ /* 0x000fe200078e020a */
[----:B------:R-:W-:Y:S01]  /*1d60*/  ISETP.GE.AND P6, PT, R16, R231, PT ;  /* 0x000000e71000720c */ /* 0x000fe20003fc6270 */
[----:B------:R-:W-:Y:S01]  /*1d70*/  IMAD.X R21, R23, 0x1, R21, P4 ;  /* 0x0000000117157824 */ /* 0x000fe200020e0615 */
[----:B------:R3:W-:Y:S01]  /*1d80*/  @!P1 LDGSTS.E.BYPASS.LTC128B.128 [R237+0x2000], desc[UR12][R44.64+0x80] ;  /* 0x020000802ced9fae */ /* 0x0007e2000b901d4c */
[----:B----4-:R-:W-:Y:S01]  /*1d90*/  @!P3 LEA R40, P1, R34, R8, 0x1 ;  /* 0x000000082228b211 */ /* 0x010fe200078208ff */
[----:B------:R-:W-:Y:S01]  /*1da0*/  IMAD.IADD R195, R197, 0x1, R195 ;  /* 0x00000001c5c37824 */ /* 0x000fe200078e02c3 */
[----:B------:R-:W4:Y:S01]  /*1db0*/  @!P2 LDC.64 R12, c[0x0][0x210] ;  /* 0x00008400ff0cab82 */ /* 0x000f220000000a00 */
[----:B------:R-:W-:Y:S01]  /*1dc0*/  @!P5 LEA R26, R26, R11, 0x18 ;  /* 0x0000000b1a1ad211 */ /* 0x000fe200078ec0ff */
[----:B------:R-:W-:Y:S01]  /*1dd0*/  IMAD.WIDE.U32 R24, R17, UR6, R24 ;  /* 0x0000000611187c25 */ /* 0x000fe2000f8e0018 */
[----:B------:R-:W-:-:S02]  /*1de0*/  @!P3 LEA.HI.X R41, R34, R9, R10, 0x1, P1 ;  /* 0x000000092229b211 */ /* 0x000fc400008f0c0a */
[----:B------:R-:W-:Y:S01]  /*1df0*/  @!P2 MOV R9, 0x400 ;  /* 0x000004000009a802 */ /* 0x000fe20000000f00 */
[----:B------:R-:W-:Y:S01]  /*1e00*/  IMAD R21, R21, R192, RZ ;  /* 0x000000c015157224 */ /* 0x000fe200078e02ff */
[----:B------:R-:W-:Y:S01]  /*1e10*/  ISETP.GE.AND P4, PT, R20, R5, PT ;  /* 0x000000051400720c */ /* 0x000fe20003f86270 */
[----:B------:R-:W3:Y:S01]  /*1e20*/  @!P6 LDC.64 R10, c[0x0][0x240] ;  /* 0x00009000ff0aeb82 */ /* 0x000ee20000000a00 */
[----:B------:R-:W-:Y:S01]  /*1e30*/  @!P2 IADD3 R35, P1, R14, 0x20, RZ ;  /* 0x000000200e23a810 */ /* 0x000fe20007f3e0ff */
[----:B------:R-:W3:Y:S01]  /*1e40*/  @!P6 S2R R27, SR_CgaCtaId ;  /* 0x00000000001be919 */ /* 0x000ee20000008800 */
[----:B--2---:R-:W-:Y:S01]  /*1e50*/  @!P2 LEA R30, R30, R9, 0x18 ;  /* 0x000000091e1ea211 */ /* 0x004fe200078ec0ff */
[----:B------:R-:W-:Y:S01]  /*1e60*/  IMAD R21, R38, R193, R21 ;  /* 0x000000c126157224 */ /* 0x000fe200078e0215 */
[----:B------:R-:W-:Y:S02]  /*1e70*/  @!P2 IADD3.X R9, RZ, R15, RZ, P1, !PT ;  /* 0x0000000fff09a210 */ /* 0x000fe40000ffe4ff */
[----:B------:R-:W-:Y:S01]  /*1e80*/  @!P6 IADD3 R33, P1, R14, 0x30, RZ ;  /* 0x000000300e21e810 */ /* 0x000fe20007f3e0ff */
[----:B-1----:R-:W-:Y:S01]  /*1e90*/  @!P2 IMAD.WIDE.U32 R42, R35, R6, R42 ;  /* 0x00000006232aa225 */ /* 0x002fe200078e002a */
[----:B------:R-:W-:-:S03]  /*1ea0*/  @!P3 MOV R23, 0x400 ;  /* 0x000004000017b802 */ /* 0x000fc60000000f00 */
[----:B------:R-:W-:Y:S01]  /*1eb0*/  @!P2 IMAD R34, R9, R6, RZ ;  /* 0x000000060922a224 */ /* 0x000fe200078e02ff */
[----:B------:R-:W-:Y:S01]  /*1ec0*/  @!P3 LEA R32, R32, R23, 0x18 ;  /* 0x000000172020b211 */ /* 0x000fe200078ec0ff */
[----:B------:R-:W-:Y:S01]  /*1ed0*/  @!P6 IMAD.X R31, RZ, RZ, R15, P1 ;  /* 0x000000ffff1fe224 */ /* 0x000fe200008e060f */
[----:B------:R-:W1:Y:S01]  /*1ee0*/  @!P6 LDC.64 R8, c[0x0][0x210] ;  /* 0x00008400ff08eb82 */ /* 0x000e620000000a00 */
[----:B------:R-:W2:Y:S01]  /*1ef0*/  @!P4 S2R R23, SR_CgaCtaId ;  /* 0x000000000017c919 */ /* 0x000ea20000008800 */
[----:B------:R-:W-:Y:S01]  /*1f00*/  @!P2 IMAD R34, R35, R7, R34 ;  /* 0x000000072322a224 */ /* 0x000fe200078e0222 */
[C---:B----4-:R-:W-:Y:S01]  /*1f10*/  @!P2 LEA R12, P1, R42.reuse, R12, 0x1 ;  /* 0x0000000c2a0ca211 */ /* 0x050fe200078208ff */
[----:B---3--:R-:W-:Y:S01]  /*1f20*/  @!P6 IMAD.MOV.U32 R44, RZ, RZ, R28 ;  /* 0x000000ffff2ce224 */ /* 0x008fe200078e001c */
[----:B------:R-:W-:Y:S01]  /*1f30*/  @!P6 MOV R45, R29 ;  /* 0x0000001d002de202 */ /* 0x000fe20000000f00 */
[----:B------:R-:W-:Y:S02]  /*1f40*/  @!P2 IMAD.IADD R34, R43, 0x1, R34 ;  /* 0x000000012b22a824 */ /* 0x000fe400078e0222 */
[----:B------:R-:W3:Y:S01]  /*1f50*/  @!P5 LDC.64 R14, c[0x0][0x218] ;  /* 0x00008600ff0edb82 */ /* 0x000ee20000000a00 */
[----:B------:R-:W-:Y:S01]  /*1f60*/  @!P6 IMAD R28, R31, R10, RZ ;  /* 0x0000000a1f1ce224 */ /* 0x000fe200078e02ff */
[C---:B------:R-:W-:Y:S01]  /*1f70*/  @!P2 LEA R31, R3.reuse, R30, 0x1 ;  /* 0x0000001e031fa211 */ /* 0x040fe200078e08ff */
[----:B------:R-:W-:Y:S01]  /*1f80*/  @!P3 IMAD R29, R3, 0x2, R32 ;  /* 0x00000002031db824 */ /* 0x000fe200078e0220 */
[----:B------:R-:W-:Y:S01]  /*1f90*/  @!P2 LEA.HI.X R13, R42, R13, R34, 0x1, P1 ;  /* 0x0000000d2a0da211 */ /* 0x000fe200008f0c22 */
[C---:B------:R-:W-:Y:S01]  /*1fa0*/  @!P6 IMAD R11, R33.reuse, R11, R28 ;  /* 0x0000000b210be224 */ /* 0x040fe200078e021c */
[----:B------:R-:W-:Y:S01]  /*1fb0*/  ISETP.GE.AND P1, PT, R18, R5, PT ;  /* 0x000000051200720c */ /* 0x000fe20003f26270 */
[----:B------:R-:W-:Y:S01]  /*1fc0*/  @!P6 IMAD.WIDE.U32 R44, R33, R10, R44 ;  /* 0x0000000a212ce225 */ /* 0x000fe200078e002c */
[----:B------:R-:W4:Y:S01]  /*1fd0*/  @!P4 LDC.64 R6, c[0x0][0x218] ;  /* 0x00008600ff06cb82 */ /* 0x000f220000000a00 */
[----:B------:R-:W-:Y:S01]  /*1fe0*/  @!P3 LDGSTS.E.BYPASS.LTC128B.128 [R29+0x800], desc[UR12][R40.64] ;  /* 0x00800000281dbfae */ /* 0x000fe2000b901d4c */
[----:B------:R-:W-:Y:S01]  /*1ff0*/  @!P6 MOV R28, 0x400 ;  /* 0x00000400001ce802 */ /* 0x000fe20000000f00 */
[----:B------:R-:W-:Y:S01]  /*2000*/  @!P6 IMAD.IADD R30, R45, 0x1, R11 ;  /* 0x000000012d1ee824 */ /* 0x000fe200078e020b */
[----:B------:R-:W-:Y:S01]  /*2010*/  @!P4 MOV R10, 0x400 ;  /* 0x00000400000ac802 */ /* 0x000fe20000000f00 */
[----:B------:R2:W-:Y:S01]  /*2020*/  @!P3 LDGSTS.E.BYPASS.LTC128B.128 [R29+0x2800], desc[UR12][R40.64+0x80] ;  /* 0x02800080281dbfae */ /* 0x0005e2000b901d4c */
[----:B------:R-:W-:-:S02]  /*2030*/  @!P6 LEA R28, R27, R28, 0x18 ;  /* 0x0000001c1b1ce211 */ /* 0x000fc400078ec0ff */
[C---:B-1----:R-:W-:Y:S01]  /*2040*/  @!P6 LEA R32, P3, R44.reuse, R8, 0x1 ;  /* 0x000000082c20e211 */ /* 0x042fe200078608ff */
[----:B------:R-:W-:Y:S03]  /*2050*/  @!P2 LDGSTS.E.BYPASS.LTC128B.128 [R31+0x1000], desc[UR12][R12.64] ;  /* 0x010000000c1fafae */ /* 0x000fe6000b901d4c */
[----:B------:R-:W-:Y:S01]  /*2060*/  @!P6 LEA.HI.X R33, R44, R9, R30, 0x1, P3 ;  /* 0x000000092c21e211 */ /* 0x000fe200018f0c1e */
[----:B------:R1:W-:Y:S01]  /*2070*/  @!P2 LDGSTS.E.BYPASS.LTC128B.128 [R31+0x3000], desc[UR12][R12.64+0x80] ;  /* 0x030000800c1fafae */ /* 0x0003e2000b901d4c */
[----:B------:R-:W4:Y:S01]  /*2080*/  @!P1 LDC.64 R8, c[0x0][0x218] ;  /* 0x00008600ff089b82 */ /* 0x000f220000000a00 */
[----:B------:R-:W-:Y:S02]  /*2090*/  IADD3 R30, R22, 0x40, RZ ;  /* 0x00000040161e7810 */ /* 0x000fe40007ffe0ff */
[----:B---3--:R-:W-:Y:S02]  /*20a0*/  @!P5 LEA R14, P2, R196, R14, 0x1 ;  /* 0x0000000ec40ed211 */ /* 0x008fe400078408ff */
[----:B--2---:R-:W-:-:S02]  /*20b0*/  @!P4 LEA R10, R23, R10, 0x18 ;  /* 0x0000000a170ac211 */ /* 0x004fc400078ec0ff */
[----:B------:R-:W-:Y:S02]  /*20c0*/  @!P5 LEA.HI.X R15, R196, R15, R195, 0x1, P2 ;  /* 0x0000000fc40fd211 */ /* 0x000fe400010f0cc3 */
[----:B------:R-:W-:Y:S02]  /*20d0*/  @!P4 LEA R11, P2, R188, R196, 0x4 ;  /* 0x000000c4bc0bc211 */ /* 0x000fe400078420ff */
[----:B------:R-:W-:Y:S01]  /*20e0*/  @!P5 LEA R23, R3, R26, 0x1 ;  /* 0x0000001a0317d211 */ /* 0x000fe200078e08ff */
[----:B------:R-:W-:-:S05]  /*20f0*/  VIADD R26, R22, 0x60 ;  /* 0x00000060161a7836 */ /* 0x000fca0000000000 */
[----:B------:R-:W-:Y:S01]  /*2100*/  ISETP.GE.AND P3, PT, R26, R5, PT ;  /* 0x000000051a00720c */ /* 0x000fe20003f66270 */
[C---:B------:R-:W-:Y:S01]  /*2110*/  IMAD.WIDE.U32 R40, R188.reuse, 0x20, RZ ;  /* 0x00000020bc287825 */ /* 0x040fe200078e00ff */
[----:B-1----:R-:W-:-:S03]  /*2120*/  @!P4 LEA.HI.X R12, R188, R195, R189, 0x4, P2 ;  /* 0x000000c3bc0cc211 */ /* 0x002fc600010f24bd */
[----:B------:R-:W-:Y:S01]  /*2130*/  @!P6 IMAD R13, R3, 0x2, R28 ;  /* 0x00000002030de824 */ /* 0x000fe200078e021c */
[----:B----4-:R-:W-:Y:S01]  /*2140*/  @!P4 LEA R34, P2, R11, R6, 0x1 ;  /* 0x000000060b22c211 */ /* 0x010fe200078408ff */
        /* <DEDUP_REMOVED lines=10> */
[----:B------:R-:W-:-:S03]  /*21f0*/  @!P1 LEA R48, P2, R7, R8, 0x1 ;  /* 0x0000000807309211 */ /* 0x000fc600078408ff */
[----:B------:R2:W-:Y:S01]  /*2200*/  @!P5 LDGSTS.E.BYPASS.LTC128B.128 [R23+0x8000], desc[UR12][R14.64+0x80] ;  /* 0x080000800e17dfae */ /* 0x0005e2000b901d4c */
[----:B------:R-:W-:Y:S02]  /*2210*/  ISETP.GE.AND P5, PT, R30, R5, PT ;  /* 0x000000051e00720c */ /* 0x000fe40003fa6270 */
[----:B------:R-:W-:Y:S01]  /*2220*/  @!P1 LEA.HI.X R49, R7, R9, R6, 0x1, P2 ;  /* 0x0000000907319211 */ /* 0x000fe200010f0c06 */
[----:B------:R-:W-:Y:S01]  /*2230*/  @!P4 LDGSTS.E.BYPASS.LTC128B.128 [R11+0x4800], desc[UR12][R34.64] ;  /* 0x04800000220bcfae */ /* 0x000fe2000b901d4c */
[----:B------:R-:W-:Y:S01]  /*2240*/  @!P1 MOV R9, 0x400 ;  /* 0x0000040000099802 */ /* 0x000fe20000000f00 */
[----:B------:R-:W3:Y:S01]  /*2250*/  @!P6 LDC.64 R6, c[0x0][0x218] ;  /* 0x00008600ff06eb82 */ /* 0x000ee20000000a00 */
[----:B------:R-:W-:Y:S01]  /*2260*/  @!P6 IMAD.MOV.U32 R197, RZ, RZ, R195 ;  /* 0x000000ffffc5e224 */ /* 0x000fe200078e00c3 */
[----:B------:R4:W-:Y:S01]  /*2270*/  @!P4 LDGSTS.E.BYPASS.LTC128B.128 [R11+0x8800], desc[UR12][R34.64+0x80] ;  /* 0x08800080220bcfae */ /* 0x0009e2000b901d4c */
[----:B------:R-:W-:Y:S01]  /*2280*/  ISETP.GE.AND P4, PT, R28, R5, PT ;  /* 0x000000051c00720c */ /* 0x000fe20003f86270 */
[----:B------:R-:W-:Y:S01]  /*2290*/  @!P6 IMAD.WIDE.U32 R44, R188, 0x30, R196 ;  /* 0x00000030bc2ce825 */ /* 0x000fe200078e00c4 */
[----:B------:R-:W4:Y:S03]  /*22a0*/  @!P1 S2R R10, SR_CgaCtaId ;  /* 0x00000000000a9919 */ /* 0x000f260000008800 */
[----:B------:R-:W3:Y:S01]  /*22b0*/  @!P5 S2R R36, SR_CgaCtaId ;  /* 0x000000000024d919 */ /* 0x000ee20000008800 */
[----:B-1----:R-:W-:Y:S01]  /*22c0*/  @!P5 MOV R13, 0x400 ;  /* 0x00000400000dd802 */ /* 0x002fe20000000f00 */
[----:B------:R-:W1:Y:S06]  /*22d0*/  @!P6 S2R R8, SR_CgaCtaId ;  /* 0x000000000008e919 */ /* 0x000e6c0000008800 */
[----:B------:R-:W-:Y:S01]  /*22e0*/  @!P4 IMAD.MOV.U32 R197, RZ, RZ, R195 ;  /* 0x000000ffffc5c224 */ /* 0x000fe200078e00c3 */
[----:B------:R-:W1:Y:S01]  /*22f0*/  @!P3 S2R R32, SR_CgaCtaId ;  /* 0x000000000020b919 */ /* 0x000e620000008800 */
[----:B--2---:R-:W-:-:S02]  /*2300*/  IADD3 R14, R22, 0x70, RZ ;  /* 0x00000070160e7810 */ /* 0x004fc40007ffe0ff */
[----:B------:R-:W-:Y:S02]  /*2310*/  @!P6 MOV R15, 0x400 ;  /* 0x00000400000fe802 */ /* 0x000fe40000000f00 */
[----:B------:R-:W-:Y:S01]  /*2320*/  ISETP.GE.AND P2, PT, R14, R5, PT ;  /* 0x000000050e00720c */ /* 0x000fe20003f46270 */
[----:B----4-:R-:W2:Y:S01]  /*2330*/  @!P4 S2R R34, SR_CgaCtaId ;  /* 0x000000000022c919 */ /* 0x010ea20000008800 */
[----:B------:R-:W-:-:S11]  /*2340*/  @!P4 MOV R11, 0x400 ;  /* 0x00000400000bc802 */ /* 0x000fd60000000f00 */
[----:B------:R-:W4:Y:S01]  /*2350*/  @!P2 S2R R40, SR_CgaCtaId ;  /* 0x000000000028a919 */ /* 0x000f220000008800 */
[----:B------:R-:W-:Y:S02]  /*2360*/  @!P1 LEA R10, R10, R9, 0x18 ;  /* 0x000000090a0a9211 */ /* 0x000fe400078ec0ff */
[----:B------:R-:W-:Y:S02]  /*2370*/  @!P3 MOV R9, 0x400 ;  /* 0x000004000009b802 */ /* 0x000fe40000000f00 */
[----:B---3--:R-:W-:Y:S02]  /*2380*/  @!P5 LEA R36, R36, R13, 0x18 ;  /* 0x0000000d2424d211 */ /* 0x008fe400078ec0ff */
[----:B------:R-:W3:Y:S01]  /*2390*/  @!P5 LDC.64 R12, c[0x0][0x218] ;  /* 0x00008600ff0cdb82 */ /* 0x000ee20000000a00 */
[----:B-1----:R-:W-:Y:S01]  /*23a0*/  @!P6 LEA R8, R8, R15, 0x18 ;  /* 0x0000000f0808e211 */ /* 0x002fe200078ec0ff */
[C---:B------:R-:W-:Y:S02]  /*23b0*/  @!P1 IMAD R15, R3.reuse, 0x2, R10 ;  /* 0x00000002030f9824 */ /* 0x040fe400078e020a */
[C---:B------:R-:W-:Y:S01]  /*23c0*/  @!P5 IMAD R36, R3.reuse, 0x2, R36 ;  /* 0x000000020324d824 */ /* 0x040fe200078e0224 */
[----:B------:R-:W-:Y:S01]  /*23d0*/  @!P3 LEA R32, R32, R9, 0x18 ;  /* 0x000000092020b211 */ /* 0x000fe200078ec0ff */
[C---:B------:R-:W-:Y:S01]  /*23e0*/  @!P6 IMAD R23, R3.reuse, 0x2, R8 ;  /* 0x000000020317e824 */ /* 0x040fe200078e0208 */
[----:B------:R-:W-:Y:S01]  /*23f0*/  @!P2 MOV R9, 0x400 ;  /* 0x000004000009a802 */ /* 0x000fe20000000f00 */
[----:B------:R-:W-:Y:S02]  /*2400*/  @!P1 LDGSTS.E.BYPASS.LTC128B.128 [R15+0x5000], desc[UR12][R48.64] ;  /* 0x05000000300f9fae */ /* 0x000fe4000b901d4c */
[----:B------:R-:W-:-:S02]  /*2410*/  @!P3 IMAD R32, R3, 0x2, R32 ;  /* 0x000000020320b824 */ /* 0x000fc400078e0220 */
[----:B------:R1:W-:Y:S01]  /*2420*/  @!P1 LDGSTS.E.BYPASS.LTC128B.128 [R15+0x9000], desc[UR12][R48.64+0x80] ;  /* 0x09000080300f9fae */ /* 0x0003e2000b901d4c */
[----:B------:R-:W-:Y:S01]  /*2430*/  @!P6 LEA R46, P1, R44, R6, 0x1 ;  /* 0x000000062c2ee211 */ /* 0x000fe200078208ff */
[----:B------:R-:W-:Y:S01]  /*2440*/  IMAD R6, R19, UR6, RZ ;  /* 0x0000000613067c24 */ /* 0x000fe2000f8e02ff */
[----:B--2---:R-:W-:Y:S01]  /*2450*/  @!P4 LEA R34, R34, R11, 0x18 ;  /* 0x0000000b2222c211 */ /* 0x004fe200078ec0ff */
[----:B------:R-:W-:-:S03]  /*2460*/  @!P6 IMAD R11, R189, 0x30, RZ ;  /* 0x00000030bd0be824 */ /* 0x000fc600078e02ff */
[----:B------:R-:W-:Y:S02]  /*2470*/  @!P4 LEA R34, R3, R34, 0x1 ;  /* 0x000000220322c211 */ /* 0x000fe400078e08ff */
[----:B------:R-:W-:Y:S02]  /*2480*/  @!P6 IADD3 R42, R45, R11, RZ ;  /* 0x0000000b2d2ae210 */ /* 0x000fe40007ffe0ff */
[----:B------:R-:W2:Y:S01]  /*2490*/  @!P4 LDC.64 R10, c[0x0][0x218] ;  /* 0x00008600ff0acb82 */ /* 0x000ea20000000a00 */
[----:B----4-:R-:W-:Y:S02]  /*24a0*/  @!P2 LEA R40, R40, R9, 0x18 ;  /* 0x000000092828a211 */ /* 0x010fe400078ec0ff */
[----:B------:R-:W-:Y:S01]  /*24b0*/  @!P6 LEA.HI.X R47, R44, R7, R42, 0x1, P1 ;  /* 0x000000072c2fe211 */ /* 0x000fe200008f0c2a */
[C---:B------:R-:W-:Y:S01]  /*24c0*/  @!P4 IMAD.WIDE.U32 R44, R188.reuse, 0x50, R196 ;  /* 0x00000050bc2cc825 */ /* 0x040fe200078e00c4 */
[C---:B------:R-:W-:Y:S02]  /*24d0*/  @!P5 LEA R19, P1, R188.reuse, R196, 0x6 ;  /* 0x000000c4bc13d211 */ /* 0x040fe400078230ff */
[----:B------:R-:W-:Y:S01]  /*24e0*/  @!P2 LEA R40, R3, R40, 0x1 ;  /* 0x000000280328a211 */ /* 0x000fe200078e08ff */
[----:B------:R-:W4:Y:S01]  /*24f0*/  @!P3 LDC.64 R8, c[0x0][0x218] ;  /* 0x00008600ff08bb82 */ /* 0x000f220000000a00 */
[----:B------:R-:W-:Y:S01]  /*2500*/  @!P5 LEA.HI.X R42, R188, R195, R189, 0x6, P1 ;  /* 0x000000c3bc2ad211 */ /* 0x000fe200008f34bd */
[----:B------:R-:W-:Y:S01]  /*2510*/  @!P3 IMAD.MOV.U32 R197, RZ, RZ, R195 ;  /* 0x000000ffffc5b224 */ /* 0x000fe200078e00c3 */
[----:B---3--:R-:W-:Y:S01]  /*2520*/  @!P5 LEA R12, P1, R19, R12, 0x1 ;  /* 0x0000000c130cd211 */ /* 0x008fe200078208ff */
[----:B------:R-:W-:Y:S01]  /*2530*/  @!P6 LDGSTS.E.BYPASS.LTC128B.128 [R23+0x5800], desc[UR12][R46.64] ;  /* 0x058000002e17efae */ /* 0x000fe2000b901d4c */
[----:B------:R-:W-:-:S02]  /*2540*/  @!P3 IMAD R3, R189, 0x60, RZ ;  /* 0x00000060bd03b824 */ /* 0x000fc400078e02ff */
[----:B-1----:R-:W-:Y:S01]  /*2550*/  IMAD R15, R17, UR7, R6 ;  /* 0x00000007110f7c24 */ /* 0x002fe2000f8e0206 */
[----:B------:R1:W-:Y:S01]  /*2560*/  @!P6 LDGSTS.E.BYPASS.LTC128B.128 [R23+0x9800], desc[UR12][R46.64+0x80] ;  /* 0x098000802e17efae */ /* 0x0003e2000b901d4c */
[----:B------:R-:W3:Y:S01]  /*2570*/  @!P2 LDC.64 R6, c[0x0][0x218] ;  /* 0x00008600ff06ab82 */ /* 0x000ee20000000a00 */
[----:B------:R-:W-:Y:S01]  /*2580*/  @!P4 IMAD R17, R189, 0x50, RZ ;  /* 0x00000050bd11c824 */ /* 0x000fe200078e02ff */
[----:B------:R-:W-:Y:S02]  /*2590*/  @!P5 LEA.HI.X R13, R19, R13, R42, 0x1, P1 ;  /* 0x0000000d130dd211 */ /* 0x000fe400008f0c2a */
[----:B------:R-:W-:Y:S01]  /*25a0*/  IADD3 R25, R25, R15, RZ ;  /* 0x0000000f19197210 */ /* 0x000fe20007ffe0ff */
[----:B------:R-:W-:Y:S01]  /*25b0*/  @!P4 IMAD.IADD R17, R45, 0x1, R17 ;  /* 0x000000012d11c824 */ /* 0x000fe200078e0211 */
[----:B------:R-:W-:Y:S01]  /*25c0*/  ISETP.GE.AND P6, PT, R16, R5, PT ;  /* 0x000000051000720c */ /* 0x000fe20003fc6270 */
[----:B------:R-:W-:Y:S01]  /*25d0*/  @!P5 LDGSTS.E.BYPASS.LTC128B.128 [R36+0x6000], desc[UR12][R12.64] ;  /* 0x060000000c24dfae */ /* 0x000fe2000b901d4c */
[----:B--2---:R-:W-:Y:S01]  /*25e0*/  @!P4 LEA R48, P1, R44, R10, 0x1 ;  /* 0x0000000a2c30c211 */ /* 0x004fe200078208ff */
[----:B------:R-:W-:-:S02]  /*25f0*/  @!P2 IMAD R10, R189, 0x70, RZ ;  /* 0x00000070bd0aa824 */ /* 0x000fc400078e02ff */
[----:B------:R2:W-:Y:S01]  /*2600*/  @!P5 LDGSTS.E.BYPASS.LTC128B.128 [R36+0xa000], desc[UR12][R12.64+0x80] ;  /* 0x0a0000800c24dfae */ /* 0x0005e2000b901d4c */
[----:B------:R-:W-:Y:S01]  /*2610*/  @!P4 LEA.HI.X R49, R44, R11, R17, 0x1, P1 ;  /* 0x0000000b2c31c211 */ /* 0x000fe200008f0c11 */
[----:B------:R-:W-:Y:S01]  /*2620*/  IMAD.WIDE.U32 R38, R38, R192, R24 ;  /* 0x000000c026267225 */ /* 0x000fe200078e0018 */
[----:B------:R-:W-:-:S03]  /*2630*/  ISETP.GE.AND P5, PT, R30, R5, PT ;  /* 0x000000051e00720c */ /* 0x000fc60003fa6270 */
[----:B------:R-:W-:Y:S04]  /*2640*/  @!P4 LDGSTS.E.BYPASS.LTC128B.128 [R34+0x6800], desc[UR12][R48.64] ;  /* 0x068000003022cfae */ /* 0x000fe8000b901d4c */
[----:B------:R-:W-:Y:S01]  /*2650*/  @!P4 LDGSTS.E.BYPASS.LTC128B.128 [R34+0xa800], desc[UR12][R48.64+0x80] ;  /* 0x0a8000803022cfae */ /* 0x000fe2000b901d4c */
[----:B------:R-:W-:Y:S01]  /*2660*/  LEA R232, P4, R38, UR8, 0x1 ;  /* 0x0000000826e87c11 */ /* 0x000fe2000f8808ff */
[----:B-1----:R-:W-:Y:S01]  /*2670*/  @!P3 IMAD.WIDE.U32 R46, R188, 0x60, R196 ;  /* 0x00000060bc2eb825 */ /* 0x002fe200078e00c4 */
[----:B------:R-:W-:-:S03]  /*2680*/  @!P2 MOV R197, R195 ;  /* 0x000000c300c5a202 */ /* 0x000fc60000000f00 */
[----:B------:R-:W-:Y:S01]  /*2690*/  @!P3 IMAD.IADD R42, R47, 0x1, R3 ;  /* 0x000000012f2ab824 */ /* 0x000fe200078e0203 */
[----:B----4-:R-:W-:Y:S01]  /*26a0*/  @!P3 LEA R8, P1, R46, R8, 0x1 ;  /* 0x000000082e08b211 */ /* 0x010fe200078208ff */
[----:B------:R-:W-:Y:S01]  /*26b0*/  @!P2 IMAD.WIDE.U32 R44, R188, 0x70, R196 ;  /* 0x00000070bc2ca825 */ /* 0x000fe200078e00c4 */
[----:B------:R-:W-:Y:S02]  /*26c0*/  LEA.HI R3, R137, R4, RZ, 0x4 ;  /* 0x0000000489037211 */ /* 0x000fe400078f20ff */
[----:B------:R-:W-:Y:S01]  /*26d0*/  @!P3 LEA.HI.X R9, R46, R9, R42, 0x1, P1 ;  /* 0x000000092e09b211 */ /* 0x000fe200008f0c2a */
[----:B------:R-:W-:Y:S01]  /*26e0*/  @!P2 IMAD.IADD R10, R45, 0x1, R10 ;  /* 0x000000012d0aa824 */ /* 0x000fe200078e020a */
[C---:B---3--:R-:W-:Y:S01]  /*26f0*/  @!P2 LEA R6, P1, R44.reuse, R6, 0x1 ;  /* 0x000000062c06a211 */ /* 0x048fe200078208ff */
[----:B--2---:R-:W-:Y:S01]  /*2700*/  IMAD.IADD R36, R39, 0x1, R21 ;  /* 0x0000000127247824 */ /* 0x004fe200078e0215 */
[----:B------:R-:W-:Y:S01]  /*2710*/  LEA.HI R137, R137, R4, RZ, 0x5 ;  /* 0x0000000489897211 */ /* 0x000fe200078f28ff */
[----:B------:R-:W-:Y:S01]  /*2720*/  @!P3 LDGSTS.E.BYPASS.LTC128B.128 [R32+0x7000], desc[UR12][R8.64] ;  /* 0x070000000820bfae */ /* 0x000fe2000b901d4c */
[----:B------:R-:W-:Y:S01]  /*2730*/  @!P2 LEA.HI.X R7, R44, R7, R10, 0x1, P1 ;  /* 0x000000072c07a211 */ /* 0x000fe200008f0c0a */
[----:B------:R-:W-:Y:S01]  /*2740*/  IMAD.WIDE.U32 R12, R192, 0x20, RZ ;  /* 0x00000020c00c7825 */ /* 0x000fe200078e00ff */
[----:B------:R-:W-:Y:S01]  /*2750*/  LEA.HI.X R233, R38, UR9, R36, 0x1, P4 ;  /* 0x0000000926e97c11 */ /* 0x000fe2000a0f0c24 */
[----:B------:R1:W-:Y:S01]  /*2760*/  @!P3 LDGSTS.E.BYPASS.LTC128B.128 [R32+0xb000], desc[UR12][R8.64+0x80] ;  /* 0x0b0000800820bfae */ /* 0x0003e2000b901d4c */
[CC--:B------:R-:W-:Y:S01]  /*2770*/  ISETP.GE.AND P3, PT, R22.reuse, R5.reuse, PT ;  /* 0x000000051600720c */ /* 0x0c0fe20003f66270 */
[----:B------:R-:W-:Y:S01]  /*2780*/  IMAD.SHL.U32 R22, R22, 0x8, RZ ;  /* 0x0000000816167824 */ /* 0x000fe200078e00ff */
[-C--:B------:R-:W-:Y:S01]  /*2790*/  ISETP.GE.AND P1, PT, R18, R5.reuse, PT ;  /* 0x000000051200720c */ /* 0x080fe20003f26270 */
[----:B------:R-:W-:Y:S01]  /*27a0*/  @!P2 LDGSTS.E.BYPASS.LTC128B.128 [R40+0x7800], desc[UR12][R6.64] ;  /* 0x078000000628afae */ /* 0x000fe2000b901d4c */
[----:B------:R-:W-:Y:S01]  /*27b0*/  ISETP.GE.AND P4, PT, R28, R5, PT ;  /* 0x000000051c00720c */ /* 0x000fe20003f86270 */
[----:B------:R-:W-:Y:S01]  /*27c0*/  @!P6 IMAD.MOV.U32 R18, RZ, RZ, R232 ;  /* 0x000000ffff12e224 */ /* 0x000fe200078e00e8 */
[----:B------:R-:W-:Y:S01]  /*27d0*/  @!P6 MOV R19, R233 ;  /* 0x000000e90013e202 */ /* 0x000fe20000000f00 */
[----:B------:R2:W-:Y:S01]  /*27e0*/  @!P2 LDGSTS.E.BYPASS.LTC128B.128 [R40+0xb800], desc[UR12][R6.64+0x80] ;  /* 0x0b8000800628afae */ /* 0x0005e2000b901d4c */
[----:B------:R-:W-:-:S02]  /*27f0*/  ISETP.GE.AND P2, PT, R20, R5, PT ;  /* 0x000000051400720c */ /* 0x000fc40003f46270 */
[----:B------:R-:W-:Y:S01]  /*2800*/  SHF.R.S32.HI R140, RZ, 0x5, R137 ;  /* 0x00000005ff8c7819 */ /* 0x000fe20000011489 */
[----:B------:R-:W0:Y:S01]  /*2810*/  LDGDEPBAR ;  /* 0x00000000000079af */ /* 0x000e220000000000 */
[----:B------:R-:W-:Y:S02]  /*2820*/  LOP3.LUT R137, R137, 0xffffffe0, RZ, 0xc0, !PT ;  /* 0xffffffe089897812 */ /* 0x000fe400078ec0ff */
[----:B------:R-:W-:-:S03]  /*2830*/  LEA R139, R140, R139, 0x4 ;  /* 0x0000008b8c8b7211 */ /* 0x000fc600078e20ff */
[----:B------:R-:W-:Y:S01]  /*2840*/  IMAD.IADD R137, R4, 0x1, -R137 ;  /* 0x0000000104897824 */ /* 0x000fe200078e0a89 */
        /* <DEDUP_REMOVED lines=9> */
[C---:B------:R-:W-:Y:S01]  /*28e0*/  LOP3.LUT R16, R7.reuse, 0xfffffff8, RZ, 0xc0, !PT ;  /* 0xfffffff807107812 */ /* 0x040fe200078ec0ff */
[----:B------:R-:W-:-:S03]  /*28f0*/  IMAD.SHL.U32 R7, R7, 0x40, RZ ;  /* 0x0000004007077824 */ /* 0x000fc600078e00ff */
[----:B------:R-:W-:Y:S02]  /*2900*/  IADD3 R3, R9, -R16, RZ ;  /* 0x8000001009037210 */ /* 0x000fe40007ffe0ff */
[----:B------:R-:W-:Y:S02]  /*2910*/  LOP3.LUT R9, R10, 0xfffffffe, RZ, 0xc0, !PT ;  /* 0xfffffffe0a097812 */ /* 0x000fe400078ec0ff */
[----:B------:R-:W-:-:S03]  /*2920*/  LOP3.LUT R7, R7, 0xfffffe00, RZ, 0xc0, !PT ;  /* 0xfffffe0007077812 */ /* 0x000fc600078ec0ff */
[----:B------:R-:W-:Y:S02]  /*2930*/  IMAD.IADD R9, R8, 0x1, -R9 ;  /* 0x0000000108097824 */ /* 0x000fe400078e0a09 */
[----:B------:R-:W-:Y:S01]  /*2940*/  @!P4 IMAD.MOV.U32 R8, RZ, RZ, R232 ;  /* 0x000000ffff08c224 */ /* 0x000fe200078e00e8 */
        /* <DEDUP_REMOVED lines=23> */
[----:B------:R-:W-:Y:S01]  /*2ac0*/  @!P3 IMAD R10, R193, 0xc0, RZ ;  /* 0x000000c0c10ab824 */ /* 0x000fe200078e02ff */
[----:B------:R-:W-:Y:S01]  /*2ad0*/  LOP3.LUT R22, R22, R11, RZ, 0x3c, !PT ;  /* 0x0000000b16167212 */ /* 0x000fe200078e3cff */
[----:B------:R-:W-:Y:S01]  /*2ae0*/  @P1 STS.128 [R237+0xd000], RZ ;  /* 0x00d000ffed001388 */ /* 0x000fe20000000c00 */
[C---:B------:R-:W-:Y:S02]  /*2af0*/  @!P1 LEA.HI.X R17, R192.reuse, R233, R193, 0x6, P2 ;  /* 0x000000e9c0119211 */ /* 0x040fe400010f34c1 */
[C---:B------:R-:W-:Y:S01]  /*2b00*/  LEA R229, R9.reuse, R22, 0x9 ;  /* 0x0000001609e57211 */ /* 0x040fe200078e48ff */
[----:B------:R-:W-:Y:S01]  /*2b10*/  @!P6 IMAD.WIDE.U32 R22, R192, 0x60, R18 ;  /* 0x00000060c016e825 */ /* 0x000fe200078e0012 */
[----:B------:R-:W-:Y:S01]  /*2b20*/  ISETP.GE.AND P2, PT, R14, R5, PT ;  /* 0x000000050e00720c */ /* 0x000fe20003f46270 */
[----:B------:R-:W-:Y:S01]  /*2b30*/  @P1 STS.128 [R237+0x11000], RZ ;  /* 0x011000ffed001388 */ /* 0x000fe20000000c00 */
[----:B------:R-:W-:Y:S01]  /*2b40*/  LOP3.LUT R6, R6, 0x1c0, RZ, 0xc0, !PT ;  /* 0x000001c006067812 */ /* 0x000fe200078ec0ff */
[----:B------:R-:W-:Y:S01]  /*2b50*/  IMAD.SHL.U32 R5, R9, 0x8, RZ ;  /* 0x0000000809057824 */ /* 0x000fe200078e00ff */
[----:B------:R-:W-:Y:S01]  /*2b60*/  LEA R229, R229, UR4, 0x1 ;  /* 0x00000004e5e57c11 */ /* 0x000fe2000f8e08ff */
[----:B------:R-:W-:Y:S01]  /*2b70*/  @!P3 IMAD.WIDE.U32 R18, R192, 0xc0, R232 ;  /* 0x000000c0c012b825 */ /* 0x000fe200078e00e8 */
[----:B------:R-:W-:Y:S01]  /*2b80*/  @!PT LDS RZ, [RZ] ;  /* 0x00000000fffff984 */ /* 0x000fe20000000800 */
[----:B------:R-:W-:Y:S01]  /*2b90*/  @!PT LDS RZ, [RZ] ;  /* 0x00000000fffff984 */ /* 0x000fe20000000800 */
[----:B------:R-:W-:Y:S01]  /*2ba0*/  @!PT LDS RZ, [RZ] ;  /* 0x00000000fffff984 */ /* 0x000fe20000000800 */
[----:B------:R-:W-:Y:S02]  /*2bb0*/  @!P1 LDGSTS.E.BYPASS.LTC128B.128 [R237+0xd000], desc[UR12][R16.64] ;  /* 0x0d00000010ed9fae */ /* 0x000fe4000b901d4c */
[----:B------:R-:W-:Y:S01]  /*2bc0*/  LOP3.LUT R5, R6, 0x8, R5, 0xf8, !PT ;  /* 0x0000000806057812 */ /* 0x000fe200078ef805 */
[----:B------:R-:W-:Y:S01]  /*2bd0*/  @!P6 IMAD R14, R193, 0x60, RZ ;  /* 0x00000060c10ee824 */ /* 0x000fe200078e02ff */
[----:B------:R-:W-:Y:S01]  /*2be0*/  @!P1 LDGSTS.E.BYPASS.LTC128B.128 [R237+0x11000], desc[UR12][R16.64+0x80] ;  /* 0x1100008010ed9fae */ /* 0x000fe2000b901d4c */
[----:B------:R-:W-:Y:S01]  /*2bf0*/  @!P4 IMAD.MOV.U32 R9, RZ, RZ, R233 ;  /* 0x000000ffff09c224 */ /* 0x000fe200078e00e9 */
[----:B------:R-:W-:Y:S01]  /*2c00*/  SHF.R.U32.HI R6, RZ, 0x3, R6 ;  /* 0x00000003ff067819 */ /* 0x000fe20000011606 */
[----:B------:R-:W-:Y:S01]  /*2c10*/  @!P3 IMAD.IADD R11, R19, 0x1, R10 ;  /* 0x00000001130bb824 */ /* 0x000fe200078e020a */
[----:B------:R-:W-:Y:S01]  /*2c20*/  @!P6 IADD3 R15, R23, R14, RZ ;  /* 0x0000000e170fe210 */ /* 0x000fe20007ffe0ff */
[----:B------:R-:W-:Y:S01]  /*2c30*/  @!P3 IMAD.MOV.U32 R10, RZ, RZ, R18 ;  /* 0x000000ffff0ab224 */ /* 0x000fe200078e0012 */
[C---:B------:R-:W-:Y:S01]  /*2c40*/  @!P5 LEA R18, P1, R192.reuse, R232, 0x7 ;  /* 0x000000e8c012d211 */ /* 0x040fe200078238ff */
[----:B-1----:R-:W-:Y:S01]  /*2c50*/  @!P4 IMAD R12, R193, 0xa0, RZ ;  /* 0x000000a0c10cc824 */ /* 0x002fe200078e02ff */
[----:B------:R-:W-:Y:S01]  /*2c60*/  @!P6 MOV R14, R22 ;  /* 0x00000016000ee202 */ /* 0x000fe20000000f00 */
[C---:B------:R-:W-:Y:S01]  /*2c70*/  @!P4 IMAD.WIDE.U32 R20, R192.reuse, 0xa0, R8 ;  /* 0x000000a0c014c825 */ /* 0x040fe200078e0008 */
[----:B------:R-:W-:Y:S01]  /*2c80*/  LOP3.LUT R6, R5, R6, RZ, 0x3c, !PT ;  /* 0x0000000605067212 */ /* 0x000fe200078e3cff */
[----:B------:R-:W-:Y:S01]  /*2c90*/  @P6 STS.128 [R237+0xd800], RZ ;  /* 0x00d800ffed006388 */ /* 0x000fe20000000c00 */
[----:B------:R-:W-:Y:S01]  /*2ca0*/  @!P5 LEA.HI.X R19, R192, R233, R193, 0x7, P1 ;  /* 0x000000e9c013d211 */ /* 0x000fe200008f3cc1 */
[----:B------:R-:W-:Y:S01]  /*2cb0*/  @!P4 IMAD.IADD R13, R21, 0x1, R12 ;  /* 0x00000001150dc824 */ /* 0x000fe200078e020c */
[----:B------:R-:W-:Y:S01]  /*2cc0*/  LEA R5, R140, R7, 0xa ;  /* 0x000000078c057211 */ /* 0x000fe200078e50ff */
[----:B------:R-:W-:Y:S01]  /*2cd0*/  @P6 STS.128 [R237+0x11800], RZ ;  /* 0x011800ffed006388 */ /* 0x000fe20000000c00 */
[----:B------:R-:W-:Y:S01]  /*2ce0*/  @!P2 IMAD R8, R193, 0xe0, RZ ;  /* 0x000000e0c108a824 */ /* 0x000fe200078e02ff */
[----:B------:R-:W-:Y:S01]  /*2cf0*/  IADD3 R224, R7, R6, RZ ;  /* 0x0000000607e07210 */ /* 0x000fe20007ffe0ff */
[----:B------:R-:W-:Y:S01]  /*2d00*/  @!P2 IMAD.WIDE.U32 R24, R192, 0xe0, R232 ;  /* 0x000000e0c018a825 */ /* 0x000fe200078e00e8 */
[----:B------:R-:W-:Y:S01]  /*2d10*/  @!PT LDS RZ, [RZ] ;  /* 0x00000000fffff984 */ /* 0x000fe20000000800 */
[----:B------:R-:W-:Y:S01]  /*2d20*/  @!PT LDS RZ, [RZ] ;  /* 0x00000000fffff984 */ /* 0x000fe20000000800 */
[----:B------:R-:W-:Y:S01]  /*2d30*/  @!PT LDS RZ, [RZ] ;  /* 0x00000000fffff984 */ /* 0x000fe20000000800 */
[----:B------:R-:W-:Y:S03]  /*2d40*/  @!P6 LDGSTS.E.BYPASS.LTC128B.128 [R237+0xd800], desc[UR12][R14.64] ;  /* 0x0d8000000eedefae */ /* 0x000fe6000b901d4c */
[----:B------:R-:W-:Y:S01]  /*2d50*/  @!P4 IMAD.MOV.U32 R12, RZ, RZ, R20 ;  /* 0x000000ffff0cc224 */ /* 0x000fe200078e0014 */
[----:B------:R-:W-:Y:S01]  /*2d60*/  @!P6 LDGSTS.E.BYPASS.LTC128B.128 [R237+0x11800], desc[UR12][R14.64+0x80] ;  /* 0x118000800eedefae */ /* 0x000fe2000b901d4c */
[----:B------:R-:W-:Y:S01]  /*2d70*/  IMAD.IADD R230, R6, 0x1, R5 ;  /* 0x0000000106e67824 */ /* 0x000fe200078e0205 */
[----:B------:R-:W-:Y:S01]  /*2d80*/  @!P2 IADD3 R9, R25, R8, RZ ;  /* 0x000000081909a210 */ /* 0x000fe20007ffe0ff */
[----:B------:R-:W-:Y:S01]  /*2d90*/  @!P2 IMAD.MOV.U32 R8, RZ, RZ, R24 ;  /* 0x000000ffff08a224 */ /* 0x000fe200078e0018 */
[----:B------:R-:W-:Y:S01]  /*2da0*/  @P5 STS.128 [R237+0xe000], RZ ;  /* 0x00e000ffed005388 */ /* 0x000fe20000000c00 */
[----:B------:R-:W-:Y:S01]  /*2db0*/  IMAD.MOV.U32 R5, RZ, RZ, 0x10 ;  /* 0x00000010ff057424 */ /* 0x000fe200078e00ff */
[----:B------:R-:W-:Y:S01]  /*2dc0*/  LEA R230, R230, UR4, 0x1 ;  /* 0x00000004e6e67c11 */ /* 0x000fe2000f8e08ff */
[----:B------:R-:W-:Y:S01]  /*2dd0*/  VIADD R227, R229, 0x4020 ;  /* 0x00004020e5e37836 */ /* 0x000fe20000000000 */
        /* <DEDUP_REMOVED lines=12> */
[----:B------:R-:W-:Y:S04]  /*2ea0*/  @!P4 LDGSTS.E.BYPASS.LTC128B.128 [R237+0x12800], desc[UR12][R12.64+0x80] ;  /* 0x128000800cedcfae */ /* 0x000fe8000b901d4c */
        /* <DEDUP_REMOVED lines=15> */
[----:B------:R-:W-:-:S02]  /*2fa0*/  R2P PR, R3, 0x6 ;  /* 0x0000000603007804 */ /* 0x000fc40000000000 */
[----:B------:R-:W-:Y:S01]  /*2fb0*/  IADD3 R3, R229, 0x4000, RZ ;  /* 0x00004000e5037810 */ /* 0x000fe20007ffe0ff */
[----:B------:R-:W-:Y:S02]  /*2fc0*/  LDSM.16.M88.4 R76, [R230] ;  /* 0x00000000e64c783b */ /* 0x000fe40000000200 */
[----:B------:R-:W-:Y:S02]  /*2fd0*/  SEL R5, R5, 0xfffffff0, !P1 ;  /* 0xfffffff005057807 */ /* 0x000fe40004800000 */
[----:B------:R-:W3:Y:S01]  /*2fe0*/  LDSM.16.M88.4 R100, [R229+0x6000] ;  /* 0x00600000e564783b */ /* 0x000ee20000000200 */
[----:B------:R-:W-:Y:S01]  /*2ff0*/  @P3 VIADD R227, R3, 0xffffffe0 ;  /* 0xffffffe003e33836 */ /* 0x000fe20000000000 */
[----:B------:R-:W-:Y:S02]  /*3000*/  LEA R228, R5, R230, 0x1 ;  /* 0x000000e605e47211 */ /* 0x000fe400078e08ff */
[----:B------:R-:W4:Y:S01]  /*3010*/  LDSM.16.M88.4 R28, [R229+0x7800] ;  /* 0x00780000e51c783b */ /* 0x000f220000000200 */
[----:B------:R-:W-:Y:S01]  /*3020*/  LOP3.LUT P1, RZ, R0, 0x4, RZ, 0xc0, !PT ;  /* 0x0000000400ff7812 */ /* 0x000fe2000782c0ff */
[C---:B------:R-:W-:Y:S01]  /*3030*/  VIADD R218, R227.reuse, 0x1000 ;  /* 0x00001000e3da7836 */ /* 0x040fe20000000000 */
[C---:B------:R-:W-:Y:S01]  /*3040*/  IADD3 R219, R227.reuse, 0x800, RZ ;  /* 0x00000800e3db7810 */ /* 0x040fe20007ffe0ff */
[----:B------:R-:W4:Y:S01]  /*3050*/  LDSM.16.M88.4 R48, [R229+0x5800] ;  /* 0x00580000e530783b */ /* 0x000f220000000200 */
[C---:B------:R-:W-:Y:S01]  /*3060*/  IADD3 R217, R227.reuse, 0x1800, RZ ;  /* 0x00001800e3d97810 */ /* 0x040fe20007ffe0ff */
[C---:B------:R-:W-:Y:S01]  /*3070*/  VIADD R216, R227.reuse, 0x2000 ;  /* 0x00002000e3d87836 */ /* 0x040fe20000000000 */
[C---:B------:R-:W-:Y:S01]  /*3080*/  IADD3 R215, R227.reuse, 0x2800, RZ ;  /* 0x00002800e3d77810 */ /* 0x040fe20007ffe0ff */
[----:B-1----:R-:W1:Y:S01]  /*3090*/  LDSM.16.M88.4 R16, [R229+0x4000] ;  /* 0x00400000e510783b */ /* 0x002e620000000200 */
[C---:B------:R-:W-:Y:S01]  /*30a0*/  VIADD R214, R227.reuse, 0x3000 ;  /* 0x00003000e3d67836 */ /* 0x040fe20000000000 */
[C---:B------:R-:W-:Y:S01]  /*30b0*/  IADD3 R213, R227.reuse, 0x3800, RZ ;  /* 0x00003800e3d57810 */ /* 0x040fe20007ffe0ff */
[C---:B------:R-:W-:Y:S01]  /*30c0*/  VIADD R211, R227.reuse, 0x4000 ;  /* 0x00004000e3d37836 */ /* 0x040fe20000000000 */
[----:B------:R-:W1:Y:S01]  /*30d0*/  LDSM.16.M88.4 R64, [R229+0x4800] ;  /* 0x00480000e540783b */ /* 0x000e620000000200 */
[C---:B------:R-:W-:Y:S01]  /*30e0*/  IADD3 R210, R227.reuse, 0x4800, RZ ;  /* 0x00004800e3d27810 */ /* 0x040fe20007ffe0ff */
[C---:B------:R-:W-:Y:S01]  /*30f0*/  VIADD R209, R227.reuse, 0x5000 ;  /* 0x00005000e3d17836 */ /* 0x040fe20000000000 */
[C---:B------:R-:W-:Y:S01]  /*3100*/  IADD3 R208, R227.reuse, 0x5800, RZ ;  /* 0x00005800e3d07810 */ /* 0x040fe20007ffe0ff */
[----:B------:R-:W1:Y:S01]  /*3110*/  LDSM.16.M88.4 R56, [R229+0x5000] ;  /* 0x00500000e538783b */ /* 0x000e620000000200 */
[C---:B------:R-:W-:Y:S01]  /*3120*/  VIADD R207, R227.reuse, 0x6000 ;  /* 0x00006000e3cf7836 */ /* 0x040fe20000000000 */
[C---:B------:R-:W-:Y:S01]  /*3130*/  IADD3 R206, R227.reuse, 0x6800, RZ ;  /* 0x00006800e3ce7810 */ /* 0x040fe20007ffe0ff */
[C---:B------:R-:W-:Y:S01]  /*3140*/  VIADD R205, R227.reuse, 0x7000 ;  /* 0x00007000e3cd7836 */ /* 0x040fe20000000000 */
[----:B------:R-:W1:Y:S01]  /*3150*/  LDSM.16.M88.4 R92, [R229+0x6800] ;  /* 0x00680000e55c783b */ /* 0x000e620000000200 */
[----:B------:R-:W-:-:S03]  /*3160*/  IADD3 R204, R227, 0x7800, RZ ;  /* 0x00007800e3cc7810 */ /* 0x000fc60007ffe0ff */
[----:B------:R-:W1:Y:S04]  /*3170*/  LDSM.16.M88.4 R84, [R229+0x7000] ;  /* 0x00700000e554783b */ /* 0x000e680000000200 */
[----:B--2---:R-:W-:Y:S04]  /*3180*/  LDSM.16.M88.4 R8, [R228] ;  /* 0x00000000e408783b */ /* 0x004fe80000000200 */
[----:B------:R-:W2:Y:S04]  /*3190*/  LDSM.16.M88.4 R12, [R227+0x2000] ;  /* 0x00200000e30c783b */ /* 0x000ea80000000200 */
[----:B------:R-:W2:Y:S01]  /*31a0*/  LDSM.16.M88.4 R24, [R227+0x1800] ;  /* 0x00180000e318783b */ /* 0x000ea20000000200 */
[C---:B---3--:R-:W-:Y:S03]  /*31b0*/  HMMA.16816.F32.BF16 R104, R76.reuse, R100, RZ ;  /* 0x000000644c68723c */ /* 0x048fe600000418ff */
[----:B------:R-:W3:Y:S03]  /*31c0*/  LDSM.16.M88.4 R116, [R227] ;  /* 0x00000000e374783b */ /* 0x000ee60000000200 */
[C---:B------:R-:W-:Y:S01]  /*31d0*/  HMMA.16816.F32.BF16 R100, R76.reuse, R102, RZ ;  /* 0x000000664c64723c */ /* 0x040fe200000418ff */
[----:B------:R-:W3:Y:S04]  /*31e0*/  LDSM.16.M88.4 R112, [R227+0x800] ;  /* 0x00080000e370783b */ /* 0x000ee80000000200 */
[----:B------:R-:W3:Y:S01]  /*31f0*/  LDSM.16.M88.4 R108, [R227+0x1000] ;  /* 0x00100000e36c783b */ /* 0x000ee20000000200 */
[C---:B----4-:R-:W-:Y:S03]  /*3200*/  HMMA.16816.F32.BF16 R80, R76.reuse, R28, RZ ;  /* 0x0000001c4c50723c */ /* 0x050fe600000418ff */
[----:B------:R-:W4:Y:S03]  /*3210*/  LDSM.16.M88.4 R68, [R227+0x2800] ;  /* 0x00280000e344783b */ /* 0x000f260000000200 */
[C---:B------:R-:W-:Y:S01]  /*3220*/  HMMA.16816.F32.BF16 R52, R76.reuse, R48, RZ ;  /* 0x000000304c34723c */ /* 0x040fe200000418ff */
[----:B------:R-:W-:Y:S01]  /*3230*/  MOV R28, 0x20 ;  /* 0x00000020001c7802 */ /* 0x000fe20000000f00 */
[----:B------:R-:W4:Y:S03]  /*3240*/  LDSM.16.M88.4 R44, [R227+0x3000] ;  /* 0x00300000e32c783b */ /* 0x000f260000000200 */
[C---:B------:R-:W-:Y:S01]  /*3250*/  SEL R3, R28.reuse, 0xffffffe0, !P2 ;  /* 0xffffffe01c037807 */ /* 0x040fe20005000000 */
[C---:B------:R-:W-:Y:S01]  /*3260*/  HMMA.16816.F32.BF16 R48, R76.reuse, R50, RZ ;  /* 0x000000324c30723c */ /* 0x040fe200000418ff */
[----:B------:R-:W-:Y:S01]  /*3270*/  SEL R0, R28, 0xffffffe0, !P1 ;  /* 0xffffffe01c007807 */ /* 0x000fe20004800000 */
[----:B------:R-:W4:Y:S01]  /*3280*/  LDSM.16.M88.4 R72, [R227+0x3800] ;  /* 0x00380000e348783b */ /* 0x000f220000000200 */
[----:B------:R-:W-:Y:S01]  /*3290*/  ISETP.GT.AND P2, PT, R194, 0x1, PT ;  /* 0x00000001c200780c */ /* 0x000fe20003f44270 */
[C---:B------:R-:W-:Y:S01]  /*32a0*/  IMAD R226, R3.reuse, 0x2, R230 ;  /* 0x0000000203e27824 */ /* 0x040fe200078e02e6 */
[C---:B------:R-:W-:Y:S01]  /*32b0*/  LEA R223, R0.reuse, R229, 0x1 ;  /* 0x000000e500df7211 */ /* 0x040fe200078e08ff */
[C---:B-1----:R-:W-:Y:S01]  /*32c0*/  HMMA.16816.F32.BF16 R20, R76.reuse, R16, RZ ;  /* 0x000000104c14723c */ /* 0x042fe200000418ff */
[----:B------:R-:W-:Y:S01]  /*32d0*/  IMAD R225, R3, 0x2, R228 ;  /* 0x0000000203e17824 */ /* 0x000fe200078e02e4 */
[----:B------:R-:W-:Y:S01]  /*32e0*/  LEA R212, R0, R227, 0x1 ;  /* 0x000000e300d47211 */ /* 0x000fe200078e08ff */
[----:B------:R-:W-:Y:S03]  /*32f0*/  LDSM.16.M88.4 R40, [R226] ;  /* 0x00000000e228783b */ /* 0x000fe60000000200 */
[C---:B------:R-:W-:Y:S01]  /*3300*/  HMMA.16816.F32.BF16 R32, R76.reuse, R64, RZ ;  /* 0x000000404c20723c */ /* 0x040fe200000418ff */
[----:B------:R-:W-:Y:S03]  /*3310*/  LDSM.16.M88.4 R124, [R225] ;  /* 0x00000000e17c783b */ /* 0x000fe60000000200 */
[----:B------:R-:W1:Y:S01]  /*3320*/  @!P2 LDC.64 R190, c[0x0][0x218] ;  /* 0x00008600ffbeab82 */ /* 0x000e620000000a00 */
[----:B------:R-:W-:Y:S01]  /*3330*/  LDSM.16.M88.4 R132, [R229+0x8800] ;  /* 0x00880000e584783b */ /* 0x000fe20000000200 */
[C---:B------:R-:W-:Y:S03]  /*3340*/  HMMA.16816.F32.BF16 R60, R76.reuse, R56, RZ ;  /* 0x000000384c3c723c */ /* 0x040fe600000418ff */
[----:B------:R-:W-:Y:S03]  /*3350*/  LDSM.16.M88.4 R120, [R212+0x2000] ;  /* 0x00200000d478783b */ /* 0x000fe60000000200 */
[C---:B------:R-:W-:Y:S01]  /*3360*/  HMMA.16816.F32.BF16 R96, R76.reuse, R92, RZ ;  /* 0x0000005c4c60723c */ /* 0x040fe200000418ff */
[----:B------:R-:W0:Y:S05]  /*3370*/  LDGDEPBAR ;  /* 0x00000000000079af */ /* 0x000e2a0000000000 */
[C---:B------:R-:W-:Y:S06]  /*3380*/  HMMA.16816.F32.BF16 R88, R76.reuse, R84, RZ ;  /* 0x000000544c58723c */ /* 0x040fec00000418ff */
[----:B------:R-:W-:Y:S01]  /*3390*/  HMMA.16816.F32.BF16 R16, R76, R18, RZ ;  /* 0x000000124c10723c */ /* 0x000fe200000418ff */
[----:B-1----:R-:W-:-:S05]  /*33a0*/  @!P2 LEA R240, P1, R196, R190, 0x1 ;  /* 0x000000bec4f0a211 */ /* 0x002fca00078208ff */
[----:B------:R-:W-:Y:S01]  /*33b0*/  HMMA.16816.F32.BF16 R64, R76, R66, RZ ;  /* 0x000000424c40723c */ /* 0x000fe200000418ff */
[----:B------:R-:W-:-:S05]  /*33c0*/  @!P2 LEA.HI.X R241, R196, R191, R195, 0x1, P1 ;  /* 0x000000bfc4f1a211 */ /* 0x000fca00008f0cc3 */
[C---:B------:R-:W-:Y:S06]  /*33d0*/  HMMA.16816.F32.BF16 R56, R76.reuse, R58, RZ ;  /* 0x0000003a4c38723c */ /* 0x040fec00000418ff */
[C---:B------:R-:W-:Y:S06]  /*33e0*/  HMMA.16816.F32.BF16 R92, R76.reuse, R94, RZ ;  /* 0x0000005e4c5c723c */ /* 0x040fec00000418ff */
[C---:B------:R-:W-:Y:S06]  /*33f0*/  HMMA.16816.F32.BF16 R84, R76.reuse, R86, RZ ;  /* 0x000000564c54723c */ /* 0x040fec00000418ff */
[----:B------:R-:W-:Y:S01]  /*3400*/  HMMA.16816.F32.BF16 R76, R76, R30, RZ ;  /* 0x0000001e4c4c723c */ /* 0x000fe200000418ff */
[----:B------:R-:W1:Y:S05]  /*3410*/  LDSM.16.M88.4 R28, [R223+0x4000] ;  /* 0x00400000df1c783b */ /* 0x000e6a0000000200 */
[C---:B--2---:R-:W-:Y:S06]  /*3420*/  HMMA.16816.F32.BF16 R104, R8.reuse, R12, R104 ;  /* 0x0000000c0868723c */ /* 0x044fec0000041868 */
[C---:B------:R-:W-:Y:S01]  /*3430*/  HMMA.16816.F32.BF16 R100, R8.reuse, R14, R100 ;  /* 0x0000000e0864723c */ /* 0x040fe20000041864 */
[----:B------:R-:W2:Y:S05]  /*3440*/  LDSM.16.M88.4 R12, [R223+0x5000] ;  /* 0x00500000df0c783b */ /* 0x000eaa0000000200 */
[C---:B------:R-:W-:Y:S06]  /*3450*/  HMMA.16816.F32.BF16 R52, R8.reuse, R24, R52 ;  /* 0x000000180834723c */ /* 0x040fec0000041834 */
[C---:B------:R-:W-:Y:S01]  /*3460*/  HMMA.16816.F32.BF16 R48, R8.reuse, R26, R48 ;  /* 0x0000001a0830723c */ /* 0x040fe20000041830 */
[----:B------:R-:W2:Y:S05]  /*3470*/  LDSM.16.M88.4 R24, [R223+0x4800] ;  /* 0x00480000df18783b */ /* 0x000eaa0000000200 */
[C---:B---3--:R-:W-:Y:S06]  /*3480*/  HMMA.16816.F32.BF16 R20, R8.reuse, R116, R20 ;  /* 0x000000740814723c */ /* 0x048fec0000041814 */
[C---:B------:R-:W-:Y:S06]  /*3490*/  HMMA.16816.F32.BF16 R32, R8.reuse, R112, R32 ;  /* 0x000000700820723c */ /* 0x040fec0000041820 */
[C---:B------:R-:W-:Y:S01]  /*34a0*/  HMMA.16816.F32.BF16 R64, R8.reuse, R114, R64 ;  /* 0x000000720840723c */ /* 0x040fe20000041840 */
[----:B------:R-:W3:Y:S05]  /*34b0*/  LDSM.16.M88.4 R112, [R212] ;  /* 0x00000000d470783b */ /* 0x000eea0000000200 */
[C---:B------:R-:W-:Y:S06]  /*34c0*/  HMMA.16816.F32.BF16 R60, R8.reuse, R108, R60 ;  /* 0x0000006c083c723c */ /* 0x040fec000004183c */
[C---:B------:R-:W-:Y:S01]  /*34d0*/  HMMA.16816.F32.BF16 R56, R8.reuse, R110, R56 ;  /* 0x0000006e0838723c */ /* 0x040fe20000041838 */
[----:B------:R-:W-:Y:S05]  /*34e0*/  LDSM.16.M88.4 R108, [R223+0x7800] ;  /* 0x00780000df6c783b */ /* 0x000fea0000000200 */
[C---:B------:R-:W-:Y:S01]  /*34f0*/  HMMA.16816.F32.BF16 R16, R8.reuse, R118, R16 ;  /* 0x000000760810723c */ /* 0x040fe20000041810 */
[----:B------:R-:W-:Y:S05]  /*3500*/  LDSM.16.M88.4 R116, [R223+0x7000] ;  /* 0x00700000df74783b */ /* 0x000fea0000000200 */
        /* <DEDUP_REMOVED lines=10> */
[C---:B-1----:R-:W-:Y:S06]  /*35b0*/  HMMA.16816.F32.BF16 R20, R40.reuse, R28, R20 ;  /* 0x0000001c2814723c */ /* 0x042fec0000041814 */
[C---:B--2---:R-:W-:Y:S06]  /*35c0*/  HMMA.16816.F32.BF16 R60, R40.reuse, R12, R60 ;  /* 0x0000000c283c723c */ /* 0x044fec000004183c */
[C---:B------:R-:W-:Y:S01]  /*35d0*/  HMMA.16816.F32.BF16 R56, R40.reuse, R14, R56 ;  /* 0x0000000e2838723c */ /* 0x040fe20000041838 */
[----:B------:R-:W1:Y:S05]  /*35e0*/  LDSM.16.M88.4 R12, [R229+0x8000] ;  /* 0x00800000e50c783b */ /* 0x000e6a0000000200 */
[C---:B------:R-:W-:Y:S01]  /*35f0*/  HMMA.16816.F32.BF16 R16, R40.reuse, R30, R16 ;  /* 0x0000001e2810723c */ /* 0x040fe20000041810 */
[----:B------:R-:W2:Y:S05]  /*3600*/  LDSM.16.M88.4 R28, [R212+0x800] ;  /* 0x00080000d41c783b */ /* 0x000eaa0000000200 */
[C---:B------:R-:W-:Y:S06]  /*3610*/  HMMA.16816.F32.BF16 R32, R40.reuse, R24, R32 ;  /* 0x000000182820723c */ /* 0x040fec0000041820 */
[----:B------:R-:W-:Y:S01]  /*3620*/  HMMA.16816.F32.BF16 R64, R40, R26, R64 ;  /* 0x0000001a2840723c */ /* 0x000fe20000041840 */
[----:B------:R-:W2:Y:S05]  /*3630*/  LDSM.16.M88.4 R24, [R212+0x1000] ;  /* 0x00100000d418783b */ /* 0x000eaa0000000200 */
[----:B---3--:R-:W-:Y:S06]  /*3640*/  HMMA.16816.F32.BF16 R20, R124, R112, R20 ;  /* 0x000000707c14723c */ /* 0x008fec0000041814 */
[C---:B----4-:R-:W-:Y:S06]  /*3650*/  HMMA.16816.F32.BF16 R52, R40.reuse, R68, R52 ;  /* 0x000000442834723c */ /* 0x050fec0000041834 */
[C---:B------:R-:W-:Y:S01]  /*3660*/  HMMA.16816.F32.BF16 R48, R40.reuse, R70, R48 ;  /* 0x000000462830723c */ /* 0x040fe20000041830 */
[----:B------:R-:W-:Y:S05]  /*3670*/  LDSM.16.M88.4 R68, [R227+0x4000] ;  /* 0x00400000e344783b */ /* 0x000fea0000000200 */
[C---:B------:R-:W-:Y:S06]  /*3680*/  HMMA.16816.F32.BF16 R104, R40.reuse, R44, R104 ;  /* 0x0000002c2868723c */ /* 0x040fec0000041868 */
[C---:B------:R-:W-:Y:S01]  /*3690*/  HMMA.16816.F32.BF16 R100, R40.reuse, R46, R100 ;  /* 0x0000002e2864723c */ /* 0x040fe20000041864 */
[----:B------:R-:W3:Y:S05]  /*36a0*/  LDSM.16.M88.4 R44, [R228+0x2000] ;  /* 0x00200000e42c783b */ /* 0x000eea0000000200 */
[C---:B------:R-:W-:Y:S06]  /*36b0*/  HMMA.16816.F32.BF16 R96, R40.reuse, R8, R96 ;  /* 0x000000082860723c */ /* 0x040fec0000041860 */
[----:B------:R-:W-:Y:S01]  /*36c0*/  HMMA.16816.F32.BF16 R92, R40, R10, R92 ;  /* 0x0000000a285c723c */ /* 0x000fe2000004185c */
[----:B------:R-:W4:Y:S05]  /*36d0*/  LDSM.16.M88.4 R8, [R212+0x1800] ;  /* 0x00180000d408783b */ /* 0x000f2a0000000200 */
[----:B------:R-:W-:Y:S01]  /*36e0*/  HMMA.16816.F32.BF16 R16, R124, R114, R16 ;  /* 0x000000727c10723c */ /* 0x000fe20000041810 */
[----:B------:R-:W-:Y:S05]  /*36f0*/  LDSM.16.M88.4 R112, [R212+0x3000] ;  /* 0x00300000d470783b */ /* 0x000fea0000000200 */
[----:B-1----:R-:W-:Y:S06]  /*3700*/  HMMA.16816.F32.BF16 R20, R72, R12, R20 ;  /* 0x0000000c4814723c */ /* 0x002fec0000041814 */
[C---:B--2---:R-:W-:Y:S06]  /*3710*/  HMMA.16816.F32.BF16 R32, R124.reuse, R28, R32 ;  /* 0x0000001c7c20723c */ /* 0x044fec0000041820 */
[C---:B------:R-:W-:Y:S01]  /*3720*/  HMMA.16816.F32.BF16 R64, R124.reuse, R30, R64 ;  /* 0x0000001e7c40723c */ /* 0x040fe20000041840 */
[----:B------:R-:W-:Y:S05]  /*3730*/  LDSM.16.M88.4 R28, [R226+0x2000] ;  /* 0x00200000e21c783b */ /* 0x000fea0000000200 */
[C---:B------:R-:W-:Y:S06]  /*3740*/  HMMA.16816.F32.BF16 R60, R124.reuse, R24, R60 ;  /* 0x000000187c3c723c */ /* 0x040fec000004183c */
[----:B------:R-:W-:Y:S01]  /*3750*/  HMMA.16816.F32.BF16 R56, R124, R26, R56 ;  /* 0x0000001a7c38723c */ /* 0x000fe20000041838 */
[----:B------:R-:W1:Y:S05]  /*3760*/  LDSM.16.M88.4 R24, [R223+0x8000] ;  /* 0x00800000df18783b */ /* 0x000e6a0000000200 */
[----:B------:R-:W-:Y:S01]  /*3770*/  HMMA.16816.F32.BF16 R16, R72, R14, R16 ;  /* 0x0000000e4810723c */ /* 0x000fe20000041810 */
[----:B------:R-:W-:Y:S05]  /*3780*/  LDSM.16.M88.4 R12, [R225+0x2000] ;  /* 0x00200000e10c783b */ /* 0x000fea0000000200 */
[----:B---3--:R-:W-:Y:S06]  /*3790*/  HMMA.16816.F32.BF16 R20, R44, R68, R20 ;  /* 0x000000442c14723c */ /* 0x008fec0000041814 */
[C---:B------:R-:W-:Y:S06]  /*37a0*/  HMMA.16816.F32.BF16 R88, R40.reuse, R116, R88 ;  /* 0x000000742858723c */ /* 0x040fec0000041858 */
[C---:B------:R-:W-:Y:S01]  /*37b0*/  HMMA.16816.F32.BF16 R84, R40.reuse, R118, R84 ;  /* 0x000000762854723c */ /* 0x040fe20000041854 */
[----:B------:R-:W-:Y:S05]  /*37c0*/  LDSM.16.M88.4 R116, [R212+0x2800] ;  /* 0x00280000d474783b */ /* 0x000fea0000000200 */
[C---:B------:R-:W-:Y:S06]  /*37d0*/  HMMA.16816.F32.BF16 R80, R40.reuse, R108, R80 ;  /* 0x0000006c2850723c */ /* 0x040fec0000041850 */
[----:B------:R-:W-:Y:S01]  /*37e0*/  HMMA.16816.F32.BF16 R76, R40, R110, R76 ;  /* 0x0000006e284c723c */ /* 0x000fe2000004184c */
[----:B------:R-:W2:Y:S04]  /*37f0*/  LDSM.16.M88.4 R40, [R227+0x4800] ;  /* 0x00480000e328783b */ /* 0x000ea80000000200 */
[----:B------:R-:W-:Y:S01]  /*3800*/  LDSM.16.M88.4 R108, [R212+0x3800] ;  /* 0x00380000d46c783b */ /* 0x000fe20000000200 */
[C---:B----4-:R-:W-:Y:S06]  /*3810*/  HMMA.16816.F32.BF16 R52, R124.reuse, R8, R52 ;  /* 0x000000087c34723c */ /* 0x050fec0000041834 */
[----:B------:R-:W-:Y:S01]  /*3820*/  HMMA.16816.F32.BF16 R48, R124, R10, R48 ;  /* 0x0000000a7c30723c */ /* 0x000fe20000041830 */
[----:B------:R-:W3:Y:S05]  /*3830*/  LDSM.16.M88.4 R8, [R212+0x4000] ;  /* 0x00400000d408783b */ /* 0x000eea0000000200 */
[----:B------:R-:W-:Y:S01]  /*3840*/  HMMA.16816.F32.BF16 R16, R44, R70, R16 ;  /* 0x000000462c10723c */ /* 0x000fe20000041810 */
[----:B------:R-:W4:Y:S05]  /*3850*/  LDSM.16.M88.4 R68, [R229+0x9000] ;  /* 0x00900000e544783b */ /* 0x000f2a0000000200 */
[----:B------:R-:W-:Y:S06]  /*3860*/  HMMA.16816.F32.BF16 R32, R72, R132, R32 ;  /* 0x000000844820723c */ /* 0x000fec0000041820 */
[----:B-1----:R-:W-:Y:S06]  /*3870*/  HMMA.16816.F32.BF16 R20, R28, R24, R20 ;  /* 0x000000181c14723c */ /* 0x002fec0000041814 */
[----:B------:R-:W-:Y:S01]  /*3880*/  HMMA.16816.F32.BF16 R128, R124, R120, R104 ;  /* 0x000000787c80723c */ /* 0x000fe20000041868 */
[----:B------:R-:W1:Y:S05]  /*3890*/  LDSM.16.M88.4 R104, [R223+0x8800] ;  /* 0x00880000df68783b */ /* 0x000e6a0000000200 */
[----:B------:R-:W-:Y:S01]  /*38a0*/  HMMA.16816.F32.BF16 R16, R28, R26, R16 ;  /* 0x0000001a1c10723c */ /* 0x000fe20000041810 */
[----:B------:R-:W-:Y:S05]  /*38b0*/  LDSM.16.M88.4 R24, [R227+0x5000] ;  /* 0x00500000e318783b */ /* 0x000fea0000000200 */
[----:B--2---:R-:W-:Y:S06]  /*38c0*/  HMMA.16816.F32.BF16 R32, R44, R40, R32 ;  /* 0x000000282c20723c */ /* 0x004fec0000041820 */
[C---:B------:R-:W-:Y:S06]  /*38d0*/  HMMA.16816.F32.BF16 R96, R124.reuse, R116, R96 ;  /* 0x000000747c60723c */ /* 0x040fec0000041860 */
[----:B------:R-:W-:Y:S01]  /*38e0*/  HMMA.16816.F32.BF16 R92, R124, R118, R92 ;  /* 0x000000767c5c723c */ /* 0x000fe2000004185c */
[----:B------:R-:W2:Y:S05]  /*38f0*/  LDSM.16.M88.4 R116, [R229+0x9800] ;  /* 0x00980000e574783b */ /* 0x000eaa0000000200 */
[----:B---3--:R-:W-:Y:S06]  /*3900*/  HMMA.16816.F32.BF16 R20, R12, R8, R20 ;  /* 0x000000080c14723c */ /* 0x008fec0000041814 */
[C---:B------:R-:W-:Y:S06]  /*3910*/  HMMA.16816.F32.BF16 R88, R124.reuse, R112, R88 ;  /* 0x000000707c58723c */ /* 0x040fec0000041858 */
[C---:B------:R-:W-:Y:S06]  /*3920*/  HMMA.16816.F32.BF16 R84, R124.reuse, R114, R84 ;  /* 0x000000727c54723c */ /* 0x040fec0000041854 */
[----:B------:R-:W-:Y:S01]  /*3930*/  HMMA.16816.F32.BF16 R112, R124, R108, R80 ;  /* 0x0000006c7c70723c */ /* 0x000fe20000041850 */
[----:B------:R-:W3:Y:S05]  /*3940*/  LDSM.16.M88.4 R80, [R212+0x4800] ;  /* 0x00480000d450783b */ /* 0x000eea0000000200 */
[----:B------:R-:W-:Y:S01]  /*3950*/  HMMA.16816.F32.BF16 R16, R12, R10, R16 ;  /* 0x0000000a0c10723c */ /* 0x000fe20000041810 */
[----:B------:R-:W-:Y:S01]  /*3960*/  FMUL.FTZ R0, R20, UR10 ;  /* 0x0000000a14007c20 */ /* 0x000fe20008410000 */
[----:B------:R-:W3:Y:S04]  /*3970*/  LDSM.16.M88.4 R8, [R223+0x9000] ;  /* 0x00900000df08783b */ /* 0x000ee80000000200 */
[----:B----4-:R-:W-:Y:S01]  /*3980*/  HMMA.16816.F32.BF16 R60, R72, R68, R60 ;  /* 0x00000044483c723c */ /* 0x010fe2000004183c */
[----:B------:R-:W4:Y:S05]  /*3990*/  MUFU.TANH R0, R0 ;  /* 0x0000000000007308 */ /* 0x000f2a0000002400 */
[----:B-1----:R-:W-:Y:S01]  /*39a0*/  HMMA.16816.F32.BF16 R32, R28, R104, R32 ;  /* 0x000000681c20723c */ /* 0x002fe20000041820 */
[----:B------:R-:W-:Y:S01]  /*39b0*/  FMUL.FTZ R69, R21, UR10 ;  /* 0x0000000a15457c20 */ /* 0x000fe20008410000 */
[----:B------:R-:W-:-:S04]  /*39c0*/  FMUL.FTZ R68, R22, UR10 ;  /* 0x0000000a16447c20 */ /* 0x000fc80008410000 */
[C---:B------:R-:W-:Y:S01]  /*39d0*/  HMMA.16816.F32.BF16 R56, R72.reuse, R70, R56 ;  /* 0x000000464838723c */ /* 0x040fe20000041838 */
[----:B------:R-:W1:Y:S05]  /*39e0*/  MUFU.TANH R69, R69 ;  /* 0x0000004500457308 */ /* 0x000e6a0000002400 */
[C---:B--2---:R-:W-:Y:S01]  /*39f0*/  HMMA.16816.F32.BF16 R52, R72.reuse, R116, R52 ;  /* 0x000000744834723c */ /* 0x044fe20000041834 */
[----:B------:R-:W-:Y:S01]  /*3a00*/  FMUL.FTZ R70, R23, UR10 ;  /* 0x0000000a17467c20 */ /* 0x000fe20008410000 */
[----:B------:R-:W-:Y:S01]  /*3a10*/  FMUL.FTZ R16, R16, UR10 ;  /* 0x0000000a10107c20 */ /* 0x000fe20008410000 */
[----:B------:R-:W2:Y:S01]  /*3a20*/  LDSM.16.M88.4 R20, [R227+0x5800] ;  /* 0x00580000e314783b */ /* 0x000ea20000000200 */
[----:B------:R-:W-:Y:S01]  /*3a30*/  FMUL.FTZ R104, R19, UR10 ;  /* 0x0000000a13687c20 */ /* 0x000fe20008410000 */
[----:B------:R-:W1:Y:S01]  /*3a40*/  MUFU.TANH R68, R68 ;  /* 0x0000004400447308 */ /* 0x000e620000002400 */
[----:B------:R-:W-:Y:S06]  /*3a50*/  HMMA.16816.F32.BF16 R48, R72, R118, R48 ;  /* 0x000000764830723c */ /* 0x000fec0000041830 */
[----:B---3--:R-:W-:Y:S01]  /*3a60*/  HMMA.16816.F32.BF16 R32, R12, R80, R32 ;  /* 0x000000500c20723c */ /* 0x008fe20000041820 */
[----:B------:R3:W1:Y:S05]  /*3a70*/  MUFU.TANH R71, R16 ;  /* 0x0000001000477308 */ /* 0x00066a0000002400 */
[C---:B------:R-:W-:Y:S01]  /*3a80*/  HMMA.16816.F32.BF16 R60, R44.reuse, R24, R60 ;  /* 0x000000182c3c723c */ /* 0x040fe2000004183c */
[----:B------:R-:W-:Y:S01]  /*3a90*/  FMUL.FTZ R80, R17, UR10 ;  /* 0x0000000a11507c20 */ /* 0x000fe20008410000 */
[----:B------:R-:W-:Y:S01]  /*3aa0*/  FMUL.FTZ R81, R18, UR10 ;  /* 0x0000000a12517c20 */ /* 0x000fe20008410000 */
[----:B------:R-:W1:Y:S03]  /*3ab0*/  MUFU.TANH R70, R70 ;  /* 0x0000004600467308 */ /* 0x000e660000002400 */
[----:B------:R-:W-:Y:S01]  /*3ac0*/  HMMA.16816.F32.BF16 R56, R44, R26, R56 ;  /* 0x0000001a2c38723c */ /* 0x000fe20000041838 */
[----:B------:R-:W4:Y:S04]  /*3ad0*/  LDSM.16.M88.4 R24, [R229+0xa000] ;  /* 0x00a00000e518783b */ /* 0x000f280000000200 */
[----:B------:R-:W1:Y:S01]  /*3ae0*/  MUFU.TANH R80, R80 ;  /* 0x0000005000507308 */ /* 0x000e620000002400 */
[----:B------:R-:W-:Y:S01]  /*3af0*/  HMMA.16816.F32.BF16 R64, R72, R134, R64 ;  /* 0x000000864840723c */ /* 0x000fe20000041840 */
[----:B---3--:R-:W3:Y:S05]  /*3b00*/  LDSM.16.M88.4 R16, [R223+0x9800] ;  /* 0x00980000df10783b */ /* 0x008eea0000000200 */
[----:B------:R-:W-:Y:S01]  /*3b10*/  HMMA.16816.F32.BF16 R100, R124, R122, R100 ;  /* 0x0000007a7c64723c */ /* 0x000fe20000041864 */
[----:B------:R-:W-:Y:S01]  /*3b20*/  FMUL.FTZ R32, R32, UR10 ;  /* 0x0000000a20207c20 */ /* 0x000fe20008410000 */
[----:B------:R-:W-:Y:S01]  /*3b30*/  FMUL.FTZ R33, R33, UR10 ;  /* 0x0000000a21217c20 */ /* 0x000fe20008410000 */
[----:B------:R-:W-:Y:S01]  /*3b40*/  FMUL.FTZ R105, R34, UR10 ;  /* 0x0000000a22697c20 */ /* 0x000fe20008410000 */
[----:B------:R-:W1:Y:S02]  /*3b50*/  MUFU.TANH R81, R81 ;  /* 0x0000005100517308 */ /* 0x000e640000002400 */
[----:B------:R-:W-:Y:S06]  /*3b60*/  HMMA.16816.F32.BF16 R60, R28, R8, R60 ;  /* 0x000000081c3c723c */ /* 0x000fec000004183c */
[C---:B--2---:R-:W-:Y:S01]  /*3b70*/  HMMA.16816.F32.BF16 R52, R44.reuse, R20, R52 ;  /* 0x000000142c34723c */ /* 0x044fe20000041834 */
[----:B------:R-:W2:Y:S05]  /*3b80*/  MUFU.TANH R104, R104 ;  /* 0x0000006800687308 */ /* 0x000eaa0000002400 */
[----:B------:R-:W-:Y:S01]  /*3b90*/  HMMA.16816.F32.BF16 R48, R44, R22, R48 ;  /* 0x000000162c30723c */ /* 0x000fe20000041830 */
[----:B------:R-:W1:Y:S02]  /*3ba0*/  LDSM.16.M88.4 R20, [R229+0xa800] ;  /* 0x00a80000e514783b */ /* 0x000e640000000200 */
[----:B------:R-:W1:Y:S03]  /*3bb0*/  MUFU.TANH R105, R105 ;  /* 0x0000006900697308 */ /* 0x000e660000002400 */
[----:B------:R-:W-:Y:S01]  /*3bc0*/  HMMA.16816.F32.BF16 R56, R28, R10, R56 ;  /* 0x0000000a1c38723c */ /* 0x000fe20000041838 */
[----:B------:R-:W2:Y:S05]  /*3bd0*/  LDSM.16.M88.4 R8, [R227+0x6000] ;  /* 0x00600000e308783b */ /* 0x000eaa0000000200 */
[----:B------:R-:W-:Y:S01]  /*3be0*/  HMMA.16816.F32.BF16 R64, R44, R42, R64 ;  /* 0x0000002a2c40723c */ /* 0x000fe20000041840 */
[----:B------:R-:W2:Y:S05]  /*3bf0*/  LDSM.16.M88.4 R40, [R212+0x5000] ;  /* 0x00500000d428783b */ /* 0x000eaa0000000200 */
[----:B----4-:R-:W-:Y:S06]  /*3c00*/  HMMA.16816.F32.BF16 R128, R72, R24, R128 ;  /* 0x000000184880723c */ /* 0x010fec0000041880 */
[----:B---3--:R-:W-:Y:S06]  /*3c10*/  HMMA.16816.F32.BF16 R52, R28, R16, R52 ;  /* 0x000000101c34723c */ /* 0x008fec0000041834 */
[----:B------:R-:W-:Y:S01]  /*3c20*/  HMMA.16816.F32.BF16 R100, R72, R26, R100 ;  /* 0x0000001a4864723c */ /* 0x000fe20000041864 */
[----:B------:R-:W-:Y:S05]  /*3c30*/  LDSM.16.M88.4 R24, [R212+0x6000] ;  /* 0x00600000d418783b */ /* 0x000fea0000000200 */
[C---:B------:R-:W-:Y:S01]  /*3c40*/  HMMA.16816.F32.BF16 R48, R28.reuse, R18, R48 ;  /* 0x000000121c30723c */ /* 0x040fe20000041830 */
[----:B------:R-:W3:Y:S05]  /*3c50*/  LDSM.16.M88.4 R16, [R227+0x6800] ;  /* 0x00680000e310783b */ /* 0x000eea0000000200 */
[----:B------:R-:W-:Y:S06]  /*3c60*/  HMMA.16816.F32.BF16 R64, R28, R106, R64 ;  /* 0x0000006a1c40723c */ /* 0x000fec0000041840 */
[----:B-1----:R-:W-:Y:S01]  /*3c70*/  HMMA.16816.F32.BF16 R96, R72, R20, R96 ;  /* 0x000000144860723c */ /* 0x002fe20000041860 */
[----:B------:R-:W-:-:S05]  /*3c80*/  FMUL.FTZ R106, R35, UR10 ;  /* 0x0000000a236a7c20 */ /* 0x000fca0008410000 */
[----:B------:R-:W-:Y:S01]  /*3c90*/  HMMA.16816.F32.BF16 R92, R72, R22, R92 ;  /* 0x00000016485c723c */ /* 0x000fe2000004185c */
[----:B------:R-:W-:Y:S01]  /*3ca0*/  LDSM.16.M88.4 R20, [R227+0x7000] ;  /* 0x00700000e314783b */ /* 0x000fe20000000200 */
[----:B------:R-:W1:Y:S04]  /*3cb0*/  MUFU.TANH R106, R106 ;  /* 0x0000006a006a7308 */ /* 0x000e680000002400 */
[C---:B--2---:R-:W-:Y:S06]  /*3cc0*/  HMMA.16816.F32.BF16 R128, R44.reuse, R8, R128 ;  /* 0x000000082c80723c */ /* 0x044fec0000041880 */
[----:B------:R-:W-:Y:S01]  /*3cd0*/  HMMA.16816.F32.BF16 R100, R44, R10, R100 ;  /* 0x0000000a2c64723c */ /* 0x000fe20000041864 */
[----:B------:R-:W2:Y:S05]  /*3ce0*/  LDSM.16.M88.4 R8, [R229+0xb000] ;  /* 0x00b00000e508783b */ /* 0x000eaa0000000200 */
[C---:B------:R-:W-:Y:S06]  /*3cf0*/  HMMA.16816.F32.BF16 R60, R12.reuse, R40, R60 ;  /* 0x000000280c3c723c */ /* 0x040fec000004183c */
[C---:B------:R-:W-:Y:S01]  /*3d00*/  HMMA.16816.F32.BF16 R56, R12.reuse, R42, R56 ;  /* 0x0000002a0c38723c */ /* 0x040fe20000041838 */
[----:B------:R-:W4:Y:S05]  /*3d10*/  LDSM.16.M88.4 R40, [R223+0xa000] ;  /* 0x00a00000df28783b */ /* 0x000f2a0000000200 */
[----:B------:R-:W-:Y:S01]  /*3d20*/  HMMA.16816.F32.BF16 R64, R12, R82, R64 ;  /* 0x000000520c40723c */ /* 0x000fe20000041840 */
[----:B------:R-:W1:Y:S05]  /*3d30*/  MUFU.TANH R82, R32 ;  /* 0x0000002000527308 */ /* 0x000e6a0000002400 */
[C---:B---3--:R-:W-:Y:S03]  /*3d40*/  HMMA.16816.F32.BF16 R96, R44.reuse, R16, R96 ;  /* 0x000000102c60723c */ /* 0x048fe60000041860 */
[----:B------:R3:W1:Y:S03]  /*3d50*/  MUFU.TANH R83, R33 ;  /* 0x0000002100537308 */ /* 0x0006660000002400 */
[----:B------:R-:W-:Y:S01]  /*3d60*/  HMMA.16816.F32.BF16 R92, R44, R18, R92 ;  /* 0x000000122c5c723c */ /* 0x000fe2000004185c */
[----:B------:R-:W1:Y:S01]  /*3d70*/  LDSM.16.M88.4 R16, [R229+0xb800] ;  /* 0x00b80000e510783b */ /* 0x000e620000000200 */
[----:B------:R-:W-:Y:S01]  /*3d80*/  FMUL.FTZ R60, R60, UR10 ;  /* 0x0000000a3c3c7c20 */ /* 0x000fe20008410000 */
[----:B------:R-:W-:Y:S01]  /*3d90*/  FMUL.FTZ R61, R61, UR10 ;  /* 0x0000000a3d3d7c20 */ /* 0x000fe20008410000 */
[----:B------:R-:W-:Y:S01]  /*3da0*/  FMUL.FTZ R62, R62, UR10 ;  /* 0x0000000a3e3e7c20 */ /* 0x000fe20008410000 */
[----:B------:R-:W-:Y:S01]  /*3db0*/  FMUL.FTZ R63, R63, UR10 ;  /* 0x0000000a3f3f7c20 */ /* 0x000fe20008410000 */
[----:B------:R-:W-:Y:S01]  /*3dc0*/  HMMA.16816.F32.BF16 R76, R124, R110, R76 ;  /* 0x0000006e7c4c723c */ /* 0x000fe2000004184c */
[----:B------:R-:W-:Y:S01]  /*3dd0*/  FMUL.FTZ R56, R56, UR10 ;  /* 0x0000000a38387c20 */ /* 0x000fe20008410000 */
[----:B------:R-:W-:Y:S01]  /*3de0*/  FMUL.FTZ R57, R57, UR10 ;  /* 0x0000000a39397c20 */ /* 0x000fe20008410000 */
[----:B------:R-:W-:Y:S01]  /*3df0*/  FMUL.FTZ R58, R58, UR10 ;  /* 0x0000000a3a3a7c20 */ /* 0x000fe20008410000 */
[----:B------:R-:W-:Y:S01]  /*3e00*/  FMUL.FTZ R59, R59, UR10 ;  /* 0x0000000a3b3b7c20 */ /* 0x000fe20008410000 */
[----:B------:R-:W1:Y:S01]  /*3e10*/  MUFU.TANH R60, R60 ;  /* 0x0000003c003c7308 */ /* 0x000e620000002400 */
[C---:B--2---:R-:W-:Y:S01]  /*3e20*/  HMMA.16816.F32.BF16 R88, R72.reuse, R8, R88 ;  /* 0x000000084858723c */ /* 0x044fe20000041858 */
[----:B------:R-:W-:Y:S01]  /*3e30*/  FMUL.FTZ R64, R64, UR10 ;  /* 0x0000000a40407c20 */ /* 0x000fe20008410000 */
[----:B---3--:R-:W2:Y:S01]  /*3e40*/  LDSM.16.M88.4 R32, [R212+0x5800] ;  /* 0x00580000d420783b */ /* 0x008ea20000000200 */
[----:B------:R-:W-:Y:S01]  /*3e50*/  FMUL.FTZ R65, R65, UR10 ;  /* 0x0000000a41417c20 */ /* 0x000fe20008410000 */
[----:B------:R-:W-:Y:S01]  /*3e60*/  FMUL.FTZ R66, R66, UR10 ;  /* 0x0000000a42427c20 */ /* 0x000fe20008410000 */
[----:B------:R-:W-:Y:S01]  /*3e70*/  FMUL.FTZ R67, R67, UR10 ;  /* 0x0000000a43437c20 */ /* 0x000fe20008410000 */
[----:B------:R-:W-:Y:S01]  /*3e80*/  HMMA.16816.F32.BF16 R84, R72, R10, R84 ;  /* 0x0000000a4854723c */ /* 0x000fe20000041854 */
[----:B------:R-:W3:Y:S01]  /*3e90*/  LDSM.16.M88.4 R8, [R227+0x7800] ;  /* 0x00780000e308783b */ /* 0x000ee20000000200 */
[----:B------:R-:W1:Y:S04]  /*3ea0*/  MUFU.TANH R64, R64 ;  /* 0x0000004000407308 */ /* 0x000e680000002400 */
[C---:B----4-:R-:W-:Y:S04]  /*3eb0*/  HMMA.16816.F32.BF16 R128, R28.reuse, R40, R128 ;  /* 0x000000281c80723c */ /* 0x050fe80000041880 */
[----:B------:R-:W4:Y:S02]  /*3ec0*/  MUFU.TANH R65, R65 ;  /* 0x0000004100417308 */ /* 0x000f240000002400 */
[----:B------:R-:W-:Y:S01]  /*3ed0*/  HMMA.16816.F32.BF16 R100, R28, R42, R100 ;  /* 0x0000002a1c64723c */ /* 0x000fe20000041864 */
[----:B------:R-:W-:Y:S05]  /*3ee0*/  LDSM.16.M88.4 R40, [R212+0x6800] ;  /* 0x00680000d428783b */ /* 0x000fea0000000200 */
[----:B------:R-:W-:Y:S01]  /*3ef0*/  HMMA.16816.F32.BF16 R88, R44, R20, R88 ;  /* 0x000000142c58723c */ /* 0x000fe20000041858 */
[----:B------:R-:W2:Y:S05]  /*3f00*/  MUFU.TANH R66, R66 ;  /* 0x0000004200427308 */ /* 0x000eaa0000002400 */
[C---:B-1----:R-:W-:Y:S03]  /*3f10*/  HMMA.16816.F32.BF16 R112, R72.reuse, R16, R112 ;  /* 0x000000104870723c */ /* 0x042fe60000041870 */
[----:B------:R-:W1:Y:S03]  /*3f20*/  MUFU.TANH R67, R67 ;  /* 0x0000004300437308 */ /* 0x000e660000002400 */
[----:B------:R-:W-:Y:S01]  /*3f30*/  HMMA.16816.F32.BF16 R76, R72, R18, R76 ;  /* 0x00000012484c723c */ /* 0x000fe2000004184c */
[----:B------:R-:W-:Y:S04]  /*3f40*/  LDSM.16.M88.4 R16, [R212+0x7800] ;  /* 0x00780000d410783b */ /* 0x000fe80000000200 */
[----:B------:R-:W1:Y:S01]  /*3f50*/  MUFU.TANH R61, R61 ;  /* 0x0000003d003d7308 */ /* 0x000e620000002400 */
[C---:B--2---:R-:W-:Y:S06]  /*3f60*/  HMMA.16816.F32.BF16 R52, R12.reuse, R32, R52 ;  /* 0x000000200c34723c */ /* 0x044fec0000041834 */
[----:B------:R-:W-:Y:S01]  /*3f70*/  HMMA.16816.F32.BF16 R48, R12, R34, R48 ;  /* 0x000000220c30723c */ /* 0x000fe20000041830 */
[----:B------:R-:W2:Y:S01]  /*3f80*/  LDSM.16.M88.4 R32, [R223+0xa800] ;  /* 0x00a80000df20783b */ /* 0x000ea20000000200 */
[----:B------:R-:W1:Y:S04]  /*3f90*/  MUFU.TANH R62, R62 ;  /* 0x0000003e003e7308 */ /* 0x000e680000002400 */
[----:B------:R-:W-:Y:S01]  /*3fa0*/  HMMA.16816.F32.BF16 R84, R44, R22, R84 ;  /* 0x000000162c54723c */ /* 0x000fe20000041854 */
[----:B------:R-:W4:Y:S03]  /*3fb0*/  LDSM.16.M88.4 R20, [R223+0xb800] ;  /* 0x00b80000df14783b */ /* 0x000f260000000200 */
[----:B------:R-:W1:Y:S02]  /*3fc0*/  MUFU.TANH R63, R63 ;  /* 0x0000003f003f7308 */ /* 0x000e640000002400 */
[C---:B------:R-:W-:Y:S06]  /*3fd0*/  HMMA.16816.F32.BF16 R128, R12.reuse, R24, R128 ;  /* 0x000000180c80723c */ /* 0x040fec0000041880 */
[----:B------:R-:W-:Y:S01]  /*3fe0*/  HMMA.16816.F32.BF16 R100, R12, R26, R100 ;  /* 0x0000001a0c64723c */ /* 0x000fe20000041864 */
[----:B------:R-:W1:Y:S01]  /*3ff0*/  LDSM.16.M88.4 R24, [R223+0xb000] ;  /* 0x00b00000df18783b */ /* 0x000e620000000200 */
[----:B------:R-:W-:Y:S01]  /*4000*/  FMUL.FTZ R52, R52, UR10 ;  /* 0x0000000a34347c20 */ /* 0x000fe20008410000 */
[----:B------:R-:W-:Y:S01]  /*4010*/  FMUL.FTZ R53, R53, UR10 ;  /* 0x0000000a35357c20 */ /* 0x000fe20008410000 */
[----:B------:R-:W-:Y:S01]  /*4020*/  FMUL.FTZ R246, R54, UR10 ;  /* 0x0000000a36f67c20 */ /* 0x000fe20008410000 */
[----:B------:R-:W-:Y:S01]  /*4030*/  FMUL.FTZ R55, R55, UR10 ;  /* 0x0000000a37377c20 */ /* 0x000fe20008410000 */
[C---:B---3--:R-:W-:Y:S01]  /*4040*/  HMMA.16816.F32.BF16 R112, R44.reuse, R8, R112 ;  /* 0x000000082c70723c */ /* 0x048fe20000041870 */
[----:B------:R-:W-:Y:S01]  /*4050*/  FMUL.FTZ R48, R48, UR10 ;  /* 0x0000000a30307c20 */ /* 0x000fe20008410000 */
[----:B------:R-:W-:Y:S01]  /*4060*/  FMUL.FTZ R49, R49, UR10 ;  /* 0x0000000a31317c20 */ /* 0x000fe20008410000 */
[----:B------:R-:W-:Y:S01]  /*4070*/  FMUL.FTZ R50, R50, UR10 ;  /* 0x0000000a32327c20 */ /* 0x000fe20008410000 */
[----:B------:R-:W-:Y:S01]  /*4080*/  FMUL.FTZ R51, R51, UR10 ;  /* 0x0000000a33337c20 */ /* 0x000fe20008410000 */
[----:B------:R-:W3:Y:S01]  /*4090*/  MUFU.TANH R56, R56 ;  /* 0x0000003800387308 */ /* 0x000ee20000002400 */
[----:B------:R-:W-:Y:S01]  /*40a0*/  HMMA.16816.F32.BF16 R76, R44, R10, R76 ;  /* 0x0000000a2c4c723c */ /* 0x000fe2000004184c */
[----:B------:R-:W-:-:S04]  /*40b0*/  SHF.R.S32.HI R8, RZ, 0x1f, R137 ;  /* 0x0000001fff087819 */ /* 0x000fc80000011489 */
[----:B------:R-:W-:Y:S01]  /*40c0*/  LEA.HI R8, R8, R137, RZ, 0x2 ;  /* 0x0000008908087211 */ /* 0x000fe200078f10ff */
[----:B------:R-:W-:Y:S01]  /*40d0*/  FMUL.FTZ R128, R128, UR10 ;  /* 0x0000000a80807c20 */ /* 0x000fe20008410000 */
[----:B------:R-:W-:Y:S01]  /*40e0*/  FMUL.FTZ R129, R129, UR10 ;  /* 0x0000000a81817c20 */ /* 0x000fe20008410000 */
[----:B------:R-:W-:Y:S01]  /*40f0*/  FMUL.FTZ R130, R130, UR10 ;  /* 0x0000000a82827c20 */ /* 0x000fe20008410000 */
[----:B------:R-:W-:Y:S01]  /*4100*/  SHF.R.S32.HI R8, RZ, 0x2, R8 ;  /* 0x00000002ff087819 */ /* 0x000fe20000011408 */
[----:B------:R-:W-:Y:S01]  /*4110*/  FMUL.FTZ R131, R131, UR10 ;  /* 0x0000000a83837c20 */ /* 0x000fe20008410000 */
[C---:B--2---:R-:W-:Y:S01]  /*4120*/  HMMA.16816.F32.BF16 R96, R28.reuse, R32, R96 ;  /* 0x000000201c60723c */ /* 0x044fe20000041860 */
[----:B------:R-:W-:Y:S01]  /*4130*/  FMUL.FTZ R100, R100, UR10 ;  /* 0x0000000a64647c20 */ /* 0x000fe20008410000 */
[----:B------:R-:W-:Y:S01]  /*4140*/  FMUL.FTZ R101, R101, UR10 ;  /* 0x0000000a65657c20 */ /* 0x000fe20008410000 */
[----:B------:R-:W-:Y:S01]  /*4150*/  FMUL.FTZ R102, R102, UR10 ;  /* 0x0000000a66667c20 */ /* 0x000fe20008410000 */
[----:B------:R-:W-:Y:S01]  /*4160*/  FMUL.FTZ R103, R103, UR10 ;  /* 0x0000000a67677c20 */ /* 0x000fe20008410000 */
[----:B------:R-:W-:Y:S01]  /*4170*/  IADD3 R8, R139, 0x1, R8 ;  /* 0x000000018b087810 */ /* 0x000fe20007ffe008 */
[----:B------:R-:W-:Y:S01]  /*4180*/  HMMA.16816.F32.BF16 R92, R28, R34, R92 ;  /* 0x000000221c5c723c */ /* 0x000fe2000004185c */
[----:B------:R-:W2:Y:S01]  /*4190*/  LDSM.16.M88.4 R32, [R212+0x7000] ;  /* 0x00700000d420783b */ /* 0x000ea20000000200 */
[----:B------:R-:W2:Y:S01]  /*41a0*/  MUFU.TANH R57, R57 ;  /* 0x0000003900397308 */ /* 0x000ea20000002400 */
[----:B------:R-:W-:-:S04]  /*41b0*/  DEPBAR.LE SB0, 0x0 ;  /* 0x000080000000791a */ /* 0x000fc80000000000 */
[C---:B----4-:R-:W-:Y:S03]  /*41c0*/  HMMA.16816.F32.BF16 R112, R28.reuse, R20, R112 ;  /* 0x000000141c70723c */ /* 0x050fe60000041870 */
[----:B------:R-:W4:Y:S03]  /*41d0*/  MUFU.TANH R58, R58 ;  /* 0x0000003a003a7308 */ /* 0x000f260000002400 */
[C---:B-1----:R-:W-:Y:S05]  /*41e0*/  HMMA.16816.F32.BF16 R88, R28.reuse, R24, R88 ;  /* 0x000000181c58723c */ /* 0x042fea0000041858 */
[----:B------:R-:W1:Y:S01]  /*41f0*/  MUFU.TANH R59, R59 ;  /* 0x0000003b003b7308 */ /* 0x000e620000002400 */
[C---:B------:R-:W-:Y:S06]  /*4200*/  HMMA.16816.F32.BF16 R84, R28.reuse, R26, R84 ;  /* 0x0000001a1c54723c */ /* 0x040fec0000041854 */
[----:B------:R-:W-:Y:S01]  /*4210*/  HMMA.16816.F32.BF16 R76, R28, R22, R76 ;  /* 0x000000161c4c723c */ /* 0x000fe2000004184c */
[----:B------:R-:W1:Y:S05]  /*4220*/  MUFU.TANH R52, R52 ;  /* 0x0000003400347308 */ /* 0x000e6a0000002400 */
[C---:B------:R-:W-:Y:S03]  /*4230*/  HMMA.16816.F32.BF16 R96, R12.reuse, R40, R96 ;  /* 0x000000280c60723c */ /* 0x040fe60000041860 */
[----:B------:R-:W1:Y:S03]  /*4240*/  MUFU.TANH R53, R53 ;  /* 0x0000003500357308 */ /* 0x000e660000002400 */
[C---:B------:R-:W-:Y:S05]  /*4250*/  HMMA.16816.F32.BF16 R92, R12.reuse, R42, R92 ;  /* 0x0000002a0c5c723c */ /* 0x040fea000004185c */
[----:B------:R-:W1:Y:S01]  /*4260*/  MUFU.TANH R246, R246 ;  /* 0x000000f600f67308 */ /* 0x000e620000002400 */
[C---:B------:R-:W-:Y:S06]  /*4270*/  HMMA.16816.F32.BF16 R112, R12.reuse, R16, R112 ;  /* 0x000000100c70723c */ /* 0x040fec0000041870 */
[C---:B--2---:R-:W-:Y:S01]  /*4280*/  HMMA.16816.F32.BF16 R88, R12.reuse, R32, R88 ;  /* 0x000000200c58723c */ /* 0x044fe20000041858 */
[----:B------:R2:W1:Y:S05]  /*4290*/  MUFU.TANH R148, R55 ;  /* 0x0000003700947308 */ /* 0x00046a0000002400 */
[C---:B------:R-:W-:Y:S01]  /*42a0*/  HMMA.16816.F32.BF16 R84, R12.reuse, R34, R84 ;  /* 0x000000220c54723c */ /* 0x040fe20000041854 */
[----:B------:R-:W-:Y:S01]  /*42b0*/  FMUL.FTZ R24, R97, UR10 ;  /* 0x0000000a61187c20 */ /* 0x000fe20008410000 */
[----:B------:R-:W-:Y:S01]  /*42c0*/  FMUL.FTZ R96, R96, UR10 ;  /* 0x0000000a60607c20 */ /* 0x000fe20008410000 */
[----:B------:R-:W-:Y:S01]  /*42d0*/  FMUL.FTZ R98, R98, UR10 ;  /* 0x0000000a62627c20 */ /* 0x000fe20008410000 */
[----:B------:R-:W-:Y:S01]  /*42e0*/  FMUL.FTZ R99, R99, UR10 ;  /* 0x0000000a63637c20 */ /* 0x000fe20008410000 */
[----:B------:R2:W1:Y:S01]  /*42f0*/  MUFU.TANH R54, R48 ;  /* 0x0000003000367308 */ /* 0x0004620000002400 */
[----:B------:R-:W-:Y:S01]  /*4300*/  HMMA.16816.F32.BF16 R76, R12, R18, R76 ;  /* 0x000000120c4c723c */ /* 0x000fe2000004184c */
[----:B------:R-:W-:Y:S01]  /*4310*/  FMUL.FTZ R32, R92, UR10 ;  /* 0x0000000a5c207c20 */ /* 0x000fe20008410000 */
[----:B------:R-:W-:Y:S01]  /*4320*/  FMUL.FTZ R93, R93, UR10 ;  /* 0x0000000a5d5d7c20 */ /* 0x000fe20008410000 */
[----:B------:R-:W-:Y:S01]  /*4330*/  FMUL.FTZ R94, R94, UR10 ;  /* 0x0000000a5e5e7c20 */ /* 0x000fe20008410000 */
[----:B------:R-:W-:-:S02]  /*4340*/  FMUL.FTZ R95, R95, UR10 ;  /* 0x0000000a5f5f7c20 */ /* 0x000fc40008410000 */
[----:B------:R-:W-:Y:S01]  /*4350*/  FMUL.FTZ R11, R114, UR10 ;  /* 0x0000000a720b7c20 */ /* 0x000fe20008410000 */
[----:B------:R-:W-:Y:S01]  /*4360*/  FMUL.FTZ R9, R115, UR10 ;  /* 0x0000000a73097c20 */ /* 0x000fe20008410000 */
[----:B------:R-:W-:Y:S01]  /*4370*/  FMUL.FTZ R112, R112, UR10 ;  /* 0x0000000a70707c20 */ /* 0x000fe20008410000 */
[----:B------:R-:W-:Y:S01]  /*4380*/  FMUL.FTZ R113, R113, UR10 ;  /* 0x0000000a71717c20 */ /* 0x000fe20008410000 */
[----:B------:R2:W1:Y:S01]  /*4390*/  MUFU.TANH R248, R49 ;  /* 0x0000003100f87308 */ /* 0x0004620000002400 */
[----:B------:R-:W-:Y:S01]  /*43a0*/  IADD3 R13, R37, R8, -R138 ;  /* 0x00000008250d7210 */ /* 0x000fe20007ffe88a */
[----:B------:R-:W-:Y:S01]  /*43b0*/  FMUL.FTZ R88, R88, UR10 ;  /* 0x0000000a58587c20 */ /* 0x000fe20008410000 */
[----:B------:R-:W-:Y:S01]  /*43c0*/  FMUL.FTZ R89, R89, UR10 ;  /* 0x0000000a59597c20 */ /* 0x000fe20008410000 */
[----:B------:R-:W-:Y:S01]  /*43d0*/  FMUL.FTZ R90, R90, UR10 ;  /* 0x0000000a5a5a7c20 */ /* 0x000fe20008410000 */
[----:B------:R-:W-:Y:S01]  /*43e0*/  FMUL.FTZ R91, R91, UR10 ;  /* 0x0000000a5b5b7c20 */ /* 0x000fe20008410000 */
[----:B------:R-:W-:-:S02]  /*43f0*/  IMAD.IADD R136, R13, 0x1, R136 ;  /* 0x000000010d887824 */ /* 0x000fc400078e0288 */
[----:B------:R-:W-:Y:S01]  /*4400*/  FMUL.FTZ R84, R84, UR10 ;  /* 0x0000000a54547c20 */ /* 0x000fe20008410000 */
[----:B------:R-:W-:Y:S01]  /*4410*/  FMUL.FTZ R85, R85, UR10 ;  /* 0x0000000a55557c20 */ /* 0x000fe20008410000 */
[----:B------:R-:W-:Y:S01]  /*4420*/  FMUL.FTZ R86, R86, UR10 ;  /* 0x0000000a56567c20 */ /* 0x000fe20008410000 */
[----:B------:R-:W-:Y:S01]  /*4430*/  FMUL.FTZ R87, R87, UR10 ;  /* 0x0000000a57577c20 */ /* 0x000fe20008410000 */
[----:B------:R2:W1:Y:S01]  /*4440*/  MUFU.TANH R244, R50 ;  /* 0x0000003200f47308 */ /* 0x0004620000002400 */
[----:B------:R-:W-:Y:S02]  /*4450*/  IMAD.SHL.U32 R13, R4, 0x2, RZ ;  /* 0x00000002040d7824 */ /* 0x000fe400078e00ff */
[----:B------:R-:W-:Y:S01]  /*4460*/  FMUL.FTZ R76, R76, UR10 ;  /* 0x0000000a4c4c7c20 */ /* 0x000fe20008410000 */
[----:B------:R-:W-:Y:S01]  /*4470*/  FMUL.FTZ R77, R77, UR10 ;  /* 0x0000000a4d4d7c20 */ /* 0x000fe20008410000 */
[----:B------:R-:W-:Y:S01]  /*4480*/  FMUL.FTZ R78, R78, UR10 ;  /* 0x0000000a4e4e7c20 */ /* 0x000fe20008410000 */
[----:B------:R-:W-:Y:S01]  /*4490*/  FMUL.FTZ R79, R79, UR10 ;  /* 0x0000000a4f4f7c20 */ /* 0x000fe20008410000 */
[C---:B------:R-:W-:Y:S01]  /*44a0*/  VIMNMX R198, R136.reuse, R37, PT ;  /* 0x0000002588c67248 */ /* 0x040fe20003fe0100 */
[----:B------:R2:W1:Y:S01]  /*44b0*/  MUFU.TANH R152, R51 ;  /* 0x0000003300987308 */ /* 0x0004620000002400 */
[----:B------:R-:W-:-:S02]  /*44c0*/  VIADDMNMX R197, R136, 0x8, R37, PT ;  /* 0x0000000888c57846 */ /* 0x000fc40003800125 */
[----:B------:R-:W-:-:S05]  /*44d0*/  LOP3.LUT R13, R13, 0x6, RZ, 0xc0, !PT ;  /* 0x000000060d0d7812 */ /* 0x000fca00078ec0ff */
        /* <DEDUP_REMOVED lines=28> */
[----:B------:R2:W1:Y:S08]  /*46a0*/  MUFU.TANH R142, R76 ;  /* 0x0000004c008e7308 */ /* 0x0004700000002400 */
[----:B------:R2:W1:Y:S08]  /*46b0*/  MUFU.TANH R140, R77 ;  /* 0x0000004d008c7308 */ /* 0x0004700000002400 */
[----:B------:R2:W1:Y:S08]  /*46c0*/  MUFU.TANH R134, R78 ;  /* 0x0000004e00867308 */ /* 0x0004700000002400 */
[----:B------:R2:W1:Y:S01]  /*46d0*/  MUFU.TANH R132, R79 ;  /* 0x0000004f00847308 */ /* 0x0004620000002400 */
[----:B------:R-:W-:Y:S06]  /*46e0*/  BAR.SYNC.DEFER_BLOCKING 0x0 ;  /* 0x0000000000007b1d */ /* 0x000fec0000010000 */
[----:B---34-:R-:W-:Y:S05]  /*46f0*/  @!P2 BRA `(.L_x_2430) ;  /* 0x00000004009ca947 */ /* 0x018fea0003800000 */
[----:B------:R-:W-:Y:S05]  /*4700*/  @!P0 BRA `(.L_x_2431) ;  /* 0x0000000000ec8947 */ /* 0x000fea0003800000 */
[----:B------:R-:W3:Y:S01]  /*4710*/  LDC R7, c[0x0][0x380] ;  /* 0x0000e000ff077b82 */ /* 0x000ee20000000800 */
[----:B------:R-:W-:Y:S01]  /*4720*/  VIADD R12, R2, 0xffffff80 ;  /* 0xffffff80020c7836 */ /* 0x000fe20000000000 */
[----:B------:R-:W-:Y:S01]  /*4730*/  IABS R8, R2 ;  /* 0x0000000200087213 */ /* 0x000fe20000000000 */
[----:B------:R-:W-:-:S03]  /*4740*/  ULDC.64 UR6, c[0x0][0x230] ;  /* 0x00008c0000067ab9 */ /* 0x000fc60000000a00 */
[----:B------:R-:W-:Y:S02]  /*4750*/  IABS R6, R12 ;  /* 0x0000000c00067213 */ /* 0x000fe40000000000 */
[-C--:B---3--:R-:W-:Y:S02]  /*4760*/  IABS R4, R7.reuse ;  /* 0x0000000700047213 */ /* 0x088fe40000000000 */
[----:B------:R-:W-:Y:S02]  /*4770*/  LOP3.LUT R12, R12, R7, RZ, 0x3c, !PT ;  /* 0x000000070c0c7212 */ /* 0x000fe400078e3cff */
[----:B------:R-:W3:Y:S02]  /*4780*/  I2F.RP R10, R4 ;  /* 0x00000004000a7306 */ /* 0x000ee40000209400 */
[----:B------:R-:W-:-:S06]  /*4790*/  ISETP.GE.AND P1, PT, R12, RZ, PT ;  /* 0x000000ff0c00720c */ /* 0x000fcc0003f26270 */
[----:B---3--:R-:W3:Y:S02]  /*47a0*/  MUFU.RCP R16, R10 ;  /* 0x0000000a00107308 */ /* 0x008ee40000001000 */
[----:B---3--:R-:W-:-:S06]  /*47b0*/  VIADD R16, R16, 0xffffffe ;  /* 0x0ffffffe10107836 */ /* 0x008fcc0000000000 */
[----:B------:R-:W3:Y:S02]  /*47c0*/  F2I.FTZ.U32.TRUNC.NTZ R17, R16 ;  /* 0x0000001000117305 */ /* 0x000ee4000021f000 */
[----:B---3--:R-:W-:Y:S02]  /*47d0*/  IADD3 R15, RZ, -R17, RZ ;  /* 0x80000011ff0f7210 */ /* 0x008fe40007ffe0ff */
        /* <DEDUP_REMOVED lines=28> */
[----:B------:R-:W-:Y:S02]  /*49a0*/  IMAD.WIDE R18, R4, 0x4, R238 ;  /* 0x0000000404127825 */ /* 0x000fe400078e02ee */
[----:B------:R-:W3:Y:S04]  /*49b0*/  LDG.E R17, desc[UR12][R16.64] ;  /* 0x0000000c10117981 */ /* 0x000ee8000c1e1900 */
[----:B------:R-:W3:Y:S01]  /*49c0*/  LDG.E R8, desc[UR12][R18.64] ;  /* 0x0000000c12087981 */ /* 0x000ee2000c1e1900 */
[----:B------:R-:W-:-:S04]  /*49d0*/  IMAD.IADD R4, R15, 0x1, -R4 ;  /* 0x000000010f047824 */ /* 0x000fc800078e0a04 */
[----:B------:R-:W-:-:S05]  /*49e0*/  IMAD R7, R4, R7, -0x80 ;  /* 0xffffff8004077424 */ /* 0x000fca00078e0207 */
[----:B------:R-:W-:-:S05]  /*49f0*/  SHF.R.S32.HI R15, RZ, 0x1f, R7 ;  /* 0x0000001fff0f7819 */ /* 0x000fca0000011407 */
[-C--:B------:R-:W-:Y:S02]  /*4a00*/  IMAD R4, R15, R188.reuse, RZ ;  /* 0x000000bc0f047224 */ /* 0x080fe400078e02ff */
[----:B------:R-:W-:-:S04]  /*4a10*/  IMAD.WIDE.U32 R14, R7, R188, RZ ;  /* 0x000000bc070e7225 */ /* 0x000fc800078e00ff */
[----:B------:R-:W-:-:S04]  /*4a20*/  IMAD R4, R7, R189, R4 ;  /* 0x000000bd07047224 */ /* 0x000fc800078e0204 */
[----:B------:R-:W-:Y:S01]  /*4a30*/  IMAD.IADD R15, R15, 0x1, R4 ;  /* 0x000000010f0f7824 */ /* 0x000fe200078e0204 */
[----:B---3--:R-:W-:-:S04]  /*4a40*/  IADD3 R8, -R17, R8, RZ ;  /* 0x0000000811087210 */ /* 0x008fc80007ffe1ff */
[----:B------:R-:W-:Y:S01]  /*4a50*/  SHF.R.S32.HI R6, RZ, 0x1f, R8 ;  /* 0x0000001fff067819 */ /* 0x000fe20000011408 */
[----:B------:R-:W-:-:S04]  /*4a60*/  IMAD.WIDE.U32 R14, R8, UR6, R14 ;  /* 0x00000006080e7c25 */ /* 0x000fc8000f8e000e */
[----:B------:R-:W-:Y:S02]  /*4a70*/  IMAD R7, R6, UR6, RZ ;  /* 0x0000000606077c24 */ /* 0x000fe4000f8e02ff */
[----:B------:R-:W-:Y:S02]  /*4a80*/  IMAD.MOV.U32 R6, RZ, RZ, R14 ;  /* 0x000000ffff067224 */ /* 0x000fe400078e000e */
[----:B------:R-:W-:-:S05]  /*4a90*/  IMAD R7, R8, UR7, R7 ;  /* 0x0000000708077c24 */ /* 0x000fca000f8e0207 */
[----:B------:R-:W-:Y:S01]  /*4aa0*/  IADD3 R4, R15, R7, RZ ;  /* 0x000000070f047210 */ /* 0x000fe20007ffe0ff */
[----:B------:R-:W-:Y:S06]  /*4ab0*/  BRA `(.L_x_2432) ;  /* 0x0000000000087947 */ /* 0x000fec0003800000 */
.L_x_2431:
[----:B------:R-:W-:-:S04]  /*4ac0*/  LEA R6, -R188, RZ, 0x7 ;  /* 0x000000ffbc067211 */ /* 0x000fc800078e39ff */
[----:B------:R-:W-:-:S07]  /*4ad0*/  SHF.R.S32.HI R4, RZ, 0x1f, R6 ;  /* 0x0000001fff047819 */ /* 0x000fce0000011406 */
.L_x_2432:
[----:B------:R-:W3:Y:S01]  /*4ae0*/  LDC.64 R190, c[0x0][0x218] ;  /* 0x00008600ffbe7b82 */ /* 0x000ee20000000a00 */
[----:B------:R-:W-:Y:S01]  /*4af0*/  IADD3 R196, P1, R6, R196, RZ ;  /* 0x000000c406c47210 */ /* 0x000fe20007f3e0ff */
[----:B------:R-:W-:-:S04]  /*4b00*/  IMAD.SHL.U32 R7, R188, 0x20, RZ ;  /* 0x00000020bc077824 */ /* 0x000fc800078e00ff */
[----:B------:R-:W-:Y:S01]  /*4b10*/  IMAD.X R195, R4, 0x1, R195, P1 ;  /* 0x0000000104c37824 */ /* 0x000fe200008e06c3 */
[----:B------:R-:W-:Y:S02]  /*4b20*/  SHF.L.U64.HI R4, R188, 0x5, R189 ;  /* 0x00000005bc047819 */ /* 0x000fe400000102bd */
[----:B---3--:R-:W-:-:S04]  /*4b30*/  LEA R240, P2, R196, R190, 0x1 ;  /* 0x000000bec4f07211 */ /* 0x008fc800078408ff */
        /* <DEDUP_REMOVED lines=35> */
.L_x_2430:
[----:B------:R-:W-:Y:S01]  /*4d70*/  IMAD.IADD R2, R2, 0x1, R13 ;  /* 0x0000000102027824 */ /* 0x000fe200078e020d */
[----:B------:R-:W-:Y:S01]  /*4d80*/  ULDC UR6, c[0x0][0x2ec] ;  /* 0x0000bb0000067ab9 */ /* 0x000fe20000000800 */
[----:B------:R-:W-:Y:S02]  /*4d90*/  LEA R224, R224, UR4, 0x1 ;  /* 0x00000004e0e07c11 */ /* 0x000fe4000f8e08ff */
[C---:B------:R-:W-:Y:S02]  /*4da0*/  VIADD R4, R2.reuse, 0x1 ;  /* 0x0000000102047836 */ /* 0x040fe40000000000 */
[C---:B---3--:R-:W-:Y:S01]  /*4db0*/  VIADD R6, R2.reuse, 0x8 ;  /* 0x0000000802067836 */ /* 0x048fe20000000000 */
[----:B------:R-:W-:Y:S01]  /*4dc0*/  LDSM.16.MT88.4 R124, [R224+0xc000] ;  /* 0x00c00000e07c783b */ /* 0x000fe20000004200 */
[----:B------:R-:W-:Y:S01]  /*4dd0*/  VIADD R7, R2, 0x28 ;  /* 0x0000002802077836 */ /* 0x000fe20000000000 */
[-C--:B------:R-:W-:Y:S01]  /*4de0*/  ISETP.GE.AND P1, PT, R4, R198.reuse, PT ;  /* 0x000000c60400720c */ /* 0x080fe20003f26270 */
[----:B------:R-:W-:Y:S01]  /*4df0*/  VIADD R13, R2, 0x29 ;  /* 0x00000029020d7836 */ /* 0x000fe20000000000 */
[-C--:B------:R-:W-:Y:S01]  /*4e00*/  ISETP.GE.AND P3, PT, R4, R197.reuse, PT ;  /* 0x000000c50400720c */ /* 0x080fe20003f66270 */
[----:B------:R-:W-:Y:S01]  /*4e10*/  VIADD R4, R2, 0x9 ;  /* 0x0000000902047836 */ /* 0x000fe20000000000 */
[CC--:B------:R-:W-:Y:S01]  /*4e20*/  ISETP.GE.AND P6, PT, R6.reuse, R198.reuse, PT ;  /* 0x000000c60600720c */ /* 0x0c0fe20003fc6270 */
[--C-:B------:R-:W-:Y:S01]  /*4e30*/  IMAD R222, R5, 0x2, R224.reuse ;  /* 0x0000000205de7824 */ /* 0x100fe200078e02e0 */
[-C--:B------:R-:W-:Y:S01]  /*4e40*/  ISETP.GE.AND P4, PT, R6, R197.reuse, PT ;  /* 0x000000c50600720c */ /* 0x080fe20003f86270 */
[----:B------:R-:W-:Y:S01]  /*4e50*/  VIADD R6, R2, 0x10 ;  /* 0x0000001002067836 */ /* 0x000fe20000000000 */
[CC--:B------:R-:W-:Y:S01]  /*4e60*/  ISETP.GE.AND P5, PT, R4.reuse, R198.reuse, PT ;  /* 0x000000c60400720c */ /* 0x0c0fe20003fa6270 */
[----:B------:R-:W-:Y:S01]  /*4e70*/  IMAD R221, R3, 0x2, R224 ;  /* 0x0000000203dd7824 */ /* 0x000fe200078e02e0 */
[-C--:B------:R-:W-:Y:S01]  /*4e80*/  ISETP.GE.AND P2, PT, R4, R197.reuse, PT ;  /* 0x000000c50400720c */ /* 0x080fe20003f46270 */
[----:B------:R-:W-:Y:S01]  /*4e90*/  VIADD R4, R2, 0x11 ;  /* 0x0000001102047836 */ /* 0x000fe20000000000 */
[----:B------:R-:W-:Y:S01]  /*4ea0*/  FSEL R18, R69, -INF , !P1 ;  /* 0xff80000045127808 */ /* 0x000fe20004800000 */
[----:B------:R-:W-:Y:S01]  /*4eb0*/  LDSM.16.MT88.4 R116, [R222+0xc000] ;  /* 0x00c00000de74783b */ /* 0x000fe20000004200 */
[----:B------:R-:W-:Y:S01]  /*4ec0*/  FSEL R70, R70, -INF , !P3 ;  /* 0xff80000046467808 */ /* 0x000fe20005800000 */
[----:B------:R-:W-:Y:S01]  /*4ed0*/  IMAD R220, R3, 0x2, R222 ;  /* 0x0000000203dc7824 */ /* 0x000fe200078e02de */
[C---:B------:R-:W-:Y:S01]  /*4ee0*/  ISETP.GE.AND P1, PT, R6.reuse, R198, PT ;  /* 0x000000c60600720c */ /* 0x040fe20003f26270 */
[----:B------:R-:W-:Y:S01]  /*4ef0*/  LDSM.16.MT88.4 R108, [R221+0xc000] ;  /* 0x00c00000dd6c783b */ /* 0x000fe20000004200 */
[----:B------:R-:W-:Y:S01]  /*4f00*/  ISETP.GE.AND P3, PT, R6, R197, PT ;  /* 0x000000c50600720c */ /* 0x000fe20003f66270 */
[----:B------:R-:W-:Y:S01]  /*4f10*/  VIADD R6, R2, 0x18 ;  /* 0x0000001802067836 */ /* 0x000fe20000000000 */
[----:B------:R-:W-:Y:S01]  /*4f20*/  FSEL R20, R71, -INF , !P6 ;  /* 0xff80000047147808 */ /* 0x000fe20007000000 */
[----:B--2---:R-:W-:Y:S01]  /*4f30*/  LDSM.16.MT88.4 R92, [R224+0x10000] ;  /* 0x01000000e05c783b */ /* 0x004fe20000004200 */
[----:B------:R-:W-:-:S02]  /*4f40*/  FSEL R16, R81, -INF , !P4 ;  /* 0xff80000051107808 */ /* 0x000fc40006000000 */
[CC--:B------:R-:W-:Y:S01]  /*4f50*/  ISETP.GE.AND P6, PT, R4.reuse, R198.reuse, PT ;  /* 0x000000c60400720c */ /* 0x0c0fe20003fc6270 */
[----:B------:R-:W-:Y:S01]  /*4f60*/  LDSM.16.MT88.4 R84, [R222+0x10000] ;  /* 0x01000000de54783b */ /* 0x000fe20000004200 */
[-C--:B------:R-:W-:Y:S01]  /*4f70*/  ISETP.GE.AND P4, PT, R4, R197.reuse, PT ;  /* 0x000000c50400720c */ /* 0x080fe20003f86270 */
[----:B------:R-:W-:Y:S01]  /*4f80*/  VIADD R4, R2, 0x19 ;  /* 0x0000001902047836 */ /* 0x000fe20000000000 */
[----:B------:R-:W-:Y:S01]  /*4f90*/  FSEL R80, R80, -INF , !P5 ;  /* 0xff80000050507808 */ /* 0x000fe20006800000 */
[----:B------:R-:W-:Y:S01]  /*4fa0*/  LDSM.16.MT88.4 R100, [R220+0xc000] ;  /* 0x00c00000dc64783b */ /* 0x000fe20000004200 */
[----:B------:R-:W-:Y:S02]  /*4fb0*/  FSEL R104, R104, -INF , !P2 ;  /* 0xff80000068687808 */ /* 0x000fe40005000000 */
[C---:B------:R-:W-:Y:S01]  /*4fc0*/  ISETP.GE.AND P5, PT, R6.reuse, R198, PT ;  /* 0x000000c60600720c */ /* 0x040fe20003fa6270 */
[----:B------:R-:W-:Y:S01]  /*4fd0*/  LDSM.16.MT88.4 R76, [R221+0x10000] ;  /* 0x01000000dd4c783b */ /* 0x000fe20000004200 */
[----:B------:R-:W-:Y:S01]  /*4fe0*/  ISETP.GE.AND P2, PT, R6, R197, PT ;  /* 0x000000c50600720c */ /* 0x000fe20003f46270 */
[----:B------:R-:W-:Y:S01]  /*4ff0*/  VIADD R6, R2, 0x20 ;  /* 0x0000002002067836 */ /* 0x000fe20000000000 */
[----:B------:R-:W-:Y:S01]  /*5000*/  FSEL R82, R82, -INF , !P1 ;  /* 0xff80000052527808 */ /* 0x000fe20004800000 */
[----:B------:R-:W-:Y:S01]  /*5010*/  LDSM.16.MT88.4 R28, [R220+0x10000] ;  /* 0x01000000dc1c783b */ /* 0x000fe20000004200 */
[----:B------:R-:W-:-:S02]  /*5020*/  FSEL R8, R105, -INF , !P3 ;  /* 0xff80000069087808 */ /* 0x000fc40005800000 */
[CC--:B------:R-:W-:Y:S02]  /*5030*/  ISETP.GE.AND P1, PT, R4.reuse, R198.reuse, PT ;  /* 0x000000c60400720c */ /* 0x0c0fe40003f26270 */
[-C--:B------:R-:W-:Y:S01]  /*5040*/  ISETP.GE.AND P3, PT, R4, R197.reuse, PT ;  /* 0x000000c50400720c */ /* 0x080fe20003f66270 */
[----:B------:R-:W-:Y:S01]  /*5050*/  VIADD R4, R2, 0x21 ;  /* 0x0000002102047836 */ /* 0x000fe20000000000 */
[----:B------:R-:W-:Y:S02]  /*5060*/  FSEL R14, R83, -INF , !P6 ;  /* 0xff800000530e7808 */ /* 0x000fe40007000000 */
[----:B------:R-:W-:Y:S02]  /*5070*/  FSEL R106, R106, -INF , !P4 ;  /* 0xff8000006a6a7808 */ /* 0x000fe40006000000 */
[C---:B------:R-:W-:Y:S02]  /*5080*/  ISETP.GE.AND P6, PT, R6.reuse, R198, PT ;  /* 0x000000c60600720c */ /* 0x040fe40003fc6270 */
[----:B------:R-:W-:-:S02]  /*5090*/  ISETP.GE.AND P4, PT, R6, R197, PT ;  /* 0x000000c50600720c */ /* 0x000fc40003f86270 */
[----:B------:R-:W-:Y:S02]  /*50a0*/  FSEL R12, R64, -INF , !P5 ;  /* 0xff800000400c7808 */ /* 0x000fe40006800000 */
[----:B------:R-:W-:Y:S02]  /*50b0*/  FSEL R6, R66, -INF , !P2 ;  /* 0xff80000042067808 */ /* 0x000fe40005000000 */
[C---:B------:R-:W-:Y:S02]  /*50c0*/  ISETP.GE.AND P5, PT, R4.reuse, R198, PT ;  /* 0x000000c60400720c */ /* 0x040fe40003fa6270 */
[----:B------:R-:W-:Y:S02]  /*50d0*/  ISETP.GE.AND P2, PT, R4, R197, PT ;  /* 0x000000c50400720c */ /* 0x000fe40003f46270 */
[----:B------:R-:W-:Y:S02]  /*50e0*/  FSEL R10, R65, -INF , !P1 ;  /* 0xff800000410a7808 */ /* 0x000fe40004800000 */
[----:B------:R-:W-:-:S02]  /*50f0*/  FSEL R4, R67, -INF , !P3 ;  /* 0xff80000043047808 */ /* 0x000fc40005800000 */
[CC--:B------:R-:W-:Y:S02]  /*5100*/  ISETP.GE.AND P1, PT, R7.reuse, R198.reuse, PT ;  /* 0x000000c60700720c */ /* 0x0c0fe40003f26270 */
[----:B------:R-:W-:Y:S01]  /*5110*/  ISETP.GE.AND P3, PT, R7, R197, PT ;  /* 0x000000c50700720c */ /* 0x000fe20003f66270 */
[----:B------:R-:W-:Y:S01]  /*5120*/  VIADD R7, R2, 0x30 ;  /* 0x0000003002077836 */ /* 0x000fe20000000000 */
[----:B------:R-:W-:Y:S02]  /*5130*/  FSEL R37, R61, -INF , !P5 ;  /* 0xff8000003d257808 */ /* 0x000fe40006800000 */
[----:B------:R-:W-:Y:S02]  /*5140*/  FSEL R33, R63, -INF , !P2 ;  /* 0xff8000003f217808 */ /* 0x000fe40005000000 */
[----:B------:R-:W-:Y:S02]  /*5150*/  FSEL R50, R60, -INF , !P6 ;  /* 0xff8000003c327808 */ /* 0x000fe40007000000 */
[----:B------:R-:W-:-:S02]  /*5160*/  ISETP.GE.AND P5, PT, R7, R198, PT ;  /* 0x000000c60700720c */ /* 0x000fc40003fa6270 */
[-C--:B------:R-:W-:Y:S01]  /*5170*/  ISETP.GE.AND P2, PT, R7, R197.reuse, PT ;  /* 0x000000c50700720c */ /* 0x080fe20003f46270 */
[----:B------:R-:W-:Y:S01]  /*5180*/  VIADD R7, R2, 0x38 ;  /* 0x0000003802077836 */ /* 0x000fe20000000000 */
[CC--:B------:R-:W-:Y:S02]  /*5190*/  ISETP.GE.AND P6, PT, R13.reuse, R198.reuse, PT ;  /* 0x000000c60d00720c */ /* 0x0c0fe40003fc6270 */
[----:B------:R-:W-:Y:S02]  /*51a0*/  FSEL R48, R62, -INF , !P4 ;  /* 0xff8000003e307808 */ /* 0x000fe40006000000 */
[----:B------:R-:W-:Y:S01]  /*51b0*/  ISETP.GE.AND P4, PT, R13, R197, PT ;  /* 0x000000c50d00720c */ /* 0x000fe20003f86270 */
[----:B------:R-:W-:Y:S01]  /*51c0*/  VIADD R13, R2, 0x31 ;  /* 0x00000031020d7836 */ /* 0x000fe20000000000 */
[----:B------:R-:W-:Y:S02]  /*51d0*/  FSEL R35, R57, -INF , !P6 ;  /* 0xff80000039237808 */ /* 0x000fe40007000000 */
[----:B------:R-:W-:-:S02]  /*51e0*/  ISETP.GE.AND P6, PT, R7, R198, PT ;  /* 0x000000c60700720c */ /* 0x000fc40003fc6270 */
[----:B-1----:R-:W-:Y:S02]  /*51f0*/  FSEL R252, R59, -INF , !P4 ;  /* 0xff8000003bfc7808 */ /* 0x002fe40006000000 */
[----:B------:R-:W-:Y:S02]  /*5200*/  FSEL R46, R56, -INF , !P1 ;  /* 0xff800000382e7808 */ /* 0x000fe40004800000 */
[----:B------:R-:W-:Y:S02]  /*5210*/  FSEL R44, R58, -INF , !P3 ;  /* 0xff8000003a2c7808 */ /* 0x000fe40005800000 */
[----:B------:R-:W-:Y:S01]  /*5220*/  ISETP.GE.AND P4, PT, R7, R197, PT ;  /* 0x000000c50700720c */ /* 0x000fe20003f86270 */
[----:B------:R-:W-:Y:S01]  /*5230*/  VIADD R7, R2, 0x40 ;  /* 0x0000004002077836 */ /* 0x000fe20000000000 */
[----:B------:R-:W-:Y:S02]  /*5240*/  FSEL R40, R54, -INF , !P6 ;  /* 0xff80000036287808 */ /* 0x000fe40007000000 */
[----:B------:R-:W-:-:S02]  /*5250*/  ISETP.GE.AND P1, PT, R13, R198, PT ;  /* 0x000000c60d00720c */ /* 0x000fc40003f26270 */
[----:B------:R-:W-:Y:S01]  /*5260*/  ISETP.GE.AND P3, PT, R13, R197, PT ;  /* 0x000000c50d00720c */ /* 0x000fe20003f66270 */
[C---:B------:R-:W-:Y:S01]  /*5270*/  VIADD R13, R2.reuse, 0x39 ;  /* 0x00000039020d7836 */ /* 0x040fe20000000000 */
[-C--:B------:R-:W-:Y:S02]  /*5280*/  ISETP.GE.AND P6, PT, R2, R198.reuse, PT ;  /* 0x000000c60200720c */ /* 0x080fe40003fc6270 */
[----:B------:R-:W-:Y:S02]  /*5290*/  FSEL R250, R53, -INF , !P1 ;  /* 0xff80000035fa7808 */ /* 0x000fe40004800000 */
[----:B------:R-:W-:Y:S02]  /*52a0*/  FSEL R148, R148, -INF , !P3 ;  /* 0xff80000094947808 */ /* 0x000fe40005800000 */
[----:B------:R-:W-:Y:S02]  /*52b0*/  FSEL R0, R0, -INF , !P6 ;  /* 0xff80000000007808 */ /* 0x000fe40007000000 */
[----:B------:R-:W-:-:S02]  /*52c0*/  ISETP.GE.AND P1, PT, R7, R198, PT ;  /* 0x000000c60700720c */ /* 0x000fc40003f26270 */
[----:B------:R-:W-:Y:S01]  /*52d0*/  ISETP.GE.AND P3, PT, R7, R197, PT ;  /* 0x000000c50700720c */ /* 0x000fe20003f66270 */
[----:B------:R-:W-:Y:S01]  /*52e0*/  VIADD R7, R2, 0x41 ;  /* 0x0000004102077836 */ /* 0x000fe20000000000 */
[----:B------:R-:W-:Y:S02]  /*52f0*/  FMNMX.FTZ R15, R0, R18, !PT ;  /* 0x00000012000f7209 */ /* 0x000fe40007810000 */
[----:B------:R-:W-:Y:S02]  /*5300*/  FSEL R244, R244, -INF , !P4 ;  /* 0xff800000f4f47808 */ /* 0x000fe40006000000 */
[----:B------:R-:W-:Y:S02]  /*5310*/  ISETP.GE.AND P4, PT, R7, R198, PT ;  /* 0x000000c60700720c */ /* 0x000fe40003f86270 */
[----:B------:R-:W-:Y:S02]  /*5320*/  FMNMX.FTZ R15, R20, R15, !PT ;  /* 0x0000000f140f7209 */ /* 0x000fe40007810000 */
[----:B------:R-:W-:-:S02]  /*5330*/  FSEL R166, R166, -INF , !P4 ;  /* 0xff800000a6a67808 */ /* 0x000fc40006000000 */
[----:B------:R-:W-:Y:S02]  /*5340*/  FSEL R42, R52, -INF , !P5 ;  /* 0xff800000342a7808 */ /* 0x000fe40006800000 */
[----:B------:R-:W-:Y:S02]  /*5350*/  FSEL R246, R246, -INF , !P2 ;  /* 0xff800000f6f67808 */ /* 0x000fe40005000000 */
[----:B------:R-:W-:Y:S02]  /*5360*/  ISETP.GE.AND P4, PT, R2, R197, PT ;  /* 0x000000c50200720c */ /* 0x000fe40003f86270 */
[----:B------:R-:W-:Y:S02]  /*5370*/  FMNMX.FTZ R15, R80, R15, !PT ;  /* 0x0000000f500f7209 */ /* 0x000fe40007810000 */
[C---:B------:R-:W-:Y:S02]  /*5380*/  ISETP.GE.AND P5, PT, R13.reuse, R198, PT ;  /* 0x000000c60d00720c */ /* 0x040fe40003fa6270 */
[----:B------:R-:W-:Y:S01]  /*5390*/  ISETP.GE.AND P2, PT, R13, R197, PT ;  /* 0x000000c50d00720c */ /* 0x000fe20003f46270 */
[----:B------:R-:W-:Y:S01]  /*53a0*/  VIADD R13, R2, 0x48 ;  /* 0x00000048020d7836 */ /* 0x000fe20000000000 */
[----:B------:R-:W-:-:S02]  /*53b0*/  FMNMX.FTZ R15, R82, R15, !PT ;  /* 0x0000000f520f7209 */ /* 0x000fc40007810000 */
[----:B------:R-:W-:Y:S02]  /*53c0*/  FSEL R68, R68, -INF , !P4 ;  /* 0xff80000044447808 */ /* 0x000fe40006000000 */
        /* <DEDUP_REMOVED lines=19> */
[----:B------:R-:W-:Y:S02]  /*5500*/  FSEL R248, R248, -INF , !P5 ;  /* 0xff800000f8f87808 */ /* 0x000fe40006800000 */
[----:B------:R-:W-:Y:S01]  /*5510*/  ISETP.GE.AND P5, PT, R7, R197, PT ;  /* 0x000000c50700720c */ /* 0x000fe20003fa6270 */
[----:B------:R-:W-:Y:S01]  /*5520*/  VIADD R7, R2, 0x49 ;  /* 0x0000004902077836 */ /* 0x000fe20000000000 */
[----:B------:R-:W-:Y:S02]  /*5530*/  FMNMX.FTZ R19, R42, R19, !PT ;  /* 0x000000132a137209 */ /* 0x000fe40007810000 */
[----:B------:R-:W-:Y:S01]  /*5540*/  FMNMX.FTZ R22, R48, R13, !PT ;  /* 0x0000000d30167209 */ /* 0x000fe20007810000 */
[----:B------:R-:W-:Y:S01]  /*5550*/  VIADD R13, R2, 0x71 ;  /* 0x00000071020d7836 */ /* 0x000fe20000000000 */
[----:B------:R-:W-:-:S02]  /*5560*/  FSEL R202, R202, -INF , !P3 ;  /* 0xff800000caca7808 */ /* 0x000fc40005800000 */
[C---:B------:R-:W-:Y:S02]  /*5570*/  ISETP.GE.AND P6, PT, R7.reuse, R198, PT ;  /* 0x000000c60700720c */ /* 0x040fe40003fc6270 */
[----:B------:R-:W-:Y:S01]  /*5580*/  ISETP.GE.AND P3, PT, R7, R197, PT ;  /* 0x000000c50700720c */ /* 0x000fe20003f66270 */
[----:B------:R-:W-:Y:S01]  /*5590*/  VIADD R7, R2, 0x50 ;  /* 0x0000005002077836 */ /* 0x000fe20000000000 */
[----:B------:R-:W-:Y:S02]  /*55a0*/  FMNMX.FTZ R19, R250, R19, !PT ;  /* 0x00000013fa137209 */ /* 0x000fe40007810000 */
[----:B------:R-:W-:Y:S02]  /*55b0*/  FMNMX.FTZ R17, R33, R22, !PT ;  /* 0x0000001621117209 */ /* 0x000fe40007810000 */
[----:B------:R-:W-:Y:S02]  /*55c0*/  FMNMX.FTZ R19, R40, R19, !PT ;  /* 0x0000001328137209 */ /* 0x000fe40007810000 */
[----:B------:R-:W-:-:S02]  /*55d0*/  FMNMX.FTZ R17, R44, R17, !PT ;  /* 0x000000112c117209 */ /* 0x000fc40007810000 */
[----:B------:R-:W-:Y:S02]  /*55e0*/  FSEL R172, R172, -INF , !P5 ;  /* 0xff800000acac7808 */ /* 0x000fe40006800000 */
[----:B------:R-:W-:Y:S02]  /*55f0*/  FSEL R236, R236, -INF , !P2 ;  /* 0xff800000ecec7808 */ /* 0x000fe40005000000 */
        /* <DEDUP_REMOVED lines=11> */
[----:B------:R-:W-:-:S02]  /*56b0*/  FMNMX.FTZ R19, R166, R19, !PT ;  /* 0x00000013a6137209 */ /* 0x000fc40007810000 */
        /* <DEDUP_REMOVED lines=16> */
[----:B------:R-:W-:Y:S02]  /*57c0*/  FMNMX.FTZ R19, R184, R19, !PT ;  /* 0x00000013b8137209 */ /* 0x000fe40007810000 */
[----:B------:R-:W-:Y:S02]  /*57d0*/  FMNMX.FTZ R17, R202, R17, !PT ;  /* 0x00000011ca117209 */ /* 0x000fe40007810000 */
[----:B------:R-:W-:Y:S02]  /*57e0*/  FSEL R180, R180, -INF , !P1 ;  /* 0xff800000b4b47808 */ /* 0x000fe40004800000 */
[----:B------:R-:W-:-:S02]  /*57f0*/  ISETP.GE.AND P4, PT, R7, R198, PT ;  /* 0x000000c60700720c */ /* 0x000fc40003f86270 */
[----:B------:R-:W-:Y:S01]  /*5800*/  ISETP.GE.AND P1, PT, R7, R197, PT ;  /* 0x000000c50700720c */ /* 0x000fe20003f26270 */
[----:B------:R-:W-:Y:S01]  /*5810*/  VIADD R7, R2, 0x61 ;  /* 0x0000006102077836 */ /* 0x000fe20000000000 */
        /* <DEDUP_REMOVED lines=20> */
[-C--:B------:R-:W-:Y:S02]  /*5960*/  ISETP.GE.AND P4, PT, R7, R198.reuse, PT ;  /* 0x000000c60700720c */ /* 0x080fe40003f86270 */
[----:B------:R-:W-:Y:S02]  /*5970*/  FSEL R162, R162, -INF , !P5 ;  /* 0xff800000a2a27808 */ /* 0x000fe40006800000 */
[----:B------:R-:W-:Y:S02]  /*5980*/  FMNMX.FTZ R19, R164, R19, !PT ;  /* 0x00000013a4137209 */ /* 0x000fe40007810000 */
[----:B------:R-:W-:Y:S02]  /*5990*/  FMNMX.FTZ R17, R180, R17, !PT ;  /* 0x00000011b4117209 */ /* 0x000fe40007810000 */
[----:B------:R-:W-:-:S02]  /*59a0*/  ISETP.GE.AND P6, PT, R15, R198, PT ;  /* 0x000000c60f00720c */ /* 0x000fc40003fc6270 */
[----:B------:R-:W-:Y:S02]  /*59b0*/  FSEL R160, R160, -INF , !P4 ;  /* 0xff800000a0a07808 */ /* 0x000fe40006000000 */
[----:B------:R-:W-:Y:S02]  /*59c0*/  FMNMX.FTZ R19, R162, R19, !PT ;  /* 0x00000013a2137209 */ /* 0x000fe40007810000 */
[----:B------:R-:W-:Y:S02]  /*59d0*/  FMNMX.FTZ R17, R178, R17, !PT ;  /* 0x00000011b2117209 */ /* 0x000fe40007810000 */
[----:B------:R-:W-:Y:S02]  /*59e0*/  FSEL R158, R158, -INF , !P1 ;  /* 0xff8000009e9e7808 */ /* 0x000fe40004800000 */
        /* <DEDUP_REMOVED lines=15> */
[----:B------:R-:W-:Y:S02]  /*5ae0*/  FSEL R154, R154, -INF , !P2 ;  /* 0xff8000009a9a7808 */ /* 0x000fe40005000000 */
[----:B------:R-:W-:-:S02]  /*5af0*/  FMNMX.FTZ R17, R156, R17, !PT ;  /* 0x000000119c117209 */ /* 0x000fc40007810000 */
[----:B------:R-:W-:Y:S02]  /*5b00*/  FSEL R140, R140, -INF , !P6 ;  /* 0xff8000008c8c7808 */ /* 0x000fe40007000000 */
[----:B------:R-:W-:Y:S02]  /*5b10*/  FMNMX.FTZ R19, R142, R19, !PT ;  /* 0x000000138e137209 */ /* 0x000fe40007810000 */
[----:B------:R-:W-:Y:S02]  /*5b20*/  ISETP.GE.AND P2, PT, R15, R197, PT ;  /* 0x000000c50f00720c */ /* 0x000fe40003f46270 */
[----:B------:R-:W-:Y:S02]  /*5b30*/  FSEL R150, R150, -INF , !P1 ;  /* 0xff80000096967808 */ /* 0x000fe40004800000 */
[----:B------:R-:W-:Y:S02]  /*5b40*/  FMNMX.FTZ R17, R154, R17, !PT ;  /* 0x000000119a117209 */ /* 0x000fe40007810000 */
[----:B------:R-:W-:-:S02]  /*5b50*/  FMNMX.FTZ R15, R140, R19, !PT ;  /* 0x000000138c0f7209 */ /* 0x000fc40007810000 */
[----:B------:R-:W-:Y:S02]  /*5b60*/  ISETP.GE.AND P1, PT, R13, R197, PT ;  /* 0x000000c50d00720c */ /* 0x000fe40003f26270 */
[----:B------:R-:W-:Y:S01]  /*5b70*/  FSEL R138, R11, -INF , !P2 ;  /* 0xff8000000b8a7808 */ /* 0x000fe20005000000 */
[----:B------:R-:W1:Y:S01]  /*5b80*/  SHFL.BFLY PT, R22, R15, 0x2, 0x1f ;  /* 0x0c401f000f167f89 */ /* 0x000e6200000e0000 */
[----:B------:R-:W-:Y:S02]  /*5b90*/  FMNMX.FTZ R17, R150, R17, !PT ;  /* 0x0000001196117209 */ /* 0x000fe40007810000 */
[----:B------:R-:W-:Y:S02]  /*5ba0*/  ISETP.GE.AND P2, PT, R7, R197, PT ;  /* 0x000000c50700720c */ /* 0x000fe40003f46270 */
[----:B------:R-:W-:Y:S02]  /*5bb0*/  FSEL R136, R9, -INF , !P1 ;  /* 0xff80000009887808 */ /* 0x000fe40004800000 */
[----:B------:R-:W-:-:S02]  /*5bc0*/  FMNMX.FTZ R17, R138, R17, !PT ;  /* 0x000000118a117209 */ /* 0x000fc40007810000 */
[----:B------:R-:W-:Y:S02]  /*5bd0*/  ISETP.GE.AND P1, PT, R2, R197, PT ;  /* 0x000000c50200720c */ /* 0x000fe40003f26270 */
        /* <DEDUP_REMOVED lines=12> */
[----:B------:R-:W-:Y:S02]  /*5ca0*/  FMUL.FTZ R67, R2, UR6 ;  /* 0x0000000602437c20 */ /* 0x000fe40008410000 */
[----:B------:R-:W-:Y:S03]  /*5cb0*/  LDSM.16.MT88.4 R24, [R224+0xc800] ;  /* 0x00c80000e018783b */ /* 0x000fe60000004200 */
[----:B------:R-:W-:-:S05]  /*5cc0*/  FSEL R67, R67, RZ, P1 ;  /* 0x000000ff43437208 */ /* 0x000fca0000800000 */
        /* <DEDUP_REMOVED lines=30> */
[----:B------:R-:W-:Y:S01]  /*5eb0*/  LDSM.16.MT88.4 R16, [R221+0xc800] ;  /* 0x00c80000dd10783b */ /* 0x000fe20000004200 */
[--C-:B------:R-:W-:Y:S01]  /*5ec0*/  FFMA.FTZ R53, R106, UR6, -R65.reuse ;  /* 0x000000066a357c23 */ /* 0x100fe20008010841 */
[----:B------:R-:W2:Y:S01]  /*5ed0*/  MUFU.EX2 R59, R59 ;  /* 0x0000003b003b7308 */ /* 0x000ea20000000800 */
[----:B-1----:R-:W-:Y:S01]  /*5ee0*/  F2FP.BF16.F32.PACK_AB R68, R63, R66 ;  /* 0x000000423f44723e */ /* 0x002fe200000010ff */
[----:B------:R-:W1:Y:S01]  /*5ef0*/  LDSM.16.MT88.4 R8, [R222+0xc800] ;  /* 0x00c80000de08783b */ /* 0x000e620000004200 */
        /* <DEDUP_REMOVED lines=11> */
[----:B------:R-:W-:Y:S01]  /*5fb0*/  FFMA.FTZ R152, R152, UR6, -R65 ;  /* 0x0000000698987c23 */ /* 0x000fe20008010841 */
[--C-:B------:R-:W-:Y:S01]  /*5fc0*/  FFMA.FTZ R166, R166, UR6, -R67.reuse ;  /* 0x00000006a6a67c23 */ /* 0x100fe20008010843 */
[----:B------:R-:W4:Y:S01]  /*5fd0*/  MUFU.EX2 R64, R64 ;  /* 0x0000004000407308 */ /* 0x000f220000000800 */
[----:B--2---:R-:W-:Y:S01]  /*5fe0*/  F2FP.BF16.F32.PACK_AB R70, R59, R62 ;  /* 0x0000003e3b46723e */ /* 0x004fe200000010ff */
[--C-:B------:R-:W-:Y:S01]  /*5ff0*/  FFMA.FTZ R139, R236, UR6, -R67.reuse ;  /* 0x00000006ec8b7c23 */ /* 0x100fe20008010843 */
[----:B------:R-:W-:Y:S01]  /*6000*/  FFMA.FTZ R170, R170, UR6, -R67 ;  /* 0x00000006aaaa7c23 */ /* 0x000fe20008010843 */
[--C-:B------:R-:W-:Y:S01]  /*6010*/  FFMA.FTZ R141, R202, UR6, -R65.reuse ;  /* 0x00000006ca8d7c23 */ /* 0x100fe20008010841 */
[--C-:B------:R-:W-:Y:S01]  /*6020*/  FFMA.FTZ R172, R172, UR6, -R65.reuse ;  /* 0x00000006acac7c23 */ /* 0x100fe20008010841 */
[--C-:B------:R-:W-:Y:S01]  /*6030*/  FFMA.FTZ R143, R200, UR6, -R65.reuse ;  /* 0x00000006c88f7c23 */ /* 0x100fe20008010841 */
[----:B------:R-:W-:Y:S01]  /*6040*/  FFMA.FTZ R174, R174, UR6, -R65 ;  /* 0x00000006aeae7c23 */ /* 0x000fe20008010841 */
[----:B------:R-:W-:Y:S01]  /*6050*/  MUFU.EX2 R60, R60 ;  /* 0x0000003c003c7308 */ /* 0x000fe20000000800 */
[--C-:B------:R-:W-:Y:S01]  /*6060*/  FFMA.FTZ R145, R184, UR6, -R67.reuse ;  /* 0x00000006b8917c23 */ /* 0x100fe20008010843 */
[--C-:B------:R-:W-:Y:S01]  /*6070*/  FFMA.FTZ R184, R34, UR6, -R67.reuse ;  /* 0x0000000622b87c23 */ /* 0x100fe20008010843 */
[--C-:B------:R-:W-:Y:S01]  /*6080*/  FFMA.FTZ R147, R32, UR6, -R67.reuse ;  /* 0x0000000620937c23 */ /* 0x100fe20008010843 */
[----:B------:R-:W-:Y:S01]  /*6090*/  FFMA.FTZ R186, R186, UR6, -R67 ;  /* 0x00000006baba7c23 */ /* 0x000fe20008010843 */
[----:B------:R-:W-:Y:S01]  /*60a0*/  LDSM.16.MT88.4 R32, [R224+0x12000] ;  /* 0x01200000e020783b */ /* 0x000fe20000004200 */
[--C-:B------:R-:W-:Y:S01]  /*60b0*/  FFMA.FTZ R149, R182, UR6, -R65.reuse ;  /* 0x00000006b6957c23 */ /* 0x100fe20008010841 */
[--C-:B------:R-:W-:Y:S01]  /*60c0*/  FFMA.FTZ R180, R180, UR6, -R65.reuse ;  /* 0x00000006b4b47c23 */ /* 0x100fe20008010841 */
[----:B------:R-:W2:Y:S01]  /*60d0*/  MUFU.EX2 R57, R57 ;  /* 0x0000003900397308 */ /* 0x000ea20000000800 */
[----:B----4-:R-:W-:Y:S01]  /*60e0*/  F2FP.BF16.F32.PACK_AB R69, R64, R61 ;  /* 0x0000003d4045723e */ /* 0x010fe200000010ff */
        /* <DEDUP_REMOVED lines=12> */
[--C-:B------:R-:W-:Y:S01]  /*61b0*/  FFMA.FTZ R134, R134, UR6, -R65.reuse ;  /* 0x0000000686867c23 */ /* 0x100fe20008010841 */
[----:B------:R-:W-:Y:S01]  /*61c0*/  FFMA.FTZ R243, R132, UR6, -R65 ;  /* 0x0000000684f37c23 */ /* 0x000fe20008010841 */
[----:B------:R-:W4:Y:S01]  /*61d0*/  MUFU.EX2 R58, R58 ;  /* 0x0000003a003a7308 */ /* 0x000f220000000800 */
[----:B--2---:R-:W-:Y:S01]  /*61e0*/  F2FP.BF16.F32.PACK_AB R71, R57, R60 ;  /* 0x0000003c3947723e */ /* 0x004fe200000010ff */
[----:B------:R-:W-:Y:S01]  /*61f0*/  FADD.FTZ R63, R66, R63 ;  /* 0x0000003f423f7221 */ /* 0x000fe20000010000 */
[----:B------:R-:W-:Y:S01]  /*6200*/  FADD.FTZ R61, R61, R64 ;  /* 0x000000403d3d7221 */ /* 0x000fe20000010000 */
[----:B------:R-:W-:-:S02]  /*6210*/  ISETP.GE.AND P1, PT, R194, 0x2, PT ;  /* 0x00000002c200780c */ /* 0x000fc40003f26270 */
[----:B------:R-:W-:Y:S01]  /*6220*/  FADD.FTZ R62, R62, R63 ;  /* 0x0000003f3e3e7221 */ /* 0x000fe20000010000 */
[----:B------:R-:W-:Y:S01]  /*6230*/  FADD.FTZ R60, R60, R61 ;  /* 0x0000003d3c3c7221 */ /* 0x000fe20000010000 */
[----:B------:R-:W-:Y:S01]  /*6240*/  HMMA.16816.F32.BF16 R120, R68, R116, RZ ;  /* 0x000000744478723c */ /* 0x000fe200000418ff */
[----:B------:R-:W-:Y:S01]  /*6250*/  MUFU.EX2 R54, R54 ;  /* 0x0000003600367308 */ /* 0x000fe20000000800 */
[----:B------:R-:W-:Y:S01]  /*6260*/  FADD.FTZ R62, R59, R62 ;  /* 0x0000003e3b3e7221 */ /* 0x000fe20000010000 */
[----:B------:R-:W-:-:S03]  /*6270*/  FADD.FTZ R57, R57, R60 ;  /* 0x0000003c39397221 */ /* 0x000fc60000010000 */
[C---:B------:R-:W-:Y:S03]  /*6280*/  HMMA.16816.F32.BF16 R116, R68.reuse, R118, RZ ;  /* 0x000000764474723c */ /* 0x040fe600000418ff */
[----:B------:R-:W2:Y:S01]  /*6290*/  MUFU.EX2 R51, R51 ;  /* 0x0000003300337308 */ /* 0x000ea20000000800 */
[----:B----4-:R-:W-:Y:S02]  /*62a0*/  F2FP.BF16.F32.PACK_AB R12, R58, R55 ;  /* 0x000000373a0c723e */ /* 0x010fe400000010ff */
[C---:B------:R-:W-:Y:S05]  /*62b0*/  HMMA.16816.F32.BF16 R128, R68.reuse, R124, RZ ;  /* 0x0000007c4480723c */ /* 0x040fea00000418ff */
[----:B------:R-:W-:Y:S01]  /*62c0*/  MUFU.EX2 R56, R56 ;  /* 0x0000003800387308 */ /* 0x000fe20000000800 */
[C---:B------:R-:W-:Y:S06]  /*62d0*/  HMMA.16816.F32.BF16 R112, R68.reuse, R108, RZ ;  /* 0x0000006c4470723c */ /* 0x040fec00000418ff */
[----:B------:R-:W-:Y:S01]  /*62e0*/  HMMA.16816.F32.BF16 R124, R68, R126, RZ ;  /* 0x0000007e447c723c */ /* 0x000fe200000418ff */
[----:B------:R-:W4:Y:S01]  /*62f0*/  MUFU.EX2 R53, R53 ;  /* 0x0000003500357308 */ /* 0x000f220000000800 */
[----:B--2---:R-:W-:-:S04]  /*6300*/  F2FP.BF16.F32.PACK_AB R14, R51, R54 ;  /* 0x00000036330e723e */ /* 0x004fc800000010ff */
[C---:B------:R-:W-:Y:S03]  /*6310*/  HMMA.16816.F32.BF16 R108, R68.reuse, R110, RZ ;  /* 0x0000006e446c723c */ /* 0x040fe600000418ff */
[----:B------:R-:W-:Y:S03]  /*6320*/  MUFU.EX2 R52, R52 ;  /* 0x0000003400347308 */ /* 0x000fe60000000800 */
[C---:B------:R-:W-:Y:S05]  /*6330*/  HMMA.16816.F32.BF16 R96, R68.reuse, R92, RZ ;  /* 0x0000005c4460723c */ /* 0x040fea00000418ff */
[----:B------:R-:W2:Y:S01]  /*6340*/  MUFU.EX2 R49, R49 ;  /* 0x0000003100317308 */ /* 0x000ea20000000800 */
[----:B----4-:R-:W-:Y:S01]  /*6350*/  F2FP.BF16.F32.PACK_AB R13, R53, R56 ;  /* 0x00000038350d723e */ /* 0x010fe200000010ff */
[----:B------:R-:W-:Y:S01]  /*6360*/  HMMA.16816.F32.BF16 R88, R68, R84, RZ ;  /* 0x000000544458723c */ /* 0x000fe200000418ff */
[----:B------:R-:W-:-:S04]  /*6370*/  FADD.FTZ R56, R56, R57 ;  /* 0x0000003938387221 */ /* 0x000fc80000010000 */
[----:B------:R-:W-:Y:S01]  /*6380*/  FADD.FTZ R53, R53, R56 ;  /* 0x0000003835357221 */ /* 0x000fe20000010000 */
[C---:B------:R-:W-:Y:S01]  /*6390*/  HMMA.16816.F32.BF16 R92, R68.reuse, R94, RZ ;  /* 0x0000005e445c723c */ /* 0x040fe200000418ff */
[----:B------:R-:W-:Y:S05]  /*63a0*/  MUFU.EX2 R50, R50 ;  /* 0x0000003200327308 */ /* 0x000fea0000000800 */
[----:B------:R-:W-:Y:S01]  /*63b0*/  HMMA.16816.F32.BF16 R84, R68, R86, RZ ;  /* 0x000000564454723c */ /* 0x000fe200000418ff */
[----:B--2---:R-:W-:Y:S02]  /*63c0*/  F2FP.BF16.F32.PACK_AB R15, R49, R52 ;  /* 0x00000034310f723e */ /* 0x004fe400000010ff */
[----:B------:R-:W2:Y:S01]  /*63d0*/  MUFU.EX2 R47, R47 ;  /* 0x0000002f002f7308 */ /* 0x000ea20000000800 */
[----:B------:R-:W-:-:S02]  /*63e0*/  FADD.FTZ R52, R52, R53 ;  /* 0x0000003534347221 */ /* 0x000fc40000010000 */
[----:B------:R-:W-:Y:S02]  /*63f0*/  HMMA.16816.F32.BF16 R104, R68, R100, RZ ;  /* 0x000000644468723c */ /* 0x000fe400000418ff */
        /* <DEDUP_REMOVED lines=46> */
[----:B--2---:R-:W-:Y:S01]  /*66e0*/  F2FP.BF16.F32.PACK_AB R24, R47, R50 ;  /* 0x000000322f18723e */ /* 0x004fe200000010ff */
[----:B------:R-:W2:Y:S01]  /*66f0*/  MUFU.EX2 R166, R166 ;  /* 0x000000a600a67308 */ /* 0x000ea20000000800 */
        /* <DEDUP_REMOVED lines=16> */
[----:B------:R-:W4:Y:S04]  /*6800*/  MUFU.EX2 R172, R172 ;  /* 0x000000ac00ac7308 */ /* 0x000f280000000800 */
[C---:B------:R-:W-:Y:S04]  /*6810*/  HMMA.16816.F32.BF16 R128, R24.reuse, R20, R128 ;  /* 0x000000141880723c */ /* 0x040fe80000041880 */
[----:B------:R-:W-:Y:S02]  /*6820*/  MUFU.EX2 R143, R143 ;  /* 0x0000008f008f7308 */ /* 0x000fe40000000800 */
[C---:B------:R-:W-:Y:S01]  /*6830*/  HMMA.16816.F32.BF16 R124, R24.reuse, R22, R124 ;  /* 0x00000016187c723c */ /* 0x040fe2000004187c */
[----:B------:R-:W2:Y:S05]  /*6840*/  LDSM.16.MT88.4 R20, [R224+0xd800] ;  /* 0x00d80000e014783b */ /* 0x000eaa0000004200 */
        /* <DEDUP_REMOVED lines=59> */
[C---:B----4-:R-:W-:Y:S01]  /*6c00*/  HMMA.16816.F32.BF16 R80, R8.reuse, R12, R80 ;  /* 0x0000000c0850723c */ /* 0x050fe20000041850 */
[----:B------:R-:W-:Y:S01]  /*6c10*/  F2FP.BF16.F32.PACK_AB R22, R170, R139 ;  /* 0x0000008baa16723e */ /* 0x000fe200000010ff */
[----:B------:R-:W2:Y:S01]  /*6c20*/  MUFU.EX2 R159, R159 ;  /* 0x0000009f009f7308 */ /* 0x000ea20000000800 */
        /* <DEDUP_REMOVED lines=16> */
[C---:B-1----:R-:W-:Y:S06]  /*6d30*/  HMMA.16816.F32.BF16 R120, R20.reuse, R16, R120 ;  /* 0x000000101478723c */ /* 0x042fec0000041878 */
[C---:B------:R-:W-:Y:S01]  /*6d40*/  HMMA.16816.F32.BF16 R116, R20.reuse, R18, R116 ;  /* 0x000000121474723c */ /* 0x040fe20000041874 */
[----:B------:R-:W-:Y:S05]  /*6d50*/  LDSM.16.MT88.4 R16, [R224+0xe800] ;  /* 0x00e80000e010783b */ /* 0x000fea0000004200 */
[C---:B----4-:R-:W-:Y:S06]  /*6d60*/  HMMA.16816.F32.BF16 R112, R20.reuse, R12, R112 ;  /* 0x0000000c1470723c */ /* 0x050fec0000041870 */
        /* <DEDUP_REMOVED lines=65> */
[--C-:B------:R-:W-:Y:S01]  /*7180*/  FFMA.FTZ R34, R142, UR6, -R67.reuse ;  /* 0x000000068e227c23 */ /* 0x100fe20008010843 */
[----:B------:R-:W-:Y:S01]  /*7190*/  FFMA.FTZ R35, R140, UR6, -R67 ;  /* 0x000000068c237c23 */ /* 0x000fe20008010843 */
[----:B------:R-:W-:Y:S01]  /*71a0*/  FFMA.FTZ R67, R138, UR6, -R65 ;  /* 0x000000068a437c23 */ /* 0x000fe20008010841 */
[----:B------:R-:W-:Y:S02]  /*71b0*/  MUFU.EX2 R32, R32 ;  /* 0x0000002000207308 */ /* 0x000fe40000000800 */
[C---:B------:R-:W-:Y:S01]  /*71c0*/  HMMA.16816.F32.BF16 R84, R24.reuse, R10, R84 ;  /* 0x0000000a1854723c */ /* 0x040fe20000041854 */
[----:B------:R-:W1:Y:S05]  /*71d0*/  LDSM.16.MT88.4 R8, [R222+0xf800] ;  /* 0x00f80000de08783b */ /* 0x000e6a0000004200 */
[----:B------:R-:W4:Y:S01]  /*71e0*/  MUFU.EX2 R33, R33 ;  /* 0x0000002100217308 */ /* 0x000f220000000800 */
[C---:B--2---:R-:W-:Y:S06]  /*71f0*/  HMMA.16816.F32.BF16 R96, R24.reuse, R12, R96 ;  /* 0x0000000c1860723c */ /* 0x044fec0000041860 */
[C---:B------:R-:W-:Y:S01]  /*7200*/  HMMA.16816.F32.BF16 R92, R24.reuse, R14, R92 ;  /* 0x0000000e185c723c */ /* 0x040fe2000004185c */
[----:B------:R-:W-:Y:S01]  /*7210*/  MUFU.EX2 R34, R34 ;  /* 0x0000002200227308 */ /* 0x000fe20000000800 */
[----:B------:R-:W2:Y:S04]  /*7220*/  LDSM.16.MT88.4 R12, [R224+0xf800] ;  /* 0x00f80000e00c783b */ /* 0x000ea80000004200 */
[C---:B---3--:R-:W-:Y:S03]  /*7230*/  HMMA.16816.F32.BF16 R80, R24.reuse, R4, R80 ;  /* 0x000000041850723c */ /* 0x048fe60000041850 */
[----:B------:R-:W3:Y:S03]  /*7240*/  MUFU.EX2 R35, R35 ;  /* 0x0000002300237308 */ /* 0x000ee60000000800 */
[----:B------:R-:W-:Y:S01]  /*7250*/  HMMA.16816.F32.BF16 R76, R24, R6, R76 ;  /* 0x00000006184c723c */ /* 0x000fe2000004184c */
[----:B----4-:R-:W-:-:S04]  /*7260*/  F2FP.BF16.F32.PACK_AB R4, R33, R32 ;  /* 0x000000202104723e */ /* 0x010fc800000010ff */
[----:B------:R-:W4:Y:S01]  /*7270*/  MUFU.EX2 R67, R67 ;  /* 0x0000004300437308 */ /* 0x000f220000000800 */
[----:B------:R-:W-:Y:S01]  /*7280*/  HMMA.16816.F32.BF16 R128, R24, R20, R128 ;  /* 0x000000141880723c */ /* 0x000fe20000041880 */
[----:B------:R-:W-:-:S05]  /*7290*/  F2FP.BF16.F32.PACK_AB R7, R243, R134 ;  /* 0x00000086f307723e */ /* 0x000fca00000010ff */
[----:B------:R-:W-:Y:S01]  /*72a0*/  HMMA.16816.F32.BF16 R124, R24, R22, R124 ;  /* 0x00000016187c723c */ /* 0x000fe2000004187c */
[----:B------:R-:W-:Y:S01]  /*72b0*/  LDSM.16.MT88.4 R20, [R221+0xf800] ;  /* 0x00f80000dd14783b */ /* 0x000fe20000004200 */
[----:B---3--:R-:W-:-:S04]  /*72c0*/  F2FP.BF16.F32.PACK_AB R6, R35, R34 ;  /* 0x000000222306723e */ /* 0x008fc800000010ff */
[----:B------:R-:W-:Y:S01]  /*72d0*/  HMMA.16816.F32.BF16 R104, R24, R16, R104 ;  /* 0x000000101868723c */ /* 0x000fe20000041868 */
[----:B----4-:R-:W-:Y:S01]  /*72e0*/  F2FP.BF16.F32.PACK_AB R5, R136, R67 ;  /* 0x000000438805723e */ /* 0x010fe200000010ff */
[----:B------:R-:W-:-:S04]  /*72f0*/  FADD.FTZ R67, R67, R154 ;  /* 0x0000009a43437221 */ /* 0x000fc80000010000 */
[----:B------:R-:W-:Y:S01]  /*7300*/  HMMA.16816.F32.BF16 R100, R24, R18, R100 ;  /* 0x000000121864723c */ /* 0x000fe20000041864 */
[----:B------:R-:W3:Y:S01]  /*7310*/  LDSM.16.MT88.4 R16, [R220+0xf800] ;  /* 0x00f80000dc10783b */ /* 0x000ee20000004200 */
[----:B------:R-:W-:-:S04]  /*7320*/  FADD.FTZ R67, R136, R67 ;  /* 0x0000004388437221 */ /* 0x000fc80000010000 */
[----:B-1----:R-:W-:Y:S01]  /*7330*/  HMMA.16816.F32.BF16 R120, R4, R8, R120 ;  /* 0x000000080478723c */ /* 0x002fe20000041878 */
[----:B------:R-:W-:-:S04]  /*7340*/  FADD.FTZ R134, R134, R67 ;  /* 0x0000004386867221 */ /* 0x000fc80000010000 */
[----:B------:R-:W-:Y:S01]  /*7350*/  FADD.FTZ R243, R243, R134 ;  /* 0x00000086f3f37221 */ /* 0x000fe20000010000 */
[----:B--2---:R-:W-:Y:S01]  /*7360*/  HMMA.16816.F32.BF16 R128, R4, R12, R128 ;  /* 0x0000000c0480723c */ /* 0x004fe20000041880 */
        /* <DEDUP_REMOVED lines=11> */
[----:B------:R-:W-:Y:S01]  /*7420*/  HMMA.16816.F32.BF16 R68, R24, R30, R68 ;  /* 0x0000001e1844723c */ /* 0x000fe20000041844 */
[----:B------:R-:W-:-:S04]  /*7430*/  FADD.FTZ R46, R46, R47 ;  /* 0x0000002f2e2e7221 */ /* 0x000fc80000010000 */
[----:B------:R-:W-:Y:S01]  /*7440*/  FADD.FTZ R43, R43, R46 ;  /* 0x0000002e2b2b7221 */ /* 0x000fe20000010000 */
[----:B---3--:R-:W-:Y:S03]  /*7450*/  HMMA.16816.F32.BF16 R104, R4, R16, R104 ;  /* 0x000000100468723c */ /* 0x008fe60000041868 */
[----:B------:R-:W-:-:S03]  /*7460*/  FADD.FTZ R42, R42, R43 ;  /* 0x0000002b2a2a7221 */ /* 0x000fc60000010000 */
[C---:B------:R-:W-:Y:S01]  /*7470*/  HMMA.16816.F32.BF16 R100, R4.reuse, R18, R100 ;  /* 0x000000120464723c */ /* 0x040fe20000041864 */
        /* <DEDUP_REMOVED lines=96> */
.L_x_2434:
[----:B------:R-:W-:-:S04]  /*7a80*/  LEA R4, -R192, RZ, 0x7 ;  /* 0x000000ffc0047211 */ /* 0x000fc800078e39ff */
[----:B------:R-:W-:-:S07]  /*7a90*/  SHF.R.S32.HI R3, RZ, 0x1f, R4 ;  /* 0x0000001fff037819 */ /* 0x000fce0000011404 */
.L_x_2435:
        /* <DEDUP_REMOVED lines=16> */
[----:B------:R-:W-:Y:S01]  /*7ba0*/  IMAD.X R9, R7, 0x1, R4, P1 ;  /* 0x0000000107097824 */ /* 0x000fe200008e0604 */
[----:B------:R-:W-:-:S03]  /*7bb0*/  IADD3 R16, P1, R18, R5, RZ ;  /* 0x0000000512107210 */ /* 0x000fc60007f3e0ff */
        /* <DEDUP_REMOVED lines=8> */
[----:B------:R1:W-:Y:S02]  /*7c40*/  LDGSTS.E.BYPASS.LTC128B.128 [R237+0x10800], desc[UR12][R6.64+0x80] ;  /* 0x1080008006ed7fae */ /* 0x0003e4000b901d4c */
[--C-:B------:R-:W-:Y:S01]  /*7c50*/  IMAD.X R23, R21, 0x1, R4.reuse, P1 ;  /* 0x0000000115177824 */ /* 0x100fe200008e0604 */
[----:B------:R-:W-:Y:S01]  /*7c60*/  ISETP.GE.AND P1, PT, R194, 0x3, PT ;  /* 0x00000003c200780c */ /* 0x000fe20003f26270 */
[----:B------:R-:W-:Y:S02]  /*7c70*/  LDGSTS.E.BYPASS.LTC128B.128 [R237+0xd000], desc[UR12][R8.64] ;  /* 0x0d00000008ed7fae */ /* 0x000fe4000b901d4c */
[----:B------:R-:W-:-:S02]  /*7c80*/  IMAD.X R25, R23, 0x1, R4, P2 ;  /* 0x0000000117197824 */ /* 0x000fc400010e0604 */
[----:B------:R-:W-:Y:S04]  /*7c90*/  LDGSTS.E.BYPASS.LTC128B.128 [R237+0x11000], desc[UR12][R8.64+0x80] ;  /* 0x1100008008ed7fae */ /* 0x000fe8000b901d4c */
[----:B------:R-:W-:Y:S04]  /*7ca0*/  LDGSTS.E.BYPASS.LTC128B.128 [R237+0xd800], desc[UR12][R18.64] ;  /* 0x0d80000012ed7fae */ /* 0x000fe8000b901d4c */
[----:B------:R-:W-:Y:S04]  /*7cb0*/  LDGSTS.E.BYPASS.LTC128B.128 [R237+0x11800], desc[UR12][R18.64+0x80] ;  /* 0x1180008012ed7fae */ /* 0x000fe8000b901d4c */
[----:B------:R-:W-:Y:S04]  /*7cc0*/  LDGSTS.E.BYPASS.LTC128B.128 [R237+0xe000], desc[UR12][R16.64] ;  /* 0x0e00000010ed7fae */ /* 0x000fe8000b901d4c */
        /* <DEDUP_REMOVED lines=8> */
[----:B------:R-:W4:Y:S04]  /*7d50*/  LDSM.16.M88.4 R12, [R229+0x4000] ;  /* 0x00400000e50c783b */ /* 0x000f280000000200 */
[----:B------:R-:W5:Y:S04]  /*7d60*/  LDSM.16.M88.4 R40, [R229+0x4800] ;  /* 0x00480000e528783b */ /* 0x000f680000000200 */
[----:B------:R-:W3:Y:S04]  /*7d70*/  LDSM.16.M88.4 R156, [R229+0x5000] ;  /* 0x00500000e59c783b */ /* 0x000ee80000000200 */
[----:B------:R-:W3:Y:S04]  /*7d80*/  LDSM.16.M88.4 R148, [R229+0x5800] ;  /* 0x00580000e594783b */ /* 0x000ee80000000200 */
[----:B------:R-:W3:Y:S04]  /*7d90*/  LDSM.16.M88.4 R140, [R229+0x6000] ;  /* 0x00600000e58c783b */ /* 0x000ee80000000200 */
[----:B------:R-:W3:Y:S04]  /*7da0*/  LDSM.16.M88.4 R132, [R229+0x6800] ;  /* 0x00680000e584783b */ /* 0x000ee80000000200 */
[----:B------:R-:W3:Y:S04]  /*7db0*/  LDSM.16.M88.4 R60, [R229+0x7000] ;  /* 0x00700000e53c783b */ /* 0x000ee80000000200 */
[----:B-1----:R-:W1:Y:S04]  /*7dc0*/  LDSM.16.M88.4 R4, [R229+0x7800] ;  /* 0x00780000e504783b */ /* 0x002e680000000200 */
[----:B------:R-:W-:Y:S04]  /*7dd0*/  LDSM.16.M88.4 R44, [R228] ;  /* 0x00000000e42c783b */ /* 0x000fe80000000200 */
[----:B--2---:R-:W2:Y:S04]  /*7de0*/  LDSM.16.M88.4 R20, [R227] ;  /* 0x00000000e314783b */ /* 0x004ea80000000200 */
[----:B------:R-:W2:Y:S01]  /*7df0*/  LDSM.16.M88.4 R176, [R218] ;  /* 0x00000000dab0783b */ /* 0x000ea20000000200 */
[C---:B----4-:R-:W-:Y:S03]  /*7e00*/  HMMA.16816.F32.BF16 R16, R52.reuse, R12, RZ ;  /* 0x0000000c3410723c */ /* 0x050fe600000418ff */
[----:B------:R-:W4:Y:S03]  /*7e10*/  LDSM.16.M88.4 R164, [R216] ;  /* 0x00000000d8a4783b */ /* 0x000f260000000200 */
[C---:B------:R-:W-:Y:S01]  /*7e20*/  HMMA.16816.F32.BF16 R12, R52.reuse, R14, RZ ;  /* 0x0000000e340c723c */ /* 0x040fe200000418ff */
[----:B------:R-:W4:Y:S04]  /*7e30*/  LDSM.16.M88.4 R8, [R219] ;  /* 0x00000000db08783b */ /* 0x000f280000000200 */
[----:B------:R-:W4:Y:S01]  /*7e40*/  LDSM.16.M88.4 R36, [R215] ;  /* 0x00000000d724783b */ /* 0x000f220000000200 */
[C---:B-----5:R-:W-:Y:S03]  /*7e50*/  HMMA.16816.F32.BF16 R28, R52.reuse, R40, RZ ;  /* 0x00000028341c723c */ /* 0x060fe600000418ff */
[----:B------:R-:W-:Y:S03]  /*7e60*/  LDSM.16.M88.4 R32, [R223+0x4000] ;  /* 0x00400000df20783b */ /* 0x000fe60000000200 */
[C---:B---3--:R-:W-:Y:S01]  /*7e70*/  HMMA.16816.F32.BF16 R160, R52.reuse, R156, RZ ;  /* 0x0000009c34a0723c */ /* 0x048fe200000418ff */
[----:B------:R-:W-:Y:S04]  /*7e80*/  LDSM.16.M88.4 R48, [R213] ;  /* 0x00000000d530783b */ /* 0x000fe80000000200 */
[----:B------:R-:W-:Y:S01]  /*7e90*/  LDSM.16.M88.4 R172, [R217] ;  /* 0x00000000d9ac783b */ /* 0x000fe20000000200 */
        /* <DEDUP_REMOVED lines=17> */
[----:B------:R-:W1:Y:S05]  /*7fb0*/  LDSM.16.M88.4 R4, [R226] ;  /* 0x00000000e204783b */ /* 0x000e6a0000000200 */
[C---:B--2---:R-:W-:Y:S06]  /*7fc0*/  HMMA.16816.F32.BF16 R16, R44.reuse, R20, R16 ;  /* 0x000000142c10723c */ /* 0x044fec0000041810 */
[C---:B------:R-:W-:Y:S01]  /*7fd0*/  HMMA.16816.F32.BF16 R12, R44.reuse, R22, R12 ;  /* 0x000000162c0c723c */ /* 0x040fe2000004180c */
[----:B------:R-:W2:Y:S05]  /*7fe0*/  LDSM.16.M88.4 R20, [R223+0x5000] ;  /* 0x00500000df14783b */ /* 0x000eaa0000000200 */
[C---:B------:R-:W-:Y:S06]  /*7ff0*/  HMMA.16816.F32.BF16 R160, R44.reuse, R176, R160 ;  /* 0x000000b02ca0723c */ /* 0x040fec00000418a0 */
[C---:B------:R-:W-:Y:S01]  /*8000*/  HMMA.16816.F32.BF16 R156, R44.reuse, R178, R156 ;  /* 0x000000b22c9c723c */ /* 0x040fe2000004189c */
[----:B------:R-:W-:Y:S05]  /*8010*/  LDSM.16.M88.4 R176, [R225] ;  /* 0x00000000e1b0783b */ /* 0x000fea0000000200 */
[C---:B----4-:R-:W-:Y:S06]  /*8020*/  HMMA.16816.F32.BF16 R144, R44.reuse, R164, R144 ;  /* 0x000000a42c90723c */ /* 0x050fec0000041890 */
[C---:B------:R-:W-:Y:S01]  /*8030*/  HMMA.16816.F32.BF16 R140, R44.reuse, R166, R140 ;  /* 0x000000a62c8c723c */ /* 0x040fe2000004188c */
[----:B------:R-:W3:Y:S05]  /*8040*/  LDSM.16.M88.4 R164, [R212] ;  /* 0x00000000d4a4783b */ /* 0x000eea0000000200 */
[C---:B------:R-:W-:Y:S06]  /*8050*/  HMMA.16816.F32.BF16 R28, R44.reuse, R8, R28 ;  /* 0x000000082c1c723c */ /* 0x040fec000004181c */
[C---:B------:R-:W-:Y:S01]  /*8060*/  HMMA.16816.F32.BF16 R40, R44.reuse, R10, R40 ;  /* 0x0000000a2c28723c */ /* 0x040fe20000041828 */
[----:B------:R-:W-:Y:S05]  /*8070*/  LDSM.16.M88.4 R8, [R223+0x5800] ;  /* 0x00580000df08783b */ /* 0x000fea0000000200 */
[C---:B------:R-:W-:Y:S06]  /*8080*/  HMMA.16816.F32.BF16 R136, R44.reuse, R36, R136 ;  /* 0x000000242c88723c */ /* 0x040fec0000041888 */
[----:B------:R-:W-:Y:S01]  /*8090*/  HMMA.16816.F32.BF16 R132, R44, R38, R132 ;  /* 0x000000262c84723c */ /* 0x000fe20000041884 */
[----:B------:R-:W4:Y:S05]  /*80a0*/  LDSM.16.M88.4 R36, [R223+0x6000] ;  /* 0x00600000df24783b */ /* 0x000f2a0000000200 */
[----:B-1----:R-:W-:Y:S06]  /*80b0*/  HMMA.16816.F32.BF16 R12, R4, R34, R12 ;  /* 0x00000022040c723c */ /* 0x002fec000004180c */
[C---:B------:R-:W-:Y:S06]  /*80c0*/  HMMA.16816.F32.BF16 R56, R44.reuse, R48, R56 ;  /* 0x000000302c38723c */ /* 0x040fec0000041838 */
[----:B------:R-:W-:Y:S01]  /*80d0*/  HMMA.16816.F32.BF16 R52, R44, R50, R52 ;  /* 0x000000322c34723c */ /* 0x000fe20000041834 */
[----:B------:R-:W-:Y:S05]  /*80e0*/  LDSM.16.M88.4 R48, [R230+0x2000] ;  /* 0x00200000e630783b */ /* 0x000fea0000000200 */
[----:B------:R-:W-:Y:S01]  /*80f0*/  HMMA.16816.F32.BF16 R16, R4, R32, R16 ;  /* 0x000000200410723c */ /* 0x000fe20000041810 */
[----:B------:R-:W1:Y:S05]  /*8100*/  LDSM.16.M88.4 R32, [R229+0x8000] ;  /* 0x00800000e520783b */ /* 0x000e6a0000000200 */
[C---:B------:R-:W-:Y:S06]  /*8110*/  HMMA.16816.F32.BF16 R152, R44.reuse, R172, R152 ;  /* 0x000000ac2c98723c */ /* 0x040fec0000041898 */
[----:B------:R-:W-:Y:S01]  /*8120*/  HMMA.16816.F32.BF16 R148, R44, R174, R148 ;  /* 0x000000ae2c94723c */ /* 0x000fe20000041894 */
[----:B------:R-:W-:Y:S05]  /*8130*/  LDSM.16.M88.4 R172, [R212+0x1000] ;  /* 0x00100000d4ac783b */ /* 0x000fea0000000200 */
[C---:B------:R-:W-:Y:S06]  /*8140*/  HMMA.16816.F32.BF16 R28, R4.reuse, R24, R28 ;  /* 0x00000018041c723c */ /* 0x040fec000004181c */
[C---:B------:R-:W-:Y:S01]  /*8150*/  HMMA.16816.F32.BF16 R40, R4.reuse, R26, R40 ;  /* 0x0000001a0428723c */ /* 0x040fe20000041828 */
[----:B------:R-:W5:Y:S05]  /*8160*/  LDSM.16.M88.4 R24, [R223+0x6800] ;  /* 0x00680000df18783b */ /* 0x000f6a0000000200 */
[C---:B--2---:R-:W-:Y:S06]  /*8170*/  HMMA.16816.F32.BF16 R160, R4.reuse, R20, R160 ;  /* 0x0000001404a0723c */ /* 0x044fec00000418a0 */
[----:B------:R-:W-:Y:S01]  /*8180*/  HMMA.16816.F32.BF16 R156, R4, R22, R156 ;  /* 0x00000016049c723c */ /* 0x000fe2000004189c */
[----:B------:R-:W2:Y:S05]  /*8190*/  LDSM.16.M88.4 R20, [R223+0x7000] ;  /* 0x00700000df14783b */ /* 0x000eaa0000000200 */
[----:B---3--:R-:W-:Y:S06]  /*81a0*/  HMMA.16816.F32.BF16 R12, R176, R166, R12 ;  /* 0x000000a6b00c723c */ /* 0x008fec000004180c */
[C---:B------:R-:W-:Y:S06]  /*81b0*/  HMMA.16816.F32.BF16 R64, R44.reuse, R168, R64 ;  /* 0x000000a82c40723c */ /* 0x040fec0000041840 */
[----:B------:R-:W-:Y:S01]  /*81c0*/  HMMA.16816.F32.BF16 R60, R44, R170, R60 ;  /* 0x000000aa2c3c723c */ /* 0x000fe2000004183c */
[----:B------:R-:W-:Y:S04]  /*81d0*/  LDSM.16.M88.4 R44, [R211] ;  /* 0x00000000d32c783b */ /* 0x000fe80000000200 */
[----:B------:R-:W-:Y:S01]  /*81e0*/  LDSM.16.M88.4 R168, [R212+0x1800] ;  /* 0x00180000d4a8783b */ /* 0x000fe20000000200 */
[C---:B----4-:R-:W-:Y:S06]  /*81f0*/  HMMA.16816.F32.BF16 R144, R4.reuse, R36, R144 ;  /* 0x000000240490723c */ /* 0x050fec0000041890 */
[----:B------:R-:W-:Y:S01]  /*8200*/  HMMA.16816.F32.BF16 R140, R4, R38, R140 ;  /* 0x00000026048c723c */ /* 0x000fe2000004188c */
[----:B------:R-:W3:Y:S05]  /*8210*/  LDSM.16.M88.4 R36, [R228+0x2000] ;  /* 0x00200000e424783b */ /* 0x000eea0000000200 */
[----:B------:R-:W-:Y:S01]  /*8220*/  HMMA.16816.F32.BF16 R16, R176, R164, R16 ;  /* 0x000000a4b010723c */ /* 0x000fe20000041810 */
[----:B------:R-:W-:Y:S05]  /*8230*/  LDSM.16.M88.4 R164, [R212+0x2000] ;  /* 0x00200000d4a4783b */ /* 0x000fea0000000200 */
[C---:B------:R-:W-:Y:S06]  /*8240*/  HMMA.16816.F32.BF16 R152, R4.reuse, R8, R152 ;  /* 0x000000080498723c */ /* 0x040fec0000041898 */
[----:B------:R-:W-:Y:S01]  /*8250*/  HMMA.16816.F32.BF16 R148, R4, R10, R148 ;  /* 0x0000000a0494723c */ /* 0x000fe20000041894 */
[----:B------:R-:W4:Y:S05]  /*8260*/  LDSM.16.M88.4 R8, [R223+0x7800] ;  /* 0x00780000df08783b */ /* 0x000f2a0000000200 */
[----:B-1----:R-:W-:Y:S06]  /*8270*/  HMMA.16816.F32.BF16 R12, R48, R34, R12 ;  /* 0x00000022300c723c */ /* 0x002fec000004180c */
[----:B------:R-:W-:Y:S06]  /*8280*/  HMMA.16816.F32.BF16 R28, R176, R184, R28 ;  /* 0x000000b8b01c723c */ /* 0x000fec000004181c */
[C---:B-----5:R-:W-:Y:S06]  /*8290*/  HMMA.16816.F32.BF16 R136, R4.reuse, R24, R136 ;  /* 0x000000180488723c */ /* 0x060fec0000041888 */
[C---:B------:R-:W-:Y:S01]  /*82a0*/  HMMA.16816.F32.BF16 R132, R4.reuse, R26, R132 ;  /* 0x0000001a0484723c */ /* 0x040fe20000041884 */
[----:B------:R-:W-:Y:S05]  /*82b0*/  LDSM.16.M88.4 R24, [R226+0x2000] ;  /* 0x00200000e218783b */ /* 0x000fea0000000200 */
[C---:B--2---:R-:W-:Y:S06]  /*82c0*/  HMMA.16816.F32.BF16 R64, R4.reuse, R20, R64 ;  /* 0x000000140440723c */ /* 0x044fec0000041840 */
[----:B------:R-:W-:Y:S01]  /*82d0*/  HMMA.16816.F32.BF16 R60, R4, R22, R60 ;  /* 0x00000016043c723c */ /* 0x000fe2000004183c */
[----:B------:R-:W1:Y:S05]  /*82e0*/  LDSM.16.M88.4 R20, [R223+0x8000] ;  /* 0x00800000df14783b */ /* 0x000e6a0000000200 */
[----:B------:R-:W-:Y:S01]  /*82f0*/  HMMA.16816.F32.BF16 R16, R48, R32, R16 ;  /* 0x000000203010723c */ /* 0x000fe20000041810 */
[----:B------:R-:W2:Y:S05]  /*8300*/  LDSM.16.M88.4 R32, [R210] ;  /* 0x00000000d220783b */ /* 0x000eaa0000000200 */
[----:B---3--:R-:W-:Y:S06]  /*8310*/  HMMA.16816.F32.BF16 R12, R36, R46, R12 ;  /* 0x0000002e240c723c */ /* 0x008fec000004180c */
[----:B------:R-:W-:Y:S06]  /*8320*/  HMMA.16816.F32.BF16 R40, R176, R186, R40 ;  /* 0x000000bab028723c */ /* 0x000fec0000041828 */
[----:B------:R-:W-:Y:S06]  /*8330*/  HMMA.16816.F32.BF16 R28, R48, R180, R28 ;  /* 0x000000b4301c723c */ /* 0x000fec000004181c */
[C---:B----4-:R-:W-:Y:S06]  /*8340*/  HMMA.16816.F32.BF16 R56, R4.reuse, R8, R56 ;  /* 0x000000080438723c */ /* 0x050fec0000041838 */
[----:B------:R-:W-:Y:S01]  /*8350*/  HMMA.16816.F32.BF16 R52, R4, R10, R52 ;  /* 0x0000000a0434723c */ /* 0x000fe20000041834 */
[----:B------:R-:W-:Y:S04]  /*8360*/  LDSM.16.M88.4 R8, [R225+0x2000] ;  /* 0x00200000e108783b */ /* 0x000fe80000000200 */
[----:B------:R-:W3:Y:S01]  /*8370*/  LDSM.16.M88.4 R4, [R212+0x4000] ;  /* 0x00400000d404783b */ /* 0x000ee20000000200 */
[----:B------:R-:W-:Y:S03]  /*8380*/  HMMA.16816.F32.BF16 R184, R176, R172, R160 ;  /* 0x000000acb0b8723c */ /* 0x000fe600000418a0 */
[----:B------:R-:W4:Y:S03]  /*8390*/  LDSM.16.M88.4 R160, [R223+0x8800] ;  /* 0x00880000dfa0783b */ /* 0x000f260000000200 */
[----:B------:R-:W-:Y:S01]  /*83a0*/  HMMA.16816.F32.BF16 R16, R36, R44, R16 ;  /* 0x0000002c2410723c */ /* 0x000fe20000041810 */
[----:B------:R-:W5:Y:S05]  /*83b0*/  LDSM.16.M88.4 R44, [R229+0x9000] ;  /* 0x00900000e52c783b */ /* 0x000f6a0000000200 */
[----:B-1----:R-:W-:Y:S06]  /*83c0*/  HMMA.16816.F32.BF16 R12, R24, R22, R12 ;  /* 0x00000016180c723c */ /* 0x002fec000004180c */
[----:B------:R-:W-:Y:S06]  /*83d0*/  HMMA.16816.F32.BF16 R40, R48, R182, R40 ;  /* 0x000000b63028723c */ /* 0x000fec0000041828 */
[----:B--2---:R-:W-:Y:S06]  /*83e0*/  HMMA.16816.F32.BF16 R28, R36, R32, R28 ;  /* 0x00000020241c723c */ /* 0x004fec000004181c */
[C---:B------:R-:W-:Y:S06]  /*83f0*/  HMMA.16816.F32.BF16 R156, R176.reuse, R174, R156 ;  /* 0x000000aeb09c723c */ /* 0x040fec000004189c */
[C---:B------:R-:W-:Y:S06]  /*8400*/  HMMA.16816.F32.BF16 R144, R176.reuse, R164, R144 ;  /* 0x000000a4b090723c */ /* 0x040fec0000041890 */
[----:B------:R-:W-:Y:S01]  /*8410*/  HMMA.16816.F32.BF16 R164, R176, R166, R140 ;  /* 0x000000a6b0a4723c */ /* 0x000fe2000004188c */
[----:B------:R-:W1:Y:S05]  /*8420*/  LDSM.16.M88.4 R140, [R212+0x4800] ;  /* 0x00480000d48c783b */ /* 0x000e6a0000000200 */
[----:B------:R-:W-:Y:S01]  /*8430*/  HMMA.16816.F32.BF16 R16, R24, R20, R16 ;  /* 0x000000141810723c */ /* 0x000fe20000041810 */
[----:B------:R-:W2:Y:S05]  /*8440*/  LDSM.16.M88.4 R20, [R209] ;  /* 0x00000000d114783b */ /* 0x000eaa0000000200 */
[----:B---3--:R-:W-:Y:S06]  /*8450*/  HMMA.16816.F32.BF16 R12, R8, R6, R12 ;  /* 0x00000006080c723c */ /* 0x008fec000004180c */
[----:B------:R-:W-:Y:S01]  /*8460*/  HMMA.16816.F32.BF16 R40, R36, R34, R40 ;  /* 0x000000222428723c */ /* 0x000fe20000041828 */
[----:B------:R-:W-:Y:S05]  /*8470*/  LDSM.16.M88.4 R32, [R212+0x5000] ;  /* 0x00500000d420783b */ /* 0x000fea0000000200 */
[----:B----4-:R-:W-:Y:S06]  /*8480*/  HMMA.16816.F32.BF16 R28, R24, R160, R28 ;  /* 0x000000a0181c723c */ /* 0x010fec000004181c */
[C---:B-----5:R-:W-:Y:S06]  /*8490*/  HMMA.16816.F32.BF16 R184, R48.reuse, R44, R184 ;  /* 0x0000002c30b8723c */ /* 0x060fec00000418b8 */
[----:B------:R-:W-:Y:S01]  /*84a0*/  HMMA.16816.F32.BF16 R156, R48, R46, R156 ;  /* 0x0000002e309c723c */ /* 0x000fe2000004189c */
[----:B------:R-:W-:Y:S01]  /*84b0*/  FMUL.FTZ R12, R12, UR10 ;  /* 0x0000000a0c0c7c20 */ /* 0x000fe20008410000 */
[----:B------:R-:W-:Y:S04]  /*84c0*/  LDSM.16.M88.4 R44, [R223+0x9800] ;  /* 0x00980000df2c783b */ /* 0x000fe80000000200 */
[----:B------:R-:W-:Y:S01]  /*84d0*/  HMMA.16816.F32.BF16 R16, R8, R4, R16 ;  /* 0x000000040810723c */ /* 0x000fe20000041810 */
[----:B------:R-:W-:Y:S05]  /*84e0*/  LDSM.16.M88.4 R4, [R223+0x9000] ;  /* 0x00900000df04783b */ /* 0x000fea0000000200 */
[C---:B------:R-:W-:Y:S06]  /*84f0*/  HMMA.16816.F32.BF16 R152, R176.reuse, R168, R152 ;  /* 0x000000a8b098723c */ /* 0x040fec0000041898 */
[----:B------:R-:W-:Y:S01]  /*8500*/  HMMA.16816.F32.BF16 R148, R176, R170, R148 ;  /* 0x000000aab094723c */ /* 0x000fe20000041894 */
[----:B------:R-:W3:Y:S05]  /*8510*/  LDSM.16.M88.4 R168, [R229+0x9800] ;  /* 0x00980000e5a8783b */ /* 0x000eea0000000200 */
[----:B------:R-:W-:Y:S06]  /*8520*/  HMMA.16816.F32.BF16 R40, R24, R162, R40 ;  /* 0x000000a21828723c */ /* 0x000fec0000041828 */
[----:B-1----:R-:W-:Y:S01]  /*8530*/  HMMA.16816.F32.BF16 R28, R8, R140, R28 ;  /* 0x0000008c081c723c */ /* 0x002fe2000004181c */
[----:B------:R1:W-:Y:S01]  /*8540*/  MUFU.TANH R141, R12 ;  /* 0x0000000c008d7308 */ /* 0x0003e20000002400 */
[----:B------:R-:W-:Y:S01]  /*8550*/  FMUL.FTZ R162, R14, UR10 ;  /* 0x0000000a0ea27c20 */ /* 0x000fe20008410000 */
[----:B------:R-:W-:Y:S01]  /*8560*/  FMUL.FTZ R163, R15, UR10 ;  /* 0x0000000a0fa37c20 */ /* 0x000fe20008410000 */
[----:B------:R-:W-:Y:S01]  /*8570*/  FMUL.FTZ R3, R16, UR10 ;  /* 0x0000000a10037c20 */ /* 0x000fe20008410000 */
[----:B------:R-:W-:Y:S01]  /*8580*/  FMUL.FTZ R160, R17, UR10 ;  /* 0x0000000a11a07c20 */ /* 0x000fe20008410000 */
[C---:B--2---:R-:W-:Y:S01]  /*8590*/  HMMA.16816.F32.BF16 R184, R36.reuse, R20, R184 ;  /* 0x0000001424b8723c */ /* 0x044fe200000418b8 */
[----:B------:R-:W-:Y:S01]  /*85a0*/  FMUL.FTZ R140, R13, UR10 ;  /* 0x0000000a0d8c7c20 */ /* 0x000fe20008410000 */
[----:B------:R-:W-:Y:S01]  /*85b0*/  FMUL.FTZ R173, R18, UR10 ;  /* 0x0000000a12ad7c20 */ /* 0x000fe20008410000 */
[----:B------:R-:W-:Y:S01]  /*85c0*/  FMUL.FTZ R161, R19, UR10 ;  /* 0x0000000a13a17c20 */ /* 0x000fe20008410000 */
[----:B------:R-:W-:Y:S01]  /*85d0*/  MUFU.TANH R162, R162 ;  /* 0x000000a200a27308 */ /* 0x000fe20000002400 */
[----:B------:R-:W2:Y:S01]  /*85e0*/  LDSM.16.M88.4 R16, [R208] ;  /* 0x00000000d010783b */ /* 0x000ea20000000200 */
[----:B------:R-:W-:Y:S03]  /*85f0*/  HMMA.16816.F32.BF16 R156, R36, R22, R156 ;  /* 0x00000016249c723c */ /* 0x000fe6000004189c */
[----:B------:R-:W-:Y:S03]  /*8600*/  LDSM.16.M88.4 R20, [R212+0x2800] ;  /* 0x00280000d414783b */ /* 0x000fe60000000200 */
[----:B------:R-:W-:Y:S01]  /*8610*/  HMMA.16816.F32.BF16 R40, R8, R142, R40 ;  /* 0x0000008e0828723c */ /* 0x000fe20000041828 */
[----:B-1----:R-:W1:Y:S01]  /*8620*/  LDSM.16.M88.4 R12, [R229+0xa000] ;  /* 0x00a00000e50c783b */ /* 0x002e620000000200 */
[----:B------:R-:W4:Y:S04]  /*8630*/  MUFU.TANH R160, R160 ;  /* 0x000000a000a07308 */ /* 0x000f280000002400 */
[----:B------:R-:W-:Y:S01]  /*8640*/  FMUL.FTZ R28, R28, UR10 ;  /* 0x0000000a1c1c7c20 */ /* 0x000fe20008410000 */
[----:B------:R-:W-:Y:S01]  /*8650*/  FMUL.FTZ R29, R29, UR10 ;  /* 0x0000000a1d1d7c20 */ /* 0x000fe20008410000 */
[----:B------:R-:W-:-:S02]  /*8660*/  FMUL.FTZ R30, R30, UR10 ;  /* 0x0000000a1e1e7c20 */ /* 0x000fc40008410000 */
[----:B------:R-:W-:Y:S01]  /*8670*/  MUFU.TANH R142, R28 ;  /* 0x0000001c008e7308 */ /* 0x000fe20000002400 */
[----:B---3--:R-:W-:Y:S06]  /*8680*/  HMMA.16816.F32.BF16 R152, R48, R168, R152 ;  /* 0x000000a83098723c */ /* 0x008fec0000041898 */
[----:B------:R-:W-:Y:S01]  /*8690*/  HMMA.16816.F32.BF16 R184, R24, R4, R184 ;  /* 0x0000000418b8723c */ /* 0x000fe200000418b8 */
[----:B------:R-:W-:Y:S01]  /*86a0*/  MUFU.TANH R143, R29 ;  /* 0x0000001d008f7308 */ /* 0x000fe20000002400 */
[----:B------:R-:W-:-:S04]  /*86b0*/  FMUL.FTZ R168, R31, UR10 ;  /* 0x0000000a1fa87c20 */ /* 0x000fc80008410000 */
[----:B------:R-:W-:Y:S01]  /*86c0*/  HMMA.16816.F32.BF16 R156, R24, R6, R156 ;  /* 0x00000006189c723c */ /* 0x000fe2000004189c */
[----:B------:R-:W3:Y:S01]  /*86d0*/  LDSM.16.M88.4 R4, [R207] ;  /* 0x00000000cf04783b */ /* 0x000ee20000000200 */
[----:B------:R-:W-:Y:S01]  /*86e0*/  FMUL.FTZ R40, R40, UR10 ;  /* 0x0000000a28287c20 */ /* 0x000fe20008410000 */
[----:B------:R5:W-:Y:S01]  /*86f0*/  MUFU.TANH R169, R30 ;  /* 0x0000001e00a97308 */ /* 0x000be20000002400 */
[----:B------:R-:W-:Y:S01]  /*8700*/  FMUL.FTZ R41, R41, UR10 ;  /* 0x0000000a29297c20 */ /* 0x000fe20008410000 */
[----:B------:R-:W-:Y:S01]  /*8710*/  FMUL.FTZ R42, R42, UR10 ;  /* 0x0000000a2a2a7c20 */ /* 0x000fe20008410000 */
[----:B------:R-:W-:Y:S01]  /*8720*/  HMMA.16816.F32.BF16 R148, R48, R170, R148 ;  /* 0x000000aa3094723c */ /* 0x000fe20000041894 */
[----:B------:R-:W-:-:S04]  /*8730*/  FMUL.FTZ R43, R43, UR10 ;  /* 0x0000000a2b2b7c20 */ /* 0x000fc80008410000 */
[----:B------:R-:W4:Y:S01]  /*8740*/  MUFU.TANH R161, R161 ;  /* 0x000000a100a17308 */ /* 0x000f220000002400 */
[----:B--2---:R-:W-:Y:S06]  /*8750*/  HMMA.16816.F32.BF16 R152, R36, R16, R152 ;  /* 0x000000102498723c */ /* 0x004fec0000041898 */
[C---:B-1----:R-:W-:Y:S01]  /*8760*/  HMMA.16816.F32.BF16 R144, R48.reuse, R12, R144 ;  /* 0x0000000c3090723c */ /* 0x042fe20000041890 */
[----:B------:R-:W1:Y:S01]  /*8770*/  MUFU.TANH R140, R140 ;  /* 0x0000008c008c7308 */ /* 0x000e620000002400 */
[----:B-----5:R-:W-:Y:S04]  /*8780*/  LDSM.16.M88.4 R28, [R212+0x5800] ;  /* 0x00580000d41c783b */ /* 0x020fe80000000200 */
[----:B------:R-:W-:Y:S01]  /*8790*/  HMMA.16816.F32.BF16 R164, R48, R14, R164 ;  /* 0x0000000e30a4723c */ /* 0x000fe200000418a4 */
[----:B------:R-:W2:Y:S02]  /*87a0*/  LDSM.16.M88.4 R12, [R223+0xa000] ;  /* 0x00a00000df0c783b */ /* 0x000ea40000000200 */
[----:B------:R-:W5:Y:S03]  /*87b0*/  MUFU.TANH R163, R163 ;  /* 0x000000a300a37308 */ /* 0x000f660000002400 */
[----:B------:R-:W-:Y:S05]  /*87c0*/  HMMA.16816.F32.BF16 R184, R8, R32, R184 ;  /* 0x0000002008b8723c */ /* 0x000fea00000418b8 */
[----:B------:R-:W5:Y:S01]  /*87d0*/  MUFU.TANH R168, R168 ;  /* 0x000000a800a87308 */ /* 0x000f620000002400 */
[----:B------:R-:W-:Y:S01]  /*87e0*/  HMMA.16816.F32.BF16 R148, R36, R18, R148 ;  /* 0x000000122494723c */ /* 0x000fe20000041894 */
[----:B------:R-:W-:Y:S05]  /*87f0*/  LDSM.16.M88.4 R16, [R212+0x3000] ;  /* 0x00300000d410783b */ /* 0x000fea0000000200 */
[----:B------:R-:W-:Y:S01]  /*8800*/  HMMA.16816.F32.BF16 R156, R8, R34, R156 ;  /* 0x00000022089c723c */ /* 0x000fe2000004189c */
[----:B------:R-:W4:Y:S01]  /*8810*/  LDSM.16.M88.4 R32, [R229+0xa800] ;  /* 0x00a80000e520783b */ /* 0x000f220000000200 */
[----:B------:R-:W5:Y:S04]  /*8820*/  MUFU.TANH R40, R40 ;  /* 0x0000002800287308 */ /* 0x000f680000002400 */
[----:B---3--:R-:W-:Y:S04]  /*8830*/  HMMA.16816.F32.BF16 R144, R36, R4, R144 ;  /* 0x000000042490723c */ /* 0x008fe80000041890 */
[----:B------:R-:W-:Y:S02]  /*8840*/  MUFU.TANH R41, R41 ;  /* 0x0000002900297308 */ /* 0x000fe40000002400 */
[----:B------:R-:W-:Y:S01]  /*8850*/  HMMA.16816.F32.BF16 R136, R176, R20, R136 ;  /* 0x00000014b088723c */ /* 0x000fe20000041888 */
[----:B------:R-:W-:-:S05]  /*8860*/  FMUL.FTZ R170, R186, UR10 ;  /* 0x0000000abaaa7c20 */ /* 0x000fca0008410000 */
[----:B------:R-:W-:Y:S01]  /*8870*/  HMMA.16816.F32.BF16 R132, R176, R22, R132 ;  /* 0x00000016b084723c */ /* 0x000fe20000041884 */
[----:B------:R-:W3:Y:S01]  /*8880*/  LDSM.16.M88.4 R20, [R212+0x6000] ;  /* 0x00600000d414783b */ /* 0x000ee20000000200 */
[----:B------:R-:W5:Y:S04]  /*8890*/  MUFU.TANH R42, R42 ;  /* 0x0000002a002a7308 */ /* 0x000f680000002400 */
[C---:B------:R-:W-:Y:S04]  /*88a0*/  HMMA.16816.F32.BF16 R152, R24.reuse, R44, R152 ;  /* 0x0000002c1898723c */ /* 0x040fe80000041898 */
[----:B------:R-:W5:Y:S02]  /*88b0*/  MUFU.TANH R43, R43 ;  /* 0x0000002b002b7308 */ /* 0x000f640000002400 */
[----:B------:R-:W-:Y:S01]  /*88c0*/  HMMA.16816.F32.BF16 R148, R24, R46, R148 ;  /* 0x0000002e1894723c */ /* 0x000fe20000041894 */
[----:B------:R-:W-:Y:S01]  /*88d0*/  FMUL.FTZ R44, R184, UR10 ;  /* 0x0000000ab82c7c20 */ /* 0x000fe20008410000 */
[----:B------:R-:W-:-:S04]  /*88e0*/  FMUL.FTZ R45, R185, UR10 ;  /* 0x0000000ab92d7c20 */ /* 0x000fc80008410000 */
[----:B------:R-:W-:Y:S01]  /*88f0*/  HMMA.16816.F32.BF16 R164, R36, R6, R164 ;  /* 0x0000000624a4723c */ /* 0x000fe200000418a4 */
[----:B------:R-:W1:Y:S01]  /*8900*/  LDSM.16.M88.4 R4, [R206] ;  /* 0x00000000ce04783b */ /* 0x000e620000000200 */
[----:B------:R-:W5:Y:S01]  /*8910*/  MUFU.TANH R44, R44 ;  /* 0x0000002c002c7308 */ /* 0x000f620000002400 */
[----:B------:R-:W-:Y:S01]  /*8920*/  FMUL.FTZ R46, R187, UR10 ;  /* 0x0000000abb2e7c20 */ /* 0x000fe20008410000 */
[----:B------:R-:W-:Y:S01]  /*8930*/  FMUL.FTZ R47, R156, UR10 ;  /* 0x0000000a9c2f7c20 */ /* 0x000fe20008410000 */
[----:B------:R-:W-:Y:S01]  /*8940*/  FMUL.FTZ R156, R157, UR10 ;  /* 0x0000000a9d9c7c20 */ /* 0x000fe20008410000 */
[----:B--2---:R-:W-:Y:S01]  /*8950*/  HMMA.16816.F32.BF16 R144, R24, R12, R144 ;  /* 0x0000000c1890723c */ /* 0x004fe20000041890 */
[----:B------:R-:W-:Y:S01]  /*8960*/  FMUL.FTZ R157, R158, UR10 ;  /* 0x0000000a9e9d7c20 */ /* 0x000fe20008410000 */
[----:B------:R-:W-:Y:S02]  /*8970*/  FMUL.FTZ R158, R159, UR10 ;  /* 0x0000000a9f9e7c20 */ /* 0x000fe40008410000 */
[----:B------:R-:W-:Y:S02]  /*8980*/  MUFU.TANH R45, R45 ;  /* 0x0000002d002d7308 */ /* 0x000fe40000002400 */
[----:B----4-:R-:W-:Y:S06]  /*8990*/  HMMA.16816.F32.BF16 R136, R48, R32, R136 ;  /* 0x000000203088723c */ /* 0x010fec0000041888 */
[C---:B------:R-:W-:Y:S01]  /*89a0*/  HMMA.16816.F32.BF16 R152, R8.reuse, R28, R152 ;  /* 0x0000001c0898723c */ /* 0x040fe20000041898 */
[----:B------:R-:W2:Y:S05]  /*89b0*/  MUFU.TANH R170, R170 ;  /* 0x000000aa00aa7308 */ /* 0x000eaa0000002400 */
[----:B------:R-:W-:Y:S01]  /*89c0*/  HMMA.16816.F32.BF16 R148, R8, R30, R148 ;  /* 0x0000001e0894723c */ /* 0x000fe20000041894 */
[----:B------:R-:W4:Y:S02]  /*89d0*/  LDSM.16.M88.4 R28, [R223+0xa800] ;  /* 0x00a80000df1c783b */ /* 0x000f240000000200 */
[----:B------:R-:W2:Y:S03]  /*89e0*/  MUFU.TANH R46, R46 ;  /* 0x0000002e002e7308 */ /* 0x000ea60000002400 */
[----:B------:R-:W-:Y:S01]  /*89f0*/  HMMA.16816.F32.BF16 R132, R48, R34, R132 ;  /* 0x000000223084723c */ /* 0x000fe20000041884 */
[----:B------:R-:W5:Y:S04]  /*8a00*/  LDSM.16.M88.4 R32, [R229+0xb000] ;  /* 0x00b00000e520783b */ /* 0x000f680000000200 */
[----:B------:R-:W2:Y:S01]  /*8a10*/  MUFU.TANH R47, R47 ;  /* 0x0000002f002f7308 */ /* 0x000ea20000002400 */
[----:B---3--:R-:W-:Y:S01]  /*8a20*/  HMMA.16816.F32.BF16 R144, R8, R20, R144 ;  /* 0x000000140890723c */ /* 0x008fe20000041890 */
[----:B------:R-:W3:Y:S05]  /*8a30*/  S2R R20, SR_TID.X ;  /* 0x0000000000147919 */ /* 0x000eea0000002100 */
[----:B------:R-:W-:Y:S01]  /*8a40*/  HMMA.16816.F32.BF16 R164, R24, R14, R164 ;  /* 0x0000000e18a4723c */ /* 0x000fe200000418a4 */
[----:B------:R-:W2:Y:S01]  /*8a50*/  LDSM.16.M88.4 R12, [R212+0x3800] ;  /* 0x00380000d40c783b */ /* 0x000ea20000000200 */
[----:B------:R-:W-:Y:S01]  /*8a60*/  FMUL.FTZ R154, R154, UR10 ;  /* 0x0000000a9a9a7c20 */ /* 0x000fe20008410000 */
[----:B------:R-:W-:Y:S01]  /*8a70*/  FMUL.FTZ R152, R152, UR10 ;  /* 0x0000000a98987c20 */ /* 0x000fe20008410000 */
[----:B------:R-:W-:Y:S01]  /*8a80*/  FMUL.FTZ R171, R155, UR10 ;  /* 0x0000000a9bab7c20 */ /* 0x000fe20008410000 */
[----:B------:R-:W-:Y:S01]  /*8a90*/  MUFU.TANH R156, R156 ;  /* 0x0000009c009c7308 */ /* 0x000fe20000002400 */
[C---:B-1----:R-:W-:Y:S01]  /*8aa0*/  HMMA.16816.F32.BF16 R136, R36.reuse, R4, R136 ;  /* 0x000000042488723c */ /* 0x042fe20000041888 */
[----:B------:R-:W-:Y:S01]  /*8ab0*/  FMUL.FTZ R148, R148, UR10 ;  /* 0x0000000a94947c20 */ /* 0x000fe20008410000 */
[----:B------:R-:W-:Y:S01]  /*8ac0*/  FMUL.FTZ R153, R153, UR10 ;  /* 0x0000000a99997c20 */ /* 0x000fe20008410000 */
[----:B------:R-:W-:Y:S01]  /*8ad0*/  FMUL.FTZ R151, R151, UR10 ;  /* 0x0000000a97977c20 */ /* 0x000fe20008410000 */
[----:B------:R-:W-:Y:S01]  /*8ae0*/  FMUL.FTZ R150, R150, UR10 ;  /* 0x0000000a96967c20 */ /* 0x000fe20008410000 */
[----:B------:R-:W-:Y:S01]  /*8af0*/  FMUL.FTZ R149, R149, UR10 ;  /* 0x0000000a95957c20 */ /* 0x000fe20008410000 */
[----:B------:R-:W-:Y:S01]  /*8b00*/  HMMA.16816.F32.BF16 R132, R36, R6, R132 ;  /* 0x000000062484723c */ /* 0x000fe20000041884 */
[----:B------:R-:W1:Y:S01]  /*8b10*/  LDSM.16.M88.4 R4, [R212+0x6800] ;  /* 0x00680000d404783b */ /* 0x000e620000000200 */
[----:B------:R-:W1:Y:S04]  /*8b20*/  MUFU.TANH R157, R157 ;  /* 0x0000009d009d7308 */ /* 0x000e680000002400 */
[C---:B------:R-:W-:Y:S01]  /*8b30*/  HMMA.16816.F32.BF16 R64, R176.reuse, R16, R64 ;  /* 0x00000010b040723c */ /* 0x040fe20000041840 */
[----:B------:R-:W-:Y:S01]  /*8b40*/  FMUL.FTZ R147, R147, UR10 ;  /* 0x0000000a93937c20 */ /* 0x000fe20008410000 */
[----:B------:R-:W-:Y:S01]  /*8b50*/  FMUL.FTZ R144, R144, UR10 ;  /* 0x0000000a90907c20 */ /* 0x000fe20008410000 */
[----:B------:R-:W-:Y:S01]  /*8b60*/  FMUL.FTZ R146, R146, UR10 ;  /* 0x0000000a92927c20 */ /* 0x000fe20008410000 */
[----:B------:R-:W1:Y:S01]  /*8b70*/  MUFU.TANH R158, R158 ;  /* 0x0000009e009e7308 */ /* 0x000e620000002400 */
[----:B------:R-:W-:Y:S01]  /*8b80*/  FMUL.FTZ R145, R145, UR10 ;  /* 0x0000000a91917c20 */ /* 0x000fe20008410000 */
[----:B------:R-:W-:Y:S01]  /*8b90*/  HMMA.16816.F32.BF16 R60, R176, R18, R60 ;  /* 0x00000012b03c723c */ /* 0x000fe2000004183c */
[----:B------:R-:W1:Y:S01]  /*8ba0*/  LDSM.16.M88.4 R16, [R205] ;  /* 0x00000000cd10783b */ /* 0x000e620000000200 */
[----:B---3--:R-:W-:-:S04]  /*8bb0*/  IMAD.SHL.U32 R20, R20, 0x2, RZ ;  /* 0x0000000214147824 */ /* 0x008fc800078e00ff */
[----:B----4-:R-:W-:Y:S01]  /*8bc0*/  HMMA.16816.F32.BF16 R136, R24, R28, R136 ;  /* 0x0000001c1888723c */ /* 0x010fe20000041888 */
[----:B------:R3:W-:Y:S01]  /*8bd0*/  MUFU.TANH R183, R147 ;  /* 0x0000009300b77308 */ /* 0x0007e20000002400 */
[----:B------:R-:W-:-:S04]  /*8be0*/  LOP3.LUT R20, R20, 0x6, RZ, 0xc0, !PT ;  /* 0x0000000614147812 */ /* 0x000fc800078ec0ff */
[----:B------:R-:W-:Y:S03]  /*8bf0*/  HMMA.16816.F32.BF16 R164, R8, R22, R164 ;  /* 0x0000001608a4723c */ /* 0x000fe600000418a4 */
[----:B------:R-:W4:Y:S03]  /*8c00*/  MUFU.TANH R154, R154 ;  /* 0x0000009a009a7308 */ /* 0x000f260000002400 */
[----:B-----5:R-:W-:Y:S05]  /*8c10*/  HMMA.16816.F32.BF16 R64, R48, R32, R64 ;  /* 0x000000203040723c */ /* 0x020fea0000041840 */
[----:B------:R-:W5:Y:S01]  /*8c20*/  MUFU.TANH R152, R152 ;  /* 0x0000009800987308 */ /* 0x000f620000002400 */
[C---:B--2---:R-:W-:Y:S06]  /*8c30*/  HMMA.16816.F32.BF16 R56, R176.reuse, R12, R56 ;  /* 0x0000000cb038723c */ /* 0x044fec0000041838 */
[----:B------:R-:W-:Y:S01]  /*8c40*/  HMMA.16816.F32.BF16 R52, R176, R14, R52 ;  /* 0x0000000eb034723c */ /* 0x000fe20000041834 */
[----:B------:R-:W2:Y:S01]  /*8c50*/  LDSM.16.M88.4 R12, [R223+0xb000] ;  /* 0x00b00000df0c783b */ /* 0x000ea20000000200 */
[----:B------:R-:W5:Y:S04]  /*8c60*/  MUFU.TANH R171, R171 ;  /* 0x000000ab00ab7308 */ /* 0x000f680000002400 */
[----:B------:R-:W-:Y:S01]  /*8c70*/  HMMA.16816.F32.BF16 R132, R24, R30, R132 ;  /* 0x0000001e1884723c */ /* 0x000fe20000041884 */
[----:B------:R-:W-:Y:S01]  /*8c80*/  IMAD R178, R235, 0x80, R20 ;  /* 0x00000080ebb27824 */ /* 0x000fe200078e0214 */
[----:B------:R-:W-:Y:S01]  /*8c90*/  LDSM.16.M88.4 R28, [R212+0x7000] ;  /* 0x00700000d41c783b */ /* 0x000fe20000000200 */
[----:B------:R-:W-:Y:S01]  /*8ca0*/  FMUL.FTZ R164, R164, UR10 ;  /* 0x0000000aa4a47c20 */ /* 0x000fe20008410000 */
[----:B------:R-:W5:Y:S01]  /*8cb0*/  MUFU.TANH R148, R148 ;  /* 0x0000009400947308 */ /* 0x000f620000002400 */
[----:B------:R-:W-:Y:S01]  /*8cc0*/  FMUL.FTZ R165, R165, UR10 ;  /* 0x0000000aa5a57c20 */ /* 0x000fe20008410000 */
[----:B------:R-:W3:Y:S01]  /*8cd0*/  LDSM.16.M88.4 R20, [R229+0xb800] ;  /* 0x00b80000e514783b */ /* 0x000ee20000000200 */
[----:B-1----:R-:W-:Y:S01]  /*8ce0*/  HMMA.16816.F32.BF16 R136, R8, R4, R136 ;  /* 0x000000040888723c */ /* 0x002fe20000041888 */
[----:B------:R-:W-:-:S04]  /*8cf0*/  FMUL.FTZ R166, R166, UR10 ;  /* 0x0000000aa6a67c20 */ /* 0x000fc80008410000 */
[----:B------:R-:W1:Y:S01]  /*8d00*/  MUFU.TANH R153, R153 ;  /* 0x0000009900997308 */ /* 0x000e620000002400 */
[----:B------:R-:W-:Y:S01]  /*8d10*/  HMMA.16816.F32.BF16 R64, R36, R16, R64 ;  /* 0x000000102440723c */ /* 0x000fe20000041840 */
[C---:B------:R-:W-:Y:S02]  /*8d20*/  VIADD R4, R178.reuse, 0x1 ;  /* 0x00000001b2047836 */ /* 0x040fe40000000000 */
[----:B------:R-:W-:-:S03]  /*8d30*/  VIADD R5, R178, 0x8 ;  /* 0x00000008b2057836 */ /* 0x000fc60000000000 */
[CC--:B------:R-:W-:Y:S01]  /*8d40*/  ISETP.GE.AND P2, PT, R4.reuse, R198.reuse, PT ;  /* 0x000000c60400720c */ /* 0x0c0fe20003f46270 */
[----:B------:R-:W-:Y:S01]  /*8d50*/  HMMA.16816.F32.BF16 R60, R48, R34, R60 ;  /* 0x00000022303c723c */ /* 0x000fe2000004183c */
[-C--:B------:R-:W-:Y:S01]  /*8d60*/  ISETP.GE.AND P3, PT, R4, R197.reuse, PT ;  /* 0x000000c50400720c */ /* 0x080fe20003f66270 */
[----:B------:R-:W-:Y:S01]  /*8d70*/  VIADD R4, R178, 0x9 ;  /* 0x00000009b2047836 */ /* 0x000fe20000000000 */
[----:B------:R-:W-:Y:S01]  /*8d80*/  FSEL R180, R160, -INF , !P2 ;  /* 0xff800000a0b47808 */ /* 0x000fe20005000000 */
[----:B------:R-:W-:Y:S01]  /*8d90*/  VIADD R16, R178, 0x11 ;  /* 0x00000011b2107836 */ /* 0x000fe20000000000 */
[-C--:B------:R-:W-:Y:S01]  /*8da0*/  ISETP.GE.AND P5, PT, R5, R198.reuse, PT ;  /* 0x000000c60500720c */ /* 0x080fe20003fa6270 */
[----:B------:R-:W-:Y:S01]  /*8db0*/  HMMA.16816.F32.BF16 R132, R8, R6, R132 ;  /* 0x000000060884723c */ /* 0x000fe20000041884 */
[CC--:B------:R-:W-:Y:S01]  /*8dc0*/  ISETP.GE.AND P4, PT, R4.reuse, R198.reuse, PT ;  /* 0x000000c60400720c */ /* 0x0c0fe20003f86270 */
[----:B------:R-:W1:Y:S01]  /*8dd0*/  MUFU.TANH R159, R150 ;  /* 0x00000096009f7308 */ /* 0x000e620000002400 */
[-C--:B------:R-:W-:Y:S01]  /*8de0*/  ISETP.GE.AND P2, PT, R4, R197.reuse, PT ;  /* 0x000000c50400720c */ /* 0x080fe20003f46270 */
[----:B------:R-:W-:Y:S01]  /*8df0*/  VIADD R4, R178, 0x10 ;  /* 0x00000010b2047836 */ /* 0x000fe20000000000 */
[----:B------:R-:W-:Y:S01]  /*8e00*/  FSEL R179, R161, -INF , !P3 ;  /* 0xff800000a1b37808 */ /* 0x000fe20005800000 */
[----:B------:R-:W-:Y:S01]  /*8e10*/  FMUL.FTZ R160, R167, UR10 ;  /* 0x0000000aa7a07c20 */ /* 0x000fe20008410000 */
[----:B------:R-:W-:Y:S01]  /*8e20*/  FSEL R182, R141, -INF , !P5 ;  /* 0xff8000008db67808 */ /* 0x000fe20006800000 */
[----:B------:R-:W-:Y:S01]  /*8e30*/  FMUL.FTZ R139, R139, UR10 ;  /* 0x0000000a8b8b7c20 */ /* 0x000fe20008410000 */
[-C--:B------:R-:W-:Y:S01]  /*8e40*/  ISETP.GE.AND P6, PT, R5, R197.reuse, PT ;  /* 0x000000c50500720c */ /* 0x080fe20003fc6270 */
[----:B------:R-:W1:Y:S01]  /*8e50*/  MUFU.TANH R155, R149 ;  /* 0x00000095009b7308 */ /* 0x000e620000002400 */
[CC--:B------:R-:W-:Y:S01]  /*8e60*/  ISETP.GE.AND P3, PT, R4.reuse, R198.reuse, PT ;  /* 0x000000c60400720c */ /* 0x0c0fe20003f66270 */
[----:B--2---:R-:W-:Y:S01]  /*8e70*/  HMMA.16816.F32.BF16 R64, R24, R12, R64 ;  /* 0x0000000c1840723c */ /* 0x004fe20000041840 */
[-C--:B------:R-:W-:Y:S01]  /*8e80*/  ISETP.GE.AND P5, PT, R4, R197.reuse, PT ;  /* 0x000000c50400720c */ /* 0x080fe20003fa6270 */
[----:B------:R-:W-:Y:S01]  /*8e90*/  FMUL.FTZ R136, R136, UR10 ;  /* 0x0000000a88887c20 */ /* 0x000fe20008410000 */
[----:B------:R-:W2:Y:S01]  /*8ea0*/  LDSM.16.M88.4 R4, [R204] ;  /* 0x00000000cc04783b */ /* 0x000ea20000000200 */
[----:B------:R-:W-:Y:S01]  /*8eb0*/  FSEL R181, R162, -INF , !P6 ;  /* 0xff800000a2b57808 */ /* 0x000fe20007000000 */
[----:B------:R-:W-:Y:S01]  /*8ec0*/  FMUL.FTZ R162, R137, UR10 ;  /* 0x0000000a89a27c20 */ /* 0x000fe20008410000 */
[----:B------:R-:W-:Y:S01]  /*8ed0*/  FSEL R184, R140, -INF , !P4 ;  /* 0xff8000008cb87808 */ /* 0x000fe20006000000 */
[----:B------:R-:W-:Y:S01]  /*8ee0*/  VIADD R12, R178, 0x19 ;  /* 0x00000019b20c7836 */ /* 0x000fe20000000000 */
[C---:B---3--:R-:W-:Y:S01]  /*8ef0*/  HMMA.16816.F32.BF16 R56, R48.reuse, R20, R56 ;  /* 0x000000143038723c */ /* 0x048fe20000041838 */
[-C--:B------:R-:W-:Y:S01]  /*8f00*/  ISETP.GE.AND P6, PT, R16, R198.reuse, PT ;  /* 0x000000c61000720c */ /* 0x080fe20003fc6270 */
[----:B------:R-:W-:Y:S01]  /*8f10*/  FMUL.FTZ R137, R138, UR10 ;  /* 0x0000000a8a897c20 */ /* 0x000fe20008410000 */
[-C--:B------:R-:W-:Y:S01]  /*8f20*/  ISETP.GE.AND P4, PT, R16, R197.reuse, PT ;  /* 0x000000c51000720c */ /* 0x080fe20003f86270 */
[----:B------:R-:W-:Y:S01]  /*8f30*/  VIADD R16, R178, 0x18 ;  /* 0x00000018b2107836 */ /* 0x000fe20000000000 */
[----:B------:R-:W-:Y:S01]  /*8f40*/  FSEL R185, R163, -INF , !P2 ;  /* 0xff800000a3b97808 */ /* 0x000fe20005000000 */
[----:B------:R-:W-:Y:S01]  /*8f50*/  HMMA.16816.F32.BF16 R52, R48, R22, R52 ;  /* 0x000000163034723c */ /* 0x000fe20000041834 */
[----:B------:R-:W-:Y:S01]  /*8f60*/  FSEL R176, R142, -INF , !P3 ;  /* 0xff8000008eb07808 */ /* 0x000fe20005800000 */
[----:B------:R-:W3:Y:S01]  /*8f70*/  MUFU.TANH R151, R151 ;  /* 0x0000009700977308 */ /* 0x000ee20000002400 */
[----:B------:R-:W-:Y:S01]  /*8f80*/  FSEL R177, R169, -INF , !P5 ;  /* 0xff800000a9b17808 */ /* 0x000fe20006800000 */
[----:B------:R-:W-:Y:S01]  /*8f90*/  FMUL.FTZ R34, R135, UR10 ;  /* 0x0000000a87227c20 */ /* 0x000fe20008410000 */
[----:B------:R-:W-:Y:S01]  /*8fa0*/  FSEL R140, R143, -INF , !P6 ;  /* 0xff8000008f8c7808 */ /* 0x000fe20007000000 */
[----:B------:R-:W-:Y:S01]  /*8fb0*/  HMMA.16816.F32.BF16 R60, R36, R18, R60 ;  /* 0x00000012243c723c */ /* 0x000fe2000004183c */
[-C--:B------:R-:W-:Y:S01]  /*8fc0*/  ISETP.GE.AND P2, PT, R16, R198.reuse, PT ;  /* 0x000000c61000720c */ /* 0x080fe20003f46270 */
[----:B------:R-:W-:Y:S01]  /*8fd0*/  VIADD R23, R178, 0x31 ;  /* 0x00000031b2177836 */ /* 0x000fe20000000000 */
[-C--:B------:R-:W-:Y:S01]  /*8fe0*/  ISETP.GE.AND P3, PT, R16, R197.reuse, PT ;  /* 0x000000c51000720c */ /* 0x080fe20003f66270 */
[----:B------:R-:W3:Y:S01]  /*8ff0*/  MUFU.TANH R144, R144 ;  /* 0x0000009000907308 */ /* 0x000ee20000002400 */
[CC--:B------:R-:W-:Y:S01]  /*9000*/  ISETP.GE.AND P5, PT, R12.reuse, R198.reuse, PT ;  /* 0x000000c60c00720c */ /* 0x0c0fe20003fa6270 */
[----:B------:R-:W4:Y:S01]  /*9010*/  LDSM.16.M88.4 R16, [R223+0xb800] ;  /* 0x00b80000df10783b */ /* 0x000f220000000200 */
[-C--:B------:R-:W-:Y:S01]  /*9020*/  ISETP.GE.AND P6, PT, R12, R197.reuse, PT ;  /* 0x000000c50c00720c */ /* 0x080fe20003fc6270 */
[----:B------:R-:W-:Y:S01]  /*9030*/  VIADD R12, R178, 0x20 ;  /* 0x00000020b20c7836 */ /* 0x000fe20000000000 */
[----:B------:R-:W-:Y:S01]  /*9040*/  FSEL R175, R168, -INF , !P4 ;  /* 0xff800000a8af7808 */ /* 0x000fe20006000000 */
[----:B------:R-:W-:Y:S01]  /*9050*/  HMMA.16816.F32.BF16 R64, R8, R28, R64 ;  /* 0x0000001c0840723c */ /* 0x000fe20000041840 */
[----:B------:R-:W-:Y:S01]  /*9060*/  FSEL R174, R40, -INF , !P2 ;  /* 0xff80000028ae7808 */ /* 0x000fe20005000000 */
[----:B------:R-:W-:Y:S01]  /*9070*/  MUFU.TANH R172, R145 ;  /* 0x0000009100ac7308 */ /* 0x000fe20000002400 */
[-C--:B------:R-:W-:Y:S01]  /*9080*/  ISETP.GE.AND P4, PT, R12, R198.reuse, PT ;  /* 0x000000c60c00720c */ /* 0x080fe20003f86270 */
[----:B------:R-:W-:Y:S01]  /*9090*/  FMUL.FTZ R132, R132, UR10 ;  /* 0x0000000a84847c20 */ /* 0x000fe20008410000 */
[-C--:B------:R-:W-:Y:S01]  /*90a0*/  ISETP.GE.AND P2, PT, R12, R197.reuse, PT ;  /* 0x000000c50c00720c */ /* 0x080fe20003f46270 */
[----:B------:R-:W-:Y:S01]  /*90b0*/  VIADD R12, R178, 0x21 ;  /* 0x00000021b20c7836 */ /* 0x000fe20000000000 */
[----:B------:R-:W-:Y:S01]  /*90c0*/  FSEL R147, R42, -INF , !P3 ;  /* 0xff8000002a937808 */ /* 0x000fe20005800000 */
[----:B------:R-:W-:Y:S01]  /*90d0*/  VIADD R29, R178, 0x30 ;  /* 0x00000030b21d7836 */ /* 0x000fe20000000000 */
[----:B------:R-:W-:Y:S01]  /*90e0*/  FSEL R20, R41, -INF , !P5 ;  /* 0xff80000029147808 */ /* 0x000fe20006800000 */
[----:B------:R-:W3:Y:S01]  /*90f0*/  MUFU.TANH R164, R164 ;  /* 0x000000a400a47308 */ /* 0x000ee20000002400 */
[C---:B------:R-:W-:Y:S01]  /*9100*/  ISETP.GE.AND P3, PT, R12.reuse, R198, PT ;  /* 0x000000c60c00720c */ /* 0x040fe20003f66270 */
[----:B------:R-:W-:Y:S01]  /*9110*/  FMUL.FTZ R133, R133, UR10 ;  /* 0x0000000a85857c20 */ /* 0x000fe20008410000 */
[----:B------:R-:W-:Y:S01]  /*9120*/  ISETP.GE.AND P5, PT, R12, R197, PT ;  /* 0x000000c50c00720c */ /* 0x000fe20003fa6270 */
[----:B------:R-:W-:Y:S01]  /*9130*/  VIADD R12, R178, 0x28 ;  /* 0x00000028b20c7836 */ /* 0x000fe20000000000 */
[----:B--2---:R-:W-:Y:S01]  /*9140*/  HMMA.16816.F32.BF16 R56, R36, R4, R56 ;  /* 0x000000042438723c */ /* 0x004fe20000041838 */
[----:B------:R-:W-:-:S02]  /*9150*/  FSEL R21, R43, -INF , !P6 ;  /* 0xff8000002b157808 */ /* 0x000fc40007000000 */
[----:B------:R-:W-:Y:S01]  /*9160*/  FSEL R32, R44, -INF , !P4 ;  /* 0xff8000002c207808 */ /* 0x000fe20006000000 */
[----:B------:R2:W-:Y:S01]  /*9170*/  MUFU.TANH R22, R34 ;  /* 0x0000002200167308 */ /* 0x0005e20000002400 */
[CC--:B------:R-:W-:Y:S01]  /*9180*/  ISETP.GE.AND P6, PT, R12.reuse, R198.reuse, PT ;  /* 0x000000c60c00720c */ /* 0x0c0fe20003fc6270 */
[----:B------:R-:W-:Y:S01]  /*9190*/  HMMA.16816.F32.BF16 R52, R36, R6, R52 ;  /* 0x000000062434723c */ /* 0x000fe20000041834 */
[-C--:B------:R-:W-:Y:S01]  /*91a0*/  ISETP.GE.AND P4, PT, R12, R197.reuse, PT ;  /* 0x000000c50c00720c */ /* 0x080fe20003f86270 */
[----:B------:R-:W-:Y:S02]  /*91b0*/  VIADD R12, R178, 0x29 ;  /* 0x00000029b20c7836 */ /* 0x000fe40000000000 */
[----:B------:R-:W-:Y:S01]  /*91c0*/  FMUL.FTZ R5, R134, UR10 ;  /* 0x0000000a86057c20 */ /* 0x000fe20008410000 */
[----:B------:R-:W-:Y:S01]  /*91d0*/  FSEL R33, R170, -INF , !P2 ;  /* 0xff800000aa217808 */ /* 0x000fe20005000000 */
[----:B------:R-:W-:Y:S01]  /*91e0*/  FMUL.FTZ R64, R64, UR10 ;  /* 0x0000000a40407c20 */ /* 0x000fe20008410000 */
[----:B------:R-:W-:Y:S01]  /*91f0*/  FSEL R134, R45, -INF , !P3 ;  /* 0xff8000002d867808 */ /* 0x000fe20005800000 */
[C---:B------:R-:W-:Y:S01]  /*9200*/  HMMA.16816.F32.BF16 R60, R24.reuse, R14, R60 ;  /* 0x0000000e183c723c */ /* 0x040fe2000004183c */
[CC--:B------:R-:W-:Y:S01]  /*9210*/  ISETP.GE.AND P2, PT, R12.reuse, R198.reuse, PT ;  /* 0x000000c60c00720c */ /* 0x0c0fe20003f46270 */
[----:B------:R-:W3:Y:S01]  /*9220*/  MUFU.TANH R146, R146 ;  /* 0x0000009200927308 */ /* 0x000ee20000002400 */
[-C--:B------:R-:W-:Y:S01]  /*9230*/  ISETP.GE.AND P3, PT, R12, R197.reuse, PT ;  /* 0x000000c50c00720c */ /* 0x080fe20003f66270 */
[----:B------:R-:W-:Y:S01]  /*9240*/  VIADD R7, R178, 0x40 ;  /* 0x00000040b2077836 */ /* 0x000fe20000000000 */
[----:B------:R-:W3:Y:S01]  /*9250*/  LDSM.16.M88.4 R12, [R212+0x7800] ;  /* 0x00780000d40c783b */ /* 0x000ee20000000200 */
[----:B------:R-:W-:Y:S01]  /*9260*/  FSEL R35, R46, -INF , !P5 ;  /* 0xff8000002e237808 */ /* 0x000fe20006800000 */
[----:B------:R-:W-:Y:S01]  /*9270*/  VIADD R6, R178, 0x41 ;  /* 0x00000041b2067836 */ /* 0x000fe20000000000 */
[----:B------:R-:W-:Y:S01]  /*9280*/  FSEL R138, R47, -INF , !P6 ;  /* 0xff8000002f8a7808 */ /* 0x000fe20007000000 */
[----:B------:R-:W-:Y:S01]  /*9290*/  FMUL.FTZ R66, R66, UR10 ;  /* 0x0000000a42427c20 */ /* 0x000fe20008410000 */
[CC--:B------:R-:W-:Y:S01]  /*92a0*/  ISETP.GE.AND P5, PT, R29.reuse, R198.reuse, PT ;  /* 0x000000c61d00720c */ /* 0x0c0fe20003fa6270 */
[C---:B----4-:R-:W-:Y:S01]  /*92b0*/  HMMA.16816.F32.BF16 R56, R24.reuse, R16, R56 ;  /* 0x000000101838723c */ /* 0x050fe20000041838 */
[-C--:B------:R-:W-:Y:S01]  /*92c0*/  ISETP.GE.AND P6, PT, R29, R197.reuse, PT ;  /* 0x000000c51d00720c */ /* 0x080fe20003fc6270 */
[----:B------:R-:W-:Y:S01]  /*92d0*/  VIADD R29, R178, 0x38 ;  /* 0x00000038b21d7836 */ /* 0x000fe20000000000 */
[----:B------:R-:W-:Y:S01]  /*92e0*/  FSEL R135, R157, -INF , !P4 ;  /* 0xff8000009d877808 */ /* 0x000fe20006000000 */
[----:B------:R-:W4:Y:S01]  /*92f0*/  MUFU.TANH R186, R165 ;  /* 0x000000a500ba7308 */ /* 0x000f220000002400 */
[----:B--2---:R-:W-:Y:S01]  /*9300*/  FSEL R34, R156, -INF , !P2 ;  /* 0xff8000009c227808 */ /* 0x004fe20005000000 */
[----:B------:R-:W-:Y:S01]  /*9310*/  HMMA.16816.F32.BF16 R52, R24, R18, R52 ;  /* 0x000000121834723c */ /* 0x000fe20000041834 */
[----:B------:R-:W-:Y:S01]  /*9320*/  FSEL R145, R158, -INF , !P3 ;  /* 0xff8000009e917808 */ /* 0x000fe20005800000 */
[----:B------:R-:W-:Y:S01]  /*9330*/  FMUL.FTZ R17, R65, UR10 ;  /* 0x0000000a41117c20 */ /* 0x000fe20008410000 */
[-C--:B------:R-:W-:Y:S01]  /*9340*/  ISETP.GE.AND P4, PT, R23, R198.reuse, PT ;  /* 0x000000c61700720c */ /* 0x080fe20003f86270 */
[----:B------:R-:W-:Y:S01]  /*9350*/  FMUL.FTZ R67, R67, UR10 ;  /* 0x0000000a43437c20 */ /* 0x000fe20008410000 */
[----:B------:R-:W-:Y:S01]  /*9360*/  ISETP.GE.AND P2, PT, R23, R197, PT ;  /* 0x000000c51700720c */ /* 0x000fe20003f46270 */
[----:B------:R-:W-:Y:S01]  /*9370*/  VIADD R23, R178, 0x39 ;  /* 0x00000039b2177836 */ /* 0x000fe20000000000 */
[----:B------:R-:W-:Y:S01]  /*9380*/  HMMA.16816.F32.BF16 R60, R8, R30, R60 ;  /* 0x0000001e083c723c */ /* 0x000fe2000004183c */
[----:B------:R-:W-:Y:S01]  /*9390*/  ISETP.GE.AND P3, PT, R29, R198, PT ;  /* 0x000000c61d00720c */ /* 0x000fe20003f66270 */
[----:B------:R-:W2:Y:S01]  /*93a0*/  MUFU.TANH R160, R160 ;  /* 0x000000a000a07308 */ /* 0x000ea20000002400 */
[----:B------:R-:W-:Y:S01]  /*93b0*/  FSEL R149, R154, -INF , !P6 ;  /* 0xff8000009a957808 */ /* 0x000fe20007000000 */
[----:B------:R-:W-:Y:S01]  /*93c0*/  VIADD R18, R178, 0x58 ;  /* 0x00000058b2127836 */ /* 0x000fe20000000000 */
[----:B-----5:R-:W-:Y:S01]  /*93d0*/  FSEL R156, R152, -INF , !P5 ;  /* 0xff800000989c7808 */ /* 0x020fe20006800000 */
[----:B------:R-:W-:-:S04]  /*93e0*/  DEPBAR.LE SB0, 0x0 ;  /* 0x000080000000791a */ /* 0x000fc80000000000 */
[----:B------:R-:W-:Y:S01]  /*93f0*/  FSEL R171, R171, -INF , !P2 ;  /* 0xff800000abab7808 */ /* 0x000fe20005000000 */
[----:B------:R5:W-:Y:S01]  /*9400*/  MUFU.TANH R187, R166 ;  /* 0x000000a600bb7308 */ /* 0x000be20000002400 */
[----:B------:R-:W-:Y:S02]  /*9410*/  FSEL R154, R148, -INF , !P3 ;  /* 0xff800000949a7808 */ /* 0x000fe40005800000 */
[-C--:B------:R-:W-:Y:S02]  /*9420*/  ISETP.GE.AND P5, PT, R29, R197.reuse, PT ;  /* 0x000000c51d00720c */ /* 0x080fe40003fa6270 */
[----:B-1----:R-:W-:Y:S02]  /*9430*/  FSEL R150, R153, -INF , !P4 ;  /* 0xff80000099967808 */ /* 0x002fe40006000000 */
[CC--:B------:R-:W-:Y:S01]  /*9440*/  ISETP.GE.AND P2, PT, R7.reuse, R198.reuse, PT ;  /* 0x000000c60700720c */ /* 0x0c0fe20003f46270 */
[----:B------:R-:W1:Y:S01]  /*9450*/  MUFU.TANH R139, R139 ;  /* 0x0000008b008b7308 */ /* 0x000e620000002400 */
[-C--:B------:R-:W-:Y:S01]  /*9460*/  ISETP.GE.AND P3, PT, R7, R197.reuse, PT ;  /* 0x000000c50700720c */ /* 0x080fe20003f66270 */
[C---:B---3--:R-:W-:Y:S01]  /*9470*/  HMMA.16816.F32.BF16 R56, R8.reuse, R12, R56 ;  /* 0x0000000c0838723c */ /* 0x048fe20000041838 */
[CC--:B------:R-:W-:Y:S01]  /*9480*/  ISETP.GE.AND P6, PT, R23.reuse, R198.reuse, PT ;  /* 0x000000c61700720c */ /* 0x0c0fe20003fc6270 */
[C---:B------:R-:W-:Y:S01]  /*9490*/  VIADD R7, R178.reuse, 0x48 ;  /* 0x00000048b2077836 */ /* 0x040fe20000000000 */
[-C--:B------:R-:W-:Y:S01]  /*94a0*/  ISETP.GE.AND P4, PT, R23, R197.reuse, PT ;  /* 0x000000c51700720c */ /* 0x080fe20003f86270 */
[----:B------:R-:W-:Y:S01]  /*94b0*/  FMUL.FTZ R61, R61, UR10 ;  /* 0x0000000a3d3d7c20 */ /* 0x000fe20008410000 */
[----:B------:R-:W-:Y:S01]  /*94c0*/  FSEL R169, R159, -INF , !P5 ;  /* 0xff8000009fa97808 */ /* 0x000fe20006800000 */
[----:B------:R-:W3:Y:S01]  /*94d0*/  MUFU.TANH R28, R132 ;  /* 0x00000084001c7308 */ /* 0x000ee20000002400 */
[----:B------:R-:W-:Y:S01]  /*94e0*/  HMMA.16816.F32.BF16 R8, R8, R14, R52 ;  /* 0x0000000e0808723c */ /* 0x000fe20000041834 */
[----:B------:R-:W-:Y:S01]  /*94f0*/  FSEL R152, R155, -INF , !P6 ;  /* 0xff8000009b987808 */ /* 0x000fe20007000000 */
[----:B------:R-:W-:Y:S01]  /*9500*/  VIADD R13, R178, 0x50 ;  /* 0x00000050b20d7836 */ /* 0x000fe20000000000 */
[----:B------:R-:W-:Y:S01]  /*9510*/  FSEL R159, R151, -INF , !P4 ;  /* 0xff800000979f7808 */ /* 0x000fe20006000000 */
[----:B------:R-:W-:Y:S01]  /*9520*/  FMUL.FTZ R62, R62, UR10 ;  /* 0x0000000a3e3e7c20 */ /* 0x000fe20008410000 */
[----:B-----5:R-:W-:Y:S01]  /*9530*/  FSEL R166, R144, -INF , !P2 ;  /* 0xff80000090a67808 */ /* 0x020fe20005000000 */
[----:B------:R-:W-:Y:S01]  /*9540*/  FMUL.FTZ R60, R60, UR10 ;  /* 0x0000000a3c3c7c20 */ /* 0x000fe20008410000 */
[----:B------:R-:W5:Y:S01]  /*9550*/  MUFU.TANH R136, R136 ;  /* 0x0000008800887308 */ /* 0x000f620000002400 */
[-C--:B------:R-:W-:Y:S01]  /*9560*/  ISETP.GE.AND P6, PT, R6, R197.reuse, PT ;  /* 0x000000c50600720c */ /* 0x080fe20003fc6270 */
[C---:B------:R-:W-:Y:S01]  /*9570*/  VIADD R14, R178.reuse, 0x60 ;  /* 0x00000060b20e7836 */ /* 0x040fe20000000000 */
[CC--:B------:R-:W-:Y:S01]  /*9580*/  ISETP.GE.AND P4, PT, R7.reuse, R198.reuse, PT ;  /* 0x000000c60700720c */ /* 0x0c0fe20003f86270 */
[C---:B------:R-:W-:Y:S01]  /*9590*/  VIADD R15, R178.reuse, 0x59 ;  /* 0x00000059b20f7836 */ /* 0x040fe20000000000 */
[-C--:B------:R-:W-:Y:S01]  /*95a0*/  ISETP.GE.AND P2, PT, R7, R197.reuse, PT ;  /* 0x000000c50700720c */ /* 0x080fe20003f46270 */
[----:B------:R-:W-:Y:S01]  /*95b0*/  VIADD R7, R178, 0x49 ;  /* 0x00000049b2077836 */ /* 0x000fe20000000000 */
[-C--:B------:R-:W-:Y:S01]  /*95c0*/  ISETP.GE.AND P5, PT, R6, R198.reuse, PT ;  /* 0x000000c60600720c */ /* 0x080fe20003fa6270 */
[----:B------:R-:W5:Y:S01]  /*95d0*/  MUFU.TANH R137, R137 ;  /* 0x0000008900897308 */ /* 0x000f620000002400 */
[----:B------:R-:W-:Y:S01]  /*95e0*/  FSEL R165, R183, -INF , !P6 ;  /* 0xff800000b7a57808 */ /* 0x000fe20007000000 */
[----:B------:R-:W-:Y:S01]  /*95f0*/  FMUL.FTZ R12, R63, UR10 ;  /* 0x0000000a3f0c7c20 */ /* 0x000fe20008410000 */
[----:B------:R-:W-:Y:S01]  /*9600*/  FSEL R170, R164, -INF , !P4 ;  /* 0xff800000a4aa7808 */ /* 0x000fe20006000000 */
[----:B------:R-:W-:Y:S01]  /*9610*/  FMUL.FTZ R56, R56, UR10 ;  /* 0x0000000a38387c20 */ /* 0x000fe20008410000 */
[----:B------:R-:W-:Y:S01]  /*9620*/  FSEL R167, R146, -INF , !P3 ;  /* 0xff80000092a77808 */ /* 0x000fe20005800000 */
[----:B------:R-:W-:Y:S01]  /*9630*/  FMUL.FTZ R58, R58, UR10 ;  /* 0x0000000a3a3a7c20 */ /* 0x000fe20008410000 */
[----:B------:R-:W-:Y:S01]  /*9640*/  FSEL R172, R172, -INF , !P5 ;  /* 0xff800000acac7808 */ /* 0x000fe20006800000 */
[----:B------:R-:W5:Y:S01]  /*9650*/  MUFU.TANH R162, R162 ;  /* 0x000000a200a27308 */ /* 0x000f620000002400 */
[-C--:B------:R-:W-:Y:S01]  /*9660*/  ISETP.GE.AND P6, PT, R13, R198.reuse, PT ;  /* 0x000000c60d00720c */ /* 0x080fe20003fc6270 */
[----:B------:R-:W-:Y:S01]  /*9670*/  FMUL.FTZ R55, R59, UR10 ;  /* 0x0000000a3b377c20 */ /* 0x000fe20008410000 */
[-C--:B------:R-:W-:Y:S01]  /*9680*/  ISETP.GE.AND P4, PT, R13, R197.reuse, PT ;  /* 0x000000c50d00720c */ /* 0x080fe20003f86270 */
[----:B------:R-:W-:Y:S01]  /*9690*/  VIADD R13, R178, 0x51 ;  /* 0x00000051b20d7836 */ /* 0x000fe20000000000 */
[-C--:B------:R-:W-:Y:S01]  /*96a0*/  ISETP.GE.AND P3, PT, R7, R198.reuse, PT ;  /* 0x000000c60700720c */ /* 0x080fe20003f66270 */
[----:B------:R-:W-:Y:S01]  /*96b0*/  FMUL.FTZ R57, R57, UR10 ;  /* 0x0000000a39397c20 */ /* 0x000fe20008410000 */
[-C--:B------:R-:W-:Y:S01]  /*96c0*/  ISETP.GE.AND P5, PT, R7, R197.reuse, PT ;  /* 0x000000c50700720c */ /* 0x080fe20003fa6270 */
[----:B------:R-:W-:Y:S01]  /*96d0*/  MUFU.TANH R4, R133 ;  /* 0x0000008500047308 */ /* 0x000fe20000002400 */
[----:B----4-:R-:W-:Y:S01]  /*96e0*/  FSEL R168, R186, -INF , !P3 ;  /* 0xff800000baa87808 */ /* 0x010fe20005800000 */
[----:B------:R-:W-:Y:S01]  /*96f0*/  FMUL.FTZ R8, R8, UR10 ;  /* 0x0000000a08087c20 */ /* 0x000fe20008410000 */
[----:B--2---:R-:W-:Y:S01]  /*9700*/  FSEL R161, R160, -INF , !P5 ;  /* 0xff800000a0a17808 */ /* 0x004fe20006800000 */
[----:B------:R-:W-:Y:S01]  /*9710*/  FMUL.FTZ R9, R9, UR10 ;  /* 0x0000000a09097c20 */ /* 0x000fe20008410000 */
[----:B------:R-:W-:Y:S01]  /*9720*/  ISETP.GE.AND P3, PT, R13, R197, PT ;  /* 0x000000c50d00720c */ /* 0x000fe20003f66270 */
[----:B------:R-:W-:Y:S01]  /*9730*/  FMUL.FTZ R10, R10, UR10 ;  /* 0x0000000a0a0a7c20 */ /* 0x000fe20008410000 */
[----:B------:R-:W-:Y:S01]  /*9740*/  ISETP.GE.AND P5, PT, R18, R198, PT ;  /* 0x000000c61200720c */ /* 0x000fe20003fa6270 */
[----:B------:R-:W2:Y:S01]  /*9750*/  MUFU.TANH R5, R5 ;  /* 0x0000000500057308 */ /* 0x000ea20000002400 */
[----:B-1----:R-:W-:Y:S01]  /*9760*/  FSEL R155, R139, -INF , !P3 ;  /* 0xff8000008b9b7808 */ /* 0x002fe20005800000 */
[----:B------:R-:W-:Y:S01]  /*9770*/  FMUL.FTZ R11, R11, UR10 ;  /* 0x0000000a0b0b7c20 */ /* 0x000fe20008410000 */
[----:B---3--:R-:W-:-:S02]  /*9780*/  FSEL R160, R28, -INF , !P5 ;  /* 0xff8000001ca07808 */ /* 0x008fc40006800000 */
[----:B------:R-:W-:Y:S02]  /*9790*/  FSEL R163, R187, -INF , !P2 ;  /* 0xff800000bba37808 */ /* 0x000fe40005000000 */
[----:B-----5:R-:W-:Y:S01]  /*97a0*/  FSEL R164, R136, -INF , !P6 ;  /* 0xff80000088a47808 */ /* 0x020fe20007000000 */
[----:B------:R-:W1:Y:S01]  /*97b0*/  MUFU.TANH R16, R64 ;  /* 0x0000004000107308 */ /* 0x000e620000002400 */
[----:B------:R-:W-:Y:S02]  /*97c0*/  FSEL R157, R137, -INF , !P4 ;  /* 0xff800000899d7808 */ /* 0x000fe40006000000 */
[CC--:B------:R-:W-:Y:S02]  /*97d0*/  ISETP.GE.AND P3, PT, R14.reuse, R198.reuse, PT ;  /* 0x000000c60e00720c */ /* 0x0c0fe40003f66270 */
[-C--:B------:R-:W-:Y:S01]  /*97e0*/  ISETP.GE.AND P5, PT, R14, R197.reuse, PT ;  /* 0x000000c50e00720c */ /* 0x080fe20003fa6270 */
[----:B------:R-:W-:Y:S01]  /*97f0*/  VIADD R14, R178, 0x61 ;  /* 0x00000061b20e7836 */ /* 0x000fe20000000000 */
[----:B------:R-:W-:Y:S01]  /*9800*/  ISETP.GE.AND P2, PT, R13, R198, PT ;  /* 0x000000c60d00720c */ /* 0x000fe20003f46270 */
[----:B------:R-:W3:Y:S01]  /*9810*/  MUFU.TANH R17, R17 ;  /* 0x0000001100117308 */ /* 0x000ee20000002400 */
[----:B------:R-:W-:-:S02]  /*9820*/  ISETP.GE.AND P6, PT, R18, R197, PT ;  /* 0x000000c51200720c */ /* 0x000fc40003fc6270 */
[-C--:B------:R-:W-:Y:S02]  /*9830*/  ISETP.GE.AND P4, PT, R15, R198.reuse, PT ;  /* 0x000000c60f00720c */ /* 0x080fe40003f86270 */
[----:B------:R-:W-:Y:S02]  /*9840*/  FSEL R162, R162, -INF , !P2 ;  /* 0xff800000a2a27808 */ /* 0x000fe40005000000 */
[----:B--2---:R-:W-:Y:S01]  /*9850*/  FSEL R153, R5, -INF , !P6 ;  /* 0xff80000005997808 */ /* 0x004fe20007000000 */
[----:B------:R-:W2:Y:S01]  /*9860*/  MUFU.TANH R143, R66 ;  /* 0x00000042008f7308 */ /* 0x000ea20000002400 */
[----:B------:R-:W-:Y:S01]  /*9870*/  FSEL R158, R4, -INF , !P4 ;  /* 0xff800000049e7808 */ /* 0x000fe20006000000 */
[C---:B------:R-:W-:Y:S01]  /*9880*/  VIADD R5, R178.reuse, 0x68 ;  /* 0x00000068b2057836 */ /* 0x040fe20000000000 */
[----:B------:R-:W-:Y:S01]  /*9890*/  ISETP.GE.AND P2, PT, R15, R197, PT ;  /* 0x000000c50f00720c */ /* 0x000fe20003f46270 */
[----:B------:R-:W-:Y:S01]  /*98a0*/  VIADD R4, R178, 0x69 ;  /* 0x00000069b2047836 */ /* 0x000fe20000000000 */
[----:B------:R-:W-:-:S02]  /*98b0*/  ISETP.GE.AND P6, PT, R14, R198, PT ;  /* 0x000000c60e00720c */ /* 0x000fc40003fc6270 */
[----:B------:R-:W-:Y:S01]  /*98c0*/  FSEL R151, R22, -INF , !P2 ;  /* 0xff80000016977808 */ /* 0x000fe20005000000 */
[----:B------:R-:W4:Y:S01]  /*98d0*/  MUFU.TANH R141, R67 ;  /* 0x00000043008d7308 */ /* 0x000f220000002400 */
[----:B-1----:R-:W-:Y:S02]  /*98e0*/  FSEL R148, R16, -INF , !P3 ;  /* 0xff80000010947808 */ /* 0x002fe40005800000 */
[----:B---3--:R-:W-:Y:S02]  /*98f0*/  FSEL R146, R17, -INF , !P6 ;  /* 0xff80000011927808 */ /* 0x008fe40007000000 */
[CC--:B------:R-:W-:Y:S02]  /*9900*/  ISETP.GE.AND P2, PT, R5.reuse, R198.reuse, PT ;  /* 0x000000c60500720c */ /* 0x0c0fe40003f46270 */
[----:B------:R-:W-:Y:S01]  /*9910*/  ISETP.GE.AND P3, PT, R5, R197, PT ;  /* 0x000000c50500720c */ /* 0x000fe20003f66270 */
[----:B------:R-:W1:Y:S01]  /*9920*/  MUFU.TANH R142, R61 ;  /* 0x0000003d008e7308 */ /* 0x000e620000002400 */
[----:B--2---:R-:W-:Y:S01]  /*9930*/  FSEL R143, R143, -INF , !P5 ;  /* 0xff8000008f8f7808 */ /* 0x004fe20006800000 */
[----:B------:R-:W-:Y:S01]  /*9940*/  VIADD R5, R178, 0x70 ;  /* 0x00000070b2057836 */ /* 0x000fe20000000000 */
[----:B------:R-:W-:-:S02]  /*9950*/  ISETP.GE.AND P5, PT, R4, R198, PT ;  /* 0x000000c60400720c */ /* 0x000fc40003fa6270 */
[-C--:B------:R-:W-:Y:S01]  /*9960*/  ISETP.GE.AND P6, PT, R4, R197.reuse, PT ;  /* 0x000000c50400720c */ /* 0x080fe20003fc6270 */
[----:B------:R-:W-:Y:S01]  /*9970*/  VIADD R4, R178, 0x71 ;  /* 0x00000071b2047836 */ /* 0x000fe20000000000 */
[----:B------:R-:W-:Y:S01]  /*9980*/  ISETP.GE.AND P4, PT, R14, R197, PT ;  /* 0x000000c50e00720c */ /* 0x000fe20003f86270 */
[----:B------:R-:W2:Y:S03]  /*9990*/  MUFU.TANH R7, R62 ;  /* 0x0000003e00077308 */ /* 0x000ea60000002400 */
[----:B----4-:R-:W-:Y:S02]  /*99a0*/  FSEL R141, R141, -INF , !P4 ;  /* 0xff8000008d8d7808 */ /* 0x010fe40006000000 */
[----:B------:R-:W-:-:S03]  /*99b0*/  ISETP.GE.AND P4, PT, R5, R198, PT ;  /* 0x000000c60500720c */ /* 0x000fc60003f86270 */
[----:B------:R-:W3:Y:S01]  /*99c0*/  MUFU.TANH R6, R60 ;  /* 0x0000003c00067308 */ /* 0x000ee20000002400 */
[----:B-1----:R-:W-:Y:S02]  /*99d0*/  FSEL R142, R142, -INF , !P5 ;  /* 0xff8000008e8e7808 */ /* 0x002fe40006800000 */
[----:B------:R-:W-:-:S05]  /*99e0*/  ISETP.GE.AND P5, PT, R4, R197, PT ;  /* 0x000000c50400720c */ /* 0x000fca0003fa6270 */
[----:B------:R-:W1:Y:S01]  /*99f0*/  MUFU.TANH R12, R12 ;  /* 0x0000000c000c7308 */ /* 0x000e620000002400 */
[----:B--2---:R-:W-:Y:S02]  /*9a00*/  FSEL R139, R7, -INF , !P3 ;  /* 0xff800000078b7808 */ /* 0x004fe40005800000 */
[----:B------:R-:W-:Y:S01]  /*9a10*/  ISETP.GE.AND P3, PT, R4, R198, PT ;  /* 0x000000c60400720c */ /* 0x000fe20003f66270 */
[----:B------:R-:W-:-:S04]  /*9a20*/  VIADD R4, R178, 0x78 ;  /* 0x00000078b2047836 */ /* 0x000fc80000000000 */
[----:B------:R-:W2:Y:S01]  /*9a30*/  MUFU.TANH R13, R56 ;  /* 0x00000038000d7308 */ /* 0x000ea20000002400 */
[----:B---3--:R-:W-:Y:S02]  /*9a40*/  FSEL R144, R6, -INF , !P2 ;  /* 0xff80000006907808 */ /* 0x008fe40005000000 */
[----:B------:R-:W-:-:S05]  /*9a50*/  ISETP.GE.AND P2, PT, R5, R197, PT ;  /* 0x000000c50500720c */ /* 0x000fca0003f46270 */
[----:B------:R-:W3:Y:S01]  /*9a60*/  MUFU.TANH R61, R58 ;  /* 0x0000003a003d7308 */ /* 0x000ee20000002400 */
[----:B-1----:R-:W-:Y:S02]  /*9a70*/  FSEL R137, R12, -INF , !P6 ;  /* 0xff8000000c897808 */ /* 0x002fe40007000000 */
[----:B------:R-:W-:-:S05]  /*9a80*/  ISETP.GE.AND P6, PT, R178, R198, PT ;  /* 0x000000c6b200720c */ /* 0x000fca0003fc6270 */
[----:B------:R-:W1:Y:S01]  /*9a90*/  MUFU.TANH R132, R57 ;  /* 0x0000003900847308 */ /* 0x000e620000002400 */
[----:B--2---:R-:W-:Y:S02]  /*9aa0*/  FSEL R136, R13, -INF , !P4 ;  /* 0xff8000000d887808 */ /* 0x004fe40006000000 */
[C---:B------:R-:W-:Y:S01]  /*9ab0*/  ISETP.GE.AND P4, PT, R178.reuse, R197, PT ;  /* 0x000000c5b200720c */ /* 0x040fe20003f86270 */
        /* <DEDUP_REMOVED lines=8> */
[----:B--2---:R-:W-:Y:S01]  /*9b40*/  FSEL R55, R55, -INF , !P5 ;  /* 0xff80000037377808 */ /* 0x004fe20006800000 */
[----:B------:R-:W-:Y:S01]  /*9b50*/  BAR.SYNC.DEFER_BLOCKING 0x0 ;  /* 0x0000000000007b1d */ /* 0x000fe20000010000 */
[----:B------:R-:W-:-:S05]  /*9b60*/  ISETP.GE.AND P5, PT, R178, R198, PT ;  /* 0x000000c6b200720c */ /* 0x000fca0003fa6270 */
[----:B------:R-:W2:Y:S01]  /*9b70*/  MUFU.TANH R173, R173 ;  /* 0x000000ad00ad7308 */ /* 0x000ea20000002400 */
[----:B---3--:R-:W-:Y:S02]  /*9b80*/  FSEL R64, R64, -INF , !P2 ;  /* 0xff80000040407808 */ /* 0x008fe40005000000 */
[----:B------:R-:W-:-:S05]  /*9b90*/  ISETP.GE.AND P2, PT, R178, R197, PT ;  /* 0x000000c5b200720c */ /* 0x000fca0003f46270 */
[----:B------:R-:W3:Y:S01]  /*9ba0*/  MUFU.TANH R62, R9 ;  /* 0x00000009003e7308 */ /* 0x000ee20000002400 */
[----:B-1----:R-:W-:-:S07]  /*9bb0*/  FSEL R4, R3, -INF , !P6 ;  /* 0xff80000003047808 */ /* 0x002fce0007000000 */
[----:B------:R-:W1:Y:S01]  /*9bc0*/  MUFU.TANH R54, R10 ;  /* 0x0000000a00367308 */ /* 0x000e620000002400 */
[----:B--2---:R-:W-:-:S07]  /*9bd0*/  FSEL R173, R173, -INF , !P4 ;  /* 0xff800000adad7808 */ /* 0x004fce0006000000 */
[----:B------:R-:W2:Y:S01]  /*9be0*/  MUFU.TANH R51, R11 ;  /* 0x0000000b00337308 */ /* 0x000ea20000002400 */
[----:B---3--:R-:W-:Y:S02]  /*9bf0*/  FSEL R62, R62, -INF , !P5 ;  /* 0xff8000003e3e7808 */ /* 0x008fe40006800000 */
[----:B-1----:R-:W-:Y:S02]  /*9c00*/  FSEL R54, R54, -INF , !P3 ;  /* 0xff80000036367808 */ /* 0x002fe40005800000 */
[----:B--2---:R-:W-:Y:S01]  /*9c10*/  FSEL R51, R51, -INF , !P2 ;  /* 0xff80000033337808 */ /* 0x004fe20005000000 */
        /* <DEDUP_REMOVED lines=51> */
[----:B------:R-:W-:-:S03]  /*9f50*/  SHF.R.S32.HI R3, RZ, 0x1f, R5 ;  /* 0x0000001fff037819 */ /* 0x000fc60000011405 */
[----:B--2---:R-:W-:Y:S02]  /*9f60*/  IMAD.IADD R7, R7, 0x1, -R6 ;  /* 0x0000000107077824 */ /* 0x004fe400078e0a06 */
[----:B------:R-:W-:-:S03]  /*9f70*/  IMAD R6, R3, R188, RZ ;  /* 0x000000bc03067224 */ /* 0x000fc600078e02ff */
[----:B------:R-:W-:Y:S01]  /*9f80*/  SHF.R.S32.HI R3, RZ, 0x1f, R7 ;  /* 0x0000001fff037819 */ /* 0x000fe20000011407 */
[----:B------:R-:W-:-:S04]  /*9f90*/  IMAD R6, R5, R189, R6 ;  /* 0x000000bd05067224 */ /* 0x000fc800078e0206 */
[----:B------:R-:W-:Y:S01]  /*9fa0*/  IMAD R10, R3, UR4, RZ ;  /* 0x00000004030a7c24 */ /* 0x000fe2000f8e02ff */
[----:B------:R-:W-:-:S03]  /*9fb0*/  IADD3 R9, R9, R6, RZ ;  /* 0x0000000609097210 */ /* 0x000fc60007ffe0ff */
[C---:B------:R-:W-:Y:S02]  /*9fc0*/  IMAD R10, R7.reuse, UR5, R10 ;  /* 0x00000005070a7c24 */ /* 0x040fe4000f8e020a */
[----:B------:R-:W-:-:S04]  /*9fd0*/  IMAD.WIDE.U32 R8, R7, UR4, R8 ;  /* 0x0000000407087c25 */ /* 0x000fc8000f8e0008 */
[----:B------:R-:W-:Y:S01]  /*9fe0*/  IMAD.IADD R10, R9, 0x1, R10 ;  /* 0x00000001090a7824 */ /* 0x000fe200078e020a */
[----:B------:R-:W-:Y:S06]  /*9ff0*/  BRA `(.L_x_2438) ;  /* 0x0000000000087947 */ /* 0x000fec0003800000 */
.L_x_2437:
[----:B------:R-:W-:-:S04]  /*a000*/  LEA R8, -R188, RZ, 0x7 ;  /* 0x000000ffbc087211 */ /* 0x000fc800078e39ff */
[----:B------:R-:W-:-:S07]  /*a010*/  SHF.R.S32.HI R10, RZ, 0x1f, R8 ;  /* 0x0000001fff0a7819 */ /* 0x000fce0000011408 */
.L_x_2438:
        /* <DEDUP_REMOVED lines=40> */
.L_x_2436:
        /* <DEDUP_REMOVED lines=163> */
[----:B------:R-:W-:Y:S01]  /*acd0*/  FFMA.FTZ R65, R62, UR6, -R65 ;  /* 0x000000063e417c23 */ /* 0x000fe20008010841 */
[----:B------:R-:W-:-:S05]  /*ace0*/  FFMA.FTZ R51, R51, UR6, -R56 ;  /* 0x0000000633337c23 */ /* 0x000fca0008010838 */
        /* <DEDUP_REMOVED lines=52> */
[----:B------:R-:W4:Y:S01]  /*b030*/  MUFU.EX2 R49, R49 ;  /* 0x0000003100317308 */ /* 0x000f220000000800 */
        /* <DEDUP_REMOVED lines=27> */
[-C--:B------:R-:W-:Y:S01]  /*b1f0*/  FMUL.FTZ R68, R68, R48.reuse ;  /* 0x0000003044447220 */ /* 0x080fe20000410000 */
[----:B------:R-:W-:Y:S01]  /*b200*/  FMUL.FTZ R69, R69, R48 ;  /* 0x0000003045457220 */ /* 0x000fe20000410000 */
[-C--:B------:R-:W-:Y:S01]  /*b210*/  FMUL.FTZ R70, R70, R0.reuse ;  /* 0x0000000046467220 */ /* 0x080fe20000410000 */
[----:B------:R-:W-:Y:S01]  /*b220*/  FMUL.FTZ R71, R71, R0 ;  /* 0x0000000047477220 */ /* 0x000fe20000410000 */
        /* <DEDUP_REMOVED lines=81> */
[----:B------:R-:W4:Y:S01]  /*b740*/  MUFU.EX2 R156, R156 ;  /* 0x0000009c009c7308 */ /* 0x000f220000000800 */
[----:B------:R-:W-:Y:S01]  /*b750*/  LDSM.16.MT88.4 R36, [R224+0x12800] ;  /* 0x01280000e024783b */ /* 0x000fe20000004200 */
[----:B-----5:R-:W-:Y:S01]  /*b760*/  HMMA.16816.F32.BF16 R120, R8, R24, R120 ;  /* 0x000000180878723c */ /* 0x020fe20000041878 */
[----:B------:R-:W-:Y:S01]  /*b770*/  FADD.FTZ R134, R134, R67 ;  /* 0x0000004386867221 */ /* 0x000fe20000010000 */
[----:B------:R-:W-:-:S04]  /*b780*/  FADD.FTZ R140, R140, R135 ;  /* 0x000000878c8c7221 */ /* 0x000fc80000010000 */
[----:B------:R-:W-:Y:S01]  /*b790*/  HMMA.16816.F32.BF16 R116, R8, R26, R116 ;  /* 0x0000001a0874723c */ /* 0x000fe20000041874 */
[----:B------:R-:W5:Y:S01]  /*b7a0*/  LDSM.16.MT88.4 R24, [R222+0x11000] ;  /* 0x01100000de18783b */ /* 0x000f620000004200 */
[----:B------:R-:W3:Y:S01]  /*b7b0*/  MUFU.EX2 R159, R159 ;  /* 0x0000009f009f7308 */ /* 0x000ee20000000800 */
[----:B--2---:R-:W-:-:S03]  /*b7c0*/  FADD.FTZ R3, R149, R140 ;  /* 0x0000008c95037221 */ /* 0x004fc60000010000 */
[----:B------:R-:W-:Y:S01]  /*b7d0*/  HMMA.16816.F32.BF16 R112, R8, R20, R112 ;  /* 0x000000140870723c */ /* 0x000fe20000041870 */
[----:B-1----:R-:W-:-:S03]  /*b7e0*/  FADD.FTZ R3, R154, R3 ;  /* 0x000000039a037221 */ /* 0x002fc60000010000 */
[----:B------:R-:W-:Y:S01]  /*b7f0*/  MUFU.EX2 R166, R166 ;  /* 0x000000a600a67308 */ /* 0x000fe20000000800 */
[----:B----4-:R-:W-:Y:S01]  /*b800*/  FADD.FTZ R0, R156, R3 ;  /* 0x000000039c007221 */ /* 0x010fe20000010000 */
[C---:B------:R-:W-:Y:S01]  /*b810*/  HMMA.16816.F32.BF16 R108, R8.reuse, R22, R108 ;  /* 0x00000016086c723c */ /* 0x040fe2000004186c */
[----:B------:R-:W1:Y:S05]  /*b820*/  LDSM.16.MT88.4 R20, [R221+0x11000] ;  /* 0x01100000dd14783b */ /* 0x000e6a0000004200 */
[----:B---3--:R-:W-:Y:S01]  /*b830*/  HMMA.16816.F32.BF16 R104, R8, R16, R104 ;  /* 0x000000100868723c */ /* 0x008fe20000041868 */
[----:B------:R-:W2:Y:S01]  /*b840*/  MUFU.EX2 R169, R169 ;  /* 0x000000a900a97308 */ /* 0x000ea20000000800 */
[----:B------:R-:W-:-:S04]  /*b850*/  FADD.FTZ R0, R159, R0 ;  /* 0x000000009f007221 */ /* 0x000fc80000010000 */
        /* <DEDUP_REMOVED lines=10> */
[----:B------:R-:W4:Y:S02]  /*b900*/  LDSM.16.MT88.4 R32, [R224+0xd800] ;  /* 0x00d80000e020783b */ /* 0x000f240000004200 */
[----:B------:R-:W2:Y:S03]  /*b910*/  MUFU.EX2 R168, R168 ;  /* 0x000000a800a87308 */ /* 0x000ea60000000800 */
[C---:B-----5:R-:W-:Y:S05]  /*b920*/  HMMA.16816.F32.BF16 R88, R8.reuse, R24, R88 ;  /* 0x000000180858723c */ /* 0x060fea0000041858 */
[----:B------:R-:W-:Y:S01]  /*b930*/  MUFU.EX2 R163, R163 ;  /* 0x000000a300a37308 */ /* 0x000fe20000000800 */
[C---:B------:R-:W-:Y:S01]  /*b940*/  HMMA.16816.F32.BF16 R84, R8.reuse, R26, R84 ;  /* 0x0000001a0854723c */ /* 0x040fe20000041854 */
[----:B------:R-:W5:Y:S05]  /*b950*/  LDSM.16.MT88.4 R24, [R221+0xd800] ;  /* 0x00d80000dd18783b */ /* 0x000f6a0000004200 */
[C---:B-1----:R-:W-:Y:S01]  /*b960*/  HMMA.16816.F32.BF16 R80, R8.reuse, R20, R80 ;  /* 0x000000140850723c */ /* 0x042fe20000041850 */
[----:B------:R-:W1:Y:S05]  /*b970*/  MUFU.EX2 R172, R172 ;  /* 0x000000ac00ac7308 */ /* 0x000e6a0000000800 */
[C---:B------:R-:W-:Y:S01]  /*b980*/  HMMA.16816.F32.BF16 R76, R8.reuse, R22, R76 ;  /* 0x00000016084c723c */ /* 0x040fe2000004184c */
[----:B------:R-:W-:Y:S02]  /*b990*/  LDSM.16.MT88.4 R20, [R220+0xd800] ;  /* 0x00d80000dc14783b */ /* 0x000fe40000004200 */
[----:B------:R-:W1:Y:S03]  /*b9a0*/  MUFU.EX2 R161, R161 ;  /* 0x000000a100a17308 */ /* 0x000e660000000800 */
[C---:B------:R-:W-:Y:S05]  /*b9b0*/  HMMA.16816.F32.BF16 R72, R8.reuse, R12, R72 ;  /* 0x0000000c0848723c */ /* 0x040fea0000041848 */
[----:B------:R-:W1:Y:S01]  /*b9c0*/  MUFU.EX2 R162, R162 ;  /* 0x000000a200a27308 */ /* 0x000e620000000800 */
[----:B------:R-:W-:Y:S01]  /*b9d0*/  HMMA.16816.F32.BF16 R4, R8, R14, R4 ;  /* 0x0000000e0804723c */ /* 0x000fe20000041804 */
[----:B------:R-:W-:Y:S01]  /*b9e0*/  F2FP.BF16.F32.PACK_AB R12, R150, R145 ;  /* 0x00000091960c723e */ /* 0x000fe200000010ff */
[----:B------:R-:W2:Y:S01]  /*b9f0*/  LDSM.16.MT88.4 R8, [R221+0x11800] ;  /* 0x01180000dd08783b */ /* 0x000ea20000004200 */
[----:B------:R-:W-:Y:S01]  /*ba00*/  F2FP.BF16.F32.PACK_AB R13, R154, R149 ;  /* 0x000000959a0d723e */ /* 0x000fe200000010ff */
[----:B------:R-:W-:-:S03]  /*ba10*/  FADD.FTZ R145, R145, R134 ;  /* 0x0000008691917221 */ /* 0x000fc60000010000 */
[----:B------:R-:W-:Y:S01]  /*ba20*/  F2FP.BF16.F32.PACK_AB R14, R152, R147 ;  /* 0x00000093980e723e */ /* 0x000fe200000010ff */
[----:B------:R-:W-:Y:S01]  /*ba30*/  MUFU.EX2 R160, R160 ;  /* 0x000000a000a07308 */ /* 0x000fe20000000800 */
[----:B------:R-:W-:Y:S01]  /*ba40*/  F2FP.BF16.F32.PACK_AB R15, R159, R156 ;  /* 0x0000009c9f0f723e */ /* 0x000fe200000010ff */
[----:B------:R-:W-:-:S04]  /*ba50*/  FADD.FTZ R150, R150, R145 ;  /* 0x0000009196967221 */ /* 0x000fc80000010000 */
[----:B------:R-:W-:Y:S02]  /*ba60*/  FADD.FTZ R147, R147, R150 ;  /* 0x0000009693937221 */ /* 0x000fe40000010000 */
[----:B---3--:R-:W-:Y:S01]  /*ba70*/  HMMA.16816.F32.BF16 R120, R12, R28, R120 ;  /* 0x0000001c0c78723c */ /* 0x008fe20000041878 */
[----:B------:R-:W-:Y:S01]  /*ba80*/  MUFU.EX2 R165, R165 ;  /* 0x000000a500a57308 */ /* 0x000fe20000000800 */
[----:B------:R-:W-:-:S04]  /*ba90*/  FADD.FTZ R3, R152, R147 ;  /* 0x0000009398037221 */ /* 0x000fc80000010000 */
[C---:B------:R-:W-:Y:S01]  /*baa0*/  HMMA.16816.F32.BF16 R116, R12.reuse, R30, R116 ;  /* 0x0000001e0c74723c */ /* 0x040fe20000041874 */
[----:B------:R-:W3:Y:S02]  /*bab0*/  LDSM.16.MT88.4 R28, [R222+0x11800] ;  /* 0x01180000de1c783b */ /* 0x000ee40000004200 */
[----:B------:R-:W-:Y:S03]  /*bac0*/  MUFU.EX2 R157, R157 ;  /* 0x0000009d009d7308 */ /* 0x000fe60000000800 */
[C---:B------:R-:W-:Y:S05]  /*bad0*/  HMMA.16816.F32.BF16 R96, R12.reuse, R16, R96 ;  /* 0x000000100c60723c */ /* 0x040fea0000041860 */
[----:B------:R-:W-:Y:S01]  /*bae0*/  MUFU.EX2 R158, R158 ;  /* 0x0000009e009e7308 */ /* 0x000fe20000000800 */
[C---:B------:R-:W-:Y:S01]  /*baf0*/  HMMA.16816.F32.BF16 R92, R12.reuse, R18, R92 ;  /* 0x000000120c5c723c */ /* 0x040fe2000004185c */
[----:B------:R-:W1:Y:S05]  /*bb00*/  LDSM.16.MT88.4 R16, [R222+0xe000] ;  /* 0x00e00000de10783b */ /* 0x000e6a0000004200 */
[C---:B----4-:R-:W-:Y:S01]  /*bb10*/  HMMA.16816.F32.BF16 R128, R12.reuse, R32, R128 ;  /* 0x000000200c80723c */ /* 0x050fe20000041880 */
[----:B------:R-:W-:Y:S05]  /*bb20*/  MUFU.EX2 R153, R153 ;  /* 0x0000009900997308 */ /* 0x000fea0000000800 */
[C---:B------:R-:W-:Y:S01]  /*bb30*/  HMMA.16816.F32.BF16 R124, R12.reuse, R34, R124 ;  /* 0x000000220c7c723c */ /* 0x040fe2000004187c */
[----:B------:R-:W4:Y:S02]  /*bb40*/  LDSM.16.MT88.4 R32, [R220+0x11800] ;  /* 0x01180000dc20783b */ /* 0x000f240000004200 */
[----:B------:R-:W-:Y:S03]  /*bb50*/  MUFU.EX2 R164, R164 ;  /* 0x000000a400a47308 */ /* 0x000fe60000000800 */
[C---:B-----5:R-:W-:Y:S05]  /*bb60*/  HMMA.16816.F32.BF16 R112, R12.reuse, R24, R112 ;  /* 0x000000180c70723c */ /* 0x060fea0000041870 */
[----:B------:R-:W-:Y:S01]  /*bb70*/  MUFU.EX2 R148, R148 ;  /* 0x0000009400947308 */ /* 0x000fe20000000800 */
        /* <DEDUP_REMOVED lines=10> */
[----:B---3--:R-:W-:Y:S01]  /*bc20*/  HMMA.16816.F32.BF16 R88, R12, R28, R88 ;  /* 0x0000001c0c58723c */ /* 0x008fe20000041858 */
[----:B------:R-:W-:Y:S01]  /*bc30*/  F2FP.BF16.F32.PACK_AB R10, R171, R170 ;  /* 0x000000aaab0a723e */ /* 0x000fe200000010ff */
[----:B------:R-:W-:Y:S01]  /*bc40*/  FADD.FTZ R169, R169, R166 ;  /* 0x000000a6a9a97221 */ /* 0x000fe20000010000 */
[----:B-1----:R-:W-:Y:S01]  /*bc50*/  F2FP.BF16.F32.PACK_AB R11, R172, R163 ;  /* 0x000000a3ac0b723e */ /* 0x002fe200000010ff */
[----:B------:R-:W-:-:S02]  /*bc60*/  FADD.FTZ R168, R168, R167 ;  /* 0x000000a7a8a87221 */ /* 0x000fc40000010000 */
[----:B------:R-:W-:Y:S01]  /*bc70*/  HMMA.16816.F32.BF16 R84, R12, R30, R84 ;  /* 0x0000001e0c54723c */ /* 0x000fe20000041854 */
[----:B------:R-:W1:Y:S01]  /*bc80*/  LDSM.16.MT88.4 R28, [R221+0xe000] ;  /* 0x00e00000dd1c783b */ /* 0x000e620000004200 */
[----:B------:R-:W-:Y:S01]  /*bc90*/  MUFU.EX2 R155, R155 ;  /* 0x0000009b009b7308 */ /* 0x000fe20000000800 */
[----:B------:R-:W-:Y:S01]  /*bca0*/  FADD.FTZ R0, R170, R169 ;  /* 0x000000a9aa007221 */ /* 0x000fe20000010000 */
[----:B------:R-:W-:Y:S02]  /*bcb0*/  FADD.FTZ R163, R163, R168 ;  /* 0x000000a8a3a37221 */ /* 0x000fe40000010000 */
[C---:B------:R-:W-:Y:S01]  /*bcc0*/  HMMA.16816.F32.BF16 R120, R8.reuse, R16, R120 ;  /* 0x000000100878723c */ /* 0x040fe20000041878 */
[----:B------:R-:W-:Y:S01]  /*bcd0*/  FADD.FTZ R0, R171, R0 ;  /* 0x00000000ab007221 */ /* 0x000fe20000010000 */
[----:B------:R-:W-:Y:S02]  /*bce0*/  FADD.FTZ R172, R172, R163 ;  /* 0x000000a3acac7221 */ /* 0x000fe40000010000 */
[----:B------:R-:W-:Y:S01]  /*bcf0*/  MUFU.EX2 R142, R142 ;  /* 0x0000008e008e7308 */ /* 0x000fe20000000800 */
[----:B------:R-:W-:Y:S01]  /*bd00*/  FADD.FTZ R3, R161, R0 ;  /* 0x00000000a1037221 */ /* 0x000fe20000010000 */
[----:B------:R-:W-:Y:S01]  /*bd10*/  HMMA.16816.F32.BF16 R116, R8, R18, R116 ;  /* 0x000000120874723c */ /* 0x000fe20000041874 */
[----:B------:R-:W2:Y:S02]  /*bd20*/  LDSM.16.MT88.4 R16, [R221+0x12000] ;  /* 0x01200000dd10783b */ /* 0x000ea40000004200 */
[----:B------:R-:W-:-:S03]  /*bd30*/  FADD.FTZ R3, R162, R3 ;  /* 0x00000003a2037221 */ /* 0x000fc60000010000 */
[C---:B------:R-:W-:Y:S01]  /*bd40*/  HMMA.16816.F32.BF16 R104, R12.reuse, R20, R104 ;  /* 0x000000140c68723c */ /* 0x040fe20000041868 */
[----:B------:R-:W-:Y:S05]  /*bd50*/  MUFU.EX2 R141, R141 ;  /* 0x0000008d008d7308 */ /* 0x000fea0000000800 */
[C---:B------:R-:W-:Y:S01]  /*bd60*/  HMMA.16816.F32.BF16 R100, R12.reuse, R22, R100 ;  /* 0x000000160c64723c */ /* 0x040fe20000041864 */
[----:B------:R-:W3:Y:S02]  /*bd70*/  LDSM.16.MT88.4 R20, [R220+0xe000] ;  /* 0x00e00000dc14783b */ /* 0x000ee40000004200 */
[----:B------:R-:W-:Y:S03]  /*bd80*/  MUFU.EX2 R139, R139 ;  /* 0x0000008b008b7308 */ /* 0x000fe60000000800 */
[C---:B----4-:R-:W-:Y:S05]  /*bd90*/  HMMA.16816.F32.BF16 R72, R12.reuse, R32, R72 ;  /* 0x000000200c48723c */ /* 0x050fea0000041848 */
[----:B------:R-:W-:Y:S01]  /*bda0*/  MUFU.EX2 R146, R146 ;  /* 0x0000009200927308 */ /* 0x000fe20000000800 */
[----:B------:R-:W-:Y:S01]  /*bdb0*/  HMMA.16816.F32.BF16 R4, R12, R34, R4 ;  /* 0x000000220c04723c */ /* 0x000fe20000041804 */
[----:B------:R-:W4:Y:S04]  /*bdc0*/  LDSM.16.MT88.4 R32, [R224+0x12000] ;  /* 0x01200000e020783b */ /* 0x000f280000004200 */
[----:B------:R-:W-:Y:S01]  /*bdd0*/  LDSM.16.MT88.4 R12, [R220+0x12000] ;  /* 0x01200000dc0c783b */ /* 0x000fe20000004200 */
[C---:B-----5:R-:W-:Y:S01]  /*bde0*/  HMMA.16816.F32.BF16 R128, R8.reuse, R24, R128 ;  /* 0x000000180880723c */ /* 0x060fe20000041880 */
[----:B------:R-:W-:Y:S05]  /*bdf0*/  MUFU.EX2 R136, R136 ;  /* 0x0000008800887308 */ /* 0x000fea0000000800 */
[C---:B------:R-:W-:Y:S01]  /*be00*/  HMMA.16816.F32.BF16 R124, R8.reuse, R26, R124 ;  /* 0x0000001a087c723c */ /* 0x040fe2000004187c */
[----:B------:R-:W5:Y:S02]  /*be10*/  LDSM.16.MT88.4 R24, [R222+0x12000] ;  /* 0x01200000de18783b */ /* 0x000f640000004200 */
[----:B------:R-:W3:Y:S03]  /*be20*/  MUFU.EX2 R137, R137 ;  /* 0x0000008900897308 */ /* 0x000ee60000000800 */
[C---:B-1----:R-:W-:Y:S05]  /*be30*/  HMMA.16816.F32.BF16 R112, R8.reuse, R28, R112 ;  /* 0x0000001c0870723c */ /* 0x042fea0000041870 */
[----:B------:R-:W-:Y:S01]  /*be40*/  MUFU.EX2 R64, R64 ;  /* 0x0000004000407308 */ /* 0x000fe20000000800 */
[C---:B------:R-:W-:Y:S01]  /*be50*/  HMMA.16816.F32.BF16 R108, R8.reuse, R30, R108 ;  /* 0x0000001e086c723c */ /* 0x040fe2000004186c */
[----:B------:R-:W1:Y:S05]  /*be60*/  LDSM.16.MT88.4 R28, [R224+0xe800] ;  /* 0x00e80000e01c783b */ /* 0x000e6a0000004200 */
[----:B--2---:R-:W-:Y:S01]  /*be70*/  HMMA.16816.F32.BF16 R80, R8, R16, R80 ;  /* 0x000000100850723c */ /* 0x004fe20000041850 */
[----:B------:R-:W2:Y:S01]  /*be80*/  MUFU.EX2 R65, R65 ;  /* 0x0000004100417308 */ /* 0x000ea20000000800 */
[----:B---3--:R-:W-:-:S04]  /*be90*/  F2FP.BF16.F32.PACK_AB R68, R137, R136 ;  /* 0x000000888944723e */ /* 0x008fc800000010ff */
[C---:B------:R-:W-:Y:S01]  /*bea0*/  HMMA.16816.F32.BF16 R76, R8.reuse, R18, R76 ;  /* 0x00000012084c723c */ /* 0x040fe2000004184c */
[----:B------:R-:W3:Y:S05]  /*beb0*/  LDSM.16.MT88.4 R16, [R221+0xe800] ;  /* 0x00e80000dd10783b */ /* 0x000eea0000004200 */
[C---:B------:R-:W-:Y:S06]  /*bec0*/  HMMA.16816.F32.BF16 R104, R8.reuse, R20, R104 ;  /* 0x000000140868723c */ /* 0x040fec0000041868 */
[----:B------:R-:W-:Y:S01]  /*bed0*/  HMMA.16816.F32.BF16 R100, R8, R22, R100 ;  /* 0x000000160864723c */ /* 0x000fe20000041864 */
[----:B------:R-:W3:Y:S01]  /*bee0*/  LDSM.16.MT88.4 R20, [R222+0xe800] ;  /* 0x00e80000de14783b */ /* 0x000ee20000004200 */
[----:B--2---:R-:W-:-:S04]  /*bef0*/  F2FP.BF16.F32.PACK_AB R70, R65, R64 ;  /* 0x000000404146723e */ /* 0x004fc800000010ff */
[C---:B----4-:R-:W-:Y:S06]  /*bf00*/  HMMA.16816.F32.BF16 R96, R8.reuse, R32, R96 ;  /* 0x000000200860723c */ /* 0x050fec0000041860 */
[C---:B------:R-:W-:Y:S01]  /*bf10*/  HMMA.16816.F32.BF16 R92, R8.reuse, R34, R92 ;  /* 0x00000022085c723c */ /* 0x040fe2000004185c */
[----:B------:R-:W-:Y:S05]  /*bf20*/  LDSM.16.MT88.4 R32, [R222+0x12800] ;  /* 0x01280000de20783b */ /* 0x000fea0000004200 */
[C---:B-----5:R-:W-:Y:S06]  /*bf30*/  HMMA.16816.F32.BF16 R88, R8.reuse, R24, R88 ;  /* 0x000000180858723c */ /* 0x060fec0000041858 */
[----:B------:R-:W-:Y:S01]  /*bf40*/  HMMA.16816.F32.BF16 R84, R8, R26, R84 ;  /* 0x0000001a0854723c */ /* 0x000fe20000041854 */
[----:B------:R-:W-:-:S02]  /*bf50*/  F2FP.BF16.F32.PACK_AB R24, R162, R161 ;  /* 0x000000a1a218723e */ /* 0x000fc400000010ff */
[C---:B------:R-:W-:Y:S01]  /*bf60*/  F2FP.BF16.F32.PACK_AB R25, R158.reuse, R157 ;  /* 0x0000009d9e19723e */ /* 0x040fe200000010ff */
[----:B------:R-:W-:Y:S02]  /*bf70*/  FADD.FTZ R157, R157, R172 ;  /* 0x000000ac9d9d7221 */ /* 0x000fe40000010000 */
        /* <DEDUP_REMOVED lines=8> */
[----:B------:R-:W-:-:S02]  /*c000*/  FADD.FTZ R165, R165, R160 ;  /* 0x000000a0a5a57221 */ /* 0x000fc40000010000 */
[----:B------:R-:W4:Y:S01]  /*c010*/  LDSM.16.MT88.4 R12, [R220+0xe800] ;  /* 0x00e80000dc0c783b */ /* 0x000f220000004200 */
[----:B-1----:R-:W-:Y:S01]  /*c020*/  HMMA.16816.F32.BF16 R128, R24, R28, R128 ;  /* 0x0000001c1880723c */ /* 0x002fe20000041880 */
[----:B------:R-:W-:-:S04]  /*c030*/  FADD.FTZ R3, R164, R3 ;  /* 0x00000003a4037221 */ /* 0x000fc80000010000 */
[----:B------:R-:W-:Y:S01]  /*c040*/  FADD.FTZ R0, R142, R3 ;  /* 0x000000038e007221 */ /* 0x000fe20000010000 */
[----:B------:R-:W-:Y:S01]  /*c050*/  HMMA.16816.F32.BF16 R124, R24, R30, R124 ;  /* 0x0000001e187c723c */ /* 0x000fe2000004187c */
[----:B------:R-:W1:Y:S02]  /*c060*/  LDSM.16.MT88.4 R28, [R220+0x12800] ;  /* 0x01280000dc1c783b */ /* 0x000e640000004200 */
[----:B------:R-:W-:-:S03]  /*c070*/  FADD.FTZ R0, R141, R0 ;  /* 0x000000008d007221 */ /* 0x000fc60000010000 */
[----:B---3--:R-:W-:Y:S01]  /*c080*/  HMMA.16816.F32.BF16 R112, R24, R16, R112 ;  /* 0x000000101870723c */ /* 0x008fe20000041870 */
[----:B------:R-:W-:Y:S01]  /*c090*/  FADD.FTZ R3, R139, R0 ;  /* 0x000000008b037221 */ /* 0x000fe20000010000 */
[----:B------:R-:W-:-:S03]  /*c0a0*/  MOV R0, R45 ;  /* 0x0000002d00007202 */ /* 0x000fc60000000f00 */
[----:B------:R-:W-:Y:S01]  /*c0b0*/  FADD.FTZ R3, R146, R3 ;  /* 0x0000000392037221 */ /* 0x000fe20000010000 */
[C---:B------:R-:W-:Y:S01]  /*c0c0*/  HMMA.16816.F32.BF16 R108, R24.reuse, R18, R108 ;  /* 0x00000012186c723c */ /* 0x040fe2000004186c */
[----:B------:R-:W3:Y:S05]  /*c0d0*/  LDSM.16.MT88.4 R16, [R222+0xf000] ;  /* 0x00f00000de10783b */ /* 0x000eea0000004200 */
[C---:B------:R-:W-:Y:S06]  /*c0e0*/  HMMA.16816.F32.BF16 R120, R24.reuse, R20, R120 ;  /* 0x000000141878723c */ /* 0x040fec0000041878 */
[C---:B------:R-:W-:Y:S01]  /*c0f0*/  HMMA.16816.F32.BF16 R116, R24.reuse, R22, R116 ;  /* 0x000000161874723c */ /* 0x040fe20000041874 */
[----:B------:R-:W5:Y:S05]  /*c100*/  LDSM.16.MT88.4 R20, [R224+0xf000] ;  /* 0x00f00000e014783b */ /* 0x000f6a0000004200 */
[C---:B--2---:R-:W-:Y:S06]  /*c110*/  HMMA.16816.F32.BF16 R80, R24.reuse, R8, R80 ;  /* 0x000000081850723c */ /* 0x044fec0000041850 */
        /* <DEDUP_REMOVED lines=22> */
[C---:B-1----:R-:W-:Y:S06]  /*c280*/  HMMA.16816.F32.BF16 R72, R24.reuse, R28, R72 ;  /* 0x0000001c1848723c */ /* 0x042fec0000041848 */
[----:B------:R-:W-:Y:S01]  /*c290*/  HMMA.16816.F32.BF16 R4, R24, R30, R4 ;  /* 0x0000001e1804723c */ /* 0x000fe20000041804 */
[----:B------:R-:W1:Y:S04]  /*c2a0*/  LDSM.16.MT88.4 R24, [R224+0x13000] ;  /* 0x01300000e018783b */ /* 0x000e680000004200 */
[----:B------:R-:W1:Y:S01]  /*c2b0*/  LDSM.16.MT88.4 R28, [R222+0x13000] ;  /* 0x01300000de1c783b */ /* 0x000e620000004200 */
[C---:B---3--:R-:W-:Y:S06]  /*c2c0*/  HMMA.16816.F32.BF16 R120, R8.reuse, R16, R120 ;  /* 0x000000100878723c */ /* 0x048fec0000041878 */
[C---:B------:R-:W-:Y:S01]  /*c2d0*/  HMMA.16816.F32.BF16 R116, R8.reuse, R18, R116 ;  /* 0x000000120874723c */ /* 0x040fe20000041874 */
[----:B------:R-:W3:Y:S05]  /*c2e0*/  LDSM.16.MT88.4 R16, [R220+0x13000] ;  /* 0x01300000dc10783b */ /* 0x000eea0000004200 */
[C---:B-----5:R-:W-:Y:S06]  /*c2f0*/  HMMA.16816.F32.BF16 R128, R8.reuse, R20, R128 ;  /* 0x000000140880723c */ /* 0x060fec0000041880 */
[C---:B------:R-:W-:Y:S01]  /*c300*/  HMMA.16816.F32.BF16 R124, R8.reuse, R22, R124 ;  /* 0x00000016087c723c */ /* 0x040fe2000004187c */
[----:B------:R-:W-:Y:S05]  /*c310*/  LDSM.16.MT88.4 R20, [R224+0xf800] ;  /* 0x00f80000e014783b */ /* 0x000fea0000004200 */
        /* <DEDUP_REMOVED lines=8> */
[----:B------:R-:W-:Y:S01]  /*c3a0*/  FFMA.FTZ R34, R54, UR6, -R56 ;  /* 0x0000000636227c23 */ /* 0x000fe20008010838 */
[----:B------:R-:W-:Y:S04]  /*c3b0*/  MUFU.EX2 R32, R32 ;  /* 0x0000002000207308 */ /* 0x000fe80000000800 */
[C---:B------:R-:W-:Y:S01]  /*c3c0*/  HMMA.16816.F32.BF16 R92, R8.reuse, R26, R92 ;  /* 0x0000001a085c723c */ /* 0x040fe2000004185c */
[----:B------:R-:W1:Y:S03]  /*c3d0*/  LDSM.16.MT88.4 R24, [R221+0xf800] ;  /* 0x00f80000dd18783b */ /* 0x000e660000004200 */
[----:B------:R-:W4:Y:S02]  /*c3e0*/  MUFU.EX2 R33, R33 ;  /* 0x0000002100217308 */ /* 0x000f240000000800 */
        /* <DEDUP_REMOVED lines=16> */
[C---:B--2---:R-:W-:Y:S06]  /*c4f0*/  HMMA.16816.F32.BF16 R120, R68.reuse, R12, R120 ;  /* 0x0000000c4478723c */ /* 0x044fec0000041878 */
[C---:B------:R-:W-:Y:S01]  /*c500*/  HMMA.16816.F32.BF16 R116, R68.reuse, R14, R116 ;  /* 0x0000000e4474723c */ /* 0x040fe20000041874 */
[----:B------:R-:W2:Y:S05]  /*c510*/  LDSM.16.MT88.4 R12, [R222+0x13800] ;  /* 0x01380000de0c783b */ /* 0x000eaa0000004200 */
[C---:B------:R-:W-:Y:S06]  /*c520*/  HMMA.16816.F32.BF16 R128, R68.reuse, R20, R128 ;  /* 0x000000144480723c */ /* 0x040fec0000041880 */
        /* <DEDUP_REMOVED lines=8> */
[----:B------:R-:W3:Y:S05]  /*c5b0*/  LDSM.16.MT88.4 R16, [R220+0x13800] ;  /* 0x01380000dc10783b */ /* 0x000eea0000004200 */
[C---:B--2---:R-:W-:Y:S06]  /*c5c0*/  HMMA.16816.F32.BF16 R88, R68.reuse, R12, R88 ;  /* 0x0000000c4458723c */ /* 0x044fec0000041858 */
[C---:B------:R-:W-:Y:S06]  /*c5d0*/  HMMA.16816.F32.BF16 R84, R68.reuse, R14, R84 ;  /* 0x0000000e4454723c */ /* 0x040fec0000041854 */
[C---:B-1----:R-:W-:Y:S06]  /*c5e0*/  HMMA.16816.F32.BF16 R80, R68.reuse, R8, R80 ;  /* 0x000000084450723c */ /* 0x042fec0000041850 */
[C---:B------:R-:W-:Y:S06]  /*c5f0*/  HMMA.16816.F32.BF16 R76, R68.reuse, R10, R76 ;  /* 0x0000000a444c723c */ /* 0x040fec000004184c */
[C---:B---3--:R-:W-:Y:S06]  /*c600*/  HMMA.16816.F32.BF16 R72, R68.reuse, R16, R72 ;  /* 0x000000104448723c */ /* 0x048fec0000041848 */
[----:B------:R-:W-:-:S15]  /*c610*/  HMMA.16816.F32.BF16 R68, R68, R18, R4 ;  /* 0x000000124444723c */ /* 0x000fde0000041804 */
[----:B------:R-:W-:-:S09]  /*c620*/  NOP ;  /* 0x0000000000007918 */ /* 0x000fd20000000000 */
.L_x_2433:
        /* <DEDUP_REMOVED lines=14> */
[----:B------:R-:W-:Y:S01]  /*c710*/  ULDC UR10, c[0x0][0x39c] ;  /* 0x0000e700000a7ab9 */ /* 0x000fe20000000800 */
[----:B------:R-:W-:-:S10]  /*c720*/  ULDC UR4, c[0x0][0x2ec] ;  /* 0x0000bb0000047ab9 */ /* 0x000fd40000000800 */
.L_x_2443:
[----:B------:R-:W-:Y:S04]  /*c730*/  DEPBAR.LE SB0, 0x0 ;  /* 0x000080000000791a */ /* 0x000fe80000000000 */
[----:B------:R-:W-:Y:S01]  /*c740*/  BAR.SYNC.DEFER_BLOCKING 0x0 ;  /* 0x0000000000007b1d */ /* 0x000fe20000010000 */
[----:B------:R-:W-:Y:S02]  /*c750*/  MOV R10, R242 ;  /* 0x000000f2000a7202 */ /* 0x000fe40000000f00 */
[----:B------:R-:W-:Y:S03]  /*c760*/  MOV R0, R236 ;  /* 0x000000ec00007202 */ /* 0x000fe60000000f00 */
[----:B------:R-:W-:Y:S05]  /*c770*/  @!P0 BRA `(.L_x_2440) ;  /* 0x0000000000f48947 */ /* 0x000fea0003800000 */
[----:B------:R-:W1:Y:S01]  /*c780*/  LDC R0, c[0x0][0x380] ;  /* 0x0000e000ff007b82 */ /* 0x000e620000000800 */
[----:B------:R-:W-:Y:S04]  /*c790*/  SHF.L.U32 R11, R235, 0x7, RZ ;  /* 0x00000007eb0b7819 */ /* 0x000fe800000006ff */
[----:B------:R-:W-:Y:S02]  /*c7a0*/  IABS R6, R11 ;  /* 0x0000000b00067213 */ /* 0x000fe40000000000 */
[-C--:B-1----:R-:W-:Y:S04]  /*c7b0*/  IABS R2, R0.reuse ;  /* 0x0000000000027213 */ /* 0x082fe80000000000 */
[----:B------:R-:W1:Y:S10]  /*c7c0*/  I2F.RP R7, R2 ;  /* 0x0000000200077306 */ /* 0x000e740000209400 */
[----:B-1----:R-:W1:Y:S02]  /*c7d0*/  MUFU.RCP R3, R7 ;  /* 0x0000000700037308 */ /* 0x002e640000001000 */
[----:B-1----:R-:W-:Y:S02]  /*c7e0*/  VIADD R8, R3, 0xffffffe ;  /* 0x0ffffffe03087836 */ /* 0x002fe40000000000 */
[C---:B------:R-:W-:Y:S01]  /*c7f0*/  VIADD R3, R11.reuse, 0xffffff80 ;  /* 0xffffff800b037836 */ /* 0x040fe20000000000 */
[-C--:B------:R-:W-:Y:S05]  /*c800*/  LOP3.LUT R11, R11, R0.reuse, RZ, 0x3c, !PT ;  /* 0x000000000b0b7212 */ /* 0x080fea00078e3cff */
[----:B------:R-:W1:Y:S01]  /*c810*/  F2I.FTZ.U32.TRUNC.NTZ R9, R8 ;  /* 0x0000000800097305 */ /* 0x000e62000021f000 */
[----:B------:R-:W-:Y:S02]  /*c820*/  IABS R4, R3 ;  /* 0x0000000300047213 */ /* 0x000fe40000000000 */
[----:B------:R-:W-:Y:S02]  /*c830*/  LOP3.LUT R3, R3, R0, RZ, 0x3c, !PT ;  /* 0x0000000003037212 */ /* 0x000fe400078e3cff */
[----:B------:R-:W-:Y:S02]  /*c840*/  ISETP.GE.AND P3, PT, R11, RZ, PT ;  /* 0x000000ff0b00720c */ /* 0x000fe40003f66270 */
        /* <DEDUP_REMOVED lines=48> */
.L_x_2440:
        /* <DEDUP_REMOVED lines=31> */
[----:B------:R1:W-:Y:S06]  /*cd40*/  LDGSTS.E.BYPASS.LTC128B.128 [R237+0x12800], desc[UR14][R32.64+0x80] ;  /* 0x1280008020ed7fae */ /* 0x0003ec000b901d4e */
[----:B------:R-:W-:Y:S06]  /*cd50*/  LDGSTS.E.BYPASS.LTC128B.128 [R237+0xf000], desc[UR14][R2.64] ;  /* 0x0f00000002ed7fae */ /* 0x000fec000b901d4e */
[----:B------:R-:W-:Y:S06]  /*cd60*/  LDGSTS.E.BYPASS.LTC128B.128 [R237+0x13000], desc[UR14][R2.64+0x80] ;  /* 0x1300008002ed7fae */ /* 0x000fec000b901d4e */
[----:B------:R-:W-:Y:S06]  /*cd70*/  LDGSTS.E.BYPASS.LTC128B.128 [R237+0xf800], desc[UR14][R42.64] ;  /* 0x0f8000002aed7fae */ /* 0x000fec000b901d4e */
[----:B------:R2:W-:Y:S06]  /*cd80*/  LDGSTS.E.BYPASS.LTC128B.128 [R237+0x13800], desc[UR14][R42.64+0x80] ;  /* 0x138000802aed7fae */ /* 0x0005ec000b901d4e */
[----:B------:R-:W-:Y:S06]  /*cd90*/  LDSM.16.M88.4 R136, [R230] ;  /* 0x00000000e688783b */ /* 0x000fec0000000200 */
[----:B------:R-:W3:Y:S06]  /*cda0*/  LDSM.16.M88.4 R140, [R229+0x4000] ;  /* 0x00400000e58c783b */ /* 0x000eec0000000200 */
        /* <DEDUP_REMOVED lines=33> */
[----:B------:R-:W3:Y:S01]  /*cfc0*/  LDSM.16.M88.4 R164, [R223+0x4000] ;  /* 0x00400000dfa4783b */ /* 0x000ee20000000200 */
        /* <DEDUP_REMOVED lines=300> */
[----:B------:R-:W-:Y:S06]  /*e290*/  @!P0 BRA `(.L_x_2442) ;  /* 0x0000000000f88947 */ /* 0x000fec0003800000 */
[----:B--2---:R-:W2:Y:S01]  /*e2a0*/  LDC R0, c[0x0][0x380] ;  /* 0x0000e000ff007b82 */ /* 0x004ea20000000800 */
[----:B------:R-:W-:Y:S05]  /*e2b0*/  SHF.L.U32 R15, R235, 0x7, RZ ;  /* 0x00000007eb0f7819 */ /* 0x000fea00000006ff */
[C---:B------:R-:W-:Y:S02]  /*e2c0*/  VIADD R13, R15.reuse, 0xffffff00 ;  /* 0xffffff000f0d7836 */ /* 0x040fe40000000000 */
[----:B------:R-:W-:Y:S05]  /*e2d0*/  VIADD R15, R15, 0xffffff80 ;  /* 0xffffff800f0f7836 */ /* 0x000fea0000000000 */
[----:B------:R-:W-:Y:S02]  /*e2e0*/  IABS R6, R15 ;  /* 0x0000000f00067213 */ /* 0x000fe40000000000 */
        /* <DEDUP_REMOVED lines=10> */
[--C-:B--2---:R-:W-:Y:S01]  /*e390*/  IMAD.MOV R5, RZ, RZ, -R17.reuse ;  /* 0x000000ffff057224 */ /* 0x104fe200078e0a11 */
        /* <DEDUP_REMOVED lines=18> */
[----:B------:R-:W-:Y:S07]  /*e4c0*/  LOP3.LUT R2, RZ, R0, RZ, 0x33, !PT ;  /* 0x00000000ff027212 */ /* 0x000fee00078e33ff */
[----:B------:R-:W-:Y:S04]  /*e4d0*/  @P5 VIADD R9, R9, 0x1 ;  /* 0x0000000109095836 */ /* 0x000fe80000000000 */
[----:B------:R-:W-:Y:S01]  /*e4e0*/  @P6 VIADD R12, R12, 0x1 ;  /* 0x000000010c0c6836 */ /* 0x000fe20000000000 */
[----:B------:R-:W-:Y:S03]  /*e4f0*/  @!P1 IADD3 R9, -R9, RZ, RZ ;  /* 0x000000ff09099210 */ /* 0x000fe60007ffe1ff */
[----:B------:R-:W-:Y:S01]  /*e500*/  @!P3 IMAD.MOV R12, RZ, RZ, -R12 ;  /* 0x000000ffff0cb224 */ /* 0x000fe200078e0a0c */
[C---:B------:R-:W-:Y:S04]  /*e510*/  SEL R5, R2.reuse, R9, !P2 ;  /* 0x0000000902057207 */ /* 0x040fe80005000000 */
[----:B------:R-:W-:Y:S02]  /*e520*/  SEL R9, R2, R12, !P2 ;  /* 0x0000000c02097207 */ /* 0x000fe40005000000 */
[-C--:B------:R-:W-:Y:S01]  /*e530*/  LEA R16, P2, R5, R238.reuse, 0x2 ;  /* 0x000000ee05107211 */ /* 0x080fe200078410ff */
[----:B------:R-:W2:Y:S01]  /*e540*/  LDC R2, c[0x0][0x24c] ;  /* 0x00009300ff027b82 */ /* 0x000ea20000000800 */
        /* <DEDUP_REMOVED lines=19> */
.L_x_2442:
        /* <DEDUP_REMOVED lines=36> */
.L_x_2441:
        /* <DEDUP_REMOVED lines=164> */
[--C-:B------:R-:W-:Y:S01]  /*f300*/  FFMA.FTZ R187, R187, UR4, -R144.reuse ;  /* 0x00000004bbbb7c23 */ /* 0x100fe20008010890 */
[--C-:B------:R-:W-:Y:S01]  /*f310*/  FFMA.FTZ R184, R184, UR4, -R145.reuse ;  /* 0x00000004b8b87c23 */ /* 0x100fe20008010891 */
[----:B------:R-:W-:Y:S01]  /*f320*/  ISETP.GT.AND P1, PT, R235, 0x1, PT ;  /* 0x00000001eb00780c */ /* 0x000fe20003f24270 */
[--C-:B------:R-:W-:Y:S01]  /*f330*/  FFMA.FTZ R183, R183, UR4, -R144.reuse ;  /* 0x00000004b7b77c23 */ /* 0x100fe20008010890 */
[----:B------:R-:W-:Y:S01]  /*f340*/  FFMA.FTZ R181, R181, UR4, -R145 ;  /* 0x00000004b5b57c23 */ /* 0x000fe20008010891 */
[----:B------:R-:W-:Y:S03]  /*f350*/  LDSM.16.MT88.4 R72, [R220+0xc800] ;  /* 0x00c80000dc48783b */ /* 0x000fe60000004200 */
[----:B------:R-:W5:Y:S01]  /*f360*/  MUFU.EX2 R136, R136 ;  /* 0x0000008800887308 */ /* 0x000f620000000800 */
[----:B----4-:R-:W-:Y:S01]  /*f370*/  F2FP.BF16.F32.PACK_AB R130, R137, R140 ;  /* 0x0000008c8982723e */ /* 0x010fe200000010ff */
[----:B------:R-:W-:Y:S01]  /*f380*/  FFMA.FTZ R134, R134, UR4, -R144 ;  /* 0x0000000486867c23 */ /* 0x000fe20008010890 */
[----:B------:R-:W-:Y:S01]  /*f390*/  FFMA.FTZ R143, R132, R243, R143 ;  /* 0x000000f3848f7223 */ /* 0x000fe2000001008f */
[----:B------:R-:W-:Y:S01]  /*f3a0*/  FFMA.FTZ R142, R133, R244, R142 ;  /* 0x000000f4858e7223 */ /* 0x000fe2000001008e */
[----:B------:R-:W-:Y:S05]  /*f3b0*/  LDSM.16.MT88.4 R100, [R221+0xe800] ;  /* 0x00e80000dd64783b */ /* 0x000fea0000004200 */
[----:B------:R-:W-:Y:S01]  /*f3c0*/  MUFU.EX2 R147, R147 ;  /* 0x0000009300937308 */ /* 0x000fe20000000800 */
[----:B------:R-:W-:Y:S01]  /*f3d0*/  FADD.FTZ R141, R141, R142 ;  /* 0x0000008e8d8d7221 */ /* 0x000fe20000010000 */
[----:B------:R-:W-:Y:S03]  /*f3e0*/  FADD.FTZ R138, R138, R143 ;  /* 0x0000008f8a8a7221 */ /* 0x000fe60000010000 */
[----:B------:R-:W-:Y:S01]  /*f3f0*/  FADD.FTZ R140, R140, R141 ;  /* 0x0000008d8c8c7221 */ /* 0x000fe20000010000 */
[----:B------:R-:W-:Y:S04]  /*f400*/  LDSM.16.MT88.4 R116, [R222+0xf800] ;  /* 0x00f80000de74783b */ /* 0x000fe80000004200 */
[----:B------:R-:W-:Y:S01]  /*f410*/  MUFU.EX2 R148, R148 ;  /* 0x0000009400947308 */ /* 0x000fe20000000800 */
[----:B-----5:R-:W-:Y:S01]  /*f420*/  F2FP.BF16.F32.PACK_AB R131, R136, R139 ;  /* 0x0000008b8883723e */ /* 0x020fe200000010ff */
[----:B------:R-:W-:Y:S02]  /*f430*/  FADD.FTZ R140, R137, R140 ;  /* 0x0000008c898c7221 */ /* 0x000fe40000010000 */
        /* <DEDUP_REMOVED lines=77> */
[--C-:B------:R-:W-:Y:S01]  /*f910*/  FFMA.FTZ R115, R175, UR4, -R144.reuse ;  /* 0x00000004af737c23 */ /* 0x100fe20008010890 */
[C---:B------:R-:W-:Y:S01]  /*f920*/  HMMA.16816.F32.BF16 R52, R128.reuse, R64, R52 ;  /* 0x000000408034723c */ /* 0x040fe20000041834 */
[----:B------:R-:W-:Y:S04]  /*f930*/  MUFU.EX2 R105, R105 ;  /* 0x0000006900697308 */ /* 0x000fe80000000800 */
[C---:B------:R-:W-:Y:S01]  /*f940*/  FMUL.FTZ R58, R132.reuse, R78 ;  /* 0x0000004e843a7220 */ /* 0x040fe20000410000 */
[----:B------:R-:W-:Y:S01]  /*f950*/  FMUL.FTZ R59, R132, R79 ;  /* 0x0000004f843b7220 */ /* 0x000fe20000410000 */
[C---:B------:R-:W-:Y:S01]  /*f960*/  FMUL.FTZ R64, R133.reuse, R68 ;  /* 0x0000004485407220 */ /* 0x040fe20000410000 */
[----:B------:R-:W4:Y:S03]  /*f970*/  LDSM.16.MT88.4 R76, [R224+0x10800] ;  /* 0x01080000e04c783b */ /* 0x000f260000004200 */
[----:B------:R-:W5:Y:S01]  /*f980*/  MUFU.EX2 R104, R104 ;  /* 0x0000006800687308 */ /* 0x000f620000000800 */
[----:B------:R-:W-:Y:S01]  /*f990*/  FMUL.FTZ R65, R133, R69 ;  /* 0x0000004585417220 */ /* 0x000fe20000410000 */
[--C-:B------:R-:W-:Y:S01]  /*f9a0*/  FFMA.FTZ R149, R178, UR4, -R145.reuse ;  /* 0x00000004b2957c23 */ /* 0x100fe20008010891 */
[C---:B------:R-:W-:Y:S03]  /*f9b0*/  HMMA.16816.F32.BF16 R56, R128.reuse, R66, R56 ;  /* 0x000000428038723c */ /* 0x040fe60000041838 */
[--C-:B------:R-:W-:Y:S04]  /*f9c0*/  FFMA.FTZ R175, R195, UR4, -R144.reuse ;  /* 0x00000004c3af7c23 */ /* 0x100fe80008010890 */
[----:B------:R-:W-:Y:S01]  /*f9d0*/  MUFU.EX2 R106, R106 ;  /* 0x0000006a006a7308 */ /* 0x000fe20000000800 */
[--C-:B------:R-:W-:Y:S01]  /*f9e0*/  FFMA.FTZ R177, R190, UR4, -R145.reuse ;  /* 0x00000004beb17c23 */ /* 0x100fe20008010891 */
[C---:B--2---:R-:W-:Y:S03]  /*f9f0*/  HMMA.16816.F32.BF16 R60, R128.reuse, R88, R60 ;  /* 0x00000058803c723c */ /* 0x044fe6000004183c */
[C---:B------:R-:W-:Y:S05]  /*fa00*/  FMUL.FTZ R66, R132.reuse, R70 ;  /* 0x0000004684427220 */ /* 0x040fea0000410000 */
[----:B------:R-:W2:Y:S03]  /*fa10*/  MUFU.EX2 R107, R107 ;  /* 0x0000006b006b7308 */ /* 0x000ea60000000800 */
[----:B------:R-:W-:Y:S01]  /*fa20*/  FMUL.FTZ R67, R132, R71 ;  /* 0x0000004784437220 */ /* 0x000fe20000410000 */
[----:B-----5:R-:W-:Y:S01]  /*fa30*/  F2FP.BF16.F32.PACK_AB R68, R104, R105 ;  /* 0x000000696844723e */ /* 0x020fe200000010ff */
[--C-:B------:R-:W-:Y:S01]  /*fa40*/  FFMA.FTZ R178, R193, UR4, -R144.reuse ;  /* 0x00000004c1b27c23 */ /* 0x100fe20008010890 */
[--C-:B------:R-:W-:Y:S01]  /*fa50*/  FFMA.FTZ R189, R182, UR4, -R145.reuse ;  /* 0x00000004b6bd7c23 */ /* 0x100fe20008010891 */
[----:B------:R-:W-:Y:S03]  /*fa60*/  MOV R133, R0 ;  /* 0x0000000000857202 */ /* 0x000fe60000000f00 */
[----:B------:R-:W-:Y:S01]  /*fa70*/  HMMA.16816.F32.BF16 R64, R128, R90, R64 ;  /* 0x0000005a8040723c */ /* 0x000fe20000041840 */
[----:B------:R-:W-:Y:S01]  /*fa80*/  MUFU.EX2 R112, R112 ;  /* 0x0000007000707308 */ /* 0x000fe20000000800 */
[----:B------:R-:W-:Y:S01]  /*fa90*/  LDSM.16.MT88.4 R88, [R222+0xd000] ;  /* 0x00d00000de58783b */ /* 0x000fe20000004200 */
[--C-:B------:R-:W-:Y:S01]  /*faa0*/  FFMA.FTZ R182, R185, UR4, -R144.reuse ;  /* 0x00000004b9b67c23 */ /* 0x100fe20008010890 */
[----:B------:R-:W-:Y:S01]  /*fab0*/  FFMA.FTZ R145, R180, UR4, -R145 ;  /* 0x00000004b4917c23 */ /* 0x000fe20008010891 */
[----:B------:R-:W-:Y:S01]  /*fac0*/  FFMA.FTZ R144, R3, UR4, -R144 ;  /* 0x0000000403907c23 */ /* 0x000fe20008010890 */
[----:B------:R-:W-:Y:S01]  /*fad0*/  FADD.FTZ R3, R139, R138 ;  /* 0x0000008a8b037221 */ /* 0x000fe20000010000 */
[----:B------:R-:W-:Y:S04]  /*fae0*/  FADD.FTZ R105, R105, R140 ;  /* 0x0000008c69697221 */ /* 0x000fe80000010000 */
        /* <DEDUP_REMOVED lines=12> */
[----:B------:R-:W5:Y:S01]  /*fbb0*/  MUFU.EX2 R151, R151 ;  /* 0x0000009700977308 */ /* 0x000f620000000800 */
        /* <DEDUP_REMOVED lines=9> */
[C---:B------:R-:W-:Y:S01]  /*fc50*/  FADD.FTZ R3, R146.reuse, R3 ;  /* 0x0000000392037221 */ /* 0x040fe20000010000 */
        /* <DEDUP_REMOVED lines=68> */
[C---:B---3--:R-:W-:Y:S03]  /*100a0*/  HMMA.16816.F32.BF16 R52, R68.reuse, R80, R52 ;  /* 0x000000504434723c */ /* 0x048fe60000041834 */
[----:B--2---:R-:W-:Y:S03]  /*100b0*/  F2FP.BF16.F32.PACK_AB R75, R159, R158 ;  /* 0x0000009e9f4b723e */ /* 0x004fe600000010ff */
[C---:B------:R-:W-:Y:S01]  /*100c0*/  HMMA.16816.F32.BF16 R56, R68.reuse, R82, R56 ;  /* 0x000000524438723c */ /* 0x040fe20000041838 */
[----:B------:R-:W2:Y:S01]  /*100d0*/  LDSM.16.MT88.4 R80, [R220+0xd800] ;  /* 0x00d80000dc50783b */ /* 0x000ea20000004200 */
[----:B------:R-:W-:Y:S03]  /*100e0*/  MUFU.EX2 R184, R184 ;  /* 0x000000b800b87308 */ /* 0x000fe60000000800 */
[----:B------:R-:W-:Y:S01]  /*100f0*/  FADD.FTZ R154, R154, R151 ;  /* 0x000000979a9a7221 */ /* 0x000fe20000010000 */
[C---:B------:R-:W-:Y:S06]  /*10100*/  HMMA.16816.F32.BF16 R60, R68.reuse, R88, R60 ;  /* 0x00000058443c723c */ /* 0x040fec000004183c */
[----:B------:R-:W3:Y:S01]  /*10110*/  MUFU.EX2 R189, R189 ;  /* 0x000000bd00bd7308 */ /* 0x000ee20000000800 */
[----:B------:R-:W-:Y:S01]  /*10120*/  FADD.FTZ R155, R155, R154 ;  /* 0x0000009a9b9b7221 */ /* 0x000fe20000010000 */
[----:B------:R-:W-:Y:S01]  /*10130*/  HMMA.16816.F32.BF16 R64, R68, R90, R64 ;  /* 0x0000005a4440723c */ /* 0x000fe20000041840 */
[----:B------:R-:W5:Y:S02]  /*10140*/  LDSM.16.MT88.4 R68, [R224+0x11800] ;  /* 0x01180000e044783b */ /* 0x000f640000004200 */
[----:B------:R-:W-:Y:S03]  /*10150*/  FADD.FTZ R158, R158, R155 ;  /* 0x0000009b9e9e7221 */ /* 0x000fe60000010000 */
[C---:B-1----:R-:W-:Y:S02]  /*10160*/  HMMA.16816.F32.BF16 R4, R72.reuse, R84, R4 ;  /* 0x000000544804723c */ /* 0x042fe40000041804 */
[----:B------:R-:W-:Y:S01]  /*10170*/  MUFU.EX2 R182, R182 ;  /* 0x000000b600b67308 */ /* 0x000fe20000000800 */
[----:B------:R-:W-:Y:S02]  /*10180*/  LDSM.16.MT88.4 R88, [R221+0x11800] ;  /* 0x01180000dd58783b */ /* 0x000fe40000004200 */
[----:B------:R-:W-:Y:S01]  /*10190*/  FADD.FTZ R158, R159, R158 ;  /* 0x0000009e9f9e7221 */ /* 0x000fe20000010000 */
[C---:B------:R-:W-:Y:S06]  /*101a0*/  HMMA.16816.F32.BF16 R8, R72.reuse, R86, R8 ;  /* 0x000000564808723c */ /* 0x040fec0000041808 */
[----:B------:R-:W1:Y:S01]  /*101b0*/  MUFU.EX2 R183, R183 ;  /* 0x000000b700b77308 */ /* 0x000e620000000800 */
[----:B------:R-:W5:Y:S01]  /*101c0*/  LDSM.16.MT88.4 R84, [R222+0x11800] ;  /* 0x01180000de54783b */ /* 0x000f620000004200 */
[C---:B------:R-:W-:Y:S03]  /*101d0*/  HMMA.16816.F32.BF16 R12, R72.reuse, R92, R12 ;  /* 0x0000005c480c723c */ /* 0x040fe6000004180c */
[----:B---3--:R-:W-:Y:S03]  /*101e0*/  F2FP.BF16.F32.PACK_AB R136, R189, R184 ;  /* 0x000000b8bd88723e */ /* 0x008fe600000010ff */
[C---:B------:R-:W-:Y:S01]  /*101f0*/  HMMA.16816.F32.BF16 R16, R72.reuse, R94, R16 ;  /* 0x0000005e4810723c */ /* 0x040fe20000041810 */
[----:B------:R-:W3:Y:S01]  /*10200*/  LDSM.16.MT88.4 R92, [R220+0x11800] ;  /* 0x01180000dc5c783b */ /* 0x000ee20000004200 */
[----:B------:R-:W-:Y:S03]  /*10210*/  MUFU.EX2 R181, R181 ;  /* 0x000000b500b57308 */ /* 0x000fe60000000800 */
[----:B------:R-:W-:Y:S01]  /*10220*/  FADD.FTZ R3, R161, R158 ;  /* 0x0000009ea1037221 */ /* 0x000fe20000010000 */
[C---:B----4-:R-:W-:Y:S06]  /*10230*/  HMMA.16816.F32.BF16 R20, R72.reuse, R76, R20 ;  /* 0x0000004c4814723c */ /* 0x050fec0000041814 */
[----:B------:R-:W4:Y:S01]  /*10240*/  MUFU.EX2 R180, R145 ;  /* 0x0000009100b47308 */ /* 0x000f220000000800 */
[----:B-1----:R-:W-:Y:S01]  /*10250*/  F2FP.BF16.F32.PACK_AB R137, R183, R182 ;  /* 0x000000b6b789723e */ /* 0x002fe200000010ff */
[C---:B------:R-:W-:Y:S01]  /*10260*/  HMMA.16816.F32.BF16 R24, R72.reuse, R78, R24 ;  /* 0x0000004e4818723c */ /* 0x040fe20000041818 */
[----:B------:R-:W1:Y:S02]  /*10270*/  LDSM.16.MT88.4 R76, [R224+0xe000] ;  /* 0x00e00000e04c783b */ /* 0x000e640000004200 */
[----:B------:R-:W-:Y:S03]  /*10280*/  FADD.FTZ R3, R162, R3 ;  /* 0x00000003a2037221 */ /* 0x000fe60000010000 */
[C---:B--2---:R-:W-:Y:S02]  /*10290*/  HMMA.16816.F32.BF16 R28, R72.reuse, R80, R28 ;  /* 0x00000050481c723c */ /* 0x044fe4000004181c */
[----:B------:R-:W-:Y:S04]  /*102a0*/  MUFU.EX2 R134, R134 ;  /* 0x0000008600867308 */ /* 0x000fe80000000800 */
[C---:B------:R-:W-:Y:S01]  /*102b0*/  HMMA.16816.F32.BF16 R32, R72.reuse, R82, R32 ;  /* 0x000000524820723c */ /* 0x040fe20000041820 */
[----:B------:R-:W2:Y:S05]  /*102c0*/  LDSM.16.MT88.4 R80, [R222+0xe000] ;  /* 0x00e00000de50783b */ /* 0x000eaa0000004200 */
[----:B------:R-:W3:Y:S01]  /*102d0*/  MUFU.EX2 R243, R144 ;  /* 0x0000009000f37308 */ /* 0x000ee20000000800 */
[----:B----4-:R-:W-:Y:S01]  /*102e0*/  F2FP.BF16.F32.PACK_AB R138, R180, R181 ;  /* 0x000000b5b48a723e */ /* 0x010fe200000010ff */
[C---:B-----5:R-:W-:Y:S06]  /*102f0*/  HMMA.16816.F32.BF16 R36, R72.reuse, R68, R36 ;  /* 0x000000444824723c */ /* 0x060fec0000041824 */
[C---:B------:R-:W-:Y:S05]  /*10300*/  HMMA.16816.F32.BF16 R40, R72.reuse, R70, R40 ;  /* 0x000000464828723c */ /* 0x040fea0000041828 */
[----:B------:R-:W-:Y:S01]  /*10310*/  F2FP.BF16.F32.PACK_AB R68, R160, R163 ;  /* 0x000000a3a044723e */ /* 0x000fe200000010ff */
[C---:B------:R-:W-:Y:S05]  /*10320*/  HMMA.16816.F32.BF16 R44, R72.reuse, R84, R44 ;  /* 0x00000054482c723c */ /* 0x040fea000004182c */
[----:B------:R-:W-:Y:S01]  /*10330*/  F2FP.BF16.F32.PACK_AB R69, R162, R161 ;  /* 0x000000a1a245723e */ /* 0x000fe200000010ff */
[C---:B------:R-:W-:Y:S01]  /*10340*/  HMMA.16816.F32.BF16 R48, R72.reuse, R86, R48 ;  /* 0x000000564830723c */ /* 0x040fe20000041830 */
[----:B------:R-:W4:Y:S04]  /*10350*/  LDSM.16.MT88.4 R84, [R221+0xe000] ;  /* 0x00e00000dd54783b */ /* 0x000f280000004200 */
[----:B------:R-:W-:Y:S01]  /*10360*/  F2FP.BF16.F32.PACK_AB R70, R165, R164 ;  /* 0x000000a4a546723e */ /* 0x000fe200000010ff */
[C---:B------:R-:W-:Y:S05]  /*10370*/  HMMA.16816.F32.BF16 R52, R72.reuse, R88, R52 ;  /* 0x000000584834723c */ /* 0x040fea0000041834 */
[----:B------:R-:W-:Y:S01]  /*10380*/  F2FP.BF16.F32.PACK_AB R71, R167, R166 ;  /* 0x000000a6a747723e */ /* 0x000fe200000010ff */
[C---:B------:R-:W-:Y:S01]  /*10390*/  HMMA.16816.F32.BF16 R56, R72.reuse, R90, R56 ;  /* 0x0000005a4838723c */ /* 0x040fe20000041838 */
[----:B------:R-:W-:Y:S04]  /*103a0*/  LDSM.16.MT88.4 R88, [R222+0x12000] ;  /* 0x01200000de58783b */ /* 0x000fe80000004200 */
[----:B---3--:R-:W-:Y:S01]  /*103b0*/  F2FP.BF16.F32.PACK_AB R139, R243, R134 ;  /* 0x00000086f38b723e */ /* 0x008fe200000010ff */
[C---:B------:R-:W-:Y:S05]  /*103c0*/  HMMA.16816.F32.BF16 R60, R72.reuse, R92, R60 ;  /* 0x0000005c483c723c */ /* 0x040fea000004183c */
[----:B------:R-:W-:Y:S01]  /*103d0*/  FADD.FTZ R166, R166, R3 ;  /* 0x00000003a6a67221 */ /* 0x000fe20000010000 */
[----:B------:R-:W-:Y:S01]  /*103e0*/  HMMA.16816.F32.BF16 R64, R72, R94, R64 ;  /* 0x0000005e4840723c */ /* 0x000fe20000041840 */
[----:B------:R-:W3:Y:S04]  /*103f0*/  LDSM.16.MT88.4 R72, [R220+0xe000] ;  /* 0x00e00000dc48783b */ /* 0x000ee80000004200 */
[----:B------:R-:W-:Y:S01]  /*10400*/  FADD.FTZ R167, R167, R166 ;  /* 0x000000a6a7a77221 */ /* 0x000fe20000010000 */
[C---:B-1----:R-:W-:Y:S03]  /*10410*/  HMMA.16816.F32.BF16 R4, R68.reuse, R76, R4 ;  /* 0x0000004c4404723c */ /* 0x042fe60000041804 */
[----:B------:R-:W-:Y:S02]  /*10420*/  LDSM.16.MT88.4 R92, [R221+0x12000] ;  /* 0x01200000dd5c783b */ /* 0x000fe40000004200 */
[----:B------:R-:W-:Y:S01]  /*10430*/  IADD3 R3, R235, -0x1, RZ ;  /* 0xffffffffeb037810 */ /* 0x000fe20007ffe0ff */
[C---:B------:R-:W-:Y:S05]  /*10440*/  HMMA.16816.F32.BF16 R8, R68.reuse, R78, R8 ;  /* 0x0000004e4408723c */ /* 0x040fea0000041808 */
[----:B------:R-:W1:Y:S01]  /*10450*/  LDSM.16.MT88.4 R76, [R224+0x12000] ;  /* 0x01200000e04c783b */ /* 0x000e620000004200 */
[C---:B--2---:R-:W-:Y:S05]  /*10460*/  HMMA.16816.F32.BF16 R12, R68.reuse, R80, R12 ;  /* 0x00000050440c723c */ /* 0x044fea000004180c */
[----:B------:R-:W-:Y:S01]  /*10470*/  MOV R235, R3 ;  /* 0x0000000300eb7202 */ /* 0x000fe20000000f00 */
[C---:B------:R-:W-:Y:S01]  /*10480*/  HMMA.16816.F32.BF16 R16, R68.reuse, R82, R16 ;  /* 0x000000524410723c */ /* 0x040fe20000041810 */
[----:B------:R-:W2:Y:S05]  /*10490*/  LDSM.16.MT88.4 R80, [R224+0xe800] ;  /* 0x00e80000e050783b */ /* 0x000eaa0000004200 */
[C---:B----4-:R-:W-:Y:S06]  /*104a0*/  HMMA.16816.F32.BF16 R20, R68.reuse, R84, R20 ;  /* 0x000000544414723c */ /* 0x050fec0000041814 */
[C---:B------:R-:W-:Y:S01]  /*104b0*/  HMMA.16816.F32.BF16 R24, R68.reuse, R86, R24 ;  /* 0x000000564418723c */ /* 0x040fe20000041818 */
[----:B------:R-:W4:Y:S05]  /*104c0*/  LDSM.16.MT88.4 R84, [R222+0xe800] ;  /* 0x00e80000de54783b */ /* 0x000f2a0000004200 */
[C---:B---3--:R-:W-:Y:S06]  /*104d0*/  HMMA.16816.F32.BF16 R28, R68.reuse, R72, R28 ;  /* 0x00000048441c723c */ /* 0x048fec000004181c */
        /* <DEDUP_REMOVED lines=20> */
[----:B------:R-:W3:Y:S05]  /*10620*/  LDSM.16.MT88.4 R68, [R224+0x12800] ;  /* 0x01280000e044783b */ /* 0x000eea0000004200 */
[C---:B--2---:R-:W-:Y:S03]  /*10630*/  HMMA.16816.F32.BF16 R4, R72.reuse, R80, R4 ;  /* 0x000000504804723c */ /* 0x044fe60000041804 */
[----:B------:R-:W-:Y:S03]  /*10640*/  LDSM.16.MT88.4 R96, [R221+0xf000] ;  /* 0x00f00000dd60783b */ /* 0x000fe60000004200 */
[C---:B------:R-:W-:Y:S05]  /*10650*/  HMMA.16816.F32.BF16 R8, R72.reuse, R82, R8 ;  /* 0x000000524808723c */ /* 0x040fea0000041808 */
[----:B------:R-:W2:Y:S01]  /*10660*/  LDSM.16.MT88.4 R80, [R222+0x12800] ;  /* 0x01280000de50783b */ /* 0x000ea20000004200 */
[C---:B----4-:R-:W-:Y:S06]  /*10670*/  HMMA.16816.F32.BF16 R12, R72.reuse, R84, R12 ;  /* 0x00000054480c723c */ /* 0x050fec000004180c */
[C---:B------:R-:W-:Y:S01]  /*10680*/  HMMA.16816.F32.BF16 R16, R72.reuse, R86, R16 ;  /* 0x000000564810723c */ /* 0x040fe20000041810 */
[----:B------:R-:W4:Y:S05]  /*10690*/  LDSM.16.MT88.4 R84, [R221+0x12800] ;  /* 0x01280000dd54783b */ /* 0x000f2a0000004200 */
[C---:B------:R-:W-:Y:S06]  /*106a0*/  HMMA.16816.F32.BF16 R20, R72.reuse, R100, R20 ;  /* 0x000000644814723c */ /* 0x040fec0000041814 */
[C---:B------:R-:W-:Y:S01]  /*106b0*/  HMMA.16816.F32.BF16 R24, R72.reuse, R102, R24 ;  /* 0x000000664818723c */ /* 0x040fe20000041818 */
[----:B------:R-:W-:Y:S05]  /*106c0*/  LDSM.16.MT88.4 R100, [R220+0xf800] ;  /* 0x00f80000dc64783b */ /* 0x000fea0000004200 */
[C---:B-1----:R-:W-:Y:S06]  /*106d0*/  HMMA.16816.F32.BF16 R28, R72.reuse, R76, R28 ;  /* 0x0000004c481c723c */ /* 0x042fec000004181c */
[C---:B------:R-:W-:Y:S01]  /*106e0*/  HMMA.16816.F32.BF16 R32, R72.reuse, R78, R32 ;  /* 0x0000004e4820723c */ /* 0x040fe20000041820 */
[----:B------:R-:W1:Y:S05]  /*106f0*/  LDSM.16.MT88.4 R76, [R224+0xf000] ;  /* 0x00f00000e04c783b */ /* 0x000e6a0000004200 */
[C---:B---3--:R-:W-:Y:S06]  /*10700*/  HMMA.16816.F32.BF16 R36, R72.reuse, R68, R36 ;  /* 0x000000444824723c */ /* 0x048fec0000041824 */
[C---:B------:R-:W-:Y:S05]  /*10710*/  HMMA.16816.F32.BF16 R40, R72.reuse, R70, R40 ;  /* 0x000000464828723c */ /* 0x040fea0000041828 */
[----:B------:R-:W-:Y:S01]  /*10720*/  F2FP.BF16.F32.PACK_AB R68, R177, R176 ;  /* 0x000000b0b144723e */ /* 0x000fe200000010ff */
[C---:B--2---:R-:W-:Y:S05]  /*10730*/  HMMA.16816.F32.BF16 R44, R72.reuse, R80, R44 ;  /* 0x00000050482c723c */ /* 0x044fea000004182c */
[----:B------:R-:W-:Y:S01]  /*10740*/  F2FP.BF16.F32.PACK_AB R69, R179, R178 ;  /* 0x000000b2b345723e */ /* 0x000fe200000010ff */
[C---:B------:R-:W-:Y:S01]  /*10750*/  HMMA.16816.F32.BF16 R48, R72.reuse, R82, R48 ;  /* 0x000000524830723c */ /* 0x040fe20000041830 */
[----:B------:R-:W2:Y:S04]  /*10760*/  LDSM.16.MT88.4 R80, [R220+0xf000] ;  /* 0x00f00000dc50783b */ /* 0x000ea80000004200 */
[----:B------:R-:W-:Y:S01]  /*10770*/  F2FP.BF16.F32.PACK_AB R70, R191, R188 ;  /* 0x000000bcbf46723e */ /* 0x000fe200000010ff */
[C---:B----4-:R-:W-:Y:S05]  /*10780*/  HMMA.16816.F32.BF16 R52, R72.reuse, R84, R52 ;  /* 0x000000544834723c */ /* 0x050fea0000041834 */
        /* <DEDUP_REMOVED lines=22> */
[C---:B--2---:R-:W-:Y:S06]  /*108f0*/  HMMA.16816.F32.BF16 R28, R68.reuse, R80, R28 ;  /* 0x00000050441c723c */ /* 0x044fec000004181c */
[C---:B------:R-:W-:Y:S01]  /*10900*/  HMMA.16816.F32.BF16 R32, R68.reuse, R82, R32 ;  /* 0x000000524420723c */ /* 0x040fe20000041820 */
[----:B------:R-:W2:Y:S05]  /*10910*/  LDSM.16.MT88.4 R80, [R220+0x13000] ;  /* 0x01300000dc50783b */ /* 0x000eaa0000004200 */
[C---:B---3--:R-:W-:Y:S06]  /*10920*/  HMMA.16816.F32.BF16 R36, R68.reuse, R84, R36 ;  /* 0x000000544424723c */ /* 0x048fec0000041824 */
[C---:B------:R-:W-:Y:S01]  /*10930*/  HMMA.16816.F32.BF16 R40, R68.reuse, R86, R40 ;  /* 0x000000564428723c */ /* 0x040fe20000041828 */
[----:B------:R-:W3:Y:S05]  /*10940*/  LDSM.16.MT88.4 R84, [R222+0x13800] ;  /* 0x01380000de54783b */ /* 0x000eea0000004200 */
[C---:B----4-:R-:W-:Y:S06]  /*10950*/  HMMA.16816.F32.BF16 R44, R68.reuse, R72, R44 ;  /* 0x00000048442c723c */ /* 0x050fec000004182c */
[C---:B------:R-:W-:Y:S06]  /*10960*/  HMMA.16816.F32.BF16 R48, R68.reuse, R74, R48 ;  /* 0x0000004a4430723c */ /* 0x040fec0000041830 */
[C---:B-1----:R-:W-:Y:S06]  /*10970*/  HMMA.16816.F32.BF16 R52, R68.reuse, R76, R52 ;  /* 0x0000004c4434723c */ /* 0x042fec0000041834 */
[C---:B------:R-:W-:Y:S01]  /*10980*/  HMMA.16816.F32.BF16 R56, R68.reuse, R78, R56 ;  /* 0x0000004e4438723c */ /* 0x040fe20000041838 */
[----:B------:R-:W1:Y:S05]  /*10990*/  LDSM.16.MT88.4 R76, [R221+0x13800] ;  /* 0x01380000dd4c783b */ /* 0x000e6a0000004200 */
[C---:B--2---:R-:W-:Y:S06]  /*109a0*/  HMMA.16816.F32.BF16 R60, R68.reuse, R80, R60 ;  /* 0x00000050443c723c */ /* 0x044fec000004183c */
[----:B------:R-:W-:Y:S01]  /*109b0*/  HMMA.16816.F32.BF16 R64, R68, R82, R64 ;  /* 0x000000524440723c */ /* 0x000fe20000041840 */
[----:B------:R-:W2:Y:S05]  /*109c0*/  LDSM.16.MT88.4 R68, [R220+0x13800] ;  /* 0x01380000dc44783b */ /* 0x000eaa0000004200 */
        /* <DEDUP_REMOVED lines=23> */
[C---:B-1----:R-:W-:Y:S05]  /*10b40*/  HMMA.16816.F32.BF16 R80, R136.reuse, R76, R52 ;  /* 0x0000004c8850723c */ /* 0x042fea0000041834 */
[----:B------:R-:W-:Y:S01]  /*10b50*/  FADD.FTZ R165, R165, R164 ;  /* 0x000000a4a5a57221 */ /* 0x000fe20000010000 */
[C---:B------:R-:W-:Y:S05]  /*10b60*/  HMMA.16816.F32.BF16 R76, R136.reuse, R78, R56 ;  /* 0x0000004e884c723c */ /* 0x040fea0000041838 */
[----:B------:R-:W-:Y:S01]  /*10b70*/  FADD.FTZ R168, R168, R165 ;  /* 0x000000a5a8a87221 */ /* 0x000fe20000010000 */
[C---:B--2---:R-:W-:Y:S05]  /*10b80*/  HMMA.16816.F32.BF16 R72, R136.reuse, R68, R60 ;  /* 0x000000448848723c */ /* 0x044fea000004183c */
        /* <DEDUP_REMOVED lines=13> */
.L_x_2439:
[----:B------:R-:W1:Y:S01]  /*10c60*/  SHFL.BFLY PT, R3, R244, 0x2, 0x1f ;  /* 0x0c401f00f4037f89 */ /* 0x000e6200000e0000 */
[----:B------:R-:W-:Y:S01]  /*10c70*/  MOV R6, 0x3f800000 ;  /* 0x3f80000000067802 */ /* 0x000fe20000000f00 */
[----:B------:R-:W2:Y:S01]  /*10c80*/  S2UR UR4, SR_CgaCtaId ;  /* 0x00000000000479c3 */ /* 0x000ea20000008800 */
[----:B------:R-:W-:Y:S01]  /*10c90*/  MOV R7, 0x3f800000 ;  /* 0x3f80000000077802 */ /* 0x000fe20000000f00 */
[----:B------:R-:W3:Y:S01]  /*10ca0*/  SHFL.BFLY PT, R4, R243, 0x2, 0x1f ;  /* 0x0c401f00f3047f89 */ /* 0x000ee200000e0000 */
[----:B------:R-:W-:Y:S01]  /*10cb0*/  UMOV UR5, 0x400 ;  /* 0x0000040000057882 */ /* 0x000fe20000000000 */
[----:B-1----:R-:W-:Y:S02]  /*10cc0*/  FADD.FTZ R8, R3, R244 ;  /* 0x000000f403087221 */ /* 0x002fe40000010000 */
[----:B------:R-:W1:Y:S01]  /*10cd0*/  S2R R3, SR_TID.X ;  /* 0x0000000000037919 */ /* 0x000e620000002100 */
[----:B--2---:R-:W-:Y:S01]  /*10ce0*/  ULEA UR4, UR4, UR5, 0x18 ;  /* 0x0000000504047291 */ /* 0x004fe2000f8ec03f */
[----:B---3--:R-:W-:Y:S01]  /*10cf0*/  FADD.FTZ R9, R4, R243 ;  /* 0x000000f304097221 */ /* 0x008fe20000010000 */
[----:B------:R-:W2:Y:S04]  /*10d00*/  SHFL.BFLY PT, R5, R8, 0x1, 0x1f ;  /* 0x0c201f0008057f89 */ /* 0x000ea800000e0000 */
[----:B------:R-:W3:Y:S01]  /*10d10*/  SHFL.BFLY PT, R4, R9, 0x1, 0x1f ;  /* 0x0c201f0009047f89 */ /* 0x000ee200000e0000 */
[----:B--2---:R-:W-:Y:S01]  /*10d20*/  FADD.FTZ R5, R8, R5 ;  /* 0x0000000508057221 */ /* 0x004fe20000010000 */
[----:B---3--:R-:W-:-:S04]  /*10d30*/  FADD.FTZ R4, R9, R4 ;  /* 0x0000000409047221 */ /* 0x008fc80000010000 */
[----:B------:R-:W-:Y:S02]  /*10d40*/  FSETP.NE.FTZ.AND P4, PT, R5, RZ, PT ;  /* 0x000000ff0500720b */ /* 0x000fe40003f95000 */
[----:B------:R-:W-:-:S11]  /*10d50*/  FSETP.NE.FTZ.AND P3, PT, R4, RZ, PT ;  /* 0x000000ff0400720b */ /* 0x000fd60003f75000 */
[----:B------:R-:W2:Y:S08]  /*10d60*/  @P4 MUFU.RCP R6, R5 ;  /* 0x0000000500064308 */ /* 0x000eb00000001000 */
[----:B------:R-:W3:Y:S08]  /*10d70*/  @P3 MUFU.RCP R7, R4 ;  /* 0x0000000400073308 */ /* 0x000ef00000001000 */
[----:B------:R-:W4:Y:S01]  /*10d80*/  @P4 MUFU.LG2 R5, R5 ;  /* 0x0000000500054308 */ /* 0x000f220000000c00 */
        /* <DEDUP_REMOVED lines=32> */
[----:B-1----:R-:W-:Y:S01]  /*10f90*/  SHF.R.S32.HI R6, RZ, 0x1f, R3 ;  /* 0x0000001fff067819 */ /* 0x002fe20000011403 */
[C---:B---3--:R-:W-:Y:S01]  /*10fa0*/  FMUL.FTZ R131, R7.reuse, R131 ;  /* 0x0000008307837220 */ /* 0x048fe20000410000 */
        /* <DEDUP_REMOVED lines=125> */
[----:B---3--:R-:W3:Y:S03]  /*11780*/  @P4 LDC R11, c[0x0][0x2e8] ;  /* 0x0000ba00ff0b4b82 */ /* 0x008ee60000000800 */
[----:B------:R-:W-:Y:S04]  /*11790*/  STS [R19+0x2000], R80 ;  /* 0x0020005013007388 */ /* 0x000fe80000000800 */
[----:B------:R2:W-:Y:S01]  /*117a0*/  STS [R19+0x2400], R82 ;  /* 0x0024005213007388 */ /* 0x0005e20000000800 */
[----:B-----5:R-:W3:Y:S03]  /*117b0*/  @P3 LDC R9, c[0x0][0x2e8] ;  /* 0x0000ba00ff093b82 */ /* 0x020ee60000000800 */
[----:B------:R1:W-:Y:S04]  /*117c0*/  STS [R21+0x2000], R76 ;  /* 0x0020004c15007388 */ /* 0x0003e80000000800 */
[----:B------:R3:W-:Y:S01]  /*117d0*/  STS [R21+0x2400], R78 ;  /* 0x0024004e15007388 */ /* 0x0007e20000000800 */
[----:B----4-:R-:W-:-:S03]  /*117e0*/  @P4 FMUL.FTZ R15, R5, 0.69314718246459960938 ;  /* 0x3f317218050f4820 */ /* 0x010fc60000410000 */
        /* <DEDUP_REMOVED lines=15> */
.L_x_2444:
[----:B---3--:R-:W-:Y:S01]  /*118e0*/  @P4 FFMA.FTZ R8, R2, R11, R15 ;  /* 0x0000000b02084223 */ /* 0x008fe2000001000f */
        /* <DEDUP_REMOVED lines=9> */
.L_x_2445:
[----:B------:R-:W1:Y:S01]  /*11980*/  S2R R5, SR_CTAID.Y ;  /* 0x0000000000057919 */ /* 0x000e620000002600 */
[----:B------:R-:W1:Y:S08]  /*11990*/  S2UR UR6, SR_CTAID.Z ;  /* 0x00000000000679c3 */ /* 0x000e700000002700 */
[----:B------:R-:W1:Y:S08]  /*119a0*/  LDC R0, c[0x0][0x270] ;  /* 0x00009c00ff007b82 */ /* 0x000e700000000800 */
[----:B------:R-:W2:Y:S01]  /*119b0*/  LDC R234, c[0x0][0x2c4] ;  /* 0x0000b100ffea7b82 */ /* 0x000ea20000000800 */
[----:B-1----:R-:W-:-:S04]  /*119c0*/  IMAD R5, R5, R0, UR6 ;  /* 0x0000000605057e24 */ /* 0x002fc8000f8e0200 */
[----:B--2---:R-:W-:-:S07]  /*119d0*/  IMAD R234, R5, R234, RZ ;  /* 0x000000ea05ea7224 */ /* 0x004fce00078e02ff */
.L_x_2446:
        /* <DEDUP_REMOVED lines=32> */
.L_x_2448:
[----:B------:R-:W-:Y:S05]  /*11be0*/  BSYNC B0 ;  /* 0x0000000000007941 */ /* 0x000fea0003800000 */
.L_x_2447:
[----:B------:R-:W2:Y:S01]  /*11bf0*/  S2UR UR5, SR_CTAID.X ;  /* 0x00000000000579c3 */ /* 0x000ea20000002500 */
[----:B------:R-:W-:Y:S01]  /*11c00*/  LEA.HI R6, R9, R0, RZ, 0x3 ;  /* 0x0000000009067211 */ /* 0x000fe200078f18ff */
[----:B------:R3:W3:Y:S01]  /*11c10*/  LDS.128 R12, [R237+0x1800] ;  /* 0x00180000ed0c7984 */ /* 0x0006e20000000c00 */
[----:B------:R-:W-:Y:S02]  /*11c20*/  BSSY B0, `(.L_x_2449) ;  /* 0x000002a000007945 */ /* 0x000fe40003800000 */
[----:B------:R-:W-:Y:S01]  /*11c30*/  LOP3.LUT R3, R6, 0xfffffff8, RZ, 0xc0, !PT ;  /* 0xfffffff806037812 */ /* 0x000fe200078ec0ff */
[----:B-1----:R1:W1:Y:S02]  /*11c40*/  LDS.128 R8, [R237+0x3800] ;  /* 0x00380000ed087984 */ /* 0x0022640000000c00 */
[----:B------:R-:W5:Y:S02]  /*11c50*/  LDC.64 R4, c[0x0][0x298] ;  /* 0x0000a600ff047b82 */ /* 0x000f640000000a00 */
[----:B------:R-:W-:-:S04]  /*11c60*/  IMAD.IADD R0, R0, 0x1, -R3 ;  /* 0x0000000100007824 */ /* 0x000fc800078e0a03 */
[----:B------:R-:W-:Y:S01]  /*11c70*/  IMAD.SHL.U32 R22, R0, 0x8, RZ ;  /* 0x0000000800167824 */ /* 0x000fe200078e00ff */
[----:B------:R-:W-:Y:S01]  /*11c80*/  SHF.R.S32.HI R0, RZ, 0x3, R6 ;  /* 0x00000003ff007819 */ /* 0x000fe20000011406 */
[----:B------:R-:W3:Y:S03]  /*11c90*/  LDC.64 R2, c[0x0][0x2a0] ;  /* 0x0000a800ff027b82 */ /* 0x000ee60000000a00 */
[----:B----4-:R-:W-:Y:S01]  /*11ca0*/  SHF.R.S32.HI R23, RZ, 0x1f, R22 ;  /* 0x0000001fff177819 */ /* 0x010fe20000011416 */
        /* <DEDUP_REMOVED lines=11> */
[----:B---3--:R-:W-:Y:S02]  /*11d60*/  IMAD R18, R2, UR4, RZ ;  /* 0x0000000402127c24 */ /* 0x008fe4000f8e02ff */
        /* <DEDUP_REMOVED lines=21> */
.L_x_2450:
[----:B------:R-:W-:Y:S05]  /*11ec0*/  BSYNC B0 ;  /* 0x0000000000007941 */ /* 0x000fea0003800000 */
.L_x_2449:
        /* <DEDUP_REMOVED lines=17> */
.L_x_2452:
[----:B------:R-:W-:Y:S05]  /*11fe0*/  BSYNC B0 ;  /* 0x0000000000007941 */ /* 0x000fea0003800000 */
.L_x_2451:
        /* <DEDUP_REMOVED lines=17> */
.L_x_2454:
[----:B------:R-:W-:Y:S05]  /*12100*/  BSYNC B0 ;  /* 0x0000000000007941 */ /* 0x000fea0003800000 */
.L_x_2453:
        /* <DEDUP_REMOVED lines=15> */
.L_x_2455:
        /* <DEDUP_REMOVED lines=16> */
.L_x_8485:


//--------------------- .text._ZN5flash24flash_fwd_splitkv_kernelI23Flash_fwd_kernel_traitsILi128ELi64ELi128ELi4ELb0ELb0EN7cutlass10bfloat16_tE19Flash_kernel_traitsILi128ELi64ELi128ELi4ES3_EELb1ELb0ELb1ELb0ELb0ELb0ELb0ELb0EEEvNS_16Flash_fwd_paramsE --------------------------
	.section	.text._ZN5flash24flash_fwd_splitkv_kernelI23Flash_fwd_kernel_traitsILi128ELi64ELi128ELi4ELb0ELb0EN7cutlass10bfloat16_tE19Flash_kernel_traitsILi128ELi64ELi128ELi4ES3_EELb1ELb0ELb1ELb0ELb0ELb0ELb0ELb0EEEvNS_16Flash_fwd_paramsE,"ax",@progbits
	.align	128
        .global         _ZN5flash24flash_fwd_splitkv_kernelI23Flash_fwd_kernel_traitsILi128ELi64ELi128ELi4ELb0ELb0EN7cutlass10bfloat16_tE19Flash_kernel_traitsILi128ELi64ELi128ELi4ES3_EELb1ELb0ELb1ELb0ELb0ELb0ELb0ELb0EEEvNS_16Flash_fwd_paramsE
        .type           _ZN5flash24flash_fwd_splitkv_kernelI23Flash_fwd_kernel_traitsILi128ELi64ELi128ELi4ELb0ELb0EN7cutlass10bfloat16_tE19Flash_kernel_traitsILi128ELi64ELi128ELi4ES3_EELb1ELb0ELb1ELb0ELb0ELb0ELb0ELb0EEEvNS_16Flash_fwd_paramsE,@function
        .size           _ZN5flash24flash_fwd_splitkv_kernelI23Flash_fwd_kernel_traitsILi128ELi64ELi128ELi4ELb0ELb0EN7cutlass10bfloat16_tE19Flash_kernel_traitsILi128ELi64ELi128ELi4ES3_EELb1ELb0ELb1ELb0ELb0ELb0ELb0ELb0EEEvNS_16Flash_fwd_paramsE,(.L_x_8486 - _ZN5flash24flash_fwd_splitkv_kernelI23Flash_fwd_kernel_traitsILi128ELi64ELi128ELi4ELb0ELb0EN7cutlass10bfloat16_tE19Flash_kernel_traitsILi128ELi64ELi128ELi4ES3_EELb1ELb0ELb1ELb0ELb0ELb0ELb0ELb0EEEvNS_16Flash_fwd_paramsE)
        .other          _ZN5flash24flash_fwd_splitkv_kernelI23Flash_fwd_kernel_traitsILi128ELi64ELi128ELi4ELb0ELb0EN7cutlass10bfloat16_tE19Flash_kernel_traitsILi128ELi64ELi128ELi4ES3_EELb1ELb0ELb1ELb0ELb0ELb0ELb0ELb0EEEvNS_16Flash_fwd_paramsE,@"STO_CUDA_ENTRY STV_DEFAULT"
_ZN5flash24flash_fwd_splitkv_kernelI23Flash_fwd_kernel_traitsILi128ELi64ELi128ELi4ELb0ELb0EN7cutlass10bfloat16_tE19Flash_kernel_traitsILi128ELi64ELi128ELi4ES3_EELb1ELb0ELb1ELb0ELb0ELb0ELb0ELb0EEEvNS_16Flash_fwd_paramsE:
.text._ZN5flash24flash_fwd_splitkv_kernelI23Flash_fwd_kernel_traitsILi128ELi64ELi128ELi4ELb0ELb0EN7cutlass10bfloat16_tE19Flash_kernel_traitsILi128ELi64ELi128ELi4ES3_EELb1ELb0ELb1ELb0ELb0ELb0ELb0ELb0EEEvNS_16Flash_fwd_paramsE:
        /* <DEDUP_REMOVED lines=38> */
.L_x_2456:
[----:B------:R-:W1:Y:S02]  /*0260*/  LDC R0, c[0x0][0x2c8] ;  /* 0x0000b200ff007b82 */ /* 0x000e640000000800 */
.L_x_2457:
[----:B------:R-:W4:Y:S02]  /*0270*/  LDC.64 R2, c[0x0][0x308] ;  /* 0x0000c200ff027b82 */ /* 0x000f240000000a00 */
[----:B----4-:R-:W-:-:S04]  /*0280*/  ISETP.NE.U32.AND P1, PT, R2, RZ, PT ;  /* 0x000000ff0200720c */ /* 0x010fc80003f25070 */
[----:B------:R-:W-:-:S13]  /*0290*/  ISETP.NE.AND.EX P1, PT, R3, RZ, PT, P1 ;  /* 0x000000ff0300720c */ /* 0x000fda0003f25310 */
[----:B------:R-:W4:Y:S01]  /*02a0*/  @P1 LDC.64 R2, c[0x0][0x308] ;  /* 0x0000c200ff021b82 */ /* 0x000f220000000a00 */
[----:B------:R-:W-:-:S07]  /*02b0*/  IMAD.SHL.U32 R135, R39, 0x40, RZ ;  /* 0x0000004027877824 */ /* 0x000fce00078e00ff */
[----:B---3--:R-:W3:Y:S01]  /*02c0*/  @!P1 LDC R4, c[0x0][0x2cc] ;  /* 0x0000b300ff049b82 */ /* 0x008ee20000000800 */
[----:B----4-:R-:W-:-:S07]  /*02d0*/  @P1 IMAD.WIDE R6, R20, 0x4, R2 ;  /* 0x0000000414061825 */ /* 0x010fce00078e0202 */
[----:B------:R-:W4:Y:S01]  /*02e0*/  @!P1 LDC.64 R2, c[0x0][0x318] ;  /* 0x0000c600ff029b82 */ /* 0x000f220000000a00 */
[----:B------:R1:W5:Y:S01]  /*02f0*/  @P1 LDG.E R6, desc[UR12][R6.64] ;  /* 0x0000000c06061981 */ /* 0x000362000c1e1900 */
[----:B--2---:R-:W-:-:S13]  /*0300*/  ISETP.GT.AND P0, PT, R220, R135, PT ;  /* 0x00000087dc00720c */ /* 0x004fda0003f04270 */
[----:B---3--:R-:W-:Y:S05]  /*0310*/  @!P0 EXIT ;  /* 0x000000000000894d */ /* 0x008fea0003800000 */
[----:B------:R-:W2:Y:S01]  /*0320*/  LDC R130, c[0x0][0x398] ;  /* 0x0000e600ff827b82 */ /* 0x000ea20000000800 */
[----:B----4-:R-:W-:Y:S01]  /*0330*/  @!P1 ISETP.NE.U32.AND P0, PT, R2, RZ, PT ;  /* 0x000000ff0200920c */ /* 0x010fe20003f05070 */
        /* <DEDUP_REMOVED lines=26> */
[----:B------:R-:W-:Y:S01]  /*04e0*/  ULDC UR6, c[0x0][0x270] ;  /* 0x00009c0000067ab9 */ /* 0x000fe20000000800 */
[----:B------:R-:W-:Y:S01]  /*04f0*/  BSSY B0, `(.L_x_2459) ;  /* 0x0000036000007945 */ /* 0x000fe20003800000 */
[----:B------:R-:W-:-:S04]  /*0500*/  LEA.HI R0, R0, R133, RZ, 0x3 ;  /* 0x0000008500007211 */ /* 0x000fc800078f18ff */
[----:B------:R-:W-:Y:S02]  /*0510*/  LOP3.LUT R10, R0, 0xfffffff8, RZ, 0xc0, !PT ;  /* 0xfffffff8000a7812 */ /* 0x000fe400078ec0ff */
[----:B------:R-:W-:Y:S01]  /*0520*/  SHF.R.S32.HI R0, RZ, 0x3, R0 ;  /* 0x00000003ff007819 */ /* 0x000fe20000011400 */
[----:B------:R-:W2:Y:S01]  /*0530*/  @!P0 LDC.64 R2, c[0x0][0x290] ;  /* 0x0000a400ff028b82 */ /* 0x000ea20000000a00 */
[----:B------:R-:W-:Y:S01]  /*0540*/  @!P0 SHF.R.S32.HI R7, RZ, 0x1f, R20 ;  /* 0x0000001fff078819 */ /* 0x000fe20000011414 */
[----:B------:R-:W-:-:S05]  /*0550*/  IMAD.IADD R133, R133, 0x1, -R10 ;  /* 0x0000000185857824 */ /* 0x000fca00078e0a0a */
[----:B------:R-:W-:Y:S01]  /*0560*/  ISETP.NE.AND P6, PT, R133, RZ, PT ;  /* 0x000000ff8500720c */ /* 0x000fe20003fc5270 */
[----:B-1----:R-:W-:-:S04]  /*0570*/  @P0 IMAD.WIDE.U32 R8, R221, R4, RZ ;  /* 0x00000004dd080225 */ /* 0x002fc800078e00ff */
[----:B------:R-:W-:Y:S01]  /*0580*/  @P0 IMAD R221, R221, R5, R9 ;  /* 0x00000005dddd0224 */ /* 0x000fe200078e0209 */
[----:B------:R-:W-:Y:S01]  /*0590*/  SHF.R.S32.HI R9, RZ, 0x1f, R135 ;  /* 0x0000001fff097819 */ /* 0x000fe20000011487 */
[-C--:B--2---:R-:W-:Y:S02]  /*05a0*/  @!P0 IMAD R6, R7, R2.reuse, RZ ;  /* 0x0000000207068224 */ /* 0x084fe400078e02ff */
[----:B------:R-:W-:-:S04]  /*05b0*/  @!P0 IMAD.WIDE.U32 R10, R20, R2, RZ ;  /* 0x00000002140a8225 */ /* 0x000fc800078e00ff */
[C---:B------:R-:W-:Y:S01]  /*05c0*/  @!P0 IMAD R3, R20.reuse, R3, R6 ;  /* 0x0000000314038224 */ /* 0x040fe200078e0206 */
[----:B------:R-:W-:Y:S01]  /*05d0*/  @!P0 MOV R8, R10 ;  /* 0x0000000a00088202 */ /* 0x000fe20000000f00 */
[----:B------:R-:W-:Y:S02]  /*05e0*/  IMAD.SHL.U32 R6, R133, 0x8, RZ ;  /* 0x0000000885067824 */ /* 0x000fe400078e00ff */
[----:B------:R-:W-:Y:S01]  /*05f0*/  @!P0 IMAD.IADD R221, R11, 0x1, R3 ;  /* 0x000000010bdd8824 */ /* 0x000fe200078e0203 */
[----:B------:R-:W-:Y:S01]  /*0600*/  IADD3 R3, -R135, R220, RZ ;  /* 0x000000dc87037210 */ /* 0x000fe20007ffe1ff */
[-C--:B------:R-:W-:Y:S01]  /*0610*/  IMAD R2, R9, R4.reuse, RZ ;  /* 0x0000000409027224 */ /* 0x080fe200078e02ff */
[----:B------:R-:W-:Y:S01]  /*0620*/  SHF.R.S32.HI R7, RZ, 0x1f, R6 ;  /* 0x0000001fff077819 */ /* 0x000fe20000011406 */
[--C-:B------:R-:W-:Y:S01]  /*0630*/  IMAD R20, R20, UR6, R30.reuse ;  /* 0x0000000614147c24 */ /* 0x100fe2000f8e021e */
[----:B------:R-:W-:Y:S01]  /*0640*/  SHF.R.S32.HI R9, RZ, 0x1f, R30 ;  /* 0x0000001fff097819 */ /* 0x000fe2000001141e */
[C---:B------:R-:W-:Y:S01]  /*0650*/  IMAD R2, R135.reuse, R5, R2 ;  /* 0x0000000587027224 */ /* 0x040fe200078e0202 */
[----:B------:R-:W-:Y:S01]  /*0660*/  ISETP.GE.AND P2, PT, R0, R3, PT ;  /* 0x000000030000720c */ /* 0x000fe20003f46270 */
[----:B------:R-:W-:-:S04]  /*0670*/  IMAD.WIDE.U32 R12, R135, R4, R6 ;  /* 0x00000004870c7225 */ /* 0x000fc800078e0006 */
[----:B------:R-:W-:Y:S01]  /*0680*/  IMAD R9, R9, UR4, RZ ;  /* 0x0000000409097c24 */ /* 0x000fe2000f8e02ff */
[----:B------:R-:W-:Y:S01]  /*0690*/  IADD3 R12, P0, R8, R12, RZ ;  /* 0x0000000c080c7210 */ /* 0x000fe20007f1e0ff */
[----:B------:R-:W-:Y:S02]  /*06a0*/  VIADD R10, R0, 0x10 ;  /* 0x00000010000a7836 */ /* 0x000fe40000000000 */
[----:B------:R-:W-:Y:S01]  /*06b0*/  IMAD R15, R30, UR5, R9 ;  /* 0x000000051e0f7c24 */ /* 0x000fe2000f8e0209 */
[----:B------:R-:W-:Y:S01]  /*06c0*/  IADD3.X R13, R221, R13, R2, P0, !PT ;  /* 0x0000000ddd0d7210 */ /* 0x000fe200007fe402 */
[----:B------:R-:W-:Y:S01]  /*06d0*/  VIADD R8, R6, 0x40 ;  /* 0x0000004006087836 */ /* 0x000fe20000000000 */
[----:B------:R-:W-:Y:S02]  /*06e0*/  IADD3 R2, R0, 0x20, RZ ;  /* 0x0000002000027810 */ /* 0x000fe40007ffe0ff */
[-C--:B------:R-:W-:Y:S01]  /*06f0*/  ISETP.GE.AND P1, PT, R10, R3.reuse, PT ;  /* 0x000000030a00720c */ /* 0x080fe20003f26270 */
[----:B------:R-:W-:Y:S01]  /*0700*/  IMAD.WIDE.U32 R30, R30, UR4, R12 ;  /* 0x000000041e1e7c25 */ /* 0x000fe2000f8e000c */
[----:B------:R-:W-:Y:S01]  /*0710*/  ULDC UR4, c[0x0][0x2c4] ;  /* 0x0000b10000047ab9 */ /* 0x000fe20000000800 */
[----:B------:R-:W-:-:S02]  /*0720*/  ISETP.GE.OR P4, PT, R10, R3, P6 ;  /* 0x000000030a00720c */ /* 0x000fc40003786670 */
[----:B------:R-:W-:Y:S01]  /*0730*/  IMAD R135, R20, UR4, R135 ;  /* 0x0000000414877c24 */ /* 0x000fe2000f8e0287 */
[----:B------:R-:W-:Y:S02]  /*0740*/  ISETP.GE.AND P0, PT, R2, R3, PT ;  /* 0x000000030200720c */ /* 0x000fe40003f06270 */
[----:B------:R-:W-:Y:S02]  /*0750*/  SHF.R.S32.HI R9, RZ, 0x1f, R0 ;  /* 0x0000001fff097819 */ /* 0x000fe40000011400 */
[----:B------:R-:W-:Y:S01]  /*0760*/  IADD3 R15, R31, R15, RZ ;  /* 0x0000000f1f0f7210 */ /* 0x000fe20007ffe0ff */
[----:B------:R-:W-:Y:S08]  /*0770*/  @P2 BRA `(.L_x_2460) ;  /* 0x0000000000342947 */ /* 0x000ff00003800000 */
[-C--:B------:R-:W-:Y:S01]  /*0780*/  IMAD R10, R9, R4.reuse, RZ ;  /* 0x00000004090a7224 */ /* 0x080fe200078e02ff */
[----:B------:R-:W-:Y:S01]  /*0790*/  ULDC UR6, c[0x0][0x2d0] ;  /* 0x0000b40000067ab9 */ /* 0x000fe20000000800 */
[----:B------:R-:W-:Y:S01]  /*07a0*/  IMAD.MOV.U32 R14, RZ, RZ, R30 ;  /* 0x000000ffff0e7224 */ /* 0x000fe200078e001e */
[----:B------:R-:W-:Y:S01]  /*07b0*/  ISETP.GE.AND P5, PT, R6, UR6, PT ;  /* 0x0000000606007c0c */ /* 0x000fe2000bfa6270 */
[----:B------:R-:W-:Y:S01]  /*07c0*/  IMAD R10, R0, R5, R10 ;  /* 0x00000005000a7224 */ /* 0x000fe200078e020a */
        /* <DEDUP_REMOVED lines=8> */
.L_x_2460:
[----:B------:R-:W-:Y:S05]  /*0850*/  BSYNC B0 ;  /* 0x0000000000007941 */ /* 0x000fea0003800000 */
.L_x_2459:
        /* <DEDUP_REMOVED lines=17> */
[----:B------:R2:W-:Y:S04]  /*0970*/  @!P2 STG.E.128 desc[UR12][R10.64], RZ ;  /* 0x000000ff0a00a986 */ /* 0x0005e8000c101d0c */
[----:B------:R2:W-:Y:S02]  /*0980*/  @!P1 STG.E.128 desc[UR12][R10.64+0x80], RZ ;  /* 0x000080ff0a009986 */ /* 0x0005e4000c101d0c */
.L_x_2462:
[----:B------:R-:W-:Y:S05]  /*0990*/  BSYNC B0 ;  /* 0x0000000000007941 */ /* 0x000fea0003800000 */
.L_x_2461:
[----:B------:R-:W-:Y:S01]  /*09a0*/  BSSY B0, `(.L_x_2463) ;  /* 0x0000014000007945 */ /* 0x000fe20003800000 */
[----:B--2---:R-:W-:Y:S02]  /*09b0*/  IADD3 R10, P2, R135, R0, RZ ;  /* 0x00000000870a7210 */ /* 0x004fe40007f5e0ff */
[----:B------:R-:W-:Y:S01]  /*09c0*/  IADD3 R12, R0, 0x30, RZ ;  /* 0x00000030000c7810 */ /* 0x000fe20007ffe0ff */
[----:B------:R-:W-:Y:S05]  /*09d0*/  @P0 BRA `(.L_x_2464) ;  /* 0x0000000000400947 */ /* 0x000fea0003800000 */
[----:B------:R-:W-:Y:S01]  /*09e0*/  IADD3 R11, P0, R0, 0x20, RZ ;  /* 0x00000020000b7810 */ /* 0x000fe20007f1e0ff */
[----:B-1----:R-:W-:Y:S01]  /*09f0*/  IMAD.MOV.U32 R16, RZ, RZ, R30 ;  /* 0x000000ffff107224 */ /* 0x002fe200078e001e */
        /* <DEDUP_REMOVED lines=12> */
[----:B------:R2:W-:Y:S04]  /*0ac0*/  @!P1 STG.E.128 desc[UR12][R18.64], RZ ;  /* 0x000000ff12009986 */ /* 0x0005e8000c101d0c */
[----:B------:R2:W-:Y:S02]  /*0ad0*/  @!P0 STG.E.128 desc[UR12][R18.64+0x80], RZ ;  /* 0x000080ff12008986 */ /* 0x0005e4000c101d0c */
.L_x_2464:
[----:B------:R-:W-:Y:S05]  /*0ae0*/  BSYNC B0 ;  /* 0x0000000000007941 */ /* 0x000fea0003800000 */
.L_x_2463:
        /* <DEDUP_REMOVED lines=19> */
.L_x_2466:
[----:B------:R-:W-:Y:S05]  /*0c20*/  BSYNC B0 ;  /* 0x0000000000007941 */ /* 0x000fea0003800000 */
.L_x_2465:
[----:B------:R-:W-:Y:S01]  /*0c30*/  ULDC.64 UR4, c[0x0][0x2b0] ;  /* 0x0000ac0000047ab9 */ /* 0x000fe20000000a00 */
[----:B------:R-:W-:Y:S01]  /*0c40*/  ISETP.GE.OR P6, PT, R12, R3, P6 ;  /* 0x000000030c00720c */ /* 0x000fe200037c6670 */
[----:B------:R-:W-:Y:S01]  /*0c50*/  @!P4 IMAD.MOV.U32 R7, RZ, RZ, 0x7f800000 ;  /* 0x7f800000ff07c424 */ /* 0x000fe200078e00ff */
[----:B------:R-:W-:Y:S01]  /*0c60*/  LEA.HI.X.SX32 R9, R135, R9, 0x1, P2 ;  /* 0x0000000987097211 */ /* 0x000fe200010f0eff */
[----:B---3--:R-:W-:Y:S01]  /*0c70*/  @!P3 IMAD.MOV.U32 R5, RZ, RZ, 0x7f800000 ;  /* 0x7f800000ff05b424 */ /* 0x008fe200078e00ff */
[----:B------:R-:W-:-:S04]  /*0c80*/  LEA R2, P0, R10, UR4, 0x2 ;  /* 0x000000040a027c11 */ /* 0x000fc8000f8010ff */
[----:B------:R-:W-:Y:S01]  /*0c90*/  LEA.HI.X R3, R10, UR5, R9, 0x2, P0 ;  /* 0x000000050a037c11 */ /* 0x000fe200080f1409 */
[----:B------:R-:W-:-:S04]  /*0ca0*/  @!P5 IMAD.MOV.U32 R9, RZ, RZ, 0x7f800000 ;  /* 0x7f800000ff09d424 */ /* 0x000fc800078e00ff */
[----:B------:R3:W-:Y:S04]  /*0cb0*/  @!P4 STG.E desc[UR12][R2.64+0x40], R7 ;  /* 0x000040070200c986 */ /* 0x0007e8000c10190c */
[----:B------:R3:W-:Y:S04]  /*0cc0*/  @!P5 STG.E desc[UR12][R2.64], R9 ;  /* 0x000000090200d986 */ /* 0x0007e8000c10190c */
[----:B------:R3:W-:Y:S01]  /*0cd0*/  @!P3 STG.E desc[UR12][R2.64+0x80], R5 ;  /* 0x000080050200b986 */ /* 0x0007e2000c10190c */
[----:B------:R-:W-:Y:S05]  /*0ce0*/  @P6 EXIT ;  /* 0x000000000000694d */ /* 0x000fea0003800000 */
[----:B---3--:R-:W-:-:S05]  /*0cf0*/  MOV R5, 0x7f800000 ;  /* 0x7f80000000057802 */ /* 0x008fca0000000f00 */
[----:B------:R-:W-:Y:S01]  /*0d00*/  STG.E desc[UR12][R2.64+0xc0], R5 ;  /* 0x0000c00502007986 */ /* 0x000fe2000c10190c */
[----:B------:R-:W-:Y:S05]  /*0d10*/  EXIT ;  /* 0x000000000000794d */ /* 0x000fea0003800000 */
.L_x_2458:
        /* <DEDUP_REMOVED lines=24> */
.L_x_2467:
[----:B------:R-:W-:Y:S05]  /*0ea0*/  @!P0 BRA `(.L_x_2468) ;  /* 0x00000004003c8947 */ /* 0x000fea0003800000 */
[----:B------:R-:W1:Y:S01]  /*0eb0*/  LDC R10, c[0x0][0x380] ;  /* 0x0000e000ff0a7b82 */ /* 0x000e620000000800 */
[----:B------:R-:W-:Y:S01]  /*0ec0*/  LEA R25, R196, 0xffffff80, 0x7 ;  /* 0xffffff80c4197811 */ /* 0x000fe200078e38ff */
[----:B------:R-:W-:-:S06]  /*0ed0*/  ULDC.64 UR4, c[0x0][0x260] ;  /* 0x0000980000047ab9 */ /* 0x000fcc0000000a00 */
        /* <DEDUP_REMOVED lines=9> */
[----:B-----5:R-:W-:Y:S01]  /*0f70*/  IMAD R0, R3, R2, RZ ;  /* 0x0000000203007224 */ /* 0x020fe200078e02ff */
[----:B------:R-:W-:-:S03]  /*0f80*/  IABS R3, R25 ;  /* 0x0000001900037213 */ /* 0x000fc60000000000 */
        /* <DEDUP_REMOVED lines=12> */
[----:B------:R-:W-:Y:S01]  /*1050*/  @!P1 IMAD.MOV R11, RZ, RZ, -R11 ;  /* 0x000000ffff0b9224 */ /* 0x000fe200078e0a0b */
[----:B------:R-:W-:-:S05]  /*1060*/  @!P2 LOP3.LUT R11, RZ, R10, RZ, 0x33, !PT ;  /* 0x0000000aff0ba212 */ /* 0x000fca00078e33ff */
[----:B------:R-:W-:-:S05]  /*1070*/  IMAD.WIDE R12, R11, 0x4, R224 ;  /* 0x000000040b0c7825 */ /* 0x000fca00078e02e0 */
[----:B------:R-:W4:Y:S01]  /*1080*/  LDG.E R0, desc[UR12][R12.64] ;  /* 0x0000000c0c007981 */ /* 0x000f22000c1e1900 */
[----:B--2---:R-:W-:Y:S01]  /*1090*/  IABS R2, R9 ;  /* 0x0000000900027213 */ /* 0x004fe20000000000 */
[----:B------:R-:W-:-:S03]  /*10a0*/  IMAD.MOV R8, RZ, RZ, -R11 ;  /* 0x000000ffff087224 */ /* 0x000fc600078e0a0b */
[----:B------:R-:W1:Y:S01]  /*10b0*/  I2F.RP R5, R2 ;  /* 0x0000000200057306 */ /* 0x000e620000209400 */
[----:B------:R-:W-:-:S05]  /*10c0*/  IMAD R25, R10, R8, R25 ;  /* 0x000000080a197224 */ /* 0x000fca00078e0219 */
[----:B------:R-:W-:Y:S02]  /*10d0*/  SHF.R.S32.HI R23, RZ, 0x1f, R25 ;  /* 0x0000001fff177819 */ /* 0x000fe40000011419 */
        /* <DEDUP_REMOVED lines=11> */
[C---:B------:R-:W-:Y:S02]  /*1190*/  IMAD R3, R2.reuse, R3, R4 ;  /* 0x0000000302037224 */ /* 0x040fe400078e0204 */
[----:B------:R-:W1:Y:S03]  /*11a0*/  LDC.64 R4, c[0x0][0x230] ;  /* 0x00008c00ff047b82 */ /* 0x000e660000000a00 */
[----:B------:R-:W-:-:S13]  /*11b0*/  ISETP.GT.U32.AND P2, PT, R2, R3, PT ;  /* 0x000000030200720c */ /* 0x000fda0003f44070 */
[----:B------:R-:W-:Y:S01]  /*11c0*/  @!P2 IMAD.IADD R3, R3, 0x1, -R2 ;  /* 0x000000010303a824 */ /* 0x000fe200078e0a02 */
[----:B------:R-:W-:Y:S02]  /*11d0*/  @!P2 IADD3 R32, R32, 0x1, RZ ;  /* 0x000000012020a810 */ /* 0x000fe40007ffe0ff */
[----:B------:R-:W-:Y:S02]  /*11e0*/  ISETP.NE.AND P2, PT, R9, RZ, PT ;  /* 0x000000ff0900720c */ /* 0x000fe40003f45270 */
[----:B------:R-:W-:Y:S02]  /*11f0*/  ISETP.GE.U32.AND P3, PT, R3, R2, PT ;  /* 0x000000020300720c */ /* 0x000fe40003f66070 */
[----:B------:R-:W-:-:S04]  /*1200*/  LOP3.LUT R2, R30, R9, RZ, 0x3c, !PT ;  /* 0x000000091e027212 */ /* 0x000fc800078e3cff */
[----:B------:R-:W-:Y:S02]  /*1210*/  ISETP.GE.AND P1, PT, R2, RZ, PT ;  /* 0x000000ff0200720c */ /* 0x000fe40003f26270 */
[----:B------:R-:W2:Y:S05]  /*1220*/  LDC.64 R2, c[0x0][0x238] ;  /* 0x00008e00ff027b82 */ /* 0x000eaa0000000a00 */
[----:B------:R-:W-:-:S06]  /*1230*/  @P3 IADD3 R32, R32, 0x1, RZ ;  /* 0x0000000120203810 */ /* 0x000fcc0007ffe0ff */
[----:B------:R-:W-:Y:S01]  /*1240*/  @!P1 IMAD.MOV R32, RZ, RZ, -R32 ;  /* 0x000000ffff209224 */ /* 0x000fe200078e0a20 */
        /* <DEDUP_REMOVED lines=8> */
[----:B--2---:R-:W-:Y:S01]  /*12d0*/  IMAD R7, R7, R2, RZ ;  /* 0x0000000207077224 */ /* 0x004fe200078e02ff */
[----:B------:R-:W-:Y:S01]  /*12e0*/  IADD3 R11, R11, R5, RZ ;  /* 0x000000050b0b7210 */ /* 0x000fe20007ffe0ff */
[----:B------:R-:W-:-:S02]  /*12f0*/  IMAD R5, R9, UR4, RZ ;  /* 0x0000000409057c24 */ /* 0x000fc4000f8e02ff */
[----:B------:R-:W-:Y:S02]  /*1300*/  IMAD R3, R0, R3, R7 ;  /* 0x0000000300037224 */ /* 0x000fe400078e0207 */
[----:B------:R-:W-:-:S04]  /*1310*/  IMAD.WIDE.U32 R10, R25, R184, R10 ;  /* 0x000000b8190a7225 */ /* 0x000fc800078e000a */
[----:B------:R-:W-:Y:S01]  /*1320*/  IMAD.WIDE.U32 R6, R0, R2, RZ ;  /* 0x0000000200067225 */ /* 0x000fe200078e00ff */
[----:B------:R-:W-:-:S03]  /*1330*/  IADD3 R11, R11, R4, RZ ;  /* 0x000000040b0b7210 */ /* 0x000fc60007ffe0ff */
[C---:B------:R-:W-:Y:S01]  /*1340*/  IMAD R5, R32.reuse, UR5, R5 ;  /* 0x0000000520057c24 */ /* 0x040fe2000f8e0205 */
[----:B------:R-:W-:Y:S01]  /*1350*/  IADD3 R8, R7, R3, RZ ;  /* 0x0000000307087210 */ /* 0x000fe20007ffe0ff */
[----:B------:R-:W-:-:S04]  /*1360*/  IMAD.WIDE.U32 R26, R32, UR4, R10 ;  /* 0x00000004201a7c25 */ /* 0x000fc8000f8e000a */
[----:B------:R-:W-:Y:S01]  /*1370*/  IMAD.MOV.U32 R10, RZ, RZ, R6 ;  /* 0x000000ffff0a7224 */ /* 0x000fe200078e0006 */
[----:B------:R-:W-:Y:S01]  /*1380*/  IADD3 R7, R27, R5, RZ ;  /* 0x000000051b077210 */ /* 0x000fe20007ffe0ff */
[----:B------:R-:W-:Y:S06]  /*1390*/  BRA `(.L_x_2469) ;  /* 0x0000000400387947 */ /* 0x000fec0003800000 */
.L_x_2468:
        /* <DEDUP_REMOVED lines=49> */
.L_x_2470:
[----:B------:R-:W-:Y:S01]  /*16b0*/  MOV R12, R10 ;  /* 0x0000000a000c7202 */ /* 0x000fe20000000f00 */
[----:B------:R-:W-:Y:S01]  /*16c0*/  IMAD R4, R23, R184, RZ ;  /* 0x000000b817047224 */ /* 0x000fe200078e02ff */
[----:B------:R-:W-:Y:S02]  /*16d0*/  MOV R13, R5 ;  /* 0x00000005000d7202 */ /* 0x000fe40000000f00 */
[----:B------:R-:W-:Y:S01]  /*16e0*/  @!P1 LOP3.LUT R32, RZ, R9, RZ, 0x33, !PT ;  /* 0x00000009ff209212 */ /* 0x000fe200078e33ff */
[-C--:B------:R-:W-:Y:S01]  /*16f0*/  IMAD R4, R185, R25.reuse, R4 ;  /* 0x00000019b9047224 */ /* 0x080fe200078e0204 */
[----:B------:R-:W-:Y:S01]  /*1700*/  @P4 IADD3 R8, R11, R8, RZ ;  /* 0x000000080b084210 */ /* 0x000fe20007ffe0ff */
[----:B------:R-:W-:Y:S01]  /*1710*/  IMAD.WIDE.U32 R12, R184, R25, R12 ;  /* 0x00000019b80c7225 */ /* 0x000fe200078e000c */
[----:B------:R-:W-:-:S03]  /*1720*/  SHF.R.S32.HI R9, RZ, 0x1f, R32 ;  /* 0x0000001fff097819 */ /* 0x000fc60000011420 */
[----:B-1----:R-:W-:Y:S01]  /*1730*/  @P4 IMAD.WIDE.U32 R14, R8, R6, RZ ;  /* 0x00000006080e4225 */ /* 0x002fe200078e00ff */
[----:B------:R-:W-:-:S03]  /*1740*/  IADD3 R13, R13, R4, RZ ;  /* 0x000000040d0d7210 */ /* 0x000fc60007ffe0ff */
[----:B--2---:R-:W-:Y:S01]  /*1750*/  IMAD R4, R9, R2, RZ ;  /* 0x0000000209047224 */ /* 0x004fe200078e02ff */
[----:B------:R-:W-:Y:S01]  /*1760*/  @P4 MOV R10, R14 ;  /* 0x0000000e000a4202 */ /* 0x000fe20000000f00 */
        /* <DEDUP_REMOVED lines=17> */
.L_x_2469:
[----:B------:R-:W-:Y:S01]  /*1880*/  ISETP.NE.AND P1, PT, R221, -0x1, PT ;  /* 0xffffffffdd00780c */ /* 0x000fe20003f25270 */
[----:B------:R-:W1:Y:S01]  /*1890*/  S2UR UR8, SR_CgaCtaId ;  /* 0x00000000000879c3 */ /* 0x000e620000008800 */
[----:B------:R-:W-:Y:S01]  /*18a0*/  SHF.R.S32.HI R134, RZ, 0x1f, R133 ;  /* 0x0000001fff867819 */ /* 0x000fe20000011485 */
[----:B------:R-:W-:Y:S01]  /*18b0*/  ULDC.64 UR6, c[0x0][0x268] ;  /* 0x00009a0000067ab9 */ /* 0x000fe20000000a00 */
[----:B------:R-:W-:Y:S01]  /*18c0*/  IMAD.IADD R212, R220, 0x1, -R135 ;  /* 0x00000001dcd47824 */ /* 0x000fe200078e0a87 */
[----:B------:R-:W-:Y:S01]  /*18d0*/  SHF.R.S32.HI R31, RZ, 0x1f, R30 ;  /* 0x0000001fff1f7819 */ /* 0x000fe2000001141e */
[----:B------:R-:W-:Y:S01]  /*18e0*/  IMAD R9, R9, UR6, RZ ;  /* 0x0000000609097c24 */ /* 0x000fe2000f8e02ff */
[CC--:B-----5:R-:W-:Y:S01]  /*18f0*/  LEA.HI R0, R134.reuse, R133.reuse, RZ, 0x3 ;  /* 0x0000008586007211 */ /* 0x0e0fe200078f18ff */
[----:B------:R-:W-:Y:S01]  /*1900*/  ULDC.64 UR4, c[0x0][0x258] ;  /* 0x0000960000047ab9 */ /* 0x000fe20000000a00 */
[----:B------:R-:W-:Y:S01]  /*1910*/  LEA.HI R16, R134, R133, RZ, 0x4 ;  /* 0x0000008586107211 */ /* 0x000fe200078f20ff */
[----:B------:R-:W2:Y:S01]  /*1920*/  LDC.64 R186, c[0x0][0x250] ;  /* 0x00009400ffba7b82 */ /* 0x000ea20000000a00 */
[----:B------:R-:W-:Y:S01]  /*1930*/  SHF.R.S32.HI R14, RZ, 0x3, R0 ;  /* 0x00000003ff0e7819 */ /* 0x000fe20000011400 */
[----:B------:R-:W-:Y:S01]  /*1940*/  IMAD R37, R31, UR4, RZ ;  /* 0x000000041f257c24 */ /* 0x000fe2000f8e02ff */
[----:B------:R-:W-:Y:S01]  /*1950*/  LOP3.LUT R0, R0, 0xfffffff8, RZ, 0xc0, !PT ;  /* 0xfffffff800007812 */ /* 0x000fe200078ec0ff */
[----:B------:R-:W-:Y:S01]  /*1960*/  BSSY B0, `(.L_x_2471) ;  /* 0x0000059000007945 */ /* 0x000fe20003800000 */
[----:B------:R-:W-:Y:S01]  /*1970*/  @!P1 SHF.R.S32.HI R11, RZ, 0x1f, R20 ;  /* 0x0000001fff0b9819 */ /* 0x000fe20000011414 */
[----:B------:R-:W-:Y:S01]  /*1980*/  IMAD.SHL.U32 R219, R14, 0x40, RZ ;  /* 0x000000400edb7824 */ /* 0x000fe200078e00ff */
[----:B------:R-:W-:Y:S01]  /*1990*/  LOP3.LUT R6, R16, 0xfffffff0, RZ, 0xc0, !PT ;  /* 0xfffffff010067812 */ /* 0x000fe200078ec0ff */
[----:B------:R-:W3:Y:S01]  /*19a0*/  @!P1 LDC.64 R4, c[0x0][0x228] ;  /* 0x00008a00ff049b82 */ /* 0x000ee20000000a00 */
[----:B------:R-:W-:Y:S01]  /*19b0*/  IMAD.IADD R0, R133, 0x1, -R0 ;  /* 0x0000000185007824 */ /* 0x000fe200078e0a00 */
[C---:B------:R-:W-:Y:S01]  /*19c0*/  ISETP.GE.AND P6, PT, R14.reuse, R212, PT ;  /* 0x000000d40e00720c */ /* 0x040fe20003fc6270 */
[----:B------:R-:W-:Y:S01]  /*19d0*/  VIADD R21, R14, 0x10 ;  /* 0x000000100e157836 */ /* 0x000fe20000000000 */
[----:B------:R-:W-:Y:S01]  /*19e0*/  LOP3.LUT R219, R219, 0x1c0, RZ, 0xc0, !PT ;  /* 0x000001c0dbdb7812 */ /* 0x000fe200078ec0ff */
[----:B------:R-:W-:Y:S01]  /*19f0*/  IMAD.SHL.U32 R222, R0, 0x8, RZ ;  /* 0x0000000800de7824 */ /* 0x000fe200078e00ff */
[----:B------:R-:W-:Y:S01]  /*1a00*/  IADD3 R218, R196, -0x1, RZ ;  /* 0xffffffffc4da7810 */ /* 0x000fe20007ffe0ff */
[----:B------:R-:W-:Y:S01]  /*1a10*/  IMAD.IADD R6, R133, 0x1, -R6 ;  /* 0x0000000185067824 */ /* 0x000fe200078e0a06 */
[----:B------:R-:W4:Y:S01]  /*1a20*/  @P1 LDC.64 R2, c[0x0][0x240] ;  /* 0x00009000ff021b82 */ /* 0x000f220000000a00 */
[----:B------:R-:W-:Y:S01]  /*1a30*/  VIADD R17, R14, 0x30 ;  /* 0x000000300e117836 */ /* 0x000fe20000000000 */
[----:B------:R-:W-:Y:S01]  /*1a40*/  LOP3.LUT R12, R219, 0x38, R222, 0xf8, !PT ;  /* 0x00000038db0c7812 */ /* 0x000fe200078ef8de */
[----:B------:R-:W-:Y:S01]  /*1a50*/  IMAD R37, R30, UR5, R37 ;  /* 0x000000051e257c24 */ /* 0x000fe2000f8e0225 */
[----:B------:R-:W-:Y:S01]  /*1a60*/  SHF.R.U32.HI R219, RZ, 0x3, R219 ;  /* 0x00000003ffdb7819 */ /* 0x000fe200000116db */
[----:B------:R-:W-:Y:S01]  /*1a70*/  VIADD R213, R222, 0x40 ;  /* 0x00000040ded57836 */ /* 0x000fe20000000000 */
[----:B------:R-:W-:-:S02]  /*1a80*/  SHF.R.S32.HI R13, RZ, 0x1f, R6 ;  /* 0x0000001fff0d7819 */ /* 0x000fc40000011406 */
[----:B------:R-:W-:Y:S02]  /*1a90*/  LOP3.LUT R219, R12, R219, RZ, 0x3c, !PT ;  /* 0x000000db0cdb7212 */ /* 0x000fe400078e3cff */
[----:B------:R-:W-:Y:S02]  /*1aa0*/  LEA.HI R13, R13, R6, RZ, 0x3 ;  /* 0x000000060d0d7211 */ /* 0x000fe400078f18ff */
[C---:B------:R-:W-:Y:S02]  /*1ab0*/  IADD3 R10, P2, R222.reuse, R10, RZ ;  /* 0x0000000ade0a7210 */ /* 0x040fe40007f5e0ff */
[----:B------:R-:W-:Y:S01]  /*1ac0*/  IADD3 R26, P3, R222, R26, RZ ;  /* 0x0000001ade1a7210 */ /* 0x000fe20007f7e0ff */
[----:B---3--:R-:W-:Y:S01]  /*1ad0*/  @!P1 IMAD R11, R11, R4, RZ ;  /* 0x000000040b0b9224 */ /* 0x008fe200078e02ff */
[----:B------:R-:W-:Y:S01]  /*1ae0*/  ISETP.GE.AND P5, PT, R21, R212, PT ;  /* 0x000000d41500720c */ /* 0x000fe20003fa6270 */
[----:B------:R-:W-:Y:S01]  /*1af0*/  @!P1 IMAD.WIDE.U32 R18, R20, R4, RZ ;  /* 0x0000000414129225 */ /* 0x000fe200078e00ff */
[----:B------:R-:W-:-:S03]  /*1b00*/  SHF.R.S32.HI R15, RZ, 0x1f, R14 ;  /* 0x0000001fff0f7819 */ /* 0x000fc6000001140e */
[----:B------:R-:W-:Y:S01]  /*1b10*/  @!P1 IMAD R5, R20, R5, R11 ;  /* 0x0000000514059224 */ /* 0x000fe200078e020b */
[----:B------:R-:W-:Y:S01]  /*1b20*/  LEA.HI R11, R134, R133, RZ, 0x6 ;  /* 0x00000085860b7211 */ /* 0x000fe200078f30ff */
[----:B----4-:R-:W-:-:S04]  /*1b30*/  @P1 IMAD.WIDE.U32 R28, R221, R2, RZ ;  /* 0x00000002dd1c1225 */ /* 0x010fc800078e00ff */
[----:B------:R-:W-:Y:S01]  /*1b40*/  IMAD.SHL.U32 R4, R11, 0x8, RZ ;  /* 0x000000080b047824 */ /* 0x000fe200078e00ff */
[----:B------:R-:W-:Y:S01]  /*1b50*/  LOP3.LUT R11, R13, 0xfffffff8, RZ, 0xc0, !PT ;  /* 0xfffffff80d0b7812 */ /* 0x000fe200078ec0ff */
[----:B------:R-:W-:Y:S02]  /*1b60*/  @P1 IMAD.MOV.U32 R2, RZ, RZ, R28 ;  /* 0x000000ffff021224 */ /* 0x000fe400078e001c */
[----:B------:R-:W-:Y:S01]  /*1b70*/  @!P1 IMAD.MOV.U32 R2, RZ, RZ, R18 ;  /* 0x000000ffff029224 */ /* 0x000fe200078e0012 */
[----:B------:R-:W-:Y:S01]  /*1b80*/  LOP3.LUT R219, R219, 0xfffffe00, R4, 0xf8, !PT ;  /* 0xfffffe00dbdb7812 */ /* 0x000fe200078ef804 */
[----:B------:R-:W-:Y:S01]  /*1b90*/  IMAD.IADD R6, R6, 0x1, -R11 ;  /* 0x0000000106067824 */ /* 0x000fe200078e0a0b */
[----:B------:R-:W-:Y:S01]  /*1ba0*/  SHF.R.S32.HI R4, RZ, 0x1f, R222 ;  /* 0x0000001fff047819 */ /* 0x000fe200000114de */
[----:B------:R-:W-:Y:S02]  /*1bb0*/  IMAD R18, R32, UR7, R9 ;  /* 0x0000000720127c24 */ /* 0x000fe4000f8e0209 */
[----:B------:R-:W-:Y:S01]  /*1bc0*/  @P1 IMAD R3, R221, R3, R29 ;  /* 0x00000003dd031224 */ /* 0x000fe200078e021d */
[----:B------:R-:W-:Y:S01]  /*1bd0*/  @!P1 IADD3 R3, R19, R5, RZ ;  /* 0x0000000513039210 */ /* 0x000fe20007ffe0ff */
[----:B------:R-:W-:Y:S01]  /*1be0*/  IMAD.X R11, R4, 0x1, R8, P2 ;  /* 0x00000001040b7824 */ /* 0x000fe200010e0608 */
[----:B------:R-:W-:Y:S01]  /*1bf0*/  IADD3 R34, P1, R222, R2, RZ ;  /* 0x00000002de227210 */ /* 0x000fe20007f3e0ff */
[----:B------:R-:W-:-:S02]  /*1c00*/  VIADD R19, R14, 0x20 ;  /* 0x000000200e137836 */ /* 0x000fc40000000000 */
[----:B------:R-:W-:Y:S02]  /*1c10*/  IMAD.WIDE.U32 R32, R32, UR6, R10 ;  /* 0x0000000620207c25 */ /* 0x000fe4000f8e000a */
[----:B------:R-:W3:Y:S01]  /*1c20*/  LDC.64 R10, c[0x0][0x3c8] ;  /* 0x0000f200ff0a7b82 */ /* 0x000ee20000000a00 */
[-C--:B------:R-:W-:Y:S01]  /*1c30*/  ISETP.GE.AND P4, PT, R19, R212.reuse, PT ;  /* 0x000000d41300720c */ /* 0x080fe20003f86270 */
[C---:B------:R-:W-:Y:S01]  /*1c40*/  IMAD.X R35, R4.reuse, 0x1, R3, P1 ;  /* 0x0000000104237824 */ /* 0x040fe200008e0603 */
[----:B------:R-:W-:Y:S01]  /*1c50*/  MOV R3, 0x20 ;  /* 0x0000002000037802 */ /* 0x000fe20000000f00 */
[----:B------:R-:W-:Y:S01]  /*1c60*/  IMAD.X R27, R4, 0x1, R7, P3 ;  /* 0x00000001041b7824 */ /* 0x000fe200018e0607 */
[----:B------:R-:W-:Y:S01]  /*1c70*/  ISETP.GE.AND P3, PT, R17, R212, PT ;  /* 0x000000d41100720c */ /* 0x000fe20003f66270 */
[----:B------:R-:W-:Y:S01]  /*1c80*/  IMAD.WIDE.U32 R34, R30, UR4, R34 ;  /* 0x000000041e227c25 */ /* 0x000fe2000f8e0022 */
[----:B------:R-:W-:Y:S02]  /*1c90*/  UMOV UR4, 0x400 ;  /* 0x0000040000047882 */ /* 0x000fe40000000000 */
[----:B-1----:R-:W-:Y:S01]  /*1ca0*/  ULEA UR4, UR8, UR4, 0x18 ;  /* 0x0000000408047291 */ /* 0x002fe2000f8ec03f */
[----:B------:R-:W-:Y:S01]  /*1cb0*/  IMAD.MOV.U32 R7, RZ, RZ, 0x10 ;  /* 0x00000010ff077424 */ /* 0x000fe200078e00ff */
[----:B------:R-:W-:Y:S01]  /*1cc0*/  R2P PR, R6, 0x6 ;  /* 0x0000000606007804 */ /* 0x000fe20000000000 */
[----:B------:R-:W-:-:S02]  /*1cd0*/  IMAD.SHL.U32 R2, R218, 0x80, RZ ;  /* 0x00000080da027824 */ /* 0x000fc400078e00ff */
[----:B------:R-:W-:Y:S01]  /*1ce0*/  IMAD.WIDE R38, R39, 0x40, R14 ;  /* 0x0000004027267825 */ /* 0x000fe200078e020e */
[----:B------:R-:W-:Y:S02]  /*1cf0*/  LEA R219, R219, UR4, 0x1 ;  /* 0x00000004dbdb7c11 */ /* 0x000fe4000f8e08ff */
[----:B------:R-:W-:Y:S01]  /*1d00*/  SEL R5, R7, 0xfffffff0, !P1 ;  /* 0xfffffff007057807 */ /* 0x000fe20004800000 */
[----:B------:R-:W-:Y:S01]  /*1d10*/  IMAD.IADD R12, R131, 0x1, -R2 ;  /* 0x00000001830c7824 */ /* 0x000fe200078e0a02 */
[----:B------:R-:W-:Y:S01]  /*1d20*/  SEL R4, R3, 0xffffffe0, !P2 ;  /* 0xffffffe003047807 */ /* 0x000fe20005000000 */
        /* <DEDUP_REMOVED lines=28> */
.L_x_2472:
[----:B------:R-:W-:Y:S05]  /*1ef0*/  BSYNC B0 ;  /* 0x0000000000007941 */ /* 0x000fea0003800000 */
.L_x_2471:
        /* <DEDUP_REMOVED lines=25> */
[----:B----4-:R-:W-:-:S04]  /*2090*/  LEA R8, P1, R40, UR6, 0x1 ;  /* 0x0000000628087c11 */ /* 0x010fc8000f8208ff */
[----:B------:R-:W-:-:S05]  /*20a0*/  LEA.HI.X R9, R40, UR7, R22, 0x1, P1 ;  /* 0x0000000728097c11 */ /* 0x000fca00088f0c16 */
[----:B------:R-:W-:Y:S01]  /*20b0*/  @!PT LDS RZ, [RZ] ;  /* 0x00000000fffff984 */ /* 0x000fe20000000800 */
[----:B------:R-:W-:Y:S01]  /*20c0*/  @!PT LDS RZ, [RZ] ;  /* 0x00000000fffff984 */ /* 0x000fe20000000800 */
[----:B------:R-:W-:Y:S01]  /*20d0*/  @!PT LDS RZ, [RZ] ;  /* 0x00000000fffff984 */ /* 0x000fe20000000800 */
[----:B------:R1:W-:Y:S04]  /*20e0*/  LDGSTS.E.BYPASS.LTC128B.128 [R219+0x2800], desc[UR12][R8.64+0x80] ;  /* 0x0280008008db7fae */ /* 0x0003e8000b901d4c */
.L_x_2474:
[----:B------:R-:W-:Y:S05]  /*20f0*/  BSYNC B0 ;  /* 0x0000000000007941 */ /* 0x000fea0003800000 */
.L_x_2473:
        /* <DEDUP_REMOVED lines=12> */
[----:B-12-4-:R-:W1:Y:S01]  /*21c0*/  @!P2 LDC.64 R8, c[0x0][0x210] ;  /* 0x00008400ff08ab82 */ /* 0x016e620000000a00 */
        /* <DEDUP_REMOVED lines=18> */
.L_x_2476:
[----:B------:R-:W-:Y:S05]  /*22f0*/  BSYNC B0 ;  /* 0x0000000000007941 */ /* 0x000fea0003800000 */
.L_x_2475:
        /* <DEDUP_REMOVED lines=11> */
[----:B-12-4-:R-:W1:Y:S01]  /*23b0*/  @!P2 LDC.64 R8, c[0x0][0x210] ;  /* 0x00008400ff08ab82 */ /* 0x016e620000000a00 */
        /* <DEDUP_REMOVED lines=18> */
.L_x_2478:
[----:B------:R-:W-:Y:S05]  /*24e0*/  BSYNC B0 ;  /* 0x0000000000007941 */ /* 0x000fea0003800000 */
.L_x_2477:
[C---:B------:R-:W-:Y:S01]  /*24f0*/  ISETP.GE.AND P1, PT, R14.reuse, R12, PT ;  /* 0x0000000c0e00720c */ /* 0x040fe20003f26270 */
[-C--:B------:R-:W-:Y:S01]  /*2500*/  IMAD R191, R15, R184.reuse, RZ ;  /* 0x000000b80fbf7224 */ /* 0x080fe200078e02ff */
[----:B------:R-:W-:Y:S01]  /*2510*/  BSSY B0, `(.L_x_2479) ;  /* 0x000001f000007945 */ /* 0x000fe20003800000 */
[C---:B------:R-:W-:Y:S01]  /*2520*/  IMAD.WIDE.U32 R26, R14.reuse, R184, R26 ;  /* 0x000000b80e1a7225 */ /* 0x040fe200078e001a */
[C---:B------:R-:W-:Y:S02]  /*2530*/  IADD3 R38, P4, R14.reuse, R25, RZ ;  /* 0x000000190e267210 */ /* 0x040fe40007f9e0ff */
[-C--:B------:R-:W-:Y:S01]  /*2540*/  ISETP.GE.AND P6, PT, R21, R12.reuse, PT ;  /* 0x0000000c1500720c */ /* 0x080fe20003fc6270 */
[----:B------:R-:W-:Y:S01]  /*2550*/  IMAD R191, R14, R185, R191 ;  /* 0x000000b90ebf7224 */ /* 0x000fe200078e02bf */
[----:B------:R-:W-:Y:S01]  /*2560*/  ISETP.GE.AND P5, PT, R19, R12, PT ;  /* 0x0000000c1300720c */ /* 0x000fe20003fa6270 */
[C---:B------:R-:W-:Y:S01]  /*2570*/  IMAD.SHL.U32 R215, R184.reuse, 0x10, RZ ;  /* 0x00000010b8d77824 */ /* 0x040fe200078e00ff */
[----:B------:R-:W-:Y:S01]  /*2580*/  SHF.L.U64.HI R214, R184, 0x4, R185 ;  /* 0x00000004b8d67819 */ /* 0x000fe200000102b9 */
[----:B------:R-:W-:Y:S01]  /*2590*/  IMAD.MOV.U32 R190, RZ, RZ, R26 ;  /* 0x000000ffffbe7224 */ /* 0x000fe200078e001a */
[----:B------:R-:W-:Y:S01]  /*25a0*/  IADD3 R191, R27, R191, RZ ;  /* 0x000000bf1bbf7210 */ /* 0x000fe20007ffe0ff */
[----:B------:R-:W-:Y:S08]  /*25b0*/  @P1 BRA `(.L_x_2480) ;  /* 0x0000000000501947 */ /* 0x000ff00003800000 */
[----:B------:R-:W-:Y:S02]  /*25c0*/  ULDC UR5, c[0x0][0x2d0] ;  /* 0x0000b40000057ab9 */ /* 0x000fe40000000800 */
[----:B------:R-:W-:Y:S02]  /*25d0*/  ISETP.GE.AND P2, PT, R222, UR5, PT ;  /* 0x00000005de007c0c */ /* 0x000fe4000bf46270 */
[----:B------:R-:W-:-:S11]  /*25e0*/  ISETP.GE.AND P1, PT, R213, UR5, PT ;  /* 0x00000005d5007c0c */ /* 0x000fd6000bf26270 */
[----:B-12-4-:R-:W1:Y:S01]  /*25f0*/  @!P2 LDC.64 R8, c[0x0][0x218] ;  /* 0x00008600ff08ab82 */ /* 0x016e620000000a00 */
        /* <DEDUP_REMOVED lines=16> */
.L_x_2480:
[----:B------:R-:W-:Y:S05]  /*2700*/  BSYNC B0 ;  /* 0x0000000000007941 */ /* 0x000fea0003800000 */
.L_x_2479:
[----:B------:R-:W-:Y:S04]  /*2710*/  BSSY B0, `(.L_x_2481) ;  /* 0x0000018000007945 */ /* 0x000fe80003800000 */
[----:B------:R-:W-:Y:S05]  /*2720*/  @P6 BRA `(.L_x_2482) ;  /* 0x0000000000586947 */ /* 0x000fea0003800000 */
[----:B------:R-:W-:Y:S01]  /*2730*/  ULDC UR5, c[0x0][0x2d0] ;  /* 0x0000b40000057ab9 */ /* 0x000fe20000000800 */
[----:B------:R-:W-:Y:S02]  /*2740*/  IADD3 R25, P3, R215, R190, RZ ;  /* 0x000000bed7197210 */ /* 0x000fe40007f7e0ff */
[----:B------:R-:W-:Y:S02]  /*2750*/  ISETP.GE.AND P2, PT, R222, UR5, PT ;  /* 0x00000005de007c0c */ /* 0x000fe4000bf46270 */
[----:B------:R-:W-:Y:S01]  /*2760*/  ISETP.GE.AND P1, PT, R213, UR5, PT ;  /* 0x00000005d5007c0c */ /* 0x000fe2000bf26270 */
[----:B------:R-:W-:-:S10]  /*2770*/  IMAD.X R22, R214, 0x1, R191, P3 ;  /* 0x00000001d6167824 */ /* 0x000fd400018e06bf */
        /* <DEDUP_REMOVED lines=17> */
.L_x_2482:
[----:B------:R-:W-:Y:S05]  /*2890*/  BSYNC B0 ;  /* 0x0000000000007941 */ /* 0x000fea0003800000 */
.L_x_2481:
        /* <DEDUP_REMOVED lines=10> */
[----:B----4-:R-:W1:Y:S01]  /*2940*/  @!P3 LDC.64 R8, c[0x0][0x218] ;  /* 0x00008600ff08bb82 */ /* 0x010e620000000a00 */
        /* <DEDUP_REMOVED lines=16> */
.L_x_2484:
[----:B------:R-:W-:Y:S05]  /*2a50*/  BSYNC B0 ;  /* 0x0000000000007941 */ /* 0x000fea0003800000 */
.L_x_2483:
[----:B------:R-:W-:Y:S01]  /*2a60*/  BSSY B0, `(.L_x_2485) ;  /* 0x000001d000007945 */ /* 0x000fe20003800000 */
[-C--:B------:R-:W-:Y:S01]  /*2a70*/  ISETP.GE.AND P6, PT, R35, R12.reuse, PT ;  /* 0x0000000c2300720c */ /* 0x080fe20003fc6270 */
[C---:B------:R-:W-:Y:S01]  /*2a80*/  VIADD R27, R14.reuse, 0x60 ;  /* 0x000000600e1b7836 */ /* 0x040fe20000000000 */
[----:B------:R-:W-:Y:S01]  /*2a90*/  ISETP.GE.AND P1, PT, R29, R12, PT ;  /* 0x0000000c1d00720c */ /* 0x000fe20003f26270 */
[----:B------:R-:W-:Y:S01]  /*2aa0*/  VIADD R25, R14, 0x70 ;  /* 0x000000700e197836 */ /* 0x000fe20000000000 */
[----:B------:R-:W-:Y:S11]  /*2ab0*/  @P2 BRA `(.L_x_2486) ;  /* 0x00000000005c2947 */ /* 0x000ff60003800000 */
[----:B------:R-:W-:Y:S01]  /*2ac0*/  ULDC UR5, c[0x0][0x2d0] ;  /* 0x0000b40000057ab9 */ /* 0x000fe20000000800 */
[----:B------:R-:W-:Y:S01]  /*2ad0*/  IMAD R22, R185, 0x30, RZ ;  /* 0x00000030b9167824 */ /* 0x000fe200078e02ff */
[----:B------:R-:W-:Y:S01]  /*2ae0*/  ISETP.GE.AND P3, PT, R222, UR5, PT ;  /* 0x00000005de007c0c */ /* 0x000fe2000bf66270 */
[----:B------:R-:W-:Y:S01]  /*2af0*/  IMAD.WIDE.U32 R36, R184, 0x30, R190 ;  /* 0x00000030b8247825 */ /* 0x000fe200078e00be */
[----:B------:R-:W-:-:S03]  /*2b00*/  ISETP.GE.AND P2, PT, R213, UR5, PT ;  /* 0x00000005d5007c0c */ /* 0x000fc6000bf46270 */
[----:B------:R-:W-:-:S08]  /*2b10*/  IMAD.IADD R22, R37, 0x1, R22 ;  /* 0x0000000125167824 */ /* 0x000fd000078e0216 */
        /* <DEDUP_REMOVED lines=17> */
.L_x_2486:
[----:B------:R-:W-:Y:S05]  /*2c30*/  BSYNC B0 ;  /* 0x0000000000007941 */ /* 0x000fea0003800000 */
.L_x_2485:
[----:B------:R-:W-:Y:S04]  /*2c40*/  BSSY B0, `(.L_x_2487) ;  /* 0x0000018000007945 */ /* 0x000fe80003800000 */
[----:B------:R-:W-:Y:S05]  /*2c50*/  @P6 BRA `(.L_x_2488) ;  /* 0x0000000000586947 */ /* 0x000fea0003800000 */
[----:B------:R-:W-:Y:S01]  /*2c60*/  ULDC UR5, c[0x0][0x2d0] ;  /* 0x0000b40000057ab9 */ /* 0x000fe20000000800 */
[----:B------:R-:W-:Y:S02]  /*2c70*/  LEA R37, P5, R184, R190, 0x6 ;  /* 0x000000beb8257211 */ /* 0x000fe400078a30ff */
[----:B------:R-:W-:Y:S02]  /*2c80*/  ISETP.GE.AND P3, PT, R222, UR5, PT ;  /* 0x00000005de007c0c */ /* 0x000fe4000bf66270 */
[----:B------:R-:W-:Y:S02]  /*2c90*/  ISETP.GE.AND P2, PT, R213, UR5, PT ;  /* 0x00000005d5007c0c */ /* 0x000fe4000bf46270 */
[----:B------:R-:W-:-:S09]  /*2ca0*/  LEA.HI.X R22, R184, R191, R185, 0x6, P5 ;  /* 0x000000bfb8167211 */ /* 0x000fd200028f34b9 */
        /* <DEDUP_REMOVED lines=17> */
.L_x_2488:
[----:B------:R-:W-:Y:S05]  /*2dc0*/  BSYNC B0 ;  /* 0x0000000000007941 */ /* 0x000fea0003800000 */
.L_x_2487:
[----:B------:R-:W-:Y:S01]  /*2dd0*/  BSSY B0, `(.L_x_2489) ;  /* 0x000001c000007945 */ /* 0x000fe20003800000 */
[-C--:B------:R-:W-:Y:S02]  /*2de0*/  ISETP.GE.AND P6, PT, R27, R12.reuse, PT ;  /* 0x0000000c1b00720c */ /* 0x080fe40003fc6270 */
[----:B------:R-:W-:Y:S02]  /*2df0*/  ISETP.GE.AND P5, PT, R25, R12, PT ;  /* 0x0000000c1900720c */ /* 0x000fe40003fa6270 */
[----:B------:R-:W-:Y:S01]  /*2e00*/  SHF.R.S32.HI R22, RZ, 0x1f, R20 ;  /* 0x0000001fff167819 */ /* 0x000fe20000011414 */
[----:B------:R-:W-:Y:S05]  /*2e10*/  @P1 BRA `(.L_x_2490) ;  /* 0x00000000005c1947 */ /* 0x000fea0003800000 */
        /* <DEDUP_REMOVED lines=23> */
.L_x_2490:
[----:B------:R-:W-:Y:S05]  /*2f90*/  BSYNC B0 ;  /* 0x0000000000007941 */ /* 0x000fea0003800000 */
.L_x_2489:
        /* <DEDUP_REMOVED lines=25> */
.L_x_2492:
[----:B------:R-:W-:Y:S05]  /*3130*/  BSYNC B0 ;  /* 0x0000000000007941 */ /* 0x000fea0003800000 */
.L_x_2491:
        /* <DEDUP_REMOVED lines=25> */
.L_x_2494:
[----:B------:R-:W-:Y:S05]  /*32d0*/  BSYNC B0 ;  /* 0x0000000000007941 */ /* 0x000fea0003800000 */
.L_x_2493:
[----:B------:R-:W0:Y:S01]  /*32e0*/  LDGDEPBAR ;  /* 0x00000000000079af */ /* 0x000e220000000000 */
[----:B------:R-:W-:Y:S01]  /*32f0*/  ULDC.64 UR6, c[0x0][0x3d0] ;  /* 0x0000f40000067ab9 */ /* 0x000fe20000000a00 */
[-C--:B------:R-:W-:Y:S01]  /*3300*/  ISETP.GE.AND P5, PT, R14, R12.reuse, PT ;  /* 0x0000000c0e00720c */ /* 0x080fe20003fa6270 */
[----:B-12-4-:R-:W-:Y:S01]  /*3310*/  IMAD R9, R22, UR6, RZ ;  /* 0x0000000616097c24 */ /* 0x016fe2000f8e02ff */
[----:B------:R-:W-:Y:S01]  /*3320*/  ULDC UR5, c[0x0][0x2e8] ;  /* 0x0000ba0000057ab9 */ /* 0x000fe20000000800 */
[C---:B------:R-:W-:Y:S01]  /*3330*/  IMAD.WIDE.U32 R30, R20.reuse, UR6, R30 ;  /* 0x00000006141e7c25 */ /* 0x040fe2000f8e001e */
[-C--:B------:R-:W-:Y:S02]  /*3340*/  ISETP.GE.AND P6, PT, R21, R12.reuse, PT ;  /* 0x0000000c1500720c */ /* 0x080fe40003fc6270 */
[----:B------:R-:W-:Y:S01]  /*3350*/  ISETP.GE.AND P2, PT, R19, R12, PT ;  /* 0x0000000c1300720c */ /* 0x000fe20003f46270 */
[----:B------:R-:W-:Y:S01]  /*3360*/  IMAD R9, R20, UR7, R9 ;  /* 0x0000000714097c24 */ /* 0x000fe2000f8e0209 */
[----:B---3--:R-:W-:Y:S01]  /*3370*/  LEA R128, P3, R30, R10, 0x2 ;  /* 0x0000000a1e807211 */ /* 0x008fe200078610ff */
[----:B------:R-:W-:Y:S01]  /*3380*/  IMAD.X R23, R15, 0x1, R23, P4 ;  /* 0x000000010f177824 */ /* 0x000fe200020e0617 */
[----:B------:R-:W-:Y:S01]  /*3390*/  ULDC.64 UR6, c[0x0][0x220] ;  /* 0x0000880000067ab9 */ /* 0x000fe20000000a00 */
[----:B------:R-:W-:Y:S01]  /*33a0*/  IMAD.IADD R9, R31, 0x1, R9 ;  /* 0x000000011f097824 */ /* 0x000fe200078e0209 */
[----:B------:R-:W-:Y:S01]  /*33b0*/  ISETP.GE.AND P1, PT, R17, R12, PT ;  /* 0x0000000c1100720c */ /* 0x000fe20003f26270 */
[----:B------:R-:W-:-:S02]  /*33c0*/  IMAD R23, R23, R186, RZ ;  /* 0x000000ba17177224 */ /* 0x000fc400078e02ff */
[----:B------:R-:W-:Y:S01]  /*33d0*/  IMAD.IADD R33, R33, 0x1, R18 ;  /* 0x0000000121217824 */ /* 0x000fe200078e0212 */
[----:B------:R-:W-:Y:S01]  /*33e0*/  LEA.HI.X R129, R30, R11, R9, 0x2, P3 ;  /* 0x0000000b1e817211 */ /* 0x000fe200018f1409 */
[----:B------:R-:W-:Y:S01]  /*33f0*/  IMAD R23, R38, R187, R23 ;  /* 0x000000bb26177224 */ /* 0x000fe200078e0217 */
[----:B------:R-:W-:-:S04]  /*3400*/  DEPBAR.LE SB0, 0x0 ;  /* 0x000080000000791a */ /* 0x000fc80000000000 */
[----:B------:R1:W5:Y:S01]  /*3410*/  LDG.E R128, desc[UR12][R128.64] ;  /* 0x0000000c80807981 */ /* 0x000362000c1e1900 */
[----:B------:R-:W-:Y:S01]  /*3420*/  IMAD.WIDE.U32 R38, R38, R186, R32 ;  /* 0x000000ba26267225 */ /* 0x000fe200078e0020 */
[----:B------:R-:W-:Y:S01]  /*3430*/  SHF.R.S32.HI R9, RZ, 0x4, R16 ;  /* 0x00000004ff097819 */ /* 0x000fe20000011410 */
[----:B------:R-:W-:Y:S02]  /*3440*/  BAR.SYNC.DEFER_BLOCKING 0x0 ;  /* 0x0000000000007b1d */ /* 0x000fe40000010000 */
[----:B------:R-:W-:Y:S01]  /*3450*/  IMAD.IADD R36, R39, 0x1, R23 ;  /* 0x0000000127247824 */ /* 0x000fe200078e0217 */
[----:B------:R-:W-:Y:S02]  /*3460*/  LEA.HI R210, R16, R9, RZ, 0x1 ;  /* 0x0000000910d27211 */ /* 0x000fe400078f08ff */
[----:B------:R-:W-:Y:S01]  /*3470*/  LEA R188, P4, R38, UR6, 0x1 ;  /* 0x0000000626bc7c11 */ /* 0x000fe2000f8808ff */
[----:B------:R-:W2:Y:S01]  /*3480*/  MUFU.RCP R37, UR5 ;  /* 0x0000000500257d08 */ /* 0x000ea20008001000 */
[----:B------:R-:W-:Y:S01]  /*3490*/  BSSY B0, `(.L_x_2495) ;  /* 0x0000018000007945 */ /* 0x000fe20003800000 */
[----:B------:R-:W-:Y:S01]  /*34a0*/  ISETP.GE.AND P3, PT, R35, R12, PT ;  /* 0x0000000c2300720c */ /* 0x000fe20003f66270 */
[----:B------:R1:W-:Y:S04]  /*34b0*/  @P5 STS.128 [R219+0xc000], RZ ;  /* 0x00c000ffdb005388 */ /* 0x0003e80000000c00 */
[----:B------:R1:W-:Y:S01]  /*34c0*/  @P5 STS.128 [R219+0x10000], RZ ;  /* 0x010000ffdb005388 */ /* 0x0003e20000000c00 */
[----:B------:R-:W-:Y:S01]  /*34d0*/  LEA.HI R134, R134, R133, RZ, 0x5 ;  /* 0x0000008586867211 */ /* 0x000fe200078f28ff */
[C---:B------:R-:W-:Y:S01]  /*34e0*/  IMAD.SHL.U32 R217, R186.reuse, 0x10, RZ ;  /* 0x00000010bad97824 */ /* 0x040fe200078e00ff */
[----:B------:R-:W-:-:S02]  /*34f0*/  SHF.L.U64.HI R216, R186, 0x4, R187 ;  /* 0x00000004bad87819 */ /* 0x000fc400000102bb */
[----:B------:R-:W-:Y:S02]  /*3500*/  LOP3.LUT R210, R210, 0xfffffffe, RZ, 0xc0, !PT ;  /* 0xfffffffed2d27812 */ /* 0x000fe400078ec0ff */
[----:B------:R-:W-:Y:S01]  /*3510*/  LEA.HI.X R189, R38, UR7, R36, 0x1, P4 ;  /* 0x0000000726bd7c11 */ /* 0x000fe2000a0f0c24 */
[----:B------:R-:W-:Y:S06]  /*3520*/  @P5 BRA `(.L_x_2496) ;  /* 0x0000000000385947 */ /* 0x000fec0003800000 */
        /* <DEDUP_REMOVED lines=14> */
.L_x_2496:
[----:B------:R-:W-:Y:S05]  /*3610*/  BSYNC B0 ;  /* 0x0000000000007941 */ /* 0x000fea0003800000 */
.L_x_2495:
        /* <DEDUP_REMOVED lines=22> */
.L_x_2498:
[----:B------:R-:W-:Y:S05]  /*3780*/  BSYNC B0 ;  /* 0x0000000000007941 */ /* 0x000fea0003800000 */
.L_x_2497:
[----:B------:R2:W-:Y:S01]  /*3790*/  @P2 STS.128 [R219+0xd000], RZ ;  /* 0x00d000ffdb002388 */ /* 0x0005e20000000c00 */
[----:B------:R-:W-:Y:S01]  /*37a0*/  IMAD.SHL.U32 R8, R0, 0x40, RZ ;  /* 0x0000004000087824 */ /* 0x000fe200078e00ff */
[----:B------:R-:W-:Y:S01]  /*37b0*/  SHF.R.S32.HI R132, RZ, 0x5, R134 ;  /* 0x00000005ff847819 */ /* 0x000fe20000011486 */
[----:B------:R-:W-:Y:S01]  /*37c0*/  IMAD.IADD R210, R9, 0x1, -R210 ;  /* 0x0000000109d27824 */ /* 0x000fe200078e0ad2 */
[----:B------:R2:W-:Y:S01]  /*37d0*/  @P2 STS.128 [R219+0x11000], RZ ;  /* 0x011000ffdb002388 */ /* 0x0005e20000000c00 */
[----:B------:R-:W-:Y:S01]  /*37e0*/  IMAD.SHL.U32 R6, R6, 0x40, RZ ;  /* 0x0000004006067824 */ /* 0x000fe200078e00ff */
[----:B------:R-:W-:Y:S01]  /*37f0*/  LOP3.LUT R9, R8, 0x1c0, RZ, 0xc0, !PT ;  /* 0x000001c008097812 */ /* 0x000fe200078ec0ff */
[----:B------:R-:W-:Y:S01]  /*3800*/  IMAD.SHL.U32 R14, R14, 0x8, RZ ;  /* 0x000000080e0e7824 */ /* 0x000fe200078e00ff */
[----:B------:R-:W-:Y:S01]  /*3810*/  BSSY B0, `(.L_x_2499) ;  /* 0x0000022000007945 */ /* 0x000fe20003800000 */
[----:B------:R-:W-:Y:S01]  /*3820*/  IMAD.SHL.U32 R8, R210, 0x8, RZ ;  /* 0x00000008d2087824 */ /* 0x000fe200078e00ff */
[----:B-1----:R-:W-:Y:S01]  /*3830*/  LOP3.LUT R11, R6, 0x1c0, RZ, 0xc0, !PT ;  /* 0x000001c0060b7812 */ /* 0x002fe200078ec0ff */
        /* <DEDUP_REMOVED lines=31> */
.L_x_2500:
[----:B------:R-:W-:Y:S05]  /*3a30*/  BSYNC B0 ;  /* 0x0000000000007941 */ /* 0x000fea0003800000 */
.L_x_2499:
        /* <DEDUP_REMOVED lines=9> */
[----:B------:R-:W-:Y:S05]  /*3ad0*/  @P1 BRA `(.L_x_2502) ;  /* 0x0000000000501947 */ /* 0x000fea0003800000 */
[----:B------:R-:W-:Y:S02]  /*3ae0*/  ULDC UR5, c[0x0][0x2d0] ;  /* 0x0000b40000057ab9 */ /* 0x000fe40000000800 */
[----:B------:R-:W-:Y:S02]  /*3af0*/  ISETP.GE.AND P2, PT, R222, UR5, PT ;  /* 0x00000005de007c0c */ /* 0x000fe4000bf46270 */
[----:B------:R-:W-:-:S11]  /*3b00*/  ISETP.GE.AND P1, PT, R213, UR5, PT ;  /* 0x00000005d5007c0c */ /* 0x000fd6000bf26270 */
[----:B------:R-:W-:Y:S01]  /*3b10*/  @!P2 IMAD R8, R187, 0x60, RZ ;  /* 0x00000060bb08a824 */ /* 0x000fe200078e02ff */
[----:B------:R1:W-:Y:S01]  /*3b20*/  @P2 STS.128 [R219+0xd800], RZ ;  /* 0x00d800ffdb002388 */ /* 0x0003e20000000c00 */
[----:B--2---:R-:W-:-:S05]  /*3b30*/  @!P2 IMAD.WIDE.U32 R10, R186, 0x60, R188 ;  /* 0x00000060ba0aa825 */ /* 0x004fca00078e00bc */
        /* <DEDUP_REMOVED lines=14> */
.L_x_2502:
[----:B------:R-:W-:Y:S05]  /*3c20*/  BSYNC B0 ;  /* 0x0000000000007941 */ /* 0x000fea0003800000 */
.L_x_2501:
        /* <DEDUP_REMOVED lines=24> */
.L_x_2504:
[----:B------:R-:W-:Y:S05]  /*3db0*/  BSYNC B0 ;  /* 0x0000000000007941 */ /* 0x000fea0003800000 */
.L_x_2503:
        /* <DEDUP_REMOVED lines=24> */
.L_x_2506:
[----:B------:R-:W-:Y:S05]  /*3f40*/  BSYNC B0 ;  /* 0x0000000000007941 */ /* 0x000fea0003800000 */
.L_x_2505:
        /* <DEDUP_REMOVED lines=24> */
.L_x_2508:
[----:B------:R-:W-:Y:S05]  /*40d0*/  BSYNC B0 ;  /* 0x0000000000007941 */ /* 0x000fea0003800000 */
.L_x_2507:
        /* <DEDUP_REMOVED lines=8> */
[----:B------:R1:W-:Y:S02]  /*4160*/  @P2 STS.128 [R219+0xf800], RZ ;  /* 0x00f800ffdb002388 */ /* 0x0003e40000000c00 */
[----:B-1234-:R-:W-:-:S05]  /*4170*/  @!P2 IMAD.WIDE.U32 R10, R186, 0xe0, R188 ;  /* 0x000000e0ba0aa825 */ /* 0x01efca00078e00bc */
        /* <DEDUP_REMOVED lines=14> */
.L_x_2510:
[----:B------:R-:W-:Y:S05]  /*4260*/  BSYNC B0 ;  /* 0x0000000000007941 */ /* 0x000fea0003800000 */
.L_x_2509:
[----:B------:R-:W-:Y:S01]  /*4270*/  LDSM.16.M88.4 R68, [R211] ;  /* 0x00000000d344783b */ /* 0x000fe20000000200 */
[----:B------:R-:W-:Y:S01]  /*4280*/  LOP3.LUT P1, RZ, R0, 0x2, RZ, 0xc0, !PT ;  /* 0x0000000200ff7812 */ /* 0x000fe2000782c0ff */
[--C-:B------:R-:W-:Y:S01]  /*4290*/  IMAD R209, R5, 0x2, R211.reuse ;  /* 0x0000000205d17824 */ /* 0x100fe200078e02d3 */
[----:B------:R-:W-:Y:S01]  /*42a0*/  LOP3.LUT R134, R134, 0xffffffe0, RZ, 0xc0, !PT ;  /* 0xffffffe086867812 */ /* 0x000fe200078ec0ff */
[----:B------:R-:W2:Y:S01]  /*42b0*/  LDSM.16.M88.4 R32, [R210+0x4000] ;  /* 0x00400000d220783b */ /* 0x000ea20000000200 */
[----:B------:R-:W-:Y:S01]  /*42c0*/  SEL R7, R7, 0xfffffff0, !P1 ;  /* 0xfffffff007077807 */ /* 0x000fe20004800000 */
[----:B------:R-:W-:Y:S01]  /*42d0*/  IMAD R207, R4, 0x2, R211 ;  /* 0x0000000204cf7824 */ /* 0x000fe200078e02d3 */
[----:B------:R-:W-:Y:S01]  /*42e0*/  LOP3.LUT P1, RZ, R0, 0x4, RZ, 0xc0, !PT ;  /* 0x0000000400ff7812 */ /* 0x000fe2000782c0ff */
[----:B------:R-:W1:Y:S01]  /*42f0*/  LDSM.16.M88.4 R24, [R210+0x4800] ;  /* 0x00480000d218783b */ /* 0x000e620000000200 */
[----:B------:R-:W-:Y:S01]  /*4300*/  VIADD R0, R210, 0x4000 ;  /* 0x00004000d2007836 */ /* 0x000fe20000000000 */
[----:B------:R-:W-:Y:S01]  /*4310*/  LOP3.LUT R6, R6, R129, RZ, 0xfc, !PT ;  /* 0x0000008106067212 */ /* 0x000fe200078efcff */
[----:B------:R-:W-:Y:S01]  /*4320*/  IMAD R136, R7, 0x2, R210 ;  /* 0x0000000207887824 */ /* 0x000fe200078e02d2 */
[----:B------:R-:W1:Y:S01]  /*4330*/  LDSM.16.M88.4 R92, [R210+0x6000] ;  /* 0x00600000d25c783b */ /* 0x000e620000000200 */
[----:B------:R-:W-:Y:S01]  /*4340*/  SEL R3, R3, 0xffffffe0, !P1 ;  /* 0xffffffe003037807 */ /* 0x000fe20004800000 */
[----:B------:R-:W-:Y:S01]  /*4350*/  IMAD R208, R7, 0x2, R0 ;  /* 0x0000000207d07824 */ /* 0x000fe200078e0200 */
[----:B------:R-:W-:Y:S01]  /*4360*/  SHF.R.S32.HI R7, RZ, 0x1f, R132 ;  /* 0x0000001fff077819 */ /* 0x000fe20000011484 */
[----:B------:R-:W1:Y:S01]  /*4370*/  LDSM.16.M88.4 R16, [R210+0x5000] ;  /* 0x00500000d210783b */ /* 0x000e620000000200 */
[----:B------:R-:W-:-:S02]  /*4380*/  IMAD R206, R4, 0x2, R209 ;  /* 0x0000000204ce7824 */ /* 0x000fc400078e02d1 */
[C---:B------:R-:W-:Y:S01]  /*4390*/  IMAD R203, R3.reuse, 0x2, R210 ;  /* 0x0000000203cb7824 */ /* 0x040fe200078e02d2 */
[----:B------:R-:W1:Y:S01]  /*43a0*/  LDSM.16.M88.4 R100, [R210+0x5800] ;  /* 0x00580000d264783b */ /* 0x000e620000000200 */
[----:B------:R-:W-:Y:S02]  /*43b0*/  IMAD R205, R3, 0x2, R208 ;  /* 0x0000000203cd7824 */ /* 0x000fe400078e02d0 */
[C---:B------:R-:W-:Y:S01]  /*43c0*/  IMAD.IADD R134, R133.reuse, 0x1, -R134 ;  /* 0x0000000185867824 */ /* 0x040fe200078e0a86 */
[----:B------:R-:W1:Y:S01]  /*43d0*/  LDSM.16.M88.4 R84, [R210+0x6800] ;  /* 0x00680000d254783b */ /* 0x000e620000000200 */
[----:B------:R-:W-:Y:S02]  /*43e0*/  IMAD R0, R132, 0x10, R135 ;  /* 0x0000001084007824 */ /* 0x000fe400078e0287 */
[----:B------:R-:W-:Y:S01]  /*43f0*/  IMAD.SHL.U32 R229, R133, 0x2, RZ ;  /* 0x0000000285e57824 */ /* 0x000fe200078e00ff */
[----:B------:R-:W1:Y:S01]  /*4400*/  LDSM.16.M88.4 R76, [R210+0x7000] ;  /* 0x00700000d24c783b */ /* 0x000e620000000200 */
[----:B------:R-:W-:-:S03]  /*4410*/  SHF.R.S32.HI R227, RZ, 0x1f, R134 ;  /* 0x0000001fffe37819 */ /* 0x000fc60000011486 */
[----:B------:R-:W1:Y:S01]  /*4420*/  LDSM.16.M88.4 R124, [R210+0x7800] ;  /* 0x00780000d27c783b */ /* 0x000e620000000200 */
[----:B------:R-:W-:Y:S02]  /*4430*/  LEA.HI R227, R227, R134, RZ, 0x2 ;  /* 0x00000086e3e37211 */ /* 0x000fe400078f10ff */
[----:B------:R-:W-:Y:S01]  /*4440*/  LOP3.LUT R229, R229, 0x6, RZ, 0xc0, !PT ;  /* 0x00000006e5e57812 */ /* 0x000fe200078ec0ff */
[----:B------:R-:W-:Y:S01]  /*4450*/  LDSM.16.M88.4 R64, [R209] ;  /* 0x00000000d140783b */ /* 0x000fe20000000200 */
[----:B------:R-:W-:-:S03]  /*4460*/  SHF.R.S32.HI R227, RZ, 0x2, R227 ;  /* 0x00000002ffe37819 */ /* 0x000fc600000114e3 */
[----:B------:R-:W1:Y:S01]  /*4470*/  LDSM.16.M88.4 R120, [R136+0x4000] ;  /* 0x004000008878783b */ /* 0x000e620000000200 */
[----:B------:R-:W-:Y:S02]  /*4480*/  IADD3 R3, R0, 0x1, R227 ;  /* 0x0000000100037810 */ /* 0x000fe40007ffe0e3 */
[----:B------:R-:W-:Y:S01]  /*4490*/  LEA.HI R0, R7, R132, RZ, 0x2 ;  /* 0x0000008407007211 */ /* 0x000fe200078f10ff */
[----:B------:R-:W1:Y:S01]  /*44a0*/  LDSM.16.M88.4 R44, [R136+0x4800] ;  /* 0x00480000882c783b */ /* 0x000e620000000200 */
[C---:B--2---:R-:W-:Y:S01]  /*44b0*/  HMMA.16816.F32.BF16 R40, R68.reuse, R32, RZ ;  /* 0x000000204428723c */ /* 0x044fe200000418ff */
[----:B------:R-:W-:Y:S02]  /*44c0*/  IADD3 R7, R131, R3, -R220 ;  /* 0x0000000383077210 */ /* 0x000fe40007ffe8dc */
[----:B-1-34-:R-:W1:Y:S01]  /*44d0*/  LDSM.16.M88.4 R8, [R136+0x6000] ;  /* 0x006000008808783b */ /* 0x01ae620000000200 */
[----:B------:R-:W-:Y:S01]  /*44e0*/  LOP3.LUT R3, R0, 0xfffffffc, RZ, 0xc0, !PT ;  /* 0xfffffffc00037812 */ /* 0x000fe200078ec0ff */
[----:B------:R-:W-:Y:S01]  /*44f0*/  IMAD.IADD R0, R2, 0x1, R229 ;  /* 0x0000000102007824 */ /* 0x000fe200078e02e5 */
[----:B------:R-:W-:Y:S01]  /*4500*/  HMMA.16816.F32.BF16 R32, R68, R34, RZ ;  /* 0x000000224420723c */ /* 0x000fe200000418ff */
[----:B------:R-:W2:Y:S01]  /*4510*/  LDSM.16.M88.4 R116, [R136+0x5000] ;  /* 0x005000008874783b */ /* 0x000ea20000000200 */
[----:B------:R-:W-:-:S02]  /*4520*/  IMAD.IADD R130, R7, 0x1, R130 ;  /* 0x0000000107827824 */ /* 0x000fc400078e0282 */
[----:B------:R-:W-:Y:S01]  /*4530*/  VIADD R7, R0, 0x1 ;  /* 0x0000000100077836 */ /* 0x000fe20000000000 */
[----:B------:R-:W3:Y:S01]  /*4540*/  LDSM.16.M88.4 R112, [R136+0x5800] ;  /* 0x005800008870783b */ /* 0x000ee20000000200 */
[C---:B------:R-:W-:Y:S01]  /*4550*/  HMMA.16816.F32.BF16 R28, R68.reuse, R24, RZ ;  /* 0x00000018441c723c */ /* 0x040fe200000418ff */
[----:B------:R-:W-:Y:S01]  /*4560*/  VIMNMX R193, R130, R131, PT ;  /* 0x0000008382c17248 */ /* 0x000fe20003fe0100 */
[----:B------:R-:W-:Y:S01]  /*4570*/  IMAD.IADD R226, R132, 0x1, -R3 ;  /* 0x0000000184e27824 */ /* 0x000fe200078e0a03 */
[----:B------:R-:W4:Y:S01]  /*4580*/  LDSM.16.M88.4 R48, [R136+0x6800] ;  /* 0x006800008830783b */ /* 0x000f220000000200 */
[----:B------:R-:W-:Y:S01]  /*4590*/  VIADDMNMX R192, R130, 0x8, R131, PT ;  /* 0x0000000882c07846 */ /* 0x000fe20003800183 */
[----:B-----5:R-:W-:Y:S01]  /*45a0*/  FMUL.FTZ R3, R128, R37 ;  /* 0x0000002580037220 */ /* 0x020fe20000410000 */
[----:B------:R-:W-:Y:S01]  /*45b0*/  HMMA.16816.F32.BF16 R96, R68, R92, RZ ;  /* 0x0000005c4460723c */ /* 0x000fe200000418ff */
[----:B------:R-:W4:Y:S01]  /*45c0*/  LDSM.16.M88.4 R108, [R136+0x7000] ;  /* 0x00700000886c783b */ /* 0x000f220000000200 */
[----:B------:R-:W-:-:S02]  /*45d0*/  ISETP.GE.AND P6, PT, R7, R193, PT ;  /* 0x000000c10700720c */ /* 0x000fc40003fc6270 */
[----:B------:R-:W-:Y:S01]  /*45e0*/  ISETP.GE.AND P4, PT, R7, R192, PT ;  /* 0x000000c00700720c */ /* 0x000fe20003f86270 */
[----:B------:R-:W4:Y:S01]  /*45f0*/  LDSM.16.M88.4 R104, [R136+0x7800] ;  /* 0x007800008868783b */ /* 0x000f220000000200 */
[C---:B------:R-:W-:Y:S03]  /*4600*/  HMMA.16816.F32.BF16 R24, R68.reuse, R26, RZ ;  /* 0x0000001a4418723c */ /* 0x040fe600000418ff */
[----:B------:R-:W-:Y:S03]  /*4610*/  LDSM.16.M88.4 R52, [R207] ;  /* 0x00000000cf34783b */ /* 0x000fe60000000200 */
[C---:B------:R-:W-:Y:S01]  /*4620*/  HMMA.16816.F32.BF16 R92, R68.reuse, R94, RZ ;  /* 0x0000005e445c723c */ /* 0x040fe200000418ff */
[----:B------:R-:W4:Y:S04]  /*4630*/  LDSM.16.M88.4 R60, [R203+0x4000] ;  /* 0x00400000cb3c783b */ /* 0x000f280000000200 */
[----:B------:R-:W4:Y:S01]  /*4640*/  LDSM.16.M88.4 R56, [R203+0x4800] ;  /* 0x00480000cb38783b */ /* 0x000f220000000200 */
[C---:B------:R-:W-:Y:S03]  /*4650*/  HMMA.16816.F32.BF16 R20, R68.reuse, R16, RZ ;  /* 0x000000104414723c */ /* 0x040fe600000418ff */
        /* <DEDUP_REMOVED lines=22> */
[----:B------:R-:W-:Y:S05]  /*47c0*/  LDSM.16.M88.4 R116, [R205] ;  /* 0x00000000cd74783b */ /* 0x000fea0000000200 */
[C---:B---3--:R-:W-:Y:S06]  /*47d0*/  HMMA.16816.F32.BF16 R12, R64.reuse, R112, R12 ;  /* 0x00000070400c723c */ /* 0x048fec000004180c */
[C---:B------:R-:W-:Y:S01]  /*47e0*/  HMMA.16816.F32.BF16 R100, R64.reuse, R114, R100 ;  /* 0x000000724064723c */ /* 0x040fe20000041864 */
[----:B------:R-:W-:Y:S05]  /*47f0*/  LDSM.16.M88.4 R112, [R205+0x800] ;  /* 0x00080000cd70783b */ /* 0x000fea0000000200 */
[C---:B----4-:R-:W-:Y:S06]  /*4800*/  HMMA.16816.F32.BF16 R88, R64.reuse, R48, R88 ;  /* 0x000000304058723c */ /* 0x050fec0000041858 */
[C---:B------:R-:W-:Y:S01]  /*4810*/  HMMA.16816.F32.BF16 R84, R64.reuse, R50, R84 ;  /* 0x000000324054723c */ /* 0x040fe20000041854 */
[----:B------:R-:W2:Y:S05]  /*4820*/  LDSM.16.M88.4 R48, [R203+0x6000] ;  /* 0x00600000cb30783b */ /* 0x000eaa0000000200 */
[C---:B------:R-:W-:Y:S06]  /*4830*/  HMMA.16816.F32.BF16 R80, R64.reuse, R108, R80 ;  /* 0x0000006c4050723c */ /* 0x040fec0000041850 */
[C---:B------:R-:W-:Y:S01]  /*4840*/  HMMA.16816.F32.BF16 R76, R64.reuse, R110, R76 ;  /* 0x0000006e404c723c */ /* 0x040fe2000004184c */
[----:B------:R-:W-:Y:S05]  /*4850*/  LDSM.16.M88.4 R108, [R205+0x1000] ;  /* 0x00100000cd6c783b */ /* 0x000fea0000000200 */
[C---:B------:R-:W-:Y:S06]  /*4860*/  HMMA.16816.F32.BF16 R72, R64.reuse, R104, R72 ;  /* 0x000000684048723c */ /* 0x040fec0000041848 */
[----:B------:R-:W-:Y:S01]  /*4870*/  HMMA.16816.F32.BF16 R68, R64, R106, R68 ;  /* 0x0000006a4044723c */ /* 0x000fe20000041844 */
[----:B------:R-:W3:Y:S04]  /*4880*/  LDSM.16.M88.4 R64, [R203+0x6800] ;  /* 0x00680000cb40783b */ /* 0x000ee80000000200 */
[----:B------:R-:W-:Y:S01]  /*4890*/  LDSM.16.M88.4 R104, [R205+0x2800] ;  /* 0x00280000cd68783b */ /* 0x000fe20000000200 */
        /* <DEDUP_REMOVED lines=21> */
[C---:B------:R-:W-:Y:S06]  /*49f0*/  HMMA.16816.F32.BF16 R72, R52.reuse, R56, R72 ;  /* 0x000000383448723c */ /* 0x040fec0000041848 */
[----:B------:R-:W-:Y:S01]  /*4a00*/  HMMA.16816.F32.BF16 R68, R52, R58, R68 ;  /* 0x0000003a3444723c */ /* 0x000fe20000041844 */
[----:B------:R-:W-:Y:S04]  /*4a10*/  LDSM.16.M88.4 R56, [R211+0x2000] ;  /* 0x00200000d338783b */ /* 0x000fe80000000200 */
[----:B------:R-:W4:Y:S01]  /*4a20*/  LDSM.16.M88.4 R52, [R210+0x8000] ;  /* 0x00800000d234783b */ /* 0x000f220000000200 */
        /* <DEDUP_REMOVED lines=23> */
[----:B------:R-:W3:Y:S04]  /*4ba0*/  LDSM.16.M88.4 R44, [R210+0xa800] ;  /* 0x00a80000d22c783b */ /* 0x000ee80000000200 */
[----:B------:R-:W4:Y:S01]  /*4bb0*/  LDSM.16.M88.4 R60, [R210+0xb000] ;  /* 0x00b00000d23c783b */ /* 0x000f220000000200 */
        /* <DEDUP_REMOVED lines=12> */
[C---:B------:R-:W-:Y:S06]  /*4c80*/  HMMA.16816.F32.BF16 R20, R56.reuse, R48, R20 ;  /* 0x000000303814723c */ /* 0x040fec0000041814 */
[C---:B------:R-:W-:Y:S01]  /*4c90*/  HMMA.16816.F32.BF16 R16, R56.reuse, R50, R16 ;  /* 0x000000323810723c */ /* 0x040fe20000041810 */
[----:B------:R-:W3:Y:S05]  /*4ca0*/  LDSM.16.M88.4 R48, [R136+0x8800] ;  /* 0x008800008830783b */ /* 0x000eea0000000200 */
[C---:B------:R-:W-:Y:S06]  /*4cb0*/  HMMA.16816.F32.BF16 R12, R56.reuse, R104, R12 ;  /* 0x00000068380c723c */ /* 0x040fec000004180c */
[C---:B------:R-:W-:Y:S01]  /*4cc0*/  HMMA.16816.F32.BF16 R100, R56.reuse, R106, R100 ;  /* 0x0000006a3864723c */ /* 0x040fe20000041864 */
[----:B------:R-:W-:Y:S05]  /*4cd0*/  LDSM.16.M88.4 R104, [R136+0x9800] ;  /* 0x009800008868783b */ /* 0x000fea0000000200 */
[C---:B----4-:R-:W-:Y:S06]  /*4ce0*/  HMMA.16816.F32.BF16 R80, R56.reuse, R60, R80 ;  /* 0x0000003c3850723c */ /* 0x050fec0000041850 */
[C---:B------:R-:W-:Y:S01]  /*4cf0*/  HMMA.16816.F32.BF16 R76, R56.reuse, R62, R76 ;  /* 0x0000003e384c723c */ /* 0x040fe2000004184c */
[----:B------:R-:W-:Y:S05]  /*4d00*/  LDSM.16.M88.4 R60, [R136+0xb000] ;  /* 0x00b00000883c783b */ /* 0x000fea0000000200 */
[C---:B------:R-:W-:Y:S06]  /*4d10*/  HMMA.16816.F32.BF16 R72, R56.reuse, R112, R72 ;  /* 0x000000703848723c */ /* 0x040fec0000041848 */
[----:B------:R-:W-:Y:S01]  /*4d20*/  HMMA.16816.F32.BF16 R68, R56, R114, R68 ;  /* 0x000000723844723c */ /* 0x000fe20000041844 */
[----:B------:R-:W4:Y:S04]  /*4d30*/  LDSM.16.M88.4 R56, [R136+0xb800] ;  /* 0x00b800008838783b */ /* 0x000f280000000200 */
[----:B------:R-:W-:Y:S01]  /*4d40*/  LDSM.16.M88.4 R112, [R203+0xa800] ;  /* 0x00a80000cb70783b */ /* 0x000fe20000000200 */
        /* <DEDUP_REMOVED lines=12> */
[C---:B----4-:R-:W-:Y:S06]  /*4e10*/  HMMA.16816.F32.BF16 R72, R52.reuse, R56, R72 ;  /* 0x000000383448723c */ /* 0x050fec0000041848 */
[----:B------:R-:W-:Y:S01]  /*4e20*/  HMMA.16816.F32.BF16 R68, R52, R58, R68 ;  /* 0x0000003a3444723c */ /* 0x000fe20000041844 */
[----:B------:R-:W-:Y:S05]  /*4e30*/  LDSM.16.M88.4 R56, [R205+0x5000] ;  /* 0x00500000cd38783b */ /* 0x000fea0000000200 */
[C---:B-1----:R-:W-:Y:S06]  /*4e40*/  HMMA.16816.F32.BF16 R40, R120.reuse, R8, R40 ;  /* 0x000000087828723c */ /* 0x042fec0000041828 */
[----:B------:R-:W-:Y:S01]  /*4e50*/  HMMA.16816.F32.BF16 R32, R120, R10, R32 ;  /* 0x0000000a7820723c */ /* 0x000fe20000041820 */
[----:B------:R-:W1:Y:S05]  /*4e60*/  LDSM.16.M88.4 R8, [R206+0x2000] ;  /* 0x00200000ce08783b */ /* 0x000e6a0000000200 */
[C---:B------:R-:W-:Y:S06]  /*4e70*/  HMMA.16816.F32.BF16 R88, R52.reuse, R64, R88 ;  /* 0x000000403458723c */ /* 0x040fec0000041858 */
[C---:B------:R-:W-:Y:S06]  /*4e80*/  HMMA.16816.F32.BF16 R12, R52.reuse, R104, R12 ;  /* 0x00000068340c723c */ /* 0x040fec000004180c */
[C---:B------:R-:W-:Y:S01]  /*4e90*/  HMMA.16816.F32.BF16 R100, R52.reuse, R106, R100 ;  /* 0x0000006a3464723c */ /* 0x040fe20000041864 */
[----:B------:R-:W4:Y:S05]  /*4ea0*/  LDSM.16.M88.4 R104, [R203+0xb800] ;  /* 0x00b80000cb68783b */ /* 0x000f2a0000000200 */
[----:B------:R-:W-:Y:S01]  /*4eb0*/  HMMA.16816.F32.BF16 R84, R52, R66, R84 ;  /* 0x000000423454723c */ /* 0x000fe20000041854 */
[----:B------:R-:W4:Y:S05]  /*4ec0*/  LDSM.16.M88.4 R64, [R205+0x4000] ;  /* 0x00400000cd40783b */ /* 0x000f2a0000000200 */
[C---:B--2---:R-:W-:Y:S06]  /*4ed0*/  HMMA.16816.F32.BF16 R20, R120.reuse, R44, R20 ;  /* 0x0000002c7814723c */ /* 0x044fec0000041814 */
[----:B------:R-:W-:Y:S01]  /*4ee0*/  HMMA.16816.F32.BF16 R16, R120, R46, R16 ;  /* 0x0000002e7810723c */ /* 0x000fe20000041810 */
[----:B------:R-:W-:Y:S05]  /*4ef0*/  LDSM.16.M88.4 R44, [R205+0x6800] ;  /* 0x00680000cd2c783b */ /* 0x000fea0000000200 */
[C---:B------:R-:W-:Y:S06]  /*4f00*/  HMMA.16816.F32.BF16 R80, R52.reuse, R60, R80 ;  /* 0x0000003c3450723c */ /* 0x040fec0000041850 */
[----:B------:R-:W-:Y:S01]  /*4f10*/  HMMA.16816.F32.BF16 R76, R52, R62, R76 ;  /* 0x0000003e344c723c */ /* 0x000fe2000004184c */
[----:B------:R-:W2:Y:S04]  /*4f20*/  LDSM.16.M88.4 R60, [R205+0x4800] ;  /* 0x00480000cd3c783b */ /* 0x000ea80000000200 */
[----:B------:R-:W2:Y:S01]  /*4f30*/  LDSM.16.M88.4 R52, [R205+0x5800] ;  /* 0x00580000cd34783b */ /* 0x000ea20000000200 */
[C---:B------:R-:W-:Y:S06]  /*4f40*/  HMMA.16816.F32.BF16 R88, R120.reuse, R112, R88 ;  /* 0x000000707858723c */ /* 0x040fec0000041858 */
[C---:B---3--:R-:W-:Y:S06]  /*4f50*/  HMMA.16816.F32.BF16 R28, R120.reuse, R48, R28 ;  /* 0x00000030781c723c */ /* 0x048fec000004181c */
[C---:B------:R-:W-:Y:S01]  /*4f60*/  HMMA.16816.F32.BF16 R24, R120.reuse, R50, R24 ;  /* 0x000000327818723c */ /* 0x040fe20000041818 */
[----:B------:R-:W3:Y:S05]  /*4f70*/  LDSM.16.M88.4 R48, [R205+0x6000] ;  /* 0x00600000cd30783b */ /* 0x000eea0000000200 */
[----:B------:R-:W-:Y:S01]  /*4f80*/  HMMA.16816.F32.BF16 R112, R120, R114, R84 ;  /* 0x000000727870723c */ /* 0x000fe20000041854 */
[----:B------:R-:W3:Y:S05]  /*4f90*/  LDSM.16.M88.4 R84, [R205+0x7000] ;  /* 0x00700000cd54783b */ /* 0x000eea0000000200 */
[C---:B-1----:R-:W-:Y:S06]  /*4fa0*/  HMMA.16816.F32.BF16 R20, R8.reuse, R56, R20 ;  /* 0x000000380814723c */ /* 0x042fec0000041814 */
[----:B------:R-:W-:Y:S01]  /*4fb0*/  HMMA.16816.F32.BF16 R16, R8, R58, R16 ;  /* 0x0000003a0810723c */ /* 0x000fe20000041810 */
[----:B------:R-:W1:Y:S01]  /*4fc0*/  LDSM.16.M88.4 R56, [R205+0x7800] ;  /* 0x00780000cd38783b */ /* 0x000e620000000200 */
[----:B------:R-:W-:-:S04]  /*4fd0*/  DEPBAR.LE SB0, 0x0 ;  /* 0x000080000000791a */ /* 0x000fc80000000000 */
[C---:B------:R-:W-:Y:S06]  /*4fe0*/  HMMA.16816.F32.BF16 R12, R120.reuse, R124, R12 ;  /* 0x0000007c780c723c */ /* 0x040fec000004180c */
[C---:B------:R-:W-:Y:S06]  /*4ff0*/  HMMA.16816.F32.BF16 R100, R120.reuse, R126, R100 ;  /* 0x0000007e7864723c */ /* 0x040fec0000041864 */
[C---:B------:R-:W-:Y:S06]  /*5000*/  HMMA.16816.F32.BF16 R96, R120.reuse, R116, R96 ;  /* 0x000000747860723c */ /* 0x040fec0000041860 */
[C---:B------:R-:W-:Y:S06]  /*5010*/  HMMA.16816.F32.BF16 R92, R120.reuse, R118, R92 ;  /* 0x00000076785c723c */ /* 0x040fec000004185c */
[C---:B------:R-:W-:Y:S06]  /*5020*/  HMMA.16816.F32.BF16 R80, R120.reuse, R108, R80 ;  /* 0x0000006c7850723c */ /* 0x040fec0000041850 */
[C---:B------:R-:W-:Y:S06]  /*5030*/  HMMA.16816.F32.BF16 R76, R120.reuse, R110, R76 ;  /* 0x0000006e784c723c */ /* 0x040fec000004184c */
[C---:B----4-:R-:W-:Y:S06]  /*5040*/  HMMA.16816.F32.BF16 R72, R120.reuse, R104, R72 ;  /* 0x000000687848723c */ /* 0x050fec0000041848 */
[----:B------:R-:W-:Y:S06]  /*5050*/  HMMA.16816.F32.BF16 R68, R120, R106, R68 ;  /* 0x0000006a7844723c */ /* 0x000fec0000041844 */
[C---:B------:R-:W-:Y:S06]  /*5060*/  HMMA.16816.F32.BF16 R40, R8.reuse, R64, R40 ;  /* 0x000000400828723c */ /* 0x040fec0000041828 */
[C---:B------:R-:W-:Y:S06]  /*5070*/  HMMA.16816.F32.BF16 R32, R8.reuse, R66, R32 ;  /* 0x000000420820723c */ /* 0x040fec0000041820 */
[C---:B--2---:R-:W-:Y:S06]  /*5080*/  HMMA.16816.F32.BF16 R28, R8.reuse, R60, R28 ;  /* 0x0000003c081c723c */ /* 0x044fec000004181c */
[C---:B------:R-:W-:Y:S06]  /*5090*/  HMMA.16816.F32.BF16 R24, R8.reuse, R62, R24 ;  /* 0x0000003e0818723c */ /* 0x040fec0000041818 */
[C---:B------:R-:W-:Y:S06]  /*50a0*/  HMMA.16816.F32.BF16 R12, R8.reuse, R52, R12 ;  /* 0x00000034080c723c */ /* 0x040fec000004180c */
[C---:B------:R-:W-:Y:S06]  /*50b0*/  HMMA.16816.F32.BF16 R100, R8.reuse, R54, R100 ;  /* 0x000000360864723c */ /* 0x040fec0000041864 */
[C---:B---3--:R-:W-:Y:S06]  /*50c0*/  HMMA.16816.F32.BF16 R96, R8.reuse, R48, R96 ;  /* 0x000000300860723c */ /* 0x048fec0000041860 */
[----:B------:R-:W-:Y:S01]  /*50d0*/  HMMA.16816.F32.BF16 R92, R8, R50, R92 ;  /* 0x00000032085c723c */ /* 0x000fe2000004185c */
[----:B------:R-:W-:-:S05]  /*50e0*/  VIADD R48, R0, 0x21 ;  /* 0x0000002100307836 */ /* 0x000fca0000000000 */
[C---:B------:R-:W-:Y:S06]  /*50f0*/  HMMA.16816.F32.BF16 R88, R8.reuse, R44, R88 ;  /* 0x0000002c0858723c */ /* 0x040fec0000041858 */
[C---:B------:R-:W-:Y:S06]  /*5100*/  HMMA.16816.F32.BF16 R112, R8.reuse, R46, R112 ;  /* 0x0000002e0870723c */ /* 0x040fec0000041870 */
[C---:B------:R-:W-:Y:S06]  /*5110*/  HMMA.16816.F32.BF16 R80, R8.reuse, R84, R80 ;  /* 0x000000540850723c */ /* 0x040fec0000041850 */
[C---:B------:R-:W-:Y:S06]  /*5120*/  HMMA.16816.F32.BF16 R76, R8.reuse, R86, R76 ;  /* 0x00000056084c723c */ /* 0x040fec000004184c */
[C---:B-1----:R-:W-:Y:S06]  /*5130*/  HMMA.16816.F32.BF16 R72, R8.reuse, R56, R72 ;  /* 0x000000380848723c */ /* 0x042fec0000041848 */
[----:B------:R-:W-:Y:S07]  /*5140*/  HMMA.16816.F32.BF16 R68, R8, R58, R68 ;  /* 0x0000003a0844723c */ /* 0x000fee0000041844 */
[C---:B------:R-:W-:Y:S01]  /*5150*/  VIADD R8, R0.reuse, 0x9 ;  /* 0x0000000900087836 */ /* 0x040fe20000000000 */
[----:B------:R-:W-:Y:S01]  /*5160*/  I2FP.F32.S32 R10, R7 ;  /* 0x00000007000a7245 */ /* 0x000fe20000201400 */
[----:B------:R-:W-:Y:S01]  /*5170*/  VIADD R9, R0, 0x8 ;  /* 0x0000000800097836 */ /* 0x000fe20000000000 */
[----:B------:R-:W-:Y:S02]  /*5180*/  BAR.SYNC.DEFER_BLOCKING 0x0 ;  /* 0x0000000000007b1d */ /* 0x000fe40000010000 */
[C---:B------:R-:W-:Y:S01]  /*5190*/  ISETP.GE.AND P1, PT, R8.reuse, R193, PT ;  /* 0x000000c10800720c */ /* 0x040fe20003f26270 */
[C---:B------:R-:W-:Y:S01]  /*51a0*/  FFMA.FTZ R41, R3.reuse, R10, R41 ;  /* 0x0000000a03297223 */ /* 0x040fe20000010029 */
[----:B------:R-:W-:Y:S01]  /*51b0*/  ISETP.GE.AND P3, PT, R8, R192, PT ;  /* 0x000000c00800720c */ /* 0x000fe20003f66270 */
[----:B------:R-:W-:Y:S01]  /*51c0*/  FFMA.FTZ R43, R3, R10, R43 ;  /* 0x0000000a032b7223 */ /* 0x000fe2000001002b */
[----:B------:R-:W-:Y:S01]  /*51d0*/  I2FP.F32.S32 R7, R9 ;  /* 0x0000000900077245 */ /* 0x000fe20000201400 */
[----:B------:R-:W-:Y:S01]  /*51e0*/  VIADD R10, R0, 0x10 ;  /* 0x00000010000a7836 */ /* 0x000fe20000000000 */
[----:B------:R-:W-:-:S02]  /*51f0*/  I2FP.F32.S32 R8, R8 ;  /* 0x0000000800087245 */ /* 0x000fc40000201400 */
[----:B------:R-:W-:Y:S01]  /*5200*/  ISETP.GE.AND P5, PT, R9, R193, PT ;  /* 0x000000c10900720c */ /* 0x000fe20003fa6270 */
[CC--:B------:R-:W-:Y:S01]  /*5210*/  FFMA.FTZ R32, R3.reuse, R7.reuse, R32 ;  /* 0x0000000703207223 */ /* 0x0c0fe20000010020 */
[C---:B------:R-:W-:Y:S01]  /*5220*/  FFMA.FTZ R34, R3.reuse, R7, R34 ;  /* 0x0000000703227223 */ /* 0x040fe20000010022 */
[CC--:B------:R-:W-:Y:S01]  /*5230*/  FFMA.FTZ R33, R3.reuse, R8.reuse, R33 ;  /* 0x0000000803217223 */ /* 0x0c0fe20000010021 */
[----:B------:R-:W-:Y:S01]  /*5240*/  FFMA.FTZ R35, R3, R8, R35 ;  /* 0x0000000803237223 */ /* 0x000fe20000010023 */
[C---:B------:R-:W-:Y:S01]  /*5250*/  VIADD R7, R0.reuse, 0x18 ;  /* 0x0000001800077836 */ /* 0x040fe20000000000 */
[----:B------:R-:W-:Y:S01]  /*5260*/  ISETP.GE.AND P2, PT, R9, R192, PT ;  /* 0x000000c00900720c */ /* 0x000fe20003f46270 */
[----:B------:R-:W-:Y:S01]  /*5270*/  VIADD R8, R0, 0x11 ;  /* 0x0000001100087836 */ /* 0x000fe20000000000 */
[----:B------:R-:W-:Y:S02]  /*5280*/  FSEL R57, R41, -INF , !P6 ;  /* 0xff80000029397808 */ /* 0x000fe40007000000 */
[----:B------:R-:W-:-:S02]  /*5290*/  FSEL R54, R43, -INF , !P4 ;  /* 0xff8000002b367808 */ /* 0x000fc40006000000 */
[----:B------:R-:W-:Y:S02]  /*52a0*/  FSEL R53, R33, -INF , !P1 ;  /* 0xff80000021357808 */ /* 0x000fe40004800000 */
[----:B------:R-:W-:Y:S02]  /*52b0*/  FSEL R50, R35, -INF , !P3 ;  /* 0xff80000023327808 */ /* 0x000fe40005800000 */
[CC--:B------:R-:W-:Y:S02]  /*52c0*/  ISETP.GE.AND P6, PT, R10.reuse, R193.reuse, PT ;  /* 0x000000c10a00720c */ /* 0x0c0fe40003fc6270 */
[-C--:B------:R-:W-:Y:S02]  /*52d0*/  ISETP.GE.AND P4, PT, R10, R192.reuse, PT ;  /* 0x000000c00a00720c */ /* 0x080fe40003f86270 */
[C---:B------:R-:W-:Y:S02]  /*52e0*/  ISETP.GE.AND P1, PT, R7.reuse, R193, PT ;  /* 0x000000c10700720c */ /* 0x040fe40003f26270 */
[----:B------:R-:W-:-:S02]  /*52f0*/  ISETP.GE.AND P3, PT, R7, R192, PT ;  /* 0x000000c00700720c */ /* 0x000fc40003f66270 */
[----:B------:R-:W-:Y:S02]  /*5300*/  I2FP.F32.S32 R10, R10 ;  /* 0x0000000a000a7245 */ /* 0x000fe40000201400 */
[----:B------:R-:W-:Y:S02]  /*5310*/  FSEL R55, R32, -INF , !P5 ;  /* 0xff80000020377808 */ /* 0x000fe40006800000 */
[----:B------:R-:W-:Y:S01]  /*5320*/  FSEL R52, R34, -INF , !P2 ;  /* 0xff80000022347808 */ /* 0x000fe20005000000 */
[CC--:B------:R-:W-:Y:S01]  /*5330*/  FFMA.FTZ R28, R3.reuse, R10.reuse, R28 ;  /* 0x0000000a031c7223 */ /* 0x0c0fe2000001001c */
[----:B------:R-:W-:Y:S01]  /*5340*/  I2FP.F32.S32 R7, R7 ;  /* 0x0000000700077245 */ /* 0x000fe20000201400 */
[C---:B------:R-:W-:Y:S01]  /*5350*/  FFMA.FTZ R10, R3.reuse, R10, R30 ;  /* 0x0000000a030a7223 */ /* 0x040fe2000001001e */
[----:B------:R-:W-:Y:S01]  /*5360*/  ISETP.GE.AND P5, PT, R8, R193, PT ;  /* 0x000000c10800720c */ /* 0x000fe20003fa6270 */
[----:B------:R-:W-:Y:S01]  /*5370*/  VIADD R34, R0, 0x49 ;  /* 0x0000004900227836 */ /* 0x000fe20000000000 */
[----:B------:R-:W-:Y:S01]  /*5380*/  ISETP.GE.AND P2, PT, R8, R192, PT ;  /* 0x000000c00800720c */ /* 0x000fe20003f46270 */
[CC--:B------:R-:W-:Y:S01]  /*5390*/  FFMA.FTZ R9, R3.reuse, R7.reuse, R24 ;  /* 0x0000000703097223 */ /* 0x0c0fe20000010018 */
[----:B------:R-:W-:Y:S01]  /*53a0*/  I2FP.F32.S32 R8, R8 ;  /* 0x0000000800087245 */ /* 0x000fe20000201400 */
[----:B------:R-:W-:Y:S01]  /*53b0*/  FFMA.FTZ R26, R3, R7, R26 ;  /* 0x00000007031a7223 */ /* 0x000fe2000001001a */
[----:B------:R-:W-:Y:S01]  /*53c0*/  VIADD R24, R0, 0x19 ;  /* 0x0000001900187836 */ /* 0x000fe20000000000 */
[----:B------:R-:W-:-:S02]  /*53d0*/  FSEL R10, R10, -INF , !P4 ;  /* 0xff8000000a0a7808 */ /* 0x000fc40006000000 */
[CC--:B------:R-:W-:Y:S01]  /*53e0*/  FFMA.FTZ R11, R3.reuse, R8.reuse, R29 ;  /* 0x00000008030b7223 */ /* 0x0c0fe2000001001d */
[----:B------:R-:W-:Y:S01]  /*53f0*/  FFMA.FTZ R8, R3, R8, R31 ;  /* 0x0000000803087223 */ /* 0x000fe2000001001f */
[----:B------:R-:W-:Y:S01]  /*5400*/  VIADD R31, R0, 0x20 ;  /* 0x00000020001f7836 */ /* 0x000fe20000000000 */
[----:B------:R-:W-:Y:S02]  /*5410*/  FSEL R9, R9, -INF , !P1 ;  /* 0xff80000009097808 */ /* 0x000fe40004800000 */
[----:B------:R-:W-:Y:S02]  /*5420*/  FSEL R44, R26, -INF , !P3 ;  /* 0xff8000001a2c7808 */ /* 0x000fe40005800000 */
[----:B------:R-:W-:Y:S02]  /*5430*/  FSEL R29, R28, -INF , !P6 ;  /* 0xff8000001c1d7808 */ /* 0x000fe40007000000 */
[C---:B------:R-:W-:Y:S02]  /*5440*/  ISETP.GE.AND P1, PT, R48.reuse, R193, PT ;  /* 0x000000c13000720c */ /* 0x040fe40003f26270 */
[----:B------:R-:W-:-:S02]  /*5450*/  ISETP.GE.AND P3, PT, R48, R192, PT ;  /* 0x000000c03000720c */ /* 0x000fc40003f66270 */
[CC--:B------:R-:W-:Y:S02]  /*5460*/  ISETP.GE.AND P6, PT, R24.reuse, R193.reuse, PT ;  /* 0x000000c11800720c */ /* 0x0c0fe40003fc6270 */
[----:B------:R-:W-:Y:S02]  /*5470*/  ISETP.GE.AND P4, PT, R24, R192, PT ;  /* 0x000000c01800720c */ /* 0x000fe40003f86270 */
[----:B------:R-:W-:Y:S02]  /*5480*/  I2FP.F32.S32 R48, R48 ;  /* 0x0000003000307245 */ /* 0x000fe40000201400 */
[----:B------:R-:W-:Y:S02]  /*5490*/  I2FP.F32.S32 R24, R24 ;  /* 0x0000001800187245 */ /* 0x000fe40000201400 */
[----:B------:R-:W-:Y:S01]  /*54a0*/  FSEL R11, R11, -INF , !P5 ;  /* 0xff8000000b0b7808 */ /* 0x000fe20006800000 */
[C---:B------:R-:W-:Y:S01]  /*54b0*/  FFMA.FTZ R49, R3.reuse, R48, R21 ;  /* 0x0000003003317223 */ /* 0x040fe20000010015 */
[----:B------:R-:W-:Y:S01]  /*54c0*/  FSEL R8, R8, -INF , !P2 ;  /* 0xff80000008087808 */ /* 0x000fe20005000000 */
[-C--:B------:R-:W-:Y:S01]  /*54d0*/  FFMA.FTZ R7, R3, R24.reuse, R25 ;  /* 0x0000001803077223 */ /* 0x080fe20000010019 */
[----:B------:R-:W-:Y:S01]  /*54e0*/  ISETP.GE.AND P5, PT, R31, R193, PT ;  /* 0x000000c11f00720c */ /* 0x000fe20003fa6270 */
[----:B------:R-:W-:Y:S01]  /*54f0*/  FFMA.FTZ R27, R3, R24, R27 ;  /* 0x00000018031b7223 */ /* 0x000fe2000001001b */
[----:B------:R-:W-:Y:S01]  /*5500*/  ISETP.GE.AND P2, PT, R31, R192, PT ;  /* 0x000000c01f00720c */ /* 0x000fe20003f46270 */
[----:B------:R-:W-:Y:S01]  /*5510*/  FFMA.FTZ R48, R3, R48, R23 ;  /* 0x0000003003307223 */ /* 0x000fe20000010017 */
[----:B------:R-:W-:Y:S01]  /*5520*/  I2FP.F32.S32 R31, R31 ;  /* 0x0000001f001f7245 */ /* 0x000fe20000201400 */
[C---:B------:R-:W-:Y:S01]  /*5530*/  VIADD R23, R0.reuse, 0x28 ;  /* 0x0000002800177836 */ /* 0x040fe20000000000 */
[----:B------:R-:W-:Y:S01]  /*5540*/  FSEL R7, R7, -INF , !P6 ;  /* 0xff80000007077808 */ /* 0x000fe20007000000 */
[C---:B------:R-:W-:Y:S01]  /*5550*/  VIADD R21, R0.reuse, 0x30 ;  /* 0x0000003000157836 */ /* 0x040fe20000000000 */
[----:B------:R-:W-:Y:S01]  /*5560*/  FSEL R49, R49, -INF , !P1 ;  /* 0xff80000031317808 */ /* 0x000fe20004800000 */
[----:B------:R-:W-:Y:S01]  /*5570*/  FFMA.FTZ R22, R3, R31, R22 ;  /* 0x0000001f03167223 */ /* 0x000fe20000010016 */
[----:B------:R-:W-:-:S02]  /*5580*/  VIADD R24, R0, 0x29 ;  /* 0x0000002900187836 */ /* 0x000fc40000000000 */
[----:B------:R-:W-:Y:S01]  /*5590*/  FFMA.FTZ R51, R3, R31, R20 ;  /* 0x0000001f03337223 */ /* 0x000fe20000010014 */
        /* <DEDUP_REMOVED lines=8> */
[----:B------:R-:W-:Y:S01]  /*5620*/  I2FP.F32.S32 R21, R21 ;  /* 0x0000001500157245 */ /* 0x000fe20000201400 */
[CC--:B------:R-:W-:Y:S01]  /*5630*/  FFMA.FTZ R47, R3.reuse, R23.reuse, R16 ;  /* 0x00000017032f7223 */ /* 0x0c0fe20000010010 */
[----:B------:R-:W-:Y:S01]  /*5640*/  I2FP.F32.S32 R22, R24 ;  /* 0x0000001800167245 */ /* 0x000fe20000201400 */
[----:B------:R-:W-:Y:S01]  /*5650*/  FFMA.FTZ R18, R3, R23, R18 ;  /* 0x0000001703127223 */ /* 0x000fe20000010012 */
[----:B------:R-:W-:Y:S01]  /*5660*/  FSEL R51, R51, -INF , !P5 ;  /* 0xff80000033337808 */ /* 0x000fe20006800000 */
[CC--:B------:R-:W-:Y:S01]  /*5670*/  FFMA.FTZ R45, R3.reuse, R21.reuse, R12 ;  /* 0x00000015032d7223 */ /* 0x0c0fe2000001000c */
[C---:B------:R-:W-:Y:S01]  /*5680*/  FFMA.FTZ R144, R3.reuse, R21, R14 ;  /* 0x0000001503907223 */ /* 0x040fe2000001000e */
[-C--:B------:R-:W-:Y:S01]  /*5690*/  FFMA.FTZ R17, R3, R22.reuse, R17 ;  /* 0x0000001603117223 */ /* 0x080fe20000010011 */
[----:B------:R-:W-:Y:S01]  /*56a0*/  VIADD R14, R0, 0x31 ;  /* 0x00000031000e7836 */ /* 0x000fe20000000000 */
[----:B------:R-:W-:Y:S01]  /*56b0*/  ISETP.GE.AND P5, PT, R24, R193, PT ;  /* 0x000000c11800720c */ /* 0x000fe20003fa6270 */
[C---:B------:R-:W-:Y:S01]  /*56c0*/  VIADD R12, R0.reuse, 0x39 ;  /* 0x00000039000c7836 */ /* 0x040fe20000000000 */
[----:B------:R-:W-:Y:S01]  /*56d0*/  FSEL R47, R47, -INF , !P6 ;  /* 0xff8000002f2f7808 */ /* 0x000fe20007000000 */
[----:B------:R-:W-:Y:S01]  /*56e0*/  VIADD R16, R0, 0x38 ;  /* 0x0000003800107836 */ /* 0x000fe20000000000 */
[----:B------:R-:W-:Y:S01]  /*56f0*/  FSEL R46, R18, -INF , !P4 ;  /* 0xff800000122e7808 */ /* 0x000fe20006000000 */
[----:B------:R-:W-:Y:S01]  /*5700*/  FFMA.FTZ R19, R3, R22, R19 ;  /* 0x0000001603137223 */ /* 0x000fe20000010013 */
[----:B------:R-:W-:-:S02]  /*5710*/  FSEL R45, R45, -INF , !P1 ;  /* 0xff8000002d2d7808 */ /* 0x000fc40004800000 */
[----:B------:R-:W-:Y:S02]  /*5720*/  FSEL R144, R144, -INF , !P3 ;  /* 0xff80000090907808 */ /* 0x000fe40005800000 */
[CC--:B------:R-:W-:Y:S02]  /*5730*/  ISETP.GE.AND P6, PT, R14.reuse, R193.reuse, PT ;  /* 0x000000c10e00720c */ /* 0x0c0fe40003fc6270 */
[-C--:B------:R-:W-:Y:S02]  /*5740*/  ISETP.GE.AND P4, PT, R14, R192.reuse, PT ;  /* 0x000000c00e00720c */ /* 0x080fe40003f86270 */
[----:B------:R-:W-:Y:S02]  /*5750*/  FSEL R43, R17, -INF , !P5 ;  /* 0xff800000112b7808 */ /* 0x000fe40006800000 */
[C---:B------:R-:W-:Y:S02]  /*5760*/  ISETP.GE.AND P1, PT, R12.reuse, R193, PT ;  /* 0x000000c10c00720c */ /* 0x040fe40003f26270 */
[----:B------:R-:W-:-:S02]  /*5770*/  ISETP.GE.AND P3, PT, R12, R192, PT ;  /* 0x000000c00c00720c */ /* 0x000fc40003f66270 */
[----:B------:R-:W-:Y:S02]  /*5780*/  I2FP.F32.S32 R14, R14 ;  /* 0x0000000e000e7245 */ /* 0x000fe40000201400 */
[----:B------:R-:W-:Y:S02]  /*5790*/  I2FP.F32.S32 R17, R16 ;  /* 0x0000001000117245 */ /* 0x000fe40000201400 */
[----:B------:R-:W-:Y:S01]  /*57a0*/  I2FP.F32.S32 R12, R12 ;  /* 0x0000000c000c7245 */ /* 0x000fe20000201400 */
[C---:B------:R-:W-:Y:S01]  /*57b0*/  FFMA.FTZ R143, R3.reuse, R14, R13 ;  /* 0x0000000e038f7223 */ /* 0x040fe2000001000d */
[----:B------:R-:W-:Y:S01]  /*57c0*/  ISETP.GE.AND P2, PT, R24, R192, PT ;  /* 0x000000c01800720c */ /* 0x000fe20003f46270 */
[CC--:B------:R-:W-:Y:S01]  /*57d0*/  FFMA.FTZ R41, R3.reuse, R17.reuse, R100 ;  /* 0x0000001103297223 */ /* 0x0c0fe20000010064 */
[C---:B------:R-:W-:Y:S01]  /*57e0*/  FFMA.FTZ R102, R3.reuse, R17, R102 ;  /* 0x0000001103667223 */ /* 0x040fe20000010066 */
[-C--:B------:R-:W-:Y:S01]  /*57f0*/  FFMA.FTZ R37, R3, R12.reuse, R101 ;  /* 0x0000000c03257223 */ /* 0x080fe20000010065 */
[----:B------:R-:W-:Y:S01]  /*5800*/  FSEL R170, R19, -INF , !P2 ;  /* 0xff80000013aa7808 */ /* 0x000fe20005000000 */
[----:B------:R-:W-:Y:S01]  /*5810*/  FFMA.FTZ R103, R3, R12, R103 ;  /* 0x0000000c03677223 */ /* 0x000fe20000010067 */
[----:B------:R-:W-:Y:S01]  /*5820*/  ISETP.GE.AND P5, PT, R16, R193, PT ;  /* 0x000000c11000720c */ /* 0x000fe20003fa6270 */
[----:B------:R-:W-:Y:S01]  /*5830*/  VIADD R12, R0, 0x41 ;  /* 0x00000041000c7836 */ /* 0x000fe20000000000 */
[----:B------:R-:W-:Y:S01]  /*5840*/  ISETP.GE.AND P2, PT, R16, R192, PT ;  /* 0x000000c01000720c */ /* 0x000fe20003f46270 */
[----:B------:R-:W-:-:S02]  /*5850*/  VIADD R13, R0, 0x48 ;  /* 0x00000048000d7836 */ /* 0x000fc40000000000 */
[----:B------:R-:W-:Y:S01]  /*5860*/  FFMA.FTZ R15, R3, R14, R15 ;  /* 0x0000000e030f7223 */ /* 0x000fe2000001000f */
[----:B------:R-:W-:Y:S01]  /*5870*/  VIADD R14, R0, 0x40 ;  /* 0x00000040000e7836 */ /* 0x000fe20000000000 */
[----:B------:R-:W-:Y:S02]  /*5880*/  FSEL R41, R41, -INF , !P5 ;  /* 0xff80000029297808 */ /* 0x000fe40006800000 */
[----:B------:R-:W-:Y:S02]  /*5890*/  FSEL R154, R102, -INF , !P2 ;  /* 0xff800000669a7808 */ /* 0x000fe40005000000 */
[----:B------:R-:W-:Y:S02]  /*58a0*/  FSEL R37, R37, -INF , !P1 ;  /* 0xff80000025257808 */ /* 0x000fe40004800000 */
[----:B------:R-:W-:Y:S02]  /*58b0*/  FSEL R146, R103, -INF , !P3 ;  /* 0xff80000067927808 */ /* 0x000fe40005800000 */
[----:B------:R-:W-:-:S02]  /*58c0*/  ISETP.GE.AND P5, PT, R12, R193, PT ;  /* 0x000000c10c00720c */ /* 0x000fc40003fa6270 */
[-C--:B------:R-:W-:Y:S02]  /*58d0*/  ISETP.GE.AND P2, PT, R12, R192.reuse, PT ;  /* 0x000000c00c00720c */ /* 0x080fe40003f46270 */
[C---:B------:R-:W-:Y:S02]  /*58e0*/  ISETP.GE.AND P1, PT, R13.reuse, R193, PT ;  /* 0x000000c10d00720c */ /* 0x040fe40003f26270 */
[----:B------:R-:W-:Y:S02]  /*58f0*/  ISETP.GE.AND P3, PT, R13, R192, PT ;  /* 0x000000c00d00720c */ /* 0x000fe40003f66270 */
[----:B------:R-:W-:Y:S02]  /*5900*/  FSEL R143, R143, -INF , !P6 ;  /* 0xff8000008f8f7808 */ /* 0x000fe40007000000 */
[----:B------:R-:W-:Y:S02]  /*5910*/  FSEL R156, R15, -INF , !P4 ;  /* 0xff8000000f9c7808 */ /* 0x000fe40006000000 */
[----:B------:R-:W-:-:S02]  /*5920*/  I2FP.F32.S32 R12, R12 ;  /* 0x0000000c000c7245 */ /* 0x000fc40000201400 */
[----:B------:R-:W-:Y:S02]  /*5930*/  I2FP.F32.S32 R13, R13 ;  /* 0x0000000d000d7245 */ /* 0x000fe40000201400 */
[C---:B------:R-:W-:Y:S01]  /*5940*/  ISETP.GE.AND P6, PT, R14.reuse, R193, PT ;  /* 0x000000c10e00720c */ /* 0x040fe20003fc6270 */
[C---:B------:R-:W-:Y:S01]  /*5950*/  FFMA.FTZ R97, R3.reuse, R12, R97 ;  /* 0x0000000c03617223 */ /* 0x040fe20000010061 */
[----:B------:R-:W-:Y:S01]  /*5960*/  ISETP.GE.AND P4, PT, R14, R192, PT ;  /* 0x000000c00e00720c */ /* 0x000fe20003f86270 */
[C---:B------:R-:W-:Y:S01]  /*5970*/  FFMA.FTZ R99, R3.reuse, R12, R99 ;  /* 0x0000000c03637223 */ /* 0x040fe20000010063 */
[----:B------:R-:W-:Y:S01]  /*5980*/  I2FP.F32.S32 R14, R14 ;  /* 0x0000000e000e7245 */ /* 0x000fe20000201400 */
[CC--:B------:R-:W-:Y:S01]  /*5990*/  FFMA.FTZ R92, R3.reuse, R13.reuse, R92 ;  /* 0x0000000d035c7223 */ /* 0x0c0fe2000001005c */
[----:B------:R-:W-:Y:S01]  /*59a0*/  FFMA.FTZ R32, R3, R13, R94 ;  /* 0x0000000d03207223 */ /* 0x000fe2000001005e */
[C---:B------:R-:W-:Y:S01]  /*59b0*/  VIADD R13, R0.reuse, 0x50 ;  /* 0x00000050000d7836 */ /* 0x040fe20000000000 */
[----:B------:R-:W-:Y:S01]  /*59c0*/  FSEL R159, R97, -INF , !P5 ;  /* 0xff800000619f7808 */ /* 0x000fe20006800000 */
[----:B------:R-:W-:-:S02]  /*59d0*/  VIADD R12, R0, 0x51 ;  /* 0x00000051000c7836 */ /* 0x000fc40000000000 */
[CC--:B------:R-:W-:Y:S01]  /*59e0*/  FFMA.FTZ R96, R3.reuse, R14.reuse, R96 ;  /* 0x0000000e03607223 */ /* 0x0c0fe20000010060 */
[----:B------:R-:W-:Y:S01]  /*59f0*/  FFMA.FTZ R98, R3, R14, R98 ;  /* 0x0000000e03627223 */ /* 0x000fe20000010062 */
[----:B------:R-:W-:Y:S01]  /*5a00*/  FSEL R158, R99, -INF , !P2 ;  /* 0xff800000639e7808 */ /* 0x000fe20005000000 */
[----:B------:R-:W-:Y:S01]  /*5a10*/  VIADD R14, R0, 0x58 ;  /* 0x00000058000e7836 */ /* 0x000fe20000000000 */
[----:B------:R-:W-:Y:S02]  /*5a20*/  FSEL R155, R92, -INF , !P1 ;  /* 0xff8000005c9b7808 */ /* 0x000fe40004800000 */
[----:B------:R-:W-:Y:S02]  /*5a30*/  FSEL R32, R32, -INF , !P3 ;  /* 0xff80000020207808 */ /* 0x000fe40005800000 */
[C---:B------:R-:W-:Y:S02]  /*5a40*/  ISETP.GE.AND P5, PT, R13.reuse, R193, PT ;  /* 0x000000c10d00720c */ /* 0x040fe40003fa6270 */
[----:B------:R-:W-:-:S02]  /*5a50*/  ISETP.GE.AND P2, PT, R13, R192, PT ;  /* 0x000000c00d00720c */ /* 0x000fc40003f46270 */
[C---:B------:R-:W-:Y:S02]  /*5a60*/  ISETP.GE.AND P1, PT, R12.reuse, R193, PT ;  /* 0x000000c10c00720c */ /* 0x040fe40003f26270 */
[----:B------:R-:W-:Y:S02]  /*5a70*/  ISETP.GE.AND P3, PT, R12, R192, PT ;  /* 0x000000c00c00720c */ /* 0x000fe40003f66270 */
[----:B------:R-:W-:Y:S02]  /*5a80*/  FSEL R151, R96, -INF , !P6 ;  /* 0xff80000060977808 */ /* 0x000fe40007000000 */
[----:B------:R-:W-:Y:S02]  /*5a90*/  FSEL R160, R98, -INF , !P4 ;  /* 0xff80000062a07808 */ /* 0x000fe40006000000 */
[----:B------:R-:W-:Y:S02]  /*5aa0*/  I2FP.F32.S32 R13, R13 ;  /* 0x0000000d000d7245 */ /* 0x000fe40000201400 */
[----:B------:R-:W-:-:S02]  /*5ab0*/  I2FP.F32.S32 R12, R12 ;  /* 0x0000000c000c7245 */ /* 0x000fc40000201400 */
[C---:B------:R-:W-:Y:S01]  /*5ac0*/  ISETP.GE.AND P6, PT, R34.reuse, R193, PT ;  /* 0x000000c12200720c */ /* 0x040fe20003fc6270 */
[CC--:B------:R-:W-:Y:S01]  /*5ad0*/  FFMA.FTZ R88, R3.reuse, R13.reuse, R88 ;  /* 0x0000000d03587223 */ /* 0x0c0fe20000010058 */
[----:B------:R-:W-:Y:S01]  /*5ae0*/  ISETP.GE.AND P4, PT, R34, R192, PT ;  /* 0x000000c02200720c */ /* 0x000fe20003f86270 */
[C---:B------:R-:W-:Y:S01]  /*5af0*/  FFMA.FTZ R90, R3.reuse, R13, R90 ;  /* 0x0000000d035a7223 */ /* 0x040fe2000001005a */
[----:B------:R-:W-:Y:S01]  /*5b00*/  I2FP.F32.S32 R34, R34 ;  /* 0x0000002200227245 */ /* 0x000fe20000201400 */
[CC--:B------:R-:W-:Y:S01]  /*5b10*/  FFMA.FTZ R35, R3.reuse, R12.reuse, R89 ;  /* 0x0000000c03237223 */ /* 0x0c0fe20000010059 */
[C---:B------:R-:W-:Y:S01]  /*5b20*/  FFMA.FTZ R91, R3.reuse, R12, R91 ;  /* 0x0000000c035b7223 */ /* 0x040fe2000001005b */
[----:B------:R-:W-:Y:S01]  /*5b30*/  VIADD R12, R0, 0x59 ;  /* 0x00000059000c7836 */ /* 0x000fe20000000000 */
[----:B------:R-:W-:Y:S01]  /*5b40*/  FSEL R161, R88, -INF , !P5 ;  /* 0xff80000058a17808 */ /* 0x000fe20006800000 */
[----:B------:R-:W-:Y:S02]  /*5b50*/  VIADD R13, R0, 0x60 ;  /* 0x00000060000d7836 */ /* 0x000fe40000000000 */
[CC--:B------:R-:W-:Y:S01]  /*5b60*/  FFMA.FTZ R93, R3.reuse, R34.reuse, R93 ;  /* 0x00000022035d7223 */ /* 0x0c0fe2000001005d */
[----:B------:R-:W-:Y:S01]  /*5b70*/  FFMA.FTZ R34, R3, R34, R95 ;  /* 0x0000002203227223 */ /* 0x000fe2000001005f */
        /* <DEDUP_REMOVED lines=8> */
[----:B------:R-:W-:Y:S02]  /*5c00*/  I2FP.F32.S32 R13, R13 ;  /* 0x0000000d000d7245 */ /* 0x000fe40000201400 */
[----:B------:R-:W-:Y:S01]  /*5c10*/  FSEL R157, R93, -INF , !P6 ;  /* 0xff8000005d9d7808 */ /* 0x000fe20007000000 */
[CC--:B------:R-:W-:Y:S01]  /*5c20*/  FFMA.FTZ R113, R3.reuse, R12.reuse, R113 ;  /* 0x0000000c03717223 */ /* 0x0c0fe20000010071 */
[----:B------:R-:W-:Y:S01]  /*5c30*/  FSEL R34, R34, -INF , !P4 ;  /* 0xff80000022227808 */ /* 0x000fe20006000000 */
[C---:B------:R-:W-:Y:S01]  /*5c40*/  FFMA.FTZ R115, R3.reuse, R12, R115 ;  /* 0x0000000c03737223 */ /* 0x040fe20000010073 */
[C---:B------:R-:W-:Y:S01]  /*5c50*/  ISETP.GE.AND P6, PT, R14.reuse, R193, PT ;  /* 0x000000c10e00720c */ /* 0x040fe20003fc6270 */
[CC--:B------:R-:W-:Y:S01]  /*5c60*/  FFMA.FTZ R80, R3.reuse, R13.reuse, R80 ;  /* 0x0000000d03507223 */ /* 0x0c0fe20000010050 */
[----:B------:R-:W-:Y:S01]  /*5c70*/  ISETP.GE.AND P4, PT, R14, R192, PT ;  /* 0x000000c00e00720c */ /* 0x000fe20003f86270 */
[C---:B------:R-:W-:Y:S01]  /*5c80*/  FFMA.FTZ R82, R3.reuse, R13, R82 ;  /* 0x0000000d03527223 */ /* 0x040fe20000010052 */
[----:B------:R-:W-:Y:S01]  /*5c90*/  I2FP.F32.S32 R14, R14 ;  /* 0x0000000e000e7245 */ /* 0x000fe20000201400 */
[----:B------:R-:W-:Y:S01]  /*5ca0*/  VIADD R12, R0, 0x69 ;  /* 0x00000069000c7836 */ /* 0x000fe20000000000 */
[----:B------:R-:W-:Y:S01]  /*5cb0*/  FSEL R153, R80, -INF , !P1 ;  /* 0xff80000050997808 */ /* 0x000fe20004800000 */
[----:B------:R-:W-:Y:S01]  /*5cc0*/  VIADD R13, R0, 0x68 ;  /* 0x00000068000d7836 */ /* 0x000fe20000000000 */
[----:B------:R-:W-:Y:S01]  /*5cd0*/  FSEL R152, R82, -INF , !P3 ;  /* 0xff80000052987808 */ /* 0x000fe20005800000 */
[CC--:B------:R-:W-:Y:S01]  /*5ce0*/  FFMA.FTZ R33, R3.reuse, R14.reuse, R112 ;  /* 0x0000000e03217223 */ /* 0x0c0fe20000010070 */
[----:B------:R-:W-:Y:S01]  /*5cf0*/  FFMA.FTZ R114, R3, R14, R114 ;  /* 0x0000000e03727223 */ /* 0x000fe20000010072 */
[----:B------:R-:W-:Y:S01]  /*5d00*/  VIADD R14, R0, 0x61 ;  /* 0x00000061000e7836 */ /* 0x000fe20000000000 */
[----:B------:R-:W-:-:S02]  /*5d10*/  ISETP.GE.AND P1, PT, R12, R193, PT ;  /* 0x000000c10c00720c */ /* 0x000fc40003f26270 */
[----:B------:R-:W-:Y:S02]  /*5d20*/  ISETP.GE.AND P3, PT, R12, R192, PT ;  /* 0x000000c00c00720c */ /* 0x000fe40003f66270 */
[----:B------:R-:W-:Y:S02]  /*5d30*/  I2FP.F32.S32 R12, R12 ;  /* 0x0000000c000c7245 */ /* 0x000fe40000201400 */
[----:B------:R-:W-:Y:S02]  /*5d40*/  FSEL R33, R33, -INF , !P6 ;  /* 0xff80000021217808 */ /* 0x000fe40007000000 */
[----:B------:R-:W-:Y:S01]  /*5d50*/  FSEL R164, R114, -INF , !P4 ;  /* 0xff80000072a47808 */ /* 0x000fe20006000000 */
[-C--:B------:R-:W-:Y:S01]  /*5d60*/  FFMA.FTZ R77, R3, R12.reuse, R77 ;  /* 0x0000000c034d7223 */ /* 0x080fe2000001004d */
[----:B------:R-:W-:Y:S01]  /*5d70*/  FSEL R163, R113, -INF , !P5 ;  /* 0xff80000071a37808 */ /* 0x000fe20006800000 */
[----:B------:R-:W-:Y:S01]  /*5d80*/  FFMA.FTZ R79, R3, R12, R79 ;  /* 0x0000000c034f7223 */ /* 0x000fe2000001004f */
[----:B------:R-:W-:Y:S01]  /*5d90*/  FSEL R162, R115, -INF , !P2 ;  /* 0xff80000073a27808 */ /* 0x000fe20005000000 */
[----:B------:R-:W-:Y:S01]  /*5da0*/  VIADD R12, R0, 0x78 ;  /* 0x00000078000c7836 */ /* 0x000fe20000000000 */
[----:B------:R-:W-:-:S02]  /*5db0*/  ISETP.GE.AND P6, PT, R14, R193, PT ;  /* 0x000000c10e00720c */ /* 0x000fc40003fc6270 */
[-C--:B------:R-:W-:Y:S02]  /*5dc0*/  ISETP.GE.AND P4, PT, R14, R192.reuse, PT ;  /* 0x000000c00e00720c */ /* 0x080fe40003f86270 */
[C---:B------:R-:W-:Y:S02]  /*5dd0*/  ISETP.GE.AND P5, PT, R13.reuse, R193, PT ;  /* 0x000000c10d00720c */ /* 0x040fe40003fa6270 */
[----:B------:R-:W-:Y:S02]  /*5de0*/  ISETP.GE.AND P2, PT, R13, R192, PT ;  /* 0x000000c00d00720c */ /* 0x000fe40003f46270 */
[----:B------:R-:W-:Y:S02]  /*5df0*/  I2FP.F32.S32 R14, R14 ;  /* 0x0000000e000e7245 */ /* 0x000fe40000201400 */
[----:B------:R-:W-:Y:S02]  /*5e00*/  I2FP.F32.S32 R13, R13 ;  /* 0x0000000d000d7245 */ /* 0x000fe40000201400 */
[----:B------:R-:W-:Y:S01]  /*5e10*/  I2FP.F32.S32 R15, R12 ;  /* 0x0000000c000f7245 */ /* 0x000fe20000201400 */
[CC--:B------:R-:W-:Y:S01]  /*5e20*/  FFMA.FTZ R81, R3.reuse, R14.reuse, R81 ;  /* 0x0000000e03517223 */ /* 0x0c0fe20000010051 */
[C---:B------:R-:W-:Y:S01]  /*5e30*/  FFMA.FTZ R83, R3.reuse, R14, R83 ;  /* 0x0000000e03537223 */ /* 0x040fe20000010053 */
[CC--:B------:R-:W-:Y:S01]  /*5e40*/  FFMA.FTZ R76, R3.reuse, R13.reuse, R76 ;  /* 0x0000000d034c7223 */ /* 0x0c0fe2000001004c */
[----:B------:R-:W-:Y:S01]  /*5e50*/  FFMA.FTZ R78, R3, R13, R78 ;  /* 0x0000000d034e7223 */ /* 0x000fe2000001004e */
[C---:B------:R-:W-:Y:S01]  /*5e60*/  VIADD R13, R0.reuse, 0x70 ;  /* 0x00000070000d7836 */ /* 0x040fe20000000000 */
[----:B------:R-:W-:Y:S01]  /*5e70*/  FSEL R149, R81, -INF , !P6 ;  /* 0xff80000051957808 */ /* 0x000fe20007000000 */
[----:B------:R-:W-:Y:S01]  /*5e80*/  VIADD R14, R0, 0x71 ;  /* 0x00000071000e7836 */ /* 0x000fe20000000000 */
[----:B------:R-:W-:Y:S01]  /*5e90*/  FSEL R150, R83, -INF , !P4 ;  /* 0xff80000053967808 */ /* 0x000fe20006000000 */
[CC--:B------:R-:W-:Y:S01]  /*5ea0*/  FFMA.FTZ R68, R3.reuse, R15.reuse, R68 ;  /* 0x0000000f03447223 */ /* 0x0c0fe20000010044 */
[----:B------:R-:W-:Y:S01]  /*5eb0*/  FSEL R147, R76, -INF , !P5 ;  /* 0xff8000004c937808 */ /* 0x000fe20006800000 */
[----:B------:R-:W-:Y:S01]  /*5ec0*/  FFMA.FTZ R70, R3, R15, R70 ;  /* 0x0000000f03467223 */ /* 0x000fe20000010046 */
[----:B------:R-:W-:-:S02]  /*5ed0*/  FSEL R148, R78, -INF , !P2 ;  /* 0xff8000004e947808 */ /* 0x000fc40005000000 */
[CC--:B------:R-:W-:Y:S02]  /*5ee0*/  ISETP.GE.AND P6, PT, R13.reuse, R193.reuse, PT ;  /* 0x000000c10d00720c */ /* 0x0c0fe40003fc6270 */
[-C--:B------:R-:W-:Y:S02]  /*5ef0*/  ISETP.GE.AND P4, PT, R13, R192.reuse, PT ;  /* 0x000000c00d00720c */ /* 0x080fe40003f86270 */
[C---:B------:R-:W-:Y:S02]  /*5f00*/  ISETP.GE.AND P5, PT, R14.reuse, R193, PT ;  /* 0x000000c10e00720c */ /* 0x040fe40003fa6270 */
[----:B------:R-:W-:Y:S02]  /*5f10*/  ISETP.GE.AND P2, PT, R14, R192, PT ;  /* 0x000000c00e00720c */ /* 0x000fe40003f46270 */
[----:B------:R-:W-:Y:S02]  /*5f20*/  I2FP.F32.S32 R13, R13 ;  /* 0x0000000d000d7245 */ /* 0x000fe40000201400 */
[----:B------:R-:W-:-:S02]  /*5f30*/  I2FP.F32.S32 R14, R14 ;  /* 0x0000000e000e7245 */ /* 0x000fc40000201400 */
[----:B------:R-:W-:Y:S01]  /*5f40*/  FSEL R145, R77, -INF , !P1 ;  /* 0xff8000004d917808 */ /* 0x000fe20004800000 */
[C---:B------:R-:W-:Y:S01]  /*5f50*/  FFMA.FTZ R72, R3.reuse, R13, R72 ;  /* 0x0000000d03487223 */ /* 0x040fe20000010048 */
[C---:B------:R-:W-:Y:S01]  /*5f60*/  ISETP.GE.AND P1, PT, R12.reuse, R193, PT ;  /* 0x000000c10c00720c */ /* 0x040fe20003f26270 */
[----:B------:R-:W-:Y:S01]  /*5f70*/  FFMA.FTZ R74, R3, R13, R74 ;  /* 0x0000000d034a7223 */ /* 0x000fe2000001004a */
[----:B------:R-:W-:Y:S01]  /*5f80*/  FSEL R142, R79, -INF , !P3 ;  /* 0xff8000004f8e7808 */ /* 0x000fe20005800000 */
[C---:B------:R-:W-:Y:S01]  /*5f90*/  FFMA.FTZ R73, R3.reuse, R14, R73 ;  /* 0x0000000e03497223 */ /* 0x040fe20000010049 */
[----:B------:R-:W-:Y:S01]  /*5fa0*/  ISETP.GE.AND P3, PT, R12, R192, PT ;  /* 0x000000c00c00720c */ /* 0x000fe20003f66270 */
[----:B------:R-:W-:Y:S01]  /*5fb0*/  FFMA.FTZ R75, R3, R14, R75 ;  /* 0x0000000e034b7223 */ /* 0x000fe2000001004b */
[----:B------:R-:W-:Y:S01]  /*5fc0*/  VIADD R12, R0, 0x79 ;  /* 0x00000079000c7836 */ /* 0x000fe20000000000 */
[----:B------:R-:W-:Y:S02]  /*5fd0*/  FSEL R137, R68, -INF , !P1 ;  /* 0xff80000044897808 */ /* 0x000fe40004800000 */
[----:B------:R-:W-:-:S02]  /*5fe0*/  ISETP.GE.AND P1, PT, R196, 0x2, PT ;  /* 0x00000002c400780c */ /* 0x000fc40003f26270 */
        /* <DEDUP_REMOVED lines=8> */
[----:B------:R-:W-:Y:S02]  /*6070*/  I2FP.F32.S32 R0, R0 ;  /* 0x0000000000007245 */ /* 0x000fe40000201400 */
[----:B------:R-:W-:Y:S02]  /*6080*/  I2FP.F32.S32 R12, R12 ;  /* 0x0000000c000c7245 */ /* 0x000fe40000201400 */
[----:B------:R-:W-:Y:S01]  /*6090*/  FSEL R134, R70, -INF , !P3 ;  /* 0xff80000046867808 */ /* 0x000fe20005800000 */
[CC--:B------:R-:W-:Y:S01]  /*60a0*/  FFMA.FTZ R21, R3.reuse, R0.reuse, R40 ;  /* 0x0000000003157223 */ /* 0x0c0fe20000010028 */
[C---:B------:R-:W-:Y:S01]  /*60b0*/  FFMA.FTZ R22, R3.reuse, R0, R42 ;  /* 0x0000000003167223 */ /* 0x040fe2000001002a */
[CC--:B------:R-:W-:Y:S01]  /*60c0*/  FFMA.FTZ R69, R3.reuse, R12.reuse, R69 ;  /* 0x0000000c03457223 */ /* 0x0c0fe20000010045 */
[----:B------:R-:W-:-:S02]  /*60d0*/  FFMA.FTZ R71, R3, R12, R71 ;  /* 0x0000000c03477223 */ /* 0x000fc40000010047 */
[----:B------:R-:W-:Y:S02]  /*60e0*/  FSEL R21, R21, -INF , !P6 ;  /* 0xff80000015157808 */ /* 0x000fe40007000000 */
[----:B------:R-:W-:Y:S02]  /*60f0*/  FSEL R22, R22, -INF , !P4 ;  /* 0xff80000016167808 */ /* 0x000fe40006000000 */
[----:B------:R-:W-:Y:S02]  /*6100*/  FSEL R135, R69, -INF , !P5 ;  /* 0xff80000045877808 */ /* 0x000fe40006800000 */
        /* <DEDUP_REMOVED lines=11> */
[-C--:B------:R-:W-:Y:S02]  /*61c0*/  LOP3.LUT R18, R18, R13.reuse, RZ, 0x3c, !PT ;  /* 0x0000000d12127212 */ /* 0x080fe400078e3cff */
[----:B------:R-:W-:Y:S02]  /*61d0*/  ISETP.GE.AND P4, PT, R2, RZ, PT ;  /* 0x000000ff0200720c */ /* 0x000fe40003f86270 */
[----:B------:R-:W-:-:S03]  /*61e0*/  LOP3.LUT R2, RZ, R13, RZ, 0x33, !PT ;  /* 0x0000000dff027212 */ /* 0x000fc600078e33ff */
        /* <DEDUP_REMOVED lines=48> */
.L_x_2512:
[----:B------:R-:W-:-:S04]  /*64f0*/  LEA R23, -R184, RZ, 0x7 ;  /* 0x000000ffb8177211 */ /* 0x000fc800078e39ff */
[----:B------:R-:W-:-:S07]  /*6500*/  SHF.R.S32.HI R0, RZ, 0x1f, R23 ;  /* 0x0000001fff007819 */ /* 0x000fce0000011417 */
.L_x_2513:
        /* <DEDUP_REMOVED lines=28> */
[----:B------:R-:W-:Y:S01]  /*66d0*/  @!P4 LEA.HI.X R67, R59, R13, R26, 0x1, P5 ;  /* 0x0000000d3b43c211 */ /* 0x000fe200028f0c1a */
[----:B------:R-:W4:Y:S01]  /*66e0*/  @!P3 LDC.64 R14, c[0x0][0x218] ;  /* 0x00008600ff0ebb82 */ /* 0x000f220000000a00 */
        /* <DEDUP_REMOVED lines=8> */
[----:B------:R-:W3:Y:S01]  /*6770*/  @!P4 LDC.64 R12, c[0x0][0x218] ;  /* 0x00008600ff0ccb82 */ /* 0x000ee20000000a00 */
[----:B------:R-:W-:Y:S01]  /*6780*/  IMAD.X R2, R214, 0x1, R2, P2 ;  /* 0x00000001d6027824 */ /* 0x000fe200010e0602 */
[----:B------:R-:W-:Y:S01]  /*6790*/  @!P4 IADD3 R24, P2, R25, R190, RZ ;  /* 0x000000be1918c210 */ /* 0x000fe20007f5e0ff */
[----:B------:R1:W-:Y:S01]  /*67a0*/  @P4 STS.128 [R219+0x4800], RZ ;  /* 0x004800ffdb004388 */ /* 0x0003e20000000c00 */
[----:B------:R-:W-:-:S03]  /*67b0*/  @!P3 LEA.HI.X R59, R27, R19, R26, 0x1, P5 ;  /* 0x000000131b3bb211 */ /* 0x000fc600028f0c1a */
[--C-:B------:R-:W-:Y:S01]  /*67c0*/  @!P4 IMAD.X R26, R2, 0x1, R191.reuse, P2 ;  /* 0x00000001021ac824 */ /* 0x100fe200010e06bf */
[C---:B-1----:R-:W-:Y:S01]  /*67d0*/  @!P4 LEA R62, P2, R24.reuse, R16, 0x1 ;  /* 0x00000010183ec211 */ /* 0x042fe200078408ff */
[----:B------:R-:W1:Y:S01]  /*67e0*/  @!P3 LDC.64 R18, c[0x0][0x218] ;  /* 0x00008600ff12bb82 */ /* 0x000e620000000a00 */
[----:B--2---:R-:W-:Y:S01]  /*67f0*/  IADD3 R61, P5, R215, R25, RZ ;  /* 0x00000019d73d7210 */ /* 0x004fe20007fbe0ff */
[----:B------:R-:W-:Y:S01]  /*6800*/  @!PT LDS RZ, [RZ] ;  /* 0x00000000fffff984 */ /* 0x000fe20000000800 */
[----:B------:R-:W-:Y:S01]  /*6810*/  @!PT LDS RZ, [RZ] ;  /* 0x00000000fffff984 */ /* 0x000fe20000000800 */
[----:B------:R-:W-:Y:S01]  /*6820*/  @!PT LDS RZ, [RZ] ;  /* 0x00000000fffff984 */ /* 0x000fe20000000800 */
[----:B------:R-:W-:Y:S01]  /*6830*/  @!P4 LDGSTS.E.BYPASS.LTC128B.128 [R219+0x4800], desc[UR12][R66.64] ;  /* 0x0480000042dbcfae */ /* 0x000fe2000b901d4c */
[----:B------:R-:W-:Y:S02]  /*6840*/  @!P4 LEA.HI.X R63, R24, R17, R26, 0x1, P2 ;  /* 0x00000011183fc211 */ /* 0x000fe400010f0c1a */
[-C--:B------:R-:W-:Y:S01]  /*6850*/  @!P3 IADD3 R25, P2, R25, R190.reuse, RZ ;  /* 0x000000be1919b210 */ /* 0x080fe20007f5e0ff */
[----:B------:R-:W-:Y:S01]  /*6860*/  IMAD.X R26, R214, 0x1, R2, P5 ;  /* 0x00000001d61a7824 */ /* 0x000fe200028e0602 */
[----:B------:R-:W-:Y:S01]  /*6870*/  @!P4 IADD3 R24, P5, R61, R190, RZ ;  /* 0x000000be3d18c210 */ /* 0x000fe20007fbe0ff */
[----:B------:R-:W2:Y:S01]  /*6880*/  @!P4 LDC.64 R16, c[0x0][0x218] ;  /* 0x00008600ff10cb82 */ /* 0x000ea20000000a00 */
        /* <DEDUP_REMOVED lines=8> */
[----:B---3--:R-:W-:-:S02]  /*6910*/  @!P4 LEA R30, P5, R24, R12, 0x1 ;  /* 0x0000000c181ec211 */ /* 0x008fc400078a08ff */
        /* <DEDUP_REMOVED lines=9> */
[----:B------:R5:W-:Y:S02]  /*69b0*/  @!P4 LDGSTS.E.BYPASS.LTC128B.128 [R219+0x5000], desc[UR12][R62.64] ;  /* 0x050000003edbcfae */ /* 0x000be4000b901d4c */
[--C-:B------:R-:W-:Y:S01]  /*69c0*/  @!P3 IMAD.X R28, R26, 0x1, R191.reuse, P5 ;  /* 0x000000011a1cb824 */ /* 0x100fe200028e06bf */
[----:B-1----:R-:W-:Y:S01]  /*69d0*/  @!P3 LEA R24, P5, R25, R18, 0x1 ;  /* 0x000000121918b211 */ /* 0x002fe200078a08ff */
[----:B------:R-:W-:Y:S01]  /*69e0*/  IMAD.X R26, R214, 0x1, R26, P2 ;  /* 0x00000001d61a7824 */ /* 0x000fe200010e061a */
[----:B------:R-:W-:Y:S01]  /*69f0*/  @!P4 IADD3 R2, P2, R61, R190, RZ ;  /* 0x000000be3d02c210 */ /* 0x000fe20007f5e0ff */
[----:B------:R-:W5:Y:S01]  /*6a00*/  @!P4 LDC.64 R12, c[0x0][0x218] ;  /* 0x00008600ff0ccb82 */ /* 0x000f620000000a00 */
        /* <DEDUP_REMOVED lines=8> */
[----:B------:R-:W3:Y:S01]  /*6a90*/  @!P3 LDC.64 R18, c[0x0][0x218] ;  /* 0x00008600ff12bb82 */ /* 0x000ee20000000a00 */
[C---:B--2---:R-:W-:Y:S01]  /*6aa0*/  @!P4 LEA R58, P2, R2.reuse, R16, 0x1 ;  /* 0x00000010023ac211 */ /* 0x044fe200078408ff */
[----:B------:R2:W-:Y:S03]  /*6ab0*/  @P4 STS.128 [R219+0x5800], RZ ;  /* 0x005800ffdb004388 */ /* 0x0005e60000000c00 */
        /* <DEDUP_REMOVED lines=8> */
[----:B------:R-:W-:Y:S02]  /*6b40*/  @!P4 LDGSTS.E.BYPASS.LTC128B.128 [R219+0x5800], desc[UR12][R30.64] ;  /* 0x058000001edbcfae */ /* 0x000fe4000b901d4c */
[--C-:B------:R-:W-:Y:S01]  /*6b50*/  @!P3 IMAD.X R26, R26, 0x1, R191.reuse, P2 ;  /* 0x000000011a1ab824 */ /* 0x100fe200010e06bf */
[----:B----4-:R-:W-:Y:S01]  /*6b60*/  @!P3 LEA R60, P2, R28, R14, 0x1 ;  /* 0x0000000e1c3cb211 */ /* 0x010fe200078408ff */
[----:B------:R-:W-:Y:S01]  /*6b70*/  @!P4 IMAD.X R14, R2, 0x1, R191, P5 ;  /* 0x00000001020ec824 */ /* 0x000fe200028e06bf */
[----:B-----5:R-:W-:Y:S01]  /*6b80*/  @!P4 LEA R62, P5, R40, R12, 0x1 ;  /* 0x0000000c283ec211 */ /* 0x020fe200078a08ff */
[----:B------:R4:W-:Y:S01]  /*6b90*/  @P3 STS.128 [R219+0x9800], RZ ;  /* 0x009800ffdb003388 */ /* 0x0009e20000000c00 */
[----:B------:R-:W-:-:S02]  /*6ba0*/  @!P3 LEA.HI.X R61, R28, R15, R26, 0x1, P2 ;  /* 0x0000000f1c3db211 */ /* 0x000fc400010f0c1a */
[----:B------:R-:W-:Y:S01]  /*6bb0*/  @!P4 LEA.HI.X R63, R40, R13, R14, 0x1, P5 ;  /* 0x0000000d283fc211 */ /* 0x000fe200028f0c0e */
[----:B------:R-:W-:Y:S01]  /*6bc0*/  @!PT LDS RZ, [RZ] ;  /* 0x00000000fffff984 */ /* 0x000fe20000000800 */
[----:B------:R-:W-:Y:S01]  /*6bd0*/  @!PT LDS RZ, [RZ] ;  /* 0x00000000fffff984 */ /* 0x000fe20000000800 */
[----:B------:R-:W-:Y:S01]  /*6be0*/  @!PT LDS RZ, [RZ] ;  /* 0x00000000fffff984 */ /* 0x000fe20000000800 */
[----:B------:R5:W-:Y:S01]  /*6bf0*/  @!P3 LDGSTS.E.BYPASS.LTC128B.128 [R219+0x9800], desc[UR12][R24.64+0x80] ;  /* 0x0980008018dbbfae */ /* 0x000be2000b901d4c */
[----:B------:R-:W5:Y:S01]  /*6c00*/  @!P3 LDC.64 R14, c[0x0][0x218] ;  /* 0x00008600ff0ebb82 */ /* 0x000f620000000a00 */
[-C--:B------:R-:W-:Y:S02]  /*6c10*/  @!P3 IADD3 R26, P2, R27, R190.reuse, RZ ;  /* 0x000000be1b1ab210 */ /* 0x080fe40007f5e0ff */
[----:B-1----:R-:W-:Y:S01]  /*6c20*/  IADD3 R65, P5, R215, R27, RZ ;  /* 0x0000001bd7417210 */ /* 0x002fe20007fbe0ff */
[----:B------:R4:W-:Y:S02]  /*6c30*/  @P4 STS.128 [R219+0x6000], RZ ;  /* 0x006000ffdb004388 */ /* 0x0009e40000000c00 */
[--C-:B------:R-:W-:Y:S01]  /*6c40*/  @!P3 IMAD.X R27, R2, 0x1, R191.reuse, P2 ;  /* 0x00000001021bb824 */ /* 0x100fe200010e06bf */
[----:B------:R-:W-:Y:S01]  /*6c50*/  @!P4 IADD3 R28, P2, R65, R190, RZ ;  /* 0x000000be411cc210 */ /* 0x000fe20007f5e0ff */
[----:B------:R-:W1:Y:S01]  /*6c60*/  @!P4 LDC.64 R12, c[0x0][0x218] ;  /* 0x00008600ff0ccb82 */ /* 0x000e620000000a00 */
[----:B------:R-:W-:Y:S01]  /*6c70*/  IMAD.X R2, R214, 0x1, R2, P5 ;  /* 0x00000001d6027824 */ /* 0x000fe200028e0602 */
[----:B---3--:R-:W-:Y:S01]  /*6c80*/  @!P3 LEA R66, P5, R26, R18, 0x1 ;  /* 0x000000121a42b211 */ /* 0x008fe200078a08ff */
[----:B------:R-:W-:Y:S01]  /*6c90*/  @!PT LDS RZ, [RZ] ;  /* 0x00000000fffff984 */ /* 0x000fe20000000800 */
[----:B------:R-:W-:Y:S01]  /*6ca0*/  @!PT LDS RZ, [RZ] ;  /* 0x00000000fffff984 */ /* 0x000fe20000000800 */
[----:B------:R-:W-:Y:S01]  /*6cb0*/  @!PT LDS RZ, [RZ] ;  /* 0x00000000fffff984 */ /* 0x000fe20000000800 */
[----:B------:R4:W-:Y:S02]  /*6cc0*/  @!P4 LDGSTS.E.BYPASS.LTC128B.128 [R219+0x6000], desc[UR12][R58.64] ;  /* 0x060000003adbcfae */ /* 0x0009e4000b901d4c */
[----:B------:R-:W-:Y:S01]  /*6cd0*/  @!P4 IMAD.X R18, R2, 0x1, R191, P2 ;  /* 0x000000010212c824 */ /* 0x000fe200010e06bf */
[----:B------:R-:W-:Y:S01]  /*6ce0*/  @!P3 LEA.HI.X R67, R26, R19, R27, 0x1, P5 ;  /* 0x000000131a43b211 */ /* 0x000fe200028f0c1b */
[----:B------:R4:W-:Y:S01]  /*6cf0*/  @P3 STS.128 [R219+0xa000], RZ ;  /* 0x00a000ffdb003388 */ /* 0x0009e20000000c00 */
[----:B--2---:R-:W-:-:S02]  /*6d00*/  @!P4 LEA R26, P2, R28, R16, 0x1 ;  /* 0x000000101c1ac211 */ /* 0x004fc400078408ff */
        /* <DEDUP_REMOVED lines=11> */
[----:B-----5:R-:W-:Y:S01]  /*6dc0*/  @!P3 LEA R24, P2, R65, R14, 0x1 ;  /* 0x0000000e4118b211 */ /* 0x020fe200078408ff */
        /* <DEDUP_REMOVED lines=33> */
[----:B----4-:R-:W-:-:S04]  /*6fe0*/  LEA R12, P2, R19, UR8, 0x1 ;  /* 0x00000008130c7c11 */ /* 0x010fc8000f8408ff */
[----:B------:R-:W-:-:S05]  /*6ff0*/  LEA.HI.X R13, R19, UR9, R16, 0x1, P2 ;  /* 0x00000009130d7c11 */ /* 0x000fca00090f0c10 */
[----:B------:R-:W-:Y:S01]  /*7000*/  @!PT LDS RZ, [RZ] ;  /* 0x00000000fffff984 */ /* 0x000fe20000000800 */
[----:B------:R-:W-:Y:S01]  /*7010*/  @!PT LDS RZ, [RZ] ;  /* 0x00000000fffff984 */ /* 0x000fe20000000800 */
[----:B------:R-:W-:Y:S01]  /*7020*/  @!PT LDS RZ, [RZ] ;  /* 0x00000000fffff984 */ /* 0x000fe20000000800 */
[----:B------:R1:W-:Y:S04]  /*7030*/  LDGSTS.E.BYPASS.LTC128B.128 [R219+0xb800], desc[UR12][R12.64+0x80] ;  /* 0x0b8000800cdb7fae */ /* 0x0003e8000b901d4c */
.L_x_2515:
[----:B------:R-:W-:Y:S05]  /*7040*/  BSYNC B0 ;  /* 0x0000000000007941 */ /* 0x000fea0003800000 */
.L_x_2514:
[----:B------:R-:W0:Y:S01]  /*7050*/  LDGDEPBAR ;  /* 0x00000000000079af */ /* 0x000e220000000000 */
[----:B------:R-:W-:-:S04]  /*7060*/  IADD3 R190, P2, R23, R190, RZ ;  /* 0x000000be17be7210 */ /* 0x000fc80007f5e0ff */
[----:B------:R-:W-:-:S09]  /*7070*/  IADD3.X R191, R0, R191, RZ, P2, !PT ;  /* 0x000000bf00bf7210 */ /* 0x000fd200017fe4ff */
.L_x_2511:
[----:B------:R-:W-:Y:S01]  /*7080*/  FMNMX.FTZ R14, R21, R57, !PT ;  /* 0x00000039150e7209 */ /* 0x000fe20007810000 */
[----:B------:R-:W-:Y:S01]  /*7090*/  ULDC UR10, c[0x0][0x2ec] ;  /* 0x0000bb00000a7ab9 */ /* 0x000fe20000000800 */
[----:B-1--4-:R-:W-:Y:S01]  /*70a0*/  FMNMX.FTZ R13, R22, R54, !PT ;  /* 0x00000036160d7209 */ /* 0x012fe20007810000 */
        /* <DEDUP_REMOVED lines=80> */
[----:B-1----:R-:W-:-:S02]  /*75b0*/  FMNMX.FTZ R2, R15, R2, !PT ;  /* 0x000000020f027209 */ /* 0x002fc40007810000 */
[----:B--2---:R-:W-:-:S03]  /*75c0*/  FMNMX.FTZ R0, R13, R0, !PT ;  /* 0x000000000d007209 */ /* 0x004fc60007810000 */
[C---:B------:R-:W-:Y:S01]  /*75d0*/  FMUL.FTZ R140, R2.reuse, UR10 ;  /* 0x0000000a028c7c20 */ /* 0x040fe20008410000 */
[----:B------:R-:W-:Y:S01]  /*75e0*/  FSETP.NEU.FTZ.AND P2, PT, R2, -INF , PT ;  /* 0xff8000000200780b */ /* 0x000fe20003f5d000 */
[----:B------:R-:W-:-:S03]  /*75f0*/  FMUL.FTZ R133, R0, UR10 ;  /* 0x0000000a00857c20 */ /* 0x000fc60008410000 */
        /* <DEDUP_REMOVED lines=17> */
[----:B------:R-:W1:Y:S01]  /*7710*/  LDSM.16.MT88.4 R8, [R202+0xc800] ;  /* 0x00c80000ca08783b */ /* 0x000e620000004200 */
[--C-:B------:R-:W-:Y:S01]  /*7720*/  FFMA.FTZ R53, R7, UR10, -R140.reuse ;  /* 0x0000000a07357c23 */ /* 0x100fe2000801088c */
[--C-:B------:R-:W-:Y:S01]  /*7730*/  FFMA.FTZ R55, R44, UR10, -R133.reuse ;  /* 0x0000000a2c377c23 */ /* 0x100fe20008010885 */
[----:B------:R-:W2:Y:S01]  /*7740*/  MUFU.EX2 R66, R66 ;  /* 0x0000004200427308 */ /* 0x000ea20000000800 */
[--C-:B------:R-:W-:Y:S01]  /*7750*/  FFMA.FTZ R52, R20, UR10, -R133.reuse ;  /* 0x0000000a14347c23 */ /* 0x100fe20008010885 */
[----:B------:R-:W1:Y:S01]  /*7760*/  LDSM.16.MT88.4 R28, [R200+0x10000] ;  /* 0x01000000c81c783b */ /* 0x000e620000004200 */
[--C-:B------:R-:W-:Y:S01]  /*7770*/  FFMA.FTZ R50, R49, UR10, -R140.reuse ;  /* 0x0000000a31327c23 */ /* 0x100fe2000801088c */
[--C-:B------:R-:W-:Y:S01]  /*7780*/  FFMA.FTZ R44, R43, UR10, -R140.reuse ;  /* 0x0000000a2b2c7c23 */ /* 0x100fe2000801088c */
[--C-:B------:R-:W-:Y:S01]  /*7790*/  FFMA.FTZ R51, R51, UR10, -R140.reuse ;  /* 0x0000000a33337c23 */ /* 0x100fe2000801088c */
[----:B------:R-:W1:Y:S01]  /*77a0*/  LDSM.16.MT88.4 R4, [R204+0x10800] ;  /* 0x01080000cc04783b */ /* 0x000e620000004200 */
[--C-:B------:R-:W-:Y:S01]  /*77b0*/  FFMA.FTZ R47, R47, UR10, -R140.reuse ;  /* 0x0000000a2f2f7c23 */ /* 0x100fe2000801088c */
[----:B------:R-:W-:Y:S01]  /*77c0*/  MUFU.EX2 R62, R62 ;  /* 0x0000003e003e7308 */ /* 0x000fe20000000800 */
[--C-:B------:R-:W-:Y:S01]  /*77d0*/  FFMA.FTZ R49, R172, UR10, -R133.reuse ;  /* 0x0000000aac317c23 */ /* 0x100fe20008010885 */
[----:B------:R-:W-:Y:S01]  /*77e0*/  LDSM.16.MT88.4 R20, [R200+0xc800] ;  /* 0x00c80000c814783b */ /* 0x000fe20000004200 */
        /* <DEDUP_REMOVED lines=37> */
[----:B------:R-:W3:Y:S01]  /*7a40*/  MUFU.EX2 R60, R60 ;  /* 0x0000003c003c7308 */ /* 0x000ee20000000800 */
[----:B--2---:R-:W-:Y:S01]  /*7a50*/  F2FP.BF16.F32.PACK_AB R113, R65, R64 ;  /* 0x000000404171723e */ /* 0x004fe200000010ff */
[----:B------:R-:W-:Y:S01]  /*7a60*/  FFMA.FTZ R147, R147, UR10, -R140 ;  /* 0x0000000a93937c23 */ /* 0x000fe2000801088c */
[--C-:B------:R-:W-:Y:S01]  /*7a70*/  FFMA.FTZ R145, R152, UR10, -R133.reuse ;  /* 0x0000000a98917c23 */ /* 0x100fe20008010885 */
[--C-:B------:R-:W-:Y:S01]  /*7a80*/  FFMA.FTZ R150, R150, UR10, -R133.reuse ;  /* 0x0000000a96967c23 */ /* 0x100fe20008010885 */
[--C-:B------:R-:W-:Y:S01]  /*7a90*/  FFMA.FTZ R148, R148, UR10, -R133.reuse ;  /* 0x0000000a94947c23 */ /* 0x100fe20008010885 */
[----:B------:R-:W-:Y:S01]  /*7aa0*/  FFMA.FTZ R149, R142, UR10, -R133 ;  /* 0x0000000a8e957c23 */ /* 0x000fe20008010885 */
[----:B------:R-:W-:Y:S01]  /*7ab0*/  FADD.FTZ R67, R67, R66 ;  /* 0x0000004243437221 */ /* 0x000fe20000010000 */
[----:B------:R-:W-:Y:S01]  /*7ac0*/  MUFU.EX2 R58, R58 ;  /* 0x0000003a003a7308 */ /* 0x000fe20000000800 */
[----:B------:R-:W-:Y:S01]  /*7ad0*/  FADD.FTZ R64, R64, R65 ;  /* 0x0000004140407221 */ /* 0x000fe20000010000 */
[----:B------:R-:W-:Y:S01]  /*7ae0*/  FFMA.FTZ R235, R132, UR10, -R133 ;  /* 0x0000000a84eb7c23 */ /* 0x000fe20008010885 */
[----:B------:R-:W-:Y:S01]  /*7af0*/  FADD.FTZ R62, R62, R67 ;  /* 0x000000433e3e7221 */ /* 0x000fe20000010000 */
[----:B------:R-:W-:-:S03]  /*7b00*/  LEA R234, P2, R190, UR8, 0x1 ;  /* 0x00000008beea7c11 */ /* 0x000fc6000f8408ff */
[----:B------:R-:W-:Y:S01]  /*7b10*/  FADD.FTZ R61, R61, R62 ;  /* 0x0000003e3d3d7221 */ /* 0x000fe20000010000 */
[----:B------:R-:W2:Y:S01]  /*7b20*/  MUFU.EX2 R57, R57 ;  /* 0x0000003900397308 */ /* 0x000ea20000000800 */
[----:B---3--:R-:W-:Y:S01]  /*7b30*/  F2FP.BF16.F32.PACK_AB R115, R60, R63 ;  /* 0x0000003f3c73723e */ /* 0x008fe200000010ff */
[----:B------:R-:W-:Y:S01]  /*7b40*/  FADD.FTZ R63, R63, R64 ;  /* 0x000000403f3f7221 */ /* 0x000fe20000010000 */
[----:B------:R-:W-:-:S03]  /*7b50*/  LEA.HI.X R233, R190, UR9, R191, 0x1, P2 ;  /* 0x00000009bee97c11 */ /* 0x000fc600090f0cbf */
[----:B------:R-:W-:Y:S02]  /*7b60*/  FADD.FTZ R60, R60, R63 ;  /* 0x0000003f3c3c7221 */ /* 0x000fe40000010000 */
[C---:B------:R-:W-:Y:S01]  /*7b70*/  HMMA.16816.F32.BF16 R68, R112.reuse, R72, RZ ;  /* 0x000000487044723c */ /* 0x040fe200000418ff */
[----:B------:R-:W-:Y:S05]  /*7b80*/  MUFU.EX2 R56, R56 ;  /* 0x0000003800387308 */ /* 0x000fea0000000800 */
[C---:B------:R-:W-:Y:S03]  /*7b90*/  HMMA.16816.F32.BF16 R72, R112.reuse, R74, RZ ;  /* 0x0000004a7048723c */ /* 0x040fe600000418ff */
[----:B------:R-:W3:Y:S01]  /*7ba0*/  MUFU.EX2 R53, R53 ;  /* 0x0000003500357308 */ /* 0x000ee20000000800 */
[C---:B--2---:R-:W-:Y:S01]  /*7bb0*/  F2FP.BF16.F32.PACK_AB R12, R57.reuse, R58 ;  /* 0x0000003a390c723e */ /* 0x044fe200000010ff */
[----:B------:R-:W-:Y:S01]  /*7bc0*/  FADD.FTZ R58, R58, R61 ;  /* 0x0000003d3a3a7221 */ /* 0x000fe20000010000 */
[----:B------:R-:W-:Y:S03]  /*7bd0*/  HMMA.16816.F32.BF16 R128, R112, R124, RZ ;  /* 0x0000007c7080723c */ /* 0x000fe600000418ff */
[----:B------:R-:W-:-:S02]  /*7be0*/  FADD.FTZ R57, R57, R58 ;  /* 0x0000003a39397221 */ /* 0x000fc40000010000 */
        /* <DEDUP_REMOVED lines=11> */
[----:B--2---:R-:W-:Y:S01]  /*7ca0*/  F2FP.BF16.F32.PACK_AB R13, R54, R59 ;  /* 0x0000003b360d723e */ /* 0x004fe200000010ff */
[----:B------:R-:W-:Y:S01]  /*7cb0*/  HMMA.16816.F32.BF16 R96, R112, R98, RZ ;  /* 0x000000627060723c */ /* 0x000fe200000418ff */
[----:B------:R-:W-:-:S04]  /*7cc0*/  FADD.FTZ R59, R59, R60 ;  /* 0x0000003c3b3b7221 */ /* 0x000fc80000010000 */
[----:B------:R-:W-:Y:S01]  /*7cd0*/  FADD.FTZ R54, R54, R59 ;  /* 0x0000003b36367221 */ /* 0x000fe20000010000 */
[C---:B----4-:R-:W-:Y:S01]  /*7ce0*/  HMMA.16816.F32.BF16 R100, R112.reuse, R104, RZ ;  /* 0x000000687064723c */ /* 0x050fe200000418ff */
        /* <DEDUP_REMOVED lines=55> */
[----:B------:R-:W-:Y:S01]  /*8060*/  FADD.FTZ R51, R51, R56 ;  /* 0x0000003833337221 */ /* 0x000fe20000010000 */
[----:B------:R-:W-:Y:S01]  /*8070*/  FADD.FTZ R49, R49, R52 ;  /* 0x0000003431317221 */ /* 0x000fe20000010000 */
[----:B------:R-:W-:-:S02]  /*8080*/  F2FP.BF16.F32.PACK_AB R26, R44, R47 ;  /* 0x0000002f2c1a723e */ /* 0x000fc400000010ff */
        /* <DEDUP_REMOVED lines=30> */
[C---:B------:R-:W-:Y:S01]  /*8270*/  HMMA.16816.F32.BF16 R84, R24.reuse, R16, R84 ;  /* 0x000000101854723c */ /* 0x040fe20000041854 */
[----:B------:R-:W-:Y:S05]  /*8280*/  MUFU.EX2 R165, R165 ;  /* 0x000000a500a57308 */ /* 0x000fea0000000800 */
[C---:B------:R-:W-:Y:S01]  /*8290*/  HMMA.16816.F32.BF16 R88, R24.reuse, R18, R88 ;  /* 0x000000121858723c */ /* 0x040fe20000041858 */
[----:B------:R-:W3:Y:S02]  /*82a0*/  LDSM.16.MT88.4 R16, [R200+0xd800] ;  /* 0x00d80000c810783b */ /* 0x000ee40000004200 */
[----:B------:R-:W-:Y:S03]  /*82b0*/  MUFU.EX2 R172, R172 ;  /* 0x000000ac00ac7308 */ /* 0x000fe60000000800 */
[C---:B-1----:R-:W-:Y:S05]  /*82c0*/  HMMA.16816.F32.BF16 R120, R24.reuse, R8, R120 ;  /* 0x000000081878723c */ /* 0x042fea0000041878 */
        /* <DEDUP_REMOVED lines=13> */
[----:B------:R-:W1:Y:S02]  /*83a0*/  LDSM.16.MT88.4 R28, [R204+0x11800] ;  /* 0x01180000cc1c783b */ /* 0x000e640000004200 */
[----:B------:R-:W-:Y:S01]  /*83b0*/  FADD.FTZ R143, R143, R144 ;  /* 0x000000908f8f7221 */ /* 0x000fe20000010000 */
[----:B------:R-:W-:Y:S01]  /*83c0*/  MUFU.EX2 R164, R164 ;  /* 0x000000a400a47308 */ /* 0x000fe20000000800 */
[----:B------:R-:W-:Y:S01]  /*83d0*/  LDSM.16.MT88.4 R24, [R200+0x11800] ;  /* 0x01180000c818783b */ /* 0x000fe20000004200 */
[----:B--2---:R-:W-:Y:S01]  /*83e0*/  HMMA.16816.F32.BF16 R128, R8, R20, R128 ;  /* 0x000000140880723c */ /* 0x004fe20000041880 */
[----:B------:R-:W-:-:S05]  /*83f0*/  FADD.FTZ R146, R146, R143 ;  /* 0x0000008f92927221 */ /* 0x000fca0000010000 */
[C---:B------:R-:W-:Y:S01]  /*8400*/  HMMA.16816.F32.BF16 R124, R8.reuse, R22, R124 ;  /* 0x00000016087c723c */ /* 0x040fe2000004187c */
[----:B------:R-:W2:Y:S01]  /*8410*/  LDSM.16.MT88.4 R20, [R202+0x11800] ;  /* 0x01180000ca14783b */ /* 0x000ea20000004200 */
[----:B------:R-:W2:Y:S04]  /*8420*/  MUFU.EX2 R167, R167 ;  /* 0x000000a700a77308 */ /* 0x000ea80000000800 */
[C---:B-----5:R-:W-:Y:S04]  /*8430*/  HMMA.16816.F32.BF16 R68, R8.reuse, R12, R68 ;  /* 0x0000000c0844723c */ /* 0x060fe80000041844 */
[----:B------:R-:W-:Y:S02]  /*8440*/  MUFU.EX2 R153, R153 ;  /* 0x0000009900997308 */ /* 0x000fe40000000800 */
        /* <DEDUP_REMOVED lines=9> */
[C---:B------:R-:W-:Y:S01]  /*84e0*/  HMMA.16816.F32.BF16 R88, R8.reuse, R18, R88 ;  /* 0x000000120858723c */ /* 0x040fe20000041858 */
[----:B------:R-:W3:Y:S05]  /*84f0*/  LDSM.16.MT88.4 R16, [R202+0xe000] ;  /* 0x00e00000ca10783b */ /* 0x000eea0000004200 */
[C---:B-1----:R-:W-:Y:S01]  /*8500*/  HMMA.16816.F32.BF16 R92, R8.reuse, R28, R92 ;  /* 0x0000001c085c723c */ /* 0x042fe2000004185c */
[----:B------:R-:W-:Y:S05]  /*8510*/  MUFU.EX2 R145, R145 ;  /* 0x0000009100917308 */ /* 0x000fea0000000800 */
[C---:B------:R-:W-:Y:S01]  /*8520*/  HMMA.16816.F32.BF16 R96, R8.reuse, R30, R96 ;  /* 0x0000001e0860723c */ /* 0x040fe20000041860 */
[----:B------:R-:W-:Y:S02]  /*8530*/  LDSM.16.MT88.4 R28, [R202+0x12000] ;  /* 0x01200000ca1c783b */ /* 0x000fe40000004200 */
[----:B------:R-:W1:Y:S03]  /*8540*/  MUFU.EX2 R150, R150 ;  /* 0x0000009600967308 */ /* 0x000e660000000800 */
        /* <DEDUP_REMOVED lines=18> */
[----:B------:R-:W1:Y:S04]  /*8670*/  LDSM.16.MT88.4 R8, [R200+0xe000] ;  /* 0x00e00000c808783b */ /* 0x000e680000004200 */
[----:B------:R-:W-:Y:S01]  /*8680*/  LDSM.16.MT88.4 R24, [R200+0x12000] ;  /* 0x01200000c818783b */ /* 0x000fe20000004200 */
[C---:B----4-:R-:W-:Y:S06]  /*8690*/  HMMA.16816.F32.BF16 R128, R20.reuse, R4, R128 ;  /* 0x000000041480723c */ /* 0x050fec0000041880 */
        /* <DEDUP_REMOVED lines=21> */
[----:B------:R-:W4:Y:S01]  /*87f0*/  LDSM.16.MT88.4 R4, [R200+0xe800] ;  /* 0x00e80000c804783b */ /* 0x000f220000004200 */
[----:B------:R-:W-:-:S04]  /*8800*/  FADD.FTZ R164, R164, R163 ;  /* 0x000000a3a4a47221 */ /* 0x000fc80000010000 */
[----:B---3--:R-:W-:Y:S01]  /*8810*/  HMMA.16816.F32.BF16 R128, R28, R16, R128 ;  /* 0x000000101c80723c */ /* 0x008fe20000041880 */
[----:B------:R-:W-:-:S05]  /*8820*/  FADD.FTZ R164, R167, R164 ;  /* 0x000000a4a7a47221 */ /* 0x000fca0000010000 */
[C---:B------:R-:W-:Y:S01]  /*8830*/  HMMA.16816.F32.BF16 R124, R28.reuse, R18, R124 ;  /* 0x000000121c7c723c */ /* 0x040fe2000004187c */
[----:B------:R-:W3:Y:S05]  /*8840*/  LDSM.16.MT88.4 R16, [R202+0x12800] ;  /* 0x01280000ca10783b */ /* 0x000eea0000004200 */
[C---:B-1----:R-:W-:Y:S06]  /*8850*/  HMMA.16816.F32.BF16 R76, R28.reuse, R8, R76 ;  /* 0x000000081c4c723c */ /* 0x042fec000004184c */
[C---:B------:R-:W-:Y:S01]  /*8860*/  HMMA.16816.F32.BF16 R80, R28.reuse, R10, R80 ;  /* 0x0000000a1c50723c */ /* 0x040fe20000041850 */
[----:B------:R-:W-:Y:S05]  /*8870*/  LDSM.16.MT88.4 R8, [R202+0xf000] ;  /* 0x00f00000ca08783b */ /* 0x000fea0000004200 */
[C---:B------:R-:W-:Y:S06]  /*8880*/  HMMA.16816.F32.BF16 R68, R28.reuse, R12, R68 ;  /* 0x0000000c1c44723c */ /* 0x040fec0000041844 */
[----:B------:R-:W-:Y:S01]  /*8890*/  HMMA.16816.F32.BF16 R72, R28, R14, R72 ;  /* 0x0000000e1c48723c */ /* 0x000fe20000041848 */
[----:B------:R-:W1:Y:S05]  /*88a0*/  LDSM.16.MT88.4 R12, [R201+0x12800] ;  /* 0x01280000c90c783b */ /* 0x000e6a0000004200 */
[C---:B------:R-:W-:Y:S06]  /*88b0*/  HMMA.16816.F32.BF16 R92, R20.reuse, R32, R92 ;  /* 0x00000020145c723c */ /* 0x040fec000004185c */
[C---:B------:R-:W-:Y:S01]  /*88c0*/  HMMA.16816.F32.BF16 R96, R20.reuse, R34, R96 ;  /* 0x000000221460723c */ /* 0x040fe20000041860 */
[----:B------:R-:W-:Y:S05]  /*88d0*/  LDSM.16.MT88.4 R32, [R200+0x12800] ;  /* 0x01280000c820783b */ /* 0x000fea0000004200 */
[C---:B------:R-:W-:Y:S06]  /*88e0*/  HMMA.16816.F32.BF16 R116, R20.reuse, R24, R116 ;  /* 0x000000181474723c */ /* 0x040fec0000041874 */
[----:B------:R-:W-:Y:S01]  /*88f0*/  HMMA.16816.F32.BF16 R112, R20, R26, R112 ;  /* 0x0000001a1470723c */ /* 0x000fe20000041870 */
[----:B------:R-:W5:Y:S04]  /*8900*/  LDSM.16.MT88.4 R20, [R204+0x12800] ;  /* 0x01280000cc14783b */ /* 0x000f680000004200 */
[----:B------:R-:W5:Y:S01]  /*8910*/  LDSM.16.MT88.4 R24, [R204+0xf000] ;  /* 0x00f00000cc18783b */ /* 0x000f620000004200 */
[C---:B----4-:R-:W-:Y:S06]  /*8920*/  HMMA.16816.F32.BF16 R84, R28.reuse, R4, R84 ;  /* 0x000000041c54723c */ /* 0x050fec0000041854 */
[C---:B------:R-:W-:Y:S01]  /*8930*/  HMMA.16816.F32.BF16 R88, R28.reuse, R6, R88 ;  /* 0x000000061c58723c */ /* 0x040fe20000041858 */
[----:B------:R-:W4:Y:S05]  /*8940*/  LDSM.16.MT88.4 R4, [R201+0xf000] ;  /* 0x00f00000c904783b */ /* 0x000f2a0000004200 */
[C---:B---3--:R-:W-:Y:S06]  /*8950*/  HMMA.16816.F32.BF16 R100, R28.reuse, R16, R100 ;  /* 0x000000101c64723c */ /* 0x048fec0000041864 */
[----:B------:R-:W-:Y:S01]  /*8960*/  HMMA.16816.F32.BF16 R104, R28, R18, R104 ;  /* 0x000000121c68723c */ /* 0x000fe20000041868 */
[----:B------:R-:W-:-:S02]  /*8970*/  F2FP.BF16.F32.PACK_AB R16, R162, R153 ;  /* 0x00000099a210723e */ /* 0x000fc400000010ff */
[----:B------:R-:W-:-:S03]  /*8980*/  F2FP.BF16.F32.PACK_AB R17, R150, R145 ;  /* 0x000000919611723e */ /* 0x000fc600000010ff */
[----:B-1----:R-:W-:Y:S01]  /*8990*/  HMMA.16816.F32.BF16 R120, R28, R12, R120 ;  /* 0x0000000c1c78723c */ /* 0x002fe20000041878 */
[----:B------:R-:W-:Y:S02]  /*89a0*/  F2FP.BF16.F32.PACK_AB R18, R168, R147 ;  /* 0x00000093a812723e */ /* 0x000fe400000010ff */
[----:B--2---:R-:W-:-:S03]  /*89b0*/  F2FP.BF16.F32.PACK_AB R19, R149, R148 ;  /* 0x000000949513723e */ /* 0x004fc600000010ff */
[----:B------:R-:W-:Y:S01]  /*89c0*/  HMMA.16816.F32.BF16 R108, R28, R14, R108 ;  /* 0x0000000e1c6c723c */ /* 0x000fe2000004186c */
[----:B------:R-:W-:Y:S05]  /*89d0*/  LDSM.16.MT88.4 R12, [R204+0x13000] ;  /* 0x01300000cc0c783b */ /* 0x000fea0000004200 */
[C---:B------:R-:W-:Y:S06]  /*89e0*/  HMMA.16816.F32.BF16 R68, R16.reuse, R8, R68 ;  /* 0x000000081044723c */ /* 0x040fec0000041844 */
[----:B------:R-:W-:Y:S01]  /*89f0*/  HMMA.16816.F32.BF16 R72, R16, R10, R72 ;  /* 0x0000000a1048723c */ /* 0x000fe20000041848 */
[----:B------:R-:W1:Y:S05]  /*8a00*/  LDSM.16.MT88.4 R8, [R202+0x13000] ;  /* 0x01300000ca08783b */ /* 0x000e6a0000004200 */
[C---:B-----5:R-:W-:Y:S06]  /*8a10*/  HMMA.16816.F32.BF16 R92, R28.reuse, R20, R92 ;  /* 0x000000141c5c723c */ /* 0x060fec000004185c */
[----:B------:R-:W-:Y:S01]  /*8a20*/  HMMA.16816.F32.BF16 R96, R28, R22, R96 ;  /* 0x000000161c60723c */ /* 0x000fe20000041860 */
[----:B------:R-:W2:Y:S05]  /*8a30*/  LDSM.16.MT88.4 R20, [R200+0xf000] ;  /* 0x00f00000c814783b */ /* 0x000eaa0000004200 */
[C---:B------:R-:W-:Y:S06]  /*8a40*/  HMMA.16816.F32.BF16 R128, R16.reuse, R24, R128 ;  /* 0x000000181080723c */ /* 0x040fec0000041880 */
[C---:B------:R-:W-:Y:S01]  /*8a50*/  HMMA.16816.F32.BF16 R124, R16.reuse, R26, R124 ;  /* 0x0000001a107c723c */ /* 0x040fe2000004187c */
[----:B------:R-:W-:Y:S05]  /*8a60*/  LDSM.16.MT88.4 R24, [R200+0x13000] ;  /* 0x01300000c818783b */ /* 0x000fea0000004200 */
[C---:B----4-:R-:W-:Y:S06]  /*8a70*/  HMMA.16816.F32.BF16 R76, R16.reuse, R4, R76 ;  /* 0x00000004104c723c */ /* 0x050fec000004184c */
[C---:B------:R-:W-:Y:S01]  /*8a80*/  HMMA.16816.F32.BF16 R80, R16.reuse, R6, R80 ;  /* 0x000000061050723c */ /* 0x040fe20000041850 */
[----:B------:R-:W3:Y:S05]  /*8a90*/  LDSM.16.MT88.4 R4, [R201+0x13000] ;  /* 0x01300000c904783b */ /* 0x000eea0000004200 */
[C---:B-1----:R-:W-:Y:S06]  /*8aa0*/  HMMA.16816.F32.BF16 R100, R16.reuse, R8, R100 ;  /* 0x000000081064723c */ /* 0x042fec0000041864 */
[----:B------:R-:W-:Y:S01]  /*8ab0*/  HMMA.16816.F32.BF16 R104, R16, R10, R104 ;  /* 0x0000000a1068723c */ /* 0x000fe20000041868 */
[----:B------:R-:W1:Y:S05]  /*8ac0*/  LDSM.16.MT88.4 R8, [R202+0xf800] ;  /* 0x00f80000ca08783b */ /* 0x000e6a0000004200 */
[C---:B------:R-:W-:Y:S06]  /*8ad0*/  HMMA.16816.F32.BF16 R116, R28.reuse, R32, R116 ;  /* 0x000000201c74723c */ /* 0x040fec0000041874 */
[----:B------:R-:W-:Y:S01]  /*8ae0*/  HMMA.16816.F32.BF16 R112, R28, R34, R112 ;  /* 0x000000221c70723c */ /* 0x000fe20000041870 */
[--C-:B------:R-:W-:Y:S01]  /*8af0*/  FFMA.FTZ R32, R138, UR10, -R133.reuse ;  /* 0x0000000a8a207c23 */ /* 0x100fe20008010885 */
[----:B------:R-:W-:-:S04]  /*8b00*/  FFMA.FTZ R33, R136, UR10, -R133 ;  /* 0x0000000a88217c23 */ /* 0x000fc80008010885 */
[C---:B--2---:R-:W-:Y:S01]  /*8b10*/  HMMA.16816.F32.BF16 R84, R16.reuse, R20, R84 ;  /* 0x000000141054723c */ /* 0x044fe20000041854 */
[--C-:B------:R-:W-:Y:S01]  /*8b20*/  FFMA.FTZ R28, R141, UR10, -R140.reuse ;  /* 0x0000000a8d1c7c23 */ /* 0x100fe2000801088c */
[--C-:B------:R-:W-:Y:S01]  /*8b30*/  FFMA.FTZ R29, R139, UR10, -R140.reuse ;  /* 0x0000000a8b1d7c23 */ /* 0x100fe2000801088c */
[--C-:B------:R-:W-:Y:S01]  /*8b40*/  FFMA.FTZ R30, R137, UR10, -R140.reuse ;  /* 0x0000000a891e7c23 */ /* 0x100fe2000801088c */
[----:B------:R-:W-:Y:S01]  /*8b50*/  FFMA.FTZ R31, R135, UR10, -R140 ;  /* 0x0000000a871f7c23 */ /* 0x000fe2000801088c */
[----:B------:R-:W-:Y:S01]  /*8b60*/  FFMA.FTZ R34, R134, UR10, -R133 ;  /* 0x0000000a86227c23 */ /* 0x000fe20008010885 */
[----:B------:R-:W-:Y:S01]  /*8b70*/  MUFU.EX2 R32, R32 ;  /* 0x0000002000207308 */ /* 0x000fe20000000800 */
[C---:B------:R-:W-:Y:S01]  /*8b80*/  HMMA.16816.F32.BF16 R88, R16.reuse, R22, R88 ;  /* 0x000000161058723c */ /* 0x040fe20000041858 */
[----:B------:R-:W-:Y:S05]  /*8b90*/  LDSM.16.MT88.4 R20, [R201+0xf800] ;  /* 0x00f80000c914783b */ /* 0x000fea0000004200 */
[C---:B------:R-:W-:Y:S01]  /*8ba0*/  HMMA.16816.F32.BF16 R92, R16.reuse, R12, R92 ;  /* 0x0000000c105c723c */ /* 0x040fe2000004185c */
[----:B------:R-:W-:Y:S05]  /*8bb0*/  MUFU.EX2 R28, R28 ;  /* 0x0000001c001c7308 */ /* 0x000fea0000000800 */
[C---:B------:R-:W-:Y:S01]  /*8bc0*/  HMMA.16816.F32.BF16 R96, R16.reuse, R14, R96 ;  /* 0x0000000e1060723c */ /* 0x040fe20000041860 */
[----:B------:R-:W2:Y:S02]  /*8bd0*/  LDSM.16.MT88.4 R12, [R204+0xf800] ;  /* 0x00f80000cc0c783b */ /* 0x000ea40000004200 */
[----:B------:R-:W4:Y:S03]  /*8be0*/  MUFU.EX2 R29, R29 ;  /* 0x0000001d001d7308 */ /* 0x000f260000000800 */
[C---:B---3--:R-:W-:Y:S05]  /*8bf0*/  HMMA.16816.F32.BF16 R120, R16.reuse, R4, R120 ;  /* 0x000000041078723c */ /* 0x048fea0000041878 */
[----:B------:R-:W-:Y:S01]  /*8c00*/  MUFU.EX2 R30, R30 ;  /* 0x0000001e001e7308 */ /* 0x000fe20000000800 */
[C---:B------:R-:W-:Y:S06]  /*8c10*/  HMMA.16816.F32.BF16 R108, R16.reuse, R6, R108 ;  /* 0x00000006106c723c */ /* 0x040fec000004186c */
[----:B------:R-:W-:Y:S01]  /*8c20*/  HMMA.16816.F32.BF16 R116, R16, R24, R116 ;  /* 0x000000181074723c */ /* 0x000fe20000041874 */
[----:B------:R-:W3:Y:S01]  /*8c30*/  MUFU.EX2 R31, R31 ;  /* 0x0000001f001f7308 */ /* 0x000ee20000000800 */
[----:B----4-:R-:W-:-:S04]  /*8c40*/  F2FP.BF16.F32.PACK_AB R4, R29, R28 ;  /* 0x0000001c1d04723e */ /* 0x010fc800000010ff */
[----:B------:R-:W-:Y:S01]  /*8c50*/  HMMA.16816.F32.BF16 R112, R16, R26, R112 ;  /* 0x0000001a1070723c */ /* 0x000fe20000041870 */
[----:B------:R-:W4:Y:S01]  /*8c60*/  LDSM.16.MT88.4 R16, [R200+0xf800] ;  /* 0x00f80000c810783b */ /* 0x000f220000004200 */
[----:B------:R-:W-:Y:S01]  /*8c70*/  FADD.FTZ R24, R40, R45 ;  /* 0x0000002d28187221 */ /* 0x000fe20000010000 */
[----:B------:R-:W5:Y:S03]  /*8c80*/  MUFU.EX2 R33, R33 ;  /* 0x0000002100217308 */ /* 0x000f660000000800 */
[----:B------:R-:W-:-:S04]  /*8c90*/  FADD.FTZ R24, R37, R24 ;  /* 0x0000001825187221 */ /* 0x000fc80000010000 */
[----:B------:R-:W-:Y:S01]  /*8ca0*/  FADD.FTZ R151, R151, R24 ;  /* 0x0000001897977221 */ /* 0x000fe20000010000 */
[----:B------:R-:W1:Y:S01]  /*8cb0*/  MUFU.EX2 R34, R34 ;  /* 0x0000002200227308 */ /* 0x000e620000000800 */
[----:B---3--:R-:W-:Y:S02]  /*8cc0*/  F2FP.BF16.F32.PACK_AB R6, R31, R30 ;  /* 0x0000001e1f06723e */ /* 0x008fe400000010ff */
[----:B------:R-:W-:-:S04]  /*8cd0*/  FADD.FTZ R154, R154, R151 ;  /* 0x000000979a9a7221 */ /* 0x000fc80000010000 */
[----:B------:R-:W-:Y:S01]  /*8ce0*/  FADD.FTZ R155, R155, R154 ;  /* 0x0000009a9b9b7221 */ /* 0x000fe20000010000 */
[----:B-----5:R-:W-:-:S03]  /*8cf0*/  F2FP.BF16.F32.PACK_AB R5, R33, R32 ;  /* 0x000000202105723e */ /* 0x020fc600000010ff */
[----:B------:R-:W-:-:S04]  /*8d00*/  FADD.FTZ R156, R156, R155 ;  /* 0x0000009b9c9c7221 */ /* 0x000fc80000010000 */
[----:B------:R-:W-:Y:S01]  /*8d10*/  FADD.FTZ R161, R161, R156 ;  /* 0x0000009ca1a17221 */ /* 0x000fe20000010000 */
[----:B-1----:R-:W-:-:S03]  /*8d20*/  F2FP.BF16.F32.PACK_AB R7, R235, R34 ;  /* 0x00000022eb07723e */ /* 0x002fc600000010ff */
        /* <DEDUP_REMOVED lines=19> */
[----:B------:R-:W-:Y:S01]  /*8e60*/  HMMA.16816.F32.BF16 R104, R4, R10, R104 ;  /* 0x0000000a0468723c */ /* 0x000fe20000041868 */
[----:B------:R-:W-:-:S04]  /*8e70*/  FADD.FTZ R9, R145, R164 ;  /* 0x000000a491097221 */ /* 0x000fc80000010000 */
[----:B------:R-:W-:Y:S01]  /*8e80*/  FADD.FTZ R9, R150, R9 ;  /* 0x0000000996097221 */ /* 0x000fe20000010000 */
[C---:B--2---:R-:W-:Y:S03]  /*8e90*/  HMMA.16816.F32.BF16 R92, R4.reuse, R12, R92 ;  /* 0x0000000c045c723c */ /* 0x044fe6000004185c */
[----:B------:R-:W-:Y:S01]  /*8ea0*/  FADD.FTZ R148, R148, R9 ;  /* 0x0000000994947221 */ /* 0x000fe20000010000 */
[----:B------:R-:W-:Y:S02]  /*8eb0*/  FADD.FTZ R9, R168, R147 ;  /* 0x00000093a8097221 */ /* 0x000fe40000010000 */
[----:B------:R-:W-:Y:S01]  /*8ec0*/  HMMA.16816.F32.BF16 R96, R4, R14, R96 ;  /* 0x0000000e0460723c */ /* 0x000fe20000041860 */
[----:B------:R-:W-:Y:S01]  /*8ed0*/  FADD.FTZ R149, R149, R148 ;  /* 0x0000009495957221 */ /* 0x000fe20000010000 */
[----:B------:R-:W-:-:S03]  /*8ee0*/  FADD.FTZ R28, R28, R9 ;  /* 0x000000091c1c7221 */ /* 0x000fc60000010000 */
[----:B------:R-:W-:Y:S01]  /*8ef0*/  FADD.FTZ R32, R32, R149 ;  /* 0x0000009520207221 */ /* 0x000fe20000010000 */
[----:B------:R-:W-:Y:S01]  /*8f00*/  FADD.FTZ R29, R29, R28 ;  /* 0x0000001c1d1d7221 */ /* 0x000fe20000010000 */
[----:B---3--:R-:W-:Y:S02]  /*8f10*/  HMMA.16816.F32.BF16 R120, R4, R20, R120 ;  /* 0x000000140478723c */ /* 0x008fe40000041878 */
[----:B------:R-:W-:Y:S01]  /*8f20*/  FADD.FTZ R33, R33, R32 ;  /* 0x0000002021217221 */ /* 0x000fe20000010000 */
[----:B------:R-:W-:-:S03]  /*8f30*/  FADD.FTZ R30, R30, R29 ;  /* 0x0000001d1e1e7221 */ /* 0x000fc60000010000 */
[----:B------:R-:W-:Y:S01]  /*8f40*/  FADD.FTZ R34, R34, R33 ;  /* 0x0000002122227221 */ /* 0x000fe20000010000 */
[----:B------:R-:W-:Y:S01]  /*8f50*/  HMMA.16816.F32.BF16 R108, R4, R22, R108 ;  /* 0x00000016046c723c */ /* 0x000fe2000004186c */
[----:B------:R-:W-:Y:S02]  /*8f60*/  FADD.FTZ R236, R31, R30 ;  /* 0x0000001e1fec7221 */ /* 0x000fe40000010000 */
[----:B------:R-:W-:-:S03]  /*8f70*/  FADD.FTZ R235, R235, R34 ;  /* 0x00000022ebeb7221 */ /* 0x000fc60000010000 */
        /* <DEDUP_REMOVED lines=57> */
[----:B------:R-:W-:Y:S02]  /*9310*/  IMAD R5, R6, R187, R5 ;  /* 0x000000bb06057224 */ /* 0x000fe400078e0205 */
[----:B--2---:R-:W-:Y:S02]  /*9320*/  IMAD.IADD R4, R4, 0x1, -R9 ;  /* 0x0000000104047824 */ /* 0x004fe400078e0a09 */
[----:B------:R-:W-:-:S03]  /*9330*/  IMAD.WIDE.U32 R8, R6, R186, RZ ;  /* 0x000000ba06087225 */ /* 0x000fc600078e00ff */
[----:B------:R-:W-:Y:S02]  /*9340*/  SHF.R.S32.HI R7, RZ, 0x1f, R4 ;  /* 0x0000001fff077819 */ /* 0x000fe40000011404 */
[----:B------:R-:W-:-:S03]  /*9350*/  IADD3 R9, R9, R5, RZ ;  /* 0x0000000509097210 */ /* 0x000fc60007ffe0ff */
[----:B------:R-:W-:Y:S02]  /*9360*/  IMAD R7, R7, UR4, RZ ;  /* 0x0000000407077c24 */ /* 0x000fe4000f8e02ff */
[----:B------:R-:W-:-:S04]  /*9370*/  IMAD.WIDE.U32 R8, R4, UR4, R8 ;  /* 0x0000000404087c25 */ /* 0x000fc8000f8e0008 */
[----:B------:R-:W-:-:S04]  /*9380*/  IMAD R7, R4, UR5, R7 ;  /* 0x0000000504077c24 */ /* 0x000fc8000f8e0207 */
[----:B------:R-:W-:Y:S01]  /*9390*/  IMAD.IADD R5, R9, 0x1, R7 ;  /* 0x0000000109057824 */ /* 0x000fe200078e0207 */
[----:B------:R-:W-:Y:S06]  /*93a0*/  BRA `(.L_x_2518) ;  /* 0x0000000000087947 */ /* 0x000fec0003800000 */
.L_x_2517:
[----:B------:R-:W-:-:S04]  /*93b0*/  LEA R8, -R186, RZ, 0x7 ;  /* 0x000000ffba087211 */ /* 0x000fc800078e39ff */
[----:B------:R-:W-:-:S07]  /*93c0*/  SHF.R.S32.HI R5, RZ, 0x1f, R8 ;  /* 0x0000001fff057819 */ /* 0x000fce0000011408 */
.L_x_2518:
        /* <DEDUP_REMOVED lines=71> */
[----:B------:R-:W-:Y:S01]  /*9840*/  @!P2 LEA R30, P5, R4, R188, 0x1 ;  /* 0x000000bc041ea211 */ /* 0x000fe200078a08ff */
        /* <DEDUP_REMOVED lines=22> */
[----:B-1----:R-:W-:Y:S01]  /*99b0*/  @!P1 LEA R26, P5, R4, UR6, 0x1 ;  /* 0x00000006041a9c11 */ /* 0x002fe2000f8a08ff */
[----:B------:R-:W-:Y:S01]  /*99c0*/  @!P1 IMAD.X R7, R6, 0x1, R36, P3 ;  /* 0x0000000106079824 */ /* 0x000fe200018e0624 */
[----:B------:R-:W-:Y:S01]  /*99d0*/  @!PT LDS RZ, [RZ] ;  /* 0x00000000fffff984 */ /* 0x000fe20000000800 */
[----:B------:R-:W-:Y:S01]  /*99e0*/  @!PT LDS RZ, [RZ] ;  /* 0x00000000fffff984 */ /* 0x000fe20000000800 */
[----:B------:R-:W-:Y:S01]  /*99f0*/  @!PT LDS RZ, [RZ] ;  /* 0x00000000fffff984 */ /* 0x000fe20000000800 */
[----:B------:R-:W-:Y:S01]  /*9a00*/  @!P1 LDGSTS.E.BYPASS.LTC128B.128 [R219+0x11800], desc[UR12][R14.64+0x80] ;  /* 0x118000800edb9fae */ /* 0x000fe2000b901d4c */
[----:B------:R-:W-:Y:S01]  /*9a10*/  @!P2 LEA R8, P4, R9, R188, 0x1 ;  /* 0x000000bc0908a211 */ /* 0x000fe200078808ff */
        /* <DEDUP_REMOVED lines=10> */
[----:B------:R-:W-:Y:S01]  /*9ac0*/  IMAD.MOV.U32 R189, RZ, RZ, R195 ;  /* 0x000000ffffbd7224 */ /* 0x000fe200078e00c3 */
        /* <DEDUP_REMOVED lines=38> */
[----:B-1----:R-:W2:Y:S04]  /*9d30*/  LDSM.16.M88.4 R28, [R210+0x4800] ;  /* 0x00480000d21c783b */ /* 0x002ea80000000200 */
[----:B------:R-:W1:Y:S04]  /*9d40*/  LDSM.16.M88.4 R20, [R210+0x5000] ;  /* 0x00500000d214783b */ /* 0x000e680000000200 */
[----:B------:R-:W4:Y:S04]  /*9d50*/  LDSM.16.M88.4 R12, [R210+0x5800] ;  /* 0x00580000d20c783b */ /* 0x000f280000000200 */
[----:B------:R-:W5:Y:S04]  /*9d60*/  LDSM.16.M88.4 R4, [R210+0x6000] ;  /* 0x00600000d204783b */ /* 0x000f680000000200 */
[----:B------:R-:W-:Y:S04]  /*9d70*/  LDSM.16.M88.4 R172, [R209] ;  /* 0x00000000d1ac783b */ /* 0x000fe80000000200 */
[----:B------:R-:W5:Y:S04]  /*9d80*/  LDSM.16.M88.4 R60, [R208] ;  /* 0x00000000d03c783b */ /* 0x000f680000000200 */
[----:B------:R-:W5:Y:S04]  /*9d90*/  LDSM.16.M88.4 R160, [R210+0x6800] ;  /* 0x00680000d2a0783b */ /* 0x000f680000000200 */
[----:B------:R-:W5:Y:S04]  /*9da0*/  LDSM.16.M88.4 R152, [R210+0x7000] ;  /* 0x00700000d298783b */ /* 0x000f680000000200 */
[----:B------:R-:W5:Y:S04]  /*9db0*/  LDSM.16.M88.4 R64, [R210+0x7800] ;  /* 0x00780000d240783b */ /* 0x000f680000000200 */
[----:B------:R-:W5:Y:S01]  /*9dc0*/  LDSM.16.M88.4 R56, [R208+0x800] ;  /* 0x00080000d038783b */ /* 0x000f620000000200 */
[C---:B---3--:R-:W-:Y:S03]  /*9dd0*/  HMMA.16816.F32.BF16 R40, R144.reuse, R36, RZ ;  /* 0x000000249028723c */ /* 0x048fe600000418ff */
[----:B------:R-:W3:Y:S03]  /*9de0*/  LDSM.16.M88.4 R52, [R208+0x1000] ;  /* 0x00100000d034783b */ /* 0x000ee60000000200 */
[C---:B------:R-:W-:Y:S01]  /*9df0*/  HMMA.16816.F32.BF16 R36, R144.reuse, R38, RZ ;  /* 0x000000269024723c */ /* 0x040fe200000418ff */
[----:B------:R-:W3:Y:S04]  /*9e00*/  LDSM.16.M88.4 R48, [R208+0x1800] ;  /* 0x00180000d030783b */ /* 0x000ee80000000200 */
[----:B------:R-:W3:Y:S01]  /*9e10*/  LDSM.16.M88.4 R44, [R208+0x2000] ;  /* 0x00200000d02c783b */ /* 0x000ee20000000200 */
[C---:B--2---:R-:W-:Y:S03]  /*9e20*/  HMMA.16816.F32.BF16 R32, R144.reuse, R28, RZ ;  /* 0x0000001c9020723c */ /* 0x044fe600000418ff */
[----:B------:R-:W2:Y:S03]  /*9e30*/  LDSM.16.M88.4 R132, [R208+0x2800] ;  /* 0x00280000d084783b */ /* 0x000ea60000000200 */
[C---:B-1----:R-:W-:Y:S01]  /*9e40*/  HMMA.16816.F32.BF16 R24, R144.reuse, R20, RZ ;  /* 0x000000149018723c */ /* 0x042fe200000418ff */
[----:B------:R-:W-:Y:S04]  /*9e50*/  LDSM.16.M88.4 R176, [R208+0x3800] ;  /* 0x00380000d0b0783b */ /* 0x000fe80000000200 */
[----:B------:R-:W-:Y:S01]  /*9e60*/  LDSM.16.M88.4 R168, [R203+0x6000] ;  /* 0x00600000cba8783b */ /* 0x000fe20000000200 */
[C---:B----4-:R-:W-:Y:S03]  /*9e70*/  HMMA.16816.F32.BF16 R16, R144.reuse, R12, RZ ;  /* 0x0000000c9010723c */ /* 0x050fe600000418ff */
[----:B------:R-:W-:Y:S03]  /*9e80*/  LDSM.16.M88.4 R140, [R203+0x6800] ;  /* 0x00680000cb8c783b */ /* 0x000fe60000000200 */
[C---:B------:R-:W-:Y:S01]  /*9e90*/  HMMA.16816.F32.BF16 R28, R144.reuse, R30, RZ ;  /* 0x0000001e901c723c */ /* 0x040fe200000418ff */
[----:B------:R-:W-:Y:S04]  /*9ea0*/  LDSM.16.M88.4 R136, [R203+0x7000] ;  /* 0x00700000cb88783b */ /* 0x000fe80000000200 */
[----:B------:R-:W-:Y:S01]  /*9eb0*/  LDSM.16.M88.4 R180, [R206] ;  /* 0x00000000ceb4783b */ /* 0x000fe20000000200 */
[C---:B------:R-:W-:Y:S03]  /*9ec0*/  HMMA.16816.F32.BF16 R20, R144.reuse, R22, RZ ;  /* 0x000000169014723c */ /* 0x040fe600000418ff */
[----:B------:R-:W0:Y:S03]  /*9ed0*/  LDGDEPBAR ;  /* 0x00000000000079af */ /* 0x000e260000000000 */
[C---:B------:R-:W-:Y:S06]  /*9ee0*/  HMMA.16816.F32.BF16 R12, R144.reuse, R14, RZ ;  /* 0x0000000e900c723c */ /* 0x040fec00000418ff */
[C---:B-----5:R-:W-:Y:S06]  /*9ef0*/  HMMA.16816.F32.BF16 R8, R144.reuse, R4, RZ ;  /* 0x000000049008723c */ /* 0x060fec00000418ff */
[----:B------:R-:W-:Y:S06]  /*9f00*/  HMMA.16816.F32.BF16 R4, R144, R6, RZ ;  /* 0x000000069004723c */ /* 0x000fec00000418ff */
[C---:B------:R-:W-:Y:S06]  /*9f10*/  HMMA.16816.F32.BF16 R40, R172.reuse, R60, R40 ;  /* 0x0000003cac28723c */ /* 0x040fec0000041828 */
[----:B------:R-:W-:Y:S01]  /*9f20*/  HMMA.16816.F32.BF16 R36, R172, R62, R36 ;  /* 0x0000003eac24723c */ /* 0x000fe20000041824 */
[----:B------:R-:W1:Y:S05]  /*9f30*/  LDSM.16.M88.4 R60, [R208+0x3000] ;  /* 0x00300000d03c783b */ /* 0x000e6a0000000200 */
[C---:B------:R-:W-:Y:S06]  /*9f40*/  HMMA.16816.F32.BF16 R164, R144.reuse, R160, RZ ;  /* 0x000000a090a4723c */ /* 0x040fec00000418ff */
[C---:B------:R-:W-:Y:S06]  /*9f50*/  HMMA.16816.F32.BF16 R156, R144.reuse, R152, RZ ;  /* 0x00000098909c723c */ /* 0x040fec00000418ff */
[C---:B------:R-:W-:Y:S06]  /*9f60*/  HMMA.16816.F32.BF16 R160, R144.reuse, R162, RZ ;  /* 0x000000a290a0723c */ /* 0x040fec00000418ff */
[C---:B------:R-:W-:Y:S06]  /*9f70*/  HMMA.16816.F32.BF16 R152, R144.reuse, R154, RZ ;  /* 0x0000009a9098723c */ /* 0x040fec00000418ff */
[C---:B------:R-:W-:Y:S06]  /*9f80*/  HMMA.16816.F32.BF16 R148, R144.reuse, R64, RZ ;  /* 0x000000409094723c */ /* 0x040fec00000418ff */
[----:B------:R-:W-:Y:S01]  /*9f90*/  HMMA.16816.F32.BF16 R144, R144, R66, RZ ;  /* 0x000000429090723c */ /* 0x000fe200000418ff */
[----:B------:R-:W-:Y:S05]  /*9fa0*/  LDSM.16.M88.4 R64, [R207] ;  /* 0x00000000cf40783b */ /* 0x000fea0000000200 */
        /* <DEDUP_REMOVED lines=8> */
[----:B------:R-:W5:Y:S05]  /*a030*/  LDSM.16.M88.4 R48, [R203+0x5000] ;  /* 0x00500000cb30783b */ /* 0x000f6a0000000200 */
[C---:B------:R-:W-:Y:S06]  /*a040*/  HMMA.16816.F32.BF16 R8, R172.reuse, R44, R8 ;  /* 0x0000002cac08723c */ /* 0x040fec0000041808 */
[C---:B------:R-:W-:Y:S01]  /*a050*/  HMMA.16816.F32.BF16 R4, R172.reuse, R46, R4 ;  /* 0x0000002eac04723c */ /* 0x040fe20000041804 */
[----:B------:R-:W5:Y:S05]  /*a060*/  LDSM.16.M88.4 R44, [R203+0x5800] ;  /* 0x00580000cb2c783b */ /* 0x000f6a0000000200 */
[C---:B--2---:R-:W-:Y:S06]  /*a070*/  HMMA.16816.F32.BF16 R164, R172.reuse, R132, R164 ;  /* 0x00000084aca4723c */ /* 0x044fec00000418a4 */
[C---:B------:R-:W-:Y:S01]  /*a080*/  HMMA.16816.F32.BF16 R160, R172.reuse, R134, R160 ;  /* 0x00000086aca0723c */ /* 0x040fe200000418a0 */
[----:B------:R-:W2:Y:S05]  /*a090*/  LDSM.16.M88.4 R132, [R203+0x7800] ;  /* 0x00780000cb84783b */ /* 0x000eaa0000000200 */
[C---:B-1----:R-:W-:Y:S06]  /*a0a0*/  HMMA.16816.F32.BF16 R156, R172.reuse, R60, R156 ;  /* 0x0000003cac9c723c */ /* 0x042fec000004189c */
[C---:B------:R-:W-:Y:S01]  /*a0b0*/  HMMA.16816.F32.BF16 R152, R172.reuse, R62, R152 ;  /* 0x0000003eac98723c */ /* 0x040fe20000041898 */
[----:B------:R-:W1:Y:S05]  /*a0c0*/  LDSM.16.M88.4 R60, [R205] ;  /* 0x00000000cd3c783b */ /* 0x000e6a0000000200 */
[C---:B------:R-:W-:Y:S06]  /*a0d0*/  HMMA.16816.F32.BF16 R148, R172.reuse, R176, R148 ;  /* 0x000000b0ac94723c */ /* 0x040fec0000041894 */
[----:B------:R-:W-:Y:S01]  /*a0e0*/  HMMA.16816.F32.BF16 R144, R172, R178, R144 ;  /* 0x000000b2ac90723c */ /* 0x000fe20000041890 */
[----:B------:R-:W-:Y:S04]  /*a0f0*/  LDSM.16.M88.4 R176, [R205+0x2800] ;  /* 0x00280000cdb0783b */ /* 0x000fe80000000200 */
[----:B------:R-:W-:Y:S01]  /*a100*/  LDSM.16.M88.4 R172, [R205+0x3000] ;  /* 0x00300000cdac783b */ /* 0x000fe20000000200 */
[C---:B----4-:R-:W-:Y:S06]  /*a110*/  HMMA.16816.F32.BF16 R40, R64.reuse, R56, R40 ;  /* 0x000000384028723c */ /* 0x050fec0000041828 */
[C---:B------:R-:W-:Y:S01]  /*a120*/  HMMA.16816.F32.BF16 R36, R64.reuse, R58, R36 ;  /* 0x0000003a4024723c */ /* 0x040fe20000041824 */
[----:B------:R-:W4:Y:S05]  /*a130*/  LDSM.16.M88.4 R56, [R205+0x800] ;  /* 0x00080000cd38783b */ /* 0x000f2a0000000200 */
[C---:B---3--:R-:W-:Y:S06]  /*a140*/  HMMA.16816.F32.BF16 R32, R64.reuse, R52, R32 ;  /* 0x000000344020723c */ /* 0x048fec0000041820 */
[C---:B------:R-:W-:Y:S01]  /*a150*/  HMMA.16816.F32.BF16 R28, R64.reuse, R54, R28 ;  /* 0x00000036401c723c */ /* 0x040fe2000004181c */
[----:B------:R-:W3:Y:S05]  /*a160*/  LDSM.16.M88.4 R52, [R205+0x1000] ;  /* 0x00100000cd34783b */ /* 0x000eea0000000200 */
[C---:B-----5:R-:W-:Y:S06]  /*a170*/  HMMA.16816.F32.BF16 R24, R64.reuse, R48, R24 ;  /* 0x000000304018723c */ /* 0x060fec0000041818 */
[C---:B------:R-:W-:Y:S01]  /*a180*/  HMMA.16816.F32.BF16 R20, R64.reuse, R50, R20 ;  /* 0x000000324014723c */ /* 0x040fe20000041814 */
[----:B------:R-:W5:Y:S05]  /*a190*/  LDSM.16.M88.4 R48, [R205+0x1800] ;  /* 0x00180000cd30783b */ /* 0x000f6a0000000200 */
[C---:B------:R-:W-:Y:S06]  /*a1a0*/  HMMA.16816.F32.BF16 R16, R64.reuse, R44, R16 ;  /* 0x0000002c4010723c */ /* 0x040fec0000041810 */
[C---:B------:R-:W-:Y:S01]  /*a1b0*/  HMMA.16816.F32.BF16 R12, R64.reuse, R46, R12 ;  /* 0x0000002e400c723c */ /* 0x040fe2000004180c */
[----:B------:R-:W5:Y:S05]  /*a1c0*/  LDSM.16.M88.4 R44, [R205+0x2000] ;  /* 0x00200000cd2c783b */ /* 0x000f6a0000000200 */
[C---:B------:R-:W-:Y:S06]  /*a1d0*/  HMMA.16816.F32.BF16 R8, R64.reuse, R168, R8 ;  /* 0x000000a84008723c */ /* 0x040fec0000041808 */
        /* <DEDUP_REMOVED lines=8> */
[C---:B--2---:R-:W-:Y:S06]  /*a260*/  HMMA.16816.F32.BF16 R148, R64.reuse, R132, R148 ;  /* 0x000000844094723c */ /* 0x044fec0000041894 */
[----:B------:R-:W-:Y:S01]  /*a270*/  HMMA.16816.F32.BF16 R144, R64, R134, R144 ;  /* 0x000000864090723c */ /* 0x000fe20000041890 */
[----:B------:R-:W2:Y:S04]  /*a280*/  LDSM.16.M88.4 R132, [R210+0x8800] ;  /* 0x00880000d284783b */ /* 0x000ea80000000200 */
[----:B------:R-:W-:Y:S01]  /*a290*/  LDSM.16.M88.4 R64, [R210+0x9000] ;  /* 0x00900000d240783b */ /* 0x000fe20000000200 */
[C---:B-1----:R-:W-:Y:S06]  /*a2a0*/  HMMA.16816.F32.BF16 R40, R180.reuse, R60, R40 ;  /* 0x0000003cb428723c */ /* 0x042fec0000041828 */
[C---:B------:R-:W-:Y:S01]  /*a2b0*/  HMMA.16816.F32.BF16 R36, R180.reuse, R62, R36 ;  /* 0x0000003eb424723c */ /* 0x040fe20000041824 */
[----:B------:R-:W-:Y:S05]  /*a2c0*/  LDSM.16.M88.4 R60, [R210+0x9800] ;  /* 0x00980000d23c783b */ /* 0x000fea0000000200 */
[C---:B----4-:R-:W-:Y:S06]  /*a2d0*/  HMMA.16816.F32.BF16 R32, R180.reuse, R56, R32 ;  /* 0x00000038b420723c */ /* 0x050fec0000041820 */
[C---:B------:R-:W-:Y:S01]  /*a2e0*/  HMMA.16816.F32.BF16 R28, R180.reuse, R58, R28 ;  /* 0x0000003ab41c723c */ /* 0x040fe2000004181c */
[----:B------:R-:W-:Y:S05]  /*a2f0*/  LDSM.16.M88.4 R56, [R210+0xa000] ;  /* 0x00a00000d238783b */ /* 0x000fea0000000200 */
[C---:B---3--:R-:W-:Y:S06]  /*a300*/  HMMA.16816.F32.BF16 R24, R180.reuse, R52, R24 ;  /* 0x00000034b418723c */ /* 0x048fec0000041818 */
[C---:B------:R-:W-:Y:S01]  /*a310*/  HMMA.16816.F32.BF16 R20, R180.reuse, R54, R20 ;  /* 0x00000036b414723c */ /* 0x040fe20000041814 */
[----:B------:R-:W1:Y:S05]  /*a320*/  LDSM.16.M88.4 R52, [R210+0xa800] ;  /* 0x00a80000d234783b */ /* 0x000e6a0000000200 */
[C---:B-----5:R-:W-:Y:S06]  /*a330*/  HMMA.16816.F32.BF16 R16, R180.reuse, R48, R16 ;  /* 0x00000030b410723c */ /* 0x060fec0000041810 */
[C---:B------:R-:W-:Y:S01]  /*a340*/  HMMA.16816.F32.BF16 R12, R180.reuse, R50, R12 ;  /* 0x00000032b40c723c */ /* 0x040fe2000004180c */
[----:B------:R-:W3:Y:S05]  /*a350*/  LDSM.16.M88.4 R48, [R210+0xb000] ;  /* 0x00b00000d230783b */ /* 0x000eea0000000200 */
[C---:B------:R-:W-:Y:S06]  /*a360*/  HMMA.16816.F32.BF16 R8, R180.reuse, R44, R8 ;  /* 0x0000002cb408723c */ /* 0x040fec0000041808 */
        /* <DEDUP_REMOVED lines=9> */
[----:B------:R-:W-:Y:S05]  /*a400*/  LDSM.16.M88.4 R168, [R209+0x2000] ;  /* 0x00200000d1a8783b */ /* 0x000fea0000000200 */
        /* <DEDUP_REMOVED lines=8> */
[----:B------:R-:W-:Y:S05]  /*a490*/  LDSM.16.M88.4 R52, [R207+0x2000] ;  /* 0x00200000cf34783b */ /* 0x000fea0000000200 */
[C---:B---3--:R-:W-:Y:S06]  /*a4a0*/  HMMA.16816.F32.BF16 R156, R140.reuse, R48, R156 ;  /* 0x000000308c9c723c */ /* 0x048fec000004189c */
[C---:B------:R-:W-:Y:S01]  /*a4b0*/  HMMA.16816.F32.BF16 R152, R140.reuse, R50, R152 ;  /* 0x000000328c98723c */ /* 0x040fe20000041898 */
[----:B------:R-:W1:Y:S05]  /*a4c0*/  LDSM.16.M88.4 R48, [R203+0x8000] ;  /* 0x00800000cb30783b */ /* 0x000e6a0000000200 */
[C---:B----4-:R-:W-:Y:S06]  /*a4d0*/  HMMA.16816.F32.BF16 R148, R140.reuse, R44, R148 ;  /* 0x0000002c8c94723c */ /* 0x050fec0000041894 */
[C---:B------:R-:W-:Y:S01]  /*a4e0*/  HMMA.16816.F32.BF16 R144, R140.reuse, R46, R144 ;  /* 0x0000002e8c90723c */ /* 0x040fe20000041890 */
[----:B------:R-:W3:Y:S05]  /*a4f0*/  LDSM.16.M88.4 R44, [R208+0x6000] ;  /* 0x00600000d02c783b */ /* 0x000eea0000000200 */
[C---:B------:R-:W-:Y:S06]  /*a500*/  HMMA.16816.F32.BF16 R16, R140.reuse, R60, R16 ;  /* 0x0000003c8c10723c */ /* 0x040fec0000041810 */
[----:B------:R-:W-:Y:S01]  /*a510*/  HMMA.16816.F32.BF16 R12, R140, R62, R12 ;  /* 0x0000003e8c0c723c */ /* 0x000fe2000004180c */
[----:B------:R-:W4:Y:S05]  /*a520*/  LDSM.16.M88.4 R60, [R208+0x5000] ;  /* 0x00500000d03c783b */ /* 0x000f2a0000000200 */
[----:B-----5:R-:W-:Y:S06]  /*a530*/  HMMA.16816.F32.BF16 R40, R168, R136, R40 ;  /* 0x00000088a828723c */ /* 0x020fec0000041828 */
[C---:B------:R-:W-:Y:S06]  /*a540*/  HMMA.16816.F32.BF16 R24, R140.reuse, R64, R24 ;  /* 0x000000408c18723c */ /* 0x040fec0000041818 */
[C---:B------:R-:W-:Y:S01]  /*a550*/  HMMA.16816.F32.BF16 R20, R140.reuse, R66, R20 ;  /* 0x000000428c14723c */ /* 0x040fe20000041814 */
[----:B------:R-:W-:Y:S05]  /*a560*/  LDSM.16.M88.4 R64, [R208+0x7000] ;  /* 0x00700000d040783b */ /* 0x000fea0000000200 */
[C---:B------:R-:W-:Y:S06]  /*a570*/  HMMA.16816.F32.BF16 R8, R140.reuse, R56, R8 ;  /* 0x000000388c08723c */ /* 0x040fec0000041808 */
[----:B------:R-:W-:Y:S01]  /*a580*/  HMMA.16816.F32.BF16 R4, R140, R58, R4 ;  /* 0x0000003a8c04723c */ /* 0x000fe20000041804 */
[----:B------:R-:W-:Y:S05]  /*a590*/  LDSM.16.M88.4 R56, [R208+0x5800] ;  /* 0x00580000d038783b */ /* 0x000fea0000000200 */
[C---:B--2---:R-:W-:Y:S06]  /*a5a0*/  HMMA.16816.F32.BF16 R32, R168.reuse, R132, R32 ;  /* 0x00000084a820723c */ /* 0x044fec0000041820 */
[C---:B------:R-:W-:Y:S01]  /*a5b0*/  HMMA.16816.F32.BF16 R140, R168.reuse, R134, R28 ;  /* 0x00000086a88c723c */ /* 0x040fe2000004181c */
[----:B------:R-:W-:Y:S04]  /*a5c0*/  LDSM.16.M88.4 R132, [R206+0x2000] ;  /* 0x00200000ce84783b */ /* 0x000fe80000000200 */
[----:B------:R-:W2:Y:S01]  /*a5d0*/  LDSM.16.M88.4 R28, [R205+0x4000] ;  /* 0x00400000cd1c783b */ /* 0x000ea20000000200 */
[----:B------:R-:W-:Y:S03]  /*a5e0*/  HMMA.16816.F32.BF16 R36, R168, R138, R36 ;  /* 0x0000008aa824723c */ /* 0x000fe60000041824 */
[----:B------:R-:W-:Y:S03]  /*a5f0*/  LDSM.16.M88.4 R136, [R208+0x6800] ;  /* 0x00680000d088783b */ /* 0x000fe60000000200 */
[----:B-1----:R-:W-:Y:S06]  /*a600*/  HMMA.16816.F32.BF16 R40, R52, R48, R40 ;  /* 0x000000303428723c */ /* 0x002fec0000041828 */
[C---:B---3--:R-:W-:Y:S06]  /*a610*/  HMMA.16816.F32.BF16 R8, R168.reuse, R44, R8 ;  /* 0x0000002ca808723c */ /* 0x048fec0000041808 */
[----:B------:R-:W-:Y:S01]  /*a620*/  HMMA.16816.F32.BF16 R4, R168, R46, R4 ;  /* 0x0000002ea804723c */ /* 0x000fe20000041804 */
[----:B------:R-:W1:Y:S05]  /*a630*/  LDSM.16.M88.4 R44, [R205+0x4800] ;  /* 0x00480000cd2c783b */ /* 0x000e6a0000000200 */
[----:B------:R-:W-:Y:S01]  /*a640*/  HMMA.16816.F32.BF16 R36, R52, R50, R36 ;  /* 0x000000323424723c */ /* 0x000fe20000041824 */
[----:B------:R-:W-:Y:S05]  /*a650*/  LDSM.16.M88.4 R48, [R203+0x9000] ;  /* 0x00900000cb30783b */ /* 0x000fea0000000200 */
[C---:B----4-:R-:W-:Y:S06]  /*a660*/  HMMA.16816.F32.BF16 R24, R168.reuse, R60, R24 ;  /* 0x0000003ca818723c */ /* 0x050fec0000041818 */
[----:B------:R-:W-:Y:S01]  /*a670*/  HMMA.16816.F32.BF16 R20, R168, R62, R20 ;  /* 0x0000003ea814723c */ /* 0x000fe20000041814 */
[----:B------:R-:W3:Y:S05]  /*a680*/  LDSM.16.M88.4 R60, [R208+0x7800] ;  /* 0x00780000d03c783b */ /* 0x000eea0000000200 */
[----:B--2---:R-:W-:Y:S06]  /*a690*/  HMMA.16816.F32.BF16 R40, R132, R28, R40 ;  /* 0x0000001c8428723c */ /* 0x004fec0000041828 */
[----:B------:R-:W-:Y:S06]  /*a6a0*/  HMMA.16816.F32.BF16 R32, R52, R172, R32 ;  /* 0x000000ac3420723c */ /* 0x000fec0000041820 */
[----:B------:R-:W-:Y:S01]  /*a6b0*/  HMMA.16816.F32.BF16 R36, R132, R30, R36 ;  /* 0x0000001e8424723c */ /* 0x000fe20000041824 */
[----:B------:R-:W2:Y:S05]  /*a6c0*/  LDSM.16.M88.4 R28, [R205+0x5000] ;  /* 0x00500000cd1c783b */ /* 0x000eaa0000000200 */
[C---:B------:R-:W-:Y:S06]  /*a6d0*/  HMMA.16816.F32.BF16 R156, R168.reuse, R64, R156 ;  /* 0x00000040a89c723c */ /* 0x040fec000004189c */
[----:B------:R-:W-:Y:S01]  /*a6e0*/  HMMA.16816.F32.BF16 R16, R168, R56, R16 ;  /* 0x00000038a810723c */ /* 0x000fe20000041810 */
[----:B------:R-:W-:-:S05]  /*a6f0*/  IMAD R65, R218, 0x80, R229 ;  /* 0x00000080da417824 */ /* 0x000fca00078e02e5 */
[----:B------:R-:W-:Y:S01]  /*a700*/  HMMA.16816.F32.BF16 R140, R52, R174, R140 ;  /* 0x000000ae348c723c */ /* 0x000fe2000004188c */
[----:B------:R-:W-:-:S05]  /*a710*/  VIADD R57, R65, 0x1 ;  /* 0x0000000141397836 */ /* 0x000fca0000000000 */
[----:B------:R-:W-:Y:S01]  /*a720*/  I2FP.F32.S32 R56, R57 ;  /* 0x0000003900387245 */ /* 0x000fe20000201400 */
[----:B------:R-:W-:Y:S01]  /*a730*/  HMMA.16816.F32.BF16 R12, R168, R58, R12 ;  /* 0x0000003aa80c723c */ /* 0x000fe2000004180c */
[C---:B------:R-:W-:Y:S02]  /*a740*/  ISETP.GE.AND P4, PT, R57.reuse, R193, PT ;  /* 0x000000c13900720c */ /* 0x040fe40003f86270 */
[----:B------:R-:W-:Y:S01]  /*a750*/  ISETP.GE.AND P5, PT, R57, R192, PT ;  /* 0x000000c03900720c */ /* 0x000fe20003fa6270 */
[----:B------:R-:W-:Y:S02]  /*a760*/  FFMA.FTZ R41, R3, R56, R41 ;  /* 0x0000003803297223 */ /* 0x000fe40000010029 */
[----:B-1----:R-:W-:Y:S01]  /*a770*/  HMMA.16816.F32.BF16 R32, R132, R44, R32 ;  /* 0x0000002c8420723c */ /* 0x002fe20000041820 */
[----:B------:R-:W-:-:S05]  /*a780*/  VIADD R58, R65, 0x8 ;  /* 0x00000008413a7836 */ /* 0x000fca0000000000 */
[C---:B------:R-:W-:Y:S01]  /*a790*/  ISETP.GE.AND P6, PT, R58.reuse, R193, PT ;  /* 0x000000c13a00720c */ /* 0x040fe20003fc6270 */
[----:B---3--:R-:W-:Y:S01]  /*a7a0*/  HMMA.16816.F32.BF16 R148, R168, R60, R148 ;  /* 0x0000003ca894723c */ /* 0x008fe20000041894 */
[----:B------:R-:W-:Y:S02]  /*a7b0*/  I2FP.F32.S32 R45, R58 ;  /* 0x0000003a002d7245 */ /* 0x000fe40000201400 */
[----:B------:R-:W-:Y:S01]  /*a7c0*/  FSEL R44, R41, -INF , !P4 ;  /* 0xff800000292c7808 */ /* 0x000fe20006000000 */
[C---:B------:R-:W-:Y:S01]  /*a7d0*/  FFMA.FTZ R41, R3.reuse, R56, R43 ;  /* 0x0000003803297223 */ /* 0x040fe2000001002b */
[----:B------:R-:W-:Y:S01]  /*a7e0*/  ISETP.GE.AND P4, PT, R58, R192, PT ;  /* 0x000000c03a00720c */ /* 0x000fe20003f86270 */
[-C--:B------:R-:W-:Y:S01]  /*a7f0*/  FFMA.FTZ R36, R3, R45.reuse, R36 ;  /* 0x0000002d03247223 */ /* 0x080fe20000010024 */
[----:B------:R-:W1:Y:S01]  /*a800*/  LDSM.16.M88.4 R56, [R203+0x9800] ;  /* 0x00980000cb38783b */ /* 0x000e620000000200 */
[----:B------:R-:W-:Y:S01]  /*a810*/  VIADD R60, R65, 0x9 ;  /* 0x00000009413c7836 */ /* 0x000fe20000000000 */
[----:B------:R-:W-:Y:S01]  /*a820*/  HMMA.16816.F32.BF16 R24, R52, R48, R24 ;  /* 0x000000303418723c */ /* 0x000fe20000041818 */
[----:B------:R-:W-:Y:S01]  /*a830*/  FSEL R41, R41, -INF , !P5 ;  /* 0xff80000029297808 */ /* 0x000fe20006800000 */
[----:B------:R-:W-:Y:S01]  /*a840*/  FFMA.FTZ R38, R3, R45, R38 ;  /* 0x0000002d03267223 */ /* 0x000fe20000010026 */
[----:B------:R-:W-:Y:S01]  /*a850*/  FSEL R43, R36, -INF , !P6 ;  /* 0xff800000242b7808 */ /* 0x000fe20007000000 */
[----:B------:R-:W-:Y:S01]  /*a860*/  VIADD R36, R65, 0x10 ;  /* 0x0000001041247836 */ /* 0x000fe20000000000 */
[----:B------:R-:W-:Y:S01]  /*a870*/  ISETP.GE.AND P5, PT, R60, R193, PT ;  /* 0x000000c13c00720c */ /* 0x000fe20003fa6270 */
[----:B------:R-:W-:Y:S01]  /*a880*/  HMMA.16816.F32.BF16 R140, R132, R46, R140 ;  /* 0x0000002e848c723c */ /* 0x000fe2000004188c */
[----:B------:R-:W-:-:S02]  /*a890*/  I2FP.F32.S32 R48, R60 ;  /* 0x0000003c00307245 */ /* 0x000fc40000201400 */
[----:B------:R-:W-:Y:S02]  /*a8a0*/  I2FP.F32.S32 R61, R36 ;  /* 0x00000024003d7245 */ /* 0x000fe40000201400 */
[----:B------:R-:W-:Y:S01]  /*a8b0*/  FSEL R49, R38, -INF , !P4 ;  /* 0xff80000026317808 */ /* 0x000fe20006000000 */
[CC--:B------:R-:W-:Y:S01]  /*a8c0*/  FFMA.FTZ R37, R3.reuse, R48.reuse, R37 ;  /* 0x0000003003257223 */ /* 0x0c0fe20000010025 */
[C---:B------:R-:W-:Y:S01]  /*a8d0*/  HMMA.16816.F32.BF16 R164, R168.reuse, R136, R164 ;  /* 0x00000088a8a4723c */ /* 0x040fe200000418a4 */
[----:B------:R-:W-:Y:S01]  /*a8e0*/  FFMA.FTZ R39, R3, R48, R39 ;  /* 0x0000003003277223 */ /* 0x000fe20000010027 */
[C---:B------:R-:W-:Y:S02]  /*a8f0*/  ISETP.GE.AND P4, PT, R36.reuse, R193, PT ;  /* 0x000000c12400720c */ /* 0x040fe40003f86270 */
[----:B------:R-:W-:Y:S02]  /*a900*/  FSEL R175, R37, -INF , !P5 ;  /* 0xff80000025af7808 */ /* 0x000fe40006800000 */
[----:B------:R-:W-:Y:S01]  /*a910*/  HMMA.16816.F32.BF16 R160, R168, R138, R160 ;  /* 0x0000008aa8a0723c */ /* 0x000fe200000418a0 */
[-C--:B------:R-:W-:Y:S01]  /*a920*/  ISETP.GE.AND P5, PT, R36, R192.reuse, PT ;  /* 0x000000c02400720c */ /* 0x080fe20003fa6270 */
[----:B------:R-:W-:Y:S01]  /*a930*/  VIADD R36, R65, 0x11 ;  /* 0x0000001141247836 */ /* 0x000fe20000000000 */
[----:B------:R-:W-:-:S03]  /*a940*/  ISETP.GE.AND P6, PT, R60, R192, PT ;  /* 0x000000c03c00720c */ /* 0x000fc60003fc6270 */
[----:B------:R-:W-:Y:S01]  /*a950*/  HMMA.16816.F32.BF16 R152, R168, R66, R152 ;  /* 0x00000042a898723c */ /* 0x000fe20000041898 */
[----:B------:R-:W-:Y:S02]  /*a960*/  FSEL R173, R39, -INF , !P6 ;  /* 0xff80000027ad7808 */ /* 0x000fe40007000000 */
[----:B------:R-:W-:-:S03]  /*a970*/  ISETP.GE.AND P6, PT, R36, R193, PT ;  /* 0x000000c12400720c */ /* 0x000fc60003fc6270 */
[----:B------:R-:W-:Y:S06]  /*a980*/  HMMA.16816.F32.BF16 R144, R168, R62, R144 ;  /* 0x0000003ea890723c */ /* 0x000fec0000041890 */
[----:B------:R-:W-:Y:S01]  /*a990*/  HMMA.16816.F32.BF16 R20, R52, R50, R20 ;  /* 0x000000323414723c */ /* 0x000fe20000041814 */
[CC--:B------:R-:W-:Y:S01]  /*a9a0*/  FFMA.FTZ R171, R3.reuse, R61.reuse, R32 ;  /* 0x0000003d03ab7223 */ /* 0x0c0fe20000010020 */
[----:B------:R-:W-:Y:S01]  /*a9b0*/  I2FP.F32.S32 R32, R36 ;  /* 0x0000002400207245 */ /* 0x000fe20000201400 */
[----:B------:R-:W-:Y:S01]  /*a9c0*/  FFMA.FTZ R61, R3, R61, R34 ;  /* 0x0000003d033d7223 */ /* 0x000fe20000010022 */
[----:B------:R-:W-:-:S02]  /*a9d0*/  VIADD R34, R65, 0x18 ;  /* 0x0000001841227836 */ /* 0x000fc40000000000 */
[----:B------:R-:W-:Y:S01]  /*a9e0*/  FSEL R171, R171, -INF , !P4 ;  /* 0xff800000abab7808 */ /* 0x000fe20006000000 */
[----:B------:R-:W-:Y:S01]  /*a9f0*/  FFMA.FTZ R33, R3, R32, R33 ;  /* 0x0000002003217223 */ /* 0x000fe20000010021 */
[----:B------:R-:W-:Y:S01]  /*aa00*/  ISETP.GE.AND P4, PT, R36, R192, PT ;  /* 0x000000c02400720c */ /* 0x000fe20003f86270 */
[----:B--2---:R-:W-:Y:S01]  /*aa10*/  HMMA.16816.F32.BF16 R24, R132, R28, R24 ;  /* 0x0000001c8418723c */ /* 0x004fe20000041818 */
[----:B------:R-:W2:Y:S01]  /*aa20*/  LDSM.16.M88.4 R36, [R205+0x5800] ;  /* 0x00580000cd24783b */ /* 0x000ea20000000200 */
[----:B------:R-:W-:Y:S01]  /*aa30*/  FSEL R61, R61, -INF , !P5 ;  /* 0xff8000003d3d7808 */ /* 0x000fe20006800000 */
[----:B------:R-:W-:Y:S01]  /*aa40*/  FFMA.FTZ R67, R3, R32, R35 ;  /* 0x0000002003437223 */ /* 0x000fe20000010023 */
[----:B------:R-:W-:Y:S02]  /*aa50*/  FSEL R48, R33, -INF , !P6 ;  /* 0xff80000021307808 */ /* 0x000fe40007000000 */
[C---:B------:R-:W-:Y:S01]  /*aa60*/  ISETP.GE.AND P5, PT, R34.reuse, R193, PT ;  /* 0x000000c12200720c */ /* 0x040fe20003fa6270 */
[----:B------:R-:W-:Y:S01]  /*aa70*/  VIADD R28, R65, 0x19 ;  /* 0x00000019411c7836 */ /* 0x000fe20000000000 */
[----:B------:R-:W-:Y:S01]  /*aa80*/  I2FP.F32.S32 R29, R34 ;  /* 0x00000022001d7245 */ /* 0x000fe20000201400 */
[----:B-1----:R-:W-:Y:S01]  /*aa90*/  HMMA.16816.F32.BF16 R16, R52, R56, R16 ;  /* 0x000000383410723c */ /* 0x002fe20000041810 */
[----:B------:R-:W-:-:S02]  /*aaa0*/  ISETP.GE.AND P6, PT, R34, R192, PT ;  /* 0x000000c02200720c */ /* 0x000fc40003fc6270 */
[----:B------:R-:W1:Y:S01]  /*aab0*/  LDSM.16.M88.4 R32, [R203+0xa000] ;  /* 0x00a00000cb20783b */ /* 0x000e620000000200 */
[CC--:B------:R-:W-:Y:S01]  /*aac0*/  FFMA.FTZ R140, R3.reuse, R29.reuse, R140 ;  /* 0x0000001d038c7223 */ /* 0x0c0fe2000001008c */
[----:B------:R-:W-:Y:S01]  /*aad0*/  I2FP.F32.S32 R46, R28 ;  /* 0x0000001c002e7245 */ /* 0x000fe20000201400 */
[----:B------:R-:W-:Y:S01]  /*aae0*/  FFMA.FTZ R60, R3, R29, R142 ;  /* 0x0000001d033c7223 */ /* 0x000fe2000001008e */
[----:B------:R-:W-:Y:S01]  /*aaf0*/  FSEL R67, R67, -INF , !P4 ;  /* 0xff80000043437808 */ /* 0x000fe20006000000 */
[----:B------:R-:W-:Y:S01]  /*ab00*/  HMMA.16816.F32.BF16 R20, R132, R30, R20 ;  /* 0x0000001e8414723c */ /* 0x000fe20000041814 */
[----:B------:R-:W-:Y:S01]  /*ab10*/  FSEL R169, R140, -INF , !P5 ;  /* 0xff8000008ca97808 */ /* 0x000fe20006800000 */
[CC--:B------:R-:W-:Y:S01]  /*ab20*/  FFMA.FTZ R137, R3.reuse, R46.reuse, R141 ;  /* 0x0000002e03897223 */ /* 0x0c0fe2000001008d */
[C---:B------:R-:W-:Y:S01]  /*ab30*/  ISETP.GE.AND P4, PT, R28.reuse, R193, PT ;  /* 0x000000c11c00720c */ /* 0x040fe20003f86270 */
[----:B------:R-:W-:Y:S01]  /*ab40*/  FFMA.FTZ R143, R3, R46, R143 ;  /* 0x0000002e038f7223 */ /* 0x000fe2000001008f */
[----:B------:R-:W-:Y:S01]  /*ab50*/  ISETP.GE.AND P5, PT, R28, R192, PT ;  /* 0x000000c01c00720c */ /* 0x000fe20003fa6270 */
[----:B------:R-:W-:Y:S01]  /*ab60*/  VIADD R28, R65, 0x20 ;  /* 0x00000020411c7836 */ /* 0x000fe20000000000 */
[----:B------:R-:W-:Y:S01]  /*ab70*/  FSEL R60, R60, -INF , !P6 ;  /* 0xff8000003c3c7808 */ /* 0x000fe20007000000 */
[----:B------:R-:W-:Y:S01]  /*ab80*/  HMMA.16816.F32.BF16 R12, R52, R58, R12 ;  /* 0x0000003a340c723c */ /* 0x000fe2000004180c */
[----:B------:R-:W-:-:S02]  /*ab90*/  FSEL R137, R137, -INF , !P4 ;  /* 0xff80000089897808 */ /* 0x000fc40006000000 */
[----:B------:R-:W-:Y:S02]  /*aba0*/  I2FP.F32.S32 R29, R28 ;  /* 0x0000001c001d7245 */ /* 0x000fe40000201400 */
[C---:B------:R-:W-:Y:S02]  /*abb0*/  ISETP.GE.AND P6, PT, R28.reuse, R193, PT ;  /* 0x000000c11c00720c */ /* 0x040fe40003fc6270 */
[----:B------:R-:W-:Y:S01]  /*abc0*/  ISETP.GE.AND P4, PT, R28, R192, PT ;  /* 0x000000c01c00720c */ /* 0x000fe20003f86270 */
[----:B------:R-:W-:Y:S02]  /*abd0*/  VIADD R28, R65, 0x21 ;  /* 0x00000021411c7836 */ /* 0x000fe40000000000 */
[-C--:B------:R-:W-:Y:S01]  /*abe0*/  FFMA.FTZ R24, R3, R29.reuse, R24 ;  /* 0x0000001d03187223 */ /* 0x080fe20000010018 */
[----:B------:R-:W-:Y:S01]  /*abf0*/  FSEL R59, R143, -INF , !P5 ;  /* 0xff8000008f3b7808 */ /* 0x000fe20006800000 */
[----:B------:R-:W-:Y:S01]  /*ac00*/  FFMA.FTZ R26, R3, R29, R26 ;  /* 0x0000001d031a7223 */ /* 0x000fe2000001001a */
[----:B------:R-:W-:-:S02]  /*ac10*/  I2FP.F32.S32 R46, R28 ;  /* 0x0000001c002e7245 */ /* 0x000fc40000201400 */
[----:B------:R-:W-:Y:S01]  /*ac20*/  FSEL R66, R24, -INF , !P6 ;  /* 0xff80000018427808 */ /* 0x000fe20007000000 */
[----:B------:R-:W-:Y:S01]  /*ac30*/  VIADD R24, R65, 0x28 ;  /* 0x0000002841187836 */ /* 0x000fe20000000000 */
[CC--:B------:R-:W-:Y:S01]  /*ac40*/  ISETP.GE.AND P5, PT, R28.reuse, R193.reuse, PT ;  /* 0x000000c11c00720c */ /* 0x0c0fe20003fa6270 */
[C---:B------:R-:W-:Y:S01]  /*ac50*/  FFMA.FTZ R25, R3.reuse, R46, R25 ;  /* 0x0000002e03197223 */ /* 0x040fe20000010019 */
[----:B------:R-:W-:Y:S01]  /*ac60*/  ISETP.GE.AND P6, PT, R28, R192, PT ;  /* 0x000000c01c00720c */ /* 0x000fe20003fc6270 */
[----:B--2---:R-:W-:Y:S01]  /*ac70*/  HMMA.16816.F32.BF16 R16, R132, R36, R16 ;  /* 0x000000248410723c */ /* 0x004fe20000041810 */
[----:B------:R-:W2:Y:S01]  /*ac80*/  LDSM.16.M88.4 R28, [R205+0x6000] ;  /* 0x00600000cd1c783b */ /* 0x000ea20000000200 */
[----:B------:R-:W-:Y:S01]  /*ac90*/  FSEL R138, R26, -INF , !P4 ;  /* 0xff8000001a8a7808 */ /* 0x000fe20006000000 */
[----:B------:R-:W-:Y:S01]  /*aca0*/  FFMA.FTZ R46, R3, R46, R27 ;  /* 0x0000002e032e7223 */ /* 0x000fe2000001001b */
[C---:B------:R-:W-:Y:S02]  /*acb0*/  ISETP.GE.AND P4, PT, R24.reuse, R193, PT ;  /* 0x000000c11800720c */ /* 0x040fe40003f86270 */
[----:B------:R-:W-:Y:S01]  /*acc0*/  I2FP.F32.S32 R45, R24 ;  /* 0x00000018002d7245 */ /* 0x000fe20000201400 */
[----:B------:R-:W-:Y:S01]  /*acd0*/  VIADD R36, R65, 0x29 ;  /* 0x0000002941247836 */ /* 0x000fe20000000000 */
[----:B------:R-:W-:Y:S01]  /*ace0*/  FSEL R37, R25, -INF , !P5 ;  /* 0xff80000019257808 */ /* 0x000fe20006800000 */
[----:B-1----:R-:W-:Y:S01]  /*acf0*/  HMMA.16816.F32.BF16 R8, R52, R32, R8 ;  /* 0x000000203408723c */ /* 0x002fe20000041808 */
[----:B------:R-:W-:Y:S01]  /*ad00*/  ISETP.GE.AND P5, PT, R24, R192, PT ;  /* 0x000000c01800720c */ /* 0x000fe20003fa6270 */
[CC--:B------:R-:W-:Y:S01]  /*ad10*/  FFMA.FTZ R20, R3.reuse, R45.reuse, R20 ;  /* 0x0000002d03147223 */ /* 0x0c0fe20000010014 */
[----:B------:R-:W1:Y:S01]  /*ad20*/  LDSM.16.M88.4 R24, [R203+0xa800] ;  /* 0x00a80000cb18783b */ /* 0x000e620000000200 */
[----:B------:R-:W-:-:S02]  /*ad30*/  FFMA.FTZ R22, R3, R45, R22 ;  /* 0x0000002d03167223 */ /* 0x000fc40000010016 */
[----:B------:R-:W-:Y:S01]  /*ad40*/  HMMA.16816.F32.BF16 R12, R132, R38, R12 ;  /* 0x00000026840c723c */ /* 0x000fe2000004180c */
[----:B------:R-:W-:Y:S02]  /*ad50*/  FSEL R32, R46, -INF , !P6 ;  /* 0xff8000002e207808 */ /* 0x000fe40007000000 */
[----:B------:R-:W-:Y:S02]  /*ad60*/  I2FP.F32.S32 R46, R36 ;  /* 0x00000024002e7245 */ /* 0x000fe40000201400 */
[----:B------:R-:W-:Y:S01]  /*ad70*/  FSEL R33, R20, -INF , !P4 ;  /* 0xff80000014217808 */ /* 0x000fe20006000000 */
[----:B------:R-:W-:Y:S01]  /*ad80*/  VIADD R20, R65, 0x30 ;  /* 0x0000003041147836 */ /* 0x000fe20000000000 */
[C---:B------:R-:W-:Y:S01]  /*ad90*/  ISETP.GE.AND P6, PT, R36.reuse, R193, PT ;  /* 0x000000c12400720c */ /* 0x040fe20003fc6270 */
[C---:B------:R-:W-:Y:S01]  /*ada0*/  FFMA.FTZ R23, R3.reuse, R46, R23 ;  /* 0x0000002e03177223 */ /* 0x040fe20000010017 */
[----:B------:R-:W-:Y:S01]  /*adb0*/  ISETP.GE.AND P4, PT, R36, R192, PT ;  /* 0x000000c02400720c */ /* 0x000fe20003f86270 */
[----:B------:R-:W-:Y:S01]  /*adc0*/  FFMA.FTZ R36, R3, R46, R21 ;  /* 0x0000002e03247223 */ /* 0x000fe20000010015 */
[----:B------:R-:W-:Y:S01]  /*add0*/  I2FP.F32.S32 R21, R20 ;  /* 0x0000001400157245 */ /* 0x000fe20000201400 */
[----:B------:R-:W-:Y:S01]  /*ade0*/  HMMA.16816.F32.BF16 R4, R52, R34, R4 ;  /* 0x000000223404723c */ /* 0x000fe20000041804 */
[----:B------:R-:W-:-:S02]  /*adf0*/  FSEL R140, R22, -INF , !P5 ;  /* 0xff800000168c7808 */ /* 0x000fc40006800000 */
[----:B------:R-:W-:Y:S01]  /*ae00*/  FSEL R36, R36, -INF , !P6 ;  /* 0xff80000024247808 */ /* 0x000fe20007000000 */
[C---:B------:R-:W-:Y:S01]  /*ae10*/  FFMA.FTZ R16, R3.reuse, R21, R16 ;  /* 0x0000001503107223 */ /* 0x040fe20000010010 */
[C---:B------:R-:W-:Y:S01]  /*ae20*/  ISETP.GE.AND P5, PT, R20.reuse, R193, PT ;  /* 0x000000c11400720c */ /* 0x040fe20003fa6270 */
[----:B------:R-:W-:Y:S01]  /*ae30*/  FFMA.FTZ R18, R3, R21, R18 ;  /* 0x0000001503127223 */ /* 0x000fe20000010012 */
[----:B------:R-:W-:Y:S01]  /*ae40*/  ISETP.GE.AND P6, PT, R20, R192, PT ;  /* 0x000000c01400720c */ /* 0x000fe20003fc6270 */
[----:B------:R-:W-:Y:S01]  /*ae50*/  VIADD R20, R65, 0x31 ;  /* 0x0000003141147836 */ /* 0x000fe20000000000 */
[----:B------:R-:W-:Y:S02]  /*ae60*/  FSEL R139, R23, -INF , !P4 ;  /* 0xff800000178b7808 */ /* 0x000fe40006000000 */
[----:B------:R-:W-:Y:S01]  /*ae70*/  FSEL R246, R16, -INF , !P5 ;  /* 0xff80000010f67808 */ /* 0x000fe20006800000 */
[----:B------:R-:W-:Y:S01]  /*ae80*/  VIADD R16, R65, 0x38 ;  /* 0x0000003841107836 */ /* 0x000fe20000000000 */
[----:B------:R-:W-:Y:S01]  /*ae90*/  ISETP.GE.AND P4, PT, R20, R193, PT ;  /* 0x000000c11400720c */ /* 0x000fe20003f86270 */
[----:B--2---:R-:W-:Y:S01]  /*aea0*/  HMMA.16816.F32.BF16 R8, R132, R28, R8 ;  /* 0x0000001c8408723c */ /* 0x004fe20000041808 */
[----:B------:R-:W-:-:S02]  /*aeb0*/  I2FP.F32.S32 R244, R20 ;  /* 0x0000001400f47245 */ /* 0x000fc40000201400 */
[----:B------:R-:W-:Y:S02]  /*aec0*/  ISETP.GE.AND P5, PT, R20, R192, PT ;  /* 0x000000c01400720c */ /* 0x000fe40003fa6270 */
[----:B------:R-:W2:Y:S01]  /*aed0*/  LDSM.16.M88.4 R20, [R205+0x6800] ;  /* 0x00680000cd14783b */ /* 0x000ea20000000200 */
[----:B------:R-:W-:Y:S01]  /*aee0*/  FFMA.FTZ R17, R3, R244, R17 ;  /* 0x000000f403117223 */ /* 0x000fe20000010011 */
[----:B------:R-:W-:Y:S01]  /*aef0*/  I2FP.F32.S32 R29, R16 ;  /* 0x00000010001d7245 */ /* 0x000fe20000201400 */
[----:B------:R-:W-:Y:S01]  /*af00*/  VIADD R28, R65, 0x39 ;  /* 0x00000039411c7836 */ /* 0x000fe20000000000 */
[----:B------:R-:W-:Y:S01]  /*af10*/  FSEL R242, R18, -INF , !P6 ;  /* 0xff80000012f27808 */ /* 0x000fe20007000000 */
[----:B------:R-:W-:Y:S01]  /*af20*/  FFMA.FTZ R244, R3, R244, R19 ;  /* 0x000000f403f47223 */ /* 0x000fe20000010013 */
[----:B------:R-:W-:Y:S01]  /*af30*/  FSEL R250, R17, -INF , !P4 ;  /* 0xff80000011fa7808 */ /* 0x000fe20006000000 */
[C---:B------:R-:W-:Y:S01]  /*af40*/  FFMA.FTZ R12, R3.reuse, R29, R12 ;  /* 0x0000001d030c7223 */ /* 0x040fe2000001000c */
[C---:B------:R-:W-:Y:S01]  /*af50*/  ISETP.GE.AND P6, PT, R16.reuse, R193, PT ;  /* 0x000000c11000720c */ /* 0x040fe20003fc6270 */
[----:B-1----:R-:W-:Y:S01]  /*af60*/  HMMA.16816.F32.BF16 R164, R52, R24, R164 ;  /* 0x0000001834a4723c */ /* 0x002fe200000418a4 */
[----:B------:R-:W-:Y:S01]  /*af70*/  ISETP.GE.AND P4, PT, R16, R192, PT ;  /* 0x000000c01000720c */ /* 0x000fe20003f86270 */
[----:B------:R-:W-:Y:S01]  /*af80*/  FFMA.FTZ R14, R3, R29, R14 ;  /* 0x0000001d030e7223 */ /* 0x000fe2000001000e */
[----:B------:R-:W1:Y:S01]  /*af90*/  LDSM.16.M88.4 R16, [R203+0xb000] ;  /* 0x00b00000cb10783b */ /* 0x000e620000000200 */
[----:B------:R-:W-:Y:S01]  /*afa0*/  FSEL R248, R12, -INF , !P6 ;  /* 0xff8000000cf87808 */ /* 0x000fe20007000000 */
[----:B------:R-:W-:Y:S01]  /*afb0*/  VIADD R12, R65, 0x40 ;  /* 0x00000040410c7836 */ /* 0x000fe20000000000 */
[----:B------:R-:W-:Y:S01]  /*afc0*/  FSEL R244, R244, -INF , !P5 ;  /* 0xff800000f4f47808 */ /* 0x000fe20006800000 */
[----:B------:R-:W-:Y:S01]  /*afd0*/  HMMA.16816.F32.BF16 R4, R132, R30, R4 ;  /* 0x0000001e8404723c */ /* 0x000fe20000041804 */
[----:B------:R-:W-:-:S02]  /*afe0*/  I2FP.F32.S32 R24, R28 ;  /* 0x0000001c00187245 */ /* 0x000fc40000201400 */
[-C--:B------:R-:W-:Y:S02]  /*aff0*/  ISETP.GE.AND P5, PT, R28, R193.reuse, PT ;  /* 0x000000c11c00720c */ /* 0x080fe40003fa6270 */
[----:B------:R-:W-:Y:S01]  /*b000*/  FSEL R240, R14, -INF , !P4 ;  /* 0xff8000000ef07808 */ /* 0x000fe20006000000 */
[C---:B------:R-:W-:Y:S01]  /*b010*/  FFMA.FTZ R252, R3.reuse, R24, R13 ;  /* 0x0000001803fc7223 */ /* 0x040fe2000001000d */
[----:B------:R-:W-:Y:S01]  /*b020*/  I2FP.F32.S32 R13, R12 ;  /* 0x0000000c000d7245 */ /* 0x000fe20000201400 */
[C---:B------:R-:W-:Y:S01]  /*b030*/  FFMA.FTZ R15, R3.reuse, R24, R15 ;  /* 0x00000018030f7223 */ /* 0x040fe2000001000f */
[----:B------:R-:W-:Y:S01]  /*b040*/  ISETP.GE.AND P4, PT, R12, R193, PT ;  /* 0x000000c10c00720c */ /* 0x000fe20003f86270 */
[----:B------:R-:W-:Y:S01]  /*b050*/  HMMA.16816.F32.BF16 R160, R52, R26, R160 ;  /* 0x0000001a34a0723c */ /* 0x000fe200000418a0 */
[----:B------:R-:W-:Y:S01]  /*b060*/  FSEL R252, R252, -INF , !P5 ;  /* 0xff800000fcfc7808 */ /* 0x000fe20006800000 */
[-C--:B------:R-:W-:Y:S01]  /*b070*/  FFMA.FTZ R8, R3, R13.reuse, R8 ;  /* 0x0000000d03087223 */ /* 0x080fe20000010008 */
[-C--:B------:R-:W-:Y:S01]  /*b080*/  ISETP.GE.AND P5, PT, R12, R192.reuse, PT ;  /* 0x000000c00c00720c */ /* 0x080fe20003fa6270 */
[----:B------:R-:W-:Y:S01]  /*b090*/  VIADD R12, R65, 0x41 ;  /* 0x00000041410c7836 */ /* 0x000fe20000000000 */
[----:B------:R-:W-:Y:S01]  /*b0a0*/  ISETP.GE.AND P6, PT, R28, R192, PT ;  /* 0x000000c01c00720c */ /* 0x000fe20003fc6270 */
[----:B------:R-:W-:Y:S01]  /*b0b0*/  FFMA.FTZ R10, R3, R13, R10 ;  /* 0x0000000d030a7223 */ /* 0x000fe2000001000a */
[----:B------:R-:W-:Y:S01]  /*b0c0*/  FSEL R230, R8, -INF , !P4 ;  /* 0xff80000008e67808 */ /* 0x000fe20006000000 */
[----:B------:R-:W-:Y:S01]  /*b0d0*/  VIADD R8, R65, 0x48 ;  /* 0x0000004841087836 */ /* 0x000fe20000000000 */
[----:B------:R-:W-:-:S02]  /*b0e0*/  I2FP.F32.S32 R182, R12 ;  /* 0x0000000c00b67245 */ /* 0x000fc40000201400 */
[----:B------:R-:W-:Y:S02]  /*b0f0*/  FSEL R238, R15, -INF , !P6 ;  /* 0xff8000000fee7808 */ /* 0x000fe40007000000 */
[CC--:B------:R-:W-:Y:S01]  /*b100*/  ISETP.GE.AND P6, PT, R12.reuse, R193.reuse, PT ;  /* 0x000000c10c00720c */ /* 0x0c0fe20003fc6270 */
[C---:B------:R-:W-:Y:S01]  /*b110*/  FFMA.FTZ R9, R3.reuse, R182, R9 ;  /* 0x000000b603097223 */ /* 0x040fe20000010009 */
[----:B------:R-:W-:Y:S01]  /*b120*/  ISETP.GE.AND P4, PT, R12, R192, PT ;  /* 0x000000c00c00720c */ /* 0x000fe20003f86270 */
[C---:B--2---:R-:W-:Y:S01]  /*b130*/  HMMA.16816.F32.BF16 R164, R132.reuse, R20, R164 ;  /* 0x0000001484a4723c */ /* 0x044fe200000418a4 */
[----:B------:R-:W2:Y:S01]  /*b140*/  LDSM.16.M88.4 R12, [R205+0x7000] ;  /* 0x00700000cd0c783b */ /* 0x000ea20000000200 */
[----:B------:R-:W-:Y:S01]  /*b150*/  FSEL R178, R10, -INF , !P5 ;  /* 0xff8000000ab27808 */ /* 0x000fe20006800000 */
[----:B------:R-:W-:Y:S01]  /*b160*/  FFMA.FTZ R182, R3, R182, R11 ;  /* 0x000000b603b67223 */ /* 0x000fe2000001000b */
[----:B------:R-:W-:Y:S02]  /*b170*/  FSEL R228, R9, -INF , !P6 ;  /* 0xff80000009e47808 */ /* 0x000fe40007000000 */
[C---:B------:R-:W-:Y:S01]  /*b180*/  ISETP.GE.AND P5, PT, R8.reuse, R193, PT ;  /* 0x000000c10800720c */ /* 0x040fe20003fa6270 */
[----:B------:R-:W-:Y:S01]  /*b190*/  VIADD R20, R65, 0x49 ;  /* 0x0000004941147836 */ /* 0x000fe20000000000 */
[----:B------:R-:W-:Y:S01]  /*b1a0*/  I2FP.F32.S32 R21, R8 ;  /* 0x0000000800157245 */ /* 0x000fe20000201400 */
[----:B------:R-:W-:Y:S01]  /*b1b0*/  HMMA.16816.F32.BF16 R160, R132, R22, R160 ;  /* 0x0000001684a0723c */ /* 0x000fe200000418a0 */
[----:B------:R-:W-:-:S02]  /*b1c0*/  ISETP.GE.AND P6, PT, R8, R192, PT ;  /* 0x000000c00800720c */ /* 0x000fc40003fc6270 */
[----:B------:R-:W3:Y:S01]  /*b1d0*/  LDSM.16.M88.4 R8, [R203+0xb800] ;  /* 0x00b80000cb08783b */ /* 0x000ee20000000200 */
[CC--:B------:R-:W-:Y:S01]  /*b1e0*/  FFMA.FTZ R4, R3.reuse, R21.reuse, R4 ;  /* 0x0000001503047223 */ /* 0x0c0fe20000010004 */
[----:B------:R-:W-:Y:S01]  /*b1f0*/  FSEL R182, R182, -INF , !P4 ;  /* 0xff800000b6b67808 */ /* 0x000fe20006000000 */
[C---:B-1----:R-:W-:Y:S01]  /*b200*/  HMMA.16816.F32.BF16 R156, R52.reuse, R16, R156 ;  /* 0x00000010349c723c */ /* 0x042fe2000004189c */
[----:B------:R-:W-:Y:S01]  /*b210*/  FFMA.FTZ R6, R3, R21, R6 ;  /* 0x0000001503067223 */ /* 0x000fe20000010006 */
[----:B------:R-:W-:Y:S01]  /*b220*/  ISETP.GE.AND P4, PT, R20, R193, PT ;  /* 0x000000c11400720c */ /* 0x000fe20003f86270 */
[C---:B------:R-:W-:Y:S01]  /*b230*/  VIADD R21, R65.reuse, 0x58 ;  /* 0x0000005841157836 */ /* 0x040fe20000000000 */
        /* <DEDUP_REMOVED lines=8> */
[C---:B------:R-:W-:Y:S01]  /*b2c0*/  FFMA.FTZ R7, R3.reuse, R16, R7 ;  /* 0x0000001003077223 */ /* 0x040fe20000010007 */
[C---:B------:R-:W-:Y:S01]  /*b2d0*/  ISETP.GE.AND P6, PT, R4.reuse, R193, PT ;  /* 0x000000c10400720c */ /* 0x040fe20003fc6270 */
[-C--:B------:R-:W-:Y:S01]  /*b2e0*/  FFMA.FTZ R164, R3, R17.reuse, R164 ;  /* 0x0000001103a47223 */ /* 0x080fe200000100a4 */
[----:B------:R-:W-:Y:S01]  /*b2f0*/  VIADD R16, R65, 0x51 ;  /* 0x0000005141107836 */ /* 0x000fe20000000000 */
[----:B------:R-:W-:Y:S01]  /*b300*/  FSEL R232, R5, -INF , !P4 ;  /* 0xff80000005e87808 */ /* 0x000fe20006000000 */
[----:B------:R-:W-:Y:S01]  /*b310*/  FFMA.FTZ R166, R3, R17, R166 ;  /* 0x0000001103a67223 */ /* 0x000fe200000100a6 */
[----:B------:R-:W-:-:S02]  /*b320*/  ISETP.GE.AND P4, PT, R4, R192, PT ;  /* 0x000000c00400720c */ /* 0x000fc40003f86270 */
[----:B------:R-:W-:Y:S02]  /*b330*/  FSEL R180, R7, -INF , !P5 ;  /* 0xff80000007b47808 */ /* 0x000fe40006800000 */
[----:B------:R-:W1:Y:S01]  /*b340*/  LDSM.16.M88.4 R4, [R205+0x7800] ;  /* 0x00780000cd04783b */ /* 0x000e620000000200 */
[----:B------:R-:W-:Y:S01]  /*b350*/  FSEL R176, R164, -INF , !P6 ;  /* 0xff800000a4b07808 */ /* 0x000fe20007000000 */
[----:B------:R-:W-:-:S04]  /*b360*/  DEPBAR.LE SB0, 0x0 ;  /* 0x000080000000791a */ /* 0x000fc80000000000 */
[----:B------:R-:W-:Y:S01]  /*b370*/  BAR.SYNC.DEFER_BLOCKING 0x0 ;  /* 0x0000000000007b1d */ /* 0x000fe20000010000 */
[CC--:B------:R-:W-:Y:S02]  /*b380*/  ISETP.GE.AND P5, PT, R16.reuse, R193.reuse, PT ;  /* 0x000000c11000720c */ /* 0x0c0fe40003fa6270 */
[----:B------:R-:W-:Y:S02]  /*b390*/  I2FP.F32.S32 R20, R16 ;  /* 0x0000001000147245 */ /* 0x000fe40000201400 */
[----:B------:R-:W-:Y:S02]  /*b3a0*/  ISETP.GE.AND P6, PT, R16, R192, PT ;  /* 0x000000c01000720c */ /* 0x000fe40003fc6270 */
[----:B--2---:R-:W-:Y:S01]  /*b3b0*/  HMMA.16816.F32.BF16 R16, R132, R12, R156 ;  /* 0x0000000c8410723c */ /* 0x004fe2000004189c */
[CC--:B------:R-:W-:Y:S01]  /*b3c0*/  FFMA.FTZ R165, R3.reuse, R20.reuse, R165 ;  /* 0x0000001403a57223 */ /* 0x0c0fe200000100a5 */
[----:B------:R-:W-:Y:S01]  /*b3d0*/  FFMA.FTZ R167, R3, R20, R167 ;  /* 0x0000001403a77223 */ /* 0x000fe200000100a7 */
[----:B------:R-:W-:Y:S01]  /*b3e0*/  FSEL R168, R166, -INF , !P4 ;  /* 0xff800000a6a87808 */ /* 0x000fe20006000000 */
[----:B------:R-:W-:Y:S01]  /*b3f0*/  VIADD R20, R65, 0x61 ;  /* 0x0000006141147836 */ /* 0x000fe20000000000 */
[----:B------:R-:W-:Y:S01]  /*b400*/  ISETP.GE.AND P4, PT, R21, R193, PT ;  /* 0x000000c11500720c */ /* 0x000fe20003f86270 */
[----:B---3--:R-:W-:Y:S01]  /*b410*/  HMMA.16816.F32.BF16 R148, R52, R8, R148 ;  /* 0x000000083494723c */ /* 0x008fe20000041894 */
[----:B------:R-:W-:Y:S01]  /*b420*/  I2FP.F32.S32 R12, R21 ;  /* 0x00000015000c7245 */ /* 0x000fe20000201400 */
[----:B------:R-:W-:Y:S01]  /*b430*/  VIADD R13, R65, 0x59 ;  /* 0x00000059410d7836 */ /* 0x000fe20000000000 */
[----:B------:R-:W-:-:S02]  /*b440*/  FSEL R172, R165, -INF , !P5 ;  /* 0xff800000a5ac7808 */ /* 0x000fc40006800000 */
[----:B------:R-:W-:Y:S01]  /*b450*/  FSEL R166, R167, -INF , !P6 ;  /* 0xff800000a7a67808 */ /* 0x000fe20007000000 */
[-C--:B------:R-:W-:Y:S01]  /*b460*/  FFMA.FTZ R160, R3, R12.reuse, R160 ;  /* 0x0000000c03a07223 */ /* 0x080fe200000100a0 */
[----:B------:R-:W-:Y:S01]  /*b470*/  I2FP.F32.S32 R8, R13 ;  /* 0x0000000d00087245 */ /* 0x000fe20000201400 */
[----:B------:R-:W-:Y:S02]  /*b480*/  VIADD R9, R65, 0x60 ;  /* 0x0000006041097836 */ /* 0x000fe40000000000 */
[----:B------:R-:W-:Y:S01]  /*b490*/  FFMA.FTZ R162, R3, R12, R162 ;  /* 0x0000000c03a27223 */ /* 0x000fe200000100a2 */
[----:B------:R-:W-:Y:S02]  /*b4a0*/  ISETP.GE.AND P5, PT, R21, R192, PT ;  /* 0x000000c01500720c */ /* 0x000fe40003fa6270 */
[----:B------:R-:W-:Y:S01]  /*b4b0*/  FSEL R174, R160, -INF , !P4 ;  /* 0xff800000a0ae7808 */ /* 0x000fe20006000000 */
[-C--:B------:R-:W-:Y:S01]  /*b4c0*/  FFMA.FTZ R161, R3, R8.reuse, R161 ;  /* 0x0000000803a17223 */ /* 0x080fe200000100a1 */
[----:B------:R-:W-:Y:S01]  /*b4d0*/  ISETP.GE.AND P6, PT, R13, R193, PT ;  /* 0x000000c10d00720c */ /* 0x000fe20003fc6270 */
[----:B------:R-:W-:Y:S01]  /*b4e0*/  FFMA.FTZ R163, R3, R8, R163 ;  /* 0x0000000803a37223 */ /* 0x000fe200000100a3 */
[----:B------:R-:W-:-:S02]  /*b4f0*/  ISETP.GE.AND P4, PT, R13, R192, PT ;  /* 0x000000c00d00720c */ /* 0x000fc40003f86270 */
[----:B------:R-:W-:Y:S01]  /*b500*/  HMMA.16816.F32.BF16 R12, R132, R14, R152 ;  /* 0x0000000e840c723c */ /* 0x000fe20000041898 */
[----:B------:R-:W-:Y:S02]  /*b510*/  I2FP.F32.S32 R24, R9 ;  /* 0x0000000900187245 */ /* 0x000fe40000201400 */
[----:B------:R-:W-:Y:S02]  /*b520*/  FSEL R162, R162, -INF , !P5 ;  /* 0xff800000a2a27808 */ /* 0x000fe40006800000 */
[----:B------:R-:W-:Y:S01]  /*b530*/  FSEL R170, R161, -INF , !P6 ;  /* 0xff800000a1aa7808 */ /* 0x000fe20007000000 */
[-C--:B------:R-:W-:Y:S01]  /*b540*/  FFMA.FTZ R16, R3, R24.reuse, R16 ;  /* 0x0000001803107223 */ /* 0x080fe20000010010 */
[----:B------:R-:W-:Y:S01]  /*b550*/  ISETP.GE.AND P5, PT, R9, R193, PT ;  /* 0x000000c10900720c */ /* 0x000fe20003fa6270 */
[----:B------:R-:W-:Y:S01]  /*b560*/  FFMA.FTZ R18, R3, R24, R18 ;  /* 0x0000001803127223 */ /* 0x000fe20000010012 */
[----:B------:R-:W-:Y:S02]  /*b570*/  ISETP.GE.AND P6, PT, R9, R192, PT ;  /* 0x000000c00900720c */ /* 0x000fe40003fc6270 */
[----:B------:R-:W-:Y:S01]  /*b580*/  HMMA.16816.F32.BF16 R8, R52, R10, R144 ;  /* 0x0000000a3408723c */ /* 0x000fe20000041890 */
[----:B------:R-:W-:-:S02]  /*b590*/  FSEL R164, R163, -INF , !P4 ;  /* 0xff800000a3a47808 */ /* 0x000fc40006000000 */
[----:B------:R-:W-:Y:S02]  /*b5a0*/  FSEL R158, R16, -INF , !P5 ;  /* 0xff800000109e7808 */ /* 0x000fe40006800000 */
[C---:B------:R-:W-:Y:S02]  /*b5b0*/  ISETP.GE.AND P4, PT, R20.reuse, R193, PT ;  /* 0x000000c11400720c */ /* 0x040fe40003f86270 */
[----:B------:R-:W-:Y:S02]  /*b5c0*/  I2FP.F32.S32 R26, R20 ;  /* 0x00000014001a7245 */ /* 0x000fe40000201400 */
[----:B------:R-:W-:Y:S02]  /*b5d0*/  ISETP.GE.AND P5, PT, R20, R192, PT ;  /* 0x000000c01400720c */ /* 0x000fe40003fa6270 */
[----:B-1----:R-:W-:Y:S01]  /*b5e0*/  HMMA.16816.F32.BF16 R20, R132, R4, R148 ;  /* 0x000000048414723c */ /* 0x002fe20000041894 */
[CC--:B------:R-:W-:Y:S01]  /*b5f0*/  FFMA.FTZ R19, R3.reuse, R26.reuse, R19 ;  /* 0x0000001a03137223 */ /* 0x0c0fe20000010013 */
[----:B------:R-:W-:-:S04]  /*b600*/  FFMA.FTZ R17, R3, R26, R17 ;  /* 0x0000001a03117223 */ /* 0x000fc80000010011 */
[----:B------:R-:W-:Y:S01]  /*b610*/  FSEL R146, R19, -INF , !P5 ;  /* 0xff80000013927808 */ /* 0x000fe20006800000 */
[C---:B------:R-:W-:Y:S01]  /*b620*/  VIADD R5, R65.reuse, 0x68 ;  /* 0x0000006841057836 */ /* 0x040fe20000000000 */
[----:B------:R-:W-:Y:S01]  /*b630*/  FSEL R148, R18, -INF , !P6 ;  /* 0xff80000012947808 */ /* 0x000fe20007000000 */
[----:B------:R-:W-:Y:S01]  /*b640*/  VIADD R4, R65, 0x69 ;  /* 0x0000006941047836 */ /* 0x000fe20000000000 */
[----:B------:R-:W-:Y:S02]  /*b650*/  FSEL R154, R17, -INF , !P4 ;  /* 0xff800000119a7808 */ /* 0x000fe40006000000 */
[----:B------:R-:W-:Y:S01]  /*b660*/  I2FP.F32.S32 R16, R5 ;  /* 0x0000000500107245 */ /* 0x000fe20000201400 */
[----:B------:R-:W-:Y:S01]  /*b670*/  HMMA.16816.F32.BF16 R8, R132, R6, R8 ;  /* 0x000000068408723c */ /* 0x000fe20000041808 */
[-C--:B------:R-:W-:Y:S02]  /*b680*/  ISETP.GE.AND P6, PT, R5, R193.reuse, PT ;  /* 0x000000c10500720c */ /* 0x080fe40003fc6270 */
[----:B------:R-:W-:Y:S01]  /*b690*/  ISETP.GE.AND P5, PT, R4, R193, PT ;  /* 0x000000c10400720c */ /* 0x000fe20003fa6270 */
[C---:B------:R-:W-:Y:S01]  /*b6a0*/  FFMA.FTZ R152, R3.reuse, R16, R12 ;  /* 0x0000001003987223 */ /* 0x040fe2000001000c */
[----:B------:R-:W-:Y:S01]  /*b6b0*/  I2FP.F32.S32 R12, R4 ;  /* 0x00000004000c7245 */ /* 0x000fe20000201400 */
[----:B------:R-:W-:Y:S01]  /*b6c0*/  FFMA.FTZ R14, R3, R16, R14 ;  /* 0x00000010030e7223 */ /* 0x000fe2000001000e */
[----:B------:R-:W-:-:S02]  /*b6d0*/  ISETP.GE.AND P4, PT, R5, R192, PT ;  /* 0x000000c00500720c */ /* 0x000fc40003f86270 */
[----:B------:R-:W-:Y:S01]  /*b6e0*/  FSEL R152, R152, -INF , !P6 ;  /* 0xff80000098987808 */ /* 0x000fe20007000000 */
[----:B------:R-:W-:Y:S01]  /*b6f0*/  FFMA.FTZ R13, R3, R12, R13 ;  /* 0x0000000c030d7223 */ /* 0x000fe2000001000d */
[----:B------:R-:W-:Y:S01]  /*b700*/  ISETP.GE.AND P6, PT, R4, R192, PT ;  /* 0x000000c00400720c */ /* 0x000fe20003fc6270 */
[----:B------:R-:W-:Y:S01]  /*b710*/  VIADD R4, R65, 0x70 ;  /* 0x0000007041047836 */ /* 0x000fe20000000000 */
[----:B------:R-:W-:Y:S01]  /*b720*/  FSEL R144, R14, -INF , !P4 ;  /* 0xff8000000e907808 */ /* 0x000fe20006000000 */
[----:B------:R-:W-:Y:S01]  /*b730*/  FFMA.FTZ R15, R3, R12, R15 ;  /* 0x0000000c030f7223 */ /* 0x000fe2000001000f */
[----:B------:R-:W-:Y:S02]  /*b740*/  FSEL R150, R13, -INF , !P5 ;  /* 0xff8000000d967808 */ /* 0x000fe40006800000 */
[----:B------:R-:W-:Y:S02]  /*b750*/  ISETP.GE.AND P4, PT, R4, R193, PT ;  /* 0x000000c10400720c */ /* 0x000fe40003f86270 */
[----:B------:R-:W-:-:S02]  /*b760*/  I2FP.F32.S32 R5, R4 ;  /* 0x0000000400057245 */ /* 0x000fc40000201400 */
[----:B------:R-:W-:Y:S01]  /*b770*/  ISETP.GE.AND P5, PT, R4, R192, PT ;  /* 0x000000c00400720c */ /* 0x000fe20003fa6270 */
[----:B------:R-:W-:Y:S01]  /*b780*/  VIADD R4, R65, 0x71 ;  /* 0x0000007141047836 */ /* 0x000fe20000000000 */
[----:B------:R-:W-:Y:S01]  /*b790*/  FSEL R142, R15, -INF , !P6 ;  /* 0xff8000000f8e7808 */ /* 0x000fe20007000000 */
[CC--:B------:R-:W-:Y:S01]  /*b7a0*/  FFMA.FTZ R20, R3.reuse, R5.reuse, R20 ;  /* 0x0000000503147223 */ /* 0x0c0fe20000010014 */
[----:B------:R-:W-:Y:S01]  /*b7b0*/  FFMA.FTZ R22, R3, R5, R22 ;  /* 0x0000000503167223 */ /* 0x000fe20000010016 */
[----:B------:R-:W-:Y:S01]  /*b7c0*/  VIADD R5, R65, 0x78 ;  /* 0x0000007841057836 */ /* 0x000fe20000000000 */
[----:B------:R-:W-:Y:S02]  /*b7d0*/  I2FP.F32.S32 R6, R4 ;  /* 0x0000000400067245 */ /* 0x000fe40000201400 */
[----:B------:R-:W-:Y:S02]  /*b7e0*/  FSEL R136, R20, -INF , !P4 ;  /* 0xff80000014887808 */ /* 0x000fe40006000000 */
[C---:B------:R-:W-:Y:S01]  /*b7f0*/  ISETP.GE.AND P6, PT, R4.reuse, R193, PT ;  /* 0x000000c10400720c */ /* 0x040fe20003fc6270 */
[C---:B------:R-:W-:Y:S01]  /*b800*/  FFMA.FTZ R21, R3.reuse, R6, R21 ;  /* 0x0000000603157223 */ /* 0x040fe20000010015 */
[----:B------:R-:W-:Y:S01]  /*b810*/  ISETP.GE.AND P4, PT, R4, R192, PT ;  /* 0x000000c00400720c */ /* 0x000fe20003f86270 */
[----:B------:R-:W-:Y:S01]  /*b820*/  FFMA.FTZ R23, R3, R6, R23 ;  /* 0x0000000603177223 */ /* 0x000fe20000010017 */
[----:B------:R-:W-:-:S02]  /*b830*/  I2FP.F32.S32 R4, R5 ;  /* 0x0000000500047245 */ /* 0x000fc40000201400 */
[----:B------:R-:W-:Y:S02]  /*b840*/  FSEL R62, R22, -INF , !P5 ;  /* 0xff800000163e7808 */ /* 0x000fe40006800000 */
[----:B------:R-:W-:Y:S01]  /*b850*/  FSEL R132, R21, -INF , !P6 ;  /* 0xff80000015847808 */ /* 0x000fe20007000000 */
[-C--:B------:R-:W-:Y:S01]  /*b860*/  FFMA.FTZ R8, R3, R4.reuse, R8 ;  /* 0x0000000403087223 */ /* 0x080fe20000010008 */
[----:B------:R-:W-:Y:S01]  /*b870*/  ISETP.GE.AND P5, PT, R5, R193, PT ;  /* 0x000000c10500720c */ /* 0x000fe20003fa6270 */
[----:B------:R-:W-:Y:S01]  /*b880*/  FFMA.FTZ R10, R3, R4, R10 ;  /* 0x00000004030a7223 */ /* 0x000fe2000001000a */
[----:B------:R-:W-:Y:S01]  /*b890*/  ISETP.GE.AND P6, PT, R5, R192, PT ;  /* 0x000000c00500720c */ /* 0x000fe20003fc6270 */
[----:B------:R-:W-:Y:S01]  /*b8a0*/  VIADD R4, R65, 0x79 ;  /* 0x0000007941047836 */ /* 0x000fe20000000000 */
[----:B------:R-:W-:Y:S02]  /*b8b0*/  I2FP.F32.S32 R5, R65 ;  /* 0x0000004100057245 */ /* 0x000fe40000201400 */
[----:B------:R-:W-:-:S02]  /*b8c0*/  FSEL R56, R23, -INF , !P4 ;  /* 0xff80000017387808 */ /* 0x000fc40006000000 */
[----:B------:R-:W-:Y:S01]  /*b8d0*/  I2FP.F32.S32 R6, R4 ;  /* 0x0000000400067245 */ /* 0x000fe20000201400 */
[----:B------:R-:W-:Y:S01]  /*b8e0*/  FFMA.FTZ R40, R3, R5, R40 ;  /* 0x0000000503287223 */ /* 0x000fe20000010028 */
[----:B------:R-:W-:Y:S01]  /*b8f0*/  ISETP.GE.AND P4, PT, R65, R193, PT ;  /* 0x000000c14100720c */ /* 0x000fe20003f86270 */
[C---:B------:R-:W-:Y:S01]  /*b900*/  FFMA.FTZ R42, R3.reuse, R5, R42 ;  /* 0x00000005032a7223 */ /* 0x040fe2000001002a */
[----:B------:R-:W-:Y:S01]  /*b910*/  FSEL R64, R8, -INF , !P5 ;  /* 0xff80000008407808 */ /* 0x000fe20006800000 */
[CC--:B------:R-:W-:Y:S01]  /*b920*/  FFMA.FTZ R9, R3.reuse, R6.reuse, R9 ;  /* 0x0000000603097223 */ /* 0x0c0fe20000010009 */
[----:B------:R-:W-:Y:S01]  /*b930*/  FSEL R50, R10, -INF , !P6 ;  /* 0xff8000000a327808 */ /* 0x000fe20007000000 */
[----:B------:R-:W-:Y:S01]  /*b940*/  FFMA.FTZ R11, R3, R6, R11 ;  /* 0x00000006030b7223 */ /* 0x000fe2000001000b */
[----:B------:R-:W-:Y:S02]  /*b950*/  FSEL R8, R40, -INF , !P4 ;  /* 0xff80000028087808 */ /* 0x000fe40006000000 */
[----:B------:R-:W-:-:S02]  /*b960*/  ISETP.GE.AND P5, PT, R65, R192, PT ;  /* 0x000000c04100720c */ /* 0x000fc40003fa6270 */
[C---:B------:R-:W-:Y:S02]  /*b970*/  ISETP.GE.AND P6, PT, R4.reuse, R193, PT ;  /* 0x000000c10400720c */ /* 0x040fe40003fc6270 */
        /* <DEDUP_REMOVED lines=53> */
[----:B------:R-:W-:Y:S01]  /*bcd0*/  SHF.R.S32.HI R7, RZ, 0x1f, R11 ;  /* 0x0000001fff077819 */ /* 0x000fe2000001140b */
[----:B------:R-:W-:Y:S01]  /*bce0*/  IMAD.WIDE.U32 R14, R11, R184, RZ ;  /* 0x000000b80b0e7225 */ /* 0x000fe200078e00ff */
[----:B--2---:R-:W-:-:S03]  /*bcf0*/  IADD3 R9, -R10, R9, RZ ;  /* 0x000000090a097210 */ /* 0x004fc60007ffe1ff */
[----:B------:R-:W-:Y:S01]  /*bd00*/  IMAD R10, R7, R184, RZ ;  /* 0x000000b8070a7224 */ /* 0x000fe200078e02ff */
[----:B------:R-:W-:-:S03]  /*bd10*/  SHF.R.S32.HI R7, RZ, 0x1f, R9 ;  /* 0x0000001fff077819 */ /* 0x000fc60000011409 */
[----:B------:R-:W-:Y:S02]  /*bd20*/  IMAD R10, R11, R185, R10 ;  /* 0x000000b90b0a7224 */ /* 0x000fe400078e020a */
[-C--:B-1----:R-:W-:Y:S02]  /*bd30*/  IMAD R12, R7, R4.reuse, RZ ;  /* 0x00000004070c7224 */ /* 0x082fe400078e02ff */
[----:B------:R-:W-:Y:S02]  /*bd40*/  IMAD.IADD R15, R15, 0x1, R10 ;  /* 0x000000010f0f7824 */ /* 0x000fe400078e020a */
[C---:B------:R-:W-:Y:S02]  /*bd50*/  IMAD R12, R9.reuse, R5, R12 ;  /* 0x00000005090c7224 */ /* 0x040fe400078e020c */
[----:B------:R-:W-:-:S04]  /*bd60*/  IMAD.WIDE.U32 R4, R9, R4, R14 ;  /* 0x0000000409047225 */ /* 0x000fc800078e000e */
[----:B------:R-:W-:Y:S01]  /*bd70*/  IMAD.MOV.U32 R9, RZ, RZ, R4 ;  /* 0x000000ffff097224 */ /* 0x000fe200078e0004 */
[----:B------:R-:W-:Y:S01]  /*bd80*/  IADD3 R12, R5, R12, RZ ;  /* 0x0000000c050c7210 */ /* 0x000fe20007ffe0ff */
[----:B------:R-:W-:Y:S06]  /*bd90*/  BRA `(.L_x_2521) ;  /* 0x0000000000087947 */ /* 0x000fec0003800000 */
.L_x_2520:
[----:B------:R-:W-:-:S04]  /*bda0*/  LEA R9, -R184, RZ, 0x7 ;  /* 0x000000ffb8097211 */ /* 0x000fc800078e39ff */
[----:B------:R-:W-:-:S07]  /*bdb0*/  SHF.R.S32.HI R12, RZ, 0x1f, R9 ;  /* 0x0000001fff0c7819 */ /* 0x000fce0000011409 */
.L_x_2521:
        /* <DEDUP_REMOVED lines=51> */
[----:B------:R-:W-:Y:S01]  /*c0f0*/  @!P1 LDGSTS.E.BYPASS.LTC128B.128 [R219+0x8800], desc[UR12][R24.64+0x80] ;  /* 0x0880008018db9fae */ /* 0x000fe2000b901d4c */
        /* <DEDUP_REMOVED lines=34> */
[----:B------:R-:W-:-:S03]  /*c320*/  @!P1 LEA R14, P3, R13, UR8, 0x1 ;  /* 0x000000080d0e9c11 */ /* 0x000fc6000f8608ff */
[----:B------:R1:W-:Y:S01]  /*c330*/  @P1 STS.128 [R219+0x9800], RZ ;  /* 0x009800ffdb001388 */ /* 0x0003e20000000c00 */
[----:B------:R-:W-:Y:S02]  /*c340*/  @!P1 LEA.HI.X R15, R13, UR9, R10, 0x1, P3 ;  /* 0x000000090d0f9c11 */ /* 0x000fe400098f0c0a */
[----:B------:R-:W-:Y:S01]  /*c350*/  @!P2 LEA R10, P4, R5, R234, 0x1 ;  /* 0x000000ea050aa211 */ /* 0x000fe200078808ff */
[----:B------:R-:W-:Y:S01]  /*c360*/  @!PT LDS RZ, [RZ] ;  /* 0x00000000fffff984 */ /* 0x000fe20000000800 */
[----:B------:R-:W-:Y:S01]  /*c370*/  @!PT LDS RZ, [RZ] ;  /* 0x00000000fffff984 */ /* 0x000fe20000000800 */
[----:B------:R-:W-:Y:S01]  /*c380*/  @!PT LDS RZ, [RZ] ;  /* 0x00000000fffff984 */ /* 0x000fe20000000800 */
[----:B------:R1:W-:Y:S01]  /*c390*/  @!P1 LDGSTS.E.BYPASS.LTC128B.128 [R219+0x9800], desc[UR12][R16.64+0x80] ;  /* 0x0980008010db9fae */ /* 0x0003e2000b901d4c */
[----:B------:R-:W-:Y:S02]  /*c3a0*/  IADD3 R7, P3, R215, R5, RZ ;  /* 0x00000005d7077210 */ /* 0x000fe40007f7e0ff */
[--C-:B------:R-:W-:Y:S01]  /*c3b0*/  @!P2 LEA.HI.X R11, R5, R233, R4.reuse, 0x1, P4 ;  /* 0x000000e9050ba211 */ /* 0x100fe200020f0c04 */
[----:B------:R1:W-:Y:S02]  /*c3c0*/  @P2 STS.128 [R219+0x6000], RZ ;  /* 0x006000ffdb002388 */ /* 0x0003e40000000c00 */
[----:B------:R-:W-:-:S02]  /*c3d0*/  IMAD.X R4, R214, 0x1, R4, P3 ;  /* 0x00000001d6047824 */ /* 0x000fc400018e0604 */
        /* <DEDUP_REMOVED lines=46> */
.L_x_2523:
[----:B------:R-:W-:Y:S05]  /*c6c0*/  BSYNC B0 ;  /* 0x0000000000007941 */ /* 0x000fea0003800000 */
.L_x_2522:
[----:B------:R-:W0:Y:S01]  /*c6d0*/  LDGDEPBAR ;  /* 0x00000000000079af */ /* 0x000e220000000000 */
[----:B------:R-:W-:-:S04]  /*c6e0*/  LEA R234, P1, R9, R234, 0x1 ;  /* 0x000000ea09ea7211 */ /* 0x000fc800078208ff */
[----:B------:R-:W-:-:S09]  /*c6f0*/  LEA.HI.X R233, R9, R233, R12, 0x1, P1 ;  /* 0x000000e909e97211 */ /* 0x000fd200008f0c0c */
.L_x_2519:
[----:B------:R-:W-:Y:S01]  /*c700*/  FMNMX.FTZ R5, R2, R8, !PT ;  /* 0x0000000802057209 */ /* 0x000fe20007810000 */
[----:B-1----:R-:W-:Y:S01]  /*c710*/  LDSM.16.MT88.4 R16, [R202+0xc000] ;  /* 0x00c00000ca10783b */ /* 0x002fe20000004200 */
[----:B--2---:R-:W-:Y:S02]  /*c720*/  FMNMX.FTZ R10, R0, R6, !PT ;  /* 0x00000006000a7209 */ /* 0x004fe40007810000 */
        /* <DEDUP_REMOVED lines=11> */
[----:B------:R-:W-:-:S04]  /*c7e0*/  FMNMX.FTZ R4, R48, R5, !PT ;  /* 0x0000000530047209 */ /* 0x000fc80007810000 */
[----:B------:R-:W-:-:S04]  /*c7f0*/  FMNMX.FTZ R4, R169, R4, !PT ;  /* 0x00000004a9047209 */ /* 0x000fc80007810000 */
[----:B------:R-:W-:-:S04]  /*c800*/  FMNMX.FTZ R5, R137, R4, !PT ;  /* 0x0000000489057209 */ /* 0x000fc80007810000 */
[----:B------:R-:W-:Y:S02]  /*c810*/  FMNMX.FTZ R4, R66, R5, !PT ;  /* 0x0000000542047209 */ /* 0x000fe40007810000 */
[----:B------:R-:W-:Y:S02]  /*c820*/  FMNMX.FTZ R5, R67, R10, !PT ;  /* 0x0000000a43057209 */ /* 0x000fe40007810000 */
        /* <DEDUP_REMOVED lines=50> */
[----:B------:R-:W2:Y:S01]  /*cb50*/  SHFL.BFLY PT, R5, R10, 0x2, 0x1f ;  /* 0x0c401f000a057f89 */ /* 0x000ea200000e0000 */
[----:B-1----:R-:W-:-:S05]  /*cb60*/  FMNMX.FTZ R4, R7, R4, !PT ;  /* 0x0000000407047209 */ /* 0x002fca0007810000 */
[----:B------:R-:W1:Y:S01]  /*cb70*/  SHFL.BFLY PT, R47, R4, 0x1, 0x1f ;  /* 0x0c201f00042f7f89 */ /* 0x000e6200000e0000 */
[----:B--2---:R-:W-:-:S05]  /*cb80*/  FMNMX.FTZ R5, R10, R5, !PT ;  /* 0x000000050a057209 */ /* 0x004fca0007810000 */
[----:B------:R-:W2:Y:S01]  /*cb90*/  SHFL.BFLY PT, R46, R5, 0x1, 0x1f ;  /* 0x0c201f00052e7f89 */ /* 0x000ea200000e0000 */
[----:B-1----:R-:W-:-:S04]  /*cba0*/  FMNMX.FTZ R47, R4, R47, !PT ;  /* 0x0000002f042f7209 */ /* 0x002fc80007810000 */
[C---:B------:R-:W-:Y:S01]  /*cbb0*/  FSETP.NEU.FTZ.AND P2, PT, R47.reuse, -INF , PT ;  /* 0xff8000002f00780b */ /* 0x040fe20003f5d000 */
[----:B------:R-:W-:-:S05]  /*cbc0*/  FMUL.FTZ R65, R47, UR10 ;  /* 0x0000000a2f417c20 */ /* 0x000fca0008410000 */
[----:B------:R-:W-:-:S05]  /*cbd0*/  FSEL R65, R65, RZ, P2 ;  /* 0x000000ff41417208 */ /* 0x000fca0001000000 */
[--C-:B------:R-:W-:Y:S01]  /*cbe0*/  FFMA.FTZ R45, R44, UR10, -R65.reuse ;  /* 0x0000000a2c2d7c23 */ /* 0x100fe20008010841 */
[--C-:B------:R-:W-:Y:S01]  /*cbf0*/  FFMA.FTZ R44, R43, UR10, -R65.reuse ;  /* 0x0000000a2b2c7c23 */ /* 0x100fe20008010841 */
[--C-:B------:R-:W-:Y:S01]  /*cc00*/  FFMA.FTZ R51, R8, UR10, -R65.reuse ;  /* 0x0000000a08337c23 */ /* 0x100fe20008010841 */
[----:B--2---:R-:W-:Y:S01]  /*cc10*/  FMNMX.FTZ R46, R5, R46, !PT ;  /* 0x0000002e052e7209 */ /* 0x004fe20007810000 */
[--C-:B------:R-:W-:Y:S01]  /*cc20*/  FFMA.FTZ R43, R175, UR10, -R65.reuse ;  /* 0x0000000aaf2b7c23 */ /* 0x100fe20008010841 */
[----:B------:R-:W-:Y:S01]  /*cc30*/  FSEL R5, R47, RZ, P2 ;  /* 0x000000ff2f057208 */ /* 0x000fe20001000000 */
[----:B------:R-:W-:Y:S01]  /*cc40*/  MUFU.EX2 R45, R45 ;  /* 0x0000002d002d7308 */ /* 0x000fe20000000800 */
[C---:B------:R-:W-:Y:S01]  /*cc50*/  FSETP.NEU.FTZ.AND P1, PT, R46.reuse, -INF , PT ;  /* 0xff8000002e00780b */ /* 0x040fe20003f3d000 */
[----:B------:R-:W-:Y:S01]  /*cc60*/  FMUL.FTZ R57, R46, UR10 ;  /* 0x0000000a2e397c20 */ /* 0x000fe20008410000 */
[----:B------:R-:W-:Y:S01]  /*cc70*/  FFMA.FTZ R53, R171, UR10, -R65 ;  /* 0x0000000aab357c23 */ /* 0x000fe20008010841 */
[----:B------:R-:W-:Y:S01]  /*cc80*/  FADD.FTZ R2, R2, -R5 ;  /* 0x8000000502027221 */ /* 0x000fe20000010000 */
[----:B------:R-:W-:Y:S01]  /*cc90*/  FSEL R9, R46, RZ, P1 ;  /* 0x000000ff2e097208 */ /* 0x000fe20000800000 */
[----:B------:R-:W-:Y:S01]  /*cca0*/  FFMA.FTZ R48, R48, UR10, -R65 ;  /* 0x0000000a30307c23 */ /* 0x000fe20008010841 */
[----:B------:R-:W-:Y:S01]  /*ccb0*/  FSEL R57, R57, RZ, P1 ;  /* 0x000000ff39397208 */ /* 0x000fe20000800000 */
[----:B------:R-:W-:Y:S01]  /*ccc0*/  FMUL.FTZ R2, R2, UR10 ;  /* 0x0000000a02027c20 */ /* 0x000fe20008410000 */
[----:B------:R-:W1:Y:S01]  /*ccd0*/  MUFU.EX2 R51, R51 ;  /* 0x0000003300337308 */ /* 0x000e620000000800 */
[----:B------:R-:W-:Y:S01]  /*cce0*/  FADD.FTZ R9, R0, -R9 ;  /* 0x8000000900097221 */ /* 0x000fe20000010000 */
[----:B------:R-:W-:Y:S01]  /*ccf0*/  FFMA.FTZ R55, R169, UR10, -R65 ;  /* 0x0000000aa9377c23 */ /* 0x000fe20008010841 */
[--C-:B------:R-:W-:Y:S01]  /*cd00*/  FFMA.FTZ R42, R6, UR10, -R57.reuse ;  /* 0x0000000a062a7c23 */ /* 0x100fe20008010839 */
[--C-:B------:R-:W-:Y:S01]  /*cd10*/  FFMA.FTZ R40, R49, UR10, -R57.reuse ;  /* 0x0000000a31287c23 */ /* 0x100fe20008010839 */
[----:B------:R-:W2:Y:S01]  /*cd20*/  LDSM.16.MT88.4 R4, [R204+0xc000] ;  /* 0x00c00000cc04783b */ /* 0x000ea20000004200 */
[--C-:B------:R-:W-:Y:S01]  /*cd30*/  FFMA.FTZ R41, R41, UR10, -R57.reuse ;  /* 0x0000000a29297c23 */ /* 0x100fe20008010839 */
[----:B------:R-:W-:Y:S01]  /*cd40*/  FFMA.FTZ R49, R173, UR10, -R57 ;  /* 0x0000000aad317c23 */ /* 0x000fe20008010839 */
[----:B------:R-:W-:Y:S01]  /*cd50*/  FMUL.FTZ R0, R9, UR10 ;  /* 0x0000000a09007c20 */ /* 0x000fe20008410000 */
[----:B------:R-:W-:Y:S01]  /*cd60*/  MUFU.EX2 R44, R44 ;  /* 0x0000002c002c7308 */ /* 0x000fe20000000800 */
[----:B------:R-:W3:Y:S01]  /*cd70*/  LDSM.16.MT88.4 R8, [R201+0xc000] ;  /* 0x00c00000c908783b */ /* 0x000ee20000004200 */
[----:B------:R-:W-:Y:S01]  /*cd80*/  FFMA.FTZ R54, R137, UR10, -R65 ;  /* 0x0000000a89367c23 */ /* 0x000fe20008010841 */
[--C-:B------:R-:W-:Y:S01]  /*cd90*/  FFMA.FTZ R61, R61, UR10, -R57.reuse ;  /* 0x0000000a3d3d7c23 */ /* 0x100fe20008010839 */
[--C-:B------:R-:W-:Y:S01]  /*cda0*/  FFMA.FTZ R58, R67, UR10, -R57.reuse ;  /* 0x0000000a433a7c23 */ /* 0x100fe20008010839 */
[--C-:B------:R-:W-:Y:S01]  /*cdb0*/  FFMA.FTZ R60, R60, UR10, -R57.reuse ;  /* 0x0000000a3c3c7c23 */ /* 0x100fe20008010839 */
[----:B------:R-:W-:Y:S01]  /*cdc0*/  FFMA.FTZ R59, R59, UR10, -R57 ;  /* 0x0000000a3b3b7c23 */ /* 0x000fe20008010839 */
[--C-:B------:R-:W-:Y:S01]  /*cdd0*/  FFMA.FTZ R133, R37, UR10, -R65.reuse ;  /* 0x0000000a25857c23 */ /* 0x100fe20008010841 */
[----:B------:R-:W4:Y:S01]  /*cde0*/  MUFU.EX2 R43, R43 ;  /* 0x0000002b002b7308 */ /* 0x000f220000000800 */
[----:B-1----:R-:W-:Y:S01]  /*cdf0*/  F2FP.BF16.F32.PACK_AB R12, R45, R51 ;  /* 0x000000332d0c723e */ /* 0x002fe200000010ff */
[----:B------:R-:W-:Y:S01]  /*ce00*/  FFMA.FTZ R134, R36, UR10, -R65 ;  /* 0x0000000a24867c23 */ /* 0x000fe20008010841 */
[--C-:B------:R-:W-:Y:S01]  /*ce10*/  FFMA.FTZ R135, R138, UR10, -R57.reuse ;  /* 0x0000000a8a877c23 */ /* 0x100fe20008010839 */
[----:B------:R-:W-:Y:S01]  /*ce20*/  LDSM.16.MT88.4 R36, [R200+0x10800] ;  /* 0x01080000c824783b */ /* 0x000fe20000004200 */
[----:B------:R-:W-:Y:S01]  /*ce30*/  FFMA.FTZ R137, R140, UR10, -R57 ;  /* 0x0000000a8c897c23 */ /* 0x000fe20008010839 */
[--C-:B------:R-:W-:Y:S01]  /*ce40*/  FFMA.FTZ R66, R66, UR10, -R65.reuse ;  /* 0x0000000a42427c23 */ /* 0x100fe20008010841 */
[----:B------:R-:W-:Y:S01]  /*ce50*/  FFMA.FTZ R67, R33, UR10, -R65 ;  /* 0x0000000a21437c23 */ /* 0x000fe20008010841 */
[----:B------:R-:W-:Y:S01]  /*ce60*/  MUFU.EX2 R42, R42 ;  /* 0x0000002a002a7308 */ /* 0x000fe20000000800 */
[--C-:B------:R-:W-:Y:S01]  /*ce70*/  FFMA.FTZ R138, R32, UR10, -R57.reuse ;  /* 0x0000000a208a7c23 */ /* 0x100fe20008010839 */
[----:B------:R-:W-:Y:S01]  /*ce80*/  FFMA.FTZ R140, R139, UR10, -R57 ;  /* 0x0000000a8b8c7c23 */ /* 0x000fe20008010839 */
[----:B------:R-:W-:Y:S01]  /*ce90*/  LDSM.16.MT88.4 R32, [R204+0xd000] ;  /* 0x00d00000cc20783b */ /* 0x000fe20000004200 */
[--C-:B------:R-:W-:Y:S01]  /*cea0*/  FFMA.FTZ R139, R246, UR10, -R65.reuse ;  /* 0x0000000af68b7c23 */ /* 0x100fe20008010841 */
[--C-:B------:R-:W-:Y:S01]  /*ceb0*/  FFMA.FTZ R156, R250, UR10, -R65.reuse ;  /* 0x0000000afa9c7c23 */ /* 0x100fe20008010841 */
[--C-:B------:R-:W-:Y:S01]  /*cec0*/  FFMA.FTZ R141, R248, UR10, -R65.reuse ;  /* 0x0000000af88d7c23 */ /* 0x100fe20008010841 */
[----:B------:R-:W-:Y:S01]  /*ced0*/  FFMA.FTZ R160, R252, UR10, -R65 ;  /* 0x0000000afca07c23 */ /* 0x000fe20008010841 */
[----:B------:R-:W1:Y:S01]  /*cee0*/  MUFU.EX2 R41, R41 ;  /* 0x0000002900297308 */ /* 0x000e620000000800 */
[----:B----4-:R-:W-:Y:S01]  /*cef0*/  F2FP.BF16.F32.PACK_AB R14, R43, R44 ;  /* 0x0000002c2b0e723e */ /* 0x010fe200000010ff */
[--C-:B------:R-:W-:Y:S01]  /*cf00*/  FFMA.FTZ R143, R242, UR10, -R57.reuse ;  /* 0x0000000af28f7c23 */ /* 0x100fe20008010839 */
[--C-:B------:R-:W-:Y:S01]  /*cf10*/  FFMA.FTZ R190, R244, UR10, -R57.reuse ;  /* 0x0000000af4be7c23 */ /* 0x100fe20008010839 */
[--C-:B------:R-:W-:Y:S01]  /*cf20*/  FFMA.FTZ R145, R240, UR10, -R57.reuse ;  /* 0x0000000af0917c23 */ /* 0x100fe20008010839 */
[----:B------:R-:W-:Y:S01]  /*cf30*/  FFMA.FTZ R192, R238, UR10, -R57 ;  /* 0x0000000aeec07c23 */ /* 0x000fe20008010839 */
[----:B------:R-:W-:Y:S01]  /*cf40*/  FFMA.FTZ R149, R198, UR10, -R65 ;  /* 0x0000000ac6957c23 */ /* 0x000fe20008010841 */
[----:B------:R-:W-:Y:S01]  /*cf50*/  FFMA.FTZ R151, R178, UR10, -R57 ;  /* 0x0000000ab2977c23 */ /* 0x000fe20008010839 */
        /* <DEDUP_REMOVED lines=16> */
[----:B------:R-:W1:Y:S01]  /*d060*/  MUFU.EX2 R2, R2 ;  /* 0x0000000200027308 */ /* 0x000e620000000800 */
[----:B------:R-:W-:Y:S01]  /*d070*/  FFMA.FTZ R162, R164, UR10, -R57 ;  /* 0x0000000aa4a27c23 */ /* 0x000fe20008010839 */
[--C-:B------:R-:W-:Y:S01]  /*d080*/  FFMA.FTZ R158, R158, UR10, -R65.reuse ;  /* 0x0000000a9e9e7c23 */ /* 0x100fe20008010841 */
[--C-:B------:R-:W-:Y:S01]  /*d090*/  FFMA.FTZ R163, R154, UR10, -R65.reuse ;  /* 0x0000000a9aa37c23 */ /* 0x100fe20008010841 */
[--C-:B------:R-:W-:Y:S01]  /*d0a0*/  FFMA.FTZ R152, R152, UR10, -R65.reuse ;  /* 0x0000000a98987c23 */ /* 0x100fe20008010841 */
[----:B------:R-:W-:Y:S01]  /*d0b0*/  FFMA.FTZ R165, R150, UR10, -R65 ;  /* 0x0000000a96a57c23 */ /* 0x000fe20008010841 */
[--C-:B------:R-:W-:Y:S01]  /*d0c0*/  FFMA.FTZ R148, R148, UR10, -R57.reuse ;  /* 0x0000000a94947c23 */ /* 0x100fe20008010839 */
[--C-:B------:R-:W-:Y:S01]  /*d0d0*/  FFMA.FTZ R167, R146, UR10, -R57.reuse ;  /* 0x0000000a92a77c23 */ /* 0x100fe20008010839 */
[----:B------:R-:W5:Y:S01]  /*d0e0*/  MUFU.EX2 R0, R0 ;  /* 0x0000000000007308 */ /* 0x000f620000000800 */
        /* <DEDUP_REMOVED lines=24> */
[C---:B--2---:R-:W-:Y:S01]  /*d270*/  HMMA.16816.F32.BF16 R128, R12.reuse, R4, R128 ;  /* 0x000000040c80723c */ /* 0x044fe20000041880 */
        /* <DEDUP_REMOVED lines=21> */
[-C--:B------:R-:W-:Y:S01]  /*d3d0*/  FMUL.FTZ R92, R92, R2.reuse ;  /* 0x000000025c5c7220 */ /* 0x080fe20000410000 */
[----:B------:R-:W-:Y:S01]  /*d3e0*/  FMUL.FTZ R93, R93, R2 ;  /* 0x000000025d5d7220 */ /* 0x000fe20000410000 */
        /* <DEDUP_REMOVED lines=43> */
[----:B------:R-:W5:Y:S01]  /*d6a0*/  MUFU.EX2 R58, R58 ;  /* 0x0000003a003a7308 */ /* 0x000f620000000800 */
[----:B------:R-:W-:Y:S01]  /*d6b0*/  FFMA.FTZ R2, R236, R2, R51 ;  /* 0x00000002ec027223 */ /* 0x000fe20000010033 */
[----:B------:R-:W-:Y:S01]  /*d6c0*/  FFMA.FTZ R0, R235, R0, R42 ;  /* 0x00000000eb007223 */ /* 0x000fe2000001002a */
[----:B------:R-:W-:Y:S01]  /*d6d0*/  FFMA.FTZ R52, R52, UR10, -R57 ;  /* 0x0000000a34347c23 */ /* 0x000fe20008010839 */
[C---:B---3--:R-:W-:Y:S01]  /*d6e0*/  HMMA.16816.F32.BF16 R100, R12.reuse, R8, R100 ;  /* 0x000000080c64723c */ /* 0x048fe20000041864 */
[----:B------:R-:W-:Y:S01]  /*d6f0*/  FADD.FTZ R45, R45, R2 ;  /* 0x000000022d2d7221 */ /* 0x000fe20000010000 */
[----:B------:R-:W-:Y:S01]  /*d700*/  FADD.FTZ R41, R41, R0 ;  /* 0x0000000029297221 */ /* 0x000fe20000010000 */
[----:B------:R-:W-:Y:S01]  /*d710*/  MOV R2, R47 ;  /* 0x0000002f00027202 */ /* 0x000fe20000000f00 */
        /* <DEDUP_REMOVED lines=8> */
[----:B------:R-:W-:-:S06]  /*d7a0*/  FADD.FTZ R40, R49, R40 ;  /* 0x0000002831287221 */ /* 0x000fcc0000010000 */
        /* <DEDUP_REMOVED lines=37> */
[C---:B--2---:R-:W-:Y:S05]  /*da00*/  HMMA.16816.F32.BF16 R92, R4.reuse, R16, R92 ;  /* 0x00000010045c723c */ /* 0x044fea000004185c */
[----:B------:R-:W2:Y:S01]  /*da10*/  MUFU.EX2 R156, R156 ;  /* 0x0000009c009c7308 */ /* 0x000ea20000000800 */
        /* <DEDUP_REMOVED lines=8> */
[----:B------:R-:W-:Y:S01]  /*daa0*/  MUFU.EX2 R143, R143 ;  /* 0x0000008f008f7308 */ /* 0x000fe20000000800 */
        /* <DEDUP_REMOVED lines=19> */
[----:B------:R-:W-:Y:S01]  /*dbe0*/  FADD.FTZ R140, R140, R137 ;  /* 0x000000898c8c7221 */ /* 0x000fe20000010000 */
[----:B------:R-:W-:-:S03]  /*dbf0*/  MOV R0, R46 ;  /* 0x0000002e00007202 */ /* 0x000fc60000000f00 */
[C---:B------:R-:W-:Y:S01]  /*dc00*/  HMMA.16816.F32.BF16 R72, R8.reuse, R26, R72 ;  /* 0x0000001a0848723c */ /* 0x040fe20000041848 */
[----:B------:R-:W3:Y:S01]  /*dc10*/  LDSM.16.MT88.4 R24, [R202+0x11000] ;  /* 0x01100000ca18783b */ /* 0x000ee20000004200 */
[----:B------:R-:W4:Y:S04]  /*dc20*/  MUFU.EX2 R192, R192 ;  /* 0x000000c000c07308 */ /* 0x000f280000000800 */
[C---:B------:R-:W-:Y:S04]  /*dc30*/  HMMA.16816.F32.BF16 R76, R8.reuse, R20, R76 ;  /* 0x00000014084c723c */ /* 0x040fe8000004184c */
[----:B------:R-:W-:Y:S02]  /*dc40*/  MUFU.EX2 R147, R147 ;  /* 0x0000009300937308 */ /* 0x000fe40000000800 */
[C---:B------:R-:W-:Y:S01]  /*dc50*/  HMMA.16816.F32.BF16 R80, R8.reuse, R22, R80 ;  /* 0x000000160850723c */ /* 0x040fe20000041850 */
[----:B------:R-:W5:Y:S05]  /*dc60*/  LDSM.16.MT88.4 R20, [R201+0x11000] ;  /* 0x01100000c914783b */ /* 0x000f6a0000004200 */
[C---:B--2---:R-:W-:Y:S01]  /*dc70*/  HMMA.16816.F32.BF16 R84, R8.reuse, R16, R84 ;  /* 0x000000100854723c */ /* 0x044fe20000041854 */
[----:B------:R-:W2:Y:S05]  /*dc80*/  MUFU.EX2 R194, R194 ;  /* 0x000000c200c27308 */ /* 0x000eaa0000000800 */
        /* <DEDUP_REMOVED lines=8> */
[----:B------:R-:W-:Y:S05]  /*dd10*/  MUFU.EX2 R151, R151 ;  /* 0x0000009700977308 */ /* 0x000fea0000000800 */
[C---:B------:R-:W-:Y:S01]  /*dd20*/  HMMA.16816.F32.BF16 R124, R8.reuse, R34, R124 ;  /* 0x00000022087c723c */ /* 0x040fe2000004187c */
[----:B------:R-:W2:Y:S02]  /*dd30*/  LDSM.16.MT88.4 R32, [R204+0xd800] ;  /* 0x00d80000cc20783b */ /* 0x000ea40000004200 */
[----:B------:R-:W2:Y:S03]  /*dd40*/  MUFU.EX2 R178, R178 ;  /* 0x000000b200b27308 */ /* 0x000ea60000000800 */
[C---:B---3--:R-:W-:Y:S05]  /*dd50*/  HMMA.16816.F32.BF16 R100, R8.reuse, R24, R100 ;  /* 0x000000180864723c */ /* 0x048fea0000041864 */
[----:B------:R-:W-:Y:S01]  /*dd60*/  MUFU.EX2 R153, R153 ;  /* 0x0000009900997308 */ /* 0x000fe20000000800 */
[C---:B------:R-:W-:Y:S01]  /*dd70*/  HMMA.16816.F32.BF16 R104, R8.reuse, R26, R104 ;  /* 0x0000001a0868723c */ /* 0x040fe20000041868 */
[----:B------:R-:W3:Y:S05]  /*dd80*/  LDSM.16.MT88.4 R24, [R201+0xd800] ;  /* 0x00d80000c918783b */ /* 0x000eea0000004200 */
[C---:B-----5:R-:W-:Y:S01]  /*dd90*/  HMMA.16816.F32.BF16 R120, R8.reuse, R20, R120 ;  /* 0x000000140878723c */ /* 0x060fe20000041878 */
[----:B------:R-:W5:Y:S05]  /*dda0*/  MUFU.EX2 R180, R180 ;  /* 0x000000b400b47308 */ /* 0x000f6a0000000800 */
[C---:B------:R-:W-:Y:S01]  /*ddb0*/  HMMA.16816.F32.BF16 R108, R8.reuse, R22, R108 ;  /* 0x00000016086c723c */ /* 0x040fe2000004186c */
[----:B------:R-:W-:Y:S02]  /*ddc0*/  LDSM.16.MT88.4 R20, [R200+0xd800] ;  /* 0x00d80000c814783b */ /* 0x000fe40000004200 */
[----:B------:R-:W-:Y:S03]  /*ddd0*/  MUFU.EX2 R155, R155 ;  /* 0x0000009b009b7308 */ /* 0x000fe60000000800 */
[C---:B------:R-:W-:Y:S05]  /*dde0*/  HMMA.16816.F32.BF16 R116, R8.reuse, R12, R116 ;  /* 0x0000000c0874723c */ /* 0x040fea0000041874 */
[----:B------:R-:W-:Y:S01]  /*ddf0*/  MUFU.EX2 R172, R172 ;  /* 0x000000ac00ac7308 */ /* 0x000fe20000000800 */
[----:B------:R-:W-:Y:S01]  /*de00*/  HMMA.16816.F32.BF16 R4, R8, R14, R4 ;  /* 0x0000000e0804723c */ /* 0x000fe20000041804 */
[----:B------:R-:W-:Y:S01]  /*de10*/  F2FP.BF16.F32.PACK_AB R12, R156, R139 ;  /* 0x0000008b9c0c723e */ /* 0x000fe200000010ff */
[----:B------:R-:W5:Y:S01]  /*de20*/  LDSM.16.MT88.4 R8, [R201+0x11800] ;  /* 0x01180000c908783b */ /* 0x000f620000004200 */
[----:B-1----:R-:W-:Y:S01]  /*de30*/  F2FP.BF16.F32.PACK_AB R13, R190, R143 ;  /* 0x0000008fbe0d723e */ /* 0x002fe200000010ff */
[----:B------:R-:W-:Y:S01]  /*de40*/  FADD.FTZ R139, R139, R134 ;  /* 0x000000868b8b7221 */ /* 0x000fe20000010000 */
[----:B------:R-:W-:-:S02]  /*de50*/  FADD.FTZ R143, R143, R140 ;  /* 0x0000008c8f8f7221 */ /* 0x000fc40000010000 */
[----:B------:R-:W-:Y:S01]  /*de60*/  F2FP.BF16.F32.PACK_AB R14, R160, R141 ;  /* 0x0000008da00e723e */ /* 0x000fe200000010ff */
[----:B------:R-:W-:Y:S01]  /*de70*/  MUFU.EX2 R157, R157 ;  /* 0x0000009d009d7308 */ /* 0x000fe20000000800 */
[----:B----4-:R-:W-:Y:S01]  /*de80*/  F2FP.BF16.F32.PACK_AB R15, R192, R145 ;  /* 0x00000091c00f723e */ /* 0x010fe200000010ff */
[----:B------:R-:W-:Y:S01]  /*de90*/  FADD.FTZ R156, R156, R139 ;  /* 0x0000008b9c9c7221 */ /* 0x000fe20000010000 */
[----:B------:R-:W-:-:S03]  /*dea0*/  FADD.FTZ R190, R190, R143 ;  /* 0x0000008fbebe7221 */ /* 0x000fc60000010000 */
[----:B------:R-:W-:Y:S01]  /*deb0*/  FADD.FTZ R141, R141, R156 ;  /* 0x0000009c8d8d7221 */ /* 0x000fe20000010000 */
[----:B------:R-:W-:Y:S01]  /*dec0*/  FADD.FTZ R145, R145, R190 ;  /* 0x000000be91917221 */ /* 0x000fe20000010000 */
[----:B--2---:R-:W-:Y:S01]  /*ded0*/  HMMA.16816.F32.BF16 R68, R12, R28, R68 ;  /* 0x0000001c0c44723c */ /* 0x004fe20000041844 */
        /* <DEDUP_REMOVED lines=19> */
[C---:B-----5:R-:W-:Y:S01]  /*e010*/  HMMA.16816.F32.BF16 R120, R12.reuse, R8, R120 ;  /* 0x000000080c78723c */ /* 0x060fe20000041878 */
[----:B------:R-:W-:Y:S05]  /*e020*/  MUFU.EX2 R163, R163 ;  /* 0x000000a300a37308 */ /* 0x000fea0000000800 */
[C---:B------:R-:W-:Y:S01]  /*e030*/  HMMA.16816.F32.BF16 R108, R12.reuse, R10, R108 ;  /* 0x0000000a0c6c723c */ /* 0x040fe2000004186c */
[----:B------:R-:W-:Y:S01]  /*e040*/  F2FP.BF16.F32.PACK_AB R8, R194, R147 ;  /* 0x00000093c208723e */ /* 0x000fe200000010ff */
[----:B------:R-:W-:Y:S01]  /*e050*/  FADD.FTZ R147, R147, R160 ;  /* 0x000000a093937221 */ /* 0x000fe20000010000 */
[----:B------:R-:W-:Y:S01]  /*e060*/  F2FP.BF16.F32.PACK_AB R9, R178, R151 ;  /* 0x00000097b209723e */ /* 0x000fe200000010ff */
[----:B------:R-:W-:Y:S01]  /*e070*/  MUFU.EX2 R152, R152 ;  /* 0x0000009800987308 */ /* 0x000fe20000000800 */
        /* <DEDUP_REMOVED lines=19> */
[C---:B------:R-:W-:Y:S01]  /*e1b0*/  HMMA.16816.F32.BF16 R88, R12.reuse, R22, R88 ;  /* 0x000000160c58723c */ /* 0x040fe20000041858 */
[----:B------:R-:W5:Y:S02]  /*e1c0*/  LDSM.16.MT88.4 R20, [R200+0xe000] ;  /* 0x00e00000c814783b */ /* 0x000f640000004200 */
[----:B------:R-:W-:Y:S03]  /*e1d0*/  MUFU.EX2 R144, R144 ;  /* 0x0000009000907308 */ /* 0x000fe60000000800 */
[C---:B----4-:R-:W-:Y:S05]  /*e1e0*/  HMMA.16816.F32.BF16 R116, R12.reuse, R32, R116 ;  /* 0x000000200c74723c */ /* 0x050fea0000041874 */
[----:B------:R-:W-:Y:S01]  /*e1f0*/  MUFU.EX2 R169, R169 ;  /* 0x000000a900a97308 */ /* 0x000fe20000000800 */
[----:B------:R-:W-:Y:S01]  /*e200*/  HMMA.16816.F32.BF16 R4, R12, R34, R4 ;  /* 0x000000220c04723c */ /* 0x000fe20000041804 */
[----:B------:R-:W4:Y:S04]  /*e210*/  LDSM.16.MT88.4 R32, [R204+0x12000] ;  /* 0x01200000cc20783b */ /* 0x000f280000004200 */
[----:B------:R-:W-:Y:S01]  /*e220*/  LDSM.16.MT88.4 R12, [R200+0x12000] ;  /* 0x01200000c80c783b */ /* 0x000fe20000004200 */
[C---:B---3--:R-:W-:Y:S01]  /*e230*/  HMMA.16816.F32.BF16 R128, R8.reuse, R24, R128 ;  /* 0x000000180880723c */ /* 0x048fe20000041880 */
[----:B------:R-:W-:Y:S05]  /*e240*/  MUFU.EX2 R136, R136 ;  /* 0x0000008800887308 */ /* 0x000fea0000000800 */
[C---:B------:R-:W-:Y:S01]  /*e250*/  HMMA.16816.F32.BF16 R124, R8.reuse, R26, R124 ;  /* 0x0000001a087c723c */ /* 0x040fe2000004187c */
[----:B------:R-:W3:Y:S02]  /*e260*/  LDSM.16.MT88.4 R24, [R202+0x12000] ;  /* 0x01200000ca18783b */ /* 0x000ee40000004200 */
[----:B------:R-:W5:Y:S03]  /*e270*/  MUFU.EX2 R171, R171 ;  /* 0x000000ab00ab7308 */ /* 0x000f660000000800 */
[C---:B-1----:R-:W-:Y:S05]  /*e280*/  HMMA.16816.F32.BF16 R76, R8.reuse, R28, R76 ;  /* 0x0000001c084c723c */ /* 0x042fea000004184c */
[----:B------:R-:W-:Y:S01]  /*e290*/  MUFU.EX2 R64, R64 ;  /* 0x0000004000407308 */ /* 0x000fe20000000800 */
[C---:B------:R-:W-:Y:S01]  /*e2a0*/  HMMA.16816.F32.BF16 R80, R8.reuse, R30, R80 ;  /* 0x0000001e0850723c */ /* 0x040fe20000041850 */
[----:B------:R-:W1:Y:S05]  /*e2b0*/  LDSM.16.MT88.4 R28, [R204+0xe800] ;  /* 0x00e80000cc1c783b */ /* 0x000e6a0000004200 */
[----:B--2---:R-:W-:Y:S01]  /*e2c0*/  HMMA.16816.F32.BF16 R120, R8, R16, R120 ;  /* 0x000000100878723c */ /* 0x004fe20000041878 */
[----:B------:R-:W2:Y:S01]  /*e2d0*/  MUFU.EX2 R63, R63 ;  /* 0x0000003f003f7308 */ /* 0x000ea20000000800 */
[----:B-----5:R-:W-:-:S04]  /*e2e0*/  F2FP.BF16.F32.PACK_AB R112, R171, R136 ;  /* 0x00000088ab70723e */ /* 0x020fc800000010ff */
[C---:B------:R-:W-:Y:S01]  /*e2f0*/  HMMA.16816.F32.BF16 R108, R8.reuse, R18, R108 ;  /* 0x00000012086c723c */ /* 0x040fe2000004186c */
[----:B------:R-:W5:Y:S05]  /*e300*/  LDSM.16.MT88.4 R16, [R201+0xe800] ;  /* 0x00e80000c910783b */ /* 0x000f6a0000004200 */
[C---:B------:R-:W-:Y:S06]  /*e310*/  HMMA.16816.F32.BF16 R84, R8.reuse, R20, R84 ;  /* 0x000000140854723c */ /* 0x040fec0000041854 */
[----:B------:R-:W-:Y:S01]  /*e320*/  HMMA.16816.F32.BF16 R88, R8, R22, R88 ;  /* 0x000000160858723c */ /* 0x000fe20000041858 */
[----:B------:R-:W5:Y:S01]  /*e330*/  LDSM.16.MT88.4 R20, [R202+0xe800] ;  /* 0x00e80000ca14783b */ /* 0x000f620000004200 */
[----:B--2---:R-:W-:-:S04]  /*e340*/  F2FP.BF16.F32.PACK_AB R114, R63, R64 ;  /* 0x000000403f72723e */ /* 0x004fc800000010ff */
[C---:B----4-:R-:W-:Y:S06]  /*e350*/  HMMA.16816.F32.BF16 R92, R8.reuse, R32, R92 ;  /* 0x00000020085c723c */ /* 0x050fec000004185c */
[C---:B------:R-:W-:Y:S01]  /*e360*/  HMMA.16816.F32.BF16 R96, R8.reuse, R34, R96 ;  /* 0x000000220860723c */ /* 0x040fe20000041860 */
[----:B------:R-:W-:Y:S05]  /*e370*/  LDSM.16.MT88.4 R32, [R202+0x12800] ;  /* 0x01280000ca20783b */ /* 0x000fea0000004200 */
[C---:B---3--:R-:W-:Y:S06]  /*e380*/  HMMA.16816.F32.BF16 R100, R8.reuse, R24, R100 ;  /* 0x000000180864723c */ /* 0x048fec0000041864 */
        /* <DEDUP_REMOVED lines=11> */
[----:B------:R-:W2:Y:S04]  /*e440*/  LDSM.16.MT88.4 R8, [R201+0x12800] ;  /* 0x01280000c908783b */ /* 0x000ea80000004200 */
[----:B------:R-:W3:Y:S01]  /*e450*/  LDSM.16.MT88.4 R12, [R200+0xe800] ;  /* 0x00e80000c80c783b */ /* 0x000ee20000004200 */
[C---:B-1----:R-:W-:Y:S06]  /*e460*/  HMMA.16816.F32.BF16 R128, R24.reuse, R28, R128 ;  /* 0x0000001c1880723c */ /* 0x042fec0000041880 */
[C---:B------:R-:W-:Y:S01]  /*e470*/  HMMA.16816.F32.BF16 R124, R24.reuse, R30, R124 ;  /* 0x0000001e187c723c */ /* 0x040fe2000004187c */
[----:B------:R-:W1:Y:S05]  /*e480*/  LDSM.16.MT88.4 R28, [R200+0x12800] ;  /* 0x01280000c81c783b */ /* 0x000e6a0000004200 */
[C---:B-----5:R-:W-:Y:S06]  /*e490*/  HMMA.16816.F32.BF16 R76, R24.reuse, R16, R76 ;  /* 0x00000010184c723c */ /* 0x060fec000004184c */
[C---:B------:R-:W-:Y:S01]  /*e4a0*/  HMMA.16816.F32.BF16 R80, R24.reuse, R18, R80 ;  /* 0x000000121850723c */ /* 0x040fe20000041850 */
[----:B------:R-:W4:Y:S05]  /*e4b0*/  LDSM.16.MT88.4 R16, [R202+0xf000] ;  /* 0x00f00000ca10783b */ /* 0x000f2a0000004200 */
[C---:B------:R-:W-:Y:S06]  /*e4c0*/  HMMA.16816.F32.BF16 R68, R24.reuse, R20, R68 ;  /* 0x000000141844723c */ /* 0x040fec0000041844 */
[C---:B------:R-:W-:Y:S01]  /*e4d0*/  HMMA.16816.F32.BF16 R72, R24.reuse, R22, R72 ;  /* 0x000000161848723c */ /* 0x040fe20000041848 */
[----:B------:R-:W5:Y:S05]  /*e4e0*/  LDSM.16.MT88.4 R20, [R204+0xf000] ;  /* 0x00f00000cc14783b */ /* 0x000f6a0000004200 */
[C---:B--2---:R-:W-:Y:S06]  /*e4f0*/  HMMA.16816.F32.BF16 R120, R24.reuse, R8, R120 ;  /* 0x000000081878723c */ /* 0x044fec0000041878 */
[----:B------:R-:W-:Y:S01]  /*e500*/  HMMA.16816.F32.BF16 R108, R24, R10, R108 ;  /* 0x0000000a186c723c */ /* 0x000fe2000004186c */
[----:B------:R-:W-:-:S02]  /*e510*/  F2FP.BF16.F32.PACK_AB R8, R163, R158 ;  /* 0x0000009ea308723e */ /* 0x000fc400000010ff */
[----:B------:R-:W-:-:S03]  /*e520*/  F2FP.BF16.F32.PACK_AB R9, R167, R148 ;  /* 0x00000094a709723e */ /* 0x000fc600000010ff */
[----:B---3--:R-:W-:Y:S01]  /*e530*/  HMMA.16816.F32.BF16 R84, R24, R12, R84 ;  /* 0x0000000c1854723c */ /* 0x008fe20000041854 */
[----:B------:R-:W-:Y:S02]  /*e540*/  F2FP.BF16.F32.PACK_AB R10, R165, R152 ;  /* 0x00000098a50a723e */ /* 0x000fe400000010ff */
[----:B------:R-:W-:-:S03]  /*e550*/  F2FP.BF16.F32.PACK_AB R11, R169, R144 ;  /* 0x00000090a90b723e */ /* 0x000fc600000010ff */
[C---:B------:R-:W-:Y:S01]  /*e560*/  HMMA.16816.F32.BF16 R88, R24.reuse, R14, R88 ;  /* 0x0000000e1858723c */ /* 0x040fe20000041858 */
[----:B------:R-:W2:Y:S05]  /*e570*/  LDSM.16.MT88.4 R12, [R201+0xf000] ;  /* 0x00f00000c90c783b */ /* 0x000eaa0000004200 */
[C---:B------:R-:W-:Y:S06]  /*e580*/  HMMA.16816.F32.BF16 R92, R24.reuse, R36, R92 ;  /* 0x00000024185c723c */ /* 0x040fec000004185c */
[C---:B------:R-:W-:Y:S01]  /*e590*/  HMMA.16816.F32.BF16 R96, R24.reuse, R38, R96 ;  /* 0x000000261860723c */ /* 0x040fe20000041860 */
[----:B------:R-:W-:Y:S05]  /*e5a0*/  LDSM.16.MT88.4 R36, [R201+0x13000] ;  /* 0x01300000c924783b */ /* 0x000fea0000004200 */
[C---:B------:R-:W-:Y:S06]  /*e5b0*/  HMMA.16816.F32.BF16 R100, R24.reuse, R32, R100 ;  /* 0x000000201864723c */ /* 0x040fec0000041864 */
[C---:B------:R-:W-:Y:S01]  /*e5c0*/  HMMA.16816.F32.BF16 R104, R24.reuse, R34, R104 ;  /* 0x000000221868723c */ /* 0x040fe20000041868 */
[----:B------:R-:W3:Y:S05]  /*e5d0*/  LDSM.16.MT88.4 R32, [R200+0xf000] ;  /* 0x00f00000c820783b */ /* 0x000eea0000004200 */
[C---:B-1----:R-:W-:Y:S06]  /*e5e0*/  HMMA.16816.F32.BF16 R116, R24.reuse, R28, R116 ;  /* 0x0000001c1874723c */ /* 0x042fec0000041874 */
[----:B------:R-:W-:Y:S01]  /*e5f0*/  HMMA.16816.F32.BF16 R4, R24, R30, R4 ;  /* 0x0000001e1804723c */ /* 0x000fe20000041804 */
[----:B------:R-:W1:Y:S04]  /*e600*/  LDSM.16.MT88.4 R24, [R204+0x13000] ;  /* 0x01300000cc18783b */ /* 0x000e680000004200 */
[----:B------:R-:W1:Y:S01]  /*e610*/  LDSM.16.MT88.4 R28, [R202+0x13000] ;  /* 0x01300000ca1c783b */ /* 0x000e620000004200 */
[C---:B----4-:R-:W-:Y:S06]  /*e620*/  HMMA.16816.F32.BF16 R68, R8.reuse, R16, R68 ;  /* 0x000000100844723c */ /* 0x050fec0000041844 */
[C---:B------:R-:W-:Y:S01]  /*e630*/  HMMA.16816.F32.BF16 R72, R8.reuse, R18, R72 ;  /* 0x000000120848723c */ /* 0x040fe20000041848 */
[----:B------:R-:W4:Y:S05]  /*e640*/  LDSM.16.MT88.4 R16, [R200+0x13000] ;  /* 0x01300000c810783b */ /* 0x000f2a0000004200 */
[C---:B-----5:R-:W-:Y:S06]  /*e650*/  HMMA.16816.F32.BF16 R128, R8.reuse, R20, R128 ;  /* 0x000000140880723c */ /* 0x060fec0000041880 */
[C---:B------:R-:W-:Y:S01]  /*e660*/  HMMA.16816.F32.BF16 R124, R8.reuse, R22, R124 ;  /* 0x00000016087c723c */ /* 0x040fe2000004187c */
[----:B------:R-:W-:Y:S05]  /*e670*/  LDSM.16.MT88.4 R20, [R204+0xf800] ;  /* 0x00f80000cc14783b */ /* 0x000fea0000004200 */
[C---:B--2---:R-:W-:Y:S06]  /*e680*/  HMMA.16816.F32.BF16 R76, R8.reuse, R12, R76 ;  /* 0x0000000c084c723c */ /* 0x044fec000004184c */
[C---:B------:R-:W-:Y:S01]  /*e690*/  HMMA.16816.F32.BF16 R80, R8.reuse, R14, R80 ;  /* 0x0000000e0850723c */ /* 0x040fe20000041850 */
[----:B------:R-:W2:Y:S05]  /*e6a0*/  LDSM.16.MT88.4 R12, [R202+0xf800] ;  /* 0x00f80000ca0c783b */ /* 0x000eaa0000004200 */
[C---:B---3--:R-:W-:Y:S06]  /*e6b0*/  HMMA.16816.F32.BF16 R84, R8.reuse, R32, R84 ;  /* 0x000000200854723c */ /* 0x048fec0000041854 */
        /* <DEDUP_REMOVED lines=8> */
[----:B------:R-:W3:Y:S02]  /*e740*/  MUFU.EX2 R33, R33 ;  /* 0x0000002100217308 */ /* 0x000ee40000000800 */
[C---:B------:R-:W-:Y:S06]  /*e750*/  HMMA.16816.F32.BF16 R100, R8.reuse, R28, R100 ;  /* 0x0000001c0864723c */ /* 0x040fec0000041864 */
[C---:B------:R-:W-:Y:S01]  /*e760*/  HMMA.16816.F32.BF16 R104, R8.reuse, R30, R104 ;  /* 0x0000001e0868723c */ /* 0x040fe20000041868 */
[----:B------:R-:W-:Y:S05]  /*e770*/  MUFU.EX2 R34, R34 ;  /* 0x0000002200227308 */ /* 0x000fea0000000800 */
[----:B------:R-:W-:Y:S03]  /*e780*/  HMMA.16816.F32.BF16 R120, R8, R36, R120 ;  /* 0x000000240878723c */ /* 0x000fe60000041878 */
[----:B------:R-:W5:Y:S01]  /*e790*/  MUFU.EX2 R29, R52 ;  /* 0x00000034001d7308 */ /* 0x000f620000000800 */
[----:B---3--:R-:W-:-:S02]  /*e7a0*/  F2FP.BF16.F32.PACK_AB R113, R33, R32 ;  /* 0x000000202171723e */ /* 0x008fc400000010ff */
[C---:B------:R-:W-:Y:S06]  /*e7b0*/  HMMA.16816.F32.BF16 R108, R8.reuse, R38, R108 ;  /* 0x00000026086c723c */ /* 0x040fec000004186c */
[C---:B----4-:R-:W-:Y:S06]  /*e7c0*/  HMMA.16816.F32.BF16 R116, R8.reuse, R16, R116 ;  /* 0x000000100874723c */ /* 0x050fec0000041874 */
[----:B------:R-:W-:Y:S01]  /*e7d0*/  HMMA.16816.F32.BF16 R4, R8, R18, R4 ;  /* 0x000000120804723c */ /* 0x000fe20000041804 */
[----:B------:R-:W3:Y:S01]  /*e7e0*/  LDSM.16.MT88.4 R8, [R200+0xf800] ;  /* 0x00f80000c808783b */ /* 0x000ee20000004200 */
[----:B-----5:R-:W-:-:S03]  /*e7f0*/  F2FP.BF16.F32.PACK_AB R115, R29, R34 ;  /* 0x000000221d73723e */ /* 0x020fc600000010ff */
[----:B------:R-:W4:Y:S04]  /*e800*/  LDSM.16.MT88.4 R16, [R204+0x13800] ;  /* 0x01380000cc10783b */ /* 0x000f280000004200 */
        /* <DEDUP_REMOVED lines=14> */
[----:B------:R-:W-:Y:S01]  /*e8f0*/  HMMA.16816.F32.BF16 R104, R112, R14, R104 ;  /* 0x0000000e7068723c */ /* 0x000fe20000041868 */
[----:B------:R-:W-:-:S04]  /*e900*/  FADD.FTZ R13, R161, R166 ;  /* 0x000000a6a10d7221 */ /* 0x000fc80000010000 */
[----:B------:R-:W-:-:S04]  /*e910*/  FADD.FTZ R13, R162, R13 ;  /* 0x0000000da20d7221 */ /* 0x000fc80000010000 */
[----:B------:R-:W-:-:S04]  /*e920*/  FADD.FTZ R148, R148, R13 ;  /* 0x0000000d94947221 */ /* 0x000fc80000010000 */
[----:B------:R-:W-:Y:S01]  /*e930*/  FADD.FTZ R167, R167, R148 ;  /* 0x00000094a7a77221 */ /* 0x000fe20000010000 */
[----:B-1----:R-:W-:Y:S03]  /*e940*/  HMMA.16816.F32.BF16 R120, R112, R8, R120 ;  /* 0x000000087078723c */ /* 0x002fe60000041878 */
[----:B------:R-:W-:-:S04]  /*e950*/  FADD.FTZ R144, R144, R167 ;  /* 0x000000a790907221 */ /* 0x000fc80000010000 */
[----:B------:R-:W-:Y:S01]  /*e960*/  FADD.FTZ R169, R169, R144 ;  /* 0x00000090a9a97221 */ /* 0x000fe20000010000 */
[C---:B------:R-:W-:Y:S01]  /*e970*/  HMMA.16816.F32.BF16 R108, R112.reuse, R10, R108 ;  /* 0x0000000a706c723c */ /* 0x040fe2000004186c */
[----:B------:R-:W-:Y:S02]  /*e980*/  FADD.FTZ R9, R157, R172 ;  /* 0x000000ac9d097221 */ /* 0x000fe40000010000 */
[----:B------:R-:W-:Y:S02]  /*e990*/  FADD.FTZ R32, R32, R169 ;  /* 0x000000a920207221 */ /* 0x000fe40000010000 */
[----:B------:R-:W-:Y:S01]  /*e9a0*/  FADD.FTZ R9, R170, R9 ;  /* 0x00000009aa097221 */ /* 0x000fe20000010000 */
[----:B---3--:R-:W-:Y:S01]  /*e9b0*/  HMMA.16816.F32.BF16 R116, R112, R16, R116 ;  /* 0x000000107074723c */ /* 0x008fe20000041874 */
[----:B------:R-:W-:Y:S02]  /*e9c0*/  FADD.FTZ R33, R33, R32 ;  /* 0x0000002021217221 */ /* 0x000fe40000010000 */
[----:B------:R-:W-:-:S02]  /*e9d0*/  FADD.FTZ R158, R158, R9 ;  /* 0x000000099e9e7221 */ /* 0x000fc40000010000 */
[----:B------:R-:W-:Y:S01]  /*e9e0*/  FADD.FTZ R34, R34, R33 ;  /* 0x0000002122227221 */ /* 0x000fe20000010000 */
[----:B------:R-:W-:Y:S01]  /*e9f0*/  HMMA.16816.F32.BF16 R112, R112, R18, R4 ;  /* 0x000000127070723c */ /* 0x000fe20000041804 */
[----:B------:R-:W-:Y:S02]  /*ea00*/  FADD.FTZ R163, R163, R158 ;  /* 0x0000009ea3a37221 */ /* 0x000fe40000010000 */
[----:B------:R-:W-:Y:S02]  /*ea10*/  FADD.FTZ R235, R29, R34 ;  /* 0x000000221deb7221 */ /* 0x000fe40000010000 */
[----:B------:R-:W-:-:S04]  /*ea20*/  FADD.FTZ R152, R152, R163 ;  /* 0x000000a398987221 */ /* 0x000fc80000010000 */
[----:B------:R-:W-:-:S04]  /*ea30*/  FADD.FTZ R165, R165, R152 ;  /* 0x00000098a5a57221 */ /* 0x000fc80000010000 */
[----:B------:R-:W-:-:S04]  /*ea40*/  FADD.FTZ R136, R136, R165 ;  /* 0x000000a588887221 */ /* 0x000fc80000010000 */
[----:B------:R-:W-:-:S04]  /*ea50*/  FADD.FTZ R171, R171, R136 ;  /* 0x00000088abab7221 */ /* 0x000fc80000010000 */
[----:B------:R-:W-:-:S04]  /*ea60*/  FADD.FTZ R64, R64, R171 ;  /* 0x000000ab40407221 */ /* 0x000fc80000010000 */
[----:B------:R-:W-:-:S07]  /*ea70*/  FADD.FTZ R236, R63, R64 ;  /* 0x000000403fec7221 */ /* 0x000fce0000010000 */
.L_x_2516:
        /* <DEDUP_REMOVED lines=14> */
.L_x_2528:
        /* <DEDUP_REMOVED lines=71> */
.L_x_2525:
        /* <DEDUP_REMOVED lines=400> */
.L_x_2527:
        /* <DEDUP_REMOVED lines=129> */
.L_x_2526:
[----:B-1----:R-:W-:Y:S01]  /*110e0*/  IADD3 R152, R218, -0x1, RZ ;  /* 0xffffffffda987810 */ /* 0x002fe20007ffe0ff */
[----:B------:R-:W-:Y:S01]  /*110f0*/  LDSM.16.MT88.4 R144, [R201+0xc000] ;  /* 0x00c00000c990783b */ /* 0x000fe20000004200 */
[----:B------:R-:W-:Y:S01]  /*11100*/  UMOV UR11, UR15 ;  /* 0x0000000f000b7c82 */ /* 0x000fe20008000000 */
[----:B------:R-:W-:Y:S01]  /*11110*/  UMOV UR10, UR14 ;  /* 0x0000000e000a7c82 */ /* 0x000fe20008000000 */
[----:B------:R-:W-:Y:S04]  /*11120*/  LEA R0, R152, R229, 0x7 ;  /* 0x000000e598007211 */ /* 0x000fe800078e38ff */
[----:B------:R-:W-:Y:S01]  /*11130*/  I2FP.F32.S32 R2, R0 ;  /* 0x0000000000027245 */ /* 0x000fe20000201400 */
[----:B------:R-:W-:Y:S01]  /*11140*/  LDSM.16.MT88.4 R148, [R204+0x10800] ;  /* 0x01080000cc94783b */ /* 0x000fe20000004200 */
[C---:B------:R-:W-:Y:S02]  /*11150*/  IADD3 R132, R0.reuse, 0x1, RZ ;  /* 0x0000000100847810 */ /* 0x040fe40007ffe0ff */
[C---:B------:R-:W-:Y:S01]  /*11160*/  IADD3 R137, R0.reuse, 0x8, RZ ;  /* 0x0000000800897810 */ /* 0x040fe20007ffe0ff */
[CC--:B------:R-:W-:Y:S01]  /*11170*/  FFMA.FTZ R6, R3.reuse, R2.reuse, R6 ;  /* 0x0000000203067223 */ /* 0x0c0fe20000010006 */
[C---:B------:R-:W-:Y:S01]  /*11180*/  FFMA.FTZ R4, R3.reuse, R2, R4 ;  /* 0x0000000203047223 */ /* 0x040fe20000010004 */
[C---:B------:R-:W-:Y:S02]  /*11190*/  IADD3 R2, R0.reuse, 0x9, RZ ;  /* 0x0000000900027810 */ /* 0x040fe40007ffe0ff */
[----:B------:R-:W-:Y:S02]  /*111a0*/  I2FP.F32.S32 R132, R132 ;  /* 0x0000008400847245 */ /* 0x000fe40000201400 */
[----:B------:R-:W-:Y:S02]  /*111b0*/  I2FP.F32.S32 R2, R2 ;  /* 0x0000000200027245 */ /* 0x000fe40000201400 */
[----:B------:R-:W-:Y:S01]  /*111c0*/  I2FP.F32.S32 R137, R137 ;  /* 0x0000008900897245 */ /* 0x000fe20000201400 */
[CC--:B------:R-:W-:Y:S01]  /*111d0*/  FFMA.FTZ R7, R3.reuse, R132.reuse, R7 ;  /* 0x0000008403077223 */ /* 0x0c0fe20000010007 */
[C---:B------:R-:W-:Y:S01]  /*111e0*/  FFMA.FTZ R5, R3.reuse, R132, R5 ;  /* 0x0000008403057223 */ /* 0x040fe20000010005 */
[C---:B------:R-:W-:Y:S01]  /*111f0*/  IADD3 R132, R0.reuse, 0x11, RZ ;  /* 0x0000001100847810 */ /* 0x040fe20007ffe0ff */
[CC--:B------:R-:W-:Y:S01]  /*11200*/  FFMA.FTZ R11, R3.reuse, R2.reuse, R11 ;  /* 0x00000002030b7223 */ /* 0x0c0fe2000001000b */
[C---:B------:R-:W-:Y:S01]  /*11210*/  FFMA.FTZ R9, R3.reuse, R2, R9 ;  /* 0x0000000203097223 */ /* 0x040fe20000010009 */
[C---:B------:R-:W-:Y:S01]  /*11220*/  IADD3 R2, R0.reuse, 0x19, RZ ;  /* 0x0000001900027810 */ /* 0x040fe20007ffe0ff */
[CC--:B------:R-:W-:Y:S01]  /*11230*/  FFMA.FTZ R10, R3.reuse, R137.reuse, R10 ;  /* 0x00000089030a7223 */ /* 0x0c0fe2000001000a */
[----:B------:R-:W-:Y:S01]  /*11240*/  I2FP.F32.S32 R132, R132 ;  /* 0x0000008400847245 */ /* 0x000fe20000201400 */
[C---:B------:R-:W-:Y:S01]  /*11250*/  FFMA.FTZ R8, R3.reuse, R137, R8 ;  /* 0x0000008903087223 */ /* 0x040fe20000010008 */
[C---:B------:R-:W-:Y:S02]  /*11260*/  IADD3 R139, R0.reuse, 0x10, RZ ;  /* 0x00000010008b7810 */ /* 0x040fe40007ffe0ff */
[C---:B------:R-:W-:Y:S01]  /*11270*/  IADD3 R137, R0.reuse, 0x18, RZ ;  /* 0x0000001800897810 */ /* 0x040fe20007ffe0ff */
[C---:B------:R-:W-:Y:S01]  /*11280*/  FFMA.FTZ R15, R3.reuse, R132, R15 ;  /* 0x00000084030f7223 */ /* 0x040fe2000001000f */
[----:B------:R-:W-:Y:S01]  /*11290*/  I2FP.F32.S32 R2, R2 ;  /* 0x0000000200027245 */ /* 0x000fe20000201400 */
[C---:B------:R-:W-:Y:S01]  /*112a0*/  FFMA.FTZ R13, R3.reuse, R132, R13 ;  /* 0x00000084030d7223 */ /* 0x040fe2000001000d */
[----:B------:R-:W-:Y:S02]  /*112b0*/  I2FP.F32.S32 R139, R139 ;  /* 0x0000008b008b7245 */ /* 0x000fe40000201400 */
[----:B------:R-:W-:Y:S01]  /*112c0*/  I2FP.F32.S32 R137, R137 ;  /* 0x0000008900897245 */ /* 0x000fe20000201400 */
[CC--:B------:R-:W-:Y:S01]  /*112d0*/  FFMA.FTZ R19, R3.reuse, R2.reuse, R19 ;  /* 0x0000000203137223 */ /* 0x0c0fe20000010013 */
[C---:B------:R-:W-:Y:S01]  /*112e0*/  IADD3 R132, R0.reuse, 0x21, RZ ;  /* 0x0000002100847810 */ /* 0x040fe20007ffe0ff */
[C---:B------:R-:W-:Y:S01]  /*112f0*/  FFMA.FTZ R17, R3.reuse, R2, R17 ;  /* 0x0000000203117223 */ /* 0x040fe20000010011 */
[C---:B------:R-:W-:Y:S01]  /*11300*/  IADD3 R2, R0.reuse, 0x29, RZ ;  /* 0x0000002900027810 */ /* 0x040fe20007ffe0ff */
[CC--:B------:R-:W-:Y:S01]  /*11310*/  FFMA.FTZ R14, R3.reuse, R139.reuse, R14 ;  /* 0x0000008b030e7223 */ /* 0x0c0fe2000001000e */
[C---:B------:R-:W-:Y:S01]  /*11320*/  FFMA.FTZ R12, R3.reuse, R139, R12 ;  /* 0x0000008b030c7223 */ /* 0x040fe2000001000c */
[----:B------:R-:W-:Y:S01]  /*11330*/  I2FP.F32.S32 R132, R132 ;  /* 0x0000008400847245 */ /* 0x000fe20000201400 */
[CC--:B------:R-:W-:Y:S01]  /*11340*/  FFMA.FTZ R18, R3.reuse, R137.reuse, R18 ;  /* 0x0000008903127223 */ /* 0x0c0fe20000010012 */
[C---:B------:R-:W-:Y:S01]  /*11350*/  IADD3 R139, R0.reuse, 0x20, RZ ;  /* 0x00000020008b7810 */ /* 0x040fe20007ffe0ff */
[C---:B------:R-:W-:Y:S01]  /*11360*/  FFMA.FTZ R16, R3.reuse, R137, R16 ;  /* 0x0000008903107223 */ /* 0x040fe20000010010 */
[----:B------:R-:W-:Y:S01]  /*11370*/  I2FP.F32.S32 R2, R2 ;  /* 0x0000000200027245 */ /* 0x000fe20000201400 */
[CC--:B------:R-:W-:Y:S01]  /*11380*/  FFMA.FTZ R23, R3.reuse, R132.reuse, R23 ;  /* 0x0000008403177223 */ /* 0x0c0fe20000010017 */
[C---:B------:R-:W-:Y:S01]  /*11390*/  IADD3 R137, R0.reuse, 0x28, RZ ;  /* 0x0000002800897810 */ /* 0x040fe20007ffe0ff */
[C---:B------:R-:W-:Y:S01]  /*113a0*/  FFMA.FTZ R21, R3.reuse, R132, R21 ;  /* 0x0000008403157223 */ /* 0x040fe20000010015 */
[----:B------:R-:W-:Y:S01]  /*113b0*/  I2FP.F32.S32 R139, R139 ;  /* 0x0000008b008b7245 */ /* 0x000fe20000201400 */
[CC--:B------:R-:W-:Y:S01]  /*113c0*/  FFMA.FTZ R27, R3.reuse, R2.reuse, R27 ;  /* 0x00000002031b7223 */ /* 0x0c0fe2000001001b */
[----:B------:R-:W-:Y:S01]  /*113d0*/  I2FP.F32.S32 R137, R137 ;  /* 0x0000008900897245 */ /* 0x000fe20000201400 */
[C---:B------:R-:W-:Y:S01]  /*113e0*/  FFMA.FTZ R25, R3.reuse, R2, R25 ;  /* 0x0000000203197223 */ /* 0x040fe20000010019 */
[C---:B------:R-:W-:Y:S01]  /*113f0*/  IADD3 R132, R0.reuse, 0x31, RZ ;  /* 0x0000003100847810 */ /* 0x040fe20007ffe0ff */
        /* <DEDUP_REMOVED lines=15> */
[----:B------:R-:W-:Y:S01]  /*114f0*/  IADD3 R134, R0, 0x30, RZ ;  /* 0x0000003000867810 */ /* 0x000fe20007ffe0ff */
[C---:B------:R-:W-:Y:S01]  /*11500*/  FFMA.FTZ R34, R3.reuse, R139, R34 ;  /* 0x0000008b03227223 */ /* 0x040fe20000010022 */
[----:B------:R-:W-:Y:S01]  /*11510*/  FMNMX.FTZ R132, R6, R135, !PT ;  /* 0x0000008706847209 */ /* 0x000fe20007810000 */
[C---:B------:R-:W-:Y:S01]  /*11520*/  FFMA.FTZ R32, R3.reuse, R139, R32 ;  /* 0x0000008b03207223 */ /* 0x040fe20000010020 */
[----:B------:R-:W-:Y:S01]  /*11530*/  FMNMX.FTZ R2, R4, R133, !PT ;  /* 0x0000008504027209 */ /* 0x000fe20007810000 */
[CC--:B------:R-:W-:Y:S01]  /*11540*/  FFMA.FTZ R38, R3.reuse, R137.reuse, R38 ;  /* 0x0000008903267223 */ /* 0x0c0fe20000010026 */
[----:B------:R-:W-:Y:S01]  /*11550*/  I2FP.F32.S32 R134, R134 ;  /* 0x0000008600867245 */ /* 0x000fe20000201400 */
[----:B------:R-:W-:Y:S01]  /*11560*/  FFMA.FTZ R36, R3, R137, R36 ;  /* 0x0000008903247223 */ /* 0x000fe20000010024 */
[----:B------:R-:W-:Y:S02]  /*11570*/  FMNMX.FTZ R139, R7, R132, !PT ;  /* 0x00000084078b7209 */ /* 0x000fe40007810000 */
[----:B------:R-:W-:Y:S01]  /*11580*/  IADD3 R136, R0, 0x41, RZ ;  /* 0x0000004100887810 */ /* 0x000fe20007ffe0ff */
[----:B------:R-:W-:Y:S01]  /*11590*/  FFMA.FTZ R30, R3, R134, R30 ;  /* 0x00000086031e7223 */ /* 0x000fe2000001001e */
[----:B------:R-:W-:Y:S01]  /*115a0*/  FMNMX.FTZ R137, R5, R2, !PT ;  /* 0x0000000205897209 */ /* 0x000fe20007810000 */
[----:B------:R-:W-:Y:S01]  /*115b0*/  FFMA.FTZ R28, R3, R134, R28 ;  /* 0x00000086031c7223 */ /* 0x000fe2000001001c */
[----:B------:R-:W-:Y:S02]  /*115c0*/  FMNMX.FTZ R138, R10, R139, !PT ;  /* 0x0000008b0a8a7209 */ /* 0x000fe40007810000 */
[----:B------:R-:W-:Y:S02]  /*115d0*/  I2FP.F32.S32 R136, R136 ;  /* 0x0000008800887245 */ /* 0x000fe40000201400 */
[----:B------:R-:W-:Y:S02]  /*115e0*/  FMNMX.FTZ R134, R8, R137, !PT ;  /* 0x0000008908867209 */ /* 0x000fe40007810000 */
[----:B------:R-:W-:Y:S01]  /*115f0*/  FMNMX.FTZ R139, R11, R138, !PT ;  /* 0x0000008a0b8b7209 */ /* 0x000fe20007810000 */
[----:B------:R-:W-:Y:S01]  /*11600*/  FFMA.FTZ R39, R3, R136, R39 ;  /* 0x0000008803277223 */ /* 0x000fe20000010027 */
[----:B------:R-:W-:Y:S01]  /*11610*/  FMNMX.FTZ R137, R9, R134, !PT ;  /* 0x0000008609897209 */ /* 0x000fe20007810000 */
[----:B------:R-:W-:Y:S01]  /*11620*/  FFMA.FTZ R37, R3, R136, R37 ;  /* 0x0000008803257223 */ /* 0x000fe20000010025 */
[----:B------:R-:W-:Y:S02]  /*11630*/  FMNMX.FTZ R136, R14, R139, !PT ;  /* 0x0000008b0e887209 */ /* 0x000fe40007810000 */
[----:B------:R-:W-:Y:S02]  /*11640*/  IADD3 R132, R0, 0x48, RZ ;  /* 0x0000004800847810 */ /* 0x000fe40007ffe0ff */
[----:B------:R-:W-:Y:S02]  /*11650*/  FMNMX.FTZ R134, R12, R137, !PT ;  /* 0x000000890c867209 */ /* 0x000fe40007810000 */
[----:B------:R-:W-:Y:S02]  /*11660*/  I2FP.F32.S32 R132, R132 ;  /* 0x0000008400847245 */ /* 0x000fe40000201400 */
[----:B------:R-:W-:Y:S02]  /*11670*/  FMNMX.FTZ R137, R15, R136, !PT ;  /* 0x000000880f897209 */ /* 0x000fe40007810000 */
[----:B------:R-:W-:Y:S01]  /*11680*/  FMNMX.FTZ R139, R13, R134, !PT ;  /* 0x000000860d8b7209 */ /* 0x000fe20007810000 */
[CC--:B------:R-:W-:Y:S01]  /*11690*/  FFMA.FTZ R42, R3.reuse, R132.reuse, R42 ;  /* 0x00000084032a7223 */ /* 0x0c0fe2000001002a */
[----:B------:R-:W-:Y:S01]  /*116a0*/  FMNMX.FTZ R134, R18, R137, !PT ;  /* 0x0000008912867209 */ /* 0x000fe20007810000 */
[----:B------:R-:W-:Y:S01]  /*116b0*/  FFMA.FTZ R40, R3, R132, R40 ;  /* 0x0000008403287223 */ /* 0x000fe20000010028 */
[----:B------:R-:W-:Y:S02]  /*116c0*/  FMNMX.FTZ R132, R16, R139, !PT ;  /* 0x0000008b10847209 */ /* 0x000fe40007810000 */
[C---:B------:R-:W-:Y:S02]  /*116d0*/  IADD3 R136, R0.reuse, 0x50, RZ ;  /* 0x0000005000887810 */ /* 0x040fe40007ffe0ff */
[----:B------:R-:W-:Y:S02]  /*116e0*/  FMNMX.FTZ R137, R19, R134, !PT ;  /* 0x0000008613897209 */ /* 0x000fe40007810000 */
[----:B------:R-:W-:Y:S02]  /*116f0*/  IADD3 R2, R0, 0x49, RZ ;  /* 0x0000004900027810 */ /* 0x000fe40007ffe0ff */
[----:B------:R-:W-:Y:S02]  /*11700*/  FMNMX.FTZ R139, R17, R132, !PT ;  /* 0x00000084118b7209 */ /* 0x000fe40007810000 */
[----:B------:R-:W-:Y:S02]  /*11710*/  I2FP.F32.S32 R134, R136 ;  /* 0x0000008800867245 */ /* 0x000fe40000201400 */
[----:B------:R-:W-:Y:S02]  /*11720*/  FMNMX.FTZ R136, R22, R137, !PT ;  /* 0x0000008916887209 */ /* 0x000fe40007810000 */
[----:B------:R-:W-:Y:S01]  /*11730*/  I2FP.F32.S32 R2, R2 ;  /* 0x0000000200027245 */ /* 0x000fe20000201400 */
[CC--:B------:R-:W-:Y:S01]  /*11740*/  FFMA.FTZ R46, R3.reuse, R134.reuse, R46 ;  /* 0x00000086032e7223 */ /* 0x0c0fe2000001002e */
[----:B------:R-:W-:Y:S01]  /*11750*/  FMNMX.FTZ R132, R20, R139, !PT ;  /* 0x0000008b14847209 */ /* 0x000fe20007810000 */
[----:B------:R-:W-:Y:S01]  /*11760*/  FFMA.FTZ R44, R3, R134, R44 ;  /* 0x00000086032c7223 */ /* 0x000fe2000001002c */
[----:B------:R-:W-:Y:S01]  /*11770*/  FMNMX.FTZ R141, R23, R136, !PT ;  /* 0x00000088178d7209 */ /* 0x000fe20007810000 */
[----:B------:R-:W-:Y:S01]  /*11780*/  FFMA.FTZ R43, R3, R2, R43 ;  /* 0x00000002032b7223 */ /* 0x000fe2000001002b */
[----:B------:R-:W-:Y:S01]  /*11790*/  FMNMX.FTZ R139, R21, R132, !PT ;  /* 0x00000084158b7209 */ /* 0x000fe20007810000 */
[----:B------:R-:W-:Y:S01]  /*117a0*/  FFMA.FTZ R41, R3, R2, R41 ;  /* 0x0000000203297223 */ /* 0x000fe20000010029 */
[----:B------:R-:W-:Y:S02]  /*117b0*/  FMNMX.FTZ R134, R26, R141, !PT ;  /* 0x0000008d1a867209 */ /* 0x000fe40007810000 */
[----:B------:R-:W-:Y:S02]  /*117c0*/  IADD3 R2, R0, 0x51, RZ ;  /* 0x0000005100027810 */ /* 0x000fe40007ffe0ff */
[----:B------:R-:W-:Y:S02]  /*117d0*/  FMNMX.FTZ R132, R24, R139, !PT ;  /* 0x0000008b18847209 */ /* 0x000fe40007810000 */
[----:B------:R-:W-:Y:S02]  /*117e0*/  FMNMX.FTZ R139, R27, R134, !PT ;  /* 0x000000861b8b7209 */ /* 0x000fe40007810000 */
[----:B------:R-:W-:Y:S02]  /*117f0*/  I2FP.F32.S32 R2, R2 ;  /* 0x0000000200027245 */ /* 0x000fe40000201400 */
[----:B------:R-:W-:Y:S02]  /*11800*/  IADD3 R137, R0, 0x58, RZ ;  /* 0x0000005800897810 */ /* 0x000fe40007ffe0ff */
[----:B------:R-:W-:Y:S01]  /*11810*/  FMNMX.FTZ R141, R25, R132, !PT ;  /* 0x00000084198d7209 */ /* 0x000fe20007810000 */
[CC--:B------:R-:W-:Y:S01]  /*11820*/  FFMA.FTZ R47, R3.reuse, R2.reuse, R47 ;  /* 0x00000002032f7223 */ /* 0x0c0fe2000001002f */
[----:B------:R-:W-:Y:S01]  /*11830*/  FMNMX.FTZ R132, R30, R139, !PT ;  /* 0x0000008b1e847209 */ /* 0x000fe20007810000 */
[----:B------:R-:W-:Y:S01]  /*11840*/  FFMA.FTZ R45, R3, R2, R45 ;  /* 0x00000002032d7223 */ /* 0x000fe2000001002d */
[----:B------:R-:W-:Y:S02]  /*11850*/  I2FP.F32.S32 R137, R137 ;  /* 0x0000008900897245 */ /* 0x000fe40000201400 */
[----:B------:R-:W-:Y:S02]  /*11860*/  FMNMX.FTZ R2, R28, R141, !PT ;  /* 0x0000008d1c027209 */ /* 0x000fe40007810000 */
[----:B------:R-:W-:Y:S01]  /*11870*/  FMNMX.FTZ R139, R31, R132, !PT ;  /* 0x000000841f8b7209 */ /* 0x000fe20007810000 */
[CC--:B------:R-:W-:Y:S01]  /*11880*/  FFMA.FTZ R50, R3.reuse, R137.reuse, R50 ;  /* 0x0000008903327223 */ /* 0x0c0fe20000010032 */
[----:B------:R-:W-:Y:S01]  /*11890*/  FFMA.FTZ R48, R3, R137, R48 ;  /* 0x0000008903307223 */ /* 0x000fe20000010030 */
[----:B------:R-:W-:Y:S02]  /*118a0*/  FMNMX.FTZ R137, R29, R2, !PT ;  /* 0x000000021d897209 */ /* 0x000fe40007810000 */
[----:B------:R-:W-:Y:S02]  /*118b0*/  IADD3 R136, R0, 0x59, RZ ;  /* 0x0000005900887810 */ /* 0x000fe40007ffe0ff */
[----:B------:R-:W-:Y:S02]  /*118c0*/  FMNMX.FTZ R138, R34, R139, !PT ;  /* 0x0000008b228a7209 */ /* 0x000fe40007810000 */
[----:B------:R-:W-:Y:S02]  /*118d0*/  FMNMX.FTZ R134, R32, R137, !PT ;  /* 0x0000008920867209 */ /* 0x000fe40007810000 */
        /* <DEDUP_REMOVED lines=15> */
[C---:B------:R-:W-:Y:S02]  /*119d0*/  IADD3 R136, R0.reuse, 0x68, RZ ;  /* 0x0000006800887810 */ /* 0x040fe40007ffe0ff */
[----:B------:R-:W-:Y:S02]  /*119e0*/  FMNMX.FTZ R137, R43, R134, !PT ;  /* 0x000000862b897209 */ /* 0x000fe40007810000 */
[----:B------:R-:W-:Y:S02]  /*119f0*/  FMNMX.FTZ R139, R41, R132, !PT ;  /* 0x00000084298b7209 */ /* 0x000fe40007810000 */
[----:B------:R-:W-:Y:S02]  /*11a00*/  IADD3 R2, R0, 0x61, RZ ;  /* 0x0000006100027810 */ /* 0x000fe40007ffe0ff */
[----:B------:R-:W-:Y:S02]  /*11a10*/  I2FP.F32.S32 R134, R136 ;  /* 0x0000008800867245 */ /* 0x000fe40000201400 */
[----:B------:R-:W-:Y:S02]  /*11a20*/  FMNMX.FTZ R136, R46, R137, !PT ;  /* 0x000000892e887209 */ /* 0x000fe40007810000 */
[----:B------:R-:W-:Y:S01]  /*11a30*/  FMNMX.FTZ R132, R44, R139, !PT ;  /* 0x0000008b2c847209 */ /* 0x000fe20007810000 */
[C---:B------:R-:W-:Y:S01]  /*11a40*/  FFMA.FTZ R58, R3.reuse, R134, R58 ;  /* 0x00000086033a7223 */ /* 0x040fe2000001003a */
[----:B------:R-:W-:Y:S01]  /*11a50*/  I2FP.F32.S32 R2, R2 ;  /* 0x0000000200027245 */ /* 0x000fe20000201400 */
[----:B------:R-:W-:Y:S01]  /*11a60*/  FFMA.FTZ R56, R3, R134, R56 ;  /* 0x0000008603387223 */ /* 0x000fe20000010038 */
        /* <DEDUP_REMOVED lines=19> */
[C---:B------:R-:W-:Y:S02]  /*11ba0*/  IADD3 R132, R0.reuse, 0x78, RZ ;  /* 0x0000007800847810 */ /* 0x040fe40007ffe0ff */
[----:B------:R-:W-:Y:S02]  /*11bb0*/  FMNMX.FTZ R137, R53, R2, !PT ;  /* 0x0000000235897209 */ /* 0x000fe40007810000 */
[C---:B------:R-:W-:Y:S02]  /*11bc0*/  IADD3 R134, R0.reuse, 0x71, RZ ;  /* 0x0000007100867810 */ /* 0x040fe40007ffe0ff */
        /* <DEDUP_REMOVED lines=28> */
[----:B-1----:R-:W-:Y:S07]  /*11d90*/  FMNMX.FTZ R2, R141, R2, !PT ;  /* 0x000000028d027209 */ /* 0x002fee0007810000 */
[----:B------:R-:W-:Y:S01]  /*11da0*/  LDSM.16.MT88.4 R140, [R202+0xc000] ;  /* 0x00c00000ca8c783b */ /* 0x000fe20000004200 */
[----:B--2---:R-:W-:Y:S01]  /*11db0*/  FMNMX.FTZ R0, R137, R0, !PT ;  /* 0x0000000089007209 */ /* 0x004fe20007810000 */
[C---:B------:R-:W-:Y:S01]  /*11dc0*/  FADD.FTZ R133, -R2.reuse, R133 ;  /* 0x0000008502857221 */ /* 0x040fe20000010100 */
[----:B------:R-:W-:Y:S02]  /*11dd0*/  FMUL.FTZ R159, R2, UR4 ;  /* 0x00000004029f7c20 */ /* 0x000fe40008410000 */
[C---:B------:R-:W-:Y:S01]  /*11de0*/  FSETP.NEU.FTZ.AND P1, PT, R0.reuse, -INF , PT ;  /* 0xff8000000000780b */ /* 0x040fe20003f3d000 */
[C---:B------:R-:W-:Y:S01]  /*11df0*/  FADD.FTZ R132, -R0.reuse, R135 ;  /* 0x0000008700847221 */ /* 0x040fe20000010100 */
[----:B------:R-:W-:Y:S01]  /*11e00*/  FMUL.FTZ R135, R133, UR4 ;  /* 0x0000000485877c20 */ /* 0x000fe20008410000 */
[----:B------:R-:W-:Y:S01]  /*11e10*/  FMUL.FTZ R160, R0, UR4 ;  /* 0x0000000400a07c20 */ /* 0x000fe20008410000 */
[----:B------:R-:W1:Y:S01]  /*11e20*/  LDSM.16.MT88.4 R136, [R204+0xc000] ;  /* 0x00c00000cc88783b */ /* 0x000e620000004200 */
[----:B------:R-:W-:Y:S01]  /*11e30*/  FMUL.FTZ R134, R132, UR4 ;  /* 0x0000000484867c20 */ /* 0x000fe20008410000 */
[----:B------:R2:W3:Y:S02]  /*11e40*/  MUFU.EX2 R133, R135 ;  /* 0x0000008700857308 */ /* 0x0004e40000000800 */
[----:B------:R-:W-:Y:S02]  /*11e50*/  FSEL R160, R160, RZ, P1 ;  /* 0x000000ffa0a07208 */ /* 0x000fe40000800000 */
[----:B------:R-:W-:Y:S03]  /*11e60*/  FSETP.NEU.FTZ.AND P1, PT, R2, -INF , PT ;  /* 0xff8000000200780b */ /* 0x000fe60003f3d000 */
[--C-:B------:R-:W-:Y:S03]  /*11e70*/  FFMA.FTZ R153, R10, UR4, -R160.reuse ;  /* 0x000000040a997c23 */ /* 0x100fe600080108a0 */
[----:B------:R4:W5:Y:S01]  /*11e80*/  MUFU.EX2 R132, R134 ;  /* 0x0000008600847308 */ /* 0x0009620000000800 */
        /* <DEDUP_REMOVED lines=8> */
[--C-:B--2---:R-:W-:Y:S01]  /*11f10*/  FFMA.FTZ R135, R9, UR4, -R159.reuse ;  /* 0x0000000409877c23 */ /* 0x104fe2000801089f */
[----:B------:R-:W-:Y:S01]  /*11f20*/  MUFU.EX2 R157, R157 ;  /* 0x0000009d009d7308 */ /* 0x000fe20000000800 */
[C---:B---3--:R-:W-:Y:S01]  /*11f30*/  FMUL.FTZ R4, R133.reuse, R128 ;  /* 0x0000008085047220 */ /* 0x048fe20000410000 */
[C---:B------:R-:W-:Y:S01]  /*11f40*/  FMUL.FTZ R5, R133.reuse, R129 ;  /* 0x0000008185057220 */ /* 0x040fe20000410000 */
[C---:B------:R-:W-:Y:S01]  /*11f50*/  FMUL.FTZ R8, R133.reuse, R124 ;  /* 0x0000007c85087220 */ /* 0x040fe20000410000 */
[C---:B------:R-:W-:Y:S01]  /*11f60*/  FMUL.FTZ R9, R133.reuse, R125 ;  /* 0x0000007d85097220 */ /* 0x040fe20000410000 */
[C---:B------:R-:W-:Y:S01]  /*11f70*/  FMUL.FTZ R68, R133.reuse, R68 ;  /* 0x0000004485447220 */ /* 0x040fe20000410000 */
[----:B------:R-:W-:Y:S01]  /*11f80*/  FMUL.FTZ R69, R133, R69 ;  /* 0x0000004585457220 */ /* 0x000fe20000410000 */
[--C-:B----4-:R-:W-:Y:S03]  /*11f90*/  FFMA.FTZ R134, R11, UR4, -R160.reuse ;  /* 0x000000040b867c23 */ /* 0x110fe600080108a0 */
[----:B------:R-:W2:Y:S01]  /*11fa0*/  MUFU.EX2 R155, R155 ;  /* 0x0000009b009b7308 */ /* 0x000ea20000000800 */
[C---:B-----5:R-:W-:Y:S01]  /*11fb0*/  FMUL.FTZ R6, R132.reuse, R130 ;  /* 0x0000008284067220 */ /* 0x060fe20000410000 */
[C---:B------:R-:W-:Y:S01]  /*11fc0*/  FMUL.FTZ R7, R132.reuse, R131 ;  /* 0x0000008384077220 */ /* 0x040fe20000410000 */
[C---:B------:R-:W-:Y:S01]  /*11fd0*/  FMUL.FTZ R10, R132.reuse, R126 ;  /* 0x0000007e840a7220 */ /* 0x040fe20000410000 */
[C---:B------:R-:W-:Y:S01]  /*11fe0*/  FMUL.FTZ R11, R132.reuse, R127 ;  /* 0x0000007f840b7220 */ /* 0x040fe20000410000 */
[C---:B------:R-:W-:Y:S01]  /*11ff0*/  FMUL.FTZ R70, R132.reuse, R70 ;  /* 0x0000004684467220 */ /* 0x040fe20000410000 */
[----:B------:R-:W3:Y:S01]  /*12000*/  LDSM.16.MT88.4 R124, [R200+0xc000] ;  /* 0x00c00000c87c783b */ /* 0x000ee20000004200 */
        /* <DEDUP_REMOVED lines=16> */
[--C-:B------:R-:W-:Y:S03]  /*12110*/  FFMA.FTZ R170, R42, UR4, -R160.reuse ;  /* 0x000000042aaa7c23 */ /* 0x100fe600080108a0 */
        /* <DEDUP_REMOVED lines=9> */
[----:B----4-:R-:W-:Y:S01]  /*121b0*/  F2FP.BF16.F32.PACK_AB R131, R134, R153 ;  /* 0x000000998683723e */ /* 0x010fe200000010ff */
[--C-:B------:R-:W-:Y:S01]  /*121c0*/  FFMA.FTZ R178, R47, UR4, -R160.reuse ;  /* 0x000000042fb27c23 */ /* 0x100fe200080108a0 */
[--C-:B------:R-:W-:Y:S01]  /*121d0*/  FFMA.FTZ R179, R50, UR4, -R160.reuse ;  /* 0x0000000432b37c23 */ /* 0x100fe200080108a0 */
[--C-:B------:R-:W-:Y:S01]  /*121e0*/  FFMA.FTZ R180, R51, UR4, -R160.reuse ;  /* 0x0000000433b47c23 */ /* 0x100fe200080108a0 */
[----:B------:R-:W-:Y:S01]  /*121f0*/  LDSM.16.MT88.4 R40, [R202+0x12000] ;  /* 0x01200000ca28783b */ /* 0x000fe20000004200 */
[--C-:B------:R-:W-:Y:S01]  /*12200*/  FFMA.FTZ R181, R44, UR4, -R159.reuse ;  /* 0x000000042cb57c23 */ /* 0x100fe2000801089f */
[--C-:B------:R-:W-:Y:S03]  /*12210*/  FFMA.FTZ R182, R45, UR4, -R159.reuse ;  /* 0x000000042db67c23 */ /* 0x100fe6000801089f */
[----:B------:R-:W-:Y:S01]  /*12220*/  MUFU.EX2 R154, R154 ;  /* 0x0000009a009a7308 */ /* 0x000fe20000000800 */
[--C-:B------:R-:W-:Y:S01]  /*12230*/  FFMA.FTZ R183, R48, UR4, -R159.reuse ;  /* 0x0000000430b77c23 */ /* 0x100fe2000801089f */
[--C-:B------:R-:W-:Y:S01]  /*12240*/  FFMA.FTZ R184, R49, UR4, -R159.reuse ;  /* 0x0000000431b87c23 */ /* 0x100fe2000801089f */
[C---:B------:R-:W-:Y:S01]  /*12250*/  FMUL.FTZ R86, R132.reuse, R86 ;  /* 0x0000005684567220 */ /* 0x040fe20000410000 */
[----:B------:R-:W-:Y:S01]  /*12260*/  FMUL.FTZ R87, R132, R87 ;  /* 0x0000005784577220 */ /* 0x000fe20000410000 */
[----:B------:R-:W-:Y:S01]  /*12270*/  LDSM.16.MT88.4 R44, [R201+0xe800] ;  /* 0x00e80000c92c783b */ /* 0x000fe20000004200 */
[C---:B------:R-:W-:Y:S01]  /*12280*/  FMUL.FTZ R84, R133.reuse, R84 ;  /* 0x0000005485547220 */ /* 0x040fe20000410000 */
[C---:B------:R-:W-:Y:S03]  /*12290*/  FMUL.FTZ R85, R133.reuse, R85 ;  /* 0x0000005585557220 */ /* 0x040fe60000410000 */
[----:B------:R-:W4:Y:S01]  /*122a0*/  MUFU.EX2 R135, R135 ;  /* 0x0000008700877308 */ /* 0x000f220000000800 */
[----:B--2---:R-:W-:Y:S01]  /*122b0*/  F2FP.BF16.F32.PACK_AB R128, R156, R158 ;  /* 0x0000009e9c80723e */ /* 0x004fe200000010ff */
[C---:B------:R-:W-:Y:S01]  /*122c0*/  FMUL.FTZ R90, R132.reuse, R90 ;  /* 0x0000005a845a7220 */ /* 0x040fe20000410000 */
[C---:B------:R-:W-:Y:S01]  /*122d0*/  FMUL.FTZ R91, R132.reuse, R91 ;  /* 0x0000005b845b7220 */ /* 0x040fe20000410000 */
[C---:B------:R-:W-:Y:S01]  /*122e0*/  FMUL.FTZ R88, R133.reuse, R88 ;  /* 0x0000005885587220 */ /* 0x040fe20000410000 */
[----:B------:R-:W-:Y:S01]  /*122f0*/  LDSM.16.MT88.4 R48, [R201+0xf000] ;  /* 0x00f00000c930783b */ /* 0x000fe20000004200 */
        /* <DEDUP_REMOVED lines=9> */
[--C-:B------:R-:W-:Y:S01]  /*12390*/  FFMA.FTZ R164, R14, UR4, -R160.reuse ;  /* 0x000000040ea47c23 */ /* 0x100fe200080108a0 */
[C---:B------:R-:W-:Y:S01]  /*123a0*/  FMUL.FTZ R14, R132.reuse, R122 ;  /* 0x0000007a840e7220 */ /* 0x040fe20000410000 */
[----:B----4-:R-:W-:Y:S01]  /*123b0*/  F2FP.BF16.F32.PACK_AB R130, R135, R154 ;  /* 0x0000009a8782723e */ /* 0x010fe200000010ff */
[--C-:B------:R-:W-:Y:S01]  /*123c0*/  FFMA.FTZ R161, R15, UR4, -R160.reuse ;  /* 0x000000040fa17c23 */ /* 0x100fe200080108a0 */
[C---:B------:R-:W-:Y:S01]  /*123d0*/  FMUL.FTZ R15, R132.reuse, R123 ;  /* 0x0000007b840f7220 */ /* 0x040fe20000410000 */
[C---:B------:R-:W-:Y:S01]  /*123e0*/  FMUL.FTZ R102, R132.reuse, R102 ;  /* 0x0000006684667220 */ /* 0x040fe20000410000 */
[----:B------:R-:W-:Y:S01]  /*123f0*/  FMUL.FTZ R103, R132, R103 ;  /* 0x0000006784677220 */ /* 0x000fe20000410000 */
[C---:B------:R-:W-:Y:S01]  /*12400*/  FMUL.FTZ R100, R133.reuse, R100 ;  /* 0x0000006485647220 */ /* 0x040fe20000410000 */
[C---:B------:R-:W-:Y:S01]  /*12410*/  FMUL.FTZ R101, R133.reuse, R101 ;  /* 0x0000006585657220 */ /* 0x040fe20000410000 */
[C---:B-1----:R-:W-:Y:S01]  /*12420*/  HMMA.16816.F32.BF16 R4, R128.reuse, R136, R4 ;  /* 0x000000888004723c */ /* 0x042fe20000041804 */
[----:B------:R-:W-:Y:S04]  /*12430*/  MUFU.EX2 R164, R164 ;  /* 0x000000a400a47308 */ /* 0x000fe80000000800 */
[--C-:B------:R-:W-:Y:S01]  /*12440*/  FFMA.FTZ R165, R12, UR4, -R159.reuse ;  /* 0x000000040ca57c23 */ /* 0x100fe2000801089f */
[C---:B------:R-:W-:Y:S01]  /*12450*/  HMMA.16816.F32.BF16 R8, R128.reuse, R138, R8 ;  /* 0x0000008a8008723c */ /* 0x040fe20000041808 */
[----:B------:R-:W1:Y:S04]  /*12460*/  LDSM.16.MT88.4 R136, [R204+0x10000] ;  /* 0x01000000cc88783b */ /* 0x000e680000004200 */
[----:B------:R-:W-:Y:S01]  /*12470*/  MUFU.EX2 R161, R161 ;  /* 0x000000a100a17308 */ /* 0x000fe20000000800 */
[----:B------:R-:W-:Y:S01]  /*12480*/  ISETP.GT.AND P1, PT, R218, 0x1, PT ;  /* 0x00000001da00780c */ /* 0x000fe20003f24270 */
[----:B------:R-:W-:Y:S01]  /*12490*/  FMUL.FTZ R12, R133, R120 ;  /* 0x00000078850c7220 */ /* 0x000fe20000410000 */
[C---:B------:R-:W-:Y:S03]  /*124a0*/  HMMA.16816.F32.BF16 R68, R128.reuse, R140, R68 ;  /* 0x0000008c8044723c */ /* 0x040fe60000041844 */
[--C-:B------:R-:W-:Y:S03]  /*124b0*/  FFMA.FTZ R166, R13, UR4, -R159.reuse ;  /* 0x000000040da67c23 */ /* 0x100fe6000801089f */
[C---:B------:R-:W-:Y:S01]  /*124c0*/  HMMA.16816.F32.BF16 R72, R128.reuse, R142, R72 ;  /* 0x0000008e8048723c */ /* 0x040fe20000041848 */
[----:B------:R-:W2:Y:S01]  /*124d0*/  LDSM.16.MT88.4 R140, [R202+0x10000] ;  /* 0x01000000ca8c783b */ /* 0x000ea20000004200 */
[----:B------:R-:W-:Y:S03]  /*124e0*/  MUFU.EX2 R165, R165 ;  /* 0x000000a500a57308 */ /* 0x000fe60000000800 */
[C---:B------:R-:W-:Y:S01]  /*124f0*/  FMUL.FTZ R13, R133.reuse, R121 ;  /* 0x00000079850d7220 */ /* 0x040fe20000410000 */
[C---:B------:R-:W-:Y:S03]  /*12500*/  HMMA.16816.F32.BF16 R76, R128.reuse, R144, R76 ;  /* 0x00000090804c723c */ /* 0x040fe6000004184c */
[----:B------:R-:W-:Y:S03]  /*12510*/  LDSM.16.MT88.4 R120, [R204+0xc800] ;  /* 0x00c80000cc78783b */ /* 0x000fe60000004200 */
[----:B------:R-:W4:Y:S01]  /*12520*/  MUFU.EX2 R166, R166 ;  /* 0x000000a600a67308 */ /* 0x000f220000000800 */
[C---:B------:R-:W-:Y:S01]  /*12530*/  FMUL.FTZ R106, R132.reuse, R106 ;  /* 0x0000006a846a7220 */ /* 0x040fe20000410000 */
[C---:B------:R-:W-:Y:S03]  /*12540*/  HMMA.16816.F32.BF16 R80, R128.reuse, R146, R80 ;  /* 0x000000928050723c */ /* 0x040fe60000041850 */
[----:B------:R-:W-:Y:S03]  /*12550*/  LDSM.16.MT88.4 R144, [R201+0xc800] ;  /* 0x00c80000c990783b */ /* 0x000fe60000004200 */
[C---:B---3--:R-:W-:Y:S02]  /*12560*/  HMMA.16816.F32.BF16 R84, R128.reuse, R124, R84 ;  /* 0x0000007c8054723c */ /* 0x048fe40000041854 */
[----:B------:R-:W-:Y:S03]  /*12570*/  MUFU.EX2 R172, R172 ;  /* 0x000000ac00ac7308 */ /* 0x000fe60000000800 */
[C---:B------:R-:W-:Y:S01]  /*12580*/  FMUL.FTZ R107, R132.reuse, R107 ;  /* 0x0000006b846b7220 */ /* 0x040fe20000410000 */
[C---:B------:R-:W-:Y:S01]  /*12590*/  HMMA.16816.F32.BF16 R88, R128.reuse, R126, R88 ;  /* 0x0000007e8058723c */ /* 0x040fe20000041858 */
[----:B------:R-:W3:Y:S05]  /*125a0*/  LDSM.16.MT88.4 R124, [R201+0x10000] ;  /* 0x01000000c97c783b */ /* 0x000eea0000004200 */
[----:B------:R-:W-:Y:S01]  /*125b0*/  MUFU.EX2 R169, R169 ;  /* 0x000000a900a97308 */ /* 0x000fe20000000800 */
[C---:B------:R-:W-:Y:S01]  /*125c0*/  FMUL.FTZ R104, R133.reuse, R104 ;  /* 0x0000006885687220 */ /* 0x040fe20000410000 */
[C---:B-1----:R-:W-:Y:S03]  /*125d0*/  HMMA.16816.F32.BF16 R92, R128.reuse, R136, R92 ;  /* 0x00000088805c723c */ /* 0x042fe6000004185c */
[----:B------:R-:W-:Y:S03]  /*125e0*/  FMUL.FTZ R105, R133, R105 ;  /* 0x0000006985697220 */ /* 0x000fe60000410000 */
[C---:B------:R-:W-:Y:S01]  /*125f0*/  HMMA.16816.F32.BF16 R96, R128.reuse, R138, R96 ;  /* 0x0000008a8060723c */ /* 0x040fe20000041860 */
[----:B------:R-:W1:Y:S01]  /*12600*/  LDSM.16.MT88.4 R136, [R200+0x10000] ;  /* 0x01000000c888783b */ /* 0x000e620000004200 */
[----:B------:R-:W-:Y:S03]  /*12610*/  MUFU.EX2 R170, R170 ;  /* 0x000000aa00aa7308 */ /* 0x000fe60000000800 */
[C---:B------:R-:W-:Y:S01]  /*12620*/  FMUL.FTZ R110, R132.reuse, R110 ;  /* 0x0000006e846e7220 */ /* 0x040fe20000410000 */
[C---:B--2---:R-:W-:Y:S06]  /*12630*/  HMMA.16816.F32.BF16 R100, R128.reuse, R140, R100 ;  /* 0x0000008c8064723c */ /* 0x044fec0000041864 */
[----:B------:R-:W-:Y:S01]  /*12640*/  MUFU.EX2 R171, R171 ;  /* 0x000000ab00ab7308 */ /* 0x000fe20000000800 */
[----:B------:R-:W-:Y:S01]  /*12650*/  FMUL.FTZ R111, R132, R111 ;  /* 0x0000006f846f7220 */ /* 0x000fe20000410000 */
[C---:B------:R-:W-:Y:S01]  /*12660*/  HMMA.16816.F32.BF16 R104, R128.reuse, R142, R104 ;  /* 0x0000008e8068723c */ /* 0x040fe20000041868 */
[----:B------:R-:W2:Y:S02]  /*12670*/  LDSM.16.MT88.4 R140, [R202+0xc800] ;  /* 0x00c80000ca8c783b */ /* 0x000ea40000004200 */
[--C-:B------:R-:W-:Y:S01]  /*12680*/  FFMA.FTZ R162, R18, UR4, -R160.reuse ;  /* 0x0000000412a27c23 */ /* 0x100fe200080108a0 */
[--C-:B------:R-:W-:Y:S01]  /*12690*/  FFMA.FTZ R163, R19, UR4, -R160.reuse ;  /* 0x0000000413a37c23 */ /* 0x100fe200080108a0 */
[--C-:B------:R-:W-:Y:S01]  /*126a0*/  FFMA.FTZ R167, R16, UR4, -R159.reuse ;  /* 0x0000000410a77c23 */ /* 0x100fe2000801089f */
[--C-:B------:R-:W-:Y:S02]  /*126b0*/  FFMA.FTZ R168, R17, UR4, -R159.reuse ;  /* 0x0000000411a87c23 */ /* 0x100fe4000801089f */
[----:B------:R-:W-:Y:S03]  /*126c0*/  MUFU.EX2 R173, R173 ;  /* 0x000000ad00ad7308 */ /* 0x000fe60000000800 */
[C---:B------:R-:W-:Y:S01]  /*126d0*/  FMUL.FTZ R108, R133.reuse, R108 ;  /* 0x0000006c856c7220 */ /* 0x040fe20000410000 */
[C---:B------:R-:W-:Y:S01]  /*126e0*/  FMUL.FTZ R109, R133.reuse, R109 ;  /* 0x0000006d856d7220 */ /* 0x040fe20000410000 */
[C---:B------:R-:W-:Y:S01]  /*126f0*/  FMUL.FTZ R18, R132.reuse, R118 ;  /* 0x0000007684127220 */ /* 0x040fe20000410000 */
[----:B------:R-:W-:Y:S01]  /*12700*/  FMUL.FTZ R19, R132, R119 ;  /* 0x0000007784137220 */ /* 0x000fe20000410000 */
[C---:B------:R-:W-:Y:S01]  /*12710*/  FMUL.FTZ R16, R133.reuse, R116 ;  /* 0x0000007485107220 */ /* 0x040fe20000410000 */
[----:B----4-:R-:W-:Y:S01]  /*12720*/  F2FP.BF16.F32.PACK_AB R116, R166, R165 ;  /* 0x000000a5a674723e */ /* 0x010fe200000010ff */
[C---:B---3--:R-:W-:Y:S01]  /*12730*/  HMMA.16816.F32.BF16 R12, R128.reuse, R124, R12 ;  /* 0x0000007c800c723c */ /* 0x048fe2000004180c */
[----:B------:R-:W-:Y:S02]  /*12740*/  MUFU.EX2 R162, R162 ;  /* 0x000000a200a27308 */ /* 0x000fe40000000800 */
[----:B------:R-:W-:Y:S01]  /*12750*/  FMUL.FTZ R17, R133, R117 ;  /* 0x0000007585117220 */ /* 0x000fe20000410000 */
[----:B------:R-:W-:Y:S01]  /*12760*/  F2FP.BF16.F32.PACK_AB R117, R161, R164 ;  /* 0x000000a4a175723e */ /* 0x000fe200000010ff */
[C---:B------:R-:W-:Y:S01]  /*12770*/  FMUL.FTZ R114, R132.reuse, R114 ;  /* 0x0000007284727220 */ /* 0x040fe20000410000 */
[C---:B------:R-:W-:Y:S01]  /*12780*/  HMMA.16816.F32.BF16 R108, R128.reuse, R126, R108 ;  /* 0x0000007e806c723c */ /* 0x040fe2000004186c */
[----:B------:R-:W3:Y:S04]  /*12790*/  LDSM.16.MT88.4 R124, [R200+0xc800] ;  /* 0x00c80000c87c783b */ /* 0x000ee80000004200 */
[----:B------:R-:W4:Y:S01]  /*127a0*/  MUFU.EX2 R163, R163 ;  /* 0x000000a300a37308 */ /* 0x000f220000000800 */
[----:B------:R-:W-:Y:S01]  /*127b0*/  FMUL.FTZ R115, R132, R115 ;  /* 0x0000007384737220 */ /* 0x000fe20000410000 */
[C---:B-1----:R-:W-:Y:S08]  /*127c0*/  HMMA.16816.F32.BF16 R16, R128.reuse, R136, R16 ;  /* 0x000000888010723c */ /* 0x042ff00000041810 */
[----:B------:R-:W-:Y:S03]  /*127d0*/  MUFU.EX2 R167, R167 ;  /* 0x000000a700a77308 */ /* 0x000fe60000000800 */
[C---:B------:R-:W-:Y:S01]  /*127e0*/  FMUL.FTZ R112, R133.reuse, R112 ;  /* 0x0000007085707220 */ /* 0x040fe20000410000 */
[----:B------:R-:W-:Y:S01]  /*127f0*/  FMUL.FTZ R113, R133, R113 ;  /* 0x0000007185717220 */ /* 0x000fe20000410000 */
[--C-:B------:R-:W-:Y:S01]  /*12800*/  FFMA.FTZ R54, R54, UR4, -R160.reuse ;  /* 0x0000000436367c23 */ /* 0x100fe200080108a0 */
[--C-:B------:R-:W-:Y:S01]  /*12810*/  FFMA.FTZ R55, R55, UR4, -R160.reuse ;  /* 0x0000000437377c23 */ /* 0x100fe200080108a0 */
[--C-:B------:R-:W-:Y:S03]  /*12820*/  FFMA.FTZ R58, R58, UR4, -R160.reuse ;  /* 0x000000043a3a7c23 */ /* 0x100fe600080108a0 */
[----:B------:R-:W1:Y:S01]  /*12830*/  MUFU.EX2 R168, R168 ;  /* 0x000000a800a87308 */ /* 0x000e620000000800 */
[----:B------:R-:W-:Y:S01]  /*12840*/  HMMA.16816.F32.BF16 R112, R128, R138, R112 ;  /* 0x0000008a8070723c */ /* 0x000fe20000041870 */
[----:B------:R-:W-:Y:S02]  /*12850*/  LDSM.16.MT88.4 R128, [R201+0x10800] ;  /* 0x01080000c980783b */ /* 0x000fe40000004200 */
[----:B----4-:R-:W-:Y:S01]  /*12860*/  F2FP.BF16.F32.PACK_AB R119, R163, R162 ;  /* 0x000000a2a377723e */ /* 0x010fe200000010ff */
[----:B------:R-:W-:Y:S01]  /*12870*/  FFMA.FTZ R59, R59, UR4, -R160 ;  /* 0x000000043b3b7c23 */ /* 0x000fe200080108a0 */
[--C-:B------:R-:W-:Y:S01]  /*12880*/  FFMA.FTZ R52, R52, UR4, -R159.reuse ;  /* 0x0000000434347c23 */ /* 0x100fe2000801089f */
[--C-:B------:R-:W-:Y:S03]  /*12890*/  FFMA.FTZ R53, R53, UR4, -R159.reuse ;  /* 0x0000000435357c23 */ /* 0x100fe6000801089f */
[----:B------:R-:W-:Y:S02]  /*128a0*/  MUFU.EX2 R174, R174 ;  /* 0x000000ae00ae7308 */ /* 0x000fe40000000800 */
[--C-:B------:R-:W-:Y:S01]  /*128b0*/  FFMA.FTZ R56, R56, UR4, -R159.reuse ;  /* 0x0000000438387c23 */ /* 0x100fe2000801089f */
[----:B------:R-:W-:Y:S01]  /*128c0*/  LDSM.16.MT88.4 R136, [R204+0xd000] ;  /* 0x00d00000cc88783b */ /* 0x000fe20000004200 */
[----:B------:R-:W-:Y:S01]  /*128d0*/  FFMA.FTZ R57, R57, UR4, -R159 ;  /* 0x0000000439397c23 */ /* 0x000fe2000801089f */
[----:B------:R-:W-:Y:S01]  /*128e0*/  FFMA.FTZ R157, R132, R235, R157 ;  /* 0x000000eb849d7223 */ /* 0x000fe2000001009d */
[----:B------:R-:W-:Y:S01]  /*128f0*/  FFMA.FTZ R158, R133, R236, R158 ;  /* 0x000000ec859e7223 */ /* 0x000fe2000001009e */
[----:B------:R-:W-:Y:S03]  /*12900*/  MOV R218, R152 ;  /* 0x0000009800da7202 */ /* 0x000fe60000000f00 */
[----:B------:R-:W-:Y:S01]  /*12910*/  MUFU.EX2 R175, R175 ;  /* 0x000000af00af7308 */ /* 0x000fe20000000800 */
[----:B-1----:R-:W-:Y:S02]  /*12920*/  F2FP.BF16.F32.PACK_AB R118, R168, R167 ;  /* 0x000000a7a876723e */ /* 0x002fe400000010ff */
[----:B------:R-:W-:Y:S05]  /*12930*/  MOV R133, R2 ;  /* 0x0000000200857202 */ /* 0x000fea0000000f00 */
[C---:B------:R-:W-:Y:S02]  /*12940*/  HMMA.16816.F32.BF16 R4, R116.reuse, R120, R4 ;  /* 0x000000787404723c */ /* 0x040fe40000041804 */
[----:B------:R-:W-:Y:S04]  /*12950*/  MUFU.EX2 R176, R176 ;  /* 0x000000b000b07308 */ /* 0x000fe80000000800 */
[C---:B------:R-:W-:Y:S01]  /*12960*/  HMMA.16816.F32.BF16 R8, R116.reuse, R122, R8 ;  /* 0x0000007a7408723c */ /* 0x040fe20000041808 */
[----:B------:R-:W1:Y:S05]  /*12970*/  LDSM.16.MT88.4 R120, [R202+0x10800] ;  /* 0x01080000ca78783b */ /* 0x000e6a0000004200 */
[----:B------:R-:W-:Y:S01]  /*12980*/  MUFU.EX2 R177, R177 ;  /* 0x000000b100b17308 */ /* 0x000fe20000000800 */
[C---:B--2---:R-:W-:Y:S09]  /*12990*/  HMMA.16816.F32.BF16 R68, R116.reuse, R140, R68 ;  /* 0x0000008c7444723c */ /* 0x044ff20000041844 */
[----:B------:R-:W-:Y:S01]  /*129a0*/  MUFU.EX2 R178, R178 ;  /* 0x000000b200b27308 */ /* 0x000fe20000000800 */
[C---:B------:R-:W-:Y:S01]  /*129b0*/  HMMA.16816.F32.BF16 R72, R116.reuse, R142, R72 ;  /* 0x0000008e7448723c */ /* 0x040fe20000041848 */
[----:B------:R-:W-:Y:S05]  /*129c0*/  LDSM.16.MT88.4 R140, [R202+0xd000] ;  /* 0x00d00000ca8c783b */ /* 0x000fea0000004200 */
[C---:B------:R-:W-:Y:S03]  /*129d0*/  HMMA.16816.F32.BF16 R76, R116.reuse, R144, R76 ;  /* 0x00000090744c723c */ /* 0x040fe6000004184c */
[----:B------:R-:W-:Y:S03]  /*129e0*/  MUFU.EX2 R179, R179 ;  /* 0x000000b300b37308 */ /* 0x000fe60000000800 */
[C---:B------:R-:W-:Y:S07]  /*129f0*/  HMMA.16816.F32.BF16 R80, R116.reuse, R146, R80 ;  /* 0x000000927450723c */ /* 0x040fee0000041850 */
[----:B------:R-:W-:Y:S01]  /*12a00*/  MUFU.EX2 R180, R180 ;  /* 0x000000b400b47308 */ /* 0x000fe20000000800 */
[--C-:B------:R-:W-:Y:S01]  /*12a10*/  FFMA.FTZ R144, R22, UR4, -R160.reuse ;  /* 0x0000000416907c23 */ /* 0x100fe200080108a0 */
[C---:B---3--:R-:W-:Y:S03]  /*12a20*/  HMMA.16816.F32.BF16 R84, R116.reuse, R124, R84 ;  /* 0x0000007c7454723c */ /* 0x048fe60000041854 */
[--C-:B------:R-:W-:Y:S03]  /*12a30*/  FFMA.FTZ R147, R26, UR4, -R160.reuse ;  /* 0x000000041a937c23 */ /* 0x100fe600080108a0 */
[C---:B------:R-:W-:Y:S01]  /*12a40*/  HMMA.16816.F32.BF16 R88, R116.reuse, R126, R88 ;  /* 0x0000007e7458723c */ /* 0x040fe20000041858 */
[----:B------:R-:W2:Y:S01]  /*12a50*/  LDSM.16.MT88.4 R124, [R200+0x10800] ;  /* 0x01080000c87c783b */ /* 0x000ea20000004200 */
[----:B------:R-:W-:Y:S03]  /*12a60*/  MUFU.EX2 R144, R144 ;  /* 0x0000009000907308 */ /* 0x000fe60000000800 */
[--C-:B------:R-:W-:Y:S01]  /*12a70*/  FFMA.FTZ R146, R27, UR4, -R160.reuse ;  /* 0x000000041b927c23 */ /* 0x100fe200080108a0 */
[C---:B------:R-:W-:Y:S06]  /*12a80*/  HMMA.16816.F32.BF16 R92, R116.reuse, R148, R92 ;  /* 0x00000094745c723c */ /* 0x040fec000004185c */
[----:B------:R-:W-:Y:S01]  /*12a90*/  MUFU.EX2 R147, R147 ;  /* 0x0000009300937308 */ /* 0x000fe20000000800 */
[--C-:B------:R-:W-:Y:S01]  /*12aa0*/  FFMA.FTZ R145, R23, UR4, -R160.reuse ;  /* 0x0000000417917c23 */ /* 0x100fe200080108a0 */
[C---:B------:R-:W-:Y:S03]  /*12ab0*/  HMMA.16816.F32.BF16 R96, R116.reuse, R150, R96 ;  /* 0x000000967460723c */ /* 0x040fe60000041860 */
[--C-:B------:R-:W-:Y:S03]  /*12ac0*/  FFMA.FTZ R148, R20, UR4, -R159.reuse ;  /* 0x0000000414947c23 */ /* 0x100fe6000801089f */
[C---:B-1----:R-:W-:Y:S02]  /*12ad0*/  HMMA.16816.F32.BF16 R100, R116.reuse, R120, R100 ;  /* 0x000000787464723c */ /* 0x042fe40000041864 */
[----:B------:R-:W1:Y:S03]  /*12ae0*/  MUFU.EX2 R145, R145 ;  /* 0x0000009100917308 */ /* 0x000e660000000800 */
[--C-:B------:R-:W-:Y:S01]  /*12af0*/  FFMA.FTZ R150, R24, UR4, -R159.reuse ;  /* 0x0000000418967c23 */ /* 0x100fe2000801089f */
[C---:B------:R-:W-:Y:S01]  /*12b00*/  HMMA.16816.F32.BF16 R104, R116.reuse, R122, R104 ;  /* 0x0000007a7468723c */ /* 0x040fe20000041868 */
[----:B------:R-:W3:Y:S05]  /*12b10*/  LDSM.16.MT88.4 R120, [R201+0xd000] ;  /* 0x00d00000c978783b */ /* 0x000eea0000004200 */
[----:B------:R-:W4:Y:S01]  /*12b20*/  MUFU.EX2 R146, R146 ;  /* 0x0000009200927308 */ /* 0x000f220000000800 */
[--C-:B------:R-:W-:Y:S01]  /*12b30*/  FFMA.FTZ R151, R25, UR4, -R159.reuse ;  /* 0x0000000419977c23 */ /* 0x100fe2000801089f */
[C---:B------:R-:W-:Y:S01]  /*12b40*/  HMMA.16816.F32.BF16 R12, R116.reuse, R128, R12 ;  /* 0x00000080740c723c */ /* 0x040fe2000004180c */
[----:B------:R-:W5:Y:S02]  /*12b50*/  LDSM.16.MT88.4 R24, [R200+0xd000] ;  /* 0x00d00000c818783b */ /* 0x000f640000004200 */
[--C-:B------:R-:W-:Y:S03]  /*12b60*/  FFMA.FTZ R149, R21, UR4, -R159.reuse ;  /* 0x0000000415957c23 */ /* 0x100fe6000801089f */
[C---:B------:R-:W-:Y:S02]  /*12b70*/  HMMA.16816.F32.BF16 R108, R116.reuse, R130, R108 ;  /* 0x00000082746c723c */ /* 0x040fe4000004186c */
[----:B------:R-:W-:Y:S01]  /*12b80*/  MUFU.EX2 R148, R148 ;  /* 0x0000009400947308 */ /* 0x000fe20000000800 */
[----:B------:R-:W-:Y:S03]  /*12b90*/  LDSM.16.MT88.4 R128, [R200+0x11000] ;  /* 0x01100000c880783b */ /* 0x000fe60000004200 */
[C---:B--2---:R-:W-:Y:S06]  /*12ba0*/  HMMA.16816.F32.BF16 R16, R116.reuse, R124, R16 ;  /* 0x0000007c7410723c */ /* 0x044fec0000041810 */
[----:B------:R-:W2:Y:S01]  /*12bb0*/  MUFU.EX2 R149, R149 ;  /* 0x0000009500957308 */ /* 0x000ea20000000800 */
[----:B-1----:R-:W-:Y:S01]  /*12bc0*/  F2FP.BF16.F32.PACK_AB R21, R145, R144 ;  /* 0x000000909115723e */ /* 0x002fe200000010ff */
[----:B------:R-:W-:Y:S01]  /*12bd0*/  HMMA.16816.F32.BF16 R112, R116, R126, R112 ;  /* 0x0000007e7470723c */ /* 0x000fe20000041870 */
[----:B------:R-:W1:Y:S07]  /*12be0*/  LDSM.16.MT88.4 R116, [R204+0x11000] ;  /* 0x01100000cc74783b */ /* 0x000e6e0000004200 */
[----:B------:R-:W-:Y:S03]  /*12bf0*/  MUFU.EX2 R150, R150 ;  /* 0x0000009600967308 */ /* 0x000fe60000000800 */
[----:B----4-:R-:W-:Y:S01]  /*12c00*/  F2FP.BF16.F32.PACK_AB R23, R146, R147 ;  /* 0x000000939217723e */ /* 0x010fe200000010ff */
[----:B------:R-:W4:Y:S06]  /*12c10*/  LDSM.16.MT88.4 R124, [R202+0x11000] ;  /* 0x01100000ca7c783b */ /* 0x000f2c0000004200 */
[----:B------:R-:W3:Y:S01]  /*12c20*/  MUFU.EX2 R151, R151 ;  /* 0x0000009700977308 */ /* 0x000ee20000000800 */
[----:B--2---:R-:W-:Y:S09]  /*12c30*/  F2FP.BF16.F32.PACK_AB R20, R149, R148 ;  /* 0x000000949514723e */ /* 0x004ff200000010ff */
[----:B------:R-:W-:Y:S10]  /*12c40*/  MUFU.EX2 R181, R181 ;  /* 0x000000b500b57308 */ /* 0x000ff40000000800 */
[----:B------:R-:W-:Y:S01]  /*12c50*/  MUFU.EX2 R182, R182 ;  /* 0x000000b600b67308 */ /* 0x000fe20000000800 */
[----:B---3--:R-:W-:Y:S07]  /*12c60*/  F2FP.BF16.F32.PACK_AB R22, R151, R150 ;  /* 0x000000969716723e */ /* 0x008fee00000010ff */
[C---:B------:R-:W-:Y:S02]  /*12c70*/  HMMA.16816.F32.BF16 R4, R20.reuse, R136, R4 ;  /* 0x000000881404723c */ /* 0x040fe40000041804 */
[----:B------:R-:W-:Y:S04]  /*12c80*/  MUFU.EX2 R183, R183 ;  /* 0x000000b700b77308 */ /* 0x000fe80000000800 */
[C---:B------:R-:W-:Y:S06]  /*12c90*/  HMMA.16816.F32.BF16 R8, R20.reuse, R138, R8 ;  /* 0x0000008a1408723c */ /* 0x040fec0000041808 */
[----:B------:R-:W-:Y:S01]  /*12ca0*/  MUFU.EX2 R184, R184 ;  /* 0x000000b800b87308 */ /* 0x000fe20000000800 */
[--C-:B------:R-:W-:Y:S01]  /*12cb0*/  FFMA.FTZ R136, R30, UR4, -R160.reuse ;  /* 0x000000041e887c23 */ /* 0x100fe200080108a0 */
[C---:B------:R-:W-:Y:S03]  /*12cc0*/  HMMA.16816.F32.BF16 R68, R20.reuse, R140, R68 ;  /* 0x0000008c1444723c */ /* 0x040fe60000041844 */
[--C-:B------:R-:W-:Y:S03]  /*12cd0*/  FFMA.FTZ R139, R31, UR4, -R160.reuse ;  /* 0x000000041f8b7c23 */ /* 0x100fe600080108a0 */
[C---:B------:R-:W-:Y:S02]  /*12ce0*/  HMMA.16816.F32.BF16 R72, R20.reuse, R142, R72 ;  /* 0x0000008e1448723c */ /* 0x040fe40000041848 */
[----:B------:R-:W-:Y:S03]  /*12cf0*/  MUFU.EX2 R136, R136 ;  /* 0x0000008800887308 */ /* 0x000fe60000000800 */
[--C-:B------:R-:W-:Y:S01]  /*12d00*/  FFMA.FTZ R140, R28, UR4, -R159.reuse ;  /* 0x000000041c8c7c23 */ /* 0x100fe2000801089f */
[C---:B------:R-:W-:Y:S06]  /*12d10*/  HMMA.16816.F32.BF16 R76, R20.reuse, R120, R76 ;  /* 0x00000078144c723c */ /* 0x040fec000004184c */
[----:B------:R-:W2:Y:S01]  /*12d20*/  MUFU.EX2 R139, R139 ;  /* 0x0000008b008b7308 */ /* 0x000ea20000000800 */
[--C-:B------:R-:W-:Y:S01]  /*12d30*/  FFMA.FTZ R141, R29, UR4, -R159.reuse ;  /* 0x000000041d8d7c23 */ /* 0x100fe2000801089f */
[C---:B------:R-:W-:Y:S01]  /*12d40*/  HMMA.16816.F32.BF16 R80, R20.reuse, R122, R80 ;  /* 0x0000007a1450723c */ /* 0x040fe20000041850 */
[----:B------:R-:W3:Y:S02]  /*12d50*/  LDSM.16.MT88.4 R120, [R201+0x11000] ;  /* 0x01100000c978783b */ /* 0x000ee40000004200 */
[--C-:B------:R-:W-:Y:S03]  /*12d60*/  FFMA.FTZ R137, R34, UR4, -R160.reuse ;  /* 0x0000000422897c23 */ /* 0x100fe600080108a0 */
[C---:B-----5:R-:W-:Y:S02]  /*12d70*/  HMMA.16816.F32.BF16 R84, R20.reuse, R24, R84 ;  /* 0x000000181454723c */ /* 0x060fe40000041854 */
[----:B------:R-:W-:Y:S01]  /*12d80*/  MUFU.EX2 R140, R140 ;  /* 0x0000008c008c7308 */ /* 0x000fe20000000800 */
[----:B------:R-:W5:Y:S02]  /*12d90*/  LDSM.16.MT88.4 R28, [R204+0xd800] ;  /* 0x00d80000cc1c783b */ /* 0x000f640000004200 */
[--C-:B------:R-:W-:Y:S01]  /*12da0*/  FFMA.FTZ R138, R35, UR4, -R160.reuse ;  /* 0x00000004238a7c23 */ /* 0x100fe200080108a0 */
[C---:B------:R-:W-:Y:S06]  /*12db0*/  HMMA.16816.F32.BF16 R88, R20.reuse, R26, R88 ;  /* 0x0000001a1458723c */ /* 0x040fec0000041858 */
[----:B------:R-:W-:Y:S01]  /*12dc0*/  MUFU.EX2 R137, R137 ;  /* 0x0000008900897308 */ /* 0x000fe20000000800 */
[--C-:B------:R-:W-:Y:S01]  /*12dd0*/  FFMA.FTZ R142, R32, UR4, -R159.reuse ;  /* 0x00000004208e7c23 */ /* 0x100fe2000801089f */
[C---:B-1----:R-:W-:Y:S03]  /*12de0*/  HMMA.16816.F32.BF16 R92, R20.reuse, R116, R92 ;  /* 0x00000074145c723c */ /* 0x042fe6000004185c */
[--C-:B------:R-:W-:Y:S03]  /*12df0*/  FFMA.FTZ R143, R33, UR4, -R159.reuse ;  /* 0x00000004218f7c23 */ /* 0x100fe6000801089f */
[C---:B------:R-:W-:Y:S01]  /*12e00*/  HMMA.16816.F32.BF16 R96, R20.reuse, R118, R96 ;  /* 0x000000761460723c */ /* 0x040fe20000041860 */
[----:B------:R-:W1:Y:S01]  /*12e10*/  LDSM.16.MT88.4 R116, [R202+0xd800] ;  /* 0x00d80000ca74783b */ /* 0x000e620000004200 */
[----:B------:R-:W5:Y:S03]  /*12e20*/  MUFU.EX2 R138, R138 ;  /* 0x0000008a008a7308 */ /* 0x000f660000000800 */
[----:B--2---:R-:W-:Y:S01]  /*12e30*/  F2FP.BF16.F32.PACK_AB R25, R139, R136 ;  /* 0x000000888b19723e */ /* 0x004fe200000010ff */
[C---:B----4-:R-:W-:Y:S03]  /*12e40*/  HMMA.16816.F32.BF16 R100, R20.reuse, R124, R100 ;  /* 0x0000007c1464723c */ /* 0x050fe60000041864 */
[----:B------:R-:W2:Y:S03]  /*12e50*/  LDSM.16.MT88.4 R32, [R201+0xd800] ;  /* 0x00d80000c920783b */ /* 0x000ea60000004200 */
[----:B------:R-:W4:Y:S01]  /*12e60*/  MUFU.EX2 R141, R141 ;  /* 0x0000008d008d7308 */ /* 0x000f220000000800 */
[C---:B------:R-:W-:Y:S04]  /*12e70*/  HMMA.16816.F32.BF16 R104, R20.reuse, R126, R104 ;  /* 0x0000007e1468723c */ /* 0x040fe80000041868 */
[----:B------:R-:W-:Y:S02]  /*12e80*/  LDSM.16.MT88.4 R124, [R200+0x11800] ;  /* 0x01180000c87c783b */ /* 0x000fe40000004200 */
[C---:B---3--:R-:W-:Y:S03]  /*12e90*/  HMMA.16816.F32.BF16 R12, R20.reuse, R120, R12 ;  /* 0x00000078140c723c */ /* 0x048fe6000004180c */
[----:B------:R-:W-:Y:S02]  /*12ea0*/  MUFU.EX2 R142, R142 ;  /* 0x0000008e008e7308 */ /* 0x000fe40000000800 */
[----:B-----5:R-:W-:Y:S01]  /*12eb0*/  F2FP.BF16.F32.PACK_AB R27, R138, R137 ;  /* 0x000000898a1b723e */ /* 0x020fe200000010ff */
[C---:B------:R-:W-:Y:S01]  /*12ec0*/  HMMA.16816.F32.BF16 R108, R20.reuse, R122, R108 ;  /* 0x0000007a146c723c */ /* 0x040fe2000004186c */
[----:B------:R-:W3:Y:S06]  /*12ed0*/  LDSM.16.MT88.4 R120, [R200+0xd800] ;  /* 0x00d80000c878783b */ /* 0x000eec0000004200 */
[----:B------:R-:W5:Y:S01]  /*12ee0*/  MUFU.EX2 R143, R143 ;  /* 0x0000008f008f7308 */ /* 0x000f620000000800 */
[----:B----4-:R-:W-:Y:S01]  /*12ef0*/  F2FP.BF16.F32.PACK_AB R24, R141, R140 ;  /* 0x0000008c8d18723e */ /* 0x010fe200000010ff */
[C---:B------:R-:W-:Y:S08]  /*12f00*/  HMMA.16816.F32.BF16 R16, R20.reuse, R128, R16 ;  /* 0x000000801410723c */ /* 0x040ff00000041810 */
[----:B------:R-:W-:Y:S01]  /*12f10*/  MUFU.EX2 R54, R54 ;  /* 0x0000003600367308 */ /* 0x000fe20000000800 */
[----:B------:R-:W-:Y:S01]  /*12f20*/  HMMA.16816.F32.BF16 R112, R20, R130, R112 ;  /* 0x000000821470723c */ /* 0x000fe20000041870 */
[----:B------:R-:W4:Y:S08]  /*12f30*/  LDSM.16.MT88.4 R20, [R204+0x11800] ;  /* 0x01180000cc14783b */ /* 0x000f300000004200 */
[----:B------:R-:W4:Y:S02]  /*12f40*/  MUFU.EX2 R55, R55 ;  /* 0x0000003700377308 */ /* 0x000f240000000800 */
[----:B-----5:R-:W-:Y:S07]  /*12f50*/  F2FP.BF16.F32.PACK_AB R26, R143, R142 ;  /* 0x0000008e8f1a723e */ /* 0x020fee00000010ff */
[C---:B------:R-:W-:Y:S01]  /*12f60*/  HMMA.16816.F32.BF16 R4, R24.reuse, R28, R4 ;  /* 0x0000001c1804723c */ /* 0x040fe20000041804 */
[----:B------:R-:W-:Y:S05]  /*12f70*/  MUFU.EX2 R58, R58 ;  /* 0x0000003a003a7308 */ /* 0x000fea0000000800 */
[C---:B------:R-:W-:Y:S01]  /*12f80*/  HMMA.16816.F32.BF16 R8, R24.reuse, R30, R8 ;  /* 0x0000001e1808723c */ /* 0x040fe20000041808 */
[----:B------:R-:W5:Y:S04]  /*12f90*/  LDSM.16.MT88.4 R28, [R202+0x11800] ;  /* 0x01180000ca1c783b */ /* 0x000f680000004200 */
[----:B------:R-:W5:Y:S01]  /*12fa0*/  MUFU.EX2 R59, R59 ;  /* 0x0000003b003b7308 */ /* 0x000f620000000800 */
[C---:B-1----:R-:W-:Y:S09]  /*12fb0*/  HMMA.16816.F32.BF16 R68, R24.reuse, R116, R68 ;  /* 0x000000741844723c */ /* 0x042ff20000041844 */
[----:B------:R-:W-:Y:S01]  /*12fc0*/  MUFU.EX2 R52, R52 ;  /* 0x0000003400347308 */ /* 0x000fe20000000800 */
[C---:B------:R-:W-:Y:S01]  /*12fd0*/  HMMA.16816.F32.BF16 R72, R24.reuse, R118, R72 ;  /* 0x000000761848723c */ /* 0x040fe20000041848 */
[----:B------:R-:W1:Y:S05]  /*12fe0*/  LDSM.16.MT88.4 R116, [R201+0x11800] ;  /* 0x01180000c974783b */ /* 0x000e6a0000004200 */
[C---:B--2---:R-:W-:Y:S03]  /*12ff0*/  HMMA.16816.F32.BF16 R76, R24.reuse, R32, R76 ;  /* 0x00000020184c723c */ /* 0x044fe6000004184c */
[----:B------:R-:W2:Y:S03]  /*13000*/  MUFU.EX2 R53, R53 ;  /* 0x0000003500357308 */ /* 0x000ea60000000800 */
[C---:B------:R-:W-:Y:S01]  /*13010*/  HMMA.16816.F32.BF16 R80, R24.reuse, R34, R80 ;  /* 0x000000221850723c */ /* 0x040fe20000041850 */
[----:B------:R-:W2:Y:S06]  /*13020*/  LDSM.16.MT88.4 R32, [R204+0xe000] ;  /* 0x00e00000cc20783b */ /* 0x000eac0000004200 */
[----:B------:R-:W-:Y:S01]  /*13030*/  MUFU.EX2 R56, R56 ;  /* 0x0000003800387308 */ /* 0x000fe20000000800 */
[C---:B---3--:R-:W-:Y:S09]  /*13040*/  HMMA.16816.F32.BF16 R84, R24.reuse, R120, R84 ;  /* 0x000000781854723c */ /* 0x048ff20000041854 */
[----:B------:R-:W3:Y:S01]  /*13050*/  MUFU.EX2 R57, R57 ;  /* 0x0000003900397308 */ /* 0x000ee20000000800 */
[C---:B------:R-:W-:Y:S01]  /*13060*/  HMMA.16816.F32.BF16 R88, R24.reuse, R122, R88 ;  /* 0x0000007a1858723c */ /* 0x040fe20000041858 */
[----:B------:R-:W-:Y:S05]  /*13070*/  LDSM.16.MT88.4 R120, [R200+0x12000] ;  /* 0x01200000c878783b */ /* 0x000fea0000004200 */
[C---:B----4-:R-:W-:Y:S06]  /*13080*/  HMMA.16816.F32.BF16 R92, R24.reuse, R20, R92 ;  /* 0x00000014185c723c */ /* 0x050fec000004185c */
[C---:B------:R-:W-:Y:S05]  /*13090*/  HMMA.16816.F32.BF16 R96, R24.reuse, R22, R96 ;  /* 0x000000161860723c */ /* 0x040fea0000041860 */
[----:B------:R-:W-:Y:S01]  /*130a0*/  F2FP.BF16.F32.PACK_AB R21, R169, R172 ;  /* 0x000000aca915723e */ /* 0x000fe200000010ff */
[C---:B-----5:R-:W-:Y:S05]  /*130b0*/  HMMA.16816.F32.BF16 R100, R24.reuse, R28, R100 ;  /* 0x0000001c1864723c */ /* 0x060fea0000041864 */
[----:B------:R-:W-:Y:S01]  /*130c0*/  F2FP.BF16.F32.PACK_AB R23, R171, R170 ;  /* 0x000000aaab17723e */ /* 0x000fe200000010ff */
[C---:B------:R-:W-:Y:S01]  /*130d0*/  HMMA.16816.F32.BF16 R104, R24.reuse, R30, R104 ;  /* 0x0000001e1868723c */ /* 0x040fe20000041868 */
[----:B------:R-:W4:Y:S04]  /*130e0*/  LDSM.16.MT88.4 R28, [R201+0xe000] ;  /* 0x00e00000c91c783b */ /* 0x000f280000004200 */
[----:B------:R-:W-:Y:S01]  /*130f0*/  F2FP.BF16.F32.PACK_AB R20, R174, R173 ;  /* 0x000000adae14723e */ /* 0x000fe200000010ff */
[C---:B-1----:R-:W-:Y:S05]  /*13100*/  HMMA.16816.F32.BF16 R12, R24.reuse, R116, R12 ;  /* 0x00000074180c723c */ /* 0x042fea000004180c */
[----:B------:R-:W-:Y:S01]  /*13110*/  F2FP.BF16.F32.PACK_AB R22, R176, R175 ;  /* 0x000000afb016723e */ /* 0x000fe200000010ff */
[C---:B------:R-:W-:Y:S01]  /*13120*/  HMMA.16816.F32.BF16 R108, R24.reuse, R118, R108 ;  /* 0x00000076186c723c */ /* 0x040fe2000004186c */
[----:B------:R-:W-:Y:S05]  /*13130*/  LDSM.16.MT88.4 R116, [R201+0x12000] ;  /* 0x01200000c974783b */ /* 0x000fea0000004200 */
[C---:B------:R-:W-:Y:S06]  /*13140*/  HMMA.16816.F32.BF16 R16, R24.reuse, R124, R16 ;  /* 0x0000007c1810723c */ /* 0x040fec0000041810 */
[----:B------:R-:W-:Y:S01]  /*13150*/  HMMA.16816.F32.BF16 R112, R24, R126, R112 ;  /* 0x0000007e1870723c */ /* 0x000fe20000041870 */
[----:B------:R-:W1:Y:S05]  /*13160*/  LDSM.16.MT88.4 R24, [R200+0xe000] ;  /* 0x00e00000c818783b */ /* 0x000e6a0000004200 */
[C---:B--2---:R-:W-:Y:S03]  /*13170*/  HMMA.16816.F32.BF16 R4, R20.reuse, R32, R4 ;  /* 0x000000201404723c */ /* 0x044fe60000041804 */
[----:B------:R-:W-:Y:S03]  /*13180*/  LDSM.16.MT88.4 R124, [R204+0xf800] ;  /* 0x00f80000cc7c783b */ /* 0x000fe60000004200 */
[C---:B------:R-:W-:Y:S05]  /*13190*/  HMMA.16816.F32.BF16 R8, R20.reuse, R34, R8 ;  /* 0x000000221408723c */ /* 0x040fea0000041808 */
[----:B------:R-:W2:Y:S01]  /*131a0*/  LDSM.16.MT88.4 R32, [R204+0x12000] ;  /* 0x01200000cc20783b */ /* 0x000ea20000004200 */
[C---:B------:R-:W-:Y:S06]  /*131b0*/  HMMA.16816.F32.BF16 R68, R20.reuse, R36, R68 ;  /* 0x000000241444723c */ /* 0x040fec0000041844 */
[C---:B------:R-:W-:Y:S01]  /*131c0*/  HMMA.16816.F32.BF16 R72, R20.reuse, R38, R72 ;  /* 0x000000261448723c */ /* 0x040fe20000041848 */
[----:B------:R-:W5:Y:S05]  /*131d0*/  LDSM.16.MT88.4 R36, [R204+0xe800] ;  /* 0x00e80000cc24783b */ /* 0x000f6a0000004200 */
[C---:B----4-:R-:W-:Y:S06]  /*131e0*/  HMMA.16816.F32.BF16 R76, R20.reuse, R28, R76 ;  /* 0x0000001c144c723c */ /* 0x050fec000004184c */
[C---:B------:R-:W-:Y:S01]  /*131f0*/  HMMA.16816.F32.BF16 R80, R20.reuse, R30, R80 ;  /* 0x0000001e1450723c */ /* 0x040fe20000041850 */
[----:B------:R-:W4:Y:S05]  /*13200*/  LDSM.16.MT88.4 R28, [R202+0xe800] ;  /* 0x00e80000ca1c783b */ /* 0x000f2a0000004200 */
[C---:B-1----:R-:W-:Y:S06]  /*13210*/  HMMA.16816.F32.BF16 R84, R20.reuse, R24, R84 ;  /* 0x000000181454723c */ /* 0x042fec0000041854 */
[C---:B------:R-:W-:Y:S05]  /*13220*/  HMMA.16816.F32.BF16 R88, R20.reuse, R26, R88 ;  /* 0x0000001a1458723c */ /* 0x040fea0000041858 */
[----:B------:R-:W-:Y:S02]  /*13230*/  F2FP.BF16.F32.PACK_AB R25, R178, R177 ;  /* 0x000000b1b219723e */ /* 0x000fe400000010ff */
[----:B------:R-:W-:Y:S01]  /*13240*/  F2FP.BF16.F32.PACK_AB R27, R180, R179 ;  /* 0x000000b3b41b723e */ /* 0x000fe200000010ff */
[C---:B--2---:R-:W-:Y:S03]  /*13250*/  HMMA.16816.F32.BF16 R92, R20.reuse, R32, R92 ;  /* 0x00000020145c723c */ /* 0x044fe6000004185c */
        /* <DEDUP_REMOVED lines=8> */
[C---:B------:R-:W-:Y:S06]  /*132e0*/  HMMA.16816.F32.BF16 R108, R20.reuse, R118, R108 ;  /* 0x00000076146c723c */ /* 0x040fec000004186c */
[C---:B------:R-:W-:Y:S06]  /*132f0*/  HMMA.16816.F32.BF16 R16, R20.reuse, R120, R16 ;  /* 0x000000781410723c */ /* 0x040fec0000041810 */
[----:B------:R-:W-:Y:S01]  /*13300*/  HMMA.16816.F32.BF16 R112, R20, R122, R112 ;  /* 0x0000007a1470723c */ /* 0x000fe20000041870 */
[----:B------:R-:W2:Y:S05]  /*13310*/  LDSM.16.MT88.4 R20, [R204+0x12800] ;  /* 0x01280000cc14783b */ /* 0x000eaa0000004200 */
[C---:B-----5:R-:W-:Y:S06]  /*13320*/  HMMA.16816.F32.BF16 R4, R24.reuse, R36, R4 ;  /* 0x000000241804723c */ /* 0x060fec0000041804 */
[C---:B------:R-:W-:Y:S01]  /*13330*/  HMMA.16816.F32.BF16 R8, R24.reuse, R38, R8 ;  /* 0x000000261808723c */ /* 0x040fe20000041808 */
[----:B------:R-:W-:Y:S05]  /*13340*/  LDSM.16.MT88.4 R36, [R201+0x12800] ;  /* 0x01280000c924783b */ /* 0x000fea0000004200 */
        /* <DEDUP_REMOVED lines=9> */
[C---:B--2---:R-:W-:Y:S06]  /*133e0*/  HMMA.16816.F32.BF16 R92, R24.reuse, R20, R92 ;  /* 0x00000014185c723c */ /* 0x044fec000004185c */
        /* <DEDUP_REMOVED lines=8> */
[----:B---3--:R-:W-:Y:S01]  /*13470*/  F2FP.BF16.F32.PACK_AB R22, R57, R56 ;  /* 0x000000383916723e */ /* 0x008fe200000010ff */
[C---:B------:R-:W-:Y:S01]  /*13480*/  HMMA.16816.F32.BF16 R108, R24.reuse, R38, R108 ;  /* 0x00000026186c723c */ /* 0x040fe2000004186c */
[----:B------:R-:W3:Y:S05]  /*13490*/  LDSM.16.MT88.4 R36, [R204+0x13000] ;  /* 0x01300000cc24783b */ /* 0x000eea0000004200 */
[C---:B------:R-:W-:Y:S06]  /*134a0*/  HMMA.16816.F32.BF16 R16, R24.reuse, R40, R16 ;  /* 0x000000281810723c */ /* 0x040fec0000041810 */
[----:B------:R-:W-:Y:S01]  /*134b0*/  HMMA.16816.F32.BF16 R112, R24, R42, R112 ;  /* 0x0000002a1870723c */ /* 0x000fe20000041870 */
[----:B------:R-:W4:Y:S04]  /*134c0*/  LDSM.16.MT88.4 R24, [R202+0x13000] ;  /* 0x01300000ca18783b */ /* 0x000f280000004200 */
[--C-:B------:R-:W-:Y:S01]  /*134d0*/  FFMA.FTZ R40, R62, UR4, -R160.reuse ;  /* 0x000000043e287c23 */ /* 0x100fe200080108a0 */
[C---:B-1----:R-:W-:Y:S05]  /*134e0*/  HMMA.16816.F32.BF16 R4, R20.reuse, R32, R4 ;  /* 0x000000201404723c */ /* 0x042fea0000041804 */
[----:B------:R-:W-:Y:S01]  /*134f0*/  MUFU.EX2 R40, R40 ;  /* 0x0000002800287308 */ /* 0x000fe20000000800 */
[C---:B------:R-:W-:Y:S01]  /*13500*/  HMMA.16816.F32.BF16 R8, R20.reuse, R34, R8 ;  /* 0x000000221408723c */ /* 0x040fe20000041808 */
[----:B------:R-:W1:Y:S04]  /*13510*/  LDSM.16.MT88.4 R32, [R201+0x13000] ;  /* 0x01300000c920783b */ /* 0x000e680000004200 */
[--C-:B------:R-:W-:Y:S01]  /*13520*/  FFMA.FTZ R41, R63, UR4, -R160.reuse ;  /* 0x000000043f297c23 */ /* 0x100fe200080108a0 */
[C---:B------:R-:W-:Y:S05]  /*13530*/  HMMA.16816.F32.BF16 R68, R20.reuse, R44, R68 ;  /* 0x0000002c1444723c */ /* 0x040fea0000041844 */
[----:B------:R-:W5:Y:S01]  /*13540*/  MUFU.EX2 R41, R41 ;  /* 0x0000002900297308 */ /* 0x000f620000000800 */
[C---:B------:R-:W-:Y:S05]  /*13550*/  HMMA.16816.F32.BF16 R72, R20.reuse, R46, R72 ;  /* 0x0000002e1448723c */ /* 0x040fea0000041848 */
[--C-:B------:R-:W-:Y:S01]  /*13560*/  FFMA.FTZ R44, R60, UR4, -R159.reuse ;  /* 0x000000043c2c7c23 */ /* 0x100fe2000801089f */
[C---:B------:R-:W-:Y:S05]  /*13570*/  HMMA.16816.F32.BF16 R76, R20.reuse, R48, R76 ;  /* 0x00000030144c723c */ /* 0x040fea000004184c */
[----:B------:R-:W-:Y:S01]  /*13580*/  MUFU.EX2 R44, R44 ;  /* 0x0000002c002c7308 */ /* 0x000fe20000000800 */
[C---:B------:R-:W-:Y:S05]  /*13590*/  HMMA.16816.F32.BF16 R80, R20.reuse, R50, R80 ;  /* 0x000000321450723c */ /* 0x040fea0000041850 */
[--C-:B------:R-:W-:Y:S01]  /*135a0*/  FFMA.FTZ R45, R61, UR4, -R159.reuse ;  /* 0x000000043d2d7c23 */ /* 0x100fe2000801089f */
[C---:B--2---:R-:W-:Y:S05]  /*135b0*/  HMMA.16816.F32.BF16 R84, R20.reuse, R28, R84 ;  /* 0x0000001c1454723c */ /* 0x044fea0000041854 */
[----:B------:R-:W2:Y:S01]  /*135c0*/  MUFU.EX2 R45, R45 ;  /* 0x0000002d002d7308 */ /* 0x000ea20000000800 */
[C---:B------:R-:W-:Y:S01]  /*135d0*/  HMMA.16816.F32.BF16 R88, R20.reuse, R30, R88 ;  /* 0x0000001e1458723c */ /* 0x040fe20000041858 */
[----:B------:R-:W5:Y:S04]  /*135e0*/  LDSM.16.MT88.4 R28, [R200+0x13000] ;  /* 0x01300000c81c783b */ /* 0x000f680000004200 */
        /* <DEDUP_REMOVED lines=9> */
[----:B------:R-:W-:Y:S01]  /*13680*/  FFMA.FTZ R159, R65, UR4, -R159 ;  /* 0x00000004419f7c23 */ /* 0x000fe2000801089f */
[C---:B-1----:R-:W-:Y:S05]  /*13690*/  HMMA.16816.F32.BF16 R12, R20.reuse, R32, R12 ;  /* 0x00000020140c723c */ /* 0x042fea000004180c */
[----:B------:R-:W-:Y:S01]  /*136a0*/  FFMA.FTZ R160, R67, UR4, -R160 ;  /* 0x0000000443a07c23 */ /* 0x000fe200080108a0 */
[C---:B------:R-:W-:Y:S01]  /*136b0*/  HMMA.16816.F32.BF16 R108, R20.reuse, R34, R108 ;  /* 0x00000022146c723c */ /* 0x040fe2000004186c */
[----:B------:R-:W1:Y:S01]  /*136c0*/  MUFU.EX2 R159, R159 ;  /* 0x0000009f009f7308 */ /* 0x000e620000000800 */
[----:B------:R-:W4:Y:S03]  /*136d0*/  LDSM.16.MT88.4 R32, [R201+0xf800] ;  /* 0x00f80000c920783b */ /* 0x000f260000004200 */
[----:B------:R-:W-:Y:S01]  /*136e0*/  FADD.FTZ R24, R155, R157 ;  /* 0x0000009d9b187221 */ /* 0x000fe20000010000 */
[C---:B-----5:R-:W-:Y:S05]  /*136f0*/  HMMA.16816.F32.BF16 R16, R20.reuse, R28, R16 ;  /* 0x0000001c1410723c */ /* 0x060fea0000041810 */
[----:B------:R-:W5:Y:S01]  /*13700*/  MUFU.EX2 R43, R160 ;  /* 0x000000a0002b7308 */ /* 0x000f620000000800 */
[----:B------:R-:W-:Y:S01]  /*13710*/  FADD.FTZ R25, R156, R158 ;  /* 0x0000009e9c197221 */ /* 0x000fe20000010000 */
[----:B------:R-:W-:Y:S01]  /*13720*/  HMMA.16816.F32.BF16 R112, R20, R30, R112 ;  /* 0x0000001e1470723c */ /* 0x000fe20000041870 */
[----:B------:R-:W4:Y:S03]  /*13730*/  LDSM.16.MT88.4 R20, [R200+0xf800] ;  /* 0x00f80000c814783b */ /* 0x000f260000004200 */
[----:B------:R-:W-:Y:S01]  /*13740*/  FADD.FTZ R153, R153, R24 ;  /* 0x0000001899997221 */ /* 0x000fe20000010000 */
[----:B------:R-:W-:Y:S01]  /*13750*/  FADD.FTZ R48, R154, R25 ;  /* 0x000000199a307221 */ /* 0x000fe20000010000 */
[----:B------:R-:W-:Y:S03]  /*13760*/  F2FP.BF16.F32.PACK_AB R25, R41, R40 ;  /* 0x000000282919723e */ /* 0x000fe600000010ff */
[----:B------:R-:W-:Y:S02]  /*13770*/  LDSM.16.MT88.4 R28, [R201+0x13800] ;  /* 0x01380000c91c783b */ /* 0x000fe40000004200 */
[----:B--2---:R-:W-:Y:S01]  /*13780*/  F2FP.BF16.F32.PACK_AB R24, R45, R44 ;  /* 0x0000002c2d18723e */ /* 0x004fe200000010ff */
[----:B------:R-:W-:Y:S01]  /*13790*/  FADD.FTZ R153, R134, R153 ;  /* 0x0000009986997221 */ /* 0x000fe20000010000 */
[----:B-1----:R-:W-:Y:S01]  /*137a0*/  F2FP.BF16.F32.PACK_AB R26, R159, R46 ;  /* 0x0000002e9f1a723e */ /* 0x002fe200000010ff */
[----:B------:R-:W-:Y:S01]  /*137b0*/  FADD.FTZ R48, R135, R48 ;  /* 0x0000003087307221 */ /* 0x000fe20000010000 */
[----:B-----5:R-:W-:Y:S01]  /*137c0*/  F2FP.BF16.F32.PACK_AB R27, R43, R42 ;  /* 0x0000002a2b1b723e */ /* 0x020fe200000010ff */
[----:B------:R-:W-:Y:S01]  /*137d0*/  FADD.FTZ R164, R164, R153 ;  /* 0x00000099a4a47221 */ /* 0x000fe20000010000 */
[----:B------:R-:W-:Y:S01]  /*137e0*/  MOV R135, R0 ;  /* 0x0000000000877202 */ /* 0x000fe20000000f00 */
[----:B------:R-:W-:Y:S02]  /*137f0*/  FADD.FTZ R165, R165, R48 ;  /* 0x00000030a5a57221 */ /* 0x000fe40000010000 */
[----:B------:R-:W-:Y:S02]  /*13800*/  FADD.FTZ R161, R161, R164 ;  /* 0x000000a4a1a17221 */ /* 0x000fe40000010000 */
[C---:B------:R-:W-:Y:S01]  /*13810*/  HMMA.16816.F32.BF16 R128, R24.reuse, R124, R4 ;  /* 0x0000007c1880723c */ /* 0x040fe20000041804 */
[----:B------:R-:W1:Y:S04]  /*13820*/  LDSM.16.MT88.4 R4, [R204+0x13800] ;  /* 0x01380000cc04783b */ /* 0x000e680000004200 */
[----:B------:R-:W-:Y:S01]  /*13830*/  FADD.FTZ R166, R166, R165 ;  /* 0x000000a5a6a67221 */ /* 0x000fe20000010000 */
[C---:B------:R-:W-:Y:S03]  /*13840*/  HMMA.16816.F32.BF16 R124, R24.reuse, R126, R8 ;  /* 0x0000007e187c723c */ /* 0x040fe60000041808 */
[----:B------:R-:W2:Y:S02]  /*13850*/  LDSM.16.MT88.4 R8, [R202+0x13800] ;  /* 0x01380000ca08783b */ /* 0x000ea40000004200 */
[----:B------:R-:W-:Y:S01]  /*13860*/  FADD.FTZ R162, R162, R161 ;  /* 0x000000a1a2a27221 */ /* 0x000fe20000010000 */
[C---:B---3--:R-:W-:Y:S05]  /*13870*/  HMMA.16816.F32.BF16 R68, R24.reuse, R36, R68 ;  /* 0x000000241844723c */ /* 0x048fea0000041844 */
[----:B------:R-:W-:Y:S01]  /*13880*/  FADD.FTZ R167, R167, R166 ;  /* 0x000000a6a7a77221 */ /* 0x000fe20000010000 */
[C---:B------:R-:W-:Y:S05]  /*13890*/  HMMA.16816.F32.BF16 R72, R24.reuse, R38, R72 ;  /* 0x000000261848723c */ /* 0x040fea0000041848 */
[----:B------:R-:W-:Y:S01]  /*138a0*/  FADD.FTZ R163, R163, R162 ;  /* 0x000000a2a3a37221 */ /* 0x000fe20000010000 */
[C---:B----4-:R-:W-:Y:S05]  /*138b0*/  HMMA.16816.F32.BF16 R76, R24.reuse, R32, R76 ;  /* 0x00000020184c723c */ /* 0x050fea000004184c */
[----:B------:R-:W-:Y:S01]  /*138c0*/  FADD.FTZ R167, R168, R167 ;  /* 0x000000a7a8a77221 */ /* 0x000fe20000010000 */
[C---:B------:R-:W-:Y:S05]  /*138d0*/  HMMA.16816.F32.BF16 R80, R24.reuse, R34, R80 ;  /* 0x000000221850723c */ /* 0x040fea0000041850 */
[----:B------:R-:W-:Y:S01]  /*138e0*/  FADD.FTZ R144, R144, R163 ;  /* 0x000000a390907221 */ /* 0x000fe20000010000 */
[C---:B------:R-:W-:Y:S05]  /*138f0*/  HMMA.16816.F32.BF16 R84, R24.reuse, R20, R84 ;  /* 0x000000141854723c */ /* 0x040fea0000041854 */
[----:B------:R-:W-:Y:S01]  /*13900*/  FADD.FTZ R148, R148, R167 ;  /* 0x000000a794947221 */ /* 0x000fe20000010000 */
[C---:B------:R-:W-:Y:S01]  /*13910*/  HMMA.16816.F32.BF16 R88, R24.reuse, R22, R88 ;  /* 0x000000161858723c */ /* 0x040fe20000041858 */
[----:B------:R-:W3:Y:S04]  /*13920*/  LDSM.16.MT88.4 R20, [R200+0x13800] ;  /* 0x01380000c814783b */ /* 0x000ee80000004200 */
        /* <DEDUP_REMOVED lines=16> */
[C---:B------:R-:W-:Y:S04]  /*13a30*/  HMMA.16816.F32.BF16 R108, R24.reuse, R30, R108 ;  /* 0x0000001e186c723c */ /* 0x040fe8000004186c */
[----:B------:R-:W-:Y:S01]  /*13a40*/  FADD.FTZ R142, R142, R141 ;  /* 0x0000008d8e8e7221 */ /* 0x000fe20000010000 */
[----:B------:R-:W-:Y:S01]  /*13a50*/  FADD.FTZ R137, R138, R137 ;  /* 0x000000898a897221 */ /* 0x000fe20000010000 */
[C---:B---3--:R-:W-:Y:S05]  /*13a60*/  HMMA.16816.F32.BF16 R116, R24.reuse, R20, R16 ;  /* 0x000000141874723c */ /* 0x048fea0000041810 */
        /* <DEDUP_REMOVED lines=34> */
[----:B------:R-:W-:Y:S06]  /*13c90*/  @P1 BRA `(.L_x_2528) ;  /* 0xffffffac00b01947 */ /* 0x000fec000383ffff */
.L_x_2524:
        /* <DEDUP_REMOVED lines=179> */
[----:B-----5:R-:W-:-:S03]  /*147d0*/  MOV R13, 0x7f800000 ;  /* 0x7f800000000d7802 */ /* 0x020fc60000000f00 */
[----:B------:R3:W-:Y:S04]  /*147e0*/  STS [R21+0x2000], R108 ;  /* 0x0020006c15007388 */ /* 0x0007e80000000800 */
[----:B------:R3:W-:Y:S01]  /*147f0*/  STS [R21+0x2400], R110 ;  /* 0x0024006e15007388 */ /* 0x0007e20000000800 */
[----:B----4-:R-:W-:-:S03]  /*14800*/  @P4 FMUL.FTZ R15, R8, 0.69314718246459960938 ;  /* 0x3f317218080f4820 */ /* 0x010fc60000410000 */
[----:B------:R4:W-:Y:S01]  /*14810*/  STS [R23+0x2000], R116 ;  /* 0x0020007417007388 */ /* 0x0009e20000000800 */
[----:B--2---:R-:W-:-:S03]  /*14820*/  @P4 FFMA.FTZ R4, R2, R27, R15 ;  /* 0x0000001b02044223 */ /* 0x004fc6000001000f */
[----:B------:R4:W-:Y:S01]  /*14830*/  STS [R23+0x2400], R118 ;  /* 0x0024007617007388 */ /* 0x0009e20000000800 */
[----:B-1----:R-:W-:-:S03]  /*14840*/  @P3 FMUL.FTZ R17, R7, 0.69314718246459960938 ;  /* 0x3f31721807113820 */ /* 0x002fc60000410000 */
[----:B------:R4:W-:Y:S01]  /*14850*/  STS [R25+0x2000], R11 ;  /* 0x0020000b19007388 */ /* 0x0009e20000000800 */
[----:B---3--:R-:W-:-:S03]  /*14860*/  @P3 FFMA.FTZ R13, R0, R9, R17 ;  /* 0x00000009000d3223 */ /* 0x008fc60000010011 */
[----:B------:R4:W-:Y:S01]  /*14870*/  STS [R25+0x2400], R12 ;  /* 0x0024000c19007388 */ /* 0x0009e20000000800 */
[----:B------:R-:W-:Y:S05]  /*14880*/  @!P0 BRA `(.L_x_2529) ;  /* 0x0000000000248947 */ /* 0x000fea0003800000 */
[----:B------:R-:W1:Y:S01]  /*14890*/  S2R R0, SR_CTAID.Y ;  /* 0x0000000000007919 */ /* 0x000e620000002600 */
[----:B------:R-:W1:Y:S01]  /*148a0*/  LDC R7, c[0x0][0x2c4] ;  /* 0x0000b100ff077b82 */ /* 0x000e620000000800 */
[----:B------:R-:W-:-:S07]  /*148b0*/  ISETP.NE.AND P0, PT, R221, -0x1, PT ;  /* 0xffffffffdd00780c */ /* 0x000fce0003f05270 */
[----:B------:R-:W2:Y:S08]  /*148c0*/  S2UR UR6, SR_CTAID.Z ;  /* 0x00000000000679c3 */ /* 0x000eb00000002700 */
[----:B------:R-:W2:Y:S01]  /*148d0*/  LDC R2, c[0x0][0x2e4] ;  /* 0x0000b900ff027b82 */ /* 0x000ea20000000800 */
[----:B-1----:R-:W-:-:S05]  /*148e0*/  IMAD R8, R0, R7, RZ ;  /* 0x0000000700087224 */ /* 0x002fca00078e02ff */
[----:B------:R-:W-:-:S05]  /*148f0*/  SEL R7, R8, R221, !P0 ;  /* 0x000000dd08077207 */ /* 0x000fca0004000000 */
[----:B--2---:R-:W-:Y:S01]  /*14900*/  IMAD R2, R2, UR6, R7 ;  /* 0x0000000602027c24 */ /* 0x004fe2000f8e0207 */
[----:B------:R-:W-:Y:S06]  /*14910*/  BRA `(.L_x_2530) ;  /* 0x0000000000187947 */ /* 0x000fec0003800000 */
.L_x_2529:
[----:B------:R-:W1:Y:S01]  /*14920*/  S2R R0, SR_CTAID.Y ;  /* 0x0000000000007919 */ /* 0x000e620000002600 */
[----:B------:R-:W1:Y:S08]  /*14930*/  S2UR UR6, SR_CTAID.Z ;  /* 0x00000000000679c3 */ /* 0x000e700000002700 */
[----:B------:R-:W1:Y:S08]  /*14940*/  LDC R7, c[0x0][0x270] ;  /* 0x00009c00ff077b82 */ /* 0x000e700000000800 */
[----:B------:R-:W2:Y:S01]  /*14950*/  LDC R2, c[0x0][0x2c4] ;  /* 0x0000b100ff027b82 */ /* 0x000ea20000000800 */
[----:B-1----:R-:W-:-:S04]  /*14960*/  IMAD R7, R0, R7, UR6 ;  /* 0x0000000600077e24 */ /* 0x002fc8000f8e0207 */
[----:B--2---:R-:W-:-:S03]  /*14970*/  IMAD R2, R7, R2, RZ ;  /* 0x0000000207027224 */ /* 0x004fc600078e02ff */
.L_x_2530:
[----:B----4-:R-:W-:Y:S01]  /*14980*/  LOP3.LUT R12, R5, 0xffffffe0, RZ, 0xc0, !PT ;  /* 0xffffffe0050c7812 */ /* 0x010fe200078ec0ff */
[----:B------:R-:W1:Y:S01]  /*14990*/  LDC.64 R8, c[0x0][0x290] ;  /* 0x0000a400ff087b82 */ /* 0x000e620000000a00 */
[----:B------:R-:W-:Y:S01]  /*149a0*/  BSSY B0, `(.L_x_2531) ;  /* 0x0000014000007945 */ /* 0x000fe20003800000 */
[----:B------:R-:W-:Y:S02]  /*149b0*/  IMAD R227, R226, 0x10, R227 ;  /* 0x00000010e2e37824 */ /* 0x000fe400078e02e3 */
[----:B------:R-:W-:-:S04]  /*149c0*/  IMAD.IADD R5, R3, 0x1, -R12 ;  /* 0x0000000103057824 */ /* 0x000fc800078e0a0c */
[----:B------:R-:W2:Y:S08]  /*149d0*/  LDC.64 R10, c[0x0][0x298] ;  /* 0x0000a600ff0a7b82 */ /* 0x000eb00000000a00 */
[----:B------:R-:W-:Y:S01]  /*149e0*/  BAR.SYNC.DEFER_BLOCKING 0x0 ;  /* 0x0000000000007b1d */ /* 0x000fe20000010000 */
[----:B------:R-:W-:-:S13]  /*149f0*/  LOP3.LUT P0, RZ, R5, 0x3, RZ, 0xc0, !PT ;  /* 0x0000000305ff7812 */ /* 0x000fda000780c0ff */
[----:B------:R-:W-:Y:S05]  /*14a00*/  @P0 BRA `(.L_x_2532) ;  /* 0x0000000000340947 */ /* 0x000fea0003800000 */
[----:B------:R-:W3:Y:S01]  /*14a10*/  S2R R5, SR_CTAID.X ;  /* 0x0000000000057919 */ /* 0x000ee20000002500 */
[----:B------:R-:W-:Y:S01]  /*14a20*/  ISETP.GE.AND P2, PT, R227, R212, PT ;  /* 0x000000d4e300720c */ /* 0x000fe20003f46270 */
[----:B------:R-:W-:Y:S01]  /*14a30*/  ULDC.64 UR4, c[0x0][0x2b0] ;  /* 0x0000ac0000047ab9 */ /* 0x000fe20000000a00 */
[----:B---3--:R-:W-:Y:S02]  /*14a40*/  IMAD R2, R5, 0x40, R2 ;  /* 0x0000004005027824 */ /* 0x008fe400078e0202 */
        /* <DEDUP_REMOVED lines=9> */
.L_x_2532:
[----:B------:R-:W-:Y:S05]  /*14ae0*/  BSYNC B0 ;  /* 0x0000000000007941 */ /* 0x000fea0003800000 */
.L_x_2531:
[----:B------:R-:W4:Y:S01]  /*14af0*/  S2UR UR5, SR_CTAID.X ;  /* 0x00000000000579c3 */ /* 0x000f220000002500 */
[----:B------:R-:W5:Y:S01]  /*14b00*/  S2R R12, SR_TID.X ;  /* 0x00000000000c7919 */ /* 0x000f620000002100 */
[----:B---3--:R-:W-:Y:S01]  /*14b10*/  LEA.HI R13, R6, R3, RZ, 0x3 ;  /* 0x00000003060d7211 */ /* 0x008fe200078f18ff */
[----:B-1----:R-:W-:Y:S01]  /*14b20*/  IMAD.WIDE.U32 R14, R0, R8, RZ ;  /* 0x00000008000e7225 */ /* 0x002fe200078e00ff */
[----:B------:R-:W-:Y:S01]  /*14b30*/  SHF.R.S32.HI R5, RZ, 0x1f, R0 ;  /* 0x0000001fff057819 */ /* 0x000fe20000011400 */
[----:B------:R-:W-:Y:S01]  /*14b40*/  BSSY B0, `(.L_x_2533) ;  /* 0x0000034000007945 */ /* 0x000fe20003800000 */
[C---:B------:R-:W-:Y:S01]  /*14b50*/  ISETP.NE.AND P0, PT, R221.reuse, -0x1, PT ;  /* 0xffffffffdd00780c */ /* 0x040fe20003f05270 */
[----:B--2---:R-:W-:Y:S01]  /*14b60*/  IMAD.WIDE.U32 R18, R221, R10, RZ ;  /* 0x0000000add127225 */ /* 0x004fe200078e00ff */
[----:B------:R-:W1:Y:S01]  /*14b70*/  LDC.64 R2, c[0x0][0x2a0] ;  /* 0x0000a800ff027b82 */ /* 0x000e620000000a00 */
[----:B------:R-:W-:Y:S02]  /*14b80*/  SHF.R.S32.HI R223, RZ, 0x1f, R222 ;  /* 0x0000001fffdf7819 */ /* 0x000fe400000114de */
[----:B------:R-:W-:Y:S01]  /*14b90*/  IMAD R16, R5, R8, RZ ;  /* 0x0000000805107224 */ /* 0x000fe200078e02ff */
[----:B------:R-:W-:Y:S01]  /*14ba0*/  SEL R14, R14, R18, !P0 ;  /* 0x000000120e0e7207 */ /* 0x000fe20004000000 */
[----:B------:R-:W-:Y:S01]  /*14bb0*/  IMAD R221, R221, R11, R19 ;  /* 0x0000000bdddd7224 */ /* 0x000fe200078e0213 */
[----:B------:R2:W3:Y:S01]  /*14bc0*/  LDS.128 R4, [R219+0x1800] ;  /* 0x00180000db047984 */ /* 0x0004e20000000c00 */
[----:B------:R-:W-:Y:S01]  /*14bd0*/  IMAD R9, R0, R9, R16 ;  /* 0x0000000900097224 */ /* 0x000fe200078e0210 */
[----:B------:R-:W-:-:S03]  /*14be0*/  SHF.R.S32.HI R0, RZ, 0x3, R13 ;  /* 0x00000003ff007819 */ /* 0x000fc6000001140d */
[----:B------:R-:W-:Y:S02]  /*14bf0*/  @!P0 IMAD.IADD R221, R15, 0x1, R9 ;  /* 0x000000010fdd8824 */ /* 0x000fe400078e0209 */
[----:B------:R-:W-:Y:S01]  /*14c00*/  VIADD R9, R0, 0x10 ;  /* 0x0000001000097836 */ /* 0x000fe20000000000 */
[----:B----4-:R-:W-:-:S04]  /*14c10*/  USHF.L.U32 UR5, UR5, 0x6, URZ ;  /* 0x0000000605057899 */ /* 0x010fc8000800063f */
[----:B------:R-:W-:Y:S01]  /*14c20*/  ISETP.GE.AND P2, PT, R9, R212, PT ;  /* 0x000000d40900720c */ /* 0x000fe20003f46270 */
[----:B------:R-:W-:Y:S01]  /*14c30*/  USHF.R.S32.HI UR4, URZ, 0x1f, UR5 ;  /* 0x0000001f3f047899 */ /* 0x000fe20008011405 */
[----:B------:R-:W-:Y:S01]  /*14c40*/  IADD3 R9, R0, 0x30, RZ ;  /* 0x0000003000097810 */ /* 0x000fe20007ffe0ff */
[----:B------:R-:W-:Y:S01]  /*14c50*/  IMAD.WIDE.U32 R16, R10, UR5, R222 ;  /* 0x000000050a107c25 */ /* 0x000fe2000f8e00de */
[----:B-----5:R-:W-:-:S03]  /*14c60*/  SHF.R.S32.HI R13, RZ, 0x1f, R12 ;  /* 0x0000001fff0d7819 */ /* 0x020fc6000001140c */
[----:B------:R-:W-:Y:S01]  /*14c70*/  IMAD R8, R10, UR4, RZ ;  /* 0x000000040a087c24 */ /* 0x000fe2000f8e02ff */
[----:B------:R-:W-:Y:S01]  /*14c80*/  USHF.R.S32.HI UR4, URZ, 0x1f, UR6 ;  /* 0x0000001f3f047899 */ /* 0x000fe20008011406 */
[----:B------:R-:W-:Y:S01]  /*14c90*/  IADD3 R20, P0, R14, R16, RZ ;  /* 0x000000100e147210 */ /* 0x000fe20007f1e0ff */
[----:B------:R-:W-:Y:S01]  /*14ca0*/  VIADD R15, R220, -UR5 ;  /* 0x80000005dc0f7c36 */ /* 0x000fe20008000000 */
[----:B------:R-:W-:Y:S01]  /*14cb0*/  LEA.HI R12, R13, R12, RZ, 0x3 ;  /* 0x0000000c0d0c7211 */ /* 0x000fe200078f18ff */
[----:B------:R-:W-:Y:S02]  /*14cc0*/  IMAD R8, R11, UR5, R8 ;  /* 0x000000050b087c24 */ /* 0x000fe4000f8e0208 */
[C---:B------:R-:W-:Y:S01]  /*14cd0*/  VIADD R13, R0.reuse, 0x20 ;  /* 0x00000020000d7836 */ /* 0x040fe20000000000 */
[----:B------:R-:W-:Y:S02]  /*14ce0*/  ISETP.GE.AND P3, PT, R0, R15, PT ;  /* 0x0000000f0000720c */ /* 0x000fe40003f66270 */
[----:B------:R-:W-:Y:S01]  /*14cf0*/  IADD3.X R21, R221, R17, R8, P0, !PT ;  /* 0x00000011dd157210 */ /* 0x000fe200007fe408 */
[C---:B-1----:R-:W-:Y:S01]  /*14d00*/  IMAD R8, R2.reuse, UR4, RZ ;  /* 0x0000000402087c24 */ /* 0x042fe2000f8e02ff */
[-C--:B------:R-:W-:Y:S01]  /*14d10*/  ISETP.GE.AND P1, PT, R13, R212.reuse, PT ;  /* 0x000000d40d00720c */ /* 0x080fe20003f26270 */
[----:B------:R2:W1:Y:S01]  /*14d20*/  LDS.128 R16, [R219] ;  /* 0x00000000db107984 */ /* 0x0004620000000c00 */
[----:B------:R-:W-:Y:S01]  /*14d30*/  ISETP.GE.AND P0, PT, R9, R212, PT ;  /* 0x000000d40900720c */ /* 0x000fe20003f06270 */
[----:B------:R-:W-:Y:S01]  /*14d40*/  IMAD R25, R3, UR6, R8 ;  /* 0x0000000603197c24 */ /* 0x000fe2000f8e0208 */
[----:B------:R-:W-:Y:S01]  /*14d50*/  SHF.R.S32.HI R3, RZ, 0x3, R12 ;  /* 0x00000003ff037819 */ /* 0x000fe2000001140c */
[----:B------:R-:W-:Y:S01]  /*14d60*/  IMAD.WIDE.U32 R20, R2, UR6, R20 ;  /* 0x0000000602147c25 */ /* 0x000fe2000f8e0014 */
[----:B------:R2:W4:Y:S02]  /*14d70*/  LDS.128 R12, [R219+0x2000] ;  /* 0x00200000db0c7984 */ /* 0x0005240000000c00 */
[----:B------:R-:W-:-:S02]  /*14d80*/  SHF.R.S32.HI R3, RZ, 0x1f, R3 ;  /* 0x0000001fff037819 */ /* 0x000fc40000011403 */
[----:B------:R-:W-:Y:S01]  /*14d90*/  IADD3 R25, R25, R21, RZ ;  /* 0x0000001519197210 */ /* 0x000fe20007ffe0ff */
[----:B---3--:R-:W-:Y:S06]  /*14da0*/  @P3 BRA `(.L_x_2534) ;  /* 0x0000000000343947 */ /* 0x008fec0003800000 */
        /* <DEDUP_REMOVED lines=11> */
[----:B-1----:R3:W-:Y:S04]  /*14e60*/  @!P4 STG.E.128 desc[UR12][R22.64], R16 ;  /* 0x000000101600c986 */ /* 0x0027e8000c101d0c */
[----:B----4-:R3:W-:Y:S02]  /*14e70*/  @!P3 STG.E.128 desc[UR12][R22.64+0x80], R12 ;  /* 0x0000800c1600b986 */ /* 0x0107e4000c101d0c */
.L_x_2534:
[----:B------:R-:W-:Y:S05]  /*14e80*/  BSYNC B0 ;  /* 0x0000000000007941 */ /* 0x000fea0003800000 */
.L_x_2533:
[----:B-1-3--:R1:W3:Y:S01]  /*14e90*/  LDS.128 R16, [R219+0x800] ;  /* 0x00080000db107984 */ /* 0x00a2e20000000c00 */
[----:B------:R-:W-:Y:S03]  /*14ea0*/  BSSY B0, `(.L_x_2535) ;  /* 0x0000013000007945 */ /* 0x000fe60003800000 */
[----:B----4-:R1:W4:Y:S01]  /*14eb0*/  LDS.128 R12, [R219+0x2800] ;  /* 0x00280000db0c7984 */ /* 0x0103220000000c00 */
        /* <DEDUP_REMOVED lines=15> */
[----:B---3--:R3:W-:Y:S04]  /*14fb0*/  @!P3 STG.E.128 desc[UR12][R8.64], R16 ;  /* 0x000000100800b986 */ /* 0x0087e8000c101d0c */
[----:B----4-:R3:W-:Y:S02]  /*14fc0*/  @!P2 STG.E.128 desc[UR12][R8.64+0x80], R12 ;  /* 0x0000800c0800a986 */ /* 0x0107e4000c101d0c */
.L_x_2536:
[----:B------:R-:W-:Y:S05]  /*14fd0*/  BSYNC B0 ;  /* 0x0000000000007941 */ /* 0x000fea0003800000 */
.L_x_2535:
[----:B---3--:R3:W1:Y:S01]  /*14fe0*/  LDS.128 R16, [R219+0x1000] ;  /* 0x00100000db107984 */ /* 0x0086620000000c00 */
        /* <DEDUP_REMOVED lines=18> */
[----:B----4-:R1:W-:Y:S02]  /*15110*/  @!P1 STG.E.128 desc[UR12][R8.64+0x80], R12 ;  /* 0x0000800c08009986 */ /* 0x0103e4000c101d0c */
.L_x_2538:
[----:B------:R-:W-:Y:S05]  /*15120*/  BSYNC B0 ;  /* 0x0000000000007941 */ /* 0x000fea0003800000 */
.L_x_2537:
[----:B-1--4-:R1:W4:Y:S01]  /*15130*/  LDS.128 R12, [R219+0x3800] ;  /* 0x00380000db0c7984 */ /* 0x0123220000000c00 */
        /* <DEDUP_REMOVED lines=17> */
[----:B----4-:R-:W-:Y:S01]  /*15250*/  STG.E.128 desc[UR12][R10.64+0x80], R12 ;  /* 0x0000800c0a007986 */ /* 0x010fe2000c101d0c */
[----:B------:R-:W-:Y:S05]  /*15260*/  EXIT ;  /* 0x000000000000794d */ /* 0x000fea0003800000 */
.L_x_2539:
        /* <DEDUP_REMOVED lines=9> */
.L_x_8486:


//--------------------- .text._ZN5flash24flash_fwd_splitkv_kernelI23Flash_fwd_kernel_traitsILi128ELi64ELi128ELi4ELb0ELb0EN7cutlass10bfloat16_tE19Flash_kernel_traitsILi128ELi64ELi128ELi4ES3_EELb1ELb0ELb1ELb0ELb0ELb1ELb0ELb0EEEvNS_16Flash_fwd_paramsE --------------------------
	.section	.text._ZN5flash24flash_fwd_splitkv_kernelI23Flash_fwd_kernel_traitsILi128ELi64ELi128ELi4ELb0ELb0EN7cutlass10bfloat16_tE19Flash_kernel_traitsILi128ELi64ELi128ELi4ES3_EELb1ELb0ELb1ELb0ELb0ELb1ELb0ELb0EEEvNS_16Flash_fwd_paramsE,"ax",@progbits
	.align	128
        .global         _ZN5flash24flash_fwd_splitkv_kernelI23Flash_fwd_kernel_traitsILi128ELi64ELi128ELi4ELb0ELb0EN7cutlass10bfloat16_tE19Flash_kernel_traitsILi128ELi64ELi128ELi4ES3_EELb1ELb0ELb1ELb0ELb0ELb1ELb0ELb0EEEvNS_16Flash_fwd_paramsE
        .type           _ZN5flash24flash_fwd_splitkv_kernelI23Flash_fwd_kernel_traitsILi128ELi64ELi128ELi4ELb0ELb0EN7cutlass10bfloat16_tE19Flash_kernel_traitsILi128ELi64ELi128ELi4ES3_EELb1ELb0ELb1ELb0ELb0ELb1ELb0ELb0EEEvNS_16Flash_fwd_paramsE,@function
        .size           _ZN5flash24flash_fwd_splitkv_kernelI23Flash_fwd_kernel_traitsILi128ELi64ELi128ELi4ELb0ELb0EN7cutlass10bfloat16_tE19Flash_kernel_traitsILi128ELi64ELi128ELi4ES3_EELb1ELb0ELb1ELb0ELb0ELb1ELb0ELb0EEEvNS_16Flash_fwd_paramsE,(.L_x_8487 - _ZN5flash24flash_fwd_splitkv_kernelI23Flash_fwd_kernel_traitsILi128ELi64ELi128ELi4ELb0ELb0EN7cutlass10bfloat16_tE19Flash_kernel_traitsILi128ELi64ELi128ELi4ES3_EELb1ELb0ELb1ELb0ELb0ELb1ELb0ELb0EEEvNS_16Flash_fwd_paramsE)
        .other          _ZN5flash24flash_fwd_splitkv_kernelI23Flash_fwd_kernel_traitsILi128ELi64ELi128ELi4ELb0ELb0EN7cutlass10bfloat16_tE19Flash_kernel_traitsILi128ELi64ELi128ELi4ES3_EELb1ELb0ELb1ELb0ELb0ELb1ELb0ELb0EEEvNS_16Flash_fwd_paramsE,@"STO_CUDA_ENTRY STV_DEFAULT"
_ZN5flash24flash_fwd_splitkv_kernelI23Flash_fwd_kernel_traitsILi128ELi64ELi128ELi4ELb0ELb0EN7cutlass10bfloat16_tE19Flash_kernel_traitsILi128ELi64ELi128ELi4ES3_EELb1ELb0ELb1ELb0ELb0ELb1ELb0ELb0EEEvNS_16Flash_fwd_paramsE:
.text._ZN5flash24flash_fwd_splitkv_kernelI23Flash_fwd_kernel_traitsILi128ELi64ELi128ELi4ELb0ELb0EN7cutlass10bfloat16_tE19Flash_kernel_traitsILi128ELi64ELi128ELi4ES3_EELb1ELb0ELb1ELb0ELb0ELb1ELb0ELb0EEEvNS_16Flash_fwd_paramsE:
        /* <DEDUP_REMOVED lines=38> */
.L_x_2540:
[----:B------:R-:W1:Y:S02]  /*0260*/  LDC R0, c[0x0][0x2c8] ;  /* 0x0000b200ff007b82 */ /* 0x000e640000000800 */
.L_x_2541:
        /* <DEDUP_REMOVED lines=94> */
.L_x_2544:
[----:B------:R-:W-:Y:S05]  /*0850*/  BSYNC B0 ;  /* 0x0000000000007941 */ /* 0x000fea0003800000 */
.L_x_2543:
        /* <DEDUP_REMOVED lines=19> */
.L_x_2546:
[----:B------:R-:W-:Y:S05]  /*0990*/  BSYNC B0 ;  /* 0x0000000000007941 */ /* 0x000fea0003800000 */
.L_x_2545:
        /* <DEDUP_REMOVED lines=20> */
.L_x_2548:
[----:B------:R-:W-:Y:S05]  /*0ae0*/  BSYNC B0 ;  /* 0x0000000000007941 */ /* 0x000fea0003800000 */
.L_x_2547:
        /* <DEDUP_REMOVED lines=19> */
.L_x_2550:
[----:B------:R-:W-:Y:S05]  /*0c20*/  BSYNC B0 ;  /* 0x0000000000007941 */ /* 0x000fea0003800000 */
.L_x_2549:
        /* <DEDUP_REMOVED lines=15> */
.L_x_2542:
        /* <DEDUP_REMOVED lines=24> */
.L_x_2551:
        /* <DEDUP_REMOVED lines=80> */
.L_x_2552:
        /* <DEDUP_REMOVED lines=49> */
.L_x_2554:
        /* <DEDUP_REMOVED lines=29> */
.L_x_2553:
        /* <DEDUP_REMOVED lines=103> */
.L_x_2556:
[----:B------:R-:W-:Y:S05]  /*1ef0*/  BSYNC B0 ;  /* 0x0000000000007941 */ /* 0x000fea0003800000 */
.L_x_2555:
        /* <DEDUP_REMOVED lines=31> */
.L_x_2558:
[----:B------:R-:W-:Y:S05]  /*20f0*/  BSYNC B0 ;  /* 0x0000000000007941 */ /* 0x000fea0003800000 */
.L_x_2557:
        /* <DEDUP_REMOVED lines=31> */
.L_x_2560:
[----:B------:R-:W-:Y:S05]  /*22f0*/  BSYNC B0 ;  /* 0x0000000000007941 */ /* 0x000fea0003800000 */
.L_x_2559:
        /* <DEDUP_REMOVED lines=30> */
.L_x_2562:
[----:B------:R-:W-:Y:S05]  /*24e0*/  BSYNC B0 ;  /* 0x0000000000007941 */ /* 0x000fea0003800000 */
.L_x_2561:
        /* <DEDUP_REMOVED lines=10> */
[----:B------:R-:W-:-:S02]  /*2590*/  IMAD.IADD R193, R195, 0x1, R193 ;  /* 0x00000001c3c17824 */ /* 0x000fc400078e02c1 */
        /* <DEDUP_REMOVED lines=21> */
.L_x_2564:
[----:B------:R-:W-:Y:S05]  /*26f0*/  BSYNC B0 ;  /* 0x0000000000007941 */ /* 0x000fea0003800000 */
.L_x_2563:
        /* <DEDUP_REMOVED lines=24> */
.L_x_2566:
[----:B------:R-:W-:Y:S05]  /*2880*/  BSYNC B0 ;  /* 0x0000000000007941 */ /* 0x000fea0003800000 */
.L_x_2565:
        /* <DEDUP_REMOVED lines=27> */
.L_x_2568:
[----:B------:R-:W-:Y:S05]  /*2a40*/  BSYNC B0 ;  /* 0x0000000000007941 */ /* 0x000fea0003800000 */
.L_x_2567:
[----:B------:R-:W-:Y:S01]  /*2a50*/  BSSY B0, `(.L_x_2569) ;  /* 0x000001e000007945 */ /* 0x000fe20003800000 */
[-C--:B------:R-:W-:Y:S01]  /*2a60*/  ISETP.GE.AND P6, PT, R35, R12.reuse, PT ;  /* 0x0000000c2300720c */ /* 0x080fe20003fc6270 */
[C---:B------:R-:W-:Y:S01]  /*2a70*/  VIADD R27, R14.reuse, 0x60 ;  /* 0x000000600e1b7836 */ /* 0x040fe20000000000 */
[----:B------:R-:W-:Y:S01]  /*2a80*/  ISETP.GE.AND P1, PT, R29, R12, PT ;  /* 0x0000000c1d00720c */ /* 0x000fe20003f26270 */
[----:B------:R-:W-:Y:S01]  /*2a90*/  VIADD R25, R14, 0x70 ;  /* 0x000000700e197836 */ /* 0x000fe20000000000 */
[----:B------:R-:W-:Y:S11]  /*2aa0*/  @P2 BRA `(.L_x_2570) ;  /* 0x0000000000602947 */ /* 0x000ff60003800000 */
[----:B------:R-:W-:Y:S01]  /*2ab0*/  ULDC UR5, c[0x0][0x2d0] ;  /* 0x0000b40000057ab9 */ /* 0x000fe20000000800 */
[----:B------:R-:W-:Y:S01]  /*2ac0*/  IMAD.MOV.U32 R195, RZ, RZ, R193 ;  /* 0x000000ffffc37224 */ /* 0x000fe200078e00c1 */
[----:B------:R-:W-:Y:S01]  /*2ad0*/  ISETP.GE.AND P3, PT, R226, UR5, PT ;  /* 0x00000005e2007c0c */ /* 0x000fe2000bf66270 */
[----:B------:R-:W-:Y:S01]  /*2ae0*/  IMAD R22, R189, 0x30, RZ ;  /* 0x00000030bd167824 */ /* 0x000fe200078e02ff */
[----:B------:R-:W-:Y:S01]  /*2af0*/  ISETP.GE.AND P2, PT, R217, UR5, PT ;  /* 0x00000005d9007c0c */ /* 0x000fe2000bf46270 */
[----:B------:R-:W-:-:S04]  /*2b00*/  IMAD.WIDE.U32 R40, R188, 0x30, R194 ;  /* 0x00000030bc287825 */ /* 0x000fc800078e00c2 */
[----:B------:R-:W-:-:S06]  /*2b10*/  IMAD.IADD R22, R41, 0x1, R22 ;  /* 0x0000000129167824 */ /* 0x000fcc00078e0216 */
        /* <DEDUP_REMOVED lines=17> */
.L_x_2570:
[----:B------:R-:W-:Y:S05]  /*2c30*/  BSYNC B0 ;  /* 0x0000000000007941 */ /* 0x000fea0003800000 */
.L_x_2569:
        /* <DEDUP_REMOVED lines=24> */
.L_x_2572:
[----:B------:R-:W-:Y:S05]  /*2dc0*/  BSYNC B0 ;  /* 0x0000000000007941 */ /* 0x000fea0003800000 */
.L_x_2571:
[----:B------:R-:W-:Y:S01]  /*2dd0*/  BSSY B0, `(.L_x_2573) ;  /* 0x000001d000007945 */ /* 0x000fe20003800000 */
[-C--:B------:R-:W-:Y:S02]  /*2de0*/  ISETP.GE.AND P6, PT, R27, R12.reuse, PT ;  /* 0x0000000c1b00720c */ /* 0x080fe40003fc6270 */
[----:B------:R-:W-:Y:S02]  /*2df0*/  ISETP.GE.AND P5, PT, R25, R12, PT ;  /* 0x0000000c1900720c */ /* 0x000fe40003fa6270 */
[----:B------:R-:W-:Y:S01]  /*2e00*/  SHF.R.S32.HI R22, RZ, 0x1f, R20 ;  /* 0x0000001fff167819 */ /* 0x000fe20000011414 */
        /* <DEDUP_REMOVED lines=25> */
.L_x_2574:
[----:B------:R-:W-:Y:S05]  /*2fa0*/  BSYNC B0 ;  /* 0x0000000000007941 */ /* 0x000fea0003800000 */
.L_x_2573:
        /* <DEDUP_REMOVED lines=26> */
.L_x_2576:
[----:B------:R-:W-:Y:S05]  /*3150*/  BSYNC B0 ;  /* 0x0000000000007941 */ /* 0x000fea0003800000 */
.L_x_2575:
        /* <DEDUP_REMOVED lines=26> */
.L_x_2578:
[----:B------:R-:W-:Y:S05]  /*3300*/  BSYNC B0 ;  /* 0x0000000000007941 */ /* 0x000fea0003800000 */
.L_x_2577:
        /* <DEDUP_REMOVED lines=51> */
.L_x_2580:
[----:B------:R-:W-:Y:S05]  /*3640*/  BSYNC B0 ;  /* 0x0000000000007941 */ /* 0x000fea0003800000 */
.L_x_2579:
[----:B------:R1:W-:Y:S01]  /*3650*/  @P6 STS.128 [R223+0xc800], RZ ;  /* 0x00c800ffdf006388 */ /* 0x0003e20000000c00 */
[----:B------:R-:W-:Y:S03]  /*3660*/  BSSY B0, `(.L_x_2581) ;  /* 0x0000015000007945 */ /* 0x000fe60003800000 */
[----:B------:R1:W-:Y:S01]  /*3670*/  @P6 STS.128 [R223+0x10800], RZ ;  /* 0x010800ffdf006388 */ /* 0x0003e20000000c00 */
[----:B------:R-:W-:Y:S05]  /*3680*/  @P6 BRA `(.L_x_2582) ;  /* 0x0000000000486947 */ /* 0x000fea0003800000 */
[----:B------:R-:W-:Y:S02]  /*3690*/  ULDC UR5, c[0x0][0x2d0] ;  /* 0x0000b40000057ab9 */ /* 0x000fe40000000800 */
[----:B------:R-:W-:Y:S02]  /*36a0*/  ISETP.GE.AND P5, PT, R226, UR5, PT ;  /* 0x00000005e2007c0c */ /* 0x000fe4000bfa6270 */
[----:B------:R-:W-:-:S11]  /*36b0*/  ISETP.GE.AND P4, PT, R217, UR5, PT ;  /* 0x00000005d9007c0c */ /* 0x000fd6000bf86270 */
        /* <DEDUP_REMOVED lines=15> */
.L_x_2582:
[----:B------:R-:W-:Y:S05]  /*37b0*/  BSYNC B0 ;  /* 0x0000000000007941 */ /* 0x000fea0003800000 */
.L_x_2581:
        /* <DEDUP_REMOVED lines=42> */
.L_x_2584:
[----:B------:R-:W-:Y:S05]  /*3a60*/  BSYNC B0 ;  /* 0x0000000000007941 */ /* 0x000fea0003800000 */
.L_x_2583:
        /* <DEDUP_REMOVED lines=30> */
.L_x_2586:
[----:B------:R-:W-:Y:S05]  /*3c50*/  BSYNC B0 ;  /* 0x0000000000007941 */ /* 0x000fea0003800000 */
.L_x_2585:
        /* <DEDUP_REMOVED lines=24> */
.L_x_2588:
[----:B------:R-:W-:Y:S05]  /*3de0*/  BSYNC B0 ;  /* 0x0000000000007941 */ /* 0x000fea0003800000 */
.L_x_2587:
        /* <DEDUP_REMOVED lines=24> */
.L_x_2590:
[----:B------:R-:W-:Y:S05]  /*3f70*/  BSYNC B0 ;  /* 0x0000000000007941 */ /* 0x000fea0003800000 */
.L_x_2589:
        /* <DEDUP_REMOVED lines=24> */
.L_x_2592:
[----:B------:R-:W-:Y:S05]  /*4100*/  BSYNC B0 ;  /* 0x0000000000007941 */ /* 0x000fea0003800000 */
.L_x_2591:
        /* <DEDUP_REMOVED lines=24> */
.L_x_2594:
[----:B------:R-:W-:Y:S05]  /*4290*/  BSYNC B0 ;  /* 0x0000000000007941 */ /* 0x000fea0003800000 */
.L_x_2593:
[----:B------:R-:W-:Y:S01]  /*42a0*/  LDSM.16.M88.4 R108, [R215] ;  /* 0x00000000d76c783b */ /* 0x000fe20000000200 */
[----:B------:R-:W-:Y:S01]  /*42b0*/  LOP3.LUT P1, RZ, R0, 0x2, RZ, 0xc0, !PT ;  /* 0x0000000200ff7812 */ /* 0x000fe2000782c0ff */
[--C-:B------:R-:W-:Y:S01]  /*42c0*/  IMAD R213, R5, 0x2, R215.reuse ;  /* 0x0000000205d57824 */ /* 0x100fe200078e02d7 */
[----:B------:R-:W-:Y:S01]  /*42d0*/  ULDC UR10, c[0x0][0x39c] ;  /* 0x0000e700000a7ab9 */ /* 0x000fe20000000800 */
[----:B------:R-:W2:Y:S01]  /*42e0*/  LDSM.16.M88.4 R80, [R214+0x4000] ;  /* 0x00400000d650783b */ /* 0x000ea20000000200 */
[----:B------:R-:W-:Y:S01]  /*42f0*/  SEL R7, R7, 0xfffffff0, !P1 ;  /* 0xfffffff007077807 */ /* 0x000fe20004800000 */
[----:B------:R-:W-:Y:S01]  /*4300*/  IMAD R211, R4, 0x2, R215 ;  /* 0x0000000204d37824 */ /* 0x000fe200078e02d7 */
[----:B------:R-:W-:Y:S01]  /*4310*/  LOP3.LUT P1, RZ, R0, 0x4, RZ, 0xc0, !PT ;  /* 0x0000000400ff7812 */ /* 0x000fe2000782c0ff */
[----:B------:R-:W2:Y:S01]  /*4320*/  LDSM.16.M88.4 R48, [R214+0x6000] ;  /* 0x00600000d630783b */ /* 0x000ea20000000200 */
[----:B------:R-:W-:Y:S01]  /*4330*/  VIADD R0, R214, 0x4000 ;  /* 0x00004000d6007836 */ /* 0x000fe20000000000 */
[----:B------:R-:W-:Y:S01]  /*4340*/  LOP3.LUT R6, R6, R135, RZ, 0xfc, !PT ;  /* 0x0000008706067212 */ /* 0x000fe200078efcff */
[----:B------:R-:W-:Y:S01]  /*4350*/  IMAD R140, R7, 0x2, R214 ;  /* 0x00000002078c7824 */ /* 0x000fe200078e02d6 */
[----:B------:R-:W2:Y:S01]  /*4360*/  LDSM.16.M88.4 R72, [R214+0x4800] ;  /* 0x00480000d648783b */ /* 0x000ea20000000200 */
[----:B------:R-:W-:Y:S01]  /*4370*/  SEL R3, R3, 0xffffffe0, !P1 ;  /* 0xffffffe003037807 */ /* 0x000fe20004800000 */
[----:B------:R-:W-:Y:S01]  /*4380*/  IMAD R212, R7, 0x2, R0 ;  /* 0x0000000207d47824 */ /* 0x000fe200078e0200 */
[----:B------:R-:W-:Y:S01]  /*4390*/  LOP3.LUT R0, R138, 0xffffffe0, RZ, 0xc0, !PT ;  /* 0xffffffe08a007812 */ /* 0x000fe200078ec0ff */
[----:B------:R-:W2:Y:S01]  /*43a0*/  LDSM.16.M88.4 R64, [R214+0x5000] ;  /* 0x00500000d640783b */ /* 0x000ea20000000200 */
[----:B------:R-:W-:-:S02]  /*43b0*/  IMAD R210, R4, 0x2, R213 ;  /* 0x0000000204d27824 */ /* 0x000fc400078e02d5 */
[C---:B------:R-:W-:Y:S01]  /*43c0*/  IMAD R207, R3.reuse, 0x2, R214 ;  /* 0x0000000203cf7824 */ /* 0x040fe200078e02d6 */
[----:B------:R-:W2:Y:S01]  /*43d0*/  LDSM.16.M88.4 R56, [R214+0x5800] ;  /* 0x00580000d638783b */ /* 0x000ea20000000200 */
[----:B------:R-:W-:Y:S02]  /*43e0*/  IMAD R209, R3, 0x2, R212 ;  /* 0x0000000203d17824 */ /* 0x000fe400078e02d4 */
[C---:B------:R-:W-:Y:S01]  /*43f0*/  IMAD.IADD R0, R37.reuse, 0x1, -R0 ;  /* 0x0000000125007824 */ /* 0x040fe200078e0a00 */
[----:B------:R-:W2:Y:S01]  /*4400*/  LDSM.16.M88.4 R40, [R214+0x6800] ;  /* 0x00680000d628783b */ /* 0x000ea20000000200 */
[----:B------:R-:W-:-:S03]  /*4410*/  IMAD.SHL.U32 R231, R37, 0x2, RZ ;  /* 0x0000000225e77824 */ /* 0x000fc600078e00ff */
[----:B------:R-:W2:Y:S02]  /*4420*/  LDSM.16.M88.4 R28, [R214+0x7000] ;  /* 0x00700000d61c783b */ /* 0x000ea40000000200 */
[----:B------:R-:W-:Y:S02]  /*4430*/  LOP3.LUT R231, R231, 0x6, RZ, 0xc0, !PT ;  /* 0x00000006e7e77812 */ /* 0x000fe400078ec0ff */
[----:B-1----:R-:W1:Y:S04]  /*4440*/  LDSM.16.M88.4 R12, [R214+0x7800] ;  /* 0x00780000d60c783b */ /* 0x002e680000000200 */
[----:B------:R-:W-:Y:S04]  /*4450*/  LDSM.16.M88.4 R24, [R213] ;  /* 0x00000000d518783b */ /* 0x000fe80000000200 */
[----:B--234-:R-:W2:Y:S01]  /*4460*/  LDSM.16.M88.4 R8, [R140+0x4000] ;  /* 0x004000008c08783b */ /* 0x01cea20000000200 */
[C---:B------:R-:W-:Y:S03]  /*4470*/  HMMA.16816.F32.BF16 R16, R108.reuse, R80, RZ ;  /* 0x000000506c10723c */ /* 0x040fe600000418ff */
[----:B------:R-:W3:Y:S04]  /*4480*/  LDSM.16.M88.4 R88, [R140+0x6000] ;  /* 0x006000008c58783b */ /* 0x000ee80000000200 */
[----:B------:R-:W4:Y:S01]  /*4490*/  LDSM.16.M88.4 R120, [R140+0x4800] ;  /* 0x004800008c78783b */ /* 0x000f220000000200 */
[C---:B------:R-:W-:Y:S03]  /*44a0*/  HMMA.16816.F32.BF16 R80, R108.reuse, R82, RZ ;  /* 0x000000526c50723c */ /* 0x040fe600000418ff */
[----:B------:R-:W4:Y:S03]  /*44b0*/  LDSM.16.M88.4 R116, [R140+0x5000] ;  /* 0x005000008c74783b */ /* 0x000f260000000200 */
[C---:B------:R-:W-:Y:S01]  /*44c0*/  HMMA.16816.F32.BF16 R52, R108.reuse, R48, RZ ;  /* 0x000000306c34723c */ /* 0x040fe200000418ff */
[----:B------:R-:W4:Y:S04]  /*44d0*/  LDSM.16.M88.4 R104, [R140+0x5800] ;  /* 0x005800008c68783b */ /* 0x000f280000000200 */
[----:B------:R-:W4:Y:S01]  /*44e0*/  LDSM.16.M88.4 R100, [R140+0x6800] ;  /* 0x006800008c64783b */ /* 0x000f220000000200 */
[C---:B------:R-:W-:Y:S03]  /*44f0*/  HMMA.16816.F32.BF16 R48, R108.reuse, R50, RZ ;  /* 0x000000326c30723c */ /* 0x040fe600000418ff */
[----:B------:R-:W4:Y:S03]  /*4500*/  LDSM.16.M88.4 R96, [R140+0x7000] ;  /* 0x007000008c60783b */ /* 0x000f260000000200 */
[C---:B------:R-:W-:Y:S01]  /*4510*/  HMMA.16816.F32.BF16 R76, R108.reuse, R72, RZ ;  /* 0x000000486c4c723c */ /* 0x040fe200000418ff */
[----:B------:R-:W4:Y:S04]  /*4520*/  LDSM.16.M88.4 R92, [R140+0x7800] ;  /* 0x007800008c5c783b */ /* 0x000f280000000200 */
[----:B------:R-:W-:Y:S01]  /*4530*/  LDSM.16.M88.4 R84, [R211] ;  /* 0x00000000d354783b */ /* 0x000fe20000000200 */
[C---:B------:R-:W-:Y:S03]  /*4540*/  HMMA.16816.F32.BF16 R68, R108.reuse, R64, RZ ;  /* 0x000000406c44723c */ /* 0x040fe600000418ff */
[----:B------:R-:W4:Y:S03]  /*4550*/  LDSM.16.M88.4 R20, [R207+0x4000] ;  /* 0x00400000cf14783b */ /* 0x000f260000000200 */
[C---:B------:R-:W-:Y:S01]  /*4560*/  HMMA.16816.F32.BF16 R60, R108.reuse, R56, RZ ;  /* 0x000000386c3c723c */ /* 0x040fe200000418ff */
[----:B------:R-:W-:Y:S04]  /*4570*/  LDSM.16.M88.4 R128, [R140+0x8000] ;  /* 0x008000008c80783b */ /* 0x000fe80000000200 */
        /* <DEDUP_REMOVED lines=42> */
[----:B------:R-:W-:Y:S05]  /*4820*/  LDSM.16.M88.4 R12, [R209] ;  /* 0x00000000d10c783b */ /* 0x000fea0000000200 */
[C---:B--2---:R-:W-:Y:S06]  /*4830*/  HMMA.16816.F32.BF16 R68, R84.reuse, R8, R68 ;  /* 0x000000085444723c */ /* 0x044fec0000041844 */
[C---:B------:R-:W-:Y:S01]  /*4840*/  HMMA.16816.F32.BF16 R64, R84.reuse, R10, R64 ;  /* 0x0000000a5440723c */ /* 0x040fe20000041840 */
[----:B------:R-:W1:Y:S05]  /*4850*/  LDSM.16.M88.4 R8, [R210] ;  /* 0x00000000d208783b */ /* 0x000e6a0000000200 */
        /* <DEDUP_REMOVED lines=46> */
[----:B------:R-:W-:Y:S05]  /*4b40*/  LDSM.16.M88.4 R24, [R211+0x2000] ;  /* 0x00200000d318783b */ /* 0x000fea0000000200 */
[C---:B----4-:R-:W-:Y:S06]  /*4b50*/  HMMA.16816.F32.BF16 R68, R120.reuse, R20, R68 ;  /* 0x000000147844723c */ /* 0x050fec0000041844 */
[----:B------:R-:W-:Y:S01]  /*4b60*/  HMMA.16816.F32.BF16 R64, R120, R22, R64 ;  /* 0x000000167840723c */ /* 0x000fe20000041840 */
[----:B------:R-:W2:Y:S05]  /*4b70*/  LDSM.16.M88.4 R20, [R207+0x8000] ;  /* 0x00800000cf14783b */ /* 0x000eaa0000000200 */
[C---:B------:R-:W-:Y:S06]  /*4b80*/  HMMA.16816.F32.BF16 R16, R104.reuse, R128, R16 ;  /* 0x000000806810723c */ /* 0x040fec0000041810 */
[----:B------:R-:W-:Y:S06]  /*4b90*/  HMMA.16816.F32.BF16 R80, R104, R130, R80 ;  /* 0x000000826850723c */ /* 0x000fec0000041850 */
        /* <DEDUP_REMOVED lines=13> */
[C---:B------:R-:W-:Y:S06]  /*4c70*/  HMMA.16816.F32.BF16 R28, R120.reuse, R126, R28 ;  /* 0x0000007e781c723c */ /* 0x040fec000004181c */
[C---:B------:R-:W-:Y:S06]  /*4c80*/  HMMA.16816.F32.BF16 R112, R120.reuse, R116, R112 ;  /* 0x000000747870723c */ /* 0x040fec0000041870 */
[----:B------:R-:W-:Y:S01]  /*4c90*/  HMMA.16816.F32.BF16 R108, R120, R118, R108 ;  /* 0x00000076786c723c */ /* 0x000fe2000004186c */
[----:B------:R-:W2:Y:S04]  /*4ca0*/  LDSM.16.M88.4 R120, [R207+0x8800] ;  /* 0x00880000cf78783b */ /* 0x000ea80000000200 */
[----:B------:R-:W-:Y:S01]  /*4cb0*/  LDSM.16.M88.4 R116, [R140+0xb000] ;  /* 0x00b000008c74783b */ /* 0x000fe20000000200 */
[C---:B------:R-:W-:Y:S06]  /*4cc0*/  HMMA.16816.F32.BF16 R52, R104.reuse, R88, R52 ;  /* 0x000000586834723c */ /* 0x040fec0000041834 */
[C---:B------:R-:W-:Y:S01]  /*4cd0*/  HMMA.16816.F32.BF16 R48, R104.reuse, R90, R48 ;  /* 0x0000005a6830723c */ /* 0x040fe20000041830 */
[----:B------:R-:W3:Y:S05]  /*4ce0*/  LDSM.16.M88.4 R88, [R207+0x9000] ;  /* 0x00900000cf58783b */ /* 0x000eea0000000200 */
[----:B------:R-:W-:Y:S06]  /*4cf0*/  HMMA.16816.F32.BF16 R76, R104, R100, R76 ;  /* 0x00000064684c723c */ /* 0x000fec000004184c */
[C---:B-1----:R-:W-:Y:S06]  /*4d00*/  HMMA.16816.F32.BF16 R16, R8.reuse, R12, R16 ;  /* 0x0000000c0810723c */ /* 0x042fec0000041810 */
[----:B------:R-:W-:Y:S01]  /*4d10*/  HMMA.16816.F32.BF16 R80, R8, R14, R80 ;  /* 0x0000000e0850723c */ /* 0x000fe20000041850 */
[----:B------:R-:W1:Y:S05]  /*4d20*/  LDSM.16.M88.4 R12, [R207+0xa000] ;  /* 0x00a00000cf0c783b */ /* 0x000e6a0000000200 */
[C---:B------:R-:W-:Y:S01]  /*4d30*/  HMMA.16816.F32.BF16 R72, R104.reuse, R102, R72 ;  /* 0x000000666848723c */ /* 0x040fe20000041848 */
[----:B------:R-:W4:Y:S05]  /*4d40*/  LDSM.16.M88.4 R100, [R140+0xb800] ;  /* 0x00b800008c64783b */ /* 0x000f2a0000000200 */
[C---:B------:R-:W-:Y:S06]  /*4d50*/  HMMA.16816.F32.BF16 R68, R104.reuse, R96, R68 ;  /* 0x000000606844723c */ /* 0x040fec0000041844 */
[----:B------:R-:W-:Y:S01]  /*4d60*/  HMMA.16816.F32.BF16 R64, R104, R98, R64 ;  /* 0x000000626840723c */ /* 0x000fe20000041840 */
[----:B------:R-:W-:Y:S01]  /*4d70*/  FMUL.FTZ R7, R17, UR10 ;  /* 0x0000000a11077c20 */ /* 0x000fe20008410000 */
[----:B------:R-:W-:Y:S01]  /*4d80*/  FMUL.FTZ R17, R19, UR10 ;  /* 0x0000000a13117c20 */ /* 0x000fe20008410000 */
[----:B------:R-:W-:-:S03]  /*4d90*/  FMUL.FTZ R3, R16, UR10 ;  /* 0x0000000a10037c20 */ /* 0x000fc60008410000 */
[----:B--2---:R-:W-:Y:S01]  /*4da0*/  HMMA.16816.F32.BF16 R76, R24, R120, R76 ;  /* 0x00000078184c723c */ /* 0x004fe2000004184c */
[----:B------:R-:W-:Y:S01]  /*4db0*/  FMUL.FTZ R81, R81, UR10 ;  /* 0x0000000a51517c20 */ /* 0x000fe20008410000 */
[----:B------:R-:W-:Y:S01]  /*4dc0*/  FMUL.FTZ R82, R82, UR10 ;  /* 0x0000000a52527c20 */ /* 0x000fe20008410000 */
[----:B------:R-:W-:Y:S01]  /*4dd0*/  FMUL.FTZ R83, R83, UR10 ;  /* 0x0000000a53537c20 */ /* 0x000fe20008410000 */
[----:B------:R-:W-:Y:S01]  /*4de0*/  FMUL.FTZ R19, R80, UR10 ;  /* 0x0000000a50137c20 */ /* 0x000fe20008410000 */
[----:B------:R-:W-:Y:S01]  /*4df0*/  MUFU.TANH R97, R81 ;  /* 0x0000005100617308 */ /* 0x000fe20000002400 */
[C---:B------:R-:W-:Y:S06]  /*4e00*/  HMMA.16816.F32.BF16 R44, R104.reuse, R84, R44 ;  /* 0x00000054682c723c */ /* 0x040fec000004182c */
[----:B------:R-:W-:Y:S01]  /*4e10*/  HMMA.16816.F32.BF16 R40, R104, R86, R40 ;  /* 0x000000566828723c */ /* 0x000fe20000041828 */
[----:B------:R-:W2:Y:S01]  /*4e20*/  LDSM.16.M88.4 R84, [R207+0x9800] ;  /* 0x00980000cf54783b */ /* 0x000ea20000000200 */
[----:B------:R-:W-:Y:S04]  /*4e30*/  MUFU.TANH R99, R82 ;  /* 0x0000005200637308 */ /* 0x000fe80000002400 */
[----:B------:R-:W-:Y:S04]  /*4e40*/  HMMA.16816.F32.BF16 R72, R24, R122, R72 ;  /* 0x0000007a1848723c */ /* 0x000fe80000041848 */
[----:B------:R-:W2:Y:S02]  /*4e50*/  MUFU.TANH R7, R7 ;  /* 0x0000000700077308 */ /* 0x000ea40000002400 */
[C---:B------:R-:W-:Y:S06]  /*4e60*/  HMMA.16816.F32.BF16 R60, R104.reuse, R92, R60 ;  /* 0x0000005c683c723c */ /* 0x040fec000004183c */
[----:B------:R-:W-:Y:S01]  /*4e70*/  HMMA.16816.F32.BF16 R56, R104, R94, R56 ;  /* 0x0000005e6838723c */ /* 0x000fe20000041838 */
[----:B------:R-:W-:Y:S01]  /*4e80*/  LDSM.16.M88.4 R92, [R207+0xb000] ;  /* 0x00b00000cf5c783b */ /* 0x000fe20000000200 */
[----:B------:R-:W2:Y:S04]  /*4e90*/  MUFU.TANH R17, R17 ;  /* 0x0000001100117308 */ /* 0x000ea80000002400 */
[C---:B---3--:R-:W-:Y:S04]  /*4ea0*/  HMMA.16816.F32.BF16 R68, R24.reuse, R88, R68 ;  /* 0x000000581844723c */ /* 0x048fe80000041844 */
[----:B------:R-:W3:Y:S02]  /*4eb0*/  MUFU.TANH R19, R19 ;  /* 0x0000001300137308 */ /* 0x000ee40000002400 */
[C---:B------:R-:W-:Y:S01]  /*4ec0*/  HMMA.16816.F32.BF16 R64, R24.reuse, R90, R64 ;  /* 0x0000005a1840723c */ /* 0x040fe20000041840 */
[----:B------:R-:W3:Y:S05]  /*4ed0*/  LDSM.16.M88.4 R88, [R207+0xa800] ;  /* 0x00a80000cf58783b */ /* 0x000eea0000000200 */
[C---:B-1----:R-:W-:Y:S01]  /*4ee0*/  HMMA.16816.F32.BF16 R52, R24.reuse, R12, R52 ;  /* 0x0000000c1834723c */ /* 0x042fe20000041834 */
[----:B------:R-:W-:Y:S05]  /*4ef0*/  MUFU.TANH R3, R3 ;  /* 0x0000000300037308 */ /* 0x000fea0000002400 */
[----:B------:R-:W-:Y:S01]  /*4f00*/  HMMA.16816.F32.BF16 R48, R24, R14, R48 ;  /* 0x0000000e1830723c */ /* 0x000fe20000041830 */
[----:B------:R-:W1:Y:S05]  /*4f10*/  LDSM.16.M88.4 R12, [R207+0xb800] ;  /* 0x00b80000cf0c783b */ /* 0x000e6a0000000200 */
[----:B------:R-:W-:Y:S06]  /*4f20*/  HMMA.16816.F32.BF16 R76, R8, R20, R76 ;  /* 0x00000014084c723c */ /* 0x000fec000004184c */
[----:B------:R-:W-:Y:S06]  /*4f30*/  HMMA.16816.F32.BF16 R32, R104, R116, R32 ;  /* 0x000000746820723c */ /* 0x000fec0000041820 */
[----:B------:R-:W-:Y:S01]  /*4f40*/  HMMA.16816.F32.BF16 R72, R8, R22, R72 ;  /* 0x000000160848723c */ /* 0x000fe20000041848 */
[----:B------:R-:W1:Y:S05]  /*4f50*/  LDSM.16.M88.4 R20, [R209+0x5800] ;  /* 0x00580000d114783b */ /* 0x000e6a0000000200 */
[C---:B----4-:R-:W-:Y:S01]  /*4f60*/  HMMA.16816.F32.BF16 R112, R104.reuse, R100, R112 ;  /* 0x000000646870723c */ /* 0x050fe20000041870 */
[----:B------:R4:W1:Y:S05]  /*4f70*/  MUFU.TANH R101, R83 ;  /* 0x0000005300657308 */ /* 0x00086a0000002400 */
[----:B------:R-:W-:Y:S01]  /*4f80*/  HMMA.16816.F32.BF16 R108, R104, R102, R108 ;  /* 0x00000066686c723c */ /* 0x000fe2000004186c */
[----:B------:R-:W-:-:S04]  /*4f90*/  FMUL.FTZ R76, R76, UR10 ;  /* 0x0000000a4c4c7c20 */ /* 0x000fc80008410000 */
[----:B------:R1:W1:Y:S01]  /*4fa0*/  MUFU.TANH R103, R76 ;  /* 0x0000004c00677308 */ /* 0x0002620000002400 */
[C---:B--2---:R-:W-:Y:S06]  /*4fb0*/  HMMA.16816.F32.BF16 R60, R24.reuse, R84, R60 ;  /* 0x00000054183c723c */ /* 0x044fec000004183c */
[----:B------:R-:W-:Y:S01]  /*4fc0*/  HMMA.16816.F32.BF16 R56, R24, R86, R56 ;  /* 0x000000561838723c */ /* 0x000fe20000041838 */
[----:B----4-:R-:W2:Y:S01]  /*4fd0*/  LDSM.16.M88.4 R80, [R209+0x6800] ;  /* 0x00680000d150783b */ /* 0x010ea20000000200 */
[----:B------:R-:W-:Y:S01]  /*4fe0*/  FMUL.FTZ R72, R72, UR10 ;  /* 0x0000000a48487c20 */ /* 0x000fe20008410000 */
[----:B------:R-:W-:-:S02]  /*4ff0*/  FMUL.FTZ R73, R73, UR10 ;  /* 0x0000000a49497c20 */ /* 0x000fc40008410000 */
[----:B------:R-:W4:Y:S01]  /*5000*/  LDSM.16.M88.4 R84, [R209+0x5000] ;  /* 0x00500000d154783b */ /* 0x000f220000000200 */
[C---:B---3--:R-:W-:Y:S03]  /*5010*/  HMMA.16816.F32.BF16 R44, R24.reuse, R88, R44 ;  /* 0x00000058182c723c */ /* 0x048fe6000004182c */
[----:B------:R-:W-:Y:S03]  /*5020*/  MUFU.TANH R73, R73 ;  /* 0x0000004900497308 */ /* 0x000fe60000002400 */
[----:B------:R-:W-:Y:S01]  /*5030*/  HMMA.16816.F32.BF16 R40, R24, R90, R40 ;  /* 0x0000005a1828723c */ /* 0x000fe20000041828 */
[----:B------:R-:W-:-:S05]  /*5040*/  FMUL.FTZ R89, R77, UR10 ;  /* 0x0000000a4d597c20 */ /* 0x000fca0008410000 */
[----:B------:R-:W-:Y:S01]  /*5050*/  HMMA.16816.F32.BF16 R32, R24, R92, R32 ;  /* 0x0000005c1820723c */ /* 0x000fe20000041820 */
[----:B------:R-:W-:Y:S01]  /*5060*/  FMUL.FTZ R91, R78, UR10 ;  /* 0x0000000a4e5b7c20 */ /* 0x000fe20008410000 */
[----:B------:R-:W-:Y:S04]  /*5070*/  MUFU.TANH R89, R89 ;  /* 0x0000005900597308 */ /* 0x000fe80000002400 */
[----:B------:R-:W-:Y:S01]  /*5080*/  HMMA.16816.F32.BF16 R28, R104, R118, R28 ;  /* 0x00000076681c723c */ /* 0x000fe2000004181c */
[----:B------:R-:W-:Y:S02]  /*5090*/  FMUL.FTZ R93, R79, UR10 ;  /* 0x0000000a4f5d7c20 */ /* 0x000fe40008410000 */
[----:B-1----:R-:W1:Y:S01]  /*50a0*/  LDSM.16.M88.4 R76, [R209+0x6000] ;  /* 0x00600000d14c783b */ /* 0x002e620000000200 */
[----:B------:R-:W3:Y:S02]  /*50b0*/  MUFU.TANH R91, R91 ;  /* 0x0000005b005b7308 */ /* 0x000ee40000002400 */
[C---:B------:R-:W-:Y:S06]  /*50c0*/  HMMA.16816.F32.BF16 R112, R24.reuse, R12, R112 ;  /* 0x0000000c1870723c */ /* 0x040fec0000041870 */
[----:B------:R-:W-:Y:S01]  /*50d0*/  HMMA.16816.F32.BF16 R108, R24, R14, R108 ;  /* 0x0000000e186c723c */ /* 0x000fe2000004186c */
[----:B------:R-:W3:Y:S01]  /*50e0*/  LDSM.16.M88.4 R12, [R209+0x7000] ;  /* 0x00700000d10c783b */ /* 0x000ee20000000200 */
[----:B------:R-:W3:Y:S04]  /*50f0*/  MUFU.TANH R93, R93 ;  /* 0x0000005d005d7308 */ /* 0x000ee80000002400 */
[C---:B------:R-:W-:Y:S06]  /*5100*/  HMMA.16816.F32.BF16 R60, R8.reuse, R20, R60 ;  /* 0x00000014083c723c */ /* 0x040fec000004183c */
[----:B------:R-:W-:Y:S01]  /*5110*/  HMMA.16816.F32.BF16 R56, R8, R22, R56 ;  /* 0x000000160838723c */ /* 0x000fe20000041838 */
[----:B------:R-:W3:Y:S01]  /*5120*/  LDSM.16.M88.4 R20, [R209+0x7800] ;  /* 0x00780000d114783b */ /* 0x000ee20000000200 */
[----:B------:R-:W-:-:S04]  /*5130*/  DEPBAR.LE SB0, 0x0 ;  /* 0x000080000000791a */ /* 0x000fc80000000000 */
[----:B------:R-:W-:Y:S01]  /*5140*/  HMMA.16816.F32.BF16 R28, R24, R94, R28 ;  /* 0x0000005e181c723c */ /* 0x000fe2000004181c */
[----:B------:R-:W3:Y:S05]  /*5150*/  MUFU.TANH R95, R72 ;  /* 0x00000048005f7308 */ /* 0x000eea0000002400 */
[----:B--2---:R-:W-:Y:S01]  /*5160*/  HMMA.16816.F32.BF16 R44, R8, R80, R44 ;  /* 0x00000050082c723c */ /* 0x004fe2000004182c */
[----:B------:R-:W-:Y:S01]  /*5170*/  FMUL.FTZ R25, R74, UR10 ;  /* 0x0000000a4a197c20 */ /* 0x000fe20008410000 */
[----:B------:R-:W-:-:S04]  /*5180*/  FMUL.FTZ R27, R75, UR10 ;  /* 0x0000000a4b1b7c20 */ /* 0x000fc80008410000 */
[C---:B----4-:R-:W-:Y:S01]  /*5190*/  HMMA.16816.F32.BF16 R64, R8.reuse, R86, R64 ;  /* 0x000000560840723c */ /* 0x050fe20000041840 */
[----:B------:R-:W-:Y:S01]  /*51a0*/  SHF.R.S32.HI R81, RZ, 0x1f, R0 ;  /* 0x0000001fff517819 */ /* 0x000fe20000011400 */
[----:B------:R-:W2:Y:S01]  /*51b0*/  MUFU.TANH R25, R25 ;  /* 0x0000001900197308 */ /* 0x000ea20000002400 */
[----:B------:R-:W-:Y:S01]  /*51c0*/  FMUL.FTZ R63, R63, UR10 ;  /* 0x0000000a3f3f7c20 */ /* 0x000fe20008410000 */
[----:B------:R-:W-:Y:S01]  /*51d0*/  FMUL.FTZ R60, R60, UR10 ;  /* 0x0000000a3c3c7c20 */ /* 0x000fe20008410000 */
[----:B------:R-:W-:Y:S01]  /*51e0*/  LEA.HI R0, R81, R0, RZ, 0x2 ;  /* 0x0000000051007211 */ /* 0x000fe200078f10ff */
[C---:B-1----:R-:W-:Y:S01]  /*51f0*/  HMMA.16816.F32.BF16 R52, R8.reuse, R76, R52 ;  /* 0x0000004c0834723c */ /* 0x042fe20000041834 */
[----:B------:R-:W-:Y:S01]  /*5200*/  FMUL.FTZ R57, R57, UR10 ;  /* 0x0000000a39397c20 */ /* 0x000fe20008410000 */
[----:B------:R-:W-:Y:S01]  /*5210*/  FMUL.FTZ R59, R59, UR10 ;  /* 0x0000000a3b3b7c20 */ /* 0x000fe20008410000 */
[----:B------:R-:W-:Y:S01]  /*5220*/  FMUL.FTZ R61, R61, UR10 ;  /* 0x0000000a3d3d7c20 */ /* 0x000fe20008410000 */
[----:B------:R-:W-:Y:S01]  /*5230*/  MUFU.TANH R27, R27 ;  /* 0x0000001b001b7308 */ /* 0x000fe20000002400 */
[----:B------:R-:W-:Y:S01]  /*5240*/  FMUL.FTZ R58, R58, UR10 ;  /* 0x0000000a3a3a7c20 */ /* 0x000fe20008410000 */
[C---:B---3--:R-:W-:Y:S06]  /*5250*/  HMMA.16816.F32.BF16 R32, R8.reuse, R12, R32 ;  /* 0x0000000c0820723c */ /* 0x048fec0000041820 */
[C---:B------:R-:W-:Y:S01]  /*5260*/  HMMA.16816.F32.BF16 R40, R8.reuse, R82, R40 ;  /* 0x000000520828723c */ /* 0x040fe20000041828 */
[----:B------:R-:W-:Y:S01]  /*5270*/  IMAD R12, R136, 0x10, R139 ;  /* 0x00000010880c7824 */ /* 0x000fe200078e028b */
[----:B------:R-:W-:Y:S01]  /*5280*/  SHF.R.S32.HI R13, RZ, 0x2, R0 ;  /* 0x00000002ff0d7819 */ /* 0x000fe20000011400 */
[----:B------:R-:W-:Y:S03]  /*5290*/  MUFU.TANH R37, R57 ;  /* 0x0000003900257308 */ /* 0x000fe60000002400 */
[C---:B------:R-:W-:Y:S01]  /*52a0*/  HMMA.16816.F32.BF16 R28, R8.reuse, R14, R28 ;  /* 0x0000000e081c723c */ /* 0x040fe2000004181c */
[----:B------:R-:W-:Y:S01]  /*52b0*/  SHF.R.S32.HI R83, RZ, 0x1f, R136 ;  /* 0x0000001fff537819 */ /* 0x000fe20000011488 */
[----:B------:R-:W-:Y:S01]  /*52c0*/  FMUL.FTZ R65, R65, UR10 ;  /* 0x0000000a41417c20 */ /* 0x000fe20008410000 */
[----:B------:R-:W-:Y:S01]  /*52d0*/  IADD3 R12, R12, 0x1, R13 ;  /* 0x000000010c0c7810 */ /* 0x000fe20007ffe00d */
[----:B------:R-:W-:Y:S01]  /*52e0*/  FMUL.FTZ R13, R67, UR10 ;  /* 0x0000000a430d7c20 */ /* 0x000fe20008410000 */
[----:B------:R-:W-:Y:S01]  /*52f0*/  LEA.HI R0, R83, R136, RZ, 0x2 ;  /* 0x0000008853007211 */ /* 0x000fe200078f10ff */
[C---:B------:R-:W-:Y:S01]  /*5300*/  HMMA.16816.F32.BF16 R68, R8.reuse, R84, R68 ;  /* 0x000000540844723c */ /* 0x040fe20000041844 */
[----:B------:R-:W-:Y:S01]  /*5310*/  IADD3 R83, R137, R12, -R224 ;  /* 0x0000000c89537210 */ /* 0x000fe20007ffe8e0 */
[----:B------:R-:W-:Y:S01]  /*5320*/  FMUL.FTZ R16, R55, UR10 ;  /* 0x0000000a37107c20 */ /* 0x000fe20008410000 */
[----:B------:R-:W-:Y:S01]  /*5330*/  LOP3.LUT R67, R0, 0xfffffffc, RZ, 0xc0, !PT ;  /* 0xfffffffc00437812 */ /* 0x000fe200078ec0ff */
[----:B-----5:R-:W-:Y:S01]  /*5340*/  FMUL.FTZ R0, R133, R132 ;  /* 0x0000008485007220 */ /* 0x020fe20000410000 */
[----:B------:R-:W-:Y:S01]  /*5350*/  FMUL.FTZ R64, R64, UR10 ;  /* 0x0000000a40407c20 */ /* 0x000fe20008410000 */
[----:B------:R-:W-:Y:S01]  /*5360*/  HMMA.16816.F32.BF16 R48, R8, R78, R48 ;  /* 0x0000004e0830723c */ /* 0x000fe20000041830 */
[----:B------:R-:W-:Y:S01]  /*5370*/  IMAD.IADD R134, R83, 0x1, R134 ;  /* 0x0000000153867824 */ /* 0x000fe200078e0286 */
[----:B------:R1:W-:Y:S01]  /*5380*/  MUFU.TANH R15, R13 ;  /* 0x0000000d000f7308 */ /* 0x0003e20000002400 */
[----:B------:R-:W-:Y:S01]  /*5390*/  FMUL.FTZ R66, R66, UR10 ;  /* 0x0000000a42427c20 */ /* 0x000fe20008410000 */
[----:B------:R-:W-:-:S02]  /*53a0*/  IMAD.IADD R230, R136, 0x1, -R67 ;  /* 0x0000000188e67824 */ /* 0x000fc400078e0a43 */
[----:B------:R-:W-:Y:S01]  /*53b0*/  FMUL.FTZ R32, R32, UR10 ;  /* 0x0000000a20207c20 */ /* 0x000fe20008410000 */
[C---:B------:R-:W-:Y:S01]  /*53c0*/  HMMA.16816.F32.BF16 R112, R8.reuse, R20, R112 ;  /* 0x000000140870723c */ /* 0x040fe20000041870 */
[----:B------:R-:W-:Y:S01]  /*53d0*/  VIMNMX R196, R134, R137, PT ;  /* 0x0000008986c47248 */ /* 0x000fe20003fe0100 */
[----:B------:R-:W-:Y:S01]  /*53e0*/  FMUL.FTZ R34, R34, UR10 ;  /* 0x0000000a22227c20 */ /* 0x000fe20008410000 */
[----:B------:R-:W-:Y:S01]  /*53f0*/  VIADDMNMX R195, R134, 0x8, R137, PT ;  /* 0x0000000886c37846 */ /* 0x000fe20003800189 */
[----:B------:R-:W-:Y:S01]  /*5400*/  MUFU.TANH R85, R16 ;  /* 0x0000001000557308 */ /* 0x000fe20000002400 */
[----:B------:R-:W-:Y:S01]  /*5410*/  FMUL.FTZ R33, R33, UR10 ;  /* 0x0000000a21217c20 */ /* 0x000fe20008410000 */
[----:B------:R-:W-:Y:S01]  /*5420*/  HMMA.16816.F32.BF16 R108, R8, R22, R108 ;  /* 0x00000016086c723c */ /* 0x000fe2000004186c */
[----:B------:R-:W-:Y:S01]  /*5430*/  FMUL.FTZ R14, R29, UR10 ;  /* 0x0000000a1d0e7c20 */ /* 0x000fe20008410000 */
        /* <DEDUP_REMOVED lines=9> */
[----:B------:R3:W-:Y:S01]  /*54d0*/  MUFU.TANH R55, R10 ;  /* 0x0000000a00377308 */ /* 0x0007e20000002400 */
[----:B------:R-:W-:Y:S01]  /*54e0*/  FMUL.FTZ R70, R70, UR10 ;  /* 0x0000000a46467c20 */ /* 0x000fe20008410000 */
[----:B------:R-:W-:Y:S01]  /*54f0*/  FMUL.FTZ R69, R69, UR10 ;  /* 0x0000000a45457c20 */ /* 0x000fe20008410000 */
[----:B------:R-:W-:Y:S01]  /*5500*/  FMUL.FTZ R71, R71, UR10 ;  /* 0x0000000a47477c20 */ /* 0x000fe20008410000 */
[----:B------:R-:W-:Y:S01]  /*5510*/  FMUL.FTZ R12, R50, UR10 ;  /* 0x0000000a320c7c20 */ /* 0x000fe20008410000 */
[----:B------:R-:W-:Y:S01]  /*5520*/  FMUL.FTZ R50, R41, UR10 ;  /* 0x0000000a29327c20 */ /* 0x000fe20008410000 */
[----:B------:R-:W-:Y:S01]  /*5530*/  FMUL.FTZ R41, R42, UR10 ;  /* 0x0000000a2a297c20 */ /* 0x000fe20008410000 */
[----:B-1----:R-:W-:Y:S01]  /*5540*/  FMUL.FTZ R13, R48, UR10 ;  /* 0x0000000a300d7c20 */ /* 0x002fe20008410000 */
[----:B------:R1:W-:Y:S01]  /*5550*/  MUFU.TANH R57, R18 ;  /* 0x0000001200397308 */ /* 0x0003e20000002400 */
[----:B------:R-:W-:Y:S01]  /*5560*/  FMUL.FTZ R11, R62, UR10 ;  /* 0x0000000a3e0b7c20 */ /* 0x000fe20008410000 */
[----:B------:R-:W-:Y:S01]  /*5570*/  FMUL.FTZ R49, R49, UR10 ;  /* 0x0000000a31317c20 */ /* 0x000fe20008410000 */
[----:B------:R-:W-:Y:S01]  /*5580*/  FMUL.FTZ R51, R51, UR10 ;  /* 0x0000000a33337c20 */ /* 0x000fe20008410000 */
[----:B------:R-:W-:Y:S01]  /*5590*/  FMUL.FTZ R48, R44, UR10 ;  /* 0x0000000a2c307c20 */ /* 0x000fe20008410000 */
[----:B------:R-:W-:Y:S01]  /*55a0*/  FMUL.FTZ R56, R45, UR10 ;  /* 0x0000000a2d387c20 */ /* 0x000fe20008410000 */
[----:B------:R-:W-:Y:S01]  /*55b0*/  FMUL.FTZ R45, R47, UR10 ;  /* 0x0000000a2f2d7c20 */ /* 0x000fe20008410000 */
[----:B------:R-:W-:Y:S01]  /*55c0*/  FMUL.FTZ R44, R43, UR10 ;  /* 0x0000000a2b2c7c20 */ /* 0x000fe20008410000 */
[----:B------:R-:W4:Y:S01]  /*55d0*/  MUFU.TANH R75, R68 ;  /* 0x00000044004b7308 */ /* 0x000f220000002400 */
[----:B---3--:R-:W-:-:S02]  /*55e0*/  IMAD.IADD R10, R2, 0x1, R231 ;  /* 0x00000001020a7824 */ /* 0x008fc400078e02e7 */
[----:B------:R-:W-:Y:S01]  /*55f0*/  FMUL.FTZ R28, R28, UR10 ;  /* 0x0000000a1c1c7c20 */ /* 0x000fe20008410000 */
[----:B------:R-:W-:Y:S01]  /*5600*/  FMUL.FTZ R31, R31, UR10 ;  /* 0x0000000a1f1f7c20 */ /* 0x000fe20008410000 */
[----:B------:R-:W-:Y:S01]  /*5610*/  FMUL.FTZ R30, R30, UR10 ;  /* 0x0000000a1e1e7c20 */ /* 0x000fe20008410000 */
[----:B------:R-:W-:Y:S02]  /*5620*/  VIADD R23, R10, 0x1 ;  /* 0x000000010a177836 */ /* 0x000fe40000000000 */
[----:B------:R-:W-:Y:S01]  /*5630*/  FMUL.FTZ R108, R108, UR10 ;  /* 0x0000000a6c6c7c20 */ /* 0x000fe20008410000 */
[C---:B------:R-:W-:Y:S01]  /*5640*/  VIADD R24, R10.reuse, 0x8 ;  /* 0x000000080a187836 */ /* 0x040fe20000000000 */
[----:B------:R-:W3:Y:S01]  /*5650*/  MUFU.TANH R77, R70 ;  /* 0x00000046004d7308 */ /* 0x000ee20000002400 */
[C---:B------:R-:W-:Y:S01]  /*5660*/  VIADD R22, R10.reuse, 0x9 ;  /* 0x000000090a167836 */ /* 0x040fe20000000000 */
[CC--:B------:R-:W-:Y:S01]  /*5670*/  ISETP.GE.AND P6, PT, R23.reuse, R196.reuse, PT ;  /* 0x000000c41700720c */ /* 0x0c0fe20003fc6270 */
[C---:B-1----:R-:W-:Y:S01]  /*5680*/  VIADD R18, R10.reuse, 0x10 ;  /* 0x000000100a127836 */ /* 0x042fe20000000000 */
[----:B------:R-:W-:Y:S01]  /*5690*/  ISETP.GE.AND P4, PT, R23, R195, PT ;  /* 0x000000c31700720c */ /* 0x000fe20003f86270 */
[C---:B------:R-:W-:Y:S01]  /*56a0*/  VIADD R40, R10.reuse, 0x11 ;  /* 0x000000110a287836 */ /* 0x040fe20000000000 */
[----:B------:R-:W-:Y:S01]  /*56b0*/  I2FP.F32.S32 R23, R23 ;  /* 0x0000001700177245 */ /* 0x000fe20000201400 */
[----:B------:R-:W-:Y:S01]  /*56c0*/  VIADD R42, R10, 0x19 ;  /* 0x000000190a2a7836 */ /* 0x000fe20000000000 */
[C---:B------:R-:W-:Y:S01]  /*56d0*/  ISETP.GE.AND P5, PT, R24.reuse, R196, PT ;  /* 0x000000c41800720c */ /* 0x040fe20003fa6270 */
[----:B------:R1:W-:Y:S01]  /*56e0*/  MUFU.TANH R83, R20 ;  /* 0x0000001400537308 */ /* 0x0003e20000002400 */
[----:B------:R-:W-:Y:S01]  /*56f0*/  ISETP.GE.AND P2, PT, R24, R195, PT ;  /* 0x000000c31800720c */ /* 0x000fe20003f46270 */
[CC--:B------:R-:W-:Y:S01]  /*5700*/  FFMA.FTZ R29, R0.reuse, R23.reuse, R7 ;  /* 0x00000017001d7223 */ /* 0x0c0fe20000010007 */
[----:B------:R-:W-:Y:S01]  /*5710*/  I2FP.F32.S32 R24, R24 ;  /* 0x0000001800187245 */ /* 0x000fe20000201400 */
[----:B------:R-:W-:Y:S01]  /*5720*/  FFMA.FTZ R17, R0, R23, R17 ;  /* 0x0000001700117223 */ /* 0x000fe20000010011 */
[----:B------:R-:W-:Y:S01]  /*5730*/  ISETP.GE.AND P1, PT, R22, R196, PT ;  /* 0x000000c41600720c */ /* 0x000fe20003f26270 */
[----:B------:R-:W-:Y:S01]  /*5740*/  VIADD R7, R10, 0x18 ;  /* 0x000000180a077836 */ /* 0x000fe20000000000 */
[-C--:B------:R-:W-:Y:S01]  /*5750*/  ISETP.GE.AND P3, PT, R22, R195.reuse, PT ;  /* 0x000000c31600720c */ /* 0x080fe20003f66270 */
[CC--:B------:R-:W-:Y:S01]  /*5760*/  FFMA.FTZ R19, R0.reuse, R24.reuse, R19 ;  /* 0x0000001800137223 */ /* 0x0c0fe20000010013 */
[----:B------:R-:W-:Y:S01]  /*5770*/  FFMA.FTZ R24, R0, R24, R99 ;  /* 0x0000001800187223 */ /* 0x000fe20000010063 */
[----:B------:R-:W-:Y:S01]  /*5780*/  FSEL R29, R29, -INF , !P6 ;  /* 0xff8000001d1d7808 */ /* 0x000fe20007000000 */
[----:B------:R-:W-:Y:S01]  /*5790*/  MUFU.TANH R69, R69 ;  /* 0x0000004500457308 */ /* 0x000fe20000002400 */
[----:B------:R-:W-:Y:S01]  /*57a0*/  FSEL R26, R17, -INF , !P4 ;  /* 0xff800000111a7808 */ /* 0x000fe20006000000 */
[C---:B------:R-:W-:Y:S01]  /*57b0*/  VIADD R46, R10.reuse, 0x21 ;  /* 0x000000210a2e7836 */ /* 0x040fe20000000000 */
[----:B------:R-:W-:Y:S01]  /*57c0*/  I2FP.F32.S32 R22, R22 ;  /* 0x0000001600167245 */ /* 0x000fe20000201400 */
[----:B------:R-:W-:Y:S01]  /*57d0*/  VIADD R156, R10, 0x30 ;  /* 0x000000300a9c7836 */ /* 0x000fe20000000000 */
[----:B------:R-:W-:Y:S01]  /*57e0*/  ISETP.GE.AND P6, PT, R18, R196, PT ;  /* 0x000000c41200720c */ /* 0x000fe20003fc6270 */
[----:B------:R-:W-:Y:S01]  /*57f0*/  VIADD R144, R10, 0x31 ;  /* 0x000000310a907836 */ /* 0x000fe20000000000 */
[-C--:B------:R-:W-:Y:S01]  /*5800*/  ISETP.GE.AND P4, PT, R18, R195.reuse, PT ;  /* 0x000000c31200720c */ /* 0x080fe20003f86270 */
[C---:B------:R-:W-:Y:S01]  /*5810*/  FFMA.FTZ R97, R0.reuse, R22, R97 ;  /* 0x0000001600617223 */ /* 0x040fe20000010061 */
[----:B------:R-:W-:Y:S01]  /*5820*/  I2FP.F32.S32 R18, R18 ;  /* 0x0000001200127245 */ /* 0x000fe20000201400 */
[----:B------:R-:W-:Y:S01]  /*5830*/  FFMA.FTZ R22, R0, R22, R101 ;  /* 0x0000001600167223 */ /* 0x000fe20000010065 */
[----:B------:R-:W-:Y:S01]  /*5840*/  FSEL R23, R19, -INF , !P5 ;  /* 0xff80000013177808 */ /* 0x000fe20006800000 */
[----:B------:R-:W-:Y:S01]  /*5850*/  MUFU.TANH R71, R71 ;  /* 0x0000004700477308 */ /* 0x000fe20000002400 */
[----:B------:R-:W-:Y:S01]  /*5860*/  FSEL R24, R24, -INF , !P2 ;  /* 0xff80000018187808 */ /* 0x000fe20005000000 */
[----:B------:R-:W-:Y:S01]  /*5870*/  FFMA.FTZ R19, R0, R18, R103 ;  /* 0x0000001200137223 */ /* 0x000fe20000010067 */
[----:B------:R-:W-:Y:S01]  /*5880*/  ISETP.GE.AND P5, PT, R40, R196, PT ;  /* 0x000000c42800720c */ /* 0x000fe20003fa6270 */
[----:B------:R-:W-:Y:S01]  /*5890*/  FFMA.FTZ R18, R0, R18, R91 ;  /* 0x0000001200127223 */ /* 0x000fe2000001005b */
[----:B------:R-:W-:Y:S01]  /*58a0*/  ISETP.GE.AND P2, PT, R40, R195, PT ;  /* 0x000000c32800720c */ /* 0x000fe20003f46270 */
[----:B------:R-:W-:Y:S01]  /*58b0*/  VIADD R154, R10, 0x38 ;  /* 0x000000380a9a7836 */ /* 0x000fe20000000000 */
[----:B------:R-:W-:Y:S01]  /*58c0*/  I2FP.F32.S32 R40, R40 ;  /* 0x0000002800287245 */ /* 0x000fe20000201400 */
[----:B------:R-:W-:Y:S01]  /*58d0*/  MUFU.TANH R53, R63 ;  /* 0x0000003f00357308 */ /* 0x000fe20000002400 */
[----:B-1----:R-:W-:Y:S01]  /*58e0*/  I2FP.F32.S32 R20, R7 ;  /* 0x0000000700147245 */ /* 0x002fe20000201400 */
[----:B------:R-:W-:Y:S01]  /*58f0*/  FMUL.FTZ R113, R113, UR10 ;  /* 0x0000000a71717c20 */ /* 0x000fe20008410000 */
[----:B------:R-:W-:Y:S01]  /*5900*/  FSEL R22, R22, -INF , !P3 ;  /* 0xff80000016167808 */ /* 0x000fe20005800000 */
[CC--:B------:R-:W-:Y:S01]  /*5910*/  FFMA.FTZ R17, R0.reuse, R40.reuse, R89 ;  /* 0x0000002800117223 */ /* 0x0c0fe20000010059 */
[----:B------:R-:W-:Y:S01]  /*5920*/  FFMA.FTZ R93, R0, R40, R93 ;  /* 0x00000028005d7223 */ /* 0x000fe2000001005d */
[----:B------:R-:W-:-:S02]  /*5930*/  VIADD R40, R10, 0x20 ;  /* 0x000000200a287836 */ /* 0x000fc40000000000 */
[CC--:B------:R-:W-:Y:S01]  /*5940*/  FFMA.FTZ R95, R0.reuse, R20.reuse, R95 ;  /* 0x00000014005f7223 */ /* 0x0c0fe2000001005f */
[----:B------:R-:W-:Y:S01]  /*5950*/  MUFU.TANH R63, R59 ;  /* 0x0000003b003f7308 */ /* 0x000fe20000002400 */
[----:B--2---:R-:W-:Y:S01]  /*5960*/  FFMA.FTZ R20, R0, R20, R25 ;  /* 0x0000001400147223 */ /* 0x004fe20000010019 */
[-C--:B------:R-:W-:Y:S01]  /*5970*/  ISETP.GE.AND P3, PT, R7, R195.reuse, PT ;  /* 0x000000c30700720c */ /* 0x080fe20003f66270 */
[----:B------:R-:W-:Y:S01]  /*5980*/  FMUL.FTZ R115, R115, UR10 ;  /* 0x0000000a73737c20 */ /* 0x000fe20008410000 */
[----:B------:R-:W-:Y:S01]  /*5990*/  FSEL R19, R19, -INF , !P6 ;  /* 0xff80000013137808 */ /* 0x000fe20007000000 */
[----:B------:R-:W-:Y:S01]  /*59a0*/  FMUL.FTZ R112, R112, UR10 ;  /* 0x0000000a70707c20 */ /* 0x000fe20008410000 */
[----:B------:R-:W-:Y:S01]  /*59b0*/  FSEL R18, R18, -INF , !P4 ;  /* 0xff80000012127808 */ /* 0x000fe20006000000 */
[----:B------:R-:W-:Y:S01]  /*59c0*/  FMUL.FTZ R114, R114, UR10 ;  /* 0x0000000a72727c20 */ /* 0x000fe20008410000 */
[----:B------:R1:W-:Y:S01]  /*59d0*/  MUFU.TANH R59, R21 ;  /* 0x00000015003b7308 */ /* 0x0003e20000002400 */
[C---:B------:R-:W-:Y:S01]  /*59e0*/  ISETP.GE.AND P6, PT, R42.reuse, R196, PT ;  /* 0x000000c42a00720c */ /* 0x040fe20003fc6270 */
[----:B------:R-:W-:Y:S01]  /*59f0*/  FMUL.FTZ R109, R109, UR10 ;  /* 0x0000000a6d6d7c20 */ /* 0x000fe20008410000 */
[----:B------:R-:W-:Y:S01]  /*5a00*/  ISETP.GE.AND P4, PT, R42, R195, PT ;  /* 0x000000c32a00720c */ /* 0x000fe20003f86270 */
[----:B------:R-:W-:Y:S01]  /*5a10*/  FMUL.FTZ R111, R111, UR10 ;  /* 0x0000000a6f6f7c20 */ /* 0x000fe20008410000 */
[----:B------:R-:W-:Y:S01]  /*5a20*/  FSEL R17, R17, -INF , !P5 ;  /* 0xff80000011117808 */ /* 0x000fe20006800000 */
[----:B------:R-:W-:Y:S01]  /*5a30*/  FMUL.FTZ R110, R110, UR10 ;  /* 0x0000000a6e6e7c20 */ /* 0x000fe20008410000 */
[----:B------:R-:W-:Y:S01]  /*5a40*/  FSEL R16, R93, -INF , !P2 ;  /* 0xff8000005d107808 */ /* 0x000fe20005000000 */
[----:B------:R-:W2:Y:S01]  /*5a50*/  MUFU.TANH R79, R64 ;  /* 0x00000040004f7308 */ /* 0x000ea20000002400 */
[----:B------:R-:W-:-:S02]  /*5a60*/  I2FP.F32.S32 R42, R42 ;  /* 0x0000002a002a7245 */ /* 0x000fc40000201400 */
[C---:B------:R-:W-:Y:S02]  /*5a70*/  ISETP.GE.AND P5, PT, R40.reuse, R196, PT ;  /* 0x000000c42800720c */ /* 0x040fe40003fa6270 */
[-C--:B------:R-:W-:Y:S02]  /*5a80*/  ISETP.GE.AND P2, PT, R40, R195.reuse, PT ;  /* 0x000000c32800720c */ /* 0x080fe40003f46270 */
[----:B------:R-:W-:Y:S01]  /*5a90*/  I2FP.F32.S32 R40, R40 ;  /* 0x0000002800287245 */ /* 0x000fe20000201400 */
[----:B------:R-:W-:Y:S01]  /*5aa0*/  MUFU.TANH R65, R65 ;  /* 0x0000004100417308 */ /* 0x000fe20000002400 */
[----:B-1----:R-:W-:Y:S02]  /*5ab0*/  FSEL R21, R97, -INF , !P1 ;  /* 0xff80000061157808 */ /* 0x002fe40004800000 */
[----:B------:R-:W-:Y:S01]  /*5ac0*/  ISETP.GE.AND P1, PT, R7, R196, PT ;  /* 0x000000c40700720c */ /* 0x000fe20003f26270 */
[----:B------:R-:W-:Y:S01]  /*5ad0*/  FFMA.FTZ R7, R0, R42, R73 ;  /* 0x0000002a00077223 */ /* 0x000fe20000010049 */
[----:B------:R-:W-:Y:S01]  /*5ae0*/  FSEL R20, R20, -INF , !P3 ;  /* 0xff80000014147808 */ /* 0x000fe20005800000 */
[-C--:B----4-:R-:W-:Y:S01]  /*5af0*/  FFMA.FTZ R75, R0, R40.reuse, R75 ;  /* 0x00000028004b7223 */ /* 0x090fe2000001004b */
[----:B------:R-:W-:Y:S01]  /*5b00*/  ISETP.GE.AND P3, PT, R46, R195, PT ;  /* 0x000000c32e00720c */ /* 0x000fe20003f66270 */
[----:B------:R-:W1:Y:S01]  /*5b10*/  MUFU.TANH R81, R66 ;  /* 0x0000004200517308 */ /* 0x000e620000002400 */
[----:B---3--:R-:W-:Y:S01]  /*5b20*/  FFMA.FTZ R77, R0, R40, R77 ;  /* 0x00000028004d7223 */ /* 0x008fe2000001004d */
[----:B------:R-:W-:Y:S01]  /*5b30*/  VIADD R40, R10, 0x29 ;  /* 0x000000290a287836 */ /* 0x000fe20000000000 */
[----:B------:R-:W-:-:S05]  /*5b40*/  FSEL R7, R7, -INF , !P6 ;  /* 0xff80000007077808 */ /* 0x000fca0007000000 */
[----:B------:R3:W-:Y:S08]  /*5b50*/  MUFU.TANH R87, R13 ;  /* 0x0000000d00577308 */ /* 0x0007f00000002400 */
[----:B------:R4:W-:Y:S08]  /*5b60*/  MUFU.TANH R91, R12 ;  /* 0x0000000c005b7308 */ /* 0x0009f00000002400 */
[----:B------:R-:W1:Y:S01]  /*5b70*/  MUFU.TANH R67, R60 ;  /* 0x0000003c00437308 */ /* 0x000e620000002400 */
[----:B---3--:R-:W-:-:S02]  /*5b80*/  FSEL R13, R95, -INF , !P1 ;  /* 0xff8000005f0d7808 */ /* 0x008fc40004800000 */
[----:B------:R-:W-:Y:S02]  /*5b90*/  ISETP.GE.AND P1, PT, R46, R196, PT ;  /* 0x000000c42e00720c */ /* 0x000fe40003f26270 */
[----:B------:R-:W-:-:S03]  /*5ba0*/  I2FP.F32.S32 R46, R46 ;  /* 0x0000002e002e7245 */ /* 0x000fc60000201400 */
[----:B------:R-:W3:Y:S01]  /*5bb0*/  MUFU.TANH R11, R11 ;  /* 0x0000000b000b7308 */ /* 0x000ee20000002400 */
[----:B----4-:R-:W-:Y:S01]  /*5bc0*/  FFMA.FTZ R12, R0, R42, R27 ;  /* 0x0000002a000c7223 */ /* 0x010fe2000001001b */
[----:B------:R-:W-:-:S04]  /*5bd0*/  VIADD R42, R10, 0x28 ;  /* 0x000000280a2a7836 */ /* 0x000fc80000000000 */
[----:B------:R-:W-:Y:S02]  /*5be0*/  FSEL R12, R12, -INF , !P4 ;  /* 0xff8000000c0c7808 */ /* 0x000fe40006000000 */
[----:B------:R4:W-:Y:S01]  /*5bf0*/  MUFU.TANH R25, R49 ;  /* 0x0000003100197308 */ /* 0x0009e20000002400 */
[C---:B------:R-:W-:Y:S02]  /*5c00*/  ISETP.GE.AND P6, PT, R42.reuse, R196, PT ;  /* 0x000000c42a00720c */ /* 0x040fe40003fc6270 */
[----:B------:R-:W-:Y:S02]  /*5c10*/  ISETP.GE.AND P4, PT, R42, R195, PT ;  /* 0x000000c32a00720c */ /* 0x000fe40003f86270 */
[----:B------:R-:W-:-:S03]  /*5c20*/  I2FP.F32.S32 R42, R42 ;  /* 0x0000002a002a7245 */ /* 0x000fc60000201400 */
[----:B------:R3:W-:Y:S02]  /*5c30*/  MUFU.TANH R89, R51 ;  /* 0x0000003300597308 */ /* 0x0007e40000002400 */
[CC--:B--2---:R-:W-:Y:S01]  /*5c40*/  FFMA.FTZ R47, R0.reuse, R42.reuse, R79 ;  /* 0x0000002a002f7223 */ /* 0x0c4fe2000001004f */
[----:B-1----:R-:W-:-:S04]  /*5c50*/  FFMA.FTZ R42, R0, R42, R81 ;  /* 0x0000002a002a7223 */ /* 0x002fc80000010051 */
[----:B------:R-:W-:Y:S01]  /*5c60*/  FSEL R47, R47, -INF , !P6 ;  /* 0xff8000002f2f7808 */ /* 0x000fe20007000000 */
[----:B------:R1:W-:Y:S01]  /*5c70*/  MUFU.TANH R27, R48 ;  /* 0x00000030001b7308 */ /* 0x0003e20000002400 */
[CC--:B----4-:R-:W-:Y:S01]  /*5c80*/  FFMA.FTZ R49, R0.reuse, R46.reuse, R69 ;  /* 0x0000002e00317223 */ /* 0x0d0fe20000010045 */
[----:B------:R-:W-:Y:S01]  /*5c90*/  FFMA.FTZ R46, R0, R46, R71 ;  /* 0x0000002e002e7223 */ /* 0x000fe20000010047 */
[----:B------:R-:W-:Y:S02]  /*5ca0*/  FSEL R42, R42, -INF , !P4 ;  /* 0xff8000002a2a7808 */ /* 0x000fe40006000000 */
[----:B------:R-:W-:Y:S02]  /*5cb0*/  ISETP.GE.AND P6, PT, R144, R196, PT ;  /* 0x000000c49000720c */ /* 0x000fe40003fc6270 */
[----:B------:R-:W-:Y:S01]  /*5cc0*/  FSEL R49, R49, -INF , !P1 ;  /* 0xff80000031317808 */ /* 0x000fe20004800000 */
[----:B------:R-:W2:Y:S01]  /*5cd0*/  MUFU.TANH R9, R61 ;  /* 0x0000003d00097308 */ /* 0x000ea20000002400 */
[----:B---3--:R-:W-:-:S02]  /*5ce0*/  FSEL R51, R75, -INF , !P5 ;  /* 0xff8000004b337808 */ /* 0x008fc40006800000 */
[-C--:B------:R-:W-:Y:S02]  /*5cf0*/  ISETP.GE.AND P5, PT, R40, R196.reuse, PT ;  /* 0x000000c42800720c */ /* 0x080fe40003fa6270 */
[----:B------:R-:W-:Y:S02]  /*5d00*/  FSEL R46, R46, -INF , !P3 ;  /* 0xff8000002e2e7808 */ /* 0x000fe40005800000 */
[----:B------:R-:W-:Y:S01]  /*5d10*/  ISETP.GE.AND P1, PT, R156, R196, PT ;  /* 0x000000c49c00720c */ /* 0x000fe20003f26270 */
[----:B------:R-:W3:Y:S01]  /*5d20*/  MUFU.TANH R61, R58 ;  /* 0x0000003a003d7308 */ /* 0x000ee20000002400 */
[----:B-1----:R-:W-:Y:S02]  /*5d30*/  FSEL R48, R77, -INF , !P2 ;  /* 0xff8000004d307808 */ /* 0x002fe40005000000 */
[----:B------:R-:W-:Y:S02]  /*5d40*/  ISETP.GE.AND P2, PT, R40, R195, PT ;  /* 0x000000c32800720c */ /* 0x000fe40003f46270 */
[----:B------:R-:W-:-:S02]  /*5d50*/  I2FP.F32.S32 R40, R40 ;  /* 0x0000002800287245 */ /* 0x000fc40000201400 */
[-C--:B------:R-:W-:Y:S01]  /*5d60*/  ISETP.GE.AND P3, PT, R156, R195.reuse, PT ;  /* 0x000000c39c00720c */ /* 0x080fe20003f66270 */
[----:B------:R1:W4:Y:S01]  /*5d70*/  MUFU.TANH R71, R54 ;  /* 0x0000003600477308 */ /* 0x0003220000002400 */
[----:B------:R-:W-:Y:S01]  /*5d80*/  I2FP.F32.S32 R156, R156 ;  /* 0x0000009c009c7245 */ /* 0x000fe20000201400 */
[CC--:B------:R-:W-:Y:S01]  /*5d90*/  FFMA.FTZ R43, R0.reuse, R40.reuse, R65 ;  /* 0x00000028002b7223 */ /* 0x0c0fe20000010041 */
[----:B------:R-:W-:Y:S01]  /*5da0*/  FFMA.FTZ R15, R0, R40, R15 ;  /* 0x00000028000f7223 */ /* 0x000fe2000001000f */
[----:B------:R-:W-:Y:S02]  /*5db0*/  ISETP.GE.AND P4, PT, R144, R195, PT ;  /* 0x000000c39000720c */ /* 0x000fe40003f86270 */
[CC--:B------:R-:W-:Y:S01]  /*5dc0*/  FFMA.FTZ R67, R0.reuse, R156.reuse, R67 ;  /* 0x0000009c00437223 */ /* 0x0c0fe20000010043 */
[----:B------:R-:W-:Y:S01]  /*5dd0*/  FFMA.FTZ R156, R0, R156, R11 ;  /* 0x0000009c009c7223 */ /* 0x000fe2000001000b */
[----:B------:R-:W-:Y:S01]  /*5de0*/  FSEL R43, R43, -INF , !P5 ;  /* 0xff8000002b2b7808 */ /* 0x000fe20006800000 */
[----:B------:R3:W4:Y:S01]  /*5df0*/  MUFU.TANH R65, R45 ;  /* 0x0000002d00417308 */ /* 0x0007220000002400 */
[----:B------:R-:W-:-:S02]  /*5e00*/  FSEL R40, R15, -INF , !P2 ;  /* 0xff8000000f287808 */ /* 0x000fc40005000000 */
[C---:B------:R-:W-:Y:S02]  /*5e10*/  ISETP.GE.AND P5, PT, R154.reuse, R196, PT ;  /* 0x000000c49a00720c */ /* 0x040fe40003fa6270 */
[-C--:B------:R-:W-:Y:S02]  /*5e20*/  ISETP.GE.AND P2, PT, R154, R195.reuse, PT ;  /* 0x000000c39a00720c */ /* 0x080fe40003f46270 */
[----:B------:R-:W-:Y:S01]  /*5e30*/  I2FP.F32.S32 R144, R144 ;  /* 0x0000009000907245 */ /* 0x000fe20000201400 */
[----:B-1----:R-:W-:Y:S01]  /*5e40*/  VIADD R54, R10, 0x39 ;  /* 0x000000390a367836 */ /* 0x002fe20000000000 */
[----:B------:R-:W-:Y:S01]  /*5e50*/  I2FP.F32.S32 R154, R154 ;  /* 0x0000009a009a7245 */ /* 0x000fe20000201400 */
[----:B------:R1:W-:Y:S01]  /*5e60*/  MUFU.TANH R11, R52 ;  /* 0x00000034000b7308 */ /* 0x0003e20000002400 */
[----:B------:R-:W-:Y:S01]  /*5e70*/  FSEL R156, R156, -INF , !P3 ;  /* 0xff8000009c9c7808 */ /* 0x000fe20005800000 */
[-C--:B--2---:R-:W-:Y:S01]  /*5e80*/  FFMA.FTZ R143, R0, R144.reuse, R9 ;  /* 0x00000090008f7223 */ /* 0x084fe20000010009 */
[----:B------:R-:W-:Y:S01]  /*5e90*/  ISETP.GE.AND P3, PT, R54, R195, PT ;  /* 0x000000c33600720c */ /* 0x000fe20003f66270 */
[----:B------:R-:W-:Y:S01]  /*5ea0*/  FFMA.FTZ R144, R0, R144, R53 ;  /* 0x0000009000907223 */ /* 0x000fe20000010035 */
[----:B------:R-:W-:Y:S01]  /*5eb0*/  VIADD R53, R10, 0x48 ;  /* 0x000000480a357836 */ /* 0x000fe20000000000 */
[----:B---3--:R-:W-:-:S02]  /*5ec0*/  FSEL R45, R67, -INF , !P1 ;  /* 0xff800000432d7808 */ /* 0x008fc40004800000 */
[----:B------:R2:W-:Y:S01]  /*5ed0*/  MUFU.TANH R15, R50 ;  /* 0x00000032000f7308 */ /* 0x0005e20000002400 */
[----:B------:R-:W-:Y:S02]  /*5ee0*/  ISETP.GE.AND P1, PT, R54, R196, PT ;  /* 0x000000c43600720c */ /* 0x000fe40003f26270 */
[----:B------:R-:W-:Y:S02]  /*5ef0*/  FSEL R143, R143, -INF , !P6 ;  /* 0xff8000008f8f7808 */ /* 0x000fe40007000000 */
[----:B------:R-:W-:-:S03]  /*5f00*/  FSEL R144, R144, -INF , !P4 ;  /* 0xff80000090907808 */ /* 0x000fc60006000000 */
[----:B------:R3:W-:Y:S01]  /*5f10*/  MUFU.TANH R9, R41 ;  /* 0x0000002900097308 */ /* 0x0007e20000002400 */
[----:B-1----:R-:W-:Y:S01]  /*5f20*/  I2FP.F32.S32 R52, R54 ;  /* 0x0000003600347245 */ /* 0x002fe20000201400 */
[CC--:B------:R-:W-:Y:S01]  /*5f30*/  FFMA.FTZ R54, R0.reuse, R154.reuse, R55 ;  /* 0x0000009a00367223 */ /* 0x0c0fe20000010037 */
[----:B------:R-:W-:-:S03]  /*5f40*/  FFMA.FTZ R154, R0, R154, R61 ;  /* 0x0000009a009a7223 */ /* 0x000fc6000001003d */
[CC--:B------:R-:W-:Y:S01]  /*5f50*/  FFMA.FTZ R37, R0.reuse, R52.reuse, R37 ;  /* 0x0000003400257223 */ /* 0x0c0fe20000010025 */
[----:B------:R-:W-:Y:S01]  /*5f60*/  FFMA.FTZ R63, R0, R52, R63 ;  /* 0x00000034003f7223 */ /* 0x000fe2000001003f */
[C---:B------:R-:W-:Y:S01]  /*5f70*/  VIADD R52, R10.reuse, 0x40 ;  /* 0x000000400a347836 */ /* 0x040fe20000000000 */
[----:B------:R1:W-:Y:S01]  /*5f80*/  MUFU.TANH R55, R44 ;  /* 0x0000002c00377308 */ /* 0x0003e20000002400 */
[----:B--2---:R-:W-:Y:S01]  /*5f90*/  VIADD R50, R10, 0x41 ;  /* 0x000000410a327836 */ /* 0x004fe20000000000 */
[----:B------:R-:W-:Y:S02]  /*5fa0*/  FSEL R154, R154, -INF , !P2 ;  /* 0xff8000009a9a7808 */ /* 0x000fe40005000000 */
[-C--:B------:R-:W-:Y:S02]  /*5fb0*/  ISETP.GE.AND P6, PT, R52, R196.reuse, PT ;  /* 0x000000c43400720c */ /* 0x080fe40003fc6270 */
[----:B------:R-:W-:Y:S02]  /*5fc0*/  ISETP.GE.AND P2, PT, R50, R195, PT ;  /* 0x000000c33200720c */ /* 0x000fe40003f46270 */
[----:B---3--:R-:W-:Y:S01]  /*5fd0*/  FSEL R41, R54, -INF , !P5 ;  /* 0xff80000036297808 */ /* 0x008fe20006800000 */
[----:B------:R-:W2:Y:S01]  /*5fe0*/  MUFU.TANH R69, R56 ;  /* 0x0000003800457308 */ /* 0x000ea20000002400 */
[----:B------:R-:W-:-:S02]  /*5ff0*/  ISETP.GE.AND P5, PT, R50, R196, PT ;  /* 0x000000c43200720c */ /* 0x000fc40003fa6270 */
[----:B------:R-:W-:Y:S02]  /*6000*/  I2FP.F32.S32 R50, R50 ;  /* 0x0000003200327245 */ /* 0x000fe40000201400 */
[----:B------:R-:W-:Y:S02]  /*6010*/  ISETP.GE.AND P4, PT, R52, R195, PT ;  /* 0x000000c33400720c */ /* 0x000fe40003f86270 */
[----:B------:R-:W-:Y:S01]  /*6020*/  I2FP.F32.S32 R52, R52 ;  /* 0x0000003400347245 */ /* 0x000fe20000201400 */
[----:B------:R3:W2:Y:S01]  /*6030*/  MUFU.TANH R61, R32 ;  /* 0x00000020003d7308 */ /* 0x0006a20000002400 */
[----:B-1----:R-:W-:Y:S01]  /*6040*/  I2FP.F32.S32 R44, R53 ;  /* 0x00000035002c7245 */ /* 0x002fe20000201400 */
[CC--:B------:R-:W-:Y:S01]  /*6050*/  FFMA.FTZ R59, R0.reuse, R50.reuse, R59 ;  /* 0x00000032003b7223 */ /* 0x0c0fe2000001003b */
[----:B------:R-:W-:Y:S01]  /*6060*/  FSEL R37, R37, -INF , !P1 ;  /* 0xff80000025257808 */ /* 0x000fe20004800000 */
[C---:B------:R-:W-:Y:S01]  /*6070*/  FFMA.FTZ R85, R0.reuse, R50, R85 ;  /* 0x0000003200557223 */ /* 0x040fe20000010055 */
[----:B------:R-:W-:Y:S01]  /*6080*/  FSEL R148, R63, -INF , !P3 ;  /* 0xff8000003f947808 */ /* 0x000fe20005800000 */
[CC--:B------:R-:W-:Y:S01]  /*6090*/  FFMA.FTZ R87, R0.reuse, R44.reuse, R87 ;  /* 0x0000002c00577223 */ /* 0x0c0fe20000010057 */
[----:B------:R-:W-:Y:S01]  /*60a0*/  FFMA.FTZ R91, R0, R44, R91 ;  /* 0x0000002c005b7223 */ /* 0x000fe2000001005b */
[C---:B------:R-:W-:Y:S01]  /*60b0*/  ISETP.GE.AND P1, PT, R53.reuse, R196, PT ;  /* 0x000000c43500720c */ /* 0x040fe20003f26270 */
[C---:B------:R-:W-:Y:S01]  /*60c0*/  VIADD R44, R10.reuse, 0x50 ;  /* 0x000000500a2c7836 */ /* 0x040fe20000000000 */
[----:B------:R-:W-:Y:S01]  /*60d0*/  ISETP.GE.AND P3, PT, R53, R195, PT ;  /* 0x000000c33500720c */ /* 0x000fe20003f66270 */
[----:B------:R-:W-:Y:S01]  /*60e0*/  VIADD R50, R10, 0x49 ;  /* 0x000000490a327836 */ /* 0x000fe20000000000 */
[----:B------:R1:W2:Y:S01]  /*60f0*/  MUFU.TANH R63, R34 ;  /* 0x00000022003f7308 */ /* 0x0002a20000002400 */
[CC--:B------:R-:W-:Y:S01]  /*6100*/  FFMA.FTZ R57, R0.reuse, R52.reuse, R57 ;  /* 0x0000003400397223 */ /* 0x0c0fe20000010039 */
[----:B------:R-:W-:Y:S01]  /*6110*/  FSEL R155, R87, -INF , !P1 ;  /* 0xff800000579b7808 */ /* 0x000fe20004800000 */
[----:B------:R-:W-:Y:S01]  /*6120*/  FFMA.FTZ R83, R0, R52, R83 ;  /* 0x0000003400537223 */ /* 0x000fe20000010053 */
[----:B------:R-:W-:Y:S01]  /*6130*/  FSEL R159, R59, -INF , !P5 ;  /* 0xff8000003b9f7808 */ /* 0x000fe20006800000 */
[----:B---3--:R-:W-:Y:S01]  /*6140*/  VIADD R32, R10, 0x51 ;  /* 0x000000510a207836 */ /* 0x008fe20000000000 */
[----:B------:R-:W-:-:S02]  /*6150*/  FSEL R158, R85, -INF , !P2 ;  /* 0xff800000559e7808 */ /* 0x000fc40005000000 */
[----:B------:R3:W-:Y:S01]  /*6160*/  MUFU.TANH R53, R33 ;  /* 0x0000002100357308 */ /* 0x0007e20000002400 */
[-C--:B------:R-:W-:Y:S02]  /*6170*/  ISETP.GE.AND P5, PT, R44, R196.reuse, PT ;  /* 0x000000c42c00720c */ /* 0x080fe40003fa6270 */
[----:B------:R-:W-:Y:S02]  /*6180*/  ISETP.GE.AND P1, PT, R32, R196, PT ;  /* 0x000000c42000720c */ /* 0x000fe40003f26270 */
[-C--:B------:R-:W-:Y:S02]  /*6190*/  ISETP.GE.AND P2, PT, R44, R195.reuse, PT ;  /* 0x000000c32c00720c */ /* 0x080fe40003f46270 */
[----:B------:R-:W-:Y:S01]  /*61a0*/  I2FP.F32.S32 R44, R44 ;  /* 0x0000002c002c7245 */ /* 0x000fe20000201400 */
[----:B------:R2:W-:Y:S01]  /*61b0*/  MUFU.TANH R59, R28 ;  /* 0x0000001c003b7308 */ /* 0x0005e20000002400 */
[----:B-1----:R-:W-:Y:S02]  /*61c0*/  FSEL R34, R91, -INF , !P3 ;  /* 0xff8000005b227808 */ /* 0x002fe40005800000 */
[----:B------:R-:W-:Y:S01]  /*61d0*/  ISETP.GE.AND P3, PT, R32, R195, PT ;  /* 0x000000c32000720c */ /* 0x000fe20003f66270 */
[C---:B------:R-:W-:Y:S01]  /*61e0*/  FFMA.FTZ R161, R0.reuse, R44, R27 ;  /* 0x0000002c00a17223 */ /* 0x040fe2000001001b */
[----:B------:R-:W-:Y:S01]  /*61f0*/  I2FP.F32.S32 R32, R32 ;  /* 0x0000002000207245 */ /* 0x000fe20000201400 */
[----:B----4-:R-:W-:Y:S01]  /*6200*/  FFMA.FTZ R71, R0, R44, R71 ;  /* 0x0000002c00477223 */ /* 0x010fe20000010047 */
[----:B------:R-:W-:Y:S01]  /*6210*/  FSEL R149, R57, -INF , !P6 ;  /* 0xff80000039957808 */ /* 0x000fe20007000000 */
[----:B------:R-:W-:Y:S01]  /*6220*/  VIADD R44, R10, 0x59 ;  /* 0x000000590a2c7836 */ /* 0x000fe20000000000 */
[----:B---3--:R-:W-:Y:S01]  /*6230*/  I2FP.F32.S32 R33, R50 ;  /* 0x0000003200217245 */ /* 0x008fe20000201400 */
[----:B------:R1:W-:Y:S01]  /*6240*/  MUFU.TANH R57, R35 ;  /* 0x0000002300397308 */ /* 0x0003e20000002400 */
[----:B------:R-:W-:Y:S01]  /*6250*/  FFMA.FTZ R65, R0, R32, R65 ;  /* 0x0000002000417223 */ /* 0x000fe20000010041 */
[----:B------:R-:W-:-:S02]  /*6260*/  FSEL R161, R161, -INF , !P5 ;  /* 0xff800000a1a17808 */ /* 0x000fc40006800000 */
[CC--:B------:R-:W-:Y:S01]  /*6270*/  FFMA.FTZ R157, R0.reuse, R33.reuse, R25 ;  /* 0x00000021009d7223 */ /* 0x0c0fe20000010019 */
[----:B------:R-:W-:Y:S01]  /*6280*/  FFMA.FTZ R89, R0, R33, R89 ;  /* 0x0000002100597223 */ /* 0x000fe20000010059 */
[C---:B------:R-:W-:Y:S01]  /*6290*/  VIADD R33, R10.reuse, 0x58 ;  /* 0x000000580a217836 */ /* 0x040fe20000000000 */
[----:B------:R-:W-:Y:S01]  /*62a0*/  FSEL R166, R65, -INF , !P3 ;  /* 0xff80000041a67808 */ /* 0x000fe20005800000 */
[----:B--2---:R-:W-:Y:S01]  /*62b0*/  VIADD R28, R10, 0x60 ;  /* 0x000000600a1c7836 */ /* 0x004fe20000000000 */
[----:B------:R2:W3:Y:S01]  /*62c0*/  MUFU.TANH R25, R14 ;  /* 0x0000000e00197308 */ /* 0x0004e20000002400 */
[----:B------:R-:W-:Y:S02]  /*62d0*/  FSEL R168, R71, -INF , !P2 ;  /* 0xff80000047a87808 */ /* 0x000fe40005000000 */
[----:B------:R-:W-:Y:S02]  /*62e0*/  ISETP.GE.AND P5, PT, R44, R196, PT ;  /* 0x000000c42c00720c */ /* 0x000fe40003fa6270 */
[----:B------:R-:W-:-:S02]  /*62f0*/  ISETP.GE.AND P3, PT, R28, R195, PT ;  /* 0x000000c31c00720c */ /* 0x000fc40003f66270 */
[----:B------:R-:W-:Y:S01]  /*6300*/  ISETP.GE.AND P2, PT, R44, R195, PT ;  /* 0x000000c32c00720c */ /* 0x000fe20003f46270 */
[C---:B-1----:R-:W-:Y:S01]  /*6310*/  FFMA.FTZ R35, R0.reuse, R32, R69 ;  /* 0x0000002000237223 */ /* 0x042fe20000010045 */
[----:B------:R-:W1:Y:S01]  /*6320*/  MUFU.TANH R31, R31 ;  /* 0x0000001f001f7308 */ /* 0x000e620000002400 */
[----:B------:R-:W-:Y:S02]  /*6330*/  I2FP.F32.S32 R44, R44 ;  /* 0x0000002c002c7245 */ /* 0x000fe40000201400 */
[----:B------:R-:W-:Y:S02]  /*6340*/  FSEL R160, R83, -INF , !P4 ;  /* 0xff80000053a07808 */ /* 0x000fe40006000000 */
[----:B------:R-:W-:Y:S01]  /*6350*/  FSEL R35, R35, -INF , !P1 ;  /* 0xff80000023237808 */ /* 0x000fe20004800000 */
[----:B------:R-:W-:Y:S01]  /*6360*/  FFMA.FTZ R15, R0, R44, R15 ;  /* 0x0000002c000f7223 */ /* 0x000fe2000001000f */
[----:B------:R-:W-:Y:S01]  /*6370*/  ISETP.GE.AND P1, PT, R28, R196, PT ;  /* 0x000000c41c00720c */ /* 0x000fe20003f26270 */
[----:B------:R4:W1:Y:S01]  /*6380*/  MUFU.TANH R27, R30 ;  /* 0x0000001e001b7308 */ /* 0x0008620000002400 */
[----:B--2---:R-:W-:Y:S01]  /*6390*/  I2FP.F32.S32 R14, R33 ;  /* 0x00000021000e7245 */ /* 0x004fe20000201400 */
[----:B------:R-:W-:Y:S01]  /*63a0*/  FFMA.FTZ R55, R0, R44, R55 ;  /* 0x0000002c00377223 */ /* 0x000fe20000010037 */
[----:B------:R-:W-:-:S02]  /*63b0*/  I2FP.F32.S32 R28, R28 ;  /* 0x0000001c001c7245 */ /* 0x000fc40000201400 */
[----:B------:R-:W-:Y:S01]  /*63c0*/  ISETP.GE.AND P6, PT, R50, R196, PT ;  /* 0x000000c43200720c */ /* 0x000fe20003fc6270 */
[-C--:B------:R-:W-:Y:S01]  /*63d0*/  FFMA.FTZ R11, R0, R14.reuse, R11 ;  /* 0x0000000e000b7223 */ /* 0x080fe2000001000b */
[-C--:B------:R-:W-:Y:S01]  /*63e0*/  ISETP.GE.AND P4, PT, R50, R195.reuse, PT ;  /* 0x000000c33200720c */ /* 0x080fe20003f86270 */
[C---:B------:R-:W-:Y:S01]  /*63f0*/  FFMA.FTZ R164, R0.reuse, R14, R9 ;  /* 0x0000000e00a47223 */ /* 0x040fe20000010009 */
[CC--:B------:R-:W-:Y:S01]  /*6400*/  FFMA.FTZ R61, R0.reuse, R28.reuse, R61 ;  /* 0x0000001c003d7223 */ /* 0x0c0fe2000001003d */
[----:B------:R-:W-:Y:S01]  /*6410*/  FFMA.FTZ R63, R0, R28, R63 ;  /* 0x0000001c003f7223 */ /* 0x000fe2000001003f */
[C---:B------:R-:W-:Y:S01]  /*6420*/  VIADD R14, R10.reuse, 0x69 ;  /* 0x000000690a0e7836 */ /* 0x040fe20000000000 */
[----:B------:R-:W-:Y:S01]  /*6430*/  FSEL R157, R157, -INF , !P6 ;  /* 0xff8000009d9d7808 */ /* 0x000fe20007000000 */
[C---:B------:R-:W-:Y:S01]  /*6440*/  VIADD R28, R10.reuse, 0x68 ;  /* 0x000000680a1c7836 */ /* 0x040fe20000000000 */
[----:B------:R-:W-:Y:S01]  /*6450*/  FSEL R32, R89, -INF , !P4 ;  /* 0xff80000059207808 */ /* 0x000fe20006000000 */
[----:B------:R-:W-:Y:S01]  /*6460*/  MUFU.TANH R9, R112 ;  /* 0x0000007000097308 */ /* 0x000fe20000002400 */
[C---:B------:R-:W-:Y:S01]  /*6470*/  ISETP.GE.AND P6, PT, R33.reuse, R196, PT ;  /* 0x000000c42100720c */ /* 0x040fe20003fc6270 */
[----:B----4-:R-:W-:Y:S01]  /*6480*/  VIADD R30, R10, 0x61 ;  /* 0x000000610a1e7836 */ /* 0x010fe20000000000 */
[----:B------:R-:W-:-:S02]  /*6490*/  ISETP.GE.AND P4, PT, R33, R195, PT ;  /* 0x000000c32100720c */ /* 0x000fc40003f86270 */
[----:B------:R-:W-:Y:S02]  /*64a0*/  FSEL R153, R61, -INF , !P1 ;  /* 0xff8000003d997808 */ /* 0x000fe40004800000 */
[----:B------:R-:W-:Y:S01]  /*64b0*/  FSEL R152, R63, -INF , !P3 ;  /* 0xff8000003f987808 */ /* 0x000fe20005800000 */
[----:B------:R-:W-:Y:S01]  /*64c0*/  MUFU.TANH R113, R113 ;  /* 0x0000007100717308 */ /* 0x000fe20000002400 */
[----:B------:R-:W-:Y:S02]  /*64d0*/  FSEL R163, R15, -INF , !P5 ;  /* 0xff8000000fa37808 */ /* 0x000fe40006800000 */
[C---:B------:R-:W-:Y:S02]  /*64e0*/  ISETP.GE.AND P1, PT, R14.reuse, R196, PT ;  /* 0x000000c40e00720c */ /* 0x040fe40003f26270 */
[----:B------:R-:W-:Y:S02]  /*64f0*/  ISETP.GE.AND P3, PT, R14, R195, PT ;  /* 0x000000c30e00720c */ /* 0x000fe40003f66270 */
[----:B------:R-:W-:Y:S01]  /*6500*/  I2FP.F32.S32 R14, R14 ;  /* 0x0000000e000e7245 */ /* 0x000fe20000201400 */
[----:B------:R-:W2:Y:S01]  /*6510*/  MUFU.TANH R15, R108 ;  /* 0x0000006c000f7308 */ /* 0x000ea20000002400 */
[----:B------:R-:W-:-:S02]  /*6520*/  FSEL R33, R11, -INF , !P6 ;  /* 0xff8000000b217808 */ /* 0x000fc40007000000 */
[----:B------:R-:W-:Y:S01]  /*6530*/  FSEL R164, R164, -INF , !P4 ;  /* 0xff800000a4a47808 */ /* 0x000fe20006000000 */
[CC--:B---3--:R-:W-:Y:S01]  /*6540*/  FFMA.FTZ R25, R0.reuse, R14.reuse, R25 ;  /* 0x0000000e00197223 */ /* 0x0c8fe20000010019 */
[----:B------:R-:W-:Y:S01]  /*6550*/  FSEL R162, R55, -INF , !P2 ;  /* 0xff80000037a27808 */ /* 0x000fe20005000000 */
[----:B-1----:R-:W-:Y:S01]  /*6560*/  FFMA.FTZ R31, R0, R14, R31 ;  /* 0x0000000e001f7223 */ /* 0x002fe2000001001f */
[CC--:B------:R-:W-:Y:S01]  /*6570*/  ISETP.GE.AND P6, PT, R30.reuse, R196.reuse, PT ;  /* 0x000000c41e00720c */ /* 0x0c0fe20003fc6270 */
[----:B------:R-:W1:Y:S01]  /*6580*/  MUFU.TANH R11, R114 ;  /* 0x00000072000b7308 */ /* 0x000e620000002400 */
[-C--:B------:R-:W-:Y:S01]  /*6590*/  ISETP.GE.AND P4, PT, R30, R195.reuse, PT ;  /* 0x000000c31e00720c */ /* 0x080fe20003f86270 */
[----:B------:R-:W-:Y:S01]  /*65a0*/  VIADD R14, R10, 0x78 ;  /* 0x000000780a0e7836 */ /* 0x000fe20000000000 */
[C---:B------:R-:W-:Y:S01]  /*65b0*/  ISETP.GE.AND P5, PT, R28.reuse, R196, PT ;  /* 0x000000c41c00720c */ /* 0x040fe20003fa6270 */
[----:B------:R-:W-:Y:S01]  /*65c0*/  BAR.SYNC.DEFER_BLOCKING 0x0 ;  /* 0x0000000000007b1d */ /* 0x000fe20000010000 */
[----:B------:R-:W-:-:S02]  /*65d0*/  ISETP.GE.AND P2, PT, R28, R195, PT ;  /* 0x000000c31c00720c */ /* 0x000fc40003f46270 */
[----:B------:R-:W-:Y:S02]  /*65e0*/  I2FP.F32.S32 R30, R30 ;  /* 0x0000001e001e7245 */ /* 0x000fe40000201400 */
[----:B------:R-:W-:Y:S01]  /*65f0*/  I2FP.F32.S32 R28, R28 ;  /* 0x0000001c001c7245 */ /* 0x000fe20000201400 */
[----:B------:R-:W3:Y:S01]  /*6600*/  MUFU.TANH R115, R115 ;  /* 0x0000007300737308 */ /* 0x000ee20000002400 */
[----:B------:R-:W-:Y:S01]  /*6610*/  FSEL R145, R25, -INF , !P1 ;  /* 0xff80000019917808 */ /* 0x000fe20004800000 */
[CC--:B------:R-:W-:Y:S01]  /*6620*/  FFMA.FTZ R53, R0.reuse, R30.reuse, R53 ;  /* 0x0000001e00357223 */ /* 0x0c0fe20000010035 */
[C---:B------:R-:W-:Y:S01]  /*6630*/  FFMA.FTZ R57, R0.reuse, R30, R57 ;  /* 0x0000001e00397223 */ /* 0x040fe20000010039 */
[CC--:B------:R-:W-:Y:S01]  /*6640*/  FFMA.FTZ R59, R0.reuse, R28.reuse, R59 ;  /* 0x0000001c003b7223 */ /* 0x0c0fe2000001003b */
[----:B------:R-:W-:Y:S01]  /*6650*/  FFMA.FTZ R27, R0, R28, R27 ;  /* 0x0000001c001b7223 */ /* 0x000fe2000001001b */
[C---:B------:R-:W-:Y:S01]  /*6660*/  VIADD R30, R10.reuse, 0x70 ;  /* 0x000000700a1e7836 */ /* 0x040fe20000000000 */
[----:B------:R-:W-:Y:S01]  /*6670*/  FSEL R142, R31, -INF , !P3 ;  /* 0xff8000001f8e7808 */ /* 0x000fe20005800000 */
[----:B------:R-:W-:Y:S01]  /*6680*/  VIADD R28, R10, 0x71 ;  /* 0x000000710a1c7836 */ /* 0x000fe20000000000 */
[C---:B------:R-:W-:Y:S01]  /*6690*/  ISETP.GE.AND P1, PT, R14.reuse, R196, PT ;  /* 0x000000c40e00720c */ /* 0x040fe20003f26270 */
[----:B------:R4:W-:Y:S01]  /*66a0*/  MUFU.TANH R25, R8 ;  /* 0x0000000800197308 */ /* 0x0009e20000002400 */
[----:B------:R-:W-:-:S02]  /*66b0*/  ISETP.GE.AND P3, PT, R14, R195, PT ;  /* 0x000000c30e00720c */ /* 0x000fc40003f66270 */
[----:B------:R-:W-:Y:S02]  /*66c0*/  I2FP.F32.S32 R14, R14 ;  /* 0x0000000e000e7245 */ /* 0x000fe40000201400 */
[----:B------:R-:W-:Y:S02]  /*66d0*/  FSEL R151, R53, -INF , !P6 ;  /* 0xff80000035977808 */ /* 0x000fe40007000000 */
[----:B------:R-:W-:Y:S01]  /*66e0*/  FSEL R150, R57, -INF , !P4 ;  /* 0xff80000039967808 */ /* 0x000fe20006000000 */
[----:B------:R-:W3:Y:S01]  /*66f0*/  MUFU.TANH R53, R110 ;  /* 0x0000006e00357308 */ /* 0x000ee20000002400 */
[----:B------:R-:W-:Y:S01]  /*6700*/  FSEL R147, R59, -INF , !P5 ;  /* 0xff8000003b937808 */ /* 0x000fe20006800000 */
[----:B--2---:R-:W-:Y:S01]  /*6710*/  FFMA.FTZ R15, R0, R14, R15 ;  /* 0x0000000e000f7223 */ /* 0x004fe2000001000f */
[----:B------:R-:W-:Y:S02]  /*6720*/  FSEL R146, R27, -INF , !P2 ;  /* 0xff8000001b927808 */ /* 0x000fe40005000000 */
[----:B------:R-:W-:-:S02]  /*6730*/  ISETP.GE.AND P6, PT, R30, R196, PT ;  /* 0x000000c41e00720c */ /* 0x000fc40003fc6270 */
[-C--:B------:R-:W-:Y:S01]  /*6740*/  ISETP.GE.AND P4, PT, R30, R195.reuse, PT ;  /* 0x000000c31e00720c */ /* 0x080fe20003f86270 */
[----:B------:R-:W2:Y:S01]  /*6750*/  MUFU.TANH R109, R109 ;  /* 0x0000006d006d7308 */ /* 0x000ea20000002400 */
[----:B------:R-:W-:Y:S01]  /*6760*/  ISETP.GE.AND P5, PT, R28, R196, PT ;  /* 0x000000c41c00720c */ /* 0x000fe20003fa6270 */
[----:B----4-:R-:W-:Y:S01]  /*6770*/  VIADD R8, R10, 0x79 ;  /* 0x000000790a087836 */ /* 0x010fe20000000000 */
[----:B------:R-:W-:Y:S02]  /*6780*/  ISETP.GE.AND P2, PT, R28, R195, PT ;  /* 0x000000c31c00720c */ /* 0x000fe40003f46270 */
[----:B------:R-:W-:Y:S02]  /*6790*/  I2FP.F32.S32 R30, R30 ;  /* 0x0000001e001e7245 */ /* 0x000fe40000201400 */
[----:B------:R-:W-:Y:S01]  /*67a0*/  I2FP.F32.S32 R28, R28 ;  /* 0x0000001c001c7245 */ /* 0x000fe20000201400 */
[----:B------:R-:W4:Y:S01]  /*67b0*/  MUFU.TANH R111, R111 ;  /* 0x0000006f006f7308 */ /* 0x000f220000002400 */
[----:B------:R-:W-:Y:S01]  /*67c0*/  FSEL R137, R15, -INF , !P1 ;  /* 0xff8000000f897808 */ /* 0x000fe20004800000 */
[CC--:B------:R-:W-:Y:S01]  /*67d0*/  FFMA.FTZ R9, R0.reuse, R30.reuse, R9 ;  /* 0x0000001e00097223 */ /* 0x0c0fe20000010009 */
[C---:B-1----:R-:W-:Y:S01]  /*67e0*/  FFMA.FTZ R11, R0.reuse, R30, R11 ;  /* 0x0000001e000b7223 */ /* 0x042fe2000001000b */
[CC--:B------:R-:W-:Y:S01]  /*67f0*/  FFMA.FTZ R113, R0.reuse, R28.reuse, R113 ;  /* 0x0000001c00717223 */ /* 0x0c0fe20000010071 */
[----:B---3--:R-:W-:Y:S01]  /*6800*/  FFMA.FTZ R115, R0, R28, R115 ;  /* 0x0000001c00737223 */ /* 0x008fe20000010073 */
[----:B------:R-:W-:Y:S01]  /*6810*/  ISETP.GE.AND P1, PT, R192, 0x2, PT ;  /* 0x00000002c000780c */ /* 0x000fe20003f26270 */
[----:B------:R-:W-:Y:S01]  /*6820*/  FFMA.FTZ R53, R0, R14, R53 ;  /* 0x0000000e00357223 */ /* 0x000fe20000010035 */
        /* <DEDUP_REMOVED lines=8> */
[----:B------:R-:W-:Y:S02]  /*68b0*/  I2FP.F32.S32 R10, R10 ;  /* 0x0000000a000a7245 */ /* 0x000fe40000201400 */
[----:B------:R-:W-:Y:S02]  /*68c0*/  I2FP.F32.S32 R8, R8 ;  /* 0x0000000800087245 */ /* 0x000fe40000201400 */
[----:B------:R-:W-:Y:S01]  /*68d0*/  FSEL R134, R53, -INF , !P3 ;  /* 0xff80000035867808 */ /* 0x000fe20005800000 */
[CC--:B------:R-:W-:Y:S01]  /*68e0*/  FFMA.FTZ R3, R0.reuse, R10.reuse, R3 ;  /* 0x0000000a00037223 */ /* 0x0c0fe20000010003 */
[C---:B------:R-:W-:Y:S01]  /*68f0*/  FFMA.FTZ R28, R0.reuse, R10, R25 ;  /* 0x0000000a001c7223 */ /* 0x040fe20000010019 */
[CC--:B--2---:R-:W-:Y:S01]  /*6900*/  FFMA.FTZ R109, R0.reuse, R8.reuse, R109 ;  /* 0x00000008006d7223 */ /* 0x0c4fe2000001006d */
[----:B----4-:R-:W-:-:S02]  /*6910*/  FFMA.FTZ R111, R0, R8, R111 ;  /* 0x00000008006f7223 */ /* 0x010fc4000001006f */
        /* <DEDUP_REMOVED lines=54> */
[----:B------:R-:W-:Y:S01]  /*6c80*/  IMAD R8, R9, R189, R8 ;  /* 0x000000bd09087224 */ /* 0x000fe200078e0208 */
        /* <DEDUP_REMOVED lines=10> */
.L_x_2596:
[----:B------:R-:W-:-:S04]  /*6d30*/  LEA R27, -R188, RZ, 0x7 ;  /* 0x000000ffbc1b7211 */ /* 0x000fc800078e39ff */
[----:B------:R-:W-:-:S07]  /*6d40*/  SHF.R.S32.HI R30, RZ, 0x1f, R27 ;  /* 0x0000001fff1e7819 */ /* 0x000fce000001141b */
.L_x_2597:
        /* <DEDUP_REMOVED lines=36> */
[--C-:B------:R-:W-:Y:S01]  /*6f90*/  @!P3 IMAD.X R52, R44, 0x1, R193.reuse, P5 ;  /* 0x000000012c34b824 */ /* 0x100fe200028e06c1 */
[----:B-----5:R-:W-:Y:S01]  /*6fa0*/  @!P3 LEA R58, P5, R53, R14, 0x1 ;  /* 0x0000000e353ab211 */ /* 0x020fe200078a08ff */
[----:B------:R-:W4:Y:S01]  /*6fb0*/  @!P4 LDC.64 R2, c[0x0][0x218] ;  /* 0x00008600ff02cb82 */ /* 0x000f220000000a00 */
[----:B------:R-:W-:Y:S01]  /*6fc0*/  IMAD.X R44, R218, 0x1, R44, P2 ;  /* 0x00000001da2c7824 */ /* 0x000fe200010e062c */
[----:B------:R-:W-:Y:S01]  /*6fd0*/  @!P4 IADD3 R50, P2, R31, R194, RZ ;  /* 0x000000c21f32c210 */ /* 0x000fe20007f5e0ff */
[----:B------:R2:W-:Y:S01]  /*6fe0*/  @P4 STS.128 [R223+0x4800], RZ ;  /* 0x004800ffdf004388 */ /* 0x0005e20000000c00 */
[----:B------:R-:W-:Y:S02]  /*6ff0*/  @!P3 LEA.HI.X R59, R53, R15, R52, 0x1, P5 ;  /* 0x0000000f353bb211 */ /* 0x000fe400028f0c34 */
[----:B------:R-:W-:Y:S01]  /*7000*/  IADD3 R57, P5, R219, R31, RZ ;  /* 0x0000001fdb397210 */ /* 0x000fe20007fbe0ff */
[--C-:B------:R-:W-:Y:S01]  /*7010*/  @!P4 IMAD.X R52, R44, 0x1, R193.reuse, P2 ;  /* 0x000000012c34c824 */ /* 0x100fe200010e06c1 */
[C---:B-1----:R-:W-:Y:S01]  /*7020*/  @!P4 LEA R60, P2, R50.reuse, R10, 0x1 ;  /* 0x0000000a323cc211 */ /* 0x042fe200078408ff */
[----:B------:R-:W1:Y:S01]  /*7030*/  @!P3 LDC.64 R14, c[0x0][0x218] ;  /* 0x00008600ff0ebb82 */ /* 0x000e620000000a00 */
        /* <DEDUP_REMOVED lines=9> */
[----:B------:R-:W5:Y:S02]  /*70d0*/  @!P4 LDC.64 R10, c[0x0][0x218] ;  /* 0x00008600ff0acb82 */ /* 0x000f640000000a00 */
[--C-:B------:R-:W-:Y:S01]  /*70e0*/  @!P3 IMAD.X R44, R44, 0x1, R193.reuse, P2 ;  /* 0x000000012c2cb824 */ /* 0x100fe200010e06c1 */
[----:B---3--:R-:W-:Y:S01]  /*70f0*/  @!P3 LEA R64, P2, R31, R8, 0x1 ;  /* 0x000000081f40b211 */ /* 0x008fe200078408ff */
[----:B------:R-:W-:Y:S01]  /*7100*/  @!P4 IMAD.X R8, R50, 0x1, R193, P5 ;  /* 0x000000013208c824 */ /* 0x000fe200028e06c1 */
[----:B------:R-:W-:Y:S01]  /*7110*/  @!PT LDS RZ, [RZ] ;  /* 0x00000000fffff984 */ /* 0x000fe20000000800 */
[----:B------:R-:W-:Y:S01]  /*7120*/  @!PT LDS RZ, [RZ] ;  /* 0x00000000fffff984 */ /* 0x000fe20000000800 */
[----:B------:R-:W-:Y:S01]  /*7130*/  @!PT LDS RZ, [RZ] ;  /* 0x00000000fffff984 */ /* 0x000fe20000000800 */
[----:B------:R5:W-:Y:S01]  /*7140*/  @!P3 LDGSTS.E.BYPASS.LTC128B.128 [R223+0x8800], desc[UR12][R58.64+0x80] ;  /* 0x088000803adfbfae */ /* 0x000be2000b901d4c */
[----:B----4-:R-:W-:-:S02]  /*7150*/  @!P4 LEA R54, P5, R52, R2, 0x1 ;  /* 0x000000023436c211 */ /* 0x010fc400078a08ff */
[----:B------:R-:W-:Y:S01]  /*7160*/  @!P3 LEA.HI.X R65, R31, R9, R44, 0x1, P2 ;  /* 0x000000091f41b211 */ /* 0x000fe200010f0c2c */
[----:B------:R2:W-:Y:S01]  /*7170*/  @P4 STS.128 [R223+0x5000], RZ ;  /* 0x005000ffdf004388 */ /* 0x0005e20000000c00 */
        /* <DEDUP_REMOVED lines=12> */
[----:B------:R-:W1:Y:S01]  /*7240*/  @!P4 LDC.64 R2, c[0x0][0x218] ;  /* 0x00008600ff02cb82 */ /* 0x000e620000000a00 */
        /* <DEDUP_REMOVED lines=8> */
[----:B------:R-:W4:Y:S01]  /*72d0*/  @!P3 LDC.64 R14, c[0x0][0x218] ;  /* 0x00008600ff0ebb82 */ /* 0x000f220000000a00 */
[C---:B-----5:R-:W-:Y:S01]  /*72e0*/  @!P4 LEA R58, P2, R44.reuse, R10, 0x1 ;  /* 0x0000000a2c3ac211 */ /* 0x060fe200078408ff */
[----:B------:R2:W-:Y:S03]  /*72f0*/  @P4 STS.128 [R223+0x5800], RZ ;  /* 0x005800ffdf004388 */ /* 0x0005e60000000c00 */
[----:B------:R-:W-:Y:S01]  /*7300*/  @!P4 LEA.HI.X R59, R44, R11, R56, 0x1, P2 ;  /* 0x0000000b2c3bc211 */ /* 0x000fe200010f0c38 */
[----:B------:R-:W-:Y:S01]  /*7310*/  IMAD.X R44, R218, 0x1, R50, P5 ;  /* 0x00000001da2c7824 */ /* 0x000fe200028e0632 */
[-C--:B------:R-:W-:Y:S01]  /*7320*/  @!P3 IADD3 R56, P2, R57, R194.reuse, RZ ;  /* 0x000000c23938b210 */ /* 0x080fe20007f5e0ff */
[----:B------:R-:W5:Y:S01]  /*7330*/  @!P4 LDC.64 R10, c[0x0][0x218] ;  /* 0x00008600ff0acb82 */ /* 0x000f620000000a00 */
        /* <DEDUP_REMOVED lines=8> */
[----:B-1----:R-:W-:Y:S01]  /*73c0*/  @!P4 LEA R62, P5, R57, R2, 0x1 ;  /* 0x00000002393ec211 */ /* 0x002fe200078a08ff */
        /* <DEDUP_REMOVED lines=13> */
[----:B------:R-:W3:Y:S01]  /*74a0*/  @!P4 LDC.64 R2, c[0x0][0x218] ;  /* 0x00008600ff02cb82 */ /* 0x000ee20000000a00 */
[----:B------:R-:W-:Y:S01]  /*74b0*/  IMAD.X R44, R218, 0x1, R44, P5 ;  /* 0x00000001da2c7824 */ /* 0x000fe200028e062c */
[----:B----4-:R-:W-:Y:S01]  /*74c0*/  @!P3 LEA R64, P5, R50, R14, 0x1 ;  /* 0x0000000e3240b211 */ /* 0x010fe200078a08ff */
[----:B------:R-:W-:Y:S01]  /*74d0*/  @!PT LDS RZ, [RZ] ;  /* 0x00000000fffff984 */ /* 0x000fe20000000800 */
[----:B------:R-:W-:Y:S01]  /*74e0*/  @!PT LDS RZ, [RZ] ;  /* 0x00000000fffff984 */ /* 0x000fe20000000800 */
[----:B------:R-:W-:Y:S01]  /*74f0*/  @!PT LDS RZ, [RZ] ;  /* 0x00000000fffff984 */ /* 0x000fe20000000800 */
[----:B------:R2:W-:Y:S02]  /*7500*/  @!P4 LDGSTS.E.BYPASS.LTC128B.128 [R223+0x6000], desc[UR12][R58.64] ;  /* 0x060000003adfcfae */ /* 0x0005e4000b901d4c */
[----:B------:R-:W-:Y:S01]  /*7510*/  @!P4 IMAD.X R14, R44, 0x1, R193, P2 ;  /* 0x000000012c0ec824 */ /* 0x000fe200010e06c1 */
[----:B------:R-:W-:Y:S01]  /*7520*/  @!P3 LEA.HI.X R65, R50, R15, R31, 0x1, P5 ;  /* 0x0000000f3241b211 */ /* 0x000fe200028f0c1f */
[----:B------:R2:W-:Y:S01]  /*7530*/  @P3 STS.128 [R223+0xa000], RZ ;  /* 0x00a000ffdf003388 */ /* 0x0005e20000000c00 */
[----:B-----5:R-:W-:-:S02]  /*7540*/  @!P4 LEA R54, P2, R56, R10, 0x1 ;  /* 0x0000000a3836c211 */ /* 0x020fc400078408ff */
        /* <DEDUP_REMOVED lines=45> */
[----:B--2---:R-:W-:-:S04]  /*7820*/  LEA R2, P2, R15, UR8, 0x1 ;  /* 0x000000080f027c11 */ /* 0x004fc8000f8408ff */
[----:B------:R-:W-:-:S05]  /*7830*/  LEA.HI.X R3, R15, UR9, R10, 0x1, P2 ;  /* 0x000000090f037c11 */ /* 0x000fca00090f0c0a */
[----:B------:R-:W-:Y:S01]  /*7840*/  @!PT LDS RZ, [RZ] ;  /* 0x00000000fffff984 */ /* 0x000fe20000000800 */
[----:B------:R-:W-:Y:S01]  /*7850*/  @!PT LDS RZ, [RZ] ;  /* 0x00000000fffff984 */ /* 0x000fe20000000800 */
[----:B------:R-:W-:Y:S01]  /*7860*/  @!PT LDS RZ, [RZ] ;  /* 0x00000000fffff984 */ /* 0x000fe20000000800 */
[----:B------:R1:W-:Y:S04]  /*7870*/  LDGSTS.E.BYPASS.LTC128B.128 [R223+0xb800], desc[UR12][R2.64+0x80] ;  /* 0x0b80008002df7fae */ /* 0x0003e8000b901d4c */
.L_x_2599:
[----:B------:R-:W-:Y:S05]  /*7880*/  BSYNC B0 ;  /* 0x0000000000007941 */ /* 0x000fea0003800000 */
.L_x_2598:
[----:B------:R-:W0:Y:S01]  /*7890*/  LDGDEPBAR ;  /* 0x00000000000079af */ /* 0x000e220000000000 */
[----:B------:R-:W-:-:S04]  /*78a0*/  IADD3 R194, P2, R27, R194, RZ ;  /* 0x000000c21bc27210 */ /* 0x000fc80007f5e0ff */
[----:B------:R-:W-:-:S09]  /*78b0*/  IADD3.X R193, R30, R193, RZ, P2, !PT ;  /* 0x000000c11ec17210 */ /* 0x000fd200017fe4ff */
.L_x_2595:
        /* <DEDUP_REMOVED lines=80> */
[----:B------:R-:W-:Y:S01]  /*7dc0*/  LDSM.16.MT88.4 R76, [R205+0x10000] ;  /* 0x01000000cd4c783b */ /* 0x000fe20000004200 */
[----:B-1----:R-:W-:-:S02]  /*7dd0*/  FMNMX.FTZ R3, R8, R3, !PT ;  /* 0x0000000308037209 */ /* 0x002fc40007810000 */
[----:B--2---:R-:W-:-:S03]  /*7de0*/  FMNMX.FTZ R2, R9, R2, !PT ;  /* 0x0000000209027209 */ /* 0x004fc60007810000 */
[C---:B------:R-:W-:Y:S01]  /*7df0*/  FMUL.FTZ R140, R3.reuse, UR11 ;  /* 0x0000000b038c7c20 */ /* 0x040fe20008410000 */
[----:B------:R-:W-:Y:S01]  /*7e00*/  FSETP.NEU.FTZ.AND P2, PT, R3, -INF , PT ;  /* 0xff8000000300780b */ /* 0x000fe20003f5d000 */
[----:B------:R-:W1:Y:S01]  /*7e10*/  LDSM.16.MT88.4 R8, [R206+0xc800] ;  /* 0x00c80000ce08783b */ /* 0x000e620000004200 */
[----:B------:R-:W-:Y:S02]  /*7e20*/  FMUL.FTZ R133, R2, UR11 ;  /* 0x0000000b02857c20 */ /* 0x000fe40008410000 */
        /* <DEDUP_REMOVED lines=20> */
[----:B------:R-:W4:Y:S01]  /*7f70*/  MUFU.EX2 R66, R66 ;  /* 0x0000004200427308 */ /* 0x000f220000000800 */
[----:B------:R-:W5:Y:S01]  /*7f80*/  LDSM.16.MT88.4 R16, [R205+0xc800] ;  /* 0x00c80000cd10783b */ /* 0x000f620000004200 */
[--C-:B------:R-:W-:Y:S01]  /*7f90*/  FFMA.FTZ R52, R12, UR11, -R133.reuse ;  /* 0x0000000b0c347c23 */ /* 0x100fe20008010885 */
[--C-:B------:R-:W-:Y:S01]  /*7fa0*/  FFMA.FTZ R50, R49, UR11, -R140.reuse ;  /* 0x0000000b31327c23 */ /* 0x100fe2000801088c */
[--C-:B------:R-:W-:Y:S01]  /*7fb0*/  FFMA.FTZ R49, R48, UR11, -R133.reuse ;  /* 0x0000000b30317c23 */ /* 0x100fe20008010885 */
[----:B------:R-:W5:Y:S01]  /*7fc0*/  LDSM.16.MT88.4 R28, [R204+0x10000] ;  /* 0x01000000cc1c783b */ /* 0x000f620000004200 */
[--C-:B------:R-:W-:Y:S01]  /*7fd0*/  FFMA.FTZ R44, R43, UR11, -R140.reuse ;  /* 0x0000000b2b2c7c23 */ /* 0x100fe2000801088c */
[--C-:B------:R-:W-:Y:S01]  /*7fe0*/  FFMA.FTZ R48, R46, UR11, -R133.reuse ;  /* 0x0000000b2e307c23 */ /* 0x100fe20008010885 */
[----:B------:R-:W-:Y:S01]  /*7ff0*/  MUFU.EX2 R62, R62 ;  /* 0x0000003e003e7308 */ /* 0x000fe20000000800 */
[----:B------:R-:W5:Y:S01]  /*8000*/  LDSM.16.MT88.4 R4, [R208+0x10800] ;  /* 0x01080000d004783b */ /* 0x000f620000004200 */
[--C-:B------:R-:W-:Y:S01]  /*8010*/  FFMA.FTZ R51, R51, UR11, -R140.reuse ;  /* 0x0000000b33337c23 */ /* 0x100fe2000801088c */
[--C-:B------:R-:W-:Y:S01]  /*8020*/  FFMA.FTZ R47, R47, UR11, -R140.reuse ;  /* 0x0000000b2f2f7c23 */ /* 0x100fe2000801088c */
[--C-:B------:R-:W-:Y:S01]  /*8030*/  FFMA.FTZ R46, R42, UR11, -R133.reuse ;  /* 0x0000000b2a2e7c23 */ /* 0x100fe20008010885 */
[----:B------:R-:W-:Y:S01]  /*8040*/  LDSM.16.MT88.4 R20, [R204+0xc800] ;  /* 0x00c80000cc14783b */ /* 0x000fe20000004200 */
        /* <DEDUP_REMOVED lines=43> */
[----:B------:R-:W-:Y:S01]  /*8300*/  FADD.FTZ R67, R67, R66 ;  /* 0x0000004243437221 */ /* 0x000fe20000010000 */
[----:B------:R-:W-:Y:S01]  /*8310*/  FADD.FTZ R64, R64, R65 ;  /* 0x0000004140407221 */ /* 0x000fe20000010000 */
[----:B------:R-:W-:Y:S01]  /*8320*/  FFMA.FTZ R239, R132, UR11, -R133 ;  /* 0x0000000b84ef7c23 */ /* 0x000fe20008010885 */
[----:B------:R-:W-:Y:S01]  /*8330*/  LEA R236, P2, R194, UR8, 0x1 ;  /* 0x00000008c2ec7c11 */ /* 0x000fe2000f8408ff */
[----:B------:R-:W-:-:S03]  /*8340*/  FADD.FTZ R62, R62, R67 ;  /* 0x000000433e3e7221 */ /* 0x000fc60000010000 */
[----:B------:R-:W4:Y:S01]  /*8350*/  MUFU.EX2 R57, R57 ;  /* 0x0000003900397308 */ /* 0x000f220000000800 */
[----:B---3--:R-:W-:Y:S01]  /*8360*/  F2FP.BF16.F32.PACK_AB R71, R60, R63 ;  /* 0x0000003f3c47723e */ /* 0x008fe200000010ff */
[----:B------:R-:W-:Y:S01]  /*8370*/  FADD.FTZ R63, R63, R64 ;  /* 0x000000403f3f7221 */ /* 0x000fe20000010000 */
[----:B------:R-:W-:Y:S01]  /*8380*/  FADD.FTZ R61, R61, R62 ;  /* 0x0000003e3d3d7221 */ /* 0x000fe20000010000 */
[----:B------:R-:W-:Y:S02]  /*8390*/  LEA.HI.X R237, R194, UR9, R193, 0x1, P2 ;  /* 0x00000009c2ed7c11 */ /* 0x000fe400090f0cc1 */
[----:B------:R-:W-:Y:S02]  /*83a0*/  FADD.FTZ R60, R60, R63 ;  /* 0x0000003f3c3c7221 */ /* 0x000fe40000010000 */
[C---:B------:R-:W-:Y:S01]  /*83b0*/  HMMA.16816.F32.BF16 R120, R68.reuse, R116, RZ ;  /* 0x000000744478723c */ /* 0x040fe200000418ff */
[----:B------:R-:W-:Y:S05]  /*83c0*/  MUFU.EX2 R56, R56 ;  /* 0x0000003800387308 */ /* 0x000fea0000000800 */
[C---:B------:R-:W-:Y:S03]  /*83d0*/  HMMA.16816.F32.BF16 R116, R68.reuse, R118, RZ ;  /* 0x000000764474723c */ /* 0x040fe600000418ff */
[----:B------:R-:W3:Y:S01]  /*83e0*/  MUFU.EX2 R53, R53 ;  /* 0x0000003500357308 */ /* 0x000ee20000000800 */
[C---:B----4-:R-:W-:Y:S01]  /*83f0*/  F2FP.BF16.F32.PACK_AB R12, R57.reuse, R58 ;  /* 0x0000003a390c723e */ /* 0x050fe200000010ff */
[----:B------:R-:W-:Y:S01]  /*8400*/  FADD.FTZ R58, R58, R61 ;  /* 0x0000003d3a3a7221 */ /* 0x000fe20000010000 */
[----:B------:R-:W-:Y:S03]  /*8410*/  HMMA.16816.F32.BF16 R128, R68, R124, RZ ;  /* 0x0000007c4480723c */ /* 0x000fe600000418ff */
[----:B------:R-:W-:-:S02]  /*8420*/  FADD.FTZ R57, R57, R58 ;  /* 0x0000003a39397221 */ /* 0x000fc40000010000 */
[----:B------:R-:W-:Y:S01]  /*8430*/  MUFU.EX2 R59, R59 ;  /* 0x0000003b003b7308 */ /* 0x000fe20000000800 */
[C---:B------:R-:W-:Y:S06]  /*8440*/  HMMA.16816.F32.BF16 R112, R68.reuse, R108, RZ ;  /* 0x0000006c4470723c */ /* 0x040fec00000418ff */
[----:B------:R-:W-:Y:S01]  /*8450*/  HMMA.16816.F32.BF16 R124, R68, R126, RZ ;  /* 0x0000007e447c723c */ /* 0x000fe200000418ff */
[----:B------:R-:W4:Y:S01]  /*8460*/  MUFU.EX2 R54, R54 ;  /* 0x0000003600367308 */ /* 0x000f220000000800 */
[----:B---3--:R-:W-:Y:S01]  /*8470*/  F2FP.BF16.F32.PACK_AB R14, R53, R56 ;  /* 0x00000038350e723e */ /* 0x008fe200000010ff */
[----:B------:R-:W-:-:S03]  /*8480*/  FADD.FTZ R56, R56, R57 ;  /* 0x0000003938387221 */ /* 0x000fc60000010000 */
[C---:B------:R-:W-:Y:S01]  /*8490*/  HMMA.16816.F32.BF16 R108, R68.reuse, R110, RZ ;  /* 0x0000006e446c723c */ /* 0x040fe200000418ff */
[----:B------:R-:W-:Y:S02]  /*84a0*/  FADD.FTZ R56, R53, R56 ;  /* 0x0000003835387221 */ /* 0x000fe40000010000 */
[----:B------:R-:W-:Y:S03]  /*84b0*/  MUFU.EX2 R55, R55 ;  /* 0x0000003700377308 */ /* 0x000fe60000000800 */
[C---:B------:R-:W-:Y:S05]  /*84c0*/  HMMA.16816.F32.BF16 R96, R68.reuse, R92, RZ ;  /* 0x0000005c4460723c */ /* 0x040fea00000418ff */
[----:B------:R-:W3:Y:S01]  /*84d0*/  MUFU.EX2 R52, R52 ;  /* 0x0000003400347308 */ /* 0x000ee20000000800 */
[----:B----4-:R-:W-:Y:S01]  /*84e0*/  F2FP.BF16.F32.PACK_AB R13, R54, R59 ;  /* 0x0000003b360d723e */ /* 0x010fe200000010ff */
        /* <DEDUP_REMOVED lines=20> */
[C---:B-----5:R-:W-:Y:S01]  /*8630*/  HMMA.16816.F32.BF16 R112, R12.reuse, R16, R112 ;  /* 0x000000100c70723c */ /* 0x060fe20000041870 */
        /* <DEDUP_REMOVED lines=71> */
[C---:B------:R-:W-:Y:S01]  /*8ab0*/  HMMA.16816.F32.BF16 R104, R24.reuse, R16, R104 ;  /* 0x000000101868723c */ /* 0x040fe20000041868 */
[----:B------:R-:W-:Y:S05]  /*8ac0*/  MUFU.EX2 R165, R165 ;  /* 0x000000a500a57308 */ /* 0x000fea0000000800 */
[C---:B------:R-:W-:Y:S01]  /*8ad0*/  HMMA.16816.F32.BF16 R100, R24.reuse, R18, R100 ;  /* 0x000000121864723c */ /* 0x040fe20000041864 */
[----:B------:R-:W2:Y:S02]  /*8ae0*/  LDSM.16.MT88.4 R16, [R204+0xd800] ;  /* 0x00d80000cc10783b */ /* 0x000ea40000004200 */
        /* <DEDUP_REMOVED lines=19> */
[----:B---3--:R-:W-:Y:S01]  /*8c20*/  HMMA.16816.F32.BF16 R128, R8, R20, R128 ;  /* 0x000000140880723c */ /* 0x008fe20000041880 */
[----:B------:R-:W-:-:S05]  /*8c30*/  FADD.FTZ R148, R148, R143 ;  /* 0x0000008f94947221 */ /* 0x000fca0000010000 */
[C---:B------:R-:W-:Y:S01]  /*8c40*/  HMMA.16816.F32.BF16 R124, R8.reuse, R22, R124 ;  /* 0x00000016087c723c */ /* 0x040fe2000004187c */
[----:B------:R-:W3:Y:S01]  /*8c50*/  LDSM.16.MT88.4 R20, [R206+0x11800] ;  /* 0x01180000ce14783b */ /* 0x000ee20000004200 */
[----:B------:R-:W3:Y:S04]  /*8c60*/  MUFU.EX2 R167, R167 ;  /* 0x000000a700a77308 */ /* 0x000ee80000000800 */
        /* <DEDUP_REMOVED lines=13> */
[C---:B-1----:R-:W-:Y:S01]  /*8d40*/  HMMA.16816.F32.BF16 R96, R8.reuse, R28, R96 ;  /* 0x0000001c0860723c */ /* 0x042fe20000041860 */
[----:B------:R-:W-:Y:S05]  /*8d50*/  MUFU.EX2 R145, R145 ;  /* 0x0000009100917308 */ /* 0x000fea0000000800 */
[C---:B------:R-:W-:Y:S01]  /*8d60*/  HMMA.16816.F32.BF16 R92, R8.reuse, R30, R92 ;  /* 0x0000001e085c723c */ /* 0x040fe2000004185c */
[----:B------:R-:W-:Y:S02]  /*8d70*/  LDSM.16.MT88.4 R28, [R206+0x12000] ;  /* 0x01200000ce1c783b */ /* 0x000fe40000004200 */
[----:B------:R-:W1:Y:S03]  /*8d80*/  MUFU.EX2 R150, R150 ;  /* 0x0000009600967308 */ /* 0x000e660000000800 */
        /* <DEDUP_REMOVED lines=23> */
[C---:B--2---:R-:W-:Y:S06]  /*8f00*/  HMMA.16816.F32.BF16 R120, R20.reuse, R16, R120 ;  /* 0x000000101478723c */ /* 0x044fec0000041878 */
[C---:B------:R-:W-:Y:S01]  /*8f10*/  HMMA.16816.F32.BF16 R116, R20.reuse, R18, R116 ;  /* 0x000000121474723c */ /* 0x040fe20000041874 */
[----:B------:R-:W2:Y:S05]  /*8f20*/  LDSM.16.MT88.4 R16, [R208+0xe800] ;  /* 0x00e80000d010783b */ /* 0x000eaa0000004200 */
        /* <DEDUP_REMOVED lines=18> */
[----:B--2---:R-:W-:Y:S01]  /*9050*/  HMMA.16816.F32.BF16 R128, R28, R16, R128 ;  /* 0x000000101c80723c */ /* 0x004fe20000041880 */
[----:B------:R-:W-:-:S05]  /*9060*/  FADD.FTZ R164, R167, R164 ;  /* 0x000000a4a7a47221 */ /* 0x000fca0000010000 */
[C---:B------:R-:W-:Y:S01]  /*9070*/  HMMA.16816.F32.BF16 R124, R28.reuse, R18, R124 ;  /* 0x000000121c7c723c */ /* 0x040fe2000004187c */
[----:B------:R-:W2:Y:S05]  /*9080*/  LDSM.16.MT88.4 R16, [R206+0x12800] ;  /* 0x01280000ce10783b */ /* 0x000eaa0000004200 */
        /* <DEDUP_REMOVED lines=17> */
[----:B------:R-:W-:Y:S01]  /*91a0*/  HMMA.16816.F32.BF16 R84, R28, R18, R84 ;  /* 0x000000121c54723c */ /* 0x000fe20000041854 */
[----:B------:R-:W-:-:S02]  /*91b0*/  F2FP.BF16.F32.PACK_AB R16, R162, R153 ;  /* 0x00000099a210723e */ /* 0x000fc400000010ff */
[----:B------:R-:W-:-:S03]  /*91c0*/  F2FP.BF16.F32.PACK_AB R17, R150, R145 ;  /* 0x000000919611723e */ /* 0x000fc600000010ff */
[----:B-1----:R-:W-:Y:S01]  /*91d0*/  HMMA.16816.F32.BF16 R80, R28, R12, R80 ;  /* 0x0000000c1c50723c */ /* 0x002fe20000041850 */
[----:B------:R-:W-:Y:S02]  /*91e0*/  F2FP.BF16.F32.PACK_AB R18, R168, R147 ;  /* 0x00000093a812723e */ /* 0x000fe400000010ff */
[----:B---3--:R-:W-:-:S03]  /*91f0*/  F2FP.BF16.F32.PACK_AB R19, R151, R146 ;  /* 0x000000929713723e */ /* 0x008fc600000010ff */
        /* <DEDUP_REMOVED lines=159> */
.L_x_2601:
[----:B------:R-:W-:-:S04]  /*9bf0*/  LEA R8, -R190, RZ, 0x7 ;  /* 0x000000ffbe087211 */ /* 0x000fc800078e39ff */
[----:B------:R-:W-:-:S07]  /*9c00*/  SHF.R.S32.HI R5, RZ, 0x1f, R8 ;  /* 0x0000001fff057819 */ /* 0x000fce0000011408 */
.L_x_2602:
        /* <DEDUP_REMOVED lines=100> */
[----:B------:R-:W-:-:S02]  /*a250*/  @!P2 LEA R8, P4, R9, R180, 0x1 ;  /* 0x000000b40908a211 */ /* 0x000fc400078808ff */
[----:B------:R-:W-:Y:S01]  /*a260*/  @!P1 LEA R34, P3, R38, UR6, 0x1 ;  /* 0x0000000626229c11 */ /* 0x000fe2000f8608ff */
[----:B------:R-:W-:Y:S01]  /*a270*/  @P2 STS.128 [R223+0xe000], RZ ;  /* 0x00e000ffdf002388 */ /* 0x000fe20000000c00 */
[----:B------:R-:W-:Y:S02]  /*a280*/  @!P1 LEA.HI.X R27, R4, UR7, R5, 0x1, P5 ;  /* 0x00000007041b9c11 */ /* 0x000fe4000a8f0c05 */
[----:B------:R-:W-:Y:S01]  /*a290*/  @!P2 LEA.HI.X R9, R9, R181, R6, 0x1, P4 ;  /* 0x000000b50909a211 */ /* 0x000fe200020f0c06 */
[----:B------:R-:W-:Y:S01]  /*a2a0*/  @!PT LDS RZ, [RZ] ;  /* 0x00000000fffff984 */ /* 0x000fe20000000800 */
[----:B------:R-:W-:Y:S01]  /*a2b0*/  @!PT LDS RZ, [RZ] ;  /* 0x00000000fffff984 */ /* 0x000fe20000000800 */
[----:B------:R-:W-:Y:S01]  /*a2c0*/  @!PT LDS RZ, [RZ] ;  /* 0x00000000fffff984 */ /* 0x000fe20000000800 */
[----:B------:R-:W-:Y:S01]  /*a2d0*/  @!P2 LDGSTS.E.BYPASS.LTC128B.128 [R223+0xe000], desc[UR12][R12.64] ;  /* 0x0e0000000cdfafae */ /* 0x000fe2000b901d4c */
[----:B------:R-:W-:Y:S02]  /*a2e0*/  @!P1 LEA.HI.X R35, R38, UR7, R7, 0x1, P3 ;  /* 0x0000000726239c11 */ /* 0x000fe400098f0c07 */
        /* <DEDUP_REMOVED lines=39> */
[----:B------:R-:W3:Y:S04]  /*a560*/  LDSM.16.M88.4 R36, [R214+0x5000] ;  /* 0x00500000d624783b */ /* 0x000ee80000000200 */
[----:B-1----:R-:W1:Y:S04]  /*a570*/  LDSM.16.M88.4 R28, [R214+0x5800] ;  /* 0x00580000d61c783b */ /* 0x002e680000000200 */
[----:B------:R-:W1:Y:S04]  /*a580*/  LDSM.16.M88.4 R20, [R214+0x6000] ;  /* 0x00600000d614783b */ /* 0x000e680000000200 */
[----:B------:R-:W1:Y:S04]  /*a590*/  LDSM.16.M88.4 R12, [R214+0x6800] ;  /* 0x00680000d60c783b */ /* 0x000e680000000200 */
[----:B------:R-:W1:Y:S04]  /*a5a0*/  LDSM.16.M88.4 R164, [R214+0x7000] ;  /* 0x00700000d6a4783b */ /* 0x000e680000000200 */
[----:B--2---:R-:W2:Y:S04]  /*a5b0*/  LDSM.16.M88.4 R8, [R214+0x7800] ;  /* 0x00780000d608783b */ /* 0x004ea80000000200 */
[----:B------:R-:W-:Y:S04]  /*a5c0*/  LDSM.16.M88.4 R136, [R213] ;  /* 0x00000000d588783b */ /* 0x000fe80000000200 */
[----:B------:R-:W2:Y:S01]  /*a5d0*/  LDSM.16.M88.4 R4, [R212] ;  /* 0x00000000d404783b */ /* 0x000ea20000000200 */
[C---:B----4-:R-:W-:Y:S03]  /*a5e0*/  HMMA.16816.F32.BF16 R56, R156.reuse, R52, RZ ;  /* 0x000000349c38723c */ /* 0x050fe600000418ff */
[----:B------:R-:W4:Y:S04]  /*a5f0*/  LDSM.16.M88.4 R132, [R212+0x800] ;  /* 0x00080000d484783b */ /* 0x000f280000000200 */
[----:B------:R-:W4:Y:S01]  /*a600*/  LDSM.16.M88.4 R60, [R212+0x1800] ;  /* 0x00180000d43c783b */ /* 0x000f220000000200 */
[C---:B------:R-:W-:Y:S03]  /*a610*/  HMMA.16816.F32.BF16 R52, R156.reuse, R54, RZ ;  /* 0x000000369c34723c */ /* 0x040fe600000418ff */
[----:B------:R-:W-:Y:S03]  /*a620*/  LDSM.16.M88.4 R64, [R212+0x1000] ;  /* 0x00100000d440783b */ /* 0x000fe60000000200 */
[C---:B-----5:R-:W-:Y:S01]  /*a630*/  HMMA.16816.F32.BF16 R48, R156.reuse, R44, RZ ;  /* 0x0000002c9c30723c */ /* 0x060fe200000418ff */
[----:B------:R-:W-:Y:S04]  /*a640*/  LDSM.16.M88.4 R140, [R212+0x3800] ;  /* 0x00380000d48c783b */ /* 0x000fe80000000200 */
[----:B------:R-:W-:Y:S01]  /*a650*/  LDSM.16.M88.4 R144, [R212+0x3000] ;  /* 0x00300000d490783b */ /* 0x000fe20000000200 */
[C---:B---3--:R-:W-:Y:S03]  /*a660*/  HMMA.16816.F32.BF16 R40, R156.reuse, R36, RZ ;  /* 0x000000249c28723c */ /* 0x048fe600000418ff */
[----:B------:R-:W-:Y:S03]  /*a670*/  LDSM.16.M88.4 R180, [R211] ;  /* 0x00000000d3b4783b */ /* 0x000fe60000000200 */
[C---:B-1----:R-:W-:Y:S01]  /*a680*/  HMMA.16816.F32.BF16 R32, R156.reuse, R28, RZ ;  /* 0x0000001c9c20723c */ /* 0x042fe200000418ff */
[----:B------:R-:W-:Y:S04]  /*a690*/  LDSM.16.M88.4 R152, [R210] ;  /* 0x00000000d298783b */ /* 0x000fe80000000200 */
[----:B------:R-:W-:Y:S01]  /*a6a0*/  LDSM.16.M88.4 R148, [R209] ;  /* 0x00000000d194783b */ /* 0x000fe20000000200 */
[C---:B------:R-:W-:Y:S03]  /*a6b0*/  HMMA.16816.F32.BF16 R24, R156.reuse, R20, RZ ;  /* 0x000000149c18723c */ /* 0x040fe600000418ff */
[----:B------:R-:W-:Y:S03]  /*a6c0*/  LDSM.16.M88.4 R184, [R207+0x6800] ;  /* 0x00680000cfb8783b */ /* 0x000fe60000000200 */
        /* <DEDUP_REMOVED lines=11> */
[C---:B--2---:R-:W-:Y:S06]  /*a780*/  HMMA.16816.F32.BF16 R160, R156.reuse, R8, RZ ;  /* 0x000000089ca0723c */ /* 0x044fec00000418ff */
[----:B------:R-:W-:Y:S01]  /*a790*/  HMMA.16816.F32.BF16 R156, R156, R10, RZ ;  /* 0x0000000a9c9c723c */ /* 0x000fe200000418ff */
[----:B------:R-:W1:Y:S05]  /*a7a0*/  LDSM.16.M88.4 R8, [R212+0x2000] ;  /* 0x00200000d408783b */ /* 0x000e6a0000000200 */
[C---:B------:R-:W-:Y:S06]  /*a7b0*/  HMMA.16816.F32.BF16 R56, R136.reuse, R4, R56 ;  /* 0x000000048838723c */ /* 0x040fec0000041838 */
        /* <DEDUP_REMOVED lines=19> */
[----:B------:R-:W5:Y:S05]  /*a8f0*/  LDSM.16.M88.4 R140, [R209+0x1000] ;  /* 0x00100000d18c783b */ /* 0x000f6a0000000200 */
[C---:B------:R-:W-:Y:S06]  /*a900*/  HMMA.16816.F32.BF16 R168, R136.reuse, R144, R168 ;  /* 0x0000009088a8723c */ /* 0x040fec00000418a8 */
[----:B------:R-:W-:Y:S01]  /*a910*/  HMMA.16816.F32.BF16 R164, R136, R146, R164 ;  /* 0x0000009288a4723c */ /* 0x000fe200000418a4 */
[----:B------:R-:W5:Y:S04]  /*a920*/  LDSM.16.M88.4 R144, [R209+0x800] ;  /* 0x00080000d190783b */ /* 0x000f680000000200 */
[----:B------:R-:W-:Y:S01]  /*a930*/  LDSM.16.M88.4 R136, [R209+0x1800] ;  /* 0x00180000d188783b */ /* 0x000fe20000000200 */
[C---:B---3--:R-:W-:Y:S06]  /*a940*/  HMMA.16816.F32.BF16 R52, R180.reuse, R134, R52 ;  /* 0x00000086b434723c */ /* 0x048fec0000041834 */
[C---:B----4-:R-:W-:Y:S06]  /*a950*/  HMMA.16816.F32.BF16 R40, R180.reuse, R60, R40 ;  /* 0x0000003cb428723c */ /* 0x050fec0000041828 */
[C---:B-1----:R-:W-:Y:S06]  /*a960*/  HMMA.16816.F32.BF16 R32, R180.reuse, R8, R32 ;  /* 0x00000008b420723c */ /* 0x042fec0000041820 */
[C---:B------:R-:W-:Y:S01]  /*a970*/  HMMA.16816.F32.BF16 R28, R180.reuse, R10, R28 ;  /* 0x0000000ab41c723c */ /* 0x040fe2000004181c */
[----:B------:R-:W-:Y:S05]  /*a980*/  LDSM.16.M88.4 R8, [R215+0x2000] ;  /* 0x00200000d708783b */ /* 0x000fea0000000200 */
[C---:B--2---:R-:W-:Y:S06]  /*a990*/  HMMA.16816.F32.BF16 R24, R180.reuse, R4, R24 ;  /* 0x00000004b418723c */ /* 0x044fec0000041818 */
[C---:B------:R-:W-:Y:S01]  /*a9a0*/  HMMA.16816.F32.BF16 R20, R180.reuse, R6, R20 ;  /* 0x00000006b414723c */ /* 0x040fe20000041814 */
[----:B------:R-:W1:Y:S05]  /*a9b0*/  LDSM.16.M88.4 R4, [R214+0x8000] ;  /* 0x00800000d604783b */ /* 0x000e6a0000000200 */
[C---:B------:R-:W-:Y:S01]  /*a9c0*/  HMMA.16816.F32.BF16 R56, R180.reuse, R132, R56 ;  /* 0x00000084b438723c */ /* 0x040fe20000041838 */
[----:B------:R-:W2:Y:S05]  /*a9d0*/  LDSM.16.M88.4 R132, [R209+0x2000] ;  /* 0x00200000d184783b */ /* 0x000eaa0000000200 */
[C---:B-----5:R-:W-:Y:S06]  /*a9e0*/  HMMA.16816.F32.BF16 R48, R180.reuse, R64, R48 ;  /* 0x00000040b430723c */ /* 0x060fec0000041830 */
[C---:B------:R-:W-:Y:S01]  /*a9f0*/  HMMA.16816.F32.BF16 R44, R180.reuse, R66, R44 ;  /* 0x00000042b42c723c */ /* 0x040fe2000004182c */
[----:B------:R-:W-:Y:S05]  /*aa00*/  LDSM.16.M88.4 R64, [R209+0x2800] ;  /* 0x00280000d140783b */ /* 0x000fea0000000200 */
[----:B------:R-:W-:Y:S01]  /*aa10*/  HMMA.16816.F32.BF16 R36, R180, R62, R36 ;  /* 0x0000003eb424723c */ /* 0x000fe20000041824 */
[----:B------:R-:W3:Y:S05]  /*aa20*/  LDSM.16.M88.4 R60, [R209+0x3000] ;  /* 0x00300000d13c783b */ /* 0x000eea0000000200 */
[----:B------:R-:W-:Y:S06]  /*aa30*/  HMMA.16816.F32.BF16 R52, R152, R150, R52 ;  /* 0x000000969834723c */ /* 0x000fec0000041834 */
        /* <DEDUP_REMOVED lines=8> */
[C---:B------:R-:W-:Y:S01]  /*aac0*/  HMMA.16816.F32.BF16 R180, R152.reuse, R140, R40 ;  /* 0x0000008c98b4723c */ /* 0x040fe20000041828 */
[----:B------:R-:W4:Y:S05]  /*aad0*/  LDSM.16.M88.4 R40, [R212+0x4000] ;  /* 0x00400000d428783b */ /* 0x000f2a0000000200 */
[C---:B------:R-:W-:Y:S01]  /*aae0*/  HMMA.16816.F32.BF16 R56, R152.reuse, R148, R56 ;  /* 0x000000949838723c */ /* 0x040fe20000041838 */
[----:B------:R-:W-:Y:S05]  /*aaf0*/  LDSM.16.M88.4 R148, [R209+0x3800] ;  /* 0x00380000d194783b */ /* 0x000fea0000000200 */
[C---:B------:R-:W-:Y:S06]  /*ab00*/  HMMA.16816.F32.BF16 R48, R152.reuse, R144, R48 ;  /* 0x000000909830723c */ /* 0x040fec0000041830 */
[----:B------:R-:W-:Y:S01]  /*ab10*/  HMMA.16816.F32.BF16 R44, R152, R146, R44 ;  /* 0x00000092982c723c */ /* 0x000fe2000004182c */
[----:B------:R-:W5:Y:S05]  /*ab20*/  LDSM.16.M88.4 R144, [R214+0x9000] ;  /* 0x00900000d690783b */ /* 0x000f6a0000000200 */
[----:B-1----:R-:W-:Y:S06]  /*ab30*/  HMMA.16816.F32.BF16 R52, R8, R6, R52 ;  /* 0x000000060834723c */ /* 0x002fec0000041834 */
[C---:B------:R-:W-:Y:S01]  /*ab40*/  HMMA.16816.F32.BF16 R36, R152.reuse, R142, R36 ;  /* 0x0000008e9824723c */ /* 0x040fe20000041824 */
[----:B------:R-:W-:Y:S05]  /*ab50*/  LDSM.16.M88.4 R140, [R214+0xa800] ;  /* 0x00a80000d68c783b */ /* 0x000fea0000000200 */
[C---:B--2---:R-:W-:Y:S06]  /*ab60*/  HMMA.16816.F32.BF16 R24, R152.reuse, R132, R24 ;  /* 0x000000849818723c */ /* 0x044fec0000041818 */
[C---:B------:R-:W-:Y:S01]  /*ab70*/  HMMA.16816.F32.BF16 R20, R152.reuse, R134, R20 ;  /* 0x000000869814723c */ /* 0x040fe20000041814 */
[----:B------:R-:W-:Y:S05]  /*ab80*/  LDSM.16.M88.4 R132, [R211+0x2000] ;  /* 0x00200000d384783b */ /* 0x000fea0000000200 */
[C---:B---3--:R-:W-:Y:S06]  /*ab90*/  HMMA.16816.F32.BF16 R168, R152.reuse, R60, R168 ;  /* 0x0000003c98a8723c */ /* 0x048fec00000418a8 */
[----:B------:R-:W-:Y:S01]  /*aba0*/  HMMA.16816.F32.BF16 R164, R152, R62, R164 ;  /* 0x0000003e98a4723c */ /* 0x000fe200000418a4 */
[----:B------:R-:W1:Y:S05]  /*abb0*/  LDSM.16.M88.4 R60, [R207+0x8000] ;  /* 0x00800000cf3c783b */ /* 0x000e6a0000000200 */
[----:B------:R-:W-:Y:S01]  /*abc0*/  HMMA.16816.F32.BF16 R56, R8, R4, R56 ;  /* 0x000000040838723c */ /* 0x000fe20000041838 */
[----:B------:R-:W2:Y:S05]  /*abd0*/  LDSM.16.M88.4 R4, [R212+0x4800] ;  /* 0x00480000d404783b */ /* 0x000eaa0000000200 */
[----:B----4-:R-:W-:Y:S06]  /*abe0*/  HMMA.16816.F32.BF16 R52, R176, R42, R52 ;  /* 0x0000002ab034723c */ /* 0x010fec0000041834 */
[C---:B------:R-:W-:Y:S06]  /*abf0*/  HMMA.16816.F32.BF16 R48, R8.reuse, R172, R48 ;  /* 0x000000ac0830723c */ /* 0x040fec0000041830 */
[C---:B------:R-:W-:Y:S06]  /*ac00*/  HMMA.16816.F32.BF16 R44, R8.reuse, R174, R44 ;  /* 0x000000ae082c723c */ /* 0x040fec000004182c */
[----:B-----5:R-:W-:Y:S06]  /*ac10*/  HMMA.16816.F32.BF16 R180, R8, R144, R180 ;  /* 0x0000009008b4723c */ /* 0x020fec00000418b4 */
[C---:B------:R-:W-:Y:S06]  /*ac20*/  HMMA.16816.F32.BF16 R32, R152.reuse, R136, R32 ;  /* 0x000000889820723c */ /* 0x040fec0000041820 */
[----:B------:R-:W-:Y:S01]  /*ac30*/  HMMA.16816.F32.BF16 R28, R152, R138, R28 ;  /* 0x0000008a981c723c */ /* 0x000fe2000004181c */
[----:B------:R-:W-:Y:S05]  /*ac40*/  LDSM.16.M88.4 R136, [R210+0x2000] ;  /* 0x00200000d288783b */ /* 0x000fea0000000200 */
[----:B------:R-:W-:Y:S01]  /*ac50*/  HMMA.16816.F32.BF16 R144, R8, R146, R36 ;  /* 0x000000920890723c */ /* 0x000fe20000041824 */
[----:B------:R-:W3:Y:S05]  /*ac60*/  LDSM.16.M88.4 R36, [R209+0x4000] ;  /* 0x00400000d124783b */ /* 0x000eea0000000200 */
[----:B------:R-:W-:Y:S01]  /*ac70*/  HMMA.16816.F32.BF16 R56, R176, R40, R56 ;  /* 0x00000028b038723c */ /* 0x000fe20000041838 */
[----:B------:R-:W4:Y:S05]  /*ac80*/  LDSM.16.M88.4 R40, [R207+0x8800] ;  /* 0x00880000cf28783b */ /* 0x000f2a0000000200 */
[C---:B------:R-:W-:Y:S06]  /*ac90*/  HMMA.16816.F32.BF16 R16, R152.reuse, R64, R16 ;  /* 0x000000409810723c */ /* 0x040fec0000041810 */
[----:B------:R-:W-:Y:S01]  /*aca0*/  HMMA.16816.F32.BF16 R12, R152, R66, R12 ;  /* 0x00000042980c723c */ /* 0x000fe2000004180c */
[----:B------:R-:W5:Y:S05]  /*acb0*/  LDSM.16.M88.4 R64, [R214+0x9800] ;  /* 0x00980000d640783b */ /* 0x000f6a0000000200 */
[----:B-1----:R-:W-:Y:S06]  /*acc0*/  HMMA.16816.F32.BF16 R52, R132, R62, R52 ;  /* 0x0000003e8434723c */ /* 0x002fec0000041834 */
[C---:B--2---:R-:W-:Y:S06]  /*acd0*/  HMMA.16816.F32.BF16 R48, R176.reuse, R4, R48 ;  /* 0x00000004b030723c */ /* 0x044fec0000041830 */
[----:B------:R-:W-:Y:S01]  /*ace0*/  HMMA.16816.F32.BF16 R44, R176, R6, R44 ;  /* 0x00000006b02c723c */ /* 0x000fe2000004182c */
[----:B------:R-:W-:Y:S05]  /*acf0*/  LDSM.16.M88.4 R4, [R207+0x9000] ;  /* 0x00900000cf04783b */ /* 0x000fea0000000200 */
[C---:B------:R-:W-:Y:S06]  /*ad00*/  HMMA.16816.F32.BF16 R160, R152.reuse, R148, R160 ;  /* 0x0000009498a0723c */ /* 0x040fec00000418a0 */
[----:B------:R-:W-:Y:S01]  /*ad10*/  HMMA.16816.F32.BF16 R156, R152, R150, R156 ;  /* 0x00000096989c723c */ /* 0x000fe2000004189c */
[----:B------:R-:W1:Y:S04]  /*ad20*/  LDSM.16.M88.4 R148, [R214+0xa000] ;  /* 0x00a00000d694783b */ /* 0x000e680000000200 */
[----:B------:R-:W2:Y:S01]  /*ad30*/  LDSM.16.M88.4 R152, [R212+0x5000] ;  /* 0x00500000d498783b */ /* 0x000ea20000000200 */
[----:B------:R-:W-:Y:S03]  /*ad40*/  HMMA.16816.F32.BF16 R56, R132, R60, R56 ;  /* 0x0000003c8438723c */ /* 0x000fe60000041838 */
[----:B------:R-:W-:Y:S03]  /*ad50*/  LDSM.16.M88.4 R60, [R209+0x4800] ;  /* 0x00480000d13c783b */ /* 0x000fe60000000200 */
[----:B---3--:R-:W-:Y:S06]  /*ad60*/  HMMA.16816.F32.BF16 R52, R136, R38, R52 ;  /* 0x000000268834723c */ /* 0x008fec0000041834 */
[C---:B----4-:R-:W-:Y:S06]  /*ad70*/  HMMA.16816.F32.BF16 R48, R132.reuse, R40, R48 ;  /* 0x000000288430723c */ /* 0x050fec0000041830 */
[----:B------:R-:W-:Y:S01]  /*ad80*/  HMMA.16816.F32.BF16 R44, R132, R42, R44 ;  /* 0x0000002a842c723c */ /* 0x000fe2000004182c */
[----:B------:R-:W3:Y:S05]  /*ad90*/  LDSM.16.M88.4 R40, [R212+0x5800] ;  /* 0x00580000d428783b */ /* 0x000eea0000000200 */
[C---:B-----5:R-:W-:Y:S06]  /*ada0*/  HMMA.16816.F32.BF16 R32, R8.reuse, R64, R32 ;  /* 0x000000400820723c */ /* 0x060fec0000041820 */
[----:B------:R-:W-:Y:S01]  /*adb0*/  HMMA.16816.F32.BF16 R28, R8, R66, R28 ;  /* 0x00000042081c723c */ /* 0x000fe2000004181c */
[----:B------:R-:W4:Y:S01]  /*adc0*/  LDSM.16.M88.4 R64, [R214+0xb000] ;  /* 0x00b00000d640783b */ /* 0x000f220000000200 */
[----:B------:R-:W-:-:S04]  /*add0*/  FMUL.FTZ R52, R52, UR10 ;  /* 0x0000000a34347c20 */ /* 0x000fc80008410000 */
[----:B------:R-:W-:Y:S01]  /*ade0*/  HMMA.16816.F32.BF16 R56, R136, R36, R56 ;  /* 0x000000248838723c */ /* 0x000fe20000041838 */
[----:B------:R-:W5:Y:S05]  /*adf0*/  LDSM.16.M88.4 R36, [R214+0xb800] ;  /* 0x00b80000d624783b */ /* 0x000f6a0000000200 */
[C---:B-1----:R-:W-:Y:S06]  /*ae00*/  HMMA.16816.F32.BF16 R24, R8.reuse, R148, R24 ;  /* 0x000000940818723c */ /* 0x042fec0000041818 */
[----:B------:R-:W-:Y:S01]  /*ae10*/  HMMA.16816.F32.BF16 R20, R8, R150, R20 ;  /* 0x000000960814723c */ /* 0x000fe20000041814 */
[----:B------:R-:W-:-:S05]  /*ae20*/  FMUL.FTZ R149, R54, UR10 ;  /* 0x0000000a36957c20 */ /* 0x000fca0008410000 */
[----:B------:R-:W-:Y:S01]  /*ae30*/  HMMA.16816.F32.BF16 R16, R8, R140, R16 ;  /* 0x0000008c0810723c */ /* 0x000fe20000041810 */
[----:B------:R1:W-:Y:S01]  /*ae40*/  MUFU.TANH R141, R52 ;  /* 0x00000034008d7308 */ /* 0x0003e20000002400 */
[----:B------:R-:W-:-:S04]  /*ae50*/  FMUL.FTZ R151, R55, UR10 ;  /* 0x0000000a37977c20 */ /* 0x000fc80008410000 */
[----:B------:R-:W-:Y:S01]  /*ae60*/  HMMA.16816.F32.BF16 R12, R8, R142, R12 ;  /* 0x0000008e080c723c */ /* 0x000fe2000004180c */
[----:B------:R-:W-:Y:S01]  /*ae70*/  FMUL.FTZ R59, R59, UR10 ;  /* 0x0000000a3b3b7c20 */ /* 0x000fe20008410000 */
[----:B------:R-:W-:Y:S01]  /*ae80*/  FMUL.FTZ R57, R57, UR10 ;  /* 0x0000000a39397c20 */ /* 0x000fe20008410000 */
[----:B------:R-:W-:Y:S01]  /*ae90*/  MUFU.TANH R149, R149 ;  /* 0x0000009500957308 */ /* 0x000fe20000002400 */
[----:B------:R-:W-:Y:S01]  /*aea0*/  FMUL.FTZ R56, R56, UR10 ;  /* 0x0000000a38387c20 */ /* 0x000fe20008410000 */
[----:B------:R-:W-:Y:S01]  /*aeb0*/  FMUL.FTZ R58, R58, UR10 ;  /* 0x0000000a3a3a7c20 */ /* 0x000fe20008410000 */
[----:B--2---:R-:W-:Y:S01]  /*aec0*/  HMMA.16816.F32.BF16 R180, R176, R152, R180 ;  /* 0x00000098b0b4723c */ /* 0x004fe200000418b4 */
[----:B------:R-:W-:-:S04]  /*aed0*/  FMUL.FTZ R143, R53, UR10 ;  /* 0x0000000a358f7c20 */ /* 0x000fc80008410000 */
[----:B------:R-:W2:Y:S01]  /*aee0*/  MUFU.TANH R59, R59 ;  /* 0x0000003b003b7308 */ /* 0x000ea20000002400 */
[----:B-1----:R-:W1:Y:S01]  /*aef0*/  LDSM.16.M88.4 R52, [R207+0x9800] ;  /* 0x00980000cf34783b */ /* 0x002e620000000200 */
[C---:B------:R-:W-:Y:S06]  /*af00*/  HMMA.16816.F32.BF16 R144, R176.reuse, R154, R144 ;  /* 0x0000009ab090723c */ /* 0x040fec0000041890 */
[----:B---3--:R-:W-:Y:S01]  /*af10*/  HMMA.16816.F32.BF16 R32, R176, R40, R32 ;  /* 0x00000028b020723c */ /* 0x008fe20000041820 */
[----:B------:R-:W3:Y:S05]  /*af20*/  MUFU.TANH R57, R57 ;  /* 0x0000003900397308 */ /* 0x000eea0000002400 */
[C---:B----4-:R-:W-:Y:S03]  /*af30*/  HMMA.16816.F32.BF16 R168, R8.reuse, R64, R168 ;  /* 0x0000004008a8723c */ /* 0x050fe600000418a8 */
[----:B------:R-:W4:Y:S03]  /*af40*/  MUFU.TANH R143, R143 ;  /* 0x0000008f008f7308 */ /* 0x000f260000002400 */
[C---:B------:R-:W-:Y:S01]  /*af50*/  HMMA.16816.F32.BF16 R164, R8.reuse, R66, R164 ;  /* 0x0000004208a4723c */ /* 0x040fe200000418a4 */
[----:B------:R-:W2:Y:S04]  /*af60*/  LDSM.16.M88.4 R64, [R209+0x5000] ;  /* 0x00500000d140783b */ /* 0x000ea80000000200 */
[----:B------:R-:W4:Y:S01]  /*af70*/  MUFU.TANH R151, R151 ;  /* 0x0000009700977308 */ /* 0x000f220000002400 */
[C---:B-----5:R-:W-:Y:S06]  /*af80*/  HMMA.16816.F32.BF16 R160, R8.reuse, R36, R160 ;  /* 0x0000002408a0723c */ /* 0x060fec00000418a0 */
[----:B------:R-:W-:Y:S01]  /*af90*/  HMMA.16816.F32.BF16 R156, R8, R38, R156 ;  /* 0x00000026089c723c */ /* 0x000fe2000004189c */
[----:B------:R-:W-:Y:S01]  /*afa0*/  LDSM.16.M88.4 R8, [R209+0x5800] ;  /* 0x00580000d108783b */ /* 0x000fe20000000200 */
[----:B------:R-:W-:Y:S03]  /*afb0*/  MUFU.TANH R185, R56 ;  /* 0x0000003800b97308 */ /* 0x000fe60000002400 */
[----:B------:R-:W5:Y:S01]  /*afc0*/  LDSM.16.M88.4 R36, [R212+0x7000] ;  /* 0x00700000d424783b */ /* 0x000f620000000200 */
[C---:B------:R-:W-:Y:S06]  /*afd0*/  HMMA.16816.F32.BF16 R48, R136.reuse, R60, R48 ;  /* 0x0000003c8830723c */ /* 0x040fec0000041830 */
[----:B------:R-:W-:Y:S01]  /*afe0*/  HMMA.16816.F32.BF16 R44, R136, R62, R44 ;  /* 0x0000003e882c723c */ /* 0x000fe2000004182c */
[----:B------:R-:W3:Y:S05]  /*aff0*/  LDSM.16.M88.4 R60, [R212+0x6000] ;  /* 0x00600000d43c783b */ /* 0x000eea0000000200 */
[C---:B------:R-:W-:Y:S06]  /*b000*/  HMMA.16816.F32.BF16 R180, R132.reuse, R4, R180 ;  /* 0x0000000484b4723c */ /* 0x040fec00000418b4 */
[C---:B------:R-:W-:Y:S01]  /*b010*/  HMMA.16816.F32.BF16 R144, R132.reuse, R6, R144 ;  /* 0x000000068490723c */ /* 0x040fe20000041890 */
[----:B------:R-:W4:Y:S05]  /*b020*/  LDSM.16.M88.4 R4, [R212+0x6800] ;  /* 0x00680000d404783b */ /* 0x000f2a0000000200 */
[----:B-1----:R-:W-:Y:S01]  /*b030*/  HMMA.16816.F32.BF16 R32, R132, R52, R32 ;  /* 0x000000348420723c */ /* 0x002fe20000041820 */
[----:B------:R-:W-:Y:S01]  /*b040*/  FMUL.FTZ R48, R48, UR10 ;  /* 0x0000000a30307c20 */ /* 0x000fe20008410000 */
[----:B------:R-:W-:Y:S01]  /*b050*/  FMUL.FTZ R50, R50, UR10 ;  /* 0x0000000a32327c20 */ /* 0x000fe20008410000 */
[----:B------:R-:W-:Y:S01]  /*b060*/  FMUL.FTZ R49, R49, UR10 ;  /* 0x0000000a31317c20 */ /* 0x000fe20008410000 */
[----:B------:R-:W-:Y:S01]  /*b070*/  FMUL.FTZ R51, R51, UR10 ;  /* 0x0000000a33337c20 */ /* 0x000fe20008410000 */
[----:B------:R-:W1:Y:S01]  /*b080*/  MUFU.TANH R153, R48 ;  /* 0x0000003000997308 */ /* 0x000e620000002400 */
[----:B------:R-:W-:Y:S01]  /*b090*/  HMMA.16816.F32.BF16 R28, R176, R42, R28 ;  /* 0x0000002ab01c723c */ /* 0x000fe2000004181c */
[----:B------:R-:W1:Y:S01]  /*b0a0*/  LDSM.16.M88.4 R40, [R207+0xa000] ;  /* 0x00a00000cf28783b */ /* 0x000e620000000200 */
[----:B------:R-:W-:Y:S01]  /*b0b0*/  FMUL.FTZ R44, R44, UR10 ;  /* 0x0000000a2c2c7c20 */ /* 0x000fe20008410000 */
[----:B------:R-:W-:Y:S01]  /*b0c0*/  FMUL.FTZ R46, R46, UR10 ;  /* 0x0000000a2e2e7c20 */ /* 0x000fe20008410000 */
[----:B------:R-:W-:Y:S01]  /*b0d0*/  FMUL.FTZ R45, R45, UR10 ;  /* 0x0000000a2d2d7c20 */ /* 0x000fe20008410000 */
[----:B------:R-:W-:Y:S01]  /*b0e0*/  FMUL.FTZ R47, R47, UR10 ;  /* 0x0000000a2f2f7c20 */ /* 0x000fe20008410000 */
[----:B--2---:R-:W-:Y:S01]  /*b0f0*/  HMMA.16816.F32.BF16 R180, R136, R64, R180 ;  /* 0x0000004088b4723c */ /* 0x004fe200000418b4 */
[----:B------:R2:W-:Y:S05]  /*b100*/  MUFU.TANH R65, R44 ;  /* 0x0000002c00417308 */ /* 0x0005ea0000002400 */
[----:B-----5:R-:W-:Y:S03]  /*b110*/  HMMA.16816.F32.BF16 R168, R176, R36, R168 ;  /* 0x00000024b0a8723c */ /* 0x020fe600000418a8 */
[----:B------:R5:W-:Y:S03]  /*b120*/  MUFU.TANH R175, R46 ;  /* 0x0000002e00af7308 */ /* 0x000be60000002400 */
[----:B------:R-:W-:Y:S05]  /*b130*/  HMMA.16816.F32.BF16 R32, R136, R8, R32 ;  /* 0x000000088820723c */ /* 0x000fea0000041820 */
[----:B------:R-:W1:Y:S01]  /*b140*/  MUFU.TANH R155, R50 ;  /* 0x00000032009b7308 */ /* 0x000e620000002400 */
[----:B---3--:R-:W-:Y:S01]  /*b150*/  HMMA.16816.F32.BF16 R24, R176, R60, R24 ;  /* 0x0000003cb018723c */ /* 0x008fe20000041818 */
[----:B--2---:R-:W-:-:S04]  /*b160*/  IMAD R44, R222, 0x80, R231 ;  /* 0x00000080de2c7824 */ /* 0x004fc800078e02e7 */
[C---:B------:R-:W-:Y:S01]  /*b170*/  VIADD R8, R44.reuse, 0x1 ;  /* 0x000000012c087836 */ /* 0x040fe20000000000 */
[----:B------:R-:W-:Y:S01]  /*b180*/  HMMA.16816.F32.BF16 R28, R132, R54, R28 ;  /* 0x00000036841c723c */ /* 0x000fe2000004181c */
[----:B------:R-:W2:Y:S01]  /*b190*/  MUFU.TANH R49, R49 ;  /* 0x0000003100317308 */ /* 0x000ea20000002400 */
[----:B-----5:R-:W-:Y:S02]  /*b1a0*/  VIADD R46, R44, 0x8 ;  /* 0x000000082c2e7836 */ /* 0x020fe40000000000 */
[----:B------:R-:W-:Y:S01]  /*b1b0*/  FMUL.FTZ R53, R180, UR10 ;  /* 0x0000000ab4357c20 */ /* 0x000fe20008410000 */
[----:B------:R-:W-:Y:S01]  /*b1c0*/  I2FP.F32.S32 R9, R8 ;  /* 0x0000000800097245 */ /* 0x000fe20000201400 */
[----:B------:R-:W-:Y:S01]  /*b1d0*/  IMAD.MOV.U32 R180, RZ, RZ, R198 ;  /* 0x000000ffffb47224 */ /* 0x000fe200078e00c6 */
[C---:B----4-:R-:W-:Y:S01]  /*b1e0*/  HMMA.16816.F32.BF16 R16, R176.reuse, R4, R16 ;  /* 0x00000004b010723c */ /* 0x050fe20000041810 */
[CC--:B------:R-:W-:Y:S02]  /*b1f0*/  ISETP.GE.AND P4, PT, R8.reuse, R196.reuse, PT ;  /* 0x000000c40800720c */ /* 0x0c0fe40003f86270 */
[----:B------:R-:W-:Y:S01]  /*b200*/  ISETP.GE.AND P5, PT, R8, R195, PT ;  /* 0x000000c30800720c */ /* 0x000fe20003fa6270 */
[----:B------:R-:W-:Y:S01]  /*b210*/  FFMA.FTZ R59, R0, R9, R59 ;  /* 0x00000009003b7223 */ /* 0x000fe2000001003b */
[----:B------:R-:W-:Y:S01]  /*b220*/  ISETP.GE.AND P6, PT, R46, R196, PT ;  /* 0x000000c42e00720c */ /* 0x000fe20003fc6270 */
[----:B------:R-:W-:Y:S01]  /*b230*/  HMMA.16816.F32.BF16 R12, R176, R6, R12 ;  /* 0x00000006b00c723c */ /* 0x000fe2000004180c */
[----:B------:R-:W3:Y:S01]  /*b240*/  LDSM.16.M88.4 R4, [R212+0x7800] ;  /* 0x00780000d404783b */ /* 0x000ee20000000200 */
[----:B------:R-:W-:Y:S01]  /*b250*/  FMUL.FTZ R197, R32, UR10 ;  /* 0x0000000a20c57c20 */ /* 0x000fe20008410000 */
[----:B------:R-:W-:Y:S01]  /*b260*/  I2FP.F32.S32 R32, R46 ;  /* 0x0000002e00207245 */ /* 0x000fe20000201400 */
[----:B------:R-:W-:-:S02]  /*b270*/  VIADD R8, R44, 0x9 ;  /* 0x000000092c087836 */ /* 0x000fc40000000000 */
[----:B------:R-:W-:Y:S01]  /*b280*/  FMUL.FTZ R201, R34, UR10 ;  /* 0x0000000a22c97c20 */ /* 0x000fe20008410000 */
[----:B------:R-:W-:Y:S01]  /*b290*/  HMMA.16816.F32.BF16 R164, R176, R38, R164 ;  /* 0x00000026b0a4723c */ /* 0x000fe200000418a4 */
[----:B------:R-:W4:Y:S01]  /*b2a0*/  LDSM.16.M88.4 R36, [R209+0x6000] ;  /* 0x00600000d124783b */ /* 0x000f220000000200 */
[----:B------:R-:W-:Y:S01]  /*b2b0*/  FFMA.FTZ R48, R0, R9, R57 ;  /* 0x0000000900307223 */ /* 0x000fe20000010039 */
[----:B------:R-:W-:Y:S01]  /*b2c0*/  I2FP.F32.S32 R34, R8 ;  /* 0x0000000800227245 */ /* 0x000fe20000201400 */
[----:B------:R5:W2:Y:S01]  /*b2d0*/  MUFU.TANH R173, R51 ;  /* 0x0000003300ad7308 */ /* 0x000aa20000002400 */
[----:B------:R-:W-:Y:S01]  /*b2e0*/  FMUL.FTZ R33, R33, UR10 ;  /* 0x0000000a21217c20 */ /* 0x000fe20008410000 */
[----:B-1----:R-:W-:Y:S01]  /*b2f0*/  HMMA.16816.F32.BF16 R24, R132, R40, R24 ;  /* 0x000000288418723c */ /* 0x002fe20000041818 */
[----:B------:R-:W-:Y:S01]  /*b300*/  FSEL R48, R48, -INF , !P4 ;  /* 0xff80000030307808 */ /* 0x000fe20006000000 */
[-C--:B------:R-:W-:Y:S01]  /*b310*/  FFMA.FTZ R140, R0, R34.reuse, R143 ;  /* 0x00000022008c7223 */ /* 0x080fe2000001008f */
[----:B------:R-:W-:Y:S01]  /*b320*/  ISETP.GE.AND P4, PT, R46, R195, PT ;  /* 0x000000c32e00720c */ /* 0x000fe20003f86270 */
[C---:B------:R-:W-:Y:S01]  /*b330*/  FFMA.FTZ R55, R0.reuse, R34, R151 ;  /* 0x0000002200377223 */ /* 0x040fe20000010097 */
[----:B------:R-:W-:Y:S01]  /*b340*/  FMUL.FTZ R35, R35, UR10 ;  /* 0x0000000a23237c20 */ /* 0x000fe20008410000 */
[----:B------:R-:W-:Y:S01]  /*b350*/  HMMA.16816.F32.BF16 R28, R136, R10, R28 ;  /* 0x0000000a881c723c */ /* 0x000fe2000004181c */
[----:B------:R-:W-:Y:S01]  /*b360*/  FFMA.FTZ R40, R0, R32, R141 ;  /* 0x0000002000287223 */ /* 0x000fe2000001008d */
[----:B------:R-:W-:Y:S01]  /*b370*/  FSEL R41, R59, -INF , !P5 ;  /* 0xff8000003b297808 */ /* 0x000fe20006800000 */
[----:B------:R1:W-:Y:S01]  /*b380*/  MUFU.TANH R57, R33 ;  /* 0x0000002100397308 */ /* 0x0003e20000002400 */
[----:B------:R-:W-:-:S02]  /*b390*/  ISETP.GE.AND P5, PT, R8, R196, PT ;  /* 0x000000c40800720c */ /* 0x000fc40003fa6270 */
[----:B------:R-:W-:Y:S01]  /*b3a0*/  HMMA.16816.F32.BF16 R20, R176, R62, R20 ;  /* 0x0000003eb014723c */ /* 0x000fe20000041814 */
[----:B------:R-:W-:Y:S02]  /*b3b0*/  FSEL R40, R40, -INF , !P6 ;  /* 0xff80000028287808 */ /* 0x000fe40007000000 */
[-C--:B------:R-:W-:Y:S01]  /*b3c0*/  ISETP.GE.AND P6, PT, R8, R195.reuse, PT ;  /* 0x000000c30800720c */ /* 0x080fe20003fc6270 */
[----:B-----5:R-:W-:Y:S01]  /*b3d0*/  FFMA.FTZ R51, R0, R32, R149 ;  /* 0x0000002000337223 */ /* 0x020fe20000010095 */
[----:B------:R-:W5:Y:S01]  /*b3e0*/  LDSM.16.M88.4 R8, [R207+0xa800] ;  /* 0x00a80000cf08783b */ /* 0x000f620000000200 */
[----:B------:R-:W-:Y:S01]  /*b3f0*/  VIADD R32, R44, 0x10 ;  /* 0x000000102c207836 */ /* 0x000fe20000000000 */
[----:B------:R-:W-:Y:S01]  /*b400*/  FSEL R140, R140, -INF , !P5 ;  /* 0xff8000008c8c7808 */ /* 0x000fe20006800000 */
[----:B------:R-:W-:Y:S01]  /*b410*/  HMMA.16816.F32.BF16 R144, R136, R66, R144 ;  /* 0x000000428890723c */ /* 0x000fe20000041890 */
[----:B------:R-:W-:Y:S01]  /*b420*/  FSEL R51, R51, -INF , !P4 ;  /* 0xff80000033337808 */ /* 0x000fe20006000000 */
[----:B------:R-:W5:Y:S01]  /*b430*/  MUFU.TANH R45, R45 ;  /* 0x0000002d002d7308 */ /* 0x000f620000002400 */
[----:B------:R-:W-:Y:S01]  /*b440*/  ISETP.GE.AND P4, PT, R32, R196, PT ;  /* 0x000000c42000720c */ /* 0x000fe20003f86270 */
[----:B------:R-:W-:Y:S01]  /*b450*/  FMUL.FTZ R63, R182, UR10 ;  /* 0x0000000ab63f7c20 */ /* 0x000fe20008410000 */
[----:B------:R-:W-:Y:S01]  /*b460*/  ISETP.GE.AND P5, PT, R32, R195, PT ;  /* 0x000000c32000720c */ /* 0x000fe20003fa6270 */
[----:B-1----:R-:W-:Y:S01]  /*b470*/  VIADD R33, R44, 0x11 ;  /* 0x000000112c217836 */ /* 0x002fe20000000000 */
[----:B------:R-:W-:Y:S01]  /*b480*/  I2FP.F32.S32 R32, R32 ;  /* 0x0000002000207245 */ /* 0x000fe20000201400 */
[----:B------:R-:W-:Y:S01]  /*b490*/  FMUL.FTZ R67, R181, UR10 ;  /* 0x0000000ab5437c20 */ /* 0x000fe20008410000 */
[----:B---3--:R-:W-:Y:S01]  /*b4a0*/  HMMA.16816.F32.BF16 R160, R176, R4, R160 ;  /* 0x00000004b0a0723c */ /* 0x008fe200000418a0 */
[----:B------:R-:W-:Y:S01]  /*b4b0*/  FMUL.FTZ R141, R29, UR10 ;  /* 0x0000000a1d8d7c20 */ /* 0x000fe20008410000 */
[----:B------:R-:W-:Y:S01]  /*b4c0*/  FMUL.FTZ R28, R28, UR10 ;  /* 0x0000000a1c1c7c20 */ /* 0x000fe20008410000 */
[----:B------:R-:W-:-:S02]  /*b4d0*/  VIADD R29, R44, 0x18 ;  /* 0x000000182c1d7836 */ /* 0x000fc40000000000 */
[CC--:B------:R-:W-:Y:S01]  /*b4e0*/  FFMA.FTZ R66, R0.reuse, R32.reuse, R153 ;  /* 0x0000002000427223 */ /* 0x0c0fe20000010099 */
[----:B------:R-:W-:Y:S01]  /*b4f0*/  FFMA.FTZ R61, R0, R32, R155 ;  /* 0x00000020003d7223 */ /* 0x000fe2000001009b */
[----:B----4-:R-:W-:Y:S01]  /*b500*/  HMMA.16816.F32.BF16 R24, R136, R36, R24 ;  /* 0x000000248818723c */ /* 0x010fe20000041818 */
[----:B------:R1:W-:Y:S01]  /*b510*/  MUFU.TANH R143, R28 ;  /* 0x0000001c008f7308 */ /* 0x0003e20000002400 */
[----:B------:R-:W-:Y:S01]  /*b520*/  I2FP.F32.S32 R4, R33 ;  /* 0x0000002100047245 */ /* 0x000fe20000201400 */
[----:B------:R-:W-:Y:S01]  /*b530*/  FMUL.FTZ R30, R30, UR10 ;  /* 0x0000000a1e1e7c20 */ /* 0x000fe20008410000 */
[----:B------:R-:W-:Y:S01]  /*b540*/  FSEL R55, R55, -INF , !P6 ;  /* 0xff80000037377808 */ /* 0x000fe20007000000 */
[----:B------:R-:W-:Y:S01]  /*b550*/  FMUL.FTZ R181, R183, UR10 ;  /* 0x0000000ab7b57c20 */ /* 0x000fe20008410000 */
[C---:B------:R-:W-:Y:S01]  /*b560*/  HMMA.16816.F32.BF16 R20, R132.reuse, R42, R20 ;  /* 0x0000002a8414723c */ /* 0x040fe20000041814 */
[C---:B--2---:R-:W-:Y:S01]  /*b570*/  FFMA.FTZ R49, R0.reuse, R4, R49 ;  /* 0x0000000400317223 */ /* 0x044fe20000010031 */
[----:B------:R-:W-:Y:S01]  /*b580*/  ISETP.GE.AND P6, PT, R33, R196, PT ;  /* 0x000000c42100720c */ /* 0x000fe20003fc6270 */
[----:B------:R-:W-:Y:S01]  /*b590*/  FFMA.FTZ R59, R0, R4, R173 ;  /* 0x00000004003b7223 */ /* 0x000fe200000100ad */
[----:B------:R-:W-:Y:S01]  /*b5a0*/  FSEL R66, R66, -INF , !P4 ;  /* 0xff80000042427808 */ /* 0x000fe20006000000 */
[----:B------:R-:W2:Y:S01]  /*b5b0*/  MUFU.TANH R47, R47 ;  /* 0x0000002f002f7308 */ /* 0x000ea20000002400 */
[----:B------:R-:W-:Y:S01]  /*b5c0*/  FSEL R61, R61, -INF , !P5 ;  /* 0xff8000003d3d7808 */ /* 0x000fe20006800000 */
[----:B------:R-:W-:Y:S01]  /*b5d0*/  VIADD R4, R44, 0x19 ;  /* 0x000000192c047836 */ /* 0x000fe20000000000 */
[----:B------:R-:W-:Y:S01]  /*b5e0*/  ISETP.GE.AND P4, PT, R33, R195, PT ;  /* 0x000000c32100720c */ /* 0x000fe20003f86270 */
[----:B------:R-:W-:Y:S01]  /*b5f0*/  FMUL.FTZ R144, R144, UR10 ;  /* 0x0000000a90907c20 */ /* 0x000fe20008410000 */
[----:B------:R-:W-:Y:S01]  /*b600*/  ISETP.GE.AND P5, PT, R29, R196, PT ;  /* 0x000000c41d00720c */ /* 0x000fe20003fa6270 */
[----:B------:R-:W-:Y:S01]  /*b610*/  FMUL.FTZ R145, R145, UR10 ;  /* 0x0000000a91917c20 */ /* 0x000fe20008410000 */
[----:B-1----:R-:W-:Y:S01]  /*b620*/  I2FP.F32.S32 R28, R29 ;  /* 0x0000001d001c7245 */ /* 0x002fe20000201400 */
[----:B------:R1:W-:Y:S01]  /*b630*/  MUFU.TANH R153, R30 ;  /* 0x0000001e00997308 */ /* 0x0003e20000002400 */
[----:B------:R-:W-:Y:S01]  /*b640*/  FSEL R50, R49, -INF , !P6 ;  /* 0xff80000031327808 */ /* 0x000fe20007000000 */
[----:B------:R-:W-:Y:S01]  /*b650*/  FMUL.FTZ R49, R31, UR10 ;  /* 0x0000000a1f317c20 */ /* 0x000fe20008410000 */
[-C--:B------:R-:W-:Y:S01]  /*b660*/  ISETP.GE.AND P6, PT, R29, R195.reuse, PT ;  /* 0x000000c31d00720c */ /* 0x080fe20003fc6270 */
[CC--:B------:R-:W-:Y:S01]  /*b670*/  FFMA.FTZ R60, R0.reuse, R28.reuse, R65 ;  /* 0x0000001c003c7223 */ /* 0x0c0fe20000010041 */
[----:B------:R-:W-:Y:S01]  /*b680*/  FSEL R59, R59, -INF , !P4 ;  /* 0xff8000003b3b7808 */ /* 0x000fe20006000000 */
[----:B------:R-:W-:Y:S01]  /*b690*/  FFMA.FTZ R175, R0, R28, R175 ;  /* 0x0000001c00af7223 */ /* 0x000fe200000100af */
[----:B------:R-:W-:Y:S01]  /*b6a0*/  ISETP.GE.AND P4, PT, R4, R196, PT ;  /* 0x000000c40400720c */ /* 0x000fe20003f86270 */
[----:B------:R-:W3:Y:S01]  /*b6b0*/  MUFU.TANH R53, R53 ;  /* 0x0000003500357308 */ /* 0x000ee20000002400 */
[----:B------:R-:W-:Y:S01]  /*b6c0*/  FSEL R60, R60, -INF , !P5 ;  /* 0xff8000003c3c7808 */ /* 0x000fe20006800000 */
[----:B-----5:R-:W-:Y:S01]  /*b6d0*/  HMMA.16816.F32.BF16 R16, R132, R8, R16 ;  /* 0x000000088410723c */ /* 0x020fe20000041810 */
[----:B------:R-:W-:Y:S01]  /*b6e0*/  ISETP.GE.AND P5, PT, R4, R195, PT ;  /* 0x000000c30400720c */ /* 0x000fe20003fa6270 */
[----:B------:R-:W-:Y:S01]  /*b6f0*/  FMUL.FTZ R24, R24, UR10 ;  /* 0x0000000a18187c20 */ /* 0x000fe20008410000 */
[----:B------:R-:W-:Y:S01]  /*b700*/  I2FP.F32.S32 R4, R4 ;  /* 0x0000000400047245 */ /* 0x000fe20000201400 */
[----:B------:R-:W-:Y:S01]  /*b710*/  FMUL.FTZ R33, R25, UR10 ;  /* 0x0000000a19217c20 */ /* 0x000fe20008410000 */
[----:B------:R-:W-:Y:S01]  /*b720*/  FMUL.FTZ R32, R26, UR10 ;  /* 0x0000000a1a207c20 */ /* 0x000fe20008410000 */
[----:B------:R-:W4:Y:S01]  /*b730*/  MUFU.TANH R67, R67 ;  /* 0x0000004300437308 */ /* 0x000f220000002400 */
[----:B-1----:R-:W1:Y:S01]  /*b740*/  LDSM.16.M88.4 R28, [R209+0x6800] ;  /* 0x00680000d11c783b */ /* 0x002e620000000200 */
[----:B------:R-:W-:Y:S01]  /*b750*/  FFMA.FTZ R45, R0, R4, R45 ;  /* 0x00000004002d7223 */ /* 0x000fe2000001002d */
[C---:B------:R-:W-:Y:S01]  /*b760*/  VIADD R8, R44.reuse, 0x20 ;  /* 0x000000202c087836 */ /* 0x040fe20000000000 */
[----:B------:R-:W-:Y:S01]  /*b770*/  HMMA.16816.F32.BF16 R20, R136, R38, R20 ;  /* 0x000000268814723c */ /* 0x000fe20000041814 */
[----:B------:R-:W-:-:S02]  /*b780*/  VIADD R9, R44, 0x21 ;  /* 0x000000212c097836 */ /* 0x000fc40000000000 */
[----:B--2---:R-:W-:Y:S01]  /*b790*/  FFMA.FTZ R37, R0, R4, R47 ;  /* 0x0000000400257223 */ /* 0x004fe2000001002f */
[----:B------:R-:W-:Y:S01]  /*b7a0*/  FSEL R54, R45, -INF , !P4 ;  /* 0xff8000002d367808 */ /* 0x000fe20006000000 */
[----:B------:R-:W2:Y:S01]  /*b7b0*/  MUFU.TANH R63, R63 ;  /* 0x0000003f003f7308 */ /* 0x000ea20000002400 */
[----:B------:R-:W-:Y:S01]  /*b7c0*/  ISETP.GE.AND P4, PT, R8, R195, PT ;  /* 0x000000c30800720c */ /* 0x000fe20003f86270 */
[----:B------:R-:W-:Y:S01]  /*b7d0*/  FMUL.FTZ R43, R27, UR10 ;  /* 0x0000000a1b2b7c20 */ /* 0x000fe20008410000 */
[----:B------:R-:W-:Y:S01]  /*b7e0*/  FSEL R39, R175, -INF , !P6 ;  /* 0xff800000af277808 */ /* 0x000fe20007000000 */
[----:B------:R-:W-:Y:S01]  /*b7f0*/  FMUL.FTZ R146, R146, UR10 ;  /* 0x0000000a92927c20 */ /* 0x000fe20008410000 */
[----:B------:R-:W-:Y:S01]  /*b800*/  ISETP.GE.AND P6, PT, R8, R196, PT ;  /* 0x000000c40800720c */ /* 0x000fe20003fc6270 */
[----:B------:R-:W-:Y:S01]  /*b810*/  FMUL.FTZ R147, R147, UR10 ;  /* 0x0000000a93937c20 */ /* 0x000fe20008410000 */
[----:B------:R-:W-:Y:S01]  /*b820*/  I2FP.F32.S32 R8, R8 ;  /* 0x0000000800087245 */ /* 0x000fe20000201400 */
[----:B------:R-:W-:Y:S01]  /*b830*/  MUFU.TANH R181, R181 ;  /* 0x000000b500b57308 */ /* 0x000fe20000002400 */
[----:B------:R-:W-:Y:S01]  /*b840*/  I2FP.F32.S32 R4, R9 ;  /* 0x0000000900047245 */ /* 0x000fe20000201400 */
[----:B------:R-:W-:Y:S01]  /*b850*/  HMMA.16816.F32.BF16 R12, R132, R10, R12 ;  /* 0x0000000a840c723c */ /* 0x000fe2000004180c */
[----:B------:R-:W-:Y:S01]  /*b860*/  FSEL R37, R37, -INF , !P5 ;  /* 0xff80000025257808 */ /* 0x000fe20006800000 */
[C---:B---3--:R-:W-:Y:S01]  /*b870*/  FFMA.FTZ R36, R0.reuse, R8, R53 ;  /* 0x0000000800247223 */ /* 0x048fe20000010035 */
[----:B------:R-:W-:Y:S01]  /*b880*/  ISETP.GE.AND P5, PT, R9, R196, PT ;  /* 0x000000c40900720c */ /* 0x000fe20003fa6270 */
[----:B----4-:R-:W-:-:S02]  /*b890*/  FFMA.FTZ R38, R0, R4, R67 ;  /* 0x0000000400267223 */ /* 0x010fc40000010043 */
[----:B------:R-:W3:Y:S01]  /*b8a0*/  MUFU.TANH R183, R144 ;  /* 0x0000009000b77308 */ /* 0x000ee20000002400 */
[----:B------:R-:W-:Y:S01]  /*b8b0*/  FSEL R36, R36, -INF , !P6 ;  /* 0xff80000024247808 */ /* 0x000fe20007000000 */
[----:B------:R-:W-:Y:S01]  /*b8c0*/  HMMA.16816.F32.BF16 R156, R176, R6, R156 ;  /* 0x00000006b09c723c */ /* 0x000fe2000004189c */
[----:B------:R-:W-:Y:S01]  /*b8d0*/  FSEL R38, R38, -INF , !P5 ;  /* 0xff80000026267808 */ /* 0x000fe20006800000 */
[----:B------:R-:W-:Y:S01]  /*b8e0*/  FMUL.FTZ R20, R20, UR10 ;  /* 0x0000000a14147c20 */ /* 0x000fe20008410000 */
[----:B------:R-:W-:Y:S01]  /*b8f0*/  ISETP.GE.AND P6, PT, R9, R195, PT ;  /* 0x000000c30900720c */ /* 0x000fe20003fc6270 */
[----:B------:R-:W-:Y:S02]  /*b900*/  VIADD R9, R44, 0x30 ;  /* 0x000000302c097836 */ /* 0x000fe40000000000 */
[----:B------:R-:W-:Y:S01]  /*b910*/  FMUL.FTZ R21, R21, UR10 ;  /* 0x0000000a15157c20 */ /* 0x000fe20008410000 */
[----:B------:R4:W-:Y:S01]  /*b920*/  MUFU.TANH R65, R24 ;  /* 0x0000001800417308 */ /* 0x0009e20000002400 */
[----:B------:R-:W-:Y:S01]  /*b930*/  FMUL.FTZ R22, R22, UR10 ;  /* 0x0000000a16167c20 */ /* 0x000fe20008410000 */
[----:B------:R-:W-:-:S06]  /*b940*/  FMUL.FTZ R23, R23, UR10 ;  /* 0x0000000a17177c20 */ /* 0x000fcc0008410000 */
[----:B------:R2:W-:Y:S01]  /*b950*/  MUFU.TANH R45, R33 ;  /* 0x00000021002d7308 */ /* 0x0005e20000002400 */
[C---:B-1----:R-:W-:Y:S06]  /*b960*/  HMMA.16816.F32.BF16 R16, R136.reuse, R28, R16 ;  /* 0x0000001c8810723c */ /* 0x042fec0000041810 */
[----:B------:R-:W-:Y:S01]  /*b970*/  HMMA.16816.F32.BF16 R12, R136, R30, R12 ;  /* 0x0000001e880c723c */ /* 0x000fe2000004180c */
[----:B------:R-:W-:Y:S01]  /*b980*/  MUFU.TANH R145, R145 ;  /* 0x0000009100917308 */ /* 0x000fe20000002400 */
[----:B----4-:R-:W1:Y:S07]  /*b990*/  LDSM.16.M88.4 R24, [R207+0xb000] ;  /* 0x00b00000cf18783b */ /* 0x010e6e0000000200 */
[----:B------:R-:W4:Y:S01]  /*b9a0*/  MUFU.TANH R187, R146 ;  /* 0x0000009200bb7308 */ /* 0x000f220000002400 */
[----:B--2---:R-:W-:Y:S01]  /*b9b0*/  FFMA.FTZ R33, R0, R8, R63 ;  /* 0x0000000800217223 */ /* 0x004fe2000001003f */
[----:B------:R-:W-:-:S04]  /*b9c0*/  VIADD R8, R44, 0x28 ;  /* 0x000000282c087836 */ /* 0x000fc80000000000 */
[----:B------:R-:W-:Y:S02]  /*b9d0*/  FSEL R33, R33, -INF , !P4 ;  /* 0xff80000021217808 */ /* 0x000fe40006000000 */
[C---:B------:R-:W-:Y:S01]  /*b9e0*/  ISETP.GE.AND P4, PT, R8.reuse, R196, PT ;  /* 0x000000c40800720c */ /* 0x040fe20003f86270 */
[----:B------:R2:W-:Y:S01]  /*b9f0*/  MUFU.TANH R5, R35 ;  /* 0x0000002300057308 */ /* 0x0005e20000002400 */
[----:B------:R-:W-:Y:S01]  /*ba00*/  ISETP.GE.AND P5, PT, R8, R195, PT ;  /* 0x000000c30800720c */ /* 0x000fe20003fa6270 */
[----:B------:R-:W-:Y:S01]  /*ba10*/  FMUL.FTZ R67, R16, UR10 ;  /* 0x0000000a10437c20 */ /* 0x000fe20008410000 */
[----:B------:R-:W-:Y:S01]  /*ba20*/  I2FP.F32.S32 R8, R8 ;  /* 0x0000000800087245 */ /* 0x000fe20000201400 */
[----:B------:R-:W-:Y:S01]  /*ba30*/  FMUL.FTZ R17, R17, UR10 ;  /* 0x0000000a11117c20 */ /* 0x000fe20008410000 */
[----:B------:R-:W-:Y:S01]  /*ba40*/  FMUL.FTZ R19, R19, UR10 ;  /* 0x0000000a13137c20 */ /* 0x000fe20008410000 */
[----:B------:R-:W-:Y:S01]  /*ba50*/  FMUL.FTZ R12, R12, UR10 ;  /* 0x0000000a0c0c7c20 */ /* 0x000fe20008410000 */
[----:B------:R-:W-:Y:S01]  /*ba60*/  FMUL.FTZ R13, R13, UR10 ;  /* 0x0000000a0d0d7c20 */ /* 0x000fe20008410000 */
[----:B---3--:R-:W-:Y:S01]  /*ba70*/  FFMA.FTZ R34, R0, R8, R183 ;  /* 0x0000000800227223 */ /* 0x008fe200000100b7 */
[----:B------:R-:W-:Y:S04]  /*ba80*/  MUFU.TANH R197, R197 ;  /* 0x000000c500c57308 */ /* 0x000fe80000002400 */
[----:B------:R-:W-:Y:S01]  /*ba90*/  FSEL R34, R34, -INF , !P4 ;  /* 0xff80000022227808 */ /* 0x000fe20006000000 */
[----:B--2---:R-:W-:-:S03]  /*baa0*/  FFMA.FTZ R35, R0, R4, R181 ;  /* 0x0000000400237223 */ /* 0x004fc600000100b5 */
[----:B------:R-:W-:Y:S01]  /*bab0*/  MUFU.TANH R201, R201 ;  /* 0x000000c900c97308 */ /* 0x000fe20000002400 */
[----:B------:R-:W-:Y:S02]  /*bac0*/  VIADD R4, R44, 0x29 ;  /* 0x000000292c047836 */ /* 0x000fe40000000000 */
[----:B------:R-:W-:Y:S01]  /*bad0*/  IMAD.MOV.U32 R181, RZ, RZ, R199 ;  /* 0x000000ffffb57224 */ /* 0x000fe200078e00c7 */
[----:B------:R-:W-:Y:S02]  /*bae0*/  FSEL R35, R35, -INF , !P6 ;  /* 0xff80000023237808 */ /* 0x000fe40007000000 */
[C---:B------:R-:W-:Y:S01]  /*baf0*/  ISETP.GE.AND P6, PT, R4.reuse, R196, PT ;  /* 0x000000c40400720c */ /* 0x040fe20003fc6270 */
[----:B-1----:R-:W-:Y:S01]  /*bb00*/  HMMA.16816.F32.BF16 R168, R132, R24, R168 ;  /* 0x0000001884a8723c */ /* 0x002fe200000418a8 */
[----:B------:R-:W-:Y:S01]  /*bb10*/  ISETP.GE.AND P4, PT, R4, R195, PT ;  /* 0x000000c30400720c */ /* 0x000fe20003f86270 */
[----:B------:R4:W1:Y:S01]  /*bb20*/  MUFU.TANH R191, R147 ;  /* 0x0000009300bf7308 */ /* 0x0008620000002400 */
[----:B------:R-:W-:-:S03]  /*bb30*/  I2FP.F32.S32 R4, R4 ;  /* 0x0000000400047245 */ /* 0x000fc60000201400 */
[----:B------:R-:W-:Y:S01]  /*bb40*/  HMMA.16816.F32.BF16 R164, R132, R26, R164 ;  /* 0x0000001a84a4723c */ /* 0x000fe200000418a4 */
[----:B------:R-:W-:-:S03]  /*bb50*/  VIADD R24, R44, 0x31 ;  /* 0x000000312c187836 */ /* 0x000fc60000000000 */
[----:B------:R2:W-:Y:S03]  /*bb60*/  MUFU.TANH R53, R32 ;  /* 0x0000002000357308 */ /* 0x0005e60000002400 */
[----:B------:R-:W-:-:S05]  /*bb70*/  FMUL.FTZ R26, R15, UR10 ;  /* 0x0000000a0f1a7c20 */ /* 0x000fca0008410000 */
[----:B------:R-:W-:Y:S01]  /*bb80*/  MUFU.TANH R47, R20 ;  /* 0x00000014002f7308 */ /* 0x000fe20000002400 */
[C---:B----4-:R-:W-:Y:S01]  /*bb90*/  FFMA.FTZ R147, R0.reuse, R8, R187 ;  /* 0x0000000800937223 */ /* 0x050fe200000100bb */
[----:B------:R-:W-:Y:S01]  /*bba0*/  I2FP.F32.S32 R8, R9 ;  /* 0x0000000900087245 */ /* 0x000fe20000201400 */
[----:B-1----:R-:W-:-:S03]  /*bbb0*/  FFMA.FTZ R149, R0, R4, R191 ;  /* 0x0000000400957223 */ /* 0x002fc600000100bf */
[----:B------:R-:W-:Y:S01]  /*bbc0*/  FSEL R147, R147, -INF , !P5 ;  /* 0xff80000093937808 */ /* 0x000fe20006800000 */
[C---:B------:R-:W-:Y:S01]  /*bbd0*/  FFMA.FTZ R144, R0.reuse, R8, R197 ;  /* 0x0000000800907223 */ /* 0x040fe200000100c5 */
[----:B------:R-:W-:Y:S01]  /*bbe0*/  ISETP.GE.AND P5, PT, R9, R196, PT ;  /* 0x000000c40900720c */ /* 0x000fe20003fa6270 */
[C---:B--2---:R-:W-:Y:S01]  /*bbf0*/  FFMA.FTZ R32, R0.reuse, R4, R145 ;  /* 0x0000000400207223 */ /* 0x044fe20000010091 */
[----:B------:R-:W-:Y:S01]  /*bc00*/  FFMA.FTZ R151, R0, R8, R201 ;  /* 0x0000000800977223 */ /* 0x000fe200000100c9 */
[----:B------:R-:W-:Y:S01]  /*bc10*/  VIADD R4, R44, 0x38 ;  /* 0x000000382c047836 */ /* 0x000fe20000000000 */
[----:B------:R-:W-:Y:S01]  /*bc20*/  FSEL R149, R149, -INF , !P4 ;  /* 0xff80000095957808 */ /* 0x000fe20006000000 */
[----:B------:R-:W-:Y:S01]  /*bc30*/  MUFU.TANH R29, R21 ;  /* 0x00000015001d7308 */ /* 0x000fe20000002400 */
[----:B------:R-:W-:Y:S02]  /*bc40*/  FSEL R32, R32, -INF , !P6 ;  /* 0xff80000020207808 */ /* 0x000fe40007000000 */
[----:B------:R-:W-:-:S02]  /*bc50*/  ISETP.GE.AND P6, PT, R9, R195, PT ;  /* 0x000000c30900720c */ /* 0x000fc40003fc6270 */
[----:B------:R-:W1:Y:S01]  /*bc60*/  LDSM.16.M88.4 R8, [R209+0x7000] ;  /* 0x00700000d108783b */ /* 0x000e620000000200 */
[----:B------:R-:W-:Y:S02]  /*bc70*/  FSEL R144, R144, -INF , !P5 ;  /* 0xff80000090907808 */ /* 0x000fe40006800000 */
[C---:B------:R-:W-:Y:S01]  /*bc80*/  ISETP.GE.AND P4, PT, R24.reuse, R196, PT ;  /* 0x000000c41800720c */ /* 0x040fe20003f86270 */
[----:B------:R-:W-:Y:S01]  /*bc90*/  MUFU.TANH R63, R22 ;  /* 0x00000016003f7308 */ /* 0x000fe20000002400 */
[----:B------:R-:W-:Y:S02]  /*bca0*/  ISETP.GE.AND P5, PT, R24, R195, PT ;  /* 0x000000c31800720c */ /* 0x000fe40003fa6270 */
[----:B------:R-:W-:Y:S02]  /*bcb0*/  I2FP.F32.S32 R24, R24 ;  /* 0x0000001800187245 */ /* 0x000fe40000201400 */
[----:B------:R-:W-:Y:S02]  /*bcc0*/  I2FP.F32.S32 R16, R4 ;  /* 0x0000000400107245 */ /* 0x000fe40000201400 */
[----:B------:R-:W-:Y:S01]  /*bcd0*/  FSEL R151, R151, -INF , !P6 ;  /* 0xff80000097977808 */ /* 0x000fe20007000000 */
[----:B------:R2:W-:Y:S01]  /*bce0*/  MUFU.TANH R25, R23 ;  /* 0x0000001700197308 */ /* 0x0005e20000002400 */
[-C--:B------:R-:W-:Y:S01]  /*bcf0*/  FFMA.FTZ R152, R0, R24.reuse, R57 ;  /* 0x0000001800987223 */ /* 0x080fe20000010039 */
[----:B------:R-:W-:Y:S01]  /*bd00*/  FMUL.FTZ R57, R18, UR10 ;  /* 0x0000000a12397c20 */ /* 0x000fe20008410000 */
[C---:B------:R-:W-:Y:S01]  /*bd10*/  FFMA.FTZ R5, R0.reuse, R24, R5 ;  /* 0x0000001800057223 */ /* 0x040fe20000010005 */
[----:B------:R-:W-:Y:S01]  /*bd20*/  FFMA.FTZ R143, R0, R16, R143 ;  /* 0x00000010008f7223 */ /* 0x000fe2000001008f */
[----:B------:R-:W-:Y:S01]  /*bd30*/  ISETP.GE.AND P6, PT, R4, R196, PT ;  /* 0x000000c40400720c */ /* 0x000fe20003fc6270 */
[----:B------:R-:W-:Y:S01]  /*bd40*/  VIADD R18, R44, 0x39 ;  /* 0x000000392c127836 */ /* 0x000fe20000000000 */
[----:B------:R-:W-:Y:S01]  /*bd50*/  FSEL R152, R152, -INF , !P4 ;  /* 0xff80000098987808 */ /* 0x000fe20006000000 */
[----:B------:R-:W3:Y:S01]  /*bd60*/  MUFU.TANH R141, R141 ;  /* 0x0000008d008d7308 */ /* 0x000ee20000002400 */
[----:B------:R-:W-:Y:S01]  /*bd70*/  FSEL R175, R5, -INF , !P5 ;  /* 0xff80000005af7808 */ /* 0x000fe20006800000 */
[----:B------:R-:W-:Y:S01]  /*bd80*/  FFMA.FTZ R153, R0, R16, R153 ;  /* 0x0000001000997223 */ /* 0x000fe20000010099 */
[----:B------:R-:W-:Y:S01]  /*bd90*/  FSEL R154, R143, -INF , !P6 ;  /* 0xff8000008f9a7808 */ /* 0x000fe20007000000 */
[----:B------:R-:W-:Y:S01]  /*bda0*/  VIADD R24, R44, 0x41 ;  /* 0x000000412c187836 */ /* 0x000fe20000000000 */
[----:B------:R-:W-:-:S02]  /*bdb0*/  ISETP.GE.AND P5, PT, R18, R196, PT ;  /* 0x000000c41200720c */ /* 0x000fc40003fa6270 */
[-C--:B------:R-:W-:Y:S01]  /*bdc0*/  ISETP.GE.AND P6, PT, R18, R195.reuse, PT ;  /* 0x000000c31200720c */ /* 0x080fe20003fc6270 */
[----:B------:R-:W4:Y:S01]  /*bdd0*/  MUFU.TANH R49, R49 ;  /* 0x0000003100317308 */ /* 0x000f220000002400 */
[----:B--2---:R-:W2:Y:S01]  /*bde0*/  LDSM.16.M88.4 R20, [R207+0xb800] ;  /* 0x00b80000cf14783b */ /* 0x004ea20000000200 */
[----:B------:R-:W-:Y:S02]  /*bdf0*/  I2FP.F32.S32 R18, R18 ;  /* 0x0000001200127245 */ /* 0x000fe40000201400 */
[----:B------:R-:W-:Y:S01]  /*be00*/  ISETP.GE.AND P4, PT, R4, R195, PT ;  /* 0x000000c30400720c */ /* 0x000fe20003f86270 */
[----:B------:R-:W-:-:S03]  /*be10*/  VIADD R4, R44, 0x40 ;  /* 0x000000402c047836 */ /* 0x000fc60000000000 */
[----:B------:R-:W-:Y:S01]  /*be20*/  FSEL R173, R153, -INF , !P4 ;  /* 0xff80000099ad7808 */ /* 0x000fe20006000000 */
[----:B---3--:R-:W-:Y:S01]  /*be30*/  FFMA.FTZ R141, R0, R18, R141 ;  /* 0x00000012008d7223 */ /* 0x008fe2000001008d */
[C---:B------:R-:W-:Y:S01]  /*be40*/  ISETP.GE.AND P4, PT, R4.reuse, R196, PT ;  /* 0x000000c40400720c */ /* 0x040fe20003f86270 */
[----:B------:R-:W3:Y:S01]  /*be50*/  MUFU.TANH R43, R43 ;  /* 0x0000002b002b7308 */ /* 0x000ee20000002400 */
[----:B------:R-:W-:Y:S02]  /*be60*/  I2FP.F32.S32 R16, R4 ;  /* 0x0000000400107245 */ /* 0x000fe40000201400 */
[----:B------:R-:W-:Y:S02]  /*be70*/  FSEL R174, R141, -INF , !P5 ;  /* 0xff8000008dae7808 */ /* 0x000fe40006800000 */
[-C--:B------:R-:W-:Y:S01]  /*be80*/  ISETP.GE.AND P5, PT, R4, R195.reuse, PT ;  /* 0x000000c30400720c */ /* 0x080fe20003fa6270 */
[C---:B------:R-:W-:Y:S01]  /*be90*/  FFMA.FTZ R65, R0.reuse, R16, R65 ;  /* 0x0000001000417223 */ /* 0x040fe20000010041 */
[C---:B-1----:R-:W-:Y:S01]  /*bea0*/  HMMA.16816.F32.BF16 R4, R136.reuse, R8, R168 ;  /* 0x000000088804723c */ /* 0x042fe200000418a8 */
[----:B------:R-:W-:Y:S05]  /*beb0*/  MUFU.TANH R31, R17 ;  /* 0x00000011001f7308 */ /* 0x000fea0000002400 */
[----:B------:R-:W-:Y:S01]  /*bec0*/  HMMA.16816.F32.BF16 R8, R136, R10, R164 ;  /* 0x0000000a8808723c */ /* 0x000fe200000418a4 */
[----:B----4-:R-:W-:Y:S01]  /*bed0*/  FFMA.FTZ R171, R0, R18, R49 ;  /* 0x0000001200ab7223 */ /* 0x010fe20000010031 */
[----:B------:R-:W-:Y:S01]  /*bee0*/  FSEL R170, R65, -INF , !P4 ;  /* 0xff80000041aa7808 */ /* 0x000fe20006000000 */
[----:B------:R2:W-:Y:S01]  /*bef0*/  MUFU.TANH R143, R19 ;  /* 0x00000013008f7308 */ /* 0x0005e20000002400 */
[----:B------:R-:W-:Y:S01]  /*bf00*/  ISETP.GE.AND P4, PT, R24, R195, PT ;  /* 0x000000c31800720c */ /* 0x000fe20003f86270 */
[----:B------:R-:W-:Y:S01]  /*bf10*/  FFMA.FTZ R169, R0, R16, R53 ;  /* 0x0000001000a97223 */ /* 0x000fe20000010035 */
[----:B------:R-:W-:Y:S01]  /*bf20*/  FSEL R171, R171, -INF , !P6 ;  /* 0xff800000abab7808 */ /* 0x000fe20007000000 */
[----:B------:R-:W-:Y:S01]  /*bf30*/  FMUL.FTZ R53, R14, UR10 ;  /* 0x0000000a0e357c20 */ /* 0x000fe20008410000 */
[----:B------:R-:W-:-:S02]  /*bf40*/  ISETP.GE.AND P6, PT, R24, R196, PT ;  /* 0x000000c41800720c */ /* 0x000fc40003fc6270 */
[----:B------:R-:W-:Y:S01]  /*bf50*/  I2FP.F32.S32 R24, R24 ;  /* 0x0000001800187245 */ /* 0x000fe20000201400 */
[----:B------:R-:W1:Y:S01]  /*bf60*/  MUFU.TANH R67, R67 ;  /* 0x0000004300437308 */ /* 0x000e620000002400 */
[----:B------:R-:W-:-:S03]  /*bf70*/  FSEL R169, R169, -INF , !P5 ;  /* 0xff800000a9a97808 */ /* 0x000fc60006800000 */
[CC--:B------:R-:W-:Y:S01]  /*bf80*/  FFMA.FTZ R172, R0.reuse, R24.reuse, R45 ;  /* 0x0000001800ac7223 */ /* 0x0c0fe2000001002d */
[----:B---3--:R-:W-:Y:S01]  /*bf90*/  FFMA.FTZ R167, R0, R24, R43 ;  /* 0x0000001800a77223 */ /* 0x008fe2000001002b */
[----:B------:R-:W-:Y:S02]  /*bfa0*/  VIADD R24, R44, 0x50 ;  /* 0x000000502c187836 */ /* 0x000fe40000000000 */
[----:B------:R-:W-:Y:S01]  /*bfb0*/  FMUL.FTZ R4, R4, UR10 ;  /* 0x0000000a04047c20 */ /* 0x000fe20008410000 */
[----:B------:R-:W-:Y:S01]  /*bfc0*/  MUFU.TANH R27, R12 ;  /* 0x0000000c001b7308 */ /* 0x000fe20000002400 */
[----:B--2---:R-:W-:Y:S01]  /*bfd0*/  HMMA.16816.F32.BF16 R16, R132, R20, R160 ;  /* 0x000000148410723c */ /* 0x004fe200000418a0 */
[----:B------:R-:W-:Y:S01]  /*bfe0*/  FSEL R172, R172, -INF , !P6 ;  /* 0xff800000acac7808 */ /* 0x000fe20007000000 */
[----:B------:R-:W-:Y:S01]  /*bff0*/  FMUL.FTZ R5, R5, UR10 ;  /* 0x0000000a05057c20 */ /* 0x000fe20008410000 */
[----:B------:R-:W-:Y:S01]  /*c000*/  FSEL R167, R167, -INF , !P4 ;  /* 0xff800000a7a77808 */ /* 0x000fe20006000000 */
[----:B------:R-:W-:Y:S01]  /*c010*/  FMUL.FTZ R7, R7, UR10 ;  /* 0x0000000a07077c20 */ /* 0x000fe20008410000 */
[----:B------:R-:W-:Y:S01]  /*c020*/  FMUL.FTZ R9, R9, UR10 ;  /* 0x0000000a09097c20 */ /* 0x000fe20008410000 */
[----:B------:R-:W-:Y:S01]  /*c030*/  FMUL.FTZ R8, R8, UR10 ;  /* 0x0000000a08087c20 */ /* 0x000fe20008410000 */
[C---:B------:R-:W-:Y:S01]  /*c040*/  VIADD R20, R44.reuse, 0x48 ;  /* 0x000000482c147836 */ /* 0x040fe20000000000 */
[----:B------:R2:W-:Y:S01]  /*c050*/  MUFU.TANH R49, R13 ;  /* 0x0000000d00317308 */ /* 0x0005e20000002400 */
[----:B------:R-:W-:-:S02]  /*c060*/  VIADD R21, R44, 0x49 ;  /* 0x000000492c157836 */ /* 0x000fc40000000000 */
[----:B------:R-:W-:Y:S01]  /*c070*/  FMUL.FTZ R11, R11, UR10 ;  /* 0x0000000a0b0b7c20 */ /* 0x000fe20008410000 */
[C---:B------:R-:W-:Y:S02]  /*c080*/  ISETP.GE.AND P5, PT, R20.reuse, R196, PT ;  /* 0x000000c41400720c */ /* 0x040fe40003fa6270 */
[----:B------:R-:W-:Y:S02]  /*c090*/  ISETP.GE.AND P6, PT, R20, R195, PT ;  /* 0x000000c31400720c */ /* 0x000fe40003fc6270 */
[----:B------:R-:W-:Y:S01]  /*c0a0*/  I2FP.F32.S32 R20, R20 ;  /* 0x0000001400147245 */ /* 0x000fe20000201400 */
[----:B------:R3:W-:Y:S01]  /*c0b0*/  MUFU.TANH R43, R4 ;  /* 0x00000004002b7308 */ /* 0x0007e20000002400 */
[----:B------:R-:W-:-:S03]  /*c0c0*/  ISETP.GE.AND P4, PT, R21, R196, PT ;  /* 0x000000c41500720c */ /* 0x000fc60003f86270 */
[CC--:B------:R-:W-:Y:S01]  /*c0d0*/  FFMA.FTZ R47, R0.reuse, R20.reuse, R47 ;  /* 0x00000014002f7223 */ /* 0x0c0fe2000001002f */
[C---:B------:R-:W-:Y:S01]  /*c0e0*/  FFMA.FTZ R63, R0.reuse, R20, R63 ;  /* 0x00000014003f7223 */ /* 0x040fe2000001003f */
[----:B------:R-:W-:Y:S01]  /*c0f0*/  I2FP.F32.S32 R20, R21 ;  /* 0x0000001500147245 */ /* 0x000fe20000201400 */
[----:B--2---:R-:W2:Y:S01]  /*c100*/  LDSM.16.M88.4 R12, [R209+0x7800] ;  /* 0x00780000d10c783b */ /* 0x004ea20000000200 */
[----:B------:R-:W4:Y:S01]  /*c110*/  MUFU.TANH R57, R57 ;  /* 0x0000003900397308 */ /* 0x000f220000002400 */
[----:B------:R-:W-:Y:S02]  /*c120*/  FSEL R168, R47, -INF , !P5 ;  /* 0xff8000002fa87808 */ /* 0x000fe40006800000 */
[CC--:B------:R-:W-:Y:S01]  /*c130*/  FFMA.FTZ R25, R0.reuse, R20.reuse, R25 ;  /* 0x0000001400197223 */ /* 0x0c0fe20000010019 */
[----:B------:R-:W-:Y:S01]  /*c140*/  FSEL R165, R63, -INF , !P6 ;  /* 0xff8000003fa57808 */ /* 0x000fe20007000000 */
[----:B------:R-:W-:Y:S01]  /*c150*/  FFMA.FTZ R29, R0, R20, R29 ;  /* 0x00000014001d7223 */ /* 0x000fe2000001001d */
[----:B------:R-:W-:Y:S01]  /*c160*/  ISETP.GE.AND P5, PT, R21, R195, PT ;  /* 0x000000c31500720c */ /* 0x000fe20003fa6270 */
[----:B------:R-:W-:-:S04]  /*c170*/  DEPBAR.LE SB0, 0x0 ;  /* 0x000080000000791a */ /* 0x000fc80000000000 */
[----:B---3--:R-:W-:Y:S01]  /*c180*/  I2FP.F32.S32 R4, R24 ;  /* 0x0000001800047245 */ /* 0x008fe20000201400 */
[----:B------:R3:W-:Y:S01]  /*c190*/  MUFU.TANH R45, R26 ;  /* 0x0000001a002d7308 */ /* 0x0007e20000002400 */
[----:B------:R-:W-:Y:S01]  /*c1a0*/  ISETP.GE.AND P6, PT, R24, R196, PT ;  /* 0x000000c41800720c */ /* 0x000fe20003fc6270 */
[----:B------:R-:W-:Y:S01]  /*c1b0*/  HMMA.16816.F32.BF16 R20, R132, R22, R156 ;  /* 0x000000168414723c */ /* 0x000fe2000004189c */
[----:B------:R-:W-:Y:S01]  /*c1c0*/  FSEL R163, R25, -INF , !P5 ;  /* 0xff80000019a37808 */ /* 0x000fe20006800000 */
[CC--:B-1----:R-:W-:Y:S01]  /*c1d0*/  FFMA.FTZ R67, R0.reuse, R4.reuse, R67 ;  /* 0x0000000400437223 */ /* 0x0c2fe20000010043 */
[----:B------:R-:W-:Y:S01]  /*c1e0*/  FSEL R166, R29, -INF , !P4 ;  /* 0xff8000001da67808 */ /* 0x000fe20006000000 */
[----:B----4-:R-:W-:Y:S01]  /*c1f0*/  FFMA.FTZ R57, R0, R4, R57 ;  /* 0x0000000400397223 */ /* 0x010fe20000010039 */
[----:B------:R-:W-:Y:S01]  /*c200*/  ISETP.GE.AND P4, PT, R24, R195, PT ;  /* 0x000000c31800720c */ /* 0x000fe20003f86270 */
[----:B------:R-:W1:Y:S01]  /*c210*/  MUFU.TANH R53, R53 ;  /* 0x0000003500357308 */ /* 0x000e620000002400 */
[----:B------:R-:W-:Y:S01]  /*c220*/  FSEL R164, R67, -INF , !P6 ;  /* 0xff80000043a47808 */ /* 0x000fe20007000000 */
[----:B------:R-:W-:Y:S01]  /*c230*/  VIADD R4, R44, 0x58 ;  /* 0x000000582c047836 */ /* 0x000fe20000000000 */
[----:B------:R-:W-:Y:S01]  /*c240*/  FSEL R159, R57, -INF , !P4 ;  /* 0xff800000399f7808 */ /* 0x000fe20006000000 */
[----:B------:R-:W-:Y:S01]  /*c250*/  FMUL.FTZ R25, R10, UR10 ;  /* 0x0000000a0a197c20 */ /* 0x000fe20008410000 */
[----:B------:R-:W-:-:S02]  /*c260*/  VIADD R10, R44, 0x59 ;  /* 0x000000592c0a7836 */ /* 0x000fc40000000000 */
[----:B------:R-:W-:Y:S01]  /*c270*/  ISETP.GE.AND P4, PT, R4, R196, PT ;  /* 0x000000c40400720c */ /* 0x000fe20003f86270 */
[----:B------:R-:W-:Y:S01]  /*c280*/  MUFU.TANH R5, R5 ;  /* 0x0000000500057308 */ /* 0x000fe20000002400 */
[----:B---3--:R-:W-:Y:S01]  /*c290*/  FMUL.FTZ R26, R6, UR10 ;  /* 0x0000000a061a7c20 */ /* 0x008fe20008410000 */
[----:B------:R-:W-:-:S05]  /*c2a0*/  VIADD R6, R44, 0x51 ;  /* 0x000000512c067836 */ /* 0x000fca0000000000 */
[C---:B------:R-:W-:Y:S01]  /*c2b0*/  ISETP.GE.AND P5, PT, R6.reuse, R196, PT ;  /* 0x000000c40600720c */ /* 0x040fe20003fa6270 */
[----:B------:R-:W3:Y:S01]  /*c2c0*/  MUFU.TANH R29, R26 ;  /* 0x0000001a001d7308 */ /* 0x000ee20000002400 */
[----:B------:R-:W-:Y:S01]  /*c2d0*/  BAR.SYNC.DEFER_BLOCKING 0x0 ;  /* 0x0000000000007b1d */ /* 0x000fe20000010000 */
[----:B------:R-:W-:Y:S02]  /*c2e0*/  ISETP.GE.AND P6, PT, R6, R195, PT ;  /* 0x000000c30600720c */ /* 0x000fe40003fc6270 */
[----:B------:R-:W-:Y:S01]  /*c2f0*/  I2FP.F32.S32 R6, R6 ;  /* 0x0000000600067245 */ /* 0x000fe20000201400 */
[C---:B--2---:R-:W-:Y:S03]  /*c300*/  HMMA.16816.F32.BF16 R16, R136.reuse, R12, R16 ;  /* 0x0000000c8810723c */ /* 0x044fe60000041810 */
[----:B------:R-:W2:Y:S01]  /*c310*/  MUFU.TANH R7, R7 ;  /* 0x0000000700077308 */ /* 0x000ea20000002400 */
[CC--:B------:R-:W-:Y:S01]  /*c320*/  FFMA.FTZ R31, R0.reuse, R6.reuse, R31 ;  /* 0x00000006001f7223 */ /* 0x0c0fe2000001001f */
[----:B------:R-:W-:Y:S01]  /*c330*/  FFMA.FTZ R143, R0, R6, R143 ;  /* 0x00000006008f7223 */ /* 0x000fe2000001008f */
[----:B------:R-:W-:Y:S01]  /*c340*/  VIADD R6, R44, 0x60 ;  /* 0x000000602c067836 */ /* 0x000fe20000000000 */
[----:B------:R-:W-:Y:S02]  /*c350*/  HMMA.16816.F32.BF16 R20, R136, R14, R20 ;  /* 0x0000000e8814723c */ /* 0x000fe40000041814 */
[----:B------:R-:W-:-:S02]  /*c360*/  FSEL R162, R31, -INF , !P5 ;  /* 0xff8000001fa27808 */ /* 0x000fc40006800000 */
[-C--:B------:R-:W-:Y:S01]  /*c370*/  ISETP.GE.AND P5, PT, R4, R195.reuse, PT ;  /* 0x000000c30400720c */ /* 0x080fe20003fa6270 */
[----:B------:R4:W5:Y:S01]  /*c380*/  MUFU.TANH R13, R8 ;  /* 0x00000008000d7308 */ /* 0x0009620000002400 */
[----:B------:R-:W-:Y:S02]  /*c390*/  I2FP.F32.S32 R4, R4 ;  /* 0x0000000400047245 */ /* 0x000fe40000201400 */
[----:B------:R-:W-:Y:S02]  /*c3a0*/  FSEL R157, R143, -INF , !P6 ;  /* 0xff8000008f9d7808 */ /* 0x000fe40007000000 */
[----:B------:R-:W-:Y:S01]  /*c3b0*/  ISETP.GE.AND P6, PT, R10, R196, PT ;  /* 0x000000c40a00720c */ /* 0x000fe20003fc6270 */
[CC--:B------:R-:W-:Y:S01]  /*c3c0*/  FFMA.FTZ R27, R0.reuse, R4.reuse, R27 ;  /* 0x00000004001b7223 */ /* 0x0c0fe2000001001b */
[----:B-1----:R-:W-:Y:S01]  /*c3d0*/  FFMA.FTZ R53, R0, R4, R53 ;  /* 0x0000000400357223 */ /* 0x002fe20000010035 */
[----:B------:R-:W-:Y:S01]  /*c3e0*/  I2FP.F32.S32 R4, R10 ;  /* 0x0000000a00047245 */ /* 0x000fe20000201400 */
[----:B------:R-:W-:Y:S02]  /*c3f0*/  MUFU.TANH R9, R9 ;  /* 0x0000000900097308 */ /* 0x000fe40000002400 */
[----:B------:R-:W-:Y:S01]  /*c400*/  FSEL R160, R27, -INF , !P4 ;  /* 0xff8000001ba07808 */ /* 0x000fe20006000000 */
[----:B------:R-:W-:Y:S01]  /*c410*/  FMUL.FTZ R16, R16, UR10 ;  /* 0x0000000a10107c20 */ /* 0x000fe20008410000 */
[CC--:B------:R-:W-:Y:S01]  /*c420*/  FFMA.FTZ R49, R0.reuse, R4.reuse, R49 ;  /* 0x0000000400317223 */ /* 0x0c0fe20000010031 */
[----:B------:R-:W-:Y:S01]  /*c430*/  FSEL R155, R53, -INF , !P5 ;  /* 0xff800000359b7808 */ /* 0x000fe20006800000 */
[----:B------:R-:W-:Y:S01]  /*c440*/  FFMA.FTZ R45, R0, R4, R45 ;  /* 0x00000004002d7223 */ /* 0x000fe2000001002d */
[----:B------:R-:W-:Y:S01]  /*c450*/  ISETP.GE.AND P5, PT, R6, R196, PT ;  /* 0x000000c40600720c */ /* 0x000fe20003fa6270 */
[----:B------:R-:W-:Y:S01]  /*c460*/  VIADD R4, R44, 0x61 ;  /* 0x000000612c047836 */ /* 0x000fe20000000000 */
[----:B------:R-:W-:Y:S01]  /*c470*/  FSEL R158, R49, -INF , !P6 ;  /* 0xff800000319e7808 */ /* 0x000fe20007000000 */
[----:B------:R-:W1:Y:S01]  /*c480*/  MUFU.TANH R25, R25 ;  /* 0x0000001900197308 */ /* 0x000e620000002400 */
[-C--:B------:R-:W-:Y:S01]  /*c490*/  ISETP.GE.AND P6, PT, R6, R195.reuse, PT ;  /* 0x000000c30600720c */ /* 0x080fe20003fc6270 */
[----:B----4-:R-:W-:Y:S01]  /*c4a0*/  VIADD R8, R44, 0x68 ;  /* 0x000000682c087836 */ /* 0x010fe20000000000 */
[----:B------:R-:W-:Y:S01]  /*c4b0*/  I2FP.F32.S32 R6, R6 ;  /* 0x0000000600067245 */ /* 0x000fe20000201400 */
[----:B------:R-:W-:Y:S01]  /*c4c0*/  FMUL.FTZ R18, R18, UR10 ;  /* 0x0000000a12127c20 */ /* 0x000fe20008410000 */
[-C--:B------:R-:W-:Y:S01]  /*c4d0*/  ISETP.GE.AND P4, PT, R10, R195.reuse, PT ;  /* 0x000000c30a00720c */ /* 0x080fe20003f86270 */
[----:B------:R-:W-:Y:S01]  /*c4e0*/  FMUL.FTZ R17, R17, UR10 ;  /* 0x0000000a11117c20 */ /* 0x000fe20008410000 */
[----:B------:R-:W-:Y:S01]  /*c4f0*/  FMUL.FTZ R19, R19, UR10 ;  /* 0x0000000a13137c20 */ /* 0x000fe20008410000 */
[CC--:B------:R-:W-:Y:S01]  /*c500*/  FFMA.FTZ R43, R0.reuse, R6.reuse, R43 ;  /* 0x00000006002b7223 */ /* 0x0c0fe2000001002b */
[----:B---3--:R-:W-:Y:S01]  /*c510*/  FFMA.FTZ R29, R0, R6, R29 ;  /* 0x00000006001d7223 */ /* 0x008fe2000001001d */
[----:B------:R-:W-:Y:S01]  /*c520*/  I2FP.F32.S32 R6, R4 ;  /* 0x0000000400067245 */ /* 0x000fe20000201400 */
[----:B------:R-:W3:Y:S01]  /*c530*/  MUFU.TANH R11, R11 ;  /* 0x0000000b000b7308 */ /* 0x000ee20000002400 */
[----:B------:R-:W-:Y:S01]  /*c540*/  FSEL R153, R45, -INF , !P4 ;  /* 0xff8000002d997808 */ /* 0x000fe20006000000 */
[----:B------:R-:W-:Y:S01]  /*c550*/  FMUL.FTZ R20, R20, UR10 ;  /* 0x0000000a14147c20 */ /* 0x000fe20008410000 */
[----:B------:R-:W-:Y:S01]  /*c560*/  ISETP.GE.AND P4, PT, R4, R196, PT ;  /* 0x000000c40400720c */ /* 0x000fe20003f86270 */
[CC--:B------:R-:W-:Y:S01]  /*c570*/  FFMA.FTZ R5, R0.reuse, R6.reuse, R5 ;  /* 0x0000000600057223 */ /* 0x0c0fe20000010005 */
[----:B------:R-:W-:Y:S01]  /*c580*/  FSEL R150, R43, -INF , !P5 ;  /* 0xff8000002b967808 */ /* 0x000fe20006800000 */
[----:B--2---:R-:W-:Y:S01]  /*c590*/  FFMA.FTZ R143, R0, R6, R7 ;  /* 0x00000006008f7223 */ /* 0x004fe20000010007 */
[----:B------:R-:W-:Y:S01]  /*c5a0*/  ISETP.GE.AND P5, PT, R4, R195, PT ;  /* 0x000000c30400720c */ /* 0x000fe20003fa6270 */
[----:B------:R-:W2:Y:S01]  /*c5b0*/  MUFU.TANH R15, R16 ;  /* 0x00000010000f7308 */ /* 0x000ea20000002400 */
[----:B------:R-:W-:Y:S01]  /*c5c0*/  FSEL R145, R29, -INF , !P6 ;  /* 0xff8000001d917808 */ /* 0x000fe20007000000 */
[----:B------:R-:W-:Y:S01]  /*c5d0*/  FMUL.FTZ R22, R22, UR10 ;  /* 0x0000000a16167c20 */ /* 0x000fe20008410000 */
[----:B------:R-:W-:Y:S01]  /*c5e0*/  FSEL R148, R5, -INF , !P4 ;  /* 0xff80000005947808 */ /* 0x000fe20006000000 */
[----:B------:R-:W-:Y:S01]  /*c5f0*/  FMUL.FTZ R23, R23, UR10 ;  /* 0x0000000a17177c20 */ /* 0x000fe20008410000 */
[----:B------:R-:W-:-:S02]  /*c600*/  ISETP.GE.AND P6, PT, R8, R196, PT ;  /* 0x000000c40800720c */ /* 0x000fc40003fc6270 */
[----:B------:R-:W-:Y:S01]  /*c610*/  ISETP.GE.AND P4, PT, R8, R195, PT ;  /* 0x000000c30800720c */ /* 0x000fe20003f86270 */
[----:B------:R-:W4:Y:S01]  /*c620*/  MUFU.TANH R5, R18 ;  /* 0x0000001200057308 */ /* 0x000f220000002400 */
[----:B------:R-:W-:Y:S01]  /*c630*/  I2FP.F32.S32 R4, R8 ;  /* 0x0000000800047245 */ /* 0x000fe20000201400 */
[----:B------:R-:W-:Y:S01]  /*c640*/  VIADD R8, R44, 0x69 ;  /* 0x000000692c087836 */ /* 0x000fe20000000000 */
[----:B------:R-:W-:-:S03]  /*c650*/  FSEL R143, R143, -INF , !P5 ;  /* 0xff8000008f8f7808 */ /* 0x000fc60006800000 */
[C---:B-----5:R-:W-:Y:S01]  /*c660*/  FFMA.FTZ R13, R0.reuse, R4, R13 ;  /* 0x00000004000d7223 */ /* 0x060fe2000001000d */
[----:B------:R-:W-:Y:S01]  /*c670*/  I2FP.F32.S32 R6, R8 ;  /* 0x0000000800067245 */ /* 0x000fe20000201400 */
[----:B------:R-:W5:Y:S01]  /*c680*/  MUFU.TANH R17, R17 ;  /* 0x0000001100117308 */ /* 0x000f620000002400 */
[----:B-1----:R-:W-:Y:S01]  /*c690*/  FFMA.FTZ R25, R0, R4, R25 ;  /* 0x0000000400197223 */ /* 0x002fe20000010019 */
[----:B------:R-:W-:Y:S01]  /*c6a0*/  VIADD R4, R44, 0x70 ;  /* 0x000000702c047836 */ /* 0x000fe20000000000 */
[----:B------:R-:W-:Y:S01]  /*c6b0*/  ISETP.GE.AND P5, PT, R8, R196, PT ;  /* 0x000000c40800720c */ /* 0x000fe20003fa6270 */
[CC--:B------:R-:W-:Y:S01]  /*c6c0*/  FFMA.FTZ R142, R0.reuse, R6.reuse, R9 ;  /* 0x00000006008e7223 */ /* 0x0c0fe20000010009 */
[----:B------:R-:W-:Y:S01]  /*c6d0*/  FSEL R146, R13, -INF , !P6 ;  /* 0xff8000000d927808 */ /* 0x000fe20007000000 */
[----:B---3--:R-:W-:Y:S01]  /*c6e0*/  FFMA.FTZ R139, R0, R6, R11 ;  /* 0x00000006008b7223 */ /* 0x008fe2000001000b */
[----:B------:R-:W-:Y:S01]  /*c6f0*/  FSEL R141, R25, -INF , !P4 ;  /* 0xff800000198d7808 */ /* 0x000fe20006000000 */
[----:B------:R-:W1:Y:S01]  /*c700*/  MUFU.TANH R7, R19 ;  /* 0x0000001300077308 */ /* 0x000e620000002400 */
[----:B------:R-:W-:-:S02]  /*c710*/  FSEL R142, R142, -INF , !P5 ;  /* 0xff8000008e8e7808 */ /* 0x000fc40006800000 */
[-C--:B------:R-:W-:Y:S01]  /*c720*/  ISETP.GE.AND P6, PT, R8, R195.reuse, PT ;  /* 0x000000c30800720c */ /* 0x080fe20003fc6270 */
[----:B------:R-:W-:Y:S01]  /*c730*/  VIADD R8, R44, 0x71 ;  /* 0x000000712c087836 */ /* 0x000fe20000000000 */
[C---:B------:R-:W-:Y:S02]  /*c740*/  ISETP.GE.AND P4, PT, R4.reuse, R196, PT ;  /* 0x000000c40400720c */ /* 0x040fe40003f86270 */
[----:B------:R-:W-:Y:S01]  /*c750*/  ISETP.GE.AND P5, PT, R4, R195, PT ;  /* 0x000000c30400720c */ /* 0x000fe20003fa6270 */
[----:B------:R-:W3:Y:S01]  /*c760*/  MUFU.TANH R9, R20 ;  /* 0x0000001400097308 */ /* 0x000ee20000002400 */
[----:B------:R-:W-:Y:S02]  /*c770*/  I2FP.F32.S32 R4, R4 ;  /* 0x0000000400047245 */ /* 0x000fe40000201400 */
[----:B------:R-:W-:Y:S02]  /*c780*/  I2FP.F32.S32 R6, R8 ;  /* 0x0000000800067245 */ /* 0x000fe40000201400 */
[----:B------:R-:W-:Y:S01]  /*c790*/  FSEL R139, R139, -INF , !P6 ;  /* 0xff8000008b8b7808 */ /* 0x000fe20007000000 */
[CC--:B--2---:R-:W-:Y:S01]  /*c7a0*/  FFMA.FTZ R15, R0.reuse, R4.reuse, R15 ;  /* 0x00000004000f7223 */ /* 0x0c4fe2000001000f */
[----:B----4-:R-:W-:Y:S01]  /*c7b0*/  FFMA.FTZ R63, R0, R4, R5 ;  /* 0x00000004003f7223 */ /* 0x010fe20000010005 */
[----:B------:R-:W-:-:S02]  /*c7c0*/  VIADD R4, R44, 0x78 ;  /* 0x000000782c047836 */ /* 0x000fc40000000000 */
[CC--:B-----5:R-:W-:Y:S01]  /*c7d0*/  FFMA.FTZ R17, R0.reuse, R6.reuse, R17 ;  /* 0x0000000600117223 */ /* 0x0e0fe20000010011 */
[----:B-1----:R-:W-:Y:S01]  /*c7e0*/  FFMA.FTZ R57, R0, R6, R7 ;  /* 0x0000000600397223 */ /* 0x002fe20000010007 */
[----:B------:R-:W1:Y:S01]  /*c7f0*/  MUFU.TANH R11, R22 ;  /* 0x00000016000b7308 */ /* 0x000e620000002400 */
[----:B------:R-:W-:Y:S01]  /*c800*/  FMUL.FTZ R7, R21, UR10 ;  /* 0x0000000a15077c20 */ /* 0x000fe20008410000 */
[----:B------:R-:W-:Y:S02]  /*c810*/  I2FP.F32.S32 R6, R4 ;  /* 0x0000000400067245 */ /* 0x000fe40000201400 */
[----:B------:R-:W-:Y:S02]  /*c820*/  ISETP.GE.AND P6, PT, R8, R196, PT ;  /* 0x000000c40800720c */ /* 0x000fe40003fc6270 */
[----:B------:R-:W-:Y:S01]  /*c830*/  FSEL R136, R15, -INF , !P4 ;  /* 0xff8000000f887808 */ /* 0x000fe20006000000 */
[----:B---3--:R-:W-:Y:S01]  /*c840*/  FFMA.FTZ R64, R0, R6, R9 ;  /* 0x0000000600407223 */ /* 0x008fe20000010009 */
[----:B------:R-:W2:Y:S01]  /*c850*/  MUFU.TANH R5, R58 ;  /* 0x0000003a00057308 */ /* 0x000ea20000002400 */
[----:B------:R-:W-:-:S02]  /*c860*/  FSEL R63, R63, -INF , !P5 ;  /* 0xff8000003f3f7808 */ /* 0x000fc40006800000 */
[----:B------:R-:W-:Y:S02]  /*c870*/  FSEL R132, R17, -INF , !P6 ;  /* 0xff80000011847808 */ /* 0x000fe40007000000 */
[-C--:B------:R-:W-:Y:S02]  /*c880*/  ISETP.GE.AND P4, PT, R8, R195.reuse, PT ;  /* 0x000000c30800720c */ /* 0x080fe40003f86270 */
[C---:B------:R-:W-:Y:S01]  /*c890*/  ISETP.GE.AND P5, PT, R4.reuse, R196, PT ;  /* 0x000000c40400720c */ /* 0x040fe20003fa6270 */
[----:B------:R-:W3:Y:S01]  /*c8a0*/  MUFU.TANH R7, R7 ;  /* 0x0000000700077308 */ /* 0x000ee20000002400 */
[----:B------:R-:W-:Y:S01]  /*c8b0*/  ISETP.GE.AND P6, PT, R4, R195, PT ;  /* 0x000000c30400720c */ /* 0x000fe20003fc6270 */
[----:B------:R-:W-:Y:S01]  /*c8c0*/  VIADD R4, R44, 0x79 ;  /* 0x000000792c047836 */ /* 0x000fe20000000000 */
[----:B------:R-:W-:Y:S01]  /*c8d0*/  I2FP.F32.S32 R8, R44 ;  /* 0x0000002c00087245 */ /* 0x000fe20000201400 */
[----:B-1----:R-:W-:Y:S01]  /*c8e0*/  FFMA.FTZ R11, R0, R6, R11 ;  /* 0x00000006000b7223 */ /* 0x002fe2000001000b */
[----:B------:R-:W-:-:S02]  /*c8f0*/  FSEL R57, R57, -INF , !P4 ;  /* 0xff80000039397808 */ /* 0x000fc40006000000 */
[----:B------:R-:W-:Y:S01]  /*c900*/  I2FP.F32.S32 R10, R4 ;  /* 0x00000004000a7245 */ /* 0x000fe20000201400 */
[----:B------:R-:W1:Y:S01]  /*c910*/  MUFU.TANH R9, R23 ;  /* 0x0000001700097308 */ /* 0x000e620000002400 */
[----:B------:R-:W-:Y:S01]  /*c920*/  FFMA.FTZ R6, R0, R8, R185 ;  /* 0x0000000800067223 */ /* 0x000fe200000100b9 */
[----:B------:R-:W-:Y:S01]  /*c930*/  ISETP.GE.AND P4, PT, R44, R196, PT ;  /* 0x000000c42c00720c */ /* 0x000fe20003f86270 */
[----:B--2---:R-:W-:Y:S01]  /*c940*/  FFMA.FTZ R5, R0, R8, R5 ;  /* 0x0000000800057223 */ /* 0x004fe20000010005 */
[----:B------:R-:W-:Y:S02]  /*c950*/  FSEL R64, R64, -INF , !P5 ;  /* 0xff80000040407808 */ /* 0x000fe40006800000 */
[----:B------:R-:W-:Y:S02]  /*c960*/  FSEL R53, R11, -INF , !P6 ;  /* 0xff8000000b357808 */ /* 0x000fe40007000000 */
[----:B------:R-:W-:Y:S01]  /*c970*/  FSEL R6, R6, -INF , !P4 ;  /* 0xff80000006067808 */ /* 0x000fe20006000000 */
[----:B---3--:R-:W-:Y:S01]  /*c980*/  FFMA.FTZ R62, R0, R10, R7 ;  /* 0x0000000a003e7223 */ /* 0x008fe20000010007 */
[----:B------:R-:W-:-:S02]  /*c990*/  ISETP.GE.AND P5, PT, R44, R195, PT ;  /* 0x000000c32c00720c */ /* 0x000fc40003fa6270 */
[C---:B------:R-:W-:Y:S02]  /*c9a0*/  ISETP.GE.AND P6, PT, R4.reuse, R196, PT ;  /* 0x000000c40400720c */ /* 0x040fe40003fc6270 */
[----:B------:R-:W-:Y:S02]  /*c9b0*/  ISETP.GE.AND P4, PT, R4, R195, PT ;  /* 0x000000c30400720c */ /* 0x000fe40003f86270 */
[----:B------:R-:W-:Y:S01]  /*c9c0*/  FSEL R7, R5, -INF , !P5 ;  /* 0xff80000005077808 */ /* 0x000fe20006800000 */
[----:B-1----:R-:W-:Y:S01]  /*c9d0*/  FFMA.FTZ R9, R0, R10, R9 ;  /* 0x0000000a00097223 */ /* 0x002fe20000010009 */
[----:B------:R-:W-:-:S04]  /*c9e0*/  FSEL R62, R62, -INF , !P6 ;  /* 0xff8000003e3e7808 */ /* 0x000fc80007000000 */
        /* <DEDUP_REMOVED lines=31> */
[----:B------:R-:W-:Y:S02]  /*cbe0*/  ISETP.GE.AND P5, PT, R9, RZ, PT ;  /* 0x000000ff0900720c */ /* 0x000fe40003fa6270 */
[----:B------:R-:W-:Y:S02]  /*cbf0*/  @!P4 IADD3 R4, R4, 0x1, RZ ;  /* 0x000000010404c810 */ /* 0x000fe40007ffe0ff */
[----:B------:R-:W-:-:S02]  /*cc00*/  ISETP.GE.U32.AND P6, PT, R10, R5, PT ;  /* 0x000000050a00720c */ /* 0x000fc40003fc6070 */
[----:B------:R-:W-:-:S04]  /*cc10*/  ISETP.NE.AND P4, PT, R8, RZ, PT ;  /* 0x000000ff0800720c */ /* 0x000fc80003f85270 */
[----:B------:R-:W-:Y:S01]  /*cc20*/  @P3 VIADD R14, R14, 0x1 ;  /* 0x000000010e0e3836 */ /* 0x000fe20000000000 */
[----:B------:R-:W-:-:S03]  /*cc30*/  ISETP.GE.AND P3, PT, R13, RZ, PT ;  /* 0x000000ff0d00720c */ /* 0x000fc60003f66270 */
[----:B------:R-:W-:-:S03]  /*cc40*/  @!P5 IMAD.MOV R14, RZ, RZ, -R14 ;  /* 0x000000ffff0ed224 */ /* 0x000fc600078e0a0e */
[----:B------:R-:W-:-:S05]  /*cc50*/  @P6 VIADD R4, R4, 0x1 ;  /* 0x0000000104046836 */ /* 0x000fca0000000000 */
[----:B------:R-:W-:Y:S02]  /*cc60*/  MOV R5, R4 ;  /* 0x0000000400057202 */ /* 0x000fe40000000f00 */
        /* <DEDUP_REMOVED lines=18> */
[----:B-1----:R-:W-:-:S04]  /*cd90*/  IMAD.WIDE.U32 R14, R9, R4, R14 ;  /* 0x00000004090e7225 */ /* 0x002fc800078e000e */
[----:B------:R-:W-:Y:S02]  /*cda0*/  IMAD R8, R13, R4, RZ ;  /* 0x000000040d087224 */ /* 0x000fe400078e02ff */
[----:B------:R-:W-:Y:S02]  /*cdb0*/  IMAD.MOV.U32 R11, RZ, RZ, R14 ;  /* 0x000000ffff0b7224 */ /* 0x000fe400078e000e */
[----:B------:R-:W-:-:S05]  /*cdc0*/  IMAD R5, R9, R5, R8 ;  /* 0x0000000509057224 */ /* 0x000fca00078e0208 */
[----:B------:R-:W-:Y:S01]  /*cdd0*/  IADD3 R10, R15, R5, RZ ;  /* 0x000000050f0a7210 */ /* 0x000fe20007ffe0ff */
[----:B------:R-:W-:Y:S06]  /*cde0*/  BRA `(.L_x_2605) ;  /* 0x0000000000087947 */ /* 0x000fec0003800000 */
.L_x_2604:
[----:B------:R-:W-:-:S04]  /*cdf0*/  LEA R11, -R188, RZ, 0x7 ;  /* 0x000000ffbc0b7211 */ /* 0x000fc800078e39ff */
[----:B------:R-:W-:-:S07]  /*ce00*/  SHF.R.S32.HI R10, RZ, 0x1f, R11 ;  /* 0x0000001fff0a7819 */ /* 0x000fce000001140b */
.L_x_2605:
        /* <DEDUP_REMOVED lines=51> */
[----:B------:R-:W-:Y:S02]  /*d140*/  @!P1 LEA R16, P3, R13, UR8, 0x1 ;  /* 0x000000080d109c11 */ /* 0x000fe4000f8608ff */
        /* <DEDUP_REMOVED lines=92> */
.L_x_2607:
[----:B------:R-:W-:Y:S05]  /*d710*/  BSYNC B0 ;  /* 0x0000000000007941 */ /* 0x000fea0003800000 */
.L_x_2606:
[----:B------:R-:W0:Y:S01]  /*d720*/  LDGDEPBAR ;  /* 0x00000000000079af */ /* 0x000e220000000000 */
[----:B------:R-:W-:-:S04]  /*d730*/  LEA R236, P1, R11, R236, 0x1 ;  /* 0x000000ec0bec7211 */ /* 0x000fc800078208ff */
[----:B------:R-:W-:-:S09]  /*d740*/  LEA.HI.X R237, R11, R237, R10, 0x1, P1 ;  /* 0x000000ed0bed7211 */ /* 0x000fd200008f0c0a */
.L_x_2603:
        /* <DEDUP_REMOVED lines=74> */
[----:B-1----:R-:W-:Y:S02]  /*dbf0*/  FMNMX.FTZ R47, R4, R47, !PT ;  /* 0x0000002f042f7209 */ /* 0x002fe40007810000 */
[----:B--2---:R-:W-:-:S03]  /*dc00*/  FMNMX.FTZ R46, R5, R46, !PT ;  /* 0x0000002e052e7209 */ /* 0x004fc60007810000 */
[C---:B------:R-:W-:Y:S01]  /*dc10*/  FMUL.FTZ R65, R47.reuse, UR11 ;  /* 0x0000000b2f417c20 */ /* 0x040fe20008410000 */
[----:B------:R-:W-:Y:S02]  /*dc20*/  FSETP.NEU.FTZ.AND P2, PT, R47, -INF , PT ;  /* 0xff8000002f00780b */ /* 0x000fe40003f5d000 */
[C---:B------:R-:W-:Y:S01]  /*dc30*/  FSETP.NEU.FTZ.AND P1, PT, R46.reuse, -INF , PT ;  /* 0xff8000002e00780b */ /* 0x040fe20003f3d000 */
[----:B------:R-:W-:Y:S01]  /*dc40*/  FMUL.FTZ R56, R46, UR11 ;  /* 0x0000000b2e387c20 */ /* 0x000fe20008410000 */
[----:B------:R-:W-:Y:S02]  /*dc50*/  FSEL R65, R65, RZ, P2 ;  /* 0x000000ff41417208 */ /* 0x000fe40001000000 */
[----:B------:R-:W-:Y:S02]  /*dc60*/  FSEL R8, R47, RZ, P2 ;  /* 0x000000ff2f087208 */ /* 0x000fe40001000000 */
[----:B------:R-:W-:Y:S01]  /*dc70*/  FSEL R56, R56, RZ, P1 ;  /* 0x000000ff38387208 */ /* 0x000fe20000800000 */
[--C-:B------:R-:W-:Y:S01]  /*dc80*/  FFMA.FTZ R49, R6, UR11, -R65.reuse ;  /* 0x0000000b06317c23 */ /* 0x100fe20008010841 */
[----:B------:R-:W-:Y:S01]  /*dc90*/  FSEL R9, R46, RZ, P1 ;  /* 0x000000ff2e097208 */ /* 0x000fe20000800000 */
[----:B------:R-:W-:Y:S01]  /*dca0*/  FADD.FTZ R8, R3, -R8 ;  /* 0x8000000803087221 */ /* 0x000fe20000010000 */
[--C-:B------:R-:W-:Y:S01]  /*dcb0*/  FFMA.FTZ R45, R48, UR11, -R65.reuse ;  /* 0x0000000b302d7c23 */ /* 0x100fe20008010841 */
[--C-:B------:R-:W-:Y:S01]  /*dcc0*/  FFMA.FTZ R42, R7, UR11, -R56.reuse ;  /* 0x0000000b072a7c23 */ /* 0x100fe20008010838 */
[----:B------:R-:W-:Y:S01]  /*dcd0*/  FFMA.FTZ R44, R40, UR11, -R65 ;  /* 0x0000000b282c7c23 */ /* 0x000fe20008010841 */
[----:B------:R-:W1:Y:S01]  /*dce0*/  LDSM.16.MT88.4 R4, [R208+0xc000] ;  /* 0x00c00000d004783b */ /* 0x000e620000004200 */
[----:B------:R-:W-:Y:S01]  /*dcf0*/  FADD.FTZ R9, R2, -R9 ;  /* 0x8000000902097221 */ /* 0x000fe20000010000 */
        /* <DEDUP_REMOVED lines=20> */
[----:B------:R-:W-:Y:S01]  /*de40*/  LDSM.16.MT88.4 R36, [R204+0x10800] ;  /* 0x01080000cc24783b */ /* 0x000fe20000004200 */
        /* <DEDUP_REMOVED lines=226> */
[----:B--2---:R-:W-:Y:S01]  /*ec70*/  FADD.FTZ R3, R151, R140 ;  /* 0x0000008c97037221 */ /* 0x004fe20000010000 */
[----:B------:R-:W-:Y:S02]  /*ec80*/  FADD.FTZ R2, R147, R2 ;  /* 0x0000000293027221 */ /* 0x000fe40000010000 */
[----:B------:R-:W-:Y:S01]  /*ec90*/  HMMA.16816.F32.BF16 R112, R8, R20, R112 ;  /* 0x000000140870723c */ /* 0x000fe20000041870 */
[----:B-1----:R-:W-:-:S03]  /*eca0*/  FADD.FTZ R3, R154, R3 ;  /* 0x000000039a037221 */ /* 0x002fc60000010000 */
[----:B------:R-:W-:Y:S02]  /*ecb0*/  MUFU.EX2 R170, R170 ;  /* 0x000000aa00aa7308 */ /* 0x000fe40000000800 */
[C---:B------:R-:W-:Y:S01]  /*ecc0*/  HMMA.16816.F32.BF16 R108, R8.reuse, R22, R108 ;  /* 0x00000016086c723c */ /* 0x040fe2000004186c */
[----:B------:R-:W1:Y:S05]  /*ecd0*/  LDSM.16.MT88.4 R20, [R205+0x11000] ;  /* 0x01100000cd14783b */ /* 0x000e6a0000004200 */
[C---:B---3--:R-:W-:Y:S01]  /*ece0*/  HMMA.16816.F32.BF16 R104, R8.reuse, R16, R104 ;  /* 0x000000100868723c */ /* 0x048fe20000041868 */
        /* <DEDUP_REMOVED lines=71> */
[----:B------:R-:W-:-:S03]  /*f160*/  FADD.FTZ R168, R168, R171 ;  /* 0x000000aba8a87221 */ /* 0x000fc60000010000 */
[----:B---3--:R-:W-:Y:S01]  /*f170*/  HMMA.16816.F32.BF16 R120, R8, R16, R120 ;  /* 0x000000100878723c */ /* 0x008fe20000041878 */
[----:B------:R-:W-:-:S03]  /*f180*/  FADD.FTZ R2, R173, R168 ;  /* 0x000000a8ad027221 */ /* 0x000fc60000010000 */
[----:B------:R-:W-:Y:S02]  /*f190*/  MUFU.EX2 R142, R142 ;  /* 0x0000008e008e7308 */ /* 0x000fe40000000800 */
[----:B------:R-:W-:Y:S01]  /*f1a0*/  HMMA.16816.F32.BF16 R116, R8, R18, R116 ;  /* 0x000000120874723c */ /* 0x000fe20000041874 */
[----:B------:R-:W2:Y:S05]  /*f1b0*/  LDSM.16.MT88.4 R16, [R205+0x12000] ;  /* 0x01200000cd10783b */ /* 0x000eaa0000004200 */
[C---:B------:R-:W-:Y:S01]  /*f1c0*/  HMMA.16816.F32.BF16 R104, R12.reuse, R20, R104 ;  /* 0x000000140c68723c */ /* 0x040fe20000041868 */
[----:B------:R-:W-:Y:S05]  /*f1d0*/  MUFU.EX2 R143, R143 ;  /* 0x0000008f008f7308 */ /* 0x000fea0000000800 */
[C---:B------:R-:W-:Y:S01]  /*f1e0*/  HMMA.16816.F32.BF16 R100, R12.reuse, R22, R100 ;  /* 0x000000160c64723c */ /* 0x040fe20000041864 */
[----:B------:R-:W3:Y:S02]  /*f1f0*/  LDSM.16.MT88.4 R20, [R204+0xe000] ;  /* 0x00e00000cc14783b */ /* 0x000ee40000004200 */
[----:B------:R-:W-:Y:S03]  /*f200*/  MUFU.EX2 R141, R141 ;  /* 0x0000008d008d7308 */ /* 0x000fe60000000800 */
[C---:B-----5:R-:W-:Y:S05]  /*f210*/  HMMA.16816.F32.BF16 R72, R12.reuse, R32, R72 ;  /* 0x000000200c48723c */ /* 0x060fea0000041848 */
[----:B------:R-:W-:Y:S01]  /*f220*/  MUFU.EX2 R148, R148 ;  /* 0x0000009400947308 */ /* 0x000fe20000000800 */
[----:B------:R-:W-:Y:S01]  /*f230*/  HMMA.16816.F32.BF16 R4, R12, R34, R4 ;  /* 0x000000220c04723c */ /* 0x000fe20000041804 */
[----:B------:R-:W5:Y:S04]  /*f240*/  LDSM.16.MT88.4 R32, [R208+0x12000] ;  /* 0x01200000d020783b */ /* 0x000f680000004200 */
[----:B------:R-:W-:Y:S01]  /*f250*/  LDSM.16.MT88.4 R12, [R204+0x12000] ;  /* 0x01200000cc0c783b */ /* 0x000fe20000004200 */
[C---:B----4-:R-:W-:Y:S01]  /*f260*/  HMMA.16816.F32.BF16 R128, R8.reuse, R24, R128 ;  /* 0x000000180880723c */ /* 0x050fe20000041880 */
[----:B------:R-:W-:Y:S05]  /*f270*/  MUFU.EX2 R136, R136 ;  /* 0x0000008800887308 */ /* 0x000fea0000000800 */
[C---:B------:R-:W-:Y:S01]  /*f280*/  HMMA.16816.F32.BF16 R124, R8.reuse, R26, R124 ;  /* 0x0000001a087c723c */ /* 0x040fe2000004187c */
[----:B------:R-:W4:Y:S02]  /*f290*/  LDSM.16.MT88.4 R24, [R206+0x12000] ;  /* 0x01200000ce18783b */ /* 0x000f240000004200 */
        /* <DEDUP_REMOVED lines=14> */
[C---:B-----5:R-:W-:Y:S06]  /*f380*/  HMMA.16816.F32.BF16 R96, R8.reuse, R32, R96 ;  /* 0x000000200860723c */ /* 0x060fec0000041860 */
        /* <DEDUP_REMOVED lines=21> */
[----:B------:R-:W-:Y:S01]  /*f4e0*/  HMMA.16816.F32.BF16 R124, R24, R30, R124 ;  /* 0x0000001e187c723c */ /* 0x000fe2000004187c */
[----:B------:R-:W1:Y:S01]  /*f4f0*/  LDSM.16.MT88.4 R28, [R204+0x12800] ;  /* 0x01280000cc1c783b */ /* 0x000e620000004200 */
[----:B------:R-:W-:-:S04]  /*f500*/  FADD.FTZ R2, R142, R3 ;  /* 0x000000038e027221 */ /* 0x000fc80000010000 */
[----:B---3--:R-:W-:Y:S01]  /*f510*/  HMMA.16816.F32.BF16 R112, R24, R16, R112 ;  /* 0x000000101870723c */ /* 0x008fe20000041870 */
[----:B------:R-:W-:-:S04]  /*f520*/  FADD.FTZ R2, R143, R2 ;  /* 0x000000028f027221 */ /* 0x000fc80000010000 */
[----:B------:R-:W-:Y:S01]  /*f530*/  FADD.FTZ R3, R141, R2 ;  /* 0x000000028d037221 */ /* 0x000fe20000010000 */
[----:B------:R-:W-:Y:S01]  /*f540*/  HMMA.16816.F32.BF16 R108, R24, R18, R108 ;  /* 0x00000012186c723c */ /* 0x000fe2000004186c */
[----:B------:R-:W3:Y:S01]  /*f550*/  LDSM.16.MT88.4 R16, [R206+0xf000] ;  /* 0x00f00000ce10783b */ /* 0x000ee20000004200 */
[----:B------:R-:W-:Y:S01]  /*f560*/  MOV R2, R46 ;  /* 0x0000002e00027202 */ /* 0x000fe20000000f00 */
[----:B------:R-:W-:-:S03]  /*f570*/  FADD.FTZ R3, R148, R3 ;  /* 0x0000000394037221 */ /* 0x000fc60000010000 */
        /* <DEDUP_REMOVED lines=54> */
[----:B----4-:R-:W-:Y:S01]  /*f8e0*/  F2FP.BF16.F32.PACK_AB R69, R33, R32 ;  /* 0x000000202145723e */ /* 0x010fe200000010ff */
[----:B------:R-:W-:Y:S01]  /*f8f0*/  FADD.FTZ R32, R32, R3 ;  /* 0x0000000320207221 */ /* 0x000fe20000010000 */
[----:B------:R-:W-:Y:S01]  /*f900*/  HMMA.16816.F32.BF16 R76, R8, R38, R76 ;  /* 0x00000026084c723c */ /* 0x000fe2000004184c */
[----:B------:R-:W-:-:S02]  /*f910*/  MOV R3, R47 ;  /* 0x0000002f00037202 */ /* 0x000fc40000000f00 */
        /* <DEDUP_REMOVED lines=28> */
.L_x_2600:
        /* <DEDUP_REMOVED lines=15> */
.L_x_2612:
        /* <DEDUP_REMOVED lines=22> */
[----:B------:R-:W-:Y:S01]  /*fd30*/  LOP3.LUT R3, R3, R4, RZ, 0x3c, !PT ;  /* 0x0000000403037212 */ /* 0x000fe200078e3cff */
        /* <DEDUP_REMOVED lines=20> */
[----:B------:R-:W-:Y:S01]  /*fe80*/  ISETP.GE.AND P2, PT, R11, RZ, PT ;  /* 0x000000ff0b00720c */ /* 0x000fe20003f46270 */
[----:B------:R-:W1:Y:S08]  /*fe90*/  LDC.64 R2, c[0x0][0x238] ;  /* 0x00008e00ff027b82 */ /* 0x000e700000000a00 */
        /* <DEDUP_REMOVED lines=12> */
[----:B------:R-:W2:Y:S02]  /*ff60*/  LDG.E R5, desc[UR12][R14.64] ;  /* 0x0000000c0e057981 */ /* 0x000ea4000c1e1900 */
[----:B------:R-:W-:Y:S02]  /*ff70*/  IMAD R8, R7, R4, -0x80 ;  /* 0xffffff8007087424 */ /* 0x000fe400078e0204 */
[----:B------:R-:W2:Y:S02]  /*ff80*/  LDG.E R6, desc[UR12][R12.64] ;  /* 0x0000000c0c067981 */ /* 0x000ea4000c1e1900 */
[C---:B------:R-:W-:Y:S01]  /*ff90*/  IMAD R4, R8.reuse, UR10, RZ ;  /* 0x0000000a08047c24 */ /* 0x040fe2000f8e02ff */
[----:B------:R-:W-:Y:S01]  /*ffa0*/  SHF.R.S32.HI R7, RZ, 0x1f, R8 ;  /* 0x0000001fff077819 */ /* 0x000fe20000011408 */
        /* <DEDUP_REMOVED lines=9> */
.L_x_2609:
[C---:B------:R-:W-:Y:S01]  /*10040*/  LEA R2, P2, R8.reuse, R180, 0x1 ;  /* 0x000000b408027211 */ /* 0x040fe200078408ff */
[----:B------:R-:W-:Y:S01]  /*10050*/  @P4 STS.128 [R223+0xc000], RZ ;  /* 0x00c000ffdf004388 */ /* 0x000fe20000000c00 */
[----:B------:R-:W-:Y:S02]  /*10060*/  IADD3 R33, P1, R221, R8, RZ ;  /* 0x00000008dd217210 */ /* 0x000fe40007f3e0ff */
[----:B------:R-:W-:Y:S02]  /*10070*/  LEA.HI.X R3, R8, R181, R35, 0x1, P2 ;  /* 0x000000b508037211 */ /* 0x000fe400010f0c23 */
[CC--:B------:R-:W-:Y:S02]  /*10080*/  @!P4 LEA R46, P5, R33.reuse, R180.reuse, 0x1 ;  /* 0x000000b4212ec211 */ /* 0x0c0fe400078a08ff */
        /* <DEDUP_REMOVED lines=63> */
[----:B------:R1:W-:Y:S01]  /*10480*/  @!P3 LDGSTS.E.BYPASS.LTC128B.128 [R223+0x11800], desc[UR12][R36.64+0x80] ;  /* 0x1180008024dfbfae */ /* 0x0003e2000b901d4c */
        /* <DEDUP_REMOVED lines=26> */
[----:B------:R-:W-:Y:S02]  /*10630*/  IADD3.X R32, R220, R34, RZ, P1, !PT ;  /* 0x00000022dc207210 */ /* 0x000fe40000ffe4ff */
[----:B------:R-:W-:Y:S01]  /*10640*/  @P3 STS.128 [R223+0x12800], RZ ;  /* 0x012800ffdf003388 */ /* 0x000fe20000000c00 */
[C---:B------:R-:W-:Y:S02]  /*10650*/  @!P3 LEA R62, P1, R33.reuse, R180, 0x1 ;  /* 0x000000b4213eb211 */ /* 0x040fe400078208ff */
[CCC-:B------:R-:W-:Y:S02]  /*10660*/  @!P4 LEA.HI.X R59, R33.reuse, R181.reuse, R32.reuse, 0x1, P5 ;  /* 0x000000b5213bc211 */ /* 0x1c0fe400028f0c20 */
[----:B------:R-:W-:Y:S01]  /*10670*/  @!PT LDS RZ, [RZ] ;  /* 0x00000000fffff984 */ /* 0x000fe20000000800 */
[----:B------:R-:W-:Y:S01]  /*10680*/  @!PT LDS RZ, [RZ] ;  /* 0x00000000fffff984 */ /* 0x000fe20000000800 */
[----:B------:R-:W-:Y:S01]  /*10690*/  @!PT LDS RZ, [RZ] ;  /* 0x00000000fffff984 */ /* 0x000fe20000000800 */
[----:B------:R3:W-:Y:S01]  /*106a0*/  @!P3 LDGSTS.E.BYPASS.LTC128B.128 [R223+0x12800], desc[UR12][R52.64+0x80] ;  /* 0x1280008034dfbfae */ /* 0x0007e2000b901d4c */
[----:B------:R-:W-:Y:S02]  /*106b0*/  @!P3 LEA.HI.X R63, R33, R181, R32, 0x1, P1 ;  /* 0x000000b5213fb211 */ /* 0x000fe400008f0c20 */
[----:B------:R-:W-:Y:S02]  /*106c0*/  ISETP.GE.AND P1, PT, R222, 0x2, PT ;  /* 0x00000002de00780c */ /* 0x000fe40003f26270 */
        /* <DEDUP_REMOVED lines=21> */
[----:B------:R-:W1:Y:S05]  /*10820*/  LDSM.16.M88.4 R140, [R214+0x4000] ;  /* 0x00400000d68c783b */ /* 0x000e6a0000000200 */
[----:B------:R-:W2:Y:S05]  /*10830*/  LDSM.16.M88.4 R144, [R214+0x4800] ;  /* 0x00480000d690783b */ /* 0x000eaa0000000200 */
[----:B------:R-:W3:Y:S05]  /*10840*/  LDSM.16.M88.4 R148, [R214+0x5000] ;  /* 0x00500000d694783b */ /* 0x000eea0000000200 */
[----:B------:R-:W4:Y:S05]  /*10850*/  LDSM.16.M88.4 R152, [R214+0x5800] ;  /* 0x00580000d698783b */ /* 0x000f2a0000000200 */
[----:B------:R-:W0:Y:S05]  /*10860*/  LDGDEPBAR ;  /* 0x00000000000079af */ /* 0x000e2a0000000000 */
[----:B------:R-:W5:Y:S05]  /*10870*/  LDSM.16.M88.4 R156, [R214+0x6000] ;  /* 0x00600000d69c783b */ /* 0x000f6a0000000200 */
[----:B------:R-:W5:Y:S05]  /*10880*/  LDSM.16.M88.4 R160, [R214+0x6800] ;  /* 0x00680000d6a0783b */ /* 0x000f6a0000000200 */
[----:B------:R-:W5:Y:S05]  /*10890*/  LDSM.16.M88.4 R164, [R214+0x7000] ;  /* 0x00700000d6a4783b */ /* 0x000f6a0000000200 */
[----:B------:R-:W-:Y:S01]  /*108a0*/  LDSM.16.M88.4 R168, [R213] ;  /* 0x00000000d5a8783b */ /* 0x000fe20000000200 */
[C---:B-1----:R-:W-:Y:S04]  /*108b0*/  HMMA.16816.F32.BF16 R4, R136.reuse, R140, RZ ;  /* 0x0000008c8804723c */ /* 0x042fe800000418ff */
[----:B------:R-:W-:Y:S02]  /*108c0*/  LDSM.16.M88.4 R172, [R212] ;  /* 0x00000000d4ac783b */ /* 0x000fe40000000200 */
[C---:B------:R-:W-:Y:S03]  /*108d0*/  HMMA.16816.F32.BF16 R8, R136.reuse, R142, RZ ;  /* 0x0000008e8808723c */ /* 0x040fe600000418ff */
[----:B------:R-:W1:Y:S03]  /*108e0*/  LDSM.16.M88.4 R140, [R214+0x7800] ;  /* 0x00780000d68c783b */ /* 0x000e660000000200 */
[C---:B--2---:R-:W-:Y:S02]  /*108f0*/  HMMA.16816.F32.BF16 R12, R136.reuse, R144, RZ ;  /* 0x00000090880c723c */ /* 0x044fe400000418ff */
[----:B------:R-:W2:Y:S04]  /*10900*/  LDSM.16.M88.4 R176, [R212+0x800] ;  /* 0x00080000d4b0783b */ /* 0x000ea80000000200 */
[C---:B------:R-:W-:Y:S01]  /*10910*/  HMMA.16816.F32.BF16 R16, R136.reuse, R146, RZ ;  /* 0x000000928810723c */ /* 0x040fe200000418ff */
[----:B------:R-:W2:Y:S05]  /*10920*/  LDSM.16.M88.4 R144, [R212+0x1000] ;  /* 0x00100000d490783b */ /* 0x000eaa0000000200 */
[C---:B---3--:R-:W-:Y:S01]  /*10930*/  HMMA.16816.F32.BF16 R20, R136.reuse, R148, RZ ;  /* 0x000000948814723c */ /* 0x048fe200000418ff */
[----:B------:R-:W-:Y:S05]  /*10940*/  LDSM.16.M88.4 R180, [R212+0x3000] ;  /* 0x00300000d4b4783b */ /* 0x000fea0000000200 */
[C---:B------:R-:W-:Y:S01]  /*10950*/  HMMA.16816.F32.BF16 R24, R136.reuse, R150, RZ ;  /* 0x000000968818723c */ /* 0x040fe200000418ff */
[----:B------:R-:W3:Y:S05]  /*10960*/  LDSM.16.M88.4 R148, [R212+0x1800] ;  /* 0x00180000d494783b */ /* 0x000eea0000000200 */
[C---:B----4-:R-:W-:Y:S01]  /*10970*/  HMMA.16816.F32.BF16 R28, R136.reuse, R152, RZ ;  /* 0x00000098881c723c */ /* 0x050fe200000418ff */
[----:B------:R-:W-:Y:S05]  /*10980*/  LDSM.16.M88.4 R184, [R211] ;  /* 0x00000000d3b8783b */ /* 0x000fea0000000200 */
[C---:B------:R-:W-:Y:S01]  /*10990*/  HMMA.16816.F32.BF16 R32, R136.reuse, R154, RZ ;  /* 0x0000009a8820723c */ /* 0x040fe200000418ff */
[----:B------:R-:W4:Y:S05]  /*109a0*/  LDSM.16.M88.4 R152, [R212+0x2000] ;  /* 0x00200000d498783b */ /* 0x000f2a0000000200 */
[C---:B-----5:R-:W-:Y:S01]  /*109b0*/  HMMA.16816.F32.BF16 R36, R136.reuse, R156, RZ ;  /* 0x0000009c8824723c */ /* 0x060fe200000418ff */
        /* <DEDUP_REMOVED lines=11> */
[C---:B-1----:R-:W-:Y:S01]  /*10a70*/  HMMA.16816.F32.BF16 R60, R136.reuse, R140, RZ ;  /* 0x0000008c883c723c */ /* 0x042fe200000418ff */
[----:B------:R-:W-:Y:S05]  /*10a80*/  LDSM.16.M88.4 R200, [R209+0x4000] ;  /* 0x00400000d1c8783b */ /* 0x000fea0000000200 */
[----:B------:R-:W-:Y:S01]  /*10a90*/  HMMA.16816.F32.BF16 R64, R136, R142, RZ ;  /* 0x0000008e8840723c */ /* 0x000fe200000418ff */
[----:B------:R-:W1:Y:S05]  /*10aa0*/  LDSM.16.M88.4 R136, [R207+0x4800] ;  /* 0x00480000cf88783b */ /* 0x000e6a0000000200 */
[C---:B------:R-:W-:Y:S01]  /*10ab0*/  HMMA.16816.F32.BF16 R4, R168.reuse, R172, R4 ;  /* 0x000000aca804723c */ /* 0x040fe20000041804 */
[----:B------:R-:W1:Y:S05]  /*10ac0*/  LDSM.16.M88.4 R140, [R207+0x5000] ;  /* 0x00500000cf8c783b */ /* 0x000e6a0000000200 */
[C---:B------:R-:W-:Y:S01]  /*10ad0*/  HMMA.16816.F32.BF16 R8, R168.reuse, R174, R8 ;  /* 0x000000aea808723c */ /* 0x040fe20000041808 */
[----:B------:R-:W-:Y:S05]  /*10ae0*/  LDSM.16.M88.4 R172, [R209+0x1000] ;  /* 0x00100000d1ac783b */ /* 0x000fea0000000200 */
[C---:B--2---:R-:W-:Y:S06]  /*10af0*/  HMMA.16816.F32.BF16 R12, R168.reuse, R176, R12 ;  /* 0x000000b0a80c723c */ /* 0x044fec000004180c */
        /* <DEDUP_REMOVED lines=24> */
[C---:B-1----:R-:W-:Y:S06]  /*10c80*/  HMMA.16816.F32.BF16 R12, R184.reuse, R136, R12 ;  /* 0x00000088b80c723c */ /* 0x042fec000004180c */
[C---:B------:R-:W-:Y:S01]  /*10c90*/  HMMA.16816.F32.BF16 R16, R184.reuse, R138, R16 ;  /* 0x0000008ab810723c */ /* 0x040fe20000041810 */
[----:B------:R-:W1:Y:S05]  /*10ca0*/  LDSM.16.M88.4 R136, [R210] ;  /* 0x00000000d288783b */ /* 0x000e6a0000000200 */
[C---:B------:R-:W-:Y:S06]  /*10cb0*/  HMMA.16816.F32.BF16 R20, R184.reuse, R140, R20 ;  /* 0x0000008cb814723c */ /* 0x040fec0000041814 */
        /* <DEDUP_REMOVED lines=11> */
[C---:B-----5:R-:W-:Y:S06]  /*10d70*/  HMMA.16816.F32.BF16 R52, R184.reuse, R156, R52 ;  /* 0x0000009cb834723c */ /* 0x060fec0000041834 */
[C---:B------:R-:W-:Y:S01]  /*10d80*/  HMMA.16816.F32.BF16 R56, R184.reuse, R158, R56 ;  /* 0x0000009eb838723c */ /* 0x040fe20000041838 */
[----:B------:R-:W4:Y:S05]  /*10d90*/  LDSM.16.M88.4 R156, [R214+0x8000] ;  /* 0x00800000d69c783b */ /* 0x000f2a0000000200 */
[C---:B------:R-:W-:Y:S06]  /*10da0*/  HMMA.16816.F32.BF16 R60, R184.reuse, R160, R60 ;  /* 0x000000a0b83c723c */ /* 0x040fec000004183c */
[----:B------:R-:W-:Y:S01]  /*10db0*/  HMMA.16816.F32.BF16 R64, R184, R162, R64 ;  /* 0x000000a2b840723c */ /* 0x000fe20000041840 */
[----:B------:R-:W5:Y:S05]  /*10dc0*/  LDSM.16.M88.4 R160, [R214+0x8800] ;  /* 0x00880000d6a0783b */ /* 0x000f6a0000000200 */
[C---:B-1----:R-:W-:Y:S01]  /*10dd0*/  HMMA.16816.F32.BF16 R4, R136.reuse, R164, R4 ;  /* 0x000000a48804723c */ /* 0x042fe20000041804 */
[----:B------:R-:W-:Y:S05]  /*10de0*/  LDSM.16.M88.4 R184, [R207+0xa000] ;  /* 0x00a00000cfb8783b */ /* 0x000fea0000000200 */
        /* <DEDUP_REMOVED lines=21> */
[----:B------:R-:W-:Y:S01]  /*10f40*/  HMMA.16816.F32.BF16 R64, R136, R150, R64 ;  /* 0x000000968840723c */ /* 0x000fe20000041840 */
[----:B------:R-:W3:Y:S05]  /*10f50*/  LDSM.16.M88.4 R136, [R214+0xb000] ;  /* 0x00b00000d688783b */ /* 0x000eea0000000200 */
[----:B------:R-:W3:Y:S01]  /*10f60*/  LDSM.16.M88.4 R148, [R214+0xb800] ;  /* 0x00b80000d694783b */ /* 0x000ee20000000200 */
        /* <DEDUP_REMOVED lines=21> */
[C---:B------:R-:W-:Y:S06]  /*110c0*/  HMMA.16816.F32.BF16 R60, R152.reuse, R148, R60 ;  /* 0x00000094983c723c */ /* 0x040fec000004183c */
[----:B------:R-:W-:Y:S01]  /*110d0*/  HMMA.16816.F32.BF16 R64, R152, R150, R64 ;  /* 0x000000969840723c */ /* 0x000fe20000041840 */
[----:B------:R-:W3:Y:S05]  /*110e0*/  LDSM.16.M88.4 R148, [R212+0x7000] ;  /* 0x00700000d494783b */ /* 0x000eea0000000200 */
[----:B------:R-:W3:Y:S01]  /*110f0*/  LDSM.16.M88.4 R152, [R212+0x7800] ;  /* 0x00780000d498783b */ /* 0x000ee20000000200 */
[C---:B----4-:R-:W-:Y:S06]  /*11100*/  HMMA.16816.F32.BF16 R4, R156.reuse, R172, R4 ;  /* 0x000000ac9c04723c */ /* 0x050fec0000041804 */
[C---:B------:R-:W-:Y:S01]  /*11110*/  HMMA.16816.F32.BF16 R8, R156.reuse, R174, R8 ;  /* 0x000000ae9c08723c */ /* 0x040fe20000041808 */
[----:B------:R-:W-:Y:S05]  /*11120*/  LDSM.16.M88.4 R172, [R207+0x9000] ;  /* 0x00900000cfac783b */ /* 0x000fea0000000200 */
[C---:B-----5:R-:W-:Y:S06]  /*11130*/  HMMA.16816.F32.BF16 R12, R156.reuse, R160, R12 ;  /* 0x000000a09c0c723c */ /* 0x060fec000004180c */
        /* <DEDUP_REMOVED lines=12> */
[C---:B------:R-:W-:Y:S06]  /*11200*/  HMMA.16816.F32.BF16 R48, R156.reuse, R146, R48 ;  /* 0x000000929c30723c */ /* 0x040fec0000041830 */
[C---:B---3--:R-:W-:Y:S06]  /*11210*/  HMMA.16816.F32.BF16 R52, R156.reuse, R148, R52 ;  /* 0x000000949c34723c */ /* 0x048fec0000041834 */
[C---:B------:R-:W-:Y:S06]  /*11220*/  HMMA.16816.F32.BF16 R56, R156.reuse, R150, R56 ;  /* 0x000000969c38723c */ /* 0x040fec0000041838 */
[C---:B------:R-:W-:Y:S06]  /*11230*/  HMMA.16816.F32.BF16 R60, R156.reuse, R152, R60 ;  /* 0x000000989c3c723c */ /* 0x040fec000004183c */
[----:B------:R-:W-:Y:S06]  /*11240*/  HMMA.16816.F32.BF16 R64, R156, R154, R64 ;  /* 0x0000009a9c40723c */ /* 0x000fec0000041840 */
[C---:B------:R-:W-:Y:S06]  /*11250*/  HMMA.16816.F32.BF16 R4, R168.reuse, R176, R4 ;  /* 0x000000b0a804723c */ /* 0x040fec0000041804 */
        /* <DEDUP_REMOVED lines=11> */
[C---:B------:R-:W-:Y:S06]  /*11310*/  HMMA.16816.F32.BF16 R52, R168.reuse, R188, R52 ;  /* 0x000000bca834723c */ /* 0x040fec0000041834 */
[C---:B------:R-:W-:Y:S06]  /*11320*/  HMMA.16816.F32.BF16 R56, R168.reuse, R190, R56 ;  /* 0x000000bea838723c */ /* 0x040fec0000041838 */
[C---:B------:R-:W-:Y:S06]  /*11330*/  HMMA.16816.F32.BF16 R60, R168.reuse, R192, R60 ;  /* 0x000000c0a83c723c */ /* 0x040fec000004183c */
[----:B------:R-:W-:Y:S06]  /*11340*/  HMMA.16816.F32.BF16 R64, R168, R194, R64 ;  /* 0x000000c2a840723c */ /* 0x000fec0000041840 */
[C---:B------:R-:W-:Y:S06]  /*11350*/  HMMA.16816.F32.BF16 R4, R196.reuse, R200, R4 ;  /* 0x000000c8c404723c */ /* 0x040fec0000041804 */
[C---:B------:R-:W-:Y:S06]  /*11360*/  HMMA.16816.F32.BF16 R8, R196.reuse, R202, R8 ;  /* 0x000000cac408723c */ /* 0x040fec0000041808 */
[C---:B--2---:R-:W-:Y:S06]  /*11370*/  HMMA.16816.F32.BF16 R12, R196.reuse, R136, R12 ;  /* 0x00000088c40c723c */ /* 0x044fec000004180c */
[C---:B------:R-:W-:Y:S01]  /*11380*/  HMMA.16816.F32.BF16 R16, R196.reuse, R138, R16 ;  /* 0x0000008ac410723c */ /* 0x040fe20000041810 */
[----:B------:R-:W1:Y:S05]  /*11390*/  LDSM.16.M88.4 R136, [R209+0x5800] ;  /* 0x00580000d188783b */ /* 0x000e6a0000000200 */
[C---:B------:R-:W-:Y:S05]  /*113a0*/  HMMA.16816.F32.BF16 R20, R196.reuse, R140, R20 ;  /* 0x0000008cc414723c */ /* 0x040fea0000041814 */
[----:B------:R-:W-:Y:S01]  /*113b0*/  FMUL.FTZ R201, R4, UR5 ;  /* 0x0000000504c97c20 */ /* 0x000fe20008410000 */
[C---:B------:R-:W-:Y:S01]  /*113c0*/  HMMA.16816.F32.BF16 R24, R196.reuse, R142, R24 ;  /* 0x0000008ec418723c */ /* 0x040fe20000041818 */
[----:B------:R-:W2:Y:S04]  /*113d0*/  LDSM.16.M88.4 R140, [R209+0x6000] ;  /* 0x00600000d18c783b */ /* 0x000ea80000000200 */
[----:B------:R-:W3:Y:S01]  /*113e0*/  MUFU.TANH R201, R201 ;  /* 0x000000c900c97308 */ /* 0x000ee20000002400 */
[----:B------:R-:W-:Y:S01]  /*113f0*/  FMUL.FTZ R203, R5, UR5 ;  /* 0x0000000505cb7c20 */ /* 0x000fe20008410000 */
[----:B------:R-:W-:Y:S01]  /*11400*/  FMUL.FTZ R241, R6, UR5 ;  /* 0x0000000506f17c20 */ /* 0x000fe20008410000 */
[----:B------:R-:W-:Y:S03]  /*11410*/  FMUL.FTZ R243, R7, UR5 ;  /* 0x0000000507f37c20 */ /* 0x000fe60008410000 */
[----:B------:R-:W-:Y:S01]  /*11420*/  FMUL.FTZ R245, R8, UR5 ;  /* 0x0000000508f57c20 */ /* 0x000fe20008410000 */
[----:B------:R-:W-:Y:S03]  /*11430*/  FMUL.FTZ R247, R9, UR5 ;  /* 0x0000000509f77c20 */ /* 0x000fe60008410000 */
[----:B------:R-:W4:Y:S01]  /*11440*/  MUFU.TANH R203, R203 ;  /* 0x000000cb00cb7308 */ /* 0x000f220000002400 */
[----:B------:R-:W-:Y:S01]  /*11450*/  FMUL.FTZ R249, R10, UR5 ;  /* 0x000000050af97c20 */ /* 0x000fe20008410000 */
[----:B------:R-:W-:Y:S01]  /*11460*/  FMUL.FTZ R202, R11, UR5 ;  /* 0x000000050bca7c20 */ /* 0x000fe20008410000 */
[----:B------:R-:W-:Y:S01]  /*11470*/  FMUL.FTZ R200, R12, UR5 ;  /* 0x000000050cc87c20 */ /* 0x000fe20008410000 */
[----:B------:R-:W-:Y:S01]  /*11480*/  FMUL.FTZ R251, R13, UR5 ;  /* 0x000000050dfb7c20 */ /* 0x000fe20008410000 */
[----:B------:R-:W-:Y:S01]  /*11490*/  FMUL.FTZ R134, R21, UR5 ;  /* 0x0000000515867c20 */ /* 0x000fe20008410000 */
[----:B------:R-:W-:Y:S01]  /*114a0*/  FMUL.FTZ R182, R23, UR5 ;  /* 0x0000000517b67c20 */ /* 0x000fe20008410000 */
[----:B------:R-:W-:Y:S03]  /*114b0*/  FMUL.FTZ R242, R14, UR5 ;  /* 0x000000050ef27c20 */ /* 0x000fe60008410000 */
[----:B------:R-:W2:Y:S01]  /*114c0*/  MUFU.TANH R241, R241 ;  /* 0x000000f100f17308 */ /* 0x000ea20000002400 */
[----:B------:R-:W-:Y:S01]  /*114d0*/  FMUL.FTZ R240, R15, UR5 ;  /* 0x000000050ff07c20 */ /* 0x000fe20008410000 */
[----:B------:R-:W-:Y:S01]  /*114e0*/  FMUL.FTZ R246, R16, UR5 ;  /* 0x0000000510f67c20 */ /* 0x000fe20008410000 */
[----:B------:R-:W-:Y:S01]  /*114f0*/  FMUL.FTZ R181, R24, UR5 ;  /* 0x0000000518b57c20 */ /* 0x000fe20008410000 */
[----:B------:R-:W-:Y:S01]  /*11500*/  FMUL.FTZ R244, R17, UR5 ;  /* 0x0000000511f47c20 */ /* 0x000fe20008410000 */
[----:B------:R-:W-:Y:S01]  /*11510*/  FMUL.FTZ R250, R18, UR5 ;  /* 0x0000000512fa7c20 */ /* 0x000fe20008410000 */
[----:B------:R-:W-:Y:S01]  /*11520*/  FMUL.FTZ R248, R19, UR5 ;  /* 0x0000000513f87c20 */ /* 0x000fe20008410000 */
[----:B------:R-:W-:Y:S03]  /*11530*/  FMUL.FTZ R252, R20, UR5 ;  /* 0x0000000514fc7c20 */ /* 0x000fe60008410000 */
[----:B------:R5:W3:Y:S01]  /*11540*/  MUFU.TANH R177, R134 ;  /* 0x0000008600b17308 */ /* 0x000ae20000002400 */
[C---:B-1----:R-:W-:Y:S03]  /*11550*/  HMMA.16816.F32.BF16 R28, R196.reuse, R136, R28 ;  /* 0x00000088c41c723c */ /* 0x042fe6000004181c */
[----:B------:R-:W-:Y:S01]  /*11560*/  FMUL.FTZ R194, R22, UR5 ;  /* 0x0000000516c27c20 */ /* 0x000fe20008410000 */
[----:B------:R-:W-:Y:S01]  /*11570*/  FMUL.FTZ R135, R26, UR5 ;  /* 0x000000051a877c20 */ /* 0x000fe20008410000 */
[----:B------:R-:W-:Y:S01]  /*11580*/  FMUL.FTZ R180, R25, UR5 ;  /* 0x0000000519b47c20 */ /* 0x000fe20008410000 */
[C---:B------:R-:W-:Y:S03]  /*11590*/  HMMA.16816.F32.BF16 R32, R196.reuse, R138, R32 ;  /* 0x0000008ac420723c */ /* 0x040fe60000041820 */
[----:B------:R1:W1:Y:S01]  /*115a0*/  MUFU.TANH R166, R182 ;  /* 0x000000b600a67308 */ /* 0x0002620000002400 */
[----:B------:R-:W4:Y:S02]  /*115b0*/  LDSM.16.M88.4 R136, [R209+0x6800] ;  /* 0x00680000d188783b */ /* 0x000f240000000200 */
[C---:B--2---:R-:W-:Y:S07]  /*115c0*/  HMMA.16816.F32.BF16 R36, R196.reuse, R140, R36 ;  /* 0x0000008cc424723c */ /* 0x044fee0000041824 */
[----:B------:R2:W2:Y:S01]  /*115d0*/  MUFU.TANH R165, R181 ;  /* 0x000000b500a57308 */ /* 0x0004a20000002400 */
[----:B-----5:R-:W-:Y:S01]  /*115e0*/  FMUL.FTZ R134, R27, UR5 ;  /* 0x000000051b867c20 */ /* 0x020fe20008410000 */
[C---:B------:R-:W-:Y:S08]  /*115f0*/  HMMA.16816.F32.BF16 R40, R196.reuse, R142, R40 ;  /* 0x0000008ec428723c */ /* 0x040ff00000041828 */
[----:B------:R-:W3:Y:S03]  /*11600*/  MUFU.TANH R164, R135 ;  /* 0x0000008700a47308 */ /* 0x000ee60000002400 */
[----:B------:R-:W-:Y:S01]  /*11610*/  FMUL.FTZ R193, R28, UR5 ;  /* 0x000000051cc17c20 */ /* 0x000fe20008410000 */
[----:B------:R-:W-:Y:S01]  /*11620*/  FMUL.FTZ R184, R29, UR5 ;  /* 0x000000051db87c20 */ /* 0x000fe20008410000 */
[----:B-1----:R-:W-:Y:S01]  /*11630*/  FMUL.FTZ R182, R31, UR5 ;  /* 0x000000051fb67c20 */ /* 0x002fe20008410000 */
[----:B------:R-:W-:Y:S04]  /*11640*/  FMUL.FTZ R32, R32, UR5 ;  /* 0x0000000520207c20 */ /* 0x000fe80008410000 */
[----:B------:R-:W1:Y:S01]  /*11650*/  MUFU.TANH R162, R134 ;  /* 0x0000008600a27308 */ /* 0x000e620000002400 */
[----:B------:R-:W-:Y:S01]  /*11660*/  FMUL.FTZ R33, R33, UR5 ;  /* 0x0000000521217c20 */ /* 0x000fe20008410000 */
[----:B------:R-:W-:Y:S01]  /*11670*/  FMUL.FTZ R34, R34, UR5 ;  /* 0x0000000522227c20 */ /* 0x000fe20008410000 */
[----:B------:R-:W-:Y:S01]  /*11680*/  FMUL.FTZ R35, R35, UR5 ;  /* 0x0000000523237c20 */ /* 0x000fe20008410000 */
[----:B--2---:R-:W-:Y:S01]  /*11690*/  FMUL.FTZ R181, R30, UR5 ;  /* 0x000000051eb57c20 */ /* 0x004fe20008410000 */
        /* <DEDUP_REMOVED lines=8> */
[----:B------:R-:W-:Y:S05]  /*11720*/  FMUL.FTZ R43, R43, UR5 ;  /* 0x000000052b2b7c20 */ /* 0x000fea0008410000 */
[----:B------:R-:W1:Y:S01]  /*11730*/  MUFU.TANH R183, R33 ;  /* 0x0000002100b77308 */ /* 0x000e620000002400 */
[C---:B----4-:R-:W-:Y:S06]  /*11740*/  HMMA.16816.F32.BF16 R44, R196.reuse, R136, R44 ;  /* 0x00000088c42c723c */ /* 0x050fec000004182c */
[C---:B------:R-:W-:Y:S03]  /*11750*/  HMMA.16816.F32.BF16 R48, R196.reuse, R138, R48 ;  /* 0x0000008ac430723c */ /* 0x040fe60000041830 */
[----:B------:R-:W4:Y:S10]  /*11760*/  MUFU.TANH R172, R34 ;  /* 0x0000002200ac7308 */ /* 0x000f340000002400 */
[----:B------:R5:W1:Y:S10]  /*11770*/  MUFU.TANH R178, R35 ;  /* 0x0000002300b27308 */ /* 0x000a740000002400 */
[----:B------:R-:W1:Y:S01]  /*11780*/  MUFU.TANH R195, R36 ;  /* 0x0000002400c37308 */ /* 0x000e620000002400 */
[----:B------:R-:W-:Y:S01]  /*11790*/  FMUL.FTZ R44, R44, UR5 ;  /* 0x000000052c2c7c20 */ /* 0x000fe20008410000 */
[----:B------:R-:W-:Y:S01]  /*117a0*/  FMUL.FTZ R45, R45, UR5 ;  /* 0x000000052d2d7c20 */ /* 0x000fe20008410000 */
[----:B------:R-:W-:Y:S01]  /*117b0*/  FMUL.FTZ R46, R46, UR5 ;  /* 0x000000052e2e7c20 */ /* 0x000fe20008410000 */
[----:B------:R-:W-:Y:S01]  /*117c0*/  FMUL.FTZ R47, R47, UR5 ;  /* 0x000000052f2f7c20 */ /* 0x000fe20008410000 */
[----:B------:R-:W-:Y:S05]  /*117d0*/  FMUL.FTZ R48, R48, UR5 ;  /* 0x0000000530307c20 */ /* 0x000fea0008410000 */
[----:B------:R-:W1:Y:S01]  /*117e0*/  MUFU.TANH R191, R37 ;  /* 0x0000002500bf7308 */ /* 0x000e620000002400 */
[----:B-----5:R-:W5:Y:S01]  /*117f0*/  LDSM.16.M88.4 R32, [R209+0x7000] ;  /* 0x00700000d120783b */ /* 0x020f620000000200 */
[----:B------:R-:W-:Y:S01]  /*11800*/  FMUL.FTZ R49, R49, UR5 ;  /* 0x0000000531317c20 */ /* 0x000fe20008410000 */
[----:B------:R-:W-:Y:S01]  /*11810*/  FMUL.FTZ R50, R50, UR5 ;  /* 0x0000000532327c20 */ /* 0x000fe20008410000 */
[----:B------:R-:W-:Y:S06]  /*11820*/  FMUL.FTZ R51, R51, UR5 ;  /* 0x0000000533337c20 */ /* 0x000fec0008410000 */
[----:B------:R-:W1:Y:S10]  /*11830*/  MUFU.TANH R192, R38 ;  /* 0x0000002600c07308 */ /* 0x000e740000002400 */
[----:B------:R3:W1:Y:S10]  /*11840*/  MUFU.TANH R186, R39 ;  /* 0x0000002700ba7308 */ /* 0x0006740000002400 */
[----:B------:R-:W1:Y:S10]  /*11850*/  MUFU.TANH R179, R184 ;  /* 0x000000b800b37308 */ /* 0x000e740000002400 */
[----:B------:R-:W1:Y:S01]  /*11860*/  MUFU.TANH R243, R243 ;  /* 0x000000f300f37308 */ /* 0x000e620000002400 */
[----:B---3--:R-:W3:Y:S01]  /*11870*/  LDSM.16.M88.4 R36, [R209+0x7800] ;  /* 0x00780000d124783b */ /* 0x008ee20000000200 */
[----:B------:R-:W-:Y:S08]  /*11880*/  DEPBAR.LE SB0, 0x0 ;  /* 0x000080000000791a */ /* 0x000ff00000000000 */
[----:B------:R-:W1:Y:S01]  /*11890*/  MUFU.TANH R245, R245 ;  /* 0x000000f500f57308 */ /* 0x000e620000002400 */
[----:B------:R-:W-:Y:S01]  /*118a0*/  BAR.SYNC.DEFER_BLOCKING 0x0 ;  /* 0x0000000000007b1d */ /* 0x000fe20000010000 */
[C---:B-----5:R-:W-:Y:S08]  /*118b0*/  HMMA.16816.F32.BF16 R52, R196.reuse, R32, R52 ;  /* 0x00000020c434723c */ /* 0x060ff00000041834 */
[----:B------:R-:W1:Y:S01]  /*118c0*/  MUFU.TANH R247, R247 ;  /* 0x000000f700f77308 */ /* 0x000e620000002400 */
[C---:B------:R-:W-:Y:S09]  /*118d0*/  HMMA.16816.F32.BF16 R56, R196.reuse, R34, R56 ;  /* 0x00000022c438723c */ /* 0x040ff20000041838 */
[----:B------:R-:W1:Y:S10]  /*118e0*/  MUFU.TANH R249, R249 ;  /* 0x000000f900f97308 */ /* 0x000e740000002400 */
[----:B------:R-:W1:Y:S01]  /*118f0*/  MUFU.TANH R202, R202 ;  /* 0x000000ca00ca7308 */ /* 0x000e620000002400 */
[----:B------:R-:W-:Y:S01]  /*11900*/  FMUL.FTZ R52, R52, UR5 ;  /* 0x0000000534347c20 */ /* 0x000fe20008410000 */
[----:B------:R-:W-:Y:S01]  /*11910*/  FMUL.FTZ R53, R53, UR5 ;  /* 0x0000000535357c20 */ /* 0x000fe20008410000 */
[----:B------:R-:W-:Y:S01]  /*11920*/  FMUL.FTZ R54, R54, UR5 ;  /* 0x0000000536367c20 */ /* 0x000fe20008410000 */
[----:B------:R-:W-:Y:S06]  /*11930*/  FMUL.FTZ R55, R55, UR5 ;  /* 0x0000000537377c20 */ /* 0x000fec0008410000 */
[----:B------:R-:W1:Y:S01]  /*11940*/  MUFU.TANH R200, R200 ;  /* 0x000000c800c87308 */ /* 0x000e620000002400 */
[C---:B---3--:R-:W-:Y:S03]  /*11950*/  HMMA.16816.F32.BF16 R60, R196.reuse, R36, R60 ;  /* 0x00000024c43c723c */ /* 0x048fe6000004183c */
[----:B------:R-:W-:Y:S01]  /*11960*/  FMUL.FTZ R56, R56, UR5 ;  /* 0x0000000538387c20 */ /* 0x000fe20008410000 */
[----:B------:R-:W-:Y:S01]  /*11970*/  FMUL.FTZ R57, R57, UR5 ;  /* 0x0000000539397c20 */ /* 0x000fe20008410000 */
[----:B------:R-:W-:Y:S01]  /*11980*/  FMUL.FTZ R58, R58, UR5 ;  /* 0x000000053a3a7c20 */ /* 0x000fe20008410000 */
[----:B------:R-:W-:Y:S03]  /*11990*/  HMMA.16816.F32.BF16 R64, R196, R38, R64 ;  /* 0x00000026c440723c */ /* 0x000fe60000041840 */
[----:B------:R-:W3:Y:S02]  /*119a0*/  MUFU.TANH R251, R251 ;  /* 0x000000fb00fb7308 */ /* 0x000ee40000002400 */
[----:B------:R-:W-:Y:S08]  /*119b0*/  FMUL.FTZ R59, R59, UR5 ;  /* 0x000000053b3b7c20 */ /* 0x000ff00008410000 */
[----:B------:R-:W1:Y:S10]  /*119c0*/  MUFU.TANH R242, R242 ;  /* 0x000000f200f27308 */ /* 0x000e740000002400 */
[----:B------:R-:W1:Y:S01]  /*119d0*/  MUFU.TANH R240, R240 ;  /* 0x000000f000f07308 */ /* 0x000e620000002400 */
[----:B------:R-:W-:Y:S01]  /*119e0*/  FMUL.FTZ R60, R60, UR5 ;  /* 0x000000053c3c7c20 */ /* 0x000fe20008410000 */
[----:B------:R-:W-:Y:S01]  /*119f0*/  FMUL.FTZ R61, R61, UR5 ;  /* 0x000000053d3d7c20 */ /* 0x000fe20008410000 */
[----:B------:R-:W-:Y:S01]  /*11a00*/  FMUL.FTZ R62, R62, UR5 ;  /* 0x000000053e3e7c20 */ /* 0x000fe20008410000 */
[----:B------:R-:W-:Y:S01]  /*11a10*/  FMUL.FTZ R63, R63, UR5 ;  /* 0x000000053f3f7c20 */ /* 0x000fe20008410000 */
[----:B------:R-:W-:Y:S05]  /*11a20*/  FMUL.FTZ R64, R64, UR5 ;  /* 0x0000000540407c20 */ /* 0x000fea0008410000 */
[----:B------:R-:W1:Y:S01]  /*11a30*/  MUFU.TANH R246, R246 ;  /* 0x000000f600f67308 */ /* 0x000e620000002400 */
[----:B------:R-:W-:Y:S01]  /*11a40*/  FMUL.FTZ R65, R65, UR5 ;  /* 0x0000000541417c20 */ /* 0x000fe20008410000 */
[----:B------:R-:W-:Y:S01]  /*11a50*/  FMUL.FTZ R66, R66, UR5 ;  /* 0x0000000542427c20 */ /* 0x000fe20008410000 */
[----:B------:R-:W-:Y:S07]  /*11a60*/  FMUL.FTZ R67, R67, UR5 ;  /* 0x0000000543437c20 */ /* 0x000fee0008410000 */
[----:B------:R-:W1:Y:S10]  /*11a70*/  MUFU.TANH R244, R244 ;  /* 0x000000f400f47308 */ /* 0x000e740000002400 */
[----:B------:R-:W1:Y:S10]  /*11a80*/  MUFU.TANH R250, R250 ;  /* 0x000000fa00fa7308 */ /* 0x000e740000002400 */
[----:B------:R-:W1:Y:S10]  /*11a90*/  MUFU.TANH R248, R248 ;  /* 0x000000f800f87308 */ /* 0x000e740000002400 */
[----:B------:R-:W1:Y:S10]  /*11aa0*/  MUFU.TANH R252, R252 ;  /* 0x000000fc00fc7308 */ /* 0x000e740000002400 */
[----:B------:R-:W1:Y:S10]  /*11ab0*/  MUFU.TANH R194, R194 ;  /* 0x000000c200c27308 */ /* 0x000e740000002400 */
[----:B------:R5:W1:Y:S10]  /*11ac0*/  MUFU.TANH R175, R180 ;  /* 0x000000b400af7308 */ /* 0x000a740000002400 */
[----:B------:R-:W1:Y:S10]  /*11ad0*/  MUFU.TANH R193, R193 ;  /* 0x000000c100c17308 */ /* 0x000e740000002400 */
[----:B------:R2:W1:Y:S01]  /*11ae0*/  MUFU.TANH R168, R181 ;  /* 0x000000b500a87308 */ /* 0x0004620000002400 */
[----:B-----5:R-:W-:Y:S09]  /*11af0*/  MOV R180, R2 ;  /* 0x0000000200b47202 */ /* 0x020ff20000000f00 */
[----:B------:R-:W1:Y:S10]  /*11b00*/  MUFU.TANH R182, R182 ;  /* 0x000000b600b67308 */ /* 0x000e740000002400 */
[----:B------:R1:W1:Y:S01]  /*11b10*/  MUFU.TANH R187, R40 ;  /* 0x0000002800bb7308 */ /* 0x0002620000002400 */
[----:B--2---:R-:W-:Y:S09]  /*11b20*/  MOV R181, R3 ;  /* 0x0000000300b57202 */ /* 0x004ff20000000f00 */
        /* <DEDUP_REMOVED lines=27> */
[----:B---34-:R-:W-:Y:S05]  /*11ce0*/  @!P1 BRA `(.L_x_2610) ;  /* 0x0000000c00109947 */ /* 0x018fea0003800000 */
[----:B------:R-:W-:Y:S01]  /*11cf0*/  ULDC.64 UR10, c[0x0][0x248] ;  /* 0x00009200000a7ab9 */ /* 0x000fe20000000a00 */
[----:B------:R-:W-:Y:S02]  /*11d00*/  MOV R8, R233 ;  /* 0x000000e900087202 */ /* 0x000fe40000000f00 */
[----:B------:R-:W-:Y:S01]  /*11d10*/  MOV R5, R232 ;  /* 0x000000e800057202 */ /* 0x000fe20000000f00 */
[----:B------:R-:W-:Y:S06]  /*11d20*/  @!P0 BRA `(.L_x_2611) ;  /* 0x0000000000fc8947 */ /* 0x000fec0003800000 */
[----:B------:R-:W3:Y:S01]  /*11d30*/  LDC R4, c[0x0][0x380] ;  /* 0x0000e000ff047b82 */ /* 0x000ee20000000800 */
[----:B------:R-:W-:Y:S01]  /*11d40*/  SHF.L.U32 R11, R222, 0x7, RZ ;  /* 0x00000007de0b7819 */ /* 0x000fe200000006ff */
[----:B------:R-:W-:Y:S01]  /*11d50*/  UMOV UR10, UR8 ;  /* 0x00000008000a7c82 */ /* 0x000fe20008000000 */
[----:B------:R-:W-:Y:S03]  /*11d60*/  UMOV UR11, UR9 ;  /* 0x00000009000b7c82 */ /* 0x000fe60008000000 */
[C---:B------:R-:W-:Y:S02]  /*11d70*/  VIADD R9, R11.reuse, 0xffffff00 ;  /* 0xffffff000b097836 */ /* 0x040fe40000000000 */
[----:B------:R-:W-:Y:S03]  /*11d80*/  VIADD R11, R11, 0xffffff80 ;  /* 0xffffff800b0b7836 */ /* 0x000fe60000000000 */
[----:B------:R-:W-:Y:S02]  /*11d90*/  IABS R5, R9 ;  /* 0x0000000900057213 */ /* 0x000fe40000000000 */
[----:B------:R-:W-:Y:S02]  /*11da0*/  IABS R6, R11 ;  /* 0x0000000b00067213 */ /* 0x000fe40000000000 */
[-C--:B---3--:R-:W-:Y:S02]  /*11db0*/  IABS R2, R4.reuse ;  /* 0x0000000400027213 */ /* 0x088fe40000000000 */
[-C--:B------:R-:W-:Y:S02]  /*11dc0*/  LOP3.LUT R9, R9, R4.reuse, RZ, 0x3c, !PT ;  /* 0x0000000409097212 */ /* 0x080fe400078e3cff */
[----:B------:R-:W3:Y:S01]  /*11dd0*/  I2F.RP R7, R2 ;  /* 0x0000000200077306 */ /* 0x000ee20000209400 */
[----:B------:R-:W-:Y:S09]  /*11de0*/  LOP3.LUT R11, R11, R4, RZ, 0x3c, !PT ;  /* 0x000000040b0b7212 */ /* 0x000ff200078e3cff */
[----:B---3--:R-:W3:Y:S02]  /*11df0*/  MUFU.RCP R3, R7 ;  /* 0x0000000700037308 */ /* 0x008ee40000001000 */
[----:B---3--:R-:W-:Y:S08]  /*11e00*/  VIADD R12, R3, 0xffffffe ;  /* 0x0ffffffe030c7836 */ /* 0x008ff00000000000 */
[----:B------:R-:W3:Y:S02]  /*11e10*/  F2I.FTZ.U32.TRUNC.NTZ R13, R12 ;  /* 0x0000000c000d7305 */ /* 0x000ee4000021f000 */
[--C-:B---3--:R-:W-:Y:S01]  /*11e20*/  IMAD.MOV R3, RZ, RZ, -R13.reuse ;  /* 0x000000ffff037224 */ /* 0x108fe200078e0a0d */
        /* <DEDUP_REMOVED lines=8> */
[C---:B------:R-:W-:Y:S01]  /*11eb0*/  IMAD R6, R2.reuse, R7, R6 ;  /* 0x0000000702067224 */ /* 0x040fe200078e0206 */
[----:B------:R-:W-:Y:S02]  /*11ec0*/  LOP3.LUT R7, RZ, R4, RZ, 0x33, !PT ;  /* 0x00000004ff077212 */ /* 0x000fe400078e33ff */
[C---:B------:R-:W-:Y:S02]  /*11ed0*/  ISETP.GT.U32.AND P1, PT, R2.reuse, R5, PT ;  /* 0x000000050200720c */ /* 0x040fe40003f24070 */
[----:B------:R-:W-:Y:S11]  /*11ee0*/  ISETP.GT.U32.AND P2, PT, R2, R6, PT ;  /* 0x000000060200720c */ /* 0x000ff60003f44070 */
[-C--:B------:R-:W-:Y:S01]  /*11ef0*/  @!P1 IADD3 R5, R5, -R2.reuse, RZ ;  /* 0x8000000205059210 */ /* 0x080fe20007ffe0ff */
[----:B------:R-:W-:Y:S01]  /*11f00*/  @!P1 VIADD R8, R8, 0x1 ;  /* 0x0000000108089836 */ /* 0x000fe20000000000 */
[----:B------:R-:W-:Y:S01]  /*11f10*/  @!P2 IADD3 R10, R10, 0x1, RZ ;  /* 0x000000010a0aa810 */ /* 0x000fe20007ffe0ff */
[----:B------:R-:W-:Y:S01]  /*11f20*/  @!P2 IMAD.IADD R6, R6, 0x1, -R2 ;  /* 0x000000010606a824 */ /* 0x000fe200078e0a02 */
[-C--:B------:R-:W-:Y:S02]  /*11f30*/  ISETP.GE.U32.AND P5, PT, R5, R2.reuse, PT ;  /* 0x000000020500720c */ /* 0x080fe40003fa6070 */
[----:B------:R-:W-:Y:S02]  /*11f40*/  ISETP.GE.AND P1, PT, R9, RZ, PT ;  /* 0x000000ff0900720c */ /* 0x000fe40003f26270 */
[----:B------:R-:W-:Y:S02]  /*11f50*/  ISETP.GE.U32.AND P6, PT, R6, R2, PT ;  /* 0x000000020600720c */ /* 0x000fe40003fc6070 */
[----:B------:R-:W-:Y:S07]  /*11f60*/  ISETP.GE.AND P2, PT, R11, RZ, PT ;  /* 0x000000ff0b00720c */ /* 0x000fee0003f46270 */
[----:B------:R-:W-:Y:S01]  /*11f70*/  @P5 VIADD R8, R8, 0x1 ;  /* 0x0000000108085836 */ /* 0x000fe20000000000 */
[----:B------:R-:W-:Y:S03]  /*11f80*/  ISETP.NE.AND P5, PT, R4, RZ, PT ;  /* 0x000000ff0400720c */ /* 0x000fe60003fa5270 */
        /* <DEDUP_REMOVED lines=14> */
[C---:B------:R-:W-:Y:S01]  /*12070*/  IMAD R4, R8.reuse, UR9, RZ ;  /* 0x0000000908047c24 */ /* 0x040fe2000f8e02ff */
[----:B------:R-:W-:Y:S01]  /*12080*/  SHF.R.S32.HI R7, RZ, 0x1f, R8 ;  /* 0x0000001fff077819 */ /* 0x000fe20000011408 */
[----:B------:R-:W-:Y:S04]  /*12090*/  IMAD.WIDE.U32 R8, R8, UR8, RZ ;  /* 0x0000000808087c25 */ /* 0x000fe8000f8e00ff */
[----:B------:R-:W-:Y:S04]  /*120a0*/  IMAD R4, R7, UR8, R4 ;  /* 0x0000000807047c24 */ /* 0x000fe8000f8e0204 */
[----:B------:R-:W-:Y:S01]  /*120b0*/  IMAD.IADD R9, R9, 0x1, R4 ;  /* 0x0000000109097824 */ /* 0x000fe200078e0204 */
[----:B---3--:R-:W-:Y:S04]  /*120c0*/  IADD3 R5, -R6, R5, RZ ;  /* 0x0000000506057210 */ /* 0x008fe80007ffe1ff */
[----:B------:R-:W-:Y:S01]  /*120d0*/  SHF.R.S32.HI R7, RZ, 0x1f, R5 ;  /* 0x0000001fff077819 */ /* 0x000fe20000011405 */
[-C--:B----4-:R-:W-:Y:S04]  /*120e0*/  IMAD.WIDE.U32 R8, R5, R2.reuse, R8 ;  /* 0x0000000205087225 */ /* 0x090fe800078e0008 */
[----:B------:R-:W-:Y:S04]  /*120f0*/  IMAD R4, R7, R2, RZ ;  /* 0x0000000207047224 */ /* 0x000fe800078e02ff */
[----:B------:R-:W-:Y:S05]  /*12100*/  IMAD R4, R5, R3, R4 ;  /* 0x0000000305047224 */ /* 0x000fea00078e0204 */
[----:B------:R-:W-:Y:S07]  /*12110*/  IADD3 R5, R9, R4, RZ ;  /* 0x0000000409057210 */ /* 0x000fee0007ffe0ff */
.L_x_2611:
        /* <DEDUP_REMOVED lines=129> */
.L_x_2610:
[----:B------:R-:W-:Y:S01]  /*12930*/  IADD3 R136, R222, -0x1, RZ ;  /* 0xffffffffde887810 */ /* 0x000fe20007ffe0ff */
[----:B---3--:R-:W-:Y:S01]  /*12940*/  LDSM.16.MT88.4 R12, [R208+0xc000] ;  /* 0x00c00000d00c783b */ /* 0x008fe20000004200 */
[----:B------:R-:W-:Y:S01]  /*12950*/  UMOV UR11, UR16 ;  /* 0x00000010000b7c82 */ /* 0x000fe20008000000 */
[----:B------:R-:W-:Y:S01]  /*12960*/  UMOV UR10, UR15 ;  /* 0x0000000f000a7c82 */ /* 0x000fe20008000000 */
[----:B------:R-:W-:Y:S04]  /*12970*/  LEA R2, R136, R231, 0x7 ;  /* 0x000000e788027211 */ /* 0x000fe800078e38ff */
[----:B------:R-:W-:Y:S01]  /*12980*/  I2FP.F32.S32 R3, R2 ;  /* 0x0000000200037245 */ /* 0x000fe20000201400 */
[----:B------:R-:W-:Y:S01]  /*12990*/  LDSM.16.MT88.4 R20, [R206+0xc000] ;  /* 0x00c00000ce14783b */ /* 0x000fe20000004200 */
[C---:B------:R-:W-:Y:S02]  /*129a0*/  IADD3 R7, R2.reuse, 0x21, RZ ;  /* 0x0000002102077810 */ /* 0x040fe40007ffe0ff */
[----:B------:R-:W-:Y:S01]  /*129b0*/  IADD3 R6, R2, 0x1, RZ ;  /* 0x0000000102067810 */ /* 0x000fe20007ffe0ff */
[CC--:B------:R-:W-:Y:S01]  /*129c0*/  FFMA.FTZ R241, R0.reuse, R3.reuse, R241 ;  /* 0x0000000300f17223 */ /* 0x0c0fe200000100f1 */
[----:B------:R-:W-:Y:S01]  /*129d0*/  FFMA.FTZ R201, R0, R3, R201 ;  /* 0x0000000300c97223 */ /* 0x000fe200000100c9 */
[C---:B------:R-:W-:Y:S02]  /*129e0*/  IADD3 R3, R2.reuse, 0x9, RZ ;  /* 0x0000000902037810 */ /* 0x040fe40007ffe0ff */
[----:B------:R-:W-:Y:S01]  /*129f0*/  IADD3 R4, R2, 0x8, RZ ;  /* 0x0000000802047810 */ /* 0x000fe20007ffe0ff */
[----:B------:R-:W-:Y:S01]  /*12a00*/  LDSM.16.MT88.4 R28, [R205+0xc000] ;  /* 0x00c00000cd1c783b */ /* 0x000fe20000004200 */
[----:B------:R-:W-:Y:S02]  /*12a10*/  I2FP.F32.S32 R3, R3 ;  /* 0x0000000300037245 */ /* 0x000fe40000201400 */
[----:B------:R-:W-:Y:S02]  /*12a20*/  I2FP.F32.S32 R7, R7 ;  /* 0x0000000700077245 */ /* 0x000fe40000201400 */
[----:B------:R-:W-:Y:S01]  /*12a30*/  I2FP.F32.S32 R6, R6 ;  /* 0x0000000600067245 */ /* 0x000fe20000201400 */
[CC--:B-1----:R-:W-:Y:S01]  /*12a40*/  FFMA.FTZ R202, R0.reuse, R3.reuse, R202 ;  /* 0x0000000300ca7223 */ /* 0x0c2fe200000100ca */
[----:B------:R-:W-:Y:S01]  /*12a50*/  FFMA.FTZ R247, R0, R3, R247 ;  /* 0x0000000300f77223 */ /* 0x000fe200000100f7 */
[----:B------:R-:W-:Y:S01]  /*12a60*/  IADD3 R3, R2, 0x28, RZ ;  /* 0x0000002802037810 */ /* 0x000fe20007ffe0ff */
[CC--:B------:R-:W-:Y:S01]  /*12a70*/  FFMA.FTZ R166, R0.reuse, R7.reuse, R166 ;  /* 0x0000000700a67223 */ /* 0x0c0fe200000100a6 */
[----:B------:R-:W-:Y:S01]  /*12a80*/  I2FP.F32.S32 R4, R4 ;  /* 0x0000000400047245 */ /* 0x000fe20000201400 */
[C---:B------:R-:W-:Y:S01]  /*12a90*/  FFMA.FTZ R177, R0.reuse, R7, R177 ;  /* 0x0000000700b17223 */ /* 0x040fe200000100b1 */
[----:B------:R-:W-:Y:S01]  /*12aa0*/  I2FP.F32.S32 R3, R3 ;  /* 0x0000000300037245 */ /* 0x000fe20000201400 */
[----:B------:R-:W-:Y:S01]  /*12ab0*/  FFMA.FTZ R243, R0, R6, R243 ;  /* 0x0000000600f37223 */ /* 0x000fe200000100f3 */
[----:B------:R-:W-:Y:S01]  /*12ac0*/  IADD3 R7, R2, 0x38, RZ ;  /* 0x0000003802077810 */ /* 0x000fe20007ffe0ff */
[C---:B------:R-:W-:Y:S01]  /*12ad0*/  FFMA.FTZ R249, R0.reuse, R4, R249 ;  /* 0x0000000400f97223 */ /* 0x040fe200000100f9 */
[C---:B------:R-:W-:Y:S01]  /*12ae0*/  FFMA.FTZ R203, R0.reuse, R6, R203 ;  /* 0x0000000600cb7223 */ /* 0x040fe200000100cb */
[CC--:B------:R-:W-:Y:S01]  /*12af0*/  FFMA.FTZ R164, R0.reuse, R3.reuse, R164 ;  /* 0x0000000300a47223 */ /* 0x0c0fe200000100a4 */
[----:B------:R-:W-:Y:S01]  /*12b00*/  FFMA.FTZ R165, R0, R3, R165 ;  /* 0x0000000300a57223 */ /* 0x000fe200000100a5 */
[----:B------:R-:W-:Y:S01]  /*12b10*/  IADD3 R3, R2, 0x31, RZ ;  /* 0x0000003102037810 */ /* 0x000fe20007ffe0ff */
[----:B------:R-:W-:Y:S01]  /*12b20*/  FFMA.FTZ R245, R0, R4, R245 ;  /* 0x0000000400f57223 */ /* 0x000fe200000100f5 */
[C---:B------:R-:W-:Y:S01]  /*12b30*/  IADD3 R4, R2.reuse, 0x40, RZ ;  /* 0x0000004002047810 */ /* 0x040fe20007ffe0ff */
[----:B------:R-:W-:Y:S01]  /*12b40*/  LDSM.16.MT88.4 R36, [R204+0xc000] ;  /* 0x00c00000cc24783b */ /* 0x000fe20000004200 */
[----:B------:R-:W-:Y:S02]  /*12b50*/  I2FP.F32.S32 R3, R3 ;  /* 0x0000000300037245 */ /* 0x000fe40000201400 */
[----:B------:R-:W-:Y:S02]  /*12b60*/  FMNMX.FTZ R6, R241, R133, !PT ;  /* 0x00000085f1067209 */ /* 0x000fe40007810000 */
[----:B--2---:R-:W-:Y:S01]  /*12b70*/  IADD3 R55, R2, 0x10, RZ ;  /* 0x0000001002377810 */ /* 0x004fe20007ffe0ff */
[C---:B------:R-:W-:Y:S01]  /*12b80*/  FFMA.FTZ R182, R0.reuse, R3, R182 ;  /* 0x0000000300b67223 */ /* 0x040fe200000100b6 */
[----:B------:R-:W-:Y:S01]  /*12b90*/  I2FP.F32.S32 R7, R7 ;  /* 0x0000000700077245 */ /* 0x000fe20000201400 */
[C---:B------:R-:W-:Y:S01]  /*12ba0*/  FFMA.FTZ R179, R0.reuse, R3, R179 ;  /* 0x0000000300b37223 */ /* 0x040fe200000100b3 */
[----:B------:R-:W-:Y:S01]  /*12bb0*/  FMNMX.FTZ R6, R243, R6, !PT ;  /* 0x00000006f3067209 */ /* 0x000fe20007810000 */
[----:B------:R-:W-:Y:S01]  /*12bc0*/  LDSM.16.MT88.4 R48, [R208+0x10000] ;  /* 0x01000000d030783b */ /* 0x000fe20000004200 */
[----:B------:R-:W-:Y:S01]  /*12bd0*/  I2FP.F32.S32 R3, R4 ;  /* 0x0000000400037245 */ /* 0x000fe20000201400 */
[CC--:B------:R-:W-:Y:S01]  /*12be0*/  FFMA.FTZ R172, R0.reuse, R7.reuse, R172 ;  /* 0x0000000700ac7223 */ /* 0x0c0fe200000100ac */
[----:B------:R-:W-:Y:S01]  /*12bf0*/  FMNMX.FTZ R4, R201, R132, !PT ;  /* 0x00000084c9047209 */ /* 0x000fe20007810000 */
[C---:B------:R-:W-:Y:S01]  /*12c00*/  FFMA.FTZ R189, R0.reuse, R7, R189 ;  /* 0x0000000700bd7223 */ /* 0x040fe200000100bd */
[----:B------:R-:W-:Y:S01]  /*12c10*/  I2FP.F32.S32 R55, R55 ;  /* 0x0000003700377245 */ /* 0x000fe20000201400 */
[-C--:B------:R-:W-:Y:S01]  /*12c20*/  FFMA.FTZ R192, R0, R3.reuse, R192 ;  /* 0x0000000300c07223 */ /* 0x080fe200000100c0 */
[----:B------:R-:W-:Y:S01]  /*12c30*/  IADD3 R53, R2, 0x11, RZ ;  /* 0x0000001102357810 */ /* 0x000fe20007ffe0ff */
[C---:B------:R-:W-:Y:S01]  /*12c40*/  FFMA.FTZ R195, R0.reuse, R3, R195 ;  /* 0x0000000300c37223 */ /* 0x040fe200000100c3 */
[----:B------:R-:W-:Y:S01]  /*12c50*/  FMNMX.FTZ R7, R249, R6, !PT ;  /* 0x00000006f9077209 */ /* 0x000fe20007810000 */
[CC--:B------:R-:W-:Y:S01]  /*12c60*/  FFMA.FTZ R44, R0.reuse, R55.reuse, R242 ;  /* 0x00000037002c7223 */ /* 0x0c0fe200000100f2 */
[----:B------:R-:W-:Y:S01]  /*12c70*/  FMNMX.FTZ R4, R203, R4, !PT ;  /* 0x00000004cb047209 */ /* 0x000fe20007810000 */
[----:B------:R-:W-:Y:S01]  /*12c80*/  FFMA.FTZ R55, R0, R55, R200 ;  /* 0x0000003700377223 */ /* 0x000fe200000100c8 */
[----:B------:R-:W-:Y:S01]  /*12c90*/  I2FP.F32.S32 R53, R53 ;  /* 0x0000003500357245 */ /* 0x000fe20000201400 */
[----:B------:R-:W-:Y:S01]  /*12ca0*/  LDSM.16.MT88.4 R56, [R206+0x10000] ;  /* 0x01000000ce38783b */ /* 0x000fe20000004200 */
[----:B------:R-:W-:Y:S02]  /*12cb0*/  IADD3 R63, R2, 0x18, RZ ;  /* 0x00000018023f7810 */ /* 0x000fe40007ffe0ff */
        /* <DEDUP_REMOVED lines=46> */
[-C--:B------:R-:W-:Y:S01]  /*12fa0*/  FFMA.FTZ R178, R0, R5.reuse, R178 ;  /* 0x0000000500b27223 */ /* 0x080fe200000100b2 */
[----:B------:R-:W-:Y:S01]  /*12fb0*/  IADD3 R9, R2, 0x41, RZ ;  /* 0x0000004102097810 */ /* 0x000fe20007ffe0ff */
[----:B------:R-:W-:Y:S01]  /*12fc0*/  FFMA.FTZ R183, R0, R5, R183 ;  /* 0x0000000500b77223 */ /* 0x000fe200000100b7 */
[----:B------:R-:W-:Y:S02]  /*12fd0*/  FMNMX.FTZ R7, R172, R7, !PT ;  /* 0x00000007ac077209 */ /* 0x000fe40007810000 */
[----:B------:R-:W-:Y:S02]  /*12fe0*/  FMNMX.FTZ R4, R179, R4, !PT ;  /* 0x00000004b3047209 */ /* 0x000fe40007810000 */
[----:B------:R-:W-:Y:S02]  /*12ff0*/  IADD3 R5, R2, 0x48, RZ ;  /* 0x0000004802057810 */ /* 0x000fe40007ffe0ff */
[----:B------:R-:W-:Y:S02]  /*13000*/  I2FP.F32.S32 R9, R9 ;  /* 0x0000000900097245 */ /* 0x000fe40000201400 */
[----:B------:R-:W-:Y:S02]  /*13010*/  FMNMX.FTZ R7, R178, R7, !PT ;  /* 0x00000007b2077209 */ /* 0x000fe40007810000 */
[----:B------:R-:W-:Y:S01]  /*13020*/  FMNMX.FTZ R4, R189, R4, !PT ;  /* 0x00000004bd047209 */ /* 0x000fe20007810000 */
[-C--:B------:R-:W-:Y:S01]  /*13030*/  FFMA.FTZ R186, R0, R9.reuse, R186 ;  /* 0x0000000900ba7223 */ /* 0x080fe200000100ba */
[----:B------:R-:W-:Y:S01]  /*13040*/  IADD3 R3, R2, 0x49, RZ ;  /* 0x0000004902037810 */ /* 0x000fe20007ffe0ff */
[----:B------:R-:W-:Y:S01]  /*13050*/  FFMA.FTZ R191, R0, R9, R191 ;  /* 0x0000000900bf7223 */ /* 0x000fe200000100bf */
        /* <DEDUP_REMOVED lines=56> */
[----:B------:R-:W-:Y:S01]  /*133e0*/  I2FP.F32.S32 R3, R3 ;  /* 0x0000000300037245 */ /* 0x000fe20000201400 */
[CC--:B------:R-:W-:Y:S01]  /*133f0*/  FFMA.FTZ R154, R0.reuse, R5.reuse, R154 ;  /* 0x00000005009a7223 */ /* 0x0c0fe2000001009a */
[----:B------:R-:W-:Y:S01]  /*13400*/  FMNMX.FTZ R4, R159, R4, !PT ;  /* 0x000000049f047209 */ /* 0x000fe20007810000 */
[----:B------:R-:W-:Y:S01]  /*13410*/  FFMA.FTZ R153, R0, R5, R153 ;  /* 0x0000000500997223 */ /* 0x000fe20000010099 */
[----:B------:R-:W-:Y:S01]  /*13420*/  IADD3 R9, R2, 0x71, RZ ;  /* 0x0000007102097810 */ /* 0x000fe20007ffe0ff */
[----:B------:R-:W-:Y:S01]  /*13430*/  FFMA.FTZ R152, R0, R3, R152 ;  /* 0x0000000300987223 */ /* 0x000fe20000010098 */
[----:B------:R-:W-:Y:S01]  /*13440*/  FMNMX.FTZ R7, R156, R7, !PT ;  /* 0x000000079c077209 */ /* 0x000fe20007810000 */
[----:B------:R-:W-:Y:S01]  /*13450*/  FFMA.FTZ R149, R0, R3, R149 ;  /* 0x0000000300957223 */ /* 0x000fe20000010095 */
[----:B------:R-:W-:Y:S02]  /*13460*/  FMNMX.FTZ R4, R157, R4, !PT ;  /* 0x000000049d047209 */ /* 0x000fe40007810000 */
[----:B------:R-:W-:Y:S02]  /*13470*/  I2FP.F32.S32 R9, R9 ;  /* 0x0000000900097245 */ /* 0x000fe40000201400 */
[----:B------:R-:W-:Y:S02]  /*13480*/  IADD3 R3, R2, 0x78, RZ ;  /* 0x0000007802037810 */ /* 0x000fe40007ffe0ff */
[----:B------:R-:W-:Y:S01]  /*13490*/  FMNMX.FTZ R7, R154, R7, !PT ;  /* 0x000000079a077209 */ /* 0x000fe20007810000 */
[CC--:B------:R-:W-:Y:S01]  /*134a0*/  FFMA.FTZ R150, R0.reuse, R9.reuse, R150 ;  /* 0x0000000900967223 */ /* 0x0c0fe20000010096 */
[----:B------:R-:W-:Y:S01]  /*134b0*/  FMNMX.FTZ R4, R155, R4, !PT ;  /* 0x000000049b047209 */ /* 0x000fe20007810000 */
[----:B------:R-:W-:Y:S01]  /*134c0*/  FFMA.FTZ R147, R0, R9, R147 ;  /* 0x0000000900937223 */ /* 0x000fe20000010093 */
        /* <DEDUP_REMOVED lines=10> */
[----:B------:R-:W-:Y:S01]  /*13570*/  FMNMX.FTZ R3, R135, R2, !PT ;  /* 0x0000000287037209 */ /* 0x000fe20007810000 */
[----:B------:R-:W-:Y:S01]  /*13580*/  FFMA.FTZ R140, R0, R5, R140 ;  /* 0x00000005008c7223 */ /* 0x000fe2000001008c */
        /* <DEDUP_REMOVED lines=12> */
[C---:B------:R-:W-:Y:S01]  /*13650*/  FMUL.FTZ R148, R3.reuse, UR4 ;  /* 0x0000000403947c20 */ /* 0x040fe20008410000 */
[----:B------:R-:W-:Y:S01]  /*13660*/  FADD.FTZ R5, -R3, R132 ;  /* 0x0000008403057221 */ /* 0x000fe20000010100 */
[C---:B------:R-:W-:Y:S01]  /*13670*/  FSETP.NEU.FTZ.AND P1, PT, R2.reuse, -INF , PT ;  /* 0xff8000000200780b */ /* 0x040fe20003f3d000 */
[C---:B------:R-:W-:Y:S01]  /*13680*/  FMUL.FTZ R151, R2.reuse, UR4 ;  /* 0x0000000402977c20 */ /* 0x040fe20008410000 */
[----:B------:R-:W-:Y:S01]  /*13690*/  FADD.FTZ R4, -R2, R133 ;  /* 0x0000008502047221 */ /* 0x000fe20000010100 */
[----:B------:R-:W-:Y:S03]  /*136a0*/  FMUL.FTZ R133, R5, UR4 ;  /* 0x0000000405857c20 */ /* 0x000fe60008410000 */
[----:B------:R-:W-:Y:S01]  /*136b0*/  FSEL R151, R151, RZ, P1 ;  /* 0x000000ff97977208 */ /* 0x000fe20000800000 */
[----:B------:R-:W-:Y:S01]  /*136c0*/  FMUL.FTZ R132, R4, UR4 ;  /* 0x0000000404847c20 */ /* 0x000fe20008410000 */
[----:B------:R-:W-:Y:S01]  /*136d0*/  FSETP.NEU.FTZ.AND P1, PT, R3, -INF , PT ;  /* 0xff8000000300780b */ /* 0x000fe20003f3d000 */
[----:B------:R-:W1:Y:S02]  /*136e0*/  MUFU.EX2 R133, R133 ;  /* 0x0000008500857308 */ /* 0x000e640000000800 */
        /* <DEDUP_REMOVED lines=15> */
[C---:B-1----:R-:W-:Y:S01]  /*137e0*/  FMUL.FTZ R4, R133.reuse, R128 ;  /* 0x0000008085047220 */ /* 0x042fe20000410000 */
        /* <DEDUP_REMOVED lines=24> */
[----:B------:R-:W-:Y:S01]  /*13970*/  FMUL.FTZ R41, R133, R93 ;  /* 0x0000005d85297220 */ /* 0x000fe20000410000 */
[C---:B------:R-:W-:Y:S03]  /*13980*/  FMUL.FTZ R46, R132.reuse, R90 ;  /* 0x0000005a842e7220 */ /* 0x040fe60000410000 */
[----:B------:R-:W2:Y:S01]  /*13990*/  MUFU.EX2 R137, R137 ;  /* 0x0000008900897308 */ /* 0x000ea20000000800 */
[----:B-1----:R-:W-:Y:S01]  /*139a0*/  F2FP.BF16.F32.PACK_AB R129, R143, R145 ;  /* 0x000000918f81723e */ /* 0x002fe200000010ff */
[C---:B------:R-:W-:Y:S01]  /*139b0*/  FMUL.FTZ R47, R132.reuse, R91 ;  /* 0x0000005b842f7220 */ /* 0x040fe20000410000 */
[C---:B------:R-:W-:Y:S01]  /*139c0*/  FMUL.FTZ R45, R133.reuse, R89 ;  /* 0x00000059852d7220 */ /* 0x040fe20000410000 */
[----:B------:R-:W-:Y:S01]  /*139d0*/  LDSM.16.MT88.4 R100, [R205+0xe800] ;  /* 0x00e80000cd64783b */ /* 0x000fe20000004200 */
[C---:B------:R-:W-:Y:S01]  /*139e0*/  FMUL.FTZ R54, R132.reuse, R82 ;  /* 0x0000005284367220 */ /* 0x040fe20000410000 */
[----:B------:R-:W-:Y:S01]  /*139f0*/  FMUL.FTZ R62, R132, R74 ;  /* 0x0000004a843e7220 */ /* 0x000fe20000410000 */
[----:B------:R-:W-:Y:S03]  /*13a00*/  FMUL.FTZ R60, R133, R72 ;  /* 0x00000048853c7220 */ /* 0x000fe60000410000 */
        /* <DEDUP_REMOVED lines=8> */
[----:B------:R-:W1:Y:S01]  /*13a90*/  MUFU.EX2 R144, R144 ;  /* 0x0000009000907308 */ /* 0x000e620000000800 */
[----:B--2---:R-:W-:Y:S01]  /*13aa0*/  F2FP.BF16.F32.PACK_AB R131, R137, R142 ;  /* 0x0000008e8983723e */ /* 0x004fe200000010ff */
[--C-:B------:R-:W-:Y:S01]  /*13ab0*/  FFMA.FTZ R179, R179, UR4, -R148.reuse ;  /* 0x00000004b3b37c23 */ /* 0x100fe20008010894 */
[--C-:B------:R-:W-:Y:S01]  /*13ac0*/  FFMA.FTZ R182, R189, UR4, -R148.reuse ;  /* 0x00000004bdb67c23 */ /* 0x100fe20008010894 */
[----:B------:R-:W-:Y:S01]  /*13ad0*/  LDSM.16.MT88.4 R108, [R205+0xf800] ;  /* 0x00f80000cd6c783b */ /* 0x000fe20000004200 */
[--C-:B------:R-:W-:Y:S01]  /*13ae0*/  FFMA.FTZ R183, R183, UR4, -R148.reuse ;  /* 0x00000004b7b77c23 */ /* 0x100fe20008010894 */
[--C-:B------:R-:W-:Y:S01]  /*13af0*/  FFMA.FTZ R189, R192, UR4, -R151.reuse ;  /* 0x00000004c0bd7c23 */ /* 0x100fe20008010897 */
[--C-:B------:R-:W-:Y:S03]  /*13b00*/  FFMA.FTZ R193, R190, UR4, -R151.reuse ;  /* 0x00000004bec17c23 */ /* 0x100fe60008010897 */
[----:B------:R-:W-:Y:S01]  /*13b10*/  MUFU.EX2 R139, R139 ;  /* 0x0000008b008b7308 */ /* 0x000fe20000000800 */
[--C-:B------:R-:W-:Y:S01]  /*13b20*/  FFMA.FTZ R186, R186, UR4, -R151.reuse ;  /* 0x00000004baba7c23 */ /* 0x100fe20008010897 */
[--C-:B------:R-:W-:Y:S01]  /*13b30*/  FFMA.FTZ R188, R188, UR4, -R151.reuse ;  /* 0x00000004bcbc7c23 */ /* 0x100fe20008010897 */
[--C-:B------:R-:W-:Y:S01]  /*13b40*/  FFMA.FTZ R190, R195, UR4, -R148.reuse ;  /* 0x00000004c3be7c23 */ /* 0x100fe20008010894 */
[--C-:B------:R-:W-:Y:S01]  /*13b50*/  FFMA.FTZ R191, R191, UR4, -R148.reuse ;  /* 0x00000004bfbf7c23 */ /* 0x100fe20008010894 */
[--C-:B------:R-:W-:Y:S01]  /*13b60*/  FFMA.FTZ R187, R187, UR4, -R148.reuse ;  /* 0x00000004bbbb7c23 */ /* 0x100fe20008010894 */
[--C-:B------:R-:W-:Y:S01]  /*13b70*/  FFMA.FTZ R192, R185, UR4, -R148.reuse ;  /* 0x00000004b9c07c23 */ /* 0x100fe20008010894 */
[--C-:B------:R-:W-:Y:S03]  /*13b80*/  FFMA.FTZ R185, R176, UR4, -R151.reuse ;  /* 0x00000004b0b97c23 */ /* 0x100fe60008010897 */
[----:B------:R-:W2:Y:S01]  /*13b90*/  MUFU.EX2 R138, R138 ;  /* 0x0000008a008a7308 */ /* 0x000ea20000000800 */
[----:B-1----:R-:W-:Y:S01]  /*13ba0*/  F2FP.BF16.F32.PACK_AB R128, R144, R146 ;  /* 0x000000929080723e */ /* 0x002fe200000010ff */
[--C-:B------:R-:W-:Y:S01]  /*13bb0*/  FFMA.FTZ R195, R170, UR4, -R151.reuse ;  /* 0x00000004aac37c23 */ /* 0x100fe20008010897 */
[--C-:B------:R-:W-:Y:S01]  /*13bc0*/  FFMA.FTZ R184, R184, UR4, -R151.reuse ;  /* 0x00000004b8b87c23 */ /* 0x100fe20008010897 */
[--C-:B------:R-:W-:Y:S01]  /*13bd0*/  FFMA.FTZ R174, R174, UR4, -R151.reuse ;  /* 0x00000004aeae7c23 */ /* 0x100fe20008010897 */
        /* <DEDUP_REMOVED lines=12> */
[----:B--2---:R-:W-:Y:S01]  /*13ca0*/  F2FP.BF16.F32.PACK_AB R130, R138, R139 ;  /* 0x0000008b8a82723e */ /* 0x004fe200000010ff */
[--C-:B------:R-:W-:Y:S01]  /*13cb0*/  FFMA.FTZ R155, R155, UR4, -R148.reuse ;  /* 0x000000049b9b7c23 */ /* 0x100fe20008010894 */
[--C-:B------:R-:W-:Y:S01]  /*13cc0*/  FFMA.FTZ R158, R153, UR4, -R148.reuse ;  /* 0x00000004999e7c23 */ /* 0x100fe20008010894 */
[--C-:B------:R-:W-:Y:S01]  /*13cd0*/  FFMA.FTZ R153, R150, UR4, -R151.reuse ;  /* 0x0000000496997c23 */ /* 0x100fe20008010897 */
[----:B------:R-:W-:Y:S01]  /*13ce0*/  ISETP.GT.AND P1, PT, R222, 0x1, PT ;  /* 0x00000001de00780c */ /* 0x000fe20003f24270 */
[--C-:B------:R-:W-:Y:S01]  /*13cf0*/  FFMA.FTZ R152, R152, UR4, -R151.reuse ;  /* 0x0000000498987c23 */ /* 0x100fe20008010897 */
[--C-:B------:R-:W-:Y:S01]  /*13d00*/  FFMA.FTZ R150, R135, UR4, -R151.reuse ;  /* 0x0000000487967c23 */ /* 0x100fe20008010897 */
[C---:B------:R-:W-:Y:S02]  /*13d10*/  HMMA.16816.F32.BF16 R4, R128.reuse, R12, R4 ;  /* 0x0000000c8004723c */ /* 0x040fe40000041804 */
[----:B------:R-:W-:Y:S03]  /*13d20*/  MUFU.EX2 R162, R162 ;  /* 0x000000a200a27308 */ /* 0x000fe60000000800 */
[--C-:B------:R-:W-:Y:S01]  /*13d30*/  FFMA.FTZ R149, R149, UR4, -R148.reuse ;  /* 0x0000000495957c23 */ /* 0x100fe20008010894 */
[C---:B------:R-:W-:Y:S06]  /*13d40*/  HMMA.16816.F32.BF16 R8, R128.reuse, R14, R8 ;  /* 0x0000000e8008723c */ /* 0x040fec0000041808 */
[----:B------:R-:W-:Y:S01]  /*13d50*/  MUFU.EX2 R164, R164 ;  /* 0x000000a400a47308 */ /* 0x000fe20000000800 */
[C---:B------:R-:W-:Y:S01]  /*13d60*/  FMUL.FTZ R12, R133.reuse, R120 ;  /* 0x00000078850c7220 */ /* 0x040fe20000410000 */
[----:B------:R-:W-:Y:S03]  /*13d70*/  FMUL.FTZ R13, R133, R121 ;  /* 0x00000079850d7220 */ /* 0x000fe60000410000 */
[C---:B------:R-:W-:Y:S01]  /*13d80*/  FMUL.FTZ R14, R132.reuse, R122 ;  /* 0x0000007a840e7220 */ /* 0x040fe20000410000 */
[----:B------:R-:W-:Y:S04]  /*13d90*/  FMUL.FTZ R15, R132, R123 ;  /* 0x0000007b840f7220 */ /* 0x000fe80000410000 */
[----:B------:R-:W-:Y:S01]  /*13da0*/  MUFU.EX2 R165, R165 ;  /* 0x000000a500a57308 */ /* 0x000fe20000000800 */
[----:B------:R-:W-:Y:S01]  /*13db0*/  FFMA.FTZ R120, R194, UR4, -R151 ;  /* 0x00000004c2787c23 */ /* 0x000fe20008010897 */
[--C-:B------:R-:W-:Y:S01]  /*13dc0*/  FFMA.FTZ R121, R197, UR4, -R148.reuse ;  /* 0x00000004c5797c23 */ /* 0x100fe20008010894 */
[--C-:B------:R-:W-:Y:S01]  /*13dd0*/  FFMA.FTZ R194, R147, UR4, -R148.reuse ;  /* 0x0000000493c27c23 */ /* 0x100fe20008010894 */
[C---:B------:R-:W-:Y:S03]  /*13de0*/  HMMA.16816.F32.BF16 R12, R128.reuse, R20, R12 ;  /* 0x00000014800c723c */ /* 0x040fe6000004180c */
[--C-:B------:R-:W-:Y:S03]  /*13df0*/  FFMA.FTZ R141, R141, UR4, -R148.reuse ;  /* 0x000000048d8d7c23 */ /* 0x100fe60008010894 */
[----:B------:R-:W-:Y:S01]  /*13e00*/  MUFU.EX2 R120, R120 ;  /* 0x0000007800787308 */ /* 0x000fe20000000800 */
[C---:B------:R-:W-:Y:S01]  /*13e10*/  FFMA.FTZ R145, R132.reuse, R239, R145 ;  /* 0x000000ef84917223 */ /* 0x040fe20000010091 */
[C---:B------:R-:W-:Y:S03]  /*13e20*/  HMMA.16816.F32.BF16 R16, R128.reuse, R22, R16 ;  /* 0x000000168010723c */ /* 0x040fe60000041810 */
[C---:B------:R-:W-:Y:S01]  /*13e30*/  FMUL.FTZ R20, R133.reuse, R112 ;  /* 0x0000007085147220 */ /* 0x040fe20000410000 */
[----:B------:R-:W-:Y:S03]  /*13e40*/  FMUL.FTZ R21, R133, R113 ;  /* 0x0000007185157220 */ /* 0x000fe60000410000 */
[C---:B------:R-:W-:Y:S01]  /*13e50*/  FMUL.FTZ R22, R132.reuse, R114 ;  /* 0x0000007284167220 */ /* 0x040fe20000410000 */
[C---:B------:R-:W-:Y:S01]  /*13e60*/  FMUL.FTZ R23, R132.reuse, R115 ;  /* 0x0000007384177220 */ /* 0x040fe20000410000 */
[----:B------:R-:W-:Y:S02]  /*13e70*/  MUFU.EX2 R121, R121 ;  /* 0x0000007900797308 */ /* 0x000fe40000000800 */
[--C-:B------:R-:W-:Y:S01]  /*13e80*/  FFMA.FTZ R112, R55, UR4, -R148.reuse ;  /* 0x0000000437707c23 */ /* 0x100fe20008010894 */
[C---:B------:R-:W-:Y:S01]  /*13e90*/  FMUL.FTZ R55, R132.reuse, R83 ;  /* 0x0000005384377220 */ /* 0x040fe20000410000 */
[--C-:B------:R-:W-:Y:S01]  /*13ea0*/  FFMA.FTZ R113, R53, UR4, -R148.reuse ;  /* 0x0000000435717c23 */ /* 0x100fe20008010894 */
[----:B------:R-:W-:Y:S01]  /*13eb0*/  FMUL.FTZ R53, R133, R81 ;  /* 0x0000005185357220 */ /* 0x000fe20000410000 */
[C---:B------:R-:W-:Y:S04]  /*13ec0*/  HMMA.16816.F32.BF16 R20, R128.reuse, R28, R20 ;  /* 0x0000001c8014723c */ /* 0x040fe80000041814 */
[----:B------:R-:W-:Y:S01]  /*13ed0*/  MUFU.EX2 R166, R166 ;  /* 0x000000a600a67308 */ /* 0x000fe20000000800 */
[--C-:B------:R-:W-:Y:S01]  /*13ee0*/  FFMA.FTZ R114, R63, UR4, -R148.reuse ;  /* 0x000000043f727c23 */ /* 0x100fe20008010894 */
[C---:B------:R-:W-:Y:S01]  /*13ef0*/  FMUL.FTZ R63, R132.reuse, R75 ;  /* 0x0000004b843f7220 */ /* 0x040fe20000410000 */
[--C-:B------:R-:W-:Y:S01]  /*13f00*/  FFMA.FTZ R115, R61, UR4, -R148.reuse ;  /* 0x000000043d737c23 */ /* 0x100fe20008010894 */
[C---:B------:R-:W-:Y:S06]  /*13f10*/  HMMA.16816.F32.BF16 R24, R128.reuse, R30, R24 ;  /* 0x0000001e8018723c */ /* 0x040fec0000041818 */
[----:B------:R-:W-:Y:S01]  /*13f20*/  MUFU.EX2 R168, R168 ;  /* 0x000000a800a87308 */ /* 0x000fe20000000800 */
[C---:B------:R-:W-:Y:S01]  /*13f30*/  FMUL.FTZ R28, R133.reuse, R104 ;  /* 0x00000068851c7220 */ /* 0x040fe20000410000 */
[C---:B------:R-:W-:Y:S03]  /*13f40*/  FMUL.FTZ R29, R133.reuse, R105 ;  /* 0x00000069851d7220 */ /* 0x040fe60000410000 */
[C---:B------:R-:W-:Y:S01]  /*13f50*/  FMUL.FTZ R30, R132.reuse, R106 ;  /* 0x0000006a841e7220 */ /* 0x040fe20000410000 */
[----:B------:R-:W-:Y:S01]  /*13f60*/  FMUL.FTZ R31, R132, R107 ;  /* 0x0000006b841f7220 */ /* 0x000fe20000410000 */
[C---:B------:R-:W-:Y:S01]  /*13f70*/  FMUL.FTZ R61, R133.reuse, R73 ;  /* 0x00000049853d7220 */ /* 0x040fe20000410000 */
[--C-:B------:R-:W-:Y:S01]  /*13f80*/  FFMA.FTZ R104, R42, UR4, -R151.reuse ;  /* 0x000000042a687c23 */ /* 0x100fe20008010897 */
[----:B------:R-:W-:Y:S01]  /*13f90*/  LDSM.16.MT88.4 R72, [R204+0xc800] ;  /* 0x00c80000cc48783b */ /* 0x000fe20000004200 */
[----:B------:R-:W-:Y:S03]  /*13fa0*/  FMUL.FTZ R42, R132, R94 ;  /* 0x0000005e842a7220 */ /* 0x000fe60000410000 */
[C---:B------:R-:W-:Y:S01]  /*13fb0*/  HMMA.16816.F32.BF16 R28, R128.reuse, R36, R28 ;  /* 0x00000024801c723c */ /* 0x040fe2000004181c */
[----:B------:R-:W-:Y:S02]  /*13fc0*/  MUFU.EX2 R177, R177 ;  /* 0x000000b100b17308 */ /* 0x000fe40000000800 */
[--C-:B------:R-:W-:Y:S01]  /*13fd0*/  FFMA.FTZ R105, R40, UR4, -R151.reuse ;  /* 0x0000000428697c23 */ /* 0x100fe20008010897 */
[C---:B------:R-:W-:Y:S01]  /*13fe0*/  FMUL.FTZ R40, R133.reuse, R92 ;  /* 0x0000005c85287220 */ /* 0x040fe20000410000 */
[--C-:B------:R-:W-:Y:S01]  /*13ff0*/  FFMA.FTZ R107, R44, UR4, -R151.reuse ;  /* 0x000000042c6b7c23 */ /* 0x100fe20008010897 */
[C---:B------:R-:W-:Y:S01]  /*14000*/  HMMA.16816.F32.BF16 R32, R128.reuse, R38, R32 ;  /* 0x000000268020723c */ /* 0x040fe20000041820 */
[----:B------:R-:W-:Y:S04]  /*14010*/  LDSM.16.MT88.4 R92, [R205+0xc800] ;  /* 0x00c80000cd5c783b */ /* 0x000fe80000004200 */
[----:B------:R-:W-:Y:S01]  /*14020*/  MUFU.EX2 R104, R104 ;  /* 0x0000006800687308 */ /* 0x000fe20000000800 */
[C---:B------:R-:W-:Y:S01]  /*14030*/  FMUL.FTZ R36, R133.reuse, R96 ;  /* 0x0000006085247220 */ /* 0x040fe20000410000 */
[C---:B------:R-:W-:Y:S01]  /*14040*/  FMUL.FTZ R37, R133.reuse, R97 ;  /* 0x0000006185257220 */ /* 0x040fe20000410000 */
[C---:B------:R-:W-:Y:S03]  /*14050*/  FMUL.FTZ R38, R132.reuse, R98 ;  /* 0x0000006284267220 */ /* 0x040fe60000410000 */
[----:B------:R-:W-:Y:S02]  /*14060*/  FMUL.FTZ R39, R132, R99 ;  /* 0x0000006384277220 */ /* 0x000fe40000410000 */
[----:B------:R-:W-:Y:S01]  /*14070*/  LDSM.16.MT88.4 R96, [R204+0x12000] ;  /* 0x01200000cc60783b */ /* 0x000fe20000004200 */
[C---:B------:R-:W-:Y:S01]  /*14080*/  FMUL.FTZ R44, R133.reuse, R88 ;  /* 0x00000058852c7220 */ /* 0x040fe20000410000 */
[--C-:B------:R-:W-:Y:S01]  /*14090*/  FFMA.FTZ R106, R52, UR4, -R151.reuse ;  /* 0x00000004346a7c23 */ /* 0x100fe20008010897 */
[C---:B------:R-:W-:Y:S01]  /*140a0*/  FMUL.FTZ R52, R133.reuse, R80 ;  /* 0x0000005085347220 */ /* 0x040fe20000410000 */
[----:B------:R-:W-:Y:S01]  /*140b0*/  MUFU.EX2 R172, R172 ;  /* 0x000000ac00ac7308 */ /* 0x000fe20000000800 */
[C---:B------:R-:W-:Y:S03]  /*140c0*/  HMMA.16816.F32.BF16 R36, R128.reuse, R48, R36 ;  /* 0x000000308024723c */ /* 0x040fe60000041824 */
[----:B------:R-:W1:Y:S01]  /*140d0*/  LDSM.16.MT88.4 R88, [R204+0x10000] ;  /* 0x01000000cc58783b */ /* 0x000e620000004200 */
[----:B------:R-:W-:Y:S01]  /*140e0*/  FFMA.FTZ R151, R134, UR4, -R151 ;  /* 0x0000000486977c23 */ /* 0x000fe20008010897 */
[----:B------:R-:W-:Y:S01]  /*140f0*/  FFMA.FTZ R148, R140, UR4, -R148 ;  /* 0x000000048c947c23 */ /* 0x000fe20008010894 */
[C---:B------:R-:W-:Y:S03]  /*14100*/  HMMA.16816.F32.BF16 R40, R128.reuse, R50, R40 ;  /* 0x000000328028723c */ /* 0x040fe60000041828 */
[----:B------:R-:W-:Y:S02]  /*14110*/  MUFU.EX2 R175, R175 ;  /* 0x000000af00af7308 */ /* 0x000fe40000000800 */
[C---:B------:R-:W-:Y:S01]  /*14120*/  FMUL.FTZ R48, R133.reuse, R84 ;  /* 0x0000005485307220 */ /* 0x040fe20000410000 */
[C---:B------:R-:W-:Y:S01]  /*14130*/  HMMA.16816.F32.BF16 R44, R128.reuse, R56, R44 ;  /* 0x00000038802c723c */ /* 0x040fe2000004182c */
[----:B------:R-:W2:Y:S06]  /*14140*/  LDSM.16.MT88.4 R80, [R208+0xc800] ;  /* 0x00c80000d050783b */ /* 0x000eac0000004200 */
[----:B------:R-:W3:Y:S01]  /*14150*/  MUFU.EX2 R107, R107 ;  /* 0x0000006b006b7308 */ /* 0x000ee20000000800 */
[C---:B------:R-:W-:Y:S03]  /*14160*/  FMUL.FTZ R50, R132.reuse, R86 ;  /* 0x0000005684327220 */ /* 0x040fe60000410000 */
[----:B------:R-:W-:Y:S01]  /*14170*/  FMUL.FTZ R51, R132, R87 ;  /* 0x0000005784337220 */ /* 0x000fe20000410000 */
[C---:B------:R-:W-:Y:S01]  /*14180*/  FMUL.FTZ R49, R133.reuse, R85 ;  /* 0x0000005585317220 */ /* 0x040fe20000410000 */
[C---:B------:R-:W-:Y:S01]  /*14190*/  FMUL.FTZ R56, R133.reuse, R76 ;  /* 0x0000004c85387220 */ /* 0x040fe20000410000 */
[----:B------:R-:W4:Y:S01]  /*141a0*/  LDSM.16.MT88.4 R84, [R206+0xc800] ;  /* 0x00c80000ce54783b */ /* 0x000f220000004200 */
[C---:B------:R-:W-:Y:S02]  /*141b0*/  FMUL.FTZ R57, R133.reuse, R77 ;  /* 0x0000004d85397220 */ /* 0x040fe40000410000 */
[----:B------:R-:W-:Y:S01]  /*141c0*/  MUFU.EX2 R178, R178 ;  /* 0x000000b200b27308 */ /* 0x000fe20000000800 */
[----:B------:R-:W-:Y:S01]  /*141d0*/  FFMA.FTZ R146, R133, R238, R146 ;  /* 0x000000ee85927223 */ /* 0x000fe20000010092 */
[C---:B------:R-:W-:Y:S03]  /*141e0*/  HMMA.16816.F32.BF16 R48, R128.reuse, R58, R48 ;  /* 0x0000003a8030723c */ /* 0x040fe60000041830 */
[----:B------:R-:W-:Y:S01]  /*141f0*/  FADD.FTZ R145, R143, R145 ;  /* 0x000000918f917221 */ /* 0x000fe20000010000 */
[----:B------:R-:W-:Y:S01]  /*14200*/  FADD.FTZ R146, R144, R146 ;  /* 0x0000009290927221 */ /* 0x000fe20000010000 */
[----:B------:R-:W-:Y:S01]  /*14210*/  MOV R222, R136 ;  /* 0x0000008800de7202 */ /* 0x000fe20000000f00 */
[C---:B------:R-:W-:Y:S02]  /*14220*/  HMMA.16816.F32.BF16 R52, R128.reuse, R64, R52 ;  /* 0x000000408034723c */ /* 0x040fe40000041834 */
[----:B------:R-:W-:Y:S03]  /*14230*/  MUFU.EX2 R105, R105 ;  /* 0x0000006900697308 */ /* 0x000fe60000000800 */
[C---:B------:R-:W-:Y:S01]  /*14240*/  FMUL.FTZ R58, R132.reuse, R78 ;  /* 0x0000004e843a7220 */ /* 0x040fe20000410000 */
[----:B------:R-:W-:Y:S01]  /*14250*/  FMUL.FTZ R59, R132, R79 ;  /* 0x0000004f843b7220 */ /* 0x000fe20000410000 */
[C---:B------:R-:W-:Y:S01]  /*14260*/  FMUL.FTZ R64, R133.reuse, R68 ;  /* 0x0000004485407220 */ /* 0x040fe20000410000 */
[----:B------:R-:W5:Y:S04]  /*14270*/  LDSM.16.MT88.4 R76, [R208+0x10800] ;  /* 0x01080000d04c783b */ /* 0x000f680000004200 */
[----:B------:R-:W2:Y:S01]  /*14280*/  MUFU.EX2 R106, R106 ;  /* 0x0000006a006a7308 */ /* 0x000ea20000000800 */
[----:B------:R-:W-:Y:S01]  /*14290*/  FMUL.FTZ R65, R133, R69 ;  /* 0x0000004585417220 */ /* 0x000fe20000410000 */
[----:B---3--:R-:W-:Y:S01]  /*142a0*/  F2FP.BF16.F32.PACK_AB R69, R104, R107 ;  /* 0x0000006b6845723e */ /* 0x008fe200000010ff */
[C---:B------:R-:W-:Y:S03]  /*142b0*/  HMMA.16816.F32.BF16 R56, R128.reuse, R66, R56 ;  /* 0x000000428038723c */ /* 0x040fe60000041838 */
[----:B------:R-:W-:Y:S04]  /*142c0*/  FADD.FTZ R142, R142, R145 ;  /* 0x000000918e8e7221 */ /* 0x000fe80000010000 */
[----:B------:R-:W-:Y:S01]  /*142d0*/  MUFU.EX2 R112, R112 ;  /* 0x0000007000707308 */ /* 0x000fe20000000800 */
[C---:B-1----:R-:W-:Y:S03]  /*142e0*/  HMMA.16816.F32.BF16 R60, R128.reuse, R88, R60 ;  /* 0x00000058803c723c */ /* 0x042fe6000004183c */
[C---:B------:R-:W-:Y:S06]  /*142f0*/  FMUL.FTZ R66, R132.reuse, R70 ;  /* 0x0000004684427220 */ /* 0x040fec0000410000 */
[----:B------:R-:W1:Y:S02]  /*14300*/  MUFU.EX2 R113, R113 ;  /* 0x0000007100717308 */ /* 0x000e640000000800 */
[----:B------:R-:W-:Y:S01]  /*14310*/  FMUL.FTZ R67, R132, R71 ;  /* 0x0000004784437220 */ /* 0x000fe20000410000 */
[----:B--2---:R-:W-:Y:S01]  /*14320*/  F2FP.BF16.F32.PACK_AB R71, R106, R105 ;  /* 0x000000696a47723e */ /* 0x004fe200000010ff */
[----:B------:R-:W-:Y:S05]  /*14330*/  FADD.FTZ R142, R137, R142 ;  /* 0x0000008e898e7221 */ /* 0x000fea0000010000 */
[----:B------:R-:W-:Y:S01]  /*14340*/  HMMA.16816.F32.BF16 R64, R128, R90, R64 ;  /* 0x0000005a8040723c */ /* 0x000fe20000041840 */
[----:B------:R-:W-:Y:S01]  /*14350*/  MUFU.EX2 R114, R114 ;  /* 0x0000007200727308 */ /* 0x000fe20000000800 */
[----:B------:R-:W-:Y:S01]  /*14360*/  LDSM.16.MT88.4 R88, [R206+0xd000] ;  /* 0x00d00000ce58783b */ /* 0x000fe20000004200 */
[----:B------:R-:W-:Y:S04]  /*14370*/  FADD.FTZ R107, R107, R142 ;  /* 0x0000008e6b6b7221 */ /* 0x000fe80000010000 */
[----:B------:R-:W-:Y:S04]  /*14380*/  FADD.FTZ R104, R104, R107 ;  /* 0x0000006b68687221 */ /* 0x000fe80000010000 */
[----:B------:R-:W2:Y:S01]  /*14390*/  MUFU.EX2 R115, R115 ;  /* 0x0000007300737308 */ /* 0x000ea20000000800 */
[----:B-1----:R-:W-:Y:S09]  /*143a0*/  F2FP.BF16.F32.PACK_AB R68, R113, R112 ;  /* 0x000000707144723e */ /* 0x002ff200000010ff */
[----:B------:R-:W1:Y:S10]  /*143b0*/  MUFU.EX2 R179, R179 ;  /* 0x000000b300b37308 */ /* 0x000e740000000800 */
[----:B------:R-:W-:Y:S01]  /*143c0*/  MUFU.EX2 R182, R182 ;  /* 0x000000b600b67308 */ /* 0x000fe20000000800 */
[----:B--2---:R-:W-:Y:S07]  /*143d0*/  F2FP.BF16.F32.PACK_AB R70, R115, R114 ;  /* 0x000000727346723e */ /* 0x004fee00000010ff */
[C---:B------:R-:W-:Y:S02]  /*143e0*/  HMMA.16816.F32.BF16 R4, R68.reuse, R80, R4 ;  /* 0x000000504404723c */ /* 0x040fe40000041804 */
[----:B------:R-:W2:Y:S04]  /*143f0*/  MUFU.EX2 R183, R183 ;  /* 0x000000b700b77308 */ /* 0x000ea80000000800 */
[C---:B------:R-:W-:Y:S01]  /*14400*/  HMMA.16816.F32.BF16 R8, R68.reuse, R82, R8 ;  /* 0x000000524408723c */ /* 0x040fe20000041808 */
[----:B------:R-:W3:Y:S05]  /*14410*/  LDSM.16.MT88.4 R80, [R206+0x10800] ;  /* 0x01080000ce50783b */ /* 0x000eea0000004200 */
[----:B------:R-:W-:Y:S01]  /*14420*/  MUFU.EX2 R189, R189 ;  /* 0x000000bd00bd7308 */ /* 0x000fe20000000800 */
[C---:B----4-:R-:W-:Y:S09]  /*14430*/  HMMA.16816.F32.BF16 R12, R68.reuse, R84, R12 ;  /* 0x00000054440c723c */ /* 0x050ff2000004180c */
[----:B------:R-:W-:Y:S01]  /*14440*/  MUFU.EX2 R186, R186 ;  /* 0x000000ba00ba7308 */ /* 0x000fe20000000800 */
[C---:B------:R-:W-:Y:S01]  /*14450*/  HMMA.16816.F32.BF16 R16, R68.reuse, R86, R16 ;  /* 0x000000564410723c */ /* 0x040fe20000041810 */
[----:B------:R-:W4:Y:S05]  /*14460*/  LDSM.16.MT88.4 R84, [R205+0x10800] ;  /* 0x01080000cd54783b */ /* 0x000f2a0000004200 */
        /* <DEDUP_REMOVED lines=8> */
[----:B------:R-:W1:Y:S05]  /*144f0*/  LDSM.16.MT88.4 R72, [R204+0x10800] ;  /* 0x01080000cc48783b */ /* 0x000e6a0000004200 */
[C---:B-----5:R-:W-:Y:S03]  /*14500*/  HMMA.16816.F32.BF16 R36, R68.reuse, R76, R36 ;  /* 0x0000004c4424723c */ /* 0x060fe60000041824 */
[----:B------:R-:W-:Y:S03]  /*14510*/  MUFU.EX2 R191, R191 ;  /* 0x000000bf00bf7308 */ /* 0x000fe60000000800 */
[C---:B------:R-:W-:Y:S01]  /*14520*/  HMMA.16816.F32.BF16 R40, R68.reuse, R78, R40 ;  /* 0x0000004e4428723c */ /* 0x040fe20000041828 */
[----:B------:R-:W5:Y:S06]  /*14530*/  LDSM.16.MT88.4 R76, [R208+0xd000] ;  /* 0x00d00000d04c783b */ /* 0x000f6c0000004200 */
[----:B------:R-:W-:Y:S01]  /*14540*/  MUFU.EX2 R187, R187 ;  /* 0x000000bb00bb7308 */ /* 0x000fe20000000800 */
[C---:B---3--:R-:W-:Y:S09]  /*14550*/  HMMA.16816.F32.BF16 R44, R68.reuse, R80, R44 ;  /* 0x00000050442c723c */ /* 0x048ff2000004182c */
[----:B------:R-:W-:Y:S01]  /*14560*/  MUFU.EX2 R192, R192 ;  /* 0x000000c000c07308 */ /* 0x000fe20000000800 */
[C---:B------:R-:W-:Y:S01]  /*14570*/  HMMA.16816.F32.BF16 R48, R68.reuse, R82, R48 ;  /* 0x000000524430723c */ /* 0x040fe20000041830 */
[----:B------:R-:W3:Y:S05]  /*14580*/  LDSM.16.MT88.4 R80, [R205+0xd000] ;  /* 0x00d00000cd50783b */ /* 0x000eea0000004200 */
[C---:B----4-:R-:W-:Y:S03]  /*14590*/  HMMA.16816.F32.BF16 R52, R68.reuse, R84, R52 ;  /* 0x000000544434723c */ /* 0x050fe60000041834 */
[----:B------:R-:W-:Y:S03]  /*145a0*/  MUFU.EX2 R184, R184 ;  /* 0x000000b800b87308 */ /* 0x000fe60000000800 */
[C---:B------:R-:W-:Y:S01]  /*145b0*/  HMMA.16816.F32.BF16 R56, R68.reuse, R86, R56 ;  /* 0x000000564438723c */ /* 0x040fe20000041838 */
[----:B------:R-:W4:Y:S06]  /*145c0*/  LDSM.16.MT88.4 R84, [R204+0xd000] ;  /* 0x00d00000cc54783b */ /* 0x000f2c0000004200 */
[----:B------:R-:W-:Y:S01]  /*145d0*/  MUFU.EX2 R185, R185 ;  /* 0x000000b900b97308 */ /* 0x000fe20000000800 */
[C---:B-1----:R-:W-:Y:S09]  /*145e0*/  HMMA.16816.F32.BF16 R60, R68.reuse, R72, R60 ;  /* 0x00000048443c723c */ /* 0x042ff2000004183c */
[----:B------:R-:W-:Y:S01]  /*145f0*/  MUFU.EX2 R174, R174 ;  /* 0x000000ae00ae7308 */ /* 0x000fe20000000800 */
[----:B------:R-:W-:Y:S01]  /*14600*/  HMMA.16816.F32.BF16 R64, R68, R74, R64 ;  /* 0x0000004a4440723c */ /* 0x000fe20000041840 */
[----:B------:R-:W1:Y:S06]  /*14610*/  LDSM.16.MT88.4 R72, [R208+0x11000] ;  /* 0x01100000d048783b */ /* 0x000e6c0000004200 */
[----:B------:R-:W-:Y:S02]  /*14620*/  F2FP.BF16.F32.PACK_AB R69, R161, R120 ;  /* 0x00000078a145723e */ /* 0x000fe400000010ff */
[----:B------:R-:W-:Y:S02]  /*14630*/  MUFU.EX2 R195, R195 ;  /* 0x000000c300c37308 */ /* 0x000fe40000000800 */
[----:B------:R-:W-:Y:S02]  /*14640*/  F2FP.BF16.F32.PACK_AB R71, R162, R163 ;  /* 0x000000a3a247723e */ /* 0x000fe400000010ff */
[----:B------:R-:W-:Y:S02]  /*14650*/  F2FP.BF16.F32.PACK_AB R68, R164, R121 ;  /* 0x00000079a444723e */ /* 0x000fe400000010ff */
[----:B------:R-:W-:Y:S04]  /*14660*/  F2FP.BF16.F32.PACK_AB R70, R166, R165 ;  /* 0x000000a5a646723e */ /* 0x000fe800000010ff */
[----:B------:R-:W-:Y:S03]  /*14670*/  MUFU.EX2 R170, R170 ;  /* 0x000000aa00aa7308 */ /* 0x000fe60000000800 */
[C---:B-----5:R-:W-:Y:S07]  /*14680*/  HMMA.16816.F32.BF16 R4, R68.reuse, R76, R4 ;  /* 0x0000004c4404723c */ /* 0x060fee0000041804 */
[----:B------:R-:W-:Y:S01]  /*14690*/  MUFU.EX2 R171, R171 ;  /* 0x000000ab00ab7308 */ /* 0x000fe20000000800 */
[C---:B------:R-:W-:Y:S01]  /*146a0*/  HMMA.16816.F32.BF16 R8, R68.reuse, R78, R8 ;  /* 0x0000004e4408723c */ /* 0x040fe20000041808 */
[----:B------:R-:W5:Y:S08]  /*146b0*/  LDSM.16.MT88.4 R76, [R206+0x11000] ;  /* 0x01100000ce4c783b */ /* 0x000f700000004200 */
        /* <DEDUP_REMOVED lines=16> */
[C---:B------:R-:W-:Y:S03]  /*147c0*/  HMMA.16816.F32.BF16 R40, R68.reuse, R74, R40 ;  /* 0x0000004a4428723c */ /* 0x040fe60000041828 */
[----:B------:R-:W-:Y:S03]  /*147d0*/  F2FP.BF16.F32.PACK_AB R73, R177, R168 ;  /* 0x000000a8b149723e */ /* 0x000fe600000010ff */
[C---:B-----5:R-:W-:Y:S03]  /*147e0*/  HMMA.16816.F32.BF16 R44, R68.reuse, R76, R44 ;  /* 0x0000004c442c723c */ /* 0x060fe6000004182c */
[----:B------:R-:W-:Y:S02]  /*147f0*/  MUFU.EX2 R154, R154 ;  /* 0x0000009a009a7308 */ /* 0x000fe40000000800 */
[----:B------:R-:W-:Y:S01]  /*14800*/  F2FP.BF16.F32.PACK_AB R75, R175, R172 ;  /* 0x000000acaf4b723e */ /* 0x000fe200000010ff */
[C---:B------:R-:W-:Y:S01]  /*14810*/  HMMA.16816.F32.BF16 R48, R68.reuse, R78, R48 ;  /* 0x0000004e4430723c */ /* 0x040fe20000041830 */
[----:B------:R-:W1:Y:S06]  /*14820*/  LDSM.16.MT88.4 R76, [R205+0xd800] ;  /* 0x00d80000cd4c783b */ /* 0x000e6c0000004200 */
[----:B------:R-:W-:Y:S01]  /*14830*/  MUFU.EX2 R157, R157 ;  /* 0x0000009d009d7308 */ /* 0x000fe20000000800 */
[----:B------:R-:W-:Y:S01]  /*14840*/  F2FP.BF16.F32.PACK_AB R72, R179, R178 ;  /* 0x000000b2b348723e */ /* 0x000fe200000010ff */
[C---:B---3--:R-:W-:Y:S03]  /*14850*/  HMMA.16816.F32.BF16 R52, R68.reuse, R80, R52 ;  /* 0x000000504434723c */ /* 0x048fe60000041834 */
[----:B--2---:R-:W-:Y:S03]  /*14860*/  F2FP.BF16.F32.PACK_AB R74, R183, R182 ;  /* 0x000000b6b74a723e */ /* 0x004fe600000010ff */
[C---:B------:R-:W-:Y:S01]  /*14870*/  HMMA.16816.F32.BF16 R56, R68.reuse, R82, R56 ;  /* 0x000000524438723c */ /* 0x040fe20000041838 */
[----:B------:R-:W2:Y:S01]  /*14880*/  LDSM.16.MT88.4 R80, [R204+0xd800] ;  /* 0x00d80000cc50783b */ /* 0x000ea20000004200 */
[----:B------:R-:W-:Y:S04]  /*14890*/  MUFU.EX2 R155, R155 ;  /* 0x0000009b009b7308 */ /* 0x000fe80000000800 */
[C---:B------:R-:W-:Y:S06]  /*148a0*/  HMMA.16816.F32.BF16 R60, R68.reuse, R88, R60 ;  /* 0x00000058443c723c */ /* 0x040fec000004183c */
[----:B------:R-:W-:Y:S01]  /*148b0*/  MUFU.EX2 R158, R158 ;  /* 0x0000009e009e7308 */ /* 0x000fe20000000800 */
[----:B------:R-:W-:Y:S01]  /*148c0*/  HMMA.16816.F32.BF16 R64, R68, R90, R64 ;  /* 0x0000005a4440723c */ /* 0x000fe20000041840 */
[----:B------:R-:W3:Y:S05]  /*148d0*/  LDSM.16.MT88.4 R68, [R208+0x11800] ;  /* 0x01180000d044783b */ /* 0x000eea0000004200 */
[C---:B----4-:R-:W-:Y:S03]  /*148e0*/  HMMA.16816.F32.BF16 R4, R72.reuse, R84, R4 ;  /* 0x000000544804723c */ /* 0x050fe60000041804 */
[----:B------:R-:W-:Y:S01]  /*148f0*/  MUFU.EX2 R152, R152 ;  /* 0x0000009800987308 */ /* 0x000fe20000000800 */
[----:B------:R-:W-:Y:S02]  /*14900*/  LDSM.16.MT88.4 R88, [R205+0x11800] ;  /* 0x01180000cd58783b */ /* 0x000fe40000004200 */
[C---:B------:R-:W-:Y:S07]  /*14910*/  HMMA.16816.F32.BF16 R8, R72.reuse, R86, R8 ;  /* 0x000000564808723c */ /* 0x040fee0000041808 */
[----:B------:R-:W4:Y:S01]  /*14920*/  MUFU.EX2 R153, R153 ;  /* 0x0000009900997308 */ /* 0x000f220000000800 */
[----:B------:R-:W5:Y:S01]  /*14930*/  LDSM.16.MT88.4 R84, [R206+0x11800] ;  /* 0x01180000ce54783b */ /* 0x000f620000004200 */
[C---:B------:R-:W-:Y:S08]  /*14940*/  HMMA.16816.F32.BF16 R12, R72.reuse, R92, R12 ;  /* 0x0000005c480c723c */ /* 0x040ff0000004180c */
[----:B------:R-:W-:Y:S01]  /*14950*/  MUFU.EX2 R150, R150 ;  /* 0x0000009600967308 */ /* 0x000fe20000000800 */
[C---:B------:R-:W-:Y:S01]  /*14960*/  HMMA.16816.F32.BF16 R16, R72.reuse, R94, R16 ;  /* 0x0000005e4810723c */ /* 0x040fe20000041810 */
[----:B------:R-:W5:Y:S05]  /*14970*/  LDSM.16.MT88.4 R92, [R204+0x11800] ;  /* 0x01180000cc5c783b */ /* 0x000f6a0000004200 */
[C---:B-1----:R-:W-:Y:S03]  /*14980*/  HMMA.16816.F32.BF16 R20, R72.reuse, R76, R20 ;  /* 0x0000004c4814723c */ /* 0x042fe60000041814 */
[----:B------:R-:W1:Y:S02]  /*14990*/  MUFU.EX2 R151, R151 ;  /* 0x0000009700977308 */ /* 0x000e640000000800 */
[----:B----4-:R-:W-:Y:S01]  /*149a0*/  F2FP.BF16.F32.PACK_AB R133, R153, R152 ;  /* 0x000000989985723e */ /* 0x010fe200000010ff */
[C---:B------:R-:W-:Y:S01]  /*149b0*/  HMMA.16816.F32.BF16 R24, R72.reuse, R78, R24 ;  /* 0x0000004e4818723c */ /* 0x040fe20000041818 */
[----:B------:R-:W4:Y:S06]  /*149c0*/  LDSM.16.MT88.4 R76, [R208+0xe000] ;  /* 0x00e00000d04c783b */ /* 0x000f2c0000004200 */
[----:B------:R-:W-:Y:S01]  /*149d0*/  MUFU.EX2 R149, R149 ;  /* 0x0000009500957308 */ /* 0x000fe20000000800 */
[C---:B--2---:R-:W-:Y:S09]  /*149e0*/  HMMA.16816.F32.BF16 R28, R72.reuse, R80, R28 ;  /* 0x00000050481c723c */ /* 0x044ff2000004181c */
[----:B------:R-:W2:Y:S01]  /*149f0*/  MUFU.EX2 R194, R194 ;  /* 0x000000c200c27308 */ /* 0x000ea20000000800 */
[C---:B------:R-:W-:Y:S01]  /*14a00*/  HMMA.16816.F32.BF16 R32, R72.reuse, R82, R32 ;  /* 0x000000524820723c */ /* 0x040fe20000041820 */
[----:B------:R-:W4:Y:S02]  /*14a10*/  LDSM.16.MT88.4 R80, [R206+0xe000] ;  /* 0x00e00000ce50783b */ /* 0x000f240000004200 */
[----:B-1----:R-:W-:Y:S03]  /*14a20*/  F2FP.BF16.F32.PACK_AB R135, R151, R150 ;  /* 0x000000969787723e */ /* 0x002fe600000010ff */
[C---:B---3--:R-:W-:Y:S03]  /*14a30*/  HMMA.16816.F32.BF16 R36, R72.reuse, R68, R36 ;  /* 0x000000444824723c */ /* 0x048fe60000041824 */
[----:B------:R-:W-:Y:S03]  /*14a40*/  MUFU.EX2 R141, R141 ;  /* 0x0000008d008d7308 */ /* 0x000fe60000000800 */
[C---:B------:R-:W-:Y:S07]  /*14a50*/  HMMA.16816.F32.BF16 R40, R72.reuse, R70, R40 ;  /* 0x000000464828723c */ /* 0x040fee0000041828 */
[----:B------:R-:W1:Y:S01]  /*14a60*/  MUFU.EX2 R148, R148 ;  /* 0x0000009400947308 */ /* 0x000e620000000800 */
[----:B------:R-:W-:Y:S01]  /*14a70*/  F2FP.BF16.F32.PACK_AB R69, R186, R189 ;  /* 0x000000bdba45723e */ /* 0x000fe200000010ff */
[C---:B-----5:R-:W-:Y:S03]  /*14a80*/  HMMA.16816.F32.BF16 R44, R72.reuse, R84, R44 ;  /* 0x00000054482c723c */ /* 0x060fe6000004182c */
[----:B------:R-:W-:Y:S03]  /*14a90*/  F2FP.BF16.F32.PACK_AB R71, R193, R188 ;  /* 0x000000bcc147723e */ /* 0x000fe600000010ff */
[C---:B------:R-:W-:Y:S01]  /*14aa0*/  HMMA.16816.F32.BF16 R48, R72.reuse, R86, R48 ;  /* 0x000000564830723c */ /* 0x040fe20000041830 */
[----:B------:R-:W3:Y:S04]  /*14ab0*/  LDSM.16.MT88.4 R84, [R205+0xe000] ;  /* 0x00e00000cd54783b */ /* 0x000ee80000004200 */
[----:B------:R-:W-:Y:S01]  /*14ac0*/  F2FP.BF16.F32.PACK_AB R68, R191, R190 ;  /* 0x000000bebf44723e */ /* 0x000fe200000010ff */
[C---:B------:R-:W-:Y:S05]  /*14ad0*/  HMMA.16816.F32.BF16 R52, R72.reuse, R88, R52 ;  /* 0x000000584834723c */ /* 0x040fea0000041834 */
[----:B------:R-:W-:Y:S01]  /*14ae0*/  F2FP.BF16.F32.PACK_AB R70, R192, R187 ;  /* 0x000000bbc046723e */ /* 0x000fe200000010ff */
[C---:B------:R-:W-:Y:S01]  /*14af0*/  HMMA.16816.F32.BF16 R56, R72.reuse, R90, R56 ;  /* 0x0000005a4838723c */ /* 0x040fe20000041838 */
[----:B------:R-:W-:Y:S04]  /*14b00*/  LDSM.16.MT88.4 R88, [R206+0x12000] ;  /* 0x01200000ce58783b */ /* 0x000fe80000004200 */
[----:B--2---:R-:W-:Y:S01]  /*14b10*/  F2FP.BF16.F32.PACK_AB R132, R194, R149 ;  /* 0x00000095c284723e */ /* 0x004fe200000010ff */
[C---:B------:R-:W-:Y:S05]  /*14b20*/  HMMA.16816.F32.BF16 R60, R72.reuse, R92, R60 ;  /* 0x0000005c483c723c */ /* 0x040fea000004183c */
[----:B-1----:R-:W-:Y:S01]  /*14b30*/  F2FP.BF16.F32.PACK_AB R134, R148, R141 ;  /* 0x0000008d9486723e */ /* 0x002fe200000010ff */
[----:B------:R-:W-:Y:S01]  /*14b40*/  HMMA.16816.F32.BF16 R64, R72, R94, R64 ;  /* 0x0000005e4840723c */ /* 0x000fe20000041840 */
[----:B------:R-:W1:Y:S05]  /*14b50*/  LDSM.16.MT88.4 R72, [R204+0xe000] ;  /* 0x00e00000cc48783b */ /* 0x000e6a0000004200 */
[C---:B----4-:R-:W-:Y:S03]  /*14b60*/  HMMA.16816.F32.BF16 R4, R68.reuse, R76, R4 ;  /* 0x0000004c4404723c */ /* 0x050fe60000041804 */
[----:B------:R-:W-:Y:S03]  /*14b70*/  LDSM.16.MT88.4 R92, [R205+0x12000] ;  /* 0x01200000cd5c783b */ /* 0x000fe60000004200 */
[C---:B------:R-:W-:Y:S05]  /*14b80*/  HMMA.16816.F32.BF16 R8, R68.reuse, R78, R8 ;  /* 0x0000004e4408723c */ /* 0x040fea0000041808 */
[----:B------:R-:W2:Y:S01]  /*14b90*/  LDSM.16.MT88.4 R76, [R208+0x12000] ;  /* 0x01200000d04c783b */ /* 0x000ea20000004200 */
[C---:B------:R-:W-:Y:S06]  /*14ba0*/  HMMA.16816.F32.BF16 R12, R68.reuse, R80, R12 ;  /* 0x00000050440c723c */ /* 0x040fec000004180c */
[C---:B------:R-:W-:Y:S01]  /*14bb0*/  HMMA.16816.F32.BF16 R16, R68.reuse, R82, R16 ;  /* 0x000000524410723c */ /* 0x040fe20000041810 */
[----:B------:R-:W4:Y:S05]  /*14bc0*/  LDSM.16.MT88.4 R80, [R208+0xe800] ;  /* 0x00e80000d050783b */ /* 0x000f2a0000004200 */
[C---:B---3--:R-:W-:Y:S06]  /*14bd0*/  HMMA.16816.F32.BF16 R20, R68.reuse, R84, R20 ;  /* 0x000000544414723c */ /* 0x048fec0000041814 */
[C---:B------:R-:W-:Y:S01]  /*14be0*/  HMMA.16816.F32.BF16 R24, R68.reuse, R86, R24 ;  /* 0x000000564418723c */ /* 0x040fe20000041818 */
[----:B------:R-:W3:Y:S05]  /*14bf0*/  LDSM.16.MT88.4 R84, [R206+0xe800] ;  /* 0x00e80000ce54783b */ /* 0x000eea0000004200 */
        /* <DEDUP_REMOVED lines=17> */
[----:B------:R-:W2:Y:S05]  /*14d10*/  LDSM.16.MT88.4 R68, [R208+0x12800] ;  /* 0x01280000d044783b */ /* 0x000eaa0000004200 */
[C---:B----4-:R-:W-:Y:S03]  /*14d20*/  HMMA.16816.F32.BF16 R4, R72.reuse, R80, R4 ;  /* 0x000000504804723c */ /* 0x050fe60000041804 */
[----:B------:R-:W-:Y:S03]  /*14d30*/  LDSM.16.MT88.4 R96, [R205+0xf000] ;  /* 0x00f00000cd60783b */ /* 0x000fe60000004200 */
[C---:B------:R-:W-:Y:S05]  /*14d40*/  HMMA.16816.F32.BF16 R8, R72.reuse, R82, R8 ;  /* 0x000000524808723c */ /* 0x040fea0000041808 */
[----:B------:R-:W4:Y:S01]  /*14d50*/  LDSM.16.MT88.4 R80, [R206+0x12800] ;  /* 0x01280000ce50783b */ /* 0x000f220000004200 */
        /* <DEDUP_REMOVED lines=23> */
[----:B------:R-:W4:Y:S05]  /*14ed0*/  LDSM.16.MT88.4 R72, [R206+0x13000] ;  /* 0x01300000ce48783b */ /* 0x000f2a0000004200 */
        /* <DEDUP_REMOVED lines=15> */
[C---:B------:R-:W-:Y:S05]  /*14fd0*/  HMMA.16816.F32.BF16 R48, R68.reuse, R74, R48 ;  /* 0x0000004a4430723c */ /* 0x040fea0000041830 */
[----:B------:R-:W-:Y:S01]  /*14fe0*/  FADD.FTZ R73, R139, R146 ;  /* 0x000000928b497221 */ /* 0x000fe20000010000 */
[C---:B-1----:R-:W-:Y:S05]  /*14ff0*/  HMMA.16816.F32.BF16 R52, R68.reuse, R76, R52 ;  /* 0x0000004c4434723c */ /* 0x042fea0000041834 */
[----:B------:R-:W-:Y:S01]  /*15000*/  FADD.FTZ R73, R138, R73 ;  /* 0x000000498a497221 */ /* 0x000fe20000010000 */
[C---:B------:R-:W-:Y:S01]  /*15010*/  HMMA.16816.F32.BF16 R56, R68.reuse, R78, R56 ;  /* 0x0000004e4438723c */ /* 0x040fe20000041838 */
[----:B------:R-:W1:Y:S04]  /*15020*/  LDSM.16.MT88.4 R76, [R205+0x13800] ;  /* 0x01380000cd4c783b */ /* 0x000e680000004200 */
[----:B------:R-:W-:Y:S01]  /*15030*/  FADD.FTZ R112, R112, R73 ;  /* 0x0000004970707221 */ /* 0x000fe20000010000 */
[C---:B--2---:R-:W-:Y:S05]  /*15040*/  HMMA.16816.F32.BF16 R60, R68.reuse, R80, R60 ;  /* 0x00000050443c723c */ /* 0x044fea000004183c */
[----:B------:R-:W-:Y:S01]  /*15050*/  FADD.FTZ R113, R113, R112 ;  /* 0x0000007071717221 */ /* 0x000fe20000010000 */
[----:B------:R-:W-:Y:S01]  /*15060*/  HMMA.16816.F32.BF16 R64, R68, R82, R64 ;  /* 0x000000524440723c */ /* 0x000fe20000041840 */
[----:B------:R-:W2:Y:S04]  /*15070*/  LDSM.16.MT88.4 R68, [R204+0x13800] ;  /* 0x01380000cc44783b */ /* 0x000ea80000004200 */
[----:B------:R-:W-:Y:S01]  /*15080*/  FADD.FTZ R114, R114, R113 ;  /* 0x0000007172727221 */ /* 0x000fe20000010000 */
[C---:B------:R-:W-:Y:S05]  /*15090*/  HMMA.16816.F32.BF16 R128, R132.reuse, R124, R4 ;  /* 0x0000007c8480723c */ /* 0x040fea0000041804 */
[----:B------:R-:W-:Y:S01]  /*150a0*/  FADD.FTZ R114, R115, R114 ;  /* 0x0000007273727221 */ /* 0x000fe20000010000 */
[C---:B------:R-:W-:Y:S05]  /*150b0*/  HMMA.16816.F32.BF16 R124, R132.reuse, R126, R8 ;  /* 0x0000007e847c723c */ /* 0x040fea0000041808 */
[----:B------:R-:W-:Y:S06]  /*150c0*/  FADD.FTZ R5, R105, R104 ;  /* 0x0000006869057221 */ /* 0x000fec0000010000 */
[----:B------:R-:W-:Y:S04]  /*150d0*/  FADD.FTZ R5, R106, R5 ;  /* 0x000000056a057221 */ /* 0x000fe80000010000 */
[----:B------:R-:W-:Y:S01]  /*150e0*/  FADD.FTZ R4, R120, R5 ;  /* 0x0000000578047221 */ /* 0x000fe20000010000 */
[----:B------:R-:W-:Y:S02]  /*150f0*/  FADD.FTZ R5, R121, R114 ;  /* 0x0000007279057221 */ /* 0x000fe40000010000 */
[C---:B------:R-:W-:Y:S03]  /*15100*/  HMMA.16816.F32.BF16 R120, R132.reuse, R116, R12 ;  /* 0x000000748478723c */ /* 0x040fe6000004180c */
        /* <DEDUP_REMOVED lines=17> */
[C---:B---3--:R-:W-:Y:S04]  /*15220*/  HMMA.16816.F32.BF16 R88, R132.reuse, R84, R44 ;  /* 0x000000548458723c */ /* 0x048fe8000004182c */
[----:B------:R-:W-:Y:S01]  /*15230*/  FADD.FTZ R172, R172, R177 ;  /* 0x000000b1acac7221 */ /* 0x000fe20000010000 */
[----:B------:R-:W-:Y:S01]  /*15240*/  FADD.FTZ R182, R182, R179 ;  /* 0x000000b3b6b67221 */ /* 0x000fe20000010000 */
[C---:B------:R-:W-:Y:S05]  /*15250*/  HMMA.16816.F32.BF16 R84, R132.reuse, R86, R48 ;  /* 0x000000568454723c */ /* 0x040fea0000041830 */
[----:B------:R-:W-:Y:S01]  /*15260*/  FADD.FTZ R172, R175, R172 ;  /* 0x000000acafac7221 */ /* 0x000fe20000010000 */
[----:B------:R-:W-:Y:S01]  /*15270*/  FADD.FTZ R183, R183, R182 ;  /* 0x000000b6b7b77221 */ /* 0x000fe20000010000 */
[C---:B-1----:R-:W-:Y:S04]  /*15280*/  HMMA.16816.F32.BF16 R80, R132.reuse, R76, R52 ;  /* 0x0000004c8450723c */ /* 0x042fe80000041834 */
        /* <DEDUP_REMOVED lines=11> */
[----:B------:R-:W-:Y:S04]  /*15340*/  MOV R133, R2 ;  /* 0x0000000200857202 */ /* 0x000fe80000000f00 */
        /* <DEDUP_REMOVED lines=26> */
.L_x_2608:
        /* <DEDUP_REMOVED lines=17> */
[----:B------:R-:W-:Y:S01]  /*15600*/  LEA.HI R5, R7, R0, RZ, 0x5 ;  /* 0x0000000007057211 */ /* 0x000fe200078f28ff */
[----:B--2---:R-:W-:-:S03]  /*15610*/  FADD.FTZ R6, R13, R6 ;  /* 0x000000060d067221 */ /* 0x004fc60000010000 */
[----:B------:R-:W-:Y:S02]  /*15620*/  SHF.R.S32.HI R4, RZ, 0x5, R5 ;  /* 0x00000005ff047819 */ /* 0x000fe40000011405 */
[----:B------:R-:W-:Y:S02]  /*15630*/  FSETP.NE.FTZ.AND P4, PT, R8, RZ, PT ;  /* 0x000000ff0800720b */ /* 0x000fe40003f95000 */
[----:B------:R-:W-:Y:S02]  /*15640*/  LEA R4, R4, R9, 0x9 ;  /* 0x0000000904047211 */ /* 0x000fe400078e48ff */
[--C-:B------:R-:W-:Y:S02]  /*15650*/  SHF.R.S32.HI R9, RZ, 0x2, R10.reuse ;  /* 0x00000002ff097819 */ /* 0x100fe4000001140a */
[----:B------:R-:W-:Y:S02]  /*15660*/  SHF.R.S32.HI R10, RZ, 0x1f, R10 ;  /* 0x0000001fff0a7819 */ /* 0x000fe4000001140a */
[----:B------:R-:W-:-:S02]  /*15670*/  FSETP.NE.FTZ.AND P3, PT, R6, RZ, PT ;  /* 0x000000ff0600720b */ /* 0x000fc40003f75000 */
        /* <DEDUP_REMOVED lines=9> */
[----:B------:R-:W3:Y:S01]  /*15710*/  @P4 MUFU.LG2 R8, R8 ;  /* 0x0000000800084308 */ /* 0x000ee20000000c00 */
        /* <DEDUP_REMOVED lines=8> */
[----:B--2---:R-:W-:Y:S01]  /*157a0*/  FMUL.FTZ R131, R12, R131 ;  /* 0x000000830c837220 */ /* 0x004fe20000410000 */
        /* <DEDUP_REMOVED lines=102> */
[----:B------:R-:W1:Y:S01]  /*15e10*/  @P4 LDC R4, c[0x0][0x2e8] ;  /* 0x0000ba00ff044b82 */ /* 0x000e620000000800 */
[----:B------:R-:W-:Y:S01]  /*15e20*/  F2FP.BF16.F32.PACK_AB R90, R91, R90 ;  /* 0x0000005a5b5a723e */ /* 0x000fe200000010ff */
[----:B------:R-:W-:Y:S01]  /*15e30*/  STS [R21], R108 ;  /* 0x0000006c15007388 */ /* 0x000fe20000000800 */
[----:B------:R-:W-:Y:S01]  /*15e40*/  F2FP.BF16.F32.PACK_AB R84, R85, R84 ;  /* 0x000000545554723e */ /* 0x000fe200000010ff */
[----:B------:R-:W2:Y:S01]  /*15e50*/  @P3 MUFU.LG2 R6, R6 ;  /* 0x0000000600063308 */ /* 0x000ea20000000c00 */
[----:B------:R-:W-:Y:S01]  /*15e60*/  F2FP.BF16.F32.PACK_AB R86, R87, R86 ;  /* 0x000000565756723e */ /* 0x000fe200000010ff */
[----:B------:R-:W-:Y:S01]  /*15e70*/  STS [R21+0x400], R110 ;  /* 0x0004006e15007388 */ /* 0x000fe20000000800 */
[----:B------:R-:W-:Y:S01]  /*15e80*/  F2FP.BF16.F32.PACK_AB R80, R81, R80 ;  /* 0x000000505150723e */ /* 0x000fe200000010ff */
[----:B------:R-:W-:Y:S01]  /*15e90*/  ULDC.U8 UR4, c[0x0][0x3d8] ;  /* 0x0000f60000047ab9 */ /* 0x000fe20000000000 */
[----:B------:R-:W-:Y:S01]  /*15ea0*/  F2FP.BF16.F32.PACK_AB R82, R83, R82 ;  /* 0x000000525352723e */ /* 0x000fe200000010ff */
[----:B------:R-:W-:Y:S01]  /*15eb0*/  STS [R23], R104 ;  /* 0x0000006817007388 */ /* 0x000fe20000000800 */
[----:B------:R-:W-:Y:S01]  /*15ec0*/  F2FP.BF16.F32.PACK_AB R76, R77, R76 ;  /* 0x0000004c4d4c723e */ /* 0x000fe200000010ff */
[----:B---3--:R-:W-:Y:S01]  /*15ed0*/  @P4 FMUL.FTZ R8, R8, 0.69314718246459960938 ;  /* 0x3f31721808084820 */ /* 0x008fe20000410000 */
        /* <DEDUP_REMOVED lines=8> */
[----:B------:R-:W-:Y:S02]  /*15f60*/  ISETP.NE.AND P0, PT, RZ, UR4, PT ;  /* 0x00000004ff007c0c */ /* 0x000fe4000bf05270 */
[----:B------:R-:W-:Y:S01]  /*15f70*/  MOV R10, 0x7f800000 ;  /* 0x7f800000000a7802 */ /* 0x000fe20000000f00 */
[----:B------:R-:W-:Y:S01]  /*15f80*/  STS [R9+0x2000], R96 ;  /* 0x0020006009007388 */ /* 0x000fe20000000800 */
[----:B-1----:R-:W-:-:S03]  /*15f90*/  @P4 FFMA.FTZ R10, R3, R4, R8 ;  /* 0x00000004030a4223 */ /* 0x002fc60000010008 */
[----:B------:R1:W-:Y:S04]  /*15fa0*/  STS [R9+0x2400], R98 ;  /* 0x0024006209007388 */ /* 0x0003e80000000800 */
[----:B------:R-:W-:Y:S04]  /*15fb0*/  STS [R13+0x2000], R92 ;  /* 0x0020005c0d007388 */ /* 0x000fe80000000800 */
[----:B------:R2:W-:Y:S04]  /*15fc0*/  STS [R13+0x2400], R94 ;  /* 0x0024005e0d007388 */ /* 0x0005e80000000800 */
[----:B------:R-:W-:Y:S04]  /*15fd0*/  STS [R15+0x2000], R88 ;  /* 0x002000580f007388 */ /* 0x000fe80000000800 */
[----:B------:R3:W-:Y:S04]  /*15fe0*/  STS [R15+0x2400], R90 ;  /* 0x0024005a0f007388 */ /* 0x0007e80000000800 */
[----:B------:R4:W-:Y:S04]  /*15ff0*/  STS [R17+0x2000], R84 ;  /* 0x0020005411007388 */ /* 0x0009e80000000800 */
[----:B------:R4:W-:Y:S01]  /*16000*/  STS [R17+0x2400], R86 ;  /* 0x0024005611007388 */ /* 0x0009e20000000800 */
[----:B-1----:R-:W1:Y:S03]  /*16010*/  @P3 LDC R9, c[0x0][0x2e8] ;  /* 0x0000ba00ff093b82 */ /* 0x002e660000000800 */
[----:B------:R4:W-:Y:S04]  /*16020*/  STS [R19+0x2000], R80 ;  /* 0x0020005013007388 */ /* 0x0009e80000000800 */
[----:B------:R4:W-:Y:S01]  /*16030*/  STS [R19+0x2400], R82 ;  /* 0x0024005213007388 */ /* 0x0009e20000000800 */
[----:B--2---:R-:W-:-:S03]  /*16040*/  @P3 FMUL.FTZ R13, R6, 0.69314718246459960938 ;  /* 0x3f317218060d3820 */ /* 0x004fc60000410000 */
[----:B------:R4:W-:Y:S04]  /*16050*/  STS [R21+0x2000], R76 ;  /* 0x0020004c15007388 */ /* 0x0009e80000000800 */
[----:B------:R4:W-:Y:S01]  /*16060*/  STS [R21+0x2400], R78 ;  /* 0x0024004e15007388 */ /* 0x0009e20000000800 */
[----:B---3--:R-:W-:-:S03]  /*16070*/  MOV R15, 0x7f800000 ;  /* 0x7f800000000f7802 */ /* 0x008fc60000000f00 */
[----:B------:R4:W-:Y:S04]  /*16080*/  STS [R23+0x2000], R72 ;  /* 0x0020004817007388 */ /* 0x0009e80000000800 */
[----:B------:R4:W-:Y:S01]  /*16090*/  STS [R23+0x2400], R74 ;  /* 0x0024004a17007388 */ /* 0x0009e20000000800 */
[----:B-1----:R-:W-:-:S03]  /*160a0*/  @P3 FFMA.FTZ R15, R2, R9, R13 ;  /* 0x00000009020f3223 */ /* 0x002fc6000001000d */
[----:B------:R4:W-:Y:S04]  /*160b0*/  STS [R25+0x2000], R11 ;  /* 0x0020000b19007388 */ /* 0x0009e80000000800 */
        /* <DEDUP_REMOVED lines=11> */
.L_x_2613:
[----:B------:R-:W1:Y:S01]  /*16170*/  S2R R14, SR_CTAID.Y ;  /* 0x00000000000e7919 */ /* 0x000e620000002600 */
[----:B------:R-:W1:Y:S08]  /*16180*/  S2UR UR6, SR_CTAID.Z ;  /* 0x00000000000679c3 */ /* 0x000e700000002700 */
[----:B------:R-:W1:Y:S08]  /*16190*/  LDC R3, c[0x0][0x270] ;  /* 0x00009c00ff037b82 */ /* 0x000e700000000800 */
[----:B------:R-:W2:Y:S01]  /*161a0*/  LDC R6, c[0x0][0x2c4] ;  /* 0x0000b100ff067b82 */ /* 0x000ea20000000800 */
[----:B-1----:R-:W-:-:S04]  /*161b0*/  IMAD R3, R14, R3, UR6 ;  /* 0x000000060e037e24 */ /* 0x002fc8000f8e0203 */
[----:B--2---:R-:W-:-:S07]  /*161c0*/  IMAD R6, R3, R6, RZ ;  /* 0x0000000603067224 */ /* 0x004fce00078e02ff */
.L_x_2614:
[----:B------:R-:W4:Y:S01]  /*161d0*/  S2R R13, SR_TID.X ;  /* 0x00000000000d7919 */ /* 0x000f220000002100 */
[----:B------:R-:W-:Y:S01]  /*161e0*/  LOP3.LUT R9, R5, 0xffffffe0, RZ, 0xc0, !PT ;  /* 0xffffffe005097812 */ /* 0x000fe200078ec0ff */
[----:B------:R-:W1:Y:S01]  /*161f0*/  LDC.64 R2, c[0x0][0x290] ;  /* 0x0000a400ff027b82 */ /* 0x000e620000000a00 */
[----:B------:R-:W-:Y:S03]  /*16200*/  BSSY B0, `(.L_x_2615) ;  /* 0x000001a000007945 */ /* 0x000fe60003800000 */
[----:B------:R-:W-:-:S04]  /*16210*/  IMAD.IADD R8, R0, 0x1, -R9 ;  /* 0x0000000100087824 */ /* 0x000fc800078e0a09 */
[----:B------:R-:W-:Y:S01]  /*16220*/  BAR.SYNC.DEFER_BLOCKING 0x0 ;  /* 0x0000000000007b1d */ /* 0x000fe20000010000 */
[----:B------:R-:W-:Y:S02]  /*16230*/  LOP3.LUT P0, RZ, R8, 0x3, RZ, 0xc0, !PT ;  /* 0x0000000308ff7812 */ /* 0x000fe4000780c0ff */
[----:B----4-:R-:W-:-:S04]  /*16240*/  SHF.R.S32.HI R12, RZ, 0x1f, R13 ;  /* 0x0000001fff0c7819 */ /* 0x010fc8000001140d */
[----:B------:R-:W-:-:S04]  /*16250*/  LEA.HI R4, R12, R13, RZ, 0x5 ;  /* 0x0000000d0c047211 */ /* 0x000fc800078f28ff */
[----:B------:R-:W-:-:S05]  /*16260*/  LOP3.LUT R4, R4, 0xffffffe0, RZ, 0xc0, !PT ;  /* 0xffffffe004047812 */ /* 0x000fca00078ec0ff */
[----:B------:R-:W-:-:S05]  /*16270*/  IMAD.IADD R4, R13, 0x1, -R4 ;  /* 0x000000010d047824 */ /* 0x000fca00078e0a04 */
[----:B------:R-:W-:-:S04]  /*16280*/  SHF.R.S32.HI R5, RZ, 0x1f, R4 ;  /* 0x0000001fff057819 */ /* 0x000fc80000011404 */
[----:B------:R-:W-:-:S04]  /*16290*/  LEA.HI R5, R5, R4, RZ, 0x2 ;  /* 0x0000000405057211 */ /* 0x000fc800078f10ff */
[----:B------:R-:W-:-:S05]  /*162a0*/  SHF.R.S32.HI R5, RZ, 0x2, R5 ;  /* 0x00000002ff057819 */ /* 0x000fca0000011405 */
[----:B------:R-:W-:Y:S01]  /*162b0*/  IMAD R5, R230, 0x10, R5 ;  /* 0x00000010e6057824 */ /* 0x000fe200078e0205 */
[----:B-1----:R-:W-:Y:S06]  /*162c0*/  @P0 BRA `(.L_x_2616) ;  /* 0x0000000000340947 */ /* 0x002fec0003800000 */
        /* <DEDUP_REMOVED lines=13> */
.L_x_2616:
[----:B------:R-:W-:Y:S05]  /*163a0*/  BSYNC B0 ;  /* 0x0000000000007941 */ /* 0x000fea0003800000 */
.L_x_2615:
[----:B------:R-:W2:Y:S01]  /*163b0*/  S2UR UR5, SR_CTAID.X ;  /* 0x00000000000579c3 */ /* 0x000ea20000002500 */
[----:B-1----:R-:W-:Y:S01]  /*163c0*/  SHF.R.S32.HI R9, RZ, 0x1f, R14 ;  /* 0x0000001fff097819 */ /* 0x002fe2000001140e */
[----:B------:R-:W-:Y:S01]  /*163d0*/  BSSY B0, `(.L_x_2617) ;  /* 0x0000036000007945 */ /* 0x000fe20003800000 */
[----:B------:R-:W-:Y:S02]  /*163e0*/  ISETP.NE.AND P0, PT, R225, -0x1, PT ;  /* 0xffffffffe100780c */ /* 0x000fe40003f05270 */
[----:B------:R-:W-:Y:S01]  /*163f0*/  LEA.HI R0, R7, R0, RZ, 0x3 ;  /* 0x0000000007007211 */ /* 0x000fe200078f18ff */
[-C--:B------:R-:W-:Y:S01]  /*16400*/  IMAD R6, R9, R2.reuse, RZ ;  /* 0x0000000209067224 */ /* 0x080fe200078e02ff */
[----:B------:R-:W-:Y:S01]  /*16410*/  SHF.R.S32.HI R227, RZ, 0x1f, R226 ;  /* 0x0000001fffe37819 */ /* 0x000fe200000114e2 */
[----:B------:R-:W1:Y:S01]  /*16420*/  LDC.64 R4, c[0x0][0x298] ;  /* 0x0000a600ff047b82 */ /* 0x000e620000000a00 */
[----:B------:R-:W-:Y:S01]  /*16430*/  SHF.R.S32.HI R0, RZ, 0x3, R0 ;  /* 0x00000003ff007819 */ /* 0x000fe20000011400 */
[C---:B------:R-:W-:Y:S01]  /*16440*/  IMAD R3, R14.reuse, R3, R6 ;  /* 0x000000030e037224 */ /* 0x040fe200078e0206 */
[----:B------:R3:W4:Y:S01]  /*16450*/  LDS.128 R8, [R223+0x1800] ;  /* 0x00180000df087984 */ /* 0x0007220000000c00 */
[----:B------:R-:W-:-:S04]  /*16460*/  IMAD.WIDE.U32 R14, R14, R2, RZ ;  /* 0x000000020e0e7225 */ /* 0x000fc800078e00ff */
[----:B------:R-:W5:Y:S01]  /*16470*/  LDC.64 R6, c[0x0][0x2a0] ;  /* 0x0000a800ff067b82 */ /* 0x000f620000000a00 */
[----:B--2---:R-:W-:-:S04]  /*16480*/  USHF.L.U32 UR5, UR5, 0x6, URZ ;  /* 0x0000000605057899 */ /* 0x004fc8000800063f */
[----:B------:R-:W-:Y:S01]  /*16490*/  USHF.R.S32.HI UR4, URZ, 0x1f, UR5 ;  /* 0x0000001f3f047899 */ /* 0x000fe20008011405 */
[----:B-1----:R-:W-:-:S04]  /*164a0*/  IMAD.WIDE.U32 R18, R225, R4, RZ ;  /* 0x00000004e1127225 */ /* 0x002fc800078e00ff */
[----:B------:R-:W-:Y:S01]  /*164b0*/  IMAD.WIDE.U32 R16, R4, UR5, R226 ;  /* 0x0000000504107c25 */ /* 0x000fe2000f8e00e2 */
[----:B------:R-:W-:-:S03]  /*164c0*/  SEL R14, R14, R18, !P0 ;  /* 0x000000120e0e7207 */ /* 0x000fc60004000000 */
[----:B------:R-:W-:Y:S01]  /*164d0*/  IMAD R2, R4, UR4, RZ ;  /* 0x0000000404027c24 */ /* 0x000fe2000f8e02ff */
[----:B------:R-:W-:Y:S01]  /*164e0*/  USHF.R.S32.HI UR4, URZ, 0x1f, UR6 ;  /* 0x0000001f3f047899 */ /* 0x000fe20008011406 */
[----:B------:R-:W-:Y:S02]  /*164f0*/  IMAD R225, R225, R5, R19 ;  /* 0x00000005e1e17224 */ /* 0x000fe400078e0213 */
[----:B------:R-:W-:Y:S01]  /*16500*/  @!P0 IMAD.IADD R225, R15, 0x1, R3 ;  /* 0x000000010fe18824 */ /* 0x000fe200078e0203 */
[----:B------:R-:W-:Y:S01]  /*16510*/  IADD3 R20, P0, R14, R16, RZ ;  /* 0x000000100e147210 */ /* 0x000fe20007f1e0ff */
[----:B------:R-:W-:Y:S01]  /*16520*/  VIADD R15, R0, 0x10 ;  /* 0x00000010000f7836 */ /* 0x000fe20000000000 */
[----:B------:R-:W-:Y:S01]  /*16530*/  LEA.HI R3, R12, R13, RZ, 0x3 ;  /* 0x0000000d0c037211 */ /* 0x000fe200078f18ff */
[----:B------:R-:W-:Y:S01]  /*16540*/  IMAD R2, R5, UR5, R2 ;  /* 0x0000000505027c24 */ /* 0x000fe2000f8e0202 */
[C---:B------:R-:W-:Y:S02]  /*16550*/  IADD3 R13, R0.reuse, 0x30, RZ ;  /* 0x00000030000d7810 */ /* 0x040fe40007ffe0ff */
[-C--:B------:R-:W-:Y:S01]  /*16560*/  ISETP.GE.AND P2, PT, R15, R216.reuse, PT ;  /* 0x000000d80f00720c */ /* 0x080fe20003f46270 */
[----:B------:R-:W-:Y:S01]  /*16570*/  VIADD R15, R0, 0x20 ;  /* 0x00000020000f7836 */ /* 0x000fe20000000000 */
[----:B------:R-:W-:Y:S01]  /*16580*/  IADD3.X R21, R225, R17, R2, P0, !PT ;  /* 0x00000011e1157210 */ /* 0x000fe200007fe402 */
[----:B------:R-:W-:Y:S01]  /*16590*/  VIADD R17, R224, -UR5 ;  /* 0x80000005e0117c36 */ /* 0x000fe20008000000 */
[-C--:B------:R-:W-:Y:S01]  /*165a0*/  ISETP.GE.AND P0, PT, R13, R216.reuse, PT ;  /* 0x000000d80d00720c */ /* 0x080fe20003f06270 */
[C---:B-----5:R-:W-:Y:S01]  /*165b0*/  IMAD R2, R6.reuse, UR4, RZ ;  /* 0x0000000406027c24 */ /* 0x060fe2000f8e02ff */
[----:B------:R-:W-:Y:S01]  /*165c0*/  ISETP.GE.AND P1, PT, R15, R216, PT ;  /* 0x000000d80f00720c */ /* 0x000fe20003f26270 */
[----:B------:R-:W-:Y:S01]  /*165d0*/  IMAD.WIDE.U32 R20, R6, UR6, R20 ;  /* 0x0000000606147c25 */ /* 0x000fe2000f8e0014 */
[----:B------:R-:W-:Y:S01]  /*165e0*/  ISETP.GE.AND P3, PT, R0, R17, PT ;  /* 0x000000110000720c */ /* 0x000fe20003f66270 */
[----:B------:R3:W1:Y:S01]  /*165f0*/  LDS.128 R12, [R223+0x2000] ;  /* 0x00200000df0c7984 */ /* 0x0006620000000c00 */
[----:B------:R-:W-:Y:S01]  /*16600*/  SHF.R.S32.HI R3, RZ, 0x3, R3 ;  /* 0x00000003ff037819 */ /* 0x000fe20000011403 */
[----:B------:R-:W-:-:S02]  /*16610*/  IMAD R7, R7, UR6, R2 ;  /* 0x0000000607077c24 */ /* 0x000fc4000f8e0202 */
[----:B------:R3:W2:Y:S01]  /*16620*/  LDS.128 R16, [R223] ;  /* 0x00000000df107984 */ /* 0x0006a20000000c00 */
[----:B------:R-:W-:Y:S02]  /*16630*/  SHF.R.S32.HI R3, RZ, 0x1f, R3 ;  /* 0x0000001fff037819 */ /* 0x000fe40000011403 */
[----:B------:R-:W-:-:S05]  /*16640*/  IADD3 R25, R7, R21, RZ ;  /* 0x0000001507197210 */ /* 0x000fca0007ffe0ff */
[----:B----4-:R-:W-:Y:S05]  /*16650*/  @P3 BRA `(.L_x_2618) ;  /* 0x0000000000343947 */ /* 0x010fea0003800000 */
        /* <DEDUP_REMOVED lines=11> */
[----:B--2---:R4:W-:Y:S04]  /*16710*/  @!P4 STG.E.128 desc[UR12][R22.64], R16 ;  /* 0x000000101600c986 */ /* 0x0049e8000c101d0c */
[----:B-1----:R4:W-:Y:S02]  /*16720*/  @!P3 STG.E.128 desc[UR12][R22.64+0x80], R12 ;  /* 0x0000800c1600b986 */ /* 0x0029e4000c101d0c */
.L_x_2618:
[----:B------:R-:W-:Y:S05]  /*16730*/  BSYNC B0 ;  /* 0x0000000000007941 */ /* 0x000fea0003800000 */
.L_x_2617:
[----:B--2-4-:R2:W4:Y:S01]  /*16740*/  LDS.128 R16, [R223+0x800] ;  /* 0x00080000df107984 */ /* 0x0145220000000c00 */
[----:B------:R-:W-:Y:S03]  /*16750*/  BSSY B0, `(.L_x_2619) ;  /* 0x0000013000007945 */ /* 0x000fe60003800000 */
[----:B-1----:R2:W1:Y:S01]  /*16760*/  LDS.128 R12, [R223+0x2800] ;  /* 0x00280000df0c7984 */ /* 0x0024620000000c00 */
        /* <DEDUP_REMOVED lines=16> */
[----:B-1----:R4:W-:Y:S02]  /*16870*/  @!P2 STG.E.128 desc[UR12][R6.64+0x80], R12 ;  /* 0x0000800c0600a986 */ /* 0x0029e4000c101d0c */
.L_x_2620:
[----:B------:R-:W-:Y:S05]  /*16880*/  BSYNC B0 ;  /* 0x0000000000007941 */ /* 0x000fea0003800000 */
.L_x_2619:
[----:B----4-:R4:W2:Y:S01]  /*16890*/  LDS.128 R16, [R223+0x1000] ;  /* 0x00100000df107984 */ /* 0x0108a20000000c00 */
        /* <DEDUP_REMOVED lines=17> */
[----:B--2---:R2:W-:Y:S04]  /*169b0*/  @!P2 STG.E.128 desc[UR12][R6.64], R16 ;  /* 0x000000100600a986 */ /* 0x0045e8000c101d0c */
[----:B-1----:R2:W-:Y:S02]  /*169c0*/  @!P1 STG.E.128 desc[UR12][R6.64+0x80], R12 ;  /* 0x0000800c06009986 */ /* 0x0025e4000c101d0c */
.L_x_2622:
[----:B------:R-:W-:Y:S05]  /*169d0*/  BSYNC B0 ;  /* 0x0000000000007941 */ /* 0x000fea0003800000 */
.L_x_2621:
[----:B-12---:R1:W2:Y:S01]  /*169e0*/  LDS.128 R12, [R223+0x3800] ;  /* 0x00380000df0c7984 */ /* 0x0062a20000000c00 */
        /* <DEDUP_REMOVED lines=17> */
[----:B--2---:R-:W-:Y:S01]  /*16b00*/  STG.E.128 desc[UR12][R4.64+0x80], R12 ;  /* 0x0000800c04007986 */ /* 0x004fe2000c101d0c */
[----:B------:R-:W-:Y:S05]  /*16b10*/  EXIT ;  /* 0x000000000000794d */ /* 0x000fea0003800000 */
.L_x_2623:
        /* <DEDUP_REMOVED lines=14> */
.L_x_8487:


//--------------------- .text._ZN5flash24flash_fwd_splitkv_kernelI23Flash_fwd_kernel_traitsILi128ELi64ELi128ELi4ELb0ELb0EN7cutlass10bfloat16_tE19Flash_kernel_traitsILi128ELi64ELi128ELi4ES3_EELb1ELb0ELb0ELb0ELb1ELb0ELb0ELb1EEEvNS_16Flash_fwd_paramsE --------------------------
	.section	.text._ZN5flash24flash_fwd_splitkv_kernelI23Flash_fwd_kernel_traitsILi128ELi64ELi128ELi4ELb0ELb0EN7cutlass10bfloat16_tE19Flash_kernel_traitsILi128ELi64ELi128ELi4ES3_EELb1ELb0ELb0ELb0ELb1ELb0ELb0ELb1EEEvNS_16Flash_fwd_paramsE,"ax",@progbits
	.align	128
        .global         _ZN5flash24flash_fwd_splitkv_kernelI23Flash_fwd_kernel_traitsILi128ELi64ELi128ELi4ELb0ELb0EN7cutlass10bfloat16_tE19Flash_kernel_traitsILi128ELi64ELi128ELi4ES3_EELb1ELb0ELb0ELb0ELb1ELb0ELb0ELb1EEEvNS_16Flash_fwd_paramsE
        .type           _ZN5flash24flash_fwd_splitkv_kernelI23Flash_fwd_kernel_traitsILi128ELi64ELi128ELi4ELb0ELb0EN7cutlass10bfloat16_tE19Flash_kernel_traitsILi128ELi64ELi128ELi4ES3_EELb1ELb0ELb0ELb0ELb1ELb0ELb0ELb1EEEvNS_16Flash_fwd_paramsE,@function
        .size           _ZN5flash24flash_fwd_splitkv_kernelI23Flash_fwd_kernel_traitsILi128ELi64ELi128ELi4ELb0ELb0EN7cutlass10bfloat16_tE19Flash_kernel_traitsILi128ELi64ELi128ELi4ES3_EELb1ELb0ELb0ELb0ELb1ELb0ELb0ELb1EEEvNS_16Flash_fwd_paramsE,(.L_x_8436 - _ZN5flash24flash_fwd_splitkv_kernelI23Flash_fwd_kernel_traitsILi128ELi64ELi128ELi4ELb0ELb0EN7cutlass10bfloat16_tE19Flash_kernel_traitsILi128ELi64ELi128ELi4ES3_EELb1ELb0ELb0ELb0ELb1ELb0ELb0ELb1EEEvNS_16Flash_fwd_paramsE)
        .other          _ZN5flash24flash_fwd_splitkv_kernelI23Flash_fwd_kernel_traitsILi128ELi64ELi128ELi4ELb0ELb0EN7cutlass10bfloat16_tE19Flash_kernel_traitsILi128ELi64ELi128ELi4ES3_EELb1ELb0ELb0ELb0ELb1ELb0ELb0ELb1EEEvNS_16Flash_fwd_paramsE,@"STO_CUDA_ENTRY STV_DEFAULT"
_ZN5flash24flash_fwd_splitkv_kernelI23Flash_fwd_kernel_traitsILi128ELi64ELi128ELi4ELb0ELb0EN7cutlass10bfloat16_tE19Flash_kernel_traitsILi128ELi64ELi128ELi4ES3_EELb1ELb0ELb0ELb0ELb1ELb0ELb0ELb1EEEvNS_16Flash_fwd_paramsE:
.text._ZN5flash24flash_fwd_splitkv_kernelI23Flash_fwd_kernel_traitsILi128ELi64ELi128ELi4ELb0ELb0EN7cutlass10bfloat16_tE19Flash_kernel_traitsILi128ELi64ELi128ELi4ES3_EELb1ELb0ELb0ELb0ELb1ELb0ELb0ELb1EEEvNS_16Flash_fwd_paramsE:
[----:B------:R-:W-:Y:S01]  /*0000*/  LDC R1, c[0x0][0x28] ;  /* 0x00000a00ff017b82 */ /* 0x000fe20000000800 */
[----:B------:R-:W1:Y:S07]  /*0010*/  S2R R237, SR_CTAID.X ;  /* 0x0000000000ed7919 */ /* 0x000e6e0000002500 */
[----:B------:R-:W2:Y:S01]  /*0020*/  LDC.64 R10, c[0x0][0x198] ;  /* 0x00006600ff0a7b82 */ /* 0x000ea20000000a00 */
[----:B------:R-:W-:Y:S01]  /*0030*/  BSSY B3, `(.L_x_2624) ;  /* 0x0000005000037945 */ /* 0x000fe20003800000 */
[----:B------:R-:W-:Y:S01]  /*0040*/  MOV R234, 0x80 ;  /* 0x0000008000ea7802 */ /* 0x000fe20000000f00 */
[----:B------:R-:W3:Y:S01]  /*0050*/  S2R R236, SR_CTAID.Y ;  /* 0x0000000000ec7919 */ /* 0x000ee20000002600 */
[----:B------:R-:W4:Y:S05]  /*0060*/  S2R R235, SR_CTAID.Z ;  /* 0x0000000000eb7919 */ /* 0x000f2a0000002700 */
[----:B-1234-:R-:W-:Y:S05]  /*0070*/  CALL.REL.NOINC `($_ZN5flash24flash_fwd_splitkv_kernelI23Flash_fwd_kernel_traitsILi128ELi64ELi128ELi4ELb0ELb0EN7cutlass10bfloat16_tE19Flash_kernel_traitsILi128ELi64ELi128ELi4ES3_EELb1ELb0ELb0ELb0ELb1ELb0ELb0ELb1EEEvNS_16Flash_fwd_paramsE$_ZN5flash30compute_attn_1rowblock_splitkvI23Flash_fwd_kernel_traitsILi128ELi64ELi128ELi4ELb0ELb0EN7cutlass10bfloat16_tE19Flash_kernel_traitsILi128ELi64ELi128ELi4ES3_EELb1ELb0ELb0ELb0ELb1ELb0ELb0ELb1ENS_16Flash_fwd_paramsEEEvRKT8_iiiii) ;  /* 0x0000000000087944 */ /* 0x01efea0003c00000 */
[----:B------:R-:W-:Y:S05]  /*0080*/  BSYNC B3 ;  /* 0x0000000000037941 */ /* 0x000fea0003800000 */
.L_x_2624:
[----:B------:R-:W-:Y:S05]  /*0090*/  EXIT ;  /* 0x000000000000794d */ /* 0x000fea0003800000 */
        .type           $_ZN5flash24flash_fwd_splitkv_kernelI23Flash_fwd_kernel_traitsILi128ELi64ELi128ELi4ELb0ELb0EN7cutlass10bfloat16_tE19Flash_kernel_traitsILi128ELi64ELi128ELi4ES3_EELb1ELb0ELb0ELb0ELb1ELb0ELb0ELb1EEEvNS_16Flash_fwd_paramsE$_ZN5flash30compute_attn_1rowblock_splitkvI23Flash_fwd_kernel_traitsILi128ELi64ELi128ELi4ELb0ELb0EN7cutlass10bfloat16_tE19Flash_kernel_traitsILi128ELi64ELi128ELi4ES3_EELb1ELb0ELb0ELb0ELb1ELb0ELb0ELb1ENS_16Flash_fwd_paramsEEEvRKT8_iiiii,@function
        .size           $_ZN5flash24flash_fwd_splitkv_kernelI23Flash_fwd_kernel_traitsILi128ELi64ELi128ELi4ELb0ELb0EN7cutlass10bfloat16_tE19Flash_kernel_traitsILi128ELi64ELi128ELi4ES3_EELb1ELb0ELb0ELb0ELb1ELb0ELb0ELb1EEEvNS_16Flash_fwd_paramsE$_ZN5flash30compute_attn_1rowblock_splitkvI23Flash_fwd_kernel_traitsILi128ELi64ELi128ELi4ELb0ELb0EN7cutlass10bfloat16_tE19Flash_kernel_traitsILi128ELi64ELi128ELi4ES3_EELb1ELb0ELb0ELb0ELb1ELb0ELb0ELb1ENS_16Flash_fwd_paramsEEEvRKT8_iiiii,(.L_x_8436 - $_ZN5flash24flash_fwd_splitkv_kernelI23Flash_fwd_kernel_traitsILi128ELi64ELi128ELi4ELb0ELb0EN7cutlass10bfloat16_tE19Flash_kernel_traitsILi128ELi64ELi128ELi4ES3_EELb1ELb0ELb0ELb0ELb1ELb0ELb0ELb1EEEvNS_16Flash_fwd_paramsE$_ZN5flash30compute_attn_1rowblock_splitkvI23Flash_fwd_kernel_traitsILi128ELi64ELi128ELi4ELb0ELb0EN7cutlass10bfloat16_tE19Flash_kernel_traitsILi128ELi64ELi128ELi4ES3_EELb1ELb0ELb0ELb0ELb1ELb0ELb0ELb1ENS_16Flash_fwd_paramsEEEvRKT8_iiiii)
$_ZN5flash24flash_fwd_splitkv_kernelI23Flash_fwd_kernel_traitsILi128ELi64ELi128ELi4ELb0ELb0EN7cutlass10bfloat16_tE19Flash_kernel_traitsILi128ELi64ELi128ELi4ES3_EELb1ELb0ELb0ELb0ELb1ELb0ELb0ELb1EEEvNS_16Flash_fwd_paramsE$_ZN5flash30compute_attn_1rowblock_splitkvI23Flash_fwd_kernel_traitsILi128ELi64ELi128ELi4ELb0ELb0EN7cutlass10bfloat16_tE19Flash_kernel_traitsILi128ELi64ELi128ELi4ES3_EELb1ELb0ELb0ELb0ELb1ELb0ELb0ELb1ENS_16Flash_fwd_paramsEEEvRKT8_iiiii:
        /* <DEDUP_REMOVED lines=27> */
.L_x_2626:
[----:B------:R-:W-:Y:S05]  /*0250*/  BSYNC B0 ;  /* 0x0000000000007941 */ /* 0x000fea0003800000 */
.L_x_2625:
        /* <DEDUP_REMOVED lines=8> */
.L_x_2628:
[----:B------:R3:W5:Y:S02]  /*02e0*/  LD.E R3, desc[UR6][R10.64+0xb8] ;  /* 0x0000b8060a037980 */ /* 0x000764000c101900 */
.L_x_2629:
[----:B------:R-:W-:Y:S05]  /*02f0*/  BSYNC B0 ;  /* 0x0000000000007941 */ /* 0x000fea0003800000 */
.L_x_2627:
        /* <DEDUP_REMOVED lines=10> */
.L_x_2631:
[----:B------:R-:W2:Y:S01]  /*03a0*/  LD.E.64 R2, desc[UR6][R10.64+0x108] ;  /* 0x000108060a027980 */ /* 0x000ea2000c101b00 */
[----:B------:R-:W-:Y:S01]  /*03b0*/  BSSY B0, `(.L_x_2633) ;  /* 0x0000006000007945 */ /* 0x000fe20003800000 */
[----:B--2---:R-:W-:-:S04]  /*03c0*/  ISETP.NE.U32.AND P0, PT, R2, RZ, PT ;  /* 0x000000ff0200720c */ /* 0x004fc80003f05070 */
[----:B------:R-:W-:Y:S01]  /*03d0*/  ISETP.NE.AND.EX P0, PT, R3, RZ, PT, P0 ;  /* 0x000000ff0300720c */ /* 0x000fe20003f05300 */
[----:B------:R-:W-:-:S12]  /*03e0*/  IMAD.MOV.U32 R3, RZ, RZ, RZ ;  /* 0x000000ffff037224 */ /* 0x000fd800078e00ff */
[----:B------:R-:W-:Y:S05]  /*03f0*/  @!P0 BRA `(.L_x_2634) ;  /* 0x0000000000048947 */ /* 0x000fea0003800000 */
[----:B------:R2:W5:Y:S02]  /*0400*/  LD.E R3, desc[UR6][R10.64+0xbc] ;  /* 0x0000bc060a037980 */ /* 0x000564000c101900 */
.L_x_2634:
[----:B------:R-:W-:Y:S05]  /*0410*/  BSYNC B0 ;  /* 0x0000000000007941 */ /* 0x000fea0003800000 */
.L_x_2633:
[----:B-----5:R-:W-:Y:S02]  /*0420*/  IADD3 R70, R80, R3, RZ ;  /* 0x0000000350467210 */ /* 0x020fe40007ffe0ff */
.L_x_2632:
[----:B------:R-:W-:Y:S05]  /*0430*/  BSYNC B1 ;  /* 0x0000000000017941 */ /* 0x000fea0003800000 */
.L_x_2630:
[----:B------:R-:W-:Y:S01]  /*0440*/  IMAD.SHL.U32 R69, R237, 0x40, RZ ;  /* 0x00000040ed457824 */ /* 0x000fe200078e00ff */
[----:B------:R-:W-:Y:S01]  /*0450*/  MOV R2, R234 ;  /* 0x000000ea00027202 */ /* 0x000fe20000000f00 */
[----:B------:R-:W-:-:S03]  /*0460*/  IMAD.MOV.U32 R3, RZ, RZ, 0x0 ;  /* 0x00000000ff037424 */ /* 0x000fc600078e00ff */
[----:B------:R-:W-:-:S13]  /*0470*/  ISETP.GT.AND P0, PT, R238, R69, PT ;  /* 0x00000045ee00720c */ /* 0x000fda0003f04270 */
[----:B-123--:R-:W-:Y:S05]  /*0480*/  @!P0 RET.REL.NODEC R2 `(_ZN5flash24flash_fwd_splitkv_kernelI23Flash_fwd_kernel_traitsILi128ELi64ELi128ELi4ELb0ELb0EN7cutlass10bfloat16_tE19Flash_kernel_traitsILi128ELi64ELi128ELi4ES3_EELb1ELb0ELb0ELb0ELb1ELb0ELb0ELb1EEEvNS_16Flash_fwd_paramsE) ;  /* 0xfffffff802dc8950 */ /* 0x00efea0003c3ffff */
        /* <DEDUP_REMOVED lines=21> */
[----:B------:R-:W3:Y:S04]  /*05e0*/  LD.E R2, desc[UR6][R10.64+0x60] ;  /* 0x000060060a027980 */ /* 0x000ee8000c101900 */
[----:B------:R-:W4:Y:S04]  /*05f0*/  LD.E R0, desc[UR6][R10.64+0xb4] ;  /* 0x0000b4060a007980 */ /* 0x000f28000c101900 */
[----:B------:R-:W3:Y:S04]  /*0600*/  @!P0 LD.E.64 R14, desc[UR6][R10.64+0x80] ;  /* 0x000080060a0e8980 */ /* 0x000ee8000c101b00 */
[----:B------:R-:W4:Y:S04]  /*0610*/  LD.E.64 R12, desc[UR6][R10.64+0xa0] ;  /* 0x0000a0060a0c7980 */ /* 0x000f28000c101b00 */
[----:B------:R-:W4:Y:S01]  /*0620*/  LD.E.64 R6, desc[UR6][R10.64+0x90] ;  /* 0x000090060a067980 */ /* 0x000f22000c101b00 */
[----:B------:R-:W-:-:S03]  /*0630*/  SHF.R.S32.HI R4, RZ, 0x1f, R57 ;  /* 0x0000001fff047819 */ /* 0x000fc60000011439 */
[----:B------:R1:W5:Y:S01]  /*0640*/  LD.E.64 R18, desc[UR6][R10.64+0x70] ;  /* 0x000070060a127980 */ /* 0x000362000c101b00 */
[----:B------:R-:W-:-:S04]  /*0650*/  LEA.HI R5, R4, R57, RZ, 0x3 ;  /* 0x0000003904057211 */ /* 0x000fc800078f18ff */
[----:B------:R-:W-:Y:S02]  /*0660*/  LOP3.LUT R8, R5, 0x1ffffff8, RZ, 0xc0, !PT ;  /* 0x1ffffff805087812 */ /* 0x000fe400078ec0ff */
[----:B------:R-:W-:-:S03]  /*0670*/  LOP3.LUT P3, RZ, R57, 0x7, RZ, 0xc0, !PT ;  /* 0x0000000739ff7812 */ /* 0x000fc6000786c0ff */
[----:B------:R-:W-:Y:S01]  /*0680*/  IMAD.IADD R57, R57, 0x1, -R8 ;  /* 0x0000000139397824 */ /* 0x000fe200078e0a08 */
[----:B------:R-:W-:-:S03]  /*0690*/  @!P0 SHF.R.S32.HI R4, RZ, 0x1f, R236 ;  /* 0x0000001fff048819 */ /* 0x000fc600000114ec */
[----:B------:R-:W-:Y:S01]  /*06a0*/  IMAD.SHL.U32 R20, R57, 0x8, RZ ;  /* 0x0000000839147824 */ /* 0x000fe200078e00ff */
[----:B------:R-:W-:-:S04]  /*06b0*/  SHF.R.S32.HI R5, RZ, 0x3, R5 ;  /* 0x00000003ff057819 */ /* 0x000fc80000011405 */
[----:B------:R-:W-:Y:S02]  /*06c0*/  SHF.R.S32.HI R21, RZ, 0x1f, R20 ;  /* 0x0000001fff157819 */ /* 0x000fe40000011414 */
[----:B------:R-:W-:Y:S02]  /*06d0*/  SHF.R.S32.HI R9, RZ, 0x1f, R69 ;  /* 0x0000001fff097819 */ /* 0x000fe40000011445 */
[----:B------:R-:W-:Y:S01]  /*06e0*/  IADD3 R238, -R69, R238, RZ ;  /* 0x000000ee45ee7210 */ /* 0x000fe20007ffe1ff */
[----:B-1----:R-:W-:-:S05]  /*06f0*/  VIADD R11, R5, 0x10 ;  /* 0x00000010050b7836 */ /* 0x002fca0000000000 */
[-C--:B------:R-:W-:Y:S01]  /*0700*/  ISETP.GE.OR P5, PT, R11, R238.reuse, P3 ;  /* 0x000000ee0b00720c */ /* 0x080fe20001fa6670 */
[----:B------:R-:W-:Y:S01]  /*0710*/  BSSY B0, `(.L_x_2636) ;  /* 0x000002c000007945 */ /* 0x000fe20003800000 */
[----:B------:R-:W-:Y:S01]  /*0720*/  ISETP.GE.OR P6, PT, R5, R238, P3 ;  /* 0x000000ee0500720c */ /* 0x000fe20001fc6670 */
[-C--:B--2---:R-:W-:Y:S02]  /*0730*/  @P0 IMAD R8, R17, R240.reuse, RZ ;  /* 0x000000f011080224 */ /* 0x084fe400078e02ff */
[----:B------:R-:W-:-:S04]  /*0740*/  @P0 IMAD.WIDE.U32 R240, R16, R240, RZ ;  /* 0x000000f010f00225 */ /* 0x000fc800078e00ff */
[----:B---3--:R-:W-:-:S04]  /*0750*/  @!P0 IMAD R3, R15, R236, RZ ;  /* 0x000000ec0f038224 */ /* 0x008fc800078e02ff */
[C---:B------:R-:W-:Y:S02]  /*0760*/  @!P0 IMAD R3, R14.reuse, R4, R3 ;  /* 0x000000040e038224 */ /* 0x040fe400078e0203 */
[----:B------:R-:W-:-:S04]  /*0770*/  @!P0 IMAD.WIDE.U32 R14, R14, R236, RZ ;  /* 0x000000ec0e0e8225 */ /* 0x000fc800078e00ff */
[----:B------:R-:W-:Y:S02]  /*0780*/  @P0 IMAD.MOV.U32 R10, RZ, RZ, R240 ;  /* 0x000000ffff0a0224 */ /* 0x000fe400078e00f0 */
[----:B------:R-:W-:Y:S02]  /*0790*/  IMAD R4, R17, R69, RZ ;  /* 0x0000004511047224 */ /* 0x000fe400078e02ff */
[----:B------:R-:W-:-:S04]  /*07a0*/  IMAD.WIDE.U32 R20, R69, R16, R20 ;  /* 0x0000001045147225 */ /* 0x000fc800078e0014 */
[----:B------:R-:W-:Y:S02]  /*07b0*/  @!P0 IMAD.MOV.U32 R10, RZ, RZ, R14 ;  /* 0x000000ffff0a8224 */ /* 0x000fe400078e000e */
[----:B------:R-:W-:Y:S02]  /*07c0*/  IMAD R2, R236, R2, R235 ;  /* 0x00000002ec027224 */ /* 0x000fe400078e02eb */
[----:B------:R-:W-:Y:S01]  /*07d0*/  @P0 IMAD.IADD R8, R241, 0x1, R8 ;  /* 0x00000001f1080824 */ /* 0x000fe200078e0208 */
[----:B------:R-:W-:Y:S01]  /*07e0*/  IADD3 R10, P1, R10, R20, RZ ;  /* 0x000000140a0a7210 */ /* 0x000fe20007f3e0ff */
[----:B------:R-:W-:Y:S02]  /*07f0*/  IMAD R9, R16, R9, R4 ;  /* 0x0000000910097224 */ /* 0x000fe400078e0204 */
[----:B------:R-:W-:Y:S02]  /*0800*/  @!P0 IMAD.IADD R8, R15, 0x1, R3 ;  /* 0x000000010f088824 */ /* 0x000fe400078e0203 */
[----:B----4-:R-:W-:Y:S01]  /*0810*/  IMAD R0, R0, R2, R69 ;  /* 0x0000000200007224 */ /* 0x010fe200078e0245 */
[----:B------:R-:W-:-:S02]  /*0820*/  ISETP.GE.AND P0, PT, R11, R238, PT ;  /* 0x000000ee0b00720c */ /* 0x000fc40003f06270 */
[----:B------:R-:W-:Y:S02]  /*0830*/  IADD3.X R11, R8, R21, R9, P1, !PT ;  /* 0x00000015080b7210 */ /* 0x000fe40000ffe409 */
[----:B------:R-:W-:Y:S02]  /*0840*/  SHF.R.S32.HI R15, RZ, 0x1f, R5 ;  /* 0x0000001fff0f7819 */ /* 0x000fe40000011405 */
[----:B------:R-:W-:-:S04]  /*0850*/  IADD3 R9, P1, R0, R5, RZ ;  /* 0x0000000500097210 */ /* 0x000fc80007f3e0ff */
[----:B------:R-:W-:Y:S02]  /*0860*/  LEA.HI.X.SX32 R0, R0, R15, 0x1, P1 ;  /* 0x0000000f00007211 */ /* 0x000fe400008f0eff */
[----:B------:R-:W-:-:S04]  /*0870*/  LEA R8, P1, R9, R12, 0x2 ;  /* 0x0000000c09087211 */ /* 0x000fc800078210ff */
[----:B------:R-:W-:Y:S02]  /*0880*/  LEA.HI.X R9, R9, R13, R0, 0x2, P1 ;  /* 0x0000000d09097211 */ /* 0x000fe400008f1400 */
[----:B------:R-:W-:Y:S01]  /*0890*/  ISETP.GE.AND P1, PT, R5, R238, PT ;  /* 0x000000ee0500720c */ /* 0x000fe20003f26270 */
[----:B------:R-:W-:Y:S01]  /*08a0*/  IMAD R3, R7, R235, RZ ;  /* 0x000000eb07037224 */ /* 0x000fe200078e02ff */
[----:B------:R-:W-:Y:S01]  /*08b0*/  SHF.R.S32.HI R2, RZ, 0x1f, R235 ;  /* 0x0000001fff027819 */ /* 0x000fe200000114eb */
[----:B------:R-:W-:Y:S02]  /*08c0*/  VIADD R21, R5, 0x20 ;  /* 0x0000002005157836 */ /* 0x000fe40000000000 */
[----:B------:R-:W-:-:S04]  /*08d0*/  IMAD.WIDE.U32 R22, R235, R6, R10 ;  /* 0x00000006eb167225 */ /* 0x000fc800078e000a */
[----:B------:R-:W-:Y:S01]  /*08e0*/  IMAD R2, R6, R2, R3 ;  /* 0x0000000206027224 */ /* 0x000fe200078e0203 */
[CC--:B------:R-:W-:Y:S02]  /*08f0*/  ISETP.GE.AND P2, PT, R21.reuse, R238.reuse, PT ;  /* 0x000000ee1500720c */ /* 0x0c0fe40003f46270 */
[----:B------:R-:W-:Y:S01]  /*0900*/  ISETP.GE.OR P4, PT, R21, R238, P3 ;  /* 0x000000ee1500720c */ /* 0x000fe20001f86670 */
[----:B------:R-:W-:Y:S01]  /*0910*/  IMAD.IADD R25, R23, 0x1, R2 ;  /* 0x0000000117197824 */ /* 0x000fe200078e0202 */
[----:B------:R-:W-:Y:S01]  /*0920*/  IADD3 R3, R5, 0x30, RZ ;  /* 0x0000003005037810 */ /* 0x000fe20007ffe0ff */
[----:B------:R-:W-:Y:S10]  /*0930*/  @P1 BRA `(.L_x_2637) ;  /* 0x0000000000241947 */ /* 0x000ff40003800000 */
[----:B------:R-:W-:Y:S01]  /*0940*/  MOV R24, R22 ;  /* 0x0000001600187202 */ /* 0x000fe20000000f00 */
[----:B------:R-:W-:-:S04]  /*0950*/  IMAD R0, R17, R5, RZ ;  /* 0x0000000511007224 */ /* 0x000fc800078e02ff */
[----:B------:R-:W-:-:S04]  /*0960*/  IMAD.WIDE.U32 R6, R16, R5, R24 ;  /* 0x0000000510067225 */ /* 0x000fc800078e0018 */
[----:B------:R-:W-:Y:S01]  /*0970*/  IMAD R0, R16, R15, R0 ;  /* 0x0000000f10007224 */ /* 0x000fe200078e0200 */
[----:B-----5:R-:W-:-:S04]  /*0980*/  LEA R10, P1, R6, R18, 0x1 ;  /* 0x00000012060a7211 */ /* 0x020fc800078208ff */
[----:B------:R-:W-:-:S04]  /*0990*/  IADD3 R7, R7, R0, RZ ;  /* 0x0000000007077210 */ /* 0x000fc80007ffe0ff */
[----:B------:R-:W-:-:S05]  /*09a0*/  LEA.HI.X R11, R6, R19, R7, 0x1, P1 ;  /* 0x00000013060b7211 */ /* 0x000fca00008f0c07 */
[----:B------:R1:W-:Y:S04]  /*09b0*/  ST.E.128 desc[UR6][R10.64], RZ ;  /* 0x000000ff0a007985 */ /* 0x0003e8000c101d06 */
[----:B------:R1:W-:Y:S02]  /*09c0*/  ST.E.128 desc[UR6][R10.64+0x80], RZ ;  /* 0x000080ff0a007985 */ /* 0x0003e4000c101d06 */
.L_x_2637:
[----:B------:R-:W-:Y:S05]  /*09d0*/  BSYNC B0 ;  /* 0x0000000000007941 */ /* 0x000fea0003800000 */
.L_x_2636:
[----:B------:R-:W-:Y:S01]  /*09e0*/  BSSY B0, `(.L_x_2638) ;  /* 0x0000013000007945 */ /* 0x000fe20003800000 */
[CC--:B------:R-:W-:Y:S01]  /*09f0*/  ISETP.GE.AND P1, PT, R3.reuse, R238.reuse, PT ;  /* 0x000000ee0300720c */ /* 0x0c0fe20003f26270 */
[----:B-1----:R-:W-:Y:S01]  /*0a00*/  @!P6 IMAD.MOV.U32 R11, RZ, RZ, 0x7f800000 ;  /* 0x7f800000ff0be424 */ /* 0x002fe200078e00ff */
[----:B------:R-:W-:Y:S01]  /*0a10*/  ISETP.GE.OR P3, PT, R3, R238, P3 ;  /* 0x000000ee0300720c */ /* 0x000fe20001f66670 */
[----:B------:R-:W-:Y:S01]  /*0a20*/  @!P4 IMAD.MOV.U32 R3, RZ, RZ, 0x7f800000 ;  /* 0x7f800000ff03c424 */ /* 0x000fe200078e00ff */
[----:B------:R-:W-:Y:S01]  /*0a30*/  @!P5 MOV R7, 0x7f800000 ;  /* 0x7f8000000007d802 */ /* 0x000fe20000000f00 */
[----:B------:R-:W-:Y:S05]  /*0a40*/  @P0 BRA `(.L_x_2639) ;  /* 0x0000000000300947 */ /* 0x000fea0003800000 */
[----:B------:R-:W-:Y:S01]  /*0a50*/  IADD3 R21, P0, R5, 0x10, RZ ;  /* 0x0000001005157810 */ /* 0x000fe20007f1e0ff */
[----:B------:R-:W-:Y:S01]  /*0a60*/  IMAD.MOV.U32 R26, RZ, RZ, R22 ;  /* 0x000000ffff1a7224 */ /* 0x000fe200078e0016 */
[----:B------:R-:W-:-:S03]  /*0a70*/  MOV R27, R25 ;  /* 0x00000019001b7202 */ /* 0x000fc60000000f00 */
[----:B------:R-:W-:Y:S02]  /*0a80*/  IMAD.X R13, RZ, RZ, R15, P0 ;  /* 0x000000ffff0d7224 */ /* 0x000fe400000e060f */
[----:B------:R-:W-:-:S04]  /*0a90*/  IMAD.WIDE.U32 R26, R16, R21, R26 ;  /* 0x00000015101a7225 */ /* 0x000fc800078e001a */
[----:B------:R-:W-:Y:S01]  /*0aa0*/  IMAD R13, R13, R16, RZ ;  /* 0x000000100d0d7224 */ /* 0x000fe200078e02ff */
[----:B-----5:R-:W-:-:S03]  /*0ab0*/  LEA R12, P0, R26, R18, 0x1 ;  /* 0x000000121a0c7211 */ /* 0x020fc600078008ff */
[----:B------:R-:W-:-:S05]  /*0ac0*/  IMAD R13, R17, R21, R13 ;  /* 0x00000015110d7224 */ /* 0x000fca00078e020d */
[----:B------:R-:W-:-:S04]  /*0ad0*/  IADD3 R13, R27, R13, RZ ;  /* 0x0000000d1b0d7210 */ /* 0x000fc80007ffe0ff */
[----:B------:R-:W-:-:S05]  /*0ae0*/  LEA.HI.X R13, R26, R19, R13, 0x1, P0 ;  /* 0x000000131a0d7211 */ /* 0x000fca00000f0c0d */
[----:B------:R1:W-:Y:S04]  /*0af0*/  ST.E.128 desc[UR6][R12.64], RZ ;  /* 0x000000ff0c007985 */ /* 0x0003e8000c101d06 */
[----:B------:R1:W-:Y:S02]  /*0b00*/  ST.E.128 desc[UR6][R12.64+0x80], RZ ;  /* 0x000080ff0c007985 */ /* 0x0003e4000c101d06 */
.L_x_2639:
[----:B------:R-:W-:Y:S05]  /*0b10*/  BSYNC B0 ;  /* 0x0000000000007941 */ /* 0x000fea0003800000 */
.L_x_2638:
[----:B------:R-:W-:Y:S04]  /*0b20*/  BSSY B0, `(.L_x_2640) ;  /* 0x000000e000007945 */ /* 0x000fe80003800000 */
[----:B------:R-:W-:Y:S05]  /*0b30*/  @P2 BRA `(.L_x_2641) ;  /* 0x0000000000302947 */ /* 0x000fea0003800000 */
[----:B------:R-:W-:Y:S01]  /*0b40*/  IADD3 R21, P0, R5, 0x20, RZ ;  /* 0x0000002005157810 */ /* 0x000fe20007f1e0ff */
[----:B------:R-:W-:Y:S01]  /*0b50*/  IMAD.MOV.U32 R26, RZ, RZ, R22 ;  /* 0x000000ffff1a7224 */ /* 0x000fe200078e0016 */
[----:B------:R-:W-:-:S03]  /*0b60*/  MOV R27, R25 ;  /* 0x00000019001b7202 */ /* 0x000fc60000000f00 */
[----:B-1----:R-:W-:Y:S02]  /*0b70*/  IMAD.X R13, RZ, RZ, R15, P0 ;  /* 0x000000ffff0d7224 */ /* 0x002fe400000e060f */
        /* <DEDUP_REMOVED lines=8> */
.L_x_2641:
[----:B------:R-:W-:Y:S05]  /*0c00*/  BSYNC B0 ;  /* 0x0000000000007941 */ /* 0x000fea0003800000 */
.L_x_2640:
[----:B------:R-:W-:Y:S04]  /*0c10*/  BSSY B0, `(.L_x_2642) ;  /* 0x000000e000007945 */ /* 0x000fe80003800000 */
[----:B------:R-:W-:Y:S05]  /*0c20*/  @P1 BRA `(.L_x_2643) ;  /* 0x0000000000301947 */ /* 0x000fea0003800000 */
[----:B------:R-:W-:Y:S01]  /*0c30*/  IADD3 R5, P0, R5, 0x30, RZ ;  /* 0x0000003005057810 */ /* 0x000fe20007f1e0ff */
[----:B-12---:R-:W-:Y:S01]  /*0c40*/  IMAD.MOV.U32 R12, RZ, RZ, R22 ;  /* 0x000000ffff0c7224 */ /* 0x006fe200078e0016 */
        /* <DEDUP_REMOVED lines=10> */
.L_x_2643:
[----:B------:R-:W-:Y:S05]  /*0cf0*/  BSYNC B0 ;  /* 0x0000000000007941 */ /* 0x000fea0003800000 */
.L_x_2642:
[----:B------:R-:W-:Y:S01]  /*0d00*/  MOV R235, 0x0 ;  /* 0x0000000000eb7802 */ /* 0x000fe20000000f00 */
[----:B------:R-:W-:Y:S04]  /*0d10*/  @!P6 ST.E desc[UR6][R8.64], R11 ;  /* 0x0000000b0800e985 */ /* 0x000fe8000c101906 */
[----:B------:R-:W-:Y:S04]  /*0d20*/  @!P5 ST.E desc[UR6][R8.64+0x40], R7 ;  /* 0x000040070800d985 */ /* 0x000fe8000c101906 */
[----:B------:R1:W-:Y:S02]  /*0d30*/  @!P4 ST.E desc[UR6][R8.64+0x80], R3 ;  /* 0x000080030800c985 */ /* 0x0003e4000c101906 */
[----:B-123-5:R-:W-:Y:S05]  /*0d40*/  @P3 RET.REL.NODEC R234 `(_ZN5flash24flash_fwd_splitkv_kernelI23Flash_fwd_kernel_traitsILi128ELi64ELi128ELi4ELb0ELb0EN7cutlass10bfloat16_tE19Flash_kernel_traitsILi128ELi64ELi128ELi4ES3_EELb1ELb0ELb0ELb0ELb1ELb0ELb0ELb1EEEvNS_16Flash_fwd_paramsE) ;  /* 0xfffffff0eaac3950 */ /* 0x02efea0003c3ffff */
[----:B------:R-:W-:Y:S02]  /*0d50*/  MOV R3, 0x7f800000 ;  /* 0x7f80000000037802 */ /* 0x000fe40000000f00 */
[----:B------:R-:W-:-:S03]  /*0d60*/  MOV R235, 0x0 ;  /* 0x0000000000eb7802 */ /* 0x000fc60000000f00 */
[----:B------:R1:W-:Y:S02]  /*0d70*/  ST.E desc[UR6][R8.64+0xc0], R3 ;  /* 0x0000c00308007985 */ /* 0x0003e4000c101906 */
[----:B-1----:R-:W-:Y:S05]  /*0d80*/  RET.REL.NODEC R234 `(_ZN5flash24flash_fwd_splitkv_kernelI23Flash_fwd_kernel_traitsILi128ELi64ELi128ELi4ELb0ELb0EN7cutlass10bfloat16_tE19Flash_kernel_traitsILi128ELi64ELi128ELi4ES3_EELb1ELb0ELb0ELb0ELb1ELb0ELb0ELb1EEEvNS_16Flash_fwd_paramsE) ;  /* 0xfffffff0ea9c7950 */ /* 0x002fea0003c3ffff */
.L_x_2635:
        /* <DEDUP_REMOVED lines=29> */
[----:B------:R-:W4:Y:S04]  /*0f60*/  LD.E.64 R16, desc[UR6][R10.64+0x50] ;  /* 0x000050060a107980 */ /* 0x000f28000c101b00 */
[----:B------:R-:W5:Y:S04]  /*0f70*/  LD.E.64 R22, desc[UR6][R10.64+0x58] ;  /* 0x000058060a167980 */ /* 0x000f68000c101b00 */
[----:B------:R-:W5:Y:S01]  /*0f80*/  LD.E.64 R134, desc[UR6][R10.64+0x40] ;  /* 0x000040060a867980 */ /* 0x000f62000c101b00 */
[----:B--2---:R-:W-:-:S04]  /*0f90*/  IABS R4, R8 ;  /* 0x0000000800047213 */ /* 0x004fc80000000000 */
[----:B------:R-:W1:Y:S08]  /*0fa0*/  I2F.RP R7, R4 ;  /* 0x0000000400077306 */ /* 0x000e700000209400 */
[----:B-1---5:R-:W1:Y:S02]  /*0fb0*/  MUFU.RCP R12, R7 ;  /* 0x00000007000c7308 */ /* 0x022e640000001000 */
[----:B-1----:R-:W-:-:S06]  /*0fc0*/  IADD3 R12, R12, 0xffffffe, RZ ;  /* 0x0ffffffe0c0c7810 */ /* 0x002fcc0007ffe0ff */
[----:B------:R-:W1:Y:S01]  /*0fd0*/  F2I.FTZ.U32.TRUNC.NTZ R13, R12 ;  /* 0x0000000c000d7305 */ /* 0x000e62000021f000 */
[----:B------:R-:W-:Y:S02]  /*0fe0*/  IABS R0, R8 ;  /* 0x0000000800007213 */ /* 0x000fe40000000000 */
[----:B-1----:R-:W-:Y:S01]  /*0ff0*/  IADD3 R5, RZ, -R13, RZ ;  /* 0x8000000dff057210 */ /* 0x002fe20007ffe0ff */
[----:B------:R-:W-:-:S04]  /*1000*/  IMAD.MOV.U32 R12, RZ, RZ, RZ ;  /* 0x000000ffff0c7224 */ /* 0x000fc800078e00ff */
[----:B------:R-:W-:-:S04]  /*1010*/  IMAD R5, R5, R4, RZ ;  /* 0x0000000405057224 */ /* 0x000fc800078e02ff */
[----:B------:R-:W-:Y:S01]  /*1020*/  IMAD.HI.U32 R5, R13, R5, R12 ;  /* 0x000000050d057227 */ /* 0x000fe200078e000c */
[----:B------:R-:W-:-:S05]  /*1030*/  IADD3 R0, RZ, -R0, RZ ;  /* 0x80000000ff007210 */ /* 0x000fca0007ffe0ff */
        /* <DEDUP_REMOVED lines=36> */
[----:B------:R-:W-:-:S05]  /*1280*/  IMAD R9, R8, R9, R3 ;  /* 0x0000000908097224 */ /* 0x000fca00078e0203 */
[----:B------:R-:W-:Y:S02]  /*1290*/  SHF.R.S32.HI R13, RZ, 0x1f, R9 ;  /* 0x0000001fff0d7819 */ /* 0x000fe40000011409 */
[----:B------:R-:W-:-:S05]  /*12a0*/  @P2 IADD3 R4, R4, 0x1, RZ ;  /* 0x0000000104042810 */ /* 0x000fca0007ffe0ff */
[----:B------:R-:W-:Y:S02]  /*12b0*/  @!P0 IADD3 R4, -R4, RZ, RZ ;  /* 0x000000ff04048210 */ /* 0x000fe40007ffe1ff */
[----:B------:R-:W-:-:S05]  /*12c0*/  @!P1 LOP3.LUT R4, RZ, R6, RZ, 0x33, !PT ;  /* 0x00000006ff049212 */ /* 0x000fca00078e33ff */
[----:B----4-:R-:W-:Y:S01]  /*12d0*/  IMAD R6, R17, R4, RZ ;  /* 0x0000000411067224 */ /* 0x010fe200078e02ff */
[----:B--2---:R-:W-:Y:S01]  /*12e0*/  SHF.R.S32.HI R0, RZ, 0x1f, R2 ;  /* 0x0000001fff007819 */ /* 0x004fe20000011402 */
[----:B------:R-:W-:-:S04]  /*12f0*/  IMAD R5, R19, R2, RZ ;  /* 0x0000000213057224 */ /* 0x000fc800078e02ff */
[C---:B------:R-:W-:Y:S02]  /*1300*/  IMAD R5, R18.reuse, R0, R5 ;  /* 0x0000000012057224 */ /* 0x040fe400078e0205 */
[----:B------:R-:W-:-:S04]  /*1310*/  IMAD.WIDE.U32 R18, R18, R2, RZ ;  /* 0x0000000212127225 */ /* 0x000fc800078e00ff */
[----:B------:R-:W-:Y:S02]  /*1320*/  IMAD.IADD R19, R19, 0x1, R5 ;  /* 0x0000000113137824 */ /* 0x000fe400078e0205 */
[----:B------:R-:W-:Y:S02]  /*1330*/  IMAD R5, R133, R9, RZ ;  /* 0x0000000985057224 */ /* 0x000fe400078e02ff */
[----:B------:R-:W-:-:S04]  /*1340*/  IMAD.WIDE.U32 R18, R9, R132, R18 ;  /* 0x0000008409127225 */ /* 0x000fc800078e0012 */
[----:B------:R-:W-:Y:S02]  /*1350*/  IMAD R5, R132, R13, R5 ;  /* 0x0000000d84057224 */ /* 0x000fe400078e0205 */
[-C--:B------:R-:W-:Y:S02]  /*1360*/  IMAD R7, R15, R2.reuse, RZ ;  /* 0x000000020f077224 */ /* 0x080fe400078e02ff */
[----:B------:R-:W-:Y:S01]  /*1370*/  IMAD.IADD R19, R19, 0x1, R5 ;  /* 0x0000000113137824 */ /* 0x000fe200078e0205 */
[----:B------:R-:W-:Y:S01]  /*1380*/  SHF.R.S32.HI R5, RZ, 0x1f, R4 ;  /* 0x0000001fff057819 */ /* 0x000fe20000011404 */
[----:B------:R-:W-:-:S04]  /*1390*/  IMAD.WIDE.U32 R20, R14, R2, RZ ;  /* 0x000000020e147225 */ /* 0x000fc800078e00ff */
[----:B------:R-:W-:Y:S02]  /*13a0*/  IMAD R7, R14, R0, R7 ;  /* 0x000000000e077224 */ /* 0x000fe400078e0207 */
[----:B------:R-:W-:Y:S02]  /*13b0*/  IMAD R6, R16, R5, R6 ;  /* 0x0000000510067224 */ /* 0x000fe400078e0206 */
[----:B------:R-:W-:Y:S01]  /*13c0*/  IMAD.WIDE.U32 R18, R4, R16, R18 ;  /* 0x0000001004127225 */ /* 0x000fe200078e0012 */
[----:B------:R-:W-:-:S03]  /*13d0*/  MOV R8, R20 ;  /* 0x0000001400087202 */ /* 0x000fc60000000f00 */
[----:B------:R-:W-:Y:S01]  /*13e0*/  IMAD.IADD R17, R21, 0x1, R7 ;  /* 0x0000000115117824 */ /* 0x000fe200078e0207 */
[----:B------:R-:W-:Y:S01]  /*13f0*/  IADD3 R7, R19, R6, RZ ;  /* 0x0000000613077210 */ /* 0x000fe20007ffe0ff */
[----:B------:R-:W-:Y:S01]  /*1400*/  IMAD.MOV.U32 R6, RZ, RZ, R18 ;  /* 0x000000ffff067224 */ /* 0x000fe200078e0012 */
[----:B------:R-:W-:Y:S05]  /*1410*/  BRA `(.L_x_2646) ;  /* 0x0000000400387947 */ /* 0x000fea0003800000 */
.L_x_2645:
        /* <DEDUP_REMOVED lines=42> */
[----:B------:R-:W-:Y:S02]  /*16c0*/  LEA R3, R55, 0xffffff80, 0x7 ;  /* 0xffffff8037037811 */ /* 0x000fe400078e38ff */
[----:B------:R-:W-:-:S02]  /*16d0*/  ISETP.GE.AND P1, PT, R0, RZ, PT ;  /* 0x000000ff0000720c */ /* 0x000fc40003f26270 */
[----:B------:R-:W-:Y:S01]  /*16e0*/  @!P0 IADD3 R2, R2, 0x1, RZ ;  /* 0x0000000102028810 */ /* 0x000fe20007ffe0ff */
[----:B------:R-:W-:Y:S01]  /*16f0*/  @!P3 IMAD R6, R135, R14, RZ ;  /* 0x0000000e8706b224 */ /* 0x000fe200078e02ff */
[----:B------:R-:W-:Y:S02]  /*1700*/  @!P3 SHF.R.S32.HI R5, RZ, 0x1f, R14 ;  /* 0x0000001fff05b819 */ /* 0x000fe4000001140e */
        /* <DEDUP_REMOVED lines=9> */
[----:B------:R-:W-:Y:S02]  /*17a0*/  @!P3 SHF.R.S32.HI R5, RZ, 0x1f, R12 ;  /* 0x0000001fff05b819 */ /* 0x000fe4000001140c */
[----:B------:R-:W-:Y:S01]  /*17b0*/  @!P1 IADD3 R2, -R2, RZ, RZ ;  /* 0x000000ff02029210 */ /* 0x000fe20007ffe1ff */
[----:B------:R-:W-:Y:S01]  /*17c0*/  IMAD R7, R13, R132, R7 ;  /* 0x000000840d077224 */ /* 0x000fe200078e0207 */
[----:B------:R-:W-:Y:S01]  /*17d0*/  @!P0 LOP3.LUT R2, RZ, R4, RZ, 0x33, !PT ;  /* 0x00000004ff028212 */ /* 0x000fe200078e33ff */
[----:B------:R-:W-:Y:S01]  /*17e0*/  @!P3 IMAD R0, R18, R5, R0 ;  /* 0x000000051200b224 */ /* 0x000fe200078e0200 */
[----:B------:R-:W-:Y:S01]  /*17f0*/  @P3 IADD3 R14, R14, R15, RZ ;  /* 0x0000000f0e0e3210 */ /* 0x000fe20007ffe0ff */
[----:B------:R-:W-:Y:S01]  /*1800*/  @!P3 IMAD.WIDE.U32 R18, R18, R12, R8 ;  /* 0x0000000c1212b225 */ /* 0x000fe200078e0008 */
[----:B------:R-:W-:-:S03]  /*1810*/  SHF.R.S32.HI R5, RZ, 0x1f, R2 ;  /* 0x0000001fff057819 */ /* 0x000fc60000011402 */
[----:B------:R-:W-:Y:S02]  /*1820*/  IMAD.IADD R7, R21, 0x1, R7 ;  /* 0x0000000115077824 */ /* 0x000fe400078e0207 */
[----:B------:R-:W-:Y:S02]  /*1830*/  IMAD.MOV.U32 R6, RZ, RZ, R20 ;  /* 0x000000ffff067224 */ /* 0x000fe400078e0014 */
[----:B------:R-:W-:Y:S02]  /*1840*/  IMAD R9, R17, R2, RZ ;  /* 0x0000000211097224 */ /* 0x000fe400078e02ff */
[-C--:B------:R-:W-:Y:S02]  /*1850*/  @P3 IMAD R4, R135, R14.reuse, RZ ;  /* 0x0000000e87043224 */ /* 0x080fe400078e02ff */
[----:B------:R-:W-:-:S04]  /*1860*/  @P3 IMAD.WIDE.U32 R14, R134, R14, RZ ;  /* 0x0000000e860e3225 */ /* 0x000fc800078e00ff */
[----:B------:R-:W-:-:S04]  /*1870*/  IMAD.WIDE.U32 R6, R16, R2, R6 ;  /* 0x0000000210067225 */ /* 0x000fc800078e0006 */
[----:B------:R-:W-:Y:S01]  /*1880*/  IMAD R9, R16, R5, R9 ;  /* 0x0000000510097224 */ /* 0x000fe200078e0209 */
[----:B------:R-:W-:Y:S01]  /*1890*/  @P3 IADD3 R17, R15, R4, RZ ;  /* 0x000000040f113210 */ /* 0x000fe20007ffe0ff */
[----:B------:R-:W-:Y:S01]  /*18a0*/  @P3 IMAD.MOV.U32 R8, RZ, RZ, R14 ;  /* 0x000000ffff083224 */ /* 0x000fe200078e000e */
[----:B------:R-:W-:Y:S01]  /*18b0*/  @!P3 IADD3 R17, R19, R0, RZ ;  /* 0x000000001311b210 */ /* 0x000fe20007ffe0ff */
[----:B------:R-:W-:Y:S01]  /*18c0*/  IMAD.IADD R7, R7, 0x1, R9 ;  /* 0x0000000107077824 */ /* 0x000fe200078e0209 */
[----:B------:R-:W-:Y:S02]  /*18d0*/  @!P3 MOV R8, R18 ;  /* 0x000000120008b202 */ /* 0x000fe40000000f00 */
[----:B------:R-:W-:Y:S02]  /*18e0*/  MOV R9, R3 ;  /* 0x0000000300097202 */ /* 0x000fe40000000f00 */
[----:B-1----:R-:W-:Y:S02]  /*18f0*/  MOV R4, R2 ;  /* 0x0000000200047202 */ /* 0x002fe40000000f00 */
.L_x_2646:
[----:B------:R-:W-:Y:S05]  /*1900*/  BSYNC B0 ;  /* 0x0000000000007941 */ /* 0x000fea0003800000 */
.L_x_2644:
[----:B------:R-:W-:Y:S01]  /*1910*/  ISETP.NE.AND P0, PT, R240, -0x1, PT ;  /* 0xfffffffff000780c */ /* 0x000fe20003f05270 */
[----:B------:R-:W2:Y:S04]  /*1920*/  LD.E.64 R190, desc[UR6][R10.64+0x30] ;  /* 0x000030060abe7980 */ /* 0x000ea8000c101b00 */
[----:B------:R-:W3:Y:S04]  /*1930*/  LD.E.64 R20, desc[UR6][R10.64+0x8] ;  /* 0x000008060a147980 */ /* 0x000ee8000c101b00 */
[----:B------:R-:W4:Y:S04]  /*1940*/  LD.E.64 R14, desc[UR6][R10.64+0x10] ;  /* 0x000010060a0e7980 */ /* 0x000f28000c101b00 */
[----:B------:R-:W3:Y:S04]  /*1950*/  @!P0 LD.E.64 R26, desc[UR6][R10.64+0x18] ;  /* 0x000018060a1a8980 */ /* 0x000ee8000c101b00 */
        /* <DEDUP_REMOVED lines=11> */
[-C--:B------:R-:W-:Y:S01]  /*1a10*/  IMAD R8, R13, R134.reuse, RZ ;  /* 0x000000860d087224 */ /* 0x080fe200078e02ff */
[----:B------:R-:W-:Y:S02]  /*1a20*/  LEA.HI R78, R2, R57, RZ, 0x4 ;  /* 0x00000039024e7211 */ /* 0x000fe400078f20ff */
[----:B------:R-:W-:Y:S01]  /*1a30*/  IADD3.X R29, R19, R17, RZ, P1, !PT ;  /* 0x00000011131d7210 */ /* 0x000fe20000ffe4ff */
[----:B------:R-:W-:Y:S01]  /*1a40*/  IMAD.SHL.U32 R13, R186, 0x40, RZ ;  /* 0x00000040ba0d7824 */ /* 0x000fe200078e00ff */
[----:B------:R-:W-:Y:S01]  /*1a50*/  LOP3.LUT R16, R78, 0xfffffff0, RZ, 0xc0, !PT ;  /* 0xfffffff04e107812 */ /* 0x000fe200078ec0ff */
[C---:B------:R-:W-:Y:S02]  /*1a60*/  IMAD R8, R9.reuse, R135, R8 ;  /* 0x0000008709087224 */ /* 0x040fe400078e0208 */
[----:B------:R-:W-:Y:S01]  /*1a70*/  IMAD.WIDE.U32 R28, R9, R134, R28 ;  /* 0x00000086091c7225 */ /* 0x000fe200078e001c */
[----:B------:R-:W-:-:S02]  /*1a80*/  LOP3.LUT R13, R13, 0x1c0, RZ, 0xc0, !PT ;  /* 0x000001c00d0d7812 */ /* 0x000fc400078ec0ff */
[----:B------:R-:W-:Y:S01]  /*1a90*/  SHF.R.S32.HI R79, RZ, 0x1f, R236 ;  /* 0x0000001fff4f7819 */ /* 0x000fe200000114ec */
[----:B------:R-:W-:Y:S01]  /*1aa0*/  IMAD.IADD R29, R29, 0x1, R8 ;  /* 0x000000011d1d7824 */ /* 0x000fe200078e0208 */
[----:B------:R-:W-:Y:S01]  /*1ab0*/  LOP3.LUT R9, R13, 0x38, R18, 0xf8, !PT ;  /* 0x000000380d097812 */ /* 0x000fe200078ef812 */
[----:B------:R-:W-:Y:S01]  /*1ac0*/  IMAD R8, R23, R4, RZ ;  /* 0x0000000417087224 */ /* 0x000fe200078e02ff */
[----:B------:R-:W-:Y:S01]  /*1ad0*/  SHF.R.U32.HI R184, RZ, 0x3, R13 ;  /* 0x00000003ffb87819 */ /* 0x000fe2000001160d */
[----:B------:R-:W-:Y:S02]  /*1ae0*/  IMAD.IADD R16, R57, 0x1, -R16 ;  /* 0x0000000139107824 */ /* 0x000fe400078e0a10 */
[----:B------:R-:W-:Y:S01]  /*1af0*/  IMAD R8, R5, R22, R8 ;  /* 0x0000001605087224 */ /* 0x000fe200078e0208 */
[----:B------:R-:W-:Y:S01]  /*1b00*/  LOP3.LUT R184, R9, R184, RZ, 0x3c, !PT ;  /* 0x000000b809b87212 */ /* 0x000fe200078e3cff */
[----:B------:R-:W-:Y:S01]  /*1b10*/  IMAD.WIDE.U32 R22, R4, R22, R28 ;  /* 0x0000001604167225 */ /* 0x000fe200078e001c */
[----:B------:R-:W-:-:S04]  /*1b20*/  SHF.R.S32.HI R13, RZ, 0x1f, R16 ;  /* 0x0000001fff0d7819 */ /* 0x000fc80000011410 */
[----:B------:R-:W-:Y:S01]  /*1b30*/  LEA.HI R72, R13, R16, RZ, 0x3 ;  /* 0x000000100d487211 */ /* 0x000fe200078f18ff */
[----:B------:R-:W-:Y:S01]  /*1b40*/  IMAD R231, R133, R186, RZ ;  /* 0x000000ba85e77224 */ /* 0x000fe200078e02ff */
[----:B------:R-:W-:Y:S02]  /*1b50*/  SHF.R.S32.HI R187, RZ, 0x1f, R186 ;  /* 0x0000001fffbb7819 */ /* 0x000fe400000114ba */
[----:B------:R-:W-:-:S03]  /*1b60*/  LOP3.LUT R77, R72, 0xfffffff8, RZ, 0xc0, !PT ;  /* 0xfffffff8484d7812 */ /* 0x000fc600078ec0ff */
[----:B------:R-:W-:Y:S01]  /*1b70*/  IMAD R231, R187, R132, R231 ;  /* 0x00000084bbe77224 */ /* 0x000fe200078e02e7 */
[----:B------:R-:W-:Y:S01]  /*1b80*/  LEA.HI R17, R2, R57, RZ, 0x6 ;  /* 0x0000003902117211 */ /* 0x000fe200078f30ff */
[----:B------:R-:W-:Y:S02]  /*1b90*/  IMAD.IADD R23, R23, 0x1, R8 ;  /* 0x0000000117177824 */ /* 0x000fe400078e0208 */
[----:B------:R-:W-:Y:S01]  /*1ba0*/  IMAD R233, R135, R186, RZ ;  /* 0x000000ba87e97224 */ /* 0x000fe200078e02ff */
[----:B------:R-:W-:Y:S01]  /*1bb0*/  SHF.L.U32 R17, R17, 0x3, RZ ;  /* 0x0000000311117819 */ /* 0x000fe200000006ff */
[----:B------:R-:W-:Y:S02]  /*1bc0*/  IMAD.IADD R77, R16, 0x1, -R77 ;  /* 0x00000001104d7824 */ /* 0x000fe400078e0a4d */
[-C--:B------:R-:W-:Y:S02]  /*1bd0*/  IMAD R233, R187, R134.reuse, R233 ;  /* 0x00000086bbe97224 */ /* 0x080fe400078e02e9 */
[----:B------:R-:W-:Y:S01]  /*1be0*/  IMAD.WIDE.U32 R22, R186, R134, R22 ;  /* 0x00000086ba167225 */ /* 0x000fe200078e0016 */
[----:B------:R-:W-:-:S02]  /*1bf0*/  LOP3.LUT R184, R184, 0xfffffe00, R17, 0xf8, !PT ;  /* 0xfffffe00b8b87812 */ /* 0x000fc400078ef811 */
[----:B------:R-:W-:Y:S01]  /*1c00*/  SHF.R.S32.HI R8, RZ, 0x1f, R235 ;  /* 0x0000001fff087819 */ /* 0x000fe200000114eb */
[----:B------:R-:W-:Y:S02]  /*1c10*/  IMAD.IADD R233, R23, 0x1, R233 ;  /* 0x0000000117e97824 */ /* 0x000fe400078e02e9 */
[----:B------:R-:W-:Y:S01]  /*1c20*/  IMAD.WIDE R188, R237, 0x40, R186 ;  /* 0x00000040edbc7825 */ /* 0x000fe200078e02ba */
[----:B------:R-:W-:Y:S02]  /*1c30*/  LEA.HI R59, R2, R57, RZ, 0x5 ;  /* 0x00000039023b7211 */ /* 0x000fe400078f28ff */
[----:B------:R-:W-:Y:S01]  /*1c40*/  MOV R56, 0x10 ;  /* 0x0000001000387802 */ /* 0x000fe20000000f00 */
[----:B------:R-:W-:Y:S01]  /*1c50*/  IMAD.MOV.U32 R54, RZ, RZ, 0x20 ;  /* 0x00000020ff367424 */ /* 0x000fe200078e00ff */
[----:B------:R-:W-:Y:S01]  /*1c60*/  LOP3.LUT R68, R59, 0xffffffe0, RZ, 0xc0, !PT ;  /* 0xffffffe03b447812 */ /* 0x000fe200078ec0ff */
[C---:B------:R-:W-:Y:S01]  /*1c70*/  IMAD.SHL.U32 R75, R132.reuse, 0x10, RZ ;  /* 0x00000010844b7824 */ /* 0x040fe200078e00ff */
[----:B------:R-:W-:-:S02]  /*1c80*/  SHF.L.U64.HI R76, R132, 0x4, R133 ;  /* 0x00000004844c7819 */ /* 0x000fc40000010285 */
[C---:B------:R-:W-:Y:S01]  /*1c90*/  SHF.L.U64.HI R74, R134.reuse, 0x4, R135 ;  /* 0x00000004864a7819 */ /* 0x040fe20000010287 */
[----:B------:R-:W-:Y:S01]  /*1ca0*/  IMAD.IADD R68, R57, 0x1, -R68 ;  /* 0x0000000139447824 */ /* 0x000fe200078e0a44 */
[----:B------:R-:W-:Y:S02]  /*1cb0*/  SHF.L.U32 R73, R134, 0x4, RZ ;  /* 0x0000000486497819 */ /* 0x000fe400000006ff */
[----:B------:R-:W-:Y:S02]  /*1cc0*/  SHF.R.S32.HI R59, RZ, 0x5, R59 ;  /* 0x00000005ff3b7819 */ /* 0x000fe4000001143b */
[----:B------:R-:W-:Y:S01]  /*1cd0*/  SHF.L.U32 R81, R71, 0x2, RZ ;  /* 0x0000000247517819 */ /* 0x000fe200000006ff */
[----:B--2---:R-:W-:-:S04]  /*1ce0*/  @P0 IMAD.WIDE.U32 R28, R190, R240, RZ ;  /* 0x000000f0be1c0225 */ /* 0x004fc800078e00ff */
[----:B------:R-:W-:Y:S02]  /*1cf0*/  @P0 IMAD R9, R191, R240, RZ ;  /* 0x000000f0bf090224 */ /* 0x000fe400078e02ff */
[----:B---3--:R-:W-:-:S04]  /*1d00*/  @!P0 IMAD R12, R27, R236, RZ ;  /* 0x000000ec1b0c8224 */ /* 0x008fc800078e02ff */
[C---:B------:R-:W-:Y:S02]  /*1d10*/  @!P0 IMAD R12, R26.reuse, R79, R12 ;  /* 0x0000004f1a0c8224 */ /* 0x040fe400078e020c */
[----:B------:R-:W-:-:S04]  /*1d20*/  @!P0 IMAD.WIDE.U32 R26, R26, R236, RZ ;  /* 0x000000ec1a1a8225 */ /* 0x000fc800078e00ff */
[----:B------:R-:W-:Y:S02]  /*1d30*/  @P0 IMAD.MOV.U32 R13, RZ, RZ, R28 ;  /* 0x000000ffff0d0224 */ /* 0x000fe400078e001c */
[----:B------:R-:W-:Y:S01]  /*1d40*/  @P0 IMAD.IADD R9, R29, 0x1, R9 ;  /* 0x000000011d090824 */ /* 0x000fe200078e0209 */
[----:B------:R-:W-:Y:S01]  /*1d50*/  @!P0 IADD3 R9, R27, R12, RZ ;  /* 0x0000000c1b098210 */ /* 0x000fe20007ffe0ff */
[----:B------:R-:W-:Y:S01]  /*1d60*/  @!P0 IMAD.MOV.U32 R13, RZ, RZ, R26 ;  /* 0x000000ffff0d8224 */ /* 0x000fe200078e001a */
[----:B------:R-:W-:-:S05]  /*1d70*/  IADD3 R6, P0, R18, R6, RZ ;  /* 0x0000000612067210 */ /* 0x000fca0007f1e0ff */
[----:B------:R-:W-:Y:S02]  /*1d80*/  IMAD.X R7, R19, 0x1, R7, P0 ;  /* 0x0000000113077824 */ /* 0x000fe400000e0607 */
[----:B------:R-:W-:-:S04]  /*1d90*/  IMAD.WIDE.U32 R6, R186, R132, R6 ;  /* 0x00000084ba067225 */ /* 0x000fc800078e0006 */
[----:B------:R-:W-:Y:S01]  /*1da0*/  IMAD.IADD R231, R7, 0x1, R231 ;  /* 0x0000000107e77824 */ /* 0x000fe200078e02e7 */
[----:B------:R-:W-:Y:S02]  /*1db0*/  SHF.R.S32.HI R7, RZ, 0x1f, R80 ;  /* 0x0000001fff077819 */ /* 0x000fe40000011450 */
[----:B------:R-:W-:Y:S02]  /*1dc0*/  IADD3 R16, P1, R18, R13, RZ ;  /* 0x0000000d12107210 */ /* 0x000fe40007f3e0ff */
[----:B------:R-:W-:-:S03]  /*1dd0*/  LEA.HI R7, R7, R80, RZ, 0x7 ;  /* 0x0000005007077211 */ /* 0x000fc600078f38ff */
[----:B------:R-:W-:Y:S01]  /*1de0*/  IMAD.X R17, R19, 0x1, R9, P1 ;  /* 0x0000000113117824 */ /* 0x000fe200008e0609 */
[----:B------:R-:W-:Y:S02]  /*1df0*/  SHF.R.S32.HI R112, RZ, 0x7, R7 ;  /* 0x00000007ff707819 */ /* 0x000fe40000011407 */
[----:B------:R-:W-:Y:S01]  /*1e00*/  LEA R230, P1, R6, R20, 0x1 ;  /* 0x0000001406e67211 */ /* 0x000fe200078208ff */
[----:B----4-:R-:W-:Y:S01]  /*1e10*/  IMAD R13, R25, R235, RZ ;  /* 0x000000eb190d7224 */ /* 0x010fe200078e02ff */
[----:B------:R-:W-:Y:S02]  /*1e20*/  LEA R232, P0, R22, R14, 0x1 ;  /* 0x0000000e16e87211 */ /* 0x000fe400078008ff */
[----:B------:R-:W-:Y:S02]  /*1e30*/  VIMNMX R112, RZ, R112, !PT ;  /* 0x00000070ff707248 */ /* 0x000fe40007fe0100 */
[----:B------:R-:W-:Y:S01]  /*1e40*/  LEA.HI.X R231, R6, R21, R231, 0x1, P1 ;  /* 0x0000001506e77211 */ /* 0x000fe200008f0ce7 */
[----:B------:R-:W-:Y:S01]  /*1e50*/  IMAD R8, R24, R8, R13 ;  /* 0x0000000818087224 */ /* 0x000fe200078e020d */
[----:B------:R-:W-:-:S02]  /*1e60*/  LEA.HI.X R233, R22, R15, R233, 0x1, P0 ;  /* 0x0000000f16e97211 */ /* 0x000fc400000f0ce9 */
[----:B------:R-:W-:Y:S01]  /*1e70*/  R2P PR, R77, 0x6 ;  /* 0x000000064d007804 */ /* 0x000fe20000000000 */
[----:B------:R-:W-:Y:S01]  /*1e80*/  IMAD.WIDE.U32 R24, R235, R24, R16 ;  /* 0x00000018eb187225 */ /* 0x000fe200078e0010 */
[----:B------:R-:W-:-:S03]  /*1e90*/  ISETP.GT.AND P0, PT, R55, R112, PT ;  /* 0x000000703700720c */ /* 0x000fc60003f04270 */
[----:B------:R-:W-:Y:S01]  /*1ea0*/  IMAD R185, R189, R190, RZ ;  /* 0x000000bebdb97224 */ /* 0x000fe200078e02ff */
[----:B------:R-:W-:Y:S01]  /*1eb0*/  IADD3 R9, R25, R8, RZ ;  /* 0x0000000819097210 */ /* 0x000fe20007ffe0ff */
[----:B------:R-:W-:Y:S02]  /*1ec0*/  IMAD.MOV.U32 R8, RZ, RZ, R24 ;  /* 0x000000ffff087224 */ /* 0x000fe400078e0018 */
[C---:B------:R-:W-:Y:S02]  /*1ed0*/  IMAD R185, R188.reuse, R191, R185 ;  /* 0x000000bfbcb97224 */ /* 0x040fe400078e02b9 */
[----:B------:R-:W-:Y:S01]  /*1ee0*/  IMAD.WIDE.U32 R188, R188, R190, R8 ;  /* 0x000000bebcbc7225 */ /* 0x000fe200078e0008 */
[----:B------:R-:W-:Y:S02]  /*1ef0*/  SEL R56, R56, 0xfffffff0, !P1 ;  /* 0xfffffff038387807 */ /* 0x000fe40004800000 */
[----:B------:R-:W-:Y:S01]  /*1f00*/  SEL R54, R54, 0xffffffe0, !P2 ;  /* 0xffffffe036367807 */ /* 0x000fe20005000000 */
[----:B------:R-:W-:-:S02]  /*1f10*/  @!P4 IMAD.MOV.U32 R0, RZ, RZ, RZ ;  /* 0x000000ffff00c224 */ /* 0x000fc400078e00ff */
[----:B------:R-:W-:Y:S01]  /*1f20*/  IMAD.IADD R185, R189, 0x1, R185 ;  /* 0x00000001bdb97824 */ /* 0x000fe200078e02b9 */
[----:B-1----:R-:W-:Y:S06]  /*1f30*/  @!P0 BRA `(.L_x_2647) ;  /* 0x000000b400988947 */ /* 0x002fec0003800000 */
        /* <DEDUP_REMOVED lines=11> */
[--C-:B------:R-:W-:Y:S01]  /*1ff0*/  SHF.R.S32.HI R7, RZ, 0x1f, R3.reuse ;  /* 0x0000001fff077819 */ /* 0x100fe20000011403 */
[----:B-----5:R-:W-:Y:S01]  /*2000*/  IMAD.IADD R0, R0, 0x1, R3 ;  /* 0x0000000100007824 */ /* 0x020fe200078e0203 */
[----:B------:R-:W-:Y:S01]  /*2010*/  IADD3 R100, P5, P4, R75, R75, R75 ;  /* 0x0000004b4b647210 */ /* 0x000fe20007cbe04b */
[----:B------:R-:W-:Y:S01]  /*2020*/  IMAD.WIDE.U32 R200, R134, 0x60, RZ ;  /* 0x0000006086c87825 */ /* 0x000fe200078e00ff */
[----:B------:R-:W-:-:S02]  /*2030*/  SHF.L.U32 R109, R132, 0x5, RZ ;  /* 0x00000005846d7819 */ /* 0x000fc400000006ff */
[----:B------:R-:W-:Y:S01]  /*2040*/  IADD3.X R99, R76, R76, R76, P5, P4 ;  /* 0x0000004c4c637210 */ /* 0x000fe20002fe844c */
[C---:B------:R-:W-:Y:S01]  /*2050*/  IMAD.WIDE.U32 R196, R134.reuse, 0xc0, RZ ;  /* 0x000000c086c47825 */ /* 0x040fe200078e00ff */
[C-C-:B------:R-:W-:Y:S02]  /*2060*/  SHF.L.U64.HI R92, R134.reuse, 0x5, R135.reuse ;  /* 0x00000005865c7819 */ /* 0x140fe40000010287 */
[C---:B------:R-:W-:Y:S01]  /*2070*/  SHF.L.U64.HI R89, R134.reuse, 0x6, R135 ;  /* 0x0000000686597819 */ /* 0x040fe20000010287 */
[----:B------:R-:W-:Y:S01]  /*2080*/  IMAD.SHL.U32 R91, R134, 0x20, RZ ;  /* 0x00000020865b7824 */ /* 0x000fe200078e00ff */
[----:B------:R-:W-:Y:S01]  /*2090*/  SHF.L.U64.HI R110, R132, 0x5, R133 ;  /* 0x00000005846e7819 */ /* 0x000fe20000010285 */
[----:B------:R-:W-:Y:S01]  /*20a0*/  IMAD.SHL.U32 R88, R134, 0x40, RZ ;  /* 0x0000004086587824 */ /* 0x000fe200078e00ff */
[----:B------:R-:W-:Y:S01]  /*20b0*/  IADD3 R82, R186, 0x30, RZ ;  /* 0x00000030ba527810 */ /* 0x000fe20007ffe0ff */
[----:B------:R-:W-:Y:S01]  /*20c0*/  IMAD R87, R135, 0xa0, RZ ;  /* 0x000000a087577824 */ /* 0x000fe200078e02ff */
[----:B------:R-:W-:Y:S01]  /*20d0*/  SHF.L.U64.HI R92, R91, 0x1, R92 ;  /* 0x000000015b5c7819 */ /* 0x000fe2000001025c */
[----:B------:R-:W-:Y:S01]  /*20e0*/  IMAD.WIDE.U32 R198, R134, 0xa0, RZ ;  /* 0x000000a086c67825 */ /* 0x000fe200078e00ff */
[----:B------:R-:W-:-:S02]  /*20f0*/  SHF.L.U64.HI R89, R88, 0x1, R89 ;  /* 0x0000000158597819 */ /* 0x000fc40000010259 */
[----:B------:R-:W-:Y:S01]  /*2100*/  IADD3 R180, R186, 0x60, RZ ;  /* 0x00000060bab47810 */ /* 0x000fe20007ffe0ff */
[----:B------:R-:W-:Y:S01]  /*2110*/  IMAD R85, R135, 0xe0, RZ ;  /* 0x000000e087557824 */ /* 0x000fe200078e02ff */
[----:B------:R-:W-:Y:S01]  /*2120*/  SHF.L.U64.HI R106, R132, 0x6, R133 ;  /* 0x00000006846a7819 */ /* 0x000fe20000010285 */
[----:B------:R-:W-:Y:S01]  /*2130*/  IMAD.WIDE.U32 R194, R134, 0xe0, RZ ;  /* 0x000000e086c27825 */ /* 0x000fe200078e00ff */
[----:B------:R-:W-:Y:S02]  /*2140*/  SHF.L.U32 R105, R132, 0x6, RZ ;  /* 0x0000000684697819 */ /* 0x000fe400000006ff */
[----:B------:R-:W-:Y:S01]  /*2150*/  MOV R149, R231 ;  /* 0x000000e700957202 */ /* 0x000fe20000000f00 */
[C---:B------:R-:W-:Y:S01]  /*2160*/  VIADD R84, R186.reuse, 0x10 ;  /* 0x00000010ba547836 */ /* 0x040fe20000000000 */
[----:B------:R-:W-:Y:S01]  /*2170*/  SHF.L.U32 R91, R91, 0x1, RZ ;  /* 0x000000015b5b7819 */ /* 0x000fe200000006ff */
[C---:B------:R-:W-:Y:S01]  /*2180*/  VIADD R83, R186.reuse, 0x20 ;  /* 0x00000020ba537836 */ /* 0x040fe20000000000 */
[----:B------:R-:W-:Y:S01]  /*2190*/  IADD3 R87, R199, R87, RZ ;  /* 0x00000057c7577210 */ /* 0x000fe20007ffe0ff */
[----:B------:R-:W-:-:S02]  /*21a0*/  VIADD R182, R186, 0x40 ;  /* 0x00000040bab67836 */ /* 0x000fc40000000000 */
[C---:B------:R-:W-:Y:S02]  /*21b0*/  VIADD R181, R186.reuse, 0x50 ;  /* 0x00000050bab57836 */ /* 0x040fe40000000000 */
[----:B------:R-:W-:Y:S02]  /*21c0*/  VIADD R178, R186, 0x70 ;  /* 0x00000070bab27836 */ /* 0x000fe40000000000 */
[----:B------:R-:W-:Y:S02]  /*21d0*/  IMAD.MOV.U32 R148, RZ, RZ, R230 ;  /* 0x000000ffff947224 */ /* 0x000fe400078e00e6 */
[----:B------:R-:W-:Y:S02]  /*21e0*/  IMAD.MOV.U32 R150, RZ, RZ, R232 ;  /* 0x000000ffff967224 */ /* 0x000fe400078e00e8 */
[----:B------:R-:W-:Y:S02]  /*21f0*/  IMAD.MOV.U32 R151, RZ, RZ, R233 ;  /* 0x000000ffff977224 */ /* 0x000fe400078e00e9 */
[----:B------:R-:W-:-:S02]  /*2200*/  IMAD.SHL.U32 R88, R88, 0x2, RZ ;  /* 0x0000000258587824 */ /* 0x000fc400078e00ff */
[----:B------:R-:W-:Y:S02]  /*2210*/  IMAD.IADD R85, R195, 0x1, R85 ;  /* 0x00000001c3557824 */ /* 0x000fe400078e0255 */
[C---:B--2---:R-:W-:Y:S01]  /*2220*/  IMAD.SHL.U32 R114, R218.reuse, 0x10, RZ ;  /* 0x00000010da727824 */ /* 0x044fe200078e00ff */
[C-C-:B------:R-:W-:Y:S01]  /*2230*/  SHF.L.U64.HI R111, R218.reuse, 0x4, R219.reuse ;  /* 0x00000004da6f7819 */ /* 0x140fe200000102db */
[C---:B------:R-:W-:Y:S01]  /*2240*/  IMAD.SHL.U32 R116, R218.reuse, 0x20, RZ ;  /* 0x00000020da747824 */ /* 0x040fe200078e00ff */
[--C-:B------:R-:W-:Y:S01]  /*2250*/  SHF.L.U64.HI R113, R218, 0x5, R219.reuse ;  /* 0x00000005da717819 */ /* 0x100fe200000102db */
[----:B---3--:R-:W-:Y:S01]  /*2260*/  IMAD R2, R31, R236, RZ ;  /* 0x000000ec1f027224 */ /* 0x008fe200078e02ff */
[----:B------:R-:W-:Y:S01]  /*2270*/  IADD3 R217, P3, P2, R114, R114, R114 ;  /* 0x0000007272d97210 */ /* 0x000fe20007a7e072 */
[----:B------:R-:W-:Y:S01]  /*2280*/  IMAD R120, R219, 0x30, RZ ;  /* 0x00000030db787824 */ /* 0x000fe200078e02ff */
[----:B------:R-:W-:Y:S01]  /*2290*/  SHF.L.U64.HI R115, R218, 0x6, R219 ;  /* 0x00000006da737819 */ /* 0x000fe200000102db */
[----:B------:R-:W-:Y:S01]  /*22a0*/  IMAD R2, R30, R79, R2 ;  /* 0x0000004f1e027224 */ /* 0x000fe200078e0202 */
[----:B------:R-:W-:Y:S01]  /*22b0*/  IADD3 R216, P1, P0, -R116, 0x40, R217 ;  /* 0x0000004074d87810 */ /* 0x000fe2000783e1d9 */
[----:B------:R-:W-:Y:S01]  /*22c0*/  IMAD.WIDE.U32 R30, R236, R30, R18 ;  /* 0x0000001eec1e7225 */ /* 0x000fe200078e0012 */
[----:B------:R-:W-:-:S02]  /*22d0*/  IADD3.X R12, R111, R111, R111, P3, P2 ;  /* 0x0000006f6f0c7210 */ /* 0x000fc40001fe446f */
[----:B----4-:R-:W-:Y:S01]  /*22e0*/  SHF.L.U64.HI R126, R202, 0x5, R203 ;  /* 0x00000005ca7e7819 */ /* 0x010fe200000102cb */
[----:B------:R-:W-:Y:S01]  /*22f0*/  IMAD R13, R203, R3, RZ ;  /* 0x00000003cb0d7224 */ /* 0x000fe200078e02ff */
[----:B------:R-:W-:Y:S01]  /*2300*/  IADD3.X R217, ~R113, RZ, R12, P1, P0 ;  /* 0x000000ff71d97210 */ /* 0x000fe20000fe050c */
[----:B------:R-:W-:Y:S01]  /*2310*/  IMAD R12, R27, R236, RZ ;  /* 0x000000ec1b0c7224 */ /* 0x000fe200078e02ff */
[----:B------:R-:W-:Y:S01]  /*2320*/  IADD3 R31, R31, R2, RZ ;  /* 0x000000021f1f7210 */ /* 0x000fe20007ffe0ff */
[----:B------:R-:W-:Y:S01]  /*2330*/  IMAD.WIDE.U32 R28, R236, R26, R18 ;  /* 0x0000001aec1c7225 */ /* 0x000fe200078e0012 */
[C---:B------:R-:W-:Y:S02]  /*2340*/  SHF.L.U64.HI R129, R202.reuse, 0x6, R203 ;  /* 0x00000006ca817819 */ /* 0x040fe400000102cb */
[----:B------:R-:W-:Y:S01]  /*2350*/  SHF.L.U32 R130, R202, 0x6, RZ ;  /* 0x00000006ca827819 */ /* 0x000fe200000006ff */
[----:B------:R-:W-:Y:S01]  /*2360*/  IMAD.WIDE.U32 R32, R218, 0x30, R216 ;  /* 0x00000030da207825 */ /* 0x000fe200078e00d8 */
[----:B------:R-:W-:-:S03]  /*2370*/  LEA.HI R169, R6, R6, RZ, 0x1 ;  /* 0x0000000606a97211 */ /* 0x000fc600078f08ff */
[----:B------:R-:W-:Y:S01]  /*2380*/  IMAD R13, R202, R7, R13 ;  /* 0x00000007ca0d7224 */ /* 0x000fe200078e020d */
[----:B------:R-:W-:Y:S01]  /*2390*/  IADD3 R214, P0, -R116, R32, RZ ;  /* 0x0000002074d67210 */ /* 0x000fe20007f1e1ff */
[----:B------:R-:W-:Y:S01]  /*23a0*/  IMAD.WIDE.U32 R30, R202, R3, R30 ;  /* 0x00000003ca1e7225 */ /* 0x000fe200078e001e */
[----:B------:R-:W-:Y:S02]  /*23b0*/  SHF.R.S32.HI R169, RZ, 0x1, R169 ;  /* 0x00000001ffa97819 */ /* 0x000fe400000114a9 */
[----:B------:R-:W-:Y:S01]  /*23c0*/  IADD3.X R215, ~R113, R33, R120, P0, !PT ;  /* 0x0000002171d77210 */ /* 0x000fe200007fe578 */
[----:B------:R-:W-:Y:S01]  /*23d0*/  IMAD R12, R26, R79, R12 ;  /* 0x0000004f1a0c7224 */ /* 0x000fe200078e020c */
[----:B------:R-:W-:Y:S01]  /*23e0*/  MOV R26, R30 ;  /* 0x0000001e001a7202 */ /* 0x000fe20000000f00 */
[----:B------:R-:W-:Y:S01]  /*23f0*/  IMAD.IADD R27, R31, 0x1, R13 ;  /* 0x000000011f1b7824 */ /* 0x000fe200078e020d */
[----:B------:R-:W-:Y:S01]  /*2400*/  SHF.L.U32 R179, R169, 0x5, RZ ;  /* 0x00000005a9b37819 */ /* 0x000fe200000006ff */
[----:B------:R-:W-:Y:S01]  /*2410*/  IMAD.IADD R29, R29, 0x1, R12 ;  /* 0x000000011d1d7824 */ /* 0x000fe200078e020c */
[----:B------:R-:W-:Y:S01]  /*2420*/  SHF.L.U64.HI R129, R130, 0x1, R129 ;  /* 0x0000000182817819 */ /* 0x000fe20000010281 */
[----:B------:R-:W-:Y:S01]  /*2430*/  IMAD.WIDE.U32 R12, R218, 0x30, R214 ;  /* 0x00000030da0c7825 */ /* 0x000fe200078e00d6 */
[----:B------:R-:W-:-:S02]  /*2440*/  SHF.L.U32 R130, R130, 0x1, RZ ;  /* 0x0000000182827819 */ /* 0x000fc400000006ff */
[----:B------:R-:W-:Y:S01]  /*2450*/  SHF.R.S32.HI R164, RZ, 0x1f, R179 ;  /* 0x0000001fffa47819 */ /* 0x000fe200000114b3 */
[-C--:B------:R-:W-:Y:S01]  /*2460*/  IMAD R2, R219, R3.reuse, RZ ;  /* 0x00000003db027224 */ /* 0x080fe200078e02ff */
[----:B------:R-:W-:Y:S01]  /*2470*/  IADD3 R212, P0, -R116, R12, RZ ;  /* 0x0000000c74d47210 */ /* 0x000fe20007f1e1ff */
[----:B------:R-:W-:-:S03]  /*2480*/  IMAD.WIDE.U32 R28, R218, R3, R28 ;  /* 0x00000003da1c7225 */ /* 0x000fc600078e001c */
[----:B------:R-:W-:Y:S01]  /*2490*/  IADD3.X R213, ~R113, R120, R13, P0, !PT ;  /* 0x0000007871d57210 */ /* 0x000fe200007fe50d */
[----:B------:R-:W-:Y:S01]  /*24a0*/  IMAD R2, R218, R7, R2 ;  /* 0x00000007da027224 */ /* 0x000fe200078e0202 */
[----:B------:R-:W-:Y:S01]  /*24b0*/  SHF.R.S32.HI R7, RZ, 0x1f, R80 ;  /* 0x0000001fff077819 */ /* 0x000fe20000011450 */
[----:B------:R-:W-:Y:S01]  /*24c0*/  IMAD R12, R25, R4, RZ ;  /* 0x00000004190c7224 */ /* 0x000fe200078e02ff */
[----:B------:R-:W-:Y:S01]  /*24d0*/  IADD3 R3, P0, -R80, R186, RZ ;  /* 0x000000ba50037210 */ /* 0x000fe20007f1e1ff */
[----:B------:R-:W-:Y:S02]  /*24e0*/  IMAD.IADD R29, R29, 0x1, R2 ;  /* 0x000000011d1d7824 */ /* 0x000fe400078e0202 */
[-C--:B------:R-:W-:Y:S01]  /*24f0*/  IMAD R2, R23, R4.reuse, RZ ;  /* 0x0000000417027224 */ /* 0x080fe200078e02ff */
[----:B------:R-:W-:Y:S01]  /*2500*/  IADD3.X R7, R187, ~R7, RZ, P0, !PT ;  /* 0x80000007bb077210 */ /* 0x000fe200007fe4ff */
[C---:B------:R-:W-:Y:S02]  /*2510*/  IMAD R12, R24.reuse, R5, R12 ;  /* 0x00000005180c7224 */ /* 0x040fe400078e020c */
[----:B------:R-:W-:-:S04]  /*2520*/  IMAD.WIDE.U32 R24, R24, R4, R26 ;  /* 0x0000000418187225 */ /* 0x000fc800078e001a */
[C---:B------:R-:W-:Y:S02]  /*2530*/  IMAD R2, R22.reuse, R5, R2 ;  /* 0x0000000516027224 */ /* 0x040fe400078e0202 */
[----:B------:R-:W-:-:S04]  /*2540*/  IMAD.WIDE.U32 R22, R22, R4, R28 ;  /* 0x0000000416167225 */ /* 0x000fc800078e001c */
[----:B------:R-:W-:Y:S01]  /*2550*/  IMAD.WIDE.U32 R26, R218, 0x30, R212 ;  /* 0x00000030da1a7825 */ /* 0x000fe200078e00d4 */
[----:B------:R-:W-:-:S03]  /*2560*/  IADD3 R23, R23, R2, RZ ;  /* 0x0000000217177210 */ /* 0x000fc60007ffe0ff */
[----:B------:R-:W-:Y:S01]  /*2570*/  IMAD.IADD R13, R25, 0x1, R12 ;  /* 0x00000001190d7824 */ /* 0x000fe200078e020c */
[----:B------:R-:W-:Y:S01]  /*2580*/  IADD3 R210, P0, -R116, R26, RZ ;  /* 0x0000001a74d27210 */ /* 0x000fe20007f1e1ff */
[----:B------:R-:W-:Y:S02]  /*2590*/  IMAD R4, R7, R202, RZ ;  /* 0x000000ca07047224 */ /* 0x000fe400078e02ff */
[----:B------:R-:W-:Y:S01]  /*25a0*/  IMAD.MOV.U32 R12, RZ, RZ, R24 ;  /* 0x000000ffff0c7224 */ /* 0x000fe200078e0018 */
[----:B------:R-:W-:Y:S01]  /*25b0*/  IADD3.X R211, ~R113, R120, R27, P0, !PT ;  /* 0x0000007871d37210 */ /* 0x000fe200007fe51b */
[-C--:B------:R-:W-:Y:S02]  /*25c0*/  IMAD R2, R203, R3.reuse, R4 ;  /* 0x00000003cb027224 */ /* 0x080fe400078e0204 */
[----:B------:R-:W-:-:S04]  /*25d0*/  IMAD.WIDE.U32 R4, R202, R3, R12 ;  /* 0x00000003ca047225 */ /* 0x000fc800078e000c */
[----:B------:R-:W-:Y:S01]  /*25e0*/  IMAD.IADD R2, R5, 0x1, R2 ;  /* 0x0000000105027824 */ /* 0x000fe200078e0202 */
[----:B------:R-:W-:Y:S01]  /*25f0*/  LEA R140, P0, R4, R20, 0x1 ;  /* 0x00000014048c7211 */ /* 0x000fe200078008ff */
[----:B------:R-:W-:Y:S02]  /*2600*/  IMAD R139, R7, R218, RZ ;  /* 0x000000da078b7224 */ /* 0x000fe400078e02ff */
[----:B------:R-:W-:Y:S01]  /*2610*/  IMAD R6, R186, R169, R81 ;  /* 0x000000a9ba067224 */ /* 0x000fe200078e0251 */
[----:B------:R-:W-:Y:S01]  /*2620*/  LEA.HI.X R138, R4, R21, R2, 0x1, P0 ;  /* 0x00000015048a7211 */ /* 0x000fe200000f0c02 */
[-C--:B------:R-:W-:Y:S02]  /*2630*/  IMAD R139, R219, R3.reuse, R139 ;  /* 0x00000003db8b7224 */ /* 0x080fe400078e028b */
[----:B------:R-:W-:-:S04]  /*2640*/  IMAD.WIDE.U32 R12, R218, R3, R22 ;  /* 0x00000003da0c7225 */ /* 0x000fc800078e0016 */
[----:B------:R-:W-:Y:S01]  /*2650*/  IMAD R3, R169, R0, RZ ;  /* 0x00000000a9037224 */ /* 0x000fe200078e02ff */
[----:B------:R-:W-:Y:S01]  /*2660*/  IADD3 R139, R13, R139, RZ ;  /* 0x0000008b0d8b7210 */ /* 0x000fe20007ffe0ff */
[----:B------:R-:W-:Y:S01]  /*2670*/  IMAD.IADD R4, R81, 0x1, R6 ;  /* 0x0000000151047824 */ /* 0x000fe200078e0206 */
[----:B------:R-:W-:Y:S01]  /*2680*/  LEA R142, P0, R12, R8, 0x1 ;  /* 0x000000080c8e7211 */ /* 0x000fe200078008ff */
[----:B------:R-:W-:Y:S01]  /*2690*/  IMAD.WIDE.U32 R22, R218, 0x30, R210 ;  /* 0x00000030da167825 */ /* 0x000fe200078e00d2 */
[----:B------:R-:W-:Y:S02]  /*26a0*/  SHF.R.S32.HI R147, RZ, 0x1f, R3 ;  /* 0x0000001fff937819 */ /* 0x000fe40000011403 */
[----:B------:R-:W-:Y:S01]  /*26b0*/  IADD3 R0, P2, R3, R4, RZ ;  /* 0x0000000403007210 */ /* 0x000fe20007f5e0ff */
[----:B------:R-:W-:Y:S01]  /*26c0*/  IMAD.SHL.U32 R183, R169, 0x10, RZ ;  /* 0x00000010a9b77824 */ /* 0x000fe200078e00ff */
[----:B------:R-:W-:Y:S01]  /*26d0*/  IADD3 R2, P3, R3, R6, RZ ;  /* 0x0000000603027210 */ /* 0x000fe20007f7e0ff */
[C---:B------:R-:W-:Y:S01]  /*26e0*/  IMAD R5, R135.reuse, 0x60, RZ ;  /* 0x0000006087057824 */ /* 0x040fe200078e02ff */
[----:B------:R-:W-:Y:S01]  /*26f0*/  LEA.HI.X R139, R12, R9, R139, 0x1, P0 ;  /* 0x000000090c8b7211 */ /* 0x000fe200000f0c8b */
[----:B------:R-:W-:Y:S01]  /*2700*/  IMAD.SHL.U32 R146, R0, 0x2, RZ ;  /* 0x0000000200927824 */ /* 0x000fe200078e00ff */
[-C--:B------:R-:W-:Y:S01]  /*2710*/  LEA.HI.X.SX32 R9, R6, R147.reuse, 0x1, P3 ;  /* 0x0000009306097211 */ /* 0x080fe200018f0eff */
[----:B------:R-:W-:Y:S01]  /*2720*/  IMAD.SHL.U32 R12, R2, 0x2, RZ ;  /* 0x00000002020c7824 */ /* 0x000fe200078e00ff */
[----:B------:R-:W-:Y:S01]  /*2730*/  LEA.HI.X.SX32 R147, R4, R147, 0x1, P2 ;  /* 0x0000009304937211 */ /* 0x000fe200010f0eff */
[----:B------:R-:W-:Y:S01]  /*2740*/  IMAD R3, R135, 0xc0, RZ ;  /* 0x000000c087037824 */ /* 0x000fe200078e02ff */
[----:B------:R-:W-:Y:S01]  /*2750*/  IADD3 R117, P1, -R116, R22, RZ ;  /* 0x0000001674757210 */ /* 0x000fe20007f3e1ff */
[----:B------:R-:W-:Y:S01]  /*2760*/  IMAD.IADD R90, R201, 0x1, R5 ;  /* 0x00000001c95a7824 */ /* 0x000fe200078e0205 */
[----:B------:R-:W-:Y:S01]  /*2770*/  SHF.L.U64.HI R147, R0, 0x1, R147 ;  /* 0x0000000100937819 */ /* 0x000fe20000010293 */
[----:B------:R-:W-:Y:S01]  /*2780*/  IMAD.IADD R86, R197, 0x1, R3 ;  /* 0x00000001c5567824 */ /* 0x000fe200078e0203 */
[----:B------:R-:W-:Y:S01]  /*2790*/  IADD3 R144, P3, R16, R146, RZ ;  /* 0x0000009210907210 */ /* 0x000fe20007f7e0ff */
[C---:B------:R-:W-:Y:S01]  /*27a0*/  IMAD.SHL.U32 R125, R202.reuse, 0x10, RZ ;  /* 0x00000010ca7d7824 */ /* 0x040fe200078e00ff */
[----:B------:R-:W-:Y:S01]  /*27b0*/  IADD3.X R120, ~R113, R120, R23, P1, !PT ;  /* 0x0000007871787210 */ /* 0x000fe20000ffe517 */
[----:B------:R-:W-:Y:S01]  /*27c0*/  IMAD.SHL.U32 R127, R202, 0x20, RZ ;  /* 0x00000020ca7f7824 */ /* 0x000fe200078e00ff */
[----:B------:R-:W-:Y:S01]  /*27d0*/  IADD3 R58, P1, R16, R12, RZ ;  /* 0x0000000c103a7210 */ /* 0x000fe20007f3e0ff */
[----:B------:R-:W-:Y:S01]  /*27e0*/  IMAD.X R145, R17, 0x1, R147, P3 ;  /* 0x0000000111917824 */ /* 0x000fe200018e0693 */
[----:B------:R-:W-:Y:S01]  /*27f0*/  IADD3 R146, P2, R14, R146, RZ ;  /* 0x000000920e927210 */ /* 0x000fe20007f5e0ff */
[C---:B------:R-:W-:Y:S01]  /*2800*/  IMAD R177, R169.reuse, 0x30, RZ ;  /* 0x00000030a9b17824 */ /* 0x040fe200078e02ff */
[----:B------:R-:W-:Y:S01]  /*2810*/  SHF.L.U64.HI R9, R2, 0x1, R9 ;  /* 0x0000000102097819 */ /* 0x000fe20000010209 */
[C---:B------:R-:W-:Y:S01]  /*2820*/  IMAD.SHL.U32 R175, R169.reuse, 0x40, RZ ;  /* 0x00000040a9af7824 */ /* 0x040fe200078e00ff */
[----:B------:R-:W-:Y:S01]  /*2830*/  IADD3 R12, P0, R14, R12, RZ ;  /* 0x0000000c0e0c7210 */ /* 0x000fe20007f1e0ff */
[----:B------:R-:W-:Y:S01]  /*2840*/  IMAD R173, R169, 0x50, RZ ;  /* 0x00000050a9ad7824 */ /* 0x000fe200078e02ff */
[----:B------:R-:W-:Y:S01]  /*2850*/  IADD3 R176, R183, 0x40, RZ ;  /* 0x00000040b7b07810 */ /* 0x000fe20007ffe0ff */
[----:B------:R-:W-:Y:S01]  /*2860*/  IMAD R171, R169, 0x60, RZ ;  /* 0x00000060a9ab7824 */ /* 0x000fe200078e02ff */
[----:B------:R-:W-:Y:S01]  /*2870*/  IADD3.X R147, R15, R147, RZ, P2, !PT ;  /* 0x000000930f937210 */ /* 0x000fe200017fe4ff */
[----:B------:R-:W-:Y:S01]  /*2880*/  IMAD R5, R203, 0x60, RZ ;  /* 0x00000060cb057824 */ /* 0x000fe200078e02ff */
[----:B------:R-:W-:Y:S01]  /*2890*/  IADD3.X R53, R17, R9, RZ, P1, !PT ;  /* 0x0000000911357210 */ /* 0x000fe20000ffe4ff */
[----:B------:R-:W-:Y:S01]  /*28a0*/  IMAD.X R9, R15, 0x1, R9, P0 ;  /* 0x000000010f097824 */ /* 0x000fe200000e0609 */
[C---:B------:R-:W-:Y:S01]  /*28b0*/  IADD3 R102, P2, R100.reuse, 0x40, RZ ;  /* 0x0000004064667810 */ /* 0x040fe20007f5e0ff */
[----:B------:R-:W-:Y:S01]  /*28c0*/  IMAD R131, R203, 0xa0, RZ ;  /* 0x000000a0cb837824 */ /* 0x000fe200078e02ff */
[----:B------:R-:W-:Y:S01]  /*28d0*/  IADD3 R174, R183, R176, RZ ;  /* 0x000000b0b7ae7210 */ /* 0x000fe20007ffe0ff */
[----:B------:R-:W-:Y:S01]  /*28e0*/  IMAD R3, R203, 0xc0, RZ ;  /* 0x000000c0cb037824 */ /* 0x000fe200078e02ff */
[----:B------:R-:W-:Y:S01]  /*28f0*/  IADD3 R100, P1, P0, R100, 0x40, R75 ;  /* 0x0000004064647810 */ /* 0x000fe2000783e04b */
[----:B------:R-:W-:Y:S01]  /*2900*/  IMAD.X R101, RZ, RZ, R99, P2 ;  /* 0x000000ffff657224 */ /* 0x000fe200010e0663 */
[----:B------:R-:W-:Y:S01]  /*2910*/  IADD3 R108, P3, R75, 0x40, RZ ;  /* 0x000000404b6c7810 */ /* 0x000fe20007f7e0ff */
[----:B------:R-:W-:Y:S01]  /*2920*/  IMAD.IADD R172, R183, 0x1, R174 ;  /* 0x00000001b7ac7824 */ /* 0x000fe200078e02ae */
[----:B------:R-:W-:Y:S01]  /*2930*/  IADD3.X R99, R99, RZ, R76, P1, P0 ;  /* 0x000000ff63637210 */ /* 0x000fe20000fe044c */
[----:B------:R-:W-:Y:S01]  /*2940*/  IMAD R137, R203, 0xe0, RZ ;  /* 0x000000e0cb897824 */ /* 0x000fe200078e02ff */
[----:B------:R-:W-:Y:S01]  /*2950*/  IADD3 R98, P0, R75, R100, RZ ;  /* 0x000000644b627210 */ /* 0x000fe20007f1e0ff */
[----:B------:R-:W-:Y:S01]  /*2960*/  IMAD.WIDE.U32 R208, R202, 0x60, RZ ;  /* 0x00000060cad07825 */ /* 0x000fe200078e00ff */
[----:B------:R-:W-:-:S02]  /*2970*/  IADD3 R170, R183, R172, RZ ;  /* 0x000000acb7aa7210 */ /* 0x000fc40007ffe0ff */
[----:B------:R-:W-:Y:S01]  /*2980*/  IADD3.X R97, R76, R99, RZ, P0, !PT ;  /* 0x000000634c617210 */ /* 0x000fe200007fe4ff */
[C---:B------:R-:W-:Y:S01]  /*2990*/  IMAD.WIDE.U32 R206, R202.reuse, 0xa0, RZ ;  /* 0x000000a0cace7825 */ /* 0x040fe200078e00ff */
[----:B------:R-:W-:Y:S02]  /*29a0*/  IADD3 R96, P0, R75, R98, RZ ;  /* 0x000000624b607210 */ /* 0x000fe40007f1e0ff */
[----:B------:R-:W-:Y:S01]  /*29b0*/  IADD3 R168, R183, R170, RZ ;  /* 0x000000aab7a87210 */ /* 0x000fe20007ffe0ff */
[----:B------:R-:W-:Y:S01]  /*29c0*/  IMAD.WIDE.U32 R204, R202, 0xc0, RZ ;  /* 0x000000c0cacc7825 */ /* 0x000fe200078e00ff */
[----:B------:R-:W-:Y:S02]  /*29d0*/  IADD3 R119, P1, R117, R114, RZ ;  /* 0x0000007275777210 */ /* 0x000fe40007f3e0ff */
[----:B------:R-:W-:Y:S01]  /*29e0*/  IADD3.X R107, RZ, R76, RZ, P3, !PT ;  /* 0x0000004cff6b7210 */ /* 0x000fe20001ffe4ff */
[----:B------:R-:W-:Y:S01]  /*29f0*/  IMAD.X R95, R76, 0x1, R97, P0 ;  /* 0x000000014c5f7824 */ /* 0x000fe200000e0661 */
[----:B------:R-:W-:Y:S01]  /*2a00*/  IADD3 R94, P0, R75, R96, RZ ;  /* 0x000000604b5e7210 */ /* 0x000fe20007f1e0ff */
[----:B------:R-:W-:Y:S01]  /*2a10*/  IMAD.IADD R167, R183, 0x1, R168 ;  /* 0x00000001b7a77824 */ /* 0x000fe200078e02a8 */
[----:B------:R-:W-:Y:S01]  /*2a20*/  SHF.L.U64.HI R0, R202, 0x4, R203 ;  /* 0x00000004ca007819 */ /* 0x000fe200000102cb */
[----:B------:R-:W-:Y:S01]  /*2a30*/  IMAD R169, R169, 0x70, RZ ;  /* 0x00000070a9a97824 */ /* 0x000fe200078e02ff */
[----:B------:R-:W-:Y:S01]  /*2a40*/  IADD3 R104, P3, R109, 0x40, RZ ;  /* 0x000000406d687810 */ /* 0x000fe20007f7e0ff */
[----:B------:R-:W-:Y:S01]  /*2a50*/  IMAD.X R93, R76, 0x1, R95, P0 ;  /* 0x000000014c5d7824 */ /* 0x000fe200000e065f */
[----:B------:R-:W-:Y:S01]  /*2a60*/  IADD3 R124, P0, R119, R114, RZ ;  /* 0x00000072777c7210 */ /* 0x000fe20007f1e0ff */
[----:B------:R-:W-:Y:S01]  /*2a70*/  IMAD.X R122, R120, 0x1, R111, P1 ;  /* 0x00000001787a7824 */ /* 0x000fe200008e066f */
[----:B------:R-:W-:Y:S01]  /*2a80*/  IADD3 R166, R183, R167, RZ ;  /* 0x000000a7b7a67210 */ /* 0x000fe20007ffe0ff */
[----:B------:R-:W-:Y:S01]  /*2a90*/  IMAD.WIDE.U32 R202, R202, 0xe0, RZ ;  /* 0x000000e0caca7825 */ /* 0x000fe200078e00ff */
[----:B------:R-:W-:-:S02]  /*2aa0*/  SHF.L.U64.HI R123, R125, 0x1, R0 ;  /* 0x000000017d7b7819 */ /* 0x000fc40000010200 */
[----:B------:R-:W-:Y:S01]  /*2ab0*/  SHF.L.U64.HI R126, R127, 0x1, R126 ;  /* 0x000000017f7e7819 */ /* 0x000fe2000001027e */
[----:B------:R-:W-:Y:S01]  /*2ac0*/  VIADD R14, R18, 0x40 ;  /* 0x00000040120e7836 */ /* 0x000fe20000000000 */
[----:B------:R-:W-:Y:S01]  /*2ad0*/  IADD3.X R103, RZ, R110, RZ, P3, !PT ;  /* 0x0000006eff677210 */ /* 0x000fe20001ffe4ff */
[----:B------:R-:W-:Y:S01]  /*2ae0*/  IMAD.MOV.U32 R13, RZ, RZ, R55 ;  /* 0x000000ffff0d7224 */ /* 0x000fe200078e0037 */
[----:B------:R-:W-:Y:S01]  /*2af0*/  IADD3 R136, R205, R3, RZ ;  /* 0x00000003cd887210 */ /* 0x000fe20007ffe0ff */
[----:B------:R-:W-:Y:S01]  /*2b00*/  IMAD.SHL.U32 R118, R218, 0x40, RZ ;  /* 0x00000040da767824 */ /* 0x000fe200078e00ff */
        /* <DEDUP_REMOVED lines=9> */
[----:B------:R-:W-:Y:S01]  /*2ba0*/  IMAD.IADD R137, R203, 0x1, R137 ;  /* 0x00000001cb897824 */ /* 0x000fe200078e0289 */
[----:B------:R-:W-:-:S02]  /*2bb0*/  SHF.R.S32.HI R154, RZ, 0x1f, R169 ;  /* 0x0000001fff9a7819 */ /* 0x000fc400000114a9 */
[----:B------:R-:W-:Y:S02]  /*2bc0*/  SHF.R.S32.HI R163, RZ, 0x1f, R176 ;  /* 0x0000001fffa37819 */ /* 0x000fe400000114b0 */
[----:B------:R-:W-:Y:S02]  /*2bd0*/  SHF.R.S32.HI R161, RZ, 0x1f, R174 ;  /* 0x0000001fffa17819 */ /* 0x000fe400000114ae */
[----:B------:R-:W-:Y:S02]  /*2be0*/  SHF.R.S32.HI R159, RZ, 0x1f, R172 ;  /* 0x0000001fff9f7819 */ /* 0x000fe400000114ac */
[----:B------:R-:W-:Y:S02]  /*2bf0*/  SHF.R.S32.HI R157, RZ, 0x1f, R170 ;  /* 0x0000001fff9d7819 */ /* 0x000fe400000114aa */
[----:B------:R-:W-:Y:S02]  /*2c00*/  SHF.R.S32.HI R155, RZ, 0x1f, R168 ;  /* 0x0000001fff9b7819 */ /* 0x000fe400000114a8 */
[----:B------:R-:W-:-:S02]  /*2c10*/  SHF.R.S32.HI R153, RZ, 0x1f, R167 ;  /* 0x0000001fff997819 */ /* 0x000fc400000114a7 */
[----:B------:R-:W-:Y:S02]  /*2c20*/  SHF.R.S32.HI R152, RZ, 0x1f, R166 ;  /* 0x0000001fff987819 */ /* 0x000fe400000114a6 */
[----:B------:R-:W-:-:S07]  /*2c30*/  IADD3.X R121, R122, R111, RZ, P0, !PT ;  /* 0x0000006f7a797210 */ /* 0x000fce00007fe4ff */
.L_x_2719:
[----:B------:R-:W-:Y:S01]  /*2c40*/  IMAD.SHL.U32 R16, R13, 0x80, RZ ;  /* 0x000000800d107824 */ /* 0x000fe200078e00ff */
[----:B------:R-:W-:Y:S01]  /*2c50*/  BSSY B2, `(.L_x_2648) ;  /* 0x0000a2d000027945 */ /* 0x000fe20003800000 */
[----:B------:R-:W-:Y:S02]  /*2c60*/  IMAD.MOV.U32 R141, RZ, RZ, R138 ;  /* 0x000000ffff8d7224 */ /* 0x000fe400078e008a */
[----:B------:R-:W-:Y:S04]  /*2c70*/  VIADD R15, R16, 0xffffff80 ;  /* 0xffffff80100f7836 */ /* 0x000fe80000000000 */
[--C-:B------:R-:W-:Y:S02]  /*2c80*/  IMAD.IADD R223, R70, 0x1, -R15.reuse ;  /* 0x0000000146df7824 */ /* 0x100fe400078e0a0f */
[----:B------:R-:W-:Y:S03]  /*2c90*/  IMAD.IADD R221, R80, 0x1, -R15 ;  /* 0x0000000150dd7824 */ /* 0x000fe600078e0a0f */
[-C--:B------:R-:W-:Y:S02]  /*2ca0*/  ISETP.GE.AND P0, PT, R186, R223.reuse, PT ;  /* 0x000000dfba00720c */ /* 0x080fe40003f06270 */
[----:B------:R-:W-:Y:S02]  /*2cb0*/  ISETP.GE.AND P1, PT, R84, R223, PT ;  /* 0x000000df5400720c */ /* 0x000fe40003f26270 */
[-C--:B------:R-:W-:Y:S02]  /*2cc0*/  ISETP.GE.AND P0, PT, R186, R221.reuse, !P0 ;  /* 0x000000ddba00720c */ /* 0x080fe40004706270 */
[----:B------:R-:W-:Y:S11]  /*2cd0*/  ISETP.GE.AND P1, PT, R84, R221, !P1 ;  /* 0x000000dd5400720c */ /* 0x000ff60004f26270 */
[----:B---3--:R-:W2:Y:S02]  /*2ce0*/  @P0 LD.E.128 R20, desc[UR6][R140.64] ;  /* 0x000000068c140980 */ /* 0x008ea4000c101d00 */
[----:B------:R-:W-:Y:S05]  /*2cf0*/  @P1 IADD3 R2, P2, R140, R125, RZ ;  /* 0x0000007d8c021210 */ /* 0x000fea0007f5e0ff */
[----:B------:R-:W-:Y:S01]  /*2d00*/  @P1 IMAD.X R3, R138, 0x1, R123, P2 ;  /* 0x000000018a031824 */ /* 0x000fe200010e067b */
[C---:B------:R-:W-:Y:S04]  /*2d10*/  @P1 LEA R28, P2, R73.reuse, R150, 0x1 ;  /* 0x00000096491c1211 */ /* 0x040fe800078408ff */
[----:B------:R-:W-:Y:S02]  /*2d20*/  @P1 LEA.HI.X R29, R73, R151, R74, 0x1, P2 ;  /* 0x00000097491d1211 */ /* 0x000fe400010f0c4a */
[C---:B------:R-:W-:Y:S04]  /*2d30*/  ISETP.GE.AND P2, PT, R83.reuse, R223, PT ;  /* 0x000000df5300720c */ /* 0x040fe80003f46270 */
[----:B------:R-:W-:Y:S11]  /*2d40*/  ISETP.GE.AND P2, PT, R83, R221, !P2 ;  /* 0x000000dd5300720c */ /* 0x000ff60005746270 */
[----:B------:R-:W-:Y:S02]  /*2d50*/  @!UPT UIADD3 URZ, URZ, URZ, URZ ;  /* 0x0000003f3f3ff290 */ /* 0x000fe4000fffe03f */
[----:B------:R-:W-:Y:S05]  /*2d60*/  @P2 IADD3 R30, P3, R140, R127, RZ ;  /* 0x0000007f8c1e2210 */ /* 0x000fea0007f7e0ff */
[----:B------:R-:W-:Y:S01]  /*2d70*/  @P2 IMAD.X R31, R138, 0x1, R126, P3 ;  /* 0x000000018a1f2824 */ /* 0x000fe200018e067e */
[----:B--2---:R1:W-:Y:S04]  /*2d80*/  @P0 ST.E.128 desc[UR6][R150.64], R20 ;  /* 0x0000001496000985 */ /* 0x0043e8000c101d06 */
[----:B------:R-:W2:Y:S04]  /*2d90*/  @P0 LD.E.128 R4, desc[UR6][R140.64+0x80] ;  /* 0x000080068c040980 */ /* 0x000ea8000c101d00 */
[----:B--2---:R2:W-:Y:S04]  /*2da0*/  @P0 ST.E.128 desc[UR6][R150.64+0x80], R4 ;  /* 0x0000800496000985 */ /* 0x0045e8000c101d06 */
[----:B----4-:R-:W3:Y:S04]  /*2db0*/  @P1 LD.E.128 R24, desc[UR6][R2.64] ;  /* 0x0000000602181980 */ /* 0x010ee8000c101d00 */
[----:B---3--:R3:W-:Y:S04]  /*2dc0*/  @P1 ST.E.128 desc[UR6][R28.64], R24 ;  /* 0x000000181c001985 */ /* 0x0087e8000c101d06 */
[----:B-1----:R-:W4:Y:S04]  /*2dd0*/  @P1 LD.E.128 R20, desc[UR6][R2.64+0x80] ;  /* 0x0000800602141980 */ /* 0x002f28000c101d00 */
[----:B----4-:R1:W-:Y:S01]  /*2de0*/  @P1 ST.E.128 desc[UR6][R28.64+0x80], R20 ;  /* 0x000080141c001985 */ /* 0x0103e2000c101d06 */
[----:B------:R-:W-:Y:S03]  /*2df0*/  @P2 IADD3 R32, P1, R150, R91, RZ ;  /* 0x0000005b96202210 */ /* 0x000fe60007f3e0ff */
[----:B--2---:R-:W2:Y:S02]  /*2e00*/  @P2 LD.E.128 R4, desc[UR6][R30.64] ;  /* 0x000000061e042980 */ /* 0x004ea4000c101d00 */
[C---:B------:R-:W-:Y:S01]  /*2e10*/  @P2 IMAD.X R33, R151.reuse, 0x1, R92, P1 ;  /* 0x0000000197212824 */ /* 0x040fe200008e065c */
[C---:B------:R-:W-:Y:S04]  /*2e20*/  ISETP.GE.AND P1, PT, R82.reuse, R223, PT ;  /* 0x000000df5200720c */ /* 0x040fe80003f26270 */
[----:B------:R-:W-:Y:S11]  /*2e30*/  ISETP.GE.AND P1, PT, R82, R221, !P1 ;  /* 0x000000dd5200720c */ /* 0x000ff60004f26270 */
[----:B------:R-:W-:Y:S02]  /*2e40*/  @!UPT UIADD3 URZ, URZ, URZ, URZ ;  /* 0x0000003f3f3ff290 */ /* 0x000fe4000fffe03f */
[----:B------:R-:W-:Y:S05]  /*2e50*/  @P1 IADD3 R2, P3, R140, R208, RZ ;  /* 0x000000d08c021210 */ /* 0x000fea0007f7e0ff */
[----:B------:R-:W-:Y:S01]  /*2e60*/  @P1 IMAD.X R3, R138, 0x1, R128, P3 ;  /* 0x000000018a031824 */ /* 0x000fe200018e0680 */
[----:B--2---:R2:W-:Y:S04]  /*2e70*/  @P2 ST.E.128 desc[UR6][R32.64], R4 ;  /* 0x0000000420002985 */ /* 0x0045e8000c101d06 */
[----:B---3--:R-:W3:Y:S04]  /*2e80*/  @P2 LD.E.128 R24, desc[UR6][R30.64+0x80] ;  /* 0x000080061e182980 */ /* 0x008ee8000c101d00 */
[----:B---3--:R3:W-:Y:S01]  /*2e90*/  @P2 ST.E.128 desc[UR6][R32.64+0x80], R24 ;  /* 0x0000801820002985 */ /* 0x0087e2000c101d06 */
[----:B-1----:R-:W-:Y:S03]  /*2ea0*/  @P1 IADD3 R28, P2, R150, R200, RZ ;  /* 0x000000c8961c1210 */ /* 0x002fe60007f5e0ff */
[----:B------:R-:W4:Y:S02]  /*2eb0*/  @P1 LD.E.128 R20, desc[UR6][R2.64] ;  /* 0x0000000602141980 */ /* 0x000f24000c101d00 */
[C---:B------:R-:W-:Y:S01]  /*2ec0*/  @P1 IMAD.X R29, R151.reuse, 0x1, R90, P2 ;  /* 0x00000001971d1824 */ /* 0x040fe200010e065a */
[C---:B------:R-:W-:Y:S04]  /*2ed0*/  ISETP.GE.AND P2, PT, R182.reuse, R223, PT ;  /* 0x000000dfb600720c */ /* 0x040fe80003f46270 */
[----:B------:R-:W-:Y:S11]  /*2ee0*/  ISETP.GE.AND P2, PT, R182, R221, !P2 ;  /* 0x000000ddb600720c */ /* 0x000ff60005746270 */
[----:B------:R-:W-:Y:S02]  /*2ef0*/  @!UPT UIADD3 URZ, URZ, URZ, URZ ;  /* 0x0000003f3f3ff290 */ /* 0x000fe4000fffe03f */
[----:B------:R-:W-:Y:S05]  /*2f00*/  @P2 IADD3 R30, P3, R140, R130, RZ ;  /* 0x000000828c1e2210 */ /* 0x000fea0007f7e0ff */
[----:B------:R-:W-:Y:S01]  /*2f10*/  @P2 IMAD.X R31, R138, 0x1, R129, P3 ;  /* 0x000000018a1f2824 */ /* 0x000fe200018e0681 */
[----:B----4-:R1:W-:Y:S04]  /*2f20*/  @P1 ST.E.128 desc[UR6][R28.64], R20 ;  /* 0x000000141c001985 */ /* 0x0103e8000c101d06 */
[----:B--2---:R-:W2:Y:S04]  /*2f30*/  @P1 LD.E.128 R4, desc[UR6][R2.64+0x80] ;  /* 0x0000800602041980 */ /* 0x004ea8000c101d00 */
[----:B--2---:R2:W-:Y:S01]  /*2f40*/  @P1 ST.E.128 desc[UR6][R28.64+0x80], R4 ;  /* 0x000080041c001985 */ /* 0x0045e2000c101d06 */
[----:B---3--:R-:W-:Y:S03]  /*2f50*/  @P2 IADD3 R32, P1, R150, R88, RZ ;  /* 0x0000005896202210 */ /* 0x008fe60007f3e0ff */
[----:B------:R-:W3:Y:S02]  /*2f60*/  @P2 LD.E.128 R24, desc[UR6][R30.64] ;  /* 0x000000061e182980 */ /* 0x000ee4000c101d00 */
[----:B------:R-:W-:Y:S01]  /*2f70*/  @P2 IMAD.X R33, R151, 0x1, R89, P1 ;  /* 0x0000000197212824 */ /* 0x000fe200008e0659 */
[C---:B------:R-:W-:Y:S04]  /*2f80*/  ISETP.GE.AND P1, PT, R181.reuse, R223, PT ;  /* 0x000000dfb500720c */ /* 0x040fe80003f26270 */
[----:B------:R-:W-:Y:S11]  /*2f90*/  ISETP.GE.AND P1, PT, R181, R221, !P1 ;  /* 0x000000ddb500720c */ /* 0x000ff60004f26270 */
[----:B------:R-:W-:Y:S02]  /*2fa0*/  @!UPT UIADD3 URZ, URZ, URZ, URZ ;  /* 0x0000003f3f3ff290 */ /* 0x000fe4000fffe03f */
[----:B------:R-:W-:Y:S05]  /*2fb0*/  @P1 IADD3 R2, P3, R140, R206, RZ ;  /* 0x000000ce8c021210 */ /* 0x000fea0007f7e0ff */
[----:B------:R-:W-:Y:S01]  /*2fc0*/  @P1 IMAD.X R3, R138, 0x1, R131, P3 ;  /* 0x000000018a031824 */ /* 0x000fe200018e0683 */
[----:B---3--:R3:W-:Y:S04]  /*2fd0*/  @P2 ST.E.128 desc[UR6][R32.64], R24 ;  /* 0x0000001820002985 */ /* 0x0087e8000c101d06 */
[----:B-1----:R-:W4:Y:S04]  /*2fe0*/  @P2 LD.E.128 R20, desc[UR6][R30.64+0x80] ;  /* 0x000080061e142980 */ /* 0x002f28000c101d00 */
[----:B----4-:R1:W-:Y:S01]  /*2ff0*/  @P2 ST.E.128 desc[UR6][R32.64+0x80], R20 ;  /* 0x0000801420002985 */ /* 0x0103e2000c101d06 */
[----:B--2---:R-:W-:Y:S03]  /*3000*/  @P1 IADD3 R28, P2, R150, R198, RZ ;  /* 0x000000c6961c1210 */ /* 0x004fe60007f5e0ff */
[----:B------:R-:W2:Y:S02]  /*3010*/  @P1 LD.E.128 R4, desc[UR6][R2.64] ;  /* 0x0000000602041980 */ /* 0x000ea4000c101d00 */
        /* <DEDUP_REMOVED lines=22> */
[----:B------:R-:W-:Y:S05]  /*3180*/  @P1 IMAD.X R29, R151, 0x1, R85, P2 ;  /* 0x00000001971d1824 */ /* 0x000fea00010e0655 */
[----:B---3--:R2:W-:Y:S04]  /*3190*/  @P1 ST.E.128 desc[UR6][R28.64], R24 ;  /* 0x000000181c001985 */ /* 0x0085e8000c101d06 */
[----:B-1----:R-:W3:Y:S04]  /*31a0*/  @P1 LD.E.128 R20, desc[UR6][R34.64+0x80] ;  /* 0x0000800622141980 */ /* 0x002ee8000c101d00 */
[----:B---3--:R2:W-:Y:S04]  /*31b0*/  @P1 ST.E.128 desc[UR6][R28.64+0x80], R20 ;  /* 0x000080141c001985 */ /* 0x0085e8000c101d06 */
[----:B------:R-:W3:Y:S04]  /*31c0*/  LD.E R17, desc[UR6][R10.64+0xd0] ;  /* 0x0000d0060a117980 */ /* 0x000ee8000c101900 */
[----:B------:R-:W4:Y:S01]  /*31d0*/  LD.E R3, desc[UR6][R10.64+0x130] ;  /* 0x000130060a037980 */ /* 0x000f22000c101900 */
[----:B---3--:R-:W-:Y:S01]  /*31e0*/  ISETP.NE.AND P2, PT, R17, RZ, PT ;  /* 0x000000ff1100720c */ /* 0x008fe20003f45270 */
[----:B----4-:R-:W-:Y:S05]  /*31f0*/  IMAD.U32 R3, R3, -0x80, RZ ;  /* 0xffffff8003037824 */ /* 0x010fea00078e00ff */
[C---:B------:R-:W-:Y:S04]  /*3200*/  LEA R140, P1, R3.reuse, R140, 0x1 ;  /* 0x0000008c038c7211 */ /* 0x040fe800078208ff */
[----:B------:R-:W-:Y:S03]  /*3210*/  LEA.HI.X.SX32 R138, R3, R141, 0x1, P1 ;  /* 0x0000008d038a7211 */ /* 0x000fe600008f0eff */
[----:B--2---:R-:W-:Y:S06]  /*3220*/  @!P2 BRA `(.L_x_2649) ;  /* 0x0000009400c4a947 */ /* 0x004fec0003800000 */
[----:B------:R-:W2:Y:S02]  /*3230*/  LD.E.U8 R0, desc[UR6][R10.64+0x1b3] ;  /* 0x0001b3060a007980 */ /* 0x000ea4000c101100 */
[----:B--2---:R-:W-:Y:S11]  /*3240*/  ISETP.NE.AND P1, PT, R0, RZ, PT ;  /* 0x000000ff0000720c */ /* 0x004ff60003f25270 */
[----:B------:R-:W-:Y:S02]  /*3250*/  @!UPT UIADD3 URZ, URZ, URZ, URZ ;  /* 0x0000003f3f3ff290 */ /* 0x000fe4000fffe03f */
[----:B------:R-:W-:Y:S05]  /*3260*/  @!P1 BRA `(.L_x_2650) ;  /* 0x0000003400f09947 */ /* 0x000fea0003800000 */
[-C--:B------:R-:W-:Y:S01]  /*3270*/  ISETP.GE.AND P2, PT, R84, R223.reuse, PT ;  /* 0x000000df5400720c */ /* 0x080fe20003f46270 */
[----:B------:R-:W-:Y:S01]  /*3280*/  BSSY B0, `(.L_x_2651) ;  /* 0x0000068000007945 */ /* 0x000fe20003800000 */
[-C--:B------:R-:W-:Y:S02]  /*3290*/  ISETP.GE.AND P1, PT, R83, R223.reuse, PT ;  /* 0x000000df5300720c */ /* 0x080fe40003f26270 */
[-C--:B------:R-:W-:Y:S02]  /*32a0*/  ISETP.GE.AND P6, PT, R82, R223.reuse, PT ;  /* 0x000000df5200720c */ /* 0x080fe40003fc6270 */
[----:B------:R-:W-:Y:S02]  /*32b0*/  P2R R40, PR, RZ, 0x4 ;  /* 0x00000004ff287803 */ /* 0x000fe40000000000 */
[-C--:B------:R-:W-:Y:S02]  /*32c0*/  ISETP.GE.AND P5, PT, R182, R223.reuse, PT ;  /* 0x000000dfb600720c */ /* 0x080fe40003fa6270 */
[-C--:B------:R-:W-:Y:S02]  /*32d0*/  ISETP.GE.AND P4, PT, R181, R223.reuse, PT ;  /* 0x000000dfb500720c */ /* 0x080fe40003f86270 */
[----:B------:R-:W-:Y:S01]  /*32e0*/  ISETP.GE.AND P3, PT, R180, R223, PT ;  /* 0x000000dfb400720c */ /* 0x000fe20003f66270 */
[----:B------:R-:W-:Y:S01]  /*32f0*/  @!UPT UIADD3 URZ, URZ, URZ, URZ ;  /* 0x0000003f3f3ff290 */ /* 0x000fe2000fffe03f */
[----:B------:R-:W-:Y:S11]  /*3300*/  @!P0 BRA `(.L_x_2652) ;  /* 0x00000004007c8947 */ /* 0x000ff60003800000 */
[----:B------:R-:W-:Y:S02]  /*3310*/  ISETP.GE.AND P0, PT, R18, R17, PT ;  /* 0x000000111200720c */ /* 0x000fe40003f06270 */
[----:B------:R-:W-:Y:S05]  /*3320*/  MOV R143, R139 ;  /* 0x0000008b008f7202 */ /* 0x000fea0000000f00 */
[----:B------:R-:W2:Y:S06]  /*3330*/  LD.E.128 R28, desc[UR6][R142.64] ;  /* 0x000000068e1c7980 */ /* 0x000eac000c101d00 */
[----:B------:R-:W-:Y:S01]  /*3340*/  @!P0 MOV R52, R58 ;  /* 0x0000003a00348202 */ /* 0x000fe20000000f00 */
[----:B------:R-:W-:Y:S04]  /*3350*/  @!P0 IMAD.MOV.U32 R8, RZ, RZ, R12 ;  /* 0x000000ffff088224 */ /* 0x000fe800078e000c */
[----:B------:R-:W3:Y:S06]  /*3360*/  @!P0 LD.E.64 R38, desc[UR6][R52.64] ;  /* 0x0000000634268980 */ /* 0x000eec000c101b00 */
[----:B------:R-:W4:Y:S01]  /*3370*/  @!P0 LD.E.64 R20, desc[UR6][R8.64] ;  /* 0x0000000608148980 */ /* 0x000f22000c101b00 */
[----:B--2---:R-:W-:Y:S01]  /*3380*/  @!P0 LOP3.LUT R24, R28, 0xffff0000, RZ, 0xc0, !PT ;  /* 0xffff00001c188812 */ /* 0x004fe200078ec0ff */
[----:B------:R-:W-:Y:S01]  /*3390*/  @!P0 IMAD.U32 R37, R30, 0x10000, RZ ;  /* 0x000100001e258824 */ /* 0x000fe200078e00ff */
[----:B------:R-:W-:Y:S02]  /*33a0*/  @!P0 SHF.L.U32 R34, R28, 0x10, RZ ;  /* 0x000000101c228819 */ /* 0x000fe400000006ff */
[----:B------:R-:W-:Y:S02]  /*33b0*/  @!P0 LOP3.LUT R25, R29, 0xffff0000, RZ, 0xc0, !PT ;  /* 0xffff00001d198812 */ /* 0x000fe400078ec0ff */
[C---:B---3--:R-:W-:Y:S01]  /*33c0*/  @!P0 LOP3.LUT R35, R38.reuse, 0xffff0000, RZ, 0xc0, !PT ;  /* 0xffff000026238812 */ /* 0x048fe200078ec0ff */
[----:B------:R-:W-:Y:S02]  /*33d0*/  @!P0 IMAD.U32 R33, R38, 0x10000, RZ ;  /* 0x0001000026218824 */ /* 0x000fe400078e00ff */
[C---:B------:R-:W-:Y:S01]  /*33e0*/  @!P0 IMAD.U32 R36, R39.reuse, 0x10000, RZ ;  /* 0x0001000027248824 */ /* 0x040fe200078e00ff */
[----:B------:R-:W-:Y:S01]  /*33f0*/  @!P0 LOP3.LUT R39, R39, 0xffff0000, RZ, 0xc0, !PT ;  /* 0xffff000027278812 */ /* 0x000fe200078ec0ff */
[----:B------:R-:W-:Y:S01]  /*3400*/  @!P0 FMUL.FTZ R41, R24, R33 ;  /* 0x0000002118298220 */ /* 0x000fe20000410000 */
[C---:B----4-:R-:W-:Y:S01]  /*3410*/  @!P0 LOP3.LUT R22, R20.reuse, 0xffff0000, RZ, 0xc0, !PT ;  /* 0xffff000014168812 */ /* 0x050fe200078ec0ff */
[----:B------:R-:W-:Y:S01]  /*3420*/  @!P0 IMAD.U32 R23, R20, 0x10000, RZ ;  /* 0x0001000014178824 */ /* 0x000fe200078e00ff */
[----:B------:R-:W-:Y:S01]  /*3430*/  @!P0 SHF.L.U32 R20, R21, 0x10, RZ ;  /* 0x0000001015148819 */ /* 0x000fe200000006ff */
[----:B------:R-:W-:Y:S01]  /*3440*/  @!P0 FMUL.FTZ R43, R25, R35 ;  /* 0x00000023192b8220 */ /* 0x000fe20000410000 */
[----:B------:R-:W-:Y:S01]  /*3450*/  @!P0 LOP3.LUT R21, R21, 0xffff0000, RZ, 0xc0, !PT ;  /* 0xffff000015158812 */ /* 0x000fe200078ec0ff */
[-C--:B------:R-:W-:Y:S01]  /*3460*/  @!P0 FMUL.FTZ R0, R24, R23.reuse ;  /* 0x0000001718008220 */ /* 0x080fe20000410000 */
[----:B------:R-:W-:Y:S01]  /*3470*/  @!P0 LOP3.LUT R24, R31, 0xffff0000, RZ, 0xc0, !PT ;  /* 0xffff00001f188812 */ /* 0x000fe200078ec0ff */
[----:B------:R-:W-:Y:S01]  /*3480*/  @!P0 FFMA.FTZ R41, R34, R23, -R41 ;  /* 0x0000001722298223 */ /* 0x000fe20000010829 */
[----:B------:R-:W-:Y:S01]  /*3490*/  @!P0 LOP3.LUT R23, R30, 0xffff0000, RZ, 0xc0, !PT ;  /* 0xffff00001e178812 */ /* 0x000fe200078ec0ff */
[----:B------:R-:W-:Y:S01]  /*34a0*/  @!P0 FFMA.FTZ R0, R33, R34, R0 ;  /* 0x0000002221008223 */ /* 0x000fe20000010000 */
[----:B------:R-:W-:Y:S01]  /*34b0*/  @!P0 SHF.L.U32 R33, R29, 0x10, RZ ;  /* 0x000000101d218819 */ /* 0x000fe200000006ff */
[----:B------:R-:W-:Y:S01]  /*34c0*/  @!P0 FMUL.FTZ R2, R25, R22 ;  /* 0x0000001619028220 */ /* 0x000fe20000410000 */
[----:B------:R-:W-:Y:S01]  /*34d0*/  @!P0 SHF.L.U32 R34, R31, 0x10, RZ ;  /* 0x000000101f228819 */ /* 0x000fe200000006ff */
[C---:B------:R-:W-:Y:S01]  /*34e0*/  @!P0 FMUL.FTZ R3, R23.reuse, R20 ;  /* 0x0000001417038220 */ /* 0x040fe20000410000 */
[----:B------:R-:W-:Y:S01]  /*34f0*/  @!P0 F2FP.BF16.F32.PACK_AB R41, R0, R41 ;  /* 0x000000290029823e */ /* 0x000fe200000010ff */
[C---:B------:R-:W-:Y:S01]  /*3500*/  @!P0 FMUL.FTZ R45, R24.reuse, R39 ;  /* 0x00000027182d8220 */ /* 0x040fe20000410000 */
[----:B------:R-:W-:Y:S01]  /*3510*/  @!P0 FMUL.FTZ R4, R24, R21 ;  /* 0x0000001518048220 */ /* 0x000fe20000410000 */
[----:B------:R-:W-:Y:S01]  /*3520*/  @!P0 FMUL.FTZ R42, R23, R36 ;  /* 0x00000024172a8220 */ /* 0x000fe20000410000 */
[----:B------:R-:W-:Y:S01]  /*3530*/  @!P0 FFMA.FTZ R2, R35, R33, R2 ;  /* 0x0000002123028223 */ /* 0x000fe20000010002 */
[----:B------:R-:W-:Y:S01]  /*3540*/  @!P0 FFMA.FTZ R3, R36, R37, R3 ;  /* 0x0000002524038223 */ /* 0x000fe20000010003 */
[----:B------:R-:W-:Y:S01]  /*3550*/  @!P0 FFMA.FTZ R45, R34, R21, -R45 ;  /* 0x00000015222d8223 */ /* 0x000fe2000001082d */
[----:B------:R-:W-:Y:S01]  /*3560*/  @!P0 FFMA.FTZ R4, R39, R34, R4 ;  /* 0x0000002227048223 */ /* 0x000fe20000010004 */
[----:B------:R-:W-:Y:S01]  /*3570*/  @!P0 FFMA.FTZ R42, R37, R20, -R42 ;  /* 0x00000014252a8223 */ /* 0x000fe2000001082a */
[----:B------:R-:W-:Y:S01]  /*3580*/  @!P0 FFMA.FTZ R43, R33, R22, -R43 ;  /* 0x00000016212b8223 */ /* 0x000fe2000001082b */
[----:B------:R-:W-:Y:S02]  /*3590*/  @!P0 IMAD.MOV.U32 R28, RZ, RZ, R41 ;  /* 0x000000ffff1c8224 */ /* 0x000fe400078e0029 */
[----:B------:R-:W-:Y:S02]  /*35a0*/  @!P0 F2FP.BF16.F32.PACK_AB R45, R4, R45 ;  /* 0x0000002d042d823e */ /* 0x000fe400000010ff */
[----:B------:R-:W-:Y:S02]  /*35b0*/  @!P0 F2FP.BF16.F32.PACK_AB R44, R2, R43 ;  /* 0x0000002b022c823e */ /* 0x000fe400000010ff */
[----:B------:R-:W-:Y:S01]  /*35c0*/  @!P0 F2FP.BF16.F32.PACK_AB R42, R3, R42 ;  /* 0x0000002a032a823e */ /* 0x000fe200000010ff */
[----:B------:R-:W-:Y:S01]  /*35d0*/  @!P0 IMAD.MOV.U32 R31, RZ, RZ, R45 ;  /* 0x000000ffff1f8224 */ /* 0x000fe200078e002d */
[----:B------:R-:W-:Y:S02]  /*35e0*/  @!P0 MOV R29, R44 ;  /* 0x0000002c001d8202 */ /* 0x000fe40000000f00 */
[----:B------:R-:W-:Y:S02]  /*35f0*/  @!P0 MOV R30, R42 ;  /* 0x0000002a001e8202 */ /* 0x000fe40000000f00 */
[----:B------:R-:W-:Y:S03]  /*3600*/  ISETP.GE.AND P0, PT, R14, R17, PT ;  /* 0x000000110e00720c */ /* 0x000fe60003f06270 */
[----:B------:R1:W-:Y:S08]  /*3610*/  ST.E.128 desc[UR6][R148.64], R28 ;  /* 0x0000001c94007985 */ /* 0x0003f0000c101d06 */
[----:B------:R-:W2:Y:S02]  /*3620*/  LD.E.128 R24, desc[UR6][R142.64+0x80] ;  /* 0x000080068e187980 */ /* 0x000ea4000c101d00 */
[----:B------:R-:W-:Y:S02]  /*3630*/  @!P0 MOV R52, R58 ;  /* 0x0000003a00348202 */ /* 0x000fe40000000f00 */
[----:B------:R-:W-:Y:S04]  /*3640*/  @!P0 MOV R8, R12 ;  /* 0x0000000c00088202 */ /* 0x000fe80000000f00 */
[----:B------:R-:W3:Y:S06]  /*3650*/  @!P0 LD.E.64 R38, desc[UR6][R52.64+0x40] ;  /* 0x0000400634268980 */ /* 0x000eec000c101b00 */
[----:B------:R-:W4:Y:S01]  /*3660*/  @!P0 LD.E.64 R20, desc[UR6][R8.64+0x40] ;  /* 0x0000400608148980 */ /* 0x000f22000c101b00 */
[----:B--2---:R-:W-:Y:S01]  /*3670*/  @!P0 LOP3.LUT R32, R24, 0xffff0000, RZ, 0xc0, !PT ;  /* 0xffff000018208812 */ /* 0x004fe200078ec0ff */
[----:B------:R-:W-:Y:S01]  /*3680*/  @!P0 IMAD.U32 R37, R26, 0x10000, RZ ;  /* 0x000100001a258824 */ /* 0x000fe200078e00ff */
[----:B------:R-:W-:Y:S02]  /*3690*/  @!P0 SHF.L.U32 R36, R24, 0x10, RZ ;  /* 0x0000001018248819 */ /* 0x000fe400000006ff */
[----:B-1----:R-:W-:Y:S02]  /*36a0*/  @!P0 LOP3.LUT R29, R25, 0xffff0000, RZ, 0xc0, !PT ;  /* 0xffff0000191d8812 */ /* 0x002fe400078ec0ff */
[----:B------:R-:W-:Y:S02]  /*36b0*/  @!P0 LOP3.LUT R28, R27, 0xffff0000, RZ, 0xc0, !PT ;  /* 0xffff00001b1c8812 */ /* 0x000fe400078ec0ff */
[C---:B---3--:R-:W-:Y:S02]  /*36c0*/  @!P0 SHF.L.U32 R34, R38.reuse, 0x10, RZ ;  /* 0x0000001026228819 */ /* 0x048fe400000006ff */
[----:B------:R-:W-:Y:S01]  /*36d0*/  @!P0 LOP3.LUT R33, R38, 0xffff0000, RZ, 0xc0, !PT ;  /* 0xffff000026218812 */ /* 0x000fe200078ec0ff */
        /* <DEDUP_REMOVED lines=9> */
[----:B------:R-:W-:Y:S01]  /*3770*/  @!P0 SHF.L.U32 R35, R25, 0x10, RZ ;  /* 0x0000001019238819 */ /* 0x000fe200000006ff */
[----:B------:R-:W-:Y:S01]  /*3780*/  @!P0 FFMA.FTZ R42, R36, R23, -R42 ;  /* 0x00000017242a8223 */ /* 0x000fe2000001082a */
[----:B------:R-:W-:Y:S01]  /*3790*/  @!P0 LOP3.LUT R23, R26, 0xffff0000, RZ, 0xc0, !PT ;  /* 0xffff00001a178812 */ /* 0x000fe200078ec0ff */
[----:B------:R-:W-:Y:S01]  /*37a0*/  @!P0 FFMA.FTZ R5, R34, R36, R5 ;  /* 0x0000002422058223 */ /* 0x000fe20000010005 */
[----:B------:R-:W-:Y:S01]  /*37b0*/  @!P0 SHF.L.U32 R34, R27, 0x10, RZ ;  /* 0x000000101b228819 */ /* 0x000fe200000006ff */
[----:B------:R-:W-:Y:S01]  /*37c0*/  @!P0 FMUL.FTZ R6, R29, R22 ;  /* 0x000000161d068220 */ /* 0x000fe20000410000 */
[C---:B------:R-:W-:Y:S01]  /*37d0*/  @!P0 FMUL.FTZ R43, R28.reuse, R39 ;  /* 0x000000271c2b8220 */ /* 0x040fe20000410000 */
[----:B------:R-:W-:Y:S01]  /*37e0*/  @!P0 FMUL.FTZ R7, R23, R20 ;  /* 0x0000001417078220 */ /* 0x000fe20000410000 */
[----:B------:R-:W-:Y:S01]  /*37f0*/  @!P0 F2FP.BF16.F32.PACK_AB R42, R5, R42 ;  /* 0x0000002a052a823e */ /* 0x000fe200000010ff */
[----:B------:R-:W-:Y:S01]  /*3800*/  @!P0 FMUL.FTZ R44, R23, R38 ;  /* 0x00000026172c8220 */ /* 0x000fe20000410000 */
        /* <DEDUP_REMOVED lines=15> */
.L_x_2652:
[----:B------:R-:W-:Y:S05]  /*3900*/  BSYNC B0 ;  /* 0x0000000000007941 */ /* 0x000fea0003800000 */
.L_x_2651:
[----:B------:R-:W-:Y:S01]  /*3910*/  ISETP.NE.AND P0, PT, R40, RZ, PT ;  /* 0x000000ff2800720c */ /* 0x000fe20003f05270 */
[----:B------:R-:W-:Y:S01]  /*3920*/  BSSY B0, `(.L_x_2653) ;  /* 0x0000075000007945 */ /* 0x000fe20003800000 */
[----:B------:R-:W-:Y:S02]  /*3930*/  ISETP.GE.AND P2, PT, R178, R223, PT ;  /* 0x000000dfb200720c */ /* 0x000fe40003f46270 */
[-C--:B------:R-:W-:Y:S02]  /*3940*/  ISETP.GE.AND P0, PT, R84, R221.reuse, !P0 ;  /* 0x000000dd5400720c */ /* 0x080fe40004706270 */
[-C--:B------:R-:W-:Y:S02]  /*3950*/  ISETP.GE.AND P1, PT, R83, R221.reuse, !P1 ;  /* 0x000000dd5300720c */ /* 0x080fe40004f26270 */
[-C--:B------:R-:W-:Y:S02]  /*3960*/  ISETP.GE.AND P6, PT, R82, R221.reuse, !P6 ;  /* 0x000000dd5200720c */ /* 0x080fe400077c6270 */
[-C--:B------:R-:W-:Y:S02]  /*3970*/  ISETP.GE.AND P5, PT, R182, R221.reuse, !P5 ;  /* 0x000000ddb600720c */ /* 0x080fe40006fa6270 */
[-C--:B------:R-:W-:Y:S02]  /*3980*/  ISETP.GE.AND P4, PT, R181, R221.reuse, !P4 ;  /* 0x000000ddb500720c */ /* 0x080fe40006786270 */
[-C--:B------:R-:W-:Y:S02]  /*3990*/  ISETP.GE.AND P3, PT, R180, R221.reuse, !P3 ;  /* 0x000000ddb400720c */ /* 0x080fe40005f66270 */
[----:B------:R-:W-:Y:S01]  /*39a0*/  ISETP.GE.AND P2, PT, R178, R221, !P2 ;  /* 0x000000ddb200720c */ /* 0x000fe20005746270 */
[----:B------:R-:W-:Y:S01]  /*39b0*/  @!UPT UIADD3 URZ, URZ, URZ, URZ ;  /* 0x0000003f3f3ff290 */ /* 0x000fe2000fffe03f */
[----:B------:R-:W-:Y:S11]  /*39c0*/  @!P0 BRA `(.L_x_2654) ;  /* 0x0000000400a88947 */ /* 0x000ff60003800000 */
[C---:B------:R-:W-:Y:S01]  /*39d0*/  LEA R46, P0, R114.reuse, R142, 0x1 ;  /* 0x0000008e722e7211 */ /* 0x040fe200078008ff */
[C---:B------:R-:W-:Y:S01]  /*39e0*/  IMAD.SHL.U32 R45, R183.reuse, 0x2, RZ ;  /* 0x00000002b72d7824 */ /* 0x040fe200078e00ff */
[----:B------:R-:W-:Y:S02]  /*39f0*/  SHF.L.U64.HI R44, R183, 0x1, R165 ;  /* 0x00000001b72c7819 */ /* 0x000fe400000102a5 */
[----:B------:R-:W-:Y:S02]  /*3a00*/  LEA.HI.X R47, R114, R139, R111, 0x1, P0 ;  /* 0x0000008b722f7211 */ /* 0x000fe400000f0c6f */
[C---:B------:R-:W-:Y:S03]  /*3a10*/  LEA R50, P0, R75.reuse, R148, 0x1 ;  /* 0x000000944b327211 */ /* 0x040fe600078008ff */
[----:B------:R-:W1:Y:S01]  /*3a20*/  LD.E.128 R28, desc[UR6][R46.64] ;  /* 0x000000062e1c7980 */ /* 0x000e62000c101d00 */
[----:B------:R-:W-:Y:S02]  /*3a30*/  LEA.HI.X R51, R75, R149, R76, 0x1, P0 ;  /* 0x000000954b337211 */ /* 0x000fe400000f0c4c */
[C---:B------:R-:W-:Y:S05]  /*3a40*/  IADD3 R32, P0, R45.reuse, R12, RZ ;  /* 0x0000000c2d207210 */ /* 0x040fea0007f1e0ff */
[C---:B------:R-:W-:Y:S01]  /*3a50*/  IMAD.X R33, R44.reuse, 0x1, R9, P0 ;  /* 0x000000012c217824 */ /* 0x040fe200000e0609 */
[----:B------:R-:W-:Y:S04]  /*3a60*/  IADD3 R42, P0, R45, R58, RZ ;  /* 0x0000003a2d2a7210 */ /* 0x000fe80007f1e0ff */
[----:B------:R-:W-:Y:S02]  /*3a70*/  IADD3.X R43, R44, R53, RZ, P0, !PT ;  /* 0x000000352c2b7210 */ /* 0x000fe400007fe4ff */
[----:B------:R-:W-:Y:S11]  /*3a80*/  ISETP.GE.AND P0, PT, R18, R17, PT ;  /* 0x000000111200720c */ /* 0x000ff60003f06270 */
[----:B------:R-:W-:Y:S02]  /*3a90*/  @!UPT UIADD3 URZ, URZ, URZ, URZ ;  /* 0x0000003f3f3ff290 */ /* 0x000fe4000fffe03f */
[----:B------:R-:W2:Y:S06]  /*3aa0*/  @!P0 LD.E.64 R40, desc[UR6][R42.64] ;  /* 0x000000062a288980 */ /* 0x000eac000c101b00 */
[----:B------:R-:W3:Y:S01]  /*3ab0*/  @!P0 LD.E.64 R20, desc[UR6][R32.64] ;  /* 0x0000000620148980 */ /* 0x000ee2000c101b00 */
[C---:B-1----:R-:W-:Y:S01]  /*3ac0*/  @!P0 LOP3.LUT R24, R28.reuse, 0xffff0000, RZ, 0xc0, !PT ;  /* 0xffff00001c188812 */ /* 0x042fe200078ec0ff */
[----:B------:R-:W-:Y:S01]  /*3ad0*/  @!P0 IMAD.U32 R36, R28, 0x10000, RZ ;  /* 0x000100001c248824 */ /* 0x000fe200078e00ff */
[----:B------:R-:W-:Y:S01]  /*3ae0*/  @!P0 LOP3.LUT R25, R29, 0xffff0000, RZ, 0xc0, !PT ;  /* 0xffff00001d198812 */ /* 0x000fe200078ec0ff */
[----:B------:R-:W-:Y:S01]  /*3af0*/  @!P0 IMAD.U32 R39, R30, 0x10000, RZ ;  /* 0x000100001e278824 */ /* 0x000fe200078e00ff */
[C---:B--2---:R-:W-:Y:S01]  /*3b00*/  @!P0 SHF.L.U32 R35, R40.reuse, 0x10, RZ ;  /* 0x0000001028238819 */ /* 0x044fe200000006ff */
[C---:B------:R-:W-:Y:S01]  /*3b10*/  @!P0 IMAD.U32 R38, R41.reuse, 0x10000, RZ ;  /* 0x0001000029268824 */ /* 0x040fe200078e00ff */
[----:B------:R-:W-:Y:S02]  /*3b20*/  @!P0 LOP3.LUT R37, R40, 0xffff0000, RZ, 0xc0, !PT ;  /* 0xffff000028258812 */ /* 0x000fe400078ec0ff */
[----:B------:R-:W-:Y:S01]  /*3b30*/  @!P0 LOP3.LUT R41, R41, 0xffff0000, RZ, 0xc0, !PT ;  /* 0xffff000029298812 */ /* 0x000fe200078ec0ff */
[----:B------:R-:W-:Y:S01]  /*3b40*/  @!P0 FMUL.FTZ R45, R24, R35 ;  /* 0x00000023182d8220 */ /* 0x000fe20000410000 */
[C---:B---3--:R-:W-:Y:S01]  /*3b50*/  @!P0 LOP3.LUT R22, R20.reuse, 0xffff0000, RZ, 0xc0, !PT ;  /* 0xffff000014168812 */ /* 0x048fe200078ec0ff */
[----:B------:R-:W-:Y:S02]  /*3b60*/  @!P0 IMAD.U32 R23, R20, 0x10000, RZ ;  /* 0x0001000014178824 */ /* 0x000fe400078e00ff */
[----:B------:R-:W-:Y:S01]  /*3b70*/  @!P0 FMUL.FTZ R47, R25, R37 ;  /* 0x00000025192f8220 */ /* 0x000fe20000410000 */
[C---:B------:R-:W-:Y:S01]  /*3b80*/  @!P0 IMAD.U32 R20, R21.reuse, 0x10000, RZ ;  /* 0x0001000015148824 */ /* 0x040fe200078e00ff */
        /* <DEDUP_REMOVED lines=11> */
[----:B------:R-:W-:Y:S01]  /*3c40*/  @!P0 FMUL.FTZ R44, R23, R38 ;  /* 0x00000026172c8220 */ /* 0x000fe20000410000 */
[C---:B------:R-:W-:Y:S01]  /*3c50*/  @!P0 FMUL.FTZ R49, R24.reuse, R41 ;  /* 0x0000002918318220 */ /* 0x040fe20000410000 */
[----:B------:R-:W-:Y:S01]  /*3c60*/  @!P0 FMUL.FTZ R4, R24, R21 ;  /* 0x0000001518048220 */ /* 0x000fe20000410000 */
[----:B------:R-:W-:Y:S01]  /*3c70*/  @!P0 FFMA.FTZ R2, R37, R35, R2 ;  /* 0x0000002325028223 */ /* 0x000fe20000010002 */
[----:B------:R-:W-:Y:S01]  /*3c80*/  @!P0 FFMA.FTZ R44, R39, R20, -R44 ;  /* 0x00000014272c8223 */ /* 0x000fe2000001082c */
[----:B------:R-:W-:Y:S01]  /*3c90*/  @!P0 FFMA.FTZ R3, R38, R39, R3 ;  /* 0x0000002726038223 */ /* 0x000fe20000010003 */
[----:B------:R-:W-:Y:S01]  /*3ca0*/  @!P0 FFMA.FTZ R49, R36, R21, -R49 ;  /* 0x0000001524318223 */ /* 0x000fe20000010831 */
[----:B------:R-:W-:Y:S01]  /*3cb0*/  @!P0 FFMA.FTZ R4, R41, R36, R4 ;  /* 0x0000002429048223 */ /* 0x000fe20000010004 */
[----:B------:R-:W-:Y:S01]  /*3cc0*/  @!P0 FFMA.FTZ R47, R35, R22, -R47 ;  /* 0x00000016232f8223 */ /* 0x000fe2000001082f */
[----:B------:R-:W-:Y:S01]  /*3cd0*/  @!P0 IMAD.MOV.U32 R28, RZ, RZ, R45 ;  /* 0x000000ffff1c8224 */ /* 0x000fe200078e002d */
[----:B------:R-:W-:Y:S02]  /*3ce0*/  @!P0 F2FP.BF16.F32.PACK_AB R44, R3, R44 ;  /* 0x0000002c032c823e */ /* 0x000fe400000010ff */
[----:B------:R-:W-:Y:S02]  /*3cf0*/  @!P0 F2FP.BF16.F32.PACK_AB R49, R4, R49 ;  /* 0x000000310431823e */ /* 0x000fe400000010ff */
[----:B------:R-:W-:Y:S01]  /*3d00*/  @!P0 F2FP.BF16.F32.PACK_AB R46, R2, R47 ;  /* 0x0000002f022e823e */ /* 0x000fe200000010ff */
[----:B------:R-:W-:Y:S01]  /*3d10*/  @!P0 IMAD.MOV.U32 R30, RZ, RZ, R44 ;  /* 0x000000ffff1e8224 */ /* 0x000fe200078e002c */
[----:B------:R-:W-:Y:S02]  /*3d20*/  @!P0 MOV R31, R49 ;  /* 0x00000031001f8202 */ /* 0x000fe40000000f00 */
[----:B------:R-:W-:Y:S02]  /*3d30*/  @!P0 MOV R29, R46 ;  /* 0x0000002e001d8202 */ /* 0x000fe40000000f00 */
[C---:B------:R-:W-:Y:S03]  /*3d40*/  LEA R46, P0, R216.reuse, R142, 0x1 ;  /* 0x0000008ed82e7211 */ /* 0x040fe600078008ff */
[----:B------:R1:W-:Y:S01]  /*3d50*/  ST.E.128 desc[UR6][R50.64], R28 ;  /* 0x0000001c32007985 */ /* 0x0003e2000c101d06 */
[----:B------:R-:W-:Y:S02]  /*3d60*/  LEA.HI.X R47, R216, R139, R217, 0x1, P0 ;  /* 0x0000008bd82f7211 */ /* 0x000fe400000f0cd9 */
[C---:B------:R-:W-:Y:S04]  /*3d70*/  LEA R48, P0, R108.reuse, R148, 0x1 ;  /* 0x000000946c307211 */ /* 0x040fe800078008ff */
[----:B------:R-:W-:Y:S01]  /*3d80*/  LEA.HI.X R49, R108, R149, R107, 0x1, P0 ;  /* 0x000000956c317211 */ /* 0x000fe200000f0c6b */
[----:B------:R-:W2:Y:S01]  /*3d90*/  LD.E.128 R24, desc[UR6][R46.64] ;  /* 0x000000062e187980 */ /* 0x000ea2000c101d00 */
[----:B------:R-:W-:Y:S11]  /*3da0*/  ISETP.GE.AND P0, PT, R14, R17, PT ;  /* 0x000000110e00720c */ /* 0x000ff60003f06270 */
[----:B------:R-:W-:Y:S02]  /*3db0*/  @!UPT UIADD3 URZ, URZ, URZ, URZ ;  /* 0x0000003f3f3ff290 */ /* 0x000fe4000fffe03f */
[----:B------:R-:W3:Y:S06]  /*3dc0*/  @!P0 LD.E.64 R40, desc[UR6][R42.64+0x40] ;  /* 0x000040062a288980 */ /* 0x000eec000c101b00 */
[----:B------:R-:W4:Y:S01]  /*3dd0*/  @!P0 LD.E.64 R20, desc[UR6][R32.64+0x40] ;  /* 0x0000400620148980 */ /* 0x000f22000c101b00 */
[C---:B--2---:R-:W-:Y:S01]  /*3de0*/  @!P0 LOP3.LUT R34, R24.reuse, 0xffff0000, RZ, 0xc0, !PT ;  /* 0xffff000018228812 */ /* 0x044fe200078ec0ff */
[----:B------:R-:W-:Y:S01]  /*3df0*/  @!P0 IMAD.U32 R38, R24, 0x10000, RZ ;  /* 0x0001000018268824 */ /* 0x000fe200078e00ff */
[----:B-1----:R-:W-:Y:S01]  /*3e00*/  @!P0 LOP3.LUT R29, R25, 0xffff0000, RZ, 0xc0, !PT ;  /* 0xffff0000191d8812 */ /* 0x002fe200078ec0ff */
[----:B------:R-:W-:Y:S01]  /*3e10*/  @!P0 IMAD.U32 R39, R26, 0x10000, RZ ;  /* 0x000100001a278824 */ /* 0x000fe200078e00ff */
[----:B------:R-:W-:Y:S02]  /*3e20*/  @!P0 LOP3.LUT R28, R27, 0xffff0000, RZ, 0xc0, !PT ;  /* 0xffff00001b1c8812 */ /* 0x000fe400078ec0ff */
[----:B------:R-:W-:Y:S02]  /*3e30*/  @!P0 SHF.L.U32 R37, R25, 0x10, RZ ;  /* 0x0000001019258819 */ /* 0x000fe400000006ff */
[C---:B---3--:R-:W-:Y:S01]  /*3e40*/  @!P0 LOP3.LUT R35, R40.reuse, 0xffff0000, RZ, 0xc0, !PT ;  /* 0xffff000028238812 */ /* 0x048fe200078ec0ff */
[----:B------:R-:W-:Y:S01]  /*3e50*/  @!P0 IMAD.U32 R36, R40, 0x10000, RZ ;  /* 0x0001000028248824 */ /* 0x000fe200078e00ff */
[C---:B------:R-:W-:Y:S02]  /*3e60*/  @!P0 SHF.L.U32 R40, R41.reuse, 0x10, RZ ;  /* 0x0000001029288819 */ /* 0x040fe400000006ff */
        /* <DEDUP_REMOVED lines=8> */
[----:B------:R-:W-:Y:S01]  /*3ef0*/  @!P0 FFMA.FTZ R44, R38, R23, -R44 ;  /* 0x00000017262c8223 */ /* 0x000fe2000001082c */
[----:B------:R-:W-:Y:S01]  /*3f00*/  @!P0 LOP3.LUT R23, R26, 0xffff0000, RZ, 0xc0, !PT ;  /* 0xffff00001a178812 */ /* 0x000fe200078ec0ff */
[----:B------:R-:W-:Y:S01]  /*3f10*/  @!P0 FMUL.FTZ R6, R29, R22 ;  /* 0x000000161d068220 */ /* 0x000fe20000410000 */
[----:B------:R-:W-:Y:S01]  /*3f20*/  @!P0 FFMA.FTZ R5, R36, R38, R5 ;  /* 0x0000002624058223 */ /* 0x000fe20000010005 */
[----:B------:R-:W-:Y:S01]  /*3f30*/  @!P0 SHF.L.U32 R36, R27, 0x10, RZ ;  /* 0x000000101b248819 */ /* 0x000fe200000006ff */
[C---:B------:R-:W-:Y:S01]  /*3f40*/  @!P0 FMUL.FTZ R47, R28.reuse, R41 ;  /* 0x000000291c2f8220 */ /* 0x040fe20000410000 */
[C---:B------:R-:W-:Y:S01]  /*3f50*/  @!P0 FMUL.FTZ R46, R23.reuse, R40 ;  /* 0x00000028172e8220 */ /* 0x040fe20000410000 */
[----:B------:R-:W-:Y:S01]  /*3f60*/  @!P0 FMUL.FTZ R7, R23, R20 ;  /* 0x0000001417078220 */ /* 0x000fe20000410000 */
[----:B------:R-:W-:Y:S01]  /*3f70*/  @!P0 F2FP.BF16.F32.PACK_AB R44, R5, R44 ;  /* 0x0000002c052c823e */ /* 0x000fe200000010ff */
[----:B------:R-:W-:Y:S01]  /*3f80*/  @!P0 FMUL.FTZ R8, R28, R21 ;  /* 0x000000151c088220 */ /* 0x000fe20000410000 */
[----:B------:R-:W-:Y:S01]  /*3f90*/  @!P0 FFMA.FTZ R6, R35, R37, R6 ;  /* 0x0000002523068223 */ /* 0x000fe20000010006 */
[----:B------:R-:W-:Y:S01]  /*3fa0*/  @!P0 FFMA.FTZ R46, R39, R20, -R46 ;  /* 0x00000014272e8223 */ /* 0x000fe2000001082e */
[----:B------:R-:W-:Y:S01]  /*3fb0*/  @!P0 FFMA.FTZ R7, R40, R39, R7 ;  /* 0x0000002728078223 */ /* 0x000fe20000010007 */
[----:B------:R-:W-:Y:S01]  /*3fc0*/  @!P0 FFMA.FTZ R45, R37, R22, -R45 ;  /* 0x00000016252d8223 */ /* 0x000fe2000001082d */
[----:B------:R-:W-:Y:S01]  /*3fd0*/  @!P0 FFMA.FTZ R47, R36, R21, -R47 ;  /* 0x00000015242f8223 */ /* 0x000fe2000001082f */
[----:B------:R-:W-:Y:S01]  /*3fe0*/  @!P0 FFMA.FTZ R8, R41, R36, R8 ;  /* 0x0000002429088223 */ /* 0x000fe20000010008 */
[----:B------:R-:W-:Y:S01]  /*3ff0*/  @!P0 IMAD.MOV.U32 R24, RZ, RZ, R44 ;  /* 0x000000ffff188224 */ /* 0x000fe200078e002c */
[----:B------:R-:W-:Y:S02]  /*4000*/  @!P0 F2FP.BF16.F32.PACK_AB R46, R7, R46 ;  /* 0x0000002e072e823e */ /* 0x000fe400000010ff */
[----:B------:R-:W-:Y:S02]  /*4010*/  @!P0 F2FP.BF16.F32.PACK_AB R45, R6, R45 ;  /* 0x0000002d062d823e */ /* 0x000fe400000010ff */
[----:B------:R-:W-:Y:S01]  /*4020*/  @!P0 F2FP.BF16.F32.PACK_AB R47, R8, R47 ;  /* 0x0000002f082f823e */ /* 0x000fe200000010ff */
[----:B------:R-:W-:Y:S01]  /*4030*/  @!P0 IMAD.MOV.U32 R26, RZ, RZ, R46 ;  /* 0x000000ffff1a8224 */ /* 0x000fe200078e002e */
[----:B------:R-:W-:Y:S02]  /*4040*/  @!P0 MOV R25, R45 ;  /* 0x0000002d00198202 */ /* 0x000fe40000000f00 */
[----:B------:R-:W-:Y:S05]  /*4050*/  @!P0 MOV R27, R47 ;  /* 0x0000002f001b8202 */ /* 0x000fea0000000f00 */
[----:B------:R2:W-:Y:S02]  /*4060*/  ST.E.128 desc[UR6][R48.64], R24 ;  /* 0x0000001830007985 */ /* 0x0005e4000c101d06 */
.L_x_2654:
[----:B------:R-:W-:Y:S05]  /*4070*/  BSYNC B0 ;  /* 0x0000000000007941 */ /* 0x000fea0003800000 */
.L_x_2653:
[----:B------:R-:W-:Y:S04]  /*4080*/  BSSY B0, `(.L_x_2655) ;  /* 0x000006a000007945 */ /* 0x000fe80003800000 */
[----:B------:R-:W-:Y:S05]  /*4090*/  @!P1 BRA `(.L_x_2656) ;  /* 0x0000000400a09947 */ /* 0x000fea0003800000 */
[C---:B------:R-:W-:Y:S01]  /*40a0*/  LEA R46, P1, R116.reuse, R142, 0x1 ;  /* 0x0000008e742e7211 */ /* 0x040fe200078208ff */
[C---:B------:R-:W-:Y:S01]  /*40b0*/  IMAD.SHL.U32 R45, R179.reuse, 0x2, RZ ;  /* 0x00000002b32d7824 */ /* 0x040fe200078e00ff */
[----:B------:R-:W-:Y:S02]  /*40c0*/  SHF.L.U64.HI R44, R179, 0x1, R164 ;  /* 0x00000001b32c7819 */ /* 0x000fe400000102a4 */
[----:B------:R-:W-:Y:S02]  /*40d0*/  LEA.HI.X R47, R116, R139, R113, 0x1, P1 ;  /* 0x0000008b742f7211 */ /* 0x000fe400008f0c71 */
[C---:B------:R-:W-:Y:S02]  /*40e0*/  IADD3 R32, P1, R45.reuse, R12, RZ ;  /* 0x0000000c2d207210 */ /* 0x040fe40007f3e0ff */
[----:B------:R-:W-:Y:S01]  /*40f0*/  ISETP.GE.AND P0, PT, R18, R17, PT ;  /* 0x000000111200720c */ /* 0x000fe20003f06270 */
[----:B------:R-:W1:Y:S02]  /*4100*/  LD.E.128 R28, desc[UR6][R46.64] ;  /* 0x000000062e1c7980 */ /* 0x000e64000c101d00 */
[C---:B------:R-:W-:Y:S01]  /*4110*/  IMAD.X R33, R44.reuse, 0x1, R9, P1 ;  /* 0x000000012c217824 */ /* 0x040fe200008e0609 */
[----:B------:R-:W-:Y:S04]  /*4120*/  IADD3 R42, P1, R45, R58, RZ ;  /* 0x0000003a2d2a7210 */ /* 0x000fe80007f3e0ff */
[----:B------:R-:W-:Y:S02]  /*4130*/  IADD3.X R43, R44, R53, RZ, P1, !PT ;  /* 0x000000352c2b7210 */ /* 0x000fe40000ffe4ff */
[----:B------:R-:W-:Y:S03]  /*4140*/  ISETP.GE.AND P1, PT, R14, R17, PT ;  /* 0x000000110e00720c */ /* 0x000fe60003f26270 */
[----:B------:R-:W3:Y:S06]  /*4150*/  @!P0 LD.E.64 R40, desc[UR6][R42.64] ;  /* 0x000000062a288980 */ /* 0x000eec000c101b00 */
[----:B------:R-:W4:Y:S01]  /*4160*/  @!P0 LD.E.64 R20, desc[UR6][R32.64] ;  /* 0x0000000620148980 */ /* 0x000f22000c101b00 */
[C---:B-12---:R-:W-:Y:S01]  /*4170*/  @!P0 LOP3.LUT R24, R28.reuse, 0xffff0000, RZ, 0xc0, !PT ;  /* 0xffff00001c188812 */ /* 0x046fe200078ec0ff */
[----:B------:R-:W-:Y:S01]  /*4180*/  @!P0 IMAD.U32 R36, R28, 0x10000, RZ ;  /* 0x000100001c248824 */ /* 0x000fe200078e00ff */
[----:B------:R-:W-:Y:S01]  /*4190*/  @!P0 LOP3.LUT R25, R29, 0xffff0000, RZ, 0xc0, !PT ;  /* 0xffff00001d198812 */ /* 0x000fe200078ec0ff */
[----:B------:R-:W-:Y:S01]  /*41a0*/  @!P0 IMAD.U32 R39, R30, 0x10000, RZ ;  /* 0x000100001e278824 */ /* 0x000fe200078e00ff */
[C---:B---3--:R-:W-:Y:S01]  /*41b0*/  @!P0 SHF.L.U32 R35, R40.reuse, 0x10, RZ ;  /* 0x0000001028238819 */ /* 0x048fe200000006ff */
[C---:B------:R-:W-:Y:S01]  /*41c0*/  @!P0 IMAD.U32 R38, R41.reuse, 0x10000, RZ ;  /* 0x0001000029268824 */ /* 0x040fe200078e00ff */
[----:B------:R-:W-:Y:S02]  /*41d0*/  @!P0 LOP3.LUT R37, R40, 0xffff0000, RZ, 0xc0, !PT ;  /* 0xffff000028258812 */ /* 0x000fe400078ec0ff */
[----:B------:R-:W-:Y:S01]  /*41e0*/  @!P0 LOP3.LUT R41, R41, 0xffff0000, RZ, 0xc0, !PT ;  /* 0xffff000029298812 */ /* 0x000fe200078ec0ff */
[----:B------:R-:W-:Y:S01]  /*41f0*/  @!P0 FMUL.FTZ R45, R24, R35 ;  /* 0x00000023182d8220 */ /* 0x000fe20000410000 */
[C---:B----4-:R-:W-:Y:S01]  /*4200*/  @!P0 LOP3.LUT R22, R20.reuse, 0xffff0000, RZ, 0xc0, !PT ;  /* 0xffff000014168812 */ /* 0x050fe200078ec0ff */
        /* <DEDUP_REMOVED lines=30> */
[C---:B------:R-:W-:Y:S04]  /*43f0*/  LEA R50, P0, R109.reuse, R148, 0x1 ;  /* 0x000000946d327211 */ /* 0x040fe800078008ff */
[----:B------:R-:W-:Y:S02]  /*4400*/  LEA.HI.X R51, R109, R149, R110, 0x1, P0 ;  /* 0x000000956d337211 */ /* 0x000fe400000f0c6e */
[C---:B------:R-:W-:Y:S03]  /*4410*/  LEA R46, P0, R214.reuse, R142, 0x1 ;  /* 0x0000008ed62e7211 */ /* 0x040fe600078008ff */
[----:B------:R1:W-:Y:S01]  /*4420*/  ST.E.128 desc[UR6][R50.64], R28 ;  /* 0x0000001c32007985 */ /* 0x0003e2000c101d06 */
[----:B------:R-:W-:Y:S02]  /*4430*/  LEA.HI.X R47, R214, R139, R215, 0x1, P0 ;  /* 0x0000008bd62f7211 */ /* 0x000fe400000f0cd7 */
[C---:B------:R-:W-:Y:S04]  /*4440*/  LEA R48, P0, R104.reuse, R148, 0x1 ;  /* 0x0000009468307211 */ /* 0x040fe800078008ff */
[----:B------:R-:W-:Y:S01]  /*4450*/  LEA.HI.X R49, R104, R149, R103, 0x1, P0 ;  /* 0x0000009568317211 */ /* 0x000fe200000f0c67 */
[----:B------:R-:W2:Y:S08]  /*4460*/  LD.E.128 R24, desc[UR6][R46.64] ;  /* 0x000000062e187980 */ /* 0x000eb0000c101d00 */
        /* <DEDUP_REMOVED lines=43> */
.L_x_2656:
[----:B------:R-:W-:Y:S05]  /*4720*/  BSYNC B0 ;  /* 0x0000000000007941 */ /* 0x000fea0003800000 */
.L_x_2655:
[----:B------:R-:W-:Y:S04]  /*4730*/  BSSY B0, `(.L_x_2657) ;  /* 0x000006e000007945 */ /* 0x000fe80003800000 */
[----:B------:R-:W-:Y:S05]  /*4740*/  @!P6 BRA `(.L_x_2658) ;  /* 0x0000000400b0e947 */ /* 0x000fea0003800000 */
[C---:B------:R-:W-:Y:S01]  /*4750*/  SHF.L.U32 R45, R177.reuse, 0x1, RZ ;  /* 0x00000001b12d7819 */ /* 0x040fe200000006ff */
[----:B------:R-:W-:Y:S01]  /*4760*/  IMAD.WIDE.U32 R50, R132, 0x60, R148 ;  /* 0x0000006084327825 */ /* 0x000fe200078e0094 */
[----:B------:R-:W-:Y:S02]  /*4770*/  ISETP.GE.AND P0, PT, R18, R17, PT ;  /* 0x000000111200720c */ /* 0x000fe40003f06270 */
[----:B------:R-:W-:Y:S01]  /*4780*/  SHF.L.U64.HI R46, R177, 0x1, R162 ;  /* 0x00000001b12e7819 */ /* 0x000fe200000102a2 */
[----:B------:R-:W-:Y:S01]  /*4790*/  IMAD.MOV.U32 R143, RZ, RZ, R139 ;  /* 0x000000ffff8f7224 */ /* 0x000fe200078e008b */
[----:B------:R-:W-:Y:S01]  /*47a0*/  IADD3 R32, P6, R45, R12, RZ ;  /* 0x0000000c2d207210 */ /* 0x000fe20007fde0ff */
[----:B------:R-:W-:Y:S01]  /*47b0*/  IMAD R44, R219, 0x60, RZ ;  /* 0x00000060db2c7824 */ /* 0x000fe200078e02ff */
[----:B------:R-:W-:Y:S01]  /*47c0*/  IADD3 R42, P1, R45, R58, RZ ;  /* 0x0000003a2d2a7210 */ /* 0x000fe20007f3e0ff */
[----:B--23--:R-:W-:Y:S01]  /*47d0*/  IMAD.WIDE.U32 R48, R218, 0x60, R142 ;  /* 0x00000060da307825 */ /* 0x00cfe200078e008e */
[C---:B------:R-:W-:Y:S02]  /*47e0*/  IADD3.X R33, R46.reuse, R9, RZ, P6, !PT ;  /* 0x000000092e217210 */ /* 0x040fe400037fe4ff */
[----:B------:R-:W-:Y:S01]  /*47f0*/  IADD3.X R43, R46, R53, RZ, P1, !PT ;  /* 0x000000352e2b7210 */ /* 0x000fe20000ffe4ff */
[----:B------:R-:W-:Y:S01]  /*4800*/  IMAD.IADD R47, R49, 0x1, R44 ;  /* 0x00000001312f7824 */ /* 0x000fe200078e022c */
[----:B------:R-:W-:Y:S01]  /*4810*/  ISETP.GE.AND P1, PT, R14, R17, PT ;  /* 0x000000110e00720c */ /* 0x000fe20003f26270 */
[----:B------:R-:W-:Y:S01]  /*4820*/  IMAD.MOV.U32 R46, RZ, RZ, R48 ;  /* 0x000000ffff2e7224 */ /* 0x000fe200078e0030 */
[----:B------:R-:W2:Y:S06]  /*4830*/  @!P0 LD.E.64 R20, desc[UR6][R32.64] ;  /* 0x0000000620148980 */ /* 0x000eac000c101b00 */
[----:B------:R-:W3:Y:S06]  /*4840*/  @!P0 LD.E.64 R40, desc[UR6][R42.64] ;  /* 0x000000062a288980 */ /* 0x000eec000c101b00 */
[----:B------:R4:W1:Y:S02]  /*4850*/  LD.E.128 R28, desc[UR6][R46.64] ;  /* 0x000000062e1c7980 */ /* 0x000864000c101d00 */
[----:B----4-:R-:W-:Y:S05]  /*4860*/  IMAD R46, R133, 0x60, RZ ;  /* 0x00000060852e7824 */ /* 0x010fea00078e02ff */
[----:B------:R-:W-:Y:S02]  /*4870*/  IADD3 R51, R51, R46, RZ ;  /* 0x0000002e33337210 */ /* 0x000fe40007ffe0ff */
[----:B------:R-:W-:Y:S02]  /*4880*/  LEA R46, P6, R212, R142, 0x1 ;  /* 0x0000008ed42e7211 */ /* 0x000fe400078c08ff */
[C---:B--2---:R-:W-:Y:S02]  /*4890*/  @!P0 SHF.L.U32 R23, R20.reuse, 0x10, RZ ;  /* 0x0000001014178819 */ /* 0x044fe400000006ff */
[----:B------:R-:W-:Y:S01]  /*48a0*/  @!P0 LOP3.LUT R22, R20, 0xffff0000, RZ, 0xc0, !PT ;  /* 0xffff000014168812 */ /* 0x000fe200078ec0ff */
[C---:B------:R-:W-:Y:S01]  /*48b0*/  @!P0 IMAD.U32 R20, R21.reuse, 0x10000, RZ ;  /* 0x0001000015148824 */ /* 0x040fe200078e00ff */
[----:B------:R-:W-:Y:S02]  /*48c0*/  @!P0 LOP3.LUT R21, R21, 0xffff0000, RZ, 0xc0, !PT ;  /* 0xffff000015158812 */ /* 0x000fe400078ec0ff */
[C---:B---3--:R-:W-:Y:S01]  /*48d0*/  @!P0 SHF.L.U32 R35, R40.reuse, 0x10, RZ ;  /* 0x0000001028238819 */ /* 0x048fe200000006ff */
[C---:B------:R-:W-:Y:S01]  /*48e0*/  @!P0 IMAD.U32 R38, R41.reuse, 0x10000, RZ ;  /* 0x0001000029268824 */ /* 0x040fe200078e00ff */
[----:B------:R-:W-:Y:S02]  /*48f0*/  @!P0 LOP3.LUT R37, R40, 0xffff0000, RZ, 0xc0, !PT ;  /* 0xffff000028258812 */ /* 0x000fe400078ec0ff */
[----:B------:R-:W-:Y:S02]  /*4900*/  @!P0 LOP3.LUT R41, R41, 0xffff0000, RZ, 0xc0, !PT ;  /* 0xffff000029298812 */ /* 0x000fe400078ec0ff */
[C---:B-1----:R-:W-:Y:S02]  /*4910*/  @!P0 LOP3.LUT R24, R28.reuse, 0xffff0000, RZ, 0xc0, !PT ;  /* 0xffff00001c188812 */ /* 0x042fe400078ec0ff */
[----:B------:R-:W-:Y:S02]  /*4920*/  @!P0 SHF.L.U32 R36, R28, 0x10, RZ ;  /* 0x000000101c248819 */ /* 0x000fe400000006ff */
[----:B------:R-:W-:Y:S01]  /*4930*/  @!P0 LOP3.LUT R25, R29, 0xffff0000, RZ, 0xc0, !PT ;  /* 0xffff00001d198812 */ /* 0x000fe200078ec0ff */
[----:B------:R-:W-:Y:S01]  /*4940*/  @!P0 FMUL.FTZ R45, R24, R35 ;  /* 0x00000023182d8220 */ /* 0x000fe20000410000 */
[----:B------:R-:W-:Y:S01]  /*4950*/  @!P0 SHF.L.U32 R39, R30, 0x10, RZ ;  /* 0x000000101e278819 */ /* 0x000fe200000006ff */
[-C--:B------:R-:W-:Y:S01]  /*4960*/  @!P0 FMUL.FTZ R0, R24, R23.reuse ;  /* 0x0000001718008220 */ /* 0x080fe20000410000 */
[----:B------:R-:W-:Y:S01]  /*4970*/  @!P0 LOP3.LUT R24, R31, 0xffff0000, RZ, 0xc0, !PT ;  /* 0xffff00001f188812 */ /* 0x000fe200078ec0ff */
[----:B------:R-:W-:Y:S01]  /*4980*/  @!P0 FFMA.FTZ R45, R36, R23, -R45 ;  /* 0x00000017242d8223 */ /* 0x000fe2000001082d */
[----:B------:R-:W-:Y:S01]  /*4990*/  @!P0 LOP3.LUT R23, R30, 0xffff0000, RZ, 0xc0, !PT ;  /* 0xffff00001e178812 */ /* 0x000fe200078ec0ff */
[----:B------:R-:W-:Y:S01]  /*49a0*/  @!P0 FFMA.FTZ R0, R35, R36, R0 ;  /* 0x0000002423008223 */ /* 0x000fe20000010000 */
[----:B------:R-:W-:Y:S01]  /*49b0*/  @!P0 FMUL.FTZ R2, R25, R22 ;  /* 0x0000001619028220 */ /* 0x000fe20000410000 */
[----:B------:R-:W-:Y:S02]  /*49c0*/  @!P0 IMAD.U32 R35, R29, 0x10000, RZ ;  /* 0x000100001d238824 */ /* 0x000fe400078e00ff */
[----:B------:R-:W-:Y:S01]  /*49d0*/  @!P0 FMUL.FTZ R47, R25, R37 ;  /* 0x00000025192f8220 */ /* 0x000fe20000410000 */
[C---:B------:R-:W-:Y:S01]  /*49e0*/  @!P0 FMUL.FTZ R3, R23.reuse, R20 ;  /* 0x0000001417038220 */ /* 0x040fe20000410000 */
[----:B------:R-:W-:Y:S01]  /*49f0*/  @!P0 F2FP.BF16.F32.PACK_AB R45, R0, R45 ;  /* 0x0000002d002d823e */ /* 0x000fe200000010ff */
[----:B------:R-:W-:Y:S01]  /*4a00*/  @!P0 FMUL.FTZ R44, R23, R38 ;  /* 0x00000026172c8220 */ /* 0x000fe20000410000 */
[C---:B------:R-:W-:Y:S01]  /*4a10*/  @!P0 FMUL.FTZ R49, R24.reuse, R41 ;  /* 0x0000002918318220 */ /* 0x040fe20000410000 */
[----:B------:R-:W-:Y:S01]  /*4a20*/  @!P0 FMUL.FTZ R4, R24, R21 ;  /* 0x0000001518048220 */ /* 0x000fe20000410000 */
[----:B------:R-:W-:Y:S02]  /*4a30*/  @!P0 IMAD.U32 R36, R31, 0x10000, RZ ;  /* 0x000100001f248824 */ /* 0x000fe400078e00ff */
        /* <DEDUP_REMOVED lines=11> */
[----:B------:R-:W-:Y:S02]  /*4af0*/  LEA.HI.X R47, R212, R139, R213, 0x1, P6 ;  /* 0x0000008bd42f7211 */ /* 0x000fe400030f0cd5 */
[----:B------:R-:W-:Y:S02]  /*4b00*/  @!P0 MOV R29, R48 ;  /* 0x00000030001d8202 */ /* 0x000fe40000000f00 */
[----:B------:R-:W-:Y:S02]  /*4b10*/  @!P0 MOV R31, R49 ;  /* 0x00000031001f8202 */ /* 0x000fe40000000f00 */
[C---:B------:R-:W-:Y:S03]  /*4b20*/  LEA R48, P0, R102.reuse, R148, 0x1 ;  /* 0x0000009466307211 */ /* 0x040fe600078008ff */
[----:B------:R1:W-:Y:S01]  /*4b30*/  ST.E.128 desc[UR6][R50.64], R28 ;  /* 0x0000001c32007985 */ /* 0x0003e2000c101d06 */
[----:B------:R-:W-:Y:S07]  /*4b40*/  LEA.HI.X R49, R102, R149, R101, 0x1, P0 ;  /* 0x0000009566317211 */ /* 0x000fee00000f0c65 */
        /* <DEDUP_REMOVED lines=44> */
.L_x_2658:
[----:B------:R-:W-:Y:S05]  /*4e10*/  BSYNC B0 ;  /* 0x0000000000007941 */ /* 0x000fea0003800000 */
.L_x_2657:
[----:B------:R-:W-:Y:S04]  /*4e20*/  BSSY B0, `(.L_x_2659) ;  /* 0x000006a000007945 */ /* 0x000fe80003800000 */
[----:B------:R-:W-:Y:S05]  /*4e30*/  @!P5 BRA `(.L_x_2660) ;  /* 0x0000000400a0d947 */ /* 0x000fea0003800000 */
[----:B------:R-:W-:Y:S01]  /*4e40*/  LEA R46, P1, R118, R142, 0x1 ;  /* 0x0000008e762e7211 */ /* 0x000fe200078208ff */
[C---:B------:R-:W-:Y:S01]  /*4e50*/  IMAD.SHL.U32 R45, R175.reuse, 0x2, RZ ;  /* 0x00000002af2d7824 */ /* 0x040fe200078e00ff */
[----:B------:R-:W-:Y:S02]  /*4e60*/  ISETP.GE.AND P0, PT, R18, R17, PT ;  /* 0x000000111200720c */ /* 0x000fe40003f06270 */
[----:B------:R-:W-:Y:S02]  /*4e70*/  LEA.HI.X R47, R118, R139, R115, 0x1, P1 ;  /* 0x0000008b762f7211 */ /* 0x000fe400008f0c73 */
[----:B------:R-:W-:Y:S02]  /*4e80*/  SHF.L.U64.HI R44, R175, 0x1, R160 ;  /* 0x00000001af2c7819 */ /* 0x000fe400000102a0 */
[C---:B------:R-:W-:Y:S01]  /*4e90*/  IADD3 R42, P1, R45.reuse, R58, RZ ;  /* 0x0000003a2d2a7210 */ /* 0x040fe20007f3e0ff */
[----:B------:R-:W1:Y:S01]  /*4ea0*/  LD.E.128 R28, desc[UR6][R46.64] ;  /* 0x000000062e1c7980 */ /* 0x000e62000c101d00 */
[----:B------:R-:W-:Y:S02]  /*4eb0*/  IADD3 R32, P5, R45, R12, RZ ;  /* 0x0000000c2d207210 */ /* 0x000fe40007fbe0ff */
[----:B------:R-:W-:Y:S02]  /*4ec0*/  IADD3.X R43, R44, R53, RZ, P1, !PT ;  /* 0x000000352c2b7210 */ /* 0x000fe40000ffe4ff */
[----:B------:R-:W-:Y:S01]  /*4ed0*/  ISETP.GE.AND P1, PT, R14, R17, PT ;  /* 0x000000110e00720c */ /* 0x000fe20003f26270 */
[----:B------:R-:W-:Y:S01]  /*4ee0*/  IMAD.X R33, R44, 0x1, R9, P5 ;  /* 0x000000012c217824 */ /* 0x000fe200028e0609 */
[C---:B------:R-:W-:Y:S01]  /*4ef0*/  LEA R50, P5, R210.reuse, R142, 0x1 ;  /* 0x0000008ed2327211 */ /* 0x040fe200078a08ff */
[----:B------:R-:W5:Y:S01]  /*4f00*/  @!P0 LD.E.64 R40, desc[UR6][R42.64] ;  /* 0x000000062a288980 */ /* 0x000f62000c101b00 */
[C---:B------:R-:W-:Y:S02]  /*4f10*/  LEA R60, P6, R105.reuse, R148, 0x1 ;  /* 0x00000094693c7211 */ /* 0x040fe400078c08ff */
[----:B------:R-:W-:Y:S02]  /*4f20*/  LEA.HI.X R51, R210, R139, R211, 0x1, P5 ;  /* 0x0000008bd2337211 */ /* 0x000fe400028f0cd3 */
[----:B------:R-:W-:Y:S01]  /*4f30*/  LEA.HI.X R61, R105, R149, R106, 0x1, P6 ;  /* 0x00000095693d7211 */ /* 0x000fe200030f0c6a */
[----:B------:R-:W5:Y:S01]  /*4f40*/  @!P0 LD.E.64 R20, desc[UR6][R32.64] ;  /* 0x0000000620148980 */ /* 0x000f62000c101b00 */
[C---:B-1234-:R-:W-:Y:S01]  /*4f50*/  @!P0 LOP3.LUT R24, R28.reuse, 0xffff0000, RZ, 0xc0, !PT ;  /* 0xffff00001c188812 */ /* 0x05efe200078ec0ff */
[----:B------:R-:W-:Y:S01]  /*4f60*/  @!P0 IMAD.U32 R36, R28, 0x10000, RZ ;  /* 0x000100001c248824 */ /* 0x000fe200078e00ff */
[----:B------:R-:W-:Y:S01]  /*4f70*/  @!P0 LOP3.LUT R25, R29, 0xffff0000, RZ, 0xc0, !PT ;  /* 0xffff00001d198812 */ /* 0x000fe200078ec0ff */
[----:B------:R-:W-:Y:S01]  /*4f80*/  @!P0 IMAD.U32 R39, R30, 0x10000, RZ ;  /* 0x000100001e278824 */ /* 0x000fe200078e00ff */
[C---:B-----5:R-:W-:Y:S01]  /*4f90*/  @!P0 SHF.L.U32 R35, R40.reuse, 0x10, RZ ;  /* 0x0000001028238819 */ /* 0x060fe200000006ff */
[C---:B------:R-:W-:Y:S01]  /*4fa0*/  @!P0 IMAD.U32 R38, R41.reuse, 0x10000, RZ ;  /* 0x0001000029268824 */ /* 0x040fe200078e00ff */
[----:B------:R-:W-:Y:S02]  /*4fb0*/  @!P0 LOP3.LUT R37, R40, 0xffff0000, RZ, 0xc0, !PT ;  /* 0xffff000028258812 */ /* 0x000fe400078ec0ff */
[----:B------:R-:W-:Y:S01]  /*4fc0*/  @!P0 LOP3.LUT R41, R41, 0xffff0000, RZ, 0xc0, !PT ;  /* 0xffff000029298812 */ /* 0x000fe200078ec0ff */
[----:B------:R-:W-:Y:S01]  /*4fd0*/  @!P0 FMUL.FTZ R45, R24, R35 ;  /* 0x00000023182d8220 */ /* 0x000fe20000410000 */
[C---:B------:R-:W-:Y:S01]  /*4fe0*/  @!P0 LOP3.LUT R22, R20.reuse, 0xffff0000, RZ, 0xc0, !PT ;  /* 0xffff000014168812 */ /* 0x040fe200078ec0ff */
        /* <DEDUP_REMOVED lines=77> */
.L_x_2660:
[----:B------:R-:W-:Y:S05]  /*54c0*/  BSYNC B0 ;  /* 0x0000000000007941 */ /* 0x000fea0003800000 */
.L_x_2659:
        /* <DEDUP_REMOVED lines=10> */
[----:B-1234-:R-:W-:Y:S01]  /*5570*/  IMAD.WIDE.U32 R48, R218, 0xa0, R142 ;  /* 0x000000a0da307825 */ /* 0x01efe200078e008e */
[C---:B------:R-:W-:Y:S02]  /*5580*/  IADD3.X R33, R46.reuse, R9, RZ, P4, !PT ;  /* 0x000000092e217210 */ /* 0x040fe400027fe4ff */
[----:B------:R-:W-:Y:S01]  /*5590*/  IADD3.X R43, R46, R53, RZ, P1, !PT ;  /* 0x000000352e2b7210 */ /* 0x000fe20000ffe4ff */
[----:B------:R-:W-:Y:S01]  /*55a0*/  IMAD.IADD R47, R49, 0x1, R44 ;  /* 0x00000001312f7824 */ /* 0x000fe200078e022c */
[----:B------:R-:W-:Y:S01]  /*55b0*/  ISETP.GE.AND P1, PT, R14, R17, PT ;  /* 0x000000110e00720c */ /* 0x000fe20003f26270 */
[----:B------:R-:W-:Y:S01]  /*55c0*/  IMAD.MOV.U32 R46, RZ, RZ, R48 ;  /* 0x000000ffff2e7224 */ /* 0x000fe200078e0030 */
[----:B------:R-:W2:Y:S06]  /*55d0*/  @!P0 LD.E.64 R20, desc[UR6][R32.64] ;  /* 0x0000000620148980 */ /* 0x000eac000c101b00 */
[----:B------:R-:W3:Y:S06]  /*55e0*/  @!P0 LD.E.64 R40, desc[UR6][R42.64] ;  /* 0x000000062a288980 */ /* 0x000eec000c101b00 */
[----:B------:R1:W4:Y:S02]  /*55f0*/  LD.E.128 R28, desc[UR6][R46.64] ;  /* 0x000000062e1c7980 */ /* 0x000324000c101d00 */
[----:B-1----:R-:W-:Y:S05]  /*5600*/  IMAD R46, R133, 0xa0, RZ ;  /* 0x000000a0852e7824 */ /* 0x002fea00078e02ff */
        /* <DEDUP_REMOVED lines=10> */
[C---:B----4-:R-:W-:Y:S02]  /*56b0*/  @!P0 LOP3.LUT R24, R28.reuse, 0xffff0000, RZ, 0xc0, !PT ;  /* 0xffff00001c188812 */ /* 0x050fe400078ec0ff */
        /* <DEDUP_REMOVED lines=79> */
.L_x_2662:
[----:B------:R-:W-:Y:S05]  /*5bb0*/  BSYNC B0 ;  /* 0x0000000000007941 */ /* 0x000fea0003800000 */
.L_x_2661:
        /* <DEDUP_REMOVED lines=110> */
.L_x_2664:
[----:B------:R-:W-:Y:S05]  /*62a0*/  BSYNC B0 ;  /* 0x0000000000007941 */ /* 0x000fea0003800000 */
.L_x_2663:
[----:B------:R-:W-:Y:S04]  /*62b0*/  BSSY B0, `(.L_x_2665) ;  /* 0x000006e000007945 */ /* 0x000fe80003800000 */
[----:B------:R-:W-:Y:S05]  /*62c0*/  @!P2 BRA `(.L_x_2666) ;  /* 0x0000000400b0a947 */ /* 0x000fea0003800000 */
[----:B------:R-:W-:Y:S01]  /*62d0*/  ISETP.GE.AND P0, PT, R18, R17, PT ;  /* 0x000000111200720c */ /* 0x000fe20003f06270 */
[----:B------:R-:W-:Y:S01]  /*62e0*/  IMAD.MOV.U32 R143, RZ, RZ, R139 ;  /* 0x000000ffff8f7224 */ /* 0x000fe200078e008b */
[----:B------:R-:W-:Y:S01]  /*62f0*/  SHF.L.U32 R45, R169, 0x1, RZ ;  /* 0x00000001a92d7819 */ /* 0x000fe200000006ff */
[----:B------:R-:W-:Y:S01]  /*6300*/  IMAD R44, R219, 0xe0, RZ ;  /* 0x000000e0db2c7824 */ /* 0x000fe200078e02ff */
[----:B------:R-:W-:Y:S01]  /*6310*/  SHF.L.U64.HI R46, R169, 0x1, R154 ;  /* 0x00000001a92e7819 */ /* 0x000fe2000001029a */
[----:B-1234-:R-:W-:Y:S01]  /*6320*/  IMAD.WIDE.U32 R48, R218, 0xe0, R142 ;  /* 0x000000e0da307825 */ /* 0x01efe200078e008e */
[C---:B------:R-:W-:Y:S02]  /*6330*/  IADD3 R42, P1, R45.reuse, R58, RZ ;  /* 0x0000003a2d2a7210 */ /* 0x040fe40007f3e0ff */
[----:B------:R-:W-:Y:S01]  /*6340*/  IADD3 R32, P2, R45, R12, RZ ;  /* 0x0000000c2d207210 */ /* 0x000fe20007f5e0ff */
[----:B------:R-:W-:Y:S01]  /*6350*/  IMAD.IADD R45, R49, 0x1, R44 ;  /* 0x00000001312d7824 */ /* 0x000fe200078e022c */
[C---:B------:R-:W-:Y:S01]  /*6360*/  IADD3.X R43, R46.reuse, R53, RZ, P1, !PT ;  /* 0x000000352e2b7210 */ /* 0x040fe20000ffe4ff */
[----:B------:R-:W-:Y:S01]  /*6370*/  IMAD.MOV.U32 R44, RZ, RZ, R48 ;  /* 0x000000ffff2c7224 */ /* 0x000fe200078e0030 */
[----:B------:R-:W-:Y:S01]  /*6380*/  IADD3.X R33, R46, R9, RZ, P2, !PT ;  /* 0x000000092e217210 */ /* 0x000fe200017fe4ff */
[----:B------:R-:W-:Y:S01]  /*6390*/  IMAD.WIDE.U32 R50, R132, 0xe0, R148 ;  /* 0x000000e084327825 */ /* 0x000fe200078e0094 */
[----:B------:R-:W-:Y:S01]  /*63a0*/  ISETP.GE.AND P1, PT, R14, R17, PT ;  /* 0x000000110e00720c */ /* 0x000fe20003f26270 */
[----:B------:R-:W2:Y:S02]  /*63b0*/  @!P0 LD.E.64 R40, desc[UR6][R42.64] ;  /* 0x000000062a288980 */ /* 0x000ea4000c101b00 */
[----:B------:R-:W-:Y:S04]  /*63c0*/  IMAD R46, R133, 0xe0, RZ ;  /* 0x000000e0852e7824 */ /* 0x000fe800078e02ff */
[----:B------:R-:W3:Y:S01]  /*63d0*/  LD.E.128 R24, desc[UR6][R44.64] ;  /* 0x000000062c187980 */ /* 0x000ee2000c101d00 */
[----:B------:R-:W-:Y:S02]  /*63e0*/  IADD3 R51, R51, R46, RZ ;  /* 0x0000002e33337210 */ /* 0x000fe40007ffe0ff */
[----:B------:R-:W-:Y:S05]  /*63f0*/  LEA R46, P2, R124, R142, 0x1 ;  /* 0x0000008e7c2e7211 */ /* 0x000fea00078408ff */
[----:B------:R-:W4:Y:S01]  /*6400*/  @!P0 LD.E.64 R20, desc[UR6][R32.64] ;  /* 0x0000000620148980 */ /* 0x000f22000c101b00 */
[C---:B--2---:R-:W-:Y:S01]  /*6410*/  @!P0 SHF.L.U32 R35, R40.reuse, 0x10, RZ ;  /* 0x0000001028238819 */ /* 0x044fe200000006ff */
[C---:B------:R-:W-:Y:S01]  /*6420*/  @!P0 IMAD.U32 R34, R41.reuse, 0x10000, RZ ;  /* 0x0001000029228824 */ /* 0x040fe200078e00ff */
[----:B------:R-:W-:Y:S02]  /*6430*/  @!P0 LOP3.LUT R39, R40, 0xffff0000, RZ, 0xc0, !PT ;  /* 0xffff000028278812 */ /* 0x000fe400078ec0ff */
[----:B------:R-:W-:Y:S02]  /*6440*/  @!P0 LOP3.LUT R41, R41, 0xffff0000, RZ, 0xc0, !PT ;  /* 0xffff000029298812 */ /* 0x000fe400078ec0ff */
[C---:B---3--:R-:W-:Y:S01]  /*6450*/  @!P0 LOP3.LUT R23, R24.reuse, 0xffff0000, RZ, 0xc0, !PT ;  /* 0xffff000018178812 */ /* 0x048fe200078ec0ff */
[----:B------:R-:W-:Y:S01]  /*6460*/  @!P0 IMAD.U32 R38, R27, 0x10000, RZ ;  /* 0x000100001b268824 */ /* 0x000fe200078e00ff */
[----:B------:R-:W-:Y:S02]  /*6470*/  @!P0 SHF.L.U32 R37, R24, 0x10, RZ ;  /* 0x0000001018258819 */ /* 0x000fe400000006ff */
[C---:B------:R-:W-:Y:S01]  /*6480*/  @!P0 LOP3.LUT R28, R26.reuse, 0xffff0000, RZ, 0xc0, !PT ;  /* 0xffff00001a1c8812 */ /* 0x040fe200078ec0ff */
[----:B------:R-:W-:Y:S01]  /*6490*/  @!P0 FMUL.FTZ R45, R23, R35 ;  /* 0x00000023172d8220 */ /* 0x000fe20000410000 */
[----:B------:R-:W-:Y:S02]  /*64a0*/  @!P0 SHF.L.U32 R36, R26, 0x10, RZ ;  /* 0x000000101a248819 */ /* 0x000fe400000006ff */
[----:B----4-:R-:W-:Y:S01]  /*64b0*/  @!P0 SHF.L.U32 R22, R20, 0x10, RZ ;  /* 0x0000001014168819 */ /* 0x010fe200000006ff */
[----:B------:R-:W-:Y:S01]  /*64c0*/  @!P0 FMUL.FTZ R44, R28, R34 ;  /* 0x000000221c2c8220 */ /* 0x000fe20000410000 */
        /* <DEDUP_REMOVED lines=24> */
[----:B------:R-:W-:Y:S01]  /*6650*/  LEA.HI.X R47, R124, R139, R121, 0x1, P2 ;  /* 0x0000008b7c2f7211 */ /* 0x000fe200010f0c79 */
[----:B------:R-:W-:Y:S01]  /*6660*/  @!P0 IMAD.MOV.U32 R26, RZ, RZ, R44 ;  /* 0x000000ffff1a8224 */ /* 0x000fe200078e002c */
[----:B------:R-:W-:Y:S02]  /*6670*/  @!P0 F2FP.BF16.F32.PACK_AB R49, R4, R49 ;  /* 0x000000310431823e */ /* 0x000fe400000010ff */
        /* <DEDUP_REMOVED lines=10> */
[----:B-1----:R-:W-:Y:S02]  /*6720*/  @!P1 LOP3.LUT R24, R30, 0xffff0000, RZ, 0xc0, !PT ;  /* 0xffff00001e189812 */ /* 0x002fe400078ec0ff */
[C---:B---3--:R-:W-:Y:S01]  /*6730*/  @!P1 LOP3.LUT R37, R38.reuse, 0xffff0000, RZ, 0xc0, !PT ;  /* 0xffff000026259812 */ /* 0x048fe200078ec0ff */
[----:B------:R-:W-:Y:S01]  /*6740*/  @!P1 IMAD.U32 R34, R38, 0x10000, RZ ;  /* 0x0001000026229824 */ /* 0x000fe200078e00ff */
[C---:B------:R-:W-:Y:S02]  /*6750*/  @!P1 SHF.L.U32 R36, R39.reuse, 0x10, RZ ;  /* 0x0000001027249819 */ /* 0x040fe400000006ff */
[----:B------:R-:W-:Y:S01]  /*6760*/  @!P1 LOP3.LUT R39, R39, 0xffff0000, RZ, 0xc0, !PT ;  /* 0xffff000027279812 */ /* 0x000fe200078ec0ff */
[----:B------:R-:W-:Y:S01]  /*6770*/  @!P1 FMUL.FTZ R44, R23, R34 ;  /* 0x00000022172c9220 */ /* 0x000fe20000410000 */
[C---:B----4-:R-:W-:Y:S01]  /*6780*/  @!P1 SHF.L.U32 R17, R21.reuse, 0x10, RZ ;  /* 0x0000001015119819 */ /* 0x050fe200000006ff */
[C---:B------:R-:W-:Y:S01]  /*6790*/  @!P1 IMAD.U32 R22, R20.reuse, 0x10000, RZ ;  /* 0x0001000014169824 */ /* 0x040fe200078e00ff */
[----:B------:R-:W-:Y:S01]  /*67a0*/  @!P1 LOP3.LUT R20, R20, 0xffff0000, RZ, 0xc0, !PT ;  /* 0xffff000014149812 */ /* 0x000fe200078ec0ff */
        /* <DEDUP_REMOVED lines=10> */
[----:B------:R-:W-:Y:S01]  /*6850*/  @!P1 IMAD.U32 R34, R30, 0x10000, RZ ;  /* 0x000100001e229824 */ /* 0x000fe200078e00ff */
[----:B------:R-:W-:Y:S01]  /*6860*/  @!P1 F2FP.BF16.F32.PACK_AB R44, R5, R44 ;  /* 0x0000002c052c923e */ /* 0x000fe200000010ff */
[----:B------:R-:W-:Y:S01]  /*6870*/  @!P1 FMUL.FTZ R45, R23, R37 ;  /* 0x00000025172d9220 */ /* 0x000fe20000410000 */
[----:B------:R-:W-:Y:S01]  /*6880*/  @!P1 FMUL.FTZ R7, R24, R17 ;  /* 0x0000001118079220 */ /* 0x000fe20000410000 */
[C---:B------:R-:W-:Y:S01]  /*6890*/  @!P1 FMUL.FTZ R47, R22.reuse, R39 ;  /* 0x00000027162f9220 */ /* 0x040fe20000410000 */
[----:B------:R-:W-:Y:S01]  /*68a0*/  @!P1 MOV R28, R44 ;  /* 0x0000002c001c9202 */ /* 0x000fe20000000f00 */
[----:B------:R-:W-:Y:S01]  /*68b0*/  @!P1 FMUL.FTZ R8, R22, R21 ;  /* 0x0000001516089220 */ /* 0x000fe20000410000 */
        /* <DEDUP_REMOVED lines=13> */
.L_x_2666:
[----:B------:R-:W-:Y:S05]  /*6990*/  BSYNC B0 ;  /* 0x0000000000007941 */ /* 0x000fea0003800000 */
.L_x_2665:
[----:B------:R-:W5:Y:S01]  /*69a0*/  LD.E R3, desc[UR6][R10.64+0xd0] ;  /* 0x0000d0060a037980 */ /* 0x000f62000c101900 */
[----:B------:R-:W-:Y:S02]  /*69b0*/  IMAD.MOV.U32 R8, RZ, RZ, R12 ;  /* 0x000000ffff087224 */ /* 0x000fe400078e000c */
[----:B------:R-:W-:Y:S02]  /*69c0*/  IMAD.MOV.U32 R52, RZ, RZ, R58 ;  /* 0x000000ffff347224 */ /* 0x000fe400078e003a */
[----:B-----5:R-:W-:Y:S05]  /*69d0*/  IMAD.U32 R3, R3, -0x40, RZ ;  /* 0xffffffc003037824 */ /* 0x020fea00078e00ff */
[C---:B------:R-:W-:Y:S02]  /*69e0*/  LEA R12, P1, R3.reuse, R8, 0x1 ;  /* 0x00000008030c7211 */ /* 0x040fe400078208ff */
[C---:B------:R-:W-:Y:S02]  /*69f0*/  LEA R58, P0, R3.reuse, R52, 0x1 ;  /* 0x00000034033a7211 */ /* 0x040fe400078008ff */
[C---:B------:R-:W-:Y:S02]  /*6a00*/  LEA.HI.X.SX32 R9, R3.reuse, R9, 0x1, P1 ;  /* 0x0000000903097211 */ /* 0x040fe400008f0eff */
[----:B------:R-:W-:Y:S01]  /*6a10*/  LEA.HI.X.SX32 R53, R3, R53, 0x1, P0 ;  /* 0x0000003503357211 */ /* 0x000fe200000f0eff */
[----:B------:R-:W-:Y:S05]  /*6a20*/  BRA `(.L_x_2667) ;  /* 0x00000064003c7947 */ /* 0x000fea0003800000 */
.L_x_2650:
[----:B------:R-:W-:Y:S04]  /*6a30*/  BSSY B1, `(.L_x_2668) ;  /* 0x00000ab000017945 */ /* 0x000fe80003800000 */
[----:B------:R-:W-:Y:S05]  /*6a40*/  @!P0 BRA `(.L_x_2669) ;  /* 0x0000000800a48947 */ /* 0x000fea0003800000 */
[----:B------:R-:W-:Y:S01]  /*6a50*/  MOV R143, R139 ;  /* 0x0000008b008f7202 */ /* 0x000fe20000000f00 */
[----:B------:R-:W-:Y:S01]  /*6a60*/  BSSY B0, `(.L_x_2670) ;  /* 0x0000052000007945 */ /* 0x000fe20003800000 */
[----:B------:R-:W-:Y:S03]  /*6a70*/  ISETP.GE.AND P0, PT, R18, R17, PT ;  /* 0x000000111200720c */ /* 0x000fe60003f06270 */
[----:B------:R1:W5:Y:S10]  /*6a80*/  LD.E.128 R64, desc[UR6][R142.64] ;  /* 0x000000068e407980 */ /* 0x000374000c101d00 */
[----:B------:R-:W-:Y:S05]  /*6a90*/  @P0 BRA `(.L_x_2671) ;  /* 0x0000000400380947 */ /* 0x000fea0003800000 */
[----:B------:R-:W-:Y:S01]  /*6aa0*/  LEA.HI R229, R17, R17, RZ, 0x1 ;  /* 0x0000001111e57211 */ /* 0x000fe200078f08ff */
[----:B-----5:R-:W-:Y:S01]  /*6ab0*/  IMAD.U32 R37, R64, 0x10000, RZ ;  /* 0x0001000040257824 */ /* 0x020fe200078e00ff */
[----:B------:R-:W-:Y:S01]  /*6ac0*/  MOV R141, RZ ;  /* 0x000000ff008d7202 */ /* 0x000fe20000000f00 */
[----:B------:R-:W-:Y:S01]  /*6ad0*/  IMAD.U32 R44, R66, 0x10000, RZ ;  /* 0x00010000422c7824 */ /* 0x000fe200078e00ff */
[----:B------:R-:W-:Y:S02]  /*6ae0*/  SHF.R.S32.HI R229, RZ, 0x1, R229 ;  /* 0x00000001ffe57819 */ /* 0x000fe400000114e5 */
[----:B------:R-:W-:Y:S02]  /*6af0*/  LOP3.LUT R39, R64, 0xffff0000, RZ, 0xc0, !PT ;  /* 0xffff000040277812 */ /* 0x000fe400078ec0ff */
[----:B------:R-:W-:Y:S01]  /*6b00*/  ISETP.GE.AND P1, PT, R18, R229, PT ;  /* 0x000000e51200720c */ /* 0x000fe20003f26270 */
[--C-:B------:R-:W-:Y:S01]  /*6b10*/  IMAD.MOV.U32 R225, RZ, RZ, R229.reuse ;  /* 0x000000ffffe17224 */ /* 0x100fe200078e00e5 */
[C---:B------:R-:W-:Y:S02]  /*6b20*/  SHF.L.U32 R40, R65.reuse, 0x10, RZ ;  /* 0x0000001041287819 */ /* 0x040fe400000006ff */
        /* <DEDUP_REMOVED lines=19> */
[C---:B------:R-:W-:Y:S01]  /*6c60*/  LOP3.LUT R24, R22.reuse, 0xffff0000, RZ, 0xc0, !PT ;  /* 0xffff000016187812 */ /* 0x040fe200078ec0ff */
[----:B------:R-:W-:Y:S01]  /*6c70*/  IMAD.U32 R25, R22, 0x10000, RZ ;  /* 0x0001000016197824 */ /* 0x000fe200078e00ff */
[C---:B------:R-:W-:Y:S02]  /*6c80*/  SHF.L.U32 R20, R23.reuse, 0x10, RZ ;  /* 0x0000001017147819 */ /* 0x040fe400000006ff */
[----:B------:R-:W-:Y:S02]  /*6c90*/  LOP3.LUT R22, R23, 0xffff0000, RZ, 0xc0, !PT ;  /* 0xffff000017167812 */ /* 0x000fe400078ec0ff */
[C---:B---3--:R-:W-:Y:S01]  /*6ca0*/  LOP3.LUT R32, R224.reuse, 0xffff0000, RZ, 0xc0, !PT ;  /* 0xffff0000e0207812 */ /* 0x048fe200078ec0ff */
[----:B------:R-:W-:Y:S01]  /*6cb0*/  IMAD.U32 R34, R224, 0x10000, RZ ;  /* 0x00010000e0227824 */ /* 0x000fe200078e00ff */
        /* <DEDUP_REMOVED lines=10> */
[----:B------:R-:W-:Y:S01]  /*6d60*/  SHF.L.U32 R23, R227, 0x10, RZ ;  /* 0x00000010e3177819 */ /* 0x000fe200000006ff */
[----:B------:R-:W-:Y:S01]  /*6d70*/  FMUL.FTZ R0, R31, R34 ;  /* 0x000000221f007220 */ /* 0x000fe20000410000 */
[----:B------:R-:W-:Y:S01]  /*6d80*/  LOP3.LUT R21, R227, 0xffff0000, RZ, 0xc0, !PT ;  /* 0xffff0000e3157812 */ /* 0x000fe200078ec0ff */
[----:B------:R-:W-:Y:S01]  /*6d90*/  @!P1 FADD.FTZ R30, -R30, -RZ ;  /* 0x800000ff1e1e9221 */ /* 0x000fe20000010100 */
[C---:B----4-:R-:W-:Y:S01]  /*6da0*/  LOP3.LUT R38, R60.reuse, 0xffff0000, RZ, 0xc0, !PT ;  /* 0xffff00003c267812 */ /* 0x050fe200078ec0ff */
        /* <DEDUP_REMOVED lines=29> */
.L_x_2671:
[----:B------:R-:W-:Y:S05]  /*6f80*/  BSYNC B0 ;  /* 0x0000000000007941 */ /* 0x000fea0003800000 */
.L_x_2670:
[----:B-----5:R2:W-:Y:S01]  /*6f90*/  ST.E.128 desc[UR6][R148.64], R64 ;  /* 0x0000004094007985 */ /* 0x0205e2000c101d06 */
[----:B------:R-:W-:Y:S01]  /*6fa0*/  ISETP.GE.AND P0, PT, R14, R17, PT ;  /* 0x000000110e00720c */ /* 0x000fe20003f06270 */
[----:B------:R-:W-:Y:S02]  /*6fb0*/  BSSY B0, `(.L_x_2672) ;  /* 0x0000051000007945 */ /* 0x000fe40003800000 */
[----:B------:R2:W5:Y:S10]  /*6fc0*/  LD.E.128 R48, desc[UR6][R142.64+0x80] ;  /* 0x000080068e307980 */ /* 0x000574000c101d00 */
[----:B------:R-:W-:Y:S05]  /*6fd0*/  @P0 BRA `(.L_x_2673) ;  /* 0x0000000400380947 */ /* 0x000fea0003800000 */
[----:B------:R-:W-:Y:S01]  /*6fe0*/  LEA.HI R141, R17, R17, RZ, 0x1 ;  /* 0x00000011118d7211 */ /* 0x000fe200078f08ff */
[----:B--2---:R-:W-:Y:S01]  /*6ff0*/  IMAD.MOV.U32 R65, RZ, RZ, RZ ;  /* 0x000000ffff417224 */ /* 0x004fe200078e00ff */
        /* <DEDUP_REMOVED lines=17> */
[----:B-1----:R-:W-:Y:S01]  /*7110*/  IMAD.MOV.U32 R143, RZ, RZ, RZ ;  /* 0x000000ffff8f7224 */ /* 0x002fe200078e00ff */
        /* <DEDUP_REMOVED lines=58> */
.L_x_2673:
[----:B------:R-:W-:Y:S05]  /*74c0*/  BSYNC B0 ;  /* 0x0000000000007941 */ /* 0x000fea0003800000 */
.L_x_2672:
[----:B-----5:R3:W-:Y:S02]  /*74d0*/  ST.E.128 desc[UR6][R148.64+0x80], R48 ;  /* 0x0000803094007985 */ /* 0x0207e4000c101d06 */
.L_x_2669:
[----:B------:R-:W-:Y:S05]  /*74e0*/  BSYNC B1 ;  /* 0x0000000000017941 */ /* 0x000fea0003800000 */
.L_x_2668:
[C---:B------:R-:W-:Y:S01]  /*74f0*/  ISETP.GE.AND P0, PT, R84.reuse, R223, PT ;  /* 0x000000df5400720c */ /* 0x040fe20003f06270 */
[----:B------:R-:W-:Y:S03]  /*7500*/  BSSY B1, `(.L_x_2674) ;  /* 0x00000bc000017945 */ /* 0x000fe60003800000 */
[----:B------:R-:W-:Y:S11]  /*7510*/  ISETP.GE.AND P0, PT, R84, R221, !P0 ;  /* 0x000000dd5400720c */ /* 0x000ff60004706270 */
[----:B------:R-:W-:Y:S02]  /*7520*/  @!UPT UIADD3 URZ, URZ, URZ, URZ ;  /* 0x0000003f3f3ff290 */ /* 0x000fe4000fffe03f */
[----:B------:R-:W-:Y:S05]  /*7530*/  @!P0 BRA `(.L_x_2675) ;  /* 0x0000000800e08947 */ /* 0x000fea0003800000 */
[----:B------:R-:W-:Y:S01]  /*7540*/  LEA R224, P3, R114, R142, 0x1 ;  /* 0x0000008e72e07211 */ /* 0x000fe200078608ff */
[----:B------:R-:W-:Y:S01]  /*7550*/  BSSY B0, `(.L_x_2676) ;  /* 0x000005b000007945 */ /* 0x000fe20003800000 */
[----:B------:R-:W-:Y:S02]  /*7560*/  ISETP.GE.AND P2, PT, R18, R17, PT ;  /* 0x000000111200720c */ /* 0x000fe40003f46270 */
[----:B------:R-:W-:Y:S02]  /*7570*/  LEA.HI.X R225, R114, R139, R111, 0x1, P3 ;  /* 0x0000008b72e17211 */ /* 0x000fe400018f0c6f */
[C---:B------:R-:W-:Y:S02]  /*7580*/  LEA R244, P1, R75.reuse, R148, 0x1 ;  /* 0x000000944bf47211 */ /* 0x040fe400078208ff */
[C---:B------:R-:W-:Y:S01]  /*7590*/  LEA R228, P0, R216.reuse, R142, 0x1 ;  /* 0x0000008ed8e47211 */ /* 0x040fe200078008ff */
[----:B--2---:R2:W5:Y:S01]  /*75a0*/  LD.E.128 R64, desc[UR6][R224.64] ;  /* 0x00000006e0407980 */ /* 0x004562000c101d00 */
[----:B------:R-:W-:Y:S02]  /*75b0*/  LEA.HI.X R245, R75, R149, R76, 0x1, P1 ;  /* 0x000000954bf57211 */ /* 0x000fe400008f0c4c */
[----:B------:R-:W-:Y:S03]  /*75c0*/  LEA.HI.X R229, R216, R139, R217, 0x1, P0 ;  /* 0x0000008bd8e57211 */ /* 0x000fe600000f0cd9 */
        /* <DEDUP_REMOVED lines=8> */
[C---:B---3--:R-:W-:Y:S01]  /*7650*/  IMAD.U32 R48, R67.reuse, 0x10000, RZ ;  /* 0x0001000043307824 */ /* 0x048fe200078e00ff */
        /* <DEDUP_REMOVED lines=8> */
[----:B-1----:R-:W-:Y:S02]  /*76e0*/  IADD3 R143, P2, R183, R52, RZ ;  /* 0x00000034b78f7210 */ /* 0x002fe40007f5e0ff */
[----:B------:R-:W-:Y:S02]  /*76f0*/  LEA.HI.X.SX32 R21, R220, R225, 0x1, P0 ;  /* 0x000000e1dc157211 */ /* 0x000fe400000f0eff */
[----:B------:R-:W-:Y:S02]  /*7700*/  LEA.HI.X.SX32 R52, R52, R165, 0x1, P2 ;  /* 0x000000a534347211 */ /* 0x000fe400010f0eff */
[C---:B--2---:R-:W-:Y:S02]  /*7710*/  LEA R224, P0, R143.reuse, R144, 0x1 ;  /* 0x000000908fe07211 */ /* 0x044fe400078008ff */
[----:B------:R-:W2:Y:S02]  /*7720*/  LD.E.128 R20, desc[UR6][R20.64] ;  /* 0x0000000614147980 */ /* 0x000ea4000c101d00 */
[----:B------:R-:W-:Y:S01]  /*7730*/  LEA.HI.X R225, R143, R145, R52, 0x1, P0 ;  /* 0x000000918fe17211 */ /* 0x000fe200000f0c34 */
[----:B------:R-:W-:Y:S01]  /*7740*/  IMAD.MOV.U32 R52, RZ, RZ, RZ ;  /* 0x000000ffff347224 */ /* 0x000fe200078e00ff */
[----:B------:R-:W-:Y:S04]  /*7750*/  @P1 IADD3 R52, -R141, RZ, RZ ;  /* 0x000000ff8d341210 */ /* 0x000fe80007ffe1ff */
[----:B------:R-:W-:Y:S01]  /*7760*/  IADD3 R141, P0, R183, R52, RZ ;  /* 0x00000034b78d7210 */ /* 0x000fe20007f1e0ff */
[----:B------:R-:W3:Y:S03]  /*7770*/  LD.E.128 R224, desc[UR6][R224.64] ;  /* 0x00000006e0e07980 */ /* 0x000ee6000c101d00 */
[----:B------:R-:W-:Y:S02]  /*7780*/  LEA.HI.X.SX32 R52, R52, R165, 0x1, P0 ;  /* 0x000000a534347211 */ /* 0x000fe400000f0eff */
        /* <DEDUP_REMOVED lines=9> */
[C---:B------:R-:W-:Y:S02]  /*7820*/  SHF.L.U32 R26, R21.reuse, 0x10, RZ ;  /* 0x00000010151a7819 */ /* 0x040fe400000006ff */
[----:B------:R-:W-:Y:S01]  /*7830*/  LOP3.LUT R28, R21, 0xffff0000, RZ, 0xc0, !PT ;  /* 0xffff0000151c7812 */ /* 0x000fe200078ec0ff */
[----:B---3--:R-:W-:Y:S01]  /*7840*/  IMAD.U32 R35, R225, 0x10000, RZ ;  /* 0x00010000e1237824 */ /* 0x008fe200078e00ff */
[----:B------:R-:W-:Y:S01]  /*7850*/  SHF.L.U32 R34, R224, 0x10, RZ ;  /* 0x00000010e0227819 */ /* 0x000fe200000006ff */
        /* <DEDUP_REMOVED lines=11> */
[----:B------:R-:W-:Y:S01]  /*7910*/  @!P1 FADD.FTZ R30, -R30, -RZ ;  /* 0x800000ff1e1e9221 */ /* 0x000fe20000010100 */
[----:B------:R-:W-:Y:S01]  /*7920*/  FMUL.FTZ R2, R29, R32 ;  /* 0x000000201d027220 */ /* 0x000fe20000410000 */
[C---:B----4-:R-:W-:Y:S01]  /*7930*/  LOP3.LUT R38, R60.reuse, 0xffff0000, RZ, 0xc0, !PT ;  /* 0xffff00003c267812 */ /* 0x050fe200078ec0ff */
[----:B------:R-:W-:Y:S01]  /*7940*/  IMAD.U32 R36, R60, 0x10000, RZ ;  /* 0x000100003c247824 */ /* 0x000fe200078e00ff */
        /* <DEDUP_REMOVED lines=27> */
.L_x_2677:
[----:B------:R-:W-:Y:S05]  /*7b00*/  BSYNC B0 ;  /* 0x0000000000007941 */ /* 0x000fea0003800000 */
.L_x_2676:
[----:B-----5:R4:W-:Y:S01]  /*7b10*/  ST.E.128 desc[UR6][R244.64], R64 ;  /* 0x00000040f4007985 */ /* 0x0209e2000c101d06 */
[----:B------:R-:W-:Y:S01]  /*7b20*/  ISETP.GE.AND P1, PT, R14, R17, PT ;  /* 0x000000110e00720c */ /* 0x000fe20003f26270 */
[----:B------:R-:W-:Y:S01]  /*7b30*/  BSSY B0, `(.L_x_2678) ;  /* 0x0000057000007945 */ /* 0x000fe20003800000 */
[C---:B--2---:R-:W-:Y:S01]  /*7b40*/  LEA R224, P0, R108.reuse, R148, 0x1 ;  /* 0x000000946ce07211 */ /* 0x044fe200078008ff */
[----:B---3--:R4:W5:Y:S03]  /*7b50*/  LD.E.128 R48, desc[UR6][R228.64] ;  /* 0x00000006e4307980 */ /* 0x008966000c101d00 */
[----:B------:R-:W-:Y:S07]  /*7b60*/  LEA.HI.X R225, R108, R149, R107, 0x1, P0 ;  /* 0x000000956ce17211 */ /* 0x000fee00000f0c6b */
[----:B------:R-:W-:Y:S05]  /*7b70*/  @P1 BRA `(.L_x_2679) ;  /* 0x0000000400481947 */ /* 0x000fea0003800000 */
[----:B------:R-:W-:Y:S01]  /*7b80*/  LEA.HI R141, R17, R17, RZ, 0x1 ;  /* 0x00000011118d7211 */ /* 0x000fe200078f08ff */
[----:B----4-:R-:W-:Y:S01]  /*7b90*/  IMAD.MOV.U32 R64, RZ, RZ, RZ ;  /* 0x000000ffff407224 */ /* 0x010fe200078e00ff */
        /* <DEDUP_REMOVED lines=80> */
.L_x_2679:
[----:B------:R-:W-:Y:S05]  /*80a0*/  BSYNC B0 ;  /* 0x0000000000007941 */ /* 0x000fea0003800000 */
.L_x_2678:
[----:B-----5:R2:W-:Y:S02]  /*80b0*/  ST.E.128 desc[UR6][R224.64], R48 ;  /* 0x00000030e0007985 */ /* 0x0205e4000c101d06 */
.L_x_2675:
[----:B------:R-:W-:Y:S05]  /*80c0*/  BSYNC B1 ;  /* 0x0000000000017941 */ /* 0x000fea0003800000 */
.L_x_2674:
[C---:B------:R-:W-:Y:S01]  /*80d0*/  ISETP.GE.AND P0, PT, R83.reuse, R223, PT ;  /* 0x000000df5300720c */ /* 0x040fe20003f06270 */
[----:B------:R-:W-:Y:S03]  /*80e0*/  BSSY B1, `(.L_x_2680) ;  /* 0x00000bc000017945 */ /* 0x000fe60003800000 */
[----:B------:R-:W-:Y:S11]  /*80f0*/  ISETP.GE.AND P0, PT, R83, R221, !P0 ;  /* 0x000000dd5300720c */ /* 0x000ff60004706270 */
[----:B------:R-:W-:Y:S02]  /*8100*/  @!UPT UIADD3 URZ, URZ, URZ, URZ ;  /* 0x0000003f3f3ff290 */ /* 0x000fe4000fffe03f */
[----:B------:R-:W-:Y:S05]  /*8110*/  @!P0 BRA `(.L_x_2681) ;  /* 0x0000000800e08947 */ /* 0x000fea0003800000 */
[----:B--2---:R-:W-:Y:S01]  /*8120*/  LEA R224, P3, R116, R142, 0x1 ;  /* 0x0000008e74e07211 */ /* 0x004fe200078608ff */
[----:B------:R-:W-:Y:S01]  /*8130*/  BSSY B0, `(.L_x_2682) ;  /* 0x000005b000007945 */ /* 0x000fe20003800000 */
[----:B------:R-:W-:Y:S02]  /*8140*/  ISETP.GE.AND P2, PT, R18, R17, PT ;  /* 0x000000111200720c */ /* 0x000fe40003f46270 */
[----:B------:R-:W-:Y:S02]  /*8150*/  LEA.HI.X R225, R116, R139, R113, 0x1, P3 ;  /* 0x0000008b74e17211 */ /* 0x000fe400018f0c71 */
[C---:B----4-:R-:W-:Y:S02]  /*8160*/  LEA R244, P1, R109.reuse, R148, 0x1 ;  /* 0x000000946df47211 */ /* 0x050fe400078208ff */
[C---:B------:R-:W-:Y:S01]  /*8170*/  LEA R228, P0, R214.reuse, R142, 0x1 ;  /* 0x0000008ed6e47211 */ /* 0x040fe200078008ff */
[----:B------:R2:W5:Y:S01]  /*8180*/  LD.E.128 R64, desc[UR6][R224.64] ;  /* 0x00000006e0407980 */ /* 0x000562000c101d00 */
        /* <DEDUP_REMOVED lines=85> */
.L_x_2683:
[----:B------:R-:W-:Y:S05]  /*86e0*/  BSYNC B0 ;  /* 0x0000000000007941 */ /* 0x000fea0003800000 */
.L_x_2682:
        /* <DEDUP_REMOVED lines=89> */
.L_x_2685:
[----:B------:R-:W-:Y:S05]  /*8c80*/  BSYNC B0 ;  /* 0x0000000000007941 */ /* 0x000fea0003800000 */
.L_x_2684:
[----:B-----5:R2:W-:Y:S02]  /*8c90*/  ST.E.128 desc[UR6][R224.64], R48 ;  /* 0x00000030e0007985 */ /* 0x0205e4000c101d06 */
.L_x_2681:
[----:B------:R-:W-:Y:S05]  /*8ca0*/  BSYNC B1 ;  /* 0x0000000000017941 */ /* 0x000fea0003800000 */
.L_x_2680:
[C---:B------:R-:W-:Y:S01]  /*8cb0*/  ISETP.GE.AND P0, PT, R82.reuse, R223, PT ;  /* 0x000000df5200720c */ /* 0x040fe20003f06270 */
[----:B------:R-:W-:Y:S03]  /*8cc0*/  BSSY B1, `(.L_x_2686) ;  /* 0x00000bf000017945 */ /* 0x000fe60003800000 */
[----:B------:R-:W-:Y:S11]  /*8cd0*/  ISETP.GE.AND P0, PT, R82, R221, !P0 ;  /* 0x000000dd5200720c */ /* 0x000ff60004706270 */
[----:B------:R-:W-:Y:S02]  /*8ce0*/  @!UPT UIADD3 URZ, URZ, URZ, URZ ;  /* 0x0000003f3f3ff290 */ /* 0x000fe4000fffe03f */
[----:B------:R-:W-:Y:S05]  /*8cf0*/  @!P0 BRA `(.L_x_2687) ;  /* 0x0000000800ec8947 */ /* 0x000fea0003800000 */
[----:B-12---:R-:W-:Y:S01]  /*8d00*/  MOV R143, R139 ;  /* 0x0000008b008f7202 */ /* 0x006fe20000000f00 */
[----:B------:R-:W-:Y:S01]  /*8d10*/  IMAD R0, R219, 0x60, RZ ;  /* 0x00000060db007824 */ /* 0x000fe200078e02ff */
[----:B------:R-:W-:Y:S01]  /*8d20*/  ISETP.GE.AND P1, PT, R18, R17, PT ;  /* 0x000000111200720c */ /* 0x000fe20003f26270 */
[----:B------:R-:W-:Y:S01]  /*8d30*/  IMAD R3, R133, 0x60, RZ ;  /* 0x0000006085037824 */ /* 0x000fe200078e02ff */
[----:B------:R-:W-:Y:S01]  /*8d40*/  LEA R224, P0, R212, R142, 0x1 ;  /* 0x0000008ed4e07211 */ /* 0x000fe200078008ff */
[----:B----4-:R-:W-:Y:S01]  /*8d50*/  IMAD.WIDE.U32 R64, R218, 0x60, R142 ;  /* 0x00000060da407825 */ /* 0x010fe200078e008e */
[----:B------:R-:W-:Y:S02]  /*8d60*/  BSSY B0, `(.L_x_2688) ;  /* 0x0000059000007945 */ /* 0x000fe40003800000 */
[----:B------:R-:W-:Y:S01]  /*8d70*/  LEA.HI.X R225, R212, R139, R213, 0x1, P0 ;  /* 0x0000008bd4e17211 */ /* 0x000fe200000f0cd5 */
[----:B------:R-:W-:Y:S01]  /*8d80*/  IMAD.WIDE.U32 R226, R132, 0x60, R148 ;  /* 0x0000006084e27825 */ /* 0x000fe200078e0094 */
[----:B------:R-:W-:Y:S04]  /*8d90*/  IADD3 R65, R65, R0, RZ ;  /* 0x0000000041417210 */ /* 0x000fe80007ffe0ff */
[----:B------:R-:W-:Y:S01]  /*8da0*/  IADD3 R227, R227, R3, RZ ;  /* 0x00000003e3e37210 */ /* 0x000fe20007ffe0ff */
[----:B---3--:R1:W5:Y:S01]  /*8db0*/  LD.E.128 R48, desc[UR6][R64.64] ;  /* 0x0000000640307980 */ /* 0x008362000c101d00 */
        /* <DEDUP_REMOVED lines=20> */
[C---:B-1----:R-:W-:Y:S02]  /*8f00*/  LEA R64, P0, R7.reuse, R144, 0x1 ;  /* 0x0000009007407211 */ /* 0x042fe400078008ff */
        /* <DEDUP_REMOVED lines=62> */
.L_x_2689:
[----:B------:R-:W-:Y:S05]  /*92f0*/  BSYNC B0 ;  /* 0x0000000000007941 */ /* 0x000fea0003800000 */
.L_x_2688:
[----:B-----5:R2:W-:Y:S01]  /*9300*/  ST.E.128 desc[UR6][R226.64], R48 ;  /* 0x00000030e2007985 */ /* 0x0205e2000c101d06 */
[----:B------:R-:W-:Y:S01]  /*9310*/  ISETP.GE.AND P1, PT, R14, R17, PT ;  /* 0x000000110e00720c */ /* 0x000fe20003f26270 */
[----:B------:R-:W-:Y:S01]  /*9320*/  BSSY B0, `(.L_x_2690) ;  /* 0x0000057000007945 */ /* 0x000fe20003800000 */
[C---:B------:R-:W-:Y:S01]  /*9330*/  LEA R60, P0, R102.reuse, R148, 0x1 ;  /* 0x00000094663c7211 */ /* 0x040fe200078008ff */
[----:B------:R2:W5:Y:S03]  /*9340*/  LD.E.128 R20, desc[UR6][R224.64] ;  /* 0x00000006e0147980 */ /* 0x000566000c101d00 */
[----:B------:R-:W-:Y:S07]  /*9350*/  LEA.HI.X R61, R102, R149, R101, 0x1, P0 ;  /* 0x00000095663d7211 */ /* 0x000fee00000f0c65 */
        /* <DEDUP_REMOVED lines=21> */
[----:B------:R-:W3:Y:S03]  /*94b0*/  LD.E.128 R4, desc[UR6][R2.64] ;  /* 0x0000000602047980 */ /* 0x000ee6000c101d00 */
[----:B------:R-:W-:Y:S01]  /*94c0*/  LEA.HI.X R45, R0, R145, R8, 0x1, P0 ;  /* 0x00000091002d7211 */ /* 0x000fe200000f0c08 */
[----:B------:R-:W-:Y:S01]  /*94d0*/  IMAD.MOV.U32 R0, RZ, RZ, RZ ;  /* 0x000000ffff007224 */ /* 0x000fe200078e00ff */
[----:B------:R-:W-:Y:S04]  /*94e0*/  @P1 IADD3 R0, -R25, RZ, RZ ;  /* 0x000000ff19001210 */ /* 0x000fe80007ffe1ff */
[----:B------:R-:W-:Y:S01]  /*94f0*/  IADD3 R27, P0, R172, R0, RZ ;  /* 0x00000000ac1b7210 */ /* 0x000fe20007f1e0ff */
[----:B------:R-:W4:Y:S03]  /*9500*/  LD.E.128 R44, desc[UR6][R44.64] ;  /* 0x000000062c2c7980 */ /* 0x000f26000c101d00 */
[----:B------:R-:W-:Y:S02]  /*9510*/  LEA.HI.X.SX32 R0, R0, R159, 0x1, P0 ;  /* 0x0000009f00007211 */ /* 0x000fe400000f0eff */
[C---:B------:R-:W-:Y:S04]  /*9520*/  LEA R24, P0, R27.reuse, R146, 0x1 ;  /* 0x000000921b187211 */ /* 0x040fe800078008ff */
[----:B------:R-:W-:Y:S05]  /*9530*/  LEA.HI.X R25, R27, R147, R0, 0x1, P0 ;  /* 0x000000931b197211 */ /* 0x000fea00000f0c00 */
[----:B------:R1:W2:Y:S01]  /*9540*/  LD.E.128 R40, desc[UR6][R24.64] ;  /* 0x0000000618287980 */ /* 0x0002a2000c101d00 */
[C---:B---3--:R-:W-:Y:S01]  /*9550*/  LOP3.LUT R21, R7.reuse, 0xffff0000, RZ, 0xc0, !PT ;  /* 0xffff000007157812 */ /* 0x048fe200078ec0ff */
[----:B------:R-:W-:Y:S01]  /*9560*/  IMAD.U32 R8, R7, 0x10000, RZ ;  /* 0x0001000007087824 */ /* 0x000fe200078e00ff */
[C---:B------:R-:W-:Y:S01]  /*9570*/  LOP3.LUT R2, R4.reuse, 0xffff0000, RZ, 0xc0, !PT ;  /* 0xffff000004027812 */ /* 0x040fe200078ec0ff */
[----:B------:R-:W-:Y:S01]  /*9580*/  IMAD.U32 R0, R4, 0x10000, RZ ;  /* 0x0001000004007824 */ /* 0x000fe200078e00ff */
[C---:B------:R-:W-:Y:S02]  /*9590*/  SHF.L.U32 R3, R5.reuse, 0x10, RZ ;  /* 0x0000001005037819 */ /* 0x040fe400000006ff */
[----:B------:R-:W-:Y:S01]  /*95a0*/  LOP3.LUT R4, R5, 0xffff0000, RZ, 0xc0, !PT ;  /* 0xffff000005047812 */ /* 0x000fe200078ec0ff */
[C---:B------:R-:W-:Y:S01]  /*95b0*/  IMAD.U32 R5, R6.reuse, 0x10000, RZ ;  /* 0x0001000006057824 */ /* 0x040fe200078e00ff */
[----:B------:R-:W-:Y:S02]  /*95c0*/  LOP3.LUT R6, R6, 0xffff0000, RZ, 0xc0, !PT ;  /* 0xffff000006067812 */ /* 0x000fe400078ec0ff */
[C---:B----4-:R-:W-:Y:S01]  /*95d0*/  SHF.L.U32 R7, R47.reuse, 0x10, RZ ;  /* 0x000000102f077819 */ /* 0x050fe200000006ff */
[----:B------:R-:W-:Y:S01]  /*95e0*/  IMAD.U32 R22, R46, 0x10000, RZ ;  /* 0x000100002e167824 */ /* 0x000fe200078e00ff */
[----:B------:R-:W-:Y:S01]  /*95f0*/  LOP3.LUT R20, R47, 0xffff0000, RZ, 0xc0, !PT ;  /* 0xffff00002f147812 */ /* 0x000fe200078ec0ff */
[----:B-1----:R-:W-:Y:S01]  /*9600*/  IMAD.U32 R24, R45, 0x10000, RZ ;  /* 0x000100002d187824 */ /* 0x002fe200078e00ff */
        /* <DEDUP_REMOVED lines=10> */
[----:B------:R-:W-:Y:S01]  /*96b0*/  @!P1 FADD.FTZ R24, -R24, -RZ ;  /* 0x800000ff18189221 */ /* 0x000fe20000010100 */
[----:B------:R-:W-:Y:S01]  /*96c0*/  FMUL.FTZ R7, R8, R7 ;  /* 0x0000000708077220 */ /* 0x000fe20000410000 */
[----:B------:R-:W-:Y:S01]  /*96d0*/  @!P1 FADD.FTZ R25, -R25, -RZ ;  /* 0x800000ff19199221 */ /* 0x000fe20000010100 */
[----:B------:R-:W-:Y:S01]  /*96e0*/  FMUL.FTZ R8, R21, R20 ;  /* 0x0000001415087220 */ /* 0x000fe20000410000 */
[----:B--2---:R-:W-:Y:S01]  /*96f0*/  LOP3.LUT R21, R40, 0xffff0000, RZ, 0xc0, !PT ;  /* 0xffff000028157812 */ /* 0x004fe200078ec0ff */
[----:B------:R-:W-:Y:S01]  /*9700*/  FMUL.FTZ R0, R0, R29 ;  /* 0x0000001d00007220 */ /* 0x000fe20000410000 */
[----:B------:R-:W-:Y:S01]  /*9710*/  LOP3.LUT R29, R43, 0xffff0000, RZ, 0xc0, !PT ;  /* 0xffff00002b1d7812 */ /* 0x000fe200078ec0ff */
[----:B------:R-:W-:Y:S01]  /*9720*/  FMUL.FTZ R5, R5, R22 ;  /* 0x0000001605057220 */ /* 0x000fe20000410000 */
[----:B------:R-:W-:Y:S01]  /*9730*/  SHF.L.U32 R22, R41, 0x10, RZ ;  /* 0x0000001029167819 */ /* 0x000fe200000006ff */
[----:B------:R-:W-:Y:S02]  /*9740*/  IMAD.U32 R20, R40, 0x10000, RZ ;  /* 0x0001000028147824 */ /* 0x000fe400078e00ff */
[----:B------:R-:W-:Y:S01]  /*9750*/  FMUL.FTZ R2, R2, R27 ;  /* 0x0000001b02027220 */ /* 0x000fe20000410000 */
[----:B------:R-:W-:Y:S01]  /*9760*/  SHF.L.U32 R27, R43, 0x10, RZ ;  /* 0x000000102b1b7819 */ /* 0x000fe200000006ff */
[----:B------:R-:W-:Y:S01]  /*9770*/  FMUL.FTZ R6, R6, R23 ;  /* 0x0000001706067220 */ /* 0x000fe20000410000 */
[----:B------:R-:W-:Y:S01]  /*9780*/  LOP3.LUT R23, R41, 0xffff0000, RZ, 0xc0, !PT ;  /* 0xffff000029177812 */ /* 0x000fe200078ec0ff */
[----:B------:R-:W-:Y:S01]  /*9790*/  FMUL.FTZ R3, R3, R24 ;  /* 0x0000001803037220 */ /* 0x000fe20000410000 */
[----:B------:R-:W-:Y:S01]  /*97a0*/  FMUL.FTZ R4, R4, R25 ;  /* 0x0000001904047220 */ /* 0x000fe20000410000 */
[C---:B------:R-:W-:Y:S01]  /*97b0*/  LOP3.LUT R25, R42.reuse, 0xffff0000, RZ, 0xc0, !PT ;  /* 0xffff00002a197812 */ /* 0x040fe200078ec0ff */
        /* <DEDUP_REMOVED lines=13> */
.L_x_2691:
[----:B------:R-:W-:Y:S05]  /*9890*/  BSYNC B0 ;  /* 0x0000000000007941 */ /* 0x000fea0003800000 */
.L_x_2690:
[----:B-----5:R3:W-:Y:S02]  /*98a0*/  ST.E.128 desc[UR6][R60.64], R20 ;  /* 0x000000143c007985 */ /* 0x0207e4000c101d06 */
.L_x_2687:
[----:B------:R-:W-:Y:S05]  /*98b0*/  BSYNC B1 ;  /* 0x0000000000017941 */ /* 0x000fea0003800000 */
.L_x_2686:
        /* <DEDUP_REMOVED lines=9> */
[C---:B---3--:R-:W-:Y:S02]  /*9950*/  LEA R60, P1, R105.reuse, R148, 0x1 ;  /* 0x00000094693c7211 */ /* 0x048fe400078208ff */
[C---:B--2---:R-:W-:Y:S01]  /*9960*/  LEA R48, P0, R210.reuse, R142, 0x1 ;  /* 0x0000008ed2307211 */ /* 0x044fe200078008ff */
        /* <DEDUP_REMOVED lines=19> */
[C---:B--2---:R-:W-:Y:S02]  /*9aa0*/  LEA R2, P0, R4.reuse, R2, 0x1 ;  /* 0x0000000204027211 */ /* 0x044fe400078008ff */
[----:B------:R-:W-:Y:S02]  /*9ab0*/  IADD3 R23, P2, R175, R0, RZ ;  /* 0x00000000af177210 */ /* 0x000fe40007f5e0ff */
[----:B------:R-:W-:Y:S02]  /*9ac0*/  LEA.HI.X.SX32 R3, R4, R3, 0x1, P0 ;  /* 0x0000000304037211 */ /* 0x000fe400000f0eff */
[----:B------:R-:W-:Y:S02]  /*9ad0*/  LEA.HI.X.SX32 R0, R0, R160, 0x1, P2 ;  /* 0x000000a000007211 */ /* 0x000fe400010f0eff */
[C---:B------:R-:W-:Y:S01]  /*9ae0*/  LEA R44, P0, R23.reuse, R144, 0x1 ;  /* 0x00000090172c7211 */ /* 0x040fe200078008ff */
[----:B------:R-:W2:Y:S03]  /*9af0*/  LD.E.128 R4, desc[UR6][R2.64] ;  /* 0x0000000602047980 */ /* 0x000ea6000c101d00 */
[----:B------:R-:W-:Y:S01]  /*9b00*/  LEA.HI.X R45, R23, R145, R0, 0x1, P0 ;  /* 0x00000091172d7211 */ /* 0x000fe200000f0c00 */
[----:B------:R-:W-:Y:S01]  /*9b10*/  IMAD.MOV.U32 R0, RZ, RZ, RZ ;  /* 0x000000ffff007224 */ /* 0x000fe200078e00ff */
[----:B------:R-:W-:Y:S04]  /*9b20*/  @P1 IADD3 R0, -R21, RZ, RZ ;  /* 0x000000ff15001210 */ /* 0x000fe80007ffe1ff */
[----:B------:R-:W-:Y:S01]  /*9b30*/  IADD3 R23, P0, R175, R0, RZ ;  /* 0x00000000af177210 */ /* 0x000fe20007f1e0ff */
[----:B------:R-:W3:Y:S03]  /*9b40*/  LD.E.128 R44, desc[UR6][R44.64] ;  /* 0x000000062c2c7980 */ /* 0x000ee6000c101d00 */
[----:B------:R-:W-:Y:S02]  /*9b50*/  LEA.HI.X.SX32 R0, R0, R160, 0x1, P0 ;  /* 0x000000a000007211 */ /* 0x000fe400000f0eff */
[C---:B------:R-:W-:Y:S04]  /*9b60*/  LEA R20, P0, R23.reuse, R146, 0x1 ;  /* 0x0000009217147211 */ /* 0x040fe800078008ff */
[----:B------:R-:W-:Y:S05]  /*9b70*/  LEA.HI.X R21, R23, R147, R0, 0x1, P0 ;  /* 0x0000009317157211 */ /* 0x000fea00000f0c00 */
[----:B------:R2:W4:Y:S02]  /*9b80*/  LD.E.128 R40, desc[UR6][R20.64] ;  /* 0x0000000614287980 */ /* 0x000524000c101d00 */
        /* <DEDUP_REMOVED lines=8> */
[C---:B---3--:R-:W-:Y:S01]  /*9c10*/  SHF.L.U32 R7, R47.reuse, 0x10, RZ ;  /* 0x000000102f077819 */ /* 0x048fe200000006ff */
[----:B------:R-:W-:Y:S01]  /*9c20*/  IMAD.U32 R22, R46, 0x10000, RZ ;  /* 0x000100002e167824 */ /* 0x000fe200078e00ff */
        /* <DEDUP_REMOVED lines=16> */
[----:B----4-:R-:W-:Y:S01]  /*9d30*/  LOP3.LUT R21, R40, 0xffff0000, RZ, 0xc0, !PT ;  /* 0xffff000028157812 */ /* 0x010fe200078ec0ff */
        /* <DEDUP_REMOVED lines=25> */
.L_x_2695:
[----:B------:R-:W-:Y:S05]  /*9ed0*/  BSYNC B0 ;  /* 0x0000000000007941 */ /* 0x000fea0003800000 */
.L_x_2694:
        /* <DEDUP_REMOVED lines=18> */
[----:B---3--:R-:W-:Y:S02]  /*a000*/  LOP3.LUT R37, R22, 0xffff0000, RZ, 0xc0, !PT ;  /* 0xffff000016257812 */ /* 0x008fe400078ec0ff */
        /* <DEDUP_REMOVED lines=70> */
.L_x_2697:
[----:B------:R-:W-:Y:S05]  /*a470*/  BSYNC B0 ;  /* 0x0000000000007941 */ /* 0x000fea0003800000 */
.L_x_2696:
[----:B-----5:R1:W-:Y:S02]  /*a480*/  ST.E.128 desc[UR6][R50.64], R20 ;  /* 0x0000001432007985 */ /* 0x0203e4000c101d06 */
.L_x_2693:
[----:B------:R-:W-:Y:S05]  /*a490*/  BSYNC B1 ;  /* 0x0000000000017941 */ /* 0x000fea0003800000 */
.L_x_2692:
        /* <DEDUP_REMOVED lines=9> */
[C---:B---3--:R-:W-:Y:S01]  /*a530*/  LEA R48, P0, R117.reuse, R142, 0x1 ;  /* 0x0000008e75307211 */ /* 0x048fe200078008ff */
[----:B------:R-:W-:Y:S01]  /*a540*/  IMAD.WIDE.U32 R6, R218, 0xa0, R142 ;  /* 0x000000a0da067825 */ /* 0x000fe200078e008e */
[----:B------:R-:W-:Y:S02]  /*a550*/  BSSY B0, `(.L_x_2700) ;  /* 0x0000059000007945 */ /* 0x000fe40003800000 */
[----:B------:R-:W-:Y:S01]  /*a560*/  LEA.HI.X R49, R117, R139, R120, 0x1, P0 ;  /* 0x0000008b75317211 */ /* 0x000fe200000f0c78 */
[----:B------:R-:W-:Y:S01]  /*a570*/  IMAD.WIDE.U32 R60, R132, 0xa0, R148 ;  /* 0x000000a0843c7825 */ /* 0x000fe200078e0094 */
[----:B------:R-:W-:Y:S04]  /*a580*/  IADD3 R7, R7, R0, RZ ;  /* 0x0000000007077210 */ /* 0x000fe80007ffe0ff */
[----:B------:R-:W-:Y:S01]  /*a590*/  IADD3 R61, R61, R3, RZ ;  /* 0x000000033d3d7210 */ /* 0x000fe20007ffe0ff */
[----:B------:R1:W5:Y:S01]  /*a5a0*/  LD.E.128 R36, desc[UR6][R6.64] ;  /* 0x0000000606247980 */ /* 0x000362000c101d00 */
        /* <DEDUP_REMOVED lines=21> */
[----:B-1----:R-:W2:Y:S03]  /*a700*/  LD.E.128 R4, desc[UR6][R2.64] ;  /* 0x0000000602047980 */ /* 0x002ea6000c101d00 */
        /* <DEDUP_REMOVED lines=61> */
.L_x_2701:
[----:B------:R-:W-:Y:S05]  /*aae0*/  BSYNC B0 ;  /* 0x0000000000007941 */ /* 0x000fea0003800000 */
.L_x_2700:
        /* <DEDUP_REMOVED lines=18> */
[----:B--2---:R-:W-:Y:S02]  /*ac10*/  LOP3.LUT R37, R22, 0xffff0000, RZ, 0xc0, !PT ;  /* 0xffff000016257812 */ /* 0x004fe400078ec0ff */
        /* <DEDUP_REMOVED lines=70> */
.L_x_2703:
[----:B------:R-:W-:Y:S05]  /*b080*/  BSYNC B0 ;  /* 0x0000000000007941 */ /* 0x000fea0003800000 */
.L_x_2702:
[----:B-----5:R3:W-:Y:S02]  /*b090*/  ST.E.128 desc[UR6][R50.64], R20 ;  /* 0x0000001432007985 */ /* 0x0207e4000c101d06 */
.L_x_2699:
[----:B------:R-:W-:Y:S05]  /*b0a0*/  BSYNC B1 ;  /* 0x0000000000017941 */ /* 0x000fea0003800000 */
.L_x_2698:
        /* <DEDUP_REMOVED lines=100> */
.L_x_2707:
[----:B------:R-:W-:Y:S05]  /*b6f0*/  BSYNC B0 ;  /* 0x0000000000007941 */ /* 0x000fea0003800000 */
.L_x_2706:
        /* <DEDUP_REMOVED lines=89> */
.L_x_2709:
[----:B------:R-:W-:Y:S05]  /*bc90*/  BSYNC B0 ;  /* 0x0000000000007941 */ /* 0x000fea0003800000 */
.L_x_2708:
[----:B-----5:R3:W-:Y:S02]  /*bca0*/  ST.E.128 desc[UR6][R50.64], R20 ;  /* 0x0000001432007985 */ /* 0x0207e4000c101d06 */
.L_x_2705:
[----:B------:R-:W-:Y:S05]  /*bcb0*/  BSYNC B1 ;  /* 0x0000000000017941 */ /* 0x000fea0003800000 */
.L_x_2704:
        /* <DEDUP_REMOVED lines=9> */
[----:B---3--:R-:W-:Y:S01]  /*bd50*/  LEA R48, P0, R124, R142, 0x1 ;  /* 0x0000008e7c307211 */ /* 0x008fe200078008ff */
        /* <DEDUP_REMOVED lines=90> */
.L_x_2713:
[----:B------:R-:W-:Y:S05]  /*c300*/  BSYNC B0 ;  /* 0x0000000000007941 */ /* 0x000fea0003800000 */
.L_x_2712:
        /* <DEDUP_REMOVED lines=16> */
[--C-:B-1----:R-:W-:Y:S01]  /*c410*/  IMAD.MOV.U32 R7, RZ, RZ, R25.reuse ;  /* 0x000000ffff077224 */ /* 0x102fe200078e0019 */
[C---:B------:R-:W-:Y:S02]  /*c420*/  SHF.L.U32 R28, R22.reuse, 0x10, RZ ;  /* 0x00000010161c7819 */ /* 0x040fe400000006ff */
[----:B------:R-:W-:Y:S02]  /*c430*/  LOP3.LUT R35, R22, 0xffff0000, RZ, 0xc0, !PT ;  /* 0xffff000016237812 */ /* 0x000fe400078ec0ff */
[----:B--2---:R-:W-:Y:S07]  /*c440*/  LOP3.LUT R37, R23, 0xffff0000, RZ, 0xc0, !PT ;  /* 0xffff000017257812 */ /* 0x004fee00078ec0ff */
[C---:B------:R-:W-:Y:S01]  /*c450*/  @P1 IADD3 R7, -R25.reuse, RZ, RZ ;  /* 0x000000ff19071210 */ /* 0x040fe20007ffe1ff */
[----:B------:R-:W-:Y:S01]  /*c460*/  @P1 IMAD.MOV R5, RZ, RZ, -R25 ;  /* 0x000000ffff051224 */ /* 0x000fe200078e0a19 */
[----:B------:R-:W-:Y:S02]  /*c470*/  @P1 IADD3 R29, -R25, RZ, RZ ;  /* 0x000000ff191d1210 */ /* 0x000fe40007ffe1ff */
[C---:B------:R-:W-:Y:S02]  /*c480*/  LEA R2, P0, R7.reuse, R48, 0x1 ;  /* 0x0000003007027211 */ /* 0x040fe400078008ff */
[----:B------:R-:W-:Y:S02]  /*c490*/  IADD3 R0, P2, R166, R5, RZ ;  /* 0x00000005a6007210 */ /* 0x000fe40007f5e0ff */
[----:B------:R-:W-:Y:S02]  /*c4a0*/  LEA.HI.X.SX32 R3, R7, R49, 0x1, P0 ;  /* 0x0000003107037211 */ /* 0x000fe400000f0eff */
[----:B------:R-:W-:Y:S02]  /*c4b0*/  LEA.HI.X.SX32 R8, R5, R152, 0x1, P2 ;  /* 0x0000009805087211 */ /* 0x000fe400010f0eff */
[C---:B------:R-:W-:Y:S01]  /*c4c0*/  LEA R44, P0, R0.reuse, R144, 0x1 ;  /* 0x00000090002c7211 */ /* 0x040fe200078008ff */
[----:B------:R-:W2:Y:S03]  /*c4d0*/  LD.E.128 R4, desc[UR6][R2.64] ;  /* 0x0000000602047980 */ /* 0x000ea6000c101d00 */
        /* <DEDUP_REMOVED lines=60> */
.L_x_2715:
[----:B------:R-:W-:Y:S05]  /*c8a0*/  BSYNC B0 ;  /* 0x0000000000007941 */ /* 0x000fea0003800000 */
.L_x_2714:
[----:B-----5:R3:W-:Y:S02]  /*c8b0*/  ST.E.128 desc[UR6][R50.64], R20 ;  /* 0x0000001432007985 */ /* 0x0207e4000c101d06 */
.L_x_2711:
[----:B------:R-:W-:Y:S05]  /*c8c0*/  BSYNC B1 ;  /* 0x0000000000017941 */ /* 0x000fea0003800000 */
.L_x_2710:
[----:B--2---:R-:W2:Y:S02]  /*c8d0*/  LD.E R3, desc[UR6][R10.64+0xd0] ;  /* 0x0000d0060a037980 */ /* 0x004ea4000c101900 */
[----:B--2---:R-:W-:Y:S05]  /*c8e0*/  IMAD.U32 R3, R3, -0x40, RZ ;  /* 0xffffffc003037824 */ /* 0x004fea00078e00ff */
[C---:B------:R-:W-:Y:S02]  /*c8f0*/  LEA R146, P1, R3.reuse, R146, 0x1 ;  /* 0x0000009203927211 */ /* 0x040fe400078208ff */
[C---:B------:R-:W-:Y:S02]  /*c900*/  LEA R144, P0, R3.reuse, R144, 0x1 ;  /* 0x0000009003907211 */ /* 0x040fe400078008ff */
[C---:B------:R-:W-:Y:S02]  /*c910*/  LEA.HI.X.SX32 R147, R3.reuse, R147, 0x1, P1 ;  /* 0x0000009303937211 */ /* 0x040fe400008f0eff */
[----:B------:R-:W-:Y:S01]  /*c920*/  LEA.HI.X.SX32 R145, R3, R145, 0x1, P0 ;  /* 0x0000009103917211 */ /* 0x000fe200000f0eff */
[----:B------:R-:W-:Y:S05]  /*c930*/  BRA `(.L_x_2667) ;  /* 0x0000000400787947 */ /* 0x000fea0003800000 */
.L_x_2649:
[----:B------:R-:W-:Y:S01]  /*c940*/  @P0 IMAD.MOV.U32 R143, RZ, RZ, R139 ;  /* 0x000000ffff8f0224 */ /* 0x000fe200078e008b */
[C---:B------:R-:W-:Y:S04]  /*c950*/  ISETP.GE.AND P1, PT, R84.reuse, R223, PT ;  /* 0x000000df5400720c */ /* 0x040fe80003f26270 */
[----:B------:R-:W2:Y:S01]  /*c960*/  @P0 LD.E.128 R20, desc[UR6][R142.64] ;  /* 0x000000068e140980 */ /* 0x000ea2000c101d00 */
[----:B------:R-:W-:Y:S11]  /*c970*/  ISETP.GE.AND P1, PT, R84, R221, !P1 ;  /* 0x000000dd5400720c */ /* 0x000ff60004f26270 */
[----:B------:R-:W-:Y:S02]  /*c980*/  @!UPT UIADD3 URZ, URZ, URZ, URZ ;  /* 0x0000003f3f3ff290 */ /* 0x000fe4000fffe03f */
[C---:B------:R-:W-:Y:S04]  /*c990*/  @P1 LEA R2, P2, R114.reuse, R142, 0x1 ;  /* 0x0000008e72021211 */ /* 0x040fe800078408ff */
[----:B------:R-:W-:Y:S01]  /*c9a0*/  @P1 LEA.HI.X R3, R114, R139, R111, 0x1, P2 ;  /* 0x0000008b72031211 */ /* 0x000fe200010f0c6f */
[----:B--2---:R1:W-:Y:S04]  /*c9b0*/  @P0 ST.E.128 desc[UR6][R148.64], R20 ;  /* 0x0000001494000985 */ /* 0x0043e8000c101d06 */
[----:B------:R-:W2:Y:S04]  /*c9c0*/  @P0 LD.E.128 R4, desc[UR6][R142.64+0x80] ;  /* 0x000080068e040980 */ /* 0x000ea8000c101d00 */
[----:B--2---:R2:W-:Y:S01]  /*c9d0*/  @P0 ST.E.128 desc[UR6][R148.64+0x80], R4 ;  /* 0x0000800494000985 */ /* 0x0045e2000c101d06 */
[C---:B------:R-:W-:Y:S03]  /*c9e0*/  @P1 LEA R32, P0, R75.reuse, R148, 0x1 ;  /* 0x000000944b201211 */ /* 0x040fe600078008ff */
[----:B------:R-:W3:Y:S01]  /*c9f0*/  @P1 LD.E.128 R24, desc[UR6][R2.64] ;  /* 0x0000000602181980 */ /* 0x000ee2000c101d00 */
[----:B------:R-:W-:Y:S02]  /*ca00*/  @P1 LEA.HI.X R33, R75, R149, R76, 0x1, P0 ;  /* 0x000000954b211211 */ /* 0x000fe400000f0c4c */
[C---:B------:R-:W-:Y:S04]  /*ca10*/  ISETP.GE.AND P0, PT, R83.reuse, R223, PT ;  /* 0x000000df5300720c */ /* 0x040fe80003f06270 */
[----:B------:R-:W-:Y:S11]  /*ca20*/  ISETP.GE.AND P0, PT, R83, R221, !P0 ;  /* 0x000000dd5300720c */ /* 0x000ff60004706270 */
[----:B------:R-:W-:Y:S02]  /*ca30*/  @!UPT UIADD3 URZ, URZ, URZ, URZ ;  /* 0x0000003f3f3ff290 */ /* 0x000fe4000fffe03f */
[C---:B------:R-:W-:Y:S04]  /*ca40*/  @P0 LEA R30, P2, R116.reuse, R142, 0x1 ;  /* 0x0000008e741e0211 */ /* 0x040fe800078408ff */
[----:B------:R-:W-:Y:S01]  /*ca50*/  @P0 LEA.HI.X R31, R116, R139, R113, 0x1, P2 ;  /* 0x0000008b741f0211 */ /* 0x000fe200010f0c71 */
[----:B---3--:R-:W-:Y:S04]  /*ca60*/  @P1 ST.E.128 desc[UR6][R32.64], R24 ;  /* 0x0000001820001985 */ /* 0x008fe8000c101d06 */
[----:B-1----:R-:W3:Y:S04]  /*ca70*/  @P1 LD.E.128 R20, desc[UR6][R2.64+0x80] ;  /* 0x0000800602141980 */ /* 0x002ee8000c101d00 */
[----:B---3--:R1:W-:Y:S01]  /*ca80*/  @P1 ST.E.128 desc[UR6][R32.64+0x80], R20 ;  /* 0x0000801420001985 */ /* 0x0083e2000c101d06 */
[C---:B------:R-:W-:Y:S03]  /*ca90*/  @P0 LEA R28, P1, R109.reuse, R148, 0x1 ;  /* 0x000000946d1c0211 */ /* 0x040fe600078208ff */
[----:B--2---:R-:W2:Y:S01]  /*caa0*/  @P0 LD.E.128 R4, desc[UR6][R30.64] ;  /* 0x000000061e040980 */ /* 0x004ea2000c101d00 */
[----:B------:R-:W-:Y:S02]  /*cab0*/  @P0 LEA.HI.X R29, R109, R149, R110, 0x1, P1 ;  /* 0x000000956d1d0211 */ /* 0x000fe400008f0c6e */
[C---:B------:R-:W-:Y:S04]  /*cac0*/  ISETP.GE.AND P1, PT, R82.reuse, R223, PT ;  /* 0x000000df5200720c */ /* 0x040fe80003f26270 */
[----:B------:R-:W-:Y:S11]  /*cad0*/  ISETP.GE.AND P1, PT, R82, R221, !P1 ;  /* 0x000000dd5200720c */ /* 0x000ff60004f26270 */
[----:B------:R-:W-:Y:S02]  /*cae0*/  @!UPT UIADD3 URZ, URZ, URZ, URZ ;  /* 0x0000003f3f3ff290 */ /* 0x000fe4000fffe03f */
[----:B------:R-:W-:Y:S02]  /*caf0*/  @P1 IMAD.MOV.U32 R143, RZ, RZ, R139 ;  /* 0x000000ffff8f1224 */ /* 0x000fe400078e008b */
[----:B------:R-:W-:Y:S02]  /*cb00*/  @P1 IMAD R0, R219, 0x60, RZ ;  /* 0x00000060db001824 */ /* 0x000fe400078e02ff */
[----:B------:R-:W-:Y:S04]  /*cb10*/  @P1 IMAD.WIDE.U32 R2, R218, 0x60, R142 ;  /* 0x00000060da021825 */ /* 0x000fe800078e008e */
[----:B------:R-:W-:Y:S02]  /*cb20*/  @P1 IMAD.IADD R3, R3, 0x1, R0 ;  /* 0x0000000103031824 */ /* 0x000fe400078e0200 */
[----:B-1----:R-:W-:Y:S04]  /*cb30*/  @P1 IMAD.WIDE.U32 R32, R132, 0x60, R148 ;  /* 0x0000006084201825 */ /* 0x002fe800078e0094 */
[----:B------:R-:W-:Y:S04]  /*cb40*/  @P1 IMAD R0, R133, 0x60, RZ ;  /* 0x0000006085001824 */ /* 0x000fe800078e02ff */
[----:B------:R-:W-:Y:S01]  /*cb50*/  @P1 IMAD.IADD R33, R33, 0x1, R0 ;  /* 0x0000000121211824 */ /* 0x000fe200078e0200 */
[----:B--2---:R1:W-:Y:S04]  /*cb60*/  @P0 ST.E.128 desc[UR6][R28.64], R4 ;  /* 0x000000041c000985 */ /* 0x0043e8000c101d06 */
[----:B------:R-:W2:Y:S04]  /*cb70*/  @P0 LD.E.128 R24, desc[UR6][R30.64+0x80] ;  /* 0x000080061e180980 */ /* 0x000ea8000c101d00 */
[----:B--2---:R2:W-:Y:S01]  /*cb80*/  @P0 ST.E.128 desc[UR6][R28.64+0x80], R24 ;  /* 0x000080181c000985 */ /* 0x0045e2000c101d06 */
[C---:B------:R-:W-:Y:S03]  /*cb90*/  ISETP.GE.AND P0, PT, R182.reuse, R223, PT ;  /* 0x000000dfb600720c */ /* 0x040fe60003f06270 */
[----:B------:R-:W3:Y:S01]  /*cba0*/  @P1 LD.E.128 R20, desc[UR6][R2.64] ;  /* 0x0000000602141980 */ /* 0x000ee2000c101d00 */
[----:B------:R-:W-:Y:S11]  /*cbb0*/  ISETP.GE.AND P0, PT, R182, R221, !P0 ;  /* 0x000000ddb600720c */ /* 0x000ff60004706270 */
[----:B------:R-:W-:Y:S02]  /*cbc0*/  @!UPT UIADD3 URZ, URZ, URZ, URZ ;  /* 0x0000003f3f3ff290 */ /* 0x000fe4000fffe03f */
[C---:B------:R-:W-:Y:S04]  /*cbd0*/  @P0 LEA R30, P2, R118.reuse, R142, 0x1 ;  /* 0x0000008e761e0211 */ /* 0x040fe800078408ff */
[----:B------:R-:W-:Y:S01]  /*cbe0*/  @P0 LEA.HI.X R31, R118, R139, R115, 0x1, P2 ;  /* 0x0000008b761f0211 */ /* 0x000fe200010f0c73 */
[----:B---3--:R3:W-:Y:S04]  /*cbf0*/  @P1 ST.E.128 desc[UR6][R32.64], R20 ;  /* 0x0000001420001985 */ /* 0x0087e8000c101d06 */
[----:B-1----:R-:W4:Y:S04]  /*cc00*/  @P1 LD.E.128 R4, desc[UR6][R2.64+0x80] ;  /* 0x0000800602041980 */ /* 0x002f28000c101d00 */
[----:B----4-:R1:W-:Y:S01]  /*cc10*/  @P1 ST.E.128 desc[UR6][R32.64+0x80], R4 ;  /* 0x0000800420001985 */ /* 0x0103e2000c101d06 */
[C---:B--2---:R-:W-:Y:S03]  /*cc20*/  @P0 LEA R28, P1, R105.reuse, R148, 0x1 ;  /* 0x00000094691c0211 */ /* 0x044fe600078208ff */
[----:B------:R-:W2:Y:S01]  /*cc30*/  @P0 LD.E.128 R24, desc[UR6][R30.64] ;  /* 0x000000061e180980 */ /* 0x000ea2000c101d00 */
[----:B------:R-:W-:Y:S02]  /*cc40*/  @P0 LEA.HI.X R29, R105, R149, R106, 0x1, P1 ;  /* 0x00000095691d0211 */ /* 0x000fe400008f0c6a */
[C---:B------:R-:W-:Y:S04]  /*cc50*/  ISETP.GE.AND P1, PT, R181.reuse, R223, PT ;  /* 0x000000dfb500720c */ /* 0x040fe80003f26270 */
[----:B------:R-:W-:Y:S11]  /*cc60*/  ISETP.GE.AND P1, PT, R181, R221, !P1 ;  /* 0x000000ddb500720c */ /* 0x000ff60004f26270 */
[----:B------:R-:W-:Y:S02]  /*cc70*/  @!UPT UIADD3 URZ, URZ, URZ, URZ ;  /* 0x0000003f3f3ff290 */ /* 0x000fe4000fffe03f */
[----:B------:R-:W-:Y:S01]  /*cc80*/  @P1 MOV R143, R139 ;  /* 0x0000008b008f1202 */ /* 0x000fe20000000f00 */
[----:B------:R-:W-:Y:S02]  /*cc90*/  @P1 IMAD R0, R219, 0xa0, RZ ;  /* 0x000000a0db001824 */ /* 0x000fe400078e02ff */
[----:B------:R-:W-:Y:S04]  /*cca0*/  @P1 IMAD.WIDE.U32 R2, R218, 0xa0, R142 ;  /* 0x000000a0da021825 */ /* 0x000fe800078e008e */
[----:B------:R-:W-:Y:S02]  /*ccb0*/  @P1 IMAD.IADD R3, R3, 0x1, R0 ;  /* 0x0000000103031824 */ /* 0x000fe400078e0200 */
[----:B------:R-:W-:Y:S01]  /*ccc0*/  @P1 IMAD R0, R133, 0xa0, RZ ;  /* 0x000000a085001824 */ /* 0x000fe200078e02ff */
[----:B--2---:R-:W-:Y:S04]  /*ccd0*/  @P0 ST.E.128 desc[UR6][R28.64], R24 ;  /* 0x000000181c000985 */ /* 0x004fe8000c101d06 */
[----:B---3--:R2:W3:Y:S02]  /*cce0*/  @P0 LD.E.128 R20, desc[UR6][R30.64+0x80] ;  /* 0x000080061e140980 */ /* 0x0084e4000c101d00 */
[----:B--2---:R-:W-:Y:S04]  /*ccf0*/  @P1 IMAD.WIDE.U32 R30, R132, 0xa0, R148 ;  /* 0x000000a0841e1825 */ /* 0x004fe800078e0094 */
[----:B------:R-:W-:Y:S01]  /*cd00*/  @P1 IMAD.IADD R31, R31, 0x1, R0 ;  /* 0x000000011f1f1824 */ /* 0x000fe200078e0200 */
[----:B---3--:R2:W-:Y:S01]  /*cd10*/  @P0 ST.E.128 desc[UR6][R28.64+0x80], R20 ;  /* 0x000080141c000985 */ /* 0x0085e2000c101d06 */
[C---:B------:R-:W-:Y:S03]  /*cd20*/  ISETP.GE.AND P0, PT, R180.reuse, R223, PT ;  /* 0x000000dfb400720c */ /* 0x040fe60003f06270 */
[----:B-1----:R-:W3:Y:S01]  /*cd30*/  @P1 LD.E.128 R4, desc[UR6][R2.64] ;  /* 0x0000000602041980 */ /* 0x002ee2000c101d00 */
[----:B------:R-:W-:Y:S11]  /*cd40*/  ISETP.GE.AND P0, PT, R180, R221, !P0 ;  /* 0x000000ddb400720c */ /* 0x000ff60004706270 */
[----:B------:R-:W-:Y:S02]  /*cd50*/  @!UPT UIADD3 URZ, URZ, URZ, URZ ;  /* 0x0000003f3f3ff290 */ /* 0x000fe4000fffe03f */
[----:B------:R-:W-:Y:S02]  /*cd60*/  @P0 IMAD.MOV.U32 R143, RZ, RZ, R139 ;  /* 0x000000ffff8f0224 */ /* 0x000fe400078e008b */
[----:B------:R-:W-:Y:S02]  /*cd70*/  @P0 IMAD R0, R219, 0xc0, RZ ;  /* 0x000000c0db000824 */ /* 0x000fe400078e02ff */
[----:B--2---:R-:W-:Y:S05]  /*cd80*/  @P0 IMAD.WIDE.U32 R28, R218, 0xc0, R142 ;  /* 0x000000c0da1c0825 */ /* 0x004fea00078e008e */
[----:B------:R-:W-:Y:S01]  /*cd90*/  @P0 IADD3 R29, R29, R0, RZ ;  /* 0x000000001d1d0210 */ /* 0x000fe20007ffe0ff */
[----:B------:R-:W-:Y:S01]  /*cda0*/  @P0 IMAD R0, R133, 0xc0, RZ ;  /* 0x000000c085000824 */ /* 0x000fe200078e02ff */
[----:B---3--:R-:W-:Y:S04]  /*cdb0*/  @P1 ST.E.128 desc[UR6][R30.64], R4 ;  /* 0x000000041e001985 */ /* 0x008fe8000c101d06 */
[----:B------:R1:W2:Y:S02]  /*cdc0*/  @P1 LD.E.128 R24, desc[UR6][R2.64+0x80] ;  /* 0x0000800602181980 */ /* 0x0002a4000c101d00 */
[----:B-1----:R-:W-:Y:S04]  /*cdd0*/  @P0 IMAD.WIDE.U32 R2, R132, 0xc0, R148 ;  /* 0x000000c084020825 */ /* 0x002fe800078e0094 */
[----:B------:R-:W-:Y:S01]  /*cde0*/  @P0 IMAD.IADD R3, R3, 0x1, R0 ;  /* 0x0000000103030824 */ /* 0x000fe200078e0200 */
[----:B--2---:R1:W-:Y:S01]  /*cdf0*/  @P1 ST.E.128 desc[UR6][R30.64+0x80], R24 ;  /* 0x000080181e001985 */ /* 0x0043e2000c101d06 */
[C---:B------:R-:W-:Y:S03]  /*ce00*/  ISETP.GE.AND P1, PT, R178.reuse, R223, PT ;  /* 0x000000dfb200720c */ /* 0x040fe60003f26270 */
[----:B------:R-:W2:Y:S01]  /*ce10*/  @P0 LD.E.128 R20, desc[UR6][R28.64] ;  /* 0x000000061c140980 */ /* 0x000ea2000c101d00 */
[----:B------:R-:W-:Y:S11]  /*ce20*/  ISETP.GE.AND P1, PT, R178, R221, !P1 ;  /* 0x000000ddb200720c */ /* 0x000ff60004f26270 */
[----:B------:R-:W-:Y:S02]  /*ce30*/  @!UPT UIADD3 URZ, URZ, URZ, URZ ;  /* 0x0000003f3f3ff290 */ /* 0x000fe4000fffe03f */
[----:B------:R-:W-:Y:S02]  /*ce40*/  @P1 IMAD.MOV.U32 R143, RZ, RZ, R139 ;  /* 0x000000ffff8f1224 */ /* 0x000fe400078e008b */
[----:B------:R-:W-:Y:S02]  /*ce50*/  @P1 IMAD R0, R219, 0xe0, RZ ;  /* 0x000000e0db001824 */ /* 0x000fe400078e02ff */
[----:B-1----:R-:W-:Y:S05]  /*ce60*/  @P1 IMAD.WIDE.U32 R30, R218, 0xe0, R142 ;  /* 0x000000e0da1e1825 */ /* 0x002fea00078e008e */
[----:B------:R-:W-:Y:S01]  /*ce70*/  @P1 IADD3 R31, R31, R0, RZ ;  /* 0x000000001f1f1210 */ /* 0x000fe20007ffe0ff */
[----:B------:R-:W-:Y:S01]  /*ce80*/  @P1 IMAD R0, R133, 0xe0, RZ ;  /* 0x000000e085001824 */ /* 0x000fe200078e02ff */
[----:B--2---:R1:W-:Y:S04]  /*ce90*/  @P0 ST.E.128 desc[UR6][R2.64], R20 ;  /* 0x0000001402000985 */ /* 0x0043e8000c101d06 */
[----:B------:R2:W3:Y:S02]  /*cea0*/  @P0 LD.E.128 R4, desc[UR6][R28.64+0x80] ;  /* 0x000080061c040980 */ /* 0x0004e4000c101d00 */
[----:B--2---:R-:W-:Y:S04]  /*ceb0*/  @P1 IMAD.WIDE.U32 R28, R132, 0xe0, R148 ;  /* 0x000000e0841c1825 */ /* 0x004fe800078e0094 */
[----:B------:R-:W-:Y:S01]  /*cec0*/  @P1 IMAD.IADD R29, R29, 0x1, R0 ;  /* 0x000000011d1d1824 */ /* 0x000fe200078e0200 */
[----:B---3--:R2:W-:Y:S04]  /*ced0*/  @P0 ST.E.128 desc[UR6][R2.64+0x80], R4 ;  /* 0x0000800402000985 */ /* 0x0085e8000c101d06 */
[----:B------:R-:W3:Y:S04]  /*cee0*/  @P1 LD.E.128 R24, desc[UR6][R30.64] ;  /* 0x000000061e181980 */ /* 0x000ee8000c101d00 */
[----:B---3--:R2:W-:Y:S04]  /*cef0*/  @P1 ST.E.128 desc[UR6][R28.64], R24 ;  /* 0x000000181c001985 */ /* 0x0085e8000c101d06 */
[----:B-1----:R-:W3:Y:S04]  /*cf00*/  @P1 LD.E.128 R20, desc[UR6][R30.64+0x80] ;  /* 0x000080061e141980 */ /* 0x002ee8000c101d00 */
[----:B---3--:R2:W-:Y:S02]  /*cf10*/  @P1 ST.E.128 desc[UR6][R28.64+0x80], R20 ;  /* 0x000080141c001985 */ /* 0x0085e4000c101d06 */
.L_x_2667:
[----:B------:R-:W-:Y:S05]  /*cf20*/  BSYNC B2 ;  /* 0x0000000000027941 */ /* 0x000fea0003800000 */
.L_x_2648:
[----:B------:R-:W-:Y:S01]  /*cf30*/  ISETP.NE.U32.AND P1, PT, R242, RZ, PT ;  /* 0x000000fff200720c */ /* 0x000fe20003f25070 */
[----:B--2---:R-:W2:Y:S01]  /*cf40*/  LD.E R3, desc[UR6][R10.64+0x128] ;  /* 0x000128060a037980 */ /* 0x004ea2000c101900 */
[----:B-1----:R-:W-:Y:S01]  /*cf50*/  IMAD.MOV.U32 R143, RZ, RZ, R139 ;  /* 0x000000ffff8f7224 */ /* 0x002fe200078e008b */
[----:B------:R-:W-:Y:S01]  /*cf60*/  BSSY B0, `(.L_x_2716) ;  /* 0x000005f000007945 */ /* 0x000fe20003800000 */
[----:B------:R-:W-:Y:S01]  /*cf70*/  ISETP.NE.AND.EX P1, PT, R243, RZ, PT, P1 ;  /* 0x000000fff300720c */ /* 0x000fe20003f25310 */
[----:B--2---:R-:W-:Y:S05]  /*cf80*/  IMAD.U32 R3, R3, -0x80, RZ ;  /* 0xffffff8003037824 */ /* 0x004fea00078e00ff */
[C---:B------:R-:W-:Y:S04]  /*cf90*/  LEA R142, P0, R3.reuse, R142, 0x1 ;  /* 0x0000008e038e7211 */ /* 0x040fe800078008ff */
[----:B------:R-:W-:Y:S03]  /*cfa0*/  LEA.HI.X.SX32 R139, R3, R143, 0x1, P0 ;  /* 0x0000008f038b7211 */ /* 0x000fe600000f0eff */
[----:B------:R-:W-:Y:S06]  /*cfb0*/  @!P1 BRA `(.L_x_2717) ;  /* 0x0000000400449947 */ /* 0x000fec0003800000 */
[----:B------:R-:W-:Y:S04]  /*cfc0*/  IADD3 R3, R13, -0x1, RZ ;  /* 0xffffffff0d037810 */ /* 0x000fe80007ffe0ff */
[----:B------:R-:W-:Y:S11]  /*cfd0*/  ISETP.GT.AND P0, PT, R3, R112, PT ;  /* 0x000000700300720c */ /* 0x000ff60003f04270 */
[----:B------:R-:W-:Y:S02]  /*cfe0*/  @!UPT UIADD3 URZ, URZ, URZ, URZ ;  /* 0x0000003f3f3ff290 */ /* 0x000fe4000fffe03f */
[----:B------:R-:W-:Y:S05]  /*cff0*/  @!P0 BRA `(.L_x_2718) ;  /* 0x0000000400548947 */ /* 0x000fea0003800000 */
[----:B---3--:R-:W-:Y:S01]  /*d000*/  IMAD.MOV.U32 R20, RZ, RZ, RZ ;  /* 0x000000ffff147224 */ /* 0x008fe200078e00ff */
[----:B------:R-:W2:Y:S01]  /*d010*/  LD.E R2, desc[UR6][R10.64+0x170] ;  /* 0x000170060a027980 */ /* 0x000ea2000c101900 */
[----:B------:R-:W-:Y:S03]  /*d020*/  IABS R8, R15 ;  /* 0x0000000f00087213 */ /* 0x000fe60000000000 */
[----:B----4-:R-:W3:Y:S06]  /*d030*/  LD.E.64 R24, desc[UR6][R10.64+0x40] ;  /* 0x000040060a187980 */ /* 0x010eec000c101b00 */
        /* <DEDUP_REMOVED lines=14> */
[----:B------:R-:W5:Y:S04]  /*d120*/  LD.E.64 R20, desc[UR6][R10.64+0x28] ;  /* 0x000028060a147980 */ /* 0x000f68000c101b00 */
        /* <DEDUP_REMOVED lines=45> */
[----:B-----5:R-:W-:Y:S04]  /*d400*/  IMAD.WIDE.U32 R22, R6, R20, R22 ;  /* 0x0000001406167225 */ /* 0x020fe800078e0016 */
[----:B------:R-:W-:Y:S01]  /*d410*/  IMAD R6, R21, R6, RZ ;  /* 0x0000000615067224 */ /* 0x000fe200078e02ff */
[----:B------:R-:W-:Y:S01]  /*d420*/  LEA R150, P1, R22, R150, 0x1 ;  /* 0x0000009616967211 */ /* 0x000fe200078208ff */
[----:B--2---:R-:W-:Y:S02]  /*d430*/  IMAD R4, R17, R0, RZ ;  /* 0x0000000011047224 */ /* 0x004fe400078e02ff */
        /* <DEDUP_REMOVED lines=9> */
.L_x_2717:
[----:B------:R-:W2:Y:S04]  /*d4d0*/  LD.E R5, desc[UR6][R10.64+0x40] ;  /* 0x000040060a057980 */ /* 0x000ea8000c101900 */
[----:B------:R-:W5:Y:S02]  /*d4e0*/  LD.E R3, desc[UR6][R10.64+0x38] ;  /* 0x000038060a037980 */ /* 0x000f64000c101900 */
[----:B-----5:R-:W-:Y:S02]  /*d4f0*/  IMAD.U32 R3, R3, -0x80, RZ ;  /* 0xffffff8003037824 */ /* 0x020fe400078e00ff */
[----:B--2---:R-:W-:Y:S03]  /*d500*/  IMAD.U32 R5, R5, -0x80, RZ ;  /* 0xffffff8005057824 */ /* 0x004fe600078e00ff */
[----:B---3--:R-:W-:Y:S02]  /*d510*/  LEA R148, P0, R3, R148, 0x1 ;  /* 0x0000009403947211 */ /* 0x008fe400078008ff */
[----:B------:R-:W-:Y:S02]  /*d520*/  LEA R150, P1, R5, R150, 0x1 ;  /* 0x0000009605967211 */ /* 0x000fe400078208ff */
[----:B------:R-:W-:Y:S02]  /*d530*/  LEA.HI.X.SX32 R149, R3, R149, 0x1, P0 ;  /* 0x0000009503957211 */ /* 0x000fe400000f0eff */
[----:B------:R-:W-:Y:S09]  /*d540*/  LEA.HI.X.SX32 R151, R5, R151, 0x1, P1 ;  /* 0x0000009705977211 */ /* 0x000ff200008f0eff */
.L_x_2718:
[----:B------:R-:W-:Y:S05]  /*d550*/  BSYNC B0 ;  /* 0x0000000000007941 */ /* 0x000fea0003800000 */
.L_x_2716:
[----:B------:R-:W-:Y:S04]  /*d560*/  IADD3 R13, R13, -0x1, RZ ;  /* 0xffffffff0d0d7810 */ /* 0x000fe80007ffe0ff */
[----:B------:R-:W-:Y:S11]  /*d570*/  ISETP.GT.AND P0, PT, R13, R112, PT ;  /* 0x000000700d00720c */ /* 0x000ff60003f04270 */
[----:B------:R-:W-:Y:S02]  /*d580*/  @!UPT UIADD3 URZ, URZ, URZ, URZ ;  /* 0x0000003f3f3ff290 */ /* 0x000fe4000fffe03f */
[----:B------:R-:W-:Y:S05]  /*d590*/  @P0 BRA `(.L_x_2719) ;  /* 0xffffff5400a80947 */ /* 0x000fea000383ffff */
.L_x_2647:
        /* <DEDUP_REMOVED lines=14> */
[----:B-----5:R-:W4:Y:S04]  /*d680*/  LD.E.U8 R0, desc[UR6][R10.64+0x1b3] ;  /* 0x0001b3060a007980 */ /* 0x020f28000c101100 */
[----:B------:R1:W5:Y:S04]  /*d690*/  LD.E.64 R34, desc[UR6][R10.64+0x148] ;  /* 0x000148060a227980 */ /* 0x000368000c101b00 */
[----:B------:R1:W5:Y:S01]  /*d6a0*/  LD.E.64 R32, desc[UR6][R10.64+0x150] ;  /* 0x000150060a207980 */ /* 0x000362000c101b00 */
[----:B--2---:R-:W-:-:S04]  /*d6b0*/  ISETP.NE.U32.AND P1, PT, R8, RZ, PT ;  /* 0x000000ff0800720c */ /* 0x004fc80003f25070 */
[----:B------:R-:W-:-:S13]  /*d6c0*/  ISETP.NE.AND.EX P1, PT, R9, RZ, PT, P1 ;  /* 0x000000ff0900720c */ /* 0x000fda0003f25310 */
[----:B------:R-:W-:-:S04]  /*d6d0*/  @P1 LEA R14, P0, R236, R8, 0x2 ;  /* 0x00000008ec0e1211 */ /* 0x000fc800078010ff */
[----:B------:R-:W-:-:S05]  /*d6e0*/  @P1 LEA.HI.X R15, R236, R9, R79, 0x2, P0 ;  /* 0x00000009ec0f1211 */ /* 0x000fca00000f144f */
[----:B------:R-:W2:Y:S01]  /*d6f0*/  @P1 LD.E R2, desc[UR6][R14.64] ;  /* 0x000000060e021980 */ /* 0x000ea2000c101900 */
[C---:B------:R-:W-:Y:S02]  /*d700*/  LEA R13, P0, R190.reuse, R188, 0x5 ;  /* 0x000000bcbe0d7211 */ /* 0x040fe400078028ff */
[----:B------:R-:W-:Y:S02]  /*d710*/  LEA.HI R9, R3, R3, RZ, 0x1 ;  /* 0x0000000303097211 */ /* 0x000fe400078f08ff */
[----:B------:R-:W-:Y:S02]  /*d720*/  LEA.HI.X R6, R190, R185, R191, 0x5, P0 ;  /* 0x000000b9be067211 */ /* 0x000fe400000f2cbf */
[----:B---3--:R-:W-:Y:S02]  /*d730*/  LEA R36, P0, R13, R192, 0x1 ;  /* 0x000000c00d247211 */ /* 0x008fe400078008ff */
[----:B------:R-:W-:Y:S02]  /*d740*/  SHF.R.S32.HI R9, RZ, 0x1, R9 ;  /* 0x00000001ff097819 */ /* 0x000fe40000011409 */
[----:B------:R-:W-:-:S02]  /*d750*/  IADD3 R7, P1, R7, R188, RZ ;  /* 0x000000bc07077210 */ /* 0x000fc40007f3e0ff */
[----:B----4-:R-:W-:Y:S01]  /*d760*/  ISETP.NE.AND P4, PT, R0, RZ, PT ;  /* 0x000000ff0000720c */ /* 0x010fe20003f85270 */
[----:B------:R-:W-:Y:S01]  /*d770*/  IMAD.MOV.U32 R184, RZ, RZ, R188 ;  /* 0x000000ffffb87224 */ /* 0x000fe200078e00bc */
[-C--:B------:R-:W-:Y:S02]  /*d780*/  LEA R44, P2, R188, R192.reuse, 0x1 ;  /* 0x000000c0bc2c7211 */ /* 0x080fe400078408ff */
[----:B------:R-:W-:Y:S01]  /*d790*/  LEA.HI.X R37, R13, R193, R6, 0x1, P0 ;  /* 0x000000c10d257211 */ /* 0x000fe200000f0c06 */
[----:B------:R-:W-:Y:S01]  /*d7a0*/  IMAD R6, R186, R9, R81 ;  /* 0x00000009ba067224 */ /* 0x000fe200078e0251 */
[-CC-:B------:R-:W-:Y:S01]  /*d7b0*/  LEA.HI.X R45, R188, R193.reuse, R185.reuse, 0x1, P2 ;  /* 0x000000c1bc2d7211 */ /* 0x180fe200010f0cb9 */
[--C-:B------:R-:W-:Y:S01]  /*d7c0*/  IMAD.X R5, R5, 0x1, R185.reuse, P1 ;  /* 0x0000000105057824 */ /* 0x100fe200008e06b9 */
[----:B------:R-:W-:Y:S01]  /*d7d0*/  LEA R42, P1, R7, R192, 0x1 ;  /* 0x000000c0072a7211 */ /* 0x000fe200078208ff */
[----:B------:R-:W-:Y:S02]  /*d7e0*/  IMAD R4, R191, 0x30, RZ ;  /* 0x00000030bf047824 */ /* 0x000fe400078e02ff */
        /* <DEDUP_REMOVED lines=17> */
[----:B-1----:R-:W-:Y:S08]  /*d900*/  @!P4 BRA `(.L_x_2722) ;  /* 0x000000180070c947 */ /* 0x002ff00003800000 */
[----:B------:R-:W-:Y:S04]  /*d910*/  BSSY B1, `(.L_x_2723) ;  /* 0x0000062000017945 */ /* 0x000fe80003800000 */
[----:B------:R-:W-:Y:S05]  /*d920*/  @!P0 BRA `(.L_x_2724) ;  /* 0x0000000400808947 */ /* 0x000fea0003800000 */
[----:B------:R1:W5:Y:S01]  /*d930*/  LD.E.128 R20, desc[UR6][R44.64] ;  /* 0x000000062c147980 */ /* 0x000362000c101d00 */
[----:B------:R-:W-:Y:S01]  /*d940*/  ISETP.GE.AND P2, PT, R18, R3, PT ;  /* 0x000000031200720c */ /* 0x000fe20003f46270 */
[C---:B------:R-:W-:Y:S01]  /*d950*/  IMAD.SHL.U32 R31, R24.reuse, 0x2, RZ ;  /* 0x00000002181f7824 */ /* 0x040fe200078e00ff */
[----:B------:R-:W-:Y:S01]  /*d960*/  SHF.L.U64.HI R5, R24, 0x1, R25 ;  /* 0x0000000118057819 */ /* 0x000fe20000010219 */
[----:B------:R-:W-:Y:S03]  /*d970*/  BSSY B0, `(.L_x_2725) ;  /* 0x000002d000007945 */ /* 0x000fe60003800000 */
[-C--:B-----5:R-:W-:Y:S02]  /*d980*/  IADD3 R28, P1, R34, R31.reuse, RZ ;  /* 0x0000001f221c7210 */ /* 0x0a0fe40007f3e0ff */
[----:B------:R-:W-:-:S03]  /*d990*/  IADD3 R30, P0, R32, R31, RZ ;  /* 0x0000001f201e7210 */ /* 0x000fc60007f1e0ff */
[--C-:B------:R-:W-:Y:S02]  /*d9a0*/  IMAD.X R29, R35, 0x1, R5.reuse, P1 ;  /* 0x00000001231d7824 */ /* 0x100fe400008e0605 */
[----:B------:R-:W-:Y:S01]  /*d9b0*/  IMAD.X R31, R33, 0x1, R5, P0 ;  /* 0x00000001211f7824 */ /* 0x000fe200000e0605 */
[----:B------:R-:W-:Y:S07]  /*d9c0*/  @P2 BRA `(.L_x_2726) ;  /* 0x00000000009c2947 */ /* 0x000fee0003800000 */
[----:B------:R-:W2:Y:S04]  /*d9d0*/  LD.E.64 R4, desc[UR6][R30.64] ;  /* 0x000000061e047980 */ /* 0x000ea8000c101b00 */
[----:B------:R-:W3:Y:S01]  /*d9e0*/  LD.E.64 R6, desc[UR6][R28.64] ;  /* 0x000000061c067980 */ /* 0x000ee2000c101b00 */
[C---:B------:R-:W-:Y:S01]  /*d9f0*/  SHF.L.U32 R2, R21.reuse, 0x10, RZ ;  /* 0x0000001015027819 */ /* 0x040fe200000006ff */
[----:B------:R-:W-:Y:S01]  /*da00*/  IMAD.U32 R16, R22, 0x10000, RZ ;  /* 0x0001000016107824 */ /* 0x000fe200078e00ff */
[----:B------:R-:W-:Y:S02]  /*da10*/  LOP3.LUT R0, R21, 0xffff0000, RZ, 0xc0, !PT ;  /* 0xffff000015007812 */ /* 0x000fe400078ec0ff */
[C---:B------:R-:W-:Y:S02]  /*da20*/  SHF.L.U32 R27, R23.reuse, 0x10, RZ ;  /* 0x00000010171b7819 */ /* 0x040fe400000006ff */
[----:B------:R-:W-:-:S02]  /*da30*/  LOP3.LUT R23, R23, 0xffff0000, RZ, 0xc0, !PT ;  /* 0xffff000017177812 */ /* 0x000fc400078ec0ff */
[C---:B------:R-:W-:Y:S02]  /*da40*/  SHF.L.U32 R8, R20.reuse, 0x10, RZ ;  /* 0x0000001014087819 */ /* 0x040fe400000006ff */
[----:B------:R-:W-:Y:S02]  /*da50*/  LOP3.LUT R20, R20, 0xffff0000, RZ, 0xc0, !PT ;  /* 0xffff000014147812 */ /* 0x000fe400078ec0ff */
[----:B------:R-:W-:Y:S02]  /*da60*/  LOP3.LUT R26, R22, 0xffff0000, RZ, 0xc0, !PT ;  /* 0xffff0000161a7812 */ /* 0x000fe400078ec0ff */
[----:B--2---:R-:W-:Y:S02]  /*da70*/  LOP3.LUT R15, R4, 0xffff0000, RZ, 0xc0, !PT ;  /* 0xffff0000040f7812 */ /* 0x004fe400078ec0ff */
[C---:B------:R-:W-:Y:S01]  /*da80*/  LOP3.LUT R12, R5.reuse, 0xffff0000, RZ, 0xc0, !PT ;  /* 0xffff0000050c7812 */ /* 0x040fe200078ec0ff */
[----:B------:R-:W-:Y:S01]  /*da90*/  IMAD.U32 R5, R5, 0x10000, RZ ;  /* 0x0001000005057824 */ /* 0x000fe200078e00ff */
[----:B---3--:R-:W-:Y:S01]  /*daa0*/  LOP3.LUT R21, R6, 0xffff0000, RZ, 0xc0, !PT ;  /* 0xffff000006157812 */ /* 0x008fe200078ec0ff */
[C---:B------:R-:W-:Y:S01]  /*dab0*/  FMUL.FTZ R13, R0.reuse, R15 ;  /* 0x0000000f000d7220 */ /* 0x040fe20000410000 */
[----:B------:R-:W-:Y:S01]  /*dac0*/  LOP3.LUT R14, R7, 0xffff0000, RZ, 0xc0, !PT ;  /* 0xffff0000070e7812 */ /* 0x000fe200078ec0ff */
[----:B------:R-:W-:Y:S01]  /*dad0*/  FMUL.FTZ R22, R23, R12 ;  /* 0x0000000c17167220 */ /* 0x000fe20000410000 */
[----:B------:R-:W-:Y:S01]  /*dae0*/  SHF.L.U32 R7, R7, 0x10, RZ ;  /* 0x0000001007077819 */ /* 0x000fe200000006ff */
[-C--:B------:R-:W-:Y:S01]  /*daf0*/  FMUL.FTZ R0, R0, R21.reuse ;  /* 0x0000001500007220 */ /* 0x080fe20000410000 */
[----:B------:R-:W-:Y:S01]  /*db00*/  FFMA.FTZ R13, R2, R21, -R13 ;  /* 0x00000015020d7223 */ /* 0x000fe2000001080d */
[----:B------:R-:W-:Y:S01]  /*db10*/  SHF.L.U32 R21, R6, 0x10, RZ ;  /* 0x0000001006157819 */ /* 0x000fe200000006ff */
[-C--:B------:R-:W-:Y:S01]  /*db20*/  FFMA.FTZ R22, R27, R14.reuse, -R22 ;  /* 0x0000000e1b167223 */ /* 0x080fe20000010816 */
[----:B------:R-:W-:Y:S01]  /*db30*/  FFMA.FTZ R0, R2, R15, R0 ;  /* 0x0000000f02007223 */ /* 0x000fe20000010000 */
[----:B------:R-:W-:Y:S01]  /*db40*/  SHF.L.U32 R15, R4, 0x10, RZ ;  /* 0x00000010040f7819 */ /* 0x000fe200000006ff */
[----:B------:R-:W-:Y:S01]  /*db50*/  FMUL.FTZ R2, R23, R14 ;  /* 0x0000000e17027220 */ /* 0x000fe20000410000 */
[C---:B------:R-:W-:Y:S01]  /*db60*/  FMUL.FTZ R47, R26.reuse, R5 ;  /* 0x000000051a2f7220 */ /* 0x040fe20000410000 */
[----:B------:R-:W-:-:S02]  /*db70*/  FMUL.FTZ R26, R26, R7 ;  /* 0x000000071a1a7220 */ /* 0x000fc40000410000 */
[C---:B------:R-:W-:Y:S01]  /*db80*/  FMUL.FTZ R23, R20.reuse, R15 ;  /* 0x0000000f14177220 */ /* 0x040fe20000410000 */
[----:B------:R-:W-:Y:S01]  /*db90*/  FMUL.FTZ R20, R20, R21 ;  /* 0x0000001514147220 */ /* 0x000fe20000410000 */
[----:B------:R-:W-:Y:S01]  /*dba0*/  FFMA.FTZ R27, R27, R12, R2 ;  /* 0x0000000c1b1b7223 */ /* 0x000fe20000010002 */
[----:B------:R-:W-:Y:S01]  /*dbb0*/  FFMA.FTZ R47, R16, R7, -R47 ;  /* 0x00000007102f7223 */ /* 0x000fe2000001082f */
[C---:B------:R-:W-:Y:S01]  /*dbc0*/  FFMA.FTZ R23, R8.reuse, R21, -R23 ;  /* 0x0000001508177223 */ /* 0x040fe20000010817 */
[----:B------:R-:W-:Y:S01]  /*dbd0*/  FFMA.FTZ R20, R8, R15, R20 ;  /* 0x0000000f08147223 */ /* 0x000fe20000010014 */
[----:B------:R-:W-:Y:S01]  /*dbe0*/  FFMA.FTZ R26, R16, R5, R26 ;  /* 0x00000005101a7223 */ /* 0x000fe2000001001a */
[----:B------:R-:W-:Y:S02]  /*dbf0*/  F2FP.BF16.F32.PACK_AB R27, R27, R22 ;  /* 0x000000161b1b723e */ /* 0x000fe400000010ff */
[----:B------:R-:W-:Y:S02]  /*dc00*/  F2FP.BF16.F32.PACK_AB R21, R0, R13 ;  /* 0x0000000d0015723e */ /* 0x000fe400000010ff */
[----:B------:R-:W-:-:S02]  /*dc10*/  F2FP.BF16.F32.PACK_AB R20, R20, R23 ;  /* 0x000000171414723e */ /* 0x000fc400000010ff */
[----:B------:R-:W-:Y:S02]  /*dc20*/  F2FP.BF16.F32.PACK_AB R22, R26, R47 ;  /* 0x0000002f1a16723e */ /* 0x000fe400000010ff */
[----:B------:R-:W-:Y:S02]  /*dc30*/  MOV R23, R27 ;  /* 0x0000001b00177202 */ /* 0x000fe40000000f00 */
.L_x_2726:
[----:B------:R-:W-:Y:S05]  /*dc40*/  BSYNC B0 ;  /* 0x0000000000007941 */ /* 0x000fea0003800000 */
.L_x_2725:
[----:B------:R2:W-:Y:S04]  /*dc50*/  STS.128 [R239], R20 ;  /* 0x00000014ef007388 */ /* 0x0005e80000000c00 */
[----:B------:R2:W5:Y:S01]  /*dc60*/  LD.E.128 R12, desc[UR6][R44.64+0x80] ;  /* 0x000080062c0c7980 */ /* 0x000562000c101d00 */
[----:B------:R-:W-:Y:S01]  /*dc70*/  IADD3 R0, R18, 0x40, RZ ;  /* 0x0000004012007810 */ /* 0x000fe20007ffe0ff */
[----:B------:R-:W-:Y:S03]  /*dc80*/  BSSY B0, `(.L_x_2727) ;  /* 0x0000029000007945 */ /* 0x000fe60003800000 */
[----:B------:R-:W-:-:S13]  /*dc90*/  ISETP.GE.AND P0, PT, R0, R3, PT ;  /* 0x000000030000720c */ /* 0x000fda0003f06270 */
[----:B------:R-:W-:Y:S05]  /*dca0*/  @P0 BRA `(.L_x_2728) ;  /* 0x0000000000980947 */ /* 0x000fea0003800000 */
[----:B------:R-:W3:Y:S04]  /*dcb0*/  LD.E.64 R4, desc[UR6][R30.64+0x40] ;  /* 0x000040061e047980 */ /* 0x000ee8000c101b00 */
[----:B------:R-:W4:Y:S01]  /*dcc0*/  LD.E.64 R6, desc[UR6][R28.64+0x40] ;  /* 0x000040061c067980 */ /* 0x000f22000c101b00 */
[C---:B-----5:R-:W-:Y:S01]  /*dcd0*/  SHF.L.U32 R27, R15.reuse, 0x10, RZ ;  /* 0x000000100f1b7819 */ /* 0x060fe200000006ff */
[----:B--2---:R-:W-:Y:S01]  /*dce0*/  IMAD.U32 R20, R14, 0x10000, RZ ;  /* 0x000100000e147824 */ /* 0x004fe200078e00ff */
[----:B------:R-:W-:Y:S02]  /*dcf0*/  LOP3.LUT R23, R15, 0xffff0000, RZ, 0xc0, !PT ;  /* 0xffff00000f177812 */ /* 0x000fe400078ec0ff */
[C---:B------:R-:W-:Y:S02]  /*dd00*/  LOP3.LUT R0, R13.reuse, 0xffff0000, RZ, 0xc0, !PT ;  /* 0xffff00000d007812 */ /* 0x040fe400078ec0ff */
[----:B------:R-:W-:-:S02]  /*dd10*/  SHF.L.U32 R2, R13, 0x10, RZ ;  /* 0x000000100d027819 */ /* 0x000fc400000006ff */
        /* <DEDUP_REMOVED lines=15> */
[----:B------:R-:W-:Y:S01]  /*de10*/  SHF.L.U32 R15, R4, 0x10, RZ ;  /* 0x00000010040f7819 */ /* 0x000fe200000006ff */
[-C--:B------:R-:W-:Y:S01]  /*de20*/  FMUL.FTZ R2, R23, R16.reuse ;  /* 0x0000001017027220 */ /* 0x080fe20000410000 */
[C---:B------:R-:W-:Y:S01]  /*de30*/  FMUL.FTZ R29, R26.reuse, R5 ;  /* 0x000000051a1d7220 */ /* 0x040fe20000410000 */
[----:B------:R-:W-:Y:S01]  /*de40*/  FMUL.FTZ R26, R26, R7 ;  /* 0x000000071a1a7220 */ /* 0x000fe20000410000 */
[C---:B------:R-:W-:Y:S01]  /*de50*/  FFMA.FTZ R14, R27.reuse, R16, -R14 ;  /* 0x000000101b0e7223 */ /* 0x040fe2000001080e */
[C---:B------:R-:W-:Y:S01]  /*de60*/  FMUL.FTZ R23, R22.reuse, R15 ;  /* 0x0000000f16177220 */ /* 0x040fe20000410000 */
[----:B------:R-:W-:Y:S01]  /*de70*/  FMUL.FTZ R22, R22, R21 ;  /* 0x0000001516167220 */ /* 0x000fe20000410000 */
[----:B------:R-:W-:Y:S01]  /*de80*/  FFMA.FTZ R27, R27, R12, R2 ;  /* 0x0000000c1b1b7223 */ /* 0x000fe20000010002 */
        /* <DEDUP_REMOVED lines=8> */
.L_x_2728:
[----:B------:R-:W-:Y:S05]  /*df10*/  BSYNC B0 ;  /* 0x0000000000007941 */ /* 0x000fea0003800000 */
.L_x_2727:
[----:B-----5:R3:W-:Y:S02]  /*df20*/  STS.128 [R239+0x2000], R12 ;  /* 0x0020000cef007388 */ /* 0x0207e40000000c00 */
.L_x_2724:
[----:B------:R-:W-:Y:S05]  /*df30*/  BSYNC B1 ;  /* 0x0000000000017941 */ /* 0x000fea0003800000 */
.L_x_2723:
[----:B------:R-:W-:Y:S01]  /*df40*/  VIADD R0, R186, 0x10 ;  /* 0x00000010ba007836 */ /* 0x000fe20000000000 */
[----:B------:R-:W-:Y:S04]  /*df50*/  BSSY B1, `(.L_x_2729) ;  /* 0x0000066000017945 */ /* 0x000fe80003800000 */
[----:B------:R-:W-:-:S04]  /*df60*/  ISETP.GE.AND P0, PT, R0, R17, PT ;  /* 0x000000110000720c */ /* 0x000fc80003f06270 */
[----:B------:R-:W-:-:S13]  /*df70*/  ISETP.LT.OR P0, PT, R57, -0x87, P0 ;  /* 0xffffff793900780c */ /* 0x000fda0000701670 */
[----:B------:R-:W-:Y:S05]  /*df80*/  @P0 BRA `(.L_x_2730) ;  /* 0x0000000400880947 */ /* 0x000fea0003800000 */
[----:B--2---:R2:W5:Y:S01]  /*df90*/  LD.E.128 R20, desc[UR6][R42.64] ;  /* 0x000000062a147980 */ /* 0x004562000c101d00 */
[----:B------:R-:W-:-:S04]  /*dfa0*/  IADD3 R5, P0, R41, R24, RZ ;  /* 0x0000001829057210 */ /* 0x000fc80007f1e0ff */
[----:B------:R-:W-:Y:S01]  /*dfb0*/  LEA.HI.X.SX32 R2, R41, R25, 0x1, P0 ;  /* 0x0000001929027211 */ /* 0x000fe200000f0eff */
[C---:B------:R-:W-:Y:S01]  /*dfc0*/  IMAD.SHL.U32 R41, R5.reuse, 0x2, RZ ;  /* 0x0000000205297824 */ /* 0x040fe200078e00ff */
[----:B------:R-:W-:Y:S02]  /*dfd0*/  ISETP.GE.AND P0, PT, R18, R3, PT ;  /* 0x000000031200720c */ /* 0x000fe40003f06270 */
[----:B------:R-:W-:Y:S02]  /*dfe0*/  SHF.L.U64.HI R5, R5, 0x1, R2 ;  /* 0x0000000105057819 */ /* 0x000fe40000010202 */
[-C--:B-----5:R-:W-:Y:S02]  /*dff0*/  IADD3 R30, P2, R34, R41.reuse, RZ ;  /* 0x00000029221e7210 */ /* 0x0a0fe40007f5e0ff */
[----:B------:R-:W-:Y:S01]  /*e000*/  IADD3 R40, P1, R32, R41, RZ ;  /* 0x0000002920287210 */ /* 0x000fe20007f3e0ff */
[----:B------:R-:W-:Y:S02]  /*e010*/  BSSY B0, `(.L_x_2731) ;  /* 0x000002b000007945 */ /* 0x000fe40003800000 */
[----:B------:R-:W-:-:S02]  /*e020*/  IMAD.X R31, R35, 0x1, R5, P2 ;  /* 0x00000001231f7824 */ /* 0x000fc400010e0605 */
[----:B------:R-:W-:Y:S02]  /*e030*/  IMAD.X R41, R33, 0x1, R5, P1 ;  /* 0x0000000121297824 */ /* 0x000fe400008e0605 */
[----:B------:R-:W-:Y:S06]  /*e040*/  @P0 BRA `(.L_x_2732) ;  /* 0x00000000009c0947 */ /* 0x000fec0003800000 */
[----:B------:R-:W4:Y:S04]  /*e050*/  LD.E.64 R4, desc[UR6][R40.64] ;  /* 0x0000000628047980 */ /* 0x000f28000c101b00 */
[----:B------:R-:W5:Y:S01]  /*e060*/  LD.E.64 R6, desc[UR6][R30.64] ;  /* 0x000000061e067980 */ /* 0x000f62000c101b00 */
[C---:B------:R-:W-:Y:S02]  /*e070*/  SHF.L.U32 R8, R21.reuse, 0x10, RZ ;  /* 0x0000001015087819 */ /* 0x040fe400000006ff */
[----:B------:R-:W-:Y:S02]  /*e080*/  LOP3.LUT R2, R21, 0xffff0000, RZ, 0xc0, !PT ;  /* 0xffff000015027812 */ /* 0x000fe400078ec0ff */
[C---:B------:R-:W-:Y:S02]  /*e090*/  SHF.L.U32 R27, R23.reuse, 0x10, RZ ;  /* 0x00000010171b7819 */ /* 0x040fe400000006ff */
[----:B------:R-:W-:-:S02]  /*e0a0*/  LOP3.LUT R23, R23, 0xffff0000, RZ, 0xc0, !PT ;  /* 0xffff000017177812 */ /* 0x000fc400078ec0ff */
[C---:B---3--:R-:W-:Y:S02]  /*e0b0*/  SHF.L.U32 R12, R20.reuse, 0x10, RZ ;  /* 0x00000010140c7819 */ /* 0x048fe400000006ff */
[----:B------:R-:W-:Y:S01]  /*e0c0*/  LOP3.LUT R26, R20, 0xffff0000, RZ, 0xc0, !PT ;  /* 0xffff0000141a7812 */ /* 0x000fe200078ec0ff */
[C---:B------:R-:W-:Y:S01]  /*e0d0*/  IMAD.U32 R20, R22.reuse, 0x10000, RZ ;  /* 0x0001000016147824 */ /* 0x040fe200078e00ff */
[----:B------:R-:W-:Y:S02]  /*e0e0*/  LOP3.LUT R28, R22, 0xffff0000, RZ, 0xc0, !PT ;  /* 0xffff0000161c7812 */ /* 0x000fe400078ec0ff */
[----:B----4-:R-:W-:Y:S02]  /*e0f0*/  LOP3.LUT R15, R4, 0xffff0000, RZ, 0xc0, !PT ;  /* 0xffff0000040f7812 */ /* 0x010fe400078ec0ff */
[C---:B------:R-:W-:Y:S01]  /*e100*/  LOP3.LUT R14, R5.reuse, 0xffff0000, RZ, 0xc0, !PT ;  /* 0xffff0000050e7812 */ /* 0x040fe200078ec0ff */
[----:B------:R-:W-:Y:S01]  /*e110*/  IMAD.U32 R5, R5, 0x10000, RZ ;  /* 0x0001000005057824 */ /* 0x000fe200078e00ff */
[----:B-----5:R-:W-:Y:S01]  /*e120*/  LOP3.LUT R21, R6, 0xffff0000, RZ, 0xc0, !PT ;  /* 0xffff000006157812 */ /* 0x020fe200078ec0ff */
        /* <DEDUP_REMOVED lines=25> */
.L_x_2732:
[----:B------:R-:W-:Y:S05]  /*e2c0*/  BSYNC B0 ;  /* 0x0000000000007941 */ /* 0x000fea0003800000 */
.L_x_2731:
[----:B------:R4:W-:Y:S04]  /*e2d0*/  STS.128 [R239+0x800], R20 ;  /* 0x00080014ef007388 */ /* 0x0009e80000000c00 */
[----:B---3--:R4:W5:Y:S01]  /*e2e0*/  LD.E.128 R12, desc[UR6][R42.64+0x80] ;  /* 0x000080062a0c7980 */ /* 0x008962000c101d00 */
[----:B------:R-:W-:Y:S01]  /*e2f0*/  IADD3 R2, R18, 0x40, RZ ;  /* 0x0000004012027810 */ /* 0x000fe20007ffe0ff */
[----:B------:R-:W-:Y:S03]  /*e300*/  BSSY B0, `(.L_x_2733) ;  /* 0x0000029000007945 */ /* 0x000fe60003800000 */
[----:B------:R-:W-:-:S13]  /*e310*/  ISETP.GE.AND P0, PT, R2, R3, PT ;  /* 0x000000030200720c */ /* 0x000fda0003f06270 */
[----:B------:R-:W-:Y:S05]  /*e320*/  @P0 BRA `(.L_x_2734) ;  /* 0x0000000000980947 */ /* 0x000fea0003800000 */
[----:B------:R-:W3:Y:S04]  /*e330*/  LD.E.64 R4, desc[UR6][R40.64+0x40] ;  /* 0x0000400628047980 */ /* 0x000ee8000c101b00 */
[----:B------:R-:W2:Y:S01]  /*e340*/  LD.E.64 R6, desc[UR6][R30.64+0x40] ;  /* 0x000040061e067980 */ /* 0x000ea2000c101b00 */
[C---:B-----5:R-:W-:Y:S01]  /*e350*/  LOP3.LUT R2, R13.reuse, 0xffff0000, RZ, 0xc0, !PT ;  /* 0xffff00000d027812 */ /* 0x060fe200078ec0ff */
[----:B----4-:R-:W-:Y:S01]  /*e360*/  IMAD.U32 R20, R14, 0x10000, RZ ;  /* 0x000100000e147824 */ /* 0x010fe200078e00ff */
        /* <DEDUP_REMOVED lines=34> */
.L_x_2734:
[----:B------:R-:W-:Y:S05]  /*e590*/  BSYNC B0 ;  /* 0x0000000000007941 */ /* 0x000fea0003800000 */
.L_x_2733:
[----:B-----5:R3:W-:Y:S02]  /*e5a0*/  STS.128 [R239+0x2800], R12 ;  /* 0x0028000cef007388 */ /* 0x0207e40000000c00 */
.L_x_2730:
[----:B------:R-:W-:Y:S05]  /*e5b0*/  BSYNC B1 ;  /* 0x0000000000017941 */ /* 0x000fea0003800000 */
.L_x_2729:
[----:B------:R-:W-:Y:S01]  /*e5c0*/  VIADD R16, R186, 0x20 ;  /* 0x00000020ba107836 */ /* 0x000fe20000000000 */
[----:B------:R-:W-:Y:S04]  /*e5d0*/  BSSY B1, `(.L_x_2735) ;  /* 0x0000067000017945 */ /* 0x000fe80003800000 */
[----:B------:R-:W-:-:S04]  /*e5e0*/  ISETP.GE.AND P0, PT, R16, R17, PT ;  /* 0x000000111000720c */ /* 0x000fc80003f06270 */
[----:B------:R-:W-:-:S13]  /*e5f0*/  ISETP.LT.OR P0, PT, R57, -0x107, P0 ;  /* 0xfffffef93900780c */ /* 0x000fda0000701670 */
[----:B------:R-:W-:Y:S05]  /*e600*/  @P0 BRA `(.L_x_2736) ;  /* 0x00000004008c0947 */ /* 0x000fea0003800000 */
[----:B---3--:R3:W5:Y:S01]  /*e610*/  LD.E.128 R12, desc[UR6][R36.64] ;  /* 0x00000006240c7980 */ /* 0x008762000c101d00 */
[----:B------:R-:W-:-:S05]  /*e620*/  IMAD.SHL.U32 R5, R9, 0x20, RZ ;  /* 0x0000002009057824 */ /* 0x000fca00078e00ff */
[----:B------:R-:W-:-:S04]  /*e630*/  IADD3 R2, P0, R5, R24, RZ ;  /* 0x0000001805027210 */ /* 0x000fc80007f1e0ff */
[----:B------:R-:W-:Y:S01]  /*e640*/  LEA.HI.X.SX32 R5, R5, R25, 0x1, P0 ;  /* 0x0000001905057211 */ /* 0x000fe200000f0eff */
[----:B------:R-:W-:Y:S01]  /*e650*/  IMAD.SHL.U32 R41, R2, 0x2, RZ ;  /* 0x0000000202297824 */ /* 0x000fe200078e00ff */
[----:B------:R-:W-:Y:S02]  /*e660*/  ISETP.GE.AND P0, PT, R18, R3, PT ;  /* 0x000000031200720c */ /* 0x000fe40003f06270 */
[----:B------:R-:W-:Y:S02]  /*e670*/  SHF.L.U64.HI R5, R2, 0x1, R5 ;  /* 0x0000000102057819 */ /* 0x000fe40000010205 */
[-C--:B-----5:R-:W-:Y:S02]  /*e680*/  IADD3 R30, P2, R34, R41.reuse, RZ ;  /* 0x00000029221e7210 */ /* 0x0a0fe40007f5e0ff */
[----:B------:R-:W-:Y:S01]  /*e690*/  IADD3 R40, P1, R32, R41, RZ ;  /* 0x0000002920287210 */ /* 0x000fe20007f3e0ff */
[----:B------:R-:W-:Y:S02]  /*e6a0*/  BSSY B0, `(.L_x_2737) ;  /* 0x000002a000007945 */ /* 0x000fe40003800000 */
[----:B------:R-:W-:-:S02]  /*e6b0*/  IMAD.X R31, R35, 0x1, R5, P2 ;  /* 0x00000001231f7824 */ /* 0x000fc400010e0605 */
[----:B------:R-:W-:Y:S02]  /*e6c0*/  IMAD.X R41, R33, 0x1, R5, P1 ;  /* 0x0000000121297824 */ /* 0x000fe400008e0605 */
[----:B---3--:R-:W-:Y:S06]  /*e6d0*/  @P0 BRA `(.L_x_2738) ;  /* 0x0000000000980947 */ /* 0x008fec0003800000 */
[----:B------:R-:W3:Y:S04]  /*e6e0*/  LD.E.64 R4, desc[UR6][R40.64] ;  /* 0x0000000628047980 */ /* 0x000ee8000c101b00 */
[----:B------:R-:W5:Y:S01]  /*e6f0*/  LD.E.64 R6, desc[UR6][R30.64] ;  /* 0x000000061e067980 */ /* 0x000f62000c101b00 */
[C---:B------:R-:W-:Y:S01]  /*e700*/  LOP3.LUT R2, R13.reuse, 0xffff0000, RZ, 0xc0, !PT ;  /* 0xffff00000d027812 */ /* 0x040fe200078ec0ff */
[----:B--2-4-:R-:W-:Y:S01]  /*e710*/  IMAD.U32 R22, R14, 0x10000, RZ ;  /* 0x000100000e167824 */ /* 0x014fe200078e00ff */
        /* <DEDUP_REMOVED lines=34> */
.L_x_2738:
[----:B------:R-:W-:Y:S05]  /*e940*/  BSYNC B0 ;  /* 0x0000000000007941 */ /* 0x000fea0003800000 */
.L_x_2737:
[----:B------:R3:W-:Y:S04]  /*e950*/  STS.128 [R239+0x1000], R12 ;  /* 0x0010000cef007388 */ /* 0x0007e80000000c00 */
[----:B--2-4-:R3:W5:Y:S01]  /*e960*/  LD.E.128 R20, desc[UR6][R36.64+0x80] ;  /* 0x0000800624147980 */ /* 0x014762000c101d00 */
[----:B------:R-:W-:Y:S01]  /*e970*/  IADD3 R2, R18, 0x40, RZ ;  /* 0x0000004012027810 */ /* 0x000fe20007ffe0ff */
[----:B------:R-:W-:Y:S03]  /*e980*/  BSSY B0, `(.L_x_2739) ;  /* 0x000002a000007945 */ /* 0x000fe60003800000 */
[----:B------:R-:W-:-:S13]  /*e990*/  ISETP.GE.AND P0, PT, R2, R3, PT ;  /* 0x000000030200720c */ /* 0x000fda0003f06270 */
[----:B------:R-:W-:Y:S05]  /*e9a0*/  @P0 BRA `(.L_x_2740) ;  /* 0x00000000009c0947 */ /* 0x000fea0003800000 */
[----:B------:R-:W2:Y:S04]  /*e9b0*/  LD.E.64 R4, desc[UR6][R40.64+0x40] ;  /* 0x0000400628047980 */ /* 0x000ea8000c101b00 */
[----:B------:R-:W4:Y:S01]  /*e9c0*/  LD.E.64 R6, desc[UR6][R30.64+0x40] ;  /* 0x000040061e067980 */ /* 0x000f22000c101b00 */
[C---:B-----5:R-:W-:Y:S01]  /*e9d0*/  SHF.L.U32 R8, R21.reuse, 0x10, RZ ;  /* 0x0000001015087819 */ /* 0x060fe200000006ff */
[----:B------:R-:W-:Y:S01]  /*e9e0*/  IMAD.U32 R26, R22, 0x10000, RZ ;  /* 0x00010000161a7824 */ /* 0x000fe200078e00ff */
[----:B------:R-:W-:Y:S02]  /*e9f0*/  LOP3.LUT R2, R21, 0xffff0000, RZ, 0xc0, !PT ;  /* 0xffff000015027812 */ /* 0x000fe400078ec0ff */
[----:B------:R-:W-:Y:S02]  /*ea00*/  SHF.L.U32 R27, R23, 0x10, RZ ;  /* 0x00000010171b7819 */ /* 0x000fe400000006ff */
[----:B---3--:R-:W-:-:S02]  /*ea10*/  SHF.L.U32 R12, R20, 0x10, RZ ;  /* 0x00000010140c7819 */ /* 0x008fc400000006ff */
[----:B------:R-:W-:Y:S02]  /*ea20*/  LOP3.LUT R28, R20, 0xffff0000, RZ, 0xc0, !PT ;  /* 0xffff0000141c7812 */ /* 0x000fe400078ec0ff */
[----:B------:R-:W-:Y:S02]  /*ea30*/  LOP3.LUT R23, R23, 0xffff0000, RZ, 0xc0, !PT ;  /* 0xffff000017177812 */ /* 0x000fe400078ec0ff */
[----:B------:R-:W-:Y:S02]  /*ea40*/  LOP3.LUT R29, R22, 0xffff0000, RZ, 0xc0, !PT ;  /* 0xffff0000161d7812 */ /* 0x000fe400078ec0ff */
[----:B--2---:R-:W-:Y:S02]  /*ea50*/  LOP3.LUT R15, R4, 0xffff0000, RZ, 0xc0, !PT ;  /* 0xffff0000040f7812 */ /* 0x004fe400078ec0ff */
[C---:B------:R-:W-:Y:S01]  /*ea60*/  LOP3.LUT R14, R5.reuse, 0xffff0000, RZ, 0xc0, !PT ;  /* 0xffff0000050e7812 */ /* 0x040fe200078ec0ff */
[----:B------:R-:W-:Y:S01]  /*ea70*/  IMAD.U32 R5, R5, 0x10000, RZ ;  /* 0x0001000005057824 */ /* 0x000fe200078e00ff */
        /* <DEDUP_REMOVED lines=26> */
.L_x_2740:
[----:B------:R-:W-:Y:S05]  /*ec20*/  BSYNC B0 ;  /* 0x0000000000007941 */ /* 0x000fea0003800000 */
.L_x_2739:
[----:B-----5:R2:W-:Y:S02]  /*ec30*/  STS.128 [R239+0x3000], R20 ;  /* 0x00300014ef007388 */ /* 0x0205e40000000c00 */
.L_x_2736:
[----:B------:R-:W-:Y:S05]  /*ec40*/  BSYNC B1 ;  /* 0x0000000000017941 */ /* 0x000fea0003800000 */
.L_x_2735:
[----:B------:R-:W-:-:S05]  /*ec50*/  VIADD R28, R186, 0x30 ;  /* 0x00000030ba1c7836 */ /* 0x000fca0000000000 */
[----:B------:R-:W-:-:S04]  /*ec60*/  ISETP.GE.AND P0, PT, R28, R17, PT ;  /* 0x000000111c00720c */ /* 0x000fc80003f06270 */
[----:B------:R-:W-:-:S13]  /*ec70*/  ISETP.LT.OR P0, PT, R57, -0x187, P0 ;  /* 0xfffffe793900780c */ /* 0x000fda0000701670 */
[----:B------:R-:W-:Y:S05]  /*ec80*/  @P0 BRA `(.L_x_2741) ;  /* 0x0000003400740947 */ /* 0x000fea0003800000 */
[----:B---3--:R3:W5:Y:S01]  /*ec90*/  LD.E.128 R12, desc[UR6][R38.64] ;  /* 0x00000006260c7980 */ /* 0x008762000c101d00 */
[----:B------:R-:W-:-:S05]  /*eca0*/  IMAD R9, R9, 0x30, RZ ;  /* 0x0000003009097824 */ /* 0x000fca00078e02ff */
        /* <DEDUP_REMOVED lines=13> */
[C---:B--2-4-:R-:W-:Y:S01]  /*ed80*/  SHF.L.U32 R22, R15.reuse, 0x10, RZ ;  /* 0x000000100f167819 */ /* 0x054fe200000006ff */
[----:B------:R-:W-:Y:S01]  /*ed90*/  IMAD.U32 R23, R14, 0x10000, RZ ;  /* 0x000100000e177824 */ /* 0x000fe200078e00ff */
[----:B------:R-:W-:Y:S02]  /*eda0*/  LOP3.LUT R20, R15, 0xffff0000, RZ, 0xc0, !PT ;  /* 0xffff00000f147812 */ /* 0x000fe400078ec0ff */
[C---:B------:R-:W-:Y:S02]  /*edb0*/  LOP3.LUT R2, R13.reuse, 0xffff0000, RZ, 0xc0, !PT ;  /* 0xffff00000d027812 */ /* 0x040fe400078ec0ff */
[----:B------:R-:W-:-:S02]  /*edc0*/  SHF.L.U32 R8, R13, 0x10, RZ ;  /* 0x000000100d087819 */ /* 0x000fc400000006ff */
[C---:B------:R-:W-:Y:S02]  /*edd0*/  SHF.L.U32 R9, R12.reuse, 0x10, RZ ;  /* 0x000000100c097819 */ /* 0x040fe400000006ff */
[----:B------:R-:W-:Y:S02]  /*ede0*/  LOP3.LUT R24, R12, 0xffff0000, RZ, 0xc0, !PT ;  /* 0xffff00000c187812 */ /* 0x000fe400078ec0ff */
[----:B------:R-:W-:Y:S02]  /*edf0*/  LOP3.LUT R14, R14, 0xffff0000, RZ, 0xc0, !PT ;  /* 0xffff00000e0e7812 */ /* 0x000fe400078ec0ff */
[----:B---3--:R-:W-:Y:S02]  /*ee00*/  LOP3.LUT R15, R4, 0xffff0000, RZ, 0xc0, !PT ;  /* 0xffff0000040f7812 */ /* 0x008fe400078ec0ff */
[C---:B------:R-:W-:Y:S01]  /*ee10*/  LOP3.LUT R12, R5.reuse, 0xffff0000, RZ, 0xc0, !PT ;  /* 0xffff0000050c7812 */ /* 0x040fe200078ec0ff */
[----:B------:R-:W-:Y:S01]  /*ee20*/  IMAD.U32 R5, R5, 0x10000, RZ ;  /* 0x0001000005057824 */ /* 0x000fe200078e00ff */
[----:B-----5:R-:W-:Y:S01]  /*ee30*/  LOP3.LUT R21, R6, 0xffff0000, RZ, 0xc0, !PT ;  /* 0xffff000006157812 */ /* 0x020fe200078ec0ff */
[----:B------:R-:W-:Y:S01]  /*ee40*/  FMUL.FTZ R13, R2, R15 ;  /* 0x0000000f020d7220 */ /* 0x000fe20000410000 */
[C---:B------:R-:W-:Y:S01]  /*ee50*/  LOP3.LUT R17, R7.reuse, 0xffff0000, RZ, 0xc0, !PT ;  /* 0xffff000007117812 */ /* 0x040fe200078ec0ff */
        /* <DEDUP_REMOVED lines=8> */
[----:B------:R-:W-:Y:S01]  /*eee0*/  FMUL.FTZ R8, R24, R4 ;  /* 0x0000000418087220 */ /* 0x000fe20000410000 */
[----:B------:R-:W-:Y:S01]  /*eef0*/  FMUL.FTZ R20, R14, R5 ;  /* 0x000000050e147220 */ /* 0x000fe20000410000 */
[C---:B------:R-:W-:Y:S01]  /*ef00*/  FFMA.FTZ R25, R22.reuse, R17, -R25 ;  /* 0x0000001116197223 */ /* 0x040fe20000010819 */
[----:B------:R-:W-:Y:S01]  /*ef10*/  FFMA.FTZ R12, R22, R12, R15 ;  /* 0x0000000c160c7223 */ /* 0x000fe2000001000f */
        /* <DEDUP_REMOVED lines=11> */
.L_x_2743:
[----:B------:R-:W-:Y:S05]  /*efd0*/  BSYNC B0 ;  /* 0x0000000000007941 */ /* 0x000fea0003800000 */
.L_x_2742:
[----:B------:R3:W-:Y:S04]  /*efe0*/  STS.128 [R239+0x1800], R12 ;  /* 0x0018000cef007388 */ /* 0x0007e80000000c00 */
[----:B------:R-:W5:Y:S01]  /*eff0*/  LD.E.128 R36, desc[UR6][R38.64+0x80] ;  /* 0x0000800626247980 */ /* 0x000f62000c101d00 */
[----:B------:R-:W-:Y:S01]  /*f000*/  IADD3 R18, R18, 0x40, RZ ;  /* 0x0000004012127810 */ /* 0x000fe20007ffe0ff */
[----:B------:R-:W-:Y:S03]  /*f010*/  BSSY B0, `(.L_x_2744) ;  /* 0x0000029000007945 */ /* 0x000fe60003800000 */
[----:B------:R-:W-:-:S13]  /*f020*/  ISETP.GE.AND P0, PT, R18, R3, PT ;  /* 0x000000031200720c */ /* 0x000fda0003f06270 */
[----:B------:R-:W-:Y:S05]  /*f030*/  @P0 BRA `(.L_x_2745) ;  /* 0x0000000000980947 */ /* 0x000fea0003800000 */
[----:B------:R-:W3:Y:S04]  /*f040*/  LD.E.64 R2, desc[UR6][R30.64+0x40] ;  /* 0x000040061e027980 */ /* 0x000ee8000c101b00 */
[----:B------:R-:W2:Y:S01]  /*f050*/  LD.E.64 R4, desc[UR6][R26.64+0x40] ;  /* 0x000040061a047980 */ /* 0x000ea2000c101b00 */
[C---:B-----5:R-:W-:Y:S01]  /*f060*/  LOP3.LUT R6, R37.reuse, 0xffff0000, RZ, 0xc0, !PT ;  /* 0xffff000025067812 */ /* 0x060fe200078ec0ff */
[----:B------:R-:W-:Y:S01]  /*f070*/  IMAD.U32 R19, R38, 0x10000, RZ ;  /* 0x0001000026137824 */ /* 0x000fe200078e00ff */
[----:B------:R-:W-:Y:S02]  /*f080*/  SHF.L.U32 R7, R37, 0x10, RZ ;  /* 0x0000001025077819 */ /* 0x000fe400000006ff */
[C---:B------:R-:W-:Y:S02]  /*f090*/  LOP3.LUT R17, R39.reuse, 0xffff0000, RZ, 0xc0, !PT ;  /* 0xffff000027117812 */ /* 0x040fe400078ec0ff */
[----:B------:R-:W-:-:S02]  /*f0a0*/  SHF.L.U32 R18, R39, 0x10, RZ ;  /* 0x0000001027127819 */ /* 0x000fc400000006ff */
        /* <DEDUP_REMOVED lines=8> */
[----:B----4-:R-:W-:Y:S01]  /*f130*/  FMUL.FTZ R21, R17, R9 ;  /* 0x0000000911157220 */ /* 0x010fe20000410000 */
        /* <DEDUP_REMOVED lines=10> */
[----:B------:R-:W-:Y:S01]  /*f1e0*/  FMUL.FTZ R2, R38, R3 ;  /* 0x0000000326027220 */ /* 0x000fe20000410000 */
[C---:B------:R-:W-:Y:S01]  /*f1f0*/  FMUL.FTZ R9, R36.reuse, R13 ;  /* 0x0000000d24097220 */ /* 0x040fe20000410000 */
[----:B------:R-:W-:Y:S01]  /*f200*/  FMUL.FTZ R36, R36, R15 ;  /* 0x0000000f24247220 */ /* 0x000fe20000410000 */
        /* <DEDUP_REMOVED lines=9> */
.L_x_2745:
[----:B------:R-:W-:Y:S05]  /*f2a0*/  BSYNC B0 ;  /* 0x0000000000007941 */ /* 0x000fea0003800000 */
.L_x_2744:
[----:B-----5:R1:W-:Y:S01]  /*f2b0*/  STS.128 [R239+0x3800], R36 ;  /* 0x00380024ef007388 */ /* 0x0203e20000000c00 */
[----:B------:R-:W-:Y:S05]  /*f2c0*/  BRA `(.L_x_2741) ;  /* 0x0000002c00e47947 */ /* 0x000fea0003800000 */
.L_x_2722:
[----:B------:R-:W-:Y:S04]  /*f2d0*/  BSSY B1, `(.L_x_2746) ;  /* 0x00000ad000017945 */ /* 0x000fe80003800000 */
[----:B------:R-:W-:Y:S05]  /*f2e0*/  @!P0 BRA `(.L_x_2747) ;  /* 0x0000000800ac8947 */ /* 0x000fea0003800000 */
        /* <DEDUP_REMOVED lines=12> */
[----:B-----5:R-:W-:Y:S01]  /*f3b0*/  LEA R12, P0, R15, R32, 0x1 ;  /* 0x000000200f0c7211 */ /* 0x020fe200078008ff */
[----:B------:R-:W-:Y:S01]  /*f3c0*/  IMAD.MOV.U32 R21, RZ, RZ, RZ ;  /* 0x000000ffff157224 */ /* 0x000fe200078e00ff */
[----:B------:R-:W-:Y:S01]  /*f3d0*/  @P1 IADD3 R21, -R9, RZ, RZ ;  /* 0x000000ff09151210 */ /* 0x000fe20007ffe1ff */
[----:B------:R-:W2:Y:S01]  /*f3e0*/  LD.E.128 R4, desc[UR6][R4.64] ;  /* 0x0000000604047980 */ /* 0x000ea2000c101d00 */
[----:B------:R-:W-:Y:S02]  /*f3f0*/  LEA.HI.X R13, R15, R33, R13, 0x1, P0 ;  /* 0x000000210f0d7211 */ /* 0x000fe400000f0c0d */
[----:B------:R-:W-:-:S04]  /*f400*/  IADD3 R23, P0, R21, R2, RZ ;  /* 0x0000000215177210 */ /* 0x000fc80007f1e0ff */
[----:B------:R-:W3:Y:S01]  /*f410*/  LD.E.128 R12, desc[UR6][R12.64] ;  /* 0x000000060c0c7980 */ /* 0x000ee2000c101d00 */
[----:B------:R-:W-:Y:S02]  /*f420*/  LEA.HI.X.SX32 R21, R21, R8, 0x1, P0 ;  /* 0x0000000815157211 */ /* 0x000fe400000f0eff */
[----:B------:R-:W-:-:S04]  /*f430*/  LEA R20, P0, R23, R34, 0x1 ;  /* 0x0000002217147211 */ /* 0x000fc800078008ff */
[----:B------:R-:W-:-:S06]  /*f440*/  LEA.HI.X R21, R23, R35, R21, 0x1, P0 ;  /* 0x0000002317157211 */ /* 0x000fcc00000f0c15 */
[----:B------:R-:W4:Y:S01]  /*f450*/  LD.E.128 R20, desc[UR6][R20.64] ;  /* 0x0000000614147980 */ /* 0x000f22000c101d00 */
[C---:B------:R-:W-:Y:S01]  /*f460*/  IMAD.U32 R24, R28.reuse, 0x10000, RZ ;  /* 0x000100001c187824 */ /* 0x040fe200078e00ff */
        /* <DEDUP_REMOVED lines=9> */
[----:B------:R-:W-:Y:S01]  /*f500*/  IMAD.U32 R40, R6, 0x10000, RZ ;  /* 0x0001000006287824 */ /* 0x000fe200078e00ff */
[C---:B------:R-:W-:Y:S02]  /*f510*/  SHF.L.U32 R4, R5.reuse, 0x10, RZ ;  /* 0x0000001005047819 */ /* 0x040fe400000006ff */
[----:B------:R-:W-:Y:S02]  /*f520*/  LOP3.LUT R46, R5, 0xffff0000, RZ, 0xc0, !PT ;  /* 0xffff0000052e7812 */ /* 0x000fe400078ec0ff */
[C---:B------:R-:W-:Y:S01]  /*f530*/  SHF.L.U32 R5, R7.reuse, 0x10, RZ ;  /* 0x0000001007057819 */ /* 0x040fe200000006ff */
[----:B---3--:R-:W-:Y:S01]  /*f540*/  IMAD.U32 R49, R14, 0x10000, RZ ;  /* 0x000100000e317824 */ /* 0x008fe200078e00ff */
        /* <DEDUP_REMOVED lines=45> */
.L_x_2749:
[----:B------:R-:W-:Y:S05]  /*f820*/  BSYNC B0 ;  /* 0x0000000000007941 */ /* 0x000fea0003800000 */
.L_x_2748:
[----:B-----5:R2:W-:Y:S04]  /*f830*/  STS.128 [R239], R28 ;  /* 0x0000001cef007388 */ /* 0x0205e80000000c00 */
[----:B------:R2:W5:Y:S01]  /*f840*/  LD.E.128 R24, desc[UR6][R44.64+0x80] ;  /* 0x000080062c187980 */ /* 0x000562000c101d00 */
[----:B------:R-:W-:Y:S01]  /*f850*/  IADD3 R0, R18, 0x40, RZ ;  /* 0x0000004012007810 */ /* 0x000fe20007ffe0ff */
[----:B------:R-:W-:Y:S03]  /*f860*/  BSSY B0, `(.L_x_2750) ;  /* 0x0000052000007945 */ /* 0x000fe60003800000 */
[----:B------:R-:W-:-:S13]  /*f870*/  ISETP.GE.AND P0, PT, R0, R3, PT ;  /* 0x000000030000720c */ /* 0x000fda0003f06270 */
        /* <DEDUP_REMOVED lines=20> */
[C---:B--2--5:R-:W-:Y:S01]  /*f9c0*/  IMAD.U32 R28, R24.reuse, 0x10000, RZ ;  /* 0x00010000181c7824 */ /* 0x064fe200078e00ff */
[----:B------:R-:W-:Y:S01]  /*f9d0*/  LOP3.LUT R16, R24, 0xffff0000, RZ, 0xc0, !PT ;  /* 0xffff000018107812 */ /* 0x000fe200078ec0ff */
[C---:B------:R-:W-:Y:S01]  /*f9e0*/  IMAD.U32 R29, R26.reuse, 0x10000, RZ ;  /* 0x000100001a1d7824 */ /* 0x040fe200078e00ff */
[C---:B------:R-:W-:Y:S02]  /*f9f0*/  LOP3.LUT R0, R25.reuse, 0xffff0000, RZ, 0xc0, !PT ;  /* 0xffff000019007812 */ /* 0x040fe400078ec0ff */
[----:B------:R-:W-:Y:S02]  /*fa00*/  SHF.L.U32 R30, R25, 0x10, RZ ;  /* 0x00000010191e7819 */ /* 0x000fe400000006ff */
[----:B------:R-:W-:Y:S02]  /*fa10*/  LOP3.LUT R25, R26, 0xffff0000, RZ, 0xc0, !PT ;  /* 0xffff00001a197812 */ /* 0x000fe400078ec0ff */
[----:B------:R-:W-:-:S02]  /*fa20*/  LOP3.LUT R24, R27, 0xffff0000, RZ, 0xc0, !PT ;  /* 0xffff00001b187812 */ /* 0x000fc400078ec0ff */
[----:B------:R-:W-:Y:S01]  /*fa30*/  SHF.L.U32 R31, R27, 0x10, RZ ;  /* 0x000000101b1f7819 */ /* 0x000fe200000006ff */
[C---:B---3--:R-:W-:Y:S01]  /*fa40*/  IMAD.U32 R27, R4.reuse, 0x10000, RZ ;  /* 0x00010000041b7824 */ /* 0x048fe200078e00ff */
[----:B------:R-:W-:Y:S01]  /*fa50*/  LOP3.LUT R26, R4, 0xffff0000, RZ, 0xc0, !PT ;  /* 0xffff0000041a7812 */ /* 0x000fe200078ec0ff */
[----:B------:R-:W-:Y:S01]  /*fa60*/  IMAD.U32 R40, R6, 0x10000, RZ ;  /* 0x0001000006287824 */ /* 0x000fe200078e00ff */
[C---:B------:R-:W-:Y:S02]  /*fa70*/  SHF.L.U32 R4, R5.reuse, 0x10, RZ ;  /* 0x0000001005047819 */ /* 0x040fe400000006ff */
[----:B-1----:R-:W-:Y:S02]  /*fa80*/  LOP3.LUT R44, R5, 0xffff0000, RZ, 0xc0, !PT ;  /* 0xffff0000052c7812 */ /* 0x002fe400078ec0ff */
        /* <DEDUP_REMOVED lines=47> */
.L_x_2751:
[----:B------:R-:W-:Y:S05]  /*fd80*/  BSYNC B0 ;  /* 0x0000000000007941 */ /* 0x000fea0003800000 */
.L_x_2750:
[----:B-----5:R3:W-:Y:S02]  /*fd90*/  STS.128 [R239+0x2000], R24 ;  /* 0x00200018ef007388 */ /* 0x0207e40000000c00 */
.L_x_2747:
[----:B------:R-:W-:Y:S05]  /*fda0*/  BSYNC B1 ;  /* 0x0000000000017941 */ /* 0x000fea0003800000 */
.L_x_2746:
[----:B------:R-:W-:Y:S01]  /*fdb0*/  VIADD R0, R186, 0x10 ;  /* 0x00000010ba007836 */ /* 0x000fe20000000000 */
[----:B------:R-:W-:Y:S04]  /*fdc0*/  BSSY B1, `(.L_x_2752) ;  /* 0x00000b4000017945 */ /* 0x000fe80003800000 */
[----:B------:R-:W-:-:S04]  /*fdd0*/  ISETP.GE.AND P0, PT, R0, R17, PT ;  /* 0x000000110000720c */ /* 0x000fc80003f06270 */
[----:B------:R-:W-:-:S13]  /*fde0*/  ISETP.LT.OR P0, PT, R57, -0x87, P0 ;  /* 0xffffff793900780c */ /* 0x000fda0000701670 */
[----:B------:R-:W-:Y:S05]  /*fdf0*/  @P0 BRA `(.L_x_2753) ;  /* 0x0000000800c00947 */ /* 0x000fea0003800000 */
[----:B--2---:R2:W5:Y:S01]  /*fe00*/  LD.E.128 R28, desc[UR6][R42.64] ;  /* 0x000000062a1c7980 */ /* 0x004562000c101d00 */
        /* <DEDUP_REMOVED lines=13> */
[----:B-----5:R-:W-:Y:S02]  /*fee0*/  LEA R12, P1, R13, R32, 0x1 ;  /* 0x000000200d0c7211 */ /* 0x020fe400078208ff */
[----:B------:R-:W-:Y:S02]  /*fef0*/  @P0 IADD3 R21, -R9, RZ, RZ ;  /* 0x000000ff09150210 */ /* 0x000fe40007ffe1ff */
[----:B------:R-:W-:Y:S01]  /*ff00*/  LEA.HI.X R13, R13, R33, R7, 0x1, P1 ;  /* 0x000000210d0d7211 */ /* 0x000fe200008f0c07 */
[----:B------:R-:W-:Y:S01]  /*ff10*/  IMAD.WIDE R4, R5, 0x2, R42 ;  /* 0x0000000205047825 */ /* 0x000fe200078e022a */
[----:B------:R-:W-:-:S04]  /*ff20*/  IADD3 R23, P1, R21, R20, RZ ;  /* 0x0000001415177210 */ /* 0x000fc80007f3e0ff */
[----:B------:R-:W4:Y:S01]  /*ff30*/  LD.E.128 R12, desc[UR6][R12.64] ;  /* 0x000000060c0c7980 */ /* 0x000f22000c101d00 */
[----:B------:R-:W-:Y:S02]  /*ff40*/  LEA.HI.X.SX32 R16, R21, R16, 0x1, P1 ;  /* 0x0000001015107211 */ /* 0x000fe400008f0eff */
[C---:B------:R-:W-:Y:S01]  /*ff50*/  LEA R20, P1, R23.reuse, R34, 0x1 ;  /* 0x0000002217147211 */ /* 0x040fe200078208ff */
[----:B------:R-:W2:Y:S03]  /*ff60*/  LD.E.128 R4, desc[UR6][R4.64] ;  /* 0x0000000604047980 */ /* 0x000ea6000c101d00 */
[----:B------:R-:W-:-:S06]  /*ff70*/  LEA.HI.X R21, R23, R35, R16, 0x1, P1 ;  /* 0x0000002317157211 */ /* 0x000fcc00008f0c10 */
[----:B------:R-:W2:Y:S01]  /*ff80*/  LD.E.128 R20, desc[UR6][R20.64] ;  /* 0x0000000614147980 */ /* 0x000ea2000c101d00 */
[C---:B---3--:R-:W-:Y:S01]  /*ff90*/  IMAD.U32 R25, R28.reuse, 0x10000, RZ ;  /* 0x000100001c197824 */ /* 0x048fe200078e00ff */
[----:B------:R-:W-:Y:S01]  /*ffa0*/  LOP3.LUT R24, R28, 0xffff0000, RZ, 0xc0, !PT ;  /* 0xffff00001c187812 */ /* 0x000fe200078ec0ff */
[C---:B------:R-:W-:Y:S01]  /*ffb0*/  IMAD.U32 R40, R31.reuse, 0x10000, RZ ;  /* 0x000100001f287824 */ /* 0x040fe200078e00ff */
[C---:B------:R-:W-:Y:S02]  /*ffc0*/  SHF.L.U32 R28, R30.reuse, 0x10, RZ ;  /* 0x000000101e1c7819 */ /* 0x040fe400000006ff */
[----:B------:R-:W-:Y:S02]  /*ffd0*/  LOP3.LUT R27, R30, 0xffff0000, RZ, 0xc0, !PT ;  /* 0xffff00001e1b7812 */ /* 0x000fe400078ec0ff */
[----:B------:R-:W-:Y:S02]  /*ffe0*/  LOP3.LUT R26, R31, 0xffff0000, RZ, 0xc0, !PT ;  /* 0xffff00001f1a7812 */ /* 0x000fe400078ec0ff */
[C---:B------:R-:W-:Y:S01]  /*fff0*/  LOP3.LUT R16, R29.reuse, 0xffff0000, RZ, 0xc0, !PT ;  /* 0xffff00001d107812 */ /* 0x040fe200078ec0ff */
[----:B------:R-:W-:-:S02]  /*10000*/  IMAD.U32 R29, R29, 0x10000, RZ ;  /* 0x000100001d1d7824 */ /* 0x000fc400078e00ff */
[C---:B----4-:R-:W-:Y:S01]  /*10010*/  IMAD.U32 R31, R12.reuse, 0x10000, RZ ;  /* 0x000100000c1f7824 */ /* 0x050fe200078e00ff */
[----:B------:R-:W-:Y:S01]  /*10020*/  LOP3.LUT R30, R12, 0xffff0000, RZ, 0xc0, !PT ;  /* 0xffff00000c1e7812 */ /* 0x000fe200078ec0ff */
[----:B-1----:R-:W-:Y:S01]  /*10030*/  IMAD.U32 R44, R14, 0x10000, RZ ;  /* 0x000100000e2c7824 */ /* 0x002fe200078e00ff */
        /* <DEDUP_REMOVED lines=22> */
[----:B------:R-:W-:Y:S01]  /*101a0*/  FMUL.FTZ R14, R5, R14 ;  /* 0x0000000e050e7220 */ /* 0x000fe20000410000 */
[----:B------:R-:W-:Y:S01]  /*101b0*/  FMUL.FTZ R13, R4, R13 ;  /* 0x0000000d040d7220 */ /* 0x000fe20000410000 */
[----:B------:R-:W-:Y:S01]  /*101c0*/  LOP3.LUT R5, R20, 0xffff0000, RZ, 0xc0, !PT ;  /* 0xffff000014057812 */ /* 0x000fe200078ec0ff */
[----:B------:R-:W-:Y:S01]  /*101d0*/  FMUL.FTZ R15, R6, R15 ;  /* 0x0000000f060f7220 */ /* 0x000fe20000410000 */
[----:B------:R-:W-:Y:S01]  /*101e0*/  IMAD.U32 R6, R20, 0x10000, RZ ;  /* 0x0001000014067824 */ /* 0x000fe200078e00ff */
[C---:B------:R-:W-:Y:S01]  /*101f0*/  SHF.L.U32 R4, R21.reuse, 0x10, RZ ;  /* 0x0000001015047819 */ /* 0x040fe200000006ff */
        /* <DEDUP_REMOVED lines=21> */
.L_x_2755:
[----:B------:R-:W-:Y:S05]  /*10350*/  BSYNC B0 ;  /* 0x0000000000007941 */ /* 0x000fea0003800000 */
.L_x_2754:
[----:B-----5:R4:W-:Y:S04]  /*10360*/  STS.128 [R239+0x800], R28 ;  /* 0x0008001cef007388 */ /* 0x0209e80000000c00 */
[----:B---3--:R4:W5:Y:S01]  /*10370*/  LD.E.128 R24, desc[UR6][R42.64+0x80] ;  /* 0x000080062a187980 */ /* 0x008962000c101d00 */
[----:B------:R-:W-:Y:S01]  /*10380*/  IADD3 R4, R18, 0x40, RZ ;  /* 0x0000004012047810 */ /* 0x000fe20007ffe0ff */
[----:B------:R-:W-:Y:S03]  /*10390*/  BSSY B0, `(.L_x_2756) ;  /* 0x0000055000007945 */ /* 0x000fe60003800000 */
[----:B------:R-:W-:-:S13]  /*103a0*/  ISETP.GE.AND P0, PT, R4, R3, PT ;  /* 0x000000030400720c */ /* 0x000fda0003f06270 */
[----:B------:R-:W-:Y:S05]  /*103b0*/  @P0 BRA `(.L_x_2757) ;  /* 0x0000000400480947 */ /* 0x000fea0003800000 */
[-C--:B------:R-:W-:Y:S01]  /*103c0*/  ISETP.GE.AND P0, PT, R4, R9.reuse, PT ;  /* 0x000000090400720c */ /* 0x080fe20003f06270 */
[----:B------:R-:W-:Y:S01]  /*103d0*/  VIADD R41, R41, 0x40 ;  /* 0x0000004029297836 */ /* 0x000fe20000000000 */
[----:B------:R-:W-:Y:S01]  /*103e0*/  MOV R7, R9 ;  /* 0x0000000900077202 */ /* 0x000fe20000000f00 */
[----:B------:R-:W-:-:S03]  /*103f0*/  IMAD.MOV.U32 R5, RZ, RZ, RZ ;  /* 0x000000ffff057224 */ /* 0x000fc600078e00ff */
[----:B------:R-:W-:-:S04]  /*10400*/  IADD3 R20, P1, R41, R2, RZ ;  /* 0x0000000229147210 */ /* 0x000fc80007f3e0ff */
[----:B------:R-:W-:-:S03]  /*10410*/  LEA.HI.X.SX32 R16, R41, R8, 0x1, P1 ;  /* 0x0000000829107211 */ /* 0x000fc600008f0eff */
[--C-:B------:R-:W-:Y:S02]  /*10420*/  @P0 IMAD.MOV R5, RZ, RZ, -R9.reuse ;  /* 0x000000ffff050224 */ /* 0x100fe400078e0a09 */
[----:B------:R-:W-:-:S03]  /*10430*/  @P0 IMAD.MOV R7, RZ, RZ, -R9 ;  /* 0x000000ffff070224 */ /* 0x000fc600078e0a09 */
[----:B------:R-:W-:Y:S01]  /*10440*/  IADD3 R13, P1, R5, R20, RZ ;  /* 0x00000014050d7210 */ /* 0x000fe20007f3e0ff */
[----:B------:R-:W-:Y:S01]  /*10450*/  IMAD.WIDE R6, R7, 0x2, R42 ;  /* 0x0000000207067825 */ /* 0x000fe200078e022a */
[----:B------:R-:W-:Y:S02]  /*10460*/  MOV R21, RZ ;  /* 0x000000ff00157202 */ /* 0x000fe40000000f00 */
[----:B------:R-:W-:Y:S01]  /*10470*/  LEA.HI.X.SX32 R12, R5, R16, 0x1, P1 ;  /* 0x00000010050c7211 */ /* 0x000fe200008f0eff */
[----:B------:R-:W-:Y:S01]  /*10480*/  @P0 IMAD.MOV R21, RZ, RZ, -R9 ;  /* 0x000000ffff150224 */ /* 0x000fe200078e0a09 */
[C---:B------:R-:W-:Y:S01]  /*10490*/  LEA R14, P1, R13.reuse, R32, 0x1 ;  /* 0x000000200d0e7211 */ /* 0x040fe200078208ff */
[----:B------:R-:W3:Y:S03]  /*104a0*/  LD.E.128 R4, desc[UR6][R6.64+0x80] ;  /* 0x0000800606047980 */ /* 0x000ee6000c101d00 */
[----:B------:R-:W-:-:S02]  /*104b0*/  LEA.HI.X R15, R13, R33, R12, 0x1, P1 ;  /* 0x000000210d0f7211 */ /* 0x000fc400008f0c0c */
[----:B------:R-:W-:-:S04]  /*104c0*/  IADD3 R23, P1, R21, R20, RZ ;  /* 0x0000001415177210 */ /* 0x000fc80007f3e0ff */
[----:B------:R-:W1:Y:S01]  /*104d0*/  LD.E.128 R12, desc[UR6][R14.64] ;  /* 0x000000060e0c7980 */ /* 0x000e62000c101d00 */
[----:B------:R-:W-:Y:S02]  /*104e0*/  LEA.HI.X.SX32 R16, R21, R16, 0x1, P1 ;  /* 0x0000001015107211 */ /* 0x000fe400008f0eff */
[----:B------:R-:W-:-:S04]  /*104f0*/  LEA R20, P1, R23, R34, 0x1 ;  /* 0x0000002217147211 */ /* 0x000fc800078208ff */
[----:B------:R-:W-:-:S06]  /*10500*/  LEA.HI.X R21, R23, R35, R16, 0x1, P1 ;  /* 0x0000002317157211 */ /* 0x000fcc00008f0c10 */
[----:B------:R-:W2:Y:S01]  /*10510*/  LD.E.128 R20, desc[UR6][R20.64] ;  /* 0x0000000614147980 */ /* 0x000ea2000c101d00 */
[C---:B-----5:R-:W-:Y:S01]  /*10520*/  LOP3.LUT R16, R25.reuse, 0xffff0000, RZ, 0xc0, !PT ;  /* 0xffff000019107812 */ /* 0x060fe200078ec0ff */
[----:B----4-:R-:W-:Y:S01]  /*10530*/  IMAD.U32 R28, R24, 0x10000, RZ ;  /* 0x00010000181c7824 */ /* 0x010fe200078e00ff */
        /* <DEDUP_REMOVED lines=10> */
[----:B--2---:R-:W-:Y:S02]  /*105e0*/  LOP3.LUT R42, R5, 0xffff0000, RZ, 0xc0, !PT ;  /* 0xffff0000052a7812 */ /* 0x004fe400078ec0ff */
[C---:B------:R-:W-:Y:S02]  /*105f0*/  SHF.L.U32 R5, R7.reuse, 0x10, RZ ;  /* 0x0000001007057819 */ /* 0x040fe400000006ff */
[----:B------:R-:W-:Y:S01]  /*10600*/  LOP3.LUT R43, R7, 0xffff0000, RZ, 0xc0, !PT ;  /* 0xffff0000072b7812 */ /* 0x000fe200078ec0ff */
[----:B-1----:R-:W-:Y:S01]  /*10610*/  IMAD.U32 R44, R12, 0x10000, RZ ;  /* 0x000100000c2c7824 */ /* 0x002fe200078e00ff */
        /* <DEDUP_REMOVED lines=44> */
.L_x_2757:
[----:B------:R-:W-:Y:S05]  /*108e0*/  BSYNC B0 ;  /* 0x0000000000007941 */ /* 0x000fea0003800000 */
.L_x_2756:
[----:B-----5:R3:W-:Y:S02]  /*108f0*/  STS.128 [R239+0x2800], R24 ;  /* 0x00280018ef007388 */ /* 0x0207e40000000c00 */
.L_x_2753:
[----:B------:R-:W-:Y:S05]  /*10900*/  BSYNC B1 ;  /* 0x0000000000017941 */ /* 0x000fea0003800000 */
.L_x_2752:
[----:B------:R-:W-:Y:S01]  /*10910*/  VIADD R16, R186, 0x20 ;  /* 0x00000020ba107836 */ /* 0x000fe20000000000 */
[----:B------:R-:W-:Y:S04]  /*10920*/  BSSY B1, `(.L_x_2758) ;  /* 0x00000b7000017945 */ /* 0x000fe80003800000 */
[----:B------:R-:W-:-:S04]  /*10930*/  ISETP.GE.AND P0, PT, R16, R17, PT ;  /* 0x000000111000720c */ /* 0x000fc80003f06270 */
[----:B------:R-:W-:-:S13]  /*10940*/  ISETP.LT.OR P0, PT, R57, -0x107, P0 ;  /* 0xfffffef93900780c */ /* 0x000fda0000701670 */
[----:B------:R-:W-:Y:S05]  /*10950*/  @P0 BRA `(.L_x_2759) ;  /* 0x0000000800cc0947 */ /* 0x000fea0003800000 */
[----:B---3--:R3:W5:Y:S01]  /*10960*/  LD.E.128 R24, desc[UR6][R36.64] ;  /* 0x0000000624187980 */ /* 0x008762000c101d00 */
[----:B------:R-:W-:Y:S01]  /*10970*/  ISETP.GE.AND P0, PT, R18, R3, PT ;  /* 0x000000031200720c */ /* 0x000fe20003f06270 */
[----:B------:R-:W-:-:S12]  /*10980*/  BSSY B0, `(.L_x_2760) ;  /* 0x0000055000007945 */ /* 0x000fd80003800000 */
[----:B------:R-:W-:Y:S05]  /*10990*/  @P0 BRA `(.L_x_2761) ;  /* 0x00000004004c0947 */ /* 0x000fea0003800000 */
[----:B------:R-:W-:Y:S01]  /*109a0*/  ISETP.GE.AND P0, PT, R18, R9, PT ;  /* 0x000000091200720c */ /* 0x000fe20003f06270 */
[----:B------:R-:W-:Y:S02]  /*109b0*/  IMAD.SHL.U32 R5, R9, 0x20, RZ ;  /* 0x0000002009057824 */ /* 0x000fe400078e00ff */
[----:B------:R-:W-:-:S03]  /*109c0*/  IMAD.MOV.U32 R7, RZ, RZ, RZ ;  /* 0x000000ffff077224 */ /* 0x000fc600078e00ff */
[----:B------:R-:W-:-:S04]  /*109d0*/  IADD3 R21, P1, R5, R2, RZ ;  /* 0x0000000205157210 */ /* 0x000fc80007f3e0ff */
[----:B------:R-:W-:Y:S01]  /*109e0*/  LEA.HI.X.SX32 R20, R5, R8, 0x1, P1 ;  /* 0x0000000805147211 */ /* 0x000fe200008f0eff */
[--C-:B------:R-:W-:Y:S02]  /*109f0*/  IMAD.MOV.U32 R5, RZ, RZ, R9.reuse ;  /* 0x000000ffff057224 */ /* 0x100fe400078e0009 */
[----:B------:R-:W-:Y:S01]  /*10a00*/  @P0 IADD3 R7, -R9, RZ, RZ ;  /* 0x000000ff09070210 */ /* 0x000fe20007ffe1ff */
[----:B------:R-:W-:-:S03]  /*10a10*/  @P0 IMAD.MOV R5, RZ, RZ, -R9 ;  /* 0x000000ffff050224 */ /* 0x000fc600078e0a09 */
[C---:B------:R-:W-:Y:S02]  /*10a20*/  IADD3 R13, P1, R7.reuse, R21, RZ ;  /* 0x00000015070d7210 */ /* 0x040fe40007f3e0ff */
[----:B------:R-:W-:Y:S01]  /*10a30*/  MOV R22, RZ ;  /* 0x000000ff00167202 */ /* 0x000fe20000000f00 */
[----:B------:R-:W-:Y:S01]  /*10a40*/  @P0 IMAD.MOV R22, RZ, RZ, -R9 ;  /* 0x000000ffff160224 */ /* 0x000fe200078e0a09 */
[----:B------:R-:W-:Y:S02]  /*10a50*/  LEA.HI.X.SX32 R7, R7, R20, 0x1, P1 ;  /* 0x0000001407077211 */ /* 0x000fe400008f0eff */
[----:B-----5:R-:W-:Y:S01]  /*10a60*/  LEA R12, P1, R13, R32, 0x1 ;  /* 0x000000200d0c7211 */ /* 0x020fe200078208ff */
[----:B------:R-:W-:-:S03]  /*10a70*/  IMAD.WIDE R4, R5, 0x2, R36 ;  /* 0x0000000205047825 */ /* 0x000fc600078e0224 */
[----:B------:R-:W-:Y:S02]  /*10a80*/  LEA.HI.X R13, R13, R33, R7, 0x1, P1 ;  /* 0x000000210d0d7211 */ /* 0x000fe400008f0c07 */
[C---:B------:R-:W-:Y:S01]  /*10a90*/  IADD3 R21, P1, R22.reuse, R21, RZ ;  /* 0x0000001516157210 */ /* 0x040fe20007f3e0ff */
[----:B------:R-:W3:Y:S03]  /*10aa0*/  LD.E.128 R4, desc[UR6][R4.64] ;  /* 0x0000000604047980 */ /* 0x000ee6000c101d00 */
[----:B------:R-:W-:Y:S01]  /*10ab0*/  LEA.HI.X.SX32 R20, R22, R20, 0x1, P1 ;  /* 0x0000001416147211 */ /* 0x000fe200008f0eff */
[----:B------:R-:W3:Y:S01]  /*10ac0*/  LD.E.128 R12, desc[UR6][R12.64] ;  /* 0x000000060c0c7980 */ /* 0x000ee2000c101d00 */
[----:B------:R-:W-:-:S04]  /*10ad0*/  LEA R22, P1, R21, R34, 0x1 ;  /* 0x0000002215167211 */ /* 0x000fc800078208ff */
[----:B------:R-:W-:-:S06]  /*10ae0*/  LEA.HI.X R23, R21, R35, R20, 0x1, P1 ;  /* 0x0000002315177211 */ /* 0x000fcc00008f0c14 */
[----:B------:R-:W3:Y:S01]  /*10af0*/  LD.E.128 R20, desc[UR6][R22.64] ;  /* 0x0000000616147980 */ /* 0x000ee2000c101d00 */
[C---:B--2-4-:R-:W-:Y:S01]  /*10b00*/  IMAD.U32 R29, R24.reuse, 0x10000, RZ ;  /* 0x00010000181d7824 */ /* 0x054fe200078e00ff */
        /* <DEDUP_REMOVED lines=8> */
[C---:B------:R-:W-:Y:S02]  /*10b90*/  SHF.L.U32 R40, R12.reuse, 0x10, RZ ;  /* 0x000000100c287819 */ /* 0x040fe400000006ff */
[----:B------:R-:W-:Y:S01]  /*10ba0*/  LOP3.LUT R27, R12, 0xffff0000, RZ, 0xc0, !PT ;  /* 0xffff00000c1b7812 */ /* 0x000fe200078ec0ff */
[C---:B------:R-:W-:Y:S01]  /*10bb0*/  IMAD.U32 R12, R13.reuse, 0x10000, RZ ;  /* 0x000100000d0c7824 */ /* 0x040fe200078e00ff */
[----:B------:R-:W-:Y:S01]  /*10bc0*/  LOP3.LUT R43, R13, 0xffff0000, RZ, 0xc0, !PT ;  /* 0xffff00000d2b7812 */ /* 0x000fe200078ec0ff */
[C---:B------:R-:W-:Y:S01]  /*10bd0*/  IMAD.U32 R13, R15.reuse, 0x10000, RZ ;  /* 0x000100000f0d7824 */ /* 0x040fe200078e00ff */
[----:B------:R-:W-:Y:S01]  /*10be0*/  LOP3.LUT R15, R15, 0xffff0000, RZ, 0xc0, !PT ;  /* 0xffff00000f0f7812 */ /* 0x000fe200078ec0ff */
[----:B-1----:R-:W-:Y:S01]  /*10bf0*/  IMAD.U32 R45, R5, 0x10000, RZ ;  /* 0x00010000052d7824 */ /* 0x002fe200078e00ff */
        /* <DEDUP_REMOVED lines=15> */
[----:B------:R-:W-:-:S02]  /*10cf0*/  IMAD.U32 R4, R21, 0x10000, RZ ;  /* 0x0001000015047824 */ /* 0x000fc400078e00ff */
        /* <DEDUP_REMOVED lines=29> */
.L_x_2761:
[----:B------:R-:W-:Y:S05]  /*10ed0*/  BSYNC B0 ;  /* 0x0000000000007941 */ /* 0x000fea0003800000 */
.L_x_2760:
[----:B-----5:R1:W-:Y:S04]  /*10ee0*/  STS.128 [R239+0x1000], R24 ;  /* 0x00100018ef007388 */ /* 0x0203e80000000c00 */
[----:B------:R1:W5:Y:S01]  /*10ef0*/  LD.E.128 R12, desc[UR6][R36.64+0x80] ;  /* 0x00008006240c7980 */ /* 0x000362000c101d00 */
[----:B------:R-:W-:Y:S01]  /*10f00*/  IADD3 R4, R18, 0x40, RZ ;  /* 0x0000004012047810 */ /* 0x000fe20007ffe0ff */
[----:B------:R-:W-:Y:S03]  /*10f10*/  BSSY B0, `(.L_x_2762) ;  /* 0x0000056000007945 */ /* 0x000fe60003800000 */
[----:B------:R-:W-:-:S13]  /*10f20*/  ISETP.GE.AND P0, PT, R4, R3, PT ;  /* 0x000000030400720c */ /* 0x000fda0003f06270 */
[----:B------:R-:W-:Y:S05]  /*10f30*/  @P0 BRA `(.L_x_2763) ;  /* 0x00000004004c0947 */ /* 0x000fea0003800000 */
[-C--:B------:R-:W-:Y:S01]  /*10f40*/  ISETP.GE.AND P0, PT, R4, R9.reuse, PT ;  /* 0x000000090400720c */ /* 0x080fe20003f06270 */
[----:B------:R-:W-:Y:S01]  /*10f50*/  IMAD.MOV.U32 R5, RZ, RZ, RZ ;  /* 0x000000ffff057224 */ /* 0x000fe200078e00ff */
[----:B------:R-:W-:Y:S02]  /*10f60*/  LEA R7, R9, 0x40, 0x5 ;  /* 0x0000004009077811 */ /* 0x000fe400078e28ff */
[----:B------:R-:W-:Y:S02]  /*10f70*/  MOV R21, R9 ;  /* 0x0000000900157202 */ /* 0x000fe40000000f00 */
[----:B-1----:R-:W-:-:S04]  /*10f80*/  IADD3 R25, P1, R7, R2, RZ ;  /* 0x0000000207197210 */ /* 0x002fc80007f3e0ff */
        /* <DEDUP_REMOVED lines=14> */
[----:B------:R-:W3:Y:S03]  /*11070*/  LD.E.128 R20, desc[UR6][R20.64+0x80] ;  /* 0x0000800614147980 */ /* 0x000ee6000c101d00 */
[----:B------:R-:W-:-:S06]  /*11080*/  LEA.HI.X R27, R25, R35, R24, 0x1, P1 ;  /* 0x00000023191b7211 */ /* 0x000fcc00008f0c18 */
[----:B------:R-:W3:Y:S01]  /*11090*/  LD.E.128 R24, desc[UR6][R26.64] ;  /* 0x000000061a187980 */ /* 0x000ee2000c101d00 */
[C---:B--2-45:R-:W-:Y:S01]  /*110a0*/  IMAD.U32 R29, R12.reuse, 0x10000, RZ ;  /* 0x000100000c1d7824 */ /* 0x074fe200078e00ff */
[----:B------:R-:W-:Y:S01]  /*110b0*/  LOP3.LUT R28, R12, 0xffff0000, RZ, 0xc0, !PT ;  /* 0xffff00000c1c7812 */ /* 0x000fe200078ec0ff */
[C---:B------:R-:W-:Y:S01]  /*110c0*/  IMAD.U32 R31, R13.reuse, 0x10000, RZ ;  /* 0x000100000d1f7824 */ /* 0x040fe200078e00ff */
[----:B------:R-:W-:Y:S01]  /*110d0*/  LOP3.LUT R12, R13, 0xffff0000, RZ, 0xc0, !PT ;  /* 0xffff00000d0c7812 */ /* 0x000fe200078ec0ff */
[C---:B---3--:R-:W-:Y:S01]  /*110e0*/  IMAD.U32 R37, R15.reuse, 0x10000, RZ ;  /* 0x000100000f257824 */ /* 0x048fe200078e00ff */
[----:B------:R-:W-:Y:S02]  /*110f0*/  LOP3.LUT R13, R15, 0xffff0000, RZ, 0xc0, !PT ;  /* 0xffff00000f0d7812 */ /* 0x000fe400078ec0ff */
[C---:B------:R-:W-:Y:S02]  /*11100*/  SHF.L.U32 R30, R14.reuse, 0x10, RZ ;  /* 0x000000100e1e7819 */ /* 0x040fe400000006ff */
[----:B------:R-:W-:Y:S01]  /*11110*/  LOP3.LUT R14, R14, 0xffff0000, RZ, 0xc0, !PT ;  /* 0xffff00000e0e7812 */ /* 0x000fe200078ec0ff */
[C---:B------:R-:W-:Y:S01]  /*11120*/  IMAD.U32 R36, R4.reuse, 0x10000, RZ ;  /* 0x0001000004247824 */ /* 0x040fe200078e00ff */
[----:B------:R-:W-:Y:S01]  /*11130*/  LOP3.LUT R15, R4, 0xffff0000, RZ, 0xc0, !PT ;  /* 0xffff0000040f7812 */ /* 0x000fe200078ec0ff */
[C---:B------:R-:W-:Y:S01]  /*11140*/  IMAD.U32 R40, R6.reuse, 0x10000, RZ ;  /* 0x0001000006287824 */ /* 0x040fe200078e00ff */
[----:B------:R-:W-:Y:S01]  /*11150*/  SHF.L.U32 R4, R5, 0x10, RZ ;  /* 0x0000001005047819 */ /* 0x000fe200000006ff */
[----:B------:R-:W-:Y:S01]  /*11160*/  IMAD.U32 R43, R21, 0x10000, RZ ;  /* 0x00010000152b7824 */ /* 0x000fe200078e00ff */
        /* <DEDUP_REMOVED lines=18> */
[----:B------:R-:W-:-:S02]  /*11290*/  IMAD.U32 R5, R25, 0x10000, RZ ;  /* 0x0001000019057824 */ /* 0x000fc400078e00ff */
        /* <DEDUP_REMOVED lines=29> */
.L_x_2763:
[----:B------:R-:W-:Y:S05]  /*11470*/  BSYNC B0 ;  /* 0x0000000000007941 */ /* 0x000fea0003800000 */
.L_x_2762:
[----:B-----5:R1:W-:Y:S02]  /*11480*/  STS.128 [R239+0x3000], R12 ;  /* 0x0030000cef007388 */ /* 0x0203e40000000c00 */
.L_x_2759:
[----:B------:R-:W-:Y:S05]  /*11490*/  BSYNC B1 ;  /* 0x0000000000017941 */ /* 0x000fea0003800000 */
.L_x_2758:
[----:B--2-4-:R-:W-:-:S05]  /*114a0*/  VIADD R28, R186, 0x30 ;  /* 0x00000030ba1c7836 */ /* 0x014fca0000000000 */
[----:B------:R-:W-:-:S04]  /*114b0*/  ISETP.GE.AND P0, PT, R28, R17, PT ;  /* 0x000000111c00720c */ /* 0x000fc80003f06270 */
[----:B------:R-:W-:-:S13]  /*114c0*/  ISETP.LT.OR P0, PT, R57, -0x187, P0 ;  /* 0xfffffe793900780c */ /* 0x000fda0000701670 */
[----:B------:R-:W-:Y:S05]  /*114d0*/  @P0 BRA `(.L_x_2741) ;  /* 0x0000000c00600947 */ /* 0x000fea0003800000 */
[----:B-1-3--:R1:W5:Y:S01]  /*114e0*/  LD.E.128 R24, desc[UR6][R38.64] ;  /* 0x0000000626187980 */ /* 0x00a362000c101d00 */
        /* <DEDUP_REMOVED lines=12> */
[----:B------:R-:W-:Y:S02]  /*115b0*/  IADD3 R13, P1, R7, R20, RZ ;  /* 0x00000014070d7210 */ /* 0x000fe40007f3e0ff */
[----:B------:R-:W-:Y:S02]  /*115c0*/  @P0 IADD3 R21, -R9, RZ, RZ ;  /* 0x000000ff09150210 */ /* 0x000fe40007ffe1ff */
[----:B------:R-:W-:Y:S02]  /*115d0*/  LEA.HI.X.SX32 R7, R7, R17, 0x1, P1 ;  /* 0x0000001107077211 */ /* 0x000fe400008f0eff */
[----:B-----5:R-:W-:Y:S01]  /*115e0*/  LEA R12, P1, R13, R32, 0x1 ;  /* 0x000000200d0c7211 */ /* 0x020fe200078208ff */
[----:B------:R-:W-:-:S03]  /*115f0*/  IMAD.WIDE R4, R5, 0x2, R38 ;  /* 0x0000000205047825 */ /* 0x000fc600078e0226 */
[----:B------:R-:W-:Y:S02]  /*11600*/  LEA.HI.X R13, R13, R33, R7, 0x1, P1 ;  /* 0x000000210d0d7211 */ /* 0x000fe400008f0c07 */
[C---:B------:R-:W-:Y:S01]  /*11610*/  IADD3 R23, P1, R21.reuse, R20, RZ ;  /* 0x0000001415177210 */ /* 0x040fe20007f3e0ff */
[----:B------:R-:W2:Y:S03]  /*11620*/  LD.E.128 R4, desc[UR6][R4.64] ;  /* 0x0000000604047980 */ /* 0x000ea6000c101d00 */
[----:B------:R-:W-:Y:S01]  /*11630*/  LEA.HI.X.SX32 R17, R21, R17, 0x1, P1 ;  /* 0x0000001115117211 */ /* 0x000fe200008f0eff */
[----:B------:R-:W3:Y:S01]  /*11640*/  LD.E.128 R12, desc[UR6][R12.64] ;  /* 0x000000060c0c7980 */ /* 0x000ee2000c101d00 */
[----:B------:R-:W-:-:S04]  /*11650*/  LEA R20, P1, R23, R34, 0x1 ;  /* 0x0000002217147211 */ /* 0x000fc800078208ff */
[----:B------:R-:W-:-:S06]  /*11660*/  LEA.HI.X R21, R23, R35, R17, 0x1, P1 ;  /* 0x0000002317157211 */ /* 0x000fcc00008f0c11 */
[----:B------:R-:W4:Y:S01]  /*11670*/  LD.E.128 R20, desc[UR6][R20.64] ;  /* 0x0000000614147980 */ /* 0x000f22000c101d00 */
[C---:B------:R-:W-:Y:S01]  /*11680*/  LOP3.LUT R17, R25.reuse, 0xffff0000, RZ, 0xc0, !PT ;  /* 0xffff000019117812 */ /* 0x040fe200078ec0ff */
[----:B------:R-:W-:Y:S01]  /*11690*/  IMAD.U32 R31, R25, 0x10000, RZ ;  /* 0x00010000191f7824 */ /* 0x000fe200078e00ff */
[C---:B------:R-:W-:Y:S01]  /*116a0*/  LOP3.LUT R25, R27.reuse, 0xffff0000, RZ, 0xc0, !PT ;  /* 0xffff00001b197812 */ /* 0x040fe200078ec0ff */
[----:B------:R-:W-:Y:S01]  /*116b0*/  IMAD.U32 R37, R27, 0x10000, RZ ;  /* 0x000100001b257824 */ /* 0x000fe200078e00ff */
[----:B------:R-:W-:Y:S01]  /*116c0*/  SHF.L.U32 R30, R26, 0x10, RZ ;  /* 0x000000101a1e7819 */ /* 0x000fe200000006ff */
[C---:B------:R-:W-:Y:S01]  /*116d0*/  IMAD.U32 R29, R24.reuse, 0x10000, RZ ;  /* 0x00010000181d7824 */ /* 0x040fe200078e00ff */
[----:B------:R-:W-:Y:S02]  /*116e0*/  LOP3.LUT R24, R24, 0xffff0000, RZ, 0xc0, !PT ;  /* 0xffff000018187812 */ /* 0x000fe400078ec0ff */
[----:B------:R-:W-:Y:S02]  /*116f0*/  LOP3.LUT R26, R26, 0xffff0000, RZ, 0xc0, !PT ;  /* 0xffff00001a1a7812 */ /* 0x000fe400078ec0ff */
[----:B--2---:R-:W-:-:S02]  /*11700*/  SHF.L.U32 R45, R4, 0x10, RZ ;  /* 0x00000010042d7819 */ /* 0x004fc400000006ff */
[C---:B---3--:R-:W-:Y:S02]  /*11710*/  SHF.L.U32 R36, R12.reuse, 0x10, RZ ;  /* 0x000000100c247819 */ /* 0x048fe400000006ff */
        /* <DEDUP_REMOVED lines=51> */
.L_x_2765:
[----:B------:R-:W-:Y:S05]  /*11a50*/  BSYNC B0 ;  /* 0x0000000000007941 */ /* 0x000fea0003800000 */
.L_x_2764:
[----:B-----5:R2:W-:Y:S04]  /*11a60*/  STS.128 [R239+0x1800], R24 ;  /* 0x00180018ef007388 */ /* 0x0205e80000000c00 */
[----:B------:R2:W5:Y:S01]  /*11a70*/  LD.E.128 R4, desc[UR6][R38.64+0x80] ;  /* 0x0000800626047980 */ /* 0x000562000c101d00 */
[----:B------:R-:W-:Y:S01]  /*11a80*/  IADD3 R18, R18, 0x40, RZ ;  /* 0x0000004012127810 */ /* 0x000fe20007ffe0ff */
[----:B------:R-:W-:Y:S03]  /*11a90*/  BSSY B0, `(.L_x_2766) ;  /* 0x0000056000007945 */ /* 0x000fe60003800000 */
[----:B------:R-:W-:-:S13]  /*11aa0*/  ISETP.GE.AND P0, PT, R18, R3, PT ;  /* 0x000000031200720c */ /* 0x000fda0003f06270 */
        /* <DEDUP_REMOVED lines=14> */
[----:B------:R-:W3:Y:S03]  /*11b90*/  LD.E.128 R12, desc[UR6][R14.64+0x80] ;  /* 0x000080060e0c7980 */ /* 0x000ee6000c101d00 */
[----:B------:R-:W-:Y:S02]  /*11ba0*/  LEA.HI.X R21, R3, R33, R17, 0x1, P1 ;  /* 0x0000002103157211 */ /* 0x000fe400008f0c11 */
[----:B------:R-:W-:Y:S01]  /*11bb0*/  MOV R3, RZ ;  /* 0x000000ff00037202 */ /* 0x000fe20000000f00 */
[----:B------:R-:W-:-:S03]  /*11bc0*/  @P0 IMAD.MOV R3, RZ, RZ, -R9 ;  /* 0x000000ffff030224 */ /* 0x000fc600078e0a09 */
[----:B------:R-:W4:Y:S02]  /*11bd0*/  LD.E.128 R20, desc[UR6][R20.64] ;  /* 0x0000000614147980 */ /* 0x000f24000c101d00 */
[----:B------:R-:W-:-:S04]  /*11be0*/  IADD3 R9, P1, R3, R2, RZ ;  /* 0x0000000203097210 */ /* 0x000fc80007f3e0ff */
[----:B------:R-:W-:Y:S02]  /*11bf0*/  LEA.HI.X.SX32 R3, R3, R8, 0x1, P1 ;  /* 0x0000000803037211 */ /* 0x000fe400008f0eff */
[----:B--2---:R-:W-:-:S04]  /*11c00*/  LEA R24, P1, R9, R34, 0x1 ;  /* 0x0000002209187211 */ /* 0x004fc800078208ff */
[----:B------:R-:W-:-:S06]  /*11c10*/  LEA.HI.X R25, R9, R35, R3, 0x1, P1 ;  /* 0x0000002309197211 */ /* 0x000fcc00008f0c03 */
[----:B------:R-:W2:Y:S01]  /*11c20*/  LD.E.128 R24, desc[UR6][R24.64] ;  /* 0x0000000618187980 */ /* 0x000ea2000c101d00 */
        /* <DEDUP_REMOVED lines=8> */
[C---:B---3--:R-:W-:Y:S01]  /*11cb0*/  SHF.L.U32 R6, R13.reuse, 0x10, RZ ;  /* 0x000000100d067819 */ /* 0x048fe200000006ff */
        /* <DEDUP_REMOVED lines=27> */
[C---:B--2---:R-:W-:Y:S01]  /*11e70*/  IMAD.U32 R15, R24.reuse, 0x10000, RZ ;  /* 0x00010000180f7824 */ /* 0x044fe200078e00ff */
[----:B------:R-:W-:Y:S01]  /*11e80*/  LOP3.LUT R13, R24, 0xffff0000, RZ, 0xc0, !PT ;  /* 0xffff0000180d7812 */ /* 0x000fe200078ec0ff */
[----:B------:R-:W-:Y:S01]  /*11e90*/  FMUL.FTZ R31, R18, R31 ;  /* 0x0000001f121f7220 */ /* 0x000fe20000410000 */
[C---:B------:R-:W-:Y:S01]  /*11ea0*/  SHF.L.U32 R7, R25.reuse, 0x10, RZ ;  /* 0x0000001019077819 */ /* 0x040fe200000006ff */
[----:B------:R-:W-:Y:S01]  /*11eb0*/  IMAD.U32 R22, R26, 0x10000, RZ ;  /* 0x000100001a167824 */ /* 0x000fe200078e00ff */
        /* <DEDUP_REMOVED lines=19> */
.L_x_2767:
[----:B------:R-:W-:Y:S05]  /*11ff0*/  BSYNC B0 ;  /* 0x0000000000007941 */ /* 0x000fea0003800000 */
.L_x_2766:
[----:B-----5:R4:W-:Y:S01]  /*12000*/  STS.128 [R239+0x3800], R4 ;  /* 0x00380004ef007388 */ /* 0x0209e20000000c00 */
[----:B------:R-:W-:Y:S05]  /*12010*/  BRA `(.L_x_2741) ;  /* 0x0000000000907947 */ /* 0x000fea0003800000 */
.L_x_2721:
[----:B------:R-:W-:Y:S02]  /*12020*/  IMAD.IADD R3, R238, 0x1, -R69 ;  /* 0x00000001ee037824 */ /* 0x000fe400078e0a45 */
[C---:B-----5:R-:W-:Y:S02]  /*12030*/  VIADD R0, R186.reuse, 0x10 ;  /* 0x00000010ba007836 */ /* 0x060fe40000000000 */
[C---:B------:R-:W-:Y:S01]  /*12040*/  VIADD R28, R186.reuse, 0x30 ;  /* 0x00000030ba1c7836 */ /* 0x040fe20000000000 */
[CC--:B------:R-:W-:Y:S01]  /*12050*/  ISETP.GE.AND P6, PT, R186.reuse, R3.reuse, PT ;  /* 0x00000003ba00720c */ /* 0x0c0fe20003fc6270 */
[----:B------:R-:W-:Y:S01]  /*12060*/  VIADD R16, R186, 0x20 ;  /* 0x00000020ba107836 */ /* 0x000fe20000000000 */
[-C--:B------:R-:W-:Y:S02]  /*12070*/  ISETP.GE.AND P5, PT, R0, R3.reuse, PT ;  /* 0x000000030000720c */ /* 0x080fe40003fa6270 */
[-C--:B------:R-:W-:Y:S02]  /*12080*/  ISETP.GE.AND P3, PT, R28, R3.reuse, PT ;  /* 0x000000031c00720c */ /* 0x080fe40003f66270 */
[----:B------:R-:W-:-:S07]  /*12090*/  ISETP.GE.AND P4, PT, R16, R3, PT ;  /* 0x000000031000720c */ /* 0x000fce0003f86270 */
[C---:B------:R-:W-:Y:S02]  /*120a0*/  @!P6 LEA R8, P2, R188.reuse, R192, 0x1 ;  /* 0x000000c0bc08e211 */ /* 0x040fe400078408ff */
[-C--:B------:R-:W-:Y:S02]  /*120b0*/  @!P5 IADD3 R7, P1, R7, R188.reuse, RZ ;  /* 0x000000bc0707d210 */ /* 0x080fe40007f3e0ff */
[----:B------:R-:W-:Y:S01]  /*120c0*/  @!P3 IMAD.MOV.U32 R12, RZ, RZ, R188 ;  /* 0x000000ffff0cb224 */ /* 0x000fe200078e00bc */
[--C-:B------:R-:W-:Y:S01]  /*120d0*/  @!P6 LEA.HI.X R9, R188, R193, R185.reuse, 0x1, P2 ;  /* 0x000000c1bc09e211 */ /* 0x100fe200010f0cb9 */
[--C-:B------:R-:W-:Y:S01]  /*120e0*/  @!P3 IMAD.MOV.U32 R13, RZ, RZ, R185.reuse ;  /* 0x000000ffff0db224 */ /* 0x100fe200078e00b9 */
[C---:B------:R-:W-:Y:S01]  /*120f0*/  @!P4 LEA R3, P0, R190.reuse, R188, 0x5 ;  /* 0x000000bcbe03c211 */ /* 0x040fe200078028ff */
[----:B------:R-:W-:Y:S01]  /*12100*/  @!P5 IMAD.X R5, R5, 0x1, R185, P1 ;  /* 0x000000010505d824 */ /* 0x000fe200008e06b9 */
[-C--:B------:R-:W-:Y:S01]  /*12110*/  @!P5 LEA R6, P1, R7, R192.reuse, 0x1 ;  /* 0x000000c00706d211 */ /* 0x080fe200078208ff */
[----:B------:R-:W-:Y:S01]  /*12120*/  @!P3 IMAD R2, R191, 0x30, RZ ;  /* 0x00000030bf02b824 */ /* 0x000fe200078e02ff */
[C---:B------:R-:W-:Y:S01]  /*12130*/  @!P4 LEA.HI.X R184, R190.reuse, R185, R191, 0x5, P0 ;  /* 0x000000b9beb8c211 */ /* 0x040fe200000f2cbf */
[----:B------:R-:W-:Y:S01]  /*12140*/  @!P3 IMAD.WIDE.U32 R12, R190, 0x30, R12 ;  /* 0x00000030be0cb825 */ /* 0x000fe200078e000c */
[-C--:B------:R-:W-:Y:S01]  /*12150*/  @!P5 LEA.HI.X R7, R7, R193.reuse, R5, 0x1, P1 ;  /* 0x000000c10707d211 */ /* 0x080fe200008f0c05 */
[----:B------:R-:W-:Y:S01]  /*12160*/  @!PT LDS RZ, [RZ] ;  /* 0x00000000fffff984 */ /* 0x000fe20000000800 */
[----:B------:R-:W-:Y:S01]  /*12170*/  @!PT LDS RZ, [RZ] ;  /* 0x00000000fffff984 */ /* 0x000fe20000000800 */
[----:B------:R-:W-:Y:S01]  /*12180*/  @!PT LDS RZ, [RZ] ;  /* 0x00000000fffff984 */ /* 0x000fe20000000800 */
[----:B------:R1:W-:Y:S01]  /*12190*/  @!P6 LDGSTS.E.BYPASS.LTC128B.128 [R239], desc[UR6][R8.64] ;  /* 0x0000000008efefae */ /* 0x0003e2000b901d46 */
[-C--:B------:R-:W-:Y:S01]  /*121a0*/  @!P4 LEA R14, P1, R3, R192.reuse, 0x1 ;  /* 0x000000c0030ec211 */ /* 0x080fe200078208ff */
[----:B------:R-:W-:Y:S01]  /*121b0*/  @!P3 IMAD.IADD R5, R13, 0x1, R2 ;  /* 0x000000010d05b824 */ /* 0x000fe200078e0202 */
[----:B------:R-:W-:Y:S01]  /*121c0*/  @!P3 LEA R2, P0, R12, R192, 0x1 ;  /* 0x000000c00c02b211 */ /* 0x000fe200078008ff */
[----:B------:R1:W-:Y:S01]  /*121d0*/  @!P6 LDGSTS.E.BYPASS.LTC128B.128 [R239+0x2000], desc[UR6][R8.64+0x80] ;  /* 0x0200008008efefae */ /* 0x0003e2000b901d46 */
[----:B------:R-:W-:-:S02]  /*121e0*/  @!P4 LEA.HI.X R15, R3, R193, R184, 0x1, P1 ;  /* 0x000000c1030fc211 */ /* 0x000fc400008f0cb8 */
[----:B------:R-:W-:Y:S01]  /*121f0*/  @!P3 LEA.HI.X R3, R12, R193, R5, 0x1, P0 ;  /* 0x000000c10c03b211 */ /* 0x000fe200000f0c05 */
[----:B------:R1:W-:Y:S04]  /*12200*/  @!P5 LDGSTS.E.BYPASS.LTC128B.128 [R239+0x800], desc[UR6][R6.64] ;  /* 0x0080000006efdfae */ /* 0x0003e8000b901d46 */
[----:B------:R1:W-:Y:S04]  /*12210*/  @!P5 LDGSTS.E.BYPASS.LTC128B.128 [R239+0x2800], desc[UR6][R6.64+0x80] ;  /* 0x0280008006efdfae */ /* 0x0003e8000b901d46 */
[----:B------:R1:W-:Y:S04]  /*12220*/  @!P4 LDGSTS.E.BYPASS.LTC128B.128 [R239+0x1000], desc[UR6][R14.64] ;  /* 0x010000000eefcfae */ /* 0x0003e8000b901d46 */
[----:B------:R1:W-:Y:S04]  /*12230*/  @!P4 LDGSTS.E.BYPASS.LTC128B.128 [R239+0x3000], desc[UR6][R14.64+0x80] ;  /* 0x030000800eefcfae */ /* 0x0003e8000b901d46 */
[----:B------:R1:W-:Y:S04]  /*12240*/  @!P3 LDGSTS.E.BYPASS.LTC128B.128 [R239+0x1800], desc[UR6][R2.64] ;  /* 0x0180000002efbfae */ /* 0x0003e8000b901d46 */
[----:B------:R1:W-:Y:S02]  /*12250*/  @!P3 LDGSTS.E.BYPASS.LTC128B.128 [R239+0x3800], desc[UR6][R2.64+0x80] ;  /* 0x0380008002efbfae */ /* 0x0003e4000b901d46 */
.L_x_2741:
[----:B------:R-:W-:Y:S05]  /*12260*/  BSYNC B2 ;  /* 0x0000000000027941 */ /* 0x000fea0003800000 */
.L_x_2720:
[----:B------:R-:W-:Y:S02]  /*12270*/  VIADD R241, R55, 0xffffffff ;  /* 0xffffffff37f17836 */ /* 0x000fe40000000000 */
[C---:B-1--4-:R-:W-:Y:S02]  /*12280*/  VIADD R6, R186.reuse, 0x50 ;  /* 0x00000050ba067836 */ /* 0x052fe40000000000 */
[----:B------:R-:W-:Y:S02]  /*12290*/  IMAD.SHL.U32 R9, R241, 0x80, RZ ;  /* 0x00000080f1097824 */ /* 0x000fe400078e00ff */
[----:B------:R-:W-:Y:S02]  /*122a0*/  VIADD R4, R186, 0x60 ;  /* 0x00000060ba047836 */ /* 0x000fe40000000000 */
[----:B------:R-:W-:Y:S02]  /*122b0*/  IMAD.IADD R3, R70, 0x1, -R9 ;  /* 0x0000000146037824 */ /* 0x000fe400078e0a09 */
[----:B------:R-:W-:-:S02]  /*122c0*/  VIADD R2, R186, 0x70 ;  /* 0x00000070ba027836 */ /* 0x000fc40000000000 */
[----:B------:R-:W-:Y:S01]  /*122d0*/  IMAD.SHL.U32 R77, R77, 0x40, RZ ;  /* 0x000000404d4d7824 */ /* 0x000fe200078e00ff */
[-C--:B------:R-:W-:Y:S02]  /*122e0*/  ISETP.GE.AND P0, PT, R0, R3.reuse, PT ;  /* 0x000000030000720c */ /* 0x080fe40003f06270 */
[-C--:B------:R-:W-:Y:S02]  /*122f0*/  ISETP.GE.AND P1, PT, R186, R3.reuse, PT ;  /* 0x00000003ba00720c */ /* 0x080fe40003f26270 */
[-C--:B------:R-:W-:Y:S02]  /*12300*/  ISETP.GE.AND P6, PT, R16, R3.reuse, PT ;  /* 0x000000031000720c */ /* 0x080fe40003fc6270 */
[-C--:B------:R-:W-:Y:S02]  /*12310*/  ISETP.GE.AND P3, PT, R28, R3.reuse, PT ;  /* 0x000000031c00720c */ /* 0x080fe40003f66270 */
[----:B------:R-:W-:Y:S02]  /*12320*/  ISETP.GE.AND P4, PT, R6, R3, PT ;  /* 0x000000030600720c */ /* 0x000fe40003f86270 */
[----:B------:R-:W-:-:S02]  /*12330*/  LOP3.LUT R77, R77, 0x1c0, RZ, 0xc0, !PT ;  /* 0x000001c04d4d7812 */ /* 0x000fc400078ec0ff */
[----:B------:R-:W-:Y:S02]  /*12340*/  ISETP.GE.AND P5, PT, R28, R3, PT ;  /* 0x000000031c00720c */ /* 0x000fe40003fa6270 */
[C---:B---3--:R-:W-:Y:S01]  /*12350*/  @!P0 LEA R14, P2, R75.reuse, R230, 0x1 ;  /* 0x000000e64b0e8211 */ /* 0x048fe200078408ff */
[----:B------:R-:W-:Y:S01]  /*12360*/  @!PT LDS RZ, [RZ] ;  /* 0x00000000fffff984 */ /* 0x000fe20000000800 */
[----:B------:R-:W-:Y:S01]  /*12370*/  @!PT LDS RZ, [RZ] ;  /* 0x00000000fffff984 */ /* 0x000fe20000000800 */
[----:B------:R-:W-:Y:S01]  /*12380*/  @!PT LDS RZ, [RZ] ;  /* 0x00000000fffff984 */ /* 0x000fe20000000800 */
[----:B------:R-:W-:Y:S03]  /*12390*/  @!P1 LDGSTS.E.BYPASS.LTC128B.128 [R239+0x4000], desc[UR6][R230.64] ;  /* 0x04000000e6ef9fae */ /* 0x000fe6000b901d46 */
[----:B------:R-:W-:Y:S01]  /*123a0*/  @!P0 LEA.HI.X R15, R75, R231, R76, 0x1, P2 ;  /* 0x000000e74b0f8211 */ /* 0x000fe200010f0c4c */
[----:B------:R-:W-:Y:S01]  /*123b0*/  @!P1 LDGSTS.E.BYPASS.LTC128B.128 [R239+0x8000], desc[UR6][R230.64+0x80] ;  /* 0x08000080e6ef9fae */ /* 0x000fe2000b901d46 */
[-C--:B------:R-:W-:Y:S01]  /*123c0*/  ISETP.GE.AND P2, PT, R4, R3.reuse, PT ;  /* 0x000000030400720c */ /* 0x080fe20003f46270 */
[----:B------:R-:W-:Y:S01]  /*123d0*/  @!P3 IMAD R18, R133, 0x60, RZ ;  /* 0x000000608512b824 */ /* 0x000fe200078e02ff */
[----:B------:R-:W-:Y:S01]  /*123e0*/  ISETP.GE.AND P1, PT, R2, R3, PT ;  /* 0x000000030200720c */ /* 0x000fe20003f26270 */
[----:B------:R-:W-:Y:S01]  /*123f0*/  @!P0 LDGSTS.E.BYPASS.LTC128B.128 [R239+0x4800], desc[UR6][R14.64] ;  /* 0x048000000eef8fae */ /* 0x000fe2000b901d46 */
[----:B------:R-:W-:-:S03]  /*12400*/  @!P3 IMAD.WIDE.U32 R12, R132, 0x60, R230 ;  /* 0x00000060840cb825 */ /* 0x000fc600078e00e6 */
[----:B------:R1:W-:Y:S01]  /*12410*/  @!P0 LDGSTS.E.BYPASS.LTC128B.128 [R239+0x8800], desc[UR6][R14.64+0x80] ;  /* 0x088000800eef8fae */ /* 0x0003e2000b901d46 */
[----:B--2---:R-:W-:Y:S01]  /*12420*/  @!P6 LEA R20, P0, R132, R230, 0x6 ;  /* 0x000000e68414e211 */ /* 0x004fe200078030ff */
[----:B------:R-:W-:Y:S02]  /*12430*/  @!P3 IMAD.IADD R19, R18, 0x1, R13 ;  /* 0x000000011213b824 */ /* 0x000fe400078e020d */
[----:B------:R-:W-:Y:S01]  /*12440*/  @!P3 IMAD.MOV.U32 R18, RZ, RZ, R12 ;  /* 0x000000ffff12b224 */ /* 0x000fe200078e000c */
[----:B------:R-:W-:Y:S01]  /*12450*/  @!P6 LEA.HI.X R21, R132, R231, R133, 0x6, P0 ;  /* 0x000000e78415e211 */ /* 0x000fe200000f3485 */
[----:B------:R-:W-:Y:S01]  /*12460*/  @!P2 IMAD.MOV.U32 R12, RZ, RZ, R230 ;  /* 0x000000ffff0ca224 */ /* 0x000fe200078e00e6 */
[----:B------:R-:W-:Y:S01]  /*12470*/  ISETP.GE.AND P0, PT, R0, R3, PT ;  /* 0x000000030000720c */ /* 0x000fe20003f06270 */
[----:B------:R-:W-:Y:S02]  /*12480*/  VIADD R0, R186, 0x40 ;  /* 0x00000040ba007836 */ /* 0x000fe40000000000 */
[----:B------:R-:W-:Y:S01]  /*12490*/  @!P6 LDGSTS.E.BYPASS.LTC128B.128 [R239+0x5000], desc[UR6][R20.64] ;  /* 0x0500000014efefae */ /* 0x000fe2000b901d46 */
[----:B------:R-:W-:-:S02]  /*124a0*/  @!P2 IMAD.MOV.U32 R13, RZ, RZ, R231 ;  /* 0x000000ffff0da224 */ /* 0x000fc400078e00e7 */
[C---:B------:R-:W-:Y:S01]  /*124b0*/  @!P4 IMAD R8, R133.reuse, 0xa0, RZ ;  /* 0x000000a08508c824 */ /* 0x040fe200078e02ff */
[----:B------:R2:W-:Y:S01]  /*124c0*/  @!P6 LDGSTS.E.BYPASS.LTC128B.128 [R239+0x9000], desc[UR6][R20.64+0x80] ;  /* 0x0900008014efefae */ /* 0x0005e2000b901d46 */
[----:B------:R-:W-:Y:S01]  /*124d0*/  ISETP.GE.AND P6, PT, R0, R3, PT ;  /* 0x000000030000720c */ /* 0x000fe20003fc6270 */
[----:B------:R-:W-:Y:S02]  /*124e0*/  @!P2 IMAD R7, R133, 0xc0, RZ ;  /* 0x000000c08507a824 */ /* 0x000fe400078e02ff */
[----:B------:R-:W-:Y:S01]  /*124f0*/  @!P3 LDGSTS.E.BYPASS.LTC128B.128 [R239+0x5800], desc[UR6][R18.64] ;  /* 0x0580000012efbfae */ /* 0x000fe2000b901d46 */
[----:B------:R-:W-:-:S03]  /*12500*/  @!P2 IMAD.WIDE.U32 R12, R132, 0xc0, R12 ;  /* 0x000000c0840ca825 */ /* 0x000fc600078e000c */
[----:B------:R-:W-:Y:S01]  /*12510*/  @!P3 LDGSTS.E.BYPASS.LTC128B.128 [R239+0x9800], desc[UR6][R18.64+0x80] ;  /* 0x0980008012efbfae */ /* 0x000fe2000b901d46 */
[----:B------:R-:W-:Y:S02]  /*12520*/  @!P1 IMAD R5, R133, 0xe0, RZ ;  /* 0x000000e085059824 */ /* 0x000fe400078e02ff */
[----:B------:R-:W-:Y:S01]  /*12530*/  @!P2 IMAD.IADD R13, R7, 0x1, R13 ;  /* 0x00000001070da824 */ /* 0x000fe200078e020d */
[----:B------:R-:W-:Y:S01]  /*12540*/  SHF.R.S32.HI R7, RZ, 0x4, R78 ;  /* 0x00000004ff077819 */ /* 0x000fe2000001144e */
[----:B-1----:R-:W-:Y:S01]  /*12550*/  @!P4 IMAD.MOV.U32 R14, RZ, RZ, R230 ;  /* 0x000000ffff0ec224 */ /* 0x002fe200078e00e6 */
[----:B------:R-:W-:Y:S01]  /*12560*/  @!P6 LEA R22, P3, R132, R230, 0x7 ;  /* 0x000000e68416e211 */ /* 0x000fe200078638ff */
[----:B------:R-:W-:Y:S01]  /*12570*/  @!P4 IMAD.MOV.U32 R15, RZ, RZ, R231 ;  /* 0x000000ffff0fc224 */ /* 0x000fe200078e00e7 */
[----:B------:R-:W-:Y:S02]  /*12580*/  LEA.HI R78, R78, R7, RZ, 0x1 ;  /* 0x000000074e4e7211 */ /* 0x000fe400078f08ff */
[C---:B------:R-:W-:Y:S01]  /*12590*/  @!P6 LEA.HI.X R23, R132.reuse, R231, R133, 0x7, P3 ;  /* 0x000000e78417e211 */ /* 0x040fe200018f3c85 */
[----:B------:R-:W-:Y:S01]  /*125a0*/  @!P4 IMAD.WIDE.U32 R14, R132, 0xa0, R14 ;  /* 0x000000a0840ec825 */ /* 0x000fe200078e000e */
[----:B------:R-:W-:-:S02]  /*125b0*/  LOP3.LUT R78, R78, 0xfffffffe, RZ, 0xc0, !PT ;  /* 0xfffffffe4e4e7812 */ /* 0x000fc400078ec0ff */
[-C--:B------:R-:W-:Y:S01]  /*125c0*/  ISETP.GE.AND P3, PT, R6, R3.reuse, PT ;  /* 0x000000030600720c */ /* 0x080fe20003f66270 */
[----:B------:R-:W-:Y:S01]  /*125d0*/  @!P4 IMAD.IADD R15, R8, 0x1, R15 ;  /* 0x00000001080fc824 */ /* 0x000fe200078e020f */
[----:B------:R-:W-:Y:S01]  /*125e0*/  @!P6 LDGSTS.E.BYPASS.LTC128B.128 [R239+0x6000], desc[UR6][R22.64] ;  /* 0x0600000016efefae */ /* 0x000fe2000b901d46 */
[----:B------:R-:W-:Y:S02]  /*125f0*/  IMAD.IADD R78, R7, 0x1, -R78 ;  /* 0x00000001074e7824 */ /* 0x000fe400078e0a4e */
[----:B--2---:R-:W-:Y:S01]  /*12600*/  @!P1 IMAD.WIDE.U32 R20, R132, 0xe0, R230 ;  /* 0x000000e084149825 */ /* 0x004fe200078e00e6 */
[----:B------:R-:W-:Y:S01]  /*12610*/  @!P6 LDGSTS.E.BYPASS.LTC128B.128 [R239+0xa000], desc[UR6][R22.64+0x80] ;  /* 0x0a00008016efefae */ /* 0x000fe2000b901d46 */
[----:B------:R-:W-:Y:S02]  /*12620*/  ISETP.GE.AND P6, PT, R186, R3, PT ;  /* 0x00000003ba00720c */ /* 0x000fe40003fc6270 */
[----:B------:R-:W-:Y:S01]  /*12630*/  @!P1 IMAD.IADD R21, R5, 0x1, R21 ;  /* 0x0000000105159824 */ /* 0x000fe200078e0215 */
[----:B------:R-:W-:Y:S01]  /*12640*/  @!P4 LDGSTS.E.BYPASS.LTC128B.128 [R239+0x6800], desc[UR6][R14.64] ;  /* 0x068000000eefcfae */ /* 0x000fe2000b901d46 */
[----:B------:R-:W-:-:S02]  /*12650*/  IMAD.SHL.U32 R5, R71, 0x40, RZ ;  /* 0x0000004047057824 */ /* 0x000fc400078e00ff */
[----:B------:R-:W-:Y:S01]  /*12660*/  IMAD.SHL.U32 R186, R186, 0x8, RZ ;  /* 0x00000008baba7824 */ /* 0x000fe200078e00ff */
[----:B------:R1:W-:Y:S02]  /*12670*/  @!P4 LDGSTS.E.BYPASS.LTC128B.128 [R239+0xa800], desc[UR6][R14.64+0x80] ;  /* 0x0a8000800eefcfae */ /* 0x0003e4000b901d46 */
[----:B------:R-:W-:Y:S02]  /*12680*/  LOP3.LUT R5, R5, 0x1c0, RZ, 0xc0, !PT ;  /* 0x000001c005057812 */ /* 0x000fe400078ec0ff */
[----:B------:R-:W-:Y:S02]  /*12690*/  @!P2 LDGSTS.E.BYPASS.LTC128B.128 [R239+0x7000], desc[UR6][R12.64] ;  /* 0x070000000cefafae */ /* 0x000fe4000b901d46 */
[----:B------:R-:W-:Y:S02]  /*126a0*/  LOP3.LUT R186, R5, 0x8, R186, 0xf8, !PT ;  /* 0x0000000805ba7812 */ /* 0x000fe400078ef8ba */
[----:B------:R2:W-:Y:S01]  /*126b0*/  @!P2 LDGSTS.E.BYPASS.LTC128B.128 [R239+0xb000], desc[UR6][R12.64+0x80] ;  /* 0x0b0000800cefafae */ /* 0x0005e2000b901d46 */
[----:B------:R-:W-:-:S02]  /*126c0*/  ISETP.GE.AND P2, PT, R4, R3, PT ;  /* 0x000000030400720c */ /* 0x000fc40003f46270 */
[----:B------:R-:W-:Y:S01]  /*126d0*/  SHF.R.U32.HI R5, RZ, 0x3, R5 ;  /* 0x00000003ff057819 */ /* 0x000fe20000011605 */
[----:B------:R-:W-:Y:S01]  /*126e0*/  @!P1 LDGSTS.E.BYPASS.LTC128B.128 [R239+0x7800], desc[UR6][R20.64] ;  /* 0x0780000014ef9fae */ /* 0x000fe2000b901d46 */
[C---:B------:R-:W-:Y:S02]  /*126f0*/  @!P0 LEA R4, P4, R73.reuse, R232, 0x1 ;  /* 0x000000e849048211 */ /* 0x040fe400078808ff */
[----:B------:R-:W-:Y:S01]  /*12700*/  LOP3.LUT R7, R186, R5, RZ, 0x3c, !PT ;  /* 0x00000005ba077212 */ /* 0x000fe200078e3cff */
[----:B------:R3:W-:Y:S01]  /*12710*/  @!P1 LDGSTS.E.BYPASS.LTC128B.128 [R239+0xb800], desc[UR6][R20.64+0x80] ;  /* 0x0b80008014ef9fae */ /* 0x0007e2000b901d46 */
[----:B------:R-:W-:Y:S01]  /*12720*/  ISETP.GE.AND P1, PT, R2, R3, PT ;  /* 0x000000030200720c */ /* 0x000fe20003f26270 */
[----:B------:R-:W-:Y:S01]  /*12730*/  IMAD.SHL.U32 R2, R78, 0x8, RZ ;  /* 0x000000084e027824 */ /* 0x000fe200078e00ff */
[----:B------:R-:W-:Y:S01]  /*12740*/  @!P0 LEA.HI.X R5, R73, R233, R74, 0x1, P4 ;  /* 0x000000e949058211 */ /* 0x000fe200020f0c4a */
[----:B------:R-:W0:Y:S04]  /*12750*/  LDGDEPBAR ;  /* 0x00000000000079af */ /* 0x000e280000000000 */
[----:B------:R-:W4:Y:S01]  /*12760*/  LD.E R8, desc[UR6][R10.64+0x188] ;  /* 0x000188060a087980 */ /* 0x000f22000c101900 */
[----:B------:R-:W-:Y:S01]  /*12770*/  LOP3.LUT R2, R77, 0x8, R2, 0xf8, !PT ;  /* 0x000000084d027812 */ /* 0x000fe200078ef802 */
[----:B------:R-:W-:Y:S01]  /*12780*/  @!P3 IMAD.MOV.U32 R17, RZ, RZ, R233 ;  /* 0x000000ffff11b224 */ /* 0x000fe200078e00e9 */
[----:B------:R-:W-:Y:S01]  /*12790*/  ISETP.GE.AND P4, PT, R0, R3, PT ;  /* 0x000000030000720c */ /* 0x000fe20003f86270 */
[C---:B------:R-:W-:Y:S01]  /*127a0*/  @!P2 IMAD R6, R135.reuse, 0xc0, RZ ;  /* 0x000000c08706a824 */ /* 0x040fe200078e02ff */
[----:B------:R-:W-:Y:S01]  /*127b0*/  BSSY B1, `(.L_x_2768) ;  /* 0x0000256000017945 */ /* 0x000fe20003800000 */
[----:B-1----:R-:W-:-:S02]  /*127c0*/  @!P5 IMAD R14, R135, 0x60, RZ ;  /* 0x00000060870ed824 */ /* 0x002fc400078e02ff */
[----:B------:R-:W-:Y:S01]  /*127d0*/  @!P5 IMAD.WIDE.U32 R22, R134, 0x60, R232 ;  /* 0x000000608616d825 */ /* 0x000fe200078e00e8 */
[----:B--2---:R-:W-:-:S03]  /*127e0*/  SHF.R.U32.HI R13, RZ, 0x3, R77 ;  /* 0x00000003ff0d7819 */ /* 0x004fc6000001164d */
[----:B------:R-:W-:Y:S02]  /*127f0*/  IMAD R228, R78, 0x200, R7 ;  /* 0x000002004ee47824 */ /* 0x000fe400078e0207 */
[----:B------:R-:W-:Y:S01]  /*12800*/  @!P5 IMAD.IADD R15, R14, 0x1, R23 ;  /* 0x000000010e0fd824 */ /* 0x000fe200078e0217 */
[----:B------:R-:W-:Y:S01]  /*12810*/  LOP3.LUT R0, R2, R13, RZ, 0x3c, !PT ;  /* 0x0000000d02007212 */ /* 0x000fe200078e3cff */
[----:B------:R-:W-:Y:S01]  /*12820*/  @!P1 IMAD R2, R135, 0xe0, RZ ;  /* 0x000000e087029824 */ /* 0x000fe200078e02ff */
[----:B------:R-:W-:Y:S01]  /*12830*/  LEA R228, R228, UR4, 0x1 ;  /* 0x00000004e4e47c11 */ /* 0x000fe2000f8e08ff */
[----:B------:R-:W-:Y:S01]  /*12840*/  @!P5 IMAD.MOV.U32 R14, RZ, RZ, R22 ;  /* 0x000000ffff0ed224 */ /* 0x000fe200078e0016 */
[----:B------:R-:W-:-:S04]  /*12850*/  DEPBAR.LE SB0, 0x0 ;  /* 0x000080000000791a */ /* 0x000fc80000000000 */
[----:B------:R-:W-:Y:S01]  /*12860*/  BAR.SYNC.DEFER_BLOCKING 0x0 ;  /* 0x0000000000007b1d */ /* 0x000fe20000010000 */
[----:B------:R-:W-:Y:S02]  /*12870*/  @!P3 IMAD R12, R135, 0xa0, RZ ;  /* 0x000000a0870cb824 */ /* 0x000fe400078e02ff */
[----:B------:R-:W-:Y:S02]  /*12880*/  VIADD R226, R228, 0x4020 ;  /* 0x00004020e4e27836 */ /* 0x000fe40000000000 */
[----:B------:R-:W-:Y:S01]  /*12890*/  IMAD.SHL.U32 R57, R57, 0x2, RZ ;  /* 0x0000000239397824 */ /* 0x000fe200078e00ff */
[----:B------:R-:W-:Y:S04]  /*128a0*/  @P6 STS.128 [R239+0xc000], RZ ;  /* 0x00c000ffef006388 */ /* 0x000fe80000000c00 */
[----:B------:R-:W-:Y:S04]  /*128b0*/  @P6 STS.128 [R239+0x10000], RZ ;  /* 0x010000ffef006388 */ /* 0x000fe80000000c00 */
[----:B------:R-:W-:Y:S01]  /*128c0*/  @!PT LDS RZ, [RZ] ;  /* 0x00000000fffff984 */ /* 0x000fe20000000800 */
[----:B------:R-:W-:Y:S01]  /*128d0*/  @!PT LDS RZ, [RZ] ;  /* 0x00000000fffff984 */ /* 0x000fe20000000800 */
[----:B------:R-:W-:Y:S01]  /*128e0*/  @!PT LDS RZ, [RZ] ;  /* 0x00000000fffff984 */ /* 0x000fe20000000800 */
[----:B------:R-:W-:Y:S04]  /*128f0*/  @!P6 LDGSTS.E.BYPASS.LTC128B.128 [R239+0xc000], desc[UR6][R232.64] ;  /* 0x0c000000e8efefae */ /* 0x000fe8000b901d46 */
[----:B------:R-:W-:Y:S01]  /*12900*/  @!P6 LDGSTS.E.BYPASS.LTC128B.128 [R239+0x10000], desc[UR6][R232.64+0x80] ;  /* 0x10000080e8efefae */ /* 0x000fe2000b901d46 */
[----:B------:R-:W-:Y:S01]  /*12910*/  ISETP.GE.AND P6, PT, R16, R3, PT ;  /* 0x000000031000720c */ /* 0x000fe20003fc6270 */
[----:B------:R-:W-:-:S02]  /*12920*/  @!P3 IMAD.MOV.U32 R16, RZ, RZ, R232 ;  /* 0x000000ffff10b224 */ /* 0x000fc400078e00e8 */
[----:B------:R-:W-:Y:S01]  /*12930*/  @P0 STS.128 [R239+0xc800], RZ ;  /* 0x00c800ffef000388 */ /* 0x000fe20000000c00 */
[----:B------:R-:W-:Y:S02]  /*12940*/  VIADD R3, R228, 0x4000 ;  /* 0x00004000e4037836 */ /* 0x000fe40000000000 */
[----:B---3--:R-:W-:Y:S01]  /*12950*/  @!P3 IMAD.WIDE.U32 R20, R134, 0xa0, R16 ;  /* 0x000000a08614b825 */ /* 0x008fe200078e0010 */
[----:B------:R-:W-:Y:S03]  /*12960*/  @P0 STS.128 [R239+0x10800], RZ ;  /* 0x010800ffef000388 */ /* 0x000fe60000000c00 */
[----:B------:R-:W-:Y:S01]  /*12970*/  @!P3 IMAD.IADD R13, R12, 0x1, R21 ;  /* 0x000000010c0db824 */ /* 0x000fe200078e0215 */
[----:B------:R-:W-:Y:S01]  /*12980*/  @!PT LDS RZ, [RZ] ;  /* 0x00000000fffff984 */ /* 0x000fe20000000800 */
[----:B------:R-:W-:Y:S01]  /*12990*/  @!PT LDS RZ, [RZ] ;  /* 0x00000000fffff984 */ /* 0x000fe20000000800 */
[----:B------:R-:W-:Y:S01]  /*129a0*/  @!PT LDS RZ, [RZ] ;  /* 0x00000000fffff984 */ /* 0x000fe20000000800 */
[----:B------:R-:W-:Y:S01]  /*129b0*/  @!P0 LDGSTS.E.BYPASS.LTC128B.128 [R239+0xc800], desc[UR6][R4.64] ;  /* 0x0c80000004ef8fae */ /* 0x000fe2000b901d46 */
[----:B------:R-:W-:-:S03]  /*129c0*/  @!P3 IMAD.MOV.U32 R12, RZ, RZ, R20 ;  /* 0x000000ffff0cb224 */ /* 0x000fc600078e0014 */
[----:B------:R1:W-:Y:S01]  /*129d0*/  @!P0 LDGSTS.E.BYPASS.LTC128B.128 [R239+0x10800], desc[UR6][R4.64+0x80] ;  /* 0x1080008004ef8fae */ /* 0x0003e2000b901d46 */
[----:B------:R-:W-:-:S03]  /*129e0*/  @!P6 LEA R16, P0, R134, R232, 0x6 ;  /* 0x000000e88610e211 */ /* 0x000fc600078030ff */
[----:B------:R-:W-:Y:S01]  /*129f0*/  @P6 STS.128 [R239+0xd000], RZ ;  /* 0x00d000ffef006388 */ /* 0x000fe20000000c00 */
[----:B------:R-:W-:-:S03]  /*12a00*/  @!P6 LEA.HI.X R17, R134, R233, R135, 0x6, P0 ;  /* 0x000000e98611e211 */ /* 0x000fc600000f3487 */
[----:B------:R-:W-:Y:S04]  /*12a10*/  @P6 STS.128 [R239+0x11000], RZ ;  /* 0x011000ffef006388 */ /* 0x000fe80000000c00 */
[----:B------:R-:W-:Y:S01]  /*12a20*/  @!PT LDS RZ, [RZ] ;  /* 0x00000000fffff984 */ /* 0x000fe20000000800 */
[----:B------:R-:W-:Y:S01]  /*12a30*/  @!PT LDS RZ, [RZ] ;  /* 0x00000000fffff984 */ /* 0x000fe20000000800 */
[----:B------:R-:W-:Y:S01]  /*12a40*/  @!PT LDS RZ, [RZ] ;  /* 0x00000000fffff984 */ /* 0x000fe20000000800 */
[----:B------:R-:W-:Y:S04]  /*12a50*/  @!P6 LDGSTS.E.BYPASS.LTC128B.128 [R239+0xd000], desc[UR6][R16.64] ;  /* 0x0d00000010efefae */ /* 0x000fe8000b901d46 */
[----:B------:R-:W-:Y:S04]  /*12a60*/  @!P6 LDGSTS.E.BYPASS.LTC128B.128 [R239+0x11000], desc[UR6][R16.64+0x80] ;  /* 0x1100008010efefae */ /* 0x000fe8000b901d46 */
[----:B------:R-:W-:Y:S04]  /*12a70*/  @P5 STS.128 [R239+0xd800], RZ ;  /* 0x00d800ffef005388 */ /* 0x000fe80000000c00 */
[----:B------:R-:W-:Y:S01]  /*12a80*/  @P5 STS.128 [R239+0x11800], RZ ;  /* 0x011800ffef005388 */ /* 0x000fe20000000c00 */
[----:B-1----:R-:W-:-:S03]  /*12a90*/  @!P2 IMAD.MOV.U32 R4, RZ, RZ, R232 ;  /* 0x000000ffff04a224 */ /* 0x002fc600078e00e8 */
[----:B------:R-:W-:Y:S01]  /*12aa0*/  @!PT LDS RZ, [RZ] ;  /* 0x00000000fffff984 */ /* 0x000fe20000000800 */
[----:B------:R-:W-:Y:S01]  /*12ab0*/  @!PT LDS RZ, [RZ] ;  /* 0x00000000fffff984 */ /* 0x000fe20000000800 */
[----:B------:R-:W-:Y:S01]  /*12ac0*/  @!PT LDS RZ, [RZ] ;  /* 0x00000000fffff984 */ /* 0x000fe20000000800 */
[----:B------:R-:W-:Y:S01]  /*12ad0*/  @!P5 LDGSTS.E.BYPASS.LTC128B.128 [R239+0xd800], desc[UR6][R14.64] ;  /* 0x0d8000000eefdfae */ /* 0x000fe2000b901d46 */
[----:B------:R-:W-:-:S03]  /*12ae0*/  @!P2 IMAD.MOV.U32 R5, RZ, RZ, R233 ;  /* 0x000000ffff05a224 */ /* 0x000fc600078e00e9 */
[----:B------:R-:W-:Y:S01]  /*12af0*/  @!P5 LDGSTS.E.BYPASS.LTC128B.128 [R239+0x11800], desc[UR6][R14.64+0x80] ;  /* 0x118000800eefdfae */ /* 0x000fe2000b901d46 */
[----:B------:R-:W-:-:S03]  /*12b00*/  @!P2 IMAD.WIDE.U32 R18, R134, 0xc0, R4 ;  /* 0x000000c08612a825 */ /* 0x000fc600078e0004 */
[----:B------:R-:W-:Y:S01]  /*12b10*/  @P4 STS.128 [R239+0xe000], RZ ;  /* 0x00e000ffef004388 */ /* 0x000fe20000000c00 */
[----:B------:R-:W-:-:S03]  /*12b20*/  @!P1 IMAD.WIDE.U32 R4, R134, 0xe0, R232 ;  /* 0x000000e086049825 */ /* 0x000fc600078e00e8 */
[----:B------:R-:W-:Y:S01]  /*12b30*/  @P4 STS.128 [R239+0x12000], RZ ;  /* 0x012000ffef004388 */ /* 0x000fe20000000c00 */
[----:B------:R-:W-:Y:S02]  /*12b40*/  @!P1 IMAD.IADD R5, R2, 0x1, R5 ;  /* 0x0000000102059824 */ /* 0x000fe400078e0205 */
[----:B------:R-:W-:Y:S02]  /*12b50*/  IMAD.SHL.U32 R2, R72, 0x40, RZ ;  /* 0x0000004048027824 */ /* 0x000fe400078e00ff */
[----:B------:R-:W-:Y:S02]  /*12b60*/  @!P2 IMAD.IADD R7, R6, 0x1, R19 ;  /* 0x000000010607a824 */ /* 0x000fe400078e0213 */
[----:B------:R-:W-:Y:S01]  /*12b70*/  @!P2 IMAD.MOV.U32 R6, RZ, RZ, R18 ;  /* 0x000000ffff06a224 */ /* 0x000fe200078e0012 */
[----:B------:R-:W-:Y:S02]  /*12b80*/  @!P4 LEA R18, P0, R134, R232, 0x7 ;  /* 0x000000e88612c211 */ /* 0x000fe400078038ff */
[----:B------:R-:W-:-:S02]  /*12b90*/  LOP3.LUT R2, R2, 0xfffffe00, RZ, 0xc0, !PT ;  /* 0xfffffe0002027812 */ /* 0x000fc400078ec0ff */
[----:B------:R-:W-:-:S03]  /*12ba0*/  @!P4 LEA.HI.X R19, R134, R233, R135, 0x7, P0 ;  /* 0x000000e98613c211 */ /* 0x000fc600000f3c87 */
[----:B------:R-:W-:Y:S02]  /*12bb0*/  IMAD R229, R59, 0x400, R2 ;  /* 0x000004003be57824 */ /* 0x000fe400078e0202 */
[----:B------:R-:W-:Y:S01]  /*12bc0*/  @!PT LDS RZ, [RZ] ;  /* 0x00000000fffff984 */ /* 0x000fe20000000800 */
[----:B------:R-:W-:Y:S01]  /*12bd0*/  @!PT LDS RZ, [RZ] ;  /* 0x00000000fffff984 */ /* 0x000fe20000000800 */
[----:B------:R-:W-:Y:S01]  /*12be0*/  @!PT LDS RZ, [RZ] ;  /* 0x00000000fffff984 */ /* 0x000fe20000000800 */
[----:B------:R-:W-:Y:S02]  /*12bf0*/  @!P4 LDGSTS.E.BYPASS.LTC128B.128 [R239+0xe000], desc[UR6][R18.64] ;  /* 0x0e00000012efcfae */ /* 0x000fe4000b901d46 */
[----:B------:R-:W-:Y:S02]  /*12c00*/  IMAD.IADD R229, R0, 0x1, R229 ;  /* 0x0000000100e57824 */ /* 0x000fe400078e02e5 */
[----:B------:R-:W-:Y:S03]  /*12c10*/  @!P4 LDGSTS.E.BYPASS.LTC128B.128 [R239+0x12000], desc[UR6][R18.64+0x80] ;  /* 0x1200008012efcfae */ /* 0x000fe6000b901d46 */
[----:B------:R-:W-:Y:S01]  /*12c20*/  LEA R229, R229, UR4, 0x1 ;  /* 0x00000004e5e57c11 */ /* 0x000fe2000f8e08ff */
[----:B------:R-:W-:Y:S04]  /*12c30*/  @P3 STS.128 [R239+0xe800], RZ ;  /* 0x00e800ffef003388 */ /* 0x000fe80000000c00 */
[----:B------:R-:W-:Y:S01]  /*12c40*/  @P3 STS.128 [R239+0x12800], RZ ;  /* 0x012800ffef003388 */ /* 0x000fe20000000c00 */
[----:B------:R-:W-:-:S02]  /*12c50*/  IMAD R227, R56, 0x2, R229 ;  /* 0x0000000238e37824 */ /* 0x000fc400078e02e5 */
[C---:B------:R-:W-:Y:S01]  /*12c60*/  IMAD R225, R54.reuse, 0x2, R229 ;  /* 0x0000000236e17824 */ /* 0x040fe200078e02e5 */
[----:B------:R-:W-:Y:S01]  /*12c70*/  @!PT LDS RZ, [RZ] ;  /* 0x00000000fffff984 */ /* 0x000fe20000000800 */
[----:B------:R-:W-:Y:S01]  /*12c80*/  @!PT LDS RZ, [RZ] ;  /* 0x00000000fffff984 */ /* 0x000fe20000000800 */
[----:B------:R-:W-:Y:S01]  /*12c90*/  @!PT LDS RZ, [RZ] ;  /* 0x00000000fffff984 */ /* 0x000fe20000000800 */
[----:B------:R-:W-:Y:S01]  /*12ca0*/  @!P3 LDGSTS.E.BYPASS.LTC128B.128 [R239+0xe800], desc[UR6][R12.64] ;  /* 0x0e8000000cefbfae */ /* 0x000fe2000b901d46 */
[----:B------:R-:W-:-:S03]  /*12cb0*/  IMAD R224, R54, 0x2, R227 ;  /* 0x0000000236e07824 */ /* 0x000fc600078e02e3 */
[----:B------:R-:W-:Y:S04]  /*12cc0*/  @!P3 LDGSTS.E.BYPASS.LTC128B.128 [R239+0x12800], desc[UR6][R12.64+0x80] ;  /* 0x128000800cefbfae */ /* 0x000fe8000b901d46 */
        /* <DEDUP_REMOVED lines=13> */
[----:B------:R1:W-:Y:S01]  /*12da0*/  @!P1 LDGSTS.E.BYPASS.LTC128B.128 [R239+0x13800], desc[UR6][R4.64+0x80] ;  /* 0x1380008004ef9fae */ /* 0x0003e2000b901d46 */
[----:B------:R-:W-:-:S03]  /*12db0*/  R2P PR, R71, 0x6 ;  /* 0x0000000647007804 */ /* 0x000fc60000000000 */
[----:B------:R-:W-:Y:S04]  /*12dc0*/  LDSM.16.M88.4 R124, [R229] ;  /* 0x00000000e57c783b */ /* 0x000fe80000000200 */
[----:B------:R-:W2:Y:S04]  /*12dd0*/  LDSM.16.M88.4 R80, [R228+0x4000] ;  /* 0x00400000e450783b */ /* 0x000ea80000000200 */
[----:B------:R-:W3:Y:S02]  /*12de0*/  LDSM.16.M88.4 R72, [R228+0x4800] ;  /* 0x00480000e448783b */ /* 0x000ee40000000200 */
[----:B------:R-:W-:-:S02]  /*12df0*/  @P1 VIADD R226, R3, 0xffffffe0 ;  /* 0xffffffe003e21836 */ /* 0x000fc40000000000 */
        /* <DEDUP_REMOVED lines=15> */
[C---:B------:R-:W-:Y:S01]  /*12ef0*/  VIADD R213, R226.reuse, 0x3000 ;  /* 0x00003000e2d57836 */ /* 0x040fe20000000000 */
[----:B------:R-:W-:Y:S01]  /*12f00*/  LEA.HI R3, R3, R68, RZ, 0x2 ;  /* 0x0000004403037211 */ /* 0x000fe200078f10ff */
[C---:B------:R-:W-:Y:S01]  /*12f10*/  VIADD R212, R226.reuse, 0x3800 ;  /* 0x00003800e2d47836 */ /* 0x040fe20000000000 */
[----:B------:R-:W4:Y:S01]  /*12f20*/  LDSM.16.M88.4 R88, [R228+0x7800] ;  /* 0x00780000e458783b */ /* 0x000f220000000200 */
[C---:B------:R-:W-:Y:S01]  /*12f30*/  VIADD R210, R226.reuse, 0x4000 ;  /* 0x00004000e2d27836 */ /* 0x040fe20000000000 */
[----:B------:R-:W-:Y:S01]  /*12f40*/  SHF.R.S32.HI R52, RZ, 0x2, R3 ;  /* 0x00000002ff347819 */ /* 0x000fe20000011403 */
[----:B------:R-:W-:Y:S01]  /*12f50*/  VIADD R209, R226, 0x4800 ;  /* 0x00004800e2d17836 */ /* 0x000fe20000000000 */
[----:B-1----:R-:W-:Y:S01]  /*12f60*/  LDSM.16.M88.4 R4, [R227] ;  /* 0x00000000e304783b */ /* 0x002fe20000000200 */
[----:B------:R-:W-:Y:S01]  /*12f70*/  LOP3.LUT R3, R0, R2, RZ, 0xfc, !PT ;  /* 0x0000000200037212 */ /* 0x000fe200078efcff */
[----:B------:R-:W-:-:S02]  /*12f80*/  VIADD R208, R226, 0x5000 ;  /* 0x00005000e2d07836 */ /* 0x000fc40000000000 */
[----:B------:R-:W1:Y:S01]  /*12f90*/  LDSM.16.M88.4 R16, [R226] ;  /* 0x00000000e210783b */ /* 0x000e620000000200 */
[----:B------:R-:W-:Y:S02]  /*12fa0*/  IMAD R52, R59, 0x10, R52 ;  /* 0x000000103b347824 */ /* 0x000fe400078e0234 */
[----:B------:R-:W-:Y:S01]  /*12fb0*/  VIADD R207, R226, 0x5800 ;  /* 0x00005800e2cf7836 */ /* 0x000fe20000000000 */
[C---:B--2---:R-:W-:Y:S01]  /*12fc0*/  HMMA.16816.F32.BF16 R84, R124.reuse, R80, RZ ;  /* 0x000000507c54723c */ /* 0x044fe200000418ff */
[----:B------:R-:W2:Y:S01]  /*12fd0*/  LDSM.16.M88.4 R96, [R226+0x800] ;  /* 0x00080000e260783b */ /* 0x000ea20000000200 */
[----:B------:R-:W-:Y:S01]  /*12fe0*/  IADD3 R69, R52, 0x1, R69 ;  /* 0x0000000134457810 */ /* 0x000fe20007ffe045 */
[----:B------:R-:W-:Y:S01]  /*12ff0*/  VIADD R206, R226, 0x6000 ;  /* 0x00006000e2ce7836 */ /* 0x000fe20000000000 */
[----:B------:R-:W-:Y:S01]  /*13000*/  LOP3.LUT R52, R57, 0x6, RZ, 0xc0, !PT ;  /* 0x0000000639347812 */ /* 0x000fe200078ec0ff */
[----:B------:R-:W2:Y:S01]  /*13010*/  LDSM.16.M88.4 R12, [R226+0x1000] ;  /* 0x00100000e20c783b */ /* 0x000ea20000000200 */
[----:B------:R-:W-:Y:S01]  /*13020*/  HMMA.16816.F32.BF16 R80, R124, R82, RZ ;  /* 0x000000527c50723c */ /* 0x000fe200000418ff */
[----:B------:R-:W-:Y:S01]  /*13030*/  IADD3 R69, R70, R69, -R238 ;  /* 0x0000004546457210 */ /* 0x000fe20007ffe8ee */
[----:B------:R-:W-:Y:S01]  /*13040*/  VIADD R205, R226, 0x6800 ;  /* 0x00006800e2cd7836 */ /* 0x000fe20000000000 */
[----:B------:R-:W2:Y:S01]  /*13050*/  LDSM.16.M88.4 R92, [R226+0x1800] ;  /* 0x00180000e25c783b */ /* 0x000ea20000000200 */
[----:B------:R-:W-:-:S02]  /*13060*/  IMAD.IADD R53, R9, 0x1, R52 ;  /* 0x0000000109357824 */ /* 0x000fc400078e0234 */
[C---:B---3--:R-:W-:Y:S01]  /*13070*/  HMMA.16816.F32.BF16 R76, R124.reuse, R72, RZ ;  /* 0x000000487c4c723c */ /* 0x048fe200000418ff */
[----:B------:R-:W3:Y:S01]  /*13080*/  LDSM.16.M88.4 R104, [R226+0x2000] ;  /* 0x00200000e268783b */ /* 0x000ee20000000200 */
[C---:B------:R-:W-:Y:S02]  /*13090*/  VIADD R0, R53.reuse, 0x8 ;  /* 0x0000000835007836 */ /* 0x040fe40000000000 */
[----:B------:R-:W-:Y:S01]  /*130a0*/  VIADD R2, R53, 0x9 ;  /* 0x0000000935027836 */ /* 0x000fe20000000000 */
[----:B------:R-:W-:Y:S01]  /*130b0*/  LDSM.16.M88.4 R100, [R226+0x3800] ;  /* 0x00380000e264783b */ /* 0x000fe20000000200 */
[C---:B------:R-:W-:Y:S01]  /*130c0*/  HMMA.16816.F32.BF16 R64, R124.reuse, R60, RZ ;  /* 0x0000003c7c40723c */ /* 0x040fe200000418ff */
[----:B------:R-:W-:Y:S02]  /*130d0*/  VIADD R204, R226, 0x7000 ;  /* 0x00007000e2cc7836 */ /* 0x000fe40000000000 */
[----:B------:R-:W-:Y:S03]  /*130e0*/  LDSM.16.M88.4 R116, [R222+0x5000] ;  /* 0x00500000de74783b */ /* 0x000fe60000000200 */
[C---:B------:R-:W-:Y:S01]  /*130f0*/  HMMA.16816.F32.BF16 R72, R124.reuse, R74, RZ ;  /* 0x0000004a7c48723c */ /* 0x040fe200000418ff */
[----:B------:R-:W-:Y:S04]  /*13100*/  LDSM.16.M88.4 R112, [R222+0x6000] ;  /* 0x00600000de70783b */ /* 0x000fe80000000200 */
        /* <DEDUP_REMOVED lines=8> */
[C---:B-----5:R-:W-:Y:S01]  /*13190*/  HMMA.16816.F32.BF16 R32, R124.reuse, R28, RZ ;  /* 0x0000001c7c20723c */ /* 0x060fe200000418ff */
[----:B------:R-:W0:Y:S05]  /*131a0*/  LDGDEPBAR ;  /* 0x00000000000079af */ /* 0x000e2a0000000000 */
[C---:B------:R-:W-:Y:S06]  /*131b0*/  HMMA.16816.F32.BF16 R24, R124.reuse, R20, RZ ;  /* 0x000000147c18723c */ /* 0x040fec00000418ff */
[C---:B------:R-:W-:Y:S06]  /*131c0*/  HMMA.16816.F32.BF16 R44, R124.reuse, R46, RZ ;  /* 0x0000002e7c2c723c */ /* 0x040fec00000418ff */
[C---:B------:R-:W-:Y:S06]  /*131d0*/  HMMA.16816.F32.BF16 R36, R124.reuse, R38, RZ ;  /* 0x000000267c24723c */ /* 0x040fec00000418ff */
[C---:B------:R-:W-:Y:S06]  /*131e0*/  HMMA.16816.F32.BF16 R28, R124.reuse, R30, RZ ;  /* 0x0000001e7c1c723c */ /* 0x040fec00000418ff */
[C---:B------:R-:W-:Y:S06]  /*131f0*/  HMMA.16816.F32.BF16 R20, R124.reuse, R22, RZ ;  /* 0x000000167c14723c */ /* 0x040fec00000418ff */
[C---:B----4-:R-:W-:Y:S06]  /*13200*/  HMMA.16816.F32.BF16 R128, R124.reuse, R88, RZ ;  /* 0x000000587c80723c */ /* 0x050fec00000418ff */
        /* <DEDUP_REMOVED lines=10> */
[----:B------:R-:W2:Y:S05]  /*132b0*/  LDSM.16.M88.4 R12, [R225] ;  /* 0x00000000e10c783b */ /* 0x000eaa0000000200 */
[C---:B------:R-:W-:Y:S06]  /*132c0*/  HMMA.16816.F32.BF16 R48, R4.reuse, R92, R48 ;  /* 0x0000005c0430723c */ /* 0x040fec0000041830 */
[C---:B------:R-:W-:Y:S01]  /*132d0*/  HMMA.16816.F32.BF16 R44, R4.reuse, R94, R44 ;  /* 0x0000005e042c723c */ /* 0x040fe2000004182c */
[----:B------:R-:W2:Y:S05]  /*132e0*/  LDSM.16.M88.4 R92, [R222+0x4800] ;  /* 0x00480000de5c783b */ /* 0x000eaa0000000200 */
[C---:B---3--:R-:W-:Y:S06]  /*132f0*/  HMMA.16816.F32.BF16 R40, R4.reuse, R104, R40 ;  /* 0x000000680428723c */ /* 0x048fec0000041828 */
[C---:B------:R-:W-:Y:S01]  /*13300*/  HMMA.16816.F32.BF16 R36, R4.reuse, R106, R36 ;  /* 0x0000006a0424723c */ /* 0x040fe20000041824 */
[----:B------:R-:W-:Y:S05]  /*13310*/  LDSM.16.M88.4 R104, [R222+0x7800] ;  /* 0x00780000de68783b */ /* 0x000fea0000000200 */
[C---:B----4-:R-:W-:Y:S06]  /*13320*/  HMMA.16816.F32.BF16 R32, R4.reuse, R88, R32 ;  /* 0x000000580420723c */ /* 0x050fec0000041820 */
        /* <DEDUP_REMOVED lines=8> */
[----:B------:R-:W3:Y:S01]  /*133b0*/  LDSM.16.M88.4 R4, [R211] ;  /* 0x00000000d304783b */ /* 0x000ee20000000200 */
[C---:B--2---:R-:W-:Y:S06]  /*133c0*/  HMMA.16816.F32.BF16 R84, R12.reuse, R96, R84 ;  /* 0x000000600c54723c */ /* 0x044fec0000041854 */
        /* <DEDUP_REMOVED lines=8> */
[----:B------:R-:W-:Y:S06]  /*13450*/  HMMA.16816.F32.BF16 R48, R12, R88, R48 ;  /* 0x000000580c30723c */ /* 0x000fec0000041830 */
[C---:B---3--:R-:W-:Y:S06]  /*13460*/  HMMA.16816.F32.BF16 R84, R100.reuse, R4, R84 ;  /* 0x000000046454723c */ /* 0x048fec0000041854 */
[----:B------:R-:W-:Y:S01]  /*13470*/  HMMA.16816.F32.BF16 R80, R100, R6, R80 ;  /* 0x000000066450723c */ /* 0x000fe20000041850 */
[----:B------:R-:W3:Y:S05]  /*13480*/  LDSM.16.M88.4 R4, [R211+0x3000] ;  /* 0x00300000d304783b */ /* 0x000eea0000000200 */
        /* <DEDUP_REMOVED lines=39> */
[----:B------:R-:W-:Y:S01]  /*13700*/  LDSM.16.M88.4 R100, [R226+0x6000] ;  /* 0x00600000e264783b */ /* 0x000fe20000000200 */
        /* <DEDUP_REMOVED lines=14> */
[----:B------:R-:W3:Y:S05]  /*137f0*/  LDSM.16.M88.4 R12, [R222+0x8800] ;  /* 0x00880000de0c783b */ /* 0x000eea0000000200 */
[C---:B------:R-:W-:Y:S06]  /*13800*/  HMMA.16816.F32.BF16 R84, R120.reuse, R116, R84 ;  /* 0x000000747854723c */ /* 0x040fec0000041854 */
[C---:B------:R-:W-:Y:S06]  /*13810*/  HMMA.16816.F32.BF16 R80, R120.reuse, R118, R80 ;  /* 0x000000767850723c */ /* 0x040fec0000041850 */
[C---:B------:R-:W-:Y:S06]  /*13820*/  HMMA.16816.F32.BF16 R76, R120.reuse, R112, R76 ;  /* 0x00000070784c723c */ /* 0x040fec000004184c */
[----:B------:R-:W-:Y:S01]  /*13830*/  HMMA.16816.F32.BF16 R72, R120, R114, R72 ;  /* 0x000000727848723c */ /* 0x000fe20000041848 */
[----:B------:R-:W4:Y:S05]  /*13840*/  LDSM.16.M88.4 R112, [R222+0x9000] ;  /* 0x00900000de70783b */ /* 0x000f2a0000000200 */
[C---:B------:R-:W-:Y:S06]  /*13850*/  HMMA.16816.F32.BF16 R128, R140.reuse, R136, R128 ;  /* 0x000000888c80723c */ /* 0x040fec0000041880 */
[----:B------:R-:W-:Y:S01]  /*13860*/  HMMA.16816.F32.BF16 R124, R140, R138, R124 ;  /* 0x0000008a8c7c723c */ /* 0x000fe2000004187c */
[----:B------:R-:W-:-:S02]  /*13870*/  IMAD.IADD R137, R8, 0x1, R69 ;  /* 0x0000000108897824 */ /* 0x000fc400078e0245 */
[----:B------:R-:W-:-:S03]  /*13880*/  VIADD R8, R53, 0x1 ;  /* 0x0000000135087836 */ /* 0x000fc60000000000 */
[C---:B--2---:R-:W-:Y:S01]  /*13890*/  HMMA.16816.F32.BF16 R48, R120.reuse, R104, R48 ;  /* 0x000000687830723c */ /* 0x044fe20000041830 */
[C---:B------:R-:W-:Y:S01]  /*138a0*/  VIMNMX R136, R137.reuse, R70, PT ;  /* 0x0000004689887248 */ /* 0x040fe20003fe0100 */
[----:B------:R-:W-:Y:S01]  /*138b0*/  VIADD R138, R226, 0x7800 ;  /* 0x00007800e28a7836 */ /* 0x000fe20000000000 */
[----:B------:R-:W-:Y:S02]  /*138c0*/  VIADDMNMX R137, R137, 0x8, R70, PT ;  /* 0x0000000889897846 */ /* 0x000fe40003800146 */
[----:B------:R-:W-:Y:S01]  /*138d0*/  LDSM.16.M88.4 R68, [R211+0x5800] ;  /* 0x00580000d344783b */ /* 0x000fe20000000200 */
[C---:B------:R-:W-:Y:S01]  /*138e0*/  HMMA.16816.F32.BF16 R64, R120.reuse, R108, R64 ;  /* 0x0000006c7840723c */ /* 0x040fe20000041840 */
[CC--:B------:R-:W-:Y:S02]  /*138f0*/  ISETP.GE.AND P5, PT, R0.reuse, R136.reuse, PT ;  /* 0x000000880000720c */ /* 0x0c0fe40003fa6270 */
[----:B------:R-:W-:Y:S01]  /*13900*/  ISETP.GE.AND P1, PT, R0, R137, PT ;  /* 0x000000890000720c */ /* 0x000fe20003f26270 */
[----:B------:R-:W-:Y:S01]  /*13910*/  VIADD R0, R53, 0x10 ;  /* 0x0000001035007836 */ /* 0x000fe20000000000 */
[-C--:B------:R-:W-:Y:S01]  /*13920*/  ISETP.GE.AND P6, PT, R8, R136.reuse, PT ;  /* 0x000000880800720c */ /* 0x080fe20003fc6270 */
[----:B------:R-:W-:Y:S01]  /*13930*/  HMMA.16816.F32.BF16 R60, R120, R110, R60 ;  /* 0x0000006e783c723c */ /* 0x000fe2000004183c */
[----:B------:R-:W-:Y:S01]  /*13940*/  LDSM.16.M88.4 R108, [R211+0x4000] ;  /* 0x00400000d36c783b */ /* 0x000fe20000000200 */
[----:B------:R-:W-:-:S02]  /*13950*/  ISETP.GE.AND P0, PT, R2, R136, PT ;  /* 0x000000880200720c */ /* 0x000fc40003f06270 */
[-C--:B------:R-:W-:Y:S01]  /*13960*/  ISETP.GE.AND P3, PT, R2, R137.reuse, PT ;  /* 0x000000890200720c */ /* 0x080fe20003f66270 */
[----:B------:R-:W-:Y:S01]  /*13970*/  VIADD R2, R53, 0x11 ;  /* 0x0000001135027836 */ /* 0x000fe20000000000 */
[----:B------:R-:W-:Y:S01]  /*13980*/  HMMA.16816.F32.BF16 R104, R120, R106, R44 ;  /* 0x0000006a7868723c */ /* 0x000fe2000004182c */
[----:B------:R-:W2:Y:S01]  /*13990*/  LDSM.16.M88.4 R44, [R224+0x2000] ;  /* 0x00200000e02c783b */ /* 0x000ea20000000200 */
[----:B------:R-:W-:Y:S02]  /*139a0*/  ISETP.GE.AND P2, PT, R8, R137, PT ;  /* 0x000000890800720c */ /* 0x000fe40003f46270 */
[----:B------:R-:W-:Y:S02]  /*139b0*/  ISETP.GE.AND P4, PT, R0, R136, PT ;  /* 0x000000880000720c */ /* 0x000fe40003f86270 */
[C---:B-1----:R-:W-:Y:S06]  /*139c0*/  HMMA.16816.F32.BF16 R84, R4.reuse, R16, R84 ;  /* 0x000000100454723c */ /* 0x042fec0000041854 */
[----:B------:R-:W-:Y:S01]  /*139d0*/  HMMA.16816.F32.BF16 R80, R4, R18, R80 ;  /* 0x000000120450723c */ /* 0x000fe20000041850 */
[----:B------:R-:W1:Y:S05]  /*139e0*/  LDSM.16.M88.4 R16, [R211+0x4800] ;  /* 0x00480000d310783b */ /* 0x000e6a0000000200 */
[C---:B------:R-:W-:Y:S06]  /*139f0*/  HMMA.16816.F32.BF16 R24, R140.reuse, R144, R24 ;  /* 0x000000908c18723c */ /* 0x040fec0000041818 */
[----:B------:R-:W-:Y:S06]  /*13a00*/  HMMA.16816.F32.BF16 R20, R140, R146, R20 ;  /* 0x000000928c14723c */ /* 0x000fec0000041814 */
[C---:B---3--:R-:W-:Y:S06]  /*13a10*/  HMMA.16816.F32.BF16 R76, R4.reuse, R12, R76 ;  /* 0x0000000c044c723c */ /* 0x048fec000004184c */
[----:B------:R-:W-:Y:S01]  /*13a20*/  HMMA.16816.F32.BF16 R72, R4, R14, R72 ;  /* 0x0000000e0448723c */ /* 0x000fe20000041848 */
[----:B------:R-:W-:Y:S05]  /*13a30*/  LDSM.16.M88.4 R12, [R222+0x9800] ;  /* 0x00980000de0c783b */ /* 0x000fea0000000200 */
[C---:B------:R-:W-:Y:S06]  /*13a40*/  HMMA.16816.F32.BF16 R128, R120.reuse, R88, R128 ;  /* 0x000000587880723c */ /* 0x040fec0000041880 */
[C---:B------:R-:W-:Y:S01]  /*13a50*/  HMMA.16816.F32.BF16 R124, R120.reuse, R90, R124 ;  /* 0x0000005a787c723c */ /* 0x040fe2000004187c */
[----:B------:R-:W3:Y:S05]  /*13a60*/  LDSM.16.M88.4 R88, [R211+0x5000] ;  /* 0x00500000d358783b */ /* 0x000eea0000000200 */
[C---:B------:R-:W-:Y:S06]  /*13a70*/  HMMA.16816.F32.BF16 R24, R120.reuse, R92, R24 ;  /* 0x0000005c7818723c */ /* 0x040fec0000041818 */
[----:B------:R-:W-:Y:S01]  /*13a80*/  HMMA.16816.F32.BF16 R20, R120, R94, R20 ;  /* 0x0000005e7814723c */ /* 0x000fe20000041814 */
[----:B------:R-:W3:Y:S05]  /*13a90*/  LDSM.16.M88.4 R92, [R222+0xa000] ;  /* 0x00a00000de5c783b */ /* 0x000eea0000000200 */
[----:B----4-:R-:W-:Y:S06]  /*13aa0*/  HMMA.16816.F32.BF16 R64, R4, R112, R64 ;  /* 0x000000700440723c */ /* 0x010fec0000041840 */
[C---:B--2---:R-:W-:Y:S06]  /*13ab0*/  HMMA.16816.F32.BF16 R84, R44.reuse, R108, R84 ;  /* 0x0000006c2c54723c */ /* 0x044fec0000041854 */
[C---:B------:R-:W-:Y:S06]  /*13ac0*/  HMMA.16816.F32.BF16 R80, R44.reuse, R110, R80 ;  /* 0x0000006e2c50723c */ /* 0x040fec0000041850 */
[C---:B-1----:R-:W-:Y:S06]  /*13ad0*/  HMMA.16816.F32.BF16 R76, R44.reuse, R16, R76 ;  /* 0x000000102c4c723c */ /* 0x042fec000004184c */
[----:B------:R-:W-:Y:S01]  /*13ae0*/  HMMA.16816.F32.BF16 R72, R44, R18, R72 ;  /* 0x000000122c48723c */ /* 0x000fe20000041848 */
[----:B------:R-:W1:Y:S05]  /*13af0*/  LDSM.16.M88.4 R16, [R222+0xa800] ;  /* 0x00a80000de10783b */ /* 0x000e6a0000000200 */
[----:B------:R-:W-:Y:S01]  /*13b00*/  HMMA.16816.F32.BF16 R60, R4, R114, R60 ;  /* 0x00000072043c723c */ /* 0x000fe2000004183c */
[----:B------:R-:W-:-:S02]  /*13b10*/  FSEL R58, R87, -INF , !P2 ;  /* 0xff800000573a7808 */ /* 0x000fc40005000000 */
[----:B------:R-:W-:-:S03]  /*13b20*/  ISETP.GE.AND P2, PT, R2, R136, PT ;  /* 0x000000880200720c */ /* 0x000fc60003f46270 */
[C---:B------:R-:W-:Y:S01]  /*13b30*/  HMMA.16816.F32.BF16 R40, R120.reuse, R100, R40 ;  /* 0x000000647828723c */ /* 0x040fe20000041828 */
[----:B------:R-:W-:Y:S02]  /*13b40*/  FSEL R80, R80, -INF , !P5 ;  /* 0xff80000050507808 */ /* 0x000fe40006800000 */
[-C--:B------:R-:W-:Y:S01]  /*13b50*/  ISETP.GE.AND P5, PT, R2, R137.reuse, PT ;  /* 0x000000890200720c */ /* 0x080fe20003fa6270 */
[----:B------:R-:W-:Y:S01]  /*13b60*/  VIADD R2, R53, 0x20 ;  /* 0x0000002035027836 */ /* 0x000fe20000000000 */
[----:B------:R-:W-:Y:S01]  /*13b70*/  FSEL R110, R83, -INF , !P3 ;  /* 0xff800000536e7808 */ /* 0x000fe20005800000 */
[----:B------:R-:W-:Y:S01]  /*13b80*/  HMMA.16816.F32.BF16 R36, R120, R102, R36 ;  /* 0x000000667824723c */ /* 0x000fe20000041824 */
[----:B------:R-:W-:Y:S02]  /*13b90*/  FSEL R52, R77, -INF , !P2 ;  /* 0xff8000004d347808 */ /* 0x000fe40005000000 */
[----:B------:R-:W-:-:S03]  /*13ba0*/  ISETP.GE.AND P2, PT, R2, R137, PT ;  /* 0x000000890200720c */ /* 0x000fc60003f46270 */
[----:B------:R-:W-:Y:S01]  /*13bb0*/  HMMA.16816.F32.BF16 R32, R120, R96, R32 ;  /* 0x000000607820723c */ /* 0x000fe20000041820 */
[----:B------:R-:W-:-:S05]  /*13bc0*/  FSEL R102, R76, -INF , !P4 ;  /* 0xff8000004c667808 */ /* 0x000fca0006000000 */
[----:B---3--:R-:W-:Y:S01]  /*13bd0*/  HMMA.16816.F32.BF16 R64, R44, R88, R64 ;  /* 0x000000582c40723c */ /* 0x008fe20000041840 */
[----:B------:R-:W-:Y:S02]  /*13be0*/  FSEL R96, R85, -INF , !P6 ;  /* 0xff80000055607808 */ /* 0x000fe40007000000 */
[----:B------:R-:W-:Y:S01]  /*13bf0*/  ISETP.GE.AND P6, PT, R0, R137, PT ;  /* 0x000000890000720c */ /* 0x000fe20003fc6270 */
[C---:B------:R-:W-:Y:S02]  /*13c00*/  VIADD R0, R53.reuse, 0x18 ;  /* 0x0000001835007836 */ /* 0x040fe40000000000 */
[----:B------:R-:W-:Y:S01]  /*13c10*/  HMMA.16816.F32.BF16 R48, R4, R12, R48 ;  /* 0x0000000c0430723c */ /* 0x000fe20000041830 */
[----:B------:R-:W-:Y:S02]  /*13c20*/  FSEL R88, R78, -INF , !P6 ;  /* 0xff8000004e587808 */ /* 0x000fe40007000000 */
[----:B------:R-:W-:Y:S01]  /*13c30*/  ISETP.GE.AND P6, PT, R2, R136, PT ;  /* 0x000000880200720c */ /* 0x000fe20003fc6270 */
[----:B------:R-:W-:-:S02]  /*13c40*/  VIADD R2, R53, 0x28 ;  /* 0x0000002835027836 */ /* 0x000fc40000000000 */
[----:B------:R-:W-:Y:S01]  /*13c50*/  HMMA.16816.F32.BF16 R104, R4, R14, R104 ;  /* 0x0000000e0468723c */ /* 0x000fe20000041868 */
[----:B------:R-:W2:Y:S05]  /*13c60*/  LDSM.16.M88.4 R12, [R211+0x6000] ;  /* 0x00600000d30c783b */ /* 0x000eaa0000000200 */
[----:B------:R-:W-:Y:S06]  /*13c70*/  HMMA.16816.F32.BF16 R28, R120, R98, R28 ;  /* 0x00000062781c723c */ /* 0x000fec000004181c */
[----:B------:R-:W-:Y:S01]  /*13c80*/  HMMA.16816.F32.BF16 R60, R44, R90, R60 ;  /* 0x0000005a2c3c723c */ /* 0x000fe2000004183c */
[----:B------:R-:W-:-:S02]  /*13c90*/  FSEL R98, R82, -INF , !P1 ;  /* 0xff80000052627808 */ /* 0x000fc40004800000 */
[----:B------:R-:W-:Y:S02]  /*13ca0*/  FSEL R82, R81, -INF , !P0 ;  /* 0xff80000051527808 */ /* 0x000fe40004000000 */
[C---:B------:R-:W-:Y:S01]  /*13cb0*/  ISETP.GE.AND P1, PT, R0.reuse, R136, PT ;  /* 0x000000880000720c */ /* 0x040fe20003f26270 */
[C---:B------:R-:W-:Y:S01]  /*13cc0*/  HMMA.16816.F32.BF16 R40, R4.reuse, R92, R40 ;  /* 0x0000005c0428723c */ /* 0x040fe20000041828 */
[----:B------:R-:W-:Y:S02]  /*13cd0*/  FSEL R90, R79, -INF , !P5 ;  /* 0xff8000004f5a7808 */ /* 0x000fe40006800000 */
[----:B------:R-:W-:Y:S01]  /*13ce0*/  ISETP.GE.AND P0, PT, R0, R137, PT ;  /* 0x000000890000720c */ /* 0x000fe20003f06270 */
[----:B------:R-:W3:Y:S01]  /*13cf0*/  LDSM.16.M88.4 R76, [R222+0xb000] ;  /* 0x00b00000de4c783b */ /* 0x000ee20000000200 */
[----:B------:R-:W-:Y:S01]  /*13d00*/  VIADD R0, R53, 0x19 ;  /* 0x0000001935007836 */ /* 0x000fe20000000000 */
[----:B------:R-:W-:Y:S01]  /*13d10*/  HMMA.16816.F32.BF16 R36, R4, R94, R36 ;  /* 0x0000005e0424723c */ /* 0x000fe20000041824 */
[----:B------:R-:W-:-:S02]  /*13d20*/  FSEL R100, R72, -INF , !P1 ;  /* 0xff80000048647808 */ /* 0x000fc40004800000 */
[----:B------:R-:W-:Y:S02]  /*13d30*/  FSEL R108, R74, -INF , !P0 ;  /* 0xff8000004a6c7808 */ /* 0x000fe40004000000 */
[CC--:B------:R-:W-:Y:S01]  /*13d40*/  ISETP.GE.AND P3, PT, R0.reuse, R136.reuse, PT ;  /* 0x000000880000720c */ /* 0x0c0fe20003f66270 */
[----:B------:R-:W-:Y:S01]  /*13d50*/  HMMA.16816.F32.BF16 R48, R44, R68, R48 ;  /* 0x000000442c30723c */ /* 0x000fe20000041830 */
        /* <DEDUP_REMOVED lines=10> */
[----:B------:R-:W1:Y:S01]  /*13e00*/  LDSM.16.M88.4 R32, [R211+0x6800] ;  /* 0x00680000d320783b */ /* 0x000e620000000200 */
[----:B------:R-:W-:Y:S02]  /*13e10*/  FSEL R149, R66, -INF , !P2 ;  /* 0xff80000042957808 */ /* 0x000fe40005000000 */
[----:B------:R-:W-:Y:S01]  /*13e20*/  FSEL R143, R65, -INF , !P5 ;  /* 0xff800000418f7808 */ /* 0x000fe20006800000 */
[----:B------:R-:W-:Y:S01]  /*13e30*/  LDSM.16.M88.4 R16, [R211+0x7000] ;  /* 0x00700000d310783b */ /* 0x000fe20000000200 */
[----:B------:R-:W-:Y:S01]  /*13e40*/  FSEL R153, R67, -INF , !P1 ;  /* 0xff80000043997808 */ /* 0x000fe20004800000 */
[C---:B------:R-:W-:Y:S01]  /*13e50*/  HMMA.16816.F32.BF16 R104, R44.reuse, R70, R104 ;  /* 0x000000462c68723c */ /* 0x040fe20000041868 */
[CC--:B------:R-:W-:Y:S01]  /*13e60*/  ISETP.GE.AND P4, PT, R0.reuse, R136.reuse, PT ;  /* 0x000000880000720c */ /* 0x0c0fe20003f86270 */
[----:B------:R-:W4:Y:S01]  /*13e70*/  LDSM.16.M88.4 R64, [R222+0xb800] ;  /* 0x00b80000de40783b */ /* 0x000f220000000200 */
[-C--:B------:R-:W-:Y:S01]  /*13e80*/  ISETP.GE.AND P6, PT, R0, R137.reuse, PT ;  /* 0x000000890000720c */ /* 0x080fe20003fc6270 */
[C---:B------:R-:W-:Y:S01]  /*13e90*/  VIADD R0, R53.reuse, 0x31 ;  /* 0x0000003135007836 */ /* 0x040fe20000000000 */
[C---:B------:R-:W-:Y:S01]  /*13ea0*/  ISETP.GE.AND P0, PT, R2.reuse, R136, PT ;  /* 0x000000880200720c */ /* 0x040fe20003f06270 */
[----:B--2---:R-:W-:Y:S01]  /*13eb0*/  HMMA.16816.F32.BF16 R40, R44, R12, R40 ;  /* 0x0000000c2c28723c */ /* 0x004fe20000041828 */
[----:B------:R-:W-:Y:S01]  /*13ec0*/  ISETP.GE.AND P3, PT, R2, R137, PT ;  /* 0x000000890200720c */ /* 0x000fe20003f66270 */
[----:B------:R-:W-:Y:S01]  /*13ed0*/  VIADD R2, R53, 0x30 ;  /* 0x0000003035027836 */ /* 0x000fe20000000000 */
[----:B------:R-:W-:-:S02]  /*13ee0*/  FSEL R147, R60, -INF , !P0 ;  /* 0xff8000003c937808 */ /* 0x000fc40004000000 */
[CC--:B------:R-:W-:Y:S01]  /*13ef0*/  ISETP.GE.AND P1, PT, R0.reuse, R136.reuse, PT ;  /* 0x000000880000720c */ /* 0x0c0fe20003f26270 */
[----:B------:R-:W-:Y:S01]  /*13f00*/  HMMA.16816.F32.BF16 R36, R44, R14, R36 ;  /* 0x0000000e2c24723c */ /* 0x000fe20000041824 */
[-C--:B------:R-:W-:Y:S01]  /*13f10*/  ISETP.GE.AND P0, PT, R0, R137.reuse, PT ;  /* 0x000000890000720c */ /* 0x080fe20003f06270 */
[----:B------:R-:W2:Y:S01]  /*13f20*/  LDSM.16.M88.4 R12, [R211+0x7800] ;  /* 0x00780000d30c783b */ /* 0x000ea20000000200 */
[C---:B------:R-:W-:Y:S01]  /*13f30*/  ISETP.GE.AND P2, PT, R2.reuse, R136, PT ;  /* 0x000000880200720c */ /* 0x040fe20003f46270 */
[C---:B------:R-:W-:Y:S01]  /*13f40*/  VIADD R0, R53.reuse, 0x39 ;  /* 0x0000003935007836 */ /* 0x040fe20000000000 */
[----:B------:R-:W-:Y:S01]  /*13f50*/  ISETP.GE.AND P5, PT, R2, R137, PT ;  /* 0x000000890200720c */ /* 0x000fe20003fa6270 */
[----:B---3--:R-:W-:Y:S01]  /*13f60*/  HMMA.16816.F32.BF16 R24, R4, R76, R24 ;  /* 0x0000004c0418723c */ /* 0x008fe20000041818 */
[----:B------:R-:W-:Y:S01]  /*13f70*/  VIADD R2, R53, 0x38 ;  /* 0x0000003835027836 */ /* 0x000fe20000000000 */
[----:B------:R-:W-:Y:S01]  /*13f80*/  FSEL R250, R63, -INF , !P6 ;  /* 0xff8000003ffa7808 */ /* 0x000fe20007000000 */
[----:B------:R-:W-:-:S04]  /*13f90*/  DEPBAR.LE SB0, 0x0 ;  /* 0x000080000000791a */ /* 0x000fc80000000000 */
[----:B------:R-:W-:Y:S01]  /*13fa0*/  FSEL R154, R48, -INF , !P2 ;  /* 0xff800000309a7808 */ /* 0x000fe20005000000 */
[----:B------:R-:W-:Y:S01]  /*13fb0*/  HMMA.16816.F32.BF16 R20, R4, R78, R20 ;  /* 0x0000004e0414723c */ /* 0x000fe20000041814 */
[----:B------:R-:W-:Y:S02]  /*13fc0*/  FSEL R151, R62, -INF , !P3 ;  /* 0xff8000003e977808 */ /* 0x000fe40005800000 */
[----:B------:R-:W-:Y:S02]  /*13fd0*/  FSEL R252, R61, -INF , !P4 ;  /* 0xff8000003dfc7808 */ /* 0x000fe40006000000 */
[CC--:B------:R-:W-:Y:S02]  /*13fe0*/  ISETP.GE.AND P6, PT, R0.reuse, R136.reuse, PT ;  /* 0x000000880000720c */ /* 0x0c0fe40003fc6270 */
[-C--:B------:R-:W-:Y:S01]  /*13ff0*/  ISETP.GE.AND P2, PT, R0, R137.reuse, PT ;  /* 0x000000890000720c */ /* 0x080fe20003f46270 */
[C---:B------:R-:W-:Y:S01]  /*14000*/  VIADD R0, R53.reuse, 0x41 ;  /* 0x0000004135007836 */ /* 0x040fe20000000000 */
[C---:B------:R-:W-:Y:S01]  /*14010*/  ISETP.GE.AND P3, PT, R2.reuse, R136, PT ;  /* 0x000000880200720c */ /* 0x040fe20003f66270 */
[----:B-1----:R-:W-:Y:S01]  /*14020*/  HMMA.16816.F32.BF16 R72, R44, R32, R72 ;  /* 0x000000202c48723c */ /* 0x002fe20000041848 */
[----:B------:R-:W-:Y:S01]  /*14030*/  ISETP.GE.AND P4, PT, R2, R137, PT ;  /* 0x000000890200720c */ /* 0x000fe20003f86270 */
[----:B------:R-:W-:Y:S01]  /*14040*/  VIADD R2, R53, 0x40 ;  /* 0x0000004035027836 */ /* 0x000fe20000000000 */
[----:B------:R-:W-:-:S02]  /*14050*/  FSEL R8, R51, -INF , !P0 ;  /* 0xff80000033087808 */ /* 0x000fc40004000000 */
[----:B------:R-:W-:Y:S01]  /*14060*/  FSEL R244, R104, -INF , !P3 ;  /* 0xff80000068f47808 */ /* 0x000fe20005800000 */
[----:B----4-:R-:W-:Y:S01]  /*14070*/  HMMA.16816.F32.BF16 R124, R4, R66, R124 ;  /* 0x00000042047c723c */ /* 0x010fe2000004187c */
        /* <DEDUP_REMOVED lines=20> */
[C---:B------:R-:W-:Y:S01]  /*141c0*/  HMMA.16816.F32.BF16 R20, R44.reuse, R18, R20 ;  /* 0x000000122c14723c */ /* 0x040fe20000041814 */
[----:B------:R-:W-:Y:S01]  /*141d0*/  ISETP.GE.AND P0, PT, R0, R137, PT ;  /* 0x000000890000720c */ /* 0x000fe20003f06270 */
[----:B------:R-:W-:Y:S01]  /*141e0*/  VIADD R0, R53, 0x51 ;  /* 0x0000005135007836 */ /* 0x000fe20000000000 */
[----:B------:R-:W-:Y:S02]  /*141f0*/  ISETP.GE.AND P4, PT, R2, R136, PT ;  /* 0x000000880200720c */ /* 0x000fe40003f86270 */
[----:B------:R-:W-:Y:S01]  /*14200*/  FSEL R172, R43, -INF , !P3 ;  /* 0xff8000002bac7808 */ /* 0x000fe20005800000 */
[----:B--2---:R-:W-:Y:S01]  /*14210*/  HMMA.16816.F32.BF16 R124, R44, R14, R124 ;  /* 0x0000000e2c7c723c */ /* 0x004fe2000004187c */
        /* <DEDUP_REMOVED lines=37> */
[-C--:B------:R-:W-:Y:S01]  /*14470*/  ISETP.GE.AND P4, PT, R0, R137.reuse, PT ;  /* 0x000000890000720c */ /* 0x080fe20003f86270 */
[----:B------:R-:W-:Y:S01]  /*14480*/  VIADD R0, R53, 0x78 ;  /* 0x0000007835007836 */ /* 0x000fe20000000000 */
[----:B------:R-:W-:Y:S02]  /*14490*/  FSEL R184, R29, -INF , !P5 ;  /* 0xff8000001db87808 */ /* 0x000fe40006800000 */
[----:B------:R-:W-:Y:S02]  /*144a0*/  FSEL R160, R21, -INF , !P1 ;  /* 0xff80000015a07808 */ /* 0x000fe40004800000 */
[----:B------:R-:W-:-:S02]  /*144b0*/  ISETP.GE.AND P5, PT, R2, R137, PT ;  /* 0x000000890200720c */ /* 0x000fc40003fa6270 */
[----:B------:R-:W-:Y:S02]  /*144c0*/  ISETP.GE.AND P1, PT, R0, R137, PT ;  /* 0x000000890000720c */ /* 0x000fe40003f26270 */
[----:B------:R-:W-:Y:S02]  /*144d0*/  FSEL R168, R22, -INF , !P5 ;  /* 0xff80000016a87808 */ /* 0x000fe40006800000 */
[----:B------:R-:W-:Y:S02]  /*144e0*/  FSEL R146, R126, -INF , !P1 ;  /* 0xff8000007e927808 */ /* 0x000fe40004800000 */
[----:B------:R-:W-:Y:S01]  /*144f0*/  ISETP.GE.AND P5, PT, R0, R136, PT ;  /* 0x000000880000720c */ /* 0x000fe20003fa6270 */
[----:B------:R-:W-:Y:S01]  /*14500*/  VIADD R0, R53, 0x79 ;  /* 0x0000007935007836 */ /* 0x000fe20000000000 */
[----:B------:R-:W-:Y:S02]  /*14510*/  FSEL R156, R23, -INF , !P0 ;  /* 0xff800000179c7808 */ /* 0x000fe40004000000 */
[----:B------:R-:W-:-:S02]  /*14520*/  ISETP.GE.AND P1, PT, R55, 0x2, PT ;  /* 0x000000023700780c */ /* 0x000fc40003f26270 */
[CC--:B------:R-:W-:Y:S02]  /*14530*/  ISETP.GE.AND P0, PT, R53.reuse, R136.reuse, PT ;  /* 0x000000883500720c */ /* 0x0c0fe40003f06270 */
[----:B------:R-:W-:Y:S02]  /*14540*/  FSEL R36, R30, -INF , !P2 ;  /* 0xff8000001e247808 */ /* 0x000fe40005000000 */
[----:B------:R-:W-:Y:S01]  /*14550*/  ISETP.GE.AND P2, PT, R2, R136, PT ;  /* 0x000000880200720c */ /* 0x000fe20003f46270 */
[----:B------:R-:W-:Y:S01]  /*14560*/  VIADD R2, R53, 0x71 ;  /* 0x0000007135027836 */ /* 0x000fe20000000000 */
[----:B------:R-:W-:Y:S02]  /*14570*/  FSEL R84, R84, -INF , !P0 ;  /* 0xff80000054547808 */ /* 0x000fe40004000000 */
[----:B------:R-:W-:Y:S02]  /*14580*/  ISETP.GE.AND P0, PT, R0, R137, PT ;  /* 0x000000890000720c */ /* 0x000fe40003f06270 */
[----:B------:R-:W-:-:S02]  /*14590*/  FSEL R170, R27, -INF , !P6 ;  /* 0xff8000001baa7808 */ /* 0x000fc40007000000 */
[----:B------:R-:W-:Y:S02]  /*145a0*/  FSEL R162, R20, -INF , !P2 ;  /* 0xff80000014a27808 */ /* 0x000fe40005000000 */
[----:B------:R-:W-:Y:S02]  /*145b0*/  FSEL R144, R128, -INF , !P3 ;  /* 0xff80000080907808 */ /* 0x000fe40005800000 */
[----:B------:R-:W-:Y:S02]  /*145c0*/  FSEL R150, R130, -INF , !P4 ;  /* 0xff80000082967808 */ /* 0x000fe40006000000 */
[----:B------:R-:W-:Y:S02]  /*145d0*/  FSEL R64, R127, -INF , !P0 ;  /* 0xff8000007f407808 */ /* 0x000fe40004000000 */
[C---:B------:R-:W-:Y:S02]  /*145e0*/  ISETP.GE.AND P6, PT, R2.reuse, R136, PT ;  /* 0x000000880200720c */ /* 0x040fe40003fc6270 */
[----:B------:R-:W-:-:S02]  /*145f0*/  ISETP.GE.AND P2, PT, R2, R137, PT ;  /* 0x000000890200720c */ /* 0x000fc40003f46270 */
[----:B------:R-:W-:Y:S02]  /*14600*/  ISETP.GE.AND P3, PT, R53, R137, PT ;  /* 0x000000893500720c */ /* 0x000fe40003f66270 */
[----:B------:R-:W-:Y:S02]  /*14610*/  ISETP.GE.AND P4, PT, R0, R136, PT ;  /* 0x000000880000720c */ /* 0x000fe40003f86270 */
[----:B------:R-:W-:Y:S02]  /*14620*/  ISETP.NE.U32.AND P0, PT, R242, RZ, PT ;  /* 0x000000fff200720c */ /* 0x000fe40003f05070 */
[----:B------:R-:W-:Y:S02]  /*14630*/  FSEL R86, R86, -INF , !P3 ;  /* 0xff80000056567808 */ /* 0x000fe40005800000 */
[----:B------:R-:W-:Y:S02]  /*14640*/  FSEL R142, R129, -INF , !P6 ;  /* 0xff800000818e7808 */ /* 0x000fe40007000000 */
[----:B------:R-:W-:-:S02]  /*14650*/  FSEL R148, R131, -INF , !P2 ;  /* 0xff80000083947808 */ /* 0x000fc40005000000 */
        /* <DEDUP_REMOVED lines=62> */
[----:B------:R-:W-:-:S05]  /*14a40*/  IMAD R0, R16, R0, R7 ;  /* 0x0000000010007224 */ /* 0x000fca00078e0207 */
[----:B------:R-:W-:Y:S01]  /*14a50*/  IADD3 R2, R5, R0, RZ ;  /* 0x0000000005027210 */ /* 0x000fe20007ffe0ff */
[----:B------:R-:W-:Y:S05]  /*14a60*/  BRA `(.L_x_2772) ;  /* 0x00000000000c7947 */ /* 0x000fea0003800000 */
.L_x_2771:
[----:B------:R-:W2:Y:S02]  /*14a70*/  LD.E R4, desc[UR6][R10.64+0x38] ;  /* 0x000038060a047980 */ /* 0x000ea4000c101900 */
[----:B--2---:R-:W-:-:S04]  /*14a80*/  LEA R4, -R4, RZ, 0x7 ;  /* 0x000000ff04047211 */ /* 0x004fc800078e39ff */
[----:B------:R-:W-:Y:S02]  /*14a90*/  SHF.R.S32.HI R2, RZ, 0x1f, R4 ;  /* 0x0000001fff027819 */ /* 0x000fe40000011404 */
.L_x_2772:
[----:B------:R-:W-:Y:S05]  /*14aa0*/  BSYNC B0 ;  /* 0x0000000000007941 */ /* 0x000fea0003800000 */
.L_x_2770:
[----:B------:R-:W-:Y:S01]  /*14ab0*/  IMAD.SHL.U32 R5, R132, 0x20, RZ ;  /* 0x0000002084057824 */ /* 0x000fe200078e00ff */
[----:B------:R-:W-:Y:S02]  /*14ac0*/  LEA R230, P3, R4, R230, 0x1 ;  /* 0x000000e604e67211 */ /* 0x000fe400078608ff */
[----:B------:R-:W-:Y:S02]  /*14ad0*/  SHF.L.U64.HI R0, R132, 0x5, R133 ;  /* 0x0000000584007819 */ /* 0x000fe40000010285 */
        /* <DEDUP_REMOVED lines=35> */
.L_x_2769:
[----:B------:R-:W-:Y:S05]  /*14d10*/  BSYNC B1 ;  /* 0x0000000000017941 */ /* 0x000fea0003800000 */
.L_x_2768:
        /* <DEDUP_REMOVED lines=118> */
[-CC-:B------:R-:W-:Y:S01]  /*15480*/  FFMA.FTZ R44, R147, R66.reuse, -R141.reuse ;  /* 0x00000042932c7223 */ /* 0x180fe2000001088d */
[-C--:B------:R-:W-:Y:S01]  /*15490*/  FFMA.FTZ R41, R252, R66.reuse, -R141 ;  /* 0x00000042fc297223 */ /* 0x080fe2000001088d */
[-C--:B------:R-:W-:Y:S01]  /*154a0*/  FFMA.FTZ R40, R250, R66.reuse, -R67 ;  /* 0x00000042fa287223 */ /* 0x080fe20000010843 */
[-C--:B------:R-:W-:Y:S01]  /*154b0*/  FFMA.FTZ R143, R154, R66.reuse, -R141 ;  /* 0x000000429a8f7223 */ /* 0x080fe2000001088d */
[-CC-:B------:R-:W-:Y:S01]  /*154c0*/  FFMA.FTZ R9, R248, R66.reuse, -R67.reuse ;  /* 0x00000042f8097223 */ /* 0x180fe20000010843 */
[-CC-:B------:R-:W-:Y:S01]  /*154d0*/  FFMA.FTZ R8, R8, R66.reuse, -R67.reuse ;  /* 0x0000004208087223 */ /* 0x180fe20000010843 */
[-C--:B------:R-:W-:Y:S01]  /*154e0*/  FFMA.FTZ R3, R246, R66.reuse, -R67 ;  /* 0x00000042f6037223 */ /* 0x080fe20000010843 */
[----:B------:R-:W5:Y:S01]  /*154f0*/  MUFU.EX2 R58, R58 ;  /* 0x0000003a003a7308 */ /* 0x000f620000000800 */
[----:B--2---:R-:W-:Y:S01]  /*15500*/  F2FP.BF16.F32.PACK_AB R113, R62, R65 ;  /* 0x000000413e71723e */ /* 0x004fe200000010ff */
[-CC-:B------:R-:W-:Y:S01]  /*15510*/  FFMA.FTZ R152, R152, R66.reuse, -R141.reuse ;  /* 0x0000004298987223 */ /* 0x180fe2000001088d */
[-CC-:B------:R-:W-:Y:S01]  /*15520*/  FFMA.FTZ R145, R244, R66.reuse, -R141.reuse ;  /* 0x00000042f4917223 */ /* 0x180fe2000001088d */
[-C--:B------:R-:W-:Y:S01]  /*15530*/  FFMA.FTZ R154, R202, R66.reuse, -R141 ;  /* 0x00000042ca9a7223 */ /* 0x080fe2000001088d */
[-C--:B------:R-:W-:Y:S01]  /*15540*/  FFMA.FTZ R158, R158, R66.reuse, -R67 ;  /* 0x000000429e9e7223 */ /* 0x080fe20000010843 */
[-C--:B------:R-:W-:Y:S01]  /*15550*/  FFMA.FTZ R153, R178, R66.reuse, -R141 ;  /* 0x00000042b2997223 */ /* 0x080fe2000001088d */
[-CC-:B------:R-:W-:Y:S01]  /*15560*/  FFMA.FTZ R147, R200, R66.reuse, -R67.reuse ;  /* 0x00000042c8937223 */ /* 0x180fe20000010843 */
[----:B------:R-:W-:Y:S01]  /*15570*/  MUFU.EX2 R60, R60 ;  /* 0x0000003c003c7308 */ /* 0x000fe20000000800 */
[-CC-:B------:R-:W-:Y:S01]  /*15580*/  FFMA.FTZ R172, R172, R66.reuse, -R67.reuse ;  /* 0x00000042acac7223 */ /* 0x180fe20000010843 */
[-C--:B------:R-:W-:Y:S01]  /*15590*/  FFMA.FTZ R149, R198, R66.reuse, -R67 ;  /* 0x00000042c6957223 */ /* 0x080fe20000010843 */
[-CC-:B------:R-:W-:Y:S01]  /*155a0*/  FFMA.FTZ R151, R196, R66.reuse, -R141.reuse ;  /* 0x00000042c4977223 */ /* 0x180fe2000001088d */
[-CC-:B------:R-:W-:Y:S01]  /*155b0*/  FFMA.FTZ R176, R176, R66.reuse, -R141.reuse ;  /* 0x00000042b0b07223 */ /* 0x180fe2000001088d */
[-C--:B------:R-:W-:Y:S01]  /*155c0*/  FFMA.FTZ R178, R194, R66.reuse, -R141 ;  /* 0x00000042c2b27223 */ /* 0x080fe2000001088d */
[-CC-:B------:R-:W-:Y:S01]  /*155d0*/  FFMA.FTZ R180, R180, R66.reuse, -R67.reuse ;  /* 0x00000042b4b47223 */ /* 0x180fe20000010843 */
[-CC-:B------:R-:W-:Y:S01]  /*155e0*/  FFMA.FTZ R155, R190, R66.reuse, -R67.reuse ;  /* 0x00000042be9b7223 */ /* 0x180fe20000010843 */
[----:B------:R-:W2:Y:S01]  /*155f0*/  MUFU.EX2 R63, R63 ;  /* 0x0000003f003f7308 */ /* 0x000ea20000000800 */
[----:B-----5:R-:W-:Y:S01]  /*15600*/  F2FP.BF16.F32.PACK_AB R115, R58, R61 ;  /* 0x0000003d3a73723e */ /* 0x020fe200000010ff */
        /* <DEDUP_REMOVED lines=8> */
[----:B------:R-:W-:Y:S01]  /*15690*/  LDSM.16.MT88.4 R36, [R223+0x12000] ;  /* 0x01200000df24783b */ /* 0x000fe20000004200 */
[-CC-:B------:R-:W-:Y:S01]  /*156a0*/  FFMA.FTZ R163, R174, R66.reuse, -R67.reuse ;  /* 0x00000042aea37223 */ /* 0x180fe20000010843 */
[-CC-:B------:R-:W-:Y:S01]  /*156b0*/  FFMA.FTZ R170, R170, R66.reuse, -R67.reuse ;  /* 0x00000042aaaa7223 */ /* 0x180fe20000010843 */
[-C--:B------:R-:W-:Y:S01]  /*156c0*/  FFMA.FTZ R165, R168, R66.reuse, -R67 ;  /* 0x00000042a8a57223 */ /* 0x080fe20000010843 */
[-CC-:B------:R-:W-:Y:S01]  /*156d0*/  FFMA.FTZ R166, R166, R66.reuse, -R141.reuse ;  /* 0x00000042a6a67223 */ /* 0x180fe2000001088d */
[--C-:B------:R-:W-:Y:S01]  /*156e0*/  FFMA.FTZ R167, R164, R66, -R141.reuse ;  /* 0x00000042a4a77223 */ /* 0x100fe2000001088d */
[----:B------:R-:W5:Y:S01]  /*156f0*/  MUFU.EX2 R56, R56 ;  /* 0x0000003800387308 */ /* 0x000f620000000800 */
[----:B--2---:R-:W-:Y:S01]  /*15700*/  F2FP.BF16.F32.PACK_AB R112, R63, R60 ;  /* 0x0000003c3f70723e */ /* 0x004fe200000010ff */
[-CC-:B------:R-:W-:Y:S01]  /*15710*/  FFMA.FTZ R162, R162, R66.reuse, -R141.reuse ;  /* 0x00000042a2a27223 */ /* 0x180fe2000001088d */
[-C--:B------:R-:W-:Y:S01]  /*15720*/  FFMA.FTZ R169, R160, R66.reuse, -R141 ;  /* 0x00000042a0a97223 */ /* 0x080fe2000001088d */
[-C--:B------:R-:W-:Y:S01]  /*15730*/  FFMA.FTZ R156, R156, R66.reuse, -R67 ;  /* 0x000000429c9c7223 */ /* 0x080fe20000010843 */
[----:B------:R-:W-:Y:S01]  /*15740*/  FADD.FTZ R62, R65, R62 ;  /* 0x0000003e413e7221 */ /* 0x000fe20000010000 */
[----:B------:R-:W-:Y:S01]  /*15750*/  FADD.FTZ R60, R60, R63 ;  /* 0x0000003f3c3c7221 */ /* 0x000fe20000010000 */
[-CC-:B------:R-:W-:Y:S01]  /*15760*/  FFMA.FTZ R142, R142, R66.reuse, -R141.reuse ;  /* 0x000000428e8e7223 */ /* 0x180fe2000001088d */
[----:B------:R-:W-:Y:S01]  /*15770*/  MUFU.EX2 R53, R53 ;  /* 0x0000003500357308 */ /* 0x000fe20000000800 */
[----:B------:R-:W-:Y:S01]  /*15780*/  FADD.FTZ R61, R61, R62 ;  /* 0x0000003e3d3d7221 */ /* 0x000fe20000010000 */
[-CC-:B------:R-:W-:Y:S01]  /*15790*/  FFMA.FTZ R140, R140, R66.reuse, -R141.reuse ;  /* 0x000000428c8c7223 */ /* 0x180fe2000001088d */
[----:B------:R-:W-:-:S02]  /*157a0*/  FFMA.FTZ R249, R139, R66, -R141 ;  /* 0x000000428bf97223 */ /* 0x000fc4000001088d */
[----:B------:R-:W-:-:S03]  /*157b0*/  FADD.FTZ R58, R58, R61 ;  /* 0x0000003d3a3a7221 */ /* 0x000fc60000010000 */
[----:B------:R-:W2:Y:S01]  /*157c0*/  MUFU.EX2 R54, R54 ;  /* 0x0000003600367308 */ /* 0x000ea20000000800 */
[----:B-----5:R-:W-:Y:S01]  /*157d0*/  F2FP.BF16.F32.PACK_AB R114, R56, R59 ;  /* 0x0000003b3872723e */ /* 0x020fe200000010ff */
        /* <DEDUP_REMOVED lines=10> */
[----:B------:R-:W2:Y:S01]  /*15880*/  MUFU.EX2 R52, R52 ;  /* 0x0000003400347308 */ /* 0x000ea20000000800 */
[C---:B-1----:R-:W-:Y:S06]  /*15890*/  HMMA.16816.F32.BF16 R76, R112.reuse, R80, RZ ;  /* 0x00000050704c723c */ /* 0x042fec00000418ff */
[C---:B------:R-:W-:Y:S01]  /*158a0*/  HMMA.16816.F32.BF16 R124, R112.reuse, R126, RZ ;  /* 0x0000007e707c723c */ /* 0x040fe200000418ff */
[----:B------:R-:W-:Y:S05]  /*158b0*/  MUFU.EX2 R50, R50 ;  /* 0x0000003200327308 */ /* 0x000fea0000000800 */
[C---:B------:R-:W-:Y:S03]  /*158c0*/  HMMA.16816.F32.BF16 R80, R112.reuse, R82, RZ ;  /* 0x000000527050723c */ /* 0x040fe600000418ff */
[----:B------:R-:W1:Y:S01]  /*158d0*/  MUFU.EX2 R49, R49 ;  /* 0x0000003100317308 */ /* 0x000e620000000800 */
[C---:B--2---:R-:W-:Y:S01]  /*158e0*/  F2FP.BF16.F32.PACK_AB R16, R52.reuse, R57 ;  /* 0x000000393410723e */ /* 0x044fe200000010ff */
[----:B------:R-:W-:Y:S01]  /*158f0*/  FADD.FTZ R57, R57, R56 ;  /* 0x0000003839397221 */ /* 0x000fe20000010000 */
[----:B---3--:R-:W-:Y:S03]  /*15900*/  HMMA.16816.F32.BF16 R92, R112, R96, RZ ;  /* 0x00000060705c723c */ /* 0x008fe600000418ff */
[----:B------:R-:W-:-:S02]  /*15910*/  FADD.FTZ R57, R52, R57 ;  /* 0x0000003934397221 */ /* 0x000fc40000010000 */
[----:B------:R-:W2:Y:S01]  /*15920*/  MUFU.EX2 R48, R48 ;  /* 0x0000003000307308 */ /* 0x000ea20000000800 */
[C---:B------:R-:W-:Y:S06]  /*15930*/  HMMA.16816.F32.BF16 R100, R112.reuse, R120, RZ ;  /* 0x000000787064723c */ /* 0x040fec00000418ff */
[----:B------:R-:W-:Y:S01]  /*15940*/  HMMA.16816.F32.BF16 R96, R112, R98, RZ ;  /* 0x000000627060723c */ /* 0x000fe200000418ff */
[----:B------:R-:W-:Y:S01]  /*15950*/  MUFU.EX2 R47, R47 ;  /* 0x0000002f002f7308 */ /* 0x000fe20000000800 */
[----:B-1----:R-:W-:Y:S01]  /*15960*/  F2FP.BF16.F32.PACK_AB R18, R49, R50 ;  /* 0x000000323112723e */ /* 0x002fe200000010ff */
[----:B------:R-:W-:-:S03]  /*15970*/  FADD.FTZ R50, R50, R57 ;  /* 0x0000003932327221 */ /* 0x000fc60000010000 */
[C---:B------:R-:W-:Y:S01]  /*15980*/  HMMA.16816.F32.BF16 R120, R112.reuse, R122, RZ ;  /* 0x0000007a7078723c */ /* 0x040fe200000418ff */
[----:B------:R-:W-:Y:S02]  /*15990*/  FADD.FTZ R49, R49, R50 ;  /* 0x0000003231317221 */ /* 0x000fe40000010000 */
        /* <DEDUP_REMOVED lines=163> */
[C---:B---3--:R-:W-:Y:S06]  /*163d0*/  HMMA.16816.F32.BF16 R76, R24.reuse, R16, R76 ;  /* 0x00000010184c723c */ /* 0x048fec000004184c */
        /* <DEDUP_REMOVED lines=80> */
[-C--:B------:R-:W-:Y:S01]  /*168e0*/  FFMA.FTZ R39, R144, R66.reuse, -R141 ;  /* 0x0000004290277223 */ /* 0x080fe2000001088d */
[----:B------:R-:W-:Y:S01]  /*168f0*/  FFMA.FTZ R67, R64, R66, -R67 ;  /* 0x0000004240437223 */ /* 0x000fe20000010843 */
[----:B------:R-:W-:Y:S02]  /*16900*/  MUFU.EX2 R36, R36 ;  /* 0x0000002400247308 */ /* 0x000fe40000000800 */
[C---:B------:R-:W-:Y:S01]  /*16910*/  HMMA.16816.F32.BF16 R124, R28.reuse, R26, R124 ;  /* 0x0000001a1c7c723c */ /* 0x040fe2000004187c */
[----:B------:R-:W-:Y:S05]  /*16920*/  LDSM.16.MT88.4 R24, [R220+0xf800] ;  /* 0x00f80000dc18783b */ /* 0x000fea0000004200 */
[----:B------:R-:W4:Y:S01]  /*16930*/  MUFU.EX2 R37, R37 ;  /* 0x0000002500257308 */ /* 0x000f220000000800 */
[C---:B-1----:R-:W-:Y:S06]  /*16940*/  HMMA.16816.F32.BF16 R104, R28.reuse, R4, R104 ;  /* 0x000000041c68723c */ /* 0x042fec0000041868 */
[C---:B------:R-:W-:Y:S01]  /*16950*/  HMMA.16816.F32.BF16 R116, R28.reuse, R6, R116 ;  /* 0x000000061c74723c */ /* 0x040fe20000041874 */
[----:B------:R-:W-:Y:S05]  /*16960*/  MUFU.EX2 R38, R38 ;  /* 0x0000002600267308 */ /* 0x000fea0000000800 */
[----:B------:R-:W-:Y:S01]  /*16970*/  HMMA.16816.F32.BF16 R84, R28, R20, R84 ;  /* 0x000000141c54723c */ /* 0x000fe20000041854 */
[----:B------:R-:W-:-:S02]  /*16980*/  F2FP.BF16.F32.PACK_AB R6, R249, R140 ;  /* 0x0000008cf906723e */ /* 0x000fc400000010ff */
[----:B------:R-:W1:Y:S01]  /*16990*/  MUFU.EX2 R39, R39 ;  /* 0x0000002700277308 */ /* 0x000e620000000800 */
[C---:B----4-:R-:W-:Y:S01]  /*169a0*/  F2FP.BF16.F32.PACK_AB R5, R37.reuse, R36 ;  /* 0x000000242505723e */ /* 0x050fe200000010ff */
[----:B------:R-:W-:Y:S01]  /*169b0*/  FADD.FTZ R36, R36, R165 ;  /* 0x000000a524247221 */ /* 0x000fe20000010000 */
[C---:B------:R-:W-:Y:S01]  /*169c0*/  HMMA.16816.F32.BF16 R88, R28.reuse, R22, R88 ;  /* 0x000000161c58723c */ /* 0x040fe20000041858 */
[----:B------:R-:W4:Y:S02]  /*169d0*/  LDSM.16.MT88.4 R20, [R219+0xf800] ;  /* 0x00f80000db14783b */ /* 0x000f240000004200 */
[----:B------:R-:W-:Y:S02]  /*169e0*/  FADD.FTZ R37, R37, R36 ;  /* 0x0000002425257221 */ /* 0x000fe40000010000 */
[----:B------:R-:W5:Y:S01]  /*169f0*/  MUFU.EX2 R67, R67 ;  /* 0x0000004300437308 */ /* 0x000f620000000800 */
[C---:B--2---:R-:W-:Y:S06]  /*16a00*/  HMMA.16816.F32.BF16 R100, R28.reuse, R12, R100 ;  /* 0x0000000c1c64723c */ /* 0x044fec0000041864 */
[----:B------:R-:W-:Y:S01]  /*16a10*/  HMMA.16816.F32.BF16 R120, R28, R14, R120 ;  /* 0x0000000e1c78723c */ /* 0x000fe20000041878 */
[----:B------:R-:W2:Y:S01]  /*16a20*/  LDSM.16.MT88.4 R12, [R221+0xf800] ;  /* 0x00f80000dd0c783b */ /* 0x000ea20000004200 */
[----:B-1----:R-:W-:Y:S01]  /*16a30*/  F2FP.BF16.F32.PACK_AB R4, R142, R39 ;  /* 0x000000278e04723e */ /* 0x002fe200000010ff */
[----:B------:R-:W-:-:S03]  /*16a40*/  FADD.FTZ R39, R39, R162 ;  /* 0x000000a227277221 */ /* 0x000fc60000010000 */
[----:B---3--:R-:W-:Y:S01]  /*16a50*/  HMMA.16816.F32.BF16 R108, R28, R32, R108 ;  /* 0x000000201c6c723c */ /* 0x008fe2000004186c */
[----:B------:R-:W-:Y:S01]  /*16a60*/  FADD.FTZ R39, R142, R39 ;  /* 0x000000278e277221 */ /* 0x000fe20000010000 */
[----:B-----5:R-:W-:Y:S01]  /*16a70*/  F2FP.BF16.F32.PACK_AB R7, R67, R38 ;  /* 0x000000264307723e */ /* 0x020fe200000010ff */
[----:B------:R-:W-:-:S03]  /*16a80*/  FADD.FTZ R38, R38, R37 ;  /* 0x0000002526267221 */ /* 0x000fc60000010000 */
[----:B------:R-:W-:Y:S01]  /*16a90*/  HMMA.16816.F32.BF16 R112, R28, R34, R112 ;  /* 0x000000221c70723c */ /* 0x000fe20000041870 */
[----:B------:R-:W-:Y:S01]  /*16aa0*/  FADD.FTZ R140, R140, R39 ;  /* 0x000000278c8c7221 */ /* 0x000fe20000010000 */
[----:B------:R-:W-:-:S03]  /*16ab0*/  FADD.FTZ R248, R67, R38 ;  /* 0x0000002643f87221 */ /* 0x000fc60000010000 */
[----:B------:R-:W-:Y:S01]  /*16ac0*/  FADD.FTZ R249, R249, R140 ;  /* 0x0000008cf9f97221 */ /* 0x000fe20000010000 */
[C---:B------:R-:W-:Y:S06]  /*16ad0*/  HMMA.16816.F32.BF16 R128, R4.reuse, R16, R128 ;  /* 0x000000100480723c */ /* 0x040fec0000041880 */
[C---:B------:R-:W-:Y:S01]  /*16ae0*/  HMMA.16816.F32.BF16 R124, R4.reuse, R18, R124 ;  /* 0x00000012047c723c */ /* 0x040fe2000004187c */
[----:B------:R-:W1:Y:S05]  /*16af0*/  LDSM.16.MT88.4 R16, [R223+0x13800] ;  /* 0x01380000df10783b */ /* 0x000e6a0000004200 */
[C---:B----4-:R-:W-:Y:S06]  /*16b00*/  HMMA.16816.F32.BF16 R84, R4.reuse, R20, R84 ;  /* 0x000000140454723c */ /* 0x050fec0000041854 */
[C---:B------:R-:W-:Y:S01]  /*16b10*/  HMMA.16816.F32.BF16 R88, R4.reuse, R22, R88 ;  /* 0x000000160458723c */ /* 0x040fe20000041858 */
[----:B------:R-:W3:Y:S05]  /*16b20*/  LDSM.16.MT88.4 R20, [R220+0x13800] ;  /* 0x01380000dc14783b */ /* 0x000eea0000004200 */
[C---:B--2---:R-:W-:Y:S06]  /*16b30*/  HMMA.16816.F32.BF16 R68, R4.reuse, R12, R68 ;  /* 0x0000000c0444723c */ /* 0x044fec0000041844 */
[C---:B------:R-:W-:Y:S01]  /*16b40*/  HMMA.16816.F32.BF16 R72, R4.reuse, R14, R72 ;  /* 0x0000000e0448723c */ /* 0x040fe20000041848 */
[----:B------:R-:W2:Y:S05]  /*16b50*/  LDSM.16.MT88.4 R12, [R221+0x13800] ;  /* 0x01380000dd0c783b */ /* 0x000eaa0000004200 */
[C---:B------:R-:W-:Y:S06]  /*16b60*/  HMMA.16816.F32.BF16 R76, R4.reuse, R24, R76 ;  /* 0x00000018044c723c */ /* 0x040fec000004184c */
[C---:B------:R-:W-:Y:S06]  /*16b70*/  HMMA.16816.F32.BF16 R80, R4.reuse, R26, R80 ;  /* 0x0000001a0450723c */ /* 0x040fec0000041850 */
        /* <DEDUP_REMOVED lines=77> */
.L_x_2775:
[----:B------:R-:W2:Y:S02]  /*17050*/  LD.E R5, desc[UR6][R10.64+0x40] ;  /* 0x000040060a057980 */ /* 0x000ea4000c101900 */
[----:B--2---:R-:W-:-:S04]  /*17060*/  LEA R5, -R5, RZ, 0x7 ;  /* 0x000000ff05057211 */ /* 0x004fc800078e39ff */
[----:B------:R-:W-:Y:S02]  /*17070*/  SHF.R.S32.HI R6, RZ, 0x1f, R5 ;  /* 0x0000001fff067819 */ /* 0x000fe40000011405 */
.L_x_2776:
[----:B------:R-:W-:Y:S05]  /*17080*/  BSYNC B0 ;  /* 0x0000000000007941 */ /* 0x000fea0003800000 */
.L_x_2774:
[C---:B------:R-:W-:Y:S01]  /*17090*/  IMAD.SHL.U32 R3, R134.reuse, 0x20, RZ ;  /* 0x0000002086037824 */ /* 0x040fe200078e00ff */
[C---:B------:R-:W-:Y:S01]  /*170a0*/  LEA R232, P2, R5.reuse, R232, 0x1 ;  /* 0x000000e805e87211 */ /* 0x040fe200078408ff */
[----:B------:R-:W-:Y:S01]  /*170b0*/  ULDC.64 UR4, c[0x0][0x208] ;  /* 0x0000820000047ab9 */ /* 0x000fe20000000a00 */
[----:B------:R-:W-:Y:S01]  /*170c0*/  SHF.L.U64.HI R4, R134, 0x5, R135 ;  /* 0x0000000586047819 */ /* 0x000fe20000010287 */
[----:B------:R-:W-:Y:S01]  /*170d0*/  BSSY B1, `(.L_x_2777) ;  /* 0x00001fd000017945 */ /* 0x000fe20003800000 */
        /* <DEDUP_REMOVED lines=8> */
[----:B------:R-:W-:Y:S02]  /*17160*/  LDGSTS.E.BYPASS.LTC128B.128 [R239+0xc000], desc[UR6][R232.64] ;  /* 0x0c000000e8ef7fae */ /* 0x000fe4000b901d46 */
[--C-:B------:R-:W-:Y:S01]  /*17170*/  IMAD.X R15, R17, 0x1, R4.reuse, P2 ;  /* 0x00000001110f7824 */ /* 0x100fe200010e0604 */
[-C--:B------:R-:W-:Y:S01]  /*17180*/  IADD3 R10, P2, R12, R3.reuse, RZ ;  /* 0x000000030c0a7210 */ /* 0x080fe20007f5e0ff */
        /* <DEDUP_REMOVED lines=10> */
[----:B------:R-:W-:-:S02]  /*17230*/  IMAD.X R9, R7, 0x1, R4, P2 ;  /* 0x0000000107097824 */ /* 0x000fc400010e0604 */
[----:B------:R-:W-:Y:S02]  /*17240*/  LDGSTS.E.BYPASS.LTC128B.128 [R239+0x11000], desc[UR6][R14.64+0x80] ;  /* 0x110000800eef7fae */ /* 0x000fe4000b901d46 */
[----:B------:R-:W-:Y:S01]  /*17250*/  IMAD.X R19, R9, 0x1, R4, P1 ;  /* 0x0000000109137824 */ /* 0x000fe200008e0604 */
[----:B------:R-:W-:Y:S01]  /*17260*/  ISETP.GE.AND P1, PT, R55, 0x3, PT ;  /* 0x000000033700780c */ /* 0x000fe20003f26270 */
[----:B------:R-:W-:Y:S04]  /*17270*/  LDGSTS.E.BYPASS.LTC128B.128 [R239+0xd800], desc[UR6][R12.64] ;  /* 0x0d8000000cef7fae */ /* 0x000fe8000b901d46 */
[----:B------:R1:W-:Y:S04]  /*17280*/  LDGSTS.E.BYPASS.LTC128B.128 [R239+0x11800], desc[UR6][R12.64+0x80] ;  /* 0x118000800cef7fae */ /* 0x0003e8000b901d46 */
[----:B------:R-:W-:Y:S04]  /*17290*/  LDGSTS.E.BYPASS.LTC128B.128 [R239+0xe000], desc[UR6][R10.64] ;  /* 0x0e0000000aef7fae */ /* 0x000fe8000b901d46 */
[----:B------:R-:W-:Y:S04]  /*172a0*/  LDGSTS.E.BYPASS.LTC128B.128 [R239+0x12000], desc[UR6][R10.64+0x80] ;  /* 0x120000800aef7fae */ /* 0x000fe8000b901d46 */
[----:B------:R-:W-:Y:S04]  /*172b0*/  LDGSTS.E.BYPASS.LTC128B.128 [R239+0xe800], desc[UR6][R6.64] ;  /* 0x0e80000006ef7fae */ /* 0x000fe8000b901d46 */
[----:B------:R2:W-:Y:S04]  /*172c0*/  LDGSTS.E.BYPASS.LTC128B.128 [R239+0x12800], desc[UR6][R6.64+0x80] ;  /* 0x1280008006ef7fae */ /* 0x0005e8000b901d46 */
[----:B------:R-:W-:Y:S04]  /*172d0*/  LDGSTS.E.BYPASS.LTC128B.128 [R239+0xf000], desc[UR6][R8.64] ;  /* 0x0f00000008ef7fae */ /* 0x000fe8000b901d46 */
[----:B------:R-:W-:Y:S04]  /*172e0*/  LDGSTS.E.BYPASS.LTC128B.128 [R239+0x13000], desc[UR6][R8.64+0x80] ;  /* 0x1300008008ef7fae */ /* 0x000fe8000b901d46 */
[----:B------:R-:W-:Y:S04]  /*172f0*/  LDGSTS.E.BYPASS.LTC128B.128 [R239+0xf800], desc[UR6][R18.64] ;  /* 0x0f80000012ef7fae */ /* 0x000fe8000b901d46 */
[----:B------:R3:W-:Y:S04]  /*17300*/  LDGSTS.E.BYPASS.LTC128B.128 [R239+0x13800], desc[UR6][R18.64+0x80] ;  /* 0x1380008012ef7fae */ /* 0x0007e8000b901d46 */
[----:B------:R-:W-:Y:S04]  /*17310*/  LDSM.16.M88.4 R164, [R229] ;  /* 0x00000000e5a4783b */ /* 0x000fe80000000200 */
[----:B------:R-:W4:Y:S04]  /*17320*/  LDSM.16.M88.4 R44, [R228+0x4000] ;  /* 0x00400000e42c783b */ /* 0x000f280000000200 */
[----:B------:R-:W5:Y:S04]  /*17330*/  LDSM.16.M88.4 R36, [R228+0x4800] ;  /* 0x00480000e424783b */ /* 0x000f680000000200 */
[----:B------:R-:W3:Y:S04]  /*17340*/  LDSM.16.M88.4 R20, [R228+0x5800] ;  /* 0x00580000e414783b */ /* 0x000ee80000000200 */
[----:B------:R-:W3:Y:S04]  /*17350*/  LDSM.16.M88.4 R28, [R228+0x5000] ;  /* 0x00500000e41c783b */ /* 0x000ee80000000200 */
[----:B-1----:R-:W1:Y:S04]  /*17360*/  LDSM.16.M88.4 R12, [R228+0x6000] ;  /* 0x00600000e40c783b */ /* 0x002e680000000200 */
[----:B--2---:R-:W2:Y:S04]  /*17370*/  LDSM.16.M88.4 R4, [R228+0x6800] ;  /* 0x00680000e404783b */ /* 0x004ea80000000200 */
[----:B------:R-:W2:Y:S04]  /*17380*/  LDSM.16.M88.4 R172, [R228+0x7000] ;  /* 0x00700000e4ac783b */ /* 0x000ea80000000200 */
[----:B------:R-:W2:Y:S04]  /*17390*/  LDSM.16.M88.4 R144, [R228+0x7800] ;  /* 0x00780000e490783b */ /* 0x000ea80000000200 */
[----:B------:R-:W-:Y:S04]  /*173a0*/  LDSM.16.M88.4 R64, [R227] ;  /* 0x00000000e340783b */ /* 0x000fe80000000200 */
[----:B------:R-:W2:Y:S04]  /*173b0*/  LDSM.16.M88.4 R140, [R226] ;  /* 0x00000000e28c783b */ /* 0x000ea80000000200 */
[----:B------:R-:W2:Y:S01]  /*173c0*/  LDSM.16.M88.4 R148, [R218] ;  /* 0x00000000da94783b */ /* 0x000ea20000000200 */
[C---:B----4-:R-:W-:Y:S03]  /*173d0*/  HMMA.16816.F32.BF16 R48, R164.reuse, R44, RZ ;  /* 0x0000002ca430723c */ /* 0x050fe600000418ff */
[----:B------:R-:W4:Y:S03]  /*173e0*/  LDSM.16.M88.4 R56, [R216] ;  /* 0x00000000d838783b */ /* 0x000f260000000200 */
[C---:B-----5:R-:W-:Y:S01]  /*173f0*/  HMMA.16816.F32.BF16 R40, R164.reuse, R36, RZ ;  /* 0x00000024a428723c */ /* 0x060fe200000418ff */
[----:B------:R-:W5:Y:S04]  /*17400*/  LDSM.16.M88.4 R60, [R217] ;  /* 0x00000000d93c783b */ /* 0x000f680000000200 */
[----:B------:R-:W-:Y:S01]  /*17410*/  LDSM.16.M88.4 R156, [R214] ;  /* 0x00000000d69c783b */ /* 0x000fe20000000200 */
[C---:B---3--:R-:W-:Y:S03]  /*17420*/  HMMA.16816.F32.BF16 R24, R164.reuse, R20, RZ ;  /* 0x00000014a418723c */ /* 0x048fe600000418ff */
        /* <DEDUP_REMOVED lines=9> */
[C---:B------:R-:W-:Y:S01]  /*174c0*/  HMMA.16816.F32.BF16 R20, R164.reuse, R22, RZ ;  /* 0x00000016a414723c */ /* 0x040fe200000418ff */
[----:B------:R-:W3:Y:S05]  /*174d0*/  S2R R3, SR_TID.X ;  /* 0x0000000000037919 */ /* 0x000eea0000002100 */
[C---:B------:R-:W-:Y:S01]  /*174e0*/  HMMA.16816.F32.BF16 R28, R164.reuse, R30, RZ ;  /* 0x0000001ea41c723c */ /* 0x040fe200000418ff */
[----:B------:R-:W-:Y:S04]  /*174f0*/  LDSM.16.M88.4 R52, [R211+0x5800] ;  /* 0x00580000d334783b */ /* 0x000fe80000000200 */
[----:B------:R-:W0:Y:S01]  /*17500*/  LDGDEPBAR ;  /* 0x00000000000079af */ /* 0x000e220000000000 */
[C---:B-1----:R-:W-:Y:S06]  /*17510*/  HMMA.16816.F32.BF16 R16, R164.reuse, R12, RZ ;  /* 0x0000000ca410723c */ /* 0x042fec00000418ff */
[C---:B--2---:R-:W-:Y:S06]  /*17520*/  HMMA.16816.F32.BF16 R8, R164.reuse, R4, RZ ;  /* 0x00000004a408723c */ /* 0x044fec00000418ff */
[C---:B------:R-:W-:Y:S06]  /*17530*/  HMMA.16816.F32.BF16 R176, R164.reuse, R172, RZ ;  /* 0x000000aca4b0723c */ /* 0x040fec00000418ff */
[----:B------:R-:W-:Y:S01]  /*17540*/  HMMA.16816.F32.BF16 R12, R164, R14, RZ ;  /* 0x0000000ea40c723c */ /* 0x000fe200000418ff */
[----:B---3--:R-:W-:-:S05]  /*17550*/  IMAD.SHL.U32 R3, R3, 0x2, RZ ;  /* 0x0000000203037824 */ /* 0x008fca00078e00ff */
        /* <DEDUP_REMOVED lines=11> */
[C---:B----4-:R-:W-:Y:S06]  /*17610*/  HMMA.16816.F32.BF16 R24, R64.reuse, R56, R24 ;  /* 0x000000384018723c */ /* 0x050fec0000041818 */
[C---:B------:R-:W-:Y:S01]  /*17620*/  HMMA.16816.F32.BF16 R20, R64.reuse, R58, R20 ;  /* 0x0000003a4014723c */ /* 0x040fe20000041814 */
[----:B------:R-:W3:Y:S05]  /*17630*/  LDSM.16.M88.4 R56, [R222+0x4800] ;  /* 0x00480000de38783b */ /* 0x000eea0000000200 */
        /* <DEDUP_REMOVED lines=84> */
[----:B------:R-:W-:Y:S05]  /*17b80*/  LDSM.16.M88.4 R140, [R204] ;  /* 0x00000000cc8c783b */ /* 0x000fea0000000200 */
        /* <DEDUP_REMOVED lines=15> */
[C---:B------:R-:W-:Y:S06]  /*17c80*/  HMMA.16816.F32.BF16 R40, R180.reuse, R184, R40 ;  /* 0x000000b8b428723c */ /* 0x040fec0000041828 */
[C---:B------:R-:W-:Y:S01]  /*17c90*/  HMMA.16816.F32.BF16 R4, R180.reuse, R58, R4 ;  /* 0x0000003ab404723c */ /* 0x040fe20000041804 */
[----:B------:R-:W3:Y:S05]  /*17ca0*/  LDSM.16.M88.4 R56, [R211+0x4800] ;  /* 0x00480000d338783b */ /* 0x000eea0000000200 */
[C---:B------:R-:W-:Y:S06]  /*17cb0*/  HMMA.16816.F32.BF16 R36, R180.reuse, R186, R36 ;  /* 0x000000bab424723c */ /* 0x040fec0000041824 */
[C---:B----4-:R-:W-:Y:S06]  /*17cc0*/  HMMA.16816.F32.BF16 R32, R180.reuse, R152, R32 ;  /* 0x00000098b420723c */ /* 0x050fec0000041820 */
[C---:B------:R-:W-:Y:S06]  /*17cd0*/  HMMA.16816.F32.BF16 R176, R180.reuse, R140, R176 ;  /* 0x0000008cb4b0723c */ /* 0x040fec00000418b0 */
[----:B------:R-:W-:Y:S01]  /*17ce0*/  HMMA.16816.F32.BF16 R172, R180, R142, R172 ;  /* 0x0000008eb4ac723c */ /* 0x000fe200000418ac */
[----:B------:R-:W4:Y:S05]  /*17cf0*/  LDSM.16.M88.4 R140, [R222+0x9800] ;  /* 0x00980000de8c783b */ /* 0x000f2a0000000200 */
[----:B------:R-:W-:Y:S01]  /*17d00*/  HMMA.16816.F32.BF16 R44, R148, R146, R44 ;  /* 0x00000092942c723c */ /* 0x000fe2000004182c */
[----:B------:R-:W5:Y:S05]  /*17d10*/  LDSM.16.M88.4 R144, [R211+0x5000] ;  /* 0x00500000d390783b */ /* 0x000f6a0000000200 */
[----:B------:R-:W-:Y:S01]  /*17d20*/  HMMA.16816.F32.BF16 R28, R180, R154, R28 ;  /* 0x0000009ab41c723c */ /* 0x000fe2000004181c */
[----:B------:R-:W5:Y:S05]  /*17d30*/  LDSM.16.M88.4 R152, [R138] ;  /* 0x000000008a98783b */ /* 0x000f6a0000000200 */
[----:B-1----:R-:W-:Y:S06]  /*17d40*/  HMMA.16816.F32.BF16 R48, R64, R8, R48 ;  /* 0x000000084030723c */ /* 0x002fec0000041830 */
[----:B--2---:R-:W-:Y:S01]  /*17d50*/  HMMA.16816.F32.BF16 R40, R148, R60, R40 ;  /* 0x0000003c9428723c */ /* 0x004fe20000041828 */
[----:B------:R-:W-:-:S05]  /*17d60*/  LOP3.LUT R8, R3, 0x6, RZ, 0xc0, !PT ;  /* 0x0000000603087812 */ /* 0x000fca00078ec0ff */
[C---:B------:R-:W-:Y:S01]  /*17d70*/  HMMA.16816.F32.BF16 R36, R148.reuse, R62, R36 ;  /* 0x0000003e9424723c */ /* 0x040fe20000041824 */
[----:B------:R-:W-:Y:S01]  /*17d80*/  IMAD R3, R241, 0x80, R8 ;  /* 0x00000080f1037824 */ /* 0x000fe200078e0208 */
[----:B------:R-:W-:Y:S03]  /*17d90*/  LDSM.16.M88.4 R60, [R222+0xa000] ;  /* 0x00a00000de3c783b */ /* 0x000fe60000000200 */
[C---:B------:R-:W-:Y:S01]  /*17da0*/  VIADD R8, R3.reuse, 0x1 ;  /* 0x0000000103087836 */ /* 0x040fe20000000000 */
[----:B------:R-:W-:Y:S01]  /*17db0*/  HMMA.16816.F32.BF16 R32, R148, R160, R32 ;  /* 0x000000a09420723c */ /* 0x000fe20000041820 */
[----:B------:R-:W-:-:S03]  /*17dc0*/  VIADD R9, R3, 0x8 ;  /* 0x0000000803097836 */ /* 0x000fc60000000000 */
[CC--:B------:R-:W-:Y:S02]  /*17dd0*/  ISETP.GE.AND P6, PT, R8.reuse, R136.reuse, PT ;  /* 0x000000880800720c */ /* 0x0c0fe40003fc6270 */
[-C--:B------:R-:W-:Y:S01]  /*17de0*/  ISETP.GE.AND P3, PT, R8, R137.reuse, PT ;  /* 0x000000890800720c */ /* 0x080fe20003f66270 */
[----:B------:R-:W-:Y:S01]  /*17df0*/  HMMA.16816.F32.BF16 R44, R64, R10, R44 ;  /* 0x0000000a402c723c */ /* 0x000fe2000004182c */
[----:B------:R-:W-:Y:S01]  /*17e00*/  VIADD R8, R3, 0x9 ;  /* 0x0000000903087836 */ /* 0x000fe20000000000 */
[CC--:B------:R-:W-:Y:S02]  /*17e10*/  ISETP.GE.AND P5, PT, R9.reuse, R136.reuse, PT ;  /* 0x000000880900720c */ /* 0x0c0fe40003fa6270 */
[----:B------:R-:W-:Y:S02]  /*17e20*/  ISETP.GE.AND P2, PT, R9, R137, PT ;  /* 0x000000890900720c */ /* 0x000fe40003f46270 */
[----:B------:R-:W-:Y:S01]  /*17e30*/  HMMA.16816.F32.BF16 R28, R148, R162, R28 ;  /* 0x000000a2941c723c */ /* 0x000fe2000004181c */
[----:B------:R-:W-:-:S02]  /*17e40*/  ISETP.GE.AND P4, PT, R8, R136, PT ;  /* 0x000000880800720c */ /* 0x000fc40003f86270 */
[----:B------:R-:W-:-:S03]  /*17e50*/  FSEL R185, R51, -INF , !P3 ;  /* 0xff80000033b97808 */ /* 0x000fc60005800000 */
[C---:B---3--:R-:W-:Y:S01]  /*17e60*/  HMMA.16816.F32.BF16 R40, R64.reuse, R56, R40 ;  /* 0x000000384028723c */ /* 0x048fe20000041828 */
[----:B------:R-:W-:Y:S01]  /*17e70*/  FSEL R163, R49, -INF , !P6 ;  /* 0xff80000031a37808 */ /* 0x000fe20007000000 */
[C---:B------:R-:W-:Y:S01]  /*17e80*/  VIADD R49, R3.reuse, 0x11 ;  /* 0x0000001103317836 */ /* 0x040fe20000000000 */
[----:B------:R-:W-:Y:S02]  /*17e90*/  ISETP.GE.AND P6, PT, R8, R137, PT ;  /* 0x000000890800720c */ /* 0x000fe40003fc6270 */
[----:B------:R-:W1:Y:S01]  /*17ea0*/  LDSM.16.M88.4 R8, [R222+0xa800] ;  /* 0x00a80000de08783b */ /* 0x000e620000000200 */
[----:B------:R-:W-:Y:S01]  /*17eb0*/  HMMA.16816.F32.BF16 R36, R64, R58, R36 ;  /* 0x0000003a4024723c */ /* 0x000fe20000041824 */
[----:B------:R-:W-:-:S05]  /*17ec0*/  VIADD R56, R3, 0x10 ;  /* 0x0000001003387836 */ /* 0x000fca0000000000 */
[----:B----4-:R-:W-:Y:S01]  /*17ed0*/  HMMA.16816.F32.BF16 R24, R148, R140, R24 ;  /* 0x0000008c9418723c */ /* 0x010fe20000041818 */
[----:B------:R-:W-:Y:S02]  /*17ee0*/  FSEL R187, R46, -INF , !P2 ;  /* 0xff8000002ebb7808 */ /* 0x000fe40005000000 */
[-C--:B------:R-:W-:Y:S02]  /*17ef0*/  ISETP.GE.AND P3, PT, R56, R136.reuse, PT ;  /* 0x000000883800720c */ /* 0x080fe40003f66270 */
[----:B------:R-:W-:Y:S01]  /*17f00*/  ISETP.GE.AND P2, PT, R49, R136, PT ;  /* 0x000000883100720c */ /* 0x000fe20003f46270 */
[----:B-----5:R-:W-:Y:S01]  /*17f10*/  HMMA.16816.F32.BF16 R32, R64, R144, R32 ;  /* 0x000000904020723c */ /* 0x020fe20000041820 */
[----:B------:R-:W-:-:S05]  /*17f20*/  FSEL R189, R47, -INF , !P6 ;  /* 0xff8000002fbd7808 */ /* 0x000fca0007000000 */
[----:B------:R-:W-:Y:S01]  /*17f30*/  HMMA.16816.F32.BF16 R168, R180, R152, R168 ;  /* 0x00000098b4a8723c */ /* 0x000fe200000418a8 */
[----:B------:R-:W-:-:S05]  /*17f40*/  FSEL R59, R40, -INF , !P3 ;  /* 0xff800000283b7808 */ /* 0x000fca0005800000 */
[----:B------:R-:W-:Y:S01]  /*17f50*/  HMMA.16816.F32.BF16 R164, R180, R154, R164 ;  /* 0x0000009ab4a4723c */ /* 0x000fe200000418a4 */
[----:B------:R-:W-:-:S05]  /*17f60*/  FSEL R153, R41, -INF , !P2 ;  /* 0xff80000029997808 */ /* 0x000fca0005000000 */
[C---:B------:R-:W-:Y:S01]  /*17f70*/  HMMA.16816.F32.BF16 R28, R64.reuse, R146, R28 ;  /* 0x00000092401c723c */ /* 0x040fe2000004181c */
[----:B------:R-:W-:Y:S01]  /*17f80*/  FSEL R181, R44, -INF , !P5 ;  /* 0xff8000002cb57808 */ /* 0x000fe20006800000 */
[----:B------:R-:W-:Y:S01]  /*17f90*/  VIADD R44, R3, 0x18 ;  /* 0x00000018032c7836 */ /* 0x000fe20000000000 */
[----:B------:R-:W-:Y:S01]  /*17fa0*/  FSEL R183, R45, -INF , !P4 ;  /* 0xff8000002db77808 */ /* 0x000fe20006000000 */
[C---:B------:R-:W-:Y:S01]  /*17fb0*/  VIADD R45, R3.reuse, 0x19 ;  /* 0x00000019032d7836 */ /* 0x040fe20000000000 */
[-C--:B------:R-:W-:Y:S01]  /*17fc0*/  ISETP.GE.AND P5, PT, R56, R137.reuse, PT ;  /* 0x000000893800720c */ /* 0x080fe20003fa6270 */
[----:B------:R-:W-:Y:S01]  /*17fd0*/  HMMA.16816.F32.BF16 R24, R64, R52, R24 ;  /* 0x000000344018723c */ /* 0x000fe20000041818 */
[-C--:B------:R-:W-:Y:S01]  /*17fe0*/  ISETP.GE.AND P6, PT, R44, R136.reuse, PT ;  /* 0x000000882c00720c */ /* 0x080fe20003fc6270 */
[----:B------:R-:W-:Y:S01]  /*17ff0*/  VIADD R56, R3, 0x21 ;  /* 0x0000002103387836 */ /* 0x000fe20000000000 */
[----:B------:R-:W-:Y:S02]  /*18000*/  FSEL R51, R42, -INF , !P5 ;  /* 0xff8000002a337808 */ /* 0x000fe40006800000 */
[----:B------:R-:W-:Y:S01]  /*18010*/  ISETP.GE.AND P3, PT, R44, R137, PT ;  /* 0x000000892c00720c */ /* 0x000fe20003f66270 */
[----:B------:R-:W-:Y:S01]  /*18020*/  HMMA.16816.F32.BF16 R20, R148, R142, R20 ;  /* 0x0000008e9414723c */ /* 0x000fe20000041814 */
[----:B------:R-:W-:-:S02]  /*18030*/  ISETP.GE.AND P5, PT, R45, R136, PT ;  /* 0x000000882d00720c */ /* 0x000fc40003fa6270 */
[-C--:B------:R-:W-:Y:S02]  /*18040*/  ISETP.GE.AND P2, PT, R45, R137.reuse, PT ;  /* 0x000000892d00720c */ /* 0x080fe40003f46270 */
[----:B------:R-:W2:Y:S01]  /*18050*/  LDSM.16.M88.4 R44, [R211+0x6000] ;  /* 0x00600000d32c783b */ /* 0x000ea20000000200 */
[----:B------:R-:W-:Y:S01]  /*18060*/  ISETP.GE.AND P4, PT, R49, R137, PT ;  /* 0x000000893100720c */ /* 0x000fe20003f86270 */
[C---:B------:R-:W-:Y:S01]  /*18070*/  VIADD R49, R3.reuse, 0x20 ;  /* 0x0000002003317836 */ /* 0x040fe20000000000 */
[----:B------:R-:W-:Y:S01]  /*18080*/  FSEL R58, R36, -INF , !P6 ;  /* 0xff800000243a7808 */ /* 0x000fe20007000000 */
[----:B------:R-:W-:Y:S01]  /*18090*/  VIADD R36, R3, 0x28 ;  /* 0x0000002803247836 */ /* 0x000fe20000000000 */
[----:B------:R-:W-:Y:S01]  /*180a0*/  FSEL R155, R43, -INF , !P4 ;  /* 0xff8000002b9b7808 */ /* 0x000fe20006000000 */
[----:B-1----:R-:W-:Y:S01]  /*180b0*/  HMMA.16816.F32.BF16 R156, R148, R8, R156 ;  /* 0x00000008949c723c */ /* 0x002fe2000004189c */
[----:B------:R-:W-:Y:S01]  /*180c0*/  ISETP.GE.AND P4, PT, R49, R136, PT ;  /* 0x000000883100720c */ /* 0x000fe20003f86270 */
[----:B------:R-:W1:Y:S01]  /*180d0*/  LDSM.16.M88.4 R40, [R222+0xb000] ;  /* 0x00b00000de28783b */ /* 0x000e620000000200 */
[----:B------:R-:W-:-:S02]  /*180e0*/  FSEL R147, R39, -INF , !P2 ;  /* 0xff80000027937808 */ /* 0x000fc40005000000 */
[----:B------:R-:W-:Y:S01]  /*180f0*/  FSEL R144, R32, -INF , !P4 ;  /* 0xff80000020907808 */ /* 0x000fe20006000000 */
[C---:B------:R-:W-:Y:S01]  /*18100*/  HMMA.16816.F32.BF16 R16, R148.reuse, R60, R16 ;  /* 0x0000003c9410723c */ /* 0x040fe20000041810 */
[----:B------:R-:W-:Y:S01]  /*18110*/  FSEL R161, R38, -INF , !P3 ;  /* 0xff80000026a17808 */ /* 0x000fe20005800000 */
[----:B------:R-:W-:Y:S01]  /*18120*/  VIADD R8, R3, 0x29 ;  /* 0x0000002903087836 */ /* 0x000fe20000000000 */
[----:B------:R-:W-:Y:S01]  /*18130*/  FSEL R57, R37, -INF , !P5 ;  /* 0xff80000025397808 */ /* 0x000fe20006800000 */
[----:B------:R-:W-:Y:S01]  /*18140*/  VIADD R9, R3, 0x31 ;  /* 0x0000003103097836 */ /* 0x000fe20000000000 */
[C---:B------:R-:W-:Y:S01]  /*18150*/  ISETP.GE.AND P2, PT, R36.reuse, R136, PT ;  /* 0x000000882400720c */ /* 0x040fe20003f46270 */
[----:B------:R-:W-:Y:S01]  /*18160*/  HMMA.16816.F32.BF16 R12, R148, R62, R12 ;  /* 0x0000003e940c723c */ /* 0x000fe2000004180c */
[-C--:B------:R-:W-:Y:S02]  /*18170*/  ISETP.GE.AND P4, PT, R36, R137.reuse, PT ;  /* 0x000000892400720c */ /* 0x080fe40003f86270 */
[----:B------:R-:W3:Y:S01]  /*18180*/  LDSM.16.M88.4 R36, [R211+0x6800] ;  /* 0x00680000d324783b */ /* 0x000ee20000000200 */
[----:B------:R-:W-:-:S02]  /*18190*/  ISETP.GE.AND P6, PT, R49, R137, PT ;  /* 0x000000893100720c */ /* 0x000fc40003fc6270 */
[-C--:B------:R-:W-:Y:S01]  /*181a0*/  ISETP.GE.AND P3, PT, R56, R136.reuse, PT ;  /* 0x000000883800720c */ /* 0x080fe20003f66270 */
[----:B------:R-:W-:Y:S01]  /*181b0*/  HMMA.16816.F32.BF16 R4, R148, R10, R4 ;  /* 0x0000000a9404723c */ /* 0x000fe20000041804 */
[----:B------:R-:W-:Y:S02]  /*181c0*/  FSEL R139, R34, -INF , !P6 ;  /* 0xff800000228b7808 */ /* 0x000fe40007000000 */
[----:B------:R-:W-:Y:S02]  /*181d0*/  FSEL R32, R33, -INF , !P3 ;  /* 0xff80000021207808 */ /* 0x000fe40005800000 */
[C---:B------:R-:W-:Y:S01]  /*181e0*/  ISETP.GE.AND P6, PT, R8.reuse, R136, PT ;  /* 0x000000880800720c */ /* 0x040fe20003fc6270 */
[----:B------:R-:W-:Y:S01]  /*181f0*/  HMMA.16816.F32.BF16 R20, R64, R54, R20 ;  /* 0x000000364014723c */ /* 0x000fe20000041814 */
[-C--:B------:R-:W-:Y:S01]  /*18200*/  ISETP.GE.AND P3, PT, R8, R137.reuse, PT ;  /* 0x000000890800720c */ /* 0x080fe20003f66270 */
[----:B------:R-:W-:Y:S01]  /*18210*/  VIADD R8, R3, 0x30 ;  /* 0x0000003003087836 */ /* 0x000fe20000000000 */
[----:B------:R-:W-:-:S02]  /*18220*/  ISETP.GE.AND P5, PT, R56, R137, PT ;  /* 0x000000893800720c */ /* 0x000fc40003fa6270 */
[----:B------:R-:W-:Y:S01]  /*18230*/  FSEL R34, R28, -INF , !P2 ;  /* 0xff8000001c227808 */ /* 0x000fe20005000000 */
[----:B------:R-:W-:Y:S01]  /*18240*/  VIADD R28, R3, 0x38 ;  /* 0x00000038031c7836 */ /* 0x000fe20000000000 */
[----:B------:R-:W-:Y:S02]  /*18250*/  FSEL R35, R35, -INF , !P5 ;  /* 0xff80000023237808 */ /* 0x000fe40006800000 */
[-C--:B------:R-:W-:Y:S01]  /*18260*/  ISETP.GE.AND P5, PT, R8, R136.reuse, PT ;  /* 0x000000880800720c */ /* 0x080fe20003fa6270 */
[C---:B--2---:R-:W-:Y:S01]  /*18270*/  HMMA.16816.F32.BF16 R16, R64.reuse, R44, R16 ;  /* 0x0000002c4010723c */ /* 0x044fe20000041810 */
[----:B------:R-:W-:Y:S02]  /*18280*/  FSEL R33, R30, -INF , !P4 ;  /* 0xff8000001e217808 */ /* 0x000fe40006000000 */
[----:B------:R-:W-:Y:S02]  /*18290*/  FSEL R146, R29, -INF , !P6 ;  /* 0xff8000001d927808 */ /* 0x000fe40007000000 */
[-C--:B------:R-:W-:Y:S01]  /*182a0*/  ISETP.GE.AND P2, PT, R8, R137.reuse, PT ;  /* 0x000000890800720c */ /* 0x080fe20003f46270 */
[----:B------:R-:W-:Y:S01]  /*182b0*/  HMMA.16816.F32.BF16 R12, R64, R46, R12 ;  /* 0x0000002e400c723c */ /* 0x000fe2000004180c */
[----:B------:R-:W-:Y:S01]  /*182c0*/  ISETP.GE.AND P4, PT, R9, R136, PT ;  /* 0x000000880900720c */ /* 0x000fe20003f86270 */
[----:B------:R-:W-:Y:S01]  /*182d0*/  VIADD R44, R3, 0x39 ;  /* 0x00000039032c7836 */ /* 0x000fe20000000000 */
[----:B------:R-:W-:-:S02]  /*182e0*/  ISETP.GE.AND P6, PT, R9, R137, PT ;  /* 0x000000890900720c */ /* 0x000fc40003fc6270 */
[----:B------:R-:W-:Y:S01]  /*182f0*/  FSEL R141, R31, -INF , !P3 ;  /* 0xff8000001f8d7808 */ /* 0x000fe20005800000 */
[----:B------:R-:W2:Y:S01]  /*18300*/  LDSM.16.M88.4 R8, [R222+0xb800] ;  /* 0x00b80000de08783b */ /* 0x000ea20000000200 */
[----:B------:R-:W-:Y:S01]  /*18310*/  FSEL R246, R24, -INF , !P5 ;  /* 0xff80000018f67808 */ /* 0x000fe20006800000 */
[----:B-1----:R-:W-:Y:S01]  /*18320*/  HMMA.16816.F32.BF16 R176, R148, R40, R176 ;  /* 0x0000002894b0723c */ /* 0x002fe200000418b0 */
[C---:B------:R-:W-:Y:S01]  /*18330*/  ISETP.GE.AND P3, PT, R28.reuse, R136, PT ;  /* 0x000000881c00720c */ /* 0x040fe20003f66270 */
[----:B------:R-:W-:Y:S01]  /*18340*/  VIADD R24, R3, 0x40 ;  /* 0x0000004003187836 */ /* 0x000fe20000000000 */
[----:B------:R-:W-:Y:S02]  /*18350*/  ISETP.GE.AND P5, PT, R28, R137, PT ;  /* 0x000000891c00720c */ /* 0x000fe40003fa6270 */
[----:B------:R-:W1:Y:S01]  /*18360*/  LDSM.16.M88.4 R28, [R211+0x7000] ;  /* 0x00700000d31c783b */ /* 0x000e620000000200 */
[----:B---3--:R-:W-:Y:S01]  /*18370*/  HMMA.16816.F32.BF16 R156, R64, R36, R156 ;  /* 0x00000024409c723c */ /* 0x008fe2000004189c */
[----:B------:R-:W-:-:S02]  /*18380*/  FSEL R252, R26, -INF , !P2 ;  /* 0xff8000001afc7808 */ /* 0x000fc40005000000 */
[-C--:B------:R-:W-:Y:S02]  /*18390*/  ISETP.GE.AND P2, PT, R44, R136.reuse, PT ;  /* 0x000000882c00720c */ /* 0x080fe40003f46270 */
[----:B------:R-:W-:Y:S01]  /*183a0*/  FSEL R184, R25, -INF , !P4 ;  /* 0xff80000019b87808 */ /* 0x000fe20006000000 */
[----:B------:R-:W-:Y:S01]  /*183b0*/  HMMA.16816.F32.BF16 R36, R64, R38, R4 ;  /* 0x000000264024723c */ /* 0x000fe20000041804 */
[----:B------:R-:W3:Y:S01]  /*183c0*/  LDSM.16.M88.4 R4, [R211+0x7800] ;  /* 0x00780000d304783b */ /* 0x000ee20000000200 */
[----:B------:R-:W-:Y:S01]  /*183d0*/  FSEL R145, R27, -INF , !P6 ;  /* 0xff8000001b917808 */ /* 0x000fe20007000000 */
[C---:B------:R-:W-:Y:S01]  /*183e0*/  VIADD R25, R3.reuse, 0x41 ;  /* 0x0000004103197836 */ /* 0x040fe20000000000 */
[----:B------:R-:W-:Y:S01]  /*183f0*/  FSEL R250, R20, -INF , !P3 ;  /* 0xff80000014fa7808 */ /* 0x000fe20005800000 */
[----:B------:R-:W-:Y:S01]  /*18400*/  VIADD R20, R3, 0x48 ;  /* 0x0000004803147836 */ /* 0x000fe20000000000 */
[----:B------:R-:W-:Y:S01]  /*18410*/  ISETP.GE.AND P4, PT, R44, R137, PT ;  /* 0x000000892c00720c */ /* 0x000fe20003f86270 */
[----:B------:R-:W-:Y:S01]  /*18420*/  HMMA.16816.F32.BF16 R172, R148, R42, R172 ;  /* 0x0000002a94ac723c */ /* 0x000fe200000418ac */
[----:B------:R-:W-:Y:S01]  /*18430*/  ISETP.GE.AND P6, PT, R24, R136, PT ;  /* 0x000000881800720c */ /* 0x000fe20003fc6270 */
[----:B------:R-:W-:-:S04]  /*18440*/  DEPBAR.LE SB0, 0x0 ;  /* 0x000080000000791a */ /* 0x000fc80000000000 */
[----:B------:R-:W-:Y:S01]  /*18450*/  FSEL R196, R21, -INF , !P2 ;  /* 0xff80000015c47808 */ /* 0x000fe20005000000 */
[----:B------:R-:W-:Y:S01]  /*18460*/  VIADD R21, R3, 0x49 ;  /* 0x0000004903157836 */ /* 0x000fe20000000000 */
[----:B------:R-:W-:Y:S01]  /*18470*/  BAR.SYNC.DEFER_BLOCKING 0x0 ;  /* 0x0000000000007b1d */ /* 0x000fe20000010000 */
[-C--:B------:R-:W-:Y:S02]  /*18480*/  ISETP.GE.AND P3, PT, R24, R137.reuse, PT ;  /* 0x000000891800720c */ /* 0x080fe40003f66270 */
[----:B------:R-:W-:Y:S02]  /*18490*/  FSEL R244, R23, -INF , !P4 ;  /* 0xff80000017f47808 */ /* 0x000fe40006000000 */
[----:B------:R-:W-:Y:S01]  /*184a0*/  FSEL R194, R16, -INF , !P6 ;  /* 0xff80000010c27808 */ /* 0x000fe20007000000 */
[----:B------:R-:W-:Y:S01]  /*184b0*/  VIADD R16, R3, 0x50 ;  /* 0x0000005003107836 */ /* 0x000fe20000000000 */
[----:B------:R-:W-:Y:S02]  /*184c0*/  FSEL R143, R22, -INF , !P5 ;  /* 0xff800000168f7808 */ /* 0x000fe40006800000 */
[----:B------:R-:W-:-:S02]  /*184d0*/  ISETP.GE.AND P2, PT, R25, R137, PT ;  /* 0x000000891900720c */ /* 0x000fc40003f46270 */
[CC--:B------:R-:W-:Y:S02]  /*184e0*/  ISETP.GE.AND P4, PT, R20.reuse, R136.reuse, PT ;  /* 0x000000881400720c */ /* 0x0c0fe40003f86270 */
[-C--:B------:R-:W-:Y:S02]  /*184f0*/  ISETP.GE.AND P5, PT, R25, R136.reuse, PT ;  /* 0x000000881900720c */ /* 0x080fe40003fa6270 */
[----:B------:R-:W-:Y:S01]  /*18500*/  ISETP.GE.AND P6, PT, R20, R137, PT ;  /* 0x000000891400720c */ /* 0x000fe20003fc6270 */
[----:B------:R-:W-:Y:S01]  /*18510*/  VIADD R20, R3, 0x51 ;  /* 0x0000005103147836 */ /* 0x000fe20000000000 */
[----:B------:R-:W-:Y:S02]  /*18520*/  FSEL R202, R18, -INF , !P3 ;  /* 0xff80000012ca7808 */ /* 0x000fe40005800000 */
[----:B------:R-:W-:Y:S02]  /*18530*/  ISETP.GE.AND P3, PT, R21, R136, PT ;  /* 0x000000881500720c */ /* 0x000fe40003f66270 */
[----:B------:R-:W-:-:S02]  /*18540*/  FSEL R200, R19, -INF , !P2 ;  /* 0xff80000013c87808 */ /* 0x000fc40005000000 */
[----:B------:R-:W-:Y:S01]  /*18550*/  FSEL R192, R12, -INF , !P4 ;  /* 0xff8000000cc07808 */ /* 0x000fe20006000000 */
[----:B------:R-:W-:Y:S01]  /*18560*/  VIADD R12, R3, 0x59 ;  /* 0x00000059030c7836 */ /* 0x000fe20000000000 */
[----:B------:R-:W-:Y:S02]  /*18570*/  FSEL R186, R17, -INF , !P5 ;  /* 0xff80000011ba7808 */ /* 0x000fe40006800000 */
[C---:B------:R-:W-:Y:S02]  /*18580*/  ISETP.GE.AND P2, PT, R16.reuse, R136, PT ;  /* 0x000000881000720c */ /* 0x040fe40003f46270 */
[-C--:B------:R-:W-:Y:S02]  /*18590*/  ISETP.GE.AND P4, PT, R16, R137.reuse, PT ;  /* 0x000000891000720c */ /* 0x080fe40003f86270 */
[----:B--2---:R-:W-:Y:S01]  /*185a0*/  HMMA.16816.F32.BF16 R16, R148, R8, R168 ;  /* 0x000000089410723c */ /* 0x004fe200000418a8 */
[----:B------:R-:W-:Y:S02]  /*185b0*/  FSEL R198, R14, -INF , !P6 ;  /* 0xff8000000ec67808 */ /* 0x000fe40007000000 */
[----:B------:R-:W-:Y:S01]  /*185c0*/  FSEL R190, R13, -INF , !P3 ;  /* 0xff8000000dbe7808 */ /* 0x000fe20005800000 */
[----:B------:R-:W-:Y:S01]  /*185d0*/  VIADD R13, R3, 0x61 ;  /* 0x00000061030d7836 */ /* 0x000fe20000000000 */
[----:B------:R-:W-:-:S02]  /*185e0*/  ISETP.GE.AND P5, PT, R21, R137, PT ;  /* 0x000000891500720c */ /* 0x000fc40003fa6270 */
[CC--:B------:R-:W-:Y:S01]  /*185f0*/  ISETP.GE.AND P6, PT, R20.reuse, R136.reuse, PT ;  /* 0x000000881400720c */ /* 0x0c0fe20003fc6270 */
[----:B------:R-:W-:Y:S01]  /*18600*/  VIADD R8, R3, 0x58 ;  /* 0x0000005803087836 */ /* 0x000fe20000000000 */
[----:B------:R-:W-:Y:S02]  /*18610*/  ISETP.GE.AND P3, PT, R20, R137, PT ;  /* 0x000000891400720c */ /* 0x000fe40003f66270 */
[C---:B-1----:R-:W-:Y:S01]  /*18620*/  HMMA.16816.F32.BF16 R20, R64.reuse, R28, R176 ;  /* 0x0000001c4014723c */ /* 0x042fe200000418b0 */
[----:B------:R-:W-:Y:S02]  /*18630*/  FSEL R188, R15, -INF , !P5 ;  /* 0xff8000000fbc7808 */ /* 0x000fe40006800000 */
[----:B------:R-:W-:Y:S02]  /*18640*/  ISETP.GE.AND P5, PT, R8, R136, PT ;  /* 0x000000880800720c */ /* 0x000fe40003fa6270 */
[----:B------:R-:W-:Y:S01]  /*18650*/  FSEL R182, R158, -INF , !P4 ;  /* 0xff8000009eb67808 */ /* 0x000fe20006000000 */
[----:B------:R-:W-:Y:S01]  /*18660*/  HMMA.16816.F32.BF16 R28, R64, R30, R172 ;  /* 0x0000001e401c723c */ /* 0x000fe200000418ac */
[----:B------:R-:W-:-:S02]  /*18670*/  FSEL R176, R156, -INF , !P2 ;  /* 0xff8000009cb07808 */ /* 0x000fc40005000000 */
[-C--:B------:R-:W-:Y:S02]  /*18680*/  ISETP.GE.AND P2, PT, R8, R137.reuse, PT ;  /* 0x000000890800720c */ /* 0x080fe40003f46270 */
[----:B------:R-:W-:Y:S01]  /*18690*/  FSEL R178, R157, -INF , !P6 ;  /* 0xff8000009db27808 */ /* 0x000fe20007000000 */
[----:B------:R-:W-:Y:S01]  /*186a0*/  HMMA.16816.F32.BF16 R8, R148, R10, R164 ;  /* 0x0000000a9408723c */ /* 0x000fe200000418a4 */
[C---:B------:R-:W-:Y:S02]  /*186b0*/  ISETP.GE.AND P4, PT, R12.reuse, R136, PT ;  /* 0x000000880c00720c */ /* 0x040fe40003f86270 */
[----:B------:R-:W-:Y:S01]  /*186c0*/  ISETP.GE.AND P6, PT, R12, R137, PT ;  /* 0x000000890c00720c */ /* 0x000fe20003fc6270 */
[----:B------:R-:W-:Y:S01]  /*186d0*/  VIADD R12, R3, 0x60 ;  /* 0x00000060030c7836 */ /* 0x000fe20000000000 */
[----:B------:R-:W-:Y:S01]  /*186e0*/  FSEL R180, R159, -INF , !P3 ;  /* 0xff8000009fb47808 */ /* 0x000fe20005800000 */
[----:B---3--:R-:W-:Y:S01]  /*186f0*/  HMMA.16816.F32.BF16 R16, R64, R4, R16 ;  /* 0x000000044010723c */ /* 0x008fe20000041810 */
[----:B------:R-:W-:-:S02]  /*18700*/  FSEL R172, R36, -INF , !P5 ;  /* 0xff80000024ac7808 */ /* 0x000fc40006800000 */
[CC--:B------:R-:W-:Y:S02]  /*18710*/  ISETP.GE.AND P3, PT, R12.reuse, R136.reuse, PT ;  /* 0x000000880c00720c */ /* 0x0c0fe40003f66270 */
[-C--:B------:R-:W-:Y:S01]  /*18720*/  ISETP.GE.AND P5, PT, R12, R137.reuse, PT ;  /* 0x000000890c00720c */ /* 0x080fe20003fa6270 */
[----:B------:R-:W-:Y:S01]  /*18730*/  VIADD R12, R3, 0x68 ;  /* 0x00000068030c7836 */ /* 0x000fe20000000000 */
[----:B------:R-:W-:Y:S01]  /*18740*/  FSEL R168, R39, -INF , !P6 ;  /* 0xff80000027a87808 */ /* 0x000fe20007000000 */
[C---:B------:R-:W-:Y:S01]  /*18750*/  VIADD R5, R3.reuse, 0x70 ;  /* 0x0000007003057836 */ /* 0x040fe20000000000 */
[----:B------:R-:W-:Y:S01]  /*18760*/  FSEL R158, R20, -INF , !P3 ;  /* 0xff800000149e7808 */ /* 0x000fe20005800000 */
[C---:B------:R-:W-:Y:S01]  /*18770*/  VIADD R4, R3.reuse, 0x71 ;  /* 0x0000007103047836 */ /* 0x040fe20000000000 */
[C---:B------:R-:W-:Y:S02]  /*18780*/  ISETP.GE.AND P6, PT, R12.reuse, R136, PT ;  /* 0x000000880c00720c */ /* 0x040fe40003fc6270 */
[----:B------:R-:W-:Y:S01]  /*18790*/  ISETP.GE.AND P3, PT, R12, R137, PT ;  /* 0x000000890c00720c */ /* 0x000fe20003f66270 */
[----:B------:R-:W-:Y:S01]  /*187a0*/  VIADD R12, R3, 0x69 ;  /* 0x00000069030c7836 */ /* 0x000fe20000000000 */
[----:B------:R-:W-:-:S02]  /*187b0*/  FSEL R170, R37, -INF , !P4 ;  /* 0xff80000025aa7808 */ /* 0x000fc40006000000 */
[----:B------:R-:W-:Y:S01]  /*187c0*/  FSEL R164, R22, -INF , !P5 ;  /* 0xff80000016a47808 */ /* 0x000fe20006800000 */
[----:B------:R-:W-:Y:S01]  /*187d0*/  HMMA.16816.F32.BF16 R8, R64, R6, R8 ;  /* 0x000000064008723c */ /* 0x000fe20000041808 */
[----:B------:R-:W-:Y:S02]  /*187e0*/  ISETP.GE.AND P4, PT, R13, R137, PT ;  /* 0x000000890d00720c */ /* 0x000fe40003f86270 */
[----:B------:R-:W-:Y:S02]  /*187f0*/  ISETP.GE.AND P5, PT, R12, R136, PT ;  /* 0x000000880c00720c */ /* 0x000fe40003fa6270 */
[----:B------:R-:W-:Y:S02]  /*18800*/  FSEL R162, R23, -INF , !P4 ;  /* 0xff80000017a27808 */ /* 0x000fe40006000000 */
[----:B------:R-:W-:Y:S01]  /*18810*/  FSEL R154, R28, -INF , !P6 ;  /* 0xff8000001c9a7808 */ /* 0x000fe20007000000 */
[----:B------:R-:W-:Y:S01]  /*18820*/  VIADD R6, R3, 0x78 ;  /* 0x0000007803067836 */ /* 0x000fe20000000000 */
[----:B------:R-:W-:-:S02]  /*18830*/  FSEL R160, R30, -INF , !P3 ;  /* 0xff8000001ea07808 */ /* 0x000fc40005800000 */
[----:B------:R-:W-:Y:S02]  /*18840*/  FSEL R152, R29, -INF , !P5 ;  /* 0xff8000001d987808 */ /* 0x000fe40006800000 */
[----:B------:R-:W-:Y:S02]  /*18850*/  FSEL R174, R38, -INF , !P2 ;  /* 0xff80000026ae7808 */ /* 0x000fe40005000000 */
[CC--:B------:R-:W-:Y:S02]  /*18860*/  ISETP.GE.AND P4, PT, R5.reuse, R136.reuse, PT ;  /* 0x000000880500720c */ /* 0x0c0fe40003f86270 */
[-C--:B------:R-:W-:Y:S02]  /*18870*/  ISETP.GE.AND P6, PT, R5, R137.reuse, PT ;  /* 0x000000890500720c */ /* 0x080fe40003fc6270 */
[C---:B------:R-:W-:Y:S02]  /*18880*/  ISETP.GE.AND P3, PT, R4.reuse, R136, PT ;  /* 0x000000880400720c */ /* 0x040fe40003f66270 */
[----:B------:R-:W-:-:S02]  /*18890*/  ISETP.GE.AND P5, PT, R4, R137, PT ;  /* 0x000000890400720c */ /* 0x000fc40003fa6270 */
[----:B------:R-:W-:Y:S01]  /*188a0*/  ISETP.GE.AND P2, PT, R13, R136, PT ;  /* 0x000000880d00720c */ /* 0x000fe20003f46270 */
[----:B------:R-:W1:Y:S01]  /*188b0*/  LDC.64 R4, c[0x0][0x198] ;  /* 0x00006600ff047b82 */ /* 0x000e620000000a00 */
[----:B------:R-:W-:Y:S02]  /*188c0*/  FSEL R64, R16, -INF , !P4 ;  /* 0xff80000010407808 */ /* 0x000fe40006000000 */
[----:B------:R-:W-:Y:S02]  /*188d0*/  FSEL R156, R21, -INF , !P2 ;  /* 0xff800000159c7808 */ /* 0x000fe40005000000 */
[-C--:B------:R-:W-:Y:S02]  /*188e0*/  ISETP.GE.AND P2, PT, R12, R137.reuse, PT ;  /* 0x000000890c00720c */ /* 0x080fe40003f46270 */
[----:B------:R-:W-:Y:S02]  /*188f0*/  ISETP.GE.AND P4, PT, R3, R137, PT ;  /* 0x000000890300720c */ /* 0x000fe40003f86270 */
[----:B------:R-:W-:-:S02]  /*18900*/  FSEL R150, R31, -INF , !P2 ;  /* 0xff8000001f967808 */ /* 0x000fc40005000000 */
[CC--:B------:R-:W-:Y:S01]  /*18910*/  ISETP.GE.AND P2, PT, R3.reuse, R136.reuse, PT ;  /* 0x000000880300720c */ /* 0x0c0fe20003f46270 */
        /* <DEDUP_REMOVED lines=11> */
[----:B------:R-:W-:-:S02]  /*189d0*/  FSEL R136, R10, -INF , !P3 ;  /* 0xff8000000a887808 */ /* 0x000fc40005800000 */
[----:B------:R-:W-:Y:S02]  /*189e0*/  FSEL R61, R9, -INF , !P5 ;  /* 0xff800000093d7808 */ /* 0x000fe40006800000 */
[----:B------:R-:W-:Y:S01]  /*189f0*/  FSEL R54, R11, -INF , !P2 ;  /* 0xff8000000b367808 */ /* 0x000fe20005000000 */
[----:B------:R-:W-:Y:S05]  /*18a00*/  @!P1 BRA `(.L_x_2778) ;  /* 0x0000000400a49947 */ /* 0x000fea0003800000 */
[----:B------:R-:W-:Y:S04]  /*18a10*/  BSSY B0, `(.L_x_2779) ;  /* 0x0000042000007945 */ /* 0x000fe80003800000 */
[----:B------:R-:W-:Y:S05]  /*18a20*/  @!P0 BRA `(.L_x_2780) ;  /* 0x0000000000f48947 */ /* 0x000fea0003800000 */
[----:B-1----:R-:W2:Y:S01]  /*18a30*/  LD.E R14, desc[UR4][R4.64+0x170] ;  /* 0x00017004040e7980 */ /* 0x002ea2000c101900 */
        /* <DEDUP_REMOVED lines=38> */
[----:B------:R-:W-:Y:S01]  /*18ca0*/  SEL R7, R3, R12, !P1 ;  /* 0x0000000c03077207 */ /* 0x000fe20004800000 */
[----:B------:R-:W2:Y:S02]  /*18cb0*/  LD.E.64 R10, desc[UR4][R4.64+0x38] ;  /* 0x00003804040a7980 */ /* 0x000ea4000c101b00 */
[--C-:B------:R-:W-:Y:S02]  /*18cc0*/  IMAD.WIDE R16, R8, 0x4, R242.reuse ;  /* 0x0000000408107825 */ /* 0x100fe400078e02f2 */
[----:B------:R-:W3:Y:S02]  /*18cd0*/  LD.E.64 R12, desc[UR4][R4.64+0x20] ;  /* 0x00002004040c7980 */ /* 0x000ee4000c101b00 */
[C---:B------:R-:W-:Y:S02]  /*18ce0*/  IMAD.WIDE R18, R7.reuse, 0x4, R242 ;  /* 0x0000000407127825 */ /* 0x040fe400078e02f2 */
[----:B------:R-:W4:Y:S04]  /*18cf0*/  LD.E R3, desc[UR4][R16.64] ;  /* 0x0000000410037980 */ /* 0x000f28000c101900 */
[----:B------:R-:W4:Y:S01]  /*18d00*/  LD.E R6, desc[UR4][R18.64] ;  /* 0x0000000412067980 */ /* 0x000f22000c101900 */
[----:B------:R-:W-:-:S05]  /*18d10*/  IADD3 R7, R7, -R8, RZ ;  /* 0x8000000807077210 */ /* 0x000fca0007ffe0ff */
[----:B------:R-:W-:-:S05]  /*18d20*/  IMAD R14, R14, R7, -0x80 ;  /* 0xffffff800e0e7424 */ /* 0x000fca00078e0207 */
[----:B------:R-:W-:Y:S01]  /*18d30*/  SHF.R.S32.HI R8, RZ, 0x1f, R14 ;  /* 0x0000001fff087819 */ /* 0x000fe2000001140e */
[-C--:B--2---:R-:W-:Y:S02]  /*18d40*/  IMAD R7, R11, R14.reuse, RZ ;  /* 0x0000000e0b077224 */ /* 0x084fe400078e02ff */
[----:B------:R-:W-:-:S04]  /*18d50*/  IMAD.WIDE.U32 R14, R10, R14, RZ ;  /* 0x0000000e0a0e7225 */ /* 0x000fc800078e00ff */
[----:B------:R-:W-:Y:S02]  /*18d60*/  IMAD R8, R10, R8, R7 ;  /* 0x000000080a087224 */ /* 0x000fe400078e0207 */
[----:B----4-:R-:W-:-:S03]  /*18d70*/  IMAD.IADD R3, R3, 0x1, -R6 ;  /* 0x0000000103037824 */ /* 0x010fc600078e0a06 */
[----:B------:R-:W-:Y:S01]  /*18d80*/  IADD3 R15, R15, R8, RZ ;  /* 0x000000080f0f7210 */ /* 0x000fe20007ffe0ff */
[----:B---3--:R-:W-:Y:S01]  /*18d90*/  IMAD R7, R13, R3, RZ ;  /* 0x000000030d077224 */ /* 0x008fe200078e02ff */
[----:B------:R-:W-:-:S05]  /*18da0*/  SHF.R.S32.HI R6, RZ, 0x1f, R3 ;  /* 0x0000001fff067819 */ /* 0x000fca0000011403 */
[----:B------:R-:W-:Y:S02]  /*18db0*/  IMAD R6, R12, R6, R7 ;  /* 0x000000060c067224 */ /* 0x000fe400078e0207 */
[----:B------:R-:W-:-:S04]  /*18dc0*/  IMAD.WIDE.U32 R12, R3, R12, R14 ;  /* 0x0000000c030c7225 */ /* 0x000fc800078e000e */
[----:B------:R-:W-:Y:S01]  /*18dd0*/  IMAD.IADD R8, R13, 0x1, R6 ;  /* 0x000000010d087824 */ /* 0x000fe200078e0206 */
[----:B------:R-:W-:Y:S01]  /*18de0*/  MOV R7, R12 ;  /* 0x0000000c00077202 */ /* 0x000fe20000000f00 */
[----:B------:R-:W-:Y:S05]  /*18df0*/  BRA `(.L_x_2781) ;  /* 0x00000000000c7947 */ /* 0x000fea0003800000 */
.L_x_2780:
[----:B-1----:R-:W2:Y:S02]  /*18e00*/  LD.E R7, desc[UR4][R4.64+0x38] ;  /* 0x0000380404077980 */ /* 0x002ea4000c101900 */
[----:B--2---:R-:W-:-:S04]  /*18e10*/  LEA R7, -R7, RZ, 0x7 ;  /* 0x000000ff07077211 */ /* 0x004fc800078e39ff */
[----:B------:R-:W-:Y:S02]  /*18e20*/  SHF.R.S32.HI R8, RZ, 0x1f, R7 ;  /* 0x0000001fff087819 */ /* 0x000fe40000011407 */
.L_x_2781:
[----:B------:R-:W-:Y:S05]  /*18e30*/  BSYNC B0 ;  /* 0x0000000000007941 */ /* 0x000fea0003800000 */
.L_x_2779:
[C---:B------:R-:W-:Y:S01]  /*18e40*/  IMAD.SHL.U32 R3, R132.reuse, 0x20, RZ ;  /* 0x0000002084037824 */ /* 0x040fe200078e00ff */
[C---:B------:R-:W-:Y:S02]  /*18e50*/  LEA R230, P1, R7.reuse, R230, 0x1 ;  /* 0x000000e607e67211 */ /* 0x040fe400078208ff */
        /* <DEDUP_REMOVED lines=36> */
.L_x_2778:
[----:B------:R-:W-:Y:S05]  /*190a0*/  BSYNC B1 ;  /* 0x0000000000017941 */ /* 0x000fea0003800000 */
.L_x_2777:
[----:B-1----:R1:W3:Y:S01]  /*190b0*/  LD.E R56, desc[UR4][R4.64+0xdc] ;  /* 0x0000dc0404387980 */ /* 0x0022e2000c101900 */
[----:B--2---:R-:W-:Y:S02]  /*190c0*/  FMNMX.FTZ R8, R2, R48, !PT ;  /* 0x0000003002087209 */ /* 0x004fe40007810000 */
[----:B------:R-:W-:Y:S01]  /*190d0*/  FMNMX.FTZ R6, R0, R50, !PT ;  /* 0x0000003200067209 */ /* 0x000fe20007810000 */
[----:B------:R-:W-:Y:S01]  /*190e0*/  LDSM.16.MT88.4 R16, [R221+0xc000] ;  /* 0x00c00000dd10783b */ /* 0x000fe20000004200 */
[----:B------:R-:W-:Y:S02]  /*190f0*/  FMNMX.FTZ R8, R163, R8, !PT ;  /* 0x00000008a3087209 */ /* 0x000fe40007810000 */
[----:B------:R-:W-:Y:S01]  /*19100*/  FMNMX.FTZ R6, R185, R6, !PT ;  /* 0x00000006b9067209 */ /* 0x000fe20007810000 */
[----:B------:R-:W-:Y:S01]  /*19110*/  LDSM.16.MT88.4 R28, [R219+0x10000] ;  /* 0x01000000db1c783b */ /* 0x000fe20000004200 */
[----:B------:R-:W-:Y:S02]  /*19120*/  FMNMX.FTZ R8, R181, R8, !PT ;  /* 0x00000008b5087209 */ /* 0x000fe40007810000 */
[----:B------:R-:W-:Y:S01]  /*19130*/  FMNMX.FTZ R6, R187, R6, !PT ;  /* 0x00000006bb067209 */ /* 0x000fe20007810000 */
[----:B------:R-:W-:Y:S03]  /*19140*/  LDSM.16.MT88.4 R24, [R221+0xc800] ;  /* 0x00c80000dd18783b */ /* 0x000fe60000004200 */
[----:B------:R-:W-:Y:S01]  /*19150*/  FMNMX.FTZ R6, R189, R6, !PT ;  /* 0x00000006bd067209 */ /* 0x000fe20007810000 */
[----:B------:R-:W-:Y:S03]  /*19160*/  LDSM.16.MT88.4 R36, [R219+0x10800] ;  /* 0x01080000db24783b */ /* 0x000fe60000004200 */
[----:B------:R-:W-:-:S04]  /*19170*/  FMNMX.FTZ R6, R51, R6, !PT ;  /* 0x0000000633067209 */ /* 0x000fc80007810000 */
        /* <DEDUP_REMOVED lines=53> */
[----:B------:R-:W-:-:S03]  /*194d0*/  FMNMX.FTZ R3, R62, R3, !PT ;  /* 0x000000033e037209 */ /* 0x000fc60007810000 */
[----:B------:R-:W1:Y:S01]  /*194e0*/  SHFL.BFLY PT, R4, R5, 0x2, 0x1f ;  /* 0x0c401f0005047f89 */ /* 0x000e6200000e0000 */
[----:B------:R-:W-:-:S04]  /*194f0*/  FMNMX.FTZ R6, R60, R3, !PT ;  /* 0x000000033c067209 */ /* 0x000fc80007810000 */
[----:B------:R-:W-:-:S05]  /*19500*/  FMNMX.FTZ R6, R61, R6, !PT ;  /* 0x000000063d067209 */ /* 0x000fca0007810000 */
[----:B------:R-:W2:Y:S01]  /*19510*/  SHFL.BFLY PT, R3, R6, 0x2, 0x1f ;  /* 0x0c401f0006037f89 */ /* 0x000ea200000e0000 */
[----:B-1----:R-:W-:-:S05]  /*19520*/  FMNMX.FTZ R4, R5, R4, !PT ;  /* 0x0000000405047209 */ /* 0x002fca0007810000 */
[----:B------:R-:W1:Y:S01]  /*19530*/  SHFL.BFLY PT, R45, R4, 0x1, 0x1f ;  /* 0x0c201f00042d7f89 */ /* 0x000e6200000e0000 */
[----:B--2---:R-:W-:-:S05]  /*19540*/  FMNMX.FTZ R3, R6, R3, !PT ;  /* 0x0000000306037209 */ /* 0x004fca0007810000 */
[----:B------:R-:W2:Y:S01]  /*19550*/  SHFL.BFLY PT, R46, R3, 0x1, 0x1f ;  /* 0x0c201f00032e7f89 */ /* 0x000ea200000e0000 */
[----:B-1----:R-:W-:-:S03]  /*19560*/  FMNMX.FTZ R45, R4, R45, !PT ;  /* 0x0000002d042d7209 */ /* 0x002fc60007810000 */
[----:B------:R-:W1:Y:S01]  /*19570*/  LDSM.16.MT88.4 R4, [R223+0xc000] ;  /* 0x00c00000df04783b */ /* 0x000e620000004200 */
[----:B------:R-:W-:-:S04]  /*19580*/  FSETP.NEU.FTZ.AND P0, PT, R45, -INF , PT ;  /* 0xff8000002d00780b */ /* 0x000fc80003f1d000 */
[----:B------:R-:W-:Y:S02]  /*19590*/  FSEL R9, R45, RZ, P0 ;  /* 0x000000ff2d097208 */ /* 0x000fe40000000000 */
[----:B--2---:R-:W-:-:S03]  /*195a0*/  FMNMX.FTZ R46, R3, R46, !PT ;  /* 0x0000002e032e7209 */ /* 0x004fc60007810000 */
[----:B------:R-:W-:Y:S01]  /*195b0*/  FADD.FTZ R9, R0, -R9 ;  /* 0x8000000900097221 */ /* 0x000fe20000010000 */
[----:B------:R-:W-:-:S04]  /*195c0*/  FSETP.NEU.FTZ.AND P1, PT, R46, -INF , PT ;  /* 0xff8000002e00780b */ /* 0x000fc80003f3d000 */
[----:B------:R-:W-:-:S05]  /*195d0*/  FSEL R11, R46, RZ, P1 ;  /* 0x000000ff2e0b7208 */ /* 0x000fca0000800000 */
[----:B------:R-:W-:Y:S01]  /*195e0*/  FADD.FTZ R11, R2, -R11 ;  /* 0x8000000b020b7221 */ /* 0x000fe20000010000 */
[C---:B---3--:R-:W-:Y:S01]  /*195f0*/  FMUL.FTZ R55, R56.reuse, R45 ;  /* 0x0000002d38377220 */ /* 0x048fe20000410000 */
[C---:B------:R-:W-:Y:S02]  /*19600*/  FMUL.FTZ R63, R56.reuse, R46 ;  /* 0x0000002e383f7220 */ /* 0x040fe40000410000 */
[C---:B------:R-:W-:Y:S01]  /*19610*/  FMUL.FTZ R0, R56.reuse, R11 ;  /* 0x0000000b38007220 */ /* 0x040fe20000410000 */
[----:B------:R-:W-:Y:S01]  /*19620*/  FMUL.FTZ R20, R56, R9 ;  /* 0x0000000938147220 */ /* 0x000fe20000410000 */
[----:B------:R-:W-:Y:S01]  /*19630*/  FSEL R55, R55, RZ, P0 ;  /* 0x000000ff37377208 */ /* 0x000fe20000000000 */
[----:B------:R-:W2:Y:S01]  /*19640*/  LDSM.16.MT88.4 R8, [R220+0xc000] ;  /* 0x00c00000dc08783b */ /* 0x000ea20000004200 */
[----:B------:R-:W-:Y:S01]  /*19650*/  FSEL R63, R63, RZ, P1 ;  /* 0x000000ff3f3f7208 */ /* 0x000fe20000800000 */
[----:B------:R-:W3:Y:S02]  /*19660*/  MUFU.EX2 R2, R20 ;  /* 0x0000001400027308 */ /* 0x000ee40000000800 */
        /* <DEDUP_REMOVED lines=15> */
[-C--:B---3--:R-:W-:Y:S01]  /*19760*/  FMUL.FTZ R130, R130, R2.reuse ;  /* 0x0000000282827220 */ /* 0x088fe20000410000 */
[----:B------:R-:W3:Y:S01]  /*19770*/  MUFU.EX2 R41, R41 ;  /* 0x0000002900297308 */ /* 0x000ee20000000800 */
        /* <DEDUP_REMOVED lines=15> */
[----:B------:R-:W4:Y:S01]  /*19870*/  MUFU.EX2 R3, R3 ;  /* 0x0000000300037308 */ /* 0x000f220000000800 */
[----:B---3--:R-:W-:Y:S01]  /*19880*/  F2FP.BF16.F32.PACK_AB R13, R41, R49 ;  /* 0x00000031290d723e */ /* 0x008fe200000010ff */
[-C--:B------:R-:W-:Y:S01]  /*19890*/  FMUL.FTZ R91, R91, R2.reuse ;  /* 0x000000025b5b7220 */ /* 0x080fe20000410000 */
[-C--:B------:R-:W-:Y:S01]  /*198a0*/  FMUL.FTZ R94, R94, R2.reuse ;  /* 0x000000025e5e7220 */ /* 0x080fe20000410000 */
[-C--:B------:R-:W-:Y:S01]  /*198b0*/  FMUL.FTZ R95, R95, R2.reuse ;  /* 0x000000025f5f7220 */ /* 0x080fe20000410000 */
[-C--:B------:R-:W-:Y:S01]  /*198c0*/  FMUL.FTZ R98, R98, R2.reuse ;  /* 0x0000000262627220 */ /* 0x080fe20000410000 */
[----:B------:R-:W-:Y:S01]  /*198d0*/  FMUL.FTZ R99, R99, R2 ;  /* 0x0000000263637220 */ /* 0x000fe20000410000 */
[-CC-:B------:R-:W-:Y:S01]  /*198e0*/  FFMA.FTZ R58, R58, R56.reuse, -R63.reuse ;  /* 0x000000383a3a7223 */ /* 0x180fe2000001083f */
[----:B------:R-:W-:Y:S01]  /*198f0*/  MUFU.EX2 R44, R44 ;  /* 0x0000002c002c7308 */ /* 0x000fe20000000800 */
[----:B------:R-:W-:Y:S01]  /*19900*/  FFMA.FTZ R57, R57, R56, -R63 ;  /* 0x0000003839397223 */ /* 0x000fe2000001083f */
[-C--:B------:R-:W-:Y:S01]  /*19910*/  FMUL.FTZ R102, R102, R2.reuse ;  /* 0x0000000266667220 */ /* 0x080fe20000410000 */
[-C--:B------:R-:W-:Y:S01]  /*19920*/  FMUL.FTZ R103, R103, R2.reuse ;  /* 0x0000000267677220 */ /* 0x080fe20000410000 */
[-C--:B------:R-:W-:Y:S01]  /*19930*/  FMUL.FTZ R122, R122, R2.reuse ;  /* 0x000000027a7a7220 */ /* 0x080fe20000410000 */
[-C--:B------:R-:W-:Y:S01]  /*19940*/  FMUL.FTZ R123, R123, R2.reuse ;  /* 0x000000027b7b7220 */ /* 0x080fe20000410000 */
[-C--:B------:R-:W-:Y:S01]  /*19950*/  FMUL.FTZ R106, R106, R2.reuse ;  /* 0x000000026a6a7220 */ /* 0x080fe20000410000 */
[----:B------:R-:W-:Y:S01]  /*19960*/  FMUL.FTZ R107, R107, R2 ;  /* 0x000000026b6b7220 */ /* 0x000fe20000410000 */
[----:B------:R-:W3:Y:S01]  /*19970*/  MUFU.EX2 R43, R43 ;  /* 0x0000002b002b7308 */ /* 0x000ee20000000800 */
[----:B----4-:R-:W-:Y:S01]  /*19980*/  F2FP.BF16.F32.PACK_AB R15, R3, R40 ;  /* 0x00000028030f723e */ /* 0x010fe200000010ff */
        /* <DEDUP_REMOVED lines=9> */
[-C--:B------:R-:W-:Y:S01]  /*19a20*/  FFMA.FTZ R137, R144, R56.reuse, -R63 ;  /* 0x0000003890897223 */ /* 0x080fe2000001083f */
[-CC-:B------:R-:W-:Y:S01]  /*19a30*/  FFMA.FTZ R66, R35, R56.reuse, -R55.reuse ;  /* 0x0000003823427223 */ /* 0x180fe20000010837 */
[-C--:B------:R-:W-:Y:S01]  /*19a40*/  FFMA.FTZ R67, R33, R56.reuse, -R55 ;  /* 0x0000003821437223 */ /* 0x080fe20000010837 */
[-CC-:B------:R-:W-:Y:S01]  /*19a50*/  FFMA.FTZ R144, R32, R56.reuse, -R63.reuse ;  /* 0x0000003820907223 */ /* 0x180fe2000001083f */
[--C-:B------:R-:W-:Y:S01]  /*19a60*/  FFMA.FTZ R139, R34, R56, -R63.reuse ;  /* 0x00000038228b7223 */ /* 0x100fe2000001083f */
[----:B------:R-:W4:Y:S01]  /*19a70*/  MUFU.EX2 R47, R47 ;  /* 0x0000002f002f7308 */ /* 0x000f220000000800 */
[----:B---3--:R-:W-:Y:S01]  /*19a80*/  F2FP.BF16.F32.PACK_AB R12, R43, R44 ;  /* 0x0000002c2b0c723e */ /* 0x008fe200000010ff */
[-C--:B------:R-:W-:Y:S01]  /*19a90*/  FFMA.FTZ R146, R146, R56.reuse, -R63 ;  /* 0x0000003892927223 */ /* 0x080fe2000001083f */
[-CC-:B------:R-:W-:Y:S01]  /*19aa0*/  FFMA.FTZ R148, R141, R56.reuse, -R55.reuse ;  /* 0x000000388d947223 */ /* 0x180fe20000010837 */
[----:B------:R-:W-:Y:S01]  /*19ab0*/  LDSM.16.MT88.4 R32, [R223+0xd000] ;  /* 0x00d00000df20783b */ /* 0x000fe20000004200 */
[-CC-:B------:R-:W-:Y:S01]  /*19ac0*/  FFMA.FTZ R166, R145, R56.reuse, -R55.reuse ;  /* 0x0000003891a67223 */ /* 0x180fe20000010837 */
[-CC-:B------:R-:W-:Y:S01]  /*19ad0*/  FFMA.FTZ R141, R252, R56.reuse, -R55.reuse ;  /* 0x00000038fc8d7223 */ /* 0x180fe20000010837 */
[-C--:B------:R-:W-:Y:S01]  /*19ae0*/  FFMA.FTZ R143, R143, R56.reuse, -R55 ;  /* 0x000000388f8f7223 */ /* 0x080fe20000010837 */
[----:B------:R-:W3:Y:S01]  /*19af0*/  MUFU.EX2 R0, R0 ;  /* 0x0000000000007308 */ /* 0x000ee20000000800 */
[-CC-:B------:R-:W-:Y:S01]  /*19b00*/  FFMA.FTZ R145, R246, R56.reuse, -R63.reuse ;  /* 0x00000038f6917223 */ /* 0x180fe2000001083f */
[-CC-:B------:R-:W-:Y:S01]  /*19b10*/  FFMA.FTZ R184, R184, R56.reuse, -R63.reuse ;  /* 0x00000038b8b87223 */ /* 0x180fe2000001083f */
[-CC-:B------:R-:W-:Y:S01]  /*19b20*/  FFMA.FTZ R147, R250, R56.reuse, -R63.reuse ;  /* 0x00000038fa937223 */ /* 0x180fe2000001083f */
[-C--:B------:R-:W-:Y:S01]  /*19b30*/  FFMA.FTZ R196, R196, R56.reuse, -R63 ;  /* 0x00000038c4c47223 */ /* 0x080fe2000001083f */
[-CC-:B------:R-:W-:Y:S01]  /*19b40*/  FFMA.FTZ R244, R244, R56.reuse, -R55.reuse ;  /* 0x00000038f4f47223 */ /* 0x180fe20000010837 */
[-CC-:B------:R-:W-:Y:S01]  /*19b50*/  FFMA.FTZ R149, R202, R56.reuse, -R55.reuse ;  /* 0x00000038ca957223 */ /* 0x180fe20000010837 */
[--C-:B------:R-:W-:Y:S01]  /*19b60*/  FFMA.FTZ R200, R200, R56, -R55.reuse ;  /* 0x00000038c8c87223 */ /* 0x100fe20000010837 */
[----:B------:R-:W-:Y:S01]  /*19b70*/  MUFU.EX2 R51, R51 ;  /* 0x0000003300337308 */ /* 0x000fe20000000800 */
[----:B----4-:R-:W-:Y:S01]  /*19b80*/  F2FP.BF16.F32.PACK_AB R14, R47, R42 ;  /* 0x0000002a2f0e723e */ /* 0x010fe200000010ff */
[-C--:B------:R-:W-:Y:S01]  /*19b90*/  FFMA.FTZ R151, R198, R56.reuse, -R55 ;  /* 0x00000038c6977223 */ /* 0x080fe20000010837 */
[-CC-:B------:R-:W-:Y:S01]  /*19ba0*/  FFMA.FTZ R153, R194, R56.reuse, -R63.reuse ;  /* 0x00000038c2997223 */ /* 0x180fe2000001083f */
[-CC-:B------:R-:W-:Y:S01]  /*19bb0*/  FFMA.FTZ R186, R186, R56.reuse, -R63.reuse ;  /* 0x00000038baba7223 */ /* 0x180fe2000001083f */
[-CC-:B------:R-:W-:Y:S01]  /*19bc0*/  FFMA.FTZ R155, R192, R56.reuse, -R63.reuse ;  /* 0x00000038c09b7223 */ /* 0x180fe2000001083f */
[-C--:B------:R-:W-:Y:S01]  /*19bd0*/  FFMA.FTZ R190, R190, R56.reuse, -R63 ;  /* 0x00000038bebe7223 */ /* 0x080fe2000001083f */
[--C-:B------:R-:W-:Y:S01]  /*19be0*/  FFMA.FTZ R188, R188, R56, -R55.reuse ;  /* 0x00000038bcbc7223 */ /* 0x100fe20000010837 */
        /* <DEDUP_REMOVED lines=52> */
[-CC-:B------:R-:W-:Y:S01]  /*19f30*/  FFMA.FTZ R163, R172, R56.reuse, -R63.reuse ;  /* 0x00000038aca37223 */ /* 0x180fe2000001083f */
[-C--:B------:R-:W-:Y:S01]  /*19f40*/  FFMA.FTZ R170, R170, R56.reuse, -R63 ;  /* 0x00000038aaaa7223 */ /* 0x080fe2000001083f */
[-CC-:B------:R-:W-:Y:S01]  /*19f50*/  FFMA.FTZ R168, R168, R56.reuse, -R55.reuse ;  /* 0x00000038a8a87223 */ /* 0x180fe20000010837 */
[-CC-:B------:R-:W-:Y:S01]  /*19f60*/  FFMA.FTZ R164, R164, R56.reuse, -R55.reuse ;  /* 0x00000038a4a47223 */ /* 0x180fe20000010837 */
[C---:B-1----:R-:W-:Y:S01]  /*19f70*/  HMMA.16816.F32.BF16 R84, R12.reuse, R4, R84 ;  /* 0x000000040c54723c */ /* 0x042fe20000041854 */
[-CC-:B------:R-:W-:Y:S01]  /*19f80*/  FFMA.FTZ R165, R162, R56.reuse, -R55.reuse ;  /* 0x00000038a2a57223 */ /* 0x180fe20000010837 */
[----:B------:R-:W-:Y:S01]  /*19f90*/  MUFU.EX2 R58, R58 ;  /* 0x0000003a003a7308 */ /* 0x000fe20000000800 */
[-C--:B------:R-:W-:Y:S01]  /*19fa0*/  FFMA.FTZ R160, R160, R56.reuse, -R55 ;  /* 0x00000038a0a07223 */ /* 0x080fe20000010837 */
[-CC-:B------:R-:W-:Y:S01]  /*19fb0*/  FFMA.FTZ R158, R158, R56.reuse, -R63.reuse ;  /* 0x000000389e9e7223 */ /* 0x180fe2000001083f */
[-CC-:B------:R-:W-:Y:S01]  /*19fc0*/  FFMA.FTZ R167, R156, R56.reuse, -R63.reuse ;  /* 0x000000389ca77223 */ /* 0x180fe2000001083f */
[C---:B------:R-:W-:Y:S01]  /*19fd0*/  HMMA.16816.F32.BF16 R88, R12.reuse, R6, R88 ;  /* 0x000000060c58723c */ /* 0x040fe20000041858 */
[----:B------:R-:W1:Y:S01]  /*19fe0*/  LDSM.16.MT88.4 R4, [R220+0x10000] ;  /* 0x01000000dc04783b */ /* 0x000e620000004200 */
[-CC-:B------:R-:W-:Y:S01]  /*19ff0*/  FFMA.FTZ R154, R154, R56.reuse, -R63.reuse ;  /* 0x000000389a9a7223 */ /* 0x180fe2000001083f */
[-C--:B------:R-:W-:Y:S01]  /*1a000*/  FFMA.FTZ R169, R152, R56.reuse, -R63 ;  /* 0x0000003898a97223 */ /* 0x080fe2000001083f */
[----:B------:R-:W5:Y:S01]  /*1a010*/  MUFU.EX2 R57, R57 ;  /* 0x0000003900397308 */ /* 0x000f620000000800 */
[----:B------:R-:W-:Y:S01]  /*1a020*/  FFMA.FTZ R171, R150, R56, -R55 ;  /* 0x0000003896ab7223 */ /* 0x000fe20000010837 */
[C---:B---3--:R-:W-:Y:S01]  /*1a030*/  HMMA.16816.F32.BF16 R92, R12.reuse, R16, R92 ;  /* 0x000000100c5c723c */ /* 0x048fe2000004185c */
[----:B------:R-:W-:Y:S01]  /*1a040*/  FFMA.FTZ R2, R248, R2, R49 ;  /* 0x00000002f8027223 */ /* 0x000fe20000010031 */
[----:B------:R-:W-:Y:S01]  /*1a050*/  FFMA.FTZ R0, R249, R0, R44 ;  /* 0x00000000f9007223 */ /* 0x000fe2000001002c */
[-CC-:B------:R-:W-:Y:S01]  /*1a060*/  FFMA.FTZ R142, R142, R56.reuse, -R55.reuse ;  /* 0x000000388e8e7223 */ /* 0x180fe20000010837 */
[-C--:B------:R-:W-:Y:S01]  /*1a070*/  FFMA.FTZ R173, R140, R56.reuse, -R55 ;  /* 0x000000388cad7223 */ /* 0x080fe20000010837 */
[----:B------:R-:W-:Y:S01]  /*1a080*/  FADD.FTZ R41, R41, R2 ;  /* 0x0000000229297221 */ /* 0x000fe20000010000 */
[C---:B------:R-:W-:Y:S01]  /*1a090*/  HMMA.16816.F32.BF16 R96, R12.reuse, R18, R96 ;  /* 0x000000120c60723c */ /* 0x040fe20000041860 */
[----:B------:R-:W3:Y:S01]  /*1a0a0*/  LDSM.16.MT88.4 R16, [R223+0xc800] ;  /* 0x00c80000df10783b */ /* 0x000ee20000004200 */
[----:B------:R-:W-:Y:S01]  /*1a0b0*/  MUFU.EX2 R65, R65 ;  /* 0x0000004100417308 */ /* 0x000fe20000000800 */
        /* <DEDUP_REMOVED lines=11> */
[----:B------:R-:W-:Y:S01]  /*1a170*/  FFMA.FTZ R54, R54, R56, -R55 ;  /* 0x0000003836367223 */ /* 0x000fe20000010837 */
[----:B------:R-:W-:-:S03]  /*1a180*/  MOV R2, R46 ;  /* 0x0000002e00027202 */ /* 0x000fc60000000f00 */
        /* <DEDUP_REMOVED lines=19> */
[----:B------:R-:W3:Y:S01]  /*1a2c0*/  MUFU.EX2 R146, R146 ;  /* 0x0000009200927308 */ /* 0x000ee20000000800 */
[----:B------:R-:W-:Y:S02]  /*1a2d0*/  FADD.FTZ R50, R50, R53 ;  /* 0x0000003532327221 */ /* 0x000fe40000010000 */
[----:B------:R-:W-:Y:S01]  /*1a2e0*/  FADD.FTZ R0, R57, R0 ;  /* 0x0000000039007221 */ /* 0x000fe20000010000 */
[C---:B------:R-:W-:Y:S01]  /*1a2f0*/  HMMA.16816.F32.BF16 R124, R4.reuse, R18, R124 ;  /* 0x00000012047c723c */ /* 0x040fe2000004187c */
[----:B------:R-:W4:Y:S03]  /*1a300*/  LDSM.16.MT88.4 R16, [R223+0x10800] ;  /* 0x01080000df10783b */ /* 0x000f260000004200 */
[----:B------:R-:W5:Y:S02]  /*1a310*/  MUFU.EX2 R148, R148 ;  /* 0x0000009400947308 */ /* 0x000f640000000800 */
[C---:B--2---:R-:W-:Y:S06]  /*1a320*/  HMMA.16816.F32.BF16 R76, R4.reuse, R8, R76 ;  /* 0x00000008044c723c */ /* 0x044fec000004184c */
[C---:B------:R-:W-:Y:S01]  /*1a330*/  HMMA.16816.F32.BF16 R80, R4.reuse, R10, R80 ;  /* 0x0000000a0450723c */ /* 0x040fe20000041850 */
[----:B------:R-:W2:Y:S01]  /*1a340*/  LDSM.16.MT88.4 R8, [R220+0x10800] ;  /* 0x01080000dc08783b */ /* 0x000ea20000004200 */
        /* <DEDUP_REMOVED lines=19> */
[C---:B--2---:R-:W-:Y:S05]  /*1a480*/  HMMA.16816.F32.BF16 R104, R4.reuse, R8, R104 ;  /* 0x000000080468723c */ /* 0x044fea0000041868 */
[----:B------:R-:W2:Y:S01]  /*1a490*/  MUFU.EX2 R244, R244 ;  /* 0x000000f400f47308 */ /* 0x000ea20000000800 */
[C---:B------:R-:W-:Y:S01]  /*1a4a0*/  HMMA.16816.F32.BF16 R116, R4.reuse, R10, R116 ;  /* 0x0000000a0474723c */ /* 0x040fe20000041874 */
[----:B-1----:R-:W-:Y:S01]  /*1a4b0*/  F2FP.BF16.F32.PACK_AB R8, R144, R137 ;  /* 0x000000899008723e */ /* 0x002fe200000010ff */
[----:B------:R-:W-:Y:S01]  /*1a4c0*/  FADD.FTZ R137, R137, R0 ;  /* 0x0000000089897221 */ /* 0x000fe20000010000 */
[----:B------:R-:W-:Y:S01]  /*1a4d0*/  F2FP.BF16.F32.PACK_AB R9, R66, R65 ;  /* 0x000000414209723e */ /* 0x000fe200000010ff */
[----:B------:R-:W-:Y:S01]  /*1a4e0*/  FADD.FTZ R65, R65, R50 ;  /* 0x0000003241417221 */ /* 0x000fe20000010000 */
[----:B------:R-:W-:Y:S01]  /*1a4f0*/  MOV R0, R45 ;  /* 0x0000002d00007202 */ /* 0x000fe20000000f00 */
[C---:B------:R-:W-:Y:S01]  /*1a500*/  HMMA.16816.F32.BF16 R108, R4.reuse, R36, R108 ;  /* 0x00000024046c723c */ /* 0x040fe2000004186c */
[----:B---3--:R-:W-:Y:S01]  /*1a510*/  F2FP.BF16.F32.PACK_AB R10, R146, R139 ;  /* 0x0000008b920a723e */ /* 0x008fe200000010ff */
        /* <DEDUP_REMOVED lines=19> */
[----:B------:R-:W3:Y:S05]  /*1a650*/  LDSM.16.MT88.4 R20, [R220+0x11000] ;  /* 0x01100000dc14783b */ /* 0x000eea0000004200 */
        /* <DEDUP_REMOVED lines=27> */
[----:B------:R-:W3:Y:S01]  /*1a810*/  LDSM.16.MT88.4 R8, [R220+0x11800] ;  /* 0x01180000dc08783b */ /* 0x000ee20000004200 */
        /* <DEDUP_REMOVED lines=10> */
[----:B----4-:R-:W-:Y:S01]  /*1a8c0*/  HMMA.16816.F32.BF16 R68, R12, R28, R68 ;  /* 0x0000001c0c44723c */ /* 0x010fe20000041844 */
        /* <DEDUP_REMOVED lines=183> */
.L_x_2773:
[----:B------:R-:W-:-:S13]  /*1b440*/  ISETP.GE.AND P0, PT, R241, 0x1, PT ;  /* 0x00000001f100780c */ /* 0x000fda0003f06270 */
[----:B------:R-:W-:Y:S05]  /*1b450*/  @!P0 BRA `(.L_x_2782) ;  /* 0x00000040009c8947 */ /* 0x000fea0003800000 */
[C---:B------:R-:W-:Y:S01]  /*1b460*/  SHF.L.U64.HI R244, R134.reuse, 0x5, R135 ;  /* 0x0000000586f47819 */ /* 0x040fe20000010287 */
[----:B------:R-:W-:Y:S01]  /*1b470*/  IMAD.SHL.U32 R245, R134, 0x20, RZ ;  /* 0x0000002086f57824 */ /* 0x000fe200078e00ff */
[C---:B------:R-:W-:Y:S01]  /*1b480*/  SHF.L.U64.HI R246, R132.reuse, 0x5, R133 ;  /* 0x0000000584f67819 */ /* 0x040fe20000010285 */
[----:B------:R-:W-:Y:S01]  /*1b490*/  IMAD.SHL.U32 R247, R132, 0x20, RZ ;  /* 0x0000002084f77824 */ /* 0x000fe200078e00ff */
[----:B------:R-:W-:Y:S01]  /*1b4a0*/  MOV R135, R0 ;  /* 0x0000000000877202 */ /* 0x000fe20000000f00 */
[----:B------:R-:W-:-:S07]  /*1b4b0*/  IMAD.MOV.U32 R3, RZ, RZ, R2 ;  /* 0x000000ffff037224 */ /* 0x000fce00078e0002 */
.L_x_2791:
        /* <DEDUP_REMOVED lines=81> */
.L_x_2784:
[----:B-1----:R-:W-:Y:S02]  /*1b9d0*/  R2UR UR4, R136 ;  /* 0x00000000880472ca */ /* 0x002fe400000e0000 */
[----:B------:R-:W-:Y:S11]  /*1b9e0*/  R2UR UR5, R137 ;  /* 0x00000000890572ca */ /* 0x000ff600000e0000 */
[----:B------:R-:W-:Y:S02]  /*1b9f0*/  @!UPT UIADD3 URZ, URZ, URZ, URZ ;  /* 0x0000003f3f3ff290 */ /* 0x000fe4000fffe03f */
[----:B--2---:R-:W2:Y:S02]  /*1ba00*/  LD.E R8, desc[UR4][R132.64+0x40] ;  /* 0x0000400484087980 */ /* 0x004ea4000c101900 */
[----:B--2---:R-:W-:Y:S05]  /*1ba10*/  IMAD.U32 R8, R8, -0x80, RZ ;  /* 0xffffff8008087824 */ /* 0x004fea00078e00ff */
[----:B------:R-:W-:Y:S02]  /*1ba20*/  SHF.R.S32.HI R7, RZ, 0x1f, R8 ;  /* 0x0000001fff077819 */ /* 0x000fe40000011408 */
.L_x_2785:
[----:B------:R-:W-:Y:S05]  /*1ba30*/  BSYNC B0 ;  /* 0x0000000000007941 */ /* 0x000fea0003800000 */
.L_x_2783:
[----:B------:R-:W-:Y:S01]  /*1ba40*/  R2UR UR8, R136 ;  /* 0x00000000880872ca */ /* 0x000fe200000e0000 */
[----:B------:R-:W-:Y:S01]  /*1ba50*/  BSSY B1, `(.L_x_2786) ;  /* 0x000018a000017945 */ /* 0x000fe20003800000 */
[C---:B------:R-:W-:Y:S02]  /*1ba60*/  R2UR UR9, R137.reuse ;  /* 0x00000000890972ca */ /* 0x040fe400000e0000 */
[----:B------:R-:W-:Y:S02]  /*1ba70*/  LEA R232, P0, R8, R232, 0x1 ;  /* 0x000000e808e87211 */ /* 0x000fe400078008ff */
[----:B------:R-:W-:Y:S02]  /*1ba80*/  R2UR UR4, R136 ;  /* 0x00000000880472ca */ /* 0x000fe400000e0000 */
[C---:B------:R-:W-:Y:S02]  /*1ba90*/  R2UR UR5, R137.reuse ;  /* 0x00000000890572ca */ /* 0x040fe400000e0000 */
[----:B------:R-:W-:Y:S02]  /*1baa0*/  LEA.HI.X R233, R8, R233, R7, 0x1, P0 ;  /* 0x000000e908e97211 */ /* 0x000fe400000f0c07 */
[----:B------:R-:W-:Y:S02]  /*1bab0*/  R2UR UR16, R136 ;  /* 0x00000000881072ca */ /* 0x000fe400000e0000 */
[C---:B------:R-:W-:Y:S01]  /*1bac0*/  R2UR UR17, R137.reuse ;  /* 0x00000000891172ca */ /* 0x040fe200000e0000 */
[----:B------:R-:W-:Y:S01]  /*1bad0*/  @!PT LDS RZ, [RZ] ;  /* 0x00000000fffff984 */ /* 0x000fe20000000800 */
[----:B------:R-:W-:Y:S01]  /*1bae0*/  @!PT LDS RZ, [RZ] ;  /* 0x00000000fffff984 */ /* 0x000fe20000000800 */
[----:B------:R-:W-:Y:S01]  /*1baf0*/  @!PT LDS RZ, [RZ] ;  /* 0x00000000fffff984 */ /* 0x000fe20000000800 */
[----:B------:R-:W-:Y:S01]  /*1bb00*/  LDGSTS.E.BYPASS.LTC128B.128 [R239+0xc000], desc[UR8][R232.64] ;  /* 0x0c000000e8ef7fae */ /* 0x000fe2000b901d48 */
[-C--:B------:R-:W-:Y:S02]  /*1bb10*/  IADD3 R6, P0, R232, R245.reuse, RZ ;  /* 0x000000f5e8067210 */ /* 0x080fe40007f1e0ff */
[C---:B------:R-:W-:Y:S02]  /*1bb20*/  R2UR UR14, R136.reuse ;  /* 0x00000000880e72ca */ /* 0x040fe400000e0000 */
[----:B------:R-:W-:Y:S01]  /*1bb30*/  R2UR UR15, R137 ;  /* 0x00000000890f72ca */ /* 0x000fe200000e0000 */
[--C-:B------:R-:W-:Y:S01]  /*1bb40*/  IMAD.X R7, R233, 0x1, R244.reuse, P0 ;  /* 0x00000001e9077824 */ /* 0x100fe200000e06f4 */
[----:B------:R-:W-:Y:S01]  /*1bb50*/  R2UR UR12, R136 ;  /* 0x00000000880c72ca */ /* 0x000fe200000e0000 */
[----:B------:R-:W-:Y:S01]  /*1bb60*/  LDGSTS.E.BYPASS.LTC128B.128 [R239+0x10000], desc[UR4][R232.64+0x80] ;  /* 0x10000080e8ef7fae */ /* 0x000fe2000b901d44 */
[C---:B------:R-:W-:Y:S02]  /*1bb70*/  R2UR UR13, R137.reuse ;  /* 0x00000000890d72ca */ /* 0x040fe400000e0000 */
[-C--:B------:R-:W-:Y:S01]  /*1bb80*/  IADD3 R4, P0, R6, R245.reuse, RZ ;  /* 0x000000f506047210 */ /* 0x080fe20007f1e0ff */
[----:B------:R-:W-:Y:S01]  /*1bb90*/  LDGSTS.E.BYPASS.LTC128B.128 [R239+0xc800], desc[UR16][R6.64] ;  /* 0x0c80000006ef7fae */ /* 0x000fe2000b901d50 */
[----:B------:R-:W-:Y:S02]  /*1bba0*/  R2UR UR10, R136 ;  /* 0x00000000880a72ca */ /* 0x000fe400000e0000 */
[----:B------:R-:W-:Y:S01]  /*1bbb0*/  R2UR UR11, R137 ;  /* 0x00000000890b72ca */ /* 0x000fe200000e0000 */
[--C-:B------:R-:W-:Y:S01]  /*1bbc0*/  IMAD.X R5, R7, 0x1, R244.reuse, P0 ;  /* 0x0000000107057824 */ /* 0x100fe200000e06f4 */
[-C--:B------:R-:W-:Y:S01]  /*1bbd0*/  IADD3 R8, P0, R4, R245.reuse, RZ ;  /* 0x000000f504087210 */ /* 0x080fe20007f1e0ff */
[----:B------:R1:W-:Y:S01]  /*1bbe0*/  LDGSTS.E.BYPASS.LTC128B.128 [R239+0x10800], desc[UR14][R6.64+0x80] ;  /* 0x1080008006ef7fae */ /* 0x0003e2000b901d4e */
[----:B------:R-:W-:Y:S02]  /*1bbf0*/  R2UR UR20, R136 ;  /* 0x00000000881472ca */ /* 0x000fe400000e0000 */
[----:B------:R-:W-:Y:S01]  /*1bc00*/  R2UR UR21, R137 ;  /* 0x00000000891572ca */ /* 0x000fe200000e0000 */
[----:B------:R-:W-:Y:S01]  /*1bc10*/  LDGSTS.E.BYPASS.LTC128B.128 [R239+0xd000], desc[UR12][R4.64] ;  /* 0x0d00000004ef7fae */ /* 0x000fe2000b901d4c */
[--C-:B------:R-:W-:Y:S01]  /*1bc20*/  IMAD.X R9, R5, 0x1, R244.reuse, P0 ;  /* 0x0000000105097824 */ /* 0x100fe200000e06f4 */
[-C--:B------:R-:W-:Y:S02]  /*1bc30*/  IADD3 R12, P0, R8, R245.reuse, RZ ;  /* 0x000000f5080c7210 */ /* 0x080fe40007f1e0ff */
[----:B------:R-:W-:Y:S02]  /*1bc40*/  R2UR UR18, R136 ;  /* 0x00000000881272ca */ /* 0x000fe400000e0000 */
[----:B------:R2:W-:Y:S01]  /*1bc50*/  LDGSTS.E.BYPASS.LTC128B.128 [R239+0x11000], desc[UR10][R4.64+0x80] ;  /* 0x1100008004ef7fae */ /* 0x0005e2000b901d4a */
[----:B------:R-:W-:Y:S01]  /*1bc60*/  R2UR UR19, R137 ;  /* 0x00000000891372ca */ /* 0x000fe200000e0000 */
[--C-:B------:R-:W-:Y:S02]  /*1bc70*/  IMAD.X R13, R9, 0x1, R244.reuse, P0 ;  /* 0x00000001090d7824 */ /* 0x100fe400000e06f4 */
[----:B------:R-:W-:Y:S04]  /*1bc80*/  LDGSTS.E.BYPASS.LTC128B.128 [R239+0xd800], desc[UR8][R8.64] ;  /* 0x0d80000008ef7fae */ /* 0x000fe8000b901d48 */
[----:B------:R3:W-:Y:S04]  /*1bc90*/  LDGSTS.E.BYPASS.LTC128B.128 [R239+0x11800], desc[UR4][R8.64+0x80] ;  /* 0x1180008008ef7fae */ /* 0x0007e8000b901d44 */
[----:B------:R-:W-:Y:S04]  /*1bca0*/  LDGSTS.E.BYPASS.LTC128B.128 [R239+0xe000], desc[UR20][R12.64] ;  /* 0x0e0000000cef7fae */ /* 0x000fe8000b901d54 */
[----:B------:R-:W-:Y:S01]  /*1bcb0*/  LDGSTS.E.BYPASS.LTC128B.128 [R239+0x12000], desc[UR18][R12.64+0x80] ;  /* 0x120000800cef7fae */ /* 0x000fe2000b901d52 */
[-C--:B-1----:R-:W-:Y:S05]  /*1bcc0*/  IADD3 R6, P0, R12, R245.reuse, RZ ;  /* 0x000000f50c067210 */ /* 0x082fea0007f1e0ff */
[--C-:B------:R-:W-:Y:S01]  /*1bcd0*/  IMAD.X R7, R13, 0x1, R244.reuse, P0 ;  /* 0x000000010d077824 */ /* 0x100fe200000e06f4 */
[-C--:B--2---:R-:W-:Y:S04]  /*1bce0*/  IADD3 R4, P0, R6, R245.reuse, RZ ;  /* 0x000000f506047210 */ /* 0x084fe80007f1e0ff */
[----:B------:R-:W-:Y:S01]  /*1bcf0*/  LDGSTS.E.BYPASS.LTC128B.128 [R239+0xe800], desc[UR16][R6.64] ;  /* 0x0e80000006ef7fae */ /* 0x000fe2000b901d50 */
[--C-:B------:R-:W-:Y:S03]  /*1bd00*/  IMAD.X R5, R7, 0x1, R244.reuse, P0 ;  /* 0x0000000107057824 */ /* 0x100fe600000e06f4 */
[----:B------:R-:W-:Y:S01]  /*1bd10*/  LDGSTS.E.BYPASS.LTC128B.128 [R239+0x12800], desc[UR14][R6.64+0x80] ;  /* 0x1280008006ef7fae */ /* 0x000fe2000b901d4e */
[----:B------:R-:W-:Y:S03]  /*1bd20*/  IADD3 R14, P0, R4, R245, RZ ;  /* 0x000000f5040e7210 */ /* 0x000fe60007f1e0ff */
[----:B------:R-:W-:Y:S02]  /*1bd30*/  LDGSTS.E.BYPASS.LTC128B.128 [R239+0xf000], desc[UR12][R4.64] ;  /* 0x0f00000004ef7fae */ /* 0x000fe4000b901d4c */
[----:B------:R-:W-:Y:S01]  /*1bd40*/  IMAD.X R15, R5, 0x1, R244, P0 ;  /* 0x00000001050f7824 */ /* 0x000fe200000e06f4 */
[----:B------:R-:W-:Y:S01]  /*1bd50*/  ISETP.GE.AND P0, PT, R241, 0x2, PT ;  /* 0x00000002f100780c */ /* 0x000fe20003f06270 */
[----:B------:R1:W-:Y:S04]  /*1bd60*/  LDGSTS.E.BYPASS.LTC128B.128 [R239+0x13000], desc[UR10][R4.64+0x80] ;  /* 0x1300008004ef7fae */ /* 0x0003e8000b901d4a */
[----:B------:R-:W-:Y:S04]  /*1bd70*/  LDGSTS.E.BYPASS.LTC128B.128 [R239+0xf800], desc[UR8][R14.64] ;  /* 0x0f8000000eef7fae */ /* 0x000fe8000b901d48 */
[----:B------:R2:W-:Y:S04]  /*1bd80*/  LDGSTS.E.BYPASS.LTC128B.128 [R239+0x13800], desc[UR4][R14.64+0x80] ;  /* 0x138000800eef7fae */ /* 0x0005e8000b901d44 */
[----:B------:R-:W-:Y:S04]  /*1bd90*/  LDSM.16.M88.4 R64, [R229] ;  /* 0x00000000e540783b */ /* 0x000fe80000000200 */
[----:B---3--:R-:W1:Y:S04]  /*1bda0*/  LDSM.16.M88.4 R8, [R228+0x4000] ;  /* 0x00400000e408783b */ /* 0x008e680000000200 */
[----:B------:R-:W2:Y:S04]  /*1bdb0*/  LDSM.16.M88.4 R16, [R228+0x4800] ;  /* 0x00480000e410783b */ /* 0x000ea80000000200 */
[----:B------:R-:W3:Y:S04]  /*1bdc0*/  LDSM.16.M88.4 R24, [R228+0x5000] ;  /* 0x00500000e418783b */ /* 0x000ee80000000200 */
        /* <DEDUP_REMOVED lines=279> */
.L_x_2789:
[----:B------:R-:W-:Y:S02]  /*1cf40*/  R2UR UR4, R136 ;  /* 0x00000000880472ca */ /* 0x000fe400000e0000 */
[----:B------:R-:W-:Y:S11]  /*1cf50*/  R2UR UR5, R137 ;  /* 0x00000000890572ca */ /* 0x000ff600000e0000 */
[----:B------:R-:W-:Y:S02]  /*1cf60*/  @!UPT UIADD3 URZ, URZ, URZ, URZ ;  /* 0x0000003f3f3ff290 */ /* 0x000fe4000fffe03f */
[----:B------:R-:W2:Y:S02]  /*1cf70*/  LD.E R142, desc[UR4][R132.64+0x38] ;  /* 0x00003804848e7980 */ /* 0x000ea4000c101900 */
[----:B--2---:R-:W-:Y:S05]  /*1cf80*/  IMAD.U32 R142, R142, -0x80, RZ ;  /* 0xffffff808e8e7824 */ /* 0x004fea00078e00ff */
[----:B------:R-:W-:Y:S02]  /*1cf90*/  SHF.R.S32.HI R141, RZ, 0x1f, R142 ;  /* 0x0000001fff8d7819 */ /* 0x000fe4000001148e */
.L_x_2790:
[----:B------:R-:W-:Y:S05]  /*1cfa0*/  BSYNC B0 ;  /* 0x0000000000007941 */ /* 0x000fea0003800000 */
.L_x_2788:
[----:B------:R-:W-:Y:S02]  /*1cfb0*/  R2UR UR8, R136 ;  /* 0x00000000880872ca */ /* 0x000fe400000e0000 */
        /* <DEDUP_REMOVED lines=14> */
[----:B------:R-:W-:Y:S01]  /*1d0a0*/  LDGSTS.E.BYPASS.LTC128B.128 [R239+0x8000], desc[UR4][R230.64+0x80] ;  /* 0x08000080e6ef7fae */ /* 0x000fe2000b901d44 */
[----:B------:R-:W-:Y:S01]  /*1d0b0*/  R2UR UR12, R136 ;  /* 0x00000000880c72ca */ /* 0x000fe200000e0000 */
[--C-:B------:R-:W-:Y:S01]  /*1d0c0*/  IMAD.X R143, R231, 0x1, R246.reuse, P0 ;  /* 0x00000001e78f7824 */ /* 0x100fe200000e06f6 */
[C---:B------:R-:W-:Y:S02]  /*1d0d0*/  R2UR UR13, R137.reuse ;  /* 0x00000000890d72ca */ /* 0x040fe400000e0000 */
[-C--:B------:R-:W-:Y:S02]  /*1d0e0*/  IADD3 R140, P0, R142, R247.reuse, RZ ;  /* 0x000000f78e8c7210 */ /* 0x080fe40007f1e0ff */
[----:B------:R-:W-:Y:S01]  /*1d0f0*/  LDGSTS.E.BYPASS.LTC128B.128 [R239+0x4800], desc[UR16][R142.64] ;  /* 0x048000008eef7fae */ /* 0x000fe2000b901d50 */
[----:B------:R-:W-:Y:S02]  /*1d100*/  R2UR UR10, R136 ;  /* 0x00000000880a72ca */ /* 0x000fe400000e0000 */
[----:B------:R-:W-:Y:S01]  /*1d110*/  R2UR UR11, R137 ;  /* 0x00000000890b72ca */ /* 0x000fe200000e0000 */
[--C-:B------:R-:W-:Y:S01]  /*1d120*/  IMAD.X R141, R143, 0x1, R246.reuse, P0 ;  /* 0x000000018f8d7824 */ /* 0x100fe200000e06f6 */
[----:B------:R1:W-:Y:S01]  /*1d130*/  LDGSTS.E.BYPASS.LTC128B.128 [R239+0x8800], desc[UR14][R142.64+0x80] ;  /* 0x088000808eef7fae */ /* 0x0003e2000b901d4e */
[-C--:B------:R-:W-:Y:S02]  /*1d140*/  IADD3 R146, P0, R140, R247.reuse, RZ ;  /* 0x000000f78c927210 */ /* 0x080fe40007f1e0ff */
[----:B------:R-:W-:Y:S01]  /*1d150*/  R2UR UR20, R136 ;  /* 0x00000000881472ca */ /* 0x000fe200000e0000 */
[----:B------:R-:W-:Y:S01]  /*1d160*/  LDGSTS.E.BYPASS.LTC128B.128 [R239+0x5000], desc[UR12][R140.64] ;  /* 0x050000008cef7fae */ /* 0x000fe2000b901d4c */
[----:B------:R-:W-:Y:S01]  /*1d170*/  R2UR UR21, R137 ;  /* 0x00000000891572ca */ /* 0x000fe200000e0000 */
        /* <DEDUP_REMOVED lines=8> */
[----:B------:R4:W-:Y:S04]  /*1d200*/  LDGSTS.E.BYPASS.LTC128B.128 [R239+0x6000], desc[UR20][R144.64] ;  /* 0x0600000090ef7fae */ /* 0x0009e8000b901d54 */
[----:B------:R4:W-:Y:S01]  /*1d210*/  LDGSTS.E.BYPASS.LTC128B.128 [R239+0xa000], desc[UR18][R144.64+0x80] ;  /* 0x0a00008090ef7fae */ /* 0x0009e2000b901d52 */
[-C--:B-1----:R-:W-:Y:S05]  /*1d220*/  IADD3 R142, P0, R144, R247.reuse, RZ ;  /* 0x000000f7908e7210 */ /* 0x082fea0007f1e0ff */
[--C-:B------:R-:W-:Y:S05]  /*1d230*/  IMAD.X R143, R145, 0x1, R246.reuse, P0 ;  /* 0x00000001918f7824 */ /* 0x100fea00000e06f6 */
[----:B------:R4:W-:Y:S01]  /*1d240*/  LDGSTS.E.BYPASS.LTC128B.128 [R239+0x6800], desc[UR16][R142.64] ;  /* 0x068000008eef7fae */ /* 0x0009e2000b901d50 */
[-C--:B--2---:R-:W-:Y:S03]  /*1d250*/  IADD3 R140, P0, R142, R247.reuse, RZ ;  /* 0x000000f78e8c7210 */ /* 0x084fe60007f1e0ff */
[----:B------:R4:W-:Y:S02]  /*1d260*/  LDGSTS.E.BYPASS.LTC128B.128 [R239+0xa800], desc[UR14][R142.64+0x80] ;  /* 0x0a8000808eef7fae */ /* 0x0009e4000b901d4e */
[--C-:B------:R-:W-:Y:S01]  /*1d270*/  IMAD.X R141, R143, 0x1, R246.reuse, P0 ;  /* 0x000000018f8d7824 */ /* 0x100fe200000e06f6 */
[----:B---3--:R-:W-:Y:S04]  /*1d280*/  IADD3 R146, P0, R140, R247, RZ ;  /* 0x000000f78c927210 */ /* 0x008fe80007f1e0ff */
[----:B------:R4:W-:Y:S01]  /*1d290*/  LDGSTS.E.BYPASS.LTC128B.128 [R239+0x7000], desc[UR12][R140.64] ;  /* 0x070000008cef7fae */ /* 0x0009e2000b901d4c */
[----:B------:R-:W-:Y:S03]  /*1d2a0*/  IMAD.X R147, R141, 0x1, R246, P0 ;  /* 0x000000018d937824 */ /* 0x000fe600000e06f6 */
[----:B------:R4:W-:Y:S04]  /*1d2b0*/  LDGSTS.E.BYPASS.LTC128B.128 [R239+0xb000], desc[UR10][R140.64+0x80] ;  /* 0x0b0000808cef7fae */ /* 0x0009e8000b901d4a */
[----:B------:R4:W-:Y:S04]  /*1d2c0*/  LDGSTS.E.BYPASS.LTC128B.128 [R239+0x7800], desc[UR8][R146.64] ;  /* 0x0780000092ef7fae */ /* 0x0009e8000b901d48 */
[----:B------:R4:W-:Y:S04]  /*1d2d0*/  LDGSTS.E.BYPASS.LTC128B.128 [R239+0xb800], desc[UR4][R146.64+0x80] ;  /* 0x0b80008092ef7fae */ /* 0x0009e8000b901d44 */
[----:B------:R-:W0:Y:S02]  /*1d2e0*/  LDGDEPBAR ;  /* 0x00000000000079af */ /* 0x000e240000000000 */
.L_x_2787:
[----:B------:R-:W-:Y:S05]  /*1d2f0*/  BSYNC B1 ;  /* 0x0000000000017941 */ /* 0x000fea0003800000 */
.L_x_2786:
[----:B------:R-:W-:Y:S01]  /*1d300*/  R2UR UR4, R136 ;  /* 0x00000000880472ca */ /* 0x000fe200000e0000 */
[----:B------:R-:W-:Y:S01]  /*1d310*/  LDSM.16.MT88.4 R148, [R220+0xc000] ;  /* 0x00c00000dc94783b */ /* 0x000fe20000004200 */
[----:B------:R-:W-:Y:S02]  /*1d320*/  R2UR UR5, R137 ;  /* 0x00000000890572ca */ /* 0x000fe400000e0000 */
[----:B------:R-:W-:Y:S02]  /*1d330*/  FMNMX.FTZ R0, R6, R135, !PT ;  /* 0x0000008706007209 */ /* 0x000fe40007810000 */
[----:B------:R-:W-:Y:S02]  /*1d340*/  FMNMX.FTZ R2, R4, R3, !PT ;  /* 0x0000000304027209 */ /* 0x000fe40007810000 */
[----:B------:R-:W-:Y:S01]  /*1d350*/  FMNMX.FTZ R139, R7, R0, !PT ;  /* 0x00000000078b7209 */ /* 0x000fe20007810000 */
[----:B------:R-:W-:Y:S01]  /*1d360*/  LDSM.16.MT88.4 R152, [R223+0x10800] ;  /* 0x01080000df98783b */ /* 0x000fe20000004200 */
[----:B----4-:R-:W-:Y:S02]  /*1d370*/  FMNMX.FTZ R141, R5, R2, !PT ;  /* 0x00000002058d7209 */ /* 0x010fe40007810000 */
        /* <DEDUP_REMOVED lines=62> */
[----:B------:R-:W3:Y:S08]  /*1d760*/  SHFL.BFLY PT, R0, R139, 0x2, 0x1f ;  /* 0x0c401f008b007f89 */ /* 0x000ef000000e0000 */
[----:B------:R-:W4:Y:S01]  /*1d770*/  SHFL.BFLY PT, R2, R143, 0x2, 0x1f ;  /* 0x0c401f008f027f89 */ /* 0x000f2200000e0000 */
[----:B---3--:R-:W-:Y:S02]  /*1d780*/  FMNMX.FTZ R137, R139, R0, !PT ;  /* 0x000000008b897209 */ /* 0x008fe40007810000 */
[----:B----4-:R-:W-:Y:S05]  /*1d790*/  FMNMX.FTZ R141, R143, R2, !PT ;  /* 0x000000028f8d7209 */ /* 0x010fea0007810000 */
[----:B------:R-:W3:Y:S08]  /*1d7a0*/  SHFL.BFLY PT, R0, R137, 0x1, 0x1f ;  /* 0x0c201f0089007f89 */ /* 0x000ef000000e0000 */
[----:B------:R-:W4:Y:S01]  /*1d7b0*/  SHFL.BFLY PT, R2, R141, 0x1, 0x1f ;  /* 0x0c201f008d027f89 */ /* 0x000f2200000e0000 */
[----:B---3--:R-:W-:Y:S02]  /*1d7c0*/  FMNMX.FTZ R0, R137, R0, !PT ;  /* 0x0000000089007209 */ /* 0x008fe40007810000 */
[----:B----4-:R-:W-:Y:S03]  /*1d7d0*/  FMNMX.FTZ R2, R141, R2, !PT ;  /* 0x000000028d027209 */ /* 0x010fe60007810000 */
[----:B-1----:R-:W-:Y:S02]  /*1d7e0*/  FADD.FTZ R132, -R0, R135 ;  /* 0x0000008700847221 */ /* 0x002fe40000010100 */
[----:B------:R-:W1:Y:S01]  /*1d7f0*/  LDSM.16.MT88.4 R140, [R223+0xc000] ;  /* 0x00c00000df8c783b */ /* 0x000e620000004200 */
[C---:B------:R-:W-:Y:S01]  /*1d800*/  FSETP.NEU.FTZ.AND P0, PT, R2.reuse, -INF , PT ;  /* 0xff8000000200780b */ /* 0x040fe20003f1d000 */
[C---:B--2---:R-:W-:Y:S01]  /*1d810*/  FMUL.FTZ R134, R133.reuse, R132 ;  /* 0x0000008485867220 */ /* 0x044fe20000410000 */
[----:B------:R-:W-:Y:S01]  /*1d820*/  FADD.FTZ R132, -R2, R3 ;  /* 0x0000000302847221 */ /* 0x000fe20000010100 */
[C---:B------:R-:W-:Y:S01]  /*1d830*/  FMUL.FTZ R164, R133.reuse, R2 ;  /* 0x0000000285a47220 */ /* 0x040fe20000410000 */
[C---:B------:R-:W-:Y:S01]  /*1d840*/  FMUL.FTZ R162, R133.reuse, R0 ;  /* 0x0000000085a27220 */ /* 0x040fe20000410000 */
[----:B------:R2:W3:Y:S01]  /*1d850*/  MUFU.EX2 R3, R134 ;  /* 0x0000008600037308 */ /* 0x0004e20000000800 */
[----:B------:R-:W-:Y:S02]  /*1d860*/  FMUL.FTZ R135, R133, R132 ;  /* 0x0000008485877220 */ /* 0x000fe40000410000 */
[----:B------:R-:W-:Y:S02]  /*1d870*/  FSEL R164, R164, RZ, P0 ;  /* 0x000000ffa4a47208 */ /* 0x000fe40000000000 */
[----:B------:R-:W-:Y:S05]  /*1d880*/  FSETP.NEU.FTZ.AND P0, PT, R0, -INF , PT ;  /* 0xff8000000000780b */ /* 0x000fea0003f1d000 */
[----:B------:R4:W5:Y:S01]  /*1d890*/  MUFU.EX2 R132, R135 ;  /* 0x0000008700847308 */ /* 0x0009620000000800 */
        /* <DEDUP_REMOVED lines=10> */
[C---:B---3--:R-:W-:Y:S01]  /*1d940*/  FMUL.FTZ R6, R3.reuse, R130 ;  /* 0x0000008203067220 */ /* 0x048fe20000410000 */
[C---:B------:R-:W-:Y:S01]  /*1d950*/  FMUL.FTZ R7, R3.reuse, R131 ;  /* 0x0000008303077220 */ /* 0x040fe20000410000 */
[C---:B------:R-:W-:Y:S01]  /*1d960*/  FMUL.FTZ R10, R3.reuse, R126 ;  /* 0x0000007e030a7220 */ /* 0x040fe20000410000 */
[C---:B------:R-:W-:Y:S01]  /*1d970*/  FMUL.FTZ R70, R3.reuse, R70 ;  /* 0x0000004603467220 */ /* 0x040fe20000410000 */
[C---:B------:R-:W-:Y:S01]  /*1d980*/  FMUL.FTZ R71, R3.reuse, R71 ;  /* 0x0000004703477220 */ /* 0x040fe20000410000 */
[----:B------:R-:W-:Y:S01]  /*1d990*/  FMUL.FTZ R74, R3, R74 ;  /* 0x0000004a034a7220 */ /* 0x000fe20000410000 */
[----:B----4-:R-:W-:Y:S03]  /*1d9a0*/  FFMA.FTZ R135, R11, R133, -R162 ;  /* 0x000000850b877223 */ /* 0x010fe600000108a2 */
[----:B------:R-:W2:Y:S01]  /*1d9b0*/  MUFU.EX2 R156, R156 ;  /* 0x0000009c009c7308 */ /* 0x000ea20000000800 */
[C---:B-----5:R-:W-:Y:S01]  /*1d9c0*/  FMUL.FTZ R4, R132.reuse, R128 ;  /* 0x0000008084047220 */ /* 0x060fe20000410000 */
        /* <DEDUP_REMOVED lines=70> */
[C---:B-1----:R-:W-:Y:S01]  /*1de30*/  HMMA.16816.F32.BF16 R4, R128.reuse, R140, R4 ;  /* 0x0000008c8004723c */ /* 0x042fe20000041804 */
[----:B------:R-:W-:Y:S04]  /*1de40*/  MUFU.EX2 R161, R161 ;  /* 0x000000a100a17308 */ /* 0x000fe80000000800 */
[----:B------:R-:W-:Y:S01]  /*1de50*/  FMUL.FTZ R103, R3, R103 ;  /* 0x0000006703677220 */ /* 0x000fe20000410000 */
[C---:B------:R-:W-:Y:S01]  /*1de60*/  HMMA.16816.F32.BF16 R8, R128.reuse, R142, R8 ;  /* 0x0000008e8008723c */ /* 0x040fe20000041808 */
[----:B------:R-:W1:Y:S04]  /*1de70*/  LDSM.16.MT88.4 R140, [R223+0x10000] ;  /* 0x01000000df8c783b */ /* 0x000e680000004200 */
[----:B------:R-:W2:Y:S01]  /*1de80*/  MUFU.EX2 R166, R166 ;  /* 0x000000a600a67308 */ /* 0x000ea20000000800 */
[----:B------:R-:W-:Y:S01]  /*1de90*/  ISETP.GT.AND P0, PT, R241, 0x1, PT ;  /* 0x00000001f100780c */ /* 0x000fe20003f04270 */
[C---:B------:R-:W-:Y:S01]  /*1dea0*/  FMUL.FTZ R100, R132.reuse, R100 ;  /* 0x0000006484647220 */ /* 0x040fe20000410000 */
[C---:B------:R-:W-:Y:S03]  /*1deb0*/  HMMA.16816.F32.BF16 R68, R128.reuse, R144, R68 ;  /* 0x000000908044723c */ /* 0x040fe60000041844 */
[C---:B------:R-:W-:Y:S03]  /*1dec0*/  FMUL.FTZ R101, R132.reuse, R101 ;  /* 0x0000006584657220 */ /* 0x040fe60000410000 */
[C---:B------:R-:W-:Y:S01]  /*1ded0*/  HMMA.16816.F32.BF16 R72, R128.reuse, R146, R72 ;  /* 0x000000928048723c */ /* 0x040fe20000041848 */
[----:B------:R-:W4:Y:S01]  /*1dee0*/  LDSM.16.MT88.4 R144, [R221+0x10000] ;  /* 0x01000000dd90783b */ /* 0x000f220000004200 */
        /* <DEDUP_REMOVED lines=8> */
[C---:B---3--:R-:W-:Y:S02]  /*1df70*/  HMMA.16816.F32.BF16 R84, R128.reuse, R124, R84 ;  /* 0x0000007c8054723c */ /* 0x048fe40000041854 */
[----:B------:R-:W3:Y:S01]  /*1df80*/  MUFU.EX2 R163, R163 ;  /* 0x000000a300a37308 */ /* 0x000ee20000000800 */
[----:B------:R-:W-:Y:S02]  /*1df90*/  LDSM.16.MT88.4 R148, [R220+0xc800] ;  /* 0x00c80000dc94783b */ /* 0x000fe40000004200 */
[C---:B------:R-:W-:Y:S01]  /*1dfa0*/  FMUL.FTZ R107, R3.reuse, R107 ;  /* 0x0000006b036b7220 */ /* 0x040fe20000410000 */
[C---:B------:R-:W-:Y:S06]  /*1dfb0*/  HMMA.16816.F32.BF16 R88, R128.reuse, R126, R88 ;  /* 0x0000007e8058723c */ /* 0x040fec0000041858 */
[----:B------:R-:W-:Y:S01]  /*1dfc0*/  MUFU.EX2 R174, R174 ;  /* 0x000000ae00ae7308 */ /* 0x000fe20000000800 */
[----:B------:R-:W5:Y:S01]  /*1dfd0*/  LDSM.16.MT88.4 R124, [R220+0x10000] ;  /* 0x01000000dc7c783b */ /* 0x000f620000004200 */
[C---:B-1----:R-:W-:Y:S03]  /*1dfe0*/  HMMA.16816.F32.BF16 R92, R128.reuse, R140, R92 ;  /* 0x0000008c805c723c */ /* 0x042fe6000004185c */
[C---:B------:R-:W-:Y:S03]  /*1dff0*/  FMUL.FTZ R104, R132.reuse, R104 ;  /* 0x0000006884687220 */ /* 0x040fe60000410000 */
[C---:B------:R-:W-:Y:S01]  /*1e000*/  HMMA.16816.F32.BF16 R96, R128.reuse, R142, R96 ;  /* 0x0000008e8060723c */ /* 0x040fe20000041860 */
[----:B------:R-:W1:Y:S01]  /*1e010*/  LDSM.16.MT88.4 R140, [R219+0x10000] ;  /* 0x01000000db8c783b */ /* 0x000e620000004200 */
[----:B------:R-:W-:Y:S03]  /*1e020*/  MUFU.EX2 R176, R176 ;  /* 0x000000b000b07308 */ /* 0x000fe60000000800 */
[----:B------:R-:W-:Y:S01]  /*1e030*/  FMUL.FTZ R105, R132, R105 ;  /* 0x0000006984697220 */ /* 0x000fe20000410000 */
[C---:B----4-:R-:W-:Y:S06]  /*1e040*/  HMMA.16816.F32.BF16 R100, R128.reuse, R144, R100 ;  /* 0x000000908064723c */ /* 0x050fec0000041864 */
[----:B------:R-:W-:Y:S01]  /*1e050*/  MUFU.EX2 R171, R171 ;  /* 0x000000ab00ab7308 */ /* 0x000fe20000000800 */
[----:B------:R-:W-:Y:S01]  /*1e060*/  FMUL.FTZ R110, R3, R110 ;  /* 0x0000006e036e7220 */ /* 0x000fe20000410000 */
[C---:B------:R-:W-:Y:S01]  /*1e070*/  HMMA.16816.F32.BF16 R12, R128.reuse, R146, R12 ;  /* 0x00000092800c723c */ /* 0x040fe2000004180c */
[----:B------:R-:W4:Y:S02]  /*1e080*/  LDSM.16.MT88.4 R144, [R221+0xc800] ;  /* 0x00c80000dd90783b */ /* 0x000f240000004200 */
        /* <DEDUP_REMOVED lines=9> */
[----:B--2---:R-:W-:Y:S01]  /*1e120*/  F2FP.BF16.F32.PACK_AB R116, R166, R161 ;  /* 0x000000a1a674723e */ /* 0x004fe200000010ff */
[----:B------:R-:W-:Y:S01]  /*1e130*/  FMUL.FTZ R111, R3, R111 ;  /* 0x0000006f036f7220 */ /* 0x000fe20000410000 */
[----:B---3--:R-:W-:Y:S01]  /*1e140*/  F2FP.BF16.F32.PACK_AB R117, R163, R168 ;  /* 0x000000a8a375723e */ /* 0x008fe200000010ff */
[----:B------:R-:W-:Y:S01]  /*1e150*/  MUFU.EX2 R165, R165 ;  /* 0x000000a500a57308 */ /* 0x000fe20000000800 */
[C---:B------:R-:W-:Y:S01]  /*1e160*/  FMUL.FTZ R108, R132.reuse, R108 ;  /* 0x0000006c846c7220 */ /* 0x040fe20000410000 */
[C---:B------:R-:W-:Y:S01]  /*1e170*/  FMUL.FTZ R109, R132.reuse, R109 ;  /* 0x0000006d846d7220 */ /* 0x040fe20000410000 */
[C---:B-----5:R-:W-:Y:S03]  /*1e180*/  HMMA.16816.F32.BF16 R104, R128.reuse, R124, R104 ;  /* 0x0000007c8068723c */ /* 0x060fe60000041868 */
[C---:B------:R-:W-:Y:S01]  /*1e190*/  FMUL.FTZ R114, R3.reuse, R114 ;  /* 0x0000007203727220 */ /* 0x040fe20000410000 */
[----:B------:R-:W-:Y:S03]  /*1e1a0*/  FMUL.FTZ R115, R3, R115 ;  /* 0x0000007303737220 */ /* 0x000fe60000410000 */
[----:B------:R-:W2:Y:S01]  /*1e1b0*/  MUFU.EX2 R170, R170 ;  /* 0x000000aa00aa7308 */ /* 0x000ea20000000800 */
[C---:B------:R-:W-:Y:S01]  /*1e1c0*/  HMMA.16816.F32.BF16 R16, R128.reuse, R126, R16 ;  /* 0x0000007e8010723c */ /* 0x040fe20000041810 */
[----:B------:R-:W3:Y:S02]  /*1e1d0*/  LDSM.16.MT88.4 R124, [R219+0xc800] ;  /* 0x00c80000db7c783b */ /* 0x000ee40000004200 */
[C---:B------:R-:W-:Y:S03]  /*1e1e0*/  FMUL.FTZ R112, R132.reuse, R112 ;  /* 0x0000007084707220 */ /* 0x040fe60000410000 */
[C---:B-1----:R-:W-:Y:S03]  /*1e1f0*/  HMMA.16816.F32.BF16 R108, R128.reuse, R140, R108 ;  /* 0x0000008c806c723c */ /* 0x042fe6000004186c */
[----:B------:R-:W-:Y:S02]  /*1e200*/  MUFU.EX2 R167, R167 ;  /* 0x000000a700a77308 */ /* 0x000fe40000000800 */
[----:B------:R-:W-:Y:S01]  /*1e210*/  FMUL.FTZ R113, R132, R113 ;  /* 0x0000007184717220 */ /* 0x000fe20000410000 */
[-CC-:B------:R-:W-:Y:S01]  /*1e220*/  FFMA.FTZ R52, R52, R133.reuse, -R164.reuse ;  /* 0x0000008534347223 */ /* 0x180fe200000108a4 */
[-C--:B------:R-:W-:Y:S01]  /*1e230*/  FFMA.FTZ R53, R53, R133.reuse, -R164 ;  /* 0x0000008535357223 */ /* 0x080fe200000108a4 */
[--C-:B------:R-:W-:Y:S05]  /*1e240*/  FFMA.FTZ R54, R54, R133, -R162.reuse ;  /* 0x0000008536367223 */ /* 0x100fea00000108a2 */
[----:B------:R-:W1:Y:S01]  /*1e250*/  MUFU.EX2 R172, R172 ;  /* 0x000000ac00ac7308 */ /* 0x000e620000000800 */
[----:B--2---:R-:W-:Y:S01]  /*1e260*/  F2FP.BF16.F32.PACK_AB R118, R170, R165 ;  /* 0x000000a5aa76723e */ /* 0x004fe200000010ff */
        /* <DEDUP_REMOVED lines=12> */
[----:B-1----:R-:W-:Y:S01]  /*1e330*/  F2FP.BF16.F32.PACK_AB R119, R172, R167 ;  /* 0x000000a7ac77723e */ /* 0x002fe200000010ff */
[----:B------:R-:W-:Y:S01]  /*1e340*/  FADD.FTZ R157, R157, R160 ;  /* 0x000000a09d9d7221 */ /* 0x000fe20000010000 */
[----:B------:R-:W-:Y:S03]  /*1e350*/  FADD.FTZ R156, R156, R159 ;  /* 0x0000009f9c9c7221 */ /* 0x000fe60000010000 */
[----:B------:R-:W-:Y:S01]  /*1e360*/  FADD.FTZ R158, R158, R157 ;  /* 0x0000009d9e9e7221 */ /* 0x000fe20000010000 */
[----:B------:R-:W-:Y:S01]  /*1e370*/  FADD.FTZ R139, R139, R156 ;  /* 0x0000009c8b8b7221 */ /* 0x000fe20000010000 */
[C---:B------:R-:W-:Y:S02]  /*1e380*/  HMMA.16816.F32.BF16 R4, R116.reuse, R120, R4 ;  /* 0x000000787404723c */ /* 0x040fe40000041804 */
[----:B------:R-:W-:Y:S03]  /*1e390*/  MUFU.EX2 R180, R180 ;  /* 0x000000b400b47308 */ /* 0x000fe60000000800 */
[----:B------:R-:W-:Y:S01]  /*1e3a0*/  FADD.FTZ R135, R135, R158 ;  /* 0x0000009e87877221 */ /* 0x000fe20000010000 */
[C---:B------:R-:W-:Y:S01]  /*1e3b0*/  HMMA.16816.F32.BF16 R8, R116.reuse, R122, R8 ;  /* 0x0000007a7408723c */ /* 0x040fe20000041808 */
[----:B------:R-:W1:Y:S05]  /*1e3c0*/  LDSM.16.MT88.4 R120, [R221+0x10800] ;  /* 0x01080000dd78783b */ /* 0x000e6a0000004200 */
[----:B------:R-:W-:Y:S01]  /*1e3d0*/  MUFU.EX2 R177, R177 ;  /* 0x000000b100b17308 */ /* 0x000fe20000000800 */
[----:B------:R-:W-:Y:S01]  /*1e3e0*/  FADD.FTZ R134, R134, R139 ;  /* 0x0000008b86867221 */ /* 0x000fe20000010000 */
[C---:B----4-:R-:W-:Y:S08]  /*1e3f0*/  HMMA.16816.F32.BF16 R68, R116.reuse, R144, R68 ;  /* 0x000000907444723c */ /* 0x050ff00000041844 */
        /* <DEDUP_REMOVED lines=9> */
[C---:B---3--:R-:W-:Y:S03]  /*1e490*/  HMMA.16816.F32.BF16 R84, R116.reuse, R124, R84 ;  /* 0x0000007c7454723c */ /* 0x048fe60000041854 */
        /* <DEDUP_REMOVED lines=35> */
[----:B------:R-:W-:Y:S01]  /*1e6d0*/  MUFU.EX2 R153, R153 ;  /* 0x0000009900997308 */ /* 0x000fe20000000800 */
[----:B------:R-:W-:Y:S01]  /*1e6e0*/  MOV R135, R0 ;  /* 0x0000000000877202 */ /* 0x000fe20000000f00 */
[----:B------:R-:W-:Y:S01]  /*1e6f0*/  FADD.FTZ R161, R161, R134 ;  /* 0x00000086a1a17221 */ /* 0x000fe20000010000 */
[----:B------:R-:W-:Y:S03]  /*1e700*/  FADD.FTZ R168, R163, R168 ;  /* 0x000000a8a3a87221 */ /* 0x000fe60000010000 */
        /* <DEDUP_REMOVED lines=60> */
[----:B------:R-:W-:Y:S02]  /*1ead0*/  MUFU.EX2 R54, R54 ;  /* 0x0000003600367308 */ /* 0x000fe40000000800 */
[----:B------:R-:W-:Y:S01]  /*1eae0*/  FADD.FTZ R143, R143, R140 ;  /* 0x0000008c8f8f7221 */ /* 0x000fe20000010000 */
[C---:B------:R-:W-:Y:S01]  /*1eaf0*/  HMMA.16816.F32.BF16 R72, R24.reuse, R34, R72 ;  /* 0x000000221848723c */ /* 0x040fe20000041848 */
[----:B------:R-:W4:Y:S06]  /*1eb00*/  LDSM.16.MT88.4 R32, [R220+0x11800] ;  /* 0x01180000dc20783b */ /* 0x000f2c0000004200 */
[----:B------:R-:W4:Y:S01]  /*1eb10*/  MUFU.EX2 R55, R55 ;  /* 0x0000003700377308 */ /* 0x000f220000000800 */
[----:B------:R-:W-:Y:S01]  /*1eb20*/  FADD.FTZ R152, R152, R143 ;  /* 0x0000008f98987221 */ /* 0x000fe20000010000 */
[C---:B---3--:R-:W-:Y:S08]  /*1eb30*/  HMMA.16816.F32.BF16 R76, R24.reuse, R116, R76 ;  /* 0x00000074184c723c */ /* 0x048ff0000004184c */
        /* <DEDUP_REMOVED lines=121> */
[----:B------:R-:W-:Y:S03]  /*1f2d0*/  F2FP.BF16.F32.PACK_AB R24, R41, R40 ;  /* 0x000000282918723e */ /* 0x000fe600000010ff */
[----:B------:R-:W-:Y:S01]  /*1f2e0*/  HMMA.16816.F32.BF16 R112, R20, R30, R112 ;  /* 0x0000001e1470723c */ /* 0x000fe20000041870 */
[----:B------:R-:W5:Y:S04]  /*1f2f0*/  LDSM.16.MT88.4 R20, [R219+0xf800] ;  /* 0x00f80000db14783b */ /* 0x000f680000004200 */
[----:B-1----:R-:W-:Y:S01]  /*1f300*/  F2FP.BF16.F32.PACK_AB R25, R43, R42 ;  /* 0x0000002a2b19723e */ /* 0x002fe200000010ff */
[----:B------:R-:W-:Y:S01]  /*1f310*/  FADD.FTZ R29, R167, R168 ;  /* 0x000000a8a71d7221 */ /* 0x000fe20000010000 */
[----:B---3--:R-:W-:Y:S04]  /*1f320*/  F2FP.BF16.F32.PACK_AB R26, R45, R44 ;  /* 0x0000002c2d1a723e */ /* 0x008fe800000010ff */
[----:B--2---:R-:W-:Y:S01]  /*1f330*/  F2FP.BF16.F32.PACK_AB R27, R3, R46 ;  /* 0x0000002e031b723e */ /* 0x004fe200000010ff */
[----:B------:R-:W-:Y:S04]  /*1f340*/  FADD.FTZ R29, R172, R29 ;  /* 0x0000001dac1d7221 */ /* 0x000fe80000010000 */
[----:B------:R-:W-:Y:S02]  /*1f350*/  FADD.FTZ R146, R146, R29 ;  /* 0x0000001d92927221 */ /* 0x000fe40000010000 */
        /* <DEDUP_REMOVED lines=27> */
[----:B------:R-:W-:Y:S01]  /*1f510*/  IADD3 R4, R241, -0x1, RZ ;  /* 0xfffffffff1047810 */ /* 0x000fe20007ffe0ff */
[----:B------:R-:W-:Y:S01]  /*1f520*/  FADD.FTZ R184, R184, R179 ;  /* 0x000000b3b8b87221 */ /* 0x000fe20000010000 */
[----:B------:R-:W-:Y:S01]  /*1f530*/  FADD.FTZ R5, R181, R182 ;  /* 0x000000b6b5057221 */ /* 0x000fe20000010000 */
[C---:B------:R-:W-:Y:S03]  /*1f540*/  HMMA.16816.F32.BF16 R116, R24.reuse, R118, R16 ;  /* 0x000000761874723c */ /* 0x040fe60000041810 */
[----:B------:R-:W-:Y:S01]  /*1f550*/  FADD.FTZ R183, R183, R184 ;  /* 0x000000b8b7b77221 */ /* 0x000fe20000010000 */
[----:B------:R-:W-:Y:S01]  /*1f560*/  FADD.FTZ R5, R186, R5 ;  /* 0x00000005ba057221 */ /* 0x000fe20000010000 */
[----:B------:R-:W-:Y:S01]  /*1f570*/  MOV R241, R4 ;  /* 0x0000000400f17202 */ /* 0x000fe20000000f00 */
        /* <DEDUP_REMOVED lines=19> */
[----:B------:R-:W-:Y:S01]  /*1f6b0*/  MOV R3, R2 ;  /* 0x0000000200037202 */ /* 0x000fe20000000f00 */
[----:B------:R-:W-:Y:S06]  /*1f6c0*/  @P0 BRA `(.L_x_2791) ;  /* 0xffffffbc007c0947 */ /* 0x000fec000383ffff */
.L_x_2782:
        /* <DEDUP_REMOVED lines=14> */
.L_x_2808:
        /* <DEDUP_REMOVED lines=100> */
[----:B------:R-:W-:Y:S01]  /*1fdf0*/  ISETP.NE.AND P0, PT, R240, -0x1, PT ;  /* 0xfffffffff000780c */ /* 0x000fe20003f05270 */
[C---:B------:R-:W-:Y:S01]  /*1fe00*/  FMUL.FTZ R117, R3.reuse, R117 ;  /* 0x0000007503757220 */ /* 0x040fe20000410000 */
[----:B------:R-:W-:Y:S01]  /*1fe10*/  SEL R16, R16, 0xffffffc0, !P2 ;  /* 0xffffffc010107807 */ /* 0x000fe20005000000 */
[----:B------:R-:W-:Y:S01]  /*1fe20*/  FMUL.FTZ R108, R3, R108 ;  /* 0x0000006c036c7220 */ /* 0x000fe20000410000 */
[----:B------:R-:W-:Y:S01]  /*1fe30*/  F2FP.BF16.F32.PACK_AB R130, R131, R130 ;  /* 0x000000828382723e */ /* 0x000fe200000010ff */
[----:B------:R-:W-:Y:S01]  /*1fe40*/  FMUL.FTZ R109, R3, R109 ;  /* 0x0000006d036d7220 */ /* 0x000fe20000410000 */
[----:B------:R-:W-:Y:S01]  /*1fe50*/  F2FP.BF16.F32.PACK_AB R124, R125, R124 ;  /* 0x0000007c7d7c723e */ /* 0x000fe200000010ff */
[----:B------:R-:W-:Y:S01]  /*1fe60*/  IMAD.IADD R23, R17, 0x1, R16 ;  /* 0x0000000111177824 */ /* 0x000fe200078e0210 */
        /* <DEDUP_REMOVED lines=43> */
[----:B------:R-:W-:Y:S02]  /*20120*/  @!P0 R2UR UR8, R12 ;  /* 0x000000000c0882ca */ /* 0x000fe400000e0000 */
[----:B------:R-:W-:Y:S01]  /*20130*/  @!P0 R2UR UR9, R13 ;  /* 0x000000000d0982ca */ /* 0x000fe200000e0000 */
[----:B------:R-:W-:Y:S01]  /*20140*/  STS [R29+0x400], R90 ;  /* 0x0004005a1d007388 */ /* 0x000fe20000000800 */
[----:B------:R-:W-:-:S02]  /*20150*/  F2FP.BF16.F32.PACK_AB R104, R105, R104 ;  /* 0x000000686968723e */ /* 0x000fc400000010ff */
[----:B------:R-:W-:Y:S01]  /*20160*/  F2FP.BF16.F32.PACK_AB R106, R107, R106 ;  /* 0x0000006a6b6a723e */ /* 0x000fe200000010ff */
        /* <DEDUP_REMOVED lines=9> */
[----:B------:R-:W-:Y:S04]  /*20200*/  STS [R19+0x2400], R98 ;  /* 0x0024006213007388 */ /* 0x000fe80000000800 */
        /* <DEDUP_REMOVED lines=12> */
[----:B-1----:R-:W4:Y:S04]  /*202d0*/  LD.E.U8 R15, desc[UR4][R8.64+0x1c8] ;  /* 0x0001c804080f7980 */ /* 0x002f28000c101100 */
[----:B--2---:R-:W2:Y:S04]  /*202e0*/  @!P0 LD.E.64 R20, desc[UR8][R8.64+0x80] ;  /* 0x0000800808148980 */ /* 0x004ea8000c101b00 */
[----:B------:R-:W2:Y:S01]  /*202f0*/  LD.E.64 R44, desc[UR10][R8.64+0x88] ;  /* 0x0000880a082c7980 */ /* 0x000ea2000c101b00 */
[----:B------:R-:W1:Y:S01]  /*20300*/  @P4 MUFU.LG2 R18, R6 ;  /* 0x0000000600124308 */ /* 0x000e620000000c00 */
[----:B------:R-:W-:Y:S01]  /*20310*/  @!P0 SHF.R.S32.HI R16, RZ, 0x1f, R236 ;  /* 0x0000001fff108819 */ /* 0x000fe200000114ec */
[----:B------:R-:W-:Y:S01]  /*20320*/  BSSY B0, `(.L_x_2793) ;  /* 0x0000026000007945 */ /* 0x000fe20003800000 */
[----:B------:R2:W5:Y:S05]  /*20330*/  LD.E.64 R50, desc[UR4][R8.64+0x90] ;  /* 0x0000900408327980 */ /* 0x00056a000c101b00 */
[----:B------:R-:W1:Y:S01]  /*20340*/  @P3 MUFU.LG2 R19, R14 ;  /* 0x0000000e00133308 */ /* 0x000e620000000c00 */
[----:B---3--:R-:W-:Y:S01]  /*20350*/  MOV R3, 0x7f800000 ;  /* 0x7f80000000037802 */ /* 0x008fe20000000f00 */
[----:B-1----:R-:W-:-:S04]  /*20360*/  @P4 FMUL.FTZ R18, R18, 0.69314718246459960938 ;  /* 0x3f31721812124820 */ /* 0x002fc80000410000 */
[----:B-----5:R-:W-:Y:S01]  /*20370*/  @P4 FFMA.FTZ R3, R7, R2, R18 ;  /* 0x0000000207034223 */ /* 0x020fe20000010012 */
[----:B------:R-:W-:Y:S01]  /*20380*/  @P3 FMUL.FTZ R19, R19, 0.69314718246459960938 ;  /* 0x3f31721813133820 */ /* 0x000fe20000410000 */
[----:B----4-:R-:W-:Y:S01]  /*20390*/  ISETP.NE.AND P1, PT, R15, RZ, PT ;  /* 0x000000ff0f00720c */ /* 0x010fe20003f25270 */
[----:B--2---:R-:W-:-:S04]  /*203a0*/  @!P0 IMAD R17, R21, R236, RZ ;  /* 0x000000ec15118224 */ /* 0x004fc800078e02ff */
[----:B------:R-:W-:Y:S02]  /*203b0*/  @!P0 IMAD R17, R20, R16, R17 ;  /* 0x0000001014118224 */ /* 0x000fe400078e0211 */
[-C--:B------:R-:W-:Y:S02]  /*203c0*/  @P0 IMAD R16, R45, R240.reuse, RZ ;  /* 0x000000f02d100224 */ /* 0x080fe400078e02ff */
[----:B------:R-:W-:-:S04]  /*203d0*/  @P0 IMAD.WIDE.U32 R22, R44, R240, RZ ;  /* 0x000000f02c160225 */ /* 0x000fc800078e00ff */
[----:B------:R-:W-:Y:S01]  /*203e0*/  @!P0 IMAD.WIDE.U32 R20, R20, R236, RZ ;  /* 0x000000ec14148225 */ /* 0x000fe200078e00ff */
[----:B------:R-:W-:Y:S02]  /*203f0*/  @P0 IADD3 R6, R23, R16, RZ ;  /* 0x0000001017060210 */ /* 0x000fe40007ffe0ff */
[----:B------:R-:W-:Y:S01]  /*20400*/  @P0 MOV R16, R22 ;  /* 0x0000001600100202 */ /* 0x000fe20000000f00 */
[----:B------:R-:W-:Y:S02]  /*20410*/  IMAD.MOV.U32 R15, RZ, RZ, 0x7f800000 ;  /* 0x7f800000ff0f7424 */ /* 0x000fe400078e00ff */
[----:B------:R-:W-:Y:S01]  /*20420*/  @P3 FFMA.FTZ R15, R7, R0, R19 ;  /* 0x00000000070f3223 */ /* 0x000fe20000010013 */
        /* <DEDUP_REMOVED lines=13> */
.L_x_2794:
        /* <DEDUP_REMOVED lines=8> */
.L_x_2795:
[----:B------:R-:W-:Y:S05]  /*20580*/  BSYNC B0 ;  /* 0x0000000000007941 */ /* 0x000fea0003800000 */
.L_x_2793:
[----:B------:R-:W1:Y:S01]  /*20590*/  S2R R7, SR_TID.X ;  /* 0x0000000000077919 */ /* 0x000e620000002100 */
[----:B------:R-:W-:Y:S02]  /*205a0*/  R2UR UR4, R12 ;  /* 0x000000000c0472ca */ /* 0x000fe400000e0000 */
[----:B------:R-:W-:Y:S02]  /*205b0*/  R2UR UR5, R13 ;  /* 0x000000000d0572ca */ /* 0x000fe400000e0000 */
[----:B------:R-:W-:Y:S02]  /*205c0*/  LOP3.LUT R4, R4, 0xffffffe0, RZ, 0xc0, !PT ;  /* 0xffffffe004047812 */ /* 0x000fe400078ec0ff */
[----:B------:R-:W-:-:S03]  /*205d0*/  LEA.HI R10, R10, R5, RZ, 0x3 ;  /* 0x000000050a0a7211 */ /* 0x000fc600078f18ff */
[----:B------:R-:W-:Y:S01]  /*205e0*/  IMAD.IADD R4, R5, 0x1, -R4 ;  /* 0x0000000105047824 */ /* 0x000fe200078e0a04 */
[----:B------:R-:W-:-:S04]  /*205f0*/  LOP3.LUT R10, R10, 0xfffffff8, RZ, 0xc0, !PT ;  /* 0xfffffff80a0a7812 */ /* 0x000fc800078ec0ff */
[----:B------:R-:W-:Y:S01]  /*20600*/  LOP3.LUT P0, RZ, R4, 0x3, RZ, 0xc0, !PT ;  /* 0x0000000304ff7812 */ /* 0x000fe2000780c0ff */
[----:B------:R-:W5:Y:S01]  /*20610*/  LD.E.64 R46, desc[UR4][R8.64+0x70] ;  /* 0x00007004082e7980 */ /* 0x000f62000c101b00 */
[----:B------:R-:W-:-:S03]  /*20620*/  IMAD.IADD R5, R5, 0x1, -R10 ;  /* 0x0000000105057824 */ /* 0x000fc600078e0a0a */
[----:B------:R2:W5:Y:S01]  /*20630*/  LD.E.64 R48, desc[UR4][R8.64+0xa0] ;  /* 0x0000a00408307980 */ /* 0x000562000c101b00 */
[----:B------:R-:W-:Y:S01]  /*20640*/  SHF.R.S32.HI R14, RZ, 0x1f, R11 ;  /* 0x0000001fff0e7819 */ /* 0x000fe2000001140b */
[----:B------:R-:W-:Y:S01]  /*20650*/  IMAD.SHL.U32 R18, R5, 0x8, RZ ;  /* 0x0000000805127824 */ /* 0x000fe200078e00ff */
[----:B------:R-:W-:Y:S05]  /*20660*/  WARPSYNC.ALL ;  /* 0x0000000000007948 */ /* 0x000fea0003800000 */
[----:B------:R-:W-:Y:S01]  /*20670*/  BAR.SYNC.DEFER_BLOCKING 0x0 ;  /* 0x0000000000007b1d */ /* 0x000fe20000010000 */
[----:B------:R-:W-:Y:S01]  /*20680*/  LEA.HI R14, R14, R11, RZ, 0x2 ;  /* 0x0000000b0e0e7211 */ /* 0x000fe200078f10ff */
[----:B------:R-:W-:Y:S01]  /*20690*/  IMAD R17, R51, R235, RZ ;  /* 0x000000eb33117224 */ /* 0x000fe200078e02ff */
[----:B------:R-:W-:-:S02]  /*206a0*/  SHF.R.S32.HI R19, RZ, 0x1f, R18 ;  /* 0x0000001fff137819 */ /* 0x000fc40000011412 */
[----:B-1----:R-:W-:Y:S01]  /*206b0*/  SHF.R.S32.HI R4, RZ, 0x1f, R7 ;  /* 0x0000001fff047819 */ /* 0x002fe20000011407 */
[----:B------:R-:W-:Y:S01]  /*206c0*/  BSSY B0, `(.L_x_2796) ;  /* 0x0000037000007945 */ /* 0x000fe20003800000 */
[----:B------:R-:W-:-:S05]  /*206d0*/  SHF.R.S32.HI R2, RZ, 0x1f, R235 ;  /* 0x0000001fff027819 */ /* 0x000fca00000114eb */
[----:B------:R-:W-:Y:S02]  /*206e0*/  IMAD R2, R50, R2, R17 ;  /* 0x0000000232027224 */ /* 0x000fe400078e0211 */
[----:B--2---:R-:W-:Y:S01]  /*206f0*/  IMAD.SHL.U32 R9, R237, 0x40, RZ ;  /* 0x00000040ed097824 */ /* 0x004fe200078e00ff */
[CC--:B------:R-:W-:Y:S02]  /*20700*/  LEA.HI R8, R4.reuse, R7.reuse, RZ, 0x5 ;  /* 0x0000000704087211 */ /* 0x0c0fe400078f28ff */
[----:B------:R-:W-:Y:S01]  /*20710*/  LEA.HI R4, R4, R7, RZ, 0x3 ;  /* 0x0000000704047211 */ /* 0x000fe200078f18ff */
[-C--:B------:R-:W-:Y:S01]  /*20720*/  IMAD R5, R45, R9.reuse, RZ ;  /* 0x000000092d057224 */ /* 0x080fe200078e02ff */
[----:B------:R-:W-:Y:S01]  /*20730*/  SHF.R.S32.HI R10, RZ, 0x1f, R9 ;  /* 0x0000001fff0a7819 */ /* 0x000fe20000011409 */
[----:B------:R-:W-:Y:S01]  /*20740*/  IMAD.WIDE.U32 R18, R44, R9, R18 ;  /* 0x000000092c127225 */ /* 0x000fe200078e0012 */
[----:B------:R-:W-:Y:S01]  /*20750*/  LOP3.LUT R8, R8, 0xffffffe0, RZ, 0xc0, !PT ;  /* 0xffffffe008087812 */ /* 0x000fe200078ec0ff */
[----:B------:R1:W2:Y:S02]  /*20760*/  LDS.128 R32, [R239] ;  /* 0x00000000ef207984 */ /* 0x0002a40000000c00 */
[----:B------:R-:W-:Y:S01]  /*20770*/  IMAD R5, R44, R10, R5 ;  /* 0x0000000a2c057224 */ /* 0x000fe200078e0205 */
[----:B------:R-:W-:Y:S01]  /*20780*/  LOP3.LUT R10, R14, 0xffffffc, RZ, 0xc0, !PT ;  /* 0x0ffffffc0e0a7812 */ /* 0x000fe200078ec0ff */
[----:B------:R-:W-:Y:S01]  /*20790*/  IMAD.IADD R8, R7, 0x1, -R8 ;  /* 0x0000000107087824 */ /* 0x000fe200078e0a08 */
[----:B------:R-:W-:Y:S01]  /*207a0*/  SHF.R.S32.HI R14, RZ, 0x3, R4 ;  /* 0x00000003ff0e7819 */ /* 0x000fe20000011404 */
[----:B------:R-:W-:Y:S01]  /*207b0*/  IMAD.IADD R9, R238, 0x1, -R9 ;  /* 0x00000001ee097824 */ /* 0x000fe200078e0a09 */
[----:B------:R-:W-:Y:S01]  /*207c0*/  IADD3 R16, P1, R16, R18, RZ ;  /* 0x0000001210107210 */ /* 0x000fe20007f3e0ff */
[----:B------:R-:W-:Y:S01]  /*207d0*/  IMAD.IADD R10, R11, 0x1, -R10 ;  /* 0x000000010b0a7824 */ /* 0x000fe200078e0a0a */
[----:B------:R-:W-:Y:S01]  /*207e0*/  SHF.R.S32.HI R7, RZ, 0x1f, R8 ;  /* 0x0000001fff077819 */ /* 0x000fe20000011408 */
[----:B------:R-:W-:Y:S01]  /*207f0*/  VIADD R4, R14, 0x10 ;  /* 0x000000100e047836 */ /* 0x000fe20000000000 */
[----:B------:R-:W-:Y:S01]  /*20800*/  IADD3.X R17, R6, R19, R5, P1, !PT ;  /* 0x0000001306117210 */ /* 0x000fe20000ffe405 */
[----:B------:R-:W-:Y:S01]  /*20810*/  VIADD R6, R14, 0x30 ;  /* 0x000000300e067836 */ /* 0x000fe20000000000 */
[----:B------:R-:W-:Y:S01]  /*20820*/  LEA.HI R7, R7, R8, RZ, 0x2 ;  /* 0x0000000807077211 */ /* 0x000fe200078f10ff */
[----:B------:R1:W3:Y:S01]  /*20830*/  LDS.128 R28, [R239+0x800] ;  /* 0x00080000ef1c7984 */ /* 0x0002e20000000c00 */
[----:B------:R-:W-:Y:S01]  /*20840*/  ISETP.GE.AND P3, PT, R4, R9, PT ;  /* 0x000000090400720c */ /* 0x000fe20003f66270 */
[----:B------:R-:W-:Y:S01]  /*20850*/  VIADD R4, R14, 0x20 ;  /* 0x000000200e047836 */ /* 0x000fe20000000000 */
[----:B------:R-:W-:Y:S01]  /*20860*/  SHF.R.S32.HI R7, RZ, 0x2, R7 ;  /* 0x00000002ff077819 */ /* 0x000fe20000011407 */
[----:B------:R-:W-:Y:S01]  /*20870*/  IMAD.WIDE.U32 R50, R50, R235, R16 ;  /* 0x000000eb32327225 */ /* 0x000fe200078e0010 */
[-C--:B------:R-:W-:Y:S01]  /*20880*/  ISETP.GE.AND P4, PT, R14, R9.reuse, PT ;  /* 0x000000090e00720c */ /* 0x080fe20003f86270 */
[----:B------:R1:W4:Y:S01]  /*20890*/  LDS.128 R24, [R239+0x1000] ;  /* 0x00100000ef187984 */ /* 0x0003220000000c00 */
[-C--:B------:R-:W-:Y:S01]  /*208a0*/  ISETP.GE.AND P2, PT, R4, R9.reuse, PT ;  /* 0x000000090400720c */ /* 0x080fe20003f46270 */
[----:B------:R-:W-:Y:S01]  /*208b0*/  IMAD R40, R10, 0x10, R7 ;  /* 0x000000100a287824 */ /* 0x000fe200078e0207 */
[----:B------:R-:W-:Y:S01]  /*208c0*/  ISETP.GE.AND P1, PT, R6, R9, PT ;  /* 0x000000090600720c */ /* 0x000fe20003f26270 */
[----:B------:R1:W1:Y:S04]  /*208d0*/  LDS.128 R20, [R239+0x1800] ;  /* 0x00180000ef147984 */ /* 0x0002680000000c00 */
[----:B------:R1:W1:Y:S04]  /*208e0*/  LDS.128 R16, [R239+0x2000] ;  /* 0x00200000ef107984 */ /* 0x0002680000000c00 */
[----:B------:R1:W1:Y:S04]  /*208f0*/  LDS.128 R8, [R239+0x2800] ;  /* 0x00280000ef087984 */ /* 0x0002680000000c00 */
[----:B------:R1:W1:Y:S04]  /*20900*/  LDS.128 R4, [R239+0x3000] ;  /* 0x00300000ef047984 */ /* 0x0002680000000c00 */
[----:B------:R1:W1:Y:S01]  /*20910*/  LDS.128 R36, [R239+0x3800] ;  /* 0x00380000ef247984 */ /* 0x0002620000000c00 */
[----:B--2---:R-:W-:Y:S05]  /*20920*/  @P0 BRA `(.L_x_2797) ;  /* 0x0000000000400947 */ /* 0x004fea0003800000 */
        /* <DEDUP_REMOVED lines=16> */
.L_x_2797:
[----:B------:R-:W-:Y:S05]  /*20a30*/  BSYNC B0 ;  /* 0x0000000000007941 */ /* 0x000fea0003800000 */
.L_x_2796:
[----:B------:R-:W-:Y:S01]  /*20a40*/  BSSY B0, `(.L_x_2798) ;  /* 0x0000011000007945 */ /* 0x000fe20003800000 */
[----:B--2---:R-:W-:Y:S02]  /*20a50*/  SHF.R.S32.HI R3, RZ, 0x1f, R14 ;  /* 0x0000001fff037819 */ /* 0x004fe4000001140e */
[----:B------:R-:W-:Y:S01]  /*20a60*/  IADD3 R41, R51, R2, RZ ;  /* 0x0000000233297210 */ /* 0x000fe20007ffe0ff */
[----:B------:R-:W-:Y:S06]  /*20a70*/  @P4 BRA `(.L_x_2799) ;  /* 0x0000000000344947 */ /* 0x000fec0003800000 */
[----:B------:R-:W-:Y:S01]  /*20a80*/  IMAD R0, R45, R14, RZ ;  /* 0x0000000e2d007224 */ /* 0x000fe200078e02ff */
[----:B------:R-:W-:Y:S01]  /*20a90*/  R2UR UR8, R12 ;  /* 0x000000000c0872ca */ /* 0x000fe200000e0000 */
[----:B------:R-:W-:Y:S01]  /*20aa0*/  IMAD.MOV.U32 R40, RZ, RZ, R50 ;  /* 0x000000ffff287224 */ /* 0x000fe200078e0032 */
[C---:B------:R-:W-:Y:S01]  /*20ab0*/  R2UR UR9, R13.reuse ;  /* 0x000000000d0972ca */ /* 0x040fe200000e0000 */
[----:B------:R-:W-:Y:S01]  /*20ac0*/  IMAD R0, R44, R3, R0 ;  /* 0x000000032c007224 */ /* 0x000fe200078e0200 */
[----:B------:R-:W-:Y:S01]  /*20ad0*/  R2UR UR4, R12 ;  /* 0x000000000c0472ca */ /* 0x000fe200000e0000 */
[----:B------:R-:W-:Y:S01]  /*20ae0*/  IMAD.WIDE.U32 R42, R14, R44, R40 ;  /* 0x0000002c0e2a7225 */ /* 0x000fe200078e0028 */
[----:B------:R-:W-:-:S03]  /*20af0*/  R2UR UR5, R13 ;  /* 0x000000000d0572ca */ /* 0x000fc600000e0000 */
[----:B------:R-:W-:Y:S01]  /*20b00*/  IMAD.IADD R15, R43, 0x1, R0 ;  /* 0x000000012b0f7824 */ /* 0x000fe200078e0200 */
[----:B-----5:R-:W-:-:S04]  /*20b10*/  LEA R48, P0, R42, R46, 0x1 ;  /* 0x0000002e2a307211 */ /* 0x020fc800078008ff */
[----:B------:R-:W-:-:S05]  /*20b20*/  LEA.HI.X R49, R42, R47, R15, 0x1, P0 ;  /* 0x0000002f2a317211 */ /* 0x000fca00000f0c0f */
[----:B------:R2:W-:Y:S04]  /*20b30*/  ST.E.128 desc[UR8][R48.64], R32 ;  /* 0x0000002030007985 */ /* 0x0005e8000c101d08 */
[----:B-1----:R2:W-:Y:S02]  /*20b40*/  ST.E.128 desc[UR4][R48.64+0x80], R16 ;  /* 0x0000801030007985 */ /* 0x0025e4000c101d04 */
.L_x_2799:
[----:B------:R-:W-:Y:S05]  /*20b50*/  BSYNC B0 ;  /* 0x0000000000007941 */ /* 0x000fea0003800000 */
.L_x_2798:
[----:B------:R-:W-:Y:S04]  /*20b60*/  BSSY B0, `(.L_x_2800) ;  /* 0x0000012000007945 */ /* 0x000fe80003800000 */
[----:B------:R-:W-:Y:S05]  /*20b70*/  @P3 BRA `(.L_x_2801) ;  /* 0x0000000000403947 */ /* 0x000fea0003800000 */
[----:B-12---:R-:W-:Y:S01]  /*20b80*/  IADD3 R17, P0, R14, 0x10, RZ ;  /* 0x000000100e117810 */ /* 0x006fe20007f1e0ff */
[----:B------:R-:W-:Y:S01]  /*20b90*/  IMAD.MOV.U32 R18, RZ, RZ, R50 ;  /* 0x000000ffff127224 */ /* 0x000fe200078e0032 */
[C---:B------:R-:W-:Y:S01]  /*20ba0*/  R2UR UR8, R12.reuse ;  /* 0x000000000c0872ca */ /* 0x040fe200000e0000 */
[----:B------:R-:W-:Y:S01]  /*20bb0*/  IMAD.MOV.U32 R19, RZ, RZ, R41 ;  /* 0x000000ffff137224 */ /* 0x000fe200078e0029 */
[C---:B------:R-:W-:Y:S01]  /*20bc0*/  R2UR UR9, R13.reuse ;  /* 0x000000000d0972ca */ /* 0x040fe200000e0000 */
[----:B------:R-:W-:Y:S01]  /*20bd0*/  IMAD.X R15, RZ, RZ, R3, P0 ;  /* 0x000000ffff0f7224 */ /* 0x000fe200000e0603 */
[----:B------:R-:W-:Y:S01]  /*20be0*/  R2UR UR4, R12 ;  /* 0x000000000c0472ca */ /* 0x000fe200000e0000 */
[----:B------:R-:W-:Y:S01]  /*20bf0*/  IMAD.WIDE.U32 R18, R44, R17, R18 ;  /* 0x000000112c127225 */ /* 0x000fe200078e0012 */
[----:B------:R-:W-:-:S03]  /*20c00*/  R2UR UR5, R13 ;  /* 0x000000000d0572ca */ /* 0x000fc600000e0000 */
[----:B------:R-:W-:Y:S01]  /*20c10*/  IMAD R15, R15, R44, RZ ;  /* 0x0000002c0f0f7224 */ /* 0x000fe200078e02ff */
[----:B-----5:R-:W-:-:S03]  /*20c20*/  LEA R16, P0, R18, R46, 0x1 ;  /* 0x0000002e12107211 */ /* 0x020fc600078008ff */
[----:B------:R-:W-:-:S04]  /*20c30*/  IMAD R15, R45, R17, R15 ;  /* 0x000000112d0f7224 */ /* 0x000fc800078e020f */
[----:B------:R-:W-:-:S05]  /*20c40*/  IMAD.IADD R15, R19, 0x1, R15 ;  /* 0x00000001130f7824 */ /* 0x000fca00078e020f */
[----:B------:R-:W-:-:S05]  /*20c50*/  LEA.HI.X R17, R18, R47, R15, 0x1, P0 ;  /* 0x0000002f12117211 */ /* 0x000fca00000f0c0f */
[----:B---3--:R1:W-:Y:S04]  /*20c60*/  ST.E.128 desc[UR8][R16.64], R28 ;  /* 0x0000001c10007985 */ /* 0x0083e8000c101d08 */
[----:B------:R1:W-:Y:S02]  /*20c70*/  ST.E.128 desc[UR4][R16.64+0x80], R8 ;  /* 0x0000800810007985 */ /* 0x0003e4000c101d04 */
.L_x_2801:
[----:B------:R-:W-:Y:S05]  /*20c80*/  BSYNC B0 ;  /* 0x0000000000007941 */ /* 0x000fea0003800000 */
.L_x_2800:
[----:B------:R-:W-:Y:S04]  /*20c90*/  BSSY B0, `(.L_x_2802) ;  /* 0x0000012000007945 */ /* 0x000fe80003800000 */
[----:B------:R-:W-:Y:S05]  /*20ca0*/  @P2 BRA `(.L_x_2803) ;  /* 0x0000000000402947 */ /* 0x000fea0003800000 */
[----:B-1----:R-:W-:Y:S01]  /*20cb0*/  IADD3 R11, P0, R14, 0x20, RZ ;  /* 0x000000200e0b7810 */ /* 0x002fe20007f1e0ff */
[----:B--2---:R-:W-:Y:S01]  /*20cc0*/  IMAD.MOV.U32 R16, RZ, RZ, R50 ;  /* 0x000000ffff107224 */ /* 0x004fe200078e0032 */
        /* <DEDUP_REMOVED lines=12> */
[----:B----4-:R1:W-:Y:S04]  /*20d90*/  ST.E.128 desc[UR8][R8.64], R24 ;  /* 0x0000001808007985 */ /* 0x0103e8000c101d08 */
[----:B------:R1:W-:Y:S02]  /*20da0*/  ST.E.128 desc[UR4][R8.64+0x80], R4 ;  /* 0x0000800408007985 */ /* 0x0003e4000c101d04 */
.L_x_2803:
[----:B------:R-:W-:Y:S05]  /*20db0*/  BSYNC B0 ;  /* 0x0000000000007941 */ /* 0x000fea0003800000 */
.L_x_2802:
[----:B------:R-:W-:-:S04]  /*20dc0*/  MOV R235, 0x0 ;  /* 0x0000000000eb7802 */ /* 0x000fc80000000f00 */
[----:B-12345:R-:W-:Y:S05]  /*20dd0*/  @P1 RET.REL.NODEC R234 `(_ZN5flash24flash_fwd_splitkv_kernelI23Flash_fwd_kernel_traitsILi128ELi64ELi128ELi4ELb0ELb0EN7cutlass10bfloat16_tE19Flash_kernel_traitsILi128ELi64ELi128ELi4ES3_EELb1ELb0ELb0ELb0ELb1ELb0ELb0ELb1EEEvNS_16Flash_fwd_paramsE) ;  /* 0xfffffdf0ea881950 */ /* 0x03efea0003c3ffff */
[----:B------:R-:W-:Y:S01]  /*20de0*/  IADD3 R5, P0, R14, 0x30, RZ ;  /* 0x000000300e057810 */ /* 0x000fe20007f1e0ff */
[----:B------:R-:W-:Y:S01]  /*20df0*/  IMAD.MOV.U32 R6, RZ, RZ, R50 ;  /* 0x000000ffff067224 */ /* 0x000fe200078e0032 */
[----:B------:R-:W-:Y:S02]  /*20e00*/  MOV R7, R41 ;  /* 0x0000002900077202 */ /* 0x000fe40000000f00 */
[----:B------:R-:W-:Y:S01]  /*20e10*/  R2UR UR8, R12 ;  /* 0x000000000c0872ca */ /* 0x000fe200000e0000 */
[----:B------:R-:W-:Y:S01]  /*20e20*/  IMAD.X R3, RZ, RZ, R3, P0 ;  /* 0x000000ffff037224 */ /* 0x000fe200000e0603 */
[C---:B------:R-:W-:Y:S01]  /*20e30*/  R2UR UR9, R13.reuse ;  /* 0x000000000d0972ca */ /* 0x040fe200000e0000 */
[----:B------:R-:W-:Y:S01]  /*20e40*/  IMAD.WIDE.U32 R6, R44, R5, R6 ;  /* 0x000000052c067225 */ /* 0x000fe200078e0006 */
[----:B------:R-:W-:Y:S02]  /*20e50*/  R2UR UR4, R12 ;  /* 0x000000000c0472ca */ /* 0x000fe400000e0000 */
[----:B------:R-:W-:Y:S01]  /*20e60*/  R2UR UR5, R13 ;  /* 0x000000000d0572ca */ /* 0x000fe200000e0000 */
[----:B------:R-:W-:Y:S01]  /*20e70*/  IMAD R3, R3, R44, RZ ;  /* 0x0000002c03037224 */ /* 0x000fe200078e02ff */
[----:B------:R-:W-:-:S02]  /*20e80*/  LEA R2, P0, R6, R46, 0x1 ;  /* 0x0000002e06027211 */ /* 0x000fc400078008ff */
[----:B------:R-:W-:Y:S01]  /*20e90*/  MOV R235, 0x0 ;  /* 0x0000000000eb7802 */ /* 0x000fe20000000f00 */
[----:B------:R-:W-:-:S04]  /*20ea0*/  IMAD R3, R45, R5, R3 ;  /* 0x000000052d037224 */ /* 0x000fc800078e0203 */
[----:B------:R-:W-:-:S05]  /*20eb0*/  IMAD.IADD R3, R7, 0x1, R3 ;  /* 0x0000000107037824 */ /* 0x000fca00078e0203 */
[----:B------:R-:W-:-:S05]  /*20ec0*/  LEA.HI.X R3, R6, R47, R3, 0x1, P0 ;  /* 0x0000002f06037211 */ /* 0x000fca00000f0c03 */
[----:B------:R-:W-:Y:S04]  /*20ed0*/  ST.E.128 desc[UR8][R2.64], R20 ;  /* 0x0000001402007985 */ /* 0x000fe8000c101d08 */
[----:B------:R1:W-:Y:S02]  /*20ee0*/  ST.E.128 desc[UR4][R2.64+0x80], R36 ;  /* 0x0000802402007985 */ /* 0x0003e4000c101d04 */
[----:B-1----:R-:W-:Y:S05]  /*20ef0*/  RET.REL.NODEC R234 `(_ZN5flash24flash_fwd_splitkv_kernelI23Flash_fwd_kernel_traitsILi128ELi64ELi128ELi4ELb0ELb0EN7cutlass10bfloat16_tE19Flash_kernel_traitsILi128ELi64ELi128ELi4ES3_EELb1ELb0ELb0ELb0ELb1ELb0ELb0ELb1EEEvNS_16Flash_fwd_paramsE) ;  /* 0xfffffdf0ea407950 */ /* 0x002fea0003c3ffff */
.L_x_2792:
[----:B------:R-:W-:Y:S01]  /*20f00*/  MOV R4, 0x2 ;  /* 0x0000000200047802 */ /* 0x000fe20000000f00 */
[----:B------:R-:W-:Y:S01]  /*20f10*/  IMAD.MOV.U32 R3, RZ, RZ, 0x1f ;  /* 0x0000001fff037424 */ /* 0x000fe200078e00ff */
[----:B------:R-:W-:-:S07]  /*20f20*/  MOV R5, 0xffffffff ;  /* 0xffffffff00057802 */ /* 0x000fce0000000f00 */
[----:B-1---5:R-:W-:Y:S05]  /*20f30*/  WARPSYNC.COLLECTIVE R5, `(.L_x_2804) ;  /* 0x0000000005087348 */ /* 0x022fea0003c00000 */
[----:B------:R2:W3:Y:S02]  /*20f40*/  SHFL.BFLY P0, R14, R249, R4, R3 ;  /* 0x0c000004f90e7389 */ /* 0x0004e40000000003 */
[----:B-123-5:R-:W-:Y:S01]  /*20f50*/  ENDCOLLECTIVE ;  /* 0x000000000000791b */ /* 0x02efe20003800000 */
.L_x_2804:
[----:B------:R-:W-:Y:S02]  /*20f60*/  IMAD.MOV.U32 R6, RZ, RZ, R14 ;  /* 0x000000ffff067224 */ /* 0x000fe400078e000e */
[----:B------:R-:W-:Y:S02]  /*20f70*/  IMAD.MOV.U32 R4, RZ, RZ, 0x1 ;  /* 0x00000001ff047424 */ /* 0x000fe400078e00ff */
[----:B------:R-:W-:-:S05]  /*20f80*/  FADD.FTZ R11, R6, R249 ;  /* 0x000000f9060b7221 */ /* 0x000fca0000010000 */
[----:B------:R-:W-:-:S07]  /*20f90*/  MOV R249, R11 ;  /* 0x0000000b00f97202 */ /* 0x000fce0000000f00 */
[----:B------:R-:W-:Y:S05]  /*20fa0*/  WARPSYNC.COLLECTIVE R5, `(.L_x_2805) ;  /* 0x0000000005087348 */ /* 0x000fea0003c00000 */
[----:B------:R1:W2:Y:S02]  /*20fb0*/  SHFL.BFLY P0, R14, R249, R4, R3 ;  /* 0x0c000004f90e7389 */ /* 0x0002a40000000003 */
[----:B-12---:R-:W-:Y:S01]  /*20fc0*/  ENDCOLLECTIVE ;  /* 0x000000000000791b */ /* 0x006fe20003800000 */
.L_x_2805:
[----:B------:R-:W-:Y:S01]  /*20fd0*/  MOV R249, R248 ;  /* 0x000000f800f97202 */ /* 0x000fe20000000f00 */
[----:B------:R-:W-:Y:S01]  /*20fe0*/  IMAD.MOV.U32 R4, RZ, RZ, 0x2 ;  /* 0x00000002ff047424 */ /* 0x000fe200078e00ff */
[----:B------:R-:W-:-:S07]  /*20ff0*/  MOV R6, R14 ;  /* 0x0000000e00067202 */ /* 0x000fce0000000f00 */
[----:B------:R-:W-:Y:S05]  /*21000*/  WARPSYNC.COLLECTIVE R5, `(.L_x_2806) ;  /* 0x0000000005087348 */ /* 0x000fea0003c00000 */
[----:B------:R1:W2:Y:S02]  /*21010*/  SHFL.BFLY P0, R14, R249, R4, R3 ;  /* 0x0c000004f90e7389 */ /* 0x0002a40000000003 */
[----:B-12---:R-:W-:Y:S01]  /*21020*/  ENDCOLLECTIVE ;  /* 0x000000000000791b */ /* 0x006fe20003800000 */
.L_x_2806:
[----:B------:R-:W-:Y:S01]  /*21030*/  FADD.FTZ R6, R11, R6 ;  /* 0x000000060b067221 */ /* 0x000fe20000010000 */
[----:B------:R-:W-:Y:S01]  /*21040*/  FADD.FTZ R10, R14, R248 ;  /* 0x000000f80e0a7221 */ /* 0x000fe20000010000 */
[----:B------:R-:W-:-:S04]  /*21050*/  MOV R4, 0x1 ;  /* 0x0000000100047802 */ /* 0x000fc80000000f00 */
[----:B------:R-:W-:-:S07]  /*21060*/  MOV R249, R10 ;  /* 0x0000000a00f97202 */ /* 0x000fce0000000f00 */
[----:B------:R-:W-:Y:S05]  /*21070*/  WARPSYNC.COLLECTIVE R5, `(.L_x_2807) ;  /* 0x0000000005087348 */ /* 0x000fea0003c00000 */
[----:B------:R1:W2:Y:S02]  /*21080*/  SHFL.BFLY P0, R14, R249, R4, R3 ;  /* 0x0c000004f90e7389 */ /* 0x0002a40000000003 */
[----:B-12---:R-:W-:Y:S01]  /*21090*/  ENDCOLLECTIVE ;  /* 0x000000000000791b */ /* 0x006fe20003800000 */
.L_x_2807:
[----:B------:R-:W-:Y:S05]  /*210a0*/  BRA `(.L_x_2808) ;  /* 0xffffffe400c07947 */ /* 0x000fea000383ffff */
.L_x_2809:
        /* <DEDUP_REMOVED lines=13> */
.L_x_8436:


//--------------------- .text._ZN5flash24flash_fwd_splitkv_kernelI23Flash_fwd_kernel_traitsILi128ELi64ELi128ELi4ELb0ELb0EN7cutlass10bfloat16_tE19Flash_kernel_traitsILi128ELi64ELi128ELi4ES3_EELb1ELb0ELb0ELb0ELb1ELb1ELb0ELb1EEEvNS_16Flash_fwd_paramsE --------------------------
	.section	.text._ZN5flash24flash_fwd_splitkv_kernelI23Flash_fwd_kernel_traitsILi128ELi64ELi128ELi4ELb0ELb0EN7cutlass10bfloat16_tE19Flash_kernel_traitsILi128ELi64ELi128ELi4ES3_EELb1ELb0ELb0ELb0ELb1ELb1ELb0ELb1EEEvNS_16Flash_fwd_paramsE,"ax",@progbits
	.align	128
        .global         _ZN5flash24flash_fwd_splitkv_kernelI23Flash_fwd_kernel_traitsILi128ELi64ELi128ELi4ELb0ELb0EN7cutlass10bfloat16_tE19Flash_kernel_traitsILi128ELi64ELi128ELi4ES3_EELb1ELb0ELb0ELb0ELb1ELb1ELb0ELb1EEEvNS_16Flash_fwd_paramsE
        .type           _ZN5flash24flash_fwd_splitkv_kernelI23Flash_fwd_kernel_traitsILi128ELi64ELi128ELi4ELb0ELb0EN7cutlass10bfloat16_tE19Flash_kernel_traitsILi128ELi64ELi128ELi4ES3_EELb1ELb0ELb0ELb0ELb1ELb1ELb0ELb1EEEvNS_16Flash_fwd_paramsE,@function
        .size           _ZN5flash24flash_fwd_splitkv_kernelI23Flash_fwd_kernel_traitsILi128ELi64ELi128ELi4ELb0ELb0EN7cutlass10bfloat16_tE19Flash_kernel_traitsILi128ELi64ELi128ELi4ES3_EELb1ELb0ELb0ELb0ELb1ELb1ELb0ELb1EEEvNS_16Flash_fwd_paramsE,(.L_x_8437 - _ZN5flash24flash_fwd_splitkv_kernelI23Flash_fwd_kernel_traitsILi128ELi64ELi128ELi4ELb0ELb0EN7cutlass10bfloat16_tE19Flash_kernel_traitsILi128ELi64ELi128ELi4ES3_EELb1ELb0ELb0ELb0ELb1ELb1ELb0ELb1EEEvNS_16Flash_fwd_paramsE)
        .other          _ZN5flash24flash_fwd_splitkv_kernelI23Flash_fwd_kernel_traitsILi128ELi64ELi128ELi4ELb0ELb0EN7cutlass10bfloat16_tE19Flash_kernel_traitsILi128ELi64ELi128ELi4ES3_EELb1ELb0ELb0ELb0ELb1ELb1ELb0ELb1EEEvNS_16Flash_fwd_paramsE,@"STO_CUDA_ENTRY STV_DEFAULT"
_ZN5flash24flash_fwd_splitkv_kernelI23Flash_fwd_kernel_traitsILi128ELi64ELi128ELi4ELb0ELb0EN7cutlass10bfloat16_tE19Flash_kernel_traitsILi128ELi64ELi128ELi4ES3_EELb1ELb0ELb0ELb0ELb1ELb1ELb0ELb1EEEvNS_16Flash_fwd_paramsE:
.text._ZN5flash24flash_fwd_splitkv_kernelI23Flash_fwd_kernel_traitsILi128ELi64ELi128ELi4ELb0ELb0EN7cutlass10bfloat16_tE19Flash_kernel_traitsILi128ELi64ELi128ELi4ES3_EELb1ELb0ELb0ELb0ELb1ELb1ELb0ELb1EEEvNS_16Flash_fwd_paramsE:
        /* <DEDUP_REMOVED lines=8> */
[----:B-1-34-:R-:W-:Y:S05]  /*0080*/  CALL.REL.NOINC `($_ZN5flash24flash_fwd_splitkv_kernelI23Flash_fwd_kernel_traitsILi128ELi64ELi128ELi4ELb0ELb0EN7cutlass10bfloat16_tE19Flash_kernel_traitsILi128ELi64ELi128ELi4ES3_EELb1ELb0ELb0ELb0ELb1ELb1ELb0ELb1EEEvNS_16Flash_fwd_paramsE$_ZN5flash30compute_attn_1rowblock_splitkvI23Flash_fwd_kernel_traitsILi128ELi64ELi128ELi4ELb0ELb0EN7cutlass10bfloat16_tE19Flash_kernel_traitsILi128ELi64ELi128ELi4ES3_EELb1ELb0ELb0ELb0ELb1ELb1ELb0ELb1ENS_16Flash_fwd_paramsEEEvRKT8_iiiii) ;  /* 0x0000000000087944 */ /* 0x01afea0003c00000 */
[----:B------:R-:W-:Y:S05]  /*0090*/  BSYNC B3 ;  /* 0x0000000000037941 */ /* 0x000fea0003800000 */
.L_x_2810:
[----:B------:R-:W-:Y:S05]  /*00a0*/  EXIT ;  /* 0x000000000000794d */ /* 0x000fea0003800000 */
        .type           $_ZN5flash24flash_fwd_splitkv_kernelI23Flash_fwd_kernel_traitsILi128ELi64ELi128ELi4ELb0ELb0EN7cutlass10bfloat16_tE19Flash_kernel_traitsILi128ELi64ELi128ELi4ES3_EELb1ELb0ELb0ELb0ELb1ELb1ELb0ELb1EEEvNS_16Flash_fwd_paramsE$_ZN5flash30compute_attn_1rowblock_splitkvI23Flash_fwd_kernel_traitsILi128ELi64ELi128ELi4ELb0ELb0EN7cutlass10bfloat16_tE19Flash_kernel_traitsILi128ELi64ELi128ELi4ES3_EELb1ELb0ELb0ELb0ELb1ELb1ELb0ELb1ENS_16Flash_fwd_paramsEEEvRKT8_iiiii,@function
        .size           $_ZN5flash24flash_fwd_splitkv_kernelI23Flash_fwd_kernel_traitsILi128ELi64ELi128ELi4ELb0ELb0EN7cutlass10bfloat16_tE19Flash_kernel_traitsILi128ELi64ELi128ELi4ES3_EELb1ELb0ELb0ELb0ELb1ELb1ELb0ELb1EEEvNS_16Flash_fwd_paramsE$_ZN5flash30compute_attn_1rowblock_splitkvI23Flash_fwd_kernel_traitsILi128ELi64ELi128ELi4ELb0ELb0EN7cutlass10bfloat16_tE19Flash_kernel_traitsILi128ELi64ELi128ELi4ES3_EELb1ELb0ELb0ELb0ELb1ELb1ELb0ELb1ENS_16Flash_fwd_paramsEEEvRKT8_iiiii,(.L_x_8437 - $_ZN5flash24flash_fwd_splitkv_kernelI23Flash_fwd_kernel_traitsILi128ELi64ELi128ELi4ELb0ELb0EN7cutlass10bfloat16_tE19Flash_kernel_traitsILi128ELi64ELi128ELi4ES3_EELb1ELb0ELb0ELb0ELb1ELb1ELb0ELb1EEEvNS_16Flash_fwd_paramsE$_ZN5flash30compute_attn_1rowblock_splitkvI23Flash_fwd_kernel_traitsILi128ELi64ELi128ELi4ELb0ELb0EN7cutlass10bfloat16_tE19Flash_kernel_traitsILi128ELi64ELi128ELi4ES3_EELb1ELb0ELb0ELb0ELb1ELb1ELb0ELb1ENS_16Flash_fwd_paramsEEEvRKT8_iiiii)
$_ZN5flash24flash_fwd_splitkv_kernelI23Flash_fwd_kernel_traitsILi128ELi64ELi128ELi4ELb0ELb0EN7cutlass10bfloat16_tE19Flash_kernel_traitsILi128ELi64ELi128ELi4ES3_EELb1ELb0ELb0ELb0ELb1ELb1ELb0ELb1EEEvNS_16Flash_fwd_paramsE$_ZN5flash30compute_attn_1rowblock_splitkvI23Flash_fwd_kernel_traitsILi128ELi64ELi128ELi4ELb0ELb0EN7cutlass10bfloat16_tE19Flash_kernel_traitsILi128ELi64ELi128ELi4ES3_EELb1ELb0ELb0ELb0ELb1ELb1ELb0ELb1ENS_16Flash_fwd_paramsEEEvRKT8_iiiii:
        /* <DEDUP_REMOVED lines=27> */
.L_x_2812:
[----:B------:R-:W-:Y:S05]  /*0260*/  BSYNC B0 ;  /* 0x0000000000007941 */ /* 0x000fea0003800000 */
.L_x_2811:
        /* <DEDUP_REMOVED lines=8> */
.L_x_2814:
[----:B------:R2:W5:Y:S02]  /*02f0*/  LD.E R65, desc[UR6][R10.64+0xb8] ;  /* 0x0000b8060a417980 */ /* 0x000564000c101900 */
.L_x_2815:
[----:B------:R-:W-:Y:S05]  /*0300*/  BSYNC B0 ;  /* 0x0000000000007941 */ /* 0x000fea0003800000 */
.L_x_2813:
        /* <DEDUP_REMOVED lines=10> */
.L_x_2817:
[----:B------:R-:W3:Y:S01]  /*03b0*/  LD.E.64 R2, desc[UR6][R10.64+0x108] ;  /* 0x000108060a027980 */ /* 0x000ee2000c101b00 */
[----:B------:R-:W-:Y:S01]  /*03c0*/  BSSY B0, `(.L_x_2819) ;  /* 0x0000006000007945 */ /* 0x000fe20003800000 */
[----:B------:R-:W-:Y:S01]  /*03d0*/  IMAD.MOV.U32 R51, RZ, RZ, RZ ;  /* 0x000000ffff337224 */ /* 0x000fe200078e00ff */
[----:B---3--:R-:W-:-:S04]  /*03e0*/  ISETP.NE.U32.AND P0, PT, R2, RZ, PT ;  /* 0x000000ff0200720c */ /* 0x008fc80003f05070 */
[----:B------:R-:W-:-:S13]  /*03f0*/  ISETP.NE.AND.EX P0, PT, R3, RZ, PT, P0 ;  /* 0x000000ff0300720c */ /* 0x000fda0003f05300 */
[----:B------:R-:W-:Y:S05]  /*0400*/  @!P0 BRA `(.L_x_2820) ;  /* 0x0000000000048947 */ /* 0x000fea0003800000 */
[----:B------:R1:W5:Y:S02]  /*0410*/  LD.E R51, desc[UR6][R10.64+0xbc] ;  /* 0x0000bc060a337980 */ /* 0x000364000c101900 */
.L_x_2820:
[----:B------:R-:W-:Y:S05]  /*0420*/  BSYNC B0 ;  /* 0x0000000000007941 */ /* 0x000fea0003800000 */
.L_x_2819:
[----:B-----5:R-:W-:Y:S02]  /*0430*/  IADD3 R51, R65, R51, RZ ;  /* 0x0000003341337210 */ /* 0x020fe40007ffe0ff */
.L_x_2818:
[----:B------:R-:W-:Y:S05]  /*0440*/  BSYNC B1 ;  /* 0x0000000000017941 */ /* 0x000fea0003800000 */
.L_x_2816:
[----:B------:R-:W-:Y:S01]  /*0450*/  IMAD.SHL.U32 R55, R243, 0x40, RZ ;  /* 0x00000040f3377824 */ /* 0x000fe200078e00ff */
[----:B------:R-:W-:Y:S01]  /*0460*/  MOV R2, R240 ;  /* 0x000000f000027202 */ /* 0x000fe20000000f00 */
[----:B------:R-:W-:-:S03]  /*0470*/  IMAD.MOV.U32 R3, RZ, RZ, 0x0 ;  /* 0x00000000ff037424 */ /* 0x000fc600078e00ff */
[----:B------:R-:W-:-:S13]  /*0480*/  ISETP.GT.AND P0, PT, R244, R55, PT ;  /* 0x00000037f400720c */ /* 0x000fda0003f04270 */
[----:B-12---:R-:W-:Y:S05]  /*0490*/  @!P0 RET.REL.NODEC R2 `(_ZN5flash24flash_fwd_splitkv_kernelI23Flash_fwd_kernel_traitsILi128ELi64ELi128ELi4ELb0ELb0EN7cutlass10bfloat16_tE19Flash_kernel_traitsILi128ELi64ELi128ELi4ES3_EELb1ELb0ELb0ELb0ELb1ELb1ELb0ELb1EEEvNS_16Flash_fwd_paramsE) ;  /* 0xfffffff802d88950 */ /* 0x006fea0003c3ffff */
        /* <DEDUP_REMOVED lines=25> */
[----:B------:R-:W4:Y:S04]  /*0630*/  LD.E.64 R6, desc[UR6][R10.64+0x90] ;  /* 0x000090060a067980 */ /* 0x000f28000c101b00 */
[----:B------:R-:W5:Y:S01]  /*0640*/  LD.E.64 R10, desc[UR6][R10.64+0x70] ;  /* 0x000070060a0a7980 */ /* 0x000f62000c101b00 */
[----:B------:R-:W-:-:S04]  /*0650*/  SHF.R.S32.HI R5, RZ, 0x1f, R52 ;  /* 0x0000001fff057819 */ /* 0x000fc80000011434 */
[----:B------:R-:W-:-:S04]  /*0660*/  LEA.HI R5, R5, R52, RZ, 0x3 ;  /* 0x0000003405057211 */ /* 0x000fc800078f18ff */
[----:B------:R-:W-:Y:S02]  /*0670*/  LOP3.LUT R8, R5, 0x1ffffff8, RZ, 0xc0, !PT ;  /* 0x1ffffff805087812 */ /* 0x000fe400078ec0ff */
[----:B------:R-:W-:-:S03]  /*0680*/  LOP3.LUT P3, RZ, R52, 0x7, RZ, 0xc0, !PT ;  /* 0x0000000734ff7812 */ /* 0x000fc6000786c0ff */
[----:B------:R-:W-:Y:S01]  /*0690*/  IMAD.IADD R52, R52, 0x1, -R8 ;  /* 0x0000000134347824 */ /* 0x000fe200078e0a08 */
[----:B------:R-:W-:-:S03]  /*06a0*/  @!P0 SHF.R.S32.HI R4, RZ, 0x1f, R242 ;  /* 0x0000001fff048819 */ /* 0x000fc600000114f2 */
[----:B------:R-:W-:-:S05]  /*06b0*/  IMAD.SHL.U32 R52, R52, 0x8, RZ ;  /* 0x0000000834347824 */ /* 0x000fca00078e00ff */
[----:B------:R-:W-:Y:S02]  /*06c0*/  SHF.R.S32.HI R53, RZ, 0x1f, R52 ;  /* 0x0000001fff357819 */ /* 0x000fe40000011434 */
[----:B------:R-:W-:Y:S02]  /*06d0*/  SHF.R.S32.HI R5, RZ, 0x3, R5 ;  /* 0x00000003ff057819 */ /* 0x000fe40000011405 */
[----:B------:R-:W-:Y:S01]  /*06e0*/  IADD3 R244, -R55, R244, RZ ;  /* 0x000000f437f47210 */ /* 0x000fe20007ffe1ff */
[----:B------:R-:W-:Y:S03]  /*06f0*/  BSSY B0, `(.L_x_2822) ;  /* 0x000002f000007945 */ /* 0x000fe60003800000 */
[----:B------:R-:W-:Y:S01]  /*0700*/  ISETP.GE.OR P6, PT, R5, R244, P3 ;  /* 0x000000f40500720c */ /* 0x000fe20001fc6670 */
[-C--:B--2---:R-:W-:Y:S02]  /*0710*/  @P0 IMAD R8, R17, R245.reuse, RZ ;  /* 0x000000f511080224 */ /* 0x084fe400078e02ff */
[----:B------:R-:W-:-:S04]  /*0720*/  @P0 IMAD.WIDE.U32 R18, R16, R245, RZ ;  /* 0x000000f510120225 */ /* 0x000fc800078e00ff */
[----:B------:R-:W-:Y:S02]  /*0730*/  @P0 IMAD.IADD R8, R19, 0x1, R8 ;  /* 0x0000000113080824 */ /* 0x000fe400078e0208 */
[-C--:B---3--:R-:W-:Y:S02]  /*0740*/  @!P0 IMAD R3, R15, R242.reuse, RZ ;  /* 0x000000f20f038224 */ /* 0x088fe400078e02ff */
[----:B------:R-:W-:Y:S02]  /*0750*/  @P0 IMAD.MOV.U32 R15, RZ, RZ, R18 ;  /* 0x000000ffff0f0224 */ /* 0x000fe400078e0012 */
[----:B------:R-:W-:-:S04]  /*0760*/  @!P0 IMAD.WIDE.U32 R18, R14, R242, RZ ;  /* 0x000000f20e128225 */ /* 0x000fc800078e00ff */
[----:B------:R-:W-:Y:S01]  /*0770*/  @!P0 IMAD R3, R14, R4, R3 ;  /* 0x000000040e038224 */ /* 0x000fe200078e0203 */
[----:B------:R-:W-:Y:S01]  /*0780*/  SHF.R.S32.HI R4, RZ, 0x1f, R55 ;  /* 0x0000001fff047819 */ /* 0x000fe20000011437 */
[----:B------:R-:W-:Y:S02]  /*0790*/  IMAD R9, R17, R55, RZ ;  /* 0x0000003711097224 */ /* 0x000fe400078e02ff */
[----:B------:R-:W-:-:S04]  /*07a0*/  IMAD.WIDE.U32 R52, R55, R16, R52 ;  /* 0x0000001037347225 */ /* 0x000fc800078e0034 */
[----:B------:R-:W-:Y:S02]  /*07b0*/  @!P0 IMAD.MOV.U32 R15, RZ, RZ, R18 ;  /* 0x000000ffff0f8224 */ /* 0x000fe400078e0012 */
[----:B------:R-:W-:Y:S02]  /*07c0*/  IMAD R2, R242, R2, R241 ;  /* 0x00000002f2027224 */ /* 0x000fe400078e02f1 */
[----:B------:R-:W-:Y:S01]  /*07d0*/  IMAD R4, R16, R4, R9 ;  /* 0x0000000410047224 */ /* 0x000fe200078e0209 */
[----:B------:R-:W-:Y:S01]  /*07e0*/  IADD3 R14, P1, R15, R52, RZ ;  /* 0x000000340f0e7210 */ /* 0x000fe20007f3e0ff */
[----:B------:R-:W-:Y:S02]  /*07f0*/  @!P0 IMAD.IADD R8, R19, 0x1, R3 ;  /* 0x0000000113088824 */ /* 0x000fe400078e0203 */
[----:B----4-:R-:W-:-:S03]  /*0800*/  IMAD R0, R0, R2, R55 ;  /* 0x0000000200007224 */ /* 0x010fc600078e0237 */
[----:B------:R-:W-:Y:S02]  /*0810*/  IADD3.X R15, R8, R53, R4, P1, !PT ;  /* 0x00000035080f7210 */ /* 0x000fe40000ffe404 */
[----:B------:R-:W-:Y:S02]  /*0820*/  SHF.R.S32.HI R4, RZ, 0x1f, R5 ;  /* 0x0000001fff047819 */ /* 0x000fe40000011405 */
[----:B------:R-:W-:-:S04]  /*0830*/  IADD3 R3, P1, R0, R5, RZ ;  /* 0x0000000500037210 */ /* 0x000fc80007f3e0ff */
[----:B------:R-:W-:Y:S02]  /*0840*/  LEA.HI.X.SX32 R0, R0, R4, 0x1, P1 ;  /* 0x0000000400007211 */ /* 0x000fe400008f0eff */
[----:B------:R-:W-:-:S04]  /*0850*/  LEA R12, P1, R3, R12, 0x2 ;  /* 0x0000000c030c7211 */ /* 0x000fc800078210ff */
[----:B------:R-:W-:Y:S02]  /*0860*/  LEA.HI.X R13, R3, R13, R0, 0x2, P1 ;  /* 0x0000000d030d7211 */ /* 0x000fe400008f1400 */
[C---:B------:R-:W-:Y:S01]  /*0870*/  ISETP.GE.AND P1, PT, R5.reuse, R244, PT ;  /* 0x000000f40500720c */ /* 0x040fe20003f26270 */
[----:B------:R-:W-:Y:S01]  /*0880*/  VIADD R9, R5, 0x10 ;  /* 0x0000001005097836 */ /* 0x000fe20000000000 */
[----:B------:R-:W-:Y:S01]  /*0890*/  SHF.R.S32.HI R8, RZ, 0x1f, R241 ;  /* 0x0000001fff087819 */ /* 0x000fe200000114f1 */
[----:B------:R-:W-:-:S03]  /*08a0*/  IMAD R2, R7, R241, RZ ;  /* 0x000000f107027224 */ /* 0x000fc600078e02ff */
[CC--:B------:R-:W-:Y:S02]  /*08b0*/  ISETP.GE.AND P0, PT, R9.reuse, R244.reuse, PT ;  /* 0x000000f40900720c */ /* 0x0c0fe40003f06270 */
[----:B------:R-:W-:Y:S01]  /*08c0*/  ISETP.GE.OR P5, PT, R9, R244, P3 ;  /* 0x000000f40900720c */ /* 0x000fe20001fa6670 */
[----:B------:R-:W-:Y:S02]  /*08d0*/  VIADD R9, R5, 0x20 ;  /* 0x0000002005097836 */ /* 0x000fe40000000000 */
[----:B------:R-:W-:Y:S02]  /*08e0*/  IMAD R2, R6, R8, R2 ;  /* 0x0000000806027224 */ /* 0x000fe400078e0202 */
[----:B------:R-:W-:Y:S01]  /*08f0*/  IMAD.WIDE.U32 R14, R241, R6, R14 ;  /* 0x00000006f10e7225 */ /* 0x000fe200078e000e */
        /* <DEDUP_REMOVED lines=14> */
.L_x_2823:
[----:B------:R-:W-:Y:S05]  /*09e0*/  BSYNC B0 ;  /* 0x0000000000007941 */ /* 0x000fea0003800000 */
.L_x_2822:
[----:B------:R-:W-:Y:S01]  /*09f0*/  BSSY B0, `(.L_x_2824) ;  /* 0x0000013000007945 */ /* 0x000fe20003800000 */
[CC--:B------:R-:W-:Y:S01]  /*0a00*/  ISETP.GE.AND P1, PT, R0.reuse, R244.reuse, PT ;  /* 0x000000f40000720c */ /* 0x0c0fe20003f26270 */
[----:B------:R-:W-:Y:S01]  /*0a10*/  @!P6 IMAD.MOV.U32 R3, RZ, RZ, 0x7f800000 ;  /* 0x7f800000ff03e424 */ /* 0x000fe200078e00ff */
[----:B------:R-:W-:Y:S01]  /*0a20*/  ISETP.GE.OR P3, PT, R0, R244, P3 ;  /* 0x000000f40000720c */ /* 0x000fe20001f66670 */
[----:B------:R-:W-:Y:S01]  /*0a30*/  @!P4 IMAD.MOV.U32 R0, RZ, RZ, 0x7f800000 ;  /* 0x7f800000ff00c424 */ /* 0x000fe200078e00ff */
[----:B------:R-:W-:Y:S01]  /*0a40*/  @!P5 MOV R2, 0x7f800000 ;  /* 0x7f8000000002d802 */ /* 0x000fe20000000f00 */
[----:B------:R-:W-:Y:S05]  /*0a50*/  @P0 BRA `(.L_x_2825) ;  /* 0x0000000000300947 */ /* 0x000fea0003800000 */
[----:B------:R-:W-:Y:S01]  /*0a60*/  IADD3 R7, P0, R5, 0x10, RZ ;  /* 0x0000001005077810 */ /* 0x000fe20007f1e0ff */
[----:B-1----:R-:W-:Y:S01]  /*0a70*/  IMAD.MOV.U32 R18, RZ, RZ, R14 ;  /* 0x000000ffff127224 */ /* 0x002fe200078e000e */
        /* <DEDUP_REMOVED lines=10> */
.L_x_2825:
[----:B------:R-:W-:Y:S05]  /*0b20*/  BSYNC B0 ;  /* 0x0000000000007941 */ /* 0x000fea0003800000 */
.L_x_2824:
[----:B------:R-:W-:Y:S04]  /*0b30*/  BSSY B0, `(.L_x_2826) ;  /* 0x000000e000007945 */ /* 0x000fe80003800000 */
[----:B------:R-:W-:Y:S05]  /*0b40*/  @P2 BRA `(.L_x_2827) ;  /* 0x0000000000302947 */ /* 0x000fea0003800000 */
[----:B------:R-:W-:Y:S01]  /*0b50*/  IADD3 R7, P0, R5, 0x20, RZ ;  /* 0x0000002005077810 */ /* 0x000fe20007f1e0ff */
[----:B-1----:R-:W-:Y:S01]  /*0b60*/  IMAD.MOV.U32 R18, RZ, RZ, R14 ;  /* 0x000000ffff127224 */ /* 0x002fe200078e000e */
[----:B------:R-:W-:-:S03]  /*0b70*/  MOV R19, R9 ;  /* 0x0000000900137202 */ /* 0x000fc60000000f00 */
[----:B------:R-:W-:Y:S02]  /*0b80*/  IMAD.X R6, RZ, RZ, R4, P0 ;  /* 0x000000ffff067224 */ /* 0x000fe400000e0604 */
[----:B------:R-:W-:-:S04]  /*0b90*/  IMAD.WIDE.U32 R18, R16, R7, R18 ;  /* 0x0000000710127225 */ /* 0x000fc800078e0012 */
[----:B------:R-:W-:Y:S01]  /*0ba0*/  IMAD R6, R6, R16, RZ ;  /* 0x0000001006067224 */ /* 0x000fe200078e02ff */
[----:B--2--5:R-:W-:-:S03]  /*0bb0*/  LEA R20, P0, R18, R10, 0x1 ;  /* 0x0000000a12147211 */ /* 0x024fc600078008ff */
[----:B------:R-:W-:-:S05]  /*0bc0*/  IMAD R6, R17, R7, R6 ;  /* 0x0000000711067224 */ /* 0x000fca00078e0206 */
[----:B------:R-:W-:-:S04]  /*0bd0*/  IADD3 R6, R19, R6, RZ ;  /* 0x0000000613067210 */ /* 0x000fc80007ffe0ff */
[----:B------:R-:W-:-:S05]  /*0be0*/  LEA.HI.X R21, R18, R11, R6, 0x1, P0 ;  /* 0x0000000b12157211 */ /* 0x000fca00000f0c06 */
[----:B------:R3:W-:Y:S04]  /*0bf0*/  ST.E.128 desc[UR6][R20.64], RZ ;  /* 0x000000ff14007985 */ /* 0x0007e8000c101d06 */
[----:B------:R3:W-:Y:S02]  /*0c00*/  ST.E.128 desc[UR6][R20.64+0x80], RZ ;  /* 0x000080ff14007985 */ /* 0x0007e4000c101d06 */
.L_x_2827:
[----:B------:R-:W-:Y:S05]  /*0c10*/  BSYNC B0 ;  /* 0x0000000000007941 */ /* 0x000fea0003800000 */
.L_x_2826:
[----:B------:R-:W-:Y:S04]  /*0c20*/  BSSY B0, `(.L_x_2828) ;  /* 0x000000e000007945 */ /* 0x000fe80003800000 */
        /* <DEDUP_REMOVED lines=13> */
.L_x_2829:
[----:B------:R-:W-:Y:S05]  /*0d00*/  BSYNC B0 ;  /* 0x0000000000007941 */ /* 0x000fea0003800000 */
.L_x_2828:
[----:B------:R1:W-:Y:S04]  /*0d10*/  @!P6 ST.E desc[UR6][R12.64], R3 ;  /* 0x000000030c00e985 */ /* 0x0003e8000c101906 */
[----:B------:R2:W-:Y:S04]  /*0d20*/  @!P5 ST.E desc[UR6][R12.64+0x40], R2 ;  /* 0x000040020c00d985 */ /* 0x0005e8000c101906 */
[----:B------:R3:W-:Y:S01]  /*0d30*/  @!P4 ST.E desc[UR6][R12.64+0x80], R0 ;  /* 0x000080000c00c985 */ /* 0x0007e2000c101906 */
[----:B-1----:R-:W-:Y:S02]  /*0d40*/  MOV R3, 0x0 ;  /* 0x0000000000037802 */ /* 0x002fe40000000f00 */
[----:B--2---:R-:W-:-:S04]  /*0d50*/  MOV R2, R240 ;  /* 0x000000f000027202 */ /* 0x004fc80000000f00 */
[----:B---345:R-:W-:Y:S05]  /*0d60*/  @P3 RET.REL.NODEC R2 `(_ZN5flash24flash_fwd_splitkv_kernelI23Flash_fwd_kernel_traitsILi128ELi64ELi128ELi4ELb0ELb0EN7cutlass10bfloat16_tE19Flash_kernel_traitsILi128ELi64ELi128ELi4ES3_EELb1ELb0ELb0ELb0ELb1ELb1ELb0ELb1EEEvNS_16Flash_fwd_paramsE) ;  /* 0xfffffff002a43950 */ /* 0x038fea0003c3ffff */
[----:B------:R-:W-:Y:S02]  /*0d70*/  MOV R0, 0x7f800000 ;  /* 0x7f80000000007802 */ /* 0x000fe40000000f00 */
[----:B------:R-:W-:-:S03]  /*0d80*/  MOV R241, 0x0 ;  /* 0x0000000000f17802 */ /* 0x000fc60000000f00 */
[----:B------:R1:W-:Y:S02]  /*0d90*/  ST.E desc[UR6][R12.64+0xc0], R0 ;  /* 0x0000c0000c007985 */ /* 0x0003e4000c101906 */
[----:B-1----:R-:W-:Y:S05]  /*0da0*/  RET.REL.NODEC R240 `(_ZN5flash24flash_fwd_splitkv_kernelI23Flash_fwd_kernel_traitsILi128ELi64ELi128ELi4ELb0ELb0EN7cutlass10bfloat16_tE19Flash_kernel_traitsILi128ELi64ELi128ELi4ES3_EELb1ELb0ELb0ELb0ELb1ELb1ELb0ELb1EEEvNS_16Flash_fwd_paramsE) ;  /* 0xfffffff0f0947950 */ /* 0x002fea0003c3ffff */
.L_x_2821:
        /* <DEDUP_REMOVED lines=32> */
[----:B-----5:R-:W4:Y:S04]  /*0fb0*/  LD.E.64 R12, desc[UR6][R10.64+0x28] ;  /* 0x000028060a0c7980 */ /* 0x020f28000c101b00 */
        /* <DEDUP_REMOVED lines=26> */
[----:B------:R-:W-:-:S06]  /*1160*/  IMAD.WIDE R2, R8, 0x4, R246 ;  /* 0x0000000408027825 */ /* 0x000fcc00078e02f6 */
[----:B------:R1:W2:Y:S01]  /*1170*/  LD.E R3, desc[UR6][R2.64] ;  /* 0x0000000602037980 */ /* 0x0002a2000c101900 */
[----:B---3--:R-:W-:-:S04]  /*1180*/  IABS R7, R4 ;  /* 0x0000000400077213 */ /* 0x008fc80000000000 */
[----:B-1----:R-:W1:Y:S08]  /*1190*/  I2F.RP R2, R7 ;  /* 0x0000000700027306 */ /* 0x002e700000209400 */
[----:B-1----:R-:W1:Y:S02]  /*11a0*/  MUFU.RCP R2, R2 ;  /* 0x0000000200027308 */ /* 0x002e640000001000 */
[----:B-1----:R-:W-:-:S06]  /*11b0*/  VIADD R2, R2, 0xffffffe ;  /* 0x0ffffffe02027836 */ /* 0x002fcc0000000000 */
[----:B------:R-:W1:Y:S01]  /*11c0*/  F2I.FTZ.U32.TRUNC.NTZ R21, R2 ;  /* 0x0000000200157305 */ /* 0x000e62000021f000 */
        /* <DEDUP_REMOVED lines=34> */
[----:B------:R-:W-:-:S04]  /*13f0*/  IMAD.WIDE.U32 R20, R12, R3, RZ ;  /* 0x000000030c147225 */ /* 0x000fc800078e00ff */
[----:B------:R-:W-:Y:S02]  /*1400*/  IMAD R3, R14, R8, R7 ;  /* 0x000000080e037224 */ /* 0x000fe400078e0207 */
[----:B------:R-:W-:Y:S02]  /*1410*/  IMAD R4, R12, R2, R4 ;  /* 0x000000020c047224 */ /* 0x000fe400078e0204 */
[----:B------:R-:W-:Y:S01]  /*1420*/  IMAD.WIDE.U32 R14, R9, R14, R16 ;  /* 0x0000000e090e7225 */ /* 0x000fe200078e0010 */
[----:B------:R-:W-:-:S03]  /*1430*/  MOV R12, R20 ;  /* 0x00000014000c7202 */ /* 0x000fc60000000f00 */
[----:B------:R-:W-:Y:S01]  /*1440*/  IMAD.IADD R7, R21, 0x1, R4 ;  /* 0x0000000115077824 */ /* 0x000fe200078e0204 */
[----:B------:R-:W-:Y:S02]  /*1450*/  IADD3 R3, R15, R3, RZ ;  /* 0x000000030f037210 */ /* 0x000fe40007ffe0ff */
[----:B------:R-:W-:Y:S01]  /*1460*/  MOV R4, R14 ;  /* 0x0000000e00047202 */ /* 0x000fe20000000f00 */
[----:B------:R-:W-:Y:S05]  /*1470*/  BRA `(.L_x_2832) ;  /* 0x0000000400407947 */ /* 0x000fea0003800000 */
.L_x_2831:
        /* <DEDUP_REMOVED lines=15> */
[----:B------:R-:W2:Y:S01]  /*1570*/  F2I.FTZ.U32.TRUNC.NTZ R9, R0 ;  /* 0x0000000000097305 */ /* 0x000ea2000021f000 */
[----:B------:R-:W-:Y:S02]  /*1580*/  IABS R2, R5 ;  /* 0x0000000500027213 */ /* 0x000fe40000000000 */
[----:B--2---:R-:W-:-:S05]  /*1590*/  IADD3 R0, RZ, -R9, RZ ;  /* 0x80000009ff007210 */ /* 0x004fca0007ffe0ff */
[----:B------:R-:W-:-:S04]  /*15a0*/  IMAD R4, R0, R3, RZ ;  /* 0x0000000300047224 */ /* 0x000fc800078e02ff */
        /* <DEDUP_REMOVED lines=9> */
[-C--:B------:R-:W-:Y:S01]  /*1640*/  @!P0 IADD3 R2, R2, -R3.reuse, RZ ;  /* 0x8000000302028210 */ /* 0x080fe20007ffe0ff */
[----:B------:R-:W-:Y:S01]  /*1650*/  @P3 IMAD.IADD R7, R14, 0x1, R15 ;  /* 0x000000010e073824 */ /* 0x000fe200078e020f */
[----:B------:R-:W-:Y:S02]  /*1660*/  @!P3 IADD3 R27, R27, R0, RZ ;  /* 0x000000001b1bb210 */ /* 0x000fe40007ffe0ff */
[----:B------:R-:W-:Y:S01]  /*1670*/  ISETP.GE.U32.AND P2, PT, R2, R3, PT ;  /* 0x000000030200720c */ /* 0x000fe20003f46070 */
[----:B----4-:R-:W-:Y:S01]  /*1680*/  @!P3 IMAD R0, R25, R13, RZ ;  /* 0x0000000d1900b224 */ /* 0x010fe200078e02ff */
[----:B------:R-:W-:Y:S01]  /*1690*/  LOP3.LUT R3, R241, R5, RZ, 0x3c, !PT ;  /* 0x00000005f1037212 */ /* 0x000fe200078e3cff */
[-C--:B------:R-:W-:Y:S02]  /*16a0*/  @P3 IMAD R9, R43, R7.reuse, RZ ;  /* 0x000000072b093224 */ /* 0x080fe400078e02ff */
[----:B------:R-:W-:Y:S01]  /*16b0*/  @P3 IMAD.WIDE.U32 R28, R42, R7, RZ ;  /* 0x000000072a1c3225 */ /* 0x000fe200078e00ff */
[----:B------:R-:W-:-:S03]  /*16c0*/  ISETP.GE.AND P1, PT, R3, RZ, PT ;  /* 0x000000ff0300720c */ /* 0x000fc60003f26270 */
[----:B------:R-:W-:Y:S01]  /*16d0*/  @!P3 IMAD R0, R24, R6, R0 ;  /* 0x000000061800b224 */ /* 0x000fe200078e0200 */
[----:B------:R-:W-:Y:S01]  /*16e0*/  @!P0 IADD3 R4, R4, 0x1, RZ ;  /* 0x0000000104048810 */ /* 0x000fe20007ffe0ff */
[----:B------:R-:W-:Y:S01]  /*16f0*/  @!P3 IMAD.WIDE.U32 R24, R24, R13, R26 ;  /* 0x0000000d1818b225 */ /* 0x000fe200078e001a */
[----:B------:R-:W-:Y:S02]  /*1700*/  ISETP.NE.AND P0, PT, R5, RZ, PT ;  /* 0x000000ff0500720c */ /* 0x000fe40003f05270 */
[----:B------:R-:W-:Y:S01]  /*1710*/  @!P3 SHF.R.S32.HI R2, RZ, 0x1f, R14 ;  /* 0x0000001fff02b819 */ /* 0x000fe2000001140e */
[----:B------:R-:W-:Y:S01]  /*1720*/  @P3 IMAD.IADD R9, R29, 0x1, R9 ;  /* 0x000000011d093824 */ /* 0x000fe200078e0209 */
[----:B------:R-:W-:Y:S01]  /*1730*/  @P3 MOV R12, R28 ;  /* 0x0000001c000c3202 */ /* 0x000fe20000000f00 */
[----:B------:R-:W-:Y:S01]  /*1740*/  @!P3 IMAD.IADD R9, R25, 0x1, R0 ;  /* 0x000000011909b824 */ /* 0x000fe200078e0200 */
[----:B------:R-:W-:Y:S01]  /*1750*/  LEA R0, R50, 0xffffff80, 0x7 ;  /* 0xffffff8032007811 */ /* 0x000fe200078e38ff */
[----:B------:R-:W-:Y:S01]  /*1760*/  @!P3 IMAD R7, R49, R14, RZ ;  /* 0x0000000e3107b224 */ /* 0x000fe200078e02ff */
[----:B------:R-:W-:-:S02]  /*1770*/  @!P3 MOV R12, R24 ;  /* 0x00000018000cb202 */ /* 0x000fc40000000f00 */
[----:B------:R-:W-:Y:S01]  /*1780*/  @P2 IADD3 R4, R4, 0x1, RZ ;  /* 0x0000000104042810 */ /* 0x000fe20007ffe0ff */
[----:B------:R-:W-:Y:S01]  /*1790*/  @!P3 IMAD R2, R2, R48, R7 ;  /* 0x000000300202b224 */ /* 0x000fe200078e0207 */
[----:B------:R-:W-:Y:S01]  /*17a0*/  SHF.R.S32.HI R6, RZ, 0x1f, R0 ;  /* 0x0000001fff067819 */ /* 0x000fe20000011400 */
[----:B------:R-:W-:Y:S01]  /*17b0*/  @!P3 IMAD.WIDE.U32 R26, R48, R14, RZ ;  /* 0x0000000e301ab225 */ /* 0x000fe200078e00ff */
[----:B------:R-:W-:-:S03]  /*17c0*/  MOV R24, R12 ;  /* 0x0000000c00187202 */ /* 0x000fc60000000f00 */
[----:B------:R-:W-:Y:S01]  /*17d0*/  IMAD.MOV.U32 R25, RZ, RZ, R9 ;  /* 0x000000ffff197224 */ /* 0x000fe200078e0009 */
[----:B------:R-:W-:Y:S01]  /*17e0*/  MOV R9, R4 ;  /* 0x0000000400097202 */ /* 0x000fe20000000f00 */
[----:B------:R-:W-:Y:S01]  /*17f0*/  IMAD R8, R43, R0, RZ ;  /* 0x000000002b087224 */ /* 0x000fe200078e02ff */
[----:B------:R-:W-:Y:S01]  /*1800*/  @!P3 IADD3 R27, R27, R2, RZ ;  /* 0x000000021b1bb210 */ /* 0x000fe20007ffe0ff */
[----:B------:R-:W-:Y:S01]  /*1810*/  IMAD.WIDE.U32 R24, R42, R0, R24 ;  /* 0x000000002a187225 */ /* 0x000fe200078e0018 */
[----:B------:R-:W-:Y:S02]  /*1820*/  @!P1 IADD3 R9, -R9, RZ, RZ ;  /* 0x000000ff09099210 */ /* 0x000fe40007ffe1ff */
[----:B------:R-:W-:Y:S01]  /*1830*/  @!P3 SHF.R.S32.HI R2, RZ, 0x1f, R13 ;  /* 0x0000001fff02b819 */ /* 0x000fe2000001140d */
[----:B------:R-:W-:Y:S01]  /*1840*/  IMAD R8, R6, R42, R8 ;  /* 0x0000002a06087224 */ /* 0x000fe200078e0208 */
[----:B------:R-:W-:Y:S01]  /*1850*/  @!P0 LOP3.LUT R9, RZ, R5, RZ, 0x33, !PT ;  /* 0x00000005ff098212 */ /* 0x000fe200078e33ff */
[----:B------:R-:W-:-:S02]  /*1860*/  @!P3 IMAD R3, R21, R13, RZ ;  /* 0x0000000d1503b224 */ /* 0x000fc400078e02ff */
[----:B------:R-:W-:Y:S01]  /*1870*/  IMAD.IADD R25, R25, 0x1, R8 ;  /* 0x0000000119197824 */ /* 0x000fe200078e0208 */
[----:B------:R-:W-:Y:S01]  /*1880*/  SHF.R.S32.HI R8, RZ, 0x1f, R9 ;  /* 0x0000001fff087819 */ /* 0x000fe20000011409 */
[----:B------:R-:W-:Y:S02]  /*1890*/  @P3 IMAD.IADD R14, R14, 0x1, R15 ;  /* 0x000000010e0e3824 */ /* 0x000fe400078e020f */
[----:B------:R-:W-:Y:S02]  /*18a0*/  @!P3 IMAD R2, R20, R2, R3 ;  /* 0x000000021402b224 */ /* 0x000fe400078e0203 */
[----:B------:R-:W-:Y:S02]  /*18b0*/  IMAD R3, R17, R9, RZ ;  /* 0x0000000911037224 */ /* 0x000fe400078e02ff */
[-C--:B------:R-:W-:Y:S02]  /*18c0*/  @P3 IMAD R7, R49, R14.reuse, RZ ;  /* 0x0000000e31073224 */ /* 0x080fe400078e02ff */
[----:B------:R-:W-:-:S04]  /*18d0*/  @P3 IMAD.WIDE.U32 R14, R48, R14, RZ ;  /* 0x0000000e300e3225 */ /* 0x000fc800078e00ff */
[----:B------:R-:W-:-:S04]  /*18e0*/  @!P3 IMAD.WIDE.U32 R20, R20, R13, R26 ;  /* 0x0000000d1414b225 */ /* 0x000fc800078e001a */
[----:B------:R-:W-:-:S04]  /*18f0*/  IMAD.WIDE.U32 R24, R16, R9, R24 ;  /* 0x0000000910187225 */ /* 0x000fc800078e0018 */
[----:B------:R-:W-:Y:S01]  /*1900*/  IMAD R3, R16, R8, R3 ;  /* 0x0000000810037224 */ /* 0x000fe200078e0203 */
[----:B------:R-:W-:Y:S01]  /*1910*/  @P3 IADD3 R7, R15, R7, RZ ;  /* 0x000000070f073210 */ /* 0x000fe20007ffe0ff */
[----:B------:R-:W-:Y:S01]  /*1920*/  @P3 IMAD.MOV.U32 R12, RZ, RZ, R14 ;  /* 0x000000ffff0c3224 */ /* 0x000fe200078e000e */
[----:B------:R-:W-:Y:S01]  /*1930*/  @!P3 IADD3 R7, R21, R2, RZ ;  /* 0x000000021507b210 */ /* 0x000fe20007ffe0ff */
[----:B------:R-:W-:Y:S01]  /*1940*/  IMAD.MOV.U32 R4, RZ, RZ, R24 ;  /* 0x000000ffff047224 */ /* 0x000fe200078e0018 */
[----:B------:R-:W-:Y:S02]  /*1950*/  @!P3 MOV R12, R20 ;  /* 0x00000014000cb202 */ /* 0x000fe40000000f00 */
[----:B------:R-:W-:Y:S02]  /*1960*/  IADD3 R3, R25, R3, RZ ;  /* 0x0000000319037210 */ /* 0x000fe40007ffe0ff */
[----:B-1----:R-:W-:Y:S02]  /*1970*/  MOV R5, R0 ;  /* 0x0000000000057202 */ /* 0x002fe40000000f00 */
.L_x_2832:
[----:B------:R-:W-:Y:S05]  /*1980*/  BSYNC B0 ;  /* 0x0000000000007941 */ /* 0x000fea0003800000 */
.L_x_2830:
        /* <DEDUP_REMOVED lines=12> */
[----:B-1----:R-:W-:-:S05]  /*1a50*/  IMAD.SHL.U32 R18, R56, 0x8, RZ ;  /* 0x0000000838127824 */ /* 0x002fca00078e00ff */
[----:B------:R-:W-:Y:S02]  /*1a60*/  IADD3 R12, P1, R18, R12, RZ ;  /* 0x0000000c120c7210 */ /* 0x000fe40007f3e0ff */
[----:B------:R-:W-:Y:S01]  /*1a70*/  SHF.R.S32.HI R19, RZ, 0x1f, R18 ;  /* 0x0000001fff137819 */ /* 0x000fe20000011412 */
[----:B-----5:R-:W-:-:S03]  /*1a80*/  IMAD R6, R6, R48, RZ ;  /* 0x0000003006067224 */ /* 0x020fc600078e02ff */
[----:B------:R-:W-:Y:S02]  /*1a90*/  IADD3.X R13, R19, R7, RZ, P1, !PT ;  /* 0x00000007130d7210 */ /* 0x000fe40000ffe4ff */
[----:B------:R-:W-:Y:S01]  /*1aa0*/  SHF.R.S32.HI R166, RZ, 0x3, R166 ;  /* 0x00000003ffa67819 */ /* 0x000fe200000114a6 */
[----:B------:R-:W-:Y:S01]  /*1ab0*/  IMAD R6, R5, R49, R6 ;  /* 0x0000003105067224 */ /* 0x000fe200078e0206 */
[----:B------:R-:W-:Y:S01]  /*1ac0*/  LEA.HI R63, R53, R52, RZ, 0x4 ;  /* 0x00000034353f7211 */ /* 0x000fe200078f20ff */
[----:B------:R-:W-:-:S04]  /*1ad0*/  IMAD.WIDE.U32 R12, R5, R48, R12 ;  /* 0x00000030050c7225 */ /* 0x000fc800078e000c */
[----:B------:R-:W-:Y:S02]  /*1ae0*/  IMAD.SHL.U32 R164, R166, 0x40, RZ ;  /* 0x00000040a6a47824 */ /* 0x000fe400078e00ff */
[----:B------:R-:W-:Y:S01]  /*1af0*/  IMAD.IADD R21, R13, 0x1, R6 ;  /* 0x000000010d157824 */ /* 0x000fe200078e0206 */
[----:B------:R-:W-:Y:S02]  /*1b00*/  LOP3.LUT R13, R63, 0xfffffff0, RZ, 0xc0, !PT ;  /* 0xfffffff03f0d7812 */ /* 0x000fe400078ec0ff */
[----:B------:R-:W-:Y:S02]  /*1b10*/  LOP3.LUT R164, R164, 0x1c0, RZ, 0xc0, !PT ;  /* 0x000001c0a4a47812 */ /* 0x000fe400078ec0ff */
[----:B------:R-:W-:Y:S01]  /*1b20*/  SHF.R.S32.HI R64, RZ, 0x1f, R242 ;  /* 0x0000001fff407819 */ /* 0x000fe200000114f2 */
[----:B------:R-:W-:Y:S01]  /*1b30*/  IMAD.IADD R13, R52, 0x1, -R13 ;  /* 0x00000001340d7824 */ /* 0x000fe200078e0a0d */
[----:B------:R-:W-:Y:S02]  /*1b40*/  LOP3.LUT R5, R164, 0x38, R18, 0xf8, !PT ;  /* 0x00000038a4057812 */ /* 0x000fe400078ef812 */
[----:B------:R-:W-:Y:S01]  /*1b50*/  SHF.R.U32.HI R164, RZ, 0x3, R164 ;  /* 0x00000003ffa47819 */ /* 0x000fe200000116a4 */
[----:B------:R-:W-:Y:S01]  /*1b60*/  IMAD.MOV.U32 R20, RZ, RZ, R12 ;  /* 0x000000ffff147224 */ /* 0x000fe200078e000c */
[----:B------:R-:W-:-:S02]  /*1b70*/  SHF.R.S32.HI R62, RZ, 0x1f, R13 ;  /* 0x0000001fff3e7819 */ /* 0x000fc4000001140d */
[----:B------:R-:W-:Y:S02]  /*1b80*/  LOP3.LUT R164, R5, R164, RZ, 0x3c, !PT ;  /* 0x000000a405a47212 */ /* 0x000fe400078e3cff */
[----:B------:R-:W-:Y:S01]  /*1b90*/  LEA.HI R62, R62, R13, RZ, 0x3 ;  /* 0x0000000d3e3e7211 */ /* 0x000fe200078f18ff */
[----:B------:R-:W-:-:S03]  /*1ba0*/  IMAD R6, R23, R9, RZ ;  /* 0x0000000917067224 */ /* 0x000fc600078e02ff */
[----:B------:R-:W-:Y:S01]  /*1bb0*/  LOP3.LUT R61, R62, 0xfffffff8, RZ, 0xc0, !PT ;  /* 0xfffffff83e3d7812 */ /* 0x000fe200078ec0ff */
[-C--:B------:R-:W-:Y:S02]  /*1bc0*/  IMAD R6, R8, R22.reuse, R6 ;  /* 0x0000001608067224 */ /* 0x080fe400078e0206 */
[----:B------:R-:W-:Y:S01]  /*1bd0*/  IMAD.WIDE.U32 R22, R9, R22, R20 ;  /* 0x0000001609167225 */ /* 0x000fe200078e0014 */
[----:B------:R-:W-:Y:S02]  /*1be0*/  IADD3 R61, R13, -R61, RZ ;  /* 0x8000003d0d3d7210 */ /* 0x000fe40007ffe0ff */
[----:B------:R-:W-:Y:S01]  /*1bf0*/  SHF.R.S32.HI R167, RZ, 0x1f, R166 ;  /* 0x0000001fffa77819 */ /* 0x000fe200000114a6 */
[-C--:B------:R-:W-:Y:S02]  /*1c00*/  IMAD R235, R43, R166.reuse, RZ ;  /* 0x000000a62beb7224 */ /* 0x080fe400078e02ff */
[----:B------:R-:W-:Y:S02]  /*1c10*/  IMAD.IADD R23, R23, 0x1, R6 ;  /* 0x0000000117177824 */ /* 0x000fe400078e0206 */
[----:B------:R-:W-:-:S02]  /*1c20*/  IMAD R238, R49, R166, RZ ;  /* 0x000000a631ee7224 */ /* 0x000fc400078e02ff */
[C---:B------:R-:W-:Y:S02]  /*1c30*/  IMAD R235, R167.reuse, R42, R235 ;  /* 0x0000002aa7eb7224 */ /* 0x040fe400078e02eb */
[-C--:B------:R-:W-:Y:S02]  /*1c40*/  IMAD R238, R167, R48.reuse, R238 ;  /* 0x00000030a7ee7224 */ /* 0x080fe400078e02ee */
[----:B------:R-:W-:Y:S01]  /*1c50*/  IMAD.WIDE.U32 R22, R166, R48, R22 ;  /* 0x00000030a6167225 */ /* 0x000fe200078e0016 */
[----:B------:R-:W-:-:S03]  /*1c60*/  SHF.R.S32.HI R6, RZ, 0x1f, R241 ;  /* 0x0000001fff067819 */ /* 0x000fc600000114f1 */
[----:B------:R-:W-:Y:S02]  /*1c70*/  IMAD.IADD R238, R23, 0x1, R238 ;  /* 0x0000000117ee7824 */ /* 0x000fe400078e02ee */
[----:B------:R-:W-:Y:S01]  /*1c80*/  IMAD.WIDE R168, R243, 0x40, R166 ;  /* 0x00000040f3a87825 */ /* 0x000fe200078e02a6 */
[CC--:B------:R-:W-:Y:S02]  /*1c90*/  LEA.HI R20, R53.reuse, R52.reuse, RZ, 0x6 ;  /* 0x0000003435147211 */ /* 0x0c0fe400078f30ff */
[----:B------:R-:W-:Y:S01]  /*1ca0*/  LEA.HI R53, R53, R52, RZ, 0x5 ;  /* 0x0000003435357211 */ /* 0x000fe200078f28ff */
[----:B------:R-:W-:Y:S01]  /*1cb0*/  IMAD.MOV.U32 R37, RZ, RZ, 0x20 ;  /* 0x00000020ff257424 */ /* 0x000fe200078e00ff */
[----:B------:R-:W-:Y:S01]  /*1cc0*/  MOV R38, 0x10 ;  /* 0x0000001000267802 */ /* 0x000fe20000000f00 */
[----:B------:R-:W-:Y:S01]  /*1cd0*/  IMAD.SHL.U32 R20, R20, 0x8, RZ ;  /* 0x0000000814147824 */ /* 0x000fe200078e00ff */
[----:B------:R-:W-:Y:S01]  /*1ce0*/  LOP3.LUT R54, R53, 0xffffffe0, RZ, 0xc0, !PT ;  /* 0xffffffe035367812 */ /* 0x000fe200078ec0ff */
[C---:B------:R-:W-:Y:S01]  /*1cf0*/  IMAD.SHL.U32 R59, R42.reuse, 0x10, RZ ;  /* 0x000000102a3b7824 */ /* 0x040fe200078e00ff */
[----:B------:R-:W-:-:S02]  /*1d00*/  SHF.L.U64.HI R60, R42, 0x4, R43 ;  /* 0x000000042a3c7819 */ /* 0x000fc4000001022b */
[----:B------:R-:W-:Y:S01]  /*1d10*/  LOP3.LUT R164, R164, 0xfffffe00, R20, 0xf8, !PT ;  /* 0xfffffe00a4a47812 */ /* 0x000fe200078ef814 */
[----:B------:R-:W-:Y:S01]  /*1d20*/  IMAD.IADD R54, R52, 0x1, -R54 ;  /* 0x0000000134367824 */ /* 0x000fe200078e0a36 */
[C---:B------:R-:W-:Y:S02]  /*1d30*/  SHF.L.U64.HI R58, R48.reuse, 0x4, R49 ;  /* 0x00000004303a7819 */ /* 0x040fe40000010231 */
[----:B------:R-:W-:Y:S02]  /*1d40*/  SHF.L.U32 R57, R48, 0x4, RZ ;  /* 0x0000000430397819 */ /* 0x000fe400000006ff */
[----:B------:R-:W-:Y:S02]  /*1d50*/  SHF.R.S32.HI R53, RZ, 0x5, R53 ;  /* 0x00000005ff357819 */ /* 0x000fe40000011435 */
[----:B------:R-:W-:Y:S01]  /*1d60*/  SHF.L.U32 R66, R56, 0x2, RZ ;  /* 0x0000000238427819 */ /* 0x000fe200000006ff */
[----:B--2---:R-:W-:-:S04]  /*1d70*/  @P0 IMAD.WIDE.U32 R30, R26, R245, RZ ;  /* 0x000000f51a1e0225 */ /* 0x004fc800078e00ff */
[----:B---3--:R-:W-:-:S04]  /*1d80*/  @!P0 IMAD R7, R29, R242, RZ ;  /* 0x000000f21d078224 */ /* 0x008fc800078e02ff */
[C---:B------:R-:W-:Y:S02]  /*1d90*/  @!P0 IMAD R7, R28.reuse, R64, R7 ;  /* 0x000000401c078224 */ /* 0x040fe400078e0207 */
[----:B------:R-:W-:Y:S01]  /*1da0*/  @!P0 IMAD.WIDE.U32 R28, R28, R242, RZ ;  /* 0x000000f21c1c8225 */ /* 0x000fe200078e00ff */
[----:B------:R-:W-:-:S03]  /*1db0*/  @P0 MOV R12, R30 ;  /* 0x0000001e000c0202 */ /* 0x000fc60000000f00 */
[----:B------:R-:W-:Y:S02]  /*1dc0*/  @P0 IMAD R5, R27, R245, RZ ;  /* 0x000000f51b050224 */ /* 0x000fe400078e02ff */
[----:B------:R-:W-:Y:S01]  /*1dd0*/  @!P0 IMAD.MOV.U32 R12, RZ, RZ, R28 ;  /* 0x000000ffff0c8224 */ /* 0x000fe200078e001c */
[-C--:B------:R-:W-:Y:S01]  /*1de0*/  @P0 MOV R171, R27.reuse ;  /* 0x0000001b00ab0202 */ /* 0x080fe20000000f00 */
[----:B------:R-:W-:Y:S01]  /*1df0*/  @P0 IMAD.IADD R5, R31, 0x1, R5 ;  /* 0x000000011f050824 */ /* 0x000fe200078e0205 */
[----:B------:R-:W-:Y:S01]  /*1e00*/  @!P0 MOV R171, R27 ;  /* 0x0000001b00ab8202 */ /* 0x000fe20000000f00 */
[--C-:B------:R-:W-:Y:S01]  /*1e10*/  @P0 IMAD.MOV.U32 R170, RZ, RZ, R26.reuse ;  /* 0x000000ffffaa0224 */ /* 0x100fe200078e001a */
[C---:B------:R-:W-:Y:S01]  /*1e20*/  IADD3 R12, P1, R18.reuse, R12, RZ ;  /* 0x0000000c120c7210 */ /* 0x040fe20007f3e0ff */
[----:B------:R-:W-:Y:S02]  /*1e30*/  @!P0 IMAD.IADD R5, R29, 0x1, R7 ;  /* 0x000000011d058824 */ /* 0x000fe400078e0207 */
[----:B------:R-:W-:Y:S01]  /*1e40*/  @!P0 IMAD.MOV.U32 R170, RZ, RZ, R26 ;  /* 0x000000ffffaa8224 */ /* 0x000fe200078e001a */
[----:B------:R-:W-:Y:S01]  /*1e50*/  IADD3 R4, P0, R18, R4, RZ ;  /* 0x0000000412047210 */ /* 0x000fe20007f1e0ff */
[----:B------:R-:W-:-:S04]  /*1e60*/  IMAD.X R13, R19, 0x1, R5, P1 ;  /* 0x00000001130d7824 */ /* 0x000fc800008e0605 */
[----:B------:R-:W-:Y:S01]  /*1e70*/  IMAD.X R5, R19, 0x1, R3, P0 ;  /* 0x0000000113057824 */ /* 0x000fe200000e0603 */
[----:B------:R-:W-:Y:S01]  /*1e80*/  SHF.R.S32.HI R3, RZ, 0x1f, R65 ;  /* 0x0000001fff037819 */ /* 0x000fe20000011441 */
[----:B------:R-:W-:-:S03]  /*1e90*/  IMAD.WIDE.U32 R4, R166, R42, R4 ;  /* 0x0000002aa6047225 */ /* 0x000fc600078e0004 */
[----:B------:R-:W-:Y:S01]  /*1ea0*/  LEA.HI R3, R3, R65, RZ, 0x7 ;  /* 0x0000004103037211 */ /* 0x000fe200078f38ff */
[----:B------:R-:W-:-:S03]  /*1eb0*/  IMAD.IADD R235, R5, 0x1, R235 ;  /* 0x0000000105eb7824 */ /* 0x000fc600078e02eb */
        /* <DEDUP_REMOVED lines=11> */
[----:B------:R-:W-:Y:S01]  /*1f70*/  IMAD.IADD R7, R25, 0x1, R6 ;  /* 0x0000000119077824 */ /* 0x000fe200078e0206 */
[----:B------:R-:W-:Y:S01]  /*1f80*/  MOV R6, R24 ;  /* 0x0000001800067202 */ /* 0x000fe20000000f00 */
[----:B------:R-:W-:-:S04]  /*1f90*/  IMAD R165, R169, R170, RZ ;  /* 0x000000aaa9a57224 */ /* 0x000fc800078e02ff */
[C---:B------:R-:W-:Y:S02]  /*1fa0*/  IMAD R165, R168.reuse, R171, R165 ;  /* 0x000000aba8a57224 */ /* 0x040fe400078e02a5 */
[----:B------:R-:W-:Y:S01]  /*1fb0*/  IMAD.WIDE.U32 R168, R168, R170, R6 ;  /* 0x000000aaa8a87225 */ /* 0x000fe200078e0006 */
[----:B------:R-:W-:Y:S02]  /*1fc0*/  SEL R38, R38, 0xfffffff0, !P1 ;  /* 0xfffffff026267807 */ /* 0x000fe40004800000 */
[----:B------:R-:W-:Y:S01]  /*1fd0*/  SEL R37, R37, 0xffffffe0, !P2 ;  /* 0xffffffe025257807 */ /* 0x000fe20005000000 */
[----:B------:R-:W-:Y:S02]  /*1fe0*/  @!P4 IMAD.MOV.U32 R2, RZ, RZ, RZ ;  /* 0x000000ffff02c224 */ /* 0x000fe400078e00ff */
[----:B------:R-:W-:Y:S01]  /*1ff0*/  IMAD.IADD R165, R169, 0x1, R165 ;  /* 0x00000001a9a57824 */ /* 0x000fe200078e02a5 */
[----:B------:R-:W-:Y:S06]  /*2000*/  @!P0 BRA `(.L_x_2833) ;  /* 0x000000b800648947 */ /* 0x000fec0003800000 */
        /* <DEDUP_REMOVED lines=11> */
[----:B------:R-:W-:Y:S01]  /*20c0*/  IMAD.IADD R2, R2, 0x1, R0 ;  /* 0x0000000102027824 */ /* 0x000fe200078e0200 */
[----:B------:R-:W-:Y:S01]  /*20d0*/  IADD3 R85, P5, P4, R59, R59, R59 ;  /* 0x0000003b3b557210 */ /* 0x000fe20007cbe03b */
[----:B------:R-:W-:Y:S01]  /*20e0*/  IMAD.SHL.U32 R94, R42, 0x20, RZ ;  /* 0x000000202a5e7824 */ /* 0x000fe200078e00ff */
[C-C-:B------:R-:W-:Y:S01]  /*20f0*/  SHF.L.U64.HI R77, R48.reuse, 0x5, R49.reuse ;  /* 0x00000005304d7819 */ /* 0x140fe20000010231 */
[----:B------:R-:W-:Y:S01]  /*2100*/  IMAD.SHL.U32 R76, R48, 0x20, RZ ;  /* 0x00000020304c7824 */ /* 0x000fe200078e00ff */
[----:B------:R-:W-:Y:S01]  /*2110*/  IADD3.X R84, R60, R60, R60, P5, P4 ;  /* 0x0000003c3c547210 */ /* 0x000fe20002fe843c */
[C---:B------:R-:W-:Y:S01]  /*2120*/  IMAD R75, R49.reuse, 0x60, RZ ;  /* 0x00000060314b7824 */ /* 0x040fe200078e02ff */
[C---:B------:R-:W-:Y:S01]  /*2130*/  SHF.L.U64.HI R74, R48.reuse, 0x6, R49 ;  /* 0x00000006304a7819 */ /* 0x040fe20000010231 */
[----:B------:R-:W-:Y:S01]  /*2140*/  IMAD R70, R49, 0xe0, RZ ;  /* 0x000000e031467824 */ /* 0x000fe200078e02ff */
[C---:B------:R-:W-:Y:S01]  /*2150*/  SHF.L.U32 R73, R48.reuse, 0x6, RZ ;  /* 0x0000000630497819 */ /* 0x040fe200000006ff */
[----:B------:R-:W-:Y:S01]  /*2160*/  IMAD.WIDE.U32 R180, R48, 0x60, RZ ;  /* 0x0000006030b47825 */ /* 0x000fe200078e00ff */
[----:B------:R-:W-:-:S02]  /*2170*/  SHF.L.U64.HI R95, R42, 0x5, R43 ;  /* 0x000000052a5f7819 */ /* 0x000fc4000001022b */
[----:B------:R-:W-:Y:S01]  /*2180*/  SHF.L.U64.HI R77, R76, 0x1, R77 ;  /* 0x000000014c4d7819 */ /* 0x000fe2000001024d */
[----:B------:R-:W-:Y:S01]  /*2190*/  IMAD.WIDE.U32 R174, R48, 0xe0, RZ ;  /* 0x000000e030ae7825 */ /* 0x000fe200078e00ff */
[----:B------:R-:W-:Y:S02]  /*21a0*/  SHF.L.U64.HI R74, R73, 0x1, R74 ;  /* 0x00000001494a7819 */ /* 0x000fe4000001024a */
        /* <DEDUP_REMOVED lines=9> */
[----:B------:R-:W-:Y:S02]  /*2240*/  IADD3 R75, R181, R75, RZ ;  /* 0x0000004bb54b7210 */ /* 0x000fe40007ffe0ff */
[----:B------:R-:W-:Y:S01]  /*2250*/  IADD3 R70, R175, R70, RZ ;  /* 0x00000046af467210 */ /* 0x000fe20007ffe0ff */
[C---:B------:R-:W-:Y:S02]  /*2260*/  VIADD R69, R166.reuse, 0x10 ;  /* 0x00000010a6457836 */ /* 0x040fe40000000000 */
[C---:B------:R-:W-:Y:S02]  /*2270*/  VIADD R67, R166.reuse, 0x30 ;  /* 0x00000030a6437836 */ /* 0x040fe40000000000 */
[C---:B------:R-:W-:Y:S02]  /*2280*/  VIADD R162, R166.reuse, 0x40 ;  /* 0x00000040a6a27836 */ /* 0x040fe40000000000 */
[----:B------:R-:W-:-:S02]  /*2290*/  VIADD R160, R166, 0x60 ;  /* 0x00000060a6a07836 */ /* 0x000fc40000000000 */
[----:B------:R-:W-:Y:S02]  /*22a0*/  VIADD R159, R166, 0x70 ;  /* 0x00000070a69f7836 */ /* 0x000fe40000000000 */
[----:B------:R-:W-:Y:S02]  /*22b0*/  IMAD.SHL.U32 R90, R42, 0x40, RZ ;  /* 0x000000402a5a7824 */ /* 0x000fe400078e00ff */
[----:B------:R-:W-:Y:S02]  /*22c0*/  IMAD.MOV.U32 R128, RZ, RZ, R235 ;  /* 0x000000ffff807224 */ /* 0x000fe400078e00eb */
[----:B------:R-:W-:Y:S02]  /*22d0*/  IMAD.MOV.U32 R131, RZ, RZ, R239 ;  /* 0x000000ffff837224 */ /* 0x000fe400078e00ef */
[----:B------:R-:W-:Y:S02]  /*22e0*/  IMAD.SHL.U32 R76, R76, 0x2, RZ ;  /* 0x000000024c4c7824 */ /* 0x000fe400078e00ff */
[----:B------:R-:W-:-:S02]  /*22f0*/  IMAD.SHL.U32 R73, R73, 0x2, RZ ;  /* 0x0000000249497824 */ /* 0x000fc400078e00ff */
[----:B------:R-:W-:Y:S02]  /*2300*/  IMAD.IADD R72, R179, 0x1, R72 ;  /* 0x00000001b3487824 */ /* 0x000fe400078e0248 */
        /* <DEDUP_REMOVED lines=16> */
[----:B-----5:R-:W-:Y:S01]  /*2410*/  IMAD R16, R27, R242, RZ ;  /* 0x000000f21b107224 */ /* 0x020fe200078e02ff */
[----:B------:R-:W-:Y:S01]  /*2420*/  IADD3 R31, R31, R3, RZ ;  /* 0x000000031f1f7210 */ /* 0x000fe20007ffe0ff */
[----:B------:R-:W-:Y:S01]  /*2430*/  IMAD.WIDE.U32 R28, R242, R26, R18 ;  /* 0x0000001af21c7225 */ /* 0x000fe200078e0012 */
[----:B------:R-:W-:Y:S02]  /*2440*/  SHF.R.S32.HI R3, RZ, 0x1f, R0 ;  /* 0x0000001fff037819 */ /* 0x000fe40000011400 */
[----:B------:R-:W-:Y:S01]  /*2450*/  SHF.L.U64.HI R111, R182, 0x5, R183 ;  /* 0x00000005b66f7819 */ /* 0x000fe200000102b7 */
[----:B------:R-:W-:Y:S01]  /*2460*/  IMAD.WIDE.U32 R32, R198, 0x30, R196 ;  /* 0x00000030c6207825 */ /* 0x000fe200078e00c4 */
[----:B------:R-:W-:-:S02]  /*2470*/  SHF.L.U32 R112, R182, 0x5, RZ ;  /* 0x00000005b6707819 */ /* 0x000fc400000006ff */
[----:B------:R-:W-:Y:S01]  /*2480*/  LEA.HI R148, R13, R13, RZ, 0x1 ;  /* 0x0000000d0d947211 */ /* 0x000fe200078f08ff */
        /* <DEDUP_REMOVED lines=12> */
[----:B------:R-:W-:-:S02]  /*2550*/  SHF.L.U64.HI R111, R112, 0x1, R111 ;  /* 0x00000001706f7819 */ /* 0x000fc4000001026f */
[----:B------:R-:W-:Y:S01]  /*2560*/  SHF.L.U32 R112, R112, 0x1, RZ ;  /* 0x0000000170707819 */ /* 0x000fe200000006ff */
[----:B------:R-:W-:Y:S01]  /*2570*/  IMAD R12, R199, R0, RZ ;  /* 0x00000000c70c7224 */ /* 0x000fe200078e02ff */
[----:B------:R-:W-:Y:S01]  /*2580*/  IADD3 R192, P0, -R100, R16, RZ ;  /* 0x0000001064c07210 */ /* 0x000fe20007f1e1ff */
[C---:B------:R-:W-:Y:S01]  /*2590*/  IMAD.WIDE.U32 R28, R198.reuse, R0, R28 ;  /* 0x00000000c61c7225 */ /* 0x040fe200078e001c */
[----:B------:R-:W-:Y:S02]  /*25a0*/  SHF.R.S32.HI R144, RZ, 0x1f, R158 ;  /* 0x0000001fff907819 */ /* 0x000fe4000001149e */
[----:B------:R-:W-:Y:S01]  /*25b0*/  IADD3.X R193, ~R99, R103, R17, P0, !PT ;  /* 0x0000006763c17210 */ /* 0x000fe200007fe511 */
[----:B------:R-:W-:Y:S01]  /*25c0*/  IMAD R3, R198, R3, R12 ;  /* 0x00000003c6037224 */ /* 0x000fe200078e020c */
[----:B------:R-:W-:Y:S01]  /*25d0*/  SHF.R.S32.HI R12, RZ, 0x1f, R65 ;  /* 0x0000001fff0c7819 */ /* 0x000fe20000011441 */
[----:B------:R-:W-:Y:S01]  /*25e0*/  IMAD R16, R25, R9, RZ ;  /* 0x0000000919107224 */ /* 0x000fe200078e02ff */
[----:B------:R-:W-:Y:S01]  /*25f0*/  IADD3 R0, P0, -R65, R166, RZ ;  /* 0x000000a641007210 */ /* 0x000fe20007f1e1ff */
[----:B------:R-:W-:-:S02]  /*2600*/  IMAD.IADD R29, R29, 0x1, R3 ;  /* 0x000000011d1d7824 */ /* 0x000fc400078e0203 */
        /* <DEDUP_REMOVED lines=15> */
[----:B------:R-:W-:Y:S01]  /*2700*/  IMAD R122, R12, R198, RZ ;  /* 0x000000c60c7a7224 */ /* 0x000fe200078e02ff */
[----:B------:R-:W-:Y:S01]  /*2710*/  LEA R120, P0, R8, R20, 0x1 ;  /* 0x0000001408787211 */ /* 0x000fe200078008ff */
[----:B------:R-:W-:Y:S02]  /*2720*/  IMAD.MOV.U32 R12, RZ, RZ, R22 ;  /* 0x000000ffff0c7224 */ /* 0x000fe400078e0016 */
[----:B------:R-:W-:Y:S02]  /*2730*/  IMAD.IADD R3, R9, 0x1, R3 ;  /* 0x0000000109037824 */ /* 0x000fe400078e0203 */
[----:B------:R-:W-:Y:S02]  /*2740*/  IMAD R9, R166, R148, R66 ;  /* 0x00000094a6097224 */ /* 0x000fe400078e0242 */
[-C--:B------:R-:W-:Y:S01]  /*2750*/  IMAD R122, R199, R0.reuse, R122 ;  /* 0x00000000c77a7224 */ /* 0x080fe200078e027a */
[----:B------:R-:W-:Y:S01]  /*2760*/  LEA.HI.X R119, R8, R21, R3, 0x1, P0 ;  /* 0x0000001508777211 */ /* 0x000fe200000f0c03 */
[----:B------:R-:W-:Y:S01]  /*2770*/  IMAD.WIDE.U32 R12, R198, R0, R12 ;  /* 0x00000000c60c7225 */ /* 0x000fe200078e000c */
[----:B------:R-:W-:-:S03]  /*2780*/  IADD3 R3, R66, R9, RZ ;  /* 0x0000000942037210 */ /* 0x000fc60007ffe0ff */
[----:B------:R-:W-:Y:S01]  /*2790*/  IMAD R0, R148, R2, RZ ;  /* 0x0000000294007224 */ /* 0x000fe200078e02ff */
[----:B------:R-:W-:Y:S01]  /*27a0*/  LEA R123, P0, R12, R14, 0x1 ;  /* 0x0000000e0c7b7211 */ /* 0x000fe200078008ff */
[----:B------:R-:W-:Y:S01]  /*27b0*/  IMAD.IADD R122, R13, 0x1, R122 ;  /* 0x000000010d7a7824 */ /* 0x000fe200078e027a */
[----:B------:R-:W-:Y:S01]  /*27c0*/  IADD3 R14, R18, 0x40, RZ ;  /* 0x00000040120e7810 */ /* 0x000fe20007ffe0ff */
[----:B------:R-:W-:Y:S01]  /*27d0*/  IMAD.WIDE.U32 R16, R198, 0x30, R190 ;  /* 0x00000030c6107825 */ /* 0x000fe200078e00be */
[----:B------:R-:W-:Y:S02]  /*27e0*/  SHF.R.S32.HI R126, RZ, 0x1f, R0 ;  /* 0x0000001fff7e7819 */ /* 0x000fe40000011400 */
[----:B------:R-:W-:Y:S01]  /*27f0*/  IADD3 R2, P3, R0, R9, RZ ;  /* 0x0000000900027210 */ /* 0x000fe20007f7e0ff */
[----:B------:R-:W-:Y:S01]  /*2800*/  IMAD.SHL.U32 R163, R148, 0x10, RZ ;  /* 0x0000001094a37824 */ /* 0x000fe200078e00ff */
[----:B------:R-:W-:Y:S01]  /*2810*/  IADD3 R0, P2, R0, R3, RZ ;  /* 0x0000000300007210 */ /* 0x000fe20007f5e0ff */
[----:B------:R-:W-:Y:S01]  /*2820*/  IMAD.SHL.U32 R110, R182, 0x10, RZ ;  /* 0x00000010b66e7824 */ /* 0x000fe200078e00ff */
[----:B------:R-:W-:Y:S01]  /*2830*/  LEA.HI.X R122, R12, R15, R122, 0x1, P0 ;  /* 0x0000000f0c7a7211 */ /* 0x000fe200000f0c7a */
[----:B------:R-:W-:Y:S01]  /*2840*/  IMAD.SHL.U32 R12, R2, 0x2, RZ ;  /* 0x00000002020c7824 */ /* 0x000fe200078e00ff */
[----:B------:R-:W-:Y:S01]  /*2850*/  LEA.HI.X.SX32 R9, R9, R126, 0x1, P3 ;  /* 0x0000007e09097211 */ /* 0x000fe200018f0eff */
[----:B------:R-:W-:Y:S01]  /*2860*/  IMAD.SHL.U32 R115, R182, 0x40, RZ ;  /* 0x00000040b6737824 */ /* 0x000fe200078e00ff */
[----:B------:R-:W-:Y:S01]  /*2870*/  IADD3 R104, P1, -R100, R16, RZ ;  /* 0x0000001064687210 */ /* 0x000fe20007f3e1ff */
[C---:B------:R-:W-:Y:S01]  /*2880*/  IMAD R156, R148.reuse, 0x30, RZ ;  /* 0x00000030949c7824 */ /* 0x040fe200078e02ff */
[----:B------:R-:W-:Y:S01]  /*2890*/  LEA.HI.X.SX32 R126, R3, R126, 0x1, P2 ;  /* 0x0000007e037e7211 */ /* 0x000fe200010f0eff */
[----:B------:R-:W-:Y:S01]  /*28a0*/  IMAD.SHL.U32 R154, R148, 0x40, RZ ;  /* 0x00000040949a7824 */ /* 0x000fe200078e00ff */
[----:B------:R-:W-:Y:S01]  /*28b0*/  SHF.L.U32 R127, R0, 0x1, RZ ;  /* 0x00000001007f7819 */ /* 0x000fe200000006ff */
[C---:B------:R-:W-:Y:S01]  /*28c0*/  IMAD R152, R148.reuse, 0x50, RZ ;  /* 0x0000005094987824 */ /* 0x040fe200078e02ff */
[----:B------:R-:W-:Y:S01]  /*28d0*/  IADD3.X R103, ~R99, R103, R17, P1, !PT ;  /* 0x0000006763677210 */ /* 0x000fe20000ffe511 */
[----:B------:R-:W-:Y:S01]  /*28e0*/  IMAD R150, R148, 0x60, RZ ;  /* 0x0000006094967824 */ /* 0x000fe200078e02ff */
[----:B------:R-:W-:Y:S01]  /*28f0*/  SHF.L.U64.HI R126, R0, 0x1, R126 ;  /* 0x00000001007e7819 */ /* 0x000fe2000001027e */
[C---:B------:R-:W-:Y:S01]  /*2900*/  IMAD R113, R183.reuse, 0x60, RZ ;  /* 0x00000060b7717824 */ /* 0x040fe200078e02ff */
[-C--:B------:R-:W-:Y:S01]  /*2910*/  IADD3 R125, P3, R6, R127.reuse, RZ ;  /* 0x0000007f067d7210 */ /* 0x080fe20007f7e0ff */
[C---:B------:R-:W-:Y:S01]  /*2920*/  IMAD R116, R183.reuse, 0xa0, RZ ;  /* 0x000000a0b7747824 */ /* 0x040fe200078e02ff */
[----:B------:R-:W-:Y:S01]  /*2930*/  SHF.L.U64.HI R9, R2, 0x1, R9 ;  /* 0x0000000102097819 */ /* 0x000fe20000010209 */
[----:B------:R-:W-:Y:S01]  /*2940*/  IMAD R117, R183, 0xc0, RZ ;  /* 0x000000c0b7757824 */ /* 0x000fe200078e02ff */
[-C--:B------:R-:W-:Y:S01]  /*2950*/  IADD3 R40, P1, R6, R12.reuse, RZ ;  /* 0x0000000c06287210 */ /* 0x080fe20007f3e0ff */
[--C-:B------:R-:W-:Y:S01]  /*2960*/  IMAD.X R124, R7, 0x1, R126.reuse, P3 ;  /* 0x00000001077c7824 */ /* 0x100fe200018e067e */
[C---:B------:R-:W-:Y:S01]  /*2970*/  IADD3 R127, P2, R4.reuse, R127, RZ ;  /* 0x0000007f047f7210 */ /* 0x040fe20007f5e0ff */
[----:B------:R-:W-:Y:S01]  /*2980*/  IMAD R118, R183, 0xe0, RZ ;  /* 0x000000e0b7767824 */ /* 0x000fe200078e02ff */
[----:B------:R-:W-:Y:S01]  /*2990*/  IADD3 R157, R163, 0x40, RZ ;  /* 0x00000040a39d7810 */ /* 0x000fe20007ffe0ff */
[----:B------:R-:W-:Y:S01]  /*29a0*/  IMAD.X R39, R7, 0x1, R9, P1 ;  /* 0x0000000107277824 */ /* 0x000fe200008e0609 */
[----:B------:R-:W-:Y:S01]  /*29b0*/  IADD3 R12, P0, R4, R12, RZ ;  /* 0x0000000c040c7210 */ /* 0x000fe20007f1e0ff */
[----:B------:R-:W-:Y:S01]  /*29c0*/  IMAD.X R126, R5, 0x1, R126, P2 ;  /* 0x00000001057e7824 */ /* 0x000fe200010e067e */
[----:B------:R-:W-:Y:S01]  /*29d0*/  IADD3 R155, R163, R157, RZ ;  /* 0x0000009da39b7210 */ /* 0x000fe20007ffe0ff */
[----:B------:R-:W-:Y:S01]  /*29e0*/  IMAD.WIDE.U32 R188, R182, 0x60, RZ ;  /* 0x00000060b6bc7825 */ /* 0x000fe200078e00ff */
[----:B------:R-:W-:-:S02]  /*29f0*/  IADD3.X R9, R5, R9, RZ, P0, !PT ;  /* 0x0000000905097210 */ /* 0x000fc400007fe4ff */
[----:B------:R-:W-:Y:S01]  /*2a00*/  IADD3 R87, P2, R85, 0x40, RZ ;  /* 0x0000004055577810 */ /* 0x000fe20007f5e0ff */
[----:B------:R-:W-:Y:S01]  /*2a10*/  IMAD.IADD R153, R163, 0x1, R155 ;  /* 0x00000001a3997824 */ /* 0x000fe200078e029b */
[----:B------:R-:W-:Y:S01]  /*2a20*/  IADD3 R85, P1, P0, R85, 0x40, R59 ;  /* 0x0000004055557810 */ /* 0x000fe2000783e03b */
[----:B------:R-:W-:Y:S01]  /*2a30*/  IMAD.WIDE.U32 R186, R182, 0xa0, RZ ;  /* 0x000000a0b6ba7825 */ /* 0x000fe200078e00ff */
[----:B------:R-:W-:Y:S02]  /*2a40*/  IADD3.X R86, RZ, R84, RZ, P2, !PT ;  /* 0x00000054ff567210 */ /* 0x000fe400017fe4ff */
[----:B------:R-:W-:Y:S01]  /*2a50*/  IADD3.X R84, R84, RZ, R60, P1, P0 ;  /* 0x000000ff54547210 */ /* 0x000fe20000fe043c */
[----:B------:R-:W-:Y:S01]  /*2a60*/  IMAD.WIDE.U32 R184, R182, 0xc0, RZ ;  /* 0x000000c0b6b87825 */ /* 0x000fe200078e00ff */
[----:B------:R-:W-:Y:S02]  /*2a70*/  IADD3 R83, P0, R59, R85, RZ ;  /* 0x000000553b537210 */ /* 0x000fe40007f1e0ff */
[----:B------:R-:W-:Y:S01]  /*2a80*/  IADD3 R151, R163, R153, RZ ;  /* 0x00000099a3977210 */ /* 0x000fe20007ffe0ff */
[----:B------:R-:W-:Y:S01]  /*2a90*/  IMAD R148, R148, 0x70, RZ ;  /* 0x0000007094947824 */ /* 0x000fe200078e02ff */
[----:B------:R-:W-:Y:S01]  /*2aa0*/  IADD3.X R82, R60, R84, RZ, P0, !PT ;  /* 0x000000543c527210 */ /* 0x000fe200007fe4ff */
[----:B------:R-:W-:Y:S01]  /*2ab0*/  IMAD.WIDE.U32 R182, R182, 0xe0, RZ ;  /* 0x000000e0b6b67825 */ /* 0x000fe200078e00ff */
[----:B------:R-:W-:-:S02]  /*2ac0*/  IADD3 R81, P0, R59, R83, RZ ;  /* 0x000000533b517210 */ /* 0x000fc40007f1e0ff */
[----:B------:R-:W-:Y:S01]  /*2ad0*/  IADD3 R149, R163, R151, RZ ;  /* 0x00000097a3957210 */ /* 0x000fe20007ffe0ff */
[----:B------:R-:W-:Y:S01]  /*2ae0*/  IMAD.MOV.U32 R13, RZ, RZ, R50 ;  /* 0x000000ffff0d7224 */ /* 0x000fe200078e0032 */
[C---:B------:R-:W-:Y:S01]  /*2af0*/  IADD3 R93, P3, R59.reuse, 0x40, RZ ;  /* 0x000000403b5d7810 */ /* 0x040fe20007f7e0ff */
[----:B------:R-:W-:Y:S01]  /*2b00*/  IMAD.X R80, R60, 0x1, R82, P0 ;  /* 0x000000013c507824 */ /* 0x000fe200000e0652 */
[----:B------:R-:W-:Y:S01]  /*2b10*/  IADD3 R79, P0, R59, R81, RZ ;  /* 0x000000513b4f7210 */ /* 0x000fe20007f1e0ff */
[----:B------:R-:W-:Y:S01]  /*2b20*/  IMAD.IADD R147, R163, 0x1, R149 ;  /* 0x00000001a3937824 */ /* 0x000fe200078e0295 */
[-C--:B------:R-:W-:Y:S01]  /*2b30*/  IADD3 R106, P1, R104, R98.reuse, RZ ;  /* 0x00000062686a7210 */ /* 0x080fe20007f3e0ff */
[----:B------:R-:W-:Y:S01]  /*2b40*/  IMAD.X R92, RZ, RZ, R60, P3 ;  /* 0x000000ffff5c7224 */ /* 0x000fe200018e063c */
[----:B------:R-:W-:Y:S01]  /*2b50*/  IADD3 R89, P3, R94, 0x40, RZ ;  /* 0x000000405e597810 */ /* 0x000fe20007f7e0ff */
[----:B------:R-:W-:Y:S01]  /*2b60*/  IMAD.X R78, R60, 0x1, R80, P0 ;  /* 0x000000013c4e7824 */ /* 0x000fe200000e0650 */
[----:B------:R-:W-:Y:S01]  /*2b70*/  IADD3 R108, P0, R106, R98, RZ ;  /* 0x000000626a6c7210 */ /* 0x000fe20007f1e0ff */
[----:B------:R-:W-:Y:S01]  /*2b80*/  IMAD.X R105, R103, 0x1, R97, P1 ;  /* 0x0000000167697824 */ /* 0x000fe200008e0661 */
[----:B------:R-:W-:Y:S01]  /*2b90*/  IADD3 R146, R163, R147, RZ ;  /* 0x00000093a3927210 */ /* 0x000fe20007ffe0ff */
[----:B------:R-:W-:Y:S01]  /*2ba0*/  IMAD.SHL.U32 R102, R198, 0x40, RZ ;  /* 0x00000040c6667824 */ /* 0x000fe200078e00ff */
[C---:B------:R-:W-:Y:S01]  /*2bb0*/  SHF.L.U64.HI R109, R110.reuse, 0x1, R109 ;  /* 0x000000016e6d7819 */ /* 0x040fe2000001026d */
[----:B------:R-:W-:Y:S01]  /*2bc0*/  IMAD.X R88, RZ, RZ, R95, P3 ;  /* 0x000000ffff587224 */ /* 0x000fe200018e065f */
[----:B------:R-:W-:Y:S01]  /*2bd0*/  SHF.L.U64.HI R114, R115, 0x1, R114 ;  /* 0x0000000173727819 */ /* 0x000fe20000010272 */
[----:B------:R-:W-:Y:S01]  /*2be0*/  IMAD.SHL.U32 R110, R110, 0x2, RZ ;  /* 0x000000026e6e7824 */ /* 0x000fe200078e00ff */
[----:B------:R-:W-:Y:S01]  /*2bf0*/  IADD3 R116, R187, R116, RZ ;  /* 0x00000074bb747210 */ /* 0x000fe20007ffe0ff */
        /* <DEDUP_REMOVED lines=16> */
[----:B------:R-:W-:Y:S02]  /*2d00*/  SHF.R.S32.HI R132, RZ, 0x1f, R146 ;  /* 0x0000001fff847819 */ /* 0x000fe40000011492 */
[----:B------:R-:W-:-:S07]  /*2d10*/  IADD3.X R107, R105, R97, RZ, P0, !PT ;  /* 0x00000061696b7210 */ /* 0x000fce00007fe4ff */
.L_x_2905:
[----:B------:R-:W-:Y:S01]  /*2d20*/  IMAD.SHL.U32 R16, R13, 0x80, RZ ;  /* 0x000000800d107824 */ /* 0x000fe200078e00ff */
[----:B------:R-:W-:Y:S01]  /*2d30*/  BSSY B2, `(.L_x_2834) ;  /* 0x0000a5a000027945 */ /* 0x000fe20003800000 */
[----:B------:R-:W-:Y:S02]  /*2d40*/  IMAD.MOV.U32 R121, RZ, RZ, R119 ;  /* 0x000000ffff797224 */ /* 0x000fe400078e0077 */
[----:B------:R-:W-:Y:S04]  /*2d50*/  VIADD R15, R16, 0xffffff80 ;  /* 0xffffff80100f7836 */ /* 0x000fe80000000000 */
[--C-:B------:R-:W-:Y:S02]  /*2d60*/  IMAD.IADD R201, R51, 0x1, -R15.reuse ;  /* 0x0000000133c97824 */ /* 0x100fe400078e0a0f */
[----:B------:R-:W-:Y:S03]  /*2d70*/  IMAD.IADD R200, R65, 0x1, -R15 ;  /* 0x0000000141c87824 */ /* 0x000fe600078e0a0f */
[CC--:B------:R-:W-:Y:S02]  /*2d80*/  ISETP.GE.AND P0, PT, R166.reuse, R201.reuse, PT ;  /* 0x000000c9a600720c */ /* 0x0c0fe40003f06270 */
[C---:B------:R-:W-:Y:S02]  /*2d90*/  ISETP.GE.AND P1, PT, R69.reuse, R201, PT ;  /* 0x000000c94500720c */ /* 0x040fe40003f26270 */
[-C--:B------:R-:W-:Y:S02]  /*2da0*/  ISETP.GE.AND P0, PT, R166, R200.reuse, !P0 ;  /* 0x000000c8a600720c */ /* 0x080fe40004706270 */
[----:B------:R-:W-:Y:S11]  /*2db0*/  ISETP.GE.AND P1, PT, R69, R200, !P1 ;  /* 0x000000c84500720c */ /* 0x000ff60004f26270 */
[----:B--234-:R-:W2:Y:S01]  /*2dc0*/  @P0 LD.E.128 R4, desc[UR6][R120.64] ;  /* 0x0000000678040980 */ /* 0x01cea2000c101d00 */
[----:B------:R-:W-:Y:S01]  /*2dd0*/  @P0 IMAD.MOV.U32 R2, RZ, RZ, R131 ;  /* 0x000000ffff020224 */ /* 0x000fe200078e0083 */
[----:B------:R-:W-:Y:S01]  /*2de0*/  @P1 IADD3 R20, P2, R120, R110, RZ ;  /* 0x0000006e78141210 */ /* 0x000fe20007f5e0ff */
[----:B------:R-:W-:Y:S04]  /*2df0*/  @P0 IMAD.MOV.U32 R3, RZ, RZ, R130 ;  /* 0x000000ffff030224 */ /* 0x000fe800078e0082 */
[----:B------:R-:W-:Y:S01]  /*2e00*/  @P1 IMAD.X R21, R119, 0x1, R109, P2 ;  /* 0x0000000177151824 */ /* 0x000fe200010e066d */
[----:B--2---:R1:W-:Y:S04]  /*2e10*/  @P0 ST.E.128 desc[UR6][R2.64], R4 ;  /* 0x0000000402000985 */ /* 0x0043e8000c101d06 */
[----:B-1----:R-:W2:Y:S04]  /*2e20*/  @P0 LD.E.128 R4, desc[UR6][R120.64+0x80] ;  /* 0x0000800678040980 */ /* 0x002ea8000c101d00 */
[----:B--2---:R1:W-:Y:S04]  /*2e30*/  @P0 ST.E.128 desc[UR6][R2.64+0x80], R4 ;  /* 0x0000800402000985 */ /* 0x0043e8000c101d06 */
[----:B-1----:R-:W2:Y:S01]  /*2e40*/  @P1 LD.E.128 R4, desc[UR6][R20.64] ;  /* 0x0000000614041980 */ /* 0x002ea2000c101d00 */
[C---:B------:R-:W-:Y:S04]  /*2e50*/  @P1 LEA R2, P2, R57.reuse, R131, 0x1 ;  /* 0x0000008339021211 */ /* 0x040fe800078408ff */
[----:B------:R-:W-:Y:S02]  /*2e60*/  @P1 LEA.HI.X R3, R57, R130, R58, 0x1, P2 ;  /* 0x0000008239031211 */ /* 0x000fe400010f0c3a */
[CC--:B------:R-:W-:Y:S04]  /*2e70*/  ISETP.GE.AND P2, PT, R68.reuse, R201.reuse, PT ;  /* 0x000000c94400720c */ /* 0x0c0fe80003f46270 */
[----:B------:R-:W-:Y:S01]  /*2e80*/  ISETP.GE.AND P2, PT, R68, R200, !P2 ;  /* 0x000000c84400720c */ /* 0x000fe20005746270 */
[----:B--2---:R1:W-:Y:S04]  /*2e90*/  @P1 ST.E.128 desc[UR6][R2.64], R4 ;  /* 0x0000000402001985 */ /* 0x0043e8000c101d06 */
[----:B-1----:R1:W2:Y:S08]  /*2ea0*/  @P1 LD.E.128 R4, desc[UR6][R20.64+0x80] ;  /* 0x0000800614041980 */ /* 0x0022b0000c101d00 */
[----:B-1----:R-:W-:Y:S05]  /*2eb0*/  @P2 IADD3 R20, P3, R120, R112, RZ ;  /* 0x0000007078142210 */ /* 0x002fea0007f7e0ff */
[----:B------:R-:W-:Y:S01]  /*2ec0*/  @P2 IMAD.X R21, R119, 0x1, R111, P3 ;  /* 0x0000000177152824 */ /* 0x000fe200018e066f */
[----:B--2---:R1:W-:Y:S04]  /*2ed0*/  @P1 ST.E.128 desc[UR6][R2.64+0x80], R4 ;  /* 0x0000800402001985 */ /* 0x0043e8000c101d06 */
[----:B-1----:R-:W2:Y:S01]  /*2ee0*/  @P2 LD.E.128 R4, desc[UR6][R20.64] ;  /* 0x0000000614042980 */ /* 0x002ea2000c101d00 */
[----:B------:R-:W-:Y:S05]  /*2ef0*/  @P2 IADD3 R2, P1, R131, R76, RZ ;  /* 0x0000004c83022210 */ /* 0x000fea0007f3e0ff */
[----:B------:R-:W-:Y:S01]  /*2f00*/  @P2 IMAD.X R3, R130, 0x1, R77, P1 ;  /* 0x0000000182032824 */ /* 0x000fe200008e064d */
        /* <DEDUP_REMOVED lines=10> */
[C---:B------:R-:W-:Y:S04]  /*2fb0*/  ISETP.GE.AND P2, PT, R162.reuse, R201, PT ;  /* 0x000000c9a200720c */ /* 0x040fe80003f46270 */
[-C--:B------:R-:W-:Y:S01]  /*2fc0*/  ISETP.GE.AND P2, PT, R162, R200.reuse, !P2 ;  /* 0x000000c8a200720c */ /* 0x080fe20005746270 */
        /* <DEDUP_REMOVED lines=29> */
[----:B------:R-:W-:Y:S11]  /*31a0*/  ISETP.GE.AND P1, PT, R159, R200, !P1 ;  /* 0x000000c89f00720c */ /* 0x000ff60004f26270 */
[----:B------:R-:W-:Y:S02]  /*31b0*/  @!UPT UIADD3 URZ, URZ, URZ, URZ ;  /* 0x0000003f3f3ff290 */ /* 0x000fe4000fffe03f */
[----:B------:R-:W-:Y:S05]  /*31c0*/  @P1 IADD3 R24, P3, R120, R182, RZ ;  /* 0x000000b678181210 */ /* 0x000fea0007f7e0ff */
[----:B------:R-:W-:Y:S01]  /*31d0*/  @P1 IMAD.X R25, R119, 0x1, R118, P3 ;  /* 0x0000000177191824 */ /* 0x000fe200018e0676 */
[----:B--2---:R1:W-:Y:S04]  /*31e0*/  @P2 ST.E.128 desc[UR6][R2.64], R4 ;  /* 0x0000000402002985 */ /* 0x0043e8000c101d06 */
[----:B-1----:R-:W2:Y:S04]  /*31f0*/  @P2 LD.E.128 R4, desc[UR6][R20.64+0x80] ;  /* 0x0000800614042980 */ /* 0x002ea8000c101d00 */
[----:B--2---:R1:W-:Y:S04]  /*3200*/  @P2 ST.E.128 desc[UR6][R2.64+0x80], R4 ;  /* 0x0000800402002985 */ /* 0x0043e8000c101d06 */
[----:B------:R-:W2:Y:S01]  /*3210*/  @P1 LD.E.128 R20, desc[UR6][R24.64] ;  /* 0x0000000618141980 */ /* 0x000ea2000c101d00 */
[----:B-1----:R-:W-:Y:S05]  /*3220*/  @P1 IADD3 R2, P2, R131, R174, RZ ;  /* 0x000000ae83021210 */ /* 0x002fea0007f5e0ff */
[----:B------:R-:W-:Y:S05]  /*3230*/  @P1 IMAD.X R3, R130, 0x1, R70, P2 ;  /* 0x0000000182031824 */ /* 0x000fea00010e0646 */
[----:B--2---:R1:W-:Y:S04]  /*3240*/  @P1 ST.E.128 desc[UR6][R2.64], R20 ;  /* 0x0000001402001985 */ /* 0x0043e8000c101d06 */
[----:B------:R-:W2:Y:S04]  /*3250*/  @P1 LD.E.128 R4, desc[UR6][R24.64+0x80] ;  /* 0x0000800618041980 */ /* 0x000ea8000c101d00 */
[----:B--2---:R1:W-:Y:S04]  /*3260*/  @P1 ST.E.128 desc[UR6][R2.64+0x80], R4 ;  /* 0x0000800402001985 */ /* 0x0043e8000c101d06 */
[----:B------:R-:W2:Y:S04]  /*3270*/  LD.E R17, desc[UR6][R10.64+0xd0] ;  /* 0x0000d0060a117980 */ /* 0x000ea8000c101900 */
[----:B------:R-:W3:Y:S01]  /*3280*/  LD.E R119, desc[UR6][R10.64+0x130] ;  /* 0x000130060a777980 */ /* 0x000ee2000c101900 */
[----:B--2---:R-:W-:Y:S01]  /*3290*/  ISETP.NE.AND P2, PT, R17, RZ, PT ;  /* 0x000000ff1100720c */ /* 0x004fe20003f45270 */
[----:B---3--:R-:W-:Y:S05]  /*32a0*/  IMAD.U32 R119, R119, -0x80, RZ ;  /* 0xffffff8077777824 */ /* 0x008fea00078e00ff */
[C---:B------:R-:W-:Y:S04]  /*32b0*/  LEA R120, P1, R119.reuse, R120, 0x1 ;  /* 0x0000007877787211 */ /* 0x040fe800078208ff */
[----:B------:R-:W-:Y:S03]  /*32c0*/  LEA.HI.X.SX32 R119, R119, R121, 0x1, P1 ;  /* 0x0000007977777211 */ /* 0x000fe600008f0eff */
[----:B-1----:R-:W-:Y:S06]  /*32d0*/  @!P2 BRA `(.L_x_2835) ;  /* 0x00000098005ca947 */ /* 0x002fec0003800000 */
        /* <DEDUP_REMOVED lines=14> */
[----:B------:R-:W-:Y:S01]  /*33c0*/  ISETP.GE.AND P0, PT, R18, R17, PT ;  /* 0x000000111200720c */ /* 0x000fe20003f06270 */
[----:B------:R-:W-:Y:S01]  /*33d0*/  IMAD.MOV.U32 R35, RZ, RZ, R122 ;  /* 0x000000ffff237224 */ /* 0x000fe200078e007a */
[----:B------:R-:W-:Y:S01]  /*33e0*/  MOV R34, R123 ;  /* 0x0000007b00227202 */ /* 0x000fe20000000f00 */
[----:B------:R-:W-:Y:S01]  /*33f0*/  IMAD.MOV.U32 R45, RZ, RZ, R128 ;  /* 0x000000ffff2d7224 */ /* 0x000fe200078e0080 */
[----:B------:R-:W-:Y:S03]  /*3400*/  MOV R44, R129 ;  /* 0x00000081002c7202 */ /* 0x000fe60000000f00 */
[----:B------:R-:W2:Y:S06]  /*3410*/  LD.E.128 R20, desc[UR6][R34.64] ;  /* 0x0000000622147980 */ /* 0x000eac000c101d00 */
[----:B------:R-:W-:Y:S01]  /*3420*/  @!P0 MOV R8, R12 ;  /* 0x0000000c00088202 */ /* 0x000fe20000000f00 */
[----:B------:R-:W-:Y:S04]  /*3430*/  @!P0 IMAD.MOV.U32 R41, RZ, RZ, R39 ;  /* 0x000000ffff298224 */ /* 0x000fe800078e0027 */
        /* <DEDUP_REMOVED lines=8> */
[C---:B----4-:R-:W-:Y:S02]  /*34c0*/  @!P0 SHF.L.U32 R8, R26.reuse, 0x10, RZ ;  /* 0x000000101a088819 */ /* 0x050fe400000006ff */
[----:B------:R-:W-:Y:S02]  /*34d0*/  @!P0 LOP3.LUT R2, R21, 0xffff0000, RZ, 0xc0, !PT ;  /* 0xffff000015028812 */ /* 0x000fe400078ec0ff */
[----:B------:R-:W-:Y:S01]  /*34e0*/  @!P0 LOP3.LUT R24, R26, 0xffff0000, RZ, 0xc0, !PT ;  /* 0xffff00001a188812 */ /* 0x000fe200078ec0ff */
[C---:B------:R-:W-:Y:S01]  /*34f0*/  @!P0 FMUL.FTZ R29, R0.reuse, R8 ;  /* 0x00000008001d8220 */ /* 0x040fe20000410000 */
[C---:B------:R-:W-:Y:S01]  /*3500*/  @!P0 SHF.L.U32 R25, R27.reuse, 0x10, RZ ;  /* 0x000000101b198819 */ /* 0x040fe200000006ff */
[-C--:B------:R-:W-:Y:S01]  /*3510*/  @!P0 FMUL.FTZ R0, R0, R7.reuse ;  /* 0x0000000700008220 */ /* 0x080fe20000410000 */
[----:B------:R-:W-:Y:S01]  /*3520*/  @!P0 LOP3.LUT R26, R27, 0xffff0000, RZ, 0xc0, !PT ;  /* 0xffff00001b1a8812 */ /* 0x000fe200078ec0ff */
[----:B------:R-:W-:Y:S01]  /*3530*/  @!P0 FFMA.FTZ R29, R3, R7, -R29 ;  /* 0x00000007031d8223 */ /* 0x000fe2000001081d */
[----:B------:R-:W-:Y:S01]  /*3540*/  @!P0 LOP3.LUT R7, R23, 0xffff0000, RZ, 0xc0, !PT ;  /* 0xffff000017078812 */ /* 0x000fe200078ec0ff */
[----:B------:R-:W-:Y:S01]  /*3550*/  @!P0 FFMA.FTZ R0, R8, R3, R0 ;  /* 0x0000000308008223 */ /* 0x000fe20000010000 */
[----:B------:R-:W-:Y:S01]  /*3560*/  @!P0 LOP3.LUT R3, R22, 0xffff0000, RZ, 0xc0, !PT ;  /* 0xffff000016038812 */ /* 0x000fe200078ec0ff */
[----:B------:R-:W-:Y:S02]  /*3570*/  @!P0 IMAD.U32 R8, R21, 0x10000, RZ ;  /* 0x0001000015088824 */ /* 0x000fe400078e00ff */
[C---:B------:R-:W-:Y:S01]  /*3580*/  @!P0 FMUL.FTZ R30, R2.reuse, R24 ;  /* 0x00000018021e8220 */ /* 0x040fe20000410000 */
[-C--:B------:R-:W-:Y:S01]  /*3590*/  @!P0 FMUL.FTZ R2, R2, R6.reuse ;  /* 0x0000000602028220 */ /* 0x080fe20000410000 */
[----:B------:R-:W-:Y:S01]  /*35a0*/  @!P0 F2FP.BF16.F32.PACK_AB R0, R0, R29 ;  /* 0x0000001d0000823e */ /* 0x000fe200000010ff */
[C---:B------:R-:W-:Y:S01]  /*35b0*/  @!P0 FMUL.FTZ R31, R3.reuse, R25 ;  /* 0x00000019031f8220 */ /* 0x040fe20000410000 */
[----:B------:R-:W-:Y:S01]  /*35c0*/  @!P0 FFMA.FTZ R30, R8, R6, -R30 ;  /* 0x00000006081e8223 */ /* 0x000fe2000001081e */
[----:B------:R-:W-:Y:S01]  /*35d0*/  @!P0 SHF.L.U32 R6, R22, 0x10, RZ ;  /* 0x0000001016068819 */ /* 0x000fe200000006ff */
[----:B------:R-:W-:Y:S01]  /*35e0*/  @!P0 FMUL.FTZ R3, R3, R4 ;  /* 0x0000000403038220 */ /* 0x000fe20000410000 */
[----:B------:R-:W-:Y:S01]  /*35f0*/  @!P0 MOV R20, R0 ;  /* 0x0000000000148202 */ /* 0x000fe20000000f00 */
[----:B------:R-:W-:Y:S02]  /*3600*/  @!P0 IMAD.U32 R27, R23, 0x10000, RZ ;  /* 0x00010000171b8824 */ /* 0x000fe400078e00ff */
[C---:B------:R-:W-:Y:S01]  /*3610*/  @!P0 FMUL.FTZ R32, R7.reuse, R26 ;  /* 0x0000001a07208220 */ /* 0x040fe20000410000 */
[----:B------:R-:W-:Y:S01]  /*3620*/  @!P0 FFMA.FTZ R31, R6, R4, -R31 ;  /* 0x00000004061f8223 */ /* 0x000fe2000001081f */
[-C--:B------:R-:W-:Y:S01]  /*3630*/  @!P0 FMUL.FTZ R4, R7, R5.reuse ;  /* 0x0000000507048220 */ /* 0x080fe20000410000 */
[----:B------:R-:W-:Y:S01]  /*3640*/  @!P0 FFMA.FTZ R2, R24, R8, R2 ;  /* 0x0000000818028223 */ /* 0x000fe20000010002 */
[----:B------:R-:W-:Y:S01]  /*3650*/  @!P0 FFMA.FTZ R3, R25, R6, R3 ;  /* 0x0000000619038223 */ /* 0x000fe20000010003 */
[----:B------:R-:W-:Y:S01]  /*3660*/  @!P0 FFMA.FTZ R32, R27, R5, -R32 ;  /* 0x000000051b208223 */ /* 0x000fe20000010820 */
[----:B------:R-:W-:Y:S02]  /*3670*/  @!P0 FFMA.FTZ R4, R26, R27, R4 ;  /* 0x0000001b1a048223 */ /* 0x000fe40000010004 */
[----:B------:R-:W-:Y:S02]  /*3680*/  @!P0 F2FP.BF16.F32.PACK_AB R2, R2, R30 ;  /* 0x0000001e0202823e */ /* 0x000fe400000010ff */
[----:B------:R-:W-:Y:S02]  /*3690*/  @!P0 F2FP.BF16.F32.PACK_AB R3, R3, R31 ;  /* 0x0000001f0303823e */ /* 0x000fe400000010ff */
[----:B------:R-:W-:Y:S01]  /*36a0*/  @!P0 F2FP.BF16.F32.PACK_AB R4, R4, R32 ;  /* 0x000000200404823e */ /* 0x000fe200000010ff */
[----:B------:R-:W-:Y:S01]  /*36b0*/  @!P0 IMAD.MOV.U32 R21, RZ, RZ, R2 ;  /* 0x000000ffff158224 */ /* 0x000fe200078e0002 */
[----:B------:R-:W-:Y:S03]  /*36c0*/  @!P0 MOV R22, R3 ;  /* 0x0000000300168202 */ /* 0x000fe60000000f00 */
[----:B------:R-:W-:Y:S01]  /*36d0*/  @!P0 IMAD.MOV.U32 R23, RZ, RZ, R4 ;  /* 0x000000ffff178224 */ /* 0x000fe200078e0004 */
[----:B------:R-:W-:Y:S04]  /*36e0*/  ISETP.GE.AND P0, PT, R14, R17, PT ;  /* 0x000000110e00720c */ /* 0x000fe80003f06270 */
[----:B------:R1:W-:Y:S09]  /*36f0*/  ST.E.128 desc[UR6][R44.64], R20 ;  /* 0x000000142c007985 */ /* 0x0003f2000c101d06 */
[----:B------:R-:W-:Y:S02]  /*3700*/  @!P0 MOV R41, R39 ;  /* 0x0000002700298202 */ /* 0x000fe40000000f00 */
[----:B------:R-:W-:Y:S03]  /*3710*/  @!P0 MOV R8, R12 ;  /* 0x0000000c00088202 */ /* 0x000fe60000000f00 */
[----:B------:R-:W2:Y:S06]  /*3720*/  @!P0 LD.E.64 R26, desc[UR6][R40.64+0x40] ;  /* 0x00004006281a8980 */ /* 0x000eac000c101b00 */
[----:B------:R2:W3:Y:S06]  /*3730*/  @!P0 LD.E.64 R2, desc[UR6][R8.64+0x40] ;  /* 0x0000400608028980 */ /* 0x0004ec000c101b00 */
[----:B-1----:R-:W4:Y:S01]  /*3740*/  LD.E.128 R20, desc[UR6][R34.64+0x80] ;  /* 0x0000800622147980 */ /* 0x002f22000c101d00 */
[C---:B--2---:R-:W-:Y:S01]  /*3750*/  @!P0 SHF.L.U32 R8, R26.reuse, 0x10, RZ ;  /* 0x000000101a088819 */ /* 0x044fe200000006ff */
[C---:B------:R-:W-:Y:S01]  /*3760*/  @!P0 IMAD.U32 R25, R27.reuse, 0x10000, RZ ;  /* 0x000100001b198824 */ /* 0x040fe200078e00ff */
[----:B------:R-:W-:Y:S02]  /*3770*/  @!P0 LOP3.LUT R24, R26, 0xffff0000, RZ, 0xc0, !PT ;  /* 0xffff00001a188812 */ /* 0x000fe400078ec0ff */
        /* <DEDUP_REMOVED lines=8> */
[C---:B------:R-:W-:Y:S01]  /*3800*/  @!P0 FMUL.FTZ R29, R0.reuse, R8 ;  /* 0x00000008001d8220 */ /* 0x040fe20000410000 */
[----:B------:R-:W-:Y:S01]  /*3810*/  @!P0 SHF.L.U32 R27, R23, 0x10, RZ ;  /* 0x00000010171b8819 */ /* 0x000fe200000006ff */
[-C--:B------:R-:W-:Y:S02]  /*3820*/  @!P0 FMUL.FTZ R0, R0, R7.reuse ;  /* 0x0000000700008220 */ /* 0x080fe40000410000 */
[----:B------:R-:W-:Y:S01]  /*3830*/  @!P0 FFMA.FTZ R29, R3, R7, -R29 ;  /* 0x00000007031d8223 */ /* 0x000fe2000001081d */
[----:B------:R-:W-:Y:S01]  /*3840*/  @!P0 LOP3.LUT R7, R23, 0xffff0000, RZ, 0xc0, !PT ;  /* 0xffff000017078812 */ /* 0x000fe200078ec0ff */
[----:B------:R-:W-:Y:S01]  /*3850*/  @!P0 FFMA.FTZ R0, R8, R3, R0 ;  /* 0x0000000308008223 */ /* 0x000fe20000010000 */
[----:B------:R-:W-:Y:S01]  /*3860*/  @!P0 SHF.L.U32 R8, R21, 0x10, RZ ;  /* 0x0000001015088819 */ /* 0x000fe200000006ff */
[----:B------:R-:W-:Y:S01]  /*3870*/  @!P0 FMUL.FTZ R30, R2, R24 ;  /* 0x00000018021e8220 */ /* 0x000fe20000410000 */
[----:B------:R-:W-:Y:S01]  /*3880*/  @!P0 LOP3.LUT R3, R22, 0xffff0000, RZ, 0xc0, !PT ;  /* 0xffff000016038812 */ /* 0x000fe200078ec0ff */
[-C--:B------:R-:W-:Y:S01]  /*3890*/  @!P0 FMUL.FTZ R2, R2, R6.reuse ;  /* 0x0000000602028220 */ /* 0x080fe20000410000 */
[----:B------:R-:W-:Y:S01]  /*38a0*/  @!P0 F2FP.BF16.F32.PACK_AB R0, R0, R29 ;  /* 0x0000001d0000823e */ /* 0x000fe200000010ff */
[----:B------:R-:W-:Y:S01]  /*38b0*/  @!P0 FFMA.FTZ R30, R8, R6, -R30 ;  /* 0x00000006081e8223 */ /* 0x000fe2000001081e */
[----:B------:R-:W-:Y:S02]  /*38c0*/  @!P0 IMAD.U32 R6, R22, 0x10000, RZ ;  /* 0x0001000016068824 */ /* 0x000fe400078e00ff */
[C---:B------:R-:W-:Y:S01]  /*38d0*/  @!P0 FMUL.FTZ R31, R3.reuse, R25 ;  /* 0x00000019031f8220 */ /* 0x040fe20000410000 */
[----:B------:R-:W-:Y:S01]  /*38e0*/  @!P0 MOV R20, R0 ;  /* 0x0000000000148202 */ /* 0x000fe20000000f00 */
[----:B------:R-:W-:Y:S01]  /*38f0*/  @!P0 FMUL.FTZ R3, R3, R4 ;  /* 0x0000000403038220 */ /* 0x000fe20000410000 */
        /* <DEDUP_REMOVED lines=11> */
[----:B------:R-:W-:Y:S02]  /*39b0*/  @!P0 MOV R22, R3 ;  /* 0x0000000300168202 */ /* 0x000fe40000000f00 */
[----:B------:R-:W-:Y:S05]  /*39c0*/  @!P0 MOV R23, R4 ;  /* 0x0000000400178202 */ /* 0x000fea0000000f00 */
[----:B------:R1:W-:Y:S02]  /*39d0*/  ST.E.128 desc[UR6][R44.64+0x80], R20 ;  /* 0x000080142c007985 */ /* 0x0003e4000c101d06 */
.L_x_2838:
[----:B------:R-:W-:Y:S05]  /*39e0*/  BSYNC B0 ;  /* 0x0000000000007941 */ /* 0x000fea0003800000 */
.L_x_2837:
        /* <DEDUP_REMOVED lines=12> */
[C---:B-1----:R-:W-:Y:S01]  /*3ab0*/  LEA R20, P0, R98.reuse, R123, 0x1 ;  /* 0x0000007b62147211 */ /* 0x042fe200078008ff */
[C---:B------:R-:W-:Y:S01]  /*3ac0*/  IMAD.SHL.U32 R30, R163.reuse, 0x2, RZ ;  /* 0x00000002a31e7824 */ /* 0x040fe200078e00ff */
[----:B------:R-:W-:Y:S02]  /*3ad0*/  SHF.L.U64.HI R0, R163, 0x1, R145 ;  /* 0x00000001a3007819 */ /* 0x000fe40000010291 */
[----:B------:R-:W-:Y:S02]  /*3ae0*/  LEA.HI.X R21, R98, R122, R97, 0x1, P0 ;  /* 0x0000007a62157211 */ /* 0x000fe400000f0c61 */
[C---:B------:R-:W-:Y:S04]  /*3af0*/  LEA R44, P0, R59.reuse, R129, 0x1 ;  /* 0x000000813b2c7211 */ /* 0x040fe800078008ff */
[----:B------:R-:W-:Y:S01]  /*3b00*/  LEA.HI.X R45, R59, R128, R60, 0x1, P0 ;  /* 0x000000803b2d7211 */ /* 0x000fe200000f0c3c */
[----:B------:R-:W2:Y:S01]  /*3b10*/  LD.E.128 R20, desc[UR6][R20.64] ;  /* 0x0000000614147980 */ /* 0x000ea2000c101d00 */
[----:B------:R-:W-:Y:S05]  /*3b20*/  IADD3 R24, P0, R30, R12, RZ ;  /* 0x0000000c1e187210 */ /* 0x000fea0007f1e0ff */
[----:B------:R-:W-:Y:S01]  /*3b30*/  IMAD.X R25, R0, 0x1, R9, P0 ;  /* 0x0000000100197824 */ /* 0x000fe200000e0609 */
[----:B------:R-:W-:Y:S04]  /*3b40*/  IADD3 R30, P0, R30, R40, RZ ;  /* 0x000000281e1e7210 */ /* 0x000fe80007f1e0ff */
[----:B------:R-:W-:Y:S02]  /*3b50*/  IADD3.X R31, R0, R39, RZ, P0, !PT ;  /* 0x00000027001f7210 */ /* 0x000fe400007fe4ff */
[----:B------:R-:W-:Y:S11]  /*3b60*/  ISETP.GE.AND P0, PT, R18, R17, PT ;  /* 0x000000111200720c */ /* 0x000ff60003f06270 */
[----:B------:R-:W-:Y:S02]  /*3b70*/  @!UPT UIADD3 URZ, URZ, URZ, URZ ;  /* 0x0000003f3f3ff290 */ /* 0x000fe4000fffe03f */
[----:B------:R-:W3:Y:S06]  /*3b80*/  @!P0 LD.E.64 R28, desc[UR6][R30.64] ;  /* 0x000000061e1c8980 */ /* 0x000eec000c101b00 */
[----:B------:R-:W4:Y:S01]  /*3b90*/  @!P0 LD.E.64 R2, desc[UR6][R24.64] ;  /* 0x0000000618028980 */ /* 0x000f22000c101b00 */
[----:B--2---:R-:W-:Y:S02]  /*3ba0*/  @!P0 LOP3.LUT R0, R20, 0xffff0000, RZ, 0xc0, !PT ;  /* 0xffff000014008812 */ /* 0x004fe400078ec0ff */
[C---:B---3--:R-:W-:Y:S01]  /*3bb0*/  @!P0 SHF.L.U32 R8, R28.reuse, 0x10, RZ ;  /* 0x000000101c088819 */ /* 0x048fe200000006ff */
[C---:B------:R-:W-:Y:S01]  /*3bc0*/  @!P0 IMAD.U32 R27, R29.reuse, 0x10000, RZ ;  /* 0x000100001d1b8824 */ /* 0x040fe200078e00ff */
[----:B------:R-:W-:Y:S02]  /*3bd0*/  @!P0 LOP3.LUT R26, R28, 0xffff0000, RZ, 0xc0, !PT ;  /* 0xffff00001c1a8812 */ /* 0x000fe400078ec0ff */
[----:B------:R-:W-:Y:S01]  /*3be0*/  @!P0 LOP3.LUT R28, R29, 0xffff0000, RZ, 0xc0, !PT ;  /* 0xffff00001d1c8812 */ /* 0x000fe200078ec0ff */
[----:B------:R-:W-:Y:S01]  /*3bf0*/  @!P0 FMUL.FTZ R32, R0, R8 ;  /* 0x0000000800208220 */ /* 0x000fe20000410000 */
[C---:B----4-:R-:W-:Y:S01]  /*3c00*/  @!P0 LOP3.LUT R5, R3.reuse, 0xffff0000, RZ, 0xc0, !PT ;  /* 0xffff000003058812 */ /* 0x050fe200078ec0ff */
[C---:B------:R-:W-:Y:S01]  /*3c10*/  @!P0 IMAD.U32 R7, R2.reuse, 0x10000, RZ ;  /* 0x0001000002078824 */ /* 0x040fe200078e00ff */
[----:B------:R-:W-:Y:S01]  /*3c20*/  @!P0 LOP3.LUT R6, R2, 0xffff0000, RZ, 0xc0, !PT ;  /* 0xffff000002068812 */ /* 0x000fe200078ec0ff */
[----:B------:R-:W-:Y:S01]  /*3c30*/  @!P0 IMAD.U32 R4, R3, 0x10000, RZ ;  /* 0x0001000003048824 */ /* 0x000fe200078e00ff */
[----:B------:R-:W-:Y:S01]  /*3c40*/  @!P0 LOP3.LUT R2, R21, 0xffff0000, RZ, 0xc0, !PT ;  /* 0xffff000015028812 */ /* 0x000fe200078ec0ff */
[----:B------:R-:W-:Y:S01]  /*3c50*/  @!P0 IMAD.U32 R3, R20, 0x10000, RZ ;  /* 0x0001000014038824 */ /* 0x000fe200078e00ff */
        /* <DEDUP_REMOVED lines=22> */
[----:B------:R-:W-:Y:S01]  /*3dc0*/  @!P0 IMAD.MOV.U32 R20, RZ, RZ, R0 ;  /* 0x000000ffff148224 */ /* 0x000fe200078e0000 */
[----:B------:R-:W-:Y:S02]  /*3dd0*/  @!P0 F2FP.BF16.F32.PACK_AB R3, R3, R34 ;  /* 0x000000220303823e */ /* 0x000fe400000010ff */
[----:B------:R-:W-:Y:S02]  /*3de0*/  @!P0 MOV R21, R2 ;  /* 0x0000000200158202 */ /* 0x000fe40000000f00 */
[----:B------:R-:W-:Y:S01]  /*3df0*/  @!P0 F2FP.BF16.F32.PACK_AB R4, R4, R35 ;  /* 0x000000230404823e */ /* 0x000fe200000010ff */
[----:B------:R-:W-:Y:S03]  /*3e00*/  @!P0 IMAD.MOV.U32 R22, RZ, RZ, R3 ;  /* 0x000000ffff168224 */ /* 0x000fe600078e0003 */
[----:B------:R-:W-:Y:S02]  /*3e10*/  @!P0 MOV R23, R4 ;  /* 0x0000000400178202 */ /* 0x000fe40000000f00 */
[C---:B------:R-:W-:Y:S03]  /*3e20*/  LEA R4, P0, R196.reuse, R123, 0x1 ;  /* 0x0000007bc4047211 */ /* 0x040fe600078008ff */
[----:B------:R1:W-:Y:S01]  /*3e30*/  ST.E.128 desc[UR6][R44.64], R20 ;  /* 0x000000142c007985 */ /* 0x0003e2000c101d06 */
[----:B------:R-:W-:Y:S02]  /*3e40*/  LEA.HI.X R5, R196, R122, R197, 0x1, P0 ;  /* 0x0000007ac4057211 */ /* 0x000fe400000f0cc5 */
[C---:B------:R-:W-:Y:S04]  /*3e50*/  LEA R32, P0, R93.reuse, R129, 0x1 ;  /* 0x000000815d207211 */ /* 0x040fe800078008ff */
[----:B------:R-:W-:Y:S02]  /*3e60*/  LEA.HI.X R33, R93, R128, R92, 0x1, P0 ;  /* 0x000000805d217211 */ /* 0x000fe400000f0c5c */
[----:B------:R-:W-:Y:S11]  /*3e70*/  ISETP.GE.AND P0, PT, R14, R17, PT ;  /* 0x000000110e00720c */ /* 0x000ff60003f06270 */
[----:B------:R-:W-:Y:S02]  /*3e80*/  @!UPT UIADD3 URZ, URZ, URZ, URZ ;  /* 0x0000003f3f3ff290 */ /* 0x000fe4000fffe03f */
[----:B------:R-:W2:Y:S06]  /*3e90*/  @!P0 LD.E.64 R26, desc[UR6][R30.64+0x40] ;  /* 0x000040061e1a8980 */ /* 0x000eac000c101b00 */
[----:B------:R2:W3:Y:S06]  /*3ea0*/  @!P0 LD.E.64 R2, desc[UR6][R24.64+0x40] ;  /* 0x0000400618028980 */ /* 0x0004ec000c101b00 */
[----:B-1----:R3:W4:Y:S01]  /*3eb0*/  LD.E.128 R20, desc[UR6][R4.64] ;  /* 0x0000000604147980 */ /* 0x002722000c101d00 */
[C---:B--2---:R-:W-:Y:S01]  /*3ec0*/  @!P0 LOP3.LUT R24, R26.reuse, 0xffff0000, RZ, 0xc0, !PT ;  /* 0xffff00001a188812 */ /* 0x044fe200078ec0ff */
[----:B------:R-:W-:Y:S01]  /*3ed0*/  @!P0 IMAD.U32 R8, R26, 0x10000, RZ ;  /* 0x000100001a088824 */ /* 0x000fe200078e00ff */
[C---:B------:R-:W-:Y:S02]  /*3ee0*/  @!P0 SHF.L.U32 R25, R27.reuse, 0x10, RZ ;  /* 0x000000101b198819 */ /* 0x040fe400000006ff */
[----:B------:R-:W-:Y:S02]  /*3ef0*/  @!P0 LOP3.LUT R26, R27, 0xffff0000, RZ, 0xc0, !PT ;  /* 0xffff00001b1a8812 */ /* 0x000fe400078ec0ff */
[C---:B---3--:R-:W-:Y:S01]  /*3f00*/  @!P0 SHF.L.U32 R4, R3.reuse, 0x10, RZ ;  /* 0x0000001003048819 */ /* 0x048fe200000006ff */
[C---:B------:R-:W-:Y:S01]  /*3f10*/  @!P0 IMAD.U32 R7, R2.reuse, 0x10000, RZ ;  /* 0x0001000002078824 */ /* 0x040fe200078e00ff */
[----:B------:R-:W-:Y:S02]  /*3f20*/  @!P0 LOP3.LUT R5, R3, 0xffff0000, RZ, 0xc0, !PT ;  /* 0xffff000003058812 */ /* 0x000fe400078ec0ff */
[----:B------:R-:W-:Y:S02]  /*3f30*/  @!P0 LOP3.LUT R6, R2, 0xffff0000, RZ, 0xc0, !PT ;  /* 0xffff000002068812 */ /* 0x000fe400078ec0ff */
[C---:B----4-:R-:W-:Y:S01]  /*3f40*/  @!P0 LOP3.LUT R0, R20.reuse, 0xffff0000, RZ, 0xc0, !PT ;  /* 0xffff000014008812 */ /* 0x050fe200078ec0ff */
[----:B------:R-:W-:Y:S01]  /*3f50*/  @!P0 IMAD.U32 R3, R20, 0x10000, RZ ;  /* 0x0001000014038824 */ /* 0x000fe200078e00ff */
[----:B------:R-:W-:Y:S02]  /*3f60*/  @!P0 LOP3.LUT R2, R21, 0xffff0000, RZ, 0xc0, !PT ;  /* 0xffff000015028812 */ /* 0x000fe400078ec0ff */
[----:B------:R-:W-:Y:S01]  /*3f70*/  @!P0 SHF.L.U32 R27, R23, 0x10, RZ ;  /* 0x00000010171b8819 */ /* 0x000fe200000006ff */
[C---:B------:R-:W-:Y:S01]  /*3f80*/  @!P0 FMUL.FTZ R28, R0.reuse, R8 ;  /* 0x00000008001c8220 */ /* 0x040fe20000410000 */
[-C--:B------:R-:W-:Y:S01]  /*3f90*/  @!P0 FMUL.FTZ R0, R0, R7.reuse ;  /* 0x0000000700008220 */ /* 0x080fe20000410000 */
[C---:B------:R-:W-:Y:S01]  /*3fa0*/  @!P0 FMUL.FTZ R29, R2.reuse, R24 ;  /* 0x00000018021d8220 */ /* 0x040fe20000410000 */
[----:B------:R-:W-:Y:S01]  /*3fb0*/  @!P0 FMUL.FTZ R2, R2, R6 ;  /* 0x0000000602028220 */ /* 0x000fe20000410000 */
[----:B------:R-:W-:Y:S01]  /*3fc0*/  @!P0 FFMA.FTZ R28, R3, R7, -R28 ;  /* 0x00000007031c8223 */ /* 0x000fe2000001081c */
[----:B------:R-:W-:Y:S01]  /*3fd0*/  @!P0 LOP3.LUT R7, R23, 0xffff0000, RZ, 0xc0, !PT ;  /* 0xffff000017078812 */ /* 0x000fe200078ec0ff */
[----:B------:R-:W-:Y:S01]  /*3fe0*/  @!P0 FFMA.FTZ R0, R8, R3, R0 ;  /* 0x0000000308008223 */ /* 0x000fe20000010000 */
[----:B------:R-:W-:Y:S02]  /*3ff0*/  @!P0 SHF.L.U32 R8, R21, 0x10, RZ ;  /* 0x0000001015088819 */ /* 0x000fe400000006ff */
[----:B------:R-:W-:Y:S01]  /*4000*/  @!P0 LOP3.LUT R3, R22, 0xffff0000, RZ, 0xc0, !PT ;  /* 0xffff000016038812 */ /* 0x000fe200078ec0ff */
[----:B------:R-:W-:Y:S01]  /*4010*/  @!P0 FMUL.FTZ R31, R7, R26 ;  /* 0x0000001a071f8220 */ /* 0x000fe20000410000 */
[----:B------:R-:W-:Y:S01]  /*4020*/  @!P0 F2FP.BF16.F32.PACK_AB R0, R0, R28 ;  /* 0x0000001c0000823e */ /* 0x000fe200000010ff */
[----:B------:R-:W-:Y:S01]  /*4030*/  @!P0 FFMA.FTZ R29, R8, R6, -R29 ;  /* 0x00000006081d8223 */ /* 0x000fe2000001081d */
[----:B------:R-:W-:Y:S02]  /*4040*/  @!P0 IMAD.U32 R6, R22, 0x10000, RZ ;  /* 0x0001000016068824 */ /* 0x000fe400078e00ff */
[C---:B------:R-:W-:Y:S01]  /*4050*/  @!P0 FMUL.FTZ R30, R3.reuse, R25 ;  /* 0x00000019031e8220 */ /* 0x040fe20000410000 */
[----:B------:R-:W-:Y:S01]  /*4060*/  @!P0 FMUL.FTZ R3, R3, R4 ;  /* 0x0000000403038220 */ /* 0x000fe20000410000 */
[----:B------:R-:W-:Y:S01]  /*4070*/  @!P0 FFMA.FTZ R2, R24, R8, R2 ;  /* 0x0000000818028223 */ /* 0x000fe20000010002 */
[-C--:B------:R-:W-:Y:S01]  /*4080*/  @!P0 FFMA.FTZ R31, R27, R5.reuse, -R31 ;  /* 0x000000051b1f8223 */ /* 0x080fe2000001081f */
[----:B------:R-:W-:Y:S01]  /*4090*/  @!P0 FFMA.FTZ R30, R6, R4, -R30 ;  /* 0x00000004061e8223 */ /* 0x000fe2000001081e */
[----:B------:R-:W-:Y:S01]  /*40a0*/  @!P0 FMUL.FTZ R4, R7, R5 ;  /* 0x0000000507048220 */ /* 0x000fe20000410000 */
[----:B------:R-:W-:Y:S01]  /*40b0*/  @!P0 FFMA.FTZ R3, R25, R6, R3 ;  /* 0x0000000619038223 */ /* 0x000fe20000010003 */
[----:B------:R-:W-:Y:S01]  /*40c0*/  @!P0 F2FP.BF16.F32.PACK_AB R2, R2, R29 ;  /* 0x0000001d0202823e */ /* 0x000fe200000010ff */
[----:B------:R-:W-:Y:S02]  /*40d0*/  @!P0 IMAD.MOV.U32 R20, RZ, RZ, R0 ;  /* 0x000000ffff148224 */ /* 0x000fe400078e0000 */
[----:B------:R-:W-:Y:S01]  /*40e0*/  @!P0 FFMA.FTZ R4, R26, R27, R4 ;  /* 0x0000001b1a048223 */ /* 0x000fe20000010004 */
[----:B------:R-:W-:Y:S02]  /*40f0*/  @!P0 F2FP.BF16.F32.PACK_AB R3, R3, R30 ;  /* 0x0000001e0303823e */ /* 0x000fe400000010ff */
[----:B------:R-:W-:Y:S02]  /*4100*/  @!P0 MOV R21, R2 ;  /* 0x0000000200158202 */ /* 0x000fe40000000f00 */
[----:B------:R-:W-:Y:S01]  /*4110*/  @!P0 F2FP.BF16.F32.PACK_AB R4, R4, R31 ;  /* 0x0000001f0404823e */ /* 0x000fe200000010ff */
[----:B------:R-:W-:Y:S03]  /*4120*/  @!P0 IMAD.MOV.U32 R22, RZ, RZ, R3 ;  /* 0x000000ffff168224 */ /* 0x000fe600078e0003 */
[----:B------:R-:W-:Y:S05]  /*4130*/  @!P0 MOV R23, R4 ;  /* 0x0000000400178202 */ /* 0x000fea0000000f00 */
[----:B------:R2:W-:Y:S02]  /*4140*/  ST.E.128 desc[UR6][R32.64], R20 ;  /* 0x0000001420007985 */ /* 0x0005e4000c101d06 */
.L_x_2840:
[----:B------:R-:W-:Y:S05]  /*4150*/  BSYNC B0 ;  /* 0x0000000000007941 */ /* 0x000fea0003800000 */
.L_x_2839:
[----:B------:R-:W-:Y:S04]  /*4160*/  BSSY B0, `(.L_x_2841) ;  /* 0x000006a000007945 */ /* 0x000fe80003800000 */
[----:B------:R-:W-:Y:S05]  /*4170*/  @!P1 BRA `(.L_x_2842) ;  /* 0x0000000400a09947 */ /* 0x000fea0003800000 */
[----:B-12---:R-:W-:Y:S01]  /*4180*/  LEA R20, P1, R100, R123, 0x1 ;  /* 0x0000007b64147211 */ /* 0x006fe200078208ff */
[C---:B------:R-:W-:Y:S01]  /*4190*/  IMAD.SHL.U32 R30, R158.reuse, 0x2, RZ ;  /* 0x000000029e1e7824 */ /* 0x040fe200078e00ff */
[----:B------:R-:W-:Y:S02]  /*41a0*/  SHF.L.U64.HI R0, R158, 0x1, R144 ;  /* 0x000000019e007819 */ /* 0x000fe40000010290 */
[----:B------:R-:W-:Y:S02]  /*41b0*/  LEA.HI.X R21, R100, R122, R99, 0x1, P1 ;  /* 0x0000007a64157211 */ /* 0x000fe400008f0c63 */
[----:B------:R-:W-:Y:S02]  /*41c0*/  IADD3 R24, P1, R30, R12, RZ ;  /* 0x0000000c1e187210 */ /* 0x000fe40007f3e0ff */
[----:B------:R-:W-:Y:S02]  /*41d0*/  ISETP.GE.AND P0, PT, R18, R17, PT ;  /* 0x000000111200720c */ /* 0x000fe40003f06270 */
[----:B------:R-:W2:Y:S01]  /*41e0*/  LD.E.128 R20, desc[UR6][R20.64] ;  /* 0x0000000614147980 */ /* 0x000ea2000c101d00 */
[----:B------:R-:W-:Y:S01]  /*41f0*/  IMAD.X R25, R0, 0x1, R9, P1 ;  /* 0x0000000100197824 */ /* 0x000fe200008e0609 */
[----:B------:R-:W-:Y:S04]  /*4200*/  IADD3 R30, P1, R30, R40, RZ ;  /* 0x000000281e1e7210 */ /* 0x000fe80007f3e0ff */
[----:B------:R-:W-:Y:S02]  /*4210*/  IADD3.X R31, R0, R39, RZ, P1, !PT ;  /* 0x00000027001f7210 */ /* 0x000fe40000ffe4ff */
[----:B------:R-:W-:Y:S03]  /*4220*/  ISETP.GE.AND P1, PT, R14, R17, PT ;  /* 0x000000110e00720c */ /* 0x000fe60003f26270 */
        /* <DEDUP_REMOVED lines=42> */
[C---:B------:R-:W-:Y:S04]  /*44d0*/  LEA R2, P0, R94.reuse, R129, 0x1 ;  /* 0x000000815e027211 */ /* 0x040fe800078008ff */
[----:B------:R-:W-:Y:S02]  /*44e0*/  LEA.HI.X R3, R94, R128, R95, 0x1, P0 ;  /* 0x000000805e037211 */ /* 0x000fe400000f0c5f */
[C---:B------:R-:W-:Y:S03]  /*44f0*/  LEA R4, P0, R194.reuse, R123, 0x1 ;  /* 0x0000007bc2047211 */ /* 0x040fe600078008ff */
[----:B------:R1:W-:Y:S01]  /*4500*/  ST.E.128 desc[UR6][R2.64], R20 ;  /* 0x0000001402007985 */ /* 0x0003e2000c101d06 */
[----:B------:R-:W-:Y:S07]  /*4510*/  LEA.HI.X R5, R194, R122, R195, 0x1, P0 ;  /* 0x0000007ac2057211 */ /* 0x000fee00000f0cc3 */
[----:B------:R-:W2:Y:S06]  /*4520*/  @!P1 LD.E.64 R26, desc[UR6][R30.64+0x40] ;  /* 0x000040061e1a9980 */ /* 0x000eac000c101b00 */
[----:B-1----:R-:W3:Y:S08]  /*4530*/  LD.E.128 R20, desc[UR6][R4.64] ;  /* 0x0000000604147980 */ /* 0x002ef0000c101d00 */
[----:B------:R2:W4:Y:S02]  /*4540*/  @!P1 LD.E.64 R2, desc[UR6][R24.64+0x40] ;  /* 0x0000400618029980 */ /* 0x000524000c101b00 */
[C---:B--2---:R-:W-:Y:S01]  /*4550*/  @!P1 LOP3.LUT R24, R26.reuse, 0xffff0000, RZ, 0xc0, !PT ;  /* 0xffff00001a189812 */ /* 0x044fe200078ec0ff */
[----:B------:R-:W-:Y:S01]  /*4560*/  @!P1 IMAD.U32 R8, R26, 0x10000, RZ ;  /* 0x000100001a089824 */ /* 0x000fe200078e00ff */
[C---:B------:R-:W-:Y:S02]  /*4570*/  @!P1 SHF.L.U32 R25, R27.reuse, 0x10, RZ ;  /* 0x000000101b199819 */ /* 0x040fe400000006ff */
[----:B------:R-:W-:Y:S02]  /*4580*/  @!P1 LOP3.LUT R26, R27, 0xffff0000, RZ, 0xc0, !PT ;  /* 0xffff00001b1a9812 */ /* 0x000fe400078ec0ff */
[----:B---3--:R-:W-:Y:S02]  /*4590*/  @!P1 LOP3.LUT R0, R20, 0xffff0000, RZ, 0xc0, !PT ;  /* 0xffff000014009812 */ /* 0x008fe400078ec0ff */
[----:B------:R-:W-:Y:S03]  /*45a0*/  @!P1 SHF.L.U32 R27, R23, 0x10, RZ ;  /* 0x00000010171b9819 */ /* 0x000fe600000006ff */
[----:B------:R-:W-:Y:S01]  /*45b0*/  @!P1 FMUL.FTZ R28, R0, R8 ;  /* 0x00000008001c9220 */ /* 0x000fe20000410000 */
[C---:B----4-:R-:W-:Y:S01]  /*45c0*/  @!P1 SHF.L.U32 R4, R3.reuse, 0x10, RZ ;  /* 0x0000001003049819 */ /* 0x050fe200000006ff */
[----:B------:R-:W-:Y:S01]  /*45d0*/  @!P1 IMAD.U32 R7, R2, 0x10000, RZ ;  /* 0x0001000002079824 */ /* 0x000fe200078e00ff */
[----:B------:R-:W-:Y:S01]  /*45e0*/  @!P1 LOP3.LUT R5, R3, 0xffff0000, RZ, 0xc0, !PT ;  /* 0xffff000003059812 */ /* 0x000fe200078ec0ff */
[----:B------:R-:W-:Y:S01]  /*45f0*/  @!P1 IMAD.U32 R3, R20, 0x10000, RZ ;  /* 0x0001000014039824 */ /* 0x000fe200078e00ff */
        /* <DEDUP_REMOVED lines=24> */
[----:B------:R-:W-:Y:S01]  /*4780*/  @!P1 F2FP.BF16.F32.PACK_AB R3, R3, R30 ;  /* 0x0000001e0303923e */ /* 0x000fe200000010ff */
[----:B------:R-:W-:Y:S01]  /*4790*/  @!P1 IMAD.MOV.U32 R20, RZ, RZ, R0 ;  /* 0x000000ffff149224 */ /* 0x000fe200078e0000 */
[----:B------:R-:W-:Y:S02]  /*47a0*/  LEA.HI.X R7, R89, R128, R88, 0x1, P0 ;  /* 0x0000008059077211 */ /* 0x000fe400000f0c58 */
[----:B------:R-:W-:Y:S01]  /*47b0*/  @!P1 F2FP.BF16.F32.PACK_AB R4, R4, R31 ;  /* 0x0000001f0404923e */ /* 0x000fe200000010ff */
[----:B------:R-:W-:Y:S01]  /*47c0*/  @!P1 IMAD.MOV.U32 R22, RZ, RZ, R3 ;  /* 0x000000ffff169224 */ /* 0x000fe200078e0003 */
[----:B------:R-:W-:Y:S02]  /*47d0*/  @!P1 MOV R21, R2 ;  /* 0x0000000200159202 */ /* 0x000fe40000000f00 */
[----:B------:R-:W-:Y:S05]  /*47e0*/  @!P1 MOV R23, R4 ;  /* 0x0000000400179202 */ /* 0x000fea0000000f00 */
[----:B------:R3:W-:Y:S02]  /*47f0*/  ST.E.128 desc[UR6][R6.64], R20 ;  /* 0x0000001406007985 */ /* 0x0007e4000c101d06 */
.L_x_2842:
[----:B------:R-:W-:Y:S05]  /*4800*/  BSYNC B0 ;  /* 0x0000000000007941 */ /* 0x000fea0003800000 */
.L_x_2841:
[----:B------:R-:W-:Y:S04]  /*4810*/  BSSY B0, `(.L_x_2843) ;  /* 0x0000070000007945 */ /* 0x000fe80003800000 */
[----:B------:R-:W-:Y:S05]  /*4820*/  @!P6 BRA `(.L_x_2844) ;  /* 0x0000000400b8e947 */ /* 0x000fea0003800000 */
[----:B-123--:R-:W-:Y:S01]  /*4830*/  MOV R21, R122 ;  /* 0x0000007a00157202 */ /* 0x00efe20000000f00 */
[----:B------:R-:W-:Y:S01]  /*4840*/  IMAD.MOV.U32 R20, RZ, RZ, R123 ;  /* 0x000000ffff147224 */ /* 0x000fe200078e007b */
[----:B------:R-:W-:Y:S01]  /*4850*/  SHF.L.U32 R30, R156, 0x1, RZ ;  /* 0x000000019c1e7819 */ /* 0x000fe200000006ff */
[----:B------:R-:W-:Y:S01]  /*4860*/  IMAD R0, R199, 0x60, RZ ;  /* 0x00000060c7007824 */ /* 0x000fe200078e02ff */
[-C--:B------:R-:W-:Y:S01]  /*4870*/  ISETP.GE.AND P0, PT, R18, R17.reuse, PT ;  /* 0x000000111200720c */ /* 0x080fe20003f06270 */
[----:B------:R-:W-:Y:S01]  /*4880*/  IMAD.WIDE.U32 R20, R198, 0x60, R20 ;  /* 0x00000060c6147825 */ /* 0x000fe200078e0014 */
[----:B------:R-:W-:Y:S02]  /*4890*/  IADD3 R24, P6, R30, R12, RZ ;  /* 0x0000000c1e187210 */ /* 0x000fe40007fde0ff */
[----:B------:R-:W-:Y:S02]  /*48a0*/  SHF.L.U64.HI R2, R156, 0x1, R142 ;  /* 0x000000019c027819 */ /* 0x000fe4000001028e */
[----:B------:R-:W-:Y:S02]  /*48b0*/  IADD3 R30, P1, R30, R40, RZ ;  /* 0x000000281e1e7210 */ /* 0x000fe40007f3e0ff */
[----:B------:R-:W-:Y:S01]  /*48c0*/  IADD3 R21, R21, R0, RZ ;  /* 0x0000000015157210 */ /* 0x000fe20007ffe0ff */
[C---:B------:R-:W-:Y:S02]  /*48d0*/  IMAD.X R25, R2.reuse, 0x1, R9, P6 ;  /* 0x0000000102197824 */ /* 0x040fe400030e0609 */
[----:B------:R-:W-:Y:S01]  /*48e0*/  IMAD.X R31, R2, 0x1, R39, P1 ;  /* 0x00000001021f7824 */ /* 0x000fe200008e0627 */
[----:B------:R-:W-:Y:S02]  /*48f0*/  ISETP.GE.AND P1, PT, R14, R17, PT ;  /* 0x000000110e00720c */ /* 0x000fe40003f26270 */
        /* <DEDUP_REMOVED lines=9> */
[C---:B----4-:R-:W-:Y:S01]  /*4990*/  @!P0 SHF.L.U32 R7, R2.reuse, 0x10, RZ ;  /* 0x0000001002078819 */ /* 0x050fe200000006ff */
[C---:B------:R-:W-:Y:S01]  /*49a0*/  @!P0 IMAD.U32 R4, R3.reuse, 0x10000, RZ ;  /* 0x0001000003048824 */ /* 0x040fe200078e00ff */
[----:B------:R-:W-:Y:S01]  /*49b0*/  @!P0 LOP3.LUT R5, R3, 0xffff0000, RZ, 0xc0, !PT ;  /* 0xffff000003058812 */ /* 0x000fe200078ec0ff */
[----:B------:R-:W-:Y:S01]  /*49c0*/  @!P0 IMAD.U32 R29, R23, 0x10000, RZ ;  /* 0x00010000171d8824 */ /* 0x000fe200078e00ff */
[----:B------:R-:W-:Y:S01]  /*49d0*/  @!P0 LOP3.LUT R6, R2, 0xffff0000, RZ, 0xc0, !PT ;  /* 0xffff000002068812 */ /* 0x000fe200078ec0ff */
[----:B------:R-:W-:Y:S01]  /*49e0*/  @!P0 FMUL.FTZ R0, R0, R7 ;  /* 0x0000000700008220 */ /* 0x000fe20000410000 */
[----:B------:R-:W-:Y:S02]  /*49f0*/  @!P0 SHF.L.U32 R3, R20, 0x10, RZ ;  /* 0x0000001014038819 */ /* 0x000fe400000006ff */
[----:B------:R-:W-:Y:S03]  /*4a00*/  @!P0 LOP3.LUT R2, R21, 0xffff0000, RZ, 0xc0, !PT ;  /* 0xffff000015028812 */ /* 0x000fe600078ec0ff */
[----:B------:R-:W-:Y:S01]  /*4a10*/  @!P0 FFMA.FTZ R0, R8, R3, R0 ;  /* 0x0000000308008223 */ /* 0x000fe20000010000 */
[----:B------:R-:W-:Y:S01]  /*4a20*/  @!P0 FFMA.FTZ R32, R3, R7, -R32 ;  /* 0x0000000703208223 */ /* 0x000fe20000010820 */
[----:B------:R-:W-:Y:S01]  /*4a30*/  @!P0 LOP3.LUT R3, R22, 0xffff0000, RZ, 0xc0, !PT ;  /* 0xffff000016038812 */ /* 0x000fe200078ec0ff */
[----:B------:R-:W-:Y:S01]  /*4a40*/  @!P0 FMUL.FTZ R33, R2, R26 ;  /* 0x0000001a02218220 */ /* 0x000fe20000410000 */
[----:B------:R-:W-:Y:S01]  /*4a50*/  @!P0 LOP3.LUT R7, R23, 0xffff0000, RZ, 0xc0, !PT ;  /* 0xffff000017078812 */ /* 0x000fe200078ec0ff */
[----:B------:R-:W-:Y:S01]  /*4a60*/  @!P0 IMAD.U32 R8, R21, 0x10000, RZ ;  /* 0x0001000015088824 */ /* 0x000fe200078e00ff */
[----:B------:R-:W-:Y:S01]  /*4a70*/  @!P0 F2FP.BF16.F32.PACK_AB R0, R0, R32 ;  /* 0x000000200000823e */ /* 0x000fe200000010ff */
[-C--:B------:R-:W-:Y:S01]  /*4a80*/  @!P0 FMUL.FTZ R2, R2, R6.reuse ;  /* 0x0000000602028220 */ /* 0x080fe20000410000 */
        /* <DEDUP_REMOVED lines=16> */
[----:B------:R-:W-:Y:S01]  /*4b90*/  @!P0 MOV R21, R2 ;  /* 0x0000000200158202 */ /* 0x000fe20000000f00 */
[----:B------:R-:W-:Y:S01]  /*4ba0*/  IMAD R5, R43, 0x60, RZ ;  /* 0x000000602b057824 */ /* 0x000fe200078e02ff */
[----:B------:R-:W-:Y:S01]  /*4bb0*/  @!P0 F2FP.BF16.F32.PACK_AB R4, R4, R35 ;  /* 0x000000230404823e */ /* 0x000fe200000010ff */
[----:B------:R-:W-:Y:S01]  /*4bc0*/  IMAD.WIDE.U32 R6, R42, 0x60, R6 ;  /* 0x000000602a067825 */ /* 0x000fe200078e0006 */
[C---:B------:R-:W-:Y:S02]  /*4bd0*/  LEA R28, P6, R192.reuse, R123, 0x1 ;  /* 0x0000007bc01c7211 */ /* 0x040fe400078c08ff */
[----:B------:R-:W-:Y:S01]  /*4be0*/  @!P0 MOV R23, R4 ;  /* 0x0000000400178202 */ /* 0x000fe20000000f00 */
[----:B------:R-:W-:Y:S01]  /*4bf0*/  @!P0 IMAD.MOV.U32 R22, RZ, RZ, R3 ;  /* 0x000000ffff168224 */ /* 0x000fe200078e0003 */
[----:B------:R-:W-:Y:S02]  /*4c00*/  LEA.HI.X R29, R192, R122, R193, 0x1, P6 ;  /* 0x0000007ac01d7211 */ /* 0x000fe400030f0cc1 */
[----:B------:R-:W-:Y:S05]  /*4c10*/  IADD3 R7, R7, R5, RZ ;  /* 0x0000000507077210 */ /* 0x000fea0007ffe0ff */
[----:B------:R1:W-:Y:S08]  /*4c20*/  ST.E.128 desc[UR6][R6.64], R20 ;  /* 0x0000001406007985 */ /* 0x0003f0000c101d06 */
[----:B------:R-:W2:Y:S06]  /*4c30*/  @!P1 LD.E.64 R26, desc[UR6][R30.64+0x40] ;  /* 0x000040061e1a9980 */ /* 0x000eac000c101b00 */
[----:B------:R2:W3:Y:S06]  /*4c40*/  @!P1 LD.E.64 R2, desc[UR6][R24.64+0x40] ;  /* 0x0000400618029980 */ /* 0x0004ec000c101b00 */
[----:B-1----:R-:W4:Y:S01]  /*4c50*/  LD.E.128 R20, desc[UR6][R28.64] ;  /* 0x000000061c147980 */ /* 0x002f22000c101d00 */
        /* <DEDUP_REMOVED lines=43> */
.L_x_2844:
[----:B------:R-:W-:Y:S05]  /*4f10*/  BSYNC B0 ;  /* 0x0000000000007941 */ /* 0x000fea0003800000 */
.L_x_2843:
[----:B------:R-:W-:Y:S04]  /*4f20*/  BSSY B0, `(.L_x_2845) ;  /* 0x000006a000007945 */ /* 0x000fe80003800000 */
[----:B------:R-:W-:Y:S05]  /*4f30*/  @!P5 BRA `(.L_x_2846) ;  /* 0x0000000400a0d947 */ /* 0x000fea0003800000 */
[----:B-1234-:R-:W-:Y:S01]  /*4f40*/  LEA R20, P1, R102, R123, 0x1 ;  /* 0x0000007b66147211 */ /* 0x01efe200078208ff */
[----:B------:R-:W-:Y:S01]  /*4f50*/  IMAD.SHL.U32 R30, R154, 0x2, RZ ;  /* 0x000000029a1e7824 */ /* 0x000fe200078e00ff */
[----:B------:R-:W-:Y:S02]  /*4f60*/  ISETP.GE.AND P0, PT, R18, R17, PT ;  /* 0x000000111200720c */ /* 0x000fe40003f06270 */
[----:B------:R-:W-:Y:S02]  /*4f70*/  LEA.HI.X R21, R102, R122, R101, 0x1, P1 ;  /* 0x0000007a66157211 */ /* 0x000fe400008f0c65 */
[----:B------:R-:W-:Y:S02]  /*4f80*/  IADD3 R24, P5, R30, R12, RZ ;  /* 0x0000000c1e187210 */ /* 0x000fe40007fbe0ff */
[----:B------:R-:W-:Y:S02]  /*4f90*/  SHF.L.U64.HI R0, R154, 0x1, R140 ;  /* 0x000000019a007819 */ /* 0x000fe4000001028c */
[----:B------:R-:W-:Y:S01]  /*4fa0*/  IADD3 R30, P1, R30, R40, RZ ;  /* 0x000000281e1e7210 */ /* 0x000fe20007f3e0ff */
[----:B------:R-:W2:Y:S02]  /*4fb0*/  LD.E.128 R20, desc[UR6][R20.64] ;  /* 0x0000000614147980 */ /* 0x000ea4000c101d00 */
[C---:B------:R-:W-:Y:S01]  /*4fc0*/  IMAD.X R25, R0.reuse, 0x1, R9, P5 ;  /* 0x0000000100197824 */ /* 0x040fe200028e0609 */
        /* <DEDUP_REMOVED lines=32> */
[----:B------:R-:W-:Y:S01]  /*51d0*/  LEA R26, P6, R90, R129, 0x1 ;  /* 0x000000815a1a7211 */ /* 0x000fe200078c08ff */
[----:B------:R-:W-:Y:S01]  /*51e0*/  @!P0 FFMA.FTZ R34, R6, R4, -R34 ;  /* 0x0000000406228223 */ /* 0x000fe20000010822 */
[----:B------:R-:W-:Y:S01]  /*51f0*/  @!P0 FMUL.FTZ R4, R7, R5 ;  /* 0x0000000507048220 */ /* 0x000fe20000410000 */
[----:B------:R-:W-:Y:S01]  /*5200*/  @!P0 FFMA.FTZ R3, R27, R6, R3 ;  /* 0x000000061b038223 */ /* 0x000fe20000010003 */
[----:B------:R-:W-:Y:S01]  /*5210*/  @!P0 F2FP.BF16.F32.PACK_AB R2, R2, R33 ;  /* 0x000000210202823e */ /* 0x000fe200000010ff */
[----:B------:R-:W-:Y:S01]  /*5220*/  @!P0 FFMA.FTZ R35, R29, R5, -R35 ;  /* 0x000000051d238223 */ /* 0x000fe20000010823 */
[----:B------:R-:W-:Y:S01]  /*5230*/  LEA.HI.X R27, R90, R128, R91, 0x1, P6 ;  /* 0x000000805a1b7211 */ /* 0x000fe200030f0c5b */
[----:B------:R-:W-:Y:S01]  /*5240*/  @!P0 FFMA.FTZ R4, R28, R29, R4 ;  /* 0x0000001d1c048223 */ /* 0x000fe20000010004 */
[----:B------:R-:W-:Y:S01]  /*5250*/  @!P0 F2FP.BF16.F32.PACK_AB R3, R3, R34 ;  /* 0x000000220303823e */ /* 0x000fe200000010ff */
[----:B------:R-:W-:Y:S01]  /*5260*/  @!P0 IMAD.MOV.U32 R20, RZ, RZ, R0 ;  /* 0x000000ffff148224 */ /* 0x000fe200078e0000 */
[----:B------:R-:W-:Y:S02]  /*5270*/  @!P0 MOV R21, R2 ;  /* 0x0000000200158202 */ /* 0x000fe40000000f00 */
[----:B------:R-:W-:Y:S01]  /*5280*/  @!P0 F2FP.BF16.F32.PACK_AB R4, R4, R35 ;  /* 0x000000230404823e */ /* 0x000fe200000010ff */
[----:B------:R-:W-:Y:S01]  /*5290*/  @!P0 IMAD.MOV.U32 R22, RZ, RZ, R3 ;  /* 0x000000ffff168224 */ /* 0x000fe200078e0003 */
[C---:B------:R-:W-:Y:S02]  /*52a0*/  LEA R6, P5, R190.reuse, R123, 0x1 ;  /* 0x0000007bbe067211 */ /* 0x040fe400078a08ff */
[----:B------:R-:W-:Y:S02]  /*52b0*/  @!P0 MOV R23, R4 ;  /* 0x0000000400178202 */ /* 0x000fe40000000f00 */
[----:B------:R-:W-:Y:S03]  /*52c0*/  LEA.HI.X R7, R190, R122, R191, 0x1, P5 ;  /* 0x0000007abe077211 */ /* 0x000fe600028f0cbf */
[----:B------:R1:W-:Y:S08]  /*52d0*/  ST.E.128 desc[UR6][R26.64], R20 ;  /* 0x000000141a007985 */ /* 0x0003f0000c101d06 */
[----:B------:R-:W2:Y:S06]  /*52e0*/  @!P1 LD.E.64 R2, desc[UR6][R24.64+0x40] ;  /* 0x0000400618029980 */ /* 0x000eac000c101b00 */
[----:B-1----:R1:W3:Y:S08]  /*52f0*/  LD.E.128 R20, desc[UR6][R6.64] ;  /* 0x0000000606147980 */ /* 0x0022f0000c101d00 */
[----:B------:R-:W4:Y:S01]  /*5300*/  @!P1 LD.E.64 R26, desc[UR6][R30.64+0x40] ;  /* 0x000040061e1a9980 */ /* 0x000f22000c101b00 */
[C---:B--2---:R-:W-:Y:S01]  /*5310*/  @!P1 SHF.L.U32 R4, R3.reuse, 0x10, RZ ;  /* 0x0000001003049819 */ /* 0x044fe200000006ff */
[C---:B-1----:R-:W-:Y:S01]  /*5320*/  @!P1 IMAD.U32 R7, R2.reuse, 0x10000, RZ ;  /* 0x0001000002079824 */ /* 0x042fe200078e00ff */
[----:B------:R-:W-:Y:S02]  /*5330*/  @!P1 LOP3.LUT R5, R3, 0xffff0000, RZ, 0xc0, !PT ;  /* 0xffff000003059812 */ /* 0x000fe400078ec0ff */
[----:B------:R-:W-:Y:S02]  /*5340*/  @!P1 LOP3.LUT R6, R2, 0xffff0000, RZ, 0xc0, !PT ;  /* 0xffff000002069812 */ /* 0x000fe400078ec0ff */
[C---:B---3--:R-:W-:Y:S01]  /*5350*/  @!P1 LOP3.LUT R0, R20.reuse, 0xffff0000, RZ, 0xc0, !PT ;  /* 0xffff000014009812 */ /* 0x048fe200078ec0ff */
[----:B------:R-:W-:Y:S01]  /*5360*/  @!P1 IMAD.U32 R3, R20, 0x10000, RZ ;  /* 0x0001000014039824 */ /* 0x000fe200078e00ff */
[----:B------:R-:W-:Y:S02]  /*5370*/  @!P1 LOP3.LUT R2, R21, 0xffff0000, RZ, 0xc0, !PT ;  /* 0xffff000015029812 */ /* 0x000fe400078ec0ff */
[C---:B----4-:R-:W-:Y:S01]  /*5380*/  @!P1 LOP3.LUT R24, R26.reuse, 0xffff0000, RZ, 0xc0, !PT ;  /* 0xffff00001a189812 */ /* 0x050fe200078ec0ff */
[----:B------:R-:W-:Y:S01]  /*5390*/  @!P1 IMAD.U32 R8, R26, 0x10000, RZ ;  /* 0x000100001a089824 */ /* 0x000fe200078e00ff */
[C---:B------:R-:W-:Y:S02]  /*53a0*/  @!P1 SHF.L.U32 R25, R27.reuse, 0x10, RZ ;  /* 0x000000101b199819 */ /* 0x040fe400000006ff */
[----:B------:R-:W-:Y:S01]  /*53b0*/  @!P1 LOP3.LUT R26, R27, 0xffff0000, RZ, 0xc0, !PT ;  /* 0xffff00001b1a9812 */ /* 0x000fe200078ec0ff */
[C---:B------:R-:W-:Y:S01]  /*53c0*/  @!P1 FMUL.FTZ R28, R0.reuse, R8 ;  /* 0x00000008001c9220 */ /* 0x040fe20000410000 */
[----:B------:R-:W-:Y:S01]  /*53d0*/  @!P1 SHF.L.U32 R27, R23, 0x10, RZ ;  /* 0x00000010171b9819 */ /* 0x000fe200000006ff */
[-C--:B------:R-:W-:Y:S01]  /*53e0*/  @!P1 FMUL.FTZ R0, R0, R7.reuse ;  /* 0x0000000700009220 */ /* 0x080fe20000410000 */
[----:B------:R-:W-:Y:S01]  /*53f0*/  @!P1 FMUL.FTZ R29, R2, R24 ;  /* 0x00000018021d9220 */ /* 0x000fe20000410000 */
        /* <DEDUP_REMOVED lines=17> */
[----:B------:R-:W-:Y:S01]  /*5510*/  LEA R6, P0, R85, R129, 0x1 ;  /* 0x0000008155067211 */ /* 0x000fe200078008ff */
[----:B------:R-:W-:Y:S01]  /*5520*/  @!P1 IMAD.MOV.U32 R20, RZ, RZ, R0 ;  /* 0x000000ffff149224 */ /* 0x000fe200078e0000 */
[----:B------:R-:W-:Y:S01]  /*5530*/  @!P1 F2FP.BF16.F32.PACK_AB R2, R2, R29 ;  /* 0x0000001d0202923e */ /* 0x000fe200000010ff */
[----:B------:R-:W-:Y:S01]  /*5540*/  @!P1 FFMA.FTZ R4, R26, R27, R4 ;  /* 0x0000001b1a049223 */ /* 0x000fe20000010004 */
[----:B------:R-:W-:Y:S02]  /*5550*/  @!P1 F2FP.BF16.F32.PACK_AB R3, R3, R30 ;  /* 0x0000001e0303923e */ /* 0x000fe400000010ff */
[----:B------:R-:W-:Y:S02]  /*5560*/  LEA.HI.X R7, R85, R128, R84, 0x1, P0 ;  /* 0x0000008055077211 */ /* 0x000fe400000f0c54 */
[----:B------:R-:W-:Y:S01]  /*5570*/  @!P1 F2FP.BF16.F32.PACK_AB R4, R4, R31 ;  /* 0x0000001f0404923e */ /* 0x000fe200000010ff */
[----:B------:R-:W-:Y:S01]  /*5580*/  @!P1 IMAD.MOV.U32 R22, RZ, RZ, R3 ;  /* 0x000000ffff169224 */ /* 0x000fe200078e0003 */
[----:B------:R-:W-:Y:S02]  /*5590*/  @!P1 MOV R21, R2 ;  /* 0x0000000200159202 */ /* 0x000fe40000000f00 */
[----:B------:R-:W-:Y:S05]  /*55a0*/  @!P1 MOV R23, R4 ;  /* 0x0000000400179202 */ /* 0x000fea0000000f00 */
[----:B------:R1:W-:Y:S02]  /*55b0*/  ST.E.128 desc[UR6][R6.64], R20 ;  /* 0x0000001406007985 */ /* 0x0003e4000c101d06 */
.L_x_2846:
[----:B------:R-:W-:Y:S05]  /*55c0*/  BSYNC B0 ;  /* 0x0000000000007941 */ /* 0x000fea0003800000 */
.L_x_2845:
[----:B------:R-:W-:Y:S04]  /*55d0*/  BSSY B0, `(.L_x_2847) ;  /* 0x0000070000007945 */ /* 0x000fe80003800000 */
[----:B------:R-:W-:Y:S05]  /*55e0*/  @!P4 BRA `(.L_x_2848) ;  /* 0x0000000400b8c947 */ /* 0x000fea0003800000 */
[----:B-1234-:R-:W-:Y:S01]  /*55f0*/  MOV R21, R122 ;  /* 0x0000007a00157202 */ /* 0x01efe20000000f00 */
        /* <DEDUP_REMOVED lines=109> */
.L_x_2848:
[----:B------:R-:W-:Y:S05]  /*5cd0*/  BSYNC B0 ;  /* 0x0000000000007941 */ /* 0x000fea0003800000 */
.L_x_2847:
        /* <DEDUP_REMOVED lines=112> */
.L_x_2850:
[----:B------:R-:W-:Y:S05]  /*63e0*/  BSYNC B0 ;  /* 0x0000000000007941 */ /* 0x000fea0003800000 */
.L_x_2849:
[----:B------:R-:W-:Y:S04]  /*63f0*/  BSSY B0, `(.L_x_2851) ;  /* 0x0000070000007945 */ /* 0x000fe80003800000 */
[----:B------:R-:W-:Y:S05]  /*6400*/  @!P2 BRA `(.L_x_2852) ;  /* 0x0000000400b8a947 */ /* 0x000fea0003800000 */
[----:B-1234-:R-:W-:Y:S01]  /*6410*/  MOV R21, R122 ;  /* 0x0000007a00157202 */ /* 0x01efe20000000f00 */
[----:B------:R-:W-:Y:S01]  /*6420*/  IMAD.MOV.U32 R20, RZ, RZ, R123 ;  /* 0x000000ffff147224 */ /* 0x000fe200078e007b */
[----:B------:R-:W-:Y:S01]  /*6430*/  SHF.L.U32 R30, R148, 0x1, RZ ;  /* 0x00000001941e7819 */ /* 0x000fe200000006ff */
[----:B------:R-:W-:Y:S01]  /*6440*/  IMAD R0, R199, 0xe0, RZ ;  /* 0x000000e0c7007824 */ /* 0x000fe200078e02ff */
[----:B------:R-:W-:Y:S01]  /*6450*/  ISETP.GE.AND P0, PT, R18, R17, PT ;  /* 0x000000111200720c */ /* 0x000fe20003f06270 */
[----:B------:R-:W-:Y:S01]  /*6460*/  IMAD.WIDE.U32 R20, R198, 0xe0, R20 ;  /* 0x000000e0c6147825 */ /* 0x000fe200078e0014 */
[----:B------:R-:W-:Y:S02]  /*6470*/  IADD3 R24, P2, R30, R12, RZ ;  /* 0x0000000c1e187210 */ /* 0x000fe40007f5e0ff */
[----:B------:R-:W-:Y:S01]  /*6480*/  SHF.L.U64.HI R2, R148, 0x1, R134 ;  /* 0x0000000194027819 */ /* 0x000fe20000010286 */
[----:B------:R-:W-:Y:S01]  /*6490*/  IMAD.MOV.U32 R45, RZ, RZ, R128 ;  /* 0x000000ffff2d7224 */ /* 0x000fe200078e0080 */
[----:B------:R-:W-:Y:S02]  /*64a0*/  IADD3 R30, P1, R30, R40, RZ ;  /* 0x000000281e1e7210 */ /* 0x000fe40007f3e0ff */
[----:B------:R-:W-:Y:S01]  /*64b0*/  IADD3 R21, R21, R0, RZ ;  /* 0x0000000015157210 */ /* 0x000fe20007ffe0ff */
[C---:B------:R-:W-:Y:S01]  /*64c0*/  IMAD.X R25, R2.reuse, 0x1, R9, P2 ;  /* 0x0000000102197824 */ /* 0x040fe200010e0609 */
[----:B------:R-:W-:Y:S01]  /*64d0*/  MOV R44, R129 ;  /* 0x00000081002c7202 */ /* 0x000fe20000000f00 */
[----:B------:R-:W-:Y:S01]  /*64e0*/  IMAD.X R31, R2, 0x1, R39, P1 ;  /* 0x00000001021f7824 */ /* 0x000fe200008e0627 */
[----:B------:R-:W-:Y:S02]  /*64f0*/  ISETP.GE.AND P1, PT, R14, R17, PT ;  /* 0x000000110e00720c */ /* 0x000fe40003f26270 */
[----:B------:R-:W2:Y:S01]  /*6500*/  LD.E.128 R20, desc[UR6][R20.64] ;  /* 0x0000000614147980 */ /* 0x000ea2000c101d00 */
[----:B------:R-:W-:Y:S07]  /*6510*/  IMAD.WIDE.U32 R44, R42, 0xe0, R44 ;  /* 0x000000e02a2c7825 */ /* 0x000fee00078e002c */
[----:B------:R-:W3:Y:S06]  /*6520*/  @!P0 LD.E.64 R26, desc[UR6][R30.64] ;  /* 0x000000061e1a8980 */ /* 0x000eec000c101b00 */
[----:B------:R-:W4:Y:S01]  /*6530*/  @!P0 LD.E.64 R2, desc[UR6][R24.64] ;  /* 0x0000000618028980 */ /* 0x000f22000c101b00 */
[----:B--2---:R-:W-:Y:S01]  /*6540*/  @!P0 LOP3.LUT R0, R20, 0xffff0000, RZ, 0xc0, !PT ;  /* 0xffff000014008812 */ /* 0x004fe200078ec0ff */
[----:B------:R-:W-:Y:S01]  /*6550*/  @!P0 IMAD.U32 R28, R23, 0x10000, RZ ;  /* 0x00010000171c8824 */ /* 0x000fe200078e00ff */
[C---:B---3--:R-:W-:Y:S02]  /*6560*/  @!P0 SHF.L.U32 R8, R26.reuse, 0x10, RZ ;  /* 0x000000101a088819 */ /* 0x048fe400000006ff */
[----:B------:R-:W-:Y:S01]  /*6570*/  @!P0 LOP3.LUT R17, R26, 0xffff0000, RZ, 0xc0, !PT ;  /* 0xffff00001a118812 */ /* 0x000fe200078ec0ff */
[C---:B------:R-:W-:Y:S01]  /*6580*/  @!P0 IMAD.U32 R26, R27.reuse, 0x10000, RZ ;  /* 0x000100001b1a8824 */ /* 0x040fe200078e00ff */
[----:B------:R-:W-:Y:S01]  /*6590*/  @!P0 LOP3.LUT R27, R27, 0xffff0000, RZ, 0xc0, !PT ;  /* 0xffff00001b1b8812 */ /* 0x000fe200078ec0ff */
[----:B------:R-:W-:Y:S01]  /*65a0*/  @!P0 FMUL.FTZ R29, R0, R8 ;  /* 0x00000008001d8220 */ /* 0x000fe20000410000 */
[C---:B----4-:R-:W-:Y:S01]  /*65b0*/  @!P0 SHF.L.U32 R7, R2.reuse, 0x10, RZ ;  /* 0x0000001002078819 */ /* 0x050fe200000006ff */
[C---:B------:R-:W-:Y:S01]  /*65c0*/  @!P0 IMAD.U32 R4, R3.reuse, 0x10000, RZ ;  /* 0x0001000003048824 */ /* 0x040fe200078e00ff */
[----:B------:R-:W-:Y:S02]  /*65d0*/  @!P0 LOP3.LUT R5, R3, 0xffff0000, RZ, 0xc0, !PT ;  /* 0xffff000003058812 */ /* 0x000fe400078ec0ff */
[----:B------:R-:W-:Y:S01]  /*65e0*/  @!P0 LOP3.LUT R6, R2, 0xffff0000, RZ, 0xc0, !PT ;  /* 0xffff000002068812 */ /* 0x000fe200078ec0ff */
[----:B------:R-:W-:Y:S01]  /*65f0*/  @!P0 FMUL.FTZ R0, R0, R7 ;  /* 0x0000000700008220 */ /* 0x000fe20000410000 */
[----:B------:R-:W-:Y:S02]  /*6600*/  @!P0 SHF.L.U32 R3, R20, 0x10, RZ ;  /* 0x0000001014038819 */ /* 0x000fe400000006ff */
[----:B------:R-:W-:Y:S03]  /*6610*/  @!P0 LOP3.LUT R2, R21, 0xffff0000, RZ, 0xc0, !PT ;  /* 0xffff000015028812 */ /* 0x000fe600078ec0ff */
[----:B------:R-:W-:Y:S01]  /*6620*/  @!P0 FFMA.FTZ R0, R8, R3, R0 ;  /* 0x0000000308008223 */ /* 0x000fe20000010000 */
[----:B------:R-:W-:Y:S01]  /*6630*/  @!P0 FFMA.FTZ R29, R3, R7, -R29 ;  /* 0x00000007031d8223 */ /* 0x000fe2000001081d */
[----:B------:R-:W-:Y:S01]  /*6640*/  @!P0 LOP3.LUT R3, R22, 0xffff0000, RZ, 0xc0, !PT ;  /* 0xffff000016038812 */ /* 0x000fe200078ec0ff */
[----:B------:R-:W-:Y:S01]  /*6650*/  @!P0 IMAD.U32 R8, R21, 0x10000, RZ ;  /* 0x0001000015088824 */ /* 0x000fe200078e00ff */
[----:B------:R-:W-:Y:S01]  /*6660*/  @!P0 LOP3.LUT R7, R23, 0xffff0000, RZ, 0xc0, !PT ;  /* 0xffff000017078812 */ /* 0x000fe200078ec0ff */
[----:B------:R-:W-:Y:S01]  /*6670*/  @!P0 FMUL.FTZ R32, R2, R17 ;  /* 0x0000001102208220 */ /* 0x000fe20000410000 */
[----:B------:R-:W-:Y:S01]  /*6680*/  @!P0 F2FP.BF16.F32.PACK_AB R0, R0, R29 ;  /* 0x0000001d0000823e */ /* 0x000fe200000010ff */
[----:B------:R-:W-:Y:S01]  /*6690*/  @!P0 FMUL.FTZ R2, R2, R6 ;  /* 0x0000000602028220 */ /* 0x000fe20000410000 */
[C---:B------:R-:W-:Y:S01]  /*66a0*/  @!P0 FMUL.FTZ R33, R3.reuse, R26 ;  /* 0x0000001a03218220 */ /* 0x040fe20000410000 */
[----:B------:R-:W-:Y:S01]  /*66b0*/  @!P0 FFMA.FTZ R32, R8, R6, -R32 ;  /* 0x0000000608208223 */ /* 0x000fe20000010820 */
[----:B------:R-:W-:Y:S01]  /*66c0*/  @!P0 SHF.L.U32 R6, R22, 0x10, RZ ;  /* 0x0000001016068819 */ /* 0x000fe200000006ff */
[----:B------:R-:W-:Y:S01]  /*66d0*/  @!P0 FMUL.FTZ R3, R3, R4 ;  /* 0x0000000403038220 */ /* 0x000fe20000410000 */
[----:B------:R-:W-:Y:S01]  /*66e0*/  @!P0 FMUL.FTZ R34, R7, R27 ;  /* 0x0000001b07228220 */ /* 0x000fe20000410000 */
[----:B------:R-:W-:Y:S01]  /*66f0*/  @!P0 FFMA.FTZ R2, R17, R8, R2 ;  /* 0x0000000811028223 */ /* 0x000fe20000010002 */
[----:B------:R-:W-:Y:S02]  /*6700*/  @!P0 IMAD.MOV.U32 R20, RZ, RZ, R0 ;  /* 0x000000ffff148224 */ /* 0x000fe400078e0000 */
[----:B------:R-:W-:Y:S01]  /*6710*/  @!P0 FFMA.FTZ R33, R6, R4, -R33 ;  /* 0x0000000406218223 */ /* 0x000fe20000010821 */
[-C--:B------:R-:W-:Y:S01]  /*6720*/  @!P0 FMUL.FTZ R4, R7, R5.reuse ;  /* 0x0000000507048220 */ /* 0x080fe20000410000 */
[----:B------:R-:W-:Y:S01]  /*6730*/  @!P0 FFMA.FTZ R3, R26, R6, R3 ;  /* 0x000000061a038223 */ /* 0x000fe20000010003 */
[----:B------:R-:W-:Y:S01]  /*6740*/  @!P0 F2FP.BF16.F32.PACK_AB R2, R2, R32 ;  /* 0x000000200202823e */ /* 0x000fe200000010ff */
[----:B------:R-:W-:Y:S01]  /*6750*/  @!P0 FFMA.FTZ R34, R28, R5, -R34 ;  /* 0x000000051c228223 */ /* 0x000fe20000010822 */
[----:B------:R-:W-:Y:S01]  /*6760*/  LEA R6, P2, R108, R123, 0x1 ;  /* 0x0000007b6c067211 */ /* 0x000fe200078408ff */
[----:B------:R-:W-:Y:S01]  /*6770*/  @!P0 FFMA.FTZ R4, R27, R28, R4 ;  /* 0x0000001c1b048223 */ /* 0x000fe20000010004 */
[----:B------:R-:W-:Y:S01]  /*6780*/  @!P0 F2FP.BF16.F32.PACK_AB R3, R3, R33 ;  /* 0x000000210303823e */ /* 0x000fe200000010ff */
[----:B------:R-:W-:Y:S01]  /*6790*/  IMAD R5, R43, 0xe0, RZ ;  /* 0x000000e02b057824 */ /* 0x000fe200078e02ff */
[----:B------:R-:W-:Y:S02]  /*67a0*/  @!P0 MOV R21, R2 ;  /* 0x0000000200158202 */ /* 0x000fe40000000f00 */
[----:B------:R-:W-:Y:S01]  /*67b0*/  @!P0 F2FP.BF16.F32.PACK_AB R4, R4, R34 ;  /* 0x000000220404823e */ /* 0x000fe200000010ff */
[----:B------:R-:W-:Y:S01]  /*67c0*/  @!P0 IMAD.MOV.U32 R22, RZ, RZ, R3 ;  /* 0x000000ffff168224 */ /* 0x000fe200078e0003 */
[----:B------:R-:W-:Y:S02]  /*67d0*/  LEA.HI.X R7, R108, R122, R107, 0x1, P2 ;  /* 0x0000007a6c077211 */ /* 0x000fe400010f0c6b */
[----:B------:R-:W-:Y:S02]  /*67e0*/  @!P0 MOV R23, R4 ;  /* 0x0000000400178202 */ /* 0x000fe40000000f00 */
[----:B------:R-:W-:Y:S05]  /*67f0*/  IADD3 R45, R45, R5, RZ ;  /* 0x000000052d2d7210 */ /* 0x000fea0007ffe0ff */
        /* <DEDUP_REMOVED lines=11> */
[----:B------:R-:W-:Y:S02]  /*68b0*/  @!P1 SHF.L.U32 R26, R23, 0x10, RZ ;  /* 0x00000010171a9819 */ /* 0x000fe400000006ff */
[C---:B----4-:R-:W-:Y:S01]  /*68c0*/  @!P1 LOP3.LUT R17, R24.reuse, 0xffff0000, RZ, 0xc0, !PT ;  /* 0xffff000018119812 */ /* 0x050fe200078ec0ff */
[----:B------:R-:W-:Y:S01]  /*68d0*/  @!P1 IMAD.U32 R8, R24, 0x10000, RZ ;  /* 0x0001000018089824 */ /* 0x000fe200078e00ff */
[C---:B------:R-:W-:Y:S02]  /*68e0*/  @!P1 SHF.L.U32 R24, R25.reuse, 0x10, RZ ;  /* 0x0000001019189819 */ /* 0x040fe400000006ff */
        /* <DEDUP_REMOVED lines=32> */
.L_x_2852:
[----:B------:R-:W-:Y:S05]  /*6af0*/  BSYNC B0 ;  /* 0x0000000000007941 */ /* 0x000fea0003800000 */
.L_x_2851:
        /* <DEDUP_REMOVED lines=9> */
.L_x_2836:
[----:B------:R-:W-:Y:S04]  /*6b90*/  BSSY B1, `(.L_x_2854) ;  /* 0x00000b6000017945 */ /* 0x000fe80003800000 */
[----:B------:R-:W-:Y:S05]  /*6ba0*/  @!P0 BRA `(.L_x_2855) ;  /* 0x0000000800d08947 */ /* 0x000fea0003800000 */
        /* <DEDUP_REMOVED lines=10> */
[----:B------:R-:W-:Y:S01]  /*6c50*/  MOV R0, RZ ;  /* 0x000000ff00007202 */ /* 0x000fe20000000f00 */
[----:B-----5:R-:W-:Y:S01]  /*6c60*/  IMAD.U32 R28, R20, 0x10000, RZ ;  /* 0x00010000141c7824 */ /* 0x020fe200078e00ff */
[----:B------:R-:W-:Y:S01]  /*6c70*/  SHF.R.S32.HI R8, RZ, 0x1, R8 ;  /* 0x00000001ff087819 */ /* 0x000fe20000011408 */
[----:B------:R-:W-:Y:S01]  /*6c80*/  IMAD.U32 R32, R22, 0x10000, RZ ;  /* 0x0001000016207824 */ /* 0x000fe200078e00ff */
[----:B------:R-:W-:Y:S02]  /*6c90*/  MOV R25, R124 ;  /* 0x0000007c00197202 */ /* 0x000fe40000000f00 */
[----:B------:R-:W-:Y:S01]  /*6ca0*/  ISETP.GE.AND P1, PT, R18, R8, PT ;  /* 0x000000081200720c */ /* 0x000fe20003f26270 */
[--C-:B------:R-:W-:Y:S01]  /*6cb0*/  IMAD.MOV.U32 R3, RZ, RZ, R8.reuse ;  /* 0x000000ffff037224 */ /* 0x100fe200078e0008 */
[C---:B------:R-:W-:Y:S02]  /*6cc0*/  SHF.L.U32 R30, R21.reuse, 0x10, RZ ;  /* 0x00000010151e7819 */ /* 0x040fe400000006ff */
[----:B------:R-:W-:Y:S02]  /*6cd0*/  LOP3.LUT R31, R21, 0xffff0000, RZ, 0xc0, !PT ;  /* 0xffff0000151f7812 */ /* 0x000fe400078ec0ff */
[----:B------:R-:W-:Y:S02]  /*6ce0*/  LOP3.LUT R29, R20, 0xffff0000, RZ, 0xc0, !PT ;  /* 0xffff0000141d7812 */ /* 0x000fe400078ec0ff */
[----:B------:R-:W-:Y:S02]  /*6cf0*/  LOP3.LUT R33, R22, 0xffff0000, RZ, 0xc0, !PT ;  /* 0xffff000016217812 */ /* 0x000fe400078ec0ff */
[C---:B------:R-:W-:Y:S02]  /*6d00*/  SHF.L.U32 R34, R23.reuse, 0x10, RZ ;  /* 0x0000001017227819 */ /* 0x040fe400000006ff */
[----:B------:R-:W-:Y:S01]  /*6d10*/  LOP3.LUT R35, R23, 0xffff0000, RZ, 0xc0, !PT ;  /* 0xffff000017237812 */ /* 0x000fe200078ec0ff */
[--C-:B------:R-:W-:Y:S02]  /*6d20*/  @P1 IMAD.MOV R3, RZ, RZ, -R8.reuse ;  /* 0x000000ffff031224 */ /* 0x100fe400078e0a08 */
[----:B------:R-:W-:Y:S03]  /*6d30*/  @P1 IMAD.MOV R0, RZ, RZ, -R8 ;  /* 0x000000ffff001224 */ /* 0x000fe600078e0a08 */
[C---:B------:R-:W-:Y:S04]  /*6d40*/  LEA R2, P0, R3.reuse, R208, 0x1 ;  /* 0x000000d003027211 */ /* 0x040fe800078008ff */
[----:B------:R-:W-:Y:S02]  /*6d50*/  LEA.HI.X.SX32 R3, R3, R209, 0x1, P0 ;  /* 0x000000d103037211 */ /* 0x000fe400000f0eff */
[C---:B------:R-:W-:Y:S03]  /*6d60*/  LEA R204, P0, R0.reuse, R24, 0x1 ;  /* 0x0000001800cc7211 */ /* 0x040fe600078008ff */
[----:B------:R2:W3:Y:S01]  /*6d70*/  LD.E.128 R4, desc[UR6][R2.64] ;  /* 0x0000000602047980 */ /* 0x0004e2000c101d00 */
[----:B------:R-:W-:Y:S01]  /*6d80*/  LEA.HI.X.SX32 R205, R0, R25, 0x1, P0 ;  /* 0x0000001900cd7211 */ /* 0x000fe200000f0eff */
[----:B------:R-:W-:Y:S01]  /*6d90*/  IMAD.MOV.U32 R0, RZ, RZ, RZ ;  /* 0x000000ffff007224 */ /* 0x000fe200078e00ff */
[----:B------:R-:W-:Y:S05]  /*6da0*/  @P1 IADD3 R0, -R8, RZ, RZ ;  /* 0x000000ff08001210 */ /* 0x000fea0007ffe1ff */
[----:B------:R-:W4:Y:S01]  /*6db0*/  LD.E.128 R204, desc[UR6][R204.64] ;  /* 0x00000006cccc7980 */ /* 0x000f22000c101d00 */
[----:B--2---:R-:W-:Y:S01]  /*6dc0*/  MOV R3, R126 ;  /* 0x0000007e00037202 */ /* 0x004fe20000000f00 */
[----:B------:R-:W-:Y:S05]  /*6dd0*/  IMAD.MOV.U32 R2, RZ, RZ, R127 ;  /* 0x000000ffff027224 */ /* 0x000fea00078e007f */
[C---:B------:R-:W-:Y:S04]  /*6de0*/  LEA R2, P0, R0.reuse, R2, 0x1 ;  /* 0x0000000200027211 */ /* 0x040fe800078008ff */
[----:B------:R-:W-:Y:S05]  /*6df0*/  LEA.HI.X.SX32 R3, R0, R3, 0x1, P0 ;  /* 0x0000000300037211 */ /* 0x000fea00000f0eff */
[----:B------:R2:W4:Y:S01]  /*6e00*/  LD.E.128 R44, desc[UR6][R2.64] ;  /* 0x00000006022c7980 */ /* 0x000522000c101d00 */
[C---:B---3--:R-:W-:Y:S01]  /*6e10*/  SHF.L.U32 R8, R7.reuse, 0x10, RZ ;  /* 0x0000001007087819 */ /* 0x048fe200000006ff */
[C---:B------:R-:W-:Y:S01]  /*6e20*/  IMAD.U32 R0, R4.reuse, 0x10000, RZ ;  /* 0x0001000004007824 */ /* 0x040fe200078e00ff */
[----:B------:R-:W-:Y:S02]  /*6e30*/  LOP3.LUT R21, R7, 0xffff0000, RZ, 0xc0, !PT ;  /* 0xffff000007157812 */ /* 0x000fe400078ec0ff */
[----:B--2---:R-:W-:Y:S02]  /*6e40*/  LOP3.LUT R2, R4, 0xffff0000, RZ, 0xc0, !PT ;  /* 0xffff000004027812 */ /* 0x004fe400078ec0ff */
[----:B------:R-:W-:Y:S02]  /*6e50*/  SHF.L.U32 R3, R5, 0x10, RZ ;  /* 0x0000001005037819 */ /* 0x000fe400000006ff */
[C---:B----4-:R-:W-:Y:S01]  /*6e60*/  SHF.L.U32 R7, R207.reuse, 0x10, RZ ;  /* 0x00000010cf077819 */ /* 0x050fe200000006ff */
        /* <DEDUP_REMOVED lines=26> */
[C---:B------:R-:W-:Y:S01]  /*7010*/  LOP3.LUT R21, R44.reuse, 0xffff0000, RZ, 0xc0, !PT ;  /* 0xffff00002c157812 */ /* 0x040fe200078ec0ff */
        /* <DEDUP_REMOVED lines=19> */
.L_x_2857:
[----:B------:R-:W-:Y:S05]  /*7150*/  BSYNC B0 ;  /* 0x0000000000007941 */ /* 0x000fea0003800000 */
.L_x_2856:
[----:B-----5:R2:W-:Y:S01]  /*7160*/  ST.E.128 desc[UR6][R202.64], R20 ;  /* 0x00000014ca007985 */ /* 0x0205e2000c101d06 */
[----:B------:R-:W-:Y:S01]  /*7170*/  ISETP.GE.AND P0, PT, R14, R17, PT ;  /* 0x000000110e00720c */ /* 0x000fe20003f06270 */
[----:B------:R-:W-:Y:S02]  /*7180*/  BSSY B0, `(.L_x_2858) ;  /* 0x0000055000007945 */ /* 0x000fe40003800000 */
[----:B--2---:R2:W5:Y:S10]  /*7190*/  LD.E.128 R20, desc[UR6][R208.64+0x80] ;  /* 0x00008006d0147980 */ /* 0x004574000c101d00 */
        /* <DEDUP_REMOVED lines=23> */
[----:B------:R-:W3:Y:S08]  /*7310*/  LD.E.128 R24, desc[UR6][R24.64+0x80] ;  /* 0x0000800618187980 */ /* 0x000ef0000c101d00 */
[----:B------:R4:W2:Y:S02]  /*7320*/  LD.E.128 R4, desc[UR6][R2.64+0x80] ;  /* 0x0000800602047980 */ /* 0x0008a4000c101d00 */
[----:B----4-:R-:W-:Y:S01]  /*7330*/  IMAD.MOV.U32 R3, RZ, RZ, RZ ;  /* 0x000000ffff037224 */ /* 0x010fe200078e00ff */
[----:B------:R-:W-:Y:S04]  /*7340*/  @P1 IADD3 R3, -R0, RZ, RZ ;  /* 0x000000ff00031210 */ /* 0x000fe80007ffe1ff */
[C---:B------:R-:W-:Y:S04]  /*7350*/  LEA R2, P0, R3.reuse, R28, 0x1 ;  /* 0x0000001c03027211 */ /* 0x040fe800078008ff */
[----:B------:R-:W-:Y:S01]  /*7360*/  LEA.HI.X.SX32 R3, R3, R29, 0x1, P0 ;  /* 0x0000001d03037211 */ /* 0x000fe200000f0eff */
[----:B------:R-:W-:Y:S04]  /*7370*/  IMAD.U32 R29, R20, 0x10000, RZ ;  /* 0x00010000141d7824 */ /* 0x000fe800078e00ff */
[----:B------:R4:W2:Y:S01]  /*7380*/  LD.E.128 R44, desc[UR6][R2.64+0x80] ;  /* 0x00008006022c7980 */ /* 0x0008a2000c101d00 */
[C---:B---3--:R-:W-:Y:S01]  /*7390*/  LOP3.LUT R21, R26.reuse, 0xffff0000, RZ, 0xc0, !PT ;  /* 0xffff00001a157812 */ /* 0x048fe200078ec0ff */
[----:B------:R-:W-:Y:S01]  /*73a0*/  IMAD.U32 R22, R26, 0x10000, RZ ;  /* 0x000100001a167824 */ /* 0x000fe200078e00ff */
[C---:B------:R-:W-:Y:S01]  /*73b0*/  SHF.L.U32 R20, R27.reuse, 0x10, RZ ;  /* 0x000000101b147819 */ /* 0x040fe200000006ff */
[C---:B------:R-:W-:Y:S01]  /*73c0*/  IMAD.U32 R0, R24.reuse, 0x10000, RZ ;  /* 0x0001000018007824 */ /* 0x040fe200078e00ff */
[----:B------:R-:W-:Y:S01]  /*73d0*/  LOP3.LUT R8, R27, 0xffff0000, RZ, 0xc0, !PT ;  /* 0xffff00001b087812 */ /* 0x000fe200078ec0ff */
[----:B------:R-:W-:Y:S01]  /*73e0*/  @!P1 FADD.FTZ R21, -R21, -RZ ;  /* 0x800000ff15159221 */ /* 0x000fe20000010100 */
[----:B----4-:R-:W-:Y:S01]  /*73f0*/  LOP3.LUT R2, R24, 0xffff0000, RZ, 0xc0, !PT ;  /* 0xffff000018027812 */ /* 0x010fe200078ec0ff */
[----:B------:R-:W-:Y:S01]  /*7400*/  @!P1 FADD.FTZ R20, -R20, -RZ ;  /* 0x800000ff14149221 */ /* 0x000fe20000010100 */
[C---:B--2---:R-:W-:Y:S01]  /*7410*/  LOP3.LUT R27, R4.reuse, 0xffff0000, RZ, 0xc0, !PT ;  /* 0xffff0000041b7812 */ /* 0x044fe200078ec0ff */
        /* <DEDUP_REMOVED lines=43> */
.L_x_2859:
[----:B------:R-:W-:Y:S05]  /*76d0*/  BSYNC B0 ;  /* 0x0000000000007941 */ /* 0x000fea0003800000 */
.L_x_2858:
[----:B-----5:R3:W-:Y:S02]  /*76e0*/  ST.E.128 desc[UR6][R202.64+0x80], R20 ;  /* 0x00008014ca007985 */ /* 0x0207e4000c101d06 */
.L_x_2855:
[----:B------:R-:W-:Y:S05]  /*76f0*/  BSYNC B1 ;  /* 0x0000000000017941 */ /* 0x000fea0003800000 */
.L_x_2854:
        /* <DEDUP_REMOVED lines=9> */
[C---:B-12---:R-:W-:Y:S02]  /*7790*/  LEA R208, P1, R59.reuse, R129, 0x1 ;  /* 0x000000813bd07211 */ /* 0x046fe400078208ff */
[C---:B---3--:R-:W-:Y:S01]  /*77a0*/  LEA R202, P0, R196.reuse, R123, 0x1 ;  /* 0x0000007bc4ca7211 */ /* 0x048fe200078008ff */
        /* <DEDUP_REMOVED lines=86> */
.L_x_2863:
[----:B------:R-:W-:Y:S05]  /*7d10*/  BSYNC B0 ;  /* 0x0000000000007941 */ /* 0x000fea0003800000 */
.L_x_2862:
[----:B-----5:R2:W-:Y:S01]  /*7d20*/  ST.E.128 desc[UR6][R208.64], R20 ;  /* 0x00000014d0007985 */ /* 0x0205e2000c101d06 */
[----:B------:R-:W-:Y:S01]  /*7d30*/  ISETP.GE.AND P1, PT, R14, R17, PT ;  /* 0x000000110e00720c */ /* 0x000fe20003f26270 */
[----:B------:R-:W-:Y:S02]  /*7d40*/  BSSY B0, `(.L_x_2864) ;  /* 0x0000057000007945 */ /* 0x000fe40003800000 */
[----:B--2---:R2:W5:Y:S01]  /*7d50*/  LD.E.128 R20, desc[UR6][R202.64] ;  /* 0x00000006ca147980 */ /* 0x004562000c101d00 */
[C---:B------:R-:W-:Y:S04]  /*7d60*/  LEA R208, P0, R93.reuse, R129, 0x1 ;  /* 0x000000815dd07211 */ /* 0x040fe800078008ff */
        /* <DEDUP_REMOVED lines=22> */
[----:B-1----:R1:W3:Y:S03]  /*7ed0*/  LD.E.128 R4, desc[UR6][R2.64] ;  /* 0x0000000602047980 */ /* 0x0022e6000c101d00 */
[----:B------:R-:W-:Y:S06]  /*7ee0*/  LEA.HI.X R205, R8, R124, R24, 0x1, P0 ;  /* 0x0000007c08cd7211 */ /* 0x000fec00000f0c18 */
[----:B------:R-:W4:Y:S01]  /*7ef0*/  LD.E.128 R204, desc[UR6][R204.64] ;  /* 0x00000006cccc7980 */ /* 0x000f22000c101d00 */
[----:B-1----:R-:W-:Y:S01]  /*7f00*/  IMAD.MOV.U32 R2, RZ, RZ, RZ ;  /* 0x000000ffff027224 */ /* 0x002fe200078e00ff */
[----:B------:R-:W-:Y:S04]  /*7f10*/  @P1 IADD3 R2, -R0, RZ, RZ ;  /* 0x000000ff00021210 */ /* 0x000fe80007ffe1ff */
[----:B------:R-:W-:Y:S04]  /*7f20*/  IADD3 R3, P0, R157, R2, RZ ;  /* 0x000000029d037210 */ /* 0x000fe80007f1e0ff */
[----:B------:R-:W-:Y:S02]  /*7f30*/  LEA.HI.X.SX32 R0, R2, R143, 0x1, P0 ;  /* 0x0000008f02007211 */ /* 0x000fe400000f0eff */
[C---:B------:R-:W-:Y:S04]  /*7f40*/  LEA R2, P0, R3.reuse, R127, 0x1 ;  /* 0x0000007f03027211 */ /* 0x040fe800078008ff */
[----:B------:R-:W-:Y:S05]  /*7f50*/  LEA.HI.X R3, R3, R126, R0, 0x1, P0 ;  /* 0x0000007e03037211 */ /* 0x000fea00000f0c00 */
[----:B------:R1:W2:Y:S01]  /*7f60*/  LD.E.128 R44, desc[UR6][R2.64] ;  /* 0x00000006022c7980 */ /* 0x0002a2000c101d00 */
[C---:B---3--:R-:W-:Y:S01]  /*7f70*/  LOP3.LUT R21, R7.reuse, 0xffff0000, RZ, 0xc0, !PT ;  /* 0xffff000007157812 */ /* 0x048fe200078ec0ff */
[----:B------:R-:W-:Y:S01]  /*7f80*/  IMAD.U32 R8, R7, 0x10000, RZ ;  /* 0x0001000007087824 */ /* 0x000fe200078e00ff */
[C---:B-1----:R-:W-:Y:S01]  /*7f90*/  LOP3.LUT R2, R4.reuse, 0xffff0000, RZ, 0xc0, !PT ;  /* 0xffff000004027812 */ /* 0x042fe200078ec0ff */
[----:B------:R-:W-:Y:S01]  /*7fa0*/  IMAD.U32 R0, R4, 0x10000, RZ ;  /* 0x0001000004007824 */ /* 0x000fe200078e00ff */
[C---:B------:R-:W-:Y:S02]  /*7fb0*/  SHF.L.U32 R3, R5.reuse, 0x10, RZ ;  /* 0x0000001005037819 */ /* 0x040fe400000006ff */
[----:B------:R-:W-:Y:S01]  /*7fc0*/  LOP3.LUT R4, R5, 0xffff0000, RZ, 0xc0, !PT ;  /* 0xffff000005047812 */ /* 0x000fe200078ec0ff */
[C---:B------:R-:W-:Y:S01]  /*7fd0*/  IMAD.U32 R5, R6.reuse, 0x10000, RZ ;  /* 0x0001000006057824 */ /* 0x040fe200078e00ff */
[----:B------:R-:W-:Y:S01]  /*7fe0*/  LOP3.LUT R6, R6, 0xffff0000, RZ, 0xc0, !PT ;  /* 0xffff000006067812 */ /* 0x000fe200078ec0ff */
[----:B----4-:R-:W-:Y:S01]  /*7ff0*/  IMAD.U32 R23, R206, 0x10000, RZ ;  /* 0x00010000ce177824 */ /* 0x010fe200078e00ff */
        /* <DEDUP_REMOVED lines=23> */
[C---:B--2---:R-:W-:Y:S01]  /*8170*/  LOP3.LUT R21, R44.reuse, 0xffff0000, RZ, 0xc0, !PT ;  /* 0xffff00002c157812 */ /* 0x044fe200078ec0ff */
        /* <DEDUP_REMOVED lines=19> */
.L_x_2865:
[----:B------:R-:W-:Y:S05]  /*82b0*/  BSYNC B0 ;  /* 0x0000000000007941 */ /* 0x000fea0003800000 */
.L_x_2864:
[----:B-----5:R4:W-:Y:S02]  /*82c0*/  ST.E.128 desc[UR6][R208.64], R20 ;  /* 0x00000014d0007985 */ /* 0x0209e4000c101d06 */
.L_x_2861:
[----:B------:R-:W-:Y:S05]  /*82d0*/  BSYNC B1 ;  /* 0x0000000000017941 */ /* 0x000fea0003800000 */
.L_x_2860:
[C---:B------:R-:W-:Y:S01]  /*82e0*/  ISETP.GE.AND P0, PT, R68.reuse, R201, PT ;  /* 0x000000c94400720c */ /* 0x040fe20003f06270 */
[----:B------:R-:W-:Y:S03]  /*82f0*/  BSSY B1, `(.L_x_2866) ;  /* 0x00000bc000017945 */ /* 0x000fe60003800000 */
[----:B------:R-:W-:Y:S11]  /*8300*/  ISETP.GE.AND P0, PT, R68, R200, !P0 ;  /* 0x000000c84400720c */ /* 0x000ff60004706270 */
[----:B------:R-:W-:Y:S02]  /*8310*/  @!UPT UIADD3 URZ, URZ, URZ, URZ ;  /* 0x0000003f3f3ff290 */ /* 0x000fe4000fffe03f */
[----:B------:R-:W-:Y:S05]  /*8320*/  @!P0 BRA `(.L_x_2867) ;  /* 0x0000000800e08947 */ /* 0x000fea0003800000 */
[----:B-1----:R-:W-:Y:S01]  /*8330*/  LEA R4, P3, R100, R123, 0x1 ;  /* 0x0000007b64047211 */ /* 0x002fe200078608ff */
[----:B------:R-:W-:Y:S01]  /*8340*/  BSSY B0, `(.L_x_2868) ;  /* 0x000005b000007945 */ /* 0x000fe20003800000 */
[----:B------:R-:W-:Y:S02]  /*8350*/  ISETP.GE.AND P2, PT, R18, R17, PT ;  /* 0x000000111200720c */ /* 0x000fe40003f46270 */
[----:B------:R-:W-:Y:S02]  /*8360*/  LEA.HI.X R5, R100, R122, R99, 0x1, P3 ;  /* 0x0000007a64057211 */ /* 0x000fe400018f0c63 */
[----:B--2-4-:R-:W-:Y:S02]  /*8370*/  LEA R208, P1, R94, R129, 0x1 ;  /* 0x000000815ed07211 */ /* 0x014fe400078208ff */
[----:B---3--:R-:W-:Y:S01]  /*8380*/  LEA R202, P0, R194, R123, 0x1 ;  /* 0x0000007bc2ca7211 */ /* 0x008fe200078008ff */
        /* <DEDUP_REMOVED lines=86> */
.L_x_2869:
[----:B------:R-:W-:Y:S05]  /*88f0*/  BSYNC B0 ;  /* 0x0000000000007941 */ /* 0x000fea0003800000 */
.L_x_2868:
        /* <DEDUP_REMOVED lines=89> */
.L_x_2871:
[----:B------:R-:W-:Y:S05]  /*8e90*/  BSYNC B0 ;  /* 0x0000000000007941 */ /* 0x000fea0003800000 */
.L_x_2870:
[----:B-----5:R3:W-:Y:S02]  /*8ea0*/  ST.E.128 desc[UR6][R208.64], R20 ;  /* 0x00000014d0007985 */ /* 0x0207e4000c101d06 */
.L_x_2867:
[----:B------:R-:W-:Y:S05]  /*8eb0*/  BSYNC B1 ;  /* 0x0000000000017941 */ /* 0x000fea0003800000 */
.L_x_2866:
[C---:B------:R-:W-:Y:S01]  /*8ec0*/  ISETP.GE.AND P0, PT, R67.reuse, R201, PT ;  /* 0x000000c94300720c */ /* 0x040fe20003f06270 */
[----:B------:R-:W-:Y:S03]  /*8ed0*/  BSSY B1, `(.L_x_2872) ;  /* 0x00000c2000017945 */ /* 0x000fe60003800000 */
[----:B------:R-:W-:Y:S11]  /*8ee0*/  ISETP.GE.AND P0, PT, R67, R200, !P0 ;  /* 0x000000c84300720c */ /* 0x000ff60004706270 */
[----:B------:R-:W-:Y:S02]  /*8ef0*/  @!UPT UIADD3 URZ, URZ, URZ, URZ ;  /* 0x0000003f3f3ff290 */ /* 0x000fe4000fffe03f */
[----:B------:R-:W-:Y:S05]  /*8f00*/  @!P0 BRA `(.L_x_2873) ;  /* 0x0000000800f88947 */ /* 0x000fea0003800000 */
[----:B------:R-:W-:Y:S01]  /*8f10*/  IMAD R2, R199, 0x60, RZ ;  /* 0x00000060c7027824 */ /* 0x000fe200078e02ff */
[----:B-1----:R-:W-:Y:S01]  /*8f20*/  MOV R4, R123 ;  /* 0x0000007b00047202 */ /* 0x002fe20000000f00 */
[----:B--234-:R-:W-:Y:S01]  /*8f30*/  IMAD.MOV.U32 R209, RZ, RZ, R128 ;  /* 0x000000ffffd17224 */ /* 0x01cfe200078e0080 */
[----:B------:R-:W-:Y:S01]  /*8f40*/  MOV R5, R122 ;  /* 0x0000007a00057202 */ /* 0x000fe20000000f00 */
[----:B------:R-:W-:Y:S01]  /*8f50*/  IMAD R0, R43, 0x60, RZ ;  /* 0x000000602b007824 */ /* 0x000fe200078e02ff */
[----:B------:R-:W-:Y:S01]  /*8f60*/  ISETP.GE.AND P1, PT, R18, R17, PT ;  /* 0x000000111200720c */ /* 0x000fe20003f26270 */
[----:B------:R-:W-:Y:S01]  /*8f70*/  BSSY B0, `(.L_x_2874) ;  /* 0x000005c000007945 */ /* 0x000fe20003800000 */
[----:B------:R-:W-:Y:S01]  /*8f80*/  MOV R208, R129 ;  /* 0x0000008100d07202 */ /* 0x000fe20000000f00 */
[----:B------:R-:W-:Y:S01]  /*8f90*/  IMAD.WIDE.U32 R4, R198, 0x60, R4 ;  /* 0x00000060c6047825 */ /* 0x000fe200078e0004 */
[----:B------:R-:W-:Y:S03]  /*8fa0*/  LEA R202, P0, R192, R123, 0x1 ;  /* 0x0000007bc0ca7211 */ /* 0x000fe600078008ff */
[----:B------:R-:W-:Y:S01]  /*8fb0*/  IMAD.WIDE.U32 R208, R42, 0x60, R208 ;  /* 0x000000602ad07825 */ /* 0x000fe200078e00d0 */
[----:B------:R-:W-:Y:S02]  /*8fc0*/  IADD3 R5, R5, R2, RZ ;  /* 0x0000000205057210 */ /* 0x000fe40007ffe0ff */
[----:B------:R-:W-:Y:S01]  /*8fd0*/  LEA.HI.X R203, R192, R122, R193, 0x1, P0 ;  /* 0x0000007ac0cb7211 */ /* 0x000fe200000f0cc1 */
[----:B------:R-:W-:Y:S02]  /*8fe0*/  IMAD.IADD R209, R209, 0x1, R0 ;  /* 0x00000001d1d17824 */ /* 0x000fe400078e0200 */
        /* <DEDUP_REMOVED lines=84> */
.L_x_2875:
[----:B------:R-:W-:Y:S05]  /*9530*/  BSYNC B0 ;  /* 0x0000000000007941 */ /* 0x000fea0003800000 */
.L_x_2874:
        /* <DEDUP_REMOVED lines=89> */
.L_x_2877:
[----:B------:R-:W-:Y:S05]  /*9ad0*/  BSYNC B0 ;  /* 0x0000000000007941 */ /* 0x000fea0003800000 */
.L_x_2876:
[----:B-----5:R3:W-:Y:S02]  /*9ae0*/  ST.E.128 desc[UR6][R208.64], R20 ;  /* 0x00000014d0007985 */ /* 0x0207e4000c101d06 */
.L_x_2873:
[----:B------:R-:W-:Y:S05]  /*9af0*/  BSYNC B1 ;  /* 0x0000000000017941 */ /* 0x000fea0003800000 */
.L_x_2872:
        /* <DEDUP_REMOVED lines=9> */
[----:B--234-:R-:W-:Y:S02]  /*9b90*/  LEA R208, P1, R90, R129, 0x1 ;  /* 0x000000815ad07211 */ /* 0x01cfe400078208ff */
[----:B------:R-:W-:Y:S01]  /*9ba0*/  LEA R202, P0, R190, R123, 0x1 ;  /* 0x0000007bbeca7211 */ /* 0x000fe200078008ff */
        /* <DEDUP_REMOVED lines=86> */
.L_x_2881:
[----:B------:R-:W-:Y:S05]  /*a110*/  BSYNC B0 ;  /* 0x0000000000007941 */ /* 0x000fea0003800000 */
.L_x_2880:
        /* <DEDUP_REMOVED lines=89> */
.L_x_2883:
[----:B------:R-:W-:Y:S05]  /*a6b0*/  BSYNC B0 ;  /* 0x0000000000007941 */ /* 0x000fea0003800000 */
.L_x_2882:
[----:B-----5:R3:W-:Y:S02]  /*a6c0*/  ST.E.128 desc[UR6][R208.64], R20 ;  /* 0x00000014d0007985 */ /* 0x0207e4000c101d06 */
.L_x_2879:
[----:B------:R-:W-:Y:S05]  /*a6d0*/  BSYNC B1 ;  /* 0x0000000000017941 */ /* 0x000fea0003800000 */
.L_x_2878:
        /* <DEDUP_REMOVED lines=103> */
.L_x_2887:
[----:B------:R-:W-:Y:S05]  /*ad50*/  BSYNC B0 ;  /* 0x0000000000007941 */ /* 0x000fea0003800000 */
.L_x_2886:
        /* <DEDUP_REMOVED lines=89> */
.L_x_2889:
[----:B------:R-:W-:Y:S05]  /*b2f0*/  BSYNC B0 ;  /* 0x0000000000007941 */ /* 0x000fea0003800000 */
.L_x_2888:
[----:B-----5:R3:W-:Y:S02]  /*b300*/  ST.E.128 desc[UR6][R208.64], R20 ;  /* 0x00000014d0007985 */ /* 0x0207e4000c101d06 */
.L_x_2885:
[----:B------:R-:W-:Y:S05]  /*b310*/  BSYNC B1 ;  /* 0x0000000000017941 */ /* 0x000fea0003800000 */
.L_x_2884:
        /* <DEDUP_REMOVED lines=103> */
.L_x_2893:
[----:B------:R-:W-:Y:S05]  /*b990*/  BSYNC B0 ;  /* 0x0000000000007941 */ /* 0x000fea0003800000 */
.L_x_2892:
        /* <DEDUP_REMOVED lines=89> */
.L_x_2895:
[----:B------:R-:W-:Y:S05]  /*bf30*/  BSYNC B0 ;  /* 0x0000000000007941 */ /* 0x000fea0003800000 */
.L_x_2894:
[----:B-----5:R3:W-:Y:S02]  /*bf40*/  ST.E.128 desc[UR6][R208.64], R20 ;  /* 0x00000014d0007985 */ /* 0x0207e4000c101d06 */
.L_x_2891:
[----:B------:R-:W-:Y:S05]  /*bf50*/  BSYNC B1 ;  /* 0x0000000000017941 */ /* 0x000fea0003800000 */
.L_x_2890:
[C---:B------:R-:W-:Y:S01]  /*bf60*/  ISETP.GE.AND P0, PT, R159.reuse, R201, PT ;  /* 0x000000c99f00720c */ /* 0x040fe20003f06270 */
[----:B------:R-:W-:Y:S03]  /*bf70*/  BSSY B1, `(.L_x_2896) ;  /* 0x00000c2000017945 */ /* 0x000fe60003800000 */
[----:B------:R-:W-:Y:S11]  /*bf80*/  ISETP.GE.AND P0, PT, R159, R200, !P0 ;  /* 0x000000c89f00720c */ /* 0x000ff60004706270 */
[----:B------:R-:W-:Y:S02]  /*bf90*/  @!UPT UIADD3 URZ, URZ, URZ, URZ ;  /* 0x0000003f3f3ff290 */ /* 0x000fe4000fffe03f */
[----:B------:R-:W-:Y:S05]  /*bfa0*/  @!P0 BRA `(.L_x_2897) ;  /* 0x0000000800f88947 */ /* 0x000fea0003800000 */
[----:B------:R-:W-:Y:S01]  /*bfb0*/  IMAD R2, R199, 0xe0, RZ ;  /* 0x000000e0c7027824 */ /* 0x000fe200078e02ff */
[----:B-1----:R-:W-:Y:S01]  /*bfc0*/  MOV R4, R123 ;  /* 0x0000007b00047202 */ /* 0x002fe20000000f00 */
[----:B------:R-:W-:Y:S01]  /*bfd0*/  IMAD.MOV.U32 R207, RZ, RZ, R128 ;  /* 0x000000ffffcf7224 */ /* 0x000fe200078e0080 */
        /* <DEDUP_REMOVED lines=11> */
[----:B---34-:R1:W5:Y:S01]  /*c090*/  LD.E.128 R20, desc[UR6][R4.64] ;  /* 0x0000000604147980 */ /* 0x018362000c101d00 */
        /* <DEDUP_REMOVED lines=21> */
[----:B-1----:R1:W3:Y:S03]  /*c1f0*/  LD.E.128 R4, desc[UR6][R2.64] ;  /* 0x0000000602047980 */ /* 0x0022e6000c101d00 */
[----:B------:R-:W-:Y:S06]  /*c200*/  LEA.HI.X R201, R24, R124, R8, 0x1, P0 ;  /* 0x0000007c18c97211 */ /* 0x000fec00000f0c08 */
[----:B--2---:R-:W2:Y:S01]  /*c210*/  LD.E.128 R200, desc[UR6][R200.64] ;  /* 0x00000006c8c87980 */ /* 0x004ea2000c101d00 */
[----:B-1----:R-:W-:Y:S01]  /*c220*/  IMAD.MOV.U32 R2, RZ, RZ, RZ ;  /* 0x000000ffff027224 */ /* 0x002fe200078e00ff */
[----:B------:R-:W-:Y:S04]  /*c230*/  @P1 IADD3 R2, -R0, RZ, RZ ;  /* 0x000000ff00021210 */ /* 0x000fe80007ffe1ff */
[----:B------:R-:W-:Y:S04]  /*c240*/  IADD3 R3, P0, R148, R2, RZ ;  /* 0x0000000294037210 */ /* 0x000fe80007f1e0ff */
[----:B------:R-:W-:Y:S02]  /*c250*/  LEA.HI.X.SX32 R0, R2, R134, 0x1, P0 ;  /* 0x0000008602007211 */ /* 0x000fe400000f0eff */
[C---:B------:R-:W-:Y:S04]  /*c260*/  LEA R2, P0, R3.reuse, R127, 0x1 ;  /* 0x0000007f03027211 */ /* 0x040fe800078008ff */
[----:B------:R-:W-:Y:S05]  /*c270*/  LEA.HI.X R3, R3, R126, R0, 0x1, P0 ;  /* 0x0000007e03037211 */ /* 0x000fea00000f0c00 */
[----:B------:R1:W4:Y:S01]  /*c280*/  LD.E.128 R44, desc[UR6][R2.64] ;  /* 0x00000006022c7980 */ /* 0x000322000c101d00 */
        /* <DEDUP_REMOVED lines=8> */
[----:B--2---:R-:W-:Y:S01]  /*c310*/  IMAD.U32 R23, R202, 0x10000, RZ ;  /* 0x00010000ca177824 */ /* 0x004fe200078e00ff */
        /* <DEDUP_REMOVED lines=43> */
.L_x_2899:
[----:B------:R-:W-:Y:S05]  /*c5d0*/  BSYNC B0 ;  /* 0x0000000000007941 */ /* 0x000fea0003800000 */
.L_x_2898:
[----:B-----5:R3:W-:Y:S01]  /*c5e0*/  ST.E.128 desc[UR6][R206.64], R20 ;  /* 0x00000014ce007985 */ /* 0x0207e2000c101d06 */
[----:B------:R-:W-:Y:S01]  /*c5f0*/  ISETP.GE.AND P1, PT, R14, R17, PT ;  /* 0x000000110e00720c */ /* 0x000fe20003f26270 */
[----:B------:R-:W-:Y:S02]  /*c600*/  BSSY B0, `(.L_x_2900) ;  /* 0x0000057000007945 */ /* 0x000fe40003800000 */
[----:B------:R4:W5:Y:S01]  /*c610*/  LD.E.128 R32, desc[UR6][R204.64] ;  /* 0x00000006cc207980 */ /* 0x000962000c101d00 */
[C---:B---3--:R-:W-:Y:S04]  /*c620*/  LEA R206, P0, R79.reuse, R129, 0x1 ;  /* 0x000000814fce7211 */ /* 0x048fe800078008ff */
[----:B------:R-:W-:Y:S05]  /*c630*/  LEA.HI.X R207, R79, R128, R78, 0x1, P0 ;  /* 0x000000804fcf7211 */ /* 0x000fea00000f0c4e */
[----:B----4-:R-:W-:Y:S05]  /*c640*/  @P1 BRA `(.L_x_2901) ;  /* 0x0000000400481947 */ /* 0x010fea0003800000 */
        /* <DEDUP_REMOVED lines=82> */
.L_x_2901:
[----:B------:R-:W-:Y:S05]  /*cb70*/  BSYNC B0 ;  /* 0x0000000000007941 */ /* 0x000fea0003800000 */
.L_x_2900:
[----:B-----5:R3:W-:Y:S02]  /*cb80*/  ST.E.128 desc[UR6][R206.64], R32 ;  /* 0x00000020ce007985 */ /* 0x0207e4000c101d06 */
.L_x_2897:
[----:B------:R-:W-:Y:S05]  /*cb90*/  BSYNC B1 ;  /* 0x0000000000017941 */ /* 0x000fea0003800000 */
.L_x_2896:
[----:B-1----:R-:W-:Y:S01]  /*cba0*/  MOV R5, R126 ;  /* 0x0000007e00057202 */ /* 0x002fe20000000f00 */
[----:B------:R-:W5:Y:S01]  /*cbb0*/  LD.E R0, desc[UR6][R10.64+0xd0] ;  /* 0x0000d0060a007980 */ /* 0x000f62000c101900 */
[----:B------:R-:W-:Y:S01]  /*cbc0*/  MOV R3, R124 ;  /* 0x0000007c00037202 */ /* 0x000fe20000000f00 */
        /* <DEDUP_REMOVED lines=8> */
.L_x_2835:
[----:B------:R-:W-:Y:S01]  /*cc50*/  @P0 IMAD.MOV.U32 R20, RZ, RZ, R123 ;  /* 0x000000ffff140224 */ /* 0x000fe200078e007b */
[----:B------:R-:W-:Y:S01]  /*cc60*/  @P0 MOV R2, R129 ;  /* 0x0000008100020202 */ /* 0x000fe20000000f00 */
[----:B------:R-:W-:Y:S01]  /*cc70*/  @P0 IMAD.MOV.U32 R21, RZ, RZ, R122 ;  /* 0x000000ffff150224 */ /* 0x000fe200078e007a */
[C---:B------:R-:W-:Y:S01]  /*cc80*/  ISETP.GE.AND P1, PT, R69.reuse, R201, PT ;  /* 0x000000c94500720c */ /* 0x040fe20003f26270 */
[----:B------:R-:W-:Y:S03]  /*cc90*/  @P0 IMAD.MOV.U32 R3, RZ, RZ, R128 ;  /* 0x000000ffff030224 */ /* 0x000fe600078e0080 */
[----:B------:R-:W2:Y:S01]  /*cca0*/  @P0 LD.E.128 R4, desc[UR6][R20.64] ;  /* 0x0000000614040980 */ /* 0x000ea2000c101d00 */
[----:B------:R-:W-:Y:S03]  /*ccb0*/  ISETP.GE.AND P1, PT, R69, R200, !P1 ;  /* 0x000000c84500720c */ /* 0x000fe60004f26270 */
[----:B--2---:R1:W-:Y:S04]  /*ccc0*/  @P0 ST.E.128 desc[UR6][R2.64], R4 ;  /* 0x0000000402000985 */ /* 0x0043e8000c101d06 */
[----:B-1----:R1:W2:Y:S06]  /*ccd0*/  @P0 LD.E.128 R4, desc[UR6][R20.64+0x80] ;  /* 0x0000800614040980 */ /* 0x0022ac000c101d00 */
[C---:B-1----:R-:W-:Y:S04]  /*cce0*/  @P1 LEA R20, P2, R98.reuse, R123, 0x1 ;  /* 0x0000007b62141211 */ /* 0x042fe800078408ff */
[----:B------:R-:W-:Y:S01]  /*ccf0*/  @P1 LEA.HI.X R21, R98, R122, R97, 0x1, P2 ;  /* 0x0000007a62151211 */ /* 0x000fe200010f0c61 */
[----:B--2---:R1:W-:Y:S04]  /*cd00*/  @P0 ST.E.128 desc[UR6][R2.64+0x80], R4 ;  /* 0x0000800402000985 */ /* 0x0043e8000c101d06 */
[----:B-1----:R-:W2:Y:S01]  /*cd10*/  @P1 LD.E.128 R4, desc[UR6][R20.64] ;  /* 0x0000000614041980 */ /* 0x002ea2000c101d00 */
[C---:B------:R-:W-:Y:S04]  /*cd20*/  @P1 LEA R2, P0, R59.reuse, R129, 0x1 ;  /* 0x000000813b021211 */ /* 0x040fe800078008ff */
[----:B------:R-:W-:Y:S02]  /*cd30*/  @P1 LEA.HI.X R3, R59, R128, R60, 0x1, P0 ;  /* 0x000000803b031211 */ /* 0x000fe400000f0c3c */
[C---:B------:R-:W-:Y:S04]  /*cd40*/  ISETP.GE.AND P0, PT, R68.reuse, R201, PT ;  /* 0x000000c94400720c */ /* 0x040fe80003f06270 */
[----:B------:R-:W-:Y:S01]  /*cd50*/  ISETP.GE.AND P0, PT, R68, R200, !P0 ;  /* 0x000000c84400720c */ /* 0x000fe20004706270 */
[----:B--2---:R1:W-:Y:S04]  /*cd60*/  @P1 ST.E.128 desc[UR6][R2.64], R4 ;  /* 0x0000000402001985 */ /* 0x0043e8000c101d06 */
[----:B-1----:R1:W2:Y:S08]  /*cd70*/  @P1 LD.E.128 R4, desc[UR6][R20.64+0x80] ;  /* 0x0000800614041980 */ /* 0x0022b0000c101d00 */
[C---:B-1----:R-:W-:Y:S04]  /*cd80*/  @P0 LEA R20, P2, R100.reuse, R123, 0x1 ;  /* 0x0000007b64140211 */ /* 0x042fe800078408ff */
[----:B------:R-:W-:Y:S01]  /*cd90*/  @P0 LEA.HI.X R21, R100, R122, R99, 0x1, P2 ;  /* 0x0000007a64150211 */ /* 0x000fe200010f0c63 */
[----:B--2---:R1:W-:Y:S04]  /*cda0*/  @P1 ST.E.128 desc[UR6][R2.64+0x80], R4 ;  /* 0x0000800402001985 */ /* 0x0043e8000c101d06 */
[----:B-1----:R-:W2:Y:S01]  /*cdb0*/  @P0 LD.E.128 R4, desc[UR6][R20.64] ;  /* 0x0000000614040980 */ /* 0x002ea2000c101d00 */
[C---:B------:R-:W-:Y:S04]  /*cdc0*/  @P0 LEA R2, P1, R94.reuse, R129, 0x1 ;  /* 0x000000815e020211 */ /* 0x040fe800078208ff */
[----:B------:R-:W-:Y:S02]  /*cdd0*/  @P0 LEA.HI.X R3, R94, R128, R95, 0x1, P1 ;  /* 0x000000805e030211 */ /* 0x000fe400008f0c5f */
[CC--:B------:R-:W-:Y:S04]  /*cde0*/  ISETP.GE.AND P1, PT, R67.reuse, R201.reuse, PT ;  /* 0x000000c94300720c */ /* 0x0c0fe80003f26270 */
[----:B------:R-:W-:Y:S11]  /*cdf0*/  ISETP.GE.AND P1, PT, R67, R200, !P1 ;  /* 0x000000c84300720c */ /* 0x000ff60004f26270 */
[----:B------:R-:W-:Y:S02]  /*ce00*/  @!UPT UIADD3 URZ, URZ, URZ, URZ ;  /* 0x0000003f3f3ff290 */ /* 0x000fe4000fffe03f */
[----:B------:R-:W-:Y:S01]  /*ce10*/  @P1 IMAD R0, R199, 0x60, RZ ;  /* 0x00000060c7001824 */ /* 0x000fe200078e02ff */
[----:B--2---:R1:W-:Y:S04]  /*ce20*/  @P0 ST.E.128 desc[UR6][R2.64], R4 ;  /* 0x0000000402000985 */ /* 0x0043e8000c101d06 */
[----:B-1----:R1:W2:Y:S02]  /*ce30*/  @P0 LD.E.128 R4, desc[UR6][R20.64+0x80] ;  /* 0x0000800614040980 */ /* 0x0022a4000c101d00 */
[----:B-1----:R-:W-:Y:S01]  /*ce40*/  @P1 MOV R21, R122 ;  /* 0x0000007a00151202 */ /* 0x002fe20000000f00 */
[----:B------:R-:W-:Y:S04]  /*ce50*/  @P1 IMAD.MOV.U32 R20, RZ, RZ, R123 ;  /* 0x000000ffff141224 */ /* 0x000fe800078e007b */
[----:B------:R-:W-:Y:S04]  /*ce60*/  @P1 IMAD.WIDE.U32 R20, R198, 0x60, R20 ;  /* 0x00000060c6141825 */ /* 0x000fe800078e0014 */
[----:B------:R-:W-:Y:S02]  /*ce70*/  @P1 IMAD.IADD R21, R21, 0x1, R0 ;  /* 0x0000000115151824 */ /* 0x000fe400078e0200 */
[----:B------:R-:W-:Y:S01]  /*ce80*/  @P1 IMAD R0, R43, 0x60, RZ ;  /* 0x000000602b001824 */ /* 0x000fe200078e02ff */
[----:B--2---:R1:W-:Y:S01]  /*ce90*/  @P0 ST.E.128 desc[UR6][R2.64+0x80], R4 ;  /* 0x0000800402000985 */ /* 0x0043e2000c101d06 */
[C---:B------:R-:W-:Y:S04]  /*cea0*/  ISETP.GE.AND P0, PT, R162.reuse, R201, PT ;  /* 0x000000c9a200720c */ /* 0x040fe80003f06270 */
[----:B------:R-:W-:Y:S01]  /*ceb0*/  ISETP.GE.AND P0, PT, R162, R200, !P0 ;  /* 0x000000c8a200720c */ /* 0x000fe20004706270 */
[----:B-1----:R-:W2:Y:S01]  /*cec0*/  @P1 LD.E.128 R4, desc[UR6][R20.64] ;  /* 0x0000000614041980 */ /* 0x002ea2000c101d00 */
[----:B------:R-:W-:Y:S01]  /*ced0*/  @P1 MOV R3, R128 ;  /* 0x0000008000031202 */ /* 0x000fe20000000f00 */
[----:B------:R-:W-:Y:S04]  /*cee0*/  @P1 IMAD.MOV.U32 R2, RZ, RZ, R129 ;  /* 0x000000ffff021224 */ /* 0x000fe800078e0081 */
[----:B------:R-:W-:Y:S04]  /*cef0*/  @P1 IMAD.WIDE.U32 R2, R42, 0x60, R2 ;  /* 0x000000602a021825 */ /* 0x000fe800078e0002 */
[----:B------:R-:W-:Y:S05]  /*cf00*/  @P1 IMAD.IADD R3, R3, 0x1, R0 ;  /* 0x0000000103031824 */ /* 0x000fea00078e0200 */
[----:B--2---:R1:W-:Y:S04]  /*cf10*/  @P1 ST.E.128 desc[UR6][R2.64], R4 ;  /* 0x0000000402001985 */ /* 0x0043e8000c101d06 */
[----:B-1----:R1:W2:Y:S02]  /*cf20*/  @P1 LD.E.128 R4, desc[UR6][R20.64+0x80] ;  /* 0x0000800614041980 */ /* 0x0022a4000c101d00 */
        /* <DEDUP_REMOVED lines=12> */
[----:B-1----:R-:W-:Y:S01]  /*cff0*/  @P1 IMAD.MOV.U32 R20, RZ, RZ, R123 ;  /* 0x000000ffff141224 */ /* 0x002fe200078e007b */
[----:B------:R-:W-:Y:S03]  /*d000*/  @P1 MOV R21, R122 ;  /* 0x0000007a00151202 */ /* 0x000fe60000000f00 */
[----:B------:R-:W-:Y:S04]  /*d010*/  @P1 IMAD.WIDE.U32 R20, R198, 0xa0, R20 ;  /* 0x000000a0c6141825 */ /* 0x000fe800078e0014 */
[----:B------:R-:W-:Y:S02]  /*d020*/  @P1 IMAD.IADD R21, R21, 0x1, R0 ;  /* 0x0000000115151824 */ /* 0x000fe400078e0200 */
[----:B------:R-:W-:Y:S01]  /*d030*/  @P1 IMAD R0, R43, 0xa0, RZ ;  /* 0x000000a02b001824 */ /* 0x000fe200078e02ff */
[----:B--2---:R1:W-:Y:S01]  /*d040*/  @P0 ST.E.128 desc[UR6][R2.64+0x80], R4 ;  /* 0x0000800402000985 */ /* 0x0043e2000c101d06 */
[CC--:B------:R-:W-:Y:S04]  /*d050*/  ISETP.GE.AND P0, PT, R160.reuse, R201.reuse, PT ;  /* 0x000000c9a000720c */ /* 0x0c0fe80003f06270 */
[----:B------:R-:W-:Y:S01]  /*d060*/  ISETP.GE.AND P0, PT, R160, R200, !P0 ;  /* 0x000000c8a000720c */ /* 0x000fe20004706270 */
[----:B-1----:R-:W2:Y:S01]  /*d070*/  @P1 LD.E.128 R4, desc[UR6][R20.64] ;  /* 0x0000000614041980 */ /* 0x002ea2000c101d00 */
[----:B------:R-:W-:Y:S01]  /*d080*/  @P1 IMAD.MOV.U32 R2, RZ, RZ, R129 ;  /* 0x000000ffff021224 */ /* 0x000fe200078e0081 */
[----:B------:R-:W-:Y:S03]  /*d090*/  @P1 MOV R3, R128 ;  /* 0x0000008000031202 */ /* 0x000fe60000000f00 */
[----:B------:R-:W-:Y:S04]  /*d0a0*/  @P1 IMAD.WIDE.U32 R2, R42, 0xa0, R2 ;  /* 0x000000a02a021825 */ /* 0x000fe800078e0002 */
[----:B------:R-:W-:Y:S03]  /*d0b0*/  @P1 IMAD.IADD R3, R3, 0x1, R0 ;  /* 0x0000000103031824 */ /* 0x000fe600078e0200 */
[----:B------:R-:W-:Y:S02]  /*d0c0*/  @P0 IMAD R0, R199, 0xc0, RZ ;  /* 0x000000c0c7000824 */ /* 0x000fe400078e02ff */
        /* <DEDUP_REMOVED lines=14> */
[----:B------:R-:W-:Y:S02]  /*d1b0*/  @P0 IMAD.IADD R3, R3, 0x1, R0 ;  /* 0x0000000103030824 */ /* 0x000fe400078e0200 */
[----:B------:R-:W-:Y:S03]  /*d1c0*/  @P1 IMAD R0, R199, 0xe0, RZ ;  /* 0x000000e0c7001824 */ /* 0x000fe600078e02ff */
[----:B--2---:R1:W-:Y:S04]  /*d1d0*/  @P0 ST.E.128 desc[UR6][R2.64], R4 ;  /* 0x0000000402000985 */ /* 0x0043e8000c101d06 */
[----:B-1----:R1:W2:Y:S02]  /*d1e0*/  @P0 LD.E.128 R4, desc[UR6][R20.64+0x80] ;  /* 0x0000800614040980 */ /* 0x0022a4000c101d00 */
[----:B-1----:R-:W-:Y:S01]  /*d1f0*/  @P1 MOV R21, R122 ;  /* 0x0000007a00151202 */ /* 0x002fe20000000f00 */
[----:B------:R-:W-:Y:S04]  /*d200*/  @P1 IMAD.MOV.U32 R20, RZ, RZ, R123 ;  /* 0x000000ffff141224 */ /* 0x000fe800078e007b */
[----:B------:R-:W-:Y:S04]  /*d210*/  @P1 IMAD.WIDE.U32 R20, R198, 0xe0, R20 ;  /* 0x000000e0c6141825 */ /* 0x000fe800078e0014 */
[----:B------:R-:W-:Y:S02]  /*d220*/  @P1 IMAD.IADD R21, R21, 0x1, R0 ;  /* 0x0000000115151824 */ /* 0x000fe400078e0200 */
[----:B------:R-:W-:Y:S01]  /*d230*/  @P1 IMAD R0, R43, 0xe0, RZ ;  /* 0x000000e02b001824 */ /* 0x000fe200078e02ff */
[----:B--2---:R1:W-:Y:S04]  /*d240*/  @P0 ST.E.128 desc[UR6][R2.64+0x80], R4 ;  /* 0x0000800402000985 */ /* 0x0043e8000c101d06 */
[----:B-1----:R-:W2:Y:S01]  /*d250*/  @P1 LD.E.128 R4, desc[UR6][R20.64] ;  /* 0x0000000614041980 */ /* 0x002ea2000c101d00 */
[----:B------:R-:W-:Y:S01]  /*d260*/  @P1 MOV R2, R129 ;  /* 0x0000008100021202 */ /* 0x000fe20000000f00 */
[----:B------:R-:W-:Y:S04]  /*d270*/  @P1 IMAD.MOV.U32 R3, RZ, RZ, R128 ;  /* 0x000000ffff031224 */ /* 0x000fe800078e0080 */
[----:B------:R-:W-:Y:S05]  /*d280*/  @P1 IMAD.WIDE.U32 R2, R42, 0xe0, R2 ;  /* 0x000000e02a021825 */ /* 0x000fea00078e0002 */
[----:B------:R-:W-:Y:S05]  /*d290*/  @P1 IADD3 R3, R3, R0, RZ ;  /* 0x0000000003031210 */ /* 0x000fea0007ffe0ff */
[----:B--2---:R1:W-:Y:S04]  /*d2a0*/  @P1 ST.E.128 desc[UR6][R2.64], R4 ;  /* 0x0000000402001985 */ /* 0x0043e8000c101d06 */
[----:B-1----:R-:W2:Y:S04]  /*d2b0*/  @P1 LD.E.128 R4, desc[UR6][R20.64+0x80] ;  /* 0x0000800614041980 */ /* 0x002ea8000c101d00 */
[----:B--2---:R1:W-:Y:S02]  /*d2c0*/  @P1 ST.E.128 desc[UR6][R2.64+0x80], R4 ;  /* 0x0000800402001985 */ /* 0x0043e4000c101d06 */
.L_x_2853:
[----:B------:R-:W-:Y:S05]  /*d2d0*/  BSYNC B2 ;  /* 0x0000000000027941 */ /* 0x000fea0003800000 */
.L_x_2834:
[----:B------:R-:W-:Y:S01]  /*d2e0*/  ISETP.NE.U32.AND P1, PT, R246, RZ, PT ;  /* 0x000000fff600720c */ /* 0x000fe20003f25070 */
[----:B------:R-:W5:Y:S01]  /*d2f0*/  LD.E R0, desc[UR6][R10.64+0x128] ;  /* 0x000128060a007980 */ /* 0x000f62000c101900 */
[----:B-1----:R-:W-:Y:S01]  /*d300*/  IMAD.MOV.U32 R2, RZ, RZ, R123 ;  /* 0x000000ffff027224 */ /* 0x002fe200078e007b */
[----:B------:R-:W-:Y:S01]  /*d310*/  BSSY B0, `(.L_x_2902) ;  /* 0x0000064000007945 */ /* 0x000fe20003800000 */
[----:B------:R-:W-:Y:S01]  /*d320*/  ISETP.NE.AND.EX P1, PT, R247, RZ, PT, P1 ;  /* 0x000000fff700720c */ /* 0x000fe20003f25310 */
[----:B------:R-:W-:Y:S02]  /*d330*/  IMAD.MOV.U32 R3, RZ, RZ, R122 ;  /* 0x000000ffff037224 */ /* 0x000fe400078e007a */
[----:B-----5:R-:W-:Y:S05]  /*d340*/  IMAD.U32 R0, R0, -0x80, RZ ;  /* 0xffffff8000007824 */ /* 0x020fea00078e00ff */
[C---:B------:R-:W-:Y:S04]  /*d350*/  LEA R123, P0, R0.reuse, R2, 0x1 ;  /* 0x00000002007b7211 */ /* 0x040fe800078008ff */
[----:B------:R-:W-:Y:S01]  /*d360*/  LEA.HI.X.SX32 R122, R0, R3, 0x1, P0 ;  /* 0x00000003007a7211 */ /* 0x000fe200000f0eff */
[----:B------:R-:W-:Y:S08]  /*d370*/  @!P1 BRA `(.L_x_2903) ;  /* 0x0000000400449947 */ /* 0x000ff00003800000 */
[----:B------:R-:W-:Y:S04]  /*d380*/  IADD3 R0, R13, -0x1, RZ ;  /* 0xffffffff0d007810 */ /* 0x000fe80007ffe0ff */
[----:B------:R-:W-:Y:S11]  /*d390*/  ISETP.GT.AND P0, PT, R0, R96, PT ;  /* 0x000000600000720c */ /* 0x000ff60003f04270 */
[----:B------:R-:W-:Y:S02]  /*d3a0*/  @!UPT UIADD3 URZ, URZ, URZ, URZ ;  /* 0x0000003f3f3ff290 */ /* 0x000fe4000fffe03f */
[----:B------:R-:W-:Y:S05]  /*d3b0*/  @!P0 BRA `(.L_x_2904) ;  /* 0x0000000400648947 */ /* 0x000fea0003800000 */
[----:B------:R-:W5:Y:S01]  /*d3c0*/  LD.E R3, desc[UR6][R10.64+0x170] ;  /* 0x000170060a037980 */ /* 0x000f62000c101900 */
[----:B------:R-:W-:Y:S02]  /*d3d0*/  IADD3 R0, R16, -0x100, RZ ;  /* 0xffffff0010007810 */ /* 0x000fe40007ffe0ff */
[----:B------:R-:W-:Y:S01]  /*d3e0*/  IABS R8, R15 ;  /* 0x0000000f00087213 */ /* 0x000fe20000000000 */
[----:B------:R-:W5:Y:S01]  /*d3f0*/  LD.E.64 R24, desc[UR6][R10.64+0x40] ;  /* 0x000040060a187980 */ /* 0x000f62000c101b00 */
[----:B---34-:R-:W-:Y:S05]  /*d400*/  IABS R6, R0 ;  /* 0x0000000000067213 */ /* 0x018fea0000000000 */
[----:B--2---:R-:W2:Y:S06]  /*d410*/  LD.E.64 R22, desc[UR6][R10.64+0x20] ;  /* 0x000020060a167980 */ /* 0x004eac000c101b00 */
[----:B------:R-:W3:Y:S01]  /*d420*/  LD.E.64 R20, desc[UR6][R10.64+0x28] ;  /* 0x000028060a147980 */ /* 0x000ee2000c101b00 */
[-C--:B-----5:R-:W-:Y:S02]  /*d430*/  IABS R2, R3.reuse ;  /* 0x0000000300027213 */ /* 0x0a0fe40000000000 */
        /* <DEDUP_REMOVED lines=40> */
[----:B------:R-:W4:Y:S04]  /*d6c0*/  LD.E R5, desc[UR6][R16.64] ;  /* 0x0000000610057980 */ /* 0x000f28000c101900 */
[----:B------:R-:W-:Y:S01]  /*d6d0*/  IMAD R0, R2, R3, R0 ;  /* 0x0000000302007224 */ /* 0x000fe200078e0200 */
[----:B------:R-:W4:Y:S03]  /*d6e0*/  LD.E R6, desc[UR6][R6.64] ;  /* 0x0000000606067980 */ /* 0x000f26000c101900 */
[-C--:B------:R-:W-:Y:S01]  /*d6f0*/  IMAD R4, R25, R0.reuse, RZ ;  /* 0x0000000019047224 */ /* 0x080fe200078e02ff */
[----:B------:R-:W-:Y:S01]  /*d700*/  SHF.R.S32.HI R2, RZ, 0x1f, R0 ;  /* 0x0000001fff027819 */ /* 0x000fe20000011400 */
[C---:B------:R-:W-:Y:S04]  /*d710*/  IMAD.WIDE.U32 R26, R24.reuse, R0, RZ ;  /* 0x00000000181a7225 */ /* 0x040fe800078e00ff */
[----:B------:R-:W-:Y:S01]  /*d720*/  IMAD R4, R24, R2, R4 ;  /* 0x0000000218047224 */ /* 0x000fe200078e0204 */
[----:B------:R-:W5:Y:S01]  /*d730*/  LD.E.64 R16, desc[UR6][R10.64+0x38] ;  /* 0x000038060a107980 */ /* 0x000f62000c101b00 */
[----:B----4-:R-:W-:Y:S04]  /*d740*/  IMAD.IADD R6, R5, 0x1, -R6 ;  /* 0x0000000105067824 */ /* 0x010fe800078e0a06 */
[-C--:B--2---:R-:W-:Y:S01]  /*d750*/  IMAD R3, R23, R6.reuse, RZ ;  /* 0x0000000617037224 */ /* 0x084fe200078e02ff */
[----:B------:R-:W-:Y:S01]  /*d760*/  SHF.R.S32.HI R5, RZ, 0x1f, R6 ;  /* 0x0000001fff057819 */ /* 0x000fe20000011406 */
[C---:B------:R-:W-:Y:S01]  /*d770*/  IMAD.WIDE.U32 R24, R22.reuse, R6, RZ ;  /* 0x0000000616187225 */ /* 0x040fe200078e00ff */
[----:B------:R-:W-:Y:S03]  /*d780*/  IADD3 R23, R27, R4, RZ ;  /* 0x000000041b177210 */ /* 0x000fe60007ffe0ff */
[----:B------:R-:W-:Y:S01]  /*d790*/  IMAD R3, R22, R5, R3 ;  /* 0x0000000516037224 */ /* 0x000fe200078e0203 */
[----:B------:R-:W-:Y:S03]  /*d7a0*/  MOV R22, R26 ;  /* 0x0000001a00167202 */ /* 0x000fe60000000f00 */
[----:B------:R-:W-:Y:S02]  /*d7b0*/  IMAD.IADD R25, R25, 0x1, R3 ;  /* 0x0000000119197824 */ /* 0x000fe400078e0203 */
[----:B---3--:R-:W-:Y:S04]  /*d7c0*/  IMAD.WIDE.U32 R22, R6, R20, R22 ;  /* 0x0000001406167225 */ /* 0x008fe800078e0016 */
[----:B------:R-:W-:Y:S01]  /*d7d0*/  IMAD R6, R21, R6, RZ ;  /* 0x0000000615067224 */ /* 0x000fe200078e02ff */
[----:B------:R-:W-:Y:S01]  /*d7e0*/  LEA R131, P1, R22, R131, 0x1 ;  /* 0x0000008316837211 */ /* 0x000fe200078208ff */
[----:B-----5:R-:W-:Y:S02]  /*d7f0*/  IMAD R3, R17, R0, RZ ;  /* 0x0000000011037224 */ /* 0x020fe400078e02ff */
        /* <DEDUP_REMOVED lines=9> */
.L_x_2903:
[----:B---34-:R-:W-:Y:S01]  /*d890*/  MOV R7, R130 ;  /* 0x0000008200077202 */ /* 0x018fe20000000f00 */
[----:B------:R-:W3:Y:S01]  /*d8a0*/  LD.E R2, desc[UR6][R10.64+0x40] ;  /* 0x000040060a027980 */ /* 0x000ee2000c101900 */
[----:B------:R-:W-:Y:S01]  /*d8b0*/  MOV R5, R128 ;  /* 0x0000008000057202 */ /* 0x000fe20000000f00 */
[----:B------:R-:W-:Y:S02]  /*d8c0*/  IMAD.MOV.U32 R6, RZ, RZ, R131 ;  /* 0x000000ffff067224 */ /* 0x000fe400078e0083 */
[----:B------:R-:W4:Y:S01]  /*d8d0*/  LD.E R0, desc[UR6][R10.64+0x38] ;  /* 0x000038060a007980 */ /* 0x000f22000c101900 */
[----:B------:R-:W-:Y:S02]  /*d8e0*/  IMAD.MOV.U32 R4, RZ, RZ, R129 ;  /* 0x000000ffff047224 */ /* 0x000fe400078e0081 */
[----:B----4-:R-:W-:Y:S02]  /*d8f0*/  IMAD.U32 R0, R0, -0x80, RZ ;  /* 0xffffff8000007824 */ /* 0x010fe400078e00ff */
[----:B---3--:R-:W-:Y:S03]  /*d900*/  IMAD.U32 R2, R2, -0x80, RZ ;  /* 0xffffff8002027824 */ /* 0x008fe600078e00ff */
[----:B------:R-:W-:Y:S02]  /*d910*/  LEA R129, P0, R0, R4, 0x1 ;  /* 0x0000000400817211 */ /* 0x000fe400078008ff */
[----:B------:R-:W-:Y:S02]  /*d920*/  LEA R131, P1, R2, R6, 0x1 ;  /* 0x0000000602837211 */ /* 0x000fe400078208ff */
[----:B------:R-:W-:Y:S02]  /*d930*/  LEA.HI.X.SX32 R128, R0, R5, 0x1, P0 ;  /* 0x0000000500807211 */ /* 0x000fe400000f0eff */
[----:B------:R-:W-:Y:S09]  /*d940*/  LEA.HI.X.SX32 R130, R2, R7, 0x1, P1 ;  /* 0x0000000702827211 */ /* 0x000ff200008f0eff */
.L_x_2904:
[----:B------:R-:W-:Y:S05]  /*d950*/  BSYNC B0 ;  /* 0x0000000000007941 */ /* 0x000fea0003800000 */
.L_x_2902:
[----:B------:R-:W-:Y:S04]  /*d960*/  IADD3 R13, R13, -0x1, RZ ;  /* 0xffffffff0d0d7810 */ /* 0x000fe80007ffe0ff */
[----:B------:R-:W-:Y:S11]  /*d970*/  ISETP.GT.AND P0, PT, R13, R96, PT ;  /* 0x000000600d00720c */ /* 0x000ff60003f04270 */
[----:B------:R-:W-:Y:S02]  /*d980*/  @!UPT UIADD3 URZ, URZ, URZ, URZ ;  /* 0x0000003f3f3ff290 */ /* 0x000fe4000fffe03f */
[----:B------:R-:W-:Y:S05]  /*d990*/  @P0 BRA `(.L_x_2905) ;  /* 0xffffff5000e00947 */ /* 0x000fea000383ffff */
.L_x_2833:
[----:B------:R-:W-:Y:S05]  /*d9a0*/  WARPSYNC.ALL ;  /* 0x0000000000007948 */ /* 0x000fea0003800000 */
[----:B------:R-:W-:Y:S06]  /*d9b0*/  BAR.SYNC.DEFER_BLOCKING 0x0 ;  /* 0x0000000000007b1d */ /* 0x000fec0000010000 */
[----:B------:R-:W5:Y:S02]  /*d9c0*/  LD.E R0, desc[UR6][R10.64+0xd0] ;  /* 0x0000d0060a007980 */ /* 0x000f64000c101900 */
[----:B------:R-:W1:Y:S01]  /*d9d0*/  S2UR UR4, SR_CgaCtaId ;  /* 0x00000000000479c3 */ /* 0x000e620000008800 */
[----:B------:R-:W-:Y:S01]  /*d9e0*/  UMOV UR5, 0x400 ;  /* 0x0000040000057882 */ /* 0x000fe20000000000 */
[----:B------:R-:W-:Y:S01]  /*d9f0*/  BSSY B2, `(.L_x_2906) ;  /* 0x0000501000027945 */ /* 0x000fe20003800000 */
[C---:B------:R-:W-:Y:S01]  /*da00*/  SHF.L.U64.HI R2, R170.reuse, 0x4, R171 ;  /* 0x00000004aa027819 */ /* 0x040fe200000102ab */
[----:B------:R-:W-:Y:S01]  /*da10*/  IMAD.SHL.U32 R4, R170, 0x10, RZ ;  /* 0x00000010aa047824 */ /* 0x000fe200078e00ff */
[----:B-1----:R-:W-:-:S06]  /*da20*/  ULEA UR4, UR4, UR5, 0x18 ;  /* 0x0000000504047291 */ /* 0x002fcc000f8ec03f */
[----:B------:R-:W-:Y:S02]  /*da30*/  LEA R248, R164, UR4, 0x1 ;  /* 0x00000004a4f87c11 */ /* 0x000fe4000f8e08ff */
[----:B-----5:R-:W-:-:S13]  /*da40*/  ISETP.NE.AND P0, PT, R0, RZ, PT ;  /* 0x000000ff0000720c */ /* 0x020fda0003f05270 */
[----:B------:R-:W-:Y:S05]  /*da50*/  @!P0 BRA `(.L_x_2907) ;  /* 0x0000004c00588947 */ /* 0x000fea0003800000 */
[----:B---34-:R-:W3:Y:S04]  /*da60*/  LD.E.64 R6, desc[UR6][R10.64+0xf0] ;  /* 0x0000f0060a067980 */ /* 0x018ee8000c101b00 */
[----:B------:R-:W4:Y:S04]  /*da70*/  LD.E.U8 R3, desc[UR6][R10.64+0x1b3] ;  /* 0x0001b3060a037980 */ /* 0x000f28000c101100 */
[----:B------:R-:W5:Y:S04]  /*da80*/  LD.E.64 R30, desc[UR6][R10.64+0x148] ;  /* 0x000148060a1e7980 */ /* 0x000f68000c101b00 */
[----:B------:R-:W5:Y:S01]  /*da90*/  LD.E.64 R28, desc[UR6][R10.64+0x150] ;  /* 0x000150060a1c7980 */ /* 0x000f62000c101b00 */
[----:B---3--:R-:W-:-:S04]  /*daa0*/  ISETP.NE.U32.AND P1, PT, R6, RZ, PT ;  /* 0x000000ff0600720c */ /* 0x008fc80003f25070 */
[----:B------:R-:W-:-:S13]  /*dab0*/  ISETP.NE.AND.EX P1, PT, R7, RZ, PT, P1 ;  /* 0x000000ff0700720c */ /* 0x000fda0003f25310 */
[----:B------:R-:W-:Y:S01]  /*dac0*/  @P1 LEA R8, P0, R242, R6, 0x2 ;  /* 0x00000006f2081211 */ /* 0x000fe200078010ff */
[----:B------:R-:W-:-:S03]  /*dad0*/  IMAD.MOV.U32 R6, RZ, RZ, RZ ;  /* 0x000000ffff067224 */ /* 0x000fc600078e00ff */
[----:B------:R-:W-:-:S05]  /*dae0*/  @P1 LEA.HI.X R9, R242, R7, R64, 0x2, P0 ;  /* 0x00000007f2091211 */ /* 0x000fca00000f1440 */
[----:B------:R1:W3:Y:S01]  /*daf0*/  @P1 LD.E R6, desc[UR6][R8.64] ;  /* 0x0000000608061980 */ /* 0x0002e2000c101900 */
[----:B------:R-:W-:Y:S02]  /*db00*/  IADD3 R4, P1, R4, R168, RZ ;  /* 0x000000a804047210 */ /* 0x000fe40007f3e0ff */
[----:B------:R-:W-:Y:S02]  /*db10*/  LEA.HI R12, R0, R0, RZ, 0x1 ;  /* 0x00000000000c7211 */ /* 0x000fe400078f08ff */
[----:B------:R-:W-:Y:S02]  /*db20*/  LEA R5, P0, R170, R168, 0x5 ;  /* 0x000000a8aa057211 */ /* 0x000fe400078028ff */
[----:B----4-:R-:W-:Y:S01]  /*db30*/  ISETP.NE.AND P4, PT, R3, RZ, PT ;  /* 0x000000ff0300720c */ /* 0x010fe20003f85270 */
[----:B------:R-:W-:Y:S01]  /*db40*/  IMAD.MOV.U32 R164, RZ, RZ, R168 ;  /* 0x000000ffffa47224 */ /* 0x000fe200078e00a8 */
[----:B------:R-:W-:Y:S01]  /*db50*/  LEA R44, P2, R168, R172, 0x1 ;  /* 0x000000aca82c7211 */ /* 0x000fe200078408ff */
[----:B------:R-:W-:-:S03]  /*db60*/  IMAD R7, R171, 0x30, RZ ;  /* 0x00000030ab077824 */ /* 0x000fc600078e02ff */
[--C-:B------:R-:W-:Y:S01]  /*db70*/  LEA.HI.X R45, R168, R173, R165.reuse, 0x1, P2 ;  /* 0x000000ada82d7211 */ /* 0x100fe200010f0ca5 */
[----:B-1----:R-:W-:Y:S01]  /*db80*/  IMAD.X R8, R2, 0x1, R165, P1 ;  /* 0x0000000102087824 */ /* 0x002fe200008e06a5 */
[----:B------:R-:W-:Y:S02]  /*db90*/  SHF.R.S32.HI R2, RZ, 0x1, R12 ;  /* 0x00000001ff027819 */ /* 0x000fe4000001140c */
[----:B------:R-:W-:Y:S02]  /*dba0*/  LEA.HI.X R9, R170, R165, R171, 0x5, P0 ;  /* 0x000000a5aa097211 */ /* 0x000fe400000f2cab */
[C---:B--2---:R-:W-:Y:S01]  /*dbb0*/  LEA R32, P0, R5.reuse, R172, 0x1 ;  /* 0x000000ac05207211 */ /* 0x044fe200078008ff */
[----:B------:R-:W-:Y:S01]  /*dbc0*/  IMAD R21, R166, R2, R66 ;  /* 0x00000002a6157224 */ /* 0x000fe200078e0242 */
[----:B------:R-:W-:Y:S02]  /*dbd0*/  LEA R40, P1, R4, R172, 0x1 ;  /* 0x000000ac04287211 */ /* 0x000fe400078208ff */
        /* <DEDUP_REMOVED lines=11> */
[----:B---3--:R-:W-:-:S05]  /*dc90*/  IADD3 R6, R6, R65, R55 ;  /* 0x0000004106067210 */ /* 0x008fca0007ffe037 */
        /* <DEDUP_REMOVED lines=22> */
[C---:B------:R-:W-:Y:S01]  /*de00*/  IMAD.U32 R26, R14.reuse, 0x10000, RZ ;  /* 0x000100000e1a7824 */ /* 0x040fe200078e00ff */
[----:B------:R-:W-:Y:S02]  /*de10*/  LOP3.LUT R24, R15, 0xffff0000, RZ, 0xc0, !PT ;  /* 0xffff00000f187812 */ /* 0x000fe400078ec0ff */
[----:B------:R-:W-:Y:S02]  /*de20*/  LOP3.LUT R36, R14, 0xffff0000, RZ, 0xc0, !PT ;  /* 0xffff00000e247812 */ /* 0x000fe400078ec0ff */
[----:B------:R-:W-:-:S02]  /*de30*/  LOP3.LUT R3, R13, 0xffff0000, RZ, 0xc0, !PT ;  /* 0xffff00000d037812 */ /* 0x000fc400078ec0ff */
[----:B------:R-:W-:Y:S01]  /*de40*/  SHF.L.U32 R9, R13, 0x10, RZ ;  /* 0x000000100d097819 */ /* 0x000fe200000006ff */
[C---:B------:R-:W-:Y:S01]  /*de50*/  IMAD.U32 R13, R12.reuse, 0x10000, RZ ;  /* 0x000100000c0d7824 */ /* 0x040fe200078e00ff */
[----:B------:R-:W-:Y:S02]  /*de60*/  LOP3.LUT R27, R12, 0xffff0000, RZ, 0xc0, !PT ;  /* 0xffff00000c1b7812 */ /* 0x000fe400078ec0ff */
[C---:B--2---:R-:W-:Y:S02]  /*de70*/  LOP3.LUT R15, R5.reuse, 0xffff0000, RZ, 0xc0, !PT ;  /* 0xffff0000050f7812 */ /* 0x044fe400078ec0ff */
[----:B------:R-:W-:Y:S02]  /*de80*/  SHF.L.U32 R5, R5, 0x10, RZ ;  /* 0x0000001005057819 */ /* 0x000fe400000006ff */
[C---:B---3--:R-:W-:Y:S01]  /*de90*/  LOP3.LUT R22, R7.reuse, 0xffff0000, RZ, 0xc0, !PT ;  /* 0xffff000007167812 */ /* 0x048fe200078ec0ff */
[-C--:B------:R-:W-:Y:S01]  /*dea0*/  FMUL.FTZ R14, R24, R15.reuse ;  /* 0x0000000f180e7220 */ /* 0x080fe20000410000 */
[----:B------:R-:W-:Y:S01]  /*deb0*/  LOP3.LUT R16, R4, 0xffff0000, RZ, 0xc0, !PT ;  /* 0xffff000004107812 */ /* 0x000fe200078ec0ff */
[----:B------:R-:W-:Y:S01]  /*dec0*/  IMAD.U32 R7, R7, 0x10000, RZ ;  /* 0x0001000007077824 */ /* 0x000fe200078e00ff */
[----:B------:R-:W-:Y:S01]  /*ded0*/  LOP3.LUT R23, R6, 0xffff0000, RZ, 0xc0, !PT ;  /* 0xffff000006177812 */ /* 0x000fe200078ec0ff */
[----:B------:R-:W-:Y:S01]  /*dee0*/  FMUL.FTZ R24, R24, R22 ;  /* 0x0000001618187220 */ /* 0x000fe20000410000 */
        /* <DEDUP_REMOVED lines=25> */
.L_x_2912:
[----:B------:R-:W-:Y:S05]  /*e080*/  BSYNC B0 ;  /* 0x0000000000007941 */ /* 0x000fea0003800000 */
.L_x_2911:
[----:B------:R2:W-:Y:S04]  /*e090*/  STS.128 [R248], R12 ;  /* 0x0000000cf8007388 */ /* 0x0005e80000000c00 */
[----:B--2---:R2:W5:Y:S01]  /*e0a0*/  LD.E.128 R12, desc[UR6][R44.64+0x80] ;  /* 0x000080062c0c7980 */ /* 0x004562000c101d00 */
[----:B------:R-:W-:Y:S01]  /*e0b0*/  IADD3 R3, R18, 0x40, RZ ;  /* 0x0000004012037810 */ /* 0x000fe20007ffe0ff */
[----:B------:R-:W-:Y:S03]  /*e0c0*/  BSSY B0, `(.L_x_2913) ;  /* 0x000002e000007945 */ /* 0x000fe60003800000 */
[----:B------:R-:W-:-:S13]  /*e0d0*/  ISETP.GE.AND P0, PT, R3, R0, PT ;  /* 0x000000000300720c */ /* 0x000fda0003f06270 */
[----:B------:R-:W-:Y:S05]  /*e0e0*/  @P0 BRA `(.L_x_2914) ;  /* 0x0000000000ac0947 */ /* 0x000fea0003800000 */
[----:B------:R-:W3:Y:S04]  /*e0f0*/  LD.E.64 R4, desc[UR6][R64.64+0x40] ;  /* 0x0000400640047980 */ /* 0x000ee8000c101b00 */
[----:B------:R-:W4:Y:S01]  /*e100*/  LD.E.64 R6, desc[UR6][R46.64+0x40] ;  /* 0x000040062e067980 */ /* 0x000f22000c101b00 */
        /* <DEDUP_REMOVED lines=10> */
[C---:B----4-:R-:W-:Y:S01]  /*e1b0*/  LOP3.LUT R22, R7.reuse, 0xffff0000, RZ, 0xc0, !PT ;  /* 0xffff000007167812 */ /* 0x050fe200078ec0ff */
        /* <DEDUP_REMOVED lines=30> */
.L_x_2914:
[----:B------:R-:W-:Y:S05]  /*e3a0*/  BSYNC B0 ;  /* 0x0000000000007941 */ /* 0x000fea0003800000 */
.L_x_2913:
[----:B-----5:R3:W-:Y:S02]  /*e3b0*/  STS.128 [R248+0x2000], R12 ;  /* 0x0020000cf8007388 */ /* 0x0207e40000000c00 */
.L_x_2910:
[----:B------:R-:W-:Y:S05]  /*e3c0*/  BSYNC B1 ;  /* 0x0000000000017941 */ /* 0x000fea0003800000 */
.L_x_2909:
[----:B------:R-:W-:Y:S01]  /*e3d0*/  VIADD R3, R166, 0x10 ;  /* 0x00000010a6037836 */ /* 0x000fe20000000000 */
[----:B------:R-:W-:Y:S04]  /*e3e0*/  BSSY B1, `(.L_x_2915) ;  /* 0x000006d000017945 */ /* 0x000fe80003800000 */
[----:B------:R-:W-:-:S04]  /*e3f0*/  ISETP.GE.AND P0, PT, R3, R8, PT ;  /* 0x000000080300720c */ /* 0x000fc80003f06270 */
[----:B------:R-:W-:-:S13]  /*e400*/  ISETP.LT.OR P0, PT, R52, -0x87, P0 ;  /* 0xffffff793400780c */ /* 0x000fda0000701670 */
[----:B------:R-:W-:Y:S05]  /*e410*/  @P0 BRA `(.L_x_2916) ;  /* 0x0000000400a40947 */ /* 0x000fea0003800000 */
[----:B---3--:R3:W5:Y:S01]  /*e420*/  LD.E.128 R12, desc[UR6][R40.64] ;  /* 0x00000006280c7980 */ /* 0x008762000c101d00 */
[----:B------:R-:W-:-:S04]  /*e430*/  IADD3 R4, P0, R17, R20, RZ ;  /* 0x0000001411047210 */ /* 0x000fc80007f1e0ff */
[----:B------:R-:W-:Y:S01]  /*e440*/  LEA.HI.X.SX32 R17, R17, R21, 0x1, P0 ;  /* 0x0000001511117211 */ /* 0x000fe200000f0eff */
[----:B------:R-:W-:Y:S01]  /*e450*/  IMAD.SHL.U32 R46, R4, 0x2, RZ ;  /* 0x00000002042e7824 */ /* 0x000fe200078e00ff */
[----:B------:R-:W-:Y:S02]  /*e460*/  ISETP.GE.AND P0, PT, R18, R0, PT ;  /* 0x000000001200720c */ /* 0x000fe40003f06270 */
[----:B------:R-:W-:Y:S02]  /*e470*/  SHF.L.U64.HI R4, R4, 0x1, R17 ;  /* 0x0000000104047819 */ /* 0x000fe40000010211 */
[-C--:B-12--5:R-:W-:Y:S02]  /*e480*/  IADD3 R44, P2, R30, R46.reuse, RZ ;  /* 0x0000002e1e2c7210 */ /* 0x0a6fe40007f5e0ff */
[----:B------:R-:W-:Y:S01]  /*e490*/  IADD3 R46, P1, R28, R46, RZ ;  /* 0x0000002e1c2e7210 */ /* 0x000fe20007f3e0ff */
[----:B------:R-:W-:Y:S02]  /*e4a0*/  BSSY B0, `(.L_x_2917) ;  /* 0x000002e000007945 */ /* 0x000fe40003800000 */
[----:B------:R-:W-:-:S02]  /*e4b0*/  IMAD.X R45, R31, 0x1, R4, P2 ;  /* 0x000000011f2d7824 */ /* 0x000fc400010e0604 */
[----:B------:R-:W-:Y:S02]  /*e4c0*/  IMAD.X R47, R29, 0x1, R4, P1 ;  /* 0x000000011d2f7824 */ /* 0x000fe400008e0604 */
[----:B------:R-:W-:Y:S06]  /*e4d0*/  @P0 BRA `(.L_x_2918) ;  /* 0x0000000000a80947 */ /* 0x000fec0003800000 */
[----:B------:R-:W2:Y:S04]  /*e4e0*/  LD.E.64 R4, desc[UR6][R46.64] ;  /* 0x000000062e047980 */ /* 0x000ea8000c101b00 */
[----:B------:R-:W4:Y:S01]  /*e4f0*/  LD.E.64 R6, desc[UR6][R44.64] ;  /* 0x000000062c067980 */ /* 0x000f22000c101b00 */
[C---:B------:R-:W-:Y:S01]  /*e500*/  IMAD.U32 R25, R15.reuse, 0x10000, RZ ;  /* 0x000100000f197824 */ /* 0x040fe200078e00ff */
        /* <DEDUP_REMOVED lines=39> */
.L_x_2918:
[----:B------:R-:W-:Y:S05]  /*e780*/  BSYNC B0 ;  /* 0x0000000000007941 */ /* 0x000fea0003800000 */
.L_x_2917:
[----:B------:R1:W-:Y:S04]  /*e790*/  STS.128 [R248+0x800], R12 ;  /* 0x0008000cf8007388 */ /* 0x0003e80000000c00 */
[----:B-1----:R1:W5:Y:S01]  /*e7a0*/  LD.E.128 R12, desc[UR6][R40.64+0x80] ;  /* 0x00008006280c7980 */ /* 0x002362000c101d00 */
[----:B------:R-:W-:Y:S01]  /*e7b0*/  IADD3 R4, R18, 0x40, RZ ;  /* 0x0000004012047810 */ /* 0x000fe20007ffe0ff */
[----:B------:R-:W-:Y:S03]  /*e7c0*/  BSSY B0, `(.L_x_2919) ;  /* 0x000002d000007945 */ /* 0x000fe60003800000 */
[----:B------:R-:W-:-:S13]  /*e7d0*/  ISETP.GE.AND P0, PT, R4, R0, PT ;  /* 0x000000000400720c */ /* 0x000fda0003f06270 */
        /* <DEDUP_REMOVED lines=43> */
.L_x_2920:
[----:B------:R-:W-:Y:S05]  /*ea90*/  BSYNC B0 ;  /* 0x0000000000007941 */ /* 0x000fea0003800000 */
.L_x_2919:
[----:B-----5:R4:W-:Y:S02]  /*eaa0*/  STS.128 [R248+0x2800], R12 ;  /* 0x0028000cf8007388 */ /* 0x0209e40000000c00 */
.L_x_2916:
[----:B------:R-:W-:Y:S05]  /*eab0*/  BSYNC B1 ;  /* 0x0000000000017941 */ /* 0x000fea0003800000 */
.L_x_2915:
[----:B------:R-:W-:Y:S01]  /*eac0*/  VIADD R17, R166, 0x20 ;  /* 0x00000020a6117836 */ /* 0x000fe20000000000 */
[----:B------:R-:W-:Y:S04]  /*ead0*/  BSSY B1, `(.L_x_2921) ;  /* 0x000006e000017945 */ /* 0x000fe80003800000 */
[----:B------:R-:W-:-:S04]  /*eae0*/  ISETP.GE.AND P0, PT, R17, R8, PT ;  /* 0x000000081100720c */ /* 0x000fc80003f06270 */
[----:B------:R-:W-:-:S13]  /*eaf0*/  ISETP.LT.OR P0, PT, R52, -0x107, P0 ;  /* 0xfffffef93400780c */ /* 0x000fda0000701670 */
[----:B------:R-:W-:Y:S05]  /*eb00*/  @P0 BRA `(.L_x_2922) ;  /* 0x0000000400a80947 */ /* 0x000fea0003800000 */
[----:B---34-:R3:W5:Y:S01]  /*eb10*/  LD.E.128 R12, desc[UR6][R32.64] ;  /* 0x00000006200c7980 */ /* 0x018762000c101d00 */
[----:B------:R-:W-:-:S05]  /*eb20*/  IMAD.SHL.U32 R4, R2, 0x20, RZ ;  /* 0x0000002002047824 */ /* 0x000fca00078e00ff */
[----:B------:R-:W-:-:S04]  /*eb30*/  IADD3 R5, P0, R4, R20, RZ ;  /* 0x0000001404057210 */ /* 0x000fc80007f1e0ff */
[----:B------:R-:W-:Y:S01]  /*eb40*/  LEA.HI.X.SX32 R4, R4, R21, 0x1, P0 ;  /* 0x0000001504047211 */ /* 0x000fe200000f0eff */
[C---:B-12---:R-:W-:Y:S01]  /*eb50*/  IMAD.SHL.U32 R44, R5.reuse, 0x2, RZ ;  /* 0x00000002052c7824 */ /* 0x046fe200078e00ff */
        /* <DEDUP_REMOVED lines=8> */
[----:B------:R-:W2:Y:S04]  /*ebe0*/  LD.E.64 R4, desc[UR6][R44.64] ;  /* 0x000000062c047980 */ /* 0x000ea8000c101b00 */
[----:B------:R-:W3:Y:S01]  /*ebf0*/  LD.E.64 R6, desc[UR6][R40.64] ;  /* 0x0000000628067980 */ /* 0x000ee2000c101b00 */
        /* <DEDUP_REMOVED lines=12> */
[----:B---3--:R-:W-:Y:S01]  /*ecc0*/  LOP3.LUT R23, R7, 0xffff0000, RZ, 0xc0, !PT ;  /* 0xffff000007177812 */ /* 0x008fe200078ec0ff */
        /* <DEDUP_REMOVED lines=27> */
.L_x_2924:
[----:B------:R-:W-:Y:S05]  /*ee80*/  BSYNC B0 ;  /* 0x0000000000007941 */ /* 0x000fea0003800000 */
.L_x_2923:
[----:B------:R1:W-:Y:S04]  /*ee90*/  STS.128 [R248+0x1000], R12 ;  /* 0x0010000cf8007388 */ /* 0x0003e80000000c00 */
[----:B-1----:R1:W5:Y:S01]  /*eea0*/  LD.E.128 R12, desc[UR6][R32.64+0x80] ;  /* 0x00008006200c7980 */ /* 0x002362000c101d00 */
[----:B------:R-:W-:Y:S01]  /*eeb0*/  IADD3 R4, R18, 0x40, RZ ;  /* 0x0000004012047810 */ /* 0x000fe20007ffe0ff */
[----:B------:R-:W-:Y:S03]  /*eec0*/  BSSY B0, `(.L_x_2925) ;  /* 0x000002d000007945 */ /* 0x000fe60003800000 */
[----:B------:R-:W-:-:S13]  /*eed0*/  ISETP.GE.AND P0, PT, R4, R0, PT ;  /* 0x000000000400720c */ /* 0x000fda0003f06270 */
[----:B------:R-:W-:Y:S05]  /*eee0*/  @P0 BRA `(.L_x_2926) ;  /* 0x0000000000a80947 */ /* 0x000fea0003800000 */
[----:B------:R-:W2:Y:S04]  /*eef0*/  LD.E.64 R4, desc[UR6][R44.64+0x40] ;  /* 0x000040062c047980 */ /* 0x000ea8000c101b00 */
[----:B------:R-:W3:Y:S01]  /*ef00*/  LD.E.64 R6, desc[UR6][R40.64+0x40] ;  /* 0x0000400628067980 */ /* 0x000ee2000c101b00 */
[C---:B-----5:R-:W-:Y:S01]  /*ef10*/  IMAD.U32 R26, R15.reuse, 0x10000, RZ ;  /* 0x000100000f1a7824 */ /* 0x060fe200078e00ff */
[----:B------:R-:W-:Y:S02]  /*ef20*/  LOP3.LUT R25, R15, 0xffff0000, RZ, 0xc0, !PT ;  /* 0xffff00000f197812 */ /* 0x000fe400078ec0ff */
[----:B------:R-:W-:Y:S02]  /*ef30*/  LOP3.LUT R9, R13, 0xffff0000, RZ, 0xc0, !PT ;  /* 0xffff00000d097812 */ /* 0x000fe400078ec0ff */
[----:B------:R-:W-:-:S02]  /*ef40*/  SHF.L.U32 R27, R14, 0x10, RZ ;  /* 0x000000100e1b7819 */ /* 0x000fc400000006ff */
[----:B-1----:R-:W-:Y:S02]  /*ef50*/  LOP3.LUT R33, R14, 0xffff0000, RZ, 0xc0, !PT ;  /* 0xffff00000e217812 */ /* 0x002fe400078ec0ff */
        /* <DEDUP_REMOVED lines=35> */
.L_x_2926:
[----:B------:R-:W-:Y:S05]  /*f190*/  BSYNC B0 ;  /* 0x0000000000007941 */ /* 0x000fea0003800000 */
.L_x_2925:
[----:B-----5:R2:W-:Y:S02]  /*f1a0*/  STS.128 [R248+0x3000], R12 ;  /* 0x0030000cf8007388 */ /* 0x0205e40000000c00 */
.L_x_2922:
[----:B------:R-:W-:Y:S05]  /*f1b0*/  BSYNC B1 ;  /* 0x0000000000017941 */ /* 0x000fea0003800000 */
.L_x_2921:
[----:B-1----:R-:W-:-:S05]  /*f1c0*/  VIADD R32, R166, 0x30 ;  /* 0x00000030a6207836 */ /* 0x002fca0000000000 */
[----:B------:R-:W-:-:S04]  /*f1d0*/  ISETP.GE.AND P0, PT, R32, R8, PT ;  /* 0x000000082000720c */ /* 0x000fc80003f06270 */
[----:B------:R-:W-:-:S13]  /*f1e0*/  ISETP.LT.OR P0, PT, R52, -0x187, P0 ;  /* 0xfffffe793400780c */ /* 0x000fda0000701670 */
[----:B------:R-:W-:Y:S05]  /*f1f0*/  @P0 BRA `(.L_x_2927) ;  /* 0x0000003800000947 */ /* 0x000fea0003800000 */
[----:B--234-:R1:W5:Y:S01]  /*f200*/  LD.E.128 R12, desc[UR6][R34.64] ;  /* 0x00000006220c7980 */ /* 0x01c362000c101d00 */
[----:B------:R-:W-:-:S05]  /*f210*/  IMAD R4, R2, 0x30, RZ ;  /* 0x0000003002047824 */ /* 0x000fca00078e02ff */
        /* <DEDUP_REMOVED lines=10> */
[----:B-1----:R-:W-:Y:S06]  /*f2c0*/  @P0 BRA `(.L_x_2929) ;  /* 0x0000000000a80947 */ /* 0x002fec0003800000 */
[----:B------:R-:W2:Y:S04]  /*f2d0*/  LD.E.64 R4, desc[UR6][R28.64] ;  /* 0x000000061c047980 */ /* 0x000ea8000c101b00 */
[----:B------:R-:W3:Y:S01]  /*f2e0*/  LD.E.64 R6, desc[UR6][R26.64] ;  /* 0x000000061a067980 */ /* 0x000ee2000c101b00 */
[C---:B------:R-:W-:Y:S01]  /*f2f0*/  IMAD.U32 R22, R15.reuse, 0x10000, RZ ;  /* 0x000100000f167824 */ /* 0x040fe200078e00ff */
[----:B------:R-:W-:Y:S02]  /*f300*/  LOP3.LUT R21, R15, 0xffff0000, RZ, 0xc0, !PT ;  /* 0xffff00000f157812 */ /* 0x000fe400078ec0ff */
[C---:B------:R-:W-:Y:S02]  /*f310*/  SHF.L.U32 R8, R13.reuse, 0x10, RZ ;  /* 0x000000100d087819 */ /* 0x040fe400000006ff */
[----:B------:R-:W-:-:S02]  /*f320*/  LOP3.LUT R2, R13, 0xffff0000, RZ, 0xc0, !PT ;  /* 0xffff00000d027812 */ /* 0x000fc400078ec0ff */
[C---:B------:R-:W-:Y:S02]  /*f330*/  SHF.L.U32 R9, R12.reuse, 0x10, RZ ;  /* 0x000000100c097819 */ /* 0x040fe400000006ff */
[----:B------:R-:W-:Y:S02]  /*f340*/  LOP3.LUT R24, R12, 0xffff0000, RZ, 0xc0, !PT ;  /* 0xffff00000c187812 */ /* 0x000fe400078ec0ff */
[C---:B------:R-:W-:Y:S02]  /*f350*/  SHF.L.U32 R23, R14.reuse, 0x10, RZ ;  /* 0x000000100e177819 */ /* 0x040fe400000006ff */
[----:B------:R-:W-:Y:S02]  /*f360*/  LOP3.LUT R25, R14, 0xffff0000, RZ, 0xc0, !PT ;  /* 0xffff00000e197812 */ /* 0x000fe400078ec0ff */
[C---:B--2---:R-:W-:Y:S01]  /*f370*/  LOP3.LUT R15, R4.reuse, 0xffff0000, RZ, 0xc0, !PT ;  /* 0xffff0000040f7812 */ /* 0x044fe200078ec0ff */
[----:B------:R-:W-:Y:S01]  /*f380*/  IMAD.U32 R4, R4, 0x10000, RZ ;  /* 0x0001000004047824 */ /* 0x000fe200078e00ff */
[C---:B------:R-:W-:Y:S01]  /*f390*/  LOP3.LUT R13, R5.reuse, 0xffff0000, RZ, 0xc0, !PT ;  /* 0xffff0000050d7812 */ /* 0x040fe200078ec0ff */
[----:B------:R-:W-:Y:S01]  /*f3a0*/  IMAD.U32 R5, R5, 0x10000, RZ ;  /* 0x0001000005057824 */ /* 0x000fe200078e00ff */
[----:B---3--:R-:W-:Y:S01]  /*f3b0*/  LOP3.LUT R20, R6, 0xffff0000, RZ, 0xc0, !PT ;  /* 0xffff000006147812 */ /* 0x008fe200078ec0ff */
[----:B------:R-:W-:Y:S01]  /*f3c0*/  FMUL.FTZ R12, R2, R15 ;  /* 0x0000000f020c7220 */ /* 0x000fe20000410000 */
[----:B------:R-:W-:Y:S01]  /*f3d0*/  LOP3.LUT R16, R7, 0xffff0000, RZ, 0xc0, !PT ;  /* 0xffff000007107812 */ /* 0x000fe200078ec0ff */
[----:B------:R-:W-:Y:S01]  /*f3e0*/  FMUL.FTZ R14, R21, R13 ;  /* 0x0000000d150e7220 */ /* 0x000fe20000410000 */
[----:B------:R-:W-:Y:S01]  /*f3f0*/  SHF.L.U32 R6, R6, 0x10, RZ ;  /* 0x0000001006067819 */ /* 0x000fe200000006ff */
[----:B------:R-:W-:Y:S01]  /*f400*/  FMUL.FTZ R2, R2, R20 ;  /* 0x0000001402027220 */ /* 0x000fe20000410000 */
[----:B------:R-:W-:Y:S01]  /*f410*/  SHF.L.U32 R7, R7, 0x10, RZ ;  /* 0x0000001007077819 */ /* 0x000fe200000006ff */
[----:B------:R-:W-:Y:S01]  /*f420*/  FMUL.FTZ R21, R21, R16 ;  /* 0x0000001015157220 */ /* 0x000fe20000410000 */
[C---:B------:R-:W-:Y:S01]  /*f430*/  FFMA.FTZ R12, R8.reuse, R20, -R12 ;  /* 0x00000014080c7223 */ /* 0x040fe2000001080c */
[----:B------:R-:W-:Y:S01]  /*f440*/  FFMA.FTZ R2, R8, R15, R2 ;  /* 0x0000000f08027223 */ /* 0x000fe20000010002 */
[----:B------:R-:W-:Y:S01]  /*f450*/  FMUL.FTZ R8, R24, R4 ;  /* 0x0000000418087220 */ /* 0x000fe20000410000 */
[----:B------:R-:W-:Y:S01]  /*f460*/  FFMA.FTZ R21, R22, R13, R21 ;  /* 0x0000000d16157223 */ /* 0x000fe20000010015 */
[----:B------:R-:W-:Y:S01]  /*f470*/  FMUL.FTZ R24, R24, R6 ;  /* 0x0000000618187220 */ /* 0x000fe20000410000 */
[C---:B------:R-:W-:Y:S01]  /*f480*/  FMUL.FTZ R13, R25.reuse, R5 ;  /* 0x00000005190d7220 */ /* 0x040fe20000410000 */
        /* <DEDUP_REMOVED lines=14> */
.L_x_2929:
[----:B------:R-:W-:Y:S05]  /*f570*/  BSYNC B0 ;  /* 0x0000000000007941 */ /* 0x000fea0003800000 */
.L_x_2928:
        /* <DEDUP_REMOVED lines=8> */
[----:B-----5:R-:W-:Y:S01]  /*f600*/  SHF.L.U32 R2, R13, 0x10, RZ ;  /* 0x000000100d027819 */ /* 0x020fe200000006ff */
[----:B------:R-:W-:Y:S01]  /*f610*/  IMAD.U32 R19, R15, 0x10000, RZ ;  /* 0x000100000f137824 */ /* 0x000fe200078e00ff */
[----:B------:R-:W-:Y:S02]  /*f620*/  LOP3.LUT R0, R13, 0xffff0000, RZ, 0xc0, !PT ;  /* 0xffff00000d007812 */ /* 0x000fe400078ec0ff */
[C---:B------:R-:W-:Y:S02]  /*f630*/  SHF.L.U32 R8, R12.reuse, 0x10, RZ ;  /* 0x000000100c087819 */ /* 0x040fe400000006ff */
[----:B------:R-:W-:-:S02]  /*f640*/  LOP3.LUT R21, R12, 0xffff0000, RZ, 0xc0, !PT ;  /* 0xffff00000c157812 */ /* 0x000fc400078ec0ff */
        /* <DEDUP_REMOVED lines=17> */
[----:B------:R-:W-:Y:S01]  /*f760*/  FMUL.FTZ R2, R21, R4 ;  /* 0x0000000415027220 */ /* 0x000fe20000410000 */
[----:B------:R-:W-:Y:S01]  /*f770*/  FFMA.FTZ R18, R19, R12, R18 ;  /* 0x0000000c13127223 */ /* 0x000fe20000010012 */
[C---:B------:R-:W-:Y:S01]  /*f780*/  FMUL.FTZ R12, R22.reuse, R5 ;  /* 0x00000005160c7220 */ /* 0x040fe20000410000 */
[-C--:B------:R-:W-:Y:S01]  /*f790*/  FMUL.FTZ R21, R21, R6.reuse ;  /* 0x0000000615157220 */ /* 0x080fe20000410000 */
[----:B------:R-:W-:Y:S01]  /*f7a0*/  FMUL.FTZ R22, R22, R7 ;  /* 0x0000000716167220 */ /* 0x000fe20000410000 */
        /* <DEDUP_REMOVED lines=13> */
.L_x_2931:
[----:B------:R-:W-:Y:S05]  /*f880*/  BSYNC B0 ;  /* 0x0000000000007941 */ /* 0x000fea0003800000 */
.L_x_2930:
[----:B-----5:R2:W-:Y:S01]  /*f890*/  STS.128 [R248+0x3800], R12 ;  /* 0x0038000cf8007388 */ /* 0x0205e20000000c00 */
[----:B------:R-:W-:Y:S05]  /*f8a0*/  BRA `(.L_x_2927) ;  /* 0x0000003000547947 */ /* 0x000fea0003800000 */
.L_x_2908:
        /* <DEDUP_REMOVED lines=14> */
[C---:B-----5:R-:W-:Y:S01]  /*f990*/  LEA R14, P0, R12.reuse, R28, 0x1 ;  /* 0x0000001c0c0e7211 */ /* 0x060fe200078008ff */
[----:B------:R-:W2:Y:S03]  /*f9a0*/  LD.E.128 R4, desc[UR6][R4.64] ;  /* 0x0000000604047980 */ /* 0x000ea6000c101d00 */
[----:B------:R-:W-:Y:S01]  /*f9b0*/  LEA.HI.X R15, R12, R29, R3, 0x1, P0 ;  /* 0x0000001d0c0f7211 */ /* 0x000fe200000f0c03 */
[----:B------:R-:W-:Y:S01]  /*f9c0*/  IMAD.MOV.U32 R3, RZ, RZ, RZ ;  /* 0x000000ffff037224 */ /* 0x000fe200078e00ff */
[----:B------:R-:W-:-:S04]  /*f9d0*/  @P1 IADD3 R3, -R2, RZ, RZ ;  /* 0x000000ff02031210 */ /* 0x000fc80007ffe1ff */
[C---:B------:R-:W-:Y:S01]  /*f9e0*/  IADD3 R20, P0, R3.reuse, R9, RZ ;  /* 0x0000000903147210 */ /* 0x040fe20007f1e0ff */
[----:B------:R-:W3:Y:S03]  /*f9f0*/  LD.E.128 R12, desc[UR6][R14.64] ;  /* 0x000000060e0c7980 */ /* 0x000ee6000c101d00 */
[----:B------:R-:W-:Y:S02]  /*fa00*/  LEA.HI.X.SX32 R3, R3, R16, 0x1, P0 ;  /* 0x0000001003037211 */ /* 0x000fe400000f0eff */
[----:B------:R-:W-:-:S04]  /*fa10*/  LEA R22, P0, R20, R30, 0x1 ;  /* 0x0000001e14167211 */ /* 0x000fc800078008ff */
[----:B------:R-:W-:-:S06]  /*fa20*/  LEA.HI.X R23, R20, R31, R3, 0x1, P0 ;  /* 0x0000001f14177211 */ /* 0x000fcc00000f0c03 */
[----:B------:R-:W4:Y:S01]  /*fa30*/  LD.E.128 R20, desc[UR6][R22.64] ;  /* 0x0000000616147980 */ /* 0x000f22000c101d00 */
[C---:B------:R-:W-:Y:S01]  /*fa40*/  LOP3.LUT R3, R25.reuse, 0xffff0000, RZ, 0xc0, !PT ;  /* 0xffff000019037812 */ /* 0x040fe200078ec0ff */
        /* <DEDUP_REMOVED lines=13> */
[----:B------:R-:W-:Y:S01]  /*fb20*/  LOP3.LUT R68, R7, 0xffff0000, RZ, 0xc0, !PT ;  /* 0xffff000007447812 */ /* 0x000fe200078ec0ff */
[----:B---3--:R-:W-:Y:S01]  /*fb30*/  IMAD.U32 R67, R12, 0x10000, RZ ;  /* 0x000100000c437824 */ /* 0x008fe200078e00ff */
        /* <DEDUP_REMOVED lines=48> */
.L_x_2935:
[----:B------:R-:W-:Y:S05]  /*fe40*/  BSYNC B0 ;  /* 0x0000000000007941 */ /* 0x000fea0003800000 */
.L_x_2934:
[----:B-----5:R2:W-:Y:S04]  /*fe50*/  STS.128 [R248], R24 ;  /* 0x00000018f8007388 */ /* 0x0205e80000000c00 */
[----:B--2---:R2:W5:Y:S01]  /*fe60*/  LD.E.128 R24, desc[UR6][R44.64+0x80] ;  /* 0x000080062c187980 */ /* 0x004562000c101d00 */
        /* <DEDUP_REMOVED lines=25> */
[----:B-12---:R-:W-:Y:S01]  /*10000*/  SHF.L.U32 R44, R25, 0x10, RZ ;  /* 0x00000010192c7819 */ /* 0x006fe200000006ff */
        /* <DEDUP_REMOVED lines=61> */
.L_x_2937:
[----:B------:R-:W-:Y:S05]  /*103e0*/  BSYNC B0 ;  /* 0x0000000000007941 */ /* 0x000fea0003800000 */
.L_x_2936:
[----:B-----5:R3:W-:Y:S02]  /*103f0*/  STS.128 [R248+0x2000], R24 ;  /* 0x00200018f8007388 */ /* 0x0207e40000000c00 */
.L_x_2933:
[----:B------:R-:W-:Y:S05]  /*10400*/  BSYNC B1 ;  /* 0x0000000000017941 */ /* 0x000fea0003800000 */
.L_x_2932:
        /* <DEDUP_REMOVED lines=27> */
[----:B------:R-:W3:Y:S03]  /*105c0*/  LD.E.128 R4, desc[UR6][R4.64] ;  /* 0x0000000604047980 */ /* 0x000ee6000c101d00 */
[----:B------:R-:W-:-:S06]  /*105d0*/  LEA.HI.X R23, R21, R31, R20, 0x1, P1 ;  /* 0x0000001f15177211 */ /* 0x000fcc00008f0c14 */
[----:B------:R-:W3:Y:S01]  /*105e0*/  LD.E.128 R20, desc[UR6][R22.64] ;  /* 0x0000000616147980 */ /* 0x000ee2000c101d00 */
[C---:B------:R-:W-:Y:S01]  /*105f0*/  IMAD.U32 R39, R24.reuse, 0x10000, RZ ;  /* 0x0001000018277824 */ /* 0x040fe200078e00ff */
[----:B------:R-:W-:Y:S01]  /*10600*/  LOP3.LUT R36, R24, 0xffff0000, RZ, 0xc0, !PT ;  /* 0xffff000018247812 */ /* 0x000fe200078ec0ff */
[C---:B-12---:R-:W-:Y:S01]  /*10610*/  IMAD.U32 R45, R25.reuse, 0x10000, RZ ;  /* 0x00010000192d7824 */ /* 0x046fe200078e00ff */
[----:B------:R-:W-:Y:S01]  /*10620*/  LOP3.LUT R24, R25, 0xffff0000, RZ, 0xc0, !PT ;  /* 0xffff000019187812 */ /* 0x000fe200078ec0ff */
[C---:B------:R-:W-:Y:S01]  /*10630*/  IMAD.U32 R47, R27.reuse, 0x10000, RZ ;  /* 0x000100001b2f7824 */ /* 0x040fe200078e00ff */
[----:B------:R-:W-:Y:S02]  /*10640*/  LOP3.LUT R25, R27, 0xffff0000, RZ, 0xc0, !PT ;  /* 0xffff00001b197812 */ /* 0x000fe400078ec0ff */
[C---:B------:R-:W-:Y:S02]  /*10650*/  SHF.L.U32 R44, R26.reuse, 0x10, RZ ;  /* 0x000000101a2c7819 */ /* 0x040fe400000006ff */
[----:B------:R-:W-:Y:S01]  /*10660*/  LOP3.LUT R26, R26, 0xffff0000, RZ, 0xc0, !PT ;  /* 0xffff00001a1a7812 */ /* 0x000fe200078ec0ff */
[C---:B----4-:R-:W-:Y:S01]  /*10670*/  IMAD.U32 R46, R12.reuse, 0x10000, RZ ;  /* 0x000100000c2e7824 */ /* 0x050fe200078e00ff */
[----:B------:R-:W-:Y:S01]  /*10680*/  LOP3.LUT R27, R12, 0xffff0000, RZ, 0xc0, !PT ;  /* 0xffff00000c1b7812 */ /* 0x000fe200078ec0ff */
[----:B------:R-:W-:Y:S01]  /*10690*/  IMAD.U32 R64, R14, 0x10000, RZ ;  /* 0x000100000e407824 */ /* 0x000fe200078e00ff */
[C---:B------:R-:W-:Y:S01]  /*106a0*/  SHF.L.U32 R12, R13.reuse, 0x10, RZ ;  /* 0x000000100d0c7819 */ /* 0x040fe200000006ff */
[----:B---3--:R-:W-:Y:S01]  /*106b0*/  IMAD.U32 R67, R4, 0x10000, RZ ;  /* 0x0001000004437824 */ /* 0x008fe200078e00ff */
        /* <DEDUP_REMOVED lines=51> */
.L_x_2941:
[----:B------:R-:W-:Y:S05]  /*109f0*/  BSYNC B0 ;  /* 0x0000000000007941 */ /* 0x000fea0003800000 */
.L_x_2940:
[----:B-----5:R4:W-:Y:S04]  /*10a00*/  STS.128 [R248+0x800], R24 ;  /* 0x00080018f8007388 */ /* 0x0209e80000000c00 */
[----:B----4-:R4:W5:Y:S01]  /*10a10*/  LD.E.128 R24, desc[UR6][R40.64+0x80] ;  /* 0x0000800628187980 */ /* 0x010962000c101d00 */
        /* <DEDUP_REMOVED lines=21> */
[----:B------:R-:W2:Y:S01]  /*10b70*/  LD.E.128 R12, desc[UR6][R14.64] ;  /* 0x000000060e0c7980 */ /* 0x000ea2000c101d00 */
[----:B------:R-:W-:Y:S02]  /*10b80*/  LEA.HI.X.SX32 R17, R21, R17, 0x1, P1 ;  /* 0x0000001115117211 */ /* 0x000fe400008f0eff */
[----:B------:R-:W-:-:S04]  /*10b90*/  LEA R22, P1, R20, R30, 0x1 ;  /* 0x0000001e14167211 */ /* 0x000fc800078208ff */
[----:B------:R-:W-:-:S06]  /*10ba0*/  LEA.HI.X R23, R20, R31, R17, 0x1, P1 ;  /* 0x0000001f14177211 */ /* 0x000fcc00008f0c11 */
[----:B------:R-:W2:Y:S01]  /*10bb0*/  LD.E.128 R20, desc[UR6][R22.64] ;  /* 0x0000000616147980 */ /* 0x000ea2000c101d00 */
[C---:B-----5:R-:W-:Y:S01]  /*10bc0*/  LOP3.LUT R17, R25.reuse, 0xffff0000, RZ, 0xc0, !PT ;  /* 0xffff000019117812 */ /* 0x060fe200078ec0ff */
[----:B------:R-:W-:Y:S01]  /*10bd0*/  IMAD.U32 R36, R24, 0x10000, RZ ;  /* 0x0001000018247824 */ /* 0x000fe200078e00ff */
[----:B---34-:R-:W-:Y:S01]  /*10be0*/  SHF.L.U32 R40, R25, 0x10, RZ ;  /* 0x0000001019287819 */ /* 0x018fe200000006ff */
[----:B------:R-:W-:Y:S01]  /*10bf0*/  IMAD.U32 R39, R26, 0x10000, RZ ;  /* 0x000100001a277824 */ /* 0x000fe200078e00ff */
[C---:B------:R-:W-:Y:S02]  /*10c00*/  LOP3.LUT R25, R27.reuse, 0xffff0000, RZ, 0xc0, !PT ;  /* 0xffff00001b197812 */ /* 0x040fe400078ec0ff */
[----:B-12---:R-:W-:Y:S02]  /*10c10*/  SHF.L.U32 R44, R27, 0x10, RZ ;  /* 0x000000101b2c7819 */ /* 0x006fe400000006ff */
[----:B------:R-:W-:Y:S02]  /*10c20*/  LOP3.LUT R24, R24, 0xffff0000, RZ, 0xc0, !PT ;  /* 0xffff000018187812 */ /* 0x000fe400078ec0ff */
[----:B------:R-:W-:Y:S01]  /*10c30*/  LOP3.LUT R26, R26, 0xffff0000, RZ, 0xc0, !PT ;  /* 0xffff00001a1a7812 */ /* 0x000fe200078ec0ff */
[C---:B------:R-:W-:Y:S01]  /*10c40*/  IMAD.U32 R41, R4.reuse, 0x10000, RZ ;  /* 0x0001000004297824 */ /* 0x040fe200078e00ff */
[----:B------:R-:W-:Y:S01]  /*10c50*/  LOP3.LUT R27, R4, 0xffff0000, RZ, 0xc0, !PT ;  /* 0xffff0000041b7812 */ /* 0x000fe200078ec0ff */
[----:B------:R-:W-:Y:S01]  /*10c60*/  IMAD.U32 R45, R6, 0x10000, RZ ;  /* 0x00010000062d7824 */ /* 0x000fe200078e00ff */
[----:B------:R-:W-:-:S02]  /*10c70*/  SHF.L.U32 R4, R5, 0x10, RZ ;  /* 0x0000001005047819 */ /* 0x000fc400000006ff */
[----:B------:R-:W-:Y:S02]  /*10c80*/  LOP3.LUT R46, R5, 0xffff0000, RZ, 0xc0, !PT ;  /* 0xffff0000052e7812 */ /* 0x000fe400078ec0ff */
[C---:B------:R-:W-:Y:S02]  /*10c90*/  SHF.L.U32 R5, R7.reuse, 0x10, RZ ;  /* 0x0000001007057819 */ /* 0x040fe400000006ff */
[----:B------:R-:W-:Y:S01]  /*10ca0*/  LOP3.LUT R64, R7, 0xffff0000, RZ, 0xc0, !PT ;  /* 0xffff000007407812 */ /* 0x000fe200078ec0ff */
        /* <DEDUP_REMOVED lines=49> */
.L_x_2943:
[----:B------:R-:W-:Y:S05]  /*10fc0*/  BSYNC B0 ;  /* 0x0000000000007941 */ /* 0x000fea0003800000 */
.L_x_2942:
[----:B-----5:R1:W-:Y:S02]  /*10fd0*/  STS.128 [R248+0x2800], R24 ;  /* 0x00280018f8007388 */ /* 0x0203e40000000c00 */
.L_x_2939:
[----:B------:R-:W-:Y:S05]  /*10fe0*/  BSYNC B1 ;  /* 0x0000000000017941 */ /* 0x000fea0003800000 */
.L_x_2938:
[----:B------:R-:W-:Y:S01]  /*10ff0*/  VIADD R17, R166, 0x20 ;  /* 0x00000020a6117836 */ /* 0x000fe20000000000 */
[----:B------:R-:W-:Y:S04]  /*11000*/  BSSY B1, `(.L_x_2944) ;  /* 0x00000bc000017945 */ /* 0x000fe80003800000 */
[----:B------:R-:W-:-:S04]  /*11010*/  ISETP.GE.AND P0, PT, R17, R8, PT ;  /* 0x000000081100720c */ /* 0x000fc80003f06270 */
[----:B------:R-:W-:-:S13]  /*11020*/  ISETP.LT.OR P0, PT, R52, -0x107, P0 ;  /* 0xfffffef93400780c */ /* 0x000fda0000701670 */
        /* <DEDUP_REMOVED lines=16> */
[----:B-----5:R-:W-:Y:S01]  /*11130*/  LEA R12, P1, R6, R28, 0x1 ;  /* 0x0000001c060c7211 */ /* 0x020fe200078208ff */
[----:B------:R-:W-:-:S03]  /*11140*/  @P0 IMAD.MOV R22, RZ, RZ, -R2 ;  /* 0x000000ffff160224 */ /* 0x000fc600078e0a02 */
[----:B------:R-:W-:Y:S01]  /*11150*/  LEA.HI.X R13, R6, R29, R5, 0x1, P1 ;  /* 0x0000001d060d7211 */ /* 0x000fe200008f0c05 */
[----:B------:R-:W-:Y:S01]  /*11160*/  IMAD.WIDE R4, R4, 0x2, R32 ;  /* 0x0000000204047825 */ /* 0x000fe200078e0220 */
[----:B------:R-:W-:-:S04]  /*11170*/  IADD3 R21, P1, R22, R21, RZ ;  /* 0x0000001516157210 */ /* 0x000fc80007f3e0ff */
[----:B------:R-:W3:Y:S01]  /*11180*/  LD.E.128 R12, desc[UR6][R12.64] ;  /* 0x000000060c0c7980 */ /* 0x000ee2000c101d00 */
[----:B------:R-:W-:Y:S02]  /*11190*/  LEA.HI.X.SX32 R20, R22, R20, 0x1, P1 ;  /* 0x0000001416147211 */ /* 0x000fe400008f0eff */
[C---:B------:R-:W-:Y:S01]  /*111a0*/  LEA R22, P1, R21.reuse, R30, 0x1 ;  /* 0x0000001e15167211 */ /* 0x040fe200078208ff */
[----:B------:R-:W3:Y:S03]  /*111b0*/  LD.E.128 R4, desc[UR6][R4.64] ;  /* 0x0000000604047980 */ /* 0x000ee6000c101d00 */
[----:B------:R-:W-:-:S06]  /*111c0*/  LEA.HI.X R23, R21, R31, R20, 0x1, P1 ;  /* 0x0000001f15177211 */ /* 0x000fcc00008f0c14 */
[----:B------:R-:W3:Y:S01]  /*111d0*/  LD.E.128 R20, desc[UR6][R22.64] ;  /* 0x0000000616147980 */ /* 0x000ee2000c101d00 */
[C---:B------:R-:W-:Y:S01]  /*111e0*/  IMAD.U32 R39, R24.reuse, 0x10000, RZ ;  /* 0x0001000018277824 */ /* 0x040fe200078e00ff */
[----:B------:R-:W-:Y:S01]  /*111f0*/  LOP3.LUT R36, R24, 0xffff0000, RZ, 0xc0, !PT ;  /* 0xffff000018247812 */ /* 0x000fe200078ec0ff */
[----:B----4-:R-:W-:Y:S01]  /*11200*/  IMAD.U32 R40, R26, 0x10000, RZ ;  /* 0x000100001a287824 */ /* 0x010fe200078e00ff */
[C---:B------:R-:W-:Y:S02]  /*11210*/  LOP3.LUT R24, R25.reuse, 0xffff0000, RZ, 0xc0, !PT ;  /* 0xffff000019187812 */ /* 0x040fe400078ec0ff */
[----:B------:R-:W-:Y:S02]  /*11220*/  SHF.L.U32 R41, R25, 0x10, RZ ;  /* 0x0000001019297819 */ /* 0x000fe400000006ff */
[C---:B------:R-:W-:Y:S02]  /*11230*/  LOP3.LUT R25, R27.reuse, 0xffff0000, RZ, 0xc0, !PT ;  /* 0xffff00001b197812 */ /* 0x040fe400078ec0ff */
[----:B--2---:R-:W-:-:S02]  /*11240*/  SHF.L.U32 R45, R27, 0x10, RZ ;  /* 0x000000101b2d7819 */ /* 0x004fc400000006ff */
[----:B------:R-:W-:Y:S01]  /*11250*/  LOP3.LUT R26, R26, 0xffff0000, RZ, 0xc0, !PT ;  /* 0xffff00001a1a7812 */ /* 0x000fe200078ec0ff */
[C---:B---3--:R-:W-:Y:S01]  /*11260*/  IMAD.U32 R44, R12.reuse, 0x10000, RZ ;  /* 0x000100000c2c7824 */ /* 0x048fe200078e00ff */
[----:B------:R-:W-:Y:S01]  /*11270*/  LOP3.LUT R27, R12, 0xffff0000, RZ, 0xc0, !PT ;  /* 0xffff00000c1b7812 */ /* 0x000fe200078ec0ff */
[----:B------:R-:W-:Y:S01]  /*11280*/  IMAD.U32 R46, R14, 0x10000, RZ ;  /* 0x000100000e2e7824 */ /* 0x000fe200078e00ff */
[C---:B------:R-:W-:Y:S01]  /*11290*/  SHF.L.U32 R12, R13.reuse, 0x10, RZ ;  /* 0x000000100d0c7819 */ /* 0x040fe200000006ff */
[----:B------:R-:W-:Y:S01]  /*112a0*/  IMAD.U32 R65, R4, 0x10000, RZ ;  /* 0x0001000004417824 */ /* 0x000fe200078e00ff */
        /* <DEDUP_REMOVED lines=51> */
.L_x_2947:
[----:B------:R-:W-:Y:S05]  /*115e0*/  BSYNC B0 ;  /* 0x0000000000007941 */ /* 0x000fea0003800000 */
.L_x_2946:
        /* <DEDUP_REMOVED lines=8> */
[----:B---3--:R-:W-:Y:S02]  /*11670*/  LEA R24, R2, 0x40, 0x5 ;  /* 0x0000004002187811 */ /* 0x008fe400078e28ff */
        /* <DEDUP_REMOVED lines=18> */
[----:B------:R-:W2:Y:S01]  /*117a0*/  LD.E.128 R24, desc[UR6][R26.64] ;  /* 0x000000061a187980 */ /* 0x000ea2000c101d00 */
[C---:B-1---5:R-:W-:Y:S01]  /*117b0*/  IMAD.U32 R33, R12.reuse, 0x10000, RZ ;  /* 0x000100000c217824 */ /* 0x062fe200078e00ff */
[----:B------:R-:W-:Y:S01]  /*117c0*/  LOP3.LUT R32, R12, 0xffff0000, RZ, 0xc0, !PT ;  /* 0xffff00000c207812 */ /* 0x000fe200078ec0ff */
[C---:B------:R-:W-:Y:S01]  /*117d0*/  IMAD.U32 R39, R13.reuse, 0x10000, RZ ;  /* 0x000100000d277824 */ /* 0x040fe200078e00ff */
[----:B------:R-:W-:Y:S01]  /*117e0*/  LOP3.LUT R12, R13, 0xffff0000, RZ, 0xc0, !PT ;  /* 0xffff00000d0c7812 */ /* 0x000fe200078ec0ff */
[C---:B----4-:R-:W-:Y:S01]  /*117f0*/  IMAD.U32 R41, R15.reuse, 0x10000, RZ ;  /* 0x000100000f297824 */ /* 0x050fe200078e00ff */
[----:B------:R-:W-:Y:S02]  /*11800*/  LOP3.LUT R13, R15, 0xffff0000, RZ, 0xc0, !PT ;  /* 0xffff00000f0d7812 */ /* 0x000fe400078ec0ff */
[C---:B------:R-:W-:Y:S02]  /*11810*/  SHF.L.U32 R36, R14.reuse, 0x10, RZ ;  /* 0x000000100e247819 */ /* 0x040fe400000006ff */
[----:B------:R-:W-:Y:S01]  /*11820*/  LOP3.LUT R14, R14, 0xffff0000, RZ, 0xc0, !PT ;  /* 0xffff00000e0e7812 */ /* 0x000fe200078ec0ff */
[C---:B---3--:R-:W-:Y:S01]  /*11830*/  IMAD.U32 R40, R4.reuse, 0x10000, RZ ;  /* 0x0001000004287824 */ /* 0x048fe200078e00ff */
[----:B------:R-:W-:Y:S01]  /*11840*/  LOP3.LUT R15, R4, 0xffff0000, RZ, 0xc0, !PT ;  /* 0xffff0000040f7812 */ /* 0x000fe200078ec0ff */
[----:B--2---:R-:W-:Y:S01]  /*11850*/  IMAD.U32 R44, R6, 0x10000, RZ ;  /* 0x00010000062c7824 */ /* 0x004fe200078e00ff */
        /* <DEDUP_REMOVED lines=52> */
.L_x_2949:
[----:B------:R-:W-:Y:S05]  /*11ba0*/  BSYNC B0 ;  /* 0x0000000000007941 */ /* 0x000fea0003800000 */
.L_x_2948:
[----:B-----5:R1:W-:Y:S02]  /*11bb0*/  STS.128 [R248+0x3000], R12 ;  /* 0x0030000cf8007388 */ /* 0x0203e40000000c00 */
.L_x_2945:
[----:B------:R-:W-:Y:S05]  /*11bc0*/  BSYNC B1 ;  /* 0x0000000000017941 */ /* 0x000fea0003800000 */
.L_x_2944:
[----:B-1-3--:R-:W-:-:S05]  /*11bd0*/  VIADD R32, R166, 0x30 ;  /* 0x00000030a6207836 */ /* 0x00afca0000000000 */
[----:B------:R-:W-:-:S04]  /*11be0*/  ISETP.GE.AND P0, PT, R32, R8, PT ;  /* 0x000000082000720c */ /* 0x000fc80003f06270 */
[----:B------:R-:W-:-:S13]  /*11bf0*/  ISETP.LT.OR P0, PT, R52, -0x187, P0 ;  /* 0xfffffe793400780c */ /* 0x000fda0000701670 */
        /* <DEDUP_REMOVED lines=26> */
[----:B------:R-:W2:Y:S01]  /*11da0*/  LD.E.128 R20, desc[UR6][R22.64] ;  /* 0x0000000616147980 */ /* 0x000ea2000c101d00 */
[C---:B------:R-:W-:Y:S01]  /*11db0*/  LOP3.LUT R8, R25.reuse, 0xffff0000, RZ, 0xc0, !PT ;  /* 0xffff000019087812 */ /* 0x040fe200078ec0ff */
[----:B------:R-:W-:Y:S01]  /*11dc0*/  IMAD.U32 R33, R24, 0x10000, RZ ;  /* 0x0001000018217824 */ /* 0x000fe200078e00ff */
[----:B------:R-:W-:Y:S01]  /*11dd0*/  SHF.L.U32 R39, R25, 0x10, RZ ;  /* 0x0000001019277819 */ /* 0x000fe200000006ff */
[----:B------:R-:W-:Y:S01]  /*11de0*/  IMAD.U32 R36, R26, 0x10000, RZ ;  /* 0x000100001a247824 */ /* 0x000fe200078e00ff */
[C---:B------:R-:W-:Y:S02]  /*11df0*/  LOP3.LUT R25, R27.reuse, 0xffff0000, RZ, 0xc0, !PT ;  /* 0xffff00001b197812 */ /* 0x040fe400078ec0ff */
[----:B----4-:R-:W-:Y:S02]  /*11e00*/  SHF.L.U32 R41, R27, 0x10, RZ ;  /* 0x000000101b297819 */ /* 0x010fe400000006ff */
[----:B------:R-:W-:Y:S02]  /*11e10*/  LOP3.LUT R24, R24, 0xffff0000, RZ, 0xc0, !PT ;  /* 0xffff000018187812 */ /* 0x000fe400078ec0ff */
[----:B------:R-:W-:Y:S01]  /*11e20*/  LOP3.LUT R26, R26, 0xffff0000, RZ, 0xc0, !PT ;  /* 0xffff00001a1a7812 */ /* 0x000fe200078ec0ff */
[C---:B---3--:R-:W-:Y:S01]  /*11e30*/  IMAD.U32 R40, R12.reuse, 0x10000, RZ ;  /* 0x000100000c287824 */ /* 0x048fe200078e00ff */
[----:B------:R-:W-:Y:S01]  /*11e40*/  LOP3.LUT R27, R12, 0xffff0000, RZ, 0xc0, !PT ;  /* 0xffff00000c1b7812 */ /* 0x000fe200078ec0ff */
[----:B--2---:R-:W-:Y:S01]  /*11e50*/  IMAD.U32 R44, R14, 0x10000, RZ ;  /* 0x000100000e2c7824 */ /* 0x004fe200078e00ff */
        /* <DEDUP_REMOVED lines=53> */
.L_x_2951:
[----:B------:R-:W-:Y:S05]  /*121b0*/  BSYNC B0 ;  /* 0x0000000000007941 */ /* 0x000fea0003800000 */
.L_x_2950:
        /* <DEDUP_REMOVED lines=49> */
[----:B-1----:R-:W-:Y:S01]  /*124d0*/  LOP3.LUT R34, R21, 0xffff0000, RZ, 0xc0, !PT ;  /* 0xffff000015227812 */ /* 0x002fe200078ec0ff */
        /* <DEDUP_REMOVED lines=43> */
.L_x_2953:
[----:B------:R-:W-:Y:S05]  /*12790*/  BSYNC B0 ;  /* 0x0000000000007941 */ /* 0x000fea0003800000 */
.L_x_2952:
[----:B-----5:R1:W-:Y:S01]  /*127a0*/  STS.128 [R248+0x3800], R4 ;  /* 0x00380004f8007388 */ /* 0x0203e20000000c00 */
[----:B------:R-:W-:Y:S05]  /*127b0*/  BRA `(.L_x_2927) ;  /* 0x0000000000907947 */ /* 0x000fea0003800000 */
.L_x_2907:
[----:B------:R-:W-:Y:S02]  /*127c0*/  IMAD.IADD R0, R244, 0x1, -R55 ;  /* 0x00000001f4007824 */ /* 0x000fe400078e0a37 */
[C---:B------:R-:W-:Y:S02]  /*127d0*/  VIADD R3, R166.reuse, 0x10 ;  /* 0x00000010a6037836 */ /* 0x040fe40000000000 */
[C---:B--23--:R-:W-:Y:S01]  /*127e0*/  VIADD R32, R166.reuse, 0x30 ;  /* 0x00000030a6207836 */ /* 0x04cfe20000000000 */
[CC--:B------:R-:W-:Y:S01]  /*127f0*/  ISETP.GE.AND P6, PT, R166.reuse, R0.reuse, PT ;  /* 0x00000000a600720c */ /* 0x0c0fe20003fc6270 */
[----:B------:R-:W-:Y:S01]  /*12800*/  VIADD R17, R166, 0x20 ;  /* 0x00000020a6117836 */ /* 0x000fe20000000000 */
[-C--:B------:R-:W-:Y:S02]  /*12810*/  ISETP.GE.AND P5, PT, R3, R0.reuse, PT ;  /* 0x000000000300720c */ /* 0x080fe40003fa6270 */
[-C--:B------:R-:W-:Y:S02]  /*12820*/  ISETP.GE.AND P3, PT, R32, R0.reuse, PT ;  /* 0x000000002000720c */ /* 0x080fe40003f66270 */
[----:B------:R-:W-:-:S07]  /*12830*/  ISETP.GE.AND P4, PT, R17, R0, PT ;  /* 0x000000001100720c */ /* 0x000fce0003f86270 */
[----:B----4-:R-:W-:Y:S02]  /*12840*/  @!P6 LEA R6, P2, R168, R172, 0x1 ;  /* 0x000000aca806e211 */ /* 0x010fe400078408ff */
[-C--:B------:R-:W-:Y:S02]  /*12850*/  @!P5 IADD3 R4, P1, R4, R168.reuse, RZ ;  /* 0x000000a80404d210 */ /* 0x080fe40007f3e0ff */
[----:B------:R-:W-:Y:S01]  /*12860*/  @!P3 IMAD.MOV.U32 R8, RZ, RZ, R168 ;  /* 0x000000ffff08b224 */ /* 0x000fe200078e00a8 */
[--C-:B------:R-:W-:Y:S01]  /*12870*/  @!P6 LEA.HI.X R7, R168, R173, R165.reuse, 0x1, P2 ;  /* 0x000000ada807e211 */ /* 0x100fe200010f0ca5 */
[--C-:B------:R-:W-:Y:S01]  /*12880*/  @!P3 IMAD.MOV.U32 R9, RZ, RZ, R165.reuse ;  /* 0x000000ffff09b224 */ /* 0x100fe200078e00a5 */
[----:B------:R-:W-:Y:S01]  /*12890*/  @!P4 LEA R0, P0, R170, R168, 0x5 ;  /* 0x000000a8aa00c211 */ /* 0x000fe200078028ff */
        /* <DEDUP_REMOVED lines=22> */
.L_x_2927:
[----:B------:R-:W-:Y:S05]  /*12a00*/  BSYNC B2 ;  /* 0x0000000000027941 */ /* 0x000fea0003800000 */
.L_x_2906:
[----:B------:R-:W-:Y:S02]  /*12a10*/  VIADD R249, R50, 0xffffffff ;  /* 0xffffffff32f97836 */ /* 0x000fe40000000000 */
[C---:B-1----:R-:W-:Y:S02]  /*12a20*/  VIADD R4, R166.reuse, 0x70 ;  /* 0x00000070a6047836 */ /* 0x042fe40000000000 */
[----:B------:R-:W-:Y:S02]  /*12a30*/  IMAD.SHL.U32 R2, R249, 0x80, RZ ;  /* 0x00000080f9027824 */ /* 0x000fe400078e00ff */
[C---:B------:R-:W-:Y:S02]  /*12a40*/  VIADD R5, R166.reuse, 0x60 ;  /* 0x00000060a6057836 */ /* 0x040fe40000000000 */
[----:B------:R-:W-:Y:S02]  /*12a50*/  IMAD.IADD R0, R51, 0x1, -R2 ;  /* 0x0000000133007824 */ /* 0x000fe400078e0a02 */
[----:B------:R-:W-:-:S02]  /*12a60*/  VIADD R6, R166, 0x50 ;  /* 0x00000050a6067836 */ /* 0x000fc40000000000 */
[C---:B------:R-:W-:Y:S01]  /*12a70*/  VIADD R7, R166.reuse, 0x40 ;  /* 0x00000040a6077836 */ /* 0x040fe20000000000 */
[-C--:B------:R-:W-:Y:S02]  /*12a80*/  ISETP.GE.AND P6, PT, R166, R0.reuse, PT ;  /* 0x00000000a600720c */ /* 0x080fe40003fc6270 */
[-C--:B------:R-:W-:Y:S02]  /*12a90*/  ISETP.GE.AND P0, PT, R3, R0.reuse, PT ;  /* 0x000000000300720c */ /* 0x080fe40003f06270 */
[-C--:B------:R-:W-:Y:S02]  /*12aa0*/  ISETP.GE.AND P5, PT, R32, R0.reuse, PT ;  /* 0x000000002000720c */ /* 0x080fe40003fa6270 */
[-C--:B------:R-:W-:Y:S02]  /*12ab0*/  ISETP.GE.AND P1, PT, R4, R0.reuse, PT ;  /* 0x000000000400720c */ /* 0x080fe40003f26270 */
[-C--:B------:R-:W-:Y:S02]  /*12ac0*/  ISETP.GE.AND P2, PT, R5, R0.reuse, PT ;  /* 0x000000000500720c */ /* 0x080fe40003f46270 */
[----:B------:R-:W-:-:S03]  /*12ad0*/  ISETP.GE.AND P3, PT, R6, R0, PT ;  /* 0x000000000600720c */ /* 0x000fc60003f66270 */
[--C-:B--234-:R-:W-:Y:S02]  /*12ae0*/  @!P6 IMAD.MOV.U32 R12, RZ, RZ, R236.reuse ;  /* 0x000000ffff0ce224 */ /* 0x11cfe400078e00ec */
[--C-:B------:R-:W-:Y:S01]  /*12af0*/  @!P6 IMAD.MOV.U32 R13, RZ, RZ, R235.reuse ;  /* 0x000000ffff0de224 */ /* 0x100fe200078e00eb */
[C---:B------:R-:W-:Y:S01]  /*12b00*/  @!P0 LEA R14, P4, R59.reuse, R236, 0x1 ;  /* 0x000000ec3b0e8211 */ /* 0x040fe200078808ff */
[----:B------:R-:W-:Y:S02]  /*12b10*/  @!P5 IMAD.MOV.U32 R8, RZ, RZ, R236 ;  /* 0x000000ffff08d224 */ /* 0x000fe400078e00ec */
[----:B------:R-:W-:Y:S01]  /*12b20*/  @!P5 IMAD.MOV.U32 R9, RZ, RZ, R235 ;  /* 0x000000ffff09d224 */ /* 0x000fe200078e00eb */
[----:B------:R-:W-:Y:S01]  /*12b30*/  @!PT LDS RZ, [RZ] ;  /* 0x00000000fffff984 */ /* 0x000fe20000000800 */
[----:B------:R-:W-:Y:S01]  /*12b40*/  @!PT LDS RZ, [RZ] ;  /* 0x00000000fffff984 */ /* 0x000fe20000000800 */
[----:B------:R-:W-:Y:S01]  /*12b50*/  @!PT LDS RZ, [RZ] ;  /* 0x00000000fffff984 */ /* 0x000fe20000000800 */
[----:B------:R-:W-:Y:S01]  /*12b60*/  @!P6 LDGSTS.E.BYPASS.LTC128B.128 [R248+0x4000], desc[UR6][R12.64] ;  /* 0x040000000cf8efae */ /* 0x000fe2000b901d46 */
[----:B------:R-:W-:Y:S01]  /*12b70*/  @!P0 LEA.HI.X R15, R59, R235, R60, 0x1, P4 ;  /* 0x000000eb3b0f8211 */ /* 0x000fe200020f0c3c */
[----:B------:R-:W-:Y:S01]  /*12b80*/  @!P5 IMAD R24, R43, 0x60, RZ ;  /* 0x000000602b18d824 */ /* 0x000fe200078e02ff */
[-C--:B------:R-:W-:Y:S01]  /*12b90*/  ISETP.GE.AND P4, PT, R7, R0.reuse, PT ;  /* 0x000000000700720c */ /* 0x080fe20003f86270 */
[----:B------:R-:W-:Y:S01]  /*12ba0*/  @!P6 LDGSTS.E.BYPASS.LTC128B.128 [R248+0x8000], desc[UR6][R12.64+0x80] ;  /* 0x080000800cf8efae */ /* 0x000fe2000b901d46 */
[----:B------:R-:W-:Y:S01]  /*12bb0*/  ISETP.GE.AND P6, PT, R17, R0, PT ;  /* 0x000000001100720c */ /* 0x000fe20003fc6270 */
[----:B------:R-:W-:-:S02]  /*12bc0*/  @!P5 IMAD.WIDE.U32 R8, R42, 0x60, R8 ;  /* 0x000000602a08d825 */ /* 0x000fc400078e0008 */
[----:B------:R-:W-:Y:S02]  /*12bd0*/  @!P0 LDGSTS.E.BYPASS.LTC128B.128 [R248+0x4800], desc[UR6][R14.64] ;  /* 0x048000000ef88fae */ /* 0x000fe4000b901d46 */
[----:B------:R-:W-:Y:S02]  /*12be0*/  @!P1 IMAD.MOV.U32 R18, RZ, RZ, R236 ;  /* 0x000000ffff129224 */ /* 0x000fe400078e00ec */
[----:B------:R-:W-:Y:S01]  /*12bf0*/  @!P1 IMAD.MOV.U32 R19, RZ, RZ, R235 ;  /* 0x000000ffff139224 */ /* 0x000fe200078e00eb */
[----:B------:R1:W-:Y:S01]  /*12c00*/  @!P0 LDGSTS.E.BYPASS.LTC128B.128 [R248+0x8800], desc[UR6][R14.64+0x80] ;  /* 0x088000800ef88fae */ /* 0x0003e2000b901d46 */
[----:B------:R-:W-:Y:S02]  /*12c10*/  @!P5 IMAD.IADD R25, R24, 0x1, R9 ;  /* 0x000000011819d824 */ /* 0x000fe400078e0209 */
[----:B------:R-:W-:Y:S02]  /*12c20*/  @!P5 IMAD.MOV.U32 R24, RZ, RZ, R8 ;  /* 0x000000ffff18d224 */ /* 0x000fe400078e0008 */
[----:B------:R-:W-:-:S02]  /*12c30*/  @!P1 IMAD R8, R43, 0xe0, RZ ;  /* 0x000000e02b089824 */ /* 0x000fc400078e02ff */
[----:B------:R-:W-:Y:S02]  /*12c40*/  @!P2 IMAD.MOV.U32 R20, RZ, RZ, R236 ;  /* 0x000000ffff14a224 */ /* 0x000fe400078e00ec */
[----:B------:R-:W-:Y:S02]  /*12c50*/  @!P2 IMAD.MOV.U32 R21, RZ, RZ, R235 ;  /* 0x000000ffff15a224 */ /* 0x000fe400078e00eb */
[----:B------:R-:W-:-:S04]  /*12c60*/  @!P1 IMAD.WIDE.U32 R18, R42, 0xe0, R18 ;  /* 0x000000e02a129825 */ /* 0x000fc800078e0012 */
[----:B------:R-:W-:Y:S02]  /*12c70*/  @!P3 IMAD.MOV.U32 R22, RZ, RZ, R236 ;  /* 0x000000ffff16b224 */ /* 0x000fe400078e00ec */
[----:B------:R-:W-:Y:S02]  /*12c80*/  @!P3 IMAD.MOV.U32 R23, RZ, RZ, R235 ;  /* 0x000000ffff17b224 */ /* 0x000fe400078e00eb */
[----:B------:R-:W-:Y:S02]  /*12c90*/  @!P2 IMAD R9, R43, 0xc0, RZ ;  /* 0x000000c02b09a824 */ /* 0x000fe400078e02ff */
[----:B------:R-:W-:-:S04]  /*12ca0*/  @!P2 IMAD.WIDE.U32 R20, R42, 0xc0, R20 ;  /* 0x000000c02a14a825 */ /* 0x000fc800078e0014 */
[----:B------:R-:W-:Y:S01]  /*12cb0*/  @!P1 IMAD.IADD R19, R8, 0x1, R19 ;  /* 0x0000000108139824 */ /* 0x000fe200078e0213 */
[CC--:B-1----:R-:W-:Y:S01]  /*12cc0*/  @!P6 LEA R14, P0, R42.reuse, R236.reuse, 0x6 ;  /* 0x000000ec2a0ee211 */ /* 0x0c2fe200078030ff */
[----:B------:R-:W-:Y:S02]  /*12cd0*/  @!P3 IMAD R12, R43, 0xa0, RZ ;  /* 0x000000a02b0cb824 */ /* 0x000fe400078e02ff */
[C---:B------:R-:W-:Y:S01]  /*12ce0*/  @!P3 IMAD.WIDE.U32 R22, R42.reuse, 0xa0, R22 ;  /* 0x000000a02a16b825 */ /* 0x040fe200078e0016 */
[CC--:B------:R-:W-:Y:S02]  /*12cf0*/  @!P6 LEA.HI.X R15, R42.reuse, R235.reuse, R43, 0x6, P0 ;  /* 0x000000eb2a0fe211 */ /* 0x0c0fe400000f342b */
[----:B------:R-:W-:Y:S01]  /*12d00*/  @!P4 LEA R8, P0, R42, R236, 0x7 ;  /* 0x000000ec2a08c211 */ /* 0x000fe200078038ff */
[----:B------:R-:W-:Y:S02]  /*12d10*/  @!P2 IMAD.IADD R21, R9, 0x1, R21 ;  /* 0x000000010915a824 */ /* 0x000fe400078e0215 */
[----:B------:R-:W-:Y:S01]  /*12d20*/  @!P3 IMAD.IADD R13, R12, 0x1, R23 ;  /* 0x000000010c0db824 */ /* 0x000fe200078e0217 */
[----:B------:R-:W-:Y:S01]  /*12d30*/  @!P4 LEA.HI.X R9, R42, R235, R43, 0x7, P0 ;  /* 0x000000eb2a09c211 */ /* 0x000fe200000f3c2b */
[----:B------:R-:W-:Y:S01]  /*12d40*/  @!P6 LDGSTS.E.BYPASS.LTC128B.128 [R248+0x5000], desc[UR6][R14.64] ;  /* 0x050000000ef8efae */ /* 0x000fe2000b901d46 */
[----:B------:R-:W-:Y:S01]  /*12d50*/  @!P3 IMAD.MOV.U32 R12, RZ, RZ, R22 ;  /* 0x000000ffff0cb224 */ /* 0x000fe200078e0016 */
[----:B------:R-:W-:-:S02]  /*12d60*/  ISETP.GE.AND P0, PT, R3, R0, PT ;  /* 0x000000000300720c */ /* 0x000fc40003f06270 */
[----:B------:R-:W-:Y:S01]  /*12d70*/  @!P6 LDGSTS.E.BYPASS.LTC128B.128 [R248+0x9000], desc[UR6][R14.64+0x80] ;  /* 0x090000800ef8efae */ /* 0x000fe2000b901d46 */
[----:B------:R-:W-:-:S03]  /*12d80*/  ISETP.GE.AND P6, PT, R166, R0, PT ;  /* 0x00000000a600720c */ /* 0x000fc60003fc6270 */
[----:B------:R-:W-:Y:S04]  /*12d90*/  @!P5 LDGSTS.E.BYPASS.LTC128B.128 [R248+0x5800], desc[UR6][R24.64] ;  /* 0x0580000018f8dfae */ /* 0x000fe8000b901d46 */
[----:B------:R-:W-:Y:S01]  /*12da0*/  @!P5 LDGSTS.E.BYPASS.LTC128B.128 [R248+0x9800], desc[UR6][R24.64+0x80] ;  /* 0x0980008018f8dfae */ /* 0x000fe2000b901d46 */
[----:B------:R-:W-:-:S03]  /*12db0*/  ISETP.GE.AND P5, PT, R32, R0, PT ;  /* 0x000000002000720c */ /* 0x000fc60003fa6270 */
[----:B------:R-:W-:Y:S04]  /*12dc0*/  @!P4 LDGSTS.E.BYPASS.LTC128B.128 [R248+0x6000], desc[UR6][R8.64] ;  /* 0x0600000008f8cfae */ /* 0x000fe8000b901d46 */
[----:B------:R1:W-:Y:S04]  /*12dd0*/  @!P4 LDGSTS.E.BYPASS.LTC128B.128 [R248+0xa000], desc[UR6][R8.64+0x80] ;  /* 0x0a00008008f8cfae */ /* 0x0003e8000b901d46 */
[----:B------:R-:W-:Y:S04]  /*12de0*/  @!P3 LDGSTS.E.BYPASS.LTC128B.128 [R248+0x6800], desc[UR6][R12.64] ;  /* 0x068000000cf8bfae */ /* 0x000fe8000b901d46 */
[----:B------:R2:W-:Y:S01]  /*12df0*/  @!P3 LDGSTS.E.BYPASS.LTC128B.128 [R248+0xa800], desc[UR6][R12.64+0x80] ;  /* 0x0a8000800cf8bfae */ /* 0x0005e2000b901d46 */
[----:B------:R-:W-:-:S03]  /*12e00*/  ISETP.GE.AND P3, PT, R6, R0, PT ;  /* 0x000000000600720c */ /* 0x000fc60003f66270 */
[----:B------:R-:W-:Y:S04]  /*12e10*/  @!P2 LDGSTS.E.BYPASS.LTC128B.128 [R248+0x7000], desc[UR6][R20.64] ;  /* 0x0700000014f8afae */ /* 0x000fe8000b901d46 */
[----:B------:R-:W-:Y:S01]  /*12e20*/  @!P2 LDGSTS.E.BYPASS.LTC128B.128 [R248+0xb000], desc[UR6][R20.64+0x80] ;  /* 0x0b00008014f8afae */ /* 0x000fe2000b901d46 */
[-C--:B------:R-:W-:Y:S01]  /*12e30*/  ISETP.GE.AND P2, PT, R5, R0.reuse, PT ;  /* 0x000000000500720c */ /* 0x080fe20003f46270 */
[----:B------:R-:W-:Y:S02]  /*12e40*/  @!P6 IMAD.MOV.U32 R5, RZ, RZ, R238 ;  /* 0x000000ffff05e224 */ /* 0x000fe400078e00ee */
[----:B------:R-:W-:Y:S04]  /*12e50*/  @!P1 LDGSTS.E.BYPASS.LTC128B.128 [R248+0x7800], desc[UR6][R18.64] ;  /* 0x0780000012f89fae */ /* 0x000fe8000b901d46 */
[----:B------:R-:W-:Y:S01]  /*12e60*/  @!P1 LDGSTS.E.BYPASS.LTC128B.128 [R248+0xb800], desc[UR6][R18.64+0x80] ;  /* 0x0b80008012f89fae */ /* 0x000fe2000b901d46 */
[----:B------:R-:W-:Y:S01]  /*12e70*/  ISETP.GE.AND P1, PT, R4, R0, PT ;  /* 0x000000000400720c */ /* 0x000fe20003f26270 */
[----:B------:R-:W-:Y:S01]  /*12e80*/  @!P6 IMAD.MOV.U32 R4, RZ, RZ, R239 ;  /* 0x000000ffff04e224 */ /* 0x000fe200078e00ef */
[C---:B-1----:R-:W-:Y:S01]  /*12e90*/  @!P0 LEA R8, P4, R57.reuse, R239, 0x1 ;  /* 0x000000ef39088211 */ /* 0x042fe200078808ff */
[----:B------:R-:W0:Y:S03]  /*12ea0*/  LDGDEPBAR ;  /* 0x00000000000079af */ /* 0x000e260000000000 */
[----:B------:R-:W-:Y:S01]  /*12eb0*/  @!P0 LEA.HI.X R9, R57, R238, R58, 0x1, P4 ;  /* 0x000000ee39098211 */ /* 0x000fe200020f0c3a */
[----:B------:R-:W3:Y:S01]  /*12ec0*/  LD.E R3, desc[UR6][R10.64+0x188] ;  /* 0x000188060a037980 */ /* 0x000ee2000c101900 */
[----:B------:R-:W-:Y:S01]  /*12ed0*/  ISETP.GE.AND P4, PT, R7, R0, PT ;  /* 0x000000000700720c */ /* 0x000fe20003f86270 */
[----:B------:R-:W-:-:S02]  /*12ee0*/  @!P5 IMAD R6, R49, 0x60, RZ ;  /* 0x000000603106d824 */ /* 0x000fc400078e02ff */
[--C-:B------:R-:W-:Y:S02]  /*12ef0*/  @!P3 IMAD.MOV.U32 R14, RZ, RZ, R239.reuse ;  /* 0x000000ffff0eb224 */ /* 0x100fe400078e00ef */
[--C-:B------:R-:W-:Y:S02]  /*12f00*/  @!P3 IMAD.MOV.U32 R15, RZ, RZ, R238.reuse ;  /* 0x000000ffff0fb224 */ /* 0x100fe400078e00ee */
[----:B--2---:R-:W-:Y:S02]  /*12f10*/  @!P2 IMAD.MOV.U32 R12, RZ, RZ, R239 ;  /* 0x000000ffff0ca224 */ /* 0x004fe400078e00ef */
[----:B------:R-:W-:Y:S02]  /*12f20*/  @!P2 IMAD.MOV.U32 R13, RZ, RZ, R238 ;  /* 0x000000ffff0da224 */ /* 0x000fe400078e00ee */
[----:B------:R-:W-:-:S04]  /*12f30*/  @!P3 IMAD.WIDE.U32 R14, R48, 0xa0, R14 ;  /* 0x000000a0300eb825 */ /* 0x000fc800078e000e */
[----:B------:R-:W-:Y:S01]  /*12f40*/  @!P2 IMAD.WIDE.U32 R12, R48, 0xc0, R12 ;  /* 0x000000c0300ca825 */ /* 0x000fe200078e000c */
[----:B------:R-:W-:-:S04]  /*12f50*/  DEPBAR.LE SB0, 0x0 ;  /* 0x000080000000791a */ /* 0x000fc80000000000 */
[----:B------:R-:W-:Y:S06]  /*12f60*/  BAR.SYNC.DEFER_BLOCKING 0x0 ;  /* 0x0000000000007b1d */ /* 0x000fec0000010000 */
[----:B------:R-:W-:Y:S04]  /*12f70*/  @P6 STS.128 [R248+0xc000], RZ ;  /* 0x00c000fff8006388 */ /* 0x000fe80000000c00 */
[----:B------:R-:W-:Y:S04]  /*12f80*/  @P6 STS.128 [R248+0x10000], RZ ;  /* 0x010000fff8006388 */ /* 0x000fe80000000c00 */
[----:B------:R-:W-:Y:S01]  /*12f90*/  @!PT LDS RZ, [RZ] ;  /* 0x00000000fffff984 */ /* 0x000fe20000000800 */
[----:B------:R-:W-:Y:S01]  /*12fa0*/  @!PT LDS RZ, [RZ] ;  /* 0x00000000fffff984 */ /* 0x000fe20000000800 */
[----:B------:R-:W-:Y:S01]  /*12fb0*/  @!PT LDS RZ, [RZ] ;  /* 0x00000000fffff984 */ /* 0x000fe20000000800 */
[----:B------:R-:W-:Y:S04]  /*12fc0*/  @!P6 LDGSTS.E.BYPASS.LTC128B.128 [R248+0xc000], desc[UR6][R4.64] ;  /* 0x0c00000004f8efae */ /* 0x000fe8000b901d46 */
[----:B------:R1:W-:Y:S01]  /*12fd0*/  @!P6 LDGSTS.E.BYPASS.LTC128B.128 [R248+0x10000], desc[UR6][R4.64+0x80] ;  /* 0x1000008004f8efae */ /* 0x0003e2000b901d46 */
[----:B------:R-:W-:Y:S01]  /*12fe0*/  ISETP.GE.AND P6, PT, R17, R0, PT ;  /* 0x000000001100720c */ /* 0x000fe20003fc6270 */
[----:B------:R-:W-:-:S02]  /*12ff0*/  @!P1 IMAD R0, R49, 0xe0, RZ ;  /* 0x000000e031009824 */ /* 0x000fc400078e02ff */
        /* <DEDUP_REMOVED lines=8> */
[----:B------:R-:W-:Y:S01]  /*13080*/  @P6 STS.128 [R248+0x11000], RZ ;  /* 0x011000fff8006388 */ /* 0x000fe20000000c00 */
[----:B-1----:R-:W-:-:S02]  /*13090*/  @!P3 IMAD R5, R49, 0xa0, RZ ;  /* 0x000000a03105b824 */ /* 0x002fc400078e02ff */
[----:B------:R-:W-:Y:S02]  /*130a0*/  @!P2 IMAD R4, R49, 0xc0, RZ ;  /* 0x000000c03104a824 */ /* 0x000fe400078e02ff */
[----:B------:R-:W-:Y:S02]  /*130b0*/  @!P3 IMAD.IADD R15, R5, 0x1, R15 ;  /* 0x00000001050fb824 */ /* 0x000fe400078e020f */
[----:B------:R-:W-:Y:S02]  /*130c0*/  @!P2 IMAD.IADD R5, R4, 0x1, R13 ;  /* 0x000000010405a824 */ /* 0x000fe400078e020d */
[----:B------:R-:W-:Y:S02]  /*130d0*/  @!P2 IMAD.MOV.U32 R4, RZ, RZ, R12 ;  /* 0x000000ffff04a224 */ /* 0x000fe400078e000c */
[----:B--2---:R-:W-:Y:S02]  /*130e0*/  @!P5 IMAD.MOV.U32 R8, RZ, RZ, R239 ;  /* 0x000000ffff08d224 */ /* 0x004fe400078e00ef */
[----:B------:R-:W-:-:S02]  /*130f0*/  @!P5 IMAD.MOV.U32 R9, RZ, RZ, R238 ;  /* 0x000000ffff09d224 */ /* 0x000fc400078e00ee */
[----:B------:R-:W-:-:S04]  /*13100*/  @!P5 IMAD.WIDE.U32 R16, R48, 0x60, R8 ;  /* 0x000000603010d825 */ /* 0x000fc800078e0008 */
[----:B------:R-:W-:Y:S01]  /*13110*/  @!P5 IMAD.IADD R17, R6, 0x1, R17 ;  /* 0x000000010611d824 */ /* 0x000fe200078e0211 */
[CC--:B------:R-:W-:Y:S01]  /*13120*/  @!P6 LEA R6, P0, R48.reuse, R239.reuse, 0x6 ;  /* 0x000000ef3006e211 */ /* 0x0c0fe200078030ff */
[----:B------:R-:W-:Y:S02]  /*13130*/  @!P1 IMAD.MOV.U32 R8, RZ, RZ, R239 ;  /* 0x000000ffff089224 */ /* 0x000fe400078e00ef */
[----:B------:R-:W-:Y:S01]  /*13140*/  @!P1 IMAD.MOV.U32 R9, RZ, RZ, R238 ;  /* 0x000000ffff099224 */ /* 0x000fe200078e00ee */
[CC--:B------:R-:W-:Y:S02]  /*13150*/  @!P6 LEA.HI.X R7, R48.reuse, R238.reuse, R49, 0x6, P0 ;  /* 0x000000ee3007e211 */ /* 0x0c0fe400000f3431 */
[C---:B------:R-:W-:Y:S01]  /*13160*/  @!P4 LEA R12, P0, R48.reuse, R239, 0x7 ;  /* 0x000000ef300cc211 */ /* 0x040fe200078038ff */
[C---:B------:R-:W-:Y:S02]  /*13170*/  @!P1 IMAD.WIDE.U32 R8, R48.reuse, 0xe0, R8 ;  /* 0x000000e030089825 */ /* 0x040fe400078e0008 */
[----:B------:R-:W-:Y:S01]  /*13180*/  @!PT LDS RZ, [RZ] ;  /* 0x00000000fffff984 */ /* 0x000fe20000000800 */
[----:B------:R-:W-:Y:S01]  /*13190*/  @!PT LDS RZ, [RZ] ;  /* 0x00000000fffff984 */ /* 0x000fe20000000800 */
[----:B------:R-:W-:Y:S01]  /*131a0*/  @!PT LDS RZ, [RZ] ;  /* 0x00000000fffff984 */ /* 0x000fe20000000800 */
[----:B------:R-:W-:Y:S01]  /*131b0*/  @!P6 LDGSTS.E.BYPASS.LTC128B.128 [R248+0xd000], desc[UR6][R6.64] ;  /* 0x0d00000006f8efae */ /* 0x000fe2000b901d46 */
[----:B------:R-:W-:Y:S01]  /*131c0*/  @!P4 LEA.HI.X R13, R48, R238, R49, 0x7, P0 ;  /* 0x000000ee300dc211 */ /* 0x000fe200000f3c31 */
[----:B------:R-:W-:Y:S01]  /*131d0*/  @!P1 IMAD.IADD R9, R0, 0x1, R9 ;  /* 0x0000000100099824 */ /* 0x000fe200078e0209 */
[----:B------:R-:W-:Y:S01]  /*131e0*/  SHF.R.S32.HI R0, RZ, 0x4, R63 ;  /* 0x00000004ff007819 */ /* 0x000fe2000001143f */
[----:B------:R-:W-:Y:S03]  /*131f0*/  @!P6 LDGSTS.E.BYPASS.LTC128B.128 [R248+0x11000], desc[UR6][R6.64+0x80] ;  /* 0x1100008006f8efae */ /* 0x000fe6000b901d46 */
[----:B------:R-:W-:Y:S01]  /*13200*/  LEA.HI R63, R63, R0, RZ, 0x1 ;  /* 0x000000003f3f7211 */ /* 0x000fe200078f08ff */
[----:B------:R-:W-:Y:S03]  /*13210*/  @P5 STS.128 [R248+0xd800], RZ ;  /* 0x00d800fff8005388 */ /* 0x000fe60000000c00 */
[----:B------:R-:W-:Y:S01]  /*13220*/  LOP3.LUT R63, R63, 0xfffffffe, RZ, 0xc0, !PT ;  /* 0xfffffffe3f3f7812 */ /* 0x000fe200078ec0ff */
        /* <DEDUP_REMOVED lines=33> */
[----:B------:R2:W-:Y:S01]  /*13440*/  @!P1 LDGSTS.E.BYPASS.LTC128B.128 [R248+0x13800], desc[UR6][R8.64+0x80] ;  /* 0x1380008008f89fae */ /* 0x0005e2000b901d46 */
[----:B------:R-:W-:-:S02]  /*13450*/  IMAD.IADD R63, R0, 0x1, -R63 ;  /* 0x00000001003f7824 */ /* 0x000fc400078e0a3f */
[----:B------:R-:W-:Y:S02]  /*13460*/  IMAD.SHL.U32 R0, R56, 0x40, RZ ;  /* 0x0000004038007824 */ /* 0x000fe400078e00ff */
[----:B------:R-:W-:Y:S02]  /*13470*/  IMAD.SHL.U32 R61, R61, 0x40, RZ ;  /* 0x000000403d3d7824 */ /* 0x000fe400078e00ff */
[----:B------:R-:W-:Y:S01]  /*13480*/  IMAD.SHL.U32 R166, R166, 0x8, RZ ;  /* 0x00000008a6a67824 */ /* 0x000fe200078e00ff */
[----:B------:R-:W-:Y:S01]  /*13490*/  LOP3.LUT R0, R0, 0x1c0, RZ, 0xc0, !PT ;  /* 0x000001c000007812 */ /* 0x000fe200078ec0ff */
[----:B------:R-:W-:Y:S01]  /*134a0*/  IMAD.SHL.U32 R36, R62, 0x40, RZ ;  /* 0x000000403e247824 */ /* 0x000fe200078e00ff */
[----:B------:R-:W-:Y:S01]  /*134b0*/  LOP3.LUT R61, R61, 0x1c0, RZ, 0xc0, !PT ;  /* 0x000001c03d3d7812 */ /* 0x000fe200078ec0ff */
[----:B-1----:R-:W-:Y:S01]  /*134c0*/  IMAD.SHL.U32 R4, R63, 0x8, RZ ;  /* 0x000000083f047824 */ /* 0x002fe200078e00ff */
[----:B------:R-:W-:Y:S01]  /*134d0*/  R2P PR, R56, 0x6 ;  /* 0x0000000638007804 */ /* 0x000fe20000000000 */
[----:B------:R-:W-:Y:S01]  /*134e0*/  IMAD.SHL.U32 R52, R52, 0x2, RZ ;  /* 0x0000000234347824 */ /* 0x000fe200078e00ff */
[----:B------:R-:W0:Y:S04]  /*134f0*/  LDGDEPBAR ;  /* 0x00000000000079af */ /* 0x000e280000000000 */
[----:B------:R-:W4:Y:S01]  /*13500*/  LD.E R8, desc[UR6][R10.64+0x18c] ;  /* 0x00018c060a087980 */ /* 0x000f22000c101900 */
[----:B------:R-:W-:Y:S01]  /*13510*/  LOP3.LUT R166, R0, 0x8, R166, 0xf8, !PT ;  /* 0x0000000800a67812 */ /* 0x000fe200078ef8a6 */
[----:B------:R-:W-:Y:S01]  /*13520*/  BSSY B1, `(.L_x_2954) ;  /* 0x000028a000017945 */ /* 0x000fe20003800000 */
[----:B------:R-:W-:-:S02]  /*13530*/  LOP3.LUT R36, R36, 0xfffffe00, RZ, 0xc0, !PT ;  /* 0xfffffe0024247812 */ /* 0x000fc400078ec0ff */
[----:B------:R-:W-:Y:S02]  /*13540*/  LOP3.LUT R4, R61, 0x8, R4, 0xf8, !PT ;  /* 0x000000083d047812 */ /* 0x000fe400078ef804 */
[----:B--2---:R-:W-:Y:S01]  /*13550*/  SHF.R.U32.HI R9, RZ, 0x3, R61 ;  /* 0x00000003ff097819 */ /* 0x004fe2000001163d */
[----:B------:R-:W-:Y:S01]  /*13560*/  IMAD R234, R53, 0x400, R36 ;  /* 0x0000040035ea7824 */ /* 0x000fe200078e0224 */
[----:B------:R-:W-:Y:S02]  /*13570*/  SHF.R.U32.HI R0, RZ, 0x3, R0 ;  /* 0x00000003ff007819 */ /* 0x000fe40000011600 */
[----:B------:R-:W-:Y:S02]  /*13580*/  LOP3.LUT R9, R4, R9, RZ, 0x3c, !PT ;  /* 0x0000000904097212 */ /* 0x000fe400078e3cff */
[----:B------:R-:W-:-:S03]  /*13590*/  LOP3.LUT R0, R166, R0, RZ, 0x3c, !PT ;  /* 0x00000000a6007212 */ /* 0x000fc600078e3cff */
[----:B------:R-:W-:Y:S02]  /*135a0*/  IMAD.IADD R234, R9, 0x1, R234 ;  /* 0x0000000109ea7824 */ /* 0x000fe400078e02ea */
[----:B------:R-:W-:-:S03]  /*135b0*/  IMAD R233, R63, 0x200, R0 ;  /* 0x000002003fe97824 */ /* 0x000fc600078e0200 */
[----:B------:R-:W-:Y:S02]  /*135c0*/  LEA R234, R234, UR4, 0x1 ;  /* 0x00000004eaea7c11 */ /* 0x000fe4000f8e08ff */
[----:B------:R-:W-:-:S03]  /*135d0*/  LEA R233, R233, UR4, 0x1 ;  /* 0x00000004e9e97c11 */ /* 0x000fc6000f8e08ff */
[----:B------:R-:W-:Y:S01]  /*135e0*/  LDSM.16.M88.4 R84, [R234] ;  /* 0x00000000ea54783b */ /* 0x000fe20000000200 */
[--C-:B------:R-:W-:Y:S02]  /*135f0*/  IMAD R232, R38, 0x2, R234.reuse ;  /* 0x0000000226e87824 */ /* 0x100fe400078e02ea */
[C---:B------:R-:W-:Y:S01]  /*13600*/  VIADD R0, R233.reuse, 0x4000 ;  /* 0x00004000e9007836 */ /* 0x040fe20000000000 */
[----:B------:R-:W1:Y:S01]  /*13610*/  LDSM.16.M88.4 R20, [R233+0x5000] ;  /* 0x00500000e914783b */ /* 0x000e620000000200 */
[----:B------:R-:W-:Y:S02]  /*13620*/  VIADD R231, R233, 0x4020 ;  /* 0x00004020e9e77836 */ /* 0x000fe40000000000 */
[----:B------:R-:W-:Y:S01]  /*13630*/  @P1 VIADD R231, R0, 0xffffffe0 ;  /* 0xffffffe000e71836 */ /* 0x000fe20000000000 */
[----:B------:R-:W2:Y:S01]  /*13640*/  LDSM.16.M88.4 R44, [R233+0x4000] ;  /* 0x00400000e92c783b */ /* 0x000ea20000000200 */
[----:B------:R-:W-:Y:S02]  /*13650*/  IMAD.MOV.U32 R0, RZ, RZ, 0x40 ;  /* 0x00000040ff007424 */ /* 0x000fe400078e00ff */
[C---:B------:R-:W-:Y:S01]  /*13660*/  IMAD R230, R37.reuse, 0x2, R234 ;  /* 0x0000000225e67824 */ /* 0x040fe200078e02ea */
[----:B-----5:R-:W2:Y:S01]  /*13670*/  LDSM.16.M88.4 R28, [R233+0x4800] ;  /* 0x00480000e91c783b */ /* 0x020ea20000000200 */
[----:B------:R-:W-:Y:S01]  /*13680*/  IMAD R229, R37, 0x2, R232 ;  /* 0x0000000225e57824 */ /* 0x000fe200078e02e8 */
[----:B------:R-:W-:Y:S01]  /*13690*/  SEL R0, R0, 0xffffffc0, !P2 ;  /* 0xffffffc000007807 */ /* 0x000fe20005000000 */
[C---:B------:R-:W-:Y:S01]  /*136a0*/  VIADD R223, R231.reuse, 0x800 ;  /* 0x00000800e7df7836 */ /* 0x040fe20000000000 */
[----:B------:R-:W3:Y:S01]  /*136b0*/  LDSM.16.M88.4 R108, [R233+0x6000] ;  /* 0x00600000e96c783b */ /* 0x000ee20000000200 */
[----:B------:R-:W-:Y:S01]  /*136c0*/  VIADD R222, R231, 0x1000 ;  /* 0x00001000e7de7836 */ /* 0x000fe20000000000 */
[----:B------:R-:W-:Y:S01]  /*136d0*/  IADD3 R227, R233, R0, RZ ;  /* 0x00000000e9e37210 */ /* 0x000fe20007ffe0ff */
[----:B------:R-:W-:Y:S01]  /*136e0*/  IMAD.IADD R216, R0, 0x1, R231 ;  /* 0x0000000100d87824 */ /* 0x000fe200078e02e7 */
[----:B------:R-:W-:Y:S01]  /*136f0*/  LDSM.16.M88.4 R124, [R232] ;  /* 0x00000000e87c783b */ /* 0x000fe20000000200 */
[----:B------:R-:W-:-:S02]  /*13700*/  VIADD R221, R231, 0x1800 ;  /* 0x00001800e7dd7836 */ /* 0x000fc40000000000 */
[C---:B------:R-:W-:Y:S01]  /*13710*/  VIADD R220, R231.reuse, 0x2000 ;  /* 0x00002000e7dc7836 */ /* 0x040fe20000000000 */
[----:B------:R-:W3:Y:S01]  /*13720*/  LDSM.16.M88.4 R60, [R231+0x1000] ;  /* 0x00100000e73c783b */ /* 0x000ee20000000200 */
[C---:B------:R-:W-:Y:S02]  /*13730*/  VIADD R219, R231.reuse, 0x2800 ;  /* 0x00002800e7db7836 */ /* 0x040fe40000000000 */
[C---:B------:R-:W-:Y:S01]  /*13740*/  VIADD R218, R231.reuse, 0x3000 ;  /* 0x00003000e7da7836 */ /* 0x040fe20000000000 */
[----:B------:R-:W3:Y:S01]  /*13750*/  LDSM.16.M88.4 R12, [R233+0x5800] ;  /* 0x00580000e90c783b */ /* 0x000ee20000000200 */
[C---:B------:R-:W-:Y:S02]  /*13760*/  VIADD R217, R231.reuse, 0x3800 ;  /* 0x00003800e7d97836 */ /* 0x040fe40000000000 */
[C---:B------:R-:W-:Y:S01]  /*13770*/  VIADD R215, R231.reuse, 0x4000 ;  /* 0x00004000e7d77836 */ /* 0x040fe20000000000 */
[----:B------:R-:W3:Y:S01]  /*13780*/  LDSM.16.M88.4 R100, [R233+0x6800] ;  /* 0x00680000e964783b */ /* 0x000ee20000000200 */
        /* <DEDUP_REMOVED lines=8> */
[----:B-1----:R-:W-:Y:S01]  /*13810*/  HMMA.16816.F32.BF16 R24, R84, R20, RZ ;  /* 0x000000145418723c */ /* 0x002fe200000418ff */
[----:B------:R-:W1:Y:S01]  /*13820*/  LDSM.16.M88.4 R68, [R231] ;  /* 0x00000000e744783b */ /* 0x000e620000000200 */
[----:B------:R-:W-:-:S03]  /*13830*/  VIADD R208, R231, 0x7800 ;  /* 0x00007800e7d07836 */ /* 0x000fc60000000000 */
[----:B------:R-:W1:Y:S01]  /*13840*/  LDSM.16.M88.4 R64, [R231+0x800] ;  /* 0x00080000e740783b */ /* 0x000e620000000200 */
[C---:B------:R-:W-:Y:S03]  /*13850*/  HMMA.16816.F32.BF16 R20, R84.reuse, R22, RZ ;  /* 0x000000165414723c */ /* 0x040fe600000418ff */
[----:B------:R-:W1:Y:S03]  /*13860*/  LDSM.16.M88.4 R148, [R231+0x2000] ;  /* 0x00200000e794783b */ /* 0x000e660000000200 */
[C---:B--2---:R-:W-:Y:S01]  /*13870*/  HMMA.16816.F32.BF16 R56, R84.reuse, R44, RZ ;  /* 0x0000002c5438723c */ /* 0x044fe200000418ff */
[----:B------:R-:W2:Y:S04]  /*13880*/  LDSM.16.M88.4 R4, [R231+0x1800] ;  /* 0x00180000e704783b */ /* 0x000ea80000000200 */
[----:B------:R-:W-:Y:S01]  /*13890*/  LDSM.16.M88.4 R80, [R230] ;  /* 0x00000000e650783b */ /* 0x000fe20000000200 */
[C---:B------:R-:W-:Y:S03]  /*138a0*/  HMMA.16816.F32.BF16 R32, R84.reuse, R28, RZ ;  /* 0x0000001c5420723c */ /* 0x040fe600000418ff */
[----:B------:R-:W-:Y:S03]  /*138b0*/  LDSM.16.M88.4 R76, [R227+0x4000] ;  /* 0x00400000e34c783b */ /* 0x000fe60000000200 */
[C---:B---3--:R-:W-:Y:S01]  /*138c0*/  HMMA.16816.F32.BF16 R132, R84.reuse, R108, RZ ;  /* 0x0000006c5484723c */ /* 0x048fe200000418ff */
[----:B------:R-:W-:Y:S04]  /*138d0*/  LDSM.16.M88.4 R120, [R231+0x2800] ;  /* 0x00280000e778783b */ /* 0x000fe80000000200 */
[----:B------:R-:W-:Y:S01]  /*138e0*/  LDSM.16.M88.4 R116, [R231+0x3000] ;  /* 0x00300000e774783b */ /* 0x000fe20000000200 */
[C---:B------:R-:W-:Y:S03]  /*138f0*/  HMMA.16816.F32.BF16 R44, R84.reuse, R46, RZ ;  /* 0x0000002e542c723c */ /* 0x040fe600000418ff */
[----:B------:R-:W-:Y:S03]  /*13900*/  LDSM.16.M88.4 R112, [R231+0x3800] ;  /* 0x00380000e770783b */ /* 0x000fe60000000200 */
[C---:B------:R-:W-:Y:S01]  /*13910*/  HMMA.16816.F32.BF16 R28, R84.reuse, R30, RZ ;  /* 0x0000001e541c723c */ /* 0x040fe200000418ff */
[----:B------:R-:W-:Y:S04]  /*13920*/  LDSM.16.M88.4 R128, [R216] ;  /* 0x00000000d880783b */ /* 0x000fe80000000200 */
[----:B------:R-:W-:Y:S01]  /*13930*/  LDSM.16.M88.4 R144, [R227+0x6800] ;  /* 0x00680000e390783b */ /* 0x000fe20000000200 */
[----:B------:R-:W-:Y:S03]  /*13940*/  HMMA.16816.F32.BF16 R108, R84, R110, RZ ;  /* 0x0000006e546c723c */ /* 0x000fe600000418ff */
[----:B------:R-:W-:Y:S03]  /*13950*/  LDSM.16.M88.4 R140, [R227+0x7000] ;  /* 0x00700000e38c783b */ /* 0x000fe60000000200 */
[C---:B------:R-:W-:Y:S01]  /*13960*/  HMMA.16816.F32.BF16 R24, R124.reuse, R60, R24 ;  /* 0x0000003c7c18723c */ /* 0x040fe20000041818 */
[----:B------:R-:W-:Y:S05]  /*13970*/  LDSM.16.M88.4 R136, [R227+0x7800] ;  /* 0x00780000e388783b */ /* 0x000fea0000000200 */
[----:B------:R-:W-:Y:S01]  /*13980*/  HMMA.16816.F32.BF16 R20, R124, R62, R20 ;  /* 0x0000003e7c14723c */ /* 0x000fe20000041814 */
[----:B------:R-:W3:Y:S05]  /*13990*/  LDSM.16.M88.4 R60, [R227+0x6000] ;  /* 0x00600000e33c783b */ /* 0x000eea0000000200 */
        /* <DEDUP_REMOVED lines=14> */
[----:B------:R-:W1:Y:S05]  /*13a80*/  LDSM.16.M88.4 R64, [R227+0x5800] ;  /* 0x00580000e340783b */ /* 0x000e6a0000000200 */
[C---:B------:R-:W-:Y:S06]  /*13a90*/  HMMA.16816.F32.BF16 R132, R124.reuse, R148, R132 ;  /* 0x000000947c84723c */ /* 0x040fec0000041884 */
[C---:B------:R-:W-:Y:S06]  /*13aa0*/  HMMA.16816.F32.BF16 R108, R124.reuse, R150, R108 ;  /* 0x000000967c6c723c */ /* 0x040fec000004186c */
[C---:B--2---:R-:W-:Y:S06]  /*13ab0*/  HMMA.16816.F32.BF16 R16, R124.reuse, R4, R16 ;  /* 0x000000047c10723c */ /* 0x044fec0000041810 */
[----:B------:R-:W-:Y:S01]  /*13ac0*/  HMMA.16816.F32.BF16 R12, R124, R6, R12 ;  /* 0x000000067c0c723c */ /* 0x000fe2000004180c */
[----:B------:R-:W2:Y:S05]  /*13ad0*/  LDSM.16.M88.4 R4, [R229] ;  /* 0x00000000e504783b */ /* 0x000eaa0000000200 */
[C---:B---3--:R-:W-:Y:S06]  /*13ae0*/  HMMA.16816.F32.BF16 R132, R80.reuse, R60, R132 ;  /* 0x0000003c5084723c */ /* 0x048fec0000041884 */
[C---:B------:R-:W-:Y:S01]  /*13af0*/  HMMA.16816.F32.BF16 R108, R80.reuse, R62, R108 ;  /* 0x0000003e506c723c */ /* 0x040fe2000004186c */
[----:B------:R-:W3:Y:S05]  /*13b00*/  LDSM.16.M88.4 R60, [R216+0x1000] ;  /* 0x00100000d83c783b */ /* 0x000eea0000000200 */
[C---:B------:R-:W-:Y:S06]  /*13b10*/  HMMA.16816.F32.BF16 R44, R80.reuse, R78, R44 ;  /* 0x0000004e502c723c */ /* 0x040fec000004182c */
        /* <DEDUP_REMOVED lines=13> */
[C---:B-1----:R-:W-:Y:S06]  /*13bf0*/  HMMA.16816.F32.BF16 R24, R80.reuse, R68, R24 ;  /* 0x000000445018723c */ /* 0x042fec0000041818 */
[C---:B------:R-:W-:Y:S01]  /*13c00*/  HMMA.16816.F32.BF16 R20, R80.reuse, R70, R20 ;  /* 0x000000465014723c */ /* 0x040fe20000041814 */
[----:B------:R-:W1:Y:S05]  /*13c10*/  LDSM.16.M88.4 R68, [R216+0x800] ;  /* 0x00080000d844783b */ /* 0x000e6a0000000200 */
[----:B------:R-:W-:Y:S01]  /*13c20*/  HMMA.16816.F32.BF16 R76, R80, R64, R16 ;  /* 0x00000040504c723c */ /* 0x000fe20000041810 */
[----:B------:R-:W4:Y:S05]  /*13c30*/  LDSM.16.M88.4 R16, [R234+0x2000] ;  /* 0x00200000ea10783b */ /* 0x000f2a0000000200 */
[C---:B--2---:R-:W-:Y:S06]  /*13c40*/  HMMA.16816.F32.BF16 R44, R4.reuse, R130, R44 ;  /* 0x00000082042c723c */ /* 0x044fec000004182c */
[----:B------:R-:W-:Y:S01]  /*13c50*/  HMMA.16816.F32.BF16 R56, R4, R128, R56 ;  /* 0x000000800438723c */ /* 0x000fe20000041838 */
[----:B------:R-:W-:Y:S05]  /*13c60*/  LDSM.16.M88.4 R128, [R216+0x4000] ;  /* 0x00400000d880783b */ /* 0x000fea0000000200 */
[C---:B------:R-:W-:Y:S01]  /*13c70*/  HMMA.16816.F32.BF16 R12, R80.reuse, R66, R12 ;  /* 0x00000042500c723c */ /* 0x040fe2000004180c */
[----:B------:R-:W-:Y:S05]  /*13c80*/  LDSM.16.M88.4 R64, [R232+0x2000] ;  /* 0x00200000e840783b */ /* 0x000fea0000000200 */
[C---:B------:R-:W-:Y:S06]  /*13c90*/  HMMA.16816.F32.BF16 R104, R80.reuse, R144, R104 ;  /* 0x000000905068723c */ /* 0x040fec0000041868 */
[C---:B------:R-:W-:Y:S06]  /*13ca0*/  HMMA.16816.F32.BF16 R100, R80.reuse, R146, R100 ;  /* 0x000000925064723c */ /* 0x040fec0000041864 */
[C---:B------:R-:W-:Y:S06]  /*13cb0*/  HMMA.16816.F32.BF16 R96, R80.reuse, R140, R96 ;  /* 0x0000008c5060723c */ /* 0x040fec0000041860 */
[C---:B------:R-:W-:Y:S01]  /*13cc0*/  HMMA.16816.F32.BF16 R92, R80.reuse, R142, R92 ;  /* 0x0000008e505c723c */ /* 0x040fe2000004185c */
[----:B------:R-:W-:Y:S05]  /*13cd0*/  LDSM.16.M88.4 R140, [R233+0x9000] ;  /* 0x00900000e98c783b */ /* 0x000fea0000000200 */
[C---:B------:R-:W-:Y:S06]  /*13ce0*/  HMMA.16816.F32.BF16 R88, R80.reuse, R136, R88 ;  /* 0x000000885058723c */ /* 0x040fec0000041858 */
[----:B------:R-:W-:Y:S01]  /*13cf0*/  HMMA.16816.F32.BF16 R84, R80, R138, R84 ;  /* 0x0000008a5054723c */ /* 0x000fe20000041854 */
[----:B------:R-:W2:Y:S05]  /*13d00*/  LDSM.16.M88.4 R80, [R231+0x4000] ;  /* 0x00400000e750783b */ /* 0x000eaa0000000200 */
[C---:B---3--:R-:W-:Y:S06]  /*13d10*/  HMMA.16816.F32.BF16 R24, R4.reuse, R60, R24 ;  /* 0x0000003c0418723c */ /* 0x048fec0000041818 */
[C---:B------:R-:W-:Y:S01]  /*13d20*/  HMMA.16816.F32.BF16 R20, R4.reuse, R62, R20 ;  /* 0x0000003e0414723c */ /* 0x040fe20000041814 */
[----:B------:R-:W3:Y:S05]  /*13d30*/  LDSM.16.M88.4 R60, [R216+0x2000] ;  /* 0x00200000d83c783b */ /* 0x000eea0000000200 */
[C---:B-1----:R-:W-:Y:S06]  /*13d40*/  HMMA.16816.F32.BF16 R32, R4.reuse, R68, R32 ;  /* 0x000000440420723c */ /* 0x042fec0000041820 */
[----:B------:R-:W-:Y:S01]  /*13d50*/  HMMA.16816.F32.BF16 R120, R4, R70, R28 ;  /* 0x000000460478723c */ /* 0x000fe2000004181c */
[----:B------:R-:W-:Y:S04]  /*13d60*/  LDSM.16.M88.4 R28, [R230+0x2000] ;  /* 0x00200000e61c783b */ /* 0x000fe80000000200 */
[----:B------:R-:W-:Y:S01]  /*13d70*/  LDSM.16.M88.4 R68, [R227+0x8000] ;  /* 0x00800000e344783b */ /* 0x000fe20000000200 */
[C---:B----4-:R-:W-:Y:S06]  /*13d80*/  HMMA.16816.F32.BF16 R44, R16.reuse, R74, R44 ;  /* 0x0000004a102c723c */ /* 0x050fec000004182c */
[C---:B------:R-:W-:Y:S01]  /*13d90*/  HMMA.16816.F32.BF16 R56, R16.reuse, R72, R56 ;  /* 0x000000481038723c */ /* 0x040fe20000041838 */
[----:B------:R-:W1:Y:S05]  /*13da0*/  LDSM.16.M88.4 R72, [R231+0x4800] ;  /* 0x00480000e748783b */ /* 0x000e6a0000000200 */
[C---:B------:R-:W-:Y:S06]  /*13db0*/  HMMA.16816.F32.BF16 R32, R16.reuse, R116, R32 ;  /* 0x000000741020723c */ /* 0x040fec0000041820 */
[----:B------:R-:W-:Y:S01]  /*13dc0*/  HMMA.16816.F32.BF16 R120, R16, R118, R120 ;  /* 0x000000761078723c */ /* 0x000fe20000041878 */
[----:B------:R-:W-:Y:S05]  /*13dd0*/  LDSM.16.M88.4 R116, [R216+0x5000] ;  /* 0x00500000d874783b */ /* 0x000fea0000000200 */
[----:B--2---:R-:W-:Y:S06]  /*13de0*/  HMMA.16816.F32.BF16 R44, R64, R82, R44 ;  /* 0x00000052402c723c */ /* 0x004fec000004182c */
[C---:B---3--:R-:W-:Y:S06]  /*13df0*/  HMMA.16816.F32.BF16 R132, R4.reuse, R60, R132 ;  /* 0x0000003c0484723c */ /* 0x048fec0000041884 */
[----:B------:R-:W-:Y:S01]  /*13e00*/  HMMA.16816.F32.BF16 R108, R4, R62, R108 ;  /* 0x0000003e046c723c */ /* 0x000fe2000004186c */
[----:B------:R-:W2:Y:S05]  /*13e10*/  LDSM.16.M88.4 R60, [R231+0x5000] ;  /* 0x00500000e73c783b */ /* 0x000eaa0000000200 */
[----:B------:R-:W-:Y:S01]  /*13e20*/  HMMA.16816.F32.BF16 R56, R64, R80, R56 ;  /* 0x000000504038723c */ /* 0x000fe20000041838 */
[----:B------:R-:W3:Y:S05]  /*13e30*/  LDSM.16.M88.4 R80, [R227+0x8800] ;  /* 0x00880000e350783b */ /* 0x000eea0000000200 */
[----:B------:R-:W-:Y:S01]  /*13e40*/  HMMA.16816.F32.BF16 R136, R4, R112, R76 ;  /* 0x000000700488723c */ /* 0x000fe2000004184c */
        /* <DEDUP_REMOVED lines=25> */
[-C--:B------:R-:W-:Y:S01]  /*13fe0*/  FMUL.FTZ R0, R56, R8.reuse ;  /* 0x0000000838007220 */ /* 0x080fe20000410000 */
[-C--:B------:R-:W-:Y:S01]  /*13ff0*/  FMUL.FTZ R56, R57, R8.reuse ;  /* 0x0000000839387220 */ /* 0x080fe20000410000 */
[-C--:B------:R-:W-:Y:S01]  /*14000*/  FMUL.FTZ R39, R59, R8.reuse ;  /* 0x000000083b277220 */ /* 0x080fe20000410000 */
[----:B------:R-:W-:Y:S02]  /*14010*/  MUFU.TANH R57, R44 ;  /* 0x0000002c00397308 */ /* 0x000fe40000002400 */
[----:B------:R-:W-:Y:S06]  /*14020*/  HMMA.16816.F32.BF16 R32, R76, R68, R32 ;  /* 0x000000444c20723c */ /* 0x000fec0000041820 */
[----:B------:R-:W-:Y:S01]  /*14030*/  HMMA.16816.F32.BF16 R136, R16, R112, R136 ;  /* 0x000000701088723c */ /* 0x000fe20000041888 */
[----:B------:R-:W-:Y:S05]  /*14040*/  MUFU.TANH R59, R45 ;  /* 0x0000002d003b7308 */ /* 0x000fea0000002400 */
[----:B------:R-:W-:Y:S01]  /*14050*/  HMMA.16816.F32.BF16 R20, R28, R74, R20 ;  /* 0x0000004a1c14723c */ /* 0x000fe20000041814 */
[----:B------:R-:W-:Y:S02]  /*14060*/  LDSM.16.M88.4 R72, [R216+0x3000] ;  /* 0x00300000d848783b */ /* 0x000fe40000000200 */
[----:B------:R-:W-:Y:S03]  /*14070*/  MUFU.TANH R113, R46 ;  /* 0x0000002e00717308 */ /* 0x000fe60000002400 */
[C---:B------:R-:W-:Y:S05]  /*14080*/  HMMA.16816.F32.BF16 R24, R76.reuse, R116, R24 ;  /* 0x000000744c18723c */ /* 0x040fea0000041818 */
[----:B------:R1:W-:Y:S01]  /*14090*/  MUFU.TANH R112, R47 ;  /* 0x0000002f00707308 */ /* 0x0003e20000002400 */
[----:B------:R-:W-:Y:S01]  /*140a0*/  HMMA.16816.F32.BF16 R120, R76, R70, R120 ;  /* 0x000000464c78723c */ /* 0x000fe20000041878 */
[-C--:B------:R-:W-:Y:S01]  /*140b0*/  FMUL.FTZ R32, R32, R8.reuse ;  /* 0x0000000820207220 */ /* 0x080fe20000410000 */
[-C--:B------:R-:W-:Y:S01]  /*140c0*/  FMUL.FTZ R33, R33, R8.reuse ;  /* 0x0000000821217220 */ /* 0x080fe20000410000 */
[-C--:B------:R-:W-:Y:S01]  /*140d0*/  FMUL.FTZ R34, R34, R8.reuse ;  /* 0x0000000822227220 */ /* 0x080fe20000410000 */
[-C--:B------:R-:W-:Y:S01]  /*140e0*/  FMUL.FTZ R35, R35, R8.reuse ;  /* 0x0000000823237220 */ /* 0x080fe20000410000 */
[----:B------:R-:W4:Y:S01]  /*140f0*/  LDSM.16.M88.4 R68, [R231+0x6000] ;  /* 0x00600000e744783b */ /* 0x000f220000000200 */
[----:B--2---:R-:W-:Y:S01]  /*14100*/  HMMA.16816.F32.BF16 R12, R64, R82, R12 ;  /* 0x00000052400c723c */ /* 0x004fe2000004180c */
[----:B------:R-:W-:Y:S05]  /*14110*/  MUFU.TANH R114, R33 ;  /* 0x0000002100727308 */ /* 0x000fea0000002400 */
[----:B------:R-:W-:Y:S03]  /*14120*/  HMMA.16816.F32.BF16 R104, R4, R124, R104 ;  /* 0x0000007c0468723c */ /* 0x000fe60000041868 */
[----:B------:R-:W-:Y:S01]  /*14130*/  MUFU.TANH R124, R32 ;  /* 0x00000020007c7308 */ /* 0x000fe20000002400 */
[----:B-1----:R-:W1:Y:S02]  /*14140*/  LDSM.16.M88.4 R44, [R227+0x9800] ;  /* 0x00980000e32c783b */ /* 0x002e640000000200 */
[----:B------:R-:W-:Y:S01]  /*14150*/  HMMA.16816.F32.BF16 R136, R64, R80, R136 ;  /* 0x000000504088723c */ /* 0x000fe20000041888 */
[-C--:B------:R-:W-:Y:S01]  /*14160*/  FMUL.FTZ R24, R24, R8.reuse ;  /* 0x0000000818187220 */ /* 0x080fe20000410000 */
[-C--:B------:R-:W-:Y:S01]  /*14170*/  FMUL.FTZ R25, R25, R8.reuse ;  /* 0x0000000819197220 */ /* 0x080fe20000410000 */
[-C--:B------:R-:W-:Y:S01]  /*14180*/  FMUL.FTZ R26, R26, R8.reuse ;  /* 0x000000081a1a7220 */ /* 0x080fe20000410000 */
[-C--:B------:R-:W-:Y:S01]  /*14190*/  FMUL.FTZ R27, R27, R8.reuse ;  /* 0x000000081b1b7220 */ /* 0x080fe20000410000 */
[----:B------:R-:W-:Y:S01]  /*141a0*/  MUFU.TANH R80, R34 ;  /* 0x0000002200507308 */ /* 0x000fe20000002400 */
[----:B---3--:R-:W-:Y:S01]  /*141b0*/  HMMA.16816.F32.BF16 R132, R16, R60, R132 ;  /* 0x0000003c1084723c */ /* 0x008fe20000041884 */
[-C--:B------:R-:W-:Y:S01]  /*141c0*/  FMUL.FTZ R115, R120, R8.reuse ;  /* 0x0000000878737220 */ /* 0x080fe20000410000 */
[-C--:B------:R-:W-:Y:S01]  /*141d0*/  FMUL.FTZ R116, R121, R8.reuse ;  /* 0x0000000879747220 */ /* 0x080fe20000410000 */
[-C--:B------:R-:W-:Y:S01]  /*141e0*/  FMUL.FTZ R83, R122, R8.reuse ;  /* 0x000000087a537220 */ /* 0x080fe20000410000 */
[----:B------:R-:W-:-:S02]  /*141f0*/  FMUL.FTZ R82, R123, R8 ;  /* 0x000000087b527220 */ /* 0x000fc40000410000 */
[----:B------:R-:W-:Y:S01]  /*14200*/  HMMA.16816.F32.BF16 R108, R16, R62, R108 ;  /* 0x0000003e106c723c */ /* 0x000fe2000004186c */
[----:B------:R2:W-:Y:S01]  /*14210*/  MUFU.TANH R81, R35 ;  /* 0x0000002300517308 */ /* 0x0005e20000002400 */
[----:B------:R-:W3:Y:S04]  /*14220*/  LDSM.16.M88.4 R60, [R227+0xa000] ;  /* 0x00a00000e33c783b */ /* 0x000ee80000000200 */
[----:B------:R-:W-:Y:S03]  /*14230*/  HMMA.16816.F32.BF16 R20, R76, R118, R20 ;  /* 0x000000764c14723c */ /* 0x000fe60000041814 */
[----:B------:R-:W-:Y:S03]  /*14240*/  MUFU.TANH R117, R24 ;  /* 0x0000001800757308 */ /* 0x000fe60000002400 */
[----:B------:R-:W-:Y:S05]  /*14250*/  HMMA.16816.F32.BF16 R100, R4, R126, R100 ;  /* 0x0000007e0464723c */ /* 0x000fea0000041864 */
[----:B------:R-:W-:Y:S01]  /*14260*/  MUFU.TANH R118, R25 ;  /* 0x0000001900767308 */ /* 0x000fe20000002400 */
[----:B--2---:R-:W2:Y:S01]  /*14270*/  LDSM.16.M88.4 R32, [R216+0x5800] ;  /* 0x00580000d820783b */ /* 0x004ea20000000200 */
[----:B----4-:R-:W-:Y:S06]  /*14280*/  HMMA.16816.F32.BF16 R132, R64, R68, R132 ;  /* 0x000000444084723c */ /* 0x010fec0000041884 */
[----:B------:R-:W-:Y:S01]  /*14290*/  MUFU.TANH R119, R26 ;  /* 0x0000001a00777308 */ /* 0x000fe20000002400 */
[----:B-1----:R-:W-:Y:S04]  /*142a0*/  HMMA.16816.F32.BF16 R12, R28, R46, R12 ;  /* 0x0000002e1c0c723c */ /* 0x002fe8000004180c */
[-C--:B------:R-:W-:Y:S01]  /*142b0*/  FMUL.FTZ R20, R20, R8.reuse ;  /* 0x0000000814147220 */ /* 0x080fe20000410000 */
[-C--:B------:R-:W-:Y:S01]  /*142c0*/  FMUL.FTZ R21, R21, R8.reuse ;  /* 0x0000000815157220 */ /* 0x080fe20000410000 */
[----:B------:R-:W-:Y:S01]  /*142d0*/  HMMA.16816.F32.BF16 R108, R64, R70, R108 ;  /* 0x00000046406c723c */ /* 0x000fe2000004186c */
[----:B------:R1:W-:Y:S01]  /*142e0*/  MUFU.TANH R120, R27 ;  /* 0x0000001b00787308 */ /* 0x0003e20000002400 */
[-C--:B------:R-:W-:Y:S01]  /*142f0*/  FMUL.FTZ R22, R22, R8.reuse ;  /* 0x0000000816167220 */ /* 0x080fe20000410000 */
[----:B------:R-:W-:-:S03]  /*14300*/  FMUL.FTZ R23, R23, R8 ;  /* 0x0000000817177220 */ /* 0x000fc60000410000 */
[C---:B------:R-:W-:Y:S01]  /*14310*/  HMMA.16816.F32.BF16 R136, R28.reuse, R44, R136 ;  /* 0x0000002c1c88723c */ /* 0x040fe20000041888 */
[----:B------:R-:W4:Y:S02]  /*14320*/  LDSM.16.M88.4 R44, [R216+0x6000] ;  /* 0x00600000d82c783b */ /* 0x000f240000000200 */
[----:B------:R-:W-:Y:S03]  /*14330*/  MUFU.TANH R121, R20 ;  /* 0x0000001400797308 */ /* 0x000fe60000002400 */
[----:B---3--:R-:W-:Y:S05]  /*14340*/  HMMA.16816.F32.BF16 R132, R28, R60, R132 ;  /* 0x0000003c1c84723c */ /* 0x008fea0000041884 */
[----:B------:R-:W-:Y:S01]  /*14350*/  MUFU.TANH R68, R21 ;  /* 0x0000001500447308 */ /* 0x000fe20000002400 */
[----:B-1----:R-:W1:Y:S01]  /*14360*/  LDSM.16.M88.4 R24, [R233+0xa800] ;  /* 0x00a80000e918783b */ /* 0x002e620000000200 */
[----:B------:R-:W-:Y:S06]  /*14370*/  HMMA.16816.F32.BF16 R96, R4, R72, R96 ;  /* 0x000000480460723c */ /* 0x000fec0000041860 */
[----:B------:R-:W-:Y:S01]  /*14380*/  MUFU.TANH R69, R22 ;  /* 0x0000001600457308 */ /* 0x000fe20000002400 */
[----:B--2---:R-:W-:Y:S06]  /*14390*/  HMMA.16816.F32.BF16 R12, R76, R34, R12 ;  /* 0x000000224c0c723c */ /* 0x004fec000004180c */
[----:B------:R-:W-:Y:S01]  /*143a0*/  HMMA.16816.F32.BF16 R108, R28, R62, R108 ;  /* 0x0000003e1c6c723c */ /* 0x000fe2000004186c */
[----:B------:R2:W-:Y:S01]  /*143b0*/  MUFU.TANH R175, R23 ;  /* 0x0000001700af7308 */ /* 0x0005e20000002400 */
[----:B------:R-:W3:Y:S04]  /*143c0*/  LDSM.16.M88.4 R60, [R233+0xb000] ;  /* 0x00b00000e93c783b */ /* 0x000ee80000000200 */
[----:B------:R-:W-:Y:S01]  /*143d0*/  HMMA.16816.F32.BF16 R136, R76, R32, R136 ;  /* 0x000000204c88723c */ /* 0x000fe20000041888 */
[----:B------:R-:W3:Y:S02]  /*143e0*/  LDSM.16.M88.4 R32, [R216+0x3800] ;  /* 0x00380000d820783b */ /* 0x000ee40000000200 */
[----:B------:R-:W3:Y:S03]  /*143f0*/  MUFU.TANH R56, R56 ;  /* 0x0000003800387308 */ /* 0x000ee60000002400 */
[----:B------:R-:W-:Y:S05]  /*14400*/  HMMA.16816.F32.BF16 R92, R4, R74, R92 ;  /* 0x0000004a045c723c */ /* 0x000fea000004185c */
[----:B------:R-:W3:Y:S01]  /*14410*/  MUFU.TANH R39, R39 ;  /* 0x0000002700277308 */ /* 0x000ee20000002400 */
[----:B--2---:R-:W2:Y:S01]  /*14420*/  LDSM.16.M88.4 R20, [R231+0x6800] ;  /* 0x00680000e714783b */ /* 0x004ea20000000200 */
[-C--:B------:R-:W-:Y:S01]  /*14430*/  FMUL.FTZ R12, R12, R8.reuse ;  /* 0x000000080c0c7220 */ /* 0x080fe20000410000 */
[-C--:B------:R-:W-:Y:S01]  /*14440*/  FMUL.FTZ R13, R13, R8.reuse ;  /* 0x000000080d0d7220 */ /* 0x080fe20000410000 */
[-C--:B------:R-:W-:Y:S01]  /*14450*/  FMUL.FTZ R14, R14, R8.reuse ;  /* 0x000000080e0e7220 */ /* 0x080fe20000410000 */
[-C--:B------:R-:W-:Y:S01]  /*14460*/  FMUL.FTZ R15, R15, R8.reuse ;  /* 0x000000080f0f7220 */ /* 0x080fe20000410000 */
[----:B----4-:R-:W-:Y:S02]  /*14470*/  HMMA.16816.F32.BF16 R132, R76, R44, R132 ;  /* 0x0000002c4c84723c */ /* 0x010fe40000041884 */
[----:B------:R4:W-:Y:S04]  /*14480*/  MUFU.TANH R148, R12 ;  /* 0x0000000c00947308 */ /* 0x0009e80000002400 */
[C---:B-1----:R-:W-:Y:S01]  /*14490*/  HMMA.16816.F32.BF16 R104, R16.reuse, R24, R104 ;  /* 0x000000181068723c */ /* 0x042fe20000041868 */
[-C--:B------:R-:W-:Y:S01]  /*144a0*/  FMUL.FTZ R136, R136, R8.reuse ;  /* 0x0000000888887220 */ /* 0x080fe20000410000 */
[-C--:B------:R-:W-:Y:S01]  /*144b0*/  FMUL.FTZ R70, R138, R8.reuse ;  /* 0x000000088a467220 */ /* 0x080fe20000410000 */
[-C--:B------:R-:W-:Y:S01]  /*144c0*/  FMUL.FTZ R137, R137, R8.reuse ;  /* 0x0000000889897220 */ /* 0x080fe20000410000 */
[----:B------:R-:W-:Y:S01]  /*144d0*/  MUFU.TANH R149, R13 ;  /* 0x0000000d00957308 */ /* 0x000fe20000002400 */
[----:B------:R-:W-:Y:S01]  /*144e0*/  FMUL.FTZ R139, R139, R8 ;  /* 0x000000088b8b7220 */ /* 0x000fe20000410000 */
[C---:B------:R-:W-:Y:S01]  /*144f0*/  HMMA.16816.F32.BF16 R100, R16.reuse, R26, R100 ;  /* 0x0000001a1064723c */ /* 0x040fe20000041864 */
[----:B------:R-:W1:Y:S05]  /*14500*/  LDSM.16.M88.4 R24, [R227+0xa800] ;  /* 0x00a80000e318783b */ /* 0x000e6a0000000200 */
[----:B------:R-:W-:Y:S01]  /*14510*/  MUFU.TANH R172, R14 ;  /* 0x0000000e00ac7308 */ /* 0x000fe20000002400 */
[----:B----4-:R-:W-:Y:S01]  /*14520*/  SHF.R.S32.HI R12, RZ, 0x1f, R54 ;  /* 0x0000001fff0c7819 */ /* 0x010fe20000011436 */
[----:B---3--:R-:W-:Y:S03]  /*14530*/  HMMA.16816.F32.BF16 R96, R16, R60, R96 ;  /* 0x0000003c1060723c */ /* 0x008fe60000041860 */
[----:B------:R-:W-:Y:S01]  /*14540*/  LEA.HI R54, R12, R54, RZ, 0x2 ;  /* 0x000000360c367211 */ /* 0x000fe200078f10ff */
[-C--:B------:R-:W-:Y:S01]  /*14550*/  FMUL.FTZ R132, R132, R8.reuse ;  /* 0x0000000884847220 */ /* 0x080fe20000410000 */
[-C--:B------:R-:W-:Y:S01]  /*14560*/  FMUL.FTZ R134, R134, R8.reuse ;  /* 0x0000000886867220 */ /* 0x080fe20000410000 */
[----:B------:R3:W-:Y:S01]  /*14570*/  MUFU.TANH R151, R15 ;  /* 0x0000000f00977308 */ /* 0x0007e20000002400 */
[----:B------:R-:W-:Y:S01]  /*14580*/  SHF.R.S32.HI R54, RZ, 0x2, R54 ;  /* 0x00000002ff367819 */ /* 0x000fe20000011436 */
[----:B------:R-:W-:Y:S01]  /*14590*/  HMMA.16816.F32.BF16 R88, R4, R32, R88 ;  /* 0x000000200458723c */ /* 0x000fe20000041858 */
[-C--:B------:R-:W-:Y:S01]  /*145a0*/  FMUL.FTZ R133, R133, R8.reuse ;  /* 0x0000000885857220 */ /* 0x080fe20000410000 */
[----:B------:R-:W-:-:S02]  /*145b0*/  FMUL.FTZ R135, R135, R8 ;  /* 0x0000000887877220 */ /* 0x000fc40000410000 */
[----:B------:R-:W-:Y:S02]  /*145c0*/  IMAD R54, R53, 0x10, R54 ;  /* 0x0000001035367824 */ /* 0x000fe400078e0236 */
[----:B------:R-:W-:Y:S01]  /*145d0*/  HMMA.16816.F32.BF16 R84, R4, R34, R84 ;  /* 0x000000220454723c */ /* 0x000fe20000041854 */
[----:B------:R-:W-:Y:S01]  /*145e0*/  MUFU.TANH R116, R116 ;  /* 0x0000007400747308 */ /* 0x000fe20000002400 */
[----:B------:R-:W-:Y:S01]  /*145f0*/  LDSM.16.M88.4 R32, [R216+0x7000] ;  /* 0x00700000d820783b */ /* 0x000fe20000000200 */
[----:B------:R-:W-:-:S03]  /*14600*/  IADD3 R55, R54, 0x1, R55 ;  /* 0x0000000136377810 */ /* 0x000fc60007ffe037 */
[C---:B--2---:R-:W-:Y:S01]  /*14610*/  HMMA.16816.F32.BF16 R104, R64.reuse, R20, R104 ;  /* 0x000000144068723c */ /* 0x044fe20000041868 */
[----:B------:R-:W-:Y:S01]  /*14620*/  IADD3 R40, R51, R55, -R244 ;  /* 0x0000003733287210 */ /* 0x000fe20007ffe8f4 */
[----:B---3--:R-:W-:Y:S01]  /*14630*/  LDSM.16.M88.4 R12, [R216+0x6800] ;  /* 0x00680000d80c783b */ /* 0x008fe20000000200 */
[----:B------:R-:W-:Y:S01]  /*14640*/  LOP3.LUT R55, R52, 0x6, RZ, 0xc0, !PT ;  /* 0x0000000634377812 */ /* 0x000fe200078ec0ff */
[----:B------:R-:W2:Y:S02]  /*14650*/  MUFU.TANH R83, R83 ;  /* 0x0000005300537308 */ /* 0x000ea40000002400 */
[----:B------:R-:W-:Y:S01]  /*14660*/  HMMA.16816.F32.BF16 R100, R64, R22, R100 ;  /* 0x000000164064723c */ /* 0x000fe20000041864 */
[----:B------:R-:W3:Y:S01]  /*14670*/  LDSM.16.M88.4 R20, [R231+0x7000] ;  /* 0x00700000e714783b */ /* 0x000ee20000000200 */
[----:B------:R-:W-:Y:S01]  /*14680*/  IMAD.IADD R40, R3, 0x1, R40 ;  /* 0x0000000103287824 */ /* 0x000fe200078e0228 */
[----:B------:R-:W-:Y:S01]  /*14690*/  LOP3.LUT R3, R9, R36, RZ, 0xfc, !PT ;  /* 0x0000002409037212 */ /* 0x000fe200078efcff */
[----:B------:R-:W-:-:S02]  /*146a0*/  IMAD.IADD R55, R2, 0x1, R55 ;  /* 0x0000000102377824 */ /* 0x000fc400078e0237 */
[----:B------:R-:W-:Y:S01]  /*146b0*/  HMMA.16816.F32.BF16 R92, R16, R62, R92 ;  /* 0x0000003e105c723c */ /* 0x000fe2000004185c */
[C---:B------:R-:W-:Y:S01]  /*146c0*/  VIMNMX R41, R40.reuse, R51, PT ;  /* 0x0000003328297248 */ /* 0x040fe20003fe0100 */
[C---:B------:R-:W-:Y:S01]  /*146d0*/  VIADD R4, R55.reuse, 0x8 ;  /* 0x0000000837047836 */ /* 0x040fe20000000000 */
[----:B------:R-:W-:Y:S01]  /*146e0*/  VIADDMNMX R40, R40, 0x8, R51, PT ;  /* 0x0000000828287846 */ /* 0x000fe20003800133 */
[C---:B------:R-:W-:Y:S01]  /*146f0*/  VIADD R5, R55.reuse, 0x9 ;  /* 0x0000000937057836 */ /* 0x040fe20000000000 */
[----:B------:R-:W4:Y:S01]  /*14700*/  MUFU.TANH R82, R82 ;  /* 0x0000005200527308 */ /* 0x000f220000002400 */
[----:B------:R-:W-:Y:S01]  /*14710*/  VIADD R9, R55, 0x1 ;  /* 0x0000000137097836 */ /* 0x000fe20000000000 */
[CC--:B------:R-:W-:Y:S01]  /*14720*/  ISETP.GE.AND P1, PT, R4.reuse, R41.reuse, PT ;  /* 0x000000290400720c */ /* 0x0c0fe20003f26270 */
[----:B------:R-:W-:Y:S01]  /*14730*/  HMMA.16816.F32.BF16 R108, R76, R46, R108 ;  /* 0x0000002e4c6c723c */ /* 0x000fe2000004186c */
[----:B------:R-:W-:Y:S02]  /*14740*/  ISETP.GE.AND P3, PT, R4, R40, PT ;  /* 0x000000280400720c */ /* 0x000fe40003f66270 */
[----:B------:R-:W-:-:S02]  /*14750*/  ISETP.GE.AND P6, PT, R5, R41, PT ;  /* 0x000000290500720c */ /* 0x000fc40003fc6270 */
[-C--:B------:R-:W-:Y:S01]  /*14760*/  ISETP.GE.AND P4, PT, R5, R40.reuse, PT ;  /* 0x000000280500720c */ /* 0x080fe20003f86270 */
[C---:B-1----:R-:W-:Y:S01]  /*14770*/  HMMA.16816.F32.BF16 R104, R28.reuse, R24, R104 ;  /* 0x000000181c68723c */ /* 0x042fe20000041868 */
[----:B------:R-:W-:Y:S01]  /*14780*/  LDSM.16.M88.4 R4, [R227+0xb000] ;  /* 0x00b00000e304783b */ /* 0x000fe20000000200 */
[CC--:B------:R-:W-:Y:S01]  /*14790*/  ISETP.GE.AND P2, PT, R9.reuse, R41.reuse, PT ;  /* 0x000000290900720c */ /* 0x0c0fe20003f46270 */
[----:B------:R-:W1:Y:S01]  /*147a0*/  MUFU.TANH R115, R115 ;  /* 0x0000007300737308 */ /* 0x000e620000002400 */
[-C--:B------:R-:W-:Y:S01]  /*147b0*/  ISETP.GE.AND P0, PT, R9, R40.reuse, PT ;  /* 0x000000280900720c */ /* 0x080fe20003f06270 */
[----:B------:R-:W-:Y:S01]  /*147c0*/  VIADD R9, R55, 0x10 ;  /* 0x0000001037097836 */ /* 0x000fe20000000000 */
[----:B------:R-:W-:Y:S01]  /*147d0*/  HMMA.16816.F32.BF16 R100, R28, R26, R100 ;  /* 0x0000001a1c64723c */ /* 0x000fe20000041864 */
[----:B------:R-:W4:Y:S01]  /*147e0*/  LDSM.16.M88.4 R24, [R233+0xb800] ;  /* 0x00b80000e918783b */ /* 0x000f220000000200 */
[----:B------:R-:W-:Y:S02]  /*147f0*/  FSEL R56, R56, -INF , !P2 ;  /* 0xff80000038387808 */ /* 0x000fe40005000000 */
[C---:B------:R-:W-:Y:S01]  /*14800*/  ISETP.GE.AND P5, PT, R9.reuse, R41, PT ;  /* 0x000000290900720c */ /* 0x040fe20003fa6270 */
[----:B------:R-:W1:Y:S01]  /*14810*/  MUFU.TANH R146, R136 ;  /* 0x0000008800927308 */ /* 0x000e620000002400 */
[----:B------:R-:W-:Y:S01]  /*14820*/  ISETP.GE.AND P2, PT, R9, R40, PT ;  /* 0x000000280900720c */ /* 0x000fe20003f46270 */
[----:B------:R-:W-:Y:S01]  /*14830*/  VIADD R9, R55, 0x11 ;  /* 0x0000001137097836 */ /* 0x000fe20000000000 */
[----:B------:R-:W-:-:S02]  /*14840*/  FSEL R60, R39, -INF , !P0 ;  /* 0xff800000273c7808 */ /* 0x000fc40004000000 */
[----:B------:R-:W-:Y:S02]  /*14850*/  FSEL R57, R57, -INF , !P1 ;  /* 0xff80000039397808 */ /* 0x000fe40004800000 */
[CC--:B------:R-:W-:Y:S01]  /*14860*/  ISETP.GE.AND P0, PT, R9.reuse, R41.reuse, PT ;  /* 0x000000290900720c */ /* 0x0c0fe20003f06270 */
[----:B------:R-:W-:Y:S01]  /*14870*/  MUFU.TANH R147, R137 ;  /* 0x0000008900937308 */ /* 0x000fe20000002400 */
[----:B------:R-:W-:Y:S01]  /*14880*/  ISETP.GE.AND P1, PT, R9, R40, PT ;  /* 0x000000280900720c */ /* 0x000fe20003f26270 */
[----:B---3--:R-:W-:Y:S01]  /*14890*/  HMMA.16816.F32.BF16 R96, R64, R20, R96 ;  /* 0x000000144060723c */ /* 0x008fe20000041860 */
[----:B------:R-:W-:Y:S01]  /*148a0*/  VIADD R9, R55, 0x18 ;  /* 0x0000001837097836 */ /* 0x000fe20000000000 */
[----:B------:R-:W-:Y:S01]  /*148b0*/  FSEL R113, R113, -INF , !P3 ;  /* 0xff80000071717808 */ /* 0x000fe20005800000 */
[-C--:B------:R-:W-:Y:S01]  /*148c0*/  FMUL.FTZ R109, R109, R8.reuse ;  /* 0x000000086d6d7220 */ /* 0x080fe20000410000 */
[----:B------:R-:W-:Y:S01]  /*148d0*/  FSEL R59, R59, -INF , !P6 ;  /* 0xff8000003b3b7808 */ /* 0x000fe20007000000 */
[----:B------:R-:W-:Y:S01]  /*148e0*/  FMUL.FTZ R110, R110, R8 ;  /* 0x000000086e6e7220 */ /* 0x000fe20000410000 */
[C---:B------:R-:W-:Y:S01]  /*148f0*/  HMMA.16816.F32.BF16 R104, R76.reuse, R12, R104 ;  /* 0x0000000c4c68723c */ /* 0x040fe20000041868 */
[CC--:B------:R-:W-:Y:S01]  /*14900*/  ISETP.GE.AND P3, PT, R9.reuse, R41.reuse, PT ;  /* 0x000000290900720c */ /* 0x0c0fe20003f66270 */
[----:B------:R-:W3:Y:S01]  /*14910*/  MUFU.TANH R70, R70 ;  /* 0x0000004600467308 */ /* 0x000ee20000002400 */
[----:B------:R-:W-:Y:S01]  /*14920*/  ISETP.GE.AND P6, PT, R9, R40, PT ;  /* 0x000000280900720c */ /* 0x000fe20003fc6270 */
[----:B------:R-:W-:Y:S01]  /*14930*/  VIADD R9, R55, 0x19 ;  /* 0x0000001937097836 */ /* 0x000fe20000000000 */
[----:B------:R-:W-:Y:S01]  /*14940*/  FSEL R112, R112, -INF , !P4 ;  /* 0xff80000070707808 */ /* 0x000fe20006000000 */
[----:B------:R-:W-:Y:S01]  /*14950*/  HMMA.16816.F32.BF16 R100, R76, R14, R100 ;  /* 0x0000000e4c64723c */ /* 0x000fe20000041864 */
[----:B------:R-:W3:Y:S01]  /*14960*/  LDSM.16.M88.4 R12, [R231+0x7800] ;  /* 0x00780000e70c783b */ /* 0x000ee20000000200 */
[----:B------:R-:W-:Y:S01]  /*14970*/  FSEL R53, R124, -INF , !P5 ;  /* 0xff8000007c357808 */ /* 0x000fe20006800000 */
[----:B------:R-:W-:Y:S01]  /*14980*/  FMUL.FTZ R111, R111, R8 ;  /* 0x000000086f6f7220 */ /* 0x000fe20000410000 */
[CC--:B------:R-:W-:Y:S01]  /*14990*/  ISETP.GE.AND P4, PT, R9.reuse, R41.reuse, PT ;  /* 0x000000290900720c */ /* 0x0c0fe20003f86270 */
[----:B------:R-:W3:Y:S01]  /*149a0*/  MUFU.TANH R174, R139 ;  /* 0x0000008b00ae7308 */ /* 0x000ee20000002400 */
[-C--:B------:R-:W-:Y:S01]  /*149b0*/  ISETP.GE.AND P5, PT, R9, R40.reuse, PT ;  /* 0x000000280900720c */ /* 0x080fe20003fa6270 */
[----:B------:R-:W-:Y:S01]  /*149c0*/  VIADD R9, R55, 0x20 ;  /* 0x0000002037097836 */ /* 0x000fe20000000000 */
[----:B--2---:R-:W-:Y:S01]  /*149d0*/  FSEL R83, R83, -INF , !P6 ;  /* 0xff80000053537808 */ /* 0x004fe20007000000 */
[----:B------:R-:W-:Y:S01]  /*149e0*/  HMMA.16816.F32.BF16 R92, R64, R22, R92 ;  /* 0x00000016405c723c */ /* 0x000fe2000004185c */
[----:B------:R-:W-:Y:S01]  /*149f0*/  FSEL R80, R80, -INF , !P2 ;  /* 0xff80000050507808 */ /* 0x000fe20005000000 */
[----:B------:R-:W2:Y:S01]  /*14a00*/  LDSM.16.M88.4 R20, [R227+0xb800] ;  /* 0x00b80000e314783b */ /* 0x000ea20000000200 */
[----:B------:R-:W-:Y:S01]  /*14a10*/  FSEL R114, R114, -INF , !P0 ;  /* 0xff80000072727808 */ /* 0x000fe20004000000 */
[----:B------:R-:W-:Y:S01]  /*14a20*/  MUFU.TANH R165, R109 ;  /* 0x0000006d00a57308 */ /* 0x000fe20000002400 */
[CC--:B------:R-:W-:Y:S01]  /*14a30*/  ISETP.GE.AND P2, PT, R9.reuse, R41.reuse, PT ;  /* 0x000000290900720c */ /* 0x0c0fe20003f46270 */
[----:B----4-:R-:W-:Y:S01]  /*14a40*/  HMMA.16816.F32.BF16 R88, R16, R24, R88 ;  /* 0x000000181058723c */ /* 0x010fe20000041858 */
[----:B------:R-:W-:Y:S01]  /*14a50*/  ISETP.GE.AND P0, PT, R9, R40, PT ;  /* 0x000000280900720c */ /* 0x000fe20003f06270 */
[----:B------:R-:W-:Y:S01]  /*14a60*/  VIADD R9, R55, 0x21 ;  /* 0x0000002137097836 */ /* 0x000fe20000000000 */
[----:B------:R-:W-:Y:S01]  /*14a70*/  FSEL R82, R82, -INF , !P5 ;  /* 0xff80000052527808 */ /* 0x000fe20006800000 */
[-C--:B------:R-:W-:Y:S01]  /*14a80*/  FMUL.FTZ R104, R104, R8.reuse ;  /* 0x0000000868687220 */ /* 0x080fe20000410000 */
[----:B------:R-:W-:Y:S01]  /*14a90*/  FSEL R52, R117, -INF , !P2 ;  /* 0xff80000075347808 */ /* 0x000fe20005000000 */
[----:B------:R-:W-:Y:S01]  /*14aa0*/  HMMA.16816.F32.BF16 R96, R28, R4, R96 ;  /* 0x000000041c60723c */ /* 0x000fe20000041860 */
[----:B------:R-:W-:Y:S01]  /*14ab0*/  FSEL R24, R116, -INF , !P4 ;  /* 0xff80000074187808 */ /* 0x000fe20006000000 */
[----:B------:R-:W4:Y:S01]  /*14ac0*/  MUFU.TANH R161, R110 ;  /* 0x0000006e00a17308 */ /* 0x000f220000002400 */
[----:B------:R-:W-:Y:S01]  /*14ad0*/  FSEL R81, R81, -INF , !P1 ;  /* 0xff80000051517808 */ /* 0x000fe20004800000 */
[-C--:B------:R-:W-:Y:S01]  /*14ae0*/  FMUL.FTZ R108, R108, R8.reuse ;  /* 0x000000086c6c7220 */ /* 0x080fe20000410000 */
[-C--:B------:R-:W-:Y:S01]  /*14af0*/  ISETP.GE.AND P1, PT, R9, R41.reuse, PT ;  /* 0x000000290900720c */ /* 0x080fe20003f26270 */
[----:B------:R-:W-:Y:S01]  /*14b00*/  HMMA.16816.F32.BF16 R84, R16, R26, R84 ;  /* 0x0000001a1054723c */ /* 0x000fe20000041854 */
[----:B------:R-:W-:Y:S01]  /*14b10*/  VIADD R4, R55, 0x28 ;  /* 0x0000002837047836 */ /* 0x000fe20000000000 */
[----:B------:R-:W-:Y:S01]  /*14b20*/  FSEL R46, R119, -INF , !P0 ;  /* 0xff800000772e7808 */ /* 0x000fe20004000000 */
[----:B------:R-:W-:Y:S01]  /*14b30*/  FMUL.FTZ R39, R107, R8 ;  /* 0x000000086b277220 */ /* 0x000fe20000410000 */
[----:B------:R-:W-:Y:S01]  /*14b40*/  FSEL R45, R118, -INF , !P1 ;  /* 0xff800000762d7808 */ /* 0x000fe20004800000 */
[----:B------:R-:W4:Y:S01]  /*14b50*/  MUFU.TANH R162, R132 ;  /* 0x0000008400a27308 */ /* 0x000f220000002400 */
[CC--:B------:R-:W-:Y:S01]  /*14b60*/  ISETP.GE.AND P6, PT, R4.reuse, R41.reuse, PT ;  /* 0x000000290400720c */ /* 0x0c0fe20003fc6270 */
[----:B------:R-:W-:Y:S01]  /*14b70*/  HMMA.16816.F32.BF16 R92, R28, R6, R92 ;  /* 0x000000061c5c723c */ /* 0x000fe2000004185c */
[----:B------:R-:W-:Y:S01]  /*14b80*/  ISETP.GE.AND P4, PT, R4, R40, PT ;  /* 0x000000280400720c */ /* 0x000fe20003f86270 */
[----:B------:R-:W-:Y:S01]  /*14b90*/  VIADD R4, R55, 0x29 ;  /* 0x0000002937047836 */ /* 0x000fe20000000000 */
[----:B-1----:R-:W-:Y:S01]  /*14ba0*/  FSEL R115, R115, -INF , !P3 ;  /* 0xff80000073737808 */ /* 0x002fe20005800000 */
[----:B------:R-:W-:Y:S01]  /*14bb0*/  FMUL.FTZ R105, R105, R8 ;  /* 0x0000000869697220 */ /* 0x000fe20000410000 */
[-C--:B------:R-:W-:Y:S01]  /*14bc0*/  ISETP.GE.AND P3, PT, R9, R40.reuse, PT ;  /* 0x000000280900720c */ /* 0x080fe20003f66270 */
[C---:B------:R-:W-:Y:S01]  /*14bd0*/  VIADD R9, R55.reuse, 0x39 ;  /* 0x0000003937097836 */ /* 0x040fe20000000000 */
[CC--:B------:R-:W-:Y:S01]  /*14be0*/  ISETP.GE.AND P5, PT, R4.reuse, R41.reuse, PT ;  /* 0x000000290400720c */ /* 0x0c0fe20003fa6270 */
[C---:B---3--:R-:W-:Y:S01]  /*14bf0*/  HMMA.16816.F32.BF16 R88, R64.reuse, R12, R88 ;  /* 0x0000000c4058723c */ /* 0x048fe20000041858 */
[----:B------:R-:W-:Y:S01]  /*14c00*/  ISETP.GE.AND P2, PT, R4, R40, PT ;  /* 0x000000280400720c */ /* 0x000fe20003f46270 */
[----:B------:R-:W-:Y:S01]  /*14c10*/  VIADD R4, R55, 0x30 ;  /* 0x0000003037047836 */ /* 0x000fe20000000000 */
[----:B------:R-:W-:Y:S01]  /*14c20*/  FSEL R47, R120, -INF , !P3 ;  /* 0xff800000782f7808 */ /* 0x000fe20005800000 */
[----:B------:R-:W1:Y:S01]  /*14c30*/  MUFU.TANH R157, R134 ;  /* 0x00000086009d7308 */ /* 0x000e620000002400 */
[----:B------:R-:W-:Y:S01]  /*14c40*/  FSEL R51, R121, -INF , !P6 ;  /* 0xff80000079337808 */ /* 0x000fe20007000000 */
[----:B------:R-:W-:Y:S01]  /*14c50*/  FMUL.FTZ R106, R106, R8 ;  /* 0x000000086a6a7220 */ /* 0x000fe20000410000 */
[CC--:B------:R-:W-:Y:S01]  /*14c60*/  ISETP.GE.AND P0, PT, R4.reuse, R41.reuse, PT ;  /* 0x000000290400720c */ /* 0x0c0fe20003f06270 */
[C---:B------:R-:W-:Y:S01]  /*14c70*/  VIADD R12, R55.reuse, 0x40 ;  /* 0x00000040370c7836 */ /* 0x040fe20000000000 */
[-C--:B------:R-:W-:Y:S01]  /*14c80*/  ISETP.GE.AND P1, PT, R4, R40.reuse, PT ;  /* 0x000000280400720c */ /* 0x080fe20003f26270 */
[----:B------:R-:W-:Y:S01]  /*14c90*/  VIADD R4, R55, 0x31 ;  /* 0x0000003137047836 */ /* 0x000fe20000000000 */
[----:B------:R-:W-:Y:S01]  /*14ca0*/  FSEL R54, R69, -INF , !P4 ;  /* 0xff80000045367808 */ /* 0x000fe20006000000 */
[----:B------:R-:W-:Y:S01]  /*14cb0*/  HMMA.16816.F32.BF16 R84, R64, R14, R84 ;  /* 0x0000000e4054723c */ /* 0x000fe20000041854 */
[----:B------:R-:W-:Y:S01]  /*14cc0*/  FSEL R44, R68, -INF , !P5 ;  /* 0xff800000442c7808 */ /* 0x000fe20006800000 */
[----:B------:R-:W3:Y:S01]  /*14cd0*/  MUFU.TANH R163, R133 ;  /* 0x0000008500a37308 */ /* 0x000ee20000002400 */
[CC--:B------:R-:W-:Y:S01]  /*14ce0*/  ISETP.GE.AND P3, PT, R4.reuse, R41.reuse, PT ;  /* 0x000000290400720c */ /* 0x0c0fe20003f66270 */
[C---:B------:R-:W-:Y:S01]  /*14cf0*/  VIADD R13, R55.reuse, 0x41 ;  /* 0x00000041370d7836 */ /* 0x040fe20000000000 */
[----:B------:R-:W-:Y:S01]  /*14d00*/  ISETP.GE.AND P6, PT, R4, R40, PT ;  /* 0x000000280400720c */ /* 0x000fe20003fc6270 */
[----:B------:R-:W-:Y:S01]  /*14d10*/  VIADD R4, R55, 0x38 ;  /* 0x0000003837047836 */ /* 0x000fe20000000000 */
[----:B------:R-:W-:Y:S01]  /*14d20*/  FSEL R175, R175, -INF , !P2 ;  /* 0xff800000afaf7808 */ /* 0x000fe20005000000 */
[----:B------:R-:W-:Y:S01]  /*14d30*/  FMUL.FTZ R100, R100, R8 ;  /* 0x0000000864647220 */ /* 0x000fe20000410000 */
[----:B------:R-:W-:Y:S01]  /*14d40*/  FSEL R146, R146, -INF , !P0 ;  /* 0xff80000092927808 */ /* 0x000fe20004000000 */
[----:B------:R-:W3:Y:S01]  /*14d50*/  MUFU.TANH R166, R111 ;  /* 0x0000006f00a67308 */ /* 0x000ee20000002400 */
[CC--:B------:R-:W-:Y:S01]  /*14d60*/  ISETP.GE.AND P4, PT, R4.reuse, R41.reuse, PT ;  /* 0x000000290400720c */ /* 0x0c0fe20003f86270 */
[----:B--2---:R-:W-:Y:S01]  /*14d70*/  HMMA.16816.F32.BF16 R88, R28, R20, R88 ;  /* 0x000000141c58723c */ /* 0x004fe20000041858 */
[----:B------:R-:W-:Y:S01]  /*14d80*/  ISETP.GE.AND P5, PT, R4, R40, PT ;  /* 0x000000280400720c */ /* 0x000fe20003fa6270 */
[-C--:B------:R-:W-:Y:S01]  /*14d90*/  FMUL.FTZ R103, R103, R8.reuse ;  /* 0x0000000867677220 */ /* 0x080fe20000410000 */
[----:B------:R-:W2:Y:S01]  /*14da0*/  LDSM.16.M88.4 R4, [R216+0x7800] ;  /* 0x00780000d804783b */ /* 0x000ea20000000200 */
[----:B------:R-:W-:Y:S01]  /*14db0*/  ISETP.GE.AND P2, PT, R9, R41, PT ;  /* 0x000000290900720c */ /* 0x000fe20003f46270 */
[----:B------:R-:W-:Y:S01]  /*14dc0*/  FMUL.FTZ R101, R101, R8 ;  /* 0x0000000865657220 */ /* 0x000fe20000410000 */
[----:B------:R-:W-:Y:S01]  /*14dd0*/  ISETP.GE.AND P0, PT, R9, R40, PT ;  /* 0x000000280900720c */ /* 0x000fe20003f06270 */
[----:B------:R-:W3:Y:S01]  /*14de0*/  MUFU.TANH R173, R104 ;  /* 0x0000006800ad7308 */ /* 0x000ee20000002400 */
[----:B------:R-:W-:Y:S01]  /*14df0*/  FSEL R9, R70, -INF , !P1 ;  /* 0xff80000046097808 */ /* 0x000fe20004800000 */
[----:B------:R-:W-:Y:S01]  /*14e00*/  HMMA.16816.F32.BF16 R96, R76, R32, R96 ;  /* 0x000000204c60723c */ /* 0x000fe20000041860 */
[----:B------:R-:W-:Y:S01]  /*14e10*/  FSEL R147, R147, -INF , !P3 ;  /* 0xff80000093937808 */ /* 0x000fe20005800000 */
[----:B------:R-:W-:Y:S01]  /*14e20*/  FMUL.FTZ R36, R102, R8 ;  /* 0x0000000866247220 */ /* 0x000fe20000410000 */
[----:B------:R-:W-:Y:S01]  /*14e30*/  FSEL R174, R174, -INF , !P6 ;  /* 0xff800000aeae7808 */ /* 0x000fe20007000000 */
[----:B------:R-:W-:-:S04]  /*14e40*/  DEPBAR.LE SB0, 0x0 ;  /* 0x000080000000791a */ /* 0x000fc80000000000 */
[----:B------:R-:W-:Y:S01]  /*14e50*/  FSEL R148, R148, -INF , !P4 ;  /* 0xff80000094947808 */ /* 0x000fe20006000000 */
[----:B------:R-:W3:Y:S01]  /*14e60*/  MUFU.TANH R159, R135 ;  /* 0x00000087009f7308 */ /* 0x000ee20000002400 */
[CC--:B------:R-:W-:Y:S01]  /*14e70*/  ISETP.GE.AND P1, PT, R12.reuse, R41.reuse, PT ;  /* 0x000000290c00720c */ /* 0x0c0fe20003f26270 */
[----:B------:R-:W-:Y:S01]  /*14e80*/  HMMA.16816.F32.BF16 R84, R28, R22, R84 ;  /* 0x000000161c54723c */ /* 0x000fe20000041854 */
[-C--:B------:R-:W-:Y:S01]  /*14e90*/  ISETP.GE.AND P3, PT, R12, R40.reuse, PT ;  /* 0x000000280c00720c */ /* 0x080fe20003f66270 */
[----:B------:R-:W-:Y:S01]  /*14ea0*/  VIADD R12, R55, 0x48 ;  /* 0x00000048370c7836 */ /* 0x000fe20000000000 */
[C---:B------:R-:W-:Y:S02]  /*14eb0*/  ISETP.GE.AND P6, PT, R13.reuse, R41, PT ;  /* 0x000000290d00720c */ /* 0x040fe40003fc6270 */
[----:B------:R-:W-:Y:S01]  /*14ec0*/  ISETP.GE.AND P4, PT, R13, R40, PT ;  /* 0x000000280d00720c */ /* 0x000fe20003f86270 */
[----:B------:R-:W3:Y:S01]  /*14ed0*/  MUFU.TANH R164, R108 ;  /* 0x0000006c00a47308 */ /* 0x000ee20000002400 */
[----:B------:R-:W-:Y:S01]  /*14ee0*/  VIADD R13, R55, 0x49 ;  /* 0x00000049370d7836 */ /* 0x000fe20000000000 */
[----:B------:R-:W-:Y:S01]  /*14ef0*/  FSEL R172, R172, -INF , !P5 ;  /* 0xff800000acac7808 */ /* 0x000fe20006800000 */
[----:B------:R-:W-:Y:S01]  /*14f00*/  HMMA.16816.F32.BF16 R92, R76, R34, R92 ;  /* 0x000000224c5c723c */ /* 0x000fe2000004185c */
[----:B------:R-:W-:-:S02]  /*14f10*/  FSEL R149, R149, -INF , !P2 ;  /* 0xff80000095957808 */ /* 0x000fc40005000000 */
[----:B------:R-:W-:Y:S01]  /*14f20*/  FSEL R151, R151, -INF , !P0 ;  /* 0xff80000097977808 */ /* 0x000fe20004000000 */
[-C--:B------:R-:W-:Y:S01]  /*14f30*/  FMUL.FTZ R96, R96, R8.reuse ;  /* 0x0000000860607220 */ /* 0x080fe20000410000 */
[----:B------:R-:W-:Y:S01]  /*14f40*/  MUFU.TANH R170, R105 ;  /* 0x0000006900aa7308 */ /* 0x000fe20000002400 */
[CC--:B------:R-:W-:Y:S01]  /*14f50*/  ISETP.GE.AND P5, PT, R12.reuse, R41.reuse, PT ;  /* 0x000000290c00720c */ /* 0x0c0fe20003fa6270 */
[----:B------:R-:W-:Y:S01]  /*14f60*/  FMUL.FTZ R97, R97, R8 ;  /* 0x0000000861617220 */ /* 0x000fe20000410000 */
[----:B------:R-:W-:Y:S01]  /*14f70*/  ISETP.GE.AND P2, PT, R12, R40, PT ;  /* 0x000000280c00720c */ /* 0x000fe20003f46270 */
[----:B------:R-:W-:Y:S01]  /*14f80*/  VIADD R12, R55, 0x50 ;  /* 0x00000050370c7836 */ /* 0x000fe20000000000 */
[----:B------:R-:W-:Y:S01]  /*14f90*/  ISETP.GE.AND P0, PT, R13, R41, PT ;  /* 0x000000290d00720c */ /* 0x000fe20003f06270 */
[-C--:B------:R-:W-:Y:S01]  /*14fa0*/  FMUL.FTZ R98, R98, R8.reuse ;  /* 0x0000000862627220 */ /* 0x080fe20000410000 */
[----:B----4-:R-:W-:Y:S01]  /*14fb0*/  FSEL R161, R161, -INF , !P2 ;  /* 0xff800000a1a17808 */ /* 0x010fe20005000000 */
[----:B------:R-:W4:Y:S01]  /*14fc0*/  MUFU.TANH R171, R106 ;  /* 0x0000006a00ab7308 */ /* 0x000f220000002400 */
[----:B--2---:R-:W-:Y:S01]  /*14fd0*/  HMMA.16816.F32.BF16 R88, R76, R4, R88 ;  /* 0x000000044c58723c */ /* 0x004fe20000041858 */
[----:B------:R-:W-:Y:S01]  /*14fe0*/  FSEL R165, R165, -INF , !P0 ;  /* 0xff800000a5a57808 */ /* 0x000fe20004000000 */
[----:B------:R-:W-:Y:S01]  /*14ff0*/  FMUL.FTZ R99, R99, R8 ;  /* 0x0000000863637220 */ /* 0x000fe20000410000 */
[----:B------:R-:W-:-:S02]  /*15000*/  FSEL R162, R162, -INF , !P1 ;  /* 0xff800000a2a27808 */ /* 0x000fc40004800000 */
[----:B-1----:R-:W-:Y:S02]  /*15010*/  FSEL R157, R157, -INF , !P3 ;  /* 0xff8000009d9d7808 */ /* 0x002fe40005800000 */
[----:B------:R-:W1:Y:S01]  /*15020*/  MUFU.TANH R39, R39 ;  /* 0x0000002700277308 */ /* 0x000e620000002400 */
[----:B------:R-:W-:Y:S01]  /*15030*/  VIADD R4, R55, 0x58 ;  /* 0x0000005837047836 */ /* 0x000fe20000000000 */
[----:B------:R-:W-:Y:S01]  /*15040*/  ISETP.GE.AND P1, PT, R13, R40, PT ;  /* 0x000000280d00720c */ /* 0x000fe20003f26270 */
[----:B------:R-:W-:Y:S01]  /*15050*/  VIADD R5, R55, 0x60 ;  /* 0x0000006037057836 */ /* 0x000fe20000000000 */
[-C--:B------:R-:W-:Y:S01]  /*15060*/  ISETP.GE.AND P3, PT, R12, R41.reuse, PT ;  /* 0x000000290c00720c */ /* 0x080fe20003f66270 */
[-C--:B------:R-:W-:Y:S01]  /*15070*/  FMUL.FTZ R93, R93, R8.reuse ;  /* 0x000000085d5d7220 */ /* 0x080fe20000410000 */
[-C--:B------:R-:W-:Y:S01]  /*15080*/  ISETP.GE.AND P2, PT, R4, R41.reuse, PT ;  /* 0x000000290400720c */ /* 0x080fe20003f46270 */
[----:B------:R-:W-:Y:S01]  /*15090*/  FMUL.FTZ R94, R94, R8 ;  /* 0x000000085e5e7220 */ /* 0x000fe20000410000 */
[----:B------:R-:W2:Y:S01]  /*150a0*/  MUFU.TANH R169, R100 ;  /* 0x0000006400a97308 */ /* 0x000ea20000002400 */
[-C--:B------:R-:W-:Y:S01]  /*150b0*/  ISETP.GE.AND P0, PT, R4, R40.reuse, PT ;  /* 0x000000280400720c */ /* 0x080fe20003f06270 */
[----:B------:R-:W-:Y:S01]  /*150c0*/  VIADD R4, R55, 0x59 ;  /* 0x0000005937047836 */ /* 0x000fe20000000000 */
[----:B---3--:R-:W-:Y:S01]  /*150d0*/  FSEL R163, R163, -INF , !P6 ;  /* 0xff800000a3a37808 */ /* 0x008fe20007000000 */
[C---:B------:R-:W-:Y:S01]  /*150e0*/  VIADD R13, R55.reuse, 0x68 ;  /* 0x00000068370d7836 */ /* 0x040fe20000000000 */
[----:B------:R-:W-:Y:S01]  /*150f0*/  ISETP.GE.AND P6, PT, R12, R40, PT ;  /* 0x000000280c00720c */ /* 0x000fe20003fc6270 */
[-C--:B------:R-:W-:Y:S01]  /*15100*/  FMUL.FTZ R92, R92, R8.reuse ;  /* 0x000000085c5c7220 */ /* 0x080fe20000410000 */
[----:B------:R-:W-:Y:S01]  /*15110*/  IADD3 R12, R55, 0x51, RZ ;  /* 0x00000051370c7810 */ /* 0x000fe20007ffe0ff */
[----:B------:R-:W3:Y:S01]  /*15120*/  MUFU.TANH R167, R103 ;  /* 0x0000006700a77308 */ /* 0x000ee20000002400 */
[----:B------:R-:W-:Y:S01]  /*15130*/  FSEL R166, R166, -INF , !P1 ;  /* 0xff800000a6a67808 */ /* 0x000fe20004800000 */
[-C--:B------:R-:W-:Y:S01]  /*15140*/  FMUL.FTZ R95, R95, R8.reuse ;  /* 0x000000085f5f7220 */ /* 0x080fe20000410000 */
[----:B------:R-:W-:Y:S01]  /*15150*/  FSEL R173, R173, -INF , !P3 ;  /* 0xff800000adad7808 */ /* 0x000fe20005800000 */
[-C--:B------:R-:W-:Y:S01]  /*15160*/  FMUL.FTZ R88, R88, R8.reuse ;  /* 0x0000000858587220 */ /* 0x080fe20000410000 */
[----:B------:R-:W-:Y:S01]  /*15170*/  FSEL R159, R159, -INF , !P4 ;  /* 0xff8000009f9f7808 */ /* 0x000fe20006000000 */
[-C--:B------:R-:W-:Y:S01]  /*15180*/  FMUL.FTZ R89, R89, R8.reuse ;  /* 0x0000000859597220 */ /* 0x080fe20000410000 */
[----:B------:R-:W-:Y:S01]  /*15190*/  FSEL R164, R164, -INF , !P5 ;  /* 0xff800000a4a47808 */ /* 0x000fe20006800000 */
[----:B------:R-:W3:Y:S01]  /*151a0*/  MUFU.TANH R155, R96 ;  /* 0x00000060009b7308 */ /* 0x000ee20000002400 */
[-C--:B------:R-:W-:Y:S01]  /*151b0*/  ISETP.GE.AND P1, PT, R4, R41.reuse, PT ;  /* 0x000000290400720c */ /* 0x080fe20003f26270 */
[----:B------:R-:W-:Y:S01]  /*151c0*/  FMUL.FTZ R90, R90, R8 ;  /* 0x000000085a5a7220 */ /* 0x000fe20000410000 */
[----:B------:R-:W-:Y:S01]  /*151d0*/  ISETP.GE.AND P3, PT, R4, R40, PT ;  /* 0x000000280400720c */ /* 0x000fe20003f66270 */
[----:B------:R-:W-:Y:S01]  /*151e0*/  VIADD R4, R55, 0x61 ;  /* 0x0000006137047836 */ /* 0x000fe20000000000 */
[C---:B------:R-:W-:Y:S01]  /*151f0*/  ISETP.GE.AND P4, PT, R12.reuse, R41, PT ;  /* 0x000000290c00720c */ /* 0x040fe20003f86270 */
[----:B------:R-:W-:Y:S01]  /*15200*/  FMUL.FTZ R91, R91, R8 ;  /* 0x000000085b5b7220 */ /* 0x000fe20000410000 */
[----:B------:R-:W-:Y:S01]  /*15210*/  ISETP.GE.AND P5, PT, R12, R40, PT ;  /* 0x000000280c00720c */ /* 0x000fe20003fa6270 */
[----:B------:R-:W-:Y:S01]  /*15220*/  MUFU.TANH R154, R97 ;  /* 0x00000061009a7308 */ /* 0x000fe20000002400 */
[----:B----4-:R-:W-:Y:S01]  /*15230*/  FSEL R171, R171, -INF , !P6 ;  /* 0xff800000abab7808 */ /* 0x010fe20007000000 */
[----:B------:R-:W-:Y:S01]  /*15240*/  VIADD R12, R55, 0x69 ;  /* 0x00000069370c7836 */ /* 0x000fe20000000000 */
[----:B------:R-:W-:-:S02]  /*15250*/  FSEL R170, R170, -INF , !P4 ;  /* 0xff800000aaaa7808 */ /* 0x000fc40006000000 */
[----:B-1----:R-:W-:Y:S02]  /*15260*/  FSEL R39, R39, -INF , !P5 ;  /* 0xff80000027277808 */ /* 0x002fe40006800000 */
[----:B--2---:R-:W-:Y:S01]  /*15270*/  FSEL R169, R169, -INF , !P2 ;  /* 0xff800000a9a97808 */ /* 0x004fe20005000000 */
[----:B------:R-:W1:Y:S01]  /*15280*/  MUFU.TANH R160, R98 ;  /* 0x0000006200a07308 */ /* 0x000e620000002400 */
[CC--:B------:R-:W-:Y:S02]  /*15290*/  ISETP.GE.AND P6, PT, R5.reuse, R41.reuse, PT ;  /* 0x000000290500720c */ /* 0x0c0fe40003fc6270 */
[-C--:B------:R-:W-:Y:S02]  /*152a0*/  ISETP.GE.AND P4, PT, R5, R40.reuse, PT ;  /* 0x000000280500720c */ /* 0x080fe40003f86270 */
[C---:B------:R-:W-:Y:S02]  /*152b0*/  ISETP.GE.AND P5, PT, R4.reuse, R41, PT ;  /* 0x000000290400720c */ /* 0x040fe40003fa6270 */
[----:B------:R-:W-:Y:S01]  /*152c0*/  ISETP.GE.AND P2, PT, R4, R40, PT ;  /* 0x000000280400720c */ /* 0x000fe20003f46270 */
[----:B------:R-:W2:Y:S01]  /*152d0*/  MUFU.TANH R168, R101 ;  /* 0x0000006500a87308 */ /* 0x000ea20000002400 */
[----:B------:R-:W-:Y:S01]  /*152e0*/  HMMA.16816.F32.BF16 R4, R76, R6, R84 ;  /* 0x000000064c04723c */ /* 0x000fe20000041854 */
[----:B---3--:R-:W-:-:S02]  /*152f0*/  FSEL R167, R167, -INF , !P3 ;  /* 0xff800000a7a77808 */ /* 0x008fc40005800000 */
[----:B------:R-:W-:Y:S02]  /*15300*/  FSEL R155, R155, -INF , !P6 ;  /* 0xff8000009b9b7808 */ /* 0x000fe40007000000 */
[CC--:B------:R-:W-:Y:S02]  /*15310*/  ISETP.GE.AND P3, PT, R12.reuse, R41.reuse, PT ;  /* 0x000000290c00720c */ /* 0x0c0fe40003f66270 */
[----:B------:R-:W3:Y:S01]  /*15320*/  MUFU.TANH R152, R93 ;  /* 0x0000005d00987308 */ /* 0x000ee20000002400 */
[----:B------:R-:W-:Y:S01]  /*15330*/  ISETP.GE.AND P6, PT, R12, R40, PT ;  /* 0x000000280c00720c */ /* 0x000fe20003fc6270 */
[----:B------:R-:W-:Y:S01]  /*15340*/  VIADD R12, R55, 0x70 ;  /* 0x00000070370c7836 */ /* 0x000fe20000000000 */
[----:B-1----:R-:W-:Y:S02]  /*15350*/  FSEL R160, R160, -INF , !P4 ;  /* 0xff800000a0a07808 */ /* 0x002fe40006000000 */
[----:B------:R-:W-:Y:S02]  /*15360*/  FSEL R154, R154, -INF , !P5 ;  /* 0xff8000009a9a7808 */ /* 0x000fe40006800000 */
[----:B------:R-:W-:Y:S01]  /*15370*/  ISETP.GE.AND P4, PT, R12, R41, PT ;  /* 0x000000290c00720c */ /* 0x000fe20003f86270 */
[----:B------:R-:W1:Y:S01]  /*15380*/  MUFU.TANH R156, R94 ;  /* 0x0000005e009c7308 */ /* 0x000e620000002400 */
[----:B--2---:R-:W-:-:S02]  /*15390*/  FSEL R168, R168, -INF , !P1 ;  /* 0xff800000a8a87808 */ /* 0x004fc40004800000 */
[-C--:B------:R-:W-:Y:S01]  /*153a0*/  ISETP.GE.AND P5, PT, R12, R40.reuse, PT ;  /* 0x000000280c00720c */ /* 0x080fe20003fa6270 */
[----:B------:R-:W-:Y:S01]  /*153b0*/  VIADD R12, R55, 0x78 ;  /* 0x00000078370c7836 */ /* 0x000fe20000000000 */
[----:B------:R-:W-:-:S03]  /*153c0*/  ISETP.GE.AND P1, PT, R13, R40, PT ;  /* 0x000000280d00720c */ /* 0x000fc60003f26270 */
[----:B------:R-:W2:Y:S01]  /*153d0*/  MUFU.TANH R36, R36 ;  /* 0x0000002400247308 */ /* 0x000ea20000002400 */
[-C--:B------:R-:W-:Y:S01]  /*153e0*/  FMUL.FTZ R4, R4, R8.reuse ;  /* 0x0000000804047220 */ /* 0x080fe20000410000 */
[----:B---3--:R-:W-:Y:S01]  /*153f0*/  FSEL R152, R152, -INF , !P3 ;  /* 0xff80000098987808 */ /* 0x008fe20005800000 */
[----:B------:R-:W-:Y:S01]  /*15400*/  FMUL.FTZ R5, R5, R8 ;  /* 0x0000000805057220 */ /* 0x000fe20000410000 */
[----:B------:R-:W-:Y:S01]  /*15410*/  ISETP.GE.AND P3, PT, R12, R40, PT ;  /* 0x000000280c00720c */ /* 0x000fe20003f66270 */
[-C--:B------:R-:W-:Y:S01]  /*15420*/  FMUL.FTZ R6, R6, R8.reuse ;  /* 0x0000000806067220 */ /* 0x080fe20000410000 */
[-C--:B------:R-:W-:Y:S02]  /*15430*/  FMUL.FTZ R7, R7, R8.reuse ;  /* 0x0000000807077220 */ /* 0x080fe40000410000 */
[----:B------:R-:W3:Y:S01]  /*15440*/  MUFU.TANH R140, R4 ;  /* 0x00000004008c7308 */ /* 0x000ee20000002400 */
[----:B-1----:R-:W-:Y:S02]  /*15450*/  FSEL R156, R156, -INF , !P1 ;  /* 0xff8000009c9c7808 */ /* 0x002fe40004800000 */
[----:B------:R-:W-:Y:S01]  /*15460*/  ISETP.GE.AND P1, PT, R12, R41, PT ;  /* 0x000000290c00720c */ /* 0x000fe20003f26270 */
[----:B------:R-:W-:-:S04]  /*15470*/  FMUL.FTZ R12, R58, R8 ;  /* 0x000000083a0c7220 */ /* 0x000fc80000410000 */
[----:B------:R-:W1:Y:S01]  /*15480*/  MUFU.TANH R158, R99 ;  /* 0x00000063009e7308 */ /* 0x000e620000002400 */
[----:B--2---:R-:W-:Y:S02]  /*15490*/  FSEL R36, R36, -INF , !P0 ;  /* 0xff80000024247808 */ /* 0x004fe40004000000 */
[----:B------:R-:W-:Y:S01]  /*154a0*/  ISETP.GE.AND P0, PT, R13, R41, PT ;  /* 0x000000290d00720c */ /* 0x000fe20003f06270 */
[----:B------:R-:W-:-:S04]  /*154b0*/  VIADD R13, R55, 0x71 ;  /* 0x00000071370d7836 */ /* 0x000fc80000000000 */
[----:B------:R-:W2:Y:S01]  /*154c0*/  MUFU.TANH R153, R92 ;  /* 0x0000005c00997308 */ /* 0x000ea20000002400 */
[----:B---3--:R-:W-:Y:S01]  /*154d0*/  FSEL R140, R140, -INF , !P1 ;  /* 0xff8000008c8c7808 */ /* 0x008fe20004800000 */
[----:B------:R-:W-:Y:S01]  /*154e0*/  VIADD R4, R55, 0x79 ;  /* 0x0000007937047836 */ /* 0x000fe20000000000 */
[----:B------:R-:W-:-:S05]  /*154f0*/  ISETP.GE.AND P1, PT, R50, 0x2, PT ;  /* 0x000000023200780c */ /* 0x000fca0003f26270 */
        /* <DEDUP_REMOVED lines=21> */
[----:B------:R-:W-:-:S04]  /*15650*/  ISETP.NE.U32.AND P0, PT, R246, RZ, PT ;  /* 0x000000fff600720c */ /* 0x000fc80003f05070 */
[----:B------:R-:W-:Y:S01]  /*15660*/  ISETP.NE.AND.EX P0, PT, R247, RZ, PT, P0 ;  /* 0x000000fff700720c */ /* 0x000fe20003f05300 */
[----:B------:R3:W1:Y:S01]  /*15670*/  MUFU.TANH R138, R5 ;  /* 0x00000005008a7308 */ /* 0x0006620000002400 */
[----:B--2---:R-:W-:-:S07]  /*15680*/  FSEL R4, R0, -INF , !P6 ;  /* 0xff80000000047808 */ /* 0x004fce0007000000 */
[----:B------:R-:W2:Y:S08]  /*15690*/  MUFU.TANH R143, R6 ;  /* 0x00000006008f7308 */ /* 0x000eb00000002400 */
[----:B------:R-:W4:Y:S01]  /*156a0*/  MUFU.TANH R135, R7 ;  /* 0x0000000700877308 */ /* 0x000f220000002400 */
[----:B---3--:R-:W-:Y:S02]  /*156b0*/  FSEL R5, R12, -INF , !P4 ;  /* 0xff8000000c057808 */ /* 0x008fe40006000000 */
[----:B-1----:R-:W-:-:S02]  /*156c0*/  FSEL R138, R138, -INF , !P5 ;  /* 0xff8000008a8a7808 */ /* 0x002fc40006800000 */
[----:B--2---:R-:W-:Y:S02]  /*156d0*/  FSEL R143, R143, -INF , !P3 ;  /* 0xff8000008f8f7808 */ /* 0x004fe40005800000 */
[----:B----4-:R-:W-:Y:S01]  /*156e0*/  FSEL R135, R135, -INF , !P2 ;  /* 0xff80000087877808 */ /* 0x010fe20005000000 */
[----:B------:R-:W-:Y:S06]  /*156f0*/  @!P1 BRA `(.L_x_2955) ;  /* 0x0000000400b09947 */ /* 0x000fec0003800000 */
        /* <DEDUP_REMOVED lines=58> */
[----:B----4-:R-:W-:Y:S02]  /*15aa0*/  IMAD R2, R17, R0, RZ ;  /* 0x0000000011027224 */ /* 0x010fe400078e02ff */
[----:B------:R-:W-:-:S04]  /*15ab0*/  IMAD.WIDE.U32 R14, R0, R16, R14 ;  /* 0x00000010000e7225 */ /* 0x000fc800078e000e */
[----:B------:R-:W-:Y:S02]  /*15ac0*/  IMAD R2, R16, R7, R2 ;  /* 0x0000000710027224 */ /* 0x000fe400078e0202 */
[----:B------:R-:W-:-:S03]  /*15ad0*/  IMAD.MOV.U32 R7, RZ, RZ, R14 ;  /* 0x000000ffff077224 */ /* 0x000fc600078e000e */
[----:B------:R-:W-:Y:S01]  /*15ae0*/  IADD3 R6, R15, R2, RZ ;  /* 0x000000020f067210 */ /* 0x000fe20007ffe0ff */
[----:B------:R-:W-:Y:S05]  /*15af0*/  BRA `(.L_x_2958) ;  /* 0x00000000000c7947 */ /* 0x000fea0003800000 */
.L_x_2957:
[----:B------:R-:W2:Y:S02]  /*15b00*/  LD.E R7, desc[UR6][R10.64+0x38] ;  /* 0x000038060a077980 */ /* 0x000ea4000c101900 */
[----:B--2---:R-:W-:-:S04]  /*15b10*/  LEA R7, -R7, RZ, 0x7 ;  /* 0x000000ff07077211 */ /* 0x004fc800078e39ff */
[----:B------:R-:W-:Y:S02]  /*15b20*/  SHF.R.S32.HI R6, RZ, 0x1f, R7 ;  /* 0x0000001fff067819 */ /* 0x000fe40000011407 */
.L_x_2958:
[----:B------:R-:W-:Y:S05]  /*15b30*/  BSYNC B0 ;  /* 0x0000000000007941 */ /* 0x000fea0003800000 */
.L_x_2956:
[C---:B------:R-:W-:Y:S01]  /*15b40*/  IMAD.SHL.U32 R0, R42.reuse, 0x20, RZ ;  /* 0x000000202a007824 */ /* 0x040fe200078e00ff */
[C---:B------:R-:W-:Y:S02]  /*15b50*/  LEA R236, P3, R7.reuse, R236, 0x1 ;  /* 0x000000ec07ec7211 */ /* 0x040fe400078608ff */
[----:B------:R-:W-:Y:S02]  /*15b60*/  SHF.L.U64.HI R2, R42, 0x5, R43 ;  /* 0x000000052a027819 */ /* 0x000fe4000001022b */
[-C--:B------:R-:W-:Y:S02]  /*15b70*/  IADD3 R12, P2, R236, R0.reuse, RZ ;  /* 0x00000000ec0c7210 */ /* 0x080fe40007f5e0ff */
[----:B------:R-:W-:Y:S01]  /*15b80*/  LEA.HI.X R235, R7, R235, R6, 0x1, P3 ;  /* 0x000000eb07eb7211 */ /* 0x000fe200018f0c06 */
[----:B------:R-:W-:Y:S01]  /*15b90*/  IMAD.MOV.U32 R6, RZ, RZ, R236 ;  /* 0x000000ffff067224 */ /* 0x000fe200078e00ec */
[----:B------:R-:W-:-:S03]  /*15ba0*/  IADD3 R18, P3, R12, R0, RZ ;  /* 0x000000000c127210 */ /* 0x000fc60007f7e0ff */
[--C-:B------:R-:W-:Y:S01]  /*15bb0*/  IMAD.X R13, R235, 0x1, R2.reuse, P2 ;  /* 0x00000001eb0d7824 */ /* 0x100fe200010e0602 */
[-C--:B------:R-:W-:Y:S01]  /*15bc0*/  IADD3 R16, P2, R18, R0.reuse, RZ ;  /* 0x0000000012107210 */ /* 0x080fe20007f5e0ff */
[----:B------:R-:W-:Y:S02]  /*15bd0*/  IMAD.MOV.U32 R7, RZ, RZ, R235 ;  /* 0x000000ffff077224 */ /* 0x000fe400078e00eb */
[--C-:B------:R-:W-:Y:S01]  /*15be0*/  IMAD.X R19, R13, 0x1, R2.reuse, P3 ;  /* 0x000000010d137824 */ /* 0x100fe200018e0602 */
[----:B------:R-:W-:Y:S02]  /*15bf0*/  IADD3 R14, P3, R16, R0, RZ ;  /* 0x00000000100e7210 */ /* 0x000fe40007f7e0ff */
[----:B------:R-:W-:Y:S01]  /*15c00*/  @!PT LDS RZ, [RZ] ;  /* 0x00000000fffff984 */ /* 0x000fe20000000800 */
[----:B------:R-:W-:Y:S01]  /*15c10*/  @!PT LDS RZ, [RZ] ;  /* 0x00000000fffff984 */ /* 0x000fe20000000800 */
[----:B------:R-:W-:Y:S01]  /*15c20*/  @!PT LDS RZ, [RZ] ;  /* 0x00000000fffff984 */ /* 0x000fe20000000800 */
[----:B------:R-:W-:Y:S01]  /*15c30*/  LDGSTS.E.BYPASS.LTC128B.128 [R248+0x4000], desc[UR6][R6.64] ;  /* 0x0400000006f87fae */ /* 0x000fe2000b901d46 */
[----:B------:R-:W-:-:S03]  /*15c40*/  IMAD.X R17, R19, 0x1, R2, P2 ;  /* 0x0000000113117824 */ /* 0x000fc600010e0602 */
[----:B------:R1:W-:Y:S01]  /*15c50*/  LDGSTS.E.BYPASS.LTC128B.128 [R248+0x8000], desc[UR6][R6.64+0x80] ;  /* 0x0800008006f87fae */ /* 0x0003e2000b901d46 */
[----:B------:R-:W-:-:S03]  /*15c60*/  IMAD.X R15, R17, 0x1, R2, P3 ;  /* 0x00000001110f7824 */ /* 0x000fc600018e0602 */
[----:B------:R-:W-:Y:S04]  /*15c70*/  LDGSTS.E.BYPASS.LTC128B.128 [R248+0x4800], desc[UR6][R12.64] ;  /* 0x048000000cf87fae */ /* 0x000fe8000b901d46 */
[----:B------:R2:W-:Y:S04]  /*15c80*/  LDGSTS.E.BYPASS.LTC128B.128 [R248+0x8800], desc[UR6][R12.64+0x80] ;  /* 0x088000800cf87fae */ /* 0x0005e8000b901d46 */
[----:B------:R3:W-:Y:S04]  /*15c90*/  LDGSTS.E.BYPASS.LTC128B.128 [R248+0x5000], desc[UR6][R18.64] ;  /* 0x0500000012f87fae */ /* 0x0007e8000b901d46 */
[----:B------:R3:W-:Y:S04]  /*15ca0*/  LDGSTS.E.BYPASS.LTC128B.128 [R248+0x9000], desc[UR6][R18.64+0x80] ;  /* 0x0900008012f87fae */ /* 0x0007e8000b901d46 */
[----:B------:R3:W-:Y:S04]  /*15cb0*/  LDGSTS.E.BYPASS.LTC128B.128 [R248+0x5800], desc[UR6][R16.64] ;  /* 0x0580000010f87fae */ /* 0x0007e8000b901d46 */
[----:B------:R3:W-:Y:S01]  /*15cc0*/  LDGSTS.E.BYPASS.LTC128B.128 [R248+0x9800], desc[UR6][R16.64+0x80] ;  /* 0x0980008010f87fae */ /* 0x0007e2000b901d46 */
[----:B-1----:R-:W-:-:S03]  /*15cd0*/  IADD3 R6, P2, R14, R0, RZ ;  /* 0x000000000e067210 */ /* 0x002fc60007f5e0ff */
[----:B------:R3:W-:Y:S02]  /*15ce0*/  LDGSTS.E.BYPASS.LTC128B.128 [R248+0x6000], desc[UR6][R14.64] ;  /* 0x060000000ef87fae */ /* 0x0007e4000b901d46 */
[----:B------:R-:W-:Y:S02]  /*15cf0*/  IMAD.X R7, R15, 0x1, R2, P2 ;  /* 0x000000010f077824 */ /* 0x000fe400010e0602 */
[----:B------:R3:W-:Y:S01]  /*15d00*/  LDGSTS.E.BYPASS.LTC128B.128 [R248+0xa000], desc[UR6][R14.64+0x80] ;  /* 0x0a0000800ef87fae */ /* 0x0007e2000b901d46 */
[----:B--2---:R-:W-:-:S03]  /*15d10*/  IADD3 R12, P3, R6, R0, RZ ;  /* 0x00000000060c7210 */ /* 0x004fc60007f7e0ff */
[----:B------:R3:W-:Y:S01]  /*15d20*/  LDGSTS.E.BYPASS.LTC128B.128 [R248+0x6800], desc[UR6][R6.64] ;  /* 0x0680000006f87fae */ /* 0x0007e2000b901d46 */
[----:B------:R-:W-:Y:S01]  /*15d30*/  IADD3 R20, P2, R12, R0, RZ ;  /* 0x000000000c147210 */ /* 0x000fe20007f5e0ff */
[--C-:B------:R-:W-:Y:S02]  /*15d40*/  IMAD.X R13, R7, 0x1, R2.reuse, P3 ;  /* 0x00000001070d7824 */ /* 0x100fe400018e0602 */
[----:B------:R3:W-:Y:S02]  /*15d50*/  LDGSTS.E.BYPASS.LTC128B.128 [R248+0xa800], desc[UR6][R6.64+0x80] ;  /* 0x0a80008006f87fae */ /* 0x0007e4000b901d46 */
[----:B------:R-:W-:Y:S02]  /*15d60*/  IMAD.X R21, R13, 0x1, R2, P2 ;  /* 0x000000010d157824 */ /* 0x000fe400010e0602 */
[----:B------:R3:W-:Y:S04]  /*15d70*/  LDGSTS.E.BYPASS.LTC128B.128 [R248+0x7000], desc[UR6][R12.64] ;  /* 0x070000000cf87fae */ /* 0x0007e8000b901d46 */
[----:B------:R3:W-:Y:S04]  /*15d80*/  LDGSTS.E.BYPASS.LTC128B.128 [R248+0xb000], desc[UR6][R12.64+0x80] ;  /* 0x0b0000800cf87fae */ /* 0x0007e8000b901d46 */
[----:B------:R3:W-:Y:S04]  /*15d90*/  LDGSTS.E.BYPASS.LTC128B.128 [R248+0x7800], desc[UR6][R20.64] ;  /* 0x0780000014f87fae */ /* 0x0007e8000b901d46 */
[----:B------:R3:W-:Y:S04]  /*15da0*/  LDGSTS.E.BYPASS.LTC128B.128 [R248+0xb800], desc[UR6][R20.64+0x80] ;  /* 0x0b80008014f87fae */ /* 0x0007e8000b901d46 */
[----:B------:R-:W0:Y:S02]  /*15db0*/  LDGDEPBAR ;  /* 0x00000000000079af */ /* 0x000e240000000000 */
.L_x_2955:
[----:B------:R-:W-:Y:S05]  /*15dc0*/  BSYNC B1 ;  /* 0x0000000000017941 */ /* 0x000fea0003800000 */
.L_x_2954:
        /* <DEDUP_REMOVED lines=64> */
[----:B---3--:R-:W1:Y:S03]  /*161d0*/  SHFL.BFLY PT, R7, R0, 0x2, 0x1f ;  /* 0x0c401f0000077f89 */ /* 0x008e6600000e0000 */
        /* <DEDUP_REMOVED lines=21> */
[----:B------:R-:W-:Y:S01]  /*16330*/  FSETP.NEU.FTZ.AND P2, PT, R0, -INF , PT ;  /* 0xff8000000000780b */ /* 0x000fe20003f5d000 */
        /* <DEDUP_REMOVED lines=27> */
[----:B------:R-:W-:Y:S01]  /*164f0*/  LDSM.16.MT88.4 R24, [R224+0xc800] ;  /* 0x00c80000e018783b */ /* 0x000fe20000004200 */
        /* <DEDUP_REMOVED lines=36> */
[----:B------:R-:W-:Y:S01]  /*16740*/  LDSM.16.MT88.4 R36, [R228+0x12000] ;  /* 0x01200000e424783b */ /* 0x000fe20000004200 */
[-CC-:B------:R-:W-:Y:S01]  /*16750*/  FFMA.FTZ R160, R160, R137.reuse, -R136.reuse ;  /* 0x00000089a0a07223 */ /* 0x180fe20000010888 */
[-CC-:B------:R-:W-:Y:S01]  /*16760*/  FFMA.FTZ R158, R158, R137.reuse, -R136.reuse ;  /* 0x000000899e9e7223 */ /* 0x180fe20000010888 */
[-CC-:B------:R-:W-:Y:S01]  /*16770*/  FFMA.FTZ R156, R156, R137.reuse, -R136.reuse ;  /* 0x000000899c9c7223 */ /* 0x180fe20000010888 */
        /* <DEDUP_REMOVED lines=9> */
[-C--:B------:R-:W-:Y:S01]  /*16810*/  FFMA.FTZ R141, R141, R137.reuse, -R139 ;  /* 0x000000898d8d7223 */ /* 0x080fe2000001088b */
[----:B------:R-:W2:Y:S01]  /*16820*/  MUFU.EX2 R60, R60 ;  /* 0x0000003c003c7308 */ /* 0x000ea20000000800 */
[----:B----4-:R-:W-:Y:S01]  /*16830*/  FADD.FTZ R67, R65, R67 ;  /* 0x0000004341437221 */ /* 0x010fe20000010000 */
[----:B------:R-:W-:Y:S01]  /*16840*/  FADD.FTZ R133, R66, R133 ;  /* 0x0000008542857221 */ /* 0x000fe20000010000 */
[-CC-:B------:R-:W-:Y:S01]  /*16850*/  FFMA.FTZ R140, R140, R137.reuse, -R139.reuse ;  /* 0x000000898c8c7223 */ /* 0x180fe2000001088b */
[-C--:B------:R-:W-:Y:S01]  /*16860*/  FFMA.FTZ R138, R138, R137.reuse, -R139 ;  /* 0x000000898a8a7223 */ /* 0x080fe2000001088b */
[----:B------:R-:W-:Y:S01]  /*16870*/  FFMA.FTZ R135, R135, R137, -R136 ;  /* 0x0000008987877223 */ /* 0x000fe20000010888 */
[----:B------:R-:W-:-:S02]  /*16880*/  FADD.FTZ R133, R64, R133 ;  /* 0x0000008540857221 */ /* 0x000fc40000010000 */
        /* <DEDUP_REMOVED lines=86> */
[----:B------:R-:W-:Y:S01]  /*16df0*/  F2FP.BF16.F32.PACK_AB R30, R45, R51 ;  /* 0x000000332d1e723e */ /* 0x000fe200000010ff */
        /* <DEDUP_REMOVED lines=218> */
[----:B------:R-:W-:Y:S01]  /*17ba0*/  STL [R1+0x8], R198 ;  /* 0x000008c601007387 */ /* 0x000fe20000100800 */
[----:B------:R-:W-:Y:S03]  /*17bb0*/  HMMA.16816.F32.BF16 R68, R28, R34, R68 ;  /* 0x000000221c44723c */ /* 0x000fe60000041844 */
[----:B------:R-:W-:Y:S03]  /*17bc0*/  STL [R1+0x4], R199 ;  /* 0x000004c701007387 */ /* 0x000fe60000100800 */
        /* <DEDUP_REMOVED lines=81> */
[----:B----4-:R-:W-:Y:S02]  /*180e0*/  IMAD R3, R11, R4, RZ ;  /* 0x000000040b037224 */ /* 0x010fe400078e02ff */
[----:B------:R-:W-:-:S04]  /*180f0*/  IMAD.WIDE.U32 R6, R4, R10, R6 ;  /* 0x0000000a04067225 */ /* 0x000fc800078e0006 */
[----:B------:R-:W-:-:S04]  /*18100*/  IMAD R3, R10, R5, R3 ;  /* 0x000000050a037224 */ /* 0x000fc800078e0203 */
[----:B------:R-:W-:Y:S01]  /*18110*/  IMAD.IADD R5, R7, 0x1, R3 ;  /* 0x0000000107057824 */ /* 0x000fe200078e0203 */
[----:B------:R-:W-:Y:S05]  /*18120*/  BRA `(.L_x_2962) ;  /* 0x00000000000c7947 */ /* 0x000fea0003800000 */
.L_x_2961:
[----:B------:R-:W2:Y:S02]  /*18130*/  LD.E R6, desc[UR6][R10.64+0x40] ;  /* 0x000040060a067980 */ /* 0x000ea4000c101900 */
[----:B--2---:R-:W-:-:S04]  /*18140*/  LEA R6, -R6, RZ, 0x7 ;  /* 0x000000ff06067211 */ /* 0x004fc800078e39ff */
[----:B------:R-:W-:Y:S02]  /*18150*/  SHF.R.S32.HI R5, RZ, 0x1f, R6 ;  /* 0x0000001fff057819 */ /* 0x000fe40000011406 */
.L_x_2962:
[----:B------:R-:W-:Y:S05]  /*18160*/  BSYNC B0 ;  /* 0x0000000000007941 */ /* 0x000fea0003800000 */
.L_x_2960:
[----:B------:R-:W-:Y:S01]  /*18170*/  LEA R239, P1, R6, R239, 0x1 ;  /* 0x000000ef06ef7211 */ /* 0x000fe200078208ff */
[C---:B------:R-:W-:Y:S01]  /*18180*/  IMAD.SHL.U32 R3, R48.reuse, 0x20, RZ ;  /* 0x0000002030037824 */ /* 0x040fe200078e00ff */
[----:B------:R-:W-:Y:S01]  /*18190*/  SHF.L.U64.HI R4, R48, 0x5, R49 ;  /* 0x0000000530047819 */ /* 0x000fe20000010231 */
[----:B------:R-:W1:Y:S01]  /*181a0*/  LDC.64 R196, c[0x0][0x198] ;  /* 0x00006600ffc47b82 */ /* 0x000e620000000a00 */
[----:B------:R-:W-:Y:S01]  /*181b0*/  LEA.HI.X R238, R6, R238, R5, 0x1, P1 ;  /* 0x000000ee06ee7211 */ /* 0x000fe200008f0c05 */
[----:B------:R-:W-:Y:S01]  /*181c0*/  IMAD.MOV.U32 R10, RZ, RZ, R239 ;  /* 0x000000ffff0a7224 */ /* 0x000fe200078e00ef */
[-C--:B------:R-:W-:Y:S01]  /*181d0*/  IADD3 R8, P1, R239, R3.reuse, RZ ;  /* 0x00000003ef087210 */ /* 0x080fe20007f3e0ff */
[----:B------:R-:W-:Y:S02]  /*181e0*/  ULDC.64 UR4, c[0x0][0x208] ;  /* 0x0000820000047ab9 */ /* 0x000fe40000000a00 */
[----:B------:R-:W-:Y:S02]  /*181f0*/  IMAD.MOV.U32 R11, RZ, RZ, R238 ;  /* 0x000000ffff0b7224 */ /* 0x000fe400078e00ee */
[----:B------:R-:W-:Y:S01]  /*18200*/  IMAD.X R9, R238, 0x1, R4, P1 ;  /* 0x00000001ee097824 */ /* 0x000fe200008e0604 */
[----:B------:R-:W-:-:S02]  /*18210*/  IADD3 R6, P1, R8, R3, RZ ;  /* 0x0000000308067210 */ /* 0x000fc40007f3e0ff */
[----:B------:R-:W-:Y:S01]  /*18220*/  @!PT LDS RZ, [RZ] ;  /* 0x00000000fffff984 */ /* 0x000fe20000000800 */
[----:B------:R-:W-:Y:S01]  /*18230*/  @!PT LDS RZ, [RZ] ;  /* 0x00000000fffff984 */ /* 0x000fe20000000800 */
[----:B------:R-:W-:Y:S01]  /*18240*/  @!PT LDS RZ, [RZ] ;  /* 0x00000000fffff984 */ /* 0x000fe20000000800 */
[----:B------:R-:W-:Y:S03]  /*18250*/  LDGSTS.E.BYPASS.LTC128B.128 [R248+0xc000], desc[UR6][R10.64] ;  /* 0x0c0000000af87fae */ /* 0x000fe6000b901d46 */
[--C-:B------:R-:W-:Y:S01]  /*18260*/  IMAD.X R7, R9, 0x1, R4.reuse, P1 ;  /* 0x0000000109077824 */ /* 0x100fe200008e0604 */
[-C--:B------:R-:W-:Y:S01]  /*18270*/  IADD3 R12, P1, R6, R3.reuse, RZ ;  /* 0x00000003060c7210 */ /* 0x080fe20007f3e0ff */
[----:B------:R2:W-:Y:S04]  /*18280*/  LDGSTS.E.BYPASS.LTC128B.128 [R248+0x10000], desc[UR6][R10.64+0x80] ;  /* 0x100000800af87fae */ /* 0x0005e8000b901d46 */
[----:B------:R-:W-:Y:S01]  /*18290*/  IMAD.X R13, R7, 0x1, R4, P1 ;  /* 0x00000001070d7824 */ /* 0x000fe200008e0604 */
[----:B------:R-:W-:Y:S04]  /*182a0*/  LDGSTS.E.BYPASS.LTC128B.128 [R248+0xc800], desc[UR6][R8.64] ;  /* 0x0c80000008f87fae */ /* 0x000fe8000b901d46 */
[----:B------:R3:W-:Y:S04]  /*182b0*/  LDGSTS.E.BYPASS.LTC128B.128 [R248+0x10800], desc[UR6][R8.64+0x80] ;  /* 0x1080008008f87fae */ /* 0x0007e8000b901d46 */
[----:B------:R-:W-:Y:S04]  /*182c0*/  LDGSTS.E.BYPASS.LTC128B.128 [R248+0xd000], desc[UR6][R6.64] ;  /* 0x0d00000006f87fae */ /* 0x000fe8000b901d46 */
[----:B------:R4:W-:Y:S04]  /*182d0*/  LDGSTS.E.BYPASS.LTC128B.128 [R248+0x11000], desc[UR6][R6.64+0x80] ;  /* 0x1100008006f87fae */ /* 0x0009e8000b901d46 */
[----:B------:R-:W-:Y:S04]  /*182e0*/  LDGSTS.E.BYPASS.LTC128B.128 [R248+0xd800], desc[UR6][R12.64] ;  /* 0x0d8000000cf87fae */ /* 0x000fe8000b901d46 */
[----:B------:R5:W-:Y:S01]  /*182f0*/  LDGSTS.E.BYPASS.LTC128B.128 [R248+0x11800], desc[UR6][R12.64+0x80] ;  /* 0x118000800cf87fae */ /* 0x000be2000b901d46 */
[----:B--2---:R-:W-:-:S05]  /*18300*/  IADD3 R10, P1, R12, R3, RZ ;  /* 0x000000030c0a7210 */ /* 0x004fca0007f3e0ff */
[----:B------:R-:W-:Y:S01]  /*18310*/  IMAD.X R11, R13, 0x1, R4, P1 ;  /* 0x000000010d0b7824 */ /* 0x000fe200008e0604 */
[----:B---3--:R-:W-:-:S04]  /*18320*/  IADD3 R8, P1, R10, R3, RZ ;  /* 0x000000030a087210 */ /* 0x008fc80007f3e0ff */
[----:B------:R-:W-:Y:S01]  /*18330*/  LDGSTS.E.BYPASS.LTC128B.128 [R248+0xe000], desc[UR6][R10.64] ;  /* 0x0e0000000af87fae */ /* 0x000fe2000b901d46 */
[----:B------:R-:W-:-:S03]  /*18340*/  IMAD.X R9, R11, 0x1, R4, P1 ;  /* 0x000000010b097824 */ /* 0x000fc600008e0604 */
[----:B------:R-:W-:Y:S01]  /*18350*/  LDGSTS.E.BYPASS.LTC128B.128 [R248+0x12000], desc[UR6][R10.64+0x80] ;  /* 0x120000800af87fae */ /* 0x000fe2000b901d46 */
[----:B----4-:R-:W-:-:S03]  /*18360*/  IADD3 R6, P2, R8, R3, RZ ;  /* 0x0000000308067210 */ /* 0x010fc60007f5e0ff */
[----:B------:R-:W-:Y:S01]  /*18370*/  LDGSTS.E.BYPASS.LTC128B.128 [R248+0xe800], desc[UR6][R8.64] ;  /* 0x0e80000008f87fae */ /* 0x000fe2000b901d46 */
[----:B------:R-:W-:Y:S01]  /*18380*/  IADD3 R16, P1, R6, R3, RZ ;  /* 0x0000000306107210 */ /* 0x000fe20007f3e0ff */
[--C-:B------:R-:W-:Y:S02]  /*18390*/  IMAD.X R7, R9, 0x1, R4.reuse, P2 ;  /* 0x0000000109077824 */ /* 0x100fe400010e0604 */
[----:B------:R-:W-:Y:S02]  /*183a0*/  LDGSTS.E.BYPASS.LTC128B.128 [R248+0x12800], desc[UR6][R8.64+0x80] ;  /* 0x1280008008f87fae */ /* 0x000fe4000b901d46 */
[----:B------:R-:W-:Y:S02]  /*183b0*/  IMAD.X R17, R7, 0x1, R4, P1 ;  /* 0x0000000107117824 */ /* 0x000fe400008e0604 */
[----:B------:R-:W-:Y:S04]  /*183c0*/  LDGSTS.E.BYPASS.LTC128B.128 [R248+0xf000], desc[UR6][R6.64] ;  /* 0x0f00000006f87fae */ /* 0x000fe8000b901d46 */
[----:B------:R2:W-:Y:S04]  /*183d0*/  LDGSTS.E.BYPASS.LTC128B.128 [R248+0x13000], desc[UR6][R6.64+0x80] ;  /* 0x1300008006f87fae */ /* 0x0005e8000b901d46 */
[----:B------:R-:W-:Y:S04]  /*183e0*/  LDGSTS.E.BYPASS.LTC128B.128 [R248+0xf800], desc[UR6][R16.64] ;  /* 0x0f80000010f87fae */ /* 0x000fe8000b901d46 */
[----:B------:R3:W-:Y:S04]  /*183f0*/  LDGSTS.E.BYPASS.LTC128B.128 [R248+0x13800], desc[UR6][R16.64+0x80] ;  /* 0x1380008010f87fae */ /* 0x0007e8000b901d46 */
[----:B-1----:R-:W4:Y:S01]  /*18400*/  LD.E R3, desc[UR4][R196.64+0x18c] ;  /* 0x00018c04c4037980 */ /* 0x002f22000c101900 */
[----:B------:R-:W-:Y:S01]  /*18410*/  ISETP.GE.AND P1, PT, R50, 0x3, PT ;  /* 0x000000033200780c */ /* 0x000fe20003f26270 */
[----:B------:R-:W-:Y:S02]  /*18420*/  BSSY B1, `(.L_x_2963) ;  /* 0x000025d000017945 */ /* 0x000fe40003800000 */
[----:B------:R-:W-:Y:S04]  /*18430*/  LDSM.16.M88.4 R60, [R234] ;  /* 0x00000000ea3c783b */ /* 0x000fe80000000200 */
[----:B-----5:R-:W3:Y:S04]  /*18440*/  LDSM.16.M88.4 R12, [R233+0x4000] ;  /* 0x00400000e90c783b */ /* 0x020ee80000000200 */
[----:B------:R-:W1:Y:S04]  /*18450*/  LDSM.16.M88.4 R44, [R233+0x4800] ;  /* 0x00480000e92c783b */ /* 0x000e680000000200 */
[----:B------:R-:W5:Y:S04]  /*18460*/  LDSM.16.M88.4 R164, [R233+0x5000] ;  /* 0x00500000e9a4783b */ /* 0x000f680000000200 */
[----:B------:R-:W5:Y:S04]  /*18470*/  LDSM.16.M88.4 R156, [R233+0x5800] ;  /* 0x00580000e99c783b */ /* 0x000f680000000200 */
[----:B------:R-:W5:Y:S04]  /*18480*/  LDSM.16.M88.4 R148, [R233+0x6000] ;  /* 0x00600000e994783b */ /* 0x000f680000000200 */
[----:B------:R-:W5:Y:S04]  /*18490*/  LDSM.16.M88.4 R140, [R233+0x6800] ;  /* 0x00680000e98c783b */ /* 0x000f680000000200 */
[----:B------:R-:W5:Y:S04]  /*184a0*/  LDSM.16.M88.4 R132, [R233+0x7000] ;  /* 0x00700000e984783b */ /* 0x000f680000000200 */
[----:B--2---:R-:W2:Y:S04]  /*184b0*/  LDSM.16.M88.4 R4, [R233+0x7800] ;  /* 0x00780000e904783b */ /* 0x004ea80000000200 */
[----:B------:R-:W-:Y:S04]  /*184c0*/  LDSM.16.M88.4 R52, [R232] ;  /* 0x00000000e834783b */ /* 0x000fe80000000200 */
[----:B------:R-:W2:Y:S04]  /*184d0*/  LDSM.16.M88.4 R20, [R231] ;  /* 0x00000000e714783b */ /* 0x000ea80000000200 */
[----:B------:R-:W2:Y:S01]  /*184e0*/  LDSM.16.M88.4 R184, [R222] ;  /* 0x00000000deb8783b */ /* 0x000ea20000000200 */
[C---:B---3--:R-:W-:Y:S03]  /*184f0*/  HMMA.16816.F32.BF16 R16, R60.reuse, R12, RZ ;  /* 0x0000000c3c10723c */ /* 0x048fe600000418ff */
[----:B------:R-:W3:Y:S03]  /*18500*/  LDSM.16.M88.4 R172, [R220] ;  /* 0x00000000dcac783b */ /* 0x000ee60000000200 */
[C---:B------:R-:W-:Y:S01]  /*18510*/  HMMA.16816.F32.BF16 R12, R60.reuse, R14, RZ ;  /* 0x0000000e3c0c723c */ /* 0x040fe200000418ff */
[----:B------:R-:W3:Y:S04]  /*18520*/  LDSM.16.M88.4 R8, [R223] ;  /* 0x00000000df08783b */ /* 0x000ee80000000200 */
[----:B------:R-:W3:Y:S01]  /*18530*/  LDSM.16.M88.4 R36, [R219] ;  /* 0x00000000db24783b */ /* 0x000ee20000000200 */
[C---:B-1----:R-:W-:Y:S03]  /*18540*/  HMMA.16816.F32.BF16 R28, R60.reuse, R44, RZ ;  /* 0x0000002c3c1c723c */ /* 0x042fe600000418ff */
[----:B------:R-:W-:Y:S03]  /*18550*/  LDSM.16.M88.4 R32, [R227+0x4000] ;  /* 0x00400000e320783b */ /* 0x000fe60000000200 */
[C---:B-----5:R-:W-:Y:S01]  /*18560*/  HMMA.16816.F32.BF16 R168, R60.reuse, R164, RZ ;  /* 0x000000a43ca8723c */ /* 0x060fe200000418ff */
        /* <DEDUP_REMOVED lines=19> */
[----:B------:R-:W1:Y:S05]  /*186a0*/  LDSM.16.M88.4 R4, [R230] ;  /* 0x00000000e604783b */ /* 0x000e6a0000000200 */
[C---:B------:R-:W-:Y:S06]  /*186b0*/  HMMA.16816.F32.BF16 R16, R52.reuse, R20, R16 ;  /* 0x000000143410723c */ /* 0x040fec0000041810 */
[C---:B------:R-:W-:Y:S01]  /*186c0*/  HMMA.16816.F32.BF16 R12, R52.reuse, R22, R12 ;  /* 0x00000016340c723c */ /* 0x040fe2000004180c */
[----:B------:R-:W2:Y:S05]  /*186d0*/  LDSM.16.M88.4 R20, [R227+0x5000] ;  /* 0x00500000e314783b */ /* 0x000eaa0000000200 */
[C---:B------:R-:W-:Y:S06]  /*186e0*/  HMMA.16816.F32.BF16 R168, R52.reuse, R184, R168 ;  /* 0x000000b834a8723c */ /* 0x040fec00000418a8 */
[C---:B------:R-:W-:Y:S01]  /*186f0*/  HMMA.16816.F32.BF16 R164, R52.reuse, R186, R164 ;  /* 0x000000ba34a4723c */ /* 0x040fe200000418a4 */
[----:B------:R-:W-:Y:S05]  /*18700*/  LDSM.16.M88.4 R184, [R229] ;  /* 0x00000000e5b8783b */ /* 0x000fea0000000200 */
[C---:B---3--:R-:W-:Y:S06]  /*18710*/  HMMA.16816.F32.BF16 R152, R52.reuse, R172, R152 ;  /* 0x000000ac3498723c */ /* 0x048fec0000041898 */
[C---:B------:R-:W-:Y:S01]  /*18720*/  HMMA.16816.F32.BF16 R148, R52.reuse, R174, R148 ;  /* 0x000000ae3494723c */ /* 0x040fe20000041894 */
[----:B------:R-:W3:Y:S05]  /*18730*/  LDSM.16.M88.4 R172, [R216] ;  /* 0x00000000d8ac783b */ /* 0x000eea0000000200 */
[C---:B------:R-:W-:Y:S06]  /*18740*/  HMMA.16816.F32.BF16 R28, R52.reuse, R8, R28 ;  /* 0x00000008341c723c */ /* 0x040fec000004181c */
[C---:B------:R-:W-:Y:S01]  /*18750*/  HMMA.16816.F32.BF16 R44, R52.reuse, R10, R44 ;  /* 0x0000000a342c723c */ /* 0x040fe2000004182c */
[----:B------:R-:W-:Y:S05]  /*18760*/  LDSM.16.M88.4 R8, [R227+0x5800] ;  /* 0x00580000e308783b */ /* 0x000fea0000000200 */
[C---:B------:R-:W-:Y:S06]  /*18770*/  HMMA.16816.F32.BF16 R144, R52.reuse, R36, R144 ;  /* 0x000000243490723c */ /* 0x040fec0000041890 */
[----:B------:R-:W-:Y:S01]  /*18780*/  HMMA.16816.F32.BF16 R140, R52, R38, R140 ;  /* 0x00000026348c723c */ /* 0x000fe2000004188c */
[----:B------:R-:W5:Y:S05]  /*18790*/  LDSM.16.M88.4 R36, [R227+0x6000] ;  /* 0x00600000e324783b */ /* 0x000f6a0000000200 */
        /* <DEDUP_REMOVED lines=11> */
[----:B------:R-:W1:Y:S05]  /*18850*/  LDSM.16.M88.4 R24, [R227+0x6800] ;  /* 0x00680000e318783b */ /* 0x000e6a0000000200 */
        /* <DEDUP_REMOVED lines=8> */
[C---:B-----5:R-:W-:Y:S06]  /*188e0*/  HMMA.16816.F32.BF16 R152, R4.reuse, R36, R152 ;  /* 0x000000240498723c */ /* 0x060fec0000041898 */
[----:B------:R-:W-:Y:S01]  /*188f0*/  HMMA.16816.F32.BF16 R148, R4, R38, R148 ;  /* 0x000000260494723c */ /* 0x000fe20000041894 */
[----:B------:R-:W3:Y:S05]  /*18900*/  LDSM.16.M88.4 R36, [R232+0x2000] ;  /* 0x00200000e824783b */ /* 0x000eea0000000200 */
[----:B------:R-:W-:Y:S01]  /*18910*/  HMMA.16816.F32.BF16 R16, R184, R172, R16 ;  /* 0x000000acb810723c */ /* 0x000fe20000041810 */
[----:B------:R-:W-:Y:S05]  /*18920*/  LDSM.16.M88.4 R172, [R216+0x2000] ;  /* 0x00200000d8ac783b */ /* 0x000fea0000000200 */
[C---:B------:R-:W-:Y:S06]  /*18930*/  HMMA.16816.F32.BF16 R160, R4.reuse, R8, R160 ;  /* 0x0000000804a0723c */ /* 0x040fec00000418a0 */
[----:B------:R-:W-:Y:S01]  /*18940*/  HMMA.16816.F32.BF16 R156, R4, R10, R156 ;  /* 0x0000000a049c723c */ /* 0x000fe2000004189c */
[----:B------:R-:W5:Y:S05]  /*18950*/  LDSM.16.M88.4 R8, [R227+0x7800] ;  /* 0x00780000e308783b */ /* 0x000f6a0000000200 */
[----:B-1----:R-:W-:Y:S06]  /*18960*/  HMMA.16816.F32.BF16 R12, R56, R34, R12 ;  /* 0x00000022380c723c */ /* 0x002fec000004180c */
[----:B------:R-:W-:Y:S06]  /*18970*/  HMMA.16816.F32.BF16 R28, R184, R192, R28 ;  /* 0x000000c0b81c723c */ /* 0x000fec000004181c */
[C---:B------:R-:W-:Y:S06]  /*18980*/  HMMA.16816.F32.BF16 R144, R4.reuse, R24, R144 ;  /* 0x000000180490723c */ /* 0x040fec0000041890 */
        /* <DEDUP_REMOVED lines=10> */
[C---:B-----5:R-:W-:Y:S06]  /*18a30*/  HMMA.16816.F32.BF16 R64, R4.reuse, R8, R64 ;  /* 0x000000080440723c */ /* 0x060fec0000041840 */
[----:B------:R-:W-:Y:S01]  /*18a40*/  HMMA.16816.F32.BF16 R60, R4, R10, R60 ;  /* 0x0000000a043c723c */ /* 0x000fe2000004183c */
[----:B------:R-:W-:Y:S04]  /*18a50*/  LDSM.16.M88.4 R8, [R229+0x2000] ;  /* 0x00200000e508783b */ /* 0x000fe80000000200 */
[----:B------:R-:W3:Y:S01]  /*18a60*/  LDSM.16.M88.4 R4, [R216+0x4000] ;  /* 0x00400000d804783b */ /* 0x000ee20000000200 */
[----:B------:R-:W-:Y:S03]  /*18a70*/  HMMA.16816.F32.BF16 R16, R36, R52, R16 ;  /* 0x000000342410723c */ /* 0x000fe60000041810 */
[----:B------:R-:W-:Y:S03]  /*18a80*/  LDSM.16.M88.4 R52, [R233+0x9000] ;  /* 0x00900000e934783b */ /* 0x000fe60000000200 */
[----:B------:R-:W-:Y:S01]  /*18a90*/  HMMA.16816.F32.BF16 R192, R184, R180, R168 ;  /* 0x000000b4b8c0723c */ /* 0x000fe200000418a8 */
[----:B------:R-:W5:Y:S05]  /*18aa0*/  LDSM.16.M88.4 R168, [R227+0x8800] ;  /* 0x00880000e3a8783b */ /* 0x000f6a0000000200 */
[----:B-1----:R-:W-:Y:S06]  /*18ab0*/  HMMA.16816.F32.BF16 R12, R24, R22, R12 ;  /* 0x00000016180c723c */ /* 0x002fec000004180c */
[----:B------:R-:W-:Y:S06]  /*18ac0*/  HMMA.16816.F32.BF16 R44, R56, R190, R44 ;  /* 0x000000be382c723c */ /* 0x000fec000004182c */
[----:B--2---:R-:W-:Y:S06]  /*18ad0*/  HMMA.16816.F32.BF16 R28, R36, R32, R28 ;  /* 0x00000020241c723c */ /* 0x004fec000004181c */
[----:B------:R-:W-:Y:S06]  /*18ae0*/  HMMA.16816.F32.BF16 R164, R184, R182, R164 ;  /* 0x000000b6b8a4723c */ /* 0x000fec00000418a4 */
[----:B------:R-:W-:Y:S01]  /*18af0*/  HMMA.16816.F32.BF16 R16, R24, R20, R16 ;  /* 0x000000141810723c */ /* 0x000fe20000041810 */
[----:B------:R-:W-:Y:S05]  /*18b00*/  LDSM.16.M88.4 R20, [R213] ;  /* 0x00000000d514783b */ /* 0x000fea0000000200 */
[C---:B------:R-:W-:Y:S06]  /*18b10*/  HMMA.16816.F32.BF16 R152, R184.reuse, R172, R152 ;  /* 0x000000acb898723c */ /* 0x040fec0000041898 */
[----:B------:R-:W-:Y:S01]  /*18b20*/  HMMA.16816.F32.BF16 R172, R184, R174, R148 ;  /* 0x000000aeb8ac723c */ /* 0x000fe20000041894 */
[----:B------:R-:W1:Y:S05]  /*18b30*/  LDSM.16.M88.4 R148, [R216+0x4800] ;  /* 0x00480000d894783b */ /* 0x000e6a0000000200 */
[----:B---3--:R-:W-:Y:S06]  /*18b40*/  HMMA.16816.F32.BF16 R12, R8, R6, R12 ;  /* 0x00000006080c723c */ /* 0x008fec000004180c */
[----:B------:R-:W-:Y:S01]  /*18b50*/  HMMA.16816.F32.BF16 R44, R36, R34, R44 ;  /* 0x00000022242c723c */ /* 0x000fe2000004182c */
[----:B------:R-:W-:Y:S05]  /*18b60*/  LDSM.16.M88.4 R32, [R216+0x5000] ;  /* 0x00500000d820783b */ /* 0x000fea0000000200 */
[----:B-----5:R-:W-:Y:S06]  /*18b70*/  HMMA.16816.F32.BF16 R28, R24, R168, R28 ;  /* 0x000000a8181c723c */ /* 0x020fec000004181c */
[C---:B------:R-:W-:Y:S06]  /*18b80*/  HMMA.16816.F32.BF16 R192, R56.reuse, R52, R192 ;  /* 0x0000003438c0723c */ /* 0x040fec00000418c0 */
[----:B------:R-:W-:Y:S01]  /*18b90*/  HMMA.16816.F32.BF16 R164, R56, R54, R164 ;  /* 0x0000003638a4723c */ /* 0x000fe200000418a4 */
[-C--:B----4-:R-:W-:Y:S01]  /*18ba0*/  FMUL.FTZ R12, R12, R3.reuse ;  /* 0x000000030c0c7220 */ /* 0x090fe20000410000 */
[-C--:B------:R-:W-:Y:S01]  /*18bb0*/  FMUL.FTZ R13, R13, R3.reuse ;  /* 0x000000030d0d7220 */ /* 0x080fe20000410000 */
[-C--:B------:R-:W-:Y:S01]  /*18bc0*/  FMUL.FTZ R14, R14, R3.reuse ;  /* 0x000000030e0e7220 */ /* 0x080fe20000410000 */
[----:B------:R-:W-:Y:S02]  /*18bd0*/  LDSM.16.M88.4 R52, [R227+0x9800] ;  /* 0x00980000e334783b */ /* 0x000fe40000000200 */
[----:B------:R-:W-:Y:S02]  /*18be0*/  HMMA.16816.F32.BF16 R16, R8, R4, R16 ;  /* 0x000000040810723c */ /* 0x000fe40000041810 */
[----:B------:R-:W-:Y:S04]  /*18bf0*/  LDSM.16.M88.4 R4, [R227+0x9000] ;  /* 0x00900000e304783b */ /* 0x000fe80000000200 */
[C---:B------:R-:W-:Y:S06]  /*18c00*/  HMMA.16816.F32.BF16 R160, R184.reuse, R176, R160 ;  /* 0x000000b0b8a0723c */ /* 0x040fec00000418a0 */
[----:B------:R-:W-:Y:S01]  /*18c10*/  HMMA.16816.F32.BF16 R156, R184, R178, R156 ;  /* 0x000000b2b89c723c */ /* 0x000fe2000004189c */
[----:B------:R-:W2:Y:S05]  /*18c20*/  LDSM.16.M88.4 R176, [R233+0x9800] ;  /* 0x00980000e9b0783b */ /* 0x000eaa0000000200 */
[----:B------:R-:W-:Y:S01]  /*18c30*/  HMMA.16816.F32.BF16 R44, R24, R170, R44 ;  /* 0x000000aa182c723c */ /* 0x000fe2000004182c */
[----:B------:R-:W-:Y:S05]  /*18c40*/  MUFU.TANH R170, R14 ;  /* 0x0000000e00aa7308 */ /* 0x000fea0000002400 */
[----:B-1----:R-:W-:Y:S01]  /*18c50*/  HMMA.16816.F32.BF16 R28, R8, R148, R28 ;  /* 0x00000094081c723c */ /* 0x002fe2000004181c */
[-C--:B------:R-:W-:Y:S01]  /*18c60*/  FMUL.FTZ R171, R15, R3.reuse ;  /* 0x000000030fab7220 */ /* 0x080fe20000410000 */
[-C--:B------:R-:W-:Y:S01]  /*18c70*/  FMUL.FTZ R16, R16, R3.reuse ;  /* 0x0000000310107220 */ /* 0x080fe20000410000 */
[----:B------:R-:W-:Y:S01]  /*18c80*/  MUFU.TANH R149, R12 ;  /* 0x0000000c00957308 */ /* 0x000fe20000002400 */
[-C--:B------:R-:W-:Y:S01]  /*18c90*/  FMUL.FTZ R17, R17, R3.reuse ;  /* 0x0000000311117220 */ /* 0x080fe20000410000 */
[-C--:B------:R-:W-:Y:S01]  /*18ca0*/  FMUL.FTZ R18, R18, R3.reuse ;  /* 0x0000000312127220 */ /* 0x080fe20000410000 */
[----:B------:R-:W-:Y:S01]  /*18cb0*/  HMMA.16816.F32.BF16 R192, R36, R20, R192 ;  /* 0x0000001424c0723c */ /* 0x000fe200000418c0 */
[----:B------:R-:W-:-:S04]  /*18cc0*/  FMUL.FTZ R169, R19, R3 ;  /* 0x0000000313a97220 */ /* 0x000fc80000410000 */
[----:B------:R1:W-:Y:S01]  /*18cd0*/  MUFU.TANH R148, R13 ;  /* 0x0000000d00947308 */ /* 0x0003e20000002400 */
[----:B------:R-:W-:Y:S01]  /*18ce0*/  HMMA.16816.F32.BF16 R164, R36, R22, R164 ;  /* 0x0000001624a4723c */ /* 0x000fe200000418a4 */
[----:B------:R-:W3:Y:S05]  /*18cf0*/  LDSM.16.M88.4 R20, [R216+0x2800] ;  /* 0x00280000d814783b */ /* 0x000eea0000000200 */
[----:B------:R-:W-:Y:S01]  /*18d00*/  HMMA.16816.F32.BF16 R44, R8, R150, R44 ;  /* 0x00000096082c723c */ /* 0x000fe2000004182c */
[----:B------:R-:W-:Y:S05]  /*18d10*/  MUFU.TANH R51, R16 ;  /* 0x0000001000337308 */ /* 0x000fea0000002400 */
[-C--:B------:R-:W-:Y:S01]  /*18d20*/  FMUL.FTZ R28, R28, R3.reuse ;  /* 0x000000031c1c7220 */ /* 0x080fe20000410000 */
[-C--:B------:R-:W-:Y:S01]  /*18d30*/  FMUL.FTZ R29, R29, R3.reuse ;  /* 0x000000031d1d7220 */ /* 0x080fe20000410000 */
[-C--:B------:R-:W-:Y:S01]  /*18d40*/  FMUL.FTZ R30, R30, R3.reuse ;  /* 0x000000031e1e7220 */ /* 0x080fe20000410000 */
[----:B------:R-:W4:Y:S01]  /*18d50*/  MUFU.TANH R168, R17 ;  /* 0x0000001100a87308 */ /* 0x000f220000002400 */
[----:B-1----:R-:W1:Y:S01]  /*18d60*/  LDSM.16.M88.4 R12, [R233+0xa000] ;  /* 0x00a00000e90c783b */ /* 0x002e620000000200 */
[----:B--2---:R-:W-:Y:S01]  /*18d70*/  HMMA.16816.F32.BF16 R160, R56, R176, R160 ;  /* 0x000000b038a0723c */ /* 0x004fe200000418a0 */
[----:B------:R-:W-:-:S05]  /*18d80*/  FMUL.FTZ R31, R31, R3 ;  /* 0x000000031f1f7220 */ /* 0x000fca0000410000 */
[----:B------:R2:W-:Y:S01]  /*18d90*/  MUFU.TANH R180, R18 ;  /* 0x0000001200b47308 */ /* 0x0005e20000002400 */
[C---:B------:R-:W-:Y:S06]  /*18da0*/  HMMA.16816.F32.BF16 R192, R24.reuse, R4, R192 ;  /* 0x0000000418c0723c */ /* 0x040fec00000418c0 */
[----:B------:R-:W-:Y:S01]  /*18db0*/  HMMA.16816.F32.BF16 R164, R24, R6, R164 ;  /* 0x0000000618a4723c */ /* 0x000fe200000418a4 */
[----:B------:R-:W-:Y:S01]  /*18dc0*/  LDSM.16.M88.4 R4, [R211] ;  /* 0x00000000d304783b */ /* 0x000fe20000000200 */
[----:B------:R-:W-:Y:S01]  /*18dd0*/  MUFU.TANH R150, R28 ;  /* 0x0000001c00967308 */ /* 0x000fe20000002400 */
[-C--:B------:R-:W-:Y:S01]  /*18de0*/  FMUL.FTZ R44, R44, R3.reuse ;  /* 0x000000032c2c7220 */ /* 0x080fe20000410000 */
[-C--:B------:R-:W-:Y:S01]  /*18df0*/  FMUL.FTZ R45, R45, R3.reuse ;  /* 0x000000032d2d7220 */ /* 0x080fe20000410000 */
[-C--:B------:R-:W-:Y:S01]  /*18e00*/  FMUL.FTZ R46, R46, R3.reuse ;  /* 0x000000032e2e7220 */ /* 0x080fe20000410000 */
[----:B------:R-:W-:Y:S01]  /*18e10*/  HMMA.16816.F32.BF16 R156, R56, R178, R156 ;  /* 0x000000b2389c723c */ /* 0x000fe2000004189c */
[-C--:B------:R-:W-:Y:S01]  /*18e20*/  FMUL.FTZ R47, R47, R3.reuse ;  /* 0x000000032f2f7220 */ /* 0x080fe20000410000 */
[----:B--2---:R-:W2:Y:S02]  /*18e30*/  LDSM.16.M88.4 R16, [R212] ;  /* 0x00000000d410783b */ /* 0x004ea40000000200 */
[----:B------:R-:W-:Y:S02]  /*18e40*/  MUFU.TANH R151, R29 ;  /* 0x0000001d00977308 */ /* 0x000fe40000002400 */
[----:B---3--:R-:W-:Y:S06]  /*18e50*/  HMMA.16816.F32.BF16 R144, R184, R20, R144 ;  /* 0x00000014b890723c */ /* 0x008fec0000041890 */
[C---:B------:R-:W-:Y:S01]  /*18e60*/  HMMA.16816.F32.BF16 R192, R8.reuse, R32, R192 ;  /* 0x0000002008c0723c */ /* 0x040fe200000418c0 */
[----:B------:R-:W-:Y:S05]  /*18e70*/  MUFU.TANH R177, R30 ;  /* 0x0000001e00b17308 */ /* 0x000fea0000002400 */
[----:B------:R-:W-:Y:S01]  /*18e80*/  HMMA.16816.F32.BF16 R164, R8, R34, R164 ;  /* 0x0000002208a4723c */ /* 0x000fe200000418a4 */
[----:B------:R-:W-:Y:S02]  /*18e90*/  LDSM.16.M88.4 R32, [R233+0xa800] ;  /* 0x00a80000e920783b */ /* 0x000fe40000000200 */
[----:B------:R3:W-:Y:S03]  /*18ea0*/  MUFU.TANH R176, R31 ;  /* 0x0000001f00b07308 */ /* 0x0007e60000002400 */
[C---:B-1----:R-:W-:Y:S05]  /*18eb0*/  HMMA.16816.F32.BF16 R152, R56.reuse, R12, R152 ;  /* 0x0000000c3898723c */ /* 0x042fea0000041898 */
[----:B------:R-:W1:Y:S01]  /*18ec0*/  MUFU.TANH R169, R169 ;  /* 0x000000a900a97308 */ /* 0x000e620000002400 */
[----:B------:R-:W-:Y:S01]  /*18ed0*/  HMMA.16816.F32.BF16 R172, R56, R14, R172 ;  /* 0x0000000e38ac723c */ /* 0x000fe200000418ac */
[----:B------:R-:W5:Y:S05]  /*18ee0*/  LDSM.16.M88.4 R12, [R227+0xa000] ;  /* 0x00a00000e30c783b */ /* 0x000f6a0000000200 */
[----:B------:R-:W-:Y:S01]  /*18ef0*/  HMMA.16816.F32.BF16 R140, R184, R22, R140 ;  /* 0x00000016b88c723c */ /* 0x000fe2000004188c */
[----:B------:R-:W-:Y:S01]  /*18f00*/  LDSM.16.M88.4 R20, [R216+0x6000] ;  /* 0x00600000d814783b */ /* 0x000fe20000000200 */
[----:B------:R-:W1:Y:S01]  /*18f10*/  MUFU.TANH R171, R171 ;  /* 0x000000ab00ab7308 */ /* 0x000e620000002400 */
[----:B------:R-:W-:-:S02]  /*18f20*/  FMUL.FTZ R179, R194, R3 ;  /* 0x00000003c2b37220 */ /* 0x000fc40000410000 */
[----:B---3--:R-:W3:Y:S01]  /*18f30*/  LDSM.16.M88.4 R28, [R216+0x5800] ;  /* 0x00580000d81c783b */ /* 0x008ee20000000200 */
[C---:B--2---:R-:W-:Y:S04]  /*18f40*/  HMMA.16816.F32.BF16 R160, R36.reuse, R16, R160 ;  /* 0x0000001024a0723c */ /* 0x044fe800000418a0 */
[----:B------:R-:W2:Y:S02]  /*18f50*/  MUFU.TANH R44, R44 ;  /* 0x0000002c002c7308 */ /* 0x000ea40000002400 */
[C---:B------:R-:W-:Y:S01]  /*18f60*/  HMMA.16816.F32.BF16 R156, R36.reuse, R18, R156 ;  /* 0x00000012249c723c */ /* 0x040fe2000004189c */
[----:B------:R-:W-:Y:S05]  /*18f70*/  LDSM.16.M88.4 R16, [R216+0x3000] ;  /* 0x00300000d810783b */ /* 0x000fea0000000200 */
[----:B------:R-:W-:Y:S01]  /*18f80*/  MUFU.TANH R45, R45 ;  /* 0x0000002d002d7308 */ /* 0x000fe20000002400 */
[C---:B------:R-:W-:Y:S06]  /*18f90*/  HMMA.16816.F32.BF16 R152, R36.reuse, R4, R152 ;  /* 0x000000042498723c */ /* 0x040fec0000041898 */
[----:B------:R-:W-:Y:S01]  /*18fa0*/  HMMA.16816.F32.BF16 R172, R36, R6, R172 ;  /* 0x0000000624ac723c */ /* 0x000fe200000418ac */
[----:B------:R-:W4:Y:S01]  /*18fb0*/  LDSM.16.M88.4 R4, [R210] ;  /* 0x00000000d204783b */ /* 0x000f220000000200 */
[----:B------:R-:W2:Y:S04]  /*18fc0*/  MUFU.TANH R46, R46 ;  /* 0x0000002e002e7308 */ /* 0x000ea80000002400 */
[C---:B------:R-:W-:Y:S04]  /*18fd0*/  HMMA.16816.F32.BF16 R160, R24.reuse, R52, R160 ;  /* 0x0000003418a0723c */ /* 0x040fe800000418a0 */
[----:B------:R-:W2:Y:S02]  /*18fe0*/  MUFU.TANH R47, R47 ;  /* 0x0000002f002f7308 */ /* 0x000ea40000002400 */
[----:B------:R-:W-:Y:S01]  /*18ff0*/  HMMA.16816.F32.BF16 R156, R24, R54, R156 ;  /* 0x00000036189c723c */ /* 0x000fe2000004189c */
[-C--:B------:R-:W-:Y:S01]  /*19000*/  FMUL.FTZ R52, R192, R3.reuse ;  /* 0x00000003c0347220 */ /* 0x080fe20000410000 */
[----:B------:R-:W-:-:S04]  /*19010*/  FMUL.FTZ R53, R193, R3 ;  /* 0x00000003c1357220 */ /* 0x000fc80000410000 */
[----:B-----5:R-:W-:Y:S01]  /*19020*/  HMMA.16816.F32.BF16 R152, R24, R12, R152 ;  /* 0x0000000c1898723c */ /* 0x020fe20000041898 */
[----:B------:R-:W5:Y:S01]  /*19030*/  MUFU.TANH R52, R52 ;  /* 0x0000003400347308 */ /* 0x000f620000002400 */
[-C--:B------:R-:W-:Y:S01]  /*19040*/  FMUL.FTZ R55, R164, R3.reuse ;  /* 0x00000003a4377220 */ /* 0x080fe20000410000 */
[-C--:B------:R-:W-:Y:S01]  /*19050*/  FMUL.FTZ R164, R165, R3.reuse ;  /* 0x00000003a5a47220 */ /* 0x080fe20000410000 */
[-C--:B------:R-:W-:Y:S01]  /*19060*/  FMUL.FTZ R165, R166, R3.reuse ;  /* 0x00000003a6a57220 */ /* 0x080fe20000410000 */
[-C--:B------:R-:W-:Y:S01]  /*19070*/  FMUL.FTZ R166, R167, R3.reuse ;  /* 0x00000003a7a67220 */ /* 0x080fe20000410000 */
[----:B------:R-:W-:Y:S01]  /*19080*/  HMMA.16816.F32.BF16 R144, R56, R32, R144 ;  /* 0x000000203890723c */ /* 0x000fe20000041890 */
[-C--:B------:R-:W-:Y:S02]  /*19090*/  FMUL.FTZ R54, R195, R3.reuse ;  /* 0x00000003c3367220 */ /* 0x080fe40000410000 */
[----:B------:R-:W-:Y:S03]  /*190a0*/  MUFU.TANH R53, R53 ;  /* 0x0000003500357308 */ /* 0x000fe60000002400 */
[C---:B---3--:R-:W-:Y:S05]  /*190b0*/  HMMA.16816.F32.BF16 R160, R8.reuse, R28, R160 ;  /* 0x0000001c08a0723c */ /* 0x048fea00000418a0 */
[----:B------:R-:W3:Y:S01]  /*190c0*/  MUFU.TANH R179, R179 ;  /* 0x000000b300b37308 */ /* 0x000ee20000002400 */
[----:B------:R-:W-:Y:S01]  /*190d0*/  HMMA.16816.F32.BF16 R156, R8, R30, R156 ;  /* 0x0000001e089c723c */ /* 0x000fe2000004189c */
[----:B------:R-:W1:Y:S05]  /*190e0*/  LDSM.16.M88.4 R28, [R227+0xa800] ;  /* 0x00a80000e31c783b */ /* 0x000e6a0000000200 */
[----:B------:R-:W-:Y:S01]  /*190f0*/  HMMA.16816.F32.BF16 R140, R56, R34, R140 ;  /* 0x00000022388c723c */ /* 0x000fe2000004188c */
[----:B------:R-:W2:Y:S01]  /*19100*/  LDSM.16.M88.4 R32, [R233+0xb000] ;  /* 0x00b00000e920783b */ /* 0x000ea20000000200 */
[----:B------:R-:W-:Y:S04]  /*19110*/  MUFU.TANH R164, R164 ;  /* 0x000000a400a47308 */ /* 0x000fe80000002400 */
[----:B------:R-:W-:Y:S01]  /*19120*/  HMMA.16816.F32.BF16 R172, R24, R14, R172 ;  /* 0x0000000e18ac723c */ /* 0x000fe200000418ac */
[----:B------:R-:W5:Y:S03]  /*19130*/  LDSM.16.M88.4 R12, [R216+0x3800] ;  /* 0x00380000d80c783b */ /* 0x000f660000000200 */
[----:B------:R-:W3:Y:S02]  /*19140*/  MUFU.TANH R165, R165 ;  /* 0x000000a500a57308 */ /* 0x000ee40000002400 */
[----:B------:R-:W-:Y:S01]  /*19150*/  HMMA.16816.F32.BF16 R152, R8, R20, R152 ;  /* 0x000000140898723c */ /* 0x000fe20000041898 */
[----:B------:R-:W3:Y:S01]  /*19160*/  S2R R20, SR_TID.X ;  /* 0x0000000000147919 */ /* 0x000ee20000002100 */
[-C--:B------:R-:W-:Y:S01]  /*19170*/  FMUL.FTZ R161, R161, R3.reuse ;  /* 0x00000003a1a17220 */ /* 0x080fe20000410000 */
[-C--:B------:R-:W-:Y:S01]  /*19180*/  FMUL.FTZ R162, R162, R3.reuse ;  /* 0x00000003a2a27220 */ /* 0x080fe20000410000 */
[-C--:B------:R-:W-:Y:S01]  /*19190*/  FMUL.FTZ R160, R160, R3.reuse ;  /* 0x00000003a0a07220 */ /* 0x080fe20000410000 */
[-C--:B------:R-:W-:Y:S01]  /*191a0*/  FMUL.FTZ R163, R163, R3.reuse ;  /* 0x00000003a3a37220 */ /* 0x080fe20000410000 */
[----:B----4-:R-:W-:Y:S01]  /*191b0*/  HMMA.16816.F32.BF16 R144, R36, R4, R144 ;  /* 0x000000042490723c */ /* 0x010fe20000041890 */
[-C--:B------:R-:W-:Y:S01]  /*191c0*/  FMUL.FTZ R156, R156, R3.reuse ;  /* 0x000000039c9c7220 */ /* 0x080fe20000410000 */
[----:B------:R-:W-:Y:S01]  /*191d0*/  MUFU.TANH R166, R166 ;  /* 0x000000a600a67308 */ /* 0x000fe20000002400 */
[-C--:B------:R-:W-:Y:S01]  /*191e0*/  FMUL.FTZ R157, R157, R3.reuse ;  /* 0x000000039d9d7220 */ /* 0x080fe20000410000 */
[-C--:B------:R-:W-:Y:S01]  /*191f0*/  FMUL.FTZ R159, R159, R3.reuse ;  /* 0x000000039f9f7220 */ /* 0x080fe20000410000 */
[-C--:B------:R-:W-:Y:S01]  /*19200*/  FMUL.FTZ R158, R158, R3.reuse ;  /* 0x000000039e9e7220 */ /* 0x080fe20000410000 */
[----:B------:R-:W-:Y:S04]  /*19210*/  HMMA.16816.F32.BF16 R136, R184, R16, R136 ;  /* 0x00000010b888723c */ /* 0x000fe80000041888 */
[----:B------:R-:W4:Y:S02]  /*19220*/  MUFU.TANH R55, R55 ;  /* 0x0000003700377308 */ /* 0x000f240000002400 */
[----:B------:R-:W-:Y:S01]  /*19230*/  HMMA.16816.F32.BF16 R140, R36, R6, R140 ;  /* 0x00000006248c723c */ /* 0x000fe2000004188c */
[----:B------:R-:W4:Y:S05]  /*19240*/  LDSM.16.M88.4 R4, [R216+0x6800] ;  /* 0x00680000d804783b */ /* 0x000f2a0000000200 */
[----:B------:R-:W-:Y:S01]  /*19250*/  HMMA.16816.F32.BF16 R132, R184, R18, R132 ;  /* 0x00000012b884723c */ /* 0x000fe20000041884 */
[----:B------:R-:W4:Y:S01]  /*19260*/  LDSM.16.M88.4 R16, [R209] ;  /* 0x00000000d110783b */ /* 0x000f220000000200 */
[----:B------:R-:W-:Y:S01]  /*19270*/  MUFU.TANH R54, R54 ;  /* 0x0000003600367308 */ /* 0x000fe20000002400 */
[-C--:B------:R-:W-:Y:S01]  /*19280*/  FMUL.FTZ R155, R155, R3.reuse ;  /* 0x000000039b9b7220 */ /* 0x080fe20000410000 */
[-C--:B------:R-:W-:Y:S01]  /*19290*/  FMUL.FTZ R152, R152, R3.reuse ;  /* 0x0000000398987220 */ /* 0x080fe20000410000 */
[-C--:B------:R-:W-:Y:S01]  /*192a0*/  FMUL.FTZ R153, R153, R3.reuse ;  /* 0x0000000399997220 */ /* 0x080fe20000410000 */
[----:B-1----:R-:W-:Y:S01]  /*192b0*/  HMMA.16816.F32.BF16 R144, R24, R28, R144 ;  /* 0x0000001c1890723c */ /* 0x002fe20000041890 */
[----:B------:R-:W-:Y:S01]  /*192c0*/  FMUL.FTZ R154, R154, R3 ;  /* 0x000000039a9a7220 */ /* 0x000fe20000410000 */
[----:B---3--:R-:W-:-:S02]  /*192d0*/  IMAD.SHL.U32 R20, R20, 0x2, RZ ;  /* 0x0000000214147824 */ /* 0x008fc400078e00ff */
[----:B------:R-:W-:Y:S02]  /*192e0*/  MUFU.TANH R167, R163 ;  /* 0x000000a300a77308 */ /* 0x000fe40000002400 */
[----:B--2---:R-:W-:Y:S01]  /*192f0*/  HMMA.16816.F32.BF16 R136, R56, R32, R136 ;  /* 0x000000203888723c */ /* 0x004fe20000041888 */
[----:B------:R-:W-:-:S05]  /*19300*/  LOP3.LUT R20, R20, 0x6, RZ, 0xc0, !PT ;  /* 0x0000000614147812 */ /* 0x000fca00078ec0ff */
[C---:B-----5:R-:W-:Y:S01]  /*19310*/  HMMA.16816.F32.BF16 R64, R184.reuse, R12, R64 ;  /* 0x0000000cb840723c */ /* 0x060fe20000041840 */
[----:B------:R-:W-:Y:S05]  /*19320*/  MUFU.TANH R156, R156 ;  /* 0x0000009c009c7308 */ /* 0x000fea0000002400 */
[----:B------:R-:W-:Y:S01]  /*19330*/  HMMA.16816.F32.BF16 R60, R184, R14, R60 ;  /* 0x0000000eb83c723c */ /* 0x000fe2000004183c */
[----:B------:R-:W1:Y:S02]  /*19340*/  LDSM.16.M88.4 R12, [R227+0xb000] ;  /* 0x00b00000e30c783b */ /* 0x000e640000000200 */
[----:B------:R-:W2:Y:S03]  /*19350*/  MUFU.TANH R161, R161 ;  /* 0x000000a100a17308 */ /* 0x000ea60000002400 */
[----:B------:R-:W-:Y:S01]  /*19360*/  HMMA.16816.F32.BF16 R172, R8, R22, R172 ;  /* 0x0000001608ac723c */ /* 0x000fe200000418ac */
[----:B------:R-:W-:-:S02]  /*19370*/  IMAD R185, R249, 0x80, R20 ;  /* 0x00000080f9b97824 */ /* 0x000fc400078e0214 */
[----:B------:R-:W3:Y:S02]  /*19380*/  LDSM.16.M88.4 R20, [R233+0xb800] ;  /* 0x00b80000e914783b */ /* 0x000ee40000000200 */
[----:B------:R-:W5:Y:S01]  /*19390*/  MUFU.TANH R162, R162 ;  /* 0x000000a200a27308 */ /* 0x000f620000002400 */
[----:B------:R-:W-:Y:S01]  /*193a0*/  HMMA.16816.F32.BF16 R140, R24, R30, R140 ;  /* 0x0000001e188c723c */ /* 0x000fe2000004188c */
[----:B------:R-:W2:Y:S05]  /*193b0*/  LDSM.16.M88.4 R28, [R216+0x7000] ;  /* 0x00700000d81c783b */ /* 0x000eaa0000000200 */
[----:B----4-:R-:W-:Y:S01]  /*193c0*/  HMMA.16816.F32.BF16 R144, R8, R4, R144 ;  /* 0x000000040890723c */ /* 0x010fe20000041890 */
[----:B------:R-:W-:Y:S05]  /*193d0*/  MUFU.TANH R160, R160 ;  /* 0x000000a000a07308 */ /* 0x000fea0000002400 */
[----:B------:R-:W-:Y:S01]  /*193e0*/  HMMA.16816.F32.BF16 R136, R36, R16, R136 ;  /* 0x000000102488723c */ /* 0x000fe20000041888 */
[----:B------:R-:W-:-:S02]  /*193f0*/  VIADD R4, R185, 0x1 ;  /* 0x00000001b9047836 */ /* 0x000fc40000000000 */
[C---:B------:R-:W-:Y:S01]  /*19400*/  VIADD R5, R185.reuse, 0x8 ;  /* 0x00000008b9057836 */ /* 0x040fe20000000000 */
[----:B------:R-:W4:Y:S02]  /*19410*/  MUFU.TANH R157, R157 ;  /* 0x0000009d009d7308 */ /* 0x000f240000002400 */
[CC--:B------:R-:W-:Y:S01]  /*19420*/  ISETP.GE.AND P2, PT, R4.reuse, R41.reuse, PT ;  /* 0x000000290400720c */ /* 0x0c0fe20003f46270 */
[----:B------:R-:W-:Y:S01]  /*19430*/  HMMA.16816.F32.BF16 R132, R56, R34, R132 ;  /* 0x000000223884723c */ /* 0x000fe20000041884 */
[-C--:B------:R-:W-:Y:S01]  /*19440*/  ISETP.GE.AND P3, PT, R4, R40.reuse, PT ;  /* 0x000000280400720c */ /* 0x080fe20003f66270 */
[C---:B------:R-:W-:Y:S01]  /*19450*/  VIADD R4, R185.reuse, 0x9 ;  /* 0x00000009b9047836 */ /* 0x040fe20000000000 */
[----:B------:R-:W-:Y:S01]  /*19460*/  FSEL R184, R168, -INF , !P2 ;  /* 0xff800000a8b87808 */ /* 0x000fe20005000000 */
[----:B------:R-:W-:Y:S01]  /*19470*/  VIADD R16, R185, 0x11 ;  /* 0x00000011b9107836 */ /* 0x000fe20000000000 */
[-C--:B------:R-:W-:Y:S01]  /*19480*/  ISETP.GE.AND P5, PT, R5, R41.reuse, PT ;  /* 0x000000290500720c */ /* 0x080fe20003fa6270 */
[----:B------:R-:W-:Y:S01]  /*19490*/  HMMA.16816.F32.BF16 R140, R8, R6, R140 ;  /* 0x00000006088c723c */ /* 0x000fe2000004188c */
[C---:B------:R-:W-:Y:S01]  /*194a0*/  ISETP.GE.AND P4, PT, R4.reuse, R41, PT ;  /* 0x000000290400720c */ /* 0x040fe20003f86270 */
[----:B------:R-:W4:Y:S01]  /*194b0*/  MUFU.TANH R159, R159 ;  /* 0x0000009f009f7308 */ /* 0x000f220000002400 */
[-C--:B------:R-:W-:Y:S01]  /*194c0*/  ISETP.GE.AND P2, PT, R4, R40.reuse, PT ;  /* 0x000000280400720c */ /* 0x080fe20003f46270 */
[----:B------:R-:W-:Y:S01]  /*194d0*/  VIADD R4, R185, 0x10 ;  /* 0x00000010b9047836 */ /* 0x000fe20000000000 */
[----:B------:R-:W-:Y:S01]  /*194e0*/  FSEL R187, R169, -INF , !P3 ;  /* 0xff800000a9bb7808 */ /* 0x000fe20005800000 */
[-C--:B------:R-:W-:Y:S01]  /*194f0*/  FMUL.FTZ R172, R172, R3.reuse ;  /* 0x00000003acac7220 */ /* 0x080fe20000410000 */
[----:B------:R-:W-:Y:S01]  /*19500*/  FSEL R186, R149, -INF , !P5 ;  /* 0xff80000095ba7808 */ /* 0x000fe20006800000 */
[----:B------:R-:W-:Y:S01]  /*19510*/  FMUL.FTZ R50, R173, R3 ;  /* 0x00000003ad327220 */ /* 0x000fe20000410000 */
[-C--:B------:R-:W-:Y:S01]  /*19520*/  ISETP.GE.AND P6, PT, R5, R40.reuse, PT ;  /* 0x000000280500720c */ /* 0x080fe20003fc6270 */
[----:B------:R-:W-:Y:S01]  /*19530*/  MUFU.TANH R158, R158 ;  /* 0x0000009e009e7308 */ /* 0x000fe20000002400 */
[C---:B------:R-:W-:Y:S01]  /*19540*/  ISETP.GE.AND P3, PT, R4.reuse, R41, PT ;  /* 0x000000290400720c */ /* 0x040fe20003f66270 */
[----:B-1----:R-:W-:Y:S01]  /*19550*/  HMMA.16816.F32.BF16 R136, R24, R12, R136 ;  /* 0x0000000c1888723c */ /* 0x002fe20000041888 */
[-C--:B------:R-:W-:Y:S01]  /*19560*/  ISETP.GE.AND P5, PT, R4, R40.reuse, PT ;  /* 0x000000280400720c */ /* 0x080fe20003fa6270 */
[-C--:B------:R-:W-:Y:S01]  /*19570*/  FMUL.FTZ R168, R175, R3.reuse ;  /* 0x00000003afa87220 */ /* 0x080fe20000410000 */
[----:B------:R-:W1:Y:S01]  /*19580*/  LDSM.16.M88.4 R4, [R208] ;  /* 0x00000000d004783b */ /* 0x000e620000000200 */
[----:B------:R-:W-:Y:S01]  /*19590*/  FSEL R191, R170, -INF , !P6 ;  /* 0xff800000aabf7808 */ /* 0x000fe20007000000 */
[----:B------:R-:W-:Y:S01]  /*195a0*/  FMUL.FTZ R144, R144, R3 ;  /* 0x0000000390907220 */ /* 0x000fe20000410000 */
[----:B------:R-:W-:Y:S01]  /*195b0*/  FSEL R189, R148, -INF , !P4 ;  /* 0xff80000094bd7808 */ /* 0x000fe20006000000 */
[C---:B---3--:R-:W-:Y:S01]  /*195c0*/  HMMA.16816.F32.BF16 R64, R56.reuse, R20, R64 ;  /* 0x000000143840723c */ /* 0x048fe20000041840 */
[C---:B------:R-:W-:Y:S01]  /*195d0*/  ISETP.GE.AND P6, PT, R16.reuse, R41, PT ;  /* 0x000000291000720c */ /* 0x040fe20003fc6270 */
[C---:B------:R-:W-:Y:S01]  /*195e0*/  VIADD R12, R185.reuse, 0x19 ;  /* 0x00000019b90c7836 */ /* 0x040fe20000000000 */
[-C--:B------:R-:W-:Y:S01]  /*195f0*/  ISETP.GE.AND P4, PT, R16, R40.reuse, PT ;  /* 0x000000281000720c */ /* 0x080fe20003f86270 */
[----:B------:R-:W-:Y:S01]  /*19600*/  VIADD R16, R185, 0x18 ;  /* 0x00000018b9107836 */ /* 0x000fe20000000000 */
[----:B------:R-:W-:Y:S01]  /*19610*/  FSEL R181, R177, -INF , !P5 ;  /* 0xff800000b1b57808 */ /* 0x000fe20006800000 */
[----:B------:R-:W-:Y:S01]  /*19620*/  HMMA.16816.F32.BF16 R60, R56, R22, R60 ;  /* 0x00000016383c723c */ /* 0x000fe2000004183c */
[----:B------:R-:W-:Y:S01]  /*19630*/  FSEL R193, R171, -INF , !P2 ;  /* 0xff800000abc17808 */ /* 0x000fe20005000000 */
[-C--:B------:R-:W-:Y:S01]  /*19640*/  FMUL.FTZ R140, R140, R3.reuse ;  /* 0x000000038c8c7220 */ /* 0x080fe20000410000 */
[----:B------:R-:W-:Y:S01]  /*19650*/  FSEL R178, R150, -INF , !P3 ;  /* 0xff80000096b27808 */ /* 0x000fe20005800000 */
[----:B------:R-:W-:Y:S01]  /*19660*/  FMUL.FTZ R143, R143, R3 ;  /* 0x000000038f8f7220 */ /* 0x000fe20000410000 */
[----:B------:R-:W-:Y:S01]  /*19670*/  FSEL R177, R151, -INF , !P6 ;  /* 0xff80000097b17808 */ /* 0x000fe20007000000 */
[----:B------:R-:W-:Y:S01]  /*19680*/  HMMA.16816.F32.BF16 R132, R36, R18, R132 ;  /* 0x000000122484723c */ /* 0x000fe20000041884 */
[C---:B------:R-:W-:Y:S01]  /*19690*/  ISETP.GE.AND P2, PT, R16.reuse, R41, PT ;  /* 0x000000291000720c */ /* 0x040fe20003f46270 */
[----:B------:R-:W-:Y:S01]  /*196a0*/  VIADD R23, R185, 0x31 ;  /* 0x00000031b9177836 */ /* 0x000fe20000000000 */
[-C--:B------:R-:W-:Y:S01]  /*196b0*/  ISETP.GE.AND P3, PT, R16, R40.reuse, PT ;  /* 0x000000281000720c */ /* 0x080fe20003f66270 */
[----:B------:R-:W-:Y:S01]  /*196c0*/  FMUL.FTZ R141, R141, R3 ;  /* 0x000000038d8d7220 */ /* 0x000fe20000410000 */
[CC--:B------:R-:W-:Y:S01]  /*196d0*/  ISETP.GE.AND P5, PT, R12.reuse, R41.reuse, PT ;  /* 0x000000290c00720c */ /* 0x0c0fe20003fa6270 */
[----:B------:R-:W3:Y:S01]  /*196e0*/  LDSM.16.M88.4 R16, [R227+0xb800] ;  /* 0x00b80000e310783b */ /* 0x000ee20000000200 */
[-C--:B------:R-:W-:Y:S01]  /*196f0*/  ISETP.GE.AND P6, PT, R12, R40.reuse, PT ;  /* 0x000000280c00720c */ /* 0x080fe20003fc6270 */
[C---:B------:R-:W-:Y:S01]  /*19700*/  VIADD R12, R185.reuse, 0x20 ;  /* 0x00000020b90c7836 */ /* 0x040fe20000000000 */
[----:B------:R-:W-:Y:S01]  /*19710*/  FSEL R176, R176, -INF , !P4 ;  /* 0xff800000b0b07808 */ /* 0x000fe20006000000 */
[----:B--2---:R-:W-:Y:S01]  /*19720*/  HMMA.16816.F32.BF16 R136, R8, R28, R136 ;  /* 0x0000001c0888723c */ /* 0x004fe20000041888 */
[----:B------:R-:W-:Y:S01]  /*19730*/  FSEL R21, R44, -INF , !P2 ;  /* 0xff8000002c157808 */ /* 0x000fe20005000000 */
[----:B------:R-:W-:Y:S01]  /*19740*/  MUFU.TANH R190, R155 ;  /* 0x0000009b00be7308 */ /* 0x000fe20000002400 */
[----:B------:R-:W-:Y:S01]  /*19750*/  ISETP.GE.AND P4, PT, R12, R41, PT ;  /* 0x000000290c00720c */ /* 0x000fe20003f86270 */
[-C--:B------:R-:W-:Y:S01]  /*19760*/  FMUL.FTZ R174, R174, R3.reuse ;  /* 0x00000003aeae7220 */ /* 0x080fe20000410000 */
[-C--:B------:R-:W-:Y:S01]  /*19770*/  ISETP.GE.AND P2, PT, R12, R40.reuse, PT ;  /* 0x000000280c00720c */ /* 0x080fe20003f46270 */
[----:B------:R-:W-:Y:S01]  /*19780*/  VIADD R12, R185, 0x21 ;  /* 0x00000021b90c7836 */ /* 0x000fe20000000000 */
[----:B------:R-:W-:Y:S01]  /*19790*/  FSEL R29, R46, -INF , !P3 ;  /* 0xff8000002e1d7808 */ /* 0x000fe20005800000 */
[----:B------:R-:W-:Y:S01]  /*197a0*/  FMUL.FTZ R145, R145, R3 ;  /* 0x0000000391917220 */ /* 0x000fe20000410000 */
[----:B------:R-:W-:Y:S01]  /*197b0*/  FSEL R20, R45, -INF , !P5 ;  /* 0xff8000002d147808 */ /* 0x000fe20006800000 */
[----:B------:R2:W-:Y:S01]  /*197c0*/  MUFU.TANH R44, R140 ;  /* 0x0000008c002c7308 */ /* 0x0005e20000002400 */
[C---:B------:R-:W-:Y:S01]  /*197d0*/  ISETP.GE.AND P3, PT, R12.reuse, R41, PT ;  /* 0x000000290c00720c */ /* 0x040fe20003f66270 */
[C---:B------:R-:W-:Y:S01]  /*197e0*/  VIADD R45, R185.reuse, 0x30 ;  /* 0x00000030b92d7836 */ /* 0x040fe20000000000 */
[-C--:B------:R-:W-:Y:S01]  /*197f0*/  ISETP.GE.AND P5, PT, R12, R40.reuse, PT ;  /* 0x000000280c00720c */ /* 0x080fe20003fa6270 */
[----:B------:R-:W-:Y:S01]  /*19800*/  VIADD R12, R185, 0x28 ;  /* 0x00000028b90c7836 */ /* 0x000fe20000000000 */
[C---:B-1----:R-:W-:Y:S01]  /*19810*/  HMMA.16816.F32.BF16 R64, R36.reuse, R4, R64 ;  /* 0x000000042440723c */ /* 0x042fe20000041840 */
[----:B------:R-:W-:Y:S01]  /*19820*/  FSEL R28, R47, -INF , !P6 ;  /* 0xff8000002f1c7808 */ /* 0x000fe20007000000 */
[----:B------:R-:W-:Y:S01]  /*19830*/  FMUL.FTZ R147, R147, R3 ;  /* 0x0000000393937220 */ /* 0x000fe20000410000 */
[----:B------:R-:W-:Y:S01]  /*19840*/  FSEL R33, R52, -INF , !P4 ;  /* 0xff80000034217808 */ /* 0x000fe20006000000 */
[----:B------:R-:W1:Y:S01]  /*19850*/  MUFU.TANH R192, R172 ;  /* 0x000000ac00c07308 */ /* 0x000e620000002400 */
[C---:B------:R-:W-:Y:S01]  /*19860*/  ISETP.GE.AND P6, PT, R12.reuse, R41, PT ;  /* 0x000000290c00720c */ /* 0x040fe20003fc6270 */
[----:B------:R-:W-:Y:S01]  /*19870*/  HMMA.16816.F32.BF16 R60, R36, R6, R60 ;  /* 0x00000006243c723c */ /* 0x000fe2000004183c */
[-C--:B------:R-:W-:Y:S01]  /*19880*/  ISETP.GE.AND P4, PT, R12, R40.reuse, PT ;  /* 0x000000280c00720c */ /* 0x080fe20003f86270 */
[----:B------:R-:W-:Y:S01]  /*19890*/  VIADD R12, R185, 0x29 ;  /* 0x00000029b90c7836 */ /* 0x000fe20000000000 */
[----:B------:R-:W-:Y:S01]  /*198a0*/  FSEL R35, R179, -INF , !P2 ;  /* 0xff800000b3237808 */ /* 0x000fe20005000000 */
[----:B------:R-:W-:Y:S01]  /*198b0*/  FMUL.FTZ R5, R142, R3 ;  /* 0x000000038e057220 */ /* 0x000fe20000410000 */
[----:B------:R-:W-:Y:S01]  /*198c0*/  FSEL R32, R53, -INF , !P3 ;  /* 0xff80000035207808 */ /* 0x000fe20005800000 */
[C---:B------:R-:W-:Y:S01]  /*198d0*/  HMMA.16816.F32.BF16 R132, R24.reuse, R14, R132 ;  /* 0x0000000e1884723c */ /* 0x040fe20000041884 */
[C---:B------:R-:W-:Y:S01]  /*198e0*/  ISETP.GE.AND P2, PT, R12.reuse, R41, PT ;  /* 0x000000290c00720c */ /* 0x040fe20003f46270 */
[----:B------:R5:W-:Y:S01]  /*198f0*/  MUFU.TANH R22, R143 ;  /* 0x0000008f00167308 */ /* 0x000be20000002400 */
[-C--:B------:R-:W-:Y:S01]  /*19900*/  ISETP.GE.AND P3, PT, R12, R40.reuse, PT ;  /* 0x000000280c00720c */ /* 0x080fe20003f66270 */
[----:B------:R-:W-:Y:S01]  /*19910*/  VIADD R7, R185, 0x40 ;  /* 0x00000040b9077836 */ /* 0x000fe20000000000 */
[----:B------:R-:W4:Y:S01]  /*19920*/  LDSM.16.M88.4 R12, [R216+0x7800] ;  /* 0x00780000d80c783b */ /* 0x000f220000000200 */
[----:B--2---:R-:W-:Y:S01]  /*19930*/  FSEL R140, R165, -INF , !P4 ;  /* 0xff800000a58c7808 */ /* 0x004fe20006000000 */
[----:B------:R-:W-:Y:S01]  /*19940*/  FMUL.FTZ R146, R146, R3 ;  /* 0x0000000392927220 */ /* 0x000fe20000410000 */
[----:B------:R-:W-:Y:S01]  /*19950*/  FSEL R142, R164, -INF , !P2 ;  /* 0xff800000a48e7808 */ /* 0x000fe20005000000 */
[----:B------:R-:W-:Y:S01]  /*19960*/  VIADD R6, R185, 0x41 ;  /* 0x00000041b9067836 */ /* 0x000fe20000000000 */
[C---:B------:R-:W-:Y:S01]  /*19970*/  ISETP.GE.AND P4, PT, R23.reuse, R41, PT ;  /* 0x000000291700720c */ /* 0x040fe20003f86270 */
[----:B------:R2:W1:Y:S01]  /*19980*/  MUFU.TANH R182, R152 ;  /* 0x0000009800b67308 */ /* 0x0004620000002400 */
[C---:B---3--:R-:W-:Y:S01]  /*19990*/  HMMA.16816.F32.BF16 R64, R24.reuse, R16, R64 ;  /* 0x000000101840723c */ /* 0x048fe20000041840 */
[-C--:B------:R-:W-:Y:S01]  /*199a0*/  ISETP.GE.AND P2, PT, R23, R40.reuse, PT ;  /* 0x000000281700720c */ /* 0x080fe20003f46270 */
[----:B------:R-:W-:Y:S01]  /*199b0*/  VIADD R23, R185, 0x38 ;  /* 0x00000038b9177836 */ /* 0x000fe20000000000 */
[----:B------:R-:W-:Y:S01]  /*199c0*/  FSEL R34, R55, -INF , !P6 ;  /* 0xff80000037227808 */ /* 0x000fe20007000000 */
[----:B------:R-:W-:Y:S01]  /*199d0*/  FMUL.FTZ R136, R136, R3 ;  /* 0x0000000388887220 */ /* 0x000fe20000410000 */
[----:B------:R-:W-:Y:S01]  /*199e0*/  ISETP.GE.AND P6, PT, R45, R40, PT ;  /* 0x000000282d00720c */ /* 0x000fe20003fc6270 */
[----:B------:R-:W-:Y:S01]  /*199f0*/  HMMA.16816.F32.BF16 R60, R24, R18, R60 ;  /* 0x00000012183c723c */ /* 0x000fe2000004183c */
[----:B------:R3:W-:Y:S01]  /*19a00*/  MUFU.TANH R183, R153 ;  /* 0x0000009900b77308 */ /* 0x0007e20000002400 */
[----:B-----5:R-:W-:Y:S01]  /*19a10*/  FSEL R143, R166, -INF , !P3 ;  /* 0xff800000a68f7808 */ /* 0x020fe20005800000 */
[----:B------:R-:W-:Y:S01]  /*19a20*/  VIADD R17, R185, 0x39 ;  /* 0x00000039b9117836 */ /* 0x000fe20000000000 */
[----:B------:R-:W-:Y:S01]  /*19a30*/  ISETP.GE.AND P3, PT, R23, R41, PT ;  /* 0x000000291700720c */ /* 0x000fe20003f66270 */
[-C--:B------:R-:W-:Y:S01]  /*19a40*/  FMUL.FTZ R16, R137, R3.reuse ;  /* 0x0000000389107220 */ /* 0x080fe20000410000 */
[----:B------:R-:W-:Y:S01]  /*19a50*/  HMMA.16816.F32.BF16 R132, R8, R30, R132 ;  /* 0x0000001e0884723c */ /* 0x000fe20000041884 */
[----:B------:R-:W-:Y:S01]  /*19a60*/  FSEL R163, R161, -INF , !P4 ;  /* 0xff800000a1a37808 */ /* 0x000fe20006000000 */
[-C--:B------:R-:W-:Y:S01]  /*19a70*/  FMUL.FTZ R138, R138, R3.reuse ;  /* 0x000000038a8a7220 */ /* 0x080fe20000410000 */
[----:B------:R-:W5:Y:S01]  /*19a80*/  MUFU.TANH R188, R154 ;  /* 0x0000009a00bc7308 */ /* 0x000f620000002400 */
[----:B------:R-:W-:Y:S01]  /*19a90*/  FSEL R164, R156, -INF , !P3 ;  /* 0xff8000009ca47808 */ /* 0x000fe20005800000 */
[----:B------:R-:W-:Y:S01]  /*19aa0*/  FMUL.FTZ R139, R139, R3 ;  /* 0x000000038b8b7220 */ /* 0x000fe20000410000 */
[----:B--2---:R-:W-:Y:S01]  /*19ab0*/  FSEL R152, R162, -INF , !P6 ;  /* 0xff800000a2987808 */ /* 0x004fe20007000000 */
[----:B------:R-:W-:-:S04]  /*19ac0*/  DEPBAR.LE SB0, 0x0 ;  /* 0x000080000000791a */ /* 0x000fc80000000000 */
[----:B------:R2:W-:Y:S01]  /*19ad0*/  MUFU.TANH R4, R141 ;  /* 0x0000008d00047308 */ /* 0x0005e20000002400 */
[----:B---3--:R-:W-:Y:S02]  /*19ae0*/  FSEL R153, R167, -INF , !P2 ;  /* 0xff800000a7997808 */ /* 0x008fe40005000000 */
[CC--:B------:R-:W-:Y:S02]  /*19af0*/  ISETP.GE.AND P2, PT, R7.reuse, R41.reuse, PT ;  /* 0x000000290700720c */ /* 0x0c0fe40003f46270 */
[-C--:B------:R-:W-:Y:S01]  /*19b00*/  ISETP.GE.AND P3, PT, R7, R40.reuse, PT ;  /* 0x000000280700720c */ /* 0x080fe20003f66270 */
[----:B------:R-:W-:Y:S01]  /*19b10*/  VIADD R7, R185, 0x48 ;  /* 0x00000048b9077836 */ /* 0x000fe20000000000 */
[C---:B------:R-:W-:Y:S01]  /*19b20*/  ISETP.GE.AND P6, PT, R17.reuse, R41, PT ;  /* 0x000000291100720c */ /* 0x040fe20003fc6270 */
[----:B------:R-:W-:Y:S01]  /*19b30*/  MUFU.TANH R50, R50 ;  /* 0x0000003200327308 */ /* 0x000fe20000002400 */
[-C--:B------:R-:W-:Y:S01]  /*19b40*/  ISETP.GE.AND P4, PT, R17, R40.reuse, PT ;  /* 0x000000281100720c */ /* 0x080fe20003f86270 */
[C---:B----4-:R-:W-:Y:S01]  /*19b50*/  HMMA.16816.F32.BF16 R64, R8.reuse, R12, R64 ;  /* 0x0000000c0840723c */ /* 0x050fe20000041840 */
[----:B------:R-:W-:Y:S01]  /*19b60*/  FSEL R166, R157, -INF , !P6 ;  /* 0xff8000009da67808 */ /* 0x000fe20007000000 */
[----:B------:R-:W-:Y:S01]  /*19b70*/  VIADD R17, R185, 0x51 ;  /* 0x00000051b9117836 */ /* 0x000fe20000000000 */
[----:B------:R-:W-:Y:S01]  /*19b80*/  FSEL R167, R159, -INF , !P4 ;  /* 0xff8000009fa77808 */ /* 0x000fe20006000000 */
[----:B------:R-:W-:Y:S01]  /*19b90*/  FMUL.FTZ R132, R132, R3 ;  /* 0x0000000384847220 */ /* 0x000fe20000410000 */
[-C--:B------:R-:W-:Y:S01]  /*19ba0*/  ISETP.GE.AND P6, PT, R6, R40.reuse, PT ;  /* 0x000000280600720c */ /* 0x080fe20003fc6270 */
[----:B------:R-:W-:Y:S01]  /*19bb0*/  HMMA.16816.F32.BF16 R8, R8, R14, R60 ;  /* 0x0000000e0808723c */ /* 0x000fe2000004183c */
[----:B--2---:R-:W-:Y:S01]  /*19bc0*/  FSEL R141, R54, -INF , !P5 ;  /* 0xff800000368d7808 */ /* 0x004fe20006800000 */
[----:B------:R2:W3:Y:S01]  /*19bd0*/  MUFU.TANH R194, R174 ;  /* 0x000000ae00c27308 */ /* 0x0004e20000002400 */
[-C--:B------:R-:W-:Y:S01]  /*19be0*/  ISETP.GE.AND P5, PT, R45, R41.reuse, PT ;  /* 0x000000292d00720c */ /* 0x080fe20003fa6270 */
[----:B------:R-:W-:Y:S01]  /*19bf0*/  VIADD R13, R185, 0x50 ;  /* 0x00000050b90d7836 */ /* 0x000fe20000000000 */
[----:B------:R-:W-:Y:S01]  /*19c00*/  ISETP.GE.AND P4, PT, R7, R41, PT ;  /* 0x000000290700720c */ /* 0x000fe20003f86270 */
[----:B------:R-:W-:Y:S01]  /*19c10*/  VIADD R12, R185, 0x49 ;  /* 0x00000049b90c7836 */ /* 0x000fe20000000000 */
[----:B------:R-:W-:Y:S01]  /*19c20*/  FSEL R155, R160, -INF , !P5 ;  /* 0xff800000a09b7808 */ /* 0x000fe20006800000 */
[-C--:B------:R-:W-:Y:S01]  /*19c30*/  FMUL.FTZ R133, R133, R3.reuse ;  /* 0x0000000385857220 */ /* 0x080fe20000410000 */
[-C--:B------:R-:W-:Y:S01]  /*19c40*/  ISETP.GE.AND P5, PT, R23, R40.reuse, PT ;  /* 0x000000281700720c */ /* 0x080fe20003fa6270 */
[----:B------:R-:W4:Y:S01]  /*19c50*/  MUFU.TANH R168, R168 ;  /* 0x000000a800a87308 */ /* 0x000f220000002400 */
[----:B-1----:R-:W-:Y:S01]  /*19c60*/  FSEL R170, R192, -INF , !P4 ;  /* 0xff800000c0aa7808 */ /* 0x002fe20006000000 */
[----:B------:R-:W-:Y:S01]  /*19c70*/  FMUL.FTZ R134, R134, R3 ;  /* 0x0000000386867220 */ /* 0x000fe20000410000 */
[----:B------:R-:W-:Y:S01]  /*19c80*/  FSEL R154, R158, -INF , !P5 ;  /* 0xff8000009e9a7808 */ /* 0x000fe20006800000 */
[C---:B------:R-:W-:Y:S01]  /*19c90*/  VIADD R15, R185.reuse, 0x59 ;  /* 0x00000059b90f7836 */ /* 0x040fe20000000000 */
[----:B------:R-:W-:Y:S01]  /*19ca0*/  ISETP.GE.AND P5, PT, R6, R41, PT ;  /* 0x000000290600720c */ /* 0x000fe20003fa6270 */
[----:B------:R-:W-:Y:S01]  /*19cb0*/  VIADD R14, R185, 0x60 ;  /* 0x00000060b90e7836 */ /* 0x000fe20000000000 */
[----:B------:R-:W-:Y:S01]  /*19cc0*/  FSEL R173, R182, -INF , !P2 ;  /* 0xff800000b6ad7808 */ /* 0x000fe20005000000 */
[----:B------:R-:W1:Y:S01]  /*19cd0*/  MUFU.TANH R144, R144 ;  /* 0x0000009000907308 */ /* 0x000e620000002400 */
[----:B--2---:R-:W-:Y:S01]  /*19ce0*/  FSEL R174, R190, -INF , !P6 ;  /* 0xff800000beae7808 */ /* 0x004fe20007000000 */
[-C--:B------:R-:W-:Y:S01]  /*19cf0*/  FMUL.FTZ R64, R64, R3.reuse ;  /* 0x0000000340407220 */ /* 0x080fe20000410000 */
[----:B-----5:R-:W-:Y:S01]  /*19d00*/  FSEL R172, R188, -INF , !P3 ;  /* 0xff800000bcac7808 */ /* 0x020fe20005800000 */
[-C--:B------:R-:W-:Y:S01]  /*19d10*/  FMUL.FTZ R66, R66, R3.reuse ;  /* 0x0000000342427220 */ /* 0x080fe20000410000 */
[----:B------:R-:W-:Y:S01]  /*19d20*/  FSEL R171, R183, -INF , !P5 ;  /* 0xff800000b7ab7808 */ /* 0x000fe20006800000 */
[----:B------:R-:W-:Y:S01]  /*19d30*/  FMUL.FTZ R67, R67, R3 ;  /* 0x0000000343437220 */ /* 0x000fe20000410000 */
[C---:B------:R-:W-:Y:S01]  /*19d40*/  ISETP.GE.AND P6, PT, R13.reuse, R41, PT ;  /* 0x000000290d00720c */ /* 0x040fe20003fc6270 */
[----:B------:R-:W2:Y:S01]  /*19d50*/  MUFU.TANH R145, R145 ;  /* 0x0000009100917308 */ /* 0x000ea20000002400 */
[-C--:B------:R-:W-:Y:S01]  /*19d60*/  ISETP.GE.AND P4, PT, R13, R40.reuse, PT ;  /* 0x000000280d00720c */ /* 0x080fe20003f86270 */
[----:B------:R-:W-:Y:S01]  /*19d70*/  VIADD R13, R185, 0x58 ;  /* 0x00000058b90d7836 */ /* 0x000fe20000000000 */
[-C--:B------:R-:W-:Y:S01]  /*19d80*/  ISETP.GE.AND P2, PT, R7, R40.reuse, PT ;  /* 0x000000280700720c */ /* 0x080fe20003f46270 */
[----:B------:R-:W-:Y:S01]  /*19d90*/  FMUL.FTZ R8, R8, R3 ;  /* 0x0000000308087220 */ /* 0x000fe20000410000 */
[C---:B------:R-:W-:Y:S01]  /*19da0*/  ISETP.GE.AND P3, PT, R12.reuse, R41, PT ;  /* 0x000000290c00720c */ /* 0x040fe20003f66270 */
[-C--:B------:R-:W-:Y:S01]  /*19db0*/  FMUL.FTZ R9, R9, R3.reuse ;  /* 0x0000000309097220 */ /* 0x080fe20000410000 */
[----:B------:R-:W-:Y:S01]  /*19dc0*/  ISETP.GE.AND P5, PT, R12, R40, PT ;  /* 0x000000280c00720c */ /* 0x000fe20003fa6270 */
[----:B------:R-:W5:Y:S01]  /*19dd0*/  MUFU.TANH R147, R147 ;  /* 0x0000009300937308 */ /* 0x000f620000002400 */
[-C--:B------:R-:W-:Y:S01]  /*19de0*/  FMUL.FTZ R12, R135, R3.reuse ;  /* 0x00000003870c7220 */ /* 0x080fe20000410000 */
[----:B---3--:R-:W-:Y:S01]  /*19df0*/  FSEL R175, R194, -INF , !P2 ;  /* 0xff800000c2af7808 */ /* 0x008fe20005000000 */
[-C--:B------:R-:W-:Y:S01]  /*19e00*/  FMUL.FTZ R10, R10, R3.reuse ;  /* 0x000000030a0a7220 */ /* 0x080fe20000410000 */
[----:B------:R-:W-:Y:S01]  /*19e10*/  FSEL R169, R50, -INF , !P3 ;  /* 0xff80000032a97808 */ /* 0x000fe20005800000 */
[----:B------:R-:W-:Y:S01]  /*19e20*/  FMUL.FTZ R11, R11, R3 ;  /* 0x000000030b0b7220 */ /* 0x000fe20000410000 */
[----:B----4-:R-:W-:-:S02]  /*19e30*/  FSEL R168, R168, -INF , !P5 ;  /* 0xff800000a8a87808 */ /* 0x010fc40006800000 */
[----:B------:R-:W3:Y:S01]  /*19e40*/  MUFU.TANH R5, R5 ;  /* 0x0000000500057308 */ /* 0x000ee20000002400 */
[----:B-1----:R-:W-:Y:S02]  /*19e50*/  FSEL R160, R144, -INF , !P6 ;  /* 0xff80000090a07808 */ /* 0x002fe40007000000 */
[CC--:B------:R-:W-:Y:S02]  /*19e60*/  ISETP.GE.AND P2, PT, R17.reuse, R41.reuse, PT ;  /* 0x000000291100720c */ /* 0x0c0fe40003f46270 */
[-C--:B------:R-:W-:Y:S02]  /*19e70*/  ISETP.GE.AND P3, PT, R17, R40.reuse, PT ;  /* 0x000000281100720c */ /* 0x080fe40003f66270 */
[C---:B------:R-:W-:Y:S01]  /*19e80*/  ISETP.GE.AND P5, PT, R13.reuse, R41, PT ;  /* 0x000000290d00720c */ /* 0x040fe20003fa6270 */
[----:B------:R-:W1:Y:S01]  /*19e90*/  MUFU.TANH R146, R146 ;  /* 0x0000009200927308 */ /* 0x000e620000002400 */
[----:B------:R-:W-:Y:S01]  /*19ea0*/  ISETP.GE.AND P6, PT, R13, R40, PT ;  /* 0x000000280d00720c */ /* 0x000fe20003fc6270 */
[----:B------:R-:W-:Y:S01]  /*19eb0*/  FMUL.FTZ R13, R65, R3 ;  /* 0x00000003410d7220 */ /* 0x000fe20000410000 */
[----:B--2---:R-:W-:Y:S01]  /*19ec0*/  FSEL R159, R145, -INF , !P2 ;  /* 0xff800000919f7808 */ /* 0x004fe20005000000 */
[----:B------:R-:W-:Y:S01]  /*19ed0*/  VIADD R3, R185, 0x78 ;  /* 0x00000078b9037836 */ /* 0x000fe20000000000 */
[----:B-----5:R-:W-:-:S02]  /*19ee0*/  FSEL R162, R147, -INF , !P3 ;  /* 0xff80000093a27808 */ /* 0x020fc40005800000 */
[----:B------:R-:W-:Y:S01]  /*19ef0*/  FSEL R158, R44, -INF , !P5 ;  /* 0xff8000002c9e7808 */ /* 0x000fe20006800000 */
[----:B------:R-:W2:Y:S01]  /*19f00*/  MUFU.TANH R148, R136 ;  /* 0x0000008800947308 */ /* 0x000ea20000002400 */
[----:B---3--:R-:W-:Y:S01]  /*19f10*/  FSEL R161, R5, -INF , !P6 ;  /* 0xff80000005a17808 */ /* 0x008fe20007000000 */
[----:B------:R-:W-:Y:S01]  /*19f20*/  VIADD R5, R185, 0x68 ;  /* 0x00000068b9057836 */ /* 0x000fe20000000000 */
[-C--:B------:R-:W-:Y:S02]  /*19f30*/  ISETP.GE.AND P2, PT, R15, R40.reuse, PT ;  /* 0x000000280f00720c */ /* 0x080fe40003f46270 */
[CC--:B------:R-:W-:Y:S02]  /*19f40*/  ISETP.GE.AND P3, PT, R14.reuse, R41.reuse, PT ;  /* 0x000000290e00720c */ /* 0x0c0fe40003f66270 */
[----:B------:R-:W-:Y:S01]  /*19f50*/  ISETP.GE.AND P5, PT, R14, R40, PT ;  /* 0x000000280e00720c */ /* 0x000fe20003fa6270 */
[----:B------:R-:W3:Y:S01]  /*19f60*/  MUFU.TANH R16, R16 ;  /* 0x0000001000107308 */ /* 0x000ee20000002400 */
[----:B-1----:R-:W-:Y:S01]  /*19f70*/  FSEL R165, R146, -INF , !P4 ;  /* 0xff80000092a57808 */ /* 0x002fe20006000000 */
[----:B------:R-:W-:Y:S01]  /*19f80*/  VIADD R14, R185, 0x61 ;  /* 0x00000061b90e7836 */ /* 0x000fe20000000000 */
[----:B------:R-:W-:-:S02]  /*19f90*/  ISETP.GE.AND P4, PT, R15, R41, PT ;  /* 0x000000290f00720c */ /* 0x000fc40003f86270 */
[----:B------:R-:W-:Y:S02]  /*19fa0*/  FSEL R156, R22, -INF , !P2 ;  /* 0xff800000169c7808 */ /* 0x000fe40005000000 */
[----:B------:R-:W-:Y:S01]  /*19fb0*/  FSEL R157, R4, -INF , !P4 ;  /* 0xff800000049d7808 */ /* 0x000fe20006000000 */
[----:B------:R-:W1:Y:S01]  /*19fc0*/  MUFU.TANH R151, R138 ;  /* 0x0000008a00977308 */ /* 0x000e620000002400 */
[----:B--2---:R-:W-:Y:S01]  /*19fd0*/  FSEL R148, R148, -INF , !P3 ;  /* 0xff80000094947808 */ /* 0x004fe20005800000 */
[----:B------:R-:W-:Y:S01]  /*19fe0*/  VIADD R4, R185, 0x69 ;  /* 0x00000069b9047836 */ /* 0x000fe20000000000 */
[CC--:B------:R-:W-:Y:S02]  /*19ff0*/  ISETP.GE.AND P2, PT, R5.reuse, R41.reuse, PT ;  /* 0x000000290500720c */ /* 0x0c0fe40003f46270 */
[-C--:B------:R-:W-:Y:S01]  /*1a000*/  ISETP.GE.AND P3, PT, R5, R40.reuse, PT ;  /* 0x000000280500720c */ /* 0x080fe20003f66270 */
[----:B------:R-:W-:Y:S01]  /*1a010*/  VIADD R5, R185, 0x70 ;  /* 0x00000070b9057836 */ /* 0x000fe20000000000 */
[C---:B------:R-:W-:Y:S01]  /*1a020*/  ISETP.GE.AND P6, PT, R14.reuse, R41, PT ;  /* 0x000000290e00720c */ /* 0x040fe20003fc6270 */
[----:B------:R-:W2:Y:S01]  /*1a030*/  MUFU.TANH R150, R139 ;  /* 0x0000008b00967308 */ /* 0x000ea20000002400 */
[----:B------:R-:W-:-:S02]  /*1a040*/  ISETP.GE.AND P4, PT, R14, R40, PT ;  /* 0x000000280e00720c */ /* 0x000fc40003f86270 */
[----:B---3--:R-:W-:Y:S02]  /*1a050*/  FSEL R147, R16, -INF , !P6 ;  /* 0xff80000010937808 */ /* 0x008fe40007000000 */
[----:B------:R-:W-:-:S03]  /*1a060*/  ISETP.GE.AND P6, PT, R4, R40, PT ;  /* 0x000000280400720c */ /* 0x000fc60003fc6270 */
[----:B------:R-:W3:Y:S01]  /*1a070*/  MUFU.TANH R6, R132 ;  /* 0x0000008400067308 */ /* 0x000ee20000002400 */
[----:B-1----:R-:W-:Y:S02]  /*1a080*/  FSEL R151, R151, -INF , !P5 ;  /* 0xff80000097977808 */ /* 0x002fe40006800000 */
[----:B------:R-:W-:Y:S01]  /*1a090*/  ISETP.GE.AND P5, PT, R4, R41, PT ;  /* 0x000000290400720c */ /* 0x000fe20003fa6270 */
[----:B------:R-:W-:-:S04]  /*1a0a0*/  VIADD R4, R185, 0x71 ;  /* 0x00000071b9047836 */ /* 0x000fc80000000000 */
        /* <DEDUP_REMOVED lines=12> */
[----:B------:R-:W-:-:S03]  /*1a170*/  VIADD R185, R185, 0x79 ;  /* 0x00000079b9b97836 */ /* 0x000fc60000000000 */
[----:B------:R-:W-:Y:S01]  /*1a180*/  FSEL R180, R180, -INF , !P4 ;  /* 0xff800000b4b47808 */ /* 0x000fe20006000000 */
[----:B------:R-:W2:Y:S01]  /*1a190*/  MUFU.TANH R138, R66 ;  /* 0x00000042008a7308 */ /* 0x000ea20000002400 */
[----:B---3--:R-:W-:Y:S02]  /*1a1a0*/  FSEL R145, R7, -INF , !P5 ;  /* 0xff80000007917808 */ /* 0x008fe40006800000 */
[----:B------:R-:W-:-:S05]  /*1a1b0*/  ISETP.GE.AND P5, PT, R4, R40, PT ;  /* 0x000000280400720c */ /* 0x000fca0003fa6270 */
[----:B------:R-:W3:Y:S01]  /*1a1c0*/  MUFU.TANH R13, R13 ;  /* 0x0000000d000d7308 */ /* 0x000ee20000002400 */
[----:B-1----:R-:W-:Y:S01]  /*1a1d0*/  FSEL R149, R149, -INF , !P3 ;  /* 0xff80000095957808 */ /* 0x002fe20005800000 */
[----:B------:R-:W-:Y:S01]  /*1a1e0*/  BAR.SYNC.DEFER_BLOCKING 0x0 ;  /* 0x0000000000007b1d */ /* 0x000fe20000010000 */
[----:B------:R-:W-:Y:S02]  /*1a1f0*/  ISETP.GE.AND P3, PT, R4, R41, PT ;  /* 0x000000290400720c */ /* 0x000fe40003f66270 */
[----:B------:R-:W-:-:S03]  /*1a200*/  FSEL R4, R51, -INF , !P6 ;  /* 0xff80000033047808 */ /* 0x000fc60007000000 */
[----:B------:R3:W1:Y:S01]  /*1a210*/  MUFU.TANH R137, R67 ;  /* 0x0000004300897308 */ /* 0x0006620000002400 */
[----:B--2---:R-:W-:Y:S02]  /*1a220*/  FSEL R138, R138, -INF , !P2 ;  /* 0xff8000008a8a7808 */ /* 0x004fe40005000000 */
[----:B------:R-:W-:-:S05]  /*1a230*/  ISETP.GE.AND P2, PT, R3, R41, PT ;  /* 0x000000290300720c */ /* 0x000fca0003f46270 */
[----:B------:R-:W2:Y:S08]  /*1a240*/  MUFU.TANH R66, R8 ;  /* 0x0000000800427308 */ /* 0x000eb00000002400 */
[----:B------:R-:W4:Y:S01]  /*1a250*/  MUFU.TANH R64, R9 ;  /* 0x0000000900407308 */ /* 0x000f220000002400 */
[----:B---3--:R-:W-:Y:S02]  /*1a260*/  FSEL R67, R13, -INF , !P3 ;  /* 0xff8000000d437808 */ /* 0x008fe40005800000 */
[----:B-1----:R-:W-:-:S02]  /*1a270*/  FSEL R137, R137, -INF , !P5 ;  /* 0xff80000089897808 */ /* 0x002fc40006800000 */
[-C--:B------:R-:W-:Y:S02]  /*1a280*/  ISETP.GE.AND P3, PT, R3, R40.reuse, PT ;  /* 0x000000280300720c */ /* 0x080fe40003f66270 */
[C---:B------:R-:W-:Y:S01]  /*1a290*/  ISETP.GE.AND P5, PT, R185.reuse, R41, PT ;  /* 0x00000029b900720c */ /* 0x040fe20003fa6270 */
[----:B------:R-:W1:Y:S01]  /*1a2a0*/  MUFU.TANH R136, R10 ;  /* 0x0000000a00887308 */ /* 0x000e620000002400 */
[----:B--2---:R-:W-:Y:S02]  /*1a2b0*/  FSEL R66, R66, -INF , !P2 ;  /* 0xff80000042427808 */ /* 0x004fe40005000000 */
[----:B------:R-:W-:-:S05]  /*1a2c0*/  ISETP.GE.AND P2, PT, R185, R40, PT ;  /* 0x00000028b900720c */ /* 0x000fca0003f46270 */
[----:B------:R-:W2:Y:S01]  /*1a2d0*/  MUFU.TANH R58, R11 ;  /* 0x0000000b003a7308 */ /* 0x000ea20000002400 */
[----:B----4-:R-:W-:Y:S02]  /*1a2e0*/  FSEL R64, R64, -INF , !P5 ;  /* 0xff80000040407808 */ /* 0x010fe40006800000 */
        /* <DEDUP_REMOVED lines=62> */
[----:B----4-:R-:W-:-:S04]  /*1a6d0*/  IMAD R5, R11, R3, RZ ;  /* 0x000000030b057224 */ /* 0x010fc800078e02ff */
[----:B------:R-:W-:Y:S02]  /*1a6e0*/  IMAD R5, R10, R7, R5 ;  /* 0x000000070a057224 */ /* 0x000fe400078e0205 */
[----:B------:R-:W-:-:S04]  /*1a6f0*/  IMAD.WIDE.U32 R10, R3, R10, R12 ;  /* 0x0000000a030a7225 */ /* 0x000fc800078e000c */
[----:B------:R-:W-:Y:S01]  /*1a700*/  IMAD.IADD R6, R11, 0x1, R5 ;  /* 0x000000010b067824 */ /* 0x000fe200078e0205 */
[----:B------:R-:W-:Y:S01]  /*1a710*/  MOV R7, R10 ;  /* 0x0000000a00077202 */ /* 0x000fe20000000f00 */
[----:B------:R-:W-:Y:S05]  /*1a720*/  BRA `(.L_x_2967) ;  /* 0x00000000000c7947 */ /* 0x000fea0003800000 */
.L_x_2966:
[----:B------:R-:W2:Y:S02]  /*1a730*/  LD.E R7, desc[UR4][R196.64+0x38] ;  /* 0x00003804c4077980 */ /* 0x000ea4000c101900 */
[----:B--2---:R-:W-:-:S04]  /*1a740*/  LEA R7, -R7, RZ, 0x7 ;  /* 0x000000ff07077211 */ /* 0x004fc800078e39ff */
[----:B------:R-:W-:Y:S02]  /*1a750*/  SHF.R.S32.HI R6, RZ, 0x1f, R7 ;  /* 0x0000001fff067819 */ /* 0x000fe40000011407 */
.L_x_2967:
[----:B------:R-:W-:Y:S05]  /*1a760*/  BSYNC B0 ;  /* 0x0000000000007941 */ /* 0x000fea0003800000 */
.L_x_2965:
[C---:B------:R-:W-:Y:S01]  /*1a770*/  IMAD.SHL.U32 R3, R42.reuse, 0x20, RZ ;  /* 0x000000202a037824 */ /* 0x040fe200078e00ff */
[C---:B------:R-:W-:Y:S02]  /*1a780*/  LEA R236, P1, R7.reuse, R236, 0x1 ;  /* 0x000000ec07ec7211 */ /* 0x040fe400078208ff */
[----:B------:R-:W-:Y:S02]  /*1a790*/  SHF.L.U64.HI R5, R42, 0x5, R43 ;  /* 0x000000052a057819 */ /* 0x000fe4000001022b */
[----:B------:R-:W-:Y:S02]  /*1a7a0*/  IADD3 R8, P0, R236, R3, RZ ;  /* 0x00000003ec087210 */ /* 0x000fe40007f1e0ff */
[----:B------:R-:W-:Y:S01]  /*1a7b0*/  LEA.HI.X R235, R7, R235, R6, 0x1, P1 ;  /* 0x000000eb07eb7211 */ /* 0x000fe200008f0c06 */
[----:B------:R-:W-:Y:S01]  /*1a7c0*/  IMAD.MOV.U32 R6, RZ, RZ, R236 ;  /* 0x000000ffff067224 */ /* 0x000fe200078e00ec */
[----:B------:R-:W-:-:S03]  /*1a7d0*/  IADD3 R14, P1, R8, R3, RZ ;  /* 0x00000003080e7210 */ /* 0x000fc60007f3e0ff */
[----:B------:R-:W-:Y:S01]  /*1a7e0*/  IMAD.X R9, R235, 0x1, R5, P0 ;  /* 0x00000001eb097824 */ /* 0x000fe200000e0605 */
        /* <DEDUP_REMOVED lines=32> */
.L_x_2964:
[----:B------:R-:W-:Y:S05]  /*1a9f0*/  BSYNC B1 ;  /* 0x0000000000017941 */ /* 0x000fea0003800000 */
.L_x_2963:
[----:B------:R-:W2:Y:S01]  /*1aa00*/  LD.E R60, desc[UR4][R196.64+0xdc] ;  /* 0x0000dc04c43c7980 */ /* 0x000ea2000c101900 */
[----:B---3--:R-:W-:Y:S02]  /*1aa10*/  FMNMX.FTZ R6, R2, R4, !PT ;  /* 0x0000000402067209 */ /* 0x008fe40007810000 */
        /* <DEDUP_REMOVED lines=73> */
[C---:B------:R-:W-:Y:S02]  /*1aeb0*/  FSETP.NEU.FTZ.AND P1, PT, R50.reuse, -INF , PT ;  /* 0xff8000003200780b */ /* 0x040fe40003f3d000 */
[----:B---3--:R-:W-:Y:S02]  /*1aec0*/  FMNMX.FTZ R47, R5, R47, !PT ;  /* 0x0000002f052f7209 */ /* 0x008fe40007810000 */
[----:B------:R-:W-:Y:S02]  /*1aed0*/  FSEL R9, R50, RZ, P1 ;  /* 0x000000ff32097208 */ /* 0x000fe40000800000 */
[----:B------:R-:W-:-:S03]  /*1aee0*/  FSETP.NEU.FTZ.AND P0, PT, R47, -INF , PT ;  /* 0xff8000002f00780b */ /* 0x000fc60003f1d000 */
[----:B------:R-:W-:Y:S01]  /*1aef0*/  FADD.FTZ R9, R2, -R9 ;  /* 0x8000000902097221 */ /* 0x000fe20000010000 */
[----:B------:R-:W-:-:S05]  /*1af00*/  FSEL R8, R47, RZ, P0 ;  /* 0x000000ff2f087208 */ /* 0x000fca0000000000 */
[----:B------:R-:W-:Y:S01]  /*1af10*/  FADD.FTZ R8, R0, -R8 ;  /* 0x8000000800087221 */ /* 0x000fe20000010000 */
[C---:B--2---:R-:W-:Y:S01]  /*1af20*/  FMUL.FTZ R65, R60.reuse, R50 ;  /* 0x000000323c417220 */ /* 0x044fe20000410000 */
[C---:B------:R-:W-:Y:S01]  /*1af30*/  FMUL.FTZ R59, R60.reuse, R47 ;  /* 0x0000002f3c3b7220 */ /* 0x040fe20000410000 */
[C---:B------:R-:W-:Y:S01]  /*1af40*/  FMUL.FTZ R2, R60.reuse, R9 ;  /* 0x000000093c027220 */ /* 0x040fe20000410000 */
[----:B------:R-:W-:Y:S02]  /*1af50*/  FMUL.FTZ R8, R60, R8 ;  /* 0x000000083c087220 */ /* 0x000fe40000410000 */
[----:B------:R-:W-:Y:S02]  /*1af60*/  FSEL R65, R65, RZ, P1 ;  /* 0x000000ff41417208 */ /* 0x000fe40000800000 */
[----:B------:R-:W-:Y:S01]  /*1af70*/  FSEL R59, R59, RZ, P0 ;  /* 0x000000ff3b3b7208 */ /* 0x000fe20000000000 */
[----:B------:R-:W1:Y:S02]  /*1af80*/  MUFU.EX2 R52, R8 ;  /* 0x0000000800347308 */ /* 0x000e640000000800 */
[-CC-:B------:R-:W-:Y:S01]  /*1af90*/  FFMA.FTZ R46, R4, R60.reuse, -R65.reuse ;  /* 0x0000003c042e7223 */ /* 0x180fe20000010841 */
[-C--:B------:R-:W-:Y:S01]  /*1afa0*/  FFMA.FTZ R45, R184, R60.reuse, -R65 ;  /* 0x0000003cb82d7223 */ /* 0x080fe20000010841 */
[----:B------:R-:W2:Y:S01]  /*1afb0*/  LDSM.16.MT88.4 R4, [R228+0xc000] ;  /* 0x00c00000e404783b */ /* 0x000ea20000004200 */
[-CC-:B------:R-:W-:Y:S01]  /*1afc0*/  FFMA.FTZ R51, R180, R60.reuse, -R59.reuse ;  /* 0x0000003cb4337223 */ /* 0x180fe2000001083b */
[-CC-:B------:R-:W-:Y:S01]  /*1afd0*/  FFMA.FTZ R41, R187, R60.reuse, -R59.reuse ;  /* 0x0000003cbb297223 */ /* 0x180fe2000001083b */
[-CC-:B------:R-:W-:Y:S01]  /*1afe0*/  FFMA.FTZ R40, R191, R60.reuse, -R59.reuse ;  /* 0x0000003cbf287223 */ /* 0x180fe2000001083b */
[-C--:B------:R-:W-:Y:S01]  /*1aff0*/  FFMA.FTZ R3, R193, R60.reuse, -R59 ;  /* 0x0000003cc1037223 */ /* 0x080fe2000001083b */
[-CC-:B------:R-:W-:Y:S01]  /*1b000*/  FFMA.FTZ R44, R186, R60.reuse, -R65.reuse ;  /* 0x0000003cba2c7223 */ /* 0x180fe20000010841 */
[-C--:B------:R-:W-:Y:S01]  /*1b010*/  FFMA.FTZ R0, R189, R60.reuse, -R65 ;  /* 0x0000003cbd007223 */ /* 0x080fe20000010841 */
[----:B------:R-:W-:Y:S01]  /*1b020*/  MUFU.EX2 R51, R51 ;  /* 0x0000003300337308 */ /* 0x000fe20000000800 */
[-CC-:B------:R-:W-:Y:S01]  /*1b030*/  FFMA.FTZ R56, R29, R60.reuse, -R59.reuse ;  /* 0x0000003c1d387223 */ /* 0x180fe2000001083b */
[-CC-:B------:R-:W-:Y:S01]  /*1b040*/  FFMA.FTZ R55, R28, R60.reuse, -R59.reuse ;  /* 0x0000003c1c377223 */ /* 0x180fe2000001083b */
[-CC-:B------:R-:W-:Y:S01]  /*1b050*/  FFMA.FTZ R54, R181, R60.reuse, -R59.reuse ;  /* 0x0000003cb5367223 */ /* 0x180fe2000001083b */
[----:B------:R-:W-:Y:S01]  /*1b060*/  LDSM.16.MT88.4 R28, [R224+0x10000] ;  /* 0x01000000e01c783b */ /* 0x000fe20000004200 */
[----:B------:R-:W-:Y:S01]  /*1b070*/  FFMA.FTZ R53, R176, R60, -R59 ;  /* 0x0000003cb0357223 */ /* 0x000fe2000001083b */
[-C--:B-1----:R-:W-:Y:S01]  /*1b080*/  FMUL.FTZ R130, R130, R52.reuse ;  /* 0x0000003482827220 */ /* 0x082fe20000410000 */
[-C--:B------:R-:W-:Y:S01]  /*1b090*/  FMUL.FTZ R131, R131, R52.reuse ;  /* 0x0000003483837220 */ /* 0x080fe20000410000 */
[----:B------:R-:W1:Y:S01]  /*1b0a0*/  MUFU.EX2 R41, R41 ;  /* 0x0000002900297308 */ /* 0x000e620000000800 */
[----:B------:R-:W3:Y:S01]  /*1b0b0*/  LDSM.16.MT88.4 R8, [R225+0xc000] ;  /* 0x00c00000e108783b */ /* 0x000ee20000004200 */
        /* <DEDUP_REMOVED lines=15> */
[----:B-1----:R-:W-:Y:S01]  /*1b1b0*/  F2FP.BF16.F32.PACK_AB R13, R41, R51 ;  /* 0x00000033290d723e */ /* 0x002fe200000010ff */
[-C--:B------:R-:W-:Y:S01]  /*1b1c0*/  FMUL.FTZ R103, R103, R52.reuse ;  /* 0x0000003467677220 */ /* 0x080fe20000410000 */
[-C--:B------:R-:W-:Y:S01]  /*1b1d0*/  FMUL.FTZ R98, R98, R52.reuse ;  /* 0x0000003462627220 */ /* 0x080fe20000410000 */
[-C--:B------:R-:W-:Y:S01]  /*1b1e0*/  FMUL.FTZ R99, R99, R52.reuse ;  /* 0x0000003463637220 */ /* 0x080fe20000410000 */
[-C--:B------:R-:W-:Y:S01]  /*1b1f0*/  FMUL.FTZ R94, R94, R52.reuse ;  /* 0x000000345e5e7220 */ /* 0x080fe20000410000 */
[----:B------:R-:W-:Y:S01]  /*1b200*/  FMUL.FTZ R95, R95, R52 ;  /* 0x000000345f5f7220 */ /* 0x000fe20000410000 */
[-CC-:B------:R-:W-:Y:S01]  /*1b210*/  FFMA.FTZ R63, R178, R60.reuse, -R65.reuse ;  /* 0x0000003cb23f7223 */ /* 0x180fe20000010841 */
[----:B------:R-:W-:Y:S01]  /*1b220*/  MUFU.EX2 R46, R46 ;  /* 0x0000002e002e7308 */ /* 0x000fe20000000800 */
[-CC-:B------:R-:W-:Y:S01]  /*1b230*/  FFMA.FTZ R57, R177, R60.reuse, -R65.reuse ;  /* 0x0000003cb1397223 */ /* 0x180fe20000010841 */
[-CC-:B------:R-:W-:Y:S01]  /*1b240*/  FFMA.FTZ R62, R21, R60.reuse, -R65.reuse ;  /* 0x0000003c153e7223 */ /* 0x180fe20000010841 */
[----:B------:R-:W-:Y:S01]  /*1b250*/  FFMA.FTZ R61, R20, R60, -R65 ;  /* 0x0000003c143d7223 */ /* 0x000fe20000010841 */
[-C--:B------:R-:W-:Y:S01]  /*1b260*/  FMUL.FTZ R90, R90, R52.reuse ;  /* 0x000000345a5a7220 */ /* 0x080fe20000410000 */
[-C--:B------:R-:W-:Y:S01]  /*1b270*/  FMUL.FTZ R91, R91, R52.reuse ;  /* 0x000000345b5b7220 */ /* 0x080fe20000410000 */
[-C--:B------:R-:W-:Y:S01]  /*1b280*/  FMUL.FTZ R86, R86, R52.reuse ;  /* 0x0000003456567220 */ /* 0x080fe20000410000 */
[----:B------:R-:W-:Y:S01]  /*1b290*/  FMUL.FTZ R87, R87, R52 ;  /* 0x0000003457577220 */ /* 0x000fe20000410000 */
[----:B------:R-:W1:Y:S01]  /*1b2a0*/  MUFU.EX2 R45, R45 ;  /* 0x0000002d002d7308 */ /* 0x000e620000000800 */
[----:B----4-:R-:W-:Y:S01]  /*1b2b0*/  F2FP.BF16.F32.PACK_AB R15, R3, R40 ;  /* 0x00000028030f723e */ /* 0x010fe200000010ff */
[-C--:B------:R-:W-:Y:S01]  /*1b2c0*/  FMUL.FTZ R82, R82, R52.reuse ;  /* 0x0000003452527220 */ /* 0x080fe20000410000 */
[-C--:B------:R-:W-:Y:S01]  /*1b2d0*/  FMUL.FTZ R83, R83, R52.reuse ;  /* 0x0000003453537220 */ /* 0x080fe20000410000 */
[-C--:B------:R-:W-:Y:S01]  /*1b2e0*/  FMUL.FTZ R78, R78, R52.reuse ;  /* 0x000000344e4e7220 */ /* 0x080fe20000410000 */
[-C--:B------:R-:W-:Y:S01]  /*1b2f0*/  FMUL.FTZ R79, R79, R52.reuse ;  /* 0x000000344f4f7220 */ /* 0x080fe20000410000 */
[-C--:B------:R-:W-:Y:S01]  /*1b300*/  FMUL.FTZ R74, R74, R52.reuse ;  /* 0x000000344a4a7220 */ /* 0x080fe20000410000 */
[-C--:B------:R-:W-:Y:S01]  /*1b310*/  FMUL.FTZ R75, R75, R52.reuse ;  /* 0x000000344b4b7220 */ /* 0x080fe20000410000 */
[----:B------:R-:W-:Y:S01]  /*1b320*/  MUFU.EX2 R44, R44 ;  /* 0x0000002c002c7308 */ /* 0x000fe20000000800 */
[----:B------:R-:W-:Y:S01]  /*1b330*/  LDSM.16.MT88.4 R20, [R224+0xc800] ;  /* 0x00c80000e014783b */ /* 0x000fe20000004200 */
[-C--:B------:R-:W-:Y:S01]  /*1b340*/  FMUL.FTZ R70, R70, R52.reuse ;  /* 0x0000003446467220 */ /* 0x080fe20000410000 */
[----:B------:R-:W-:Y:S01]  /*1b350*/  FMUL.FTZ R71, R71, R52 ;  /* 0x0000003447477220 */ /* 0x000fe20000410000 */
[-CC-:B------:R-:W-:Y:S01]  /*1b360*/  FFMA.FTZ R134, R141, R60.reuse, -R59.reuse ;  /* 0x0000003c8d867223 */ /* 0x180fe2000001083b */
[-CC-:B------:R-:W-:Y:S01]  /*1b370*/  FFMA.FTZ R135, R140, R60.reuse, -R59.reuse ;  /* 0x0000003c8c877223 */ /* 0x180fe2000001083b */
[-C--:B------:R-:W-:Y:S01]  /*1b380*/  FFMA.FTZ R133, R35, R60.reuse, -R59 ;  /* 0x0000003c23857223 */ /* 0x080fe2000001083b */
[--C-:B------:R-:W-:Y:S01]  /*1b390*/  FFMA.FTZ R139, R33, R60, -R65.reuse ;  /* 0x0000003c218b7223 */ /* 0x100fe20000010841 */
[----:B------:R-:W4:Y:S01]  /*1b3a0*/  MUFU.EX2 R0, R0 ;  /* 0x0000000000007308 */ /* 0x000f220000000800 */
[----:B-1----:R-:W-:Y:S01]  /*1b3b0*/  F2FP.BF16.F32.PACK_AB R12, R45, R46 ;  /* 0x0000002e2d0c723e */ /* 0x002fe200000010ff */
[-CC-:B------:R-:W-:Y:S01]  /*1b3c0*/  FFMA.FTZ R140, R32, R60.reuse, -R65.reuse ;  /* 0x0000003c208c7223 */ /* 0x180fe20000010841 */
[-CC-:B------:R-:W-:Y:S01]  /*1b3d0*/  FFMA.FTZ R141, R34, R60.reuse, -R65.reuse ;  /* 0x0000003c228d7223 */ /* 0x180fe20000010841 */
[-C--:B------:R-:W-:Y:S01]  /*1b3e0*/  FFMA.FTZ R142, R142, R60.reuse, -R65 ;  /* 0x0000003c8e8e7223 */ /* 0x080fe20000010841 */
[-CC-:B------:R-:W-:Y:S01]  /*1b3f0*/  FFMA.FTZ R143, R143, R60.reuse, -R59.reuse ;  /* 0x0000003c8f8f7223 */ /* 0x180fe2000001083b */
[----:B------:R-:W-:Y:S01]  /*1b400*/  LDSM.16.MT88.4 R32, [R228+0xd000] ;  /* 0x00d00000e420783b */ /* 0x000fe20000004200 */
[-CC-:B------:R-:W-:Y:S01]  /*1b410*/  FFMA.FTZ R152, R152, R60.reuse, -R59.reuse ;  /* 0x0000003c98987223 */ /* 0x180fe2000001083b */
[----:B------:R-:W1:Y:S01]  /*1b420*/  MUFU.EX2 R2, R2 ;  /* 0x0000000200027308 */ /* 0x000e620000000800 */
        /* <DEDUP_REMOVED lines=8> */
[----:B----4-:R-:W-:Y:S01]  /*1b4b0*/  F2FP.BF16.F32.PACK_AB R14, R0, R44 ;  /* 0x0000002c000e723e */ /* 0x010fe200000010ff */
[-CC-:B------:R-:W-:Y:S01]  /*1b4c0*/  FFMA.FTZ R172, R172, R60.reuse, -R59.reuse ;  /* 0x0000003cacac7223 */ /* 0x180fe2000001083b */
[-CC-:B------:R-:W-:Y:S01]  /*1b4d0*/  FFMA.FTZ R174, R174, R60.reuse, -R59.reuse ;  /* 0x0000003caeae7223 */ /* 0x180fe2000001083b */
[-C--:B------:R-:W-:Y:S01]  /*1b4e0*/  FFMA.FTZ R175, R175, R60.reuse, -R59 ;  /* 0x0000003cafaf7223 */ /* 0x080fe2000001083b */
[-CC-:B------:R-:W-:Y:S01]  /*1b4f0*/  FFMA.FTZ R173, R173, R60.reuse, -R65.reuse ;  /* 0x0000003cadad7223 */ /* 0x180fe20000010841 */
[-CC-:B------:R-:W-:Y:S01]  /*1b500*/  FFMA.FTZ R171, R171, R60.reuse, -R65.reuse ;  /* 0x0000003cabab7223 */ /* 0x180fe20000010841 */
[--C-:B------:R-:W-:Y:S01]  /*1b510*/  FFMA.FTZ R170, R170, R60, -R65.reuse ;  /* 0x0000003caaaa7223 */ /* 0x100fe20000010841 */
[----:B------:R-:W4:Y:S01]  /*1b520*/  MUFU.EX2 R53, R53 ;  /* 0x0000003500357308 */ /* 0x000f220000000800 */
        /* <DEDUP_REMOVED lines=32> */
[C---:B---3--:R-:W-:Y:S01]  /*1b730*/  HMMA.16816.F32.BF16 R112, R12.reuse, R8, R112 ;  /* 0x000000080c70723c */ /* 0x048fe20000041870 */
        /* <DEDUP_REMOVED lines=16> */
[----:B------:R-:W4:Y:S01]  /*1b840*/  MUFU.EX2 R57, R57 ;  /* 0x0000003900397308 */ /* 0x000f220000000800 */
        /* <DEDUP_REMOVED lines=17> */
[C---:B--2---:R-:W-:Y:S01]  /*1b960*/  HMMA.16816.F32.BF16 R96, R12.reuse, R16, R96 ;  /* 0x000000100c60723c */ /* 0x044fe20000041860 */
[-C--:B------:R-:W-:Y:S01]  /*1b970*/  FFMA.FTZ R145, R145, R60.reuse, -R65 ;  /* 0x0000003c91917223 */ /* 0x080fe20000010841 */
[----:B------:R-:W-:Y:S01]  /*1b980*/  FFMA.FTZ R144, R144, R60, -R59 ;  /* 0x0000003c90907223 */ /* 0x000fe2000001083b */
[----:B------:R-:W-:Y:S01]  /*1b990*/  FFMA.FTZ R51, R199, R52, R51 ;  /* 0x00000034c7337223 */ /* 0x000fe20000010033 */
[----:B------:R-:W-:Y:S01]  /*1b9a0*/  FFMA.FTZ R2, R198, R2, R46 ;  /* 0x00000002c6027223 */ /* 0x000fe2000001002e */
[-C--:B------:R-:W-:Y:S01]  /*1b9b0*/  FFMA.FTZ R138, R138, R60.reuse, -R59 ;  /* 0x0000003c8a8a7223 */ /* 0x080fe2000001083b */
[C---:B------:R-:W-:Y:S01]  /*1b9c0*/  HMMA.16816.F32.BF16 R92, R12.reuse, R18, R92 ;  /* 0x000000120c5c723c */ /* 0x040fe2000004185c */
[----:B------:R-:W2:Y:S01]  /*1b9d0*/  LDSM.16.MT88.4 R16, [R228+0xc800] ;  /* 0x00c80000e410783b */ /* 0x000ea20000004200 */
[----:B------:R-:W2:Y:S01]  /*1b9e0*/  MUFU.EX2 R133, R133 ;  /* 0x0000008500857308 */ /* 0x000ea20000000800 */
        /* <DEDUP_REMOVED lines=8> */
[----:B------:R-:W-:Y:S01]  /*1ba70*/  FADD.FTZ R51, R3, R51 ;  /* 0x0000003303337221 */ /* 0x000fe20000010000 */
[----:B------:R-:W-:Y:S01]  /*1ba80*/  HMMA.16816.F32.BF16 R84, R12, R10, R84 ;  /* 0x0000000a0c54723c */ /* 0x000fe20000041854 */
[----:B------:R-:W3:Y:S01]  /*1ba90*/  LDSM.16.MT88.4 R8, [R225+0xc800] ;  /* 0x00c80000e108783b */ /* 0x000ee20000004200 */
[----:B------:R-:W-:Y:S01]  /*1baa0*/  FADD.FTZ R2, R0, R2 ;  /* 0x0000000200027221 */ /* 0x000fe20000010000 */
[----:B-----5:R-:W-:Y:S01]  /*1bab0*/  FADD.FTZ R51, R54, R51 ;  /* 0x0000003336337221 */ /* 0x020fe20000010000 */
[----:B------:R-:W-:Y:S01]  /*1bac0*/  FFMA.FTZ R132, R132, R60, -R65 ;  /* 0x0000003c84847223 */ /* 0x000fe20000010841 */
[----:B------:R-:W-:Y:S01]  /*1bad0*/  MOV R0, R47 ;  /* 0x0000002f00007202 */ /* 0x000fe20000000f00 */
[----:B------:R-:W-:Y:S01]  /*1bae0*/  MUFU.EX2 R135, R135 ;  /* 0x0000008700877308 */ /* 0x000fe20000000800 */
[----:B----4-:R-:W-:-:S07]  /*1baf0*/  FADD.FTZ R51, R53, R51 ;  /* 0x0000003335337221 */ /* 0x010fce0000010000 */
[----:B------:R-:W4:Y:S01]  /*1bb00*/  MUFU.EX2 R139, R139 ;  /* 0x0000008b008b7308 */ /* 0x000f220000000800 */
[C---:B-1----:R-:W-:Y:S07]  /*1bb10*/  HMMA.16816.F32.BF16 R80, R12.reuse, R4, R80 ;  /* 0x000000040c50723c */ /* 0x042fee0000041850 */
[----:B------:R-:W1:Y:S01]  /*1bb20*/  MUFU.EX2 R140, R140 ;  /* 0x0000008c008c7308 */ /* 0x000e620000000800 */
[----:B------:R-:W-:Y:S01]  /*1bb30*/  HMMA.16816.F32.BF16 R76, R12, R6, R76 ;  /* 0x000000060c4c723c */ /* 0x000fe2000004184c */
[----:B------:R-:W-:Y:S01]  /*1bb40*/  F2FP.BF16.F32.PACK_AB R4, R57, R63 ;  /* 0x0000003f3904723e */ /* 0x000fe200000010ff */
[----:B------:R-:W-:Y:S01]  /*1bb50*/  FADD.FTZ R63, R63, R2 ;  /* 0x000000023f3f7221 */ /* 0x000fe20000010000 */
[----:B------:R-:W-:-:S03]  /*1bb60*/  F2FP.BF16.F32.PACK_AB R5, R53, R54 ;  /* 0x000000363505723e */ /* 0x000fc600000010ff */
        /* <DEDUP_REMOVED lines=14> */
[----:B------:R-:W5:Y:S01]  /*1bc50*/  LDSM.16.MT88.4 R16, [R228+0x10800] ;  /* 0x01080000e410783b */ /* 0x000f620000004200 */
[----:B----4-:R-:W-:Y:S02]  /*1bc60*/  FADD.FTZ R61, R139, R61 ;  /* 0x0000003d8b3d7221 */ /* 0x010fe40000010000 */
[----:B------:R-:W4:Y:S02]  /*1bc70*/  MUFU.EX2 R143, R143 ;  /* 0x0000008f008f7308 */ /* 0x000f240000000800 */
[C---:B---3--:R-:W-:Y:S06]  /*1bc80*/  HMMA.16816.F32.BF16 R112, R4.reuse, R8, R112 ;  /* 0x000000080470723c */ /* 0x048fec0000041870 */
[C---:B------:R-:W-:Y:S01]  /*1bc90*/  HMMA.16816.F32.BF16 R108, R4.reuse, R10, R108 ;  /* 0x0000000a046c723c */ /* 0x040fe2000004186c */
[----:B------:R-:W3:Y:S01]  /*1bca0*/  LDSM.16.MT88.4 R8, [R225+0x10800] ;  /* 0x01080000e108783b */ /* 0x000ee20000004200 */
[----:B------:R-:W4:Y:S04]  /*1bcb0*/  MUFU.EX2 R152, R152 ;  /* 0x0000009800987308 */ /* 0x000f280000000800 */
[C---:B------:R-:W-:Y:S04]  /*1bcc0*/  HMMA.16816.F32.BF16 R120, R4.reuse, R24, R120 ;  /* 0x000000180478723c */ /* 0x040fe80000041878 */
[----:B------:R-:W-:Y:S02]  /*1bcd0*/  MUFU.EX2 R153, R153 ;  /* 0x0000009900997308 */ /* 0x000fe40000000800 */
[C---:B------:R-:W-:Y:S01]  /*1bce0*/  HMMA.16816.F32.BF16 R116, R4.reuse, R26, R116 ;  /* 0x0000001a0474723c */ /* 0x040fe20000041874 */
[----:B------:R-:W4:Y:S05]  /*1bcf0*/  LDSM.16.MT88.4 R24, [R226+0xd000] ;  /* 0x00d00000e218783b */ /* 0x000f2a0000004200 */
[C---:B------:R-:W-:Y:S01]  /*1bd00*/  HMMA.16816.F32.BF16 R104, R4.reuse, R20, R104 ;  /* 0x000000140468723c */ /* 0x040fe20000041868 */
[----:B------:R-:W-:Y:S05]  /*1bd10*/  MUFU.EX2 R154, R154 ;  /* 0x0000009a009a7308 */ /* 0x000fea0000000800 */
[C---:B------:R-:W-:Y:S01]  /*1bd20*/  HMMA.16816.F32.BF16 R100, R4.reuse, R22, R100 ;  /* 0x000000160464723c */ /* 0x040fe20000041864 */
[----:B------:R-:W4:Y:S02]  /*1bd30*/  LDSM.16.MT88.4 R20, [R225+0xd000] ;  /* 0x00d00000e114783b */ /* 0x000f240000004200 */
[----:B------:R-:W4:Y:S03]  /*1bd40*/  MUFU.EX2 R155, R155 ;  /* 0x0000009b009b7308 */ /* 0x000f260000000800 */
        /* <DEDUP_REMOVED lines=9> */
[C---:B---3--:R-:W-:Y:S05]  /*1bde0*/  HMMA.16816.F32.BF16 R80, R4.reuse, R8, R80 ;  /* 0x000000080450723c */ /* 0x048fea0000041850 */
[----:B------:R-:W3:Y:S01]  /*1bdf0*/  MUFU.EX2 R167, R167 ;  /* 0x000000a700a77308 */ /* 0x000ee20000000800 */
[----:B------:R-:W-:Y:S01]  /*1be00*/  HMMA.16816.F32.BF16 R76, R4, R10, R76 ;  /* 0x0000000a044c723c */ /* 0x000fe2000004184c */
[C---:B-1----:R-:W-:Y:S01]  /*1be10*/  F2FP.BF16.F32.PACK_AB R8, R140.reuse, R139 ;  /* 0x0000008b8c08723e */ /* 0x042fe200000010ff */
[----:B------:R-:W-:Y:S01]  /*1be20*/  FADD.FTZ R140, R140, R61 ;  /* 0x0000003d8c8c7221 */ /* 0x000fe20000010000 */
[C---:B------:R-:W-:Y:S01]  /*1be30*/  F2FP.BF16.F32.PACK_AB R9, R134.reuse, R133 ;  /* 0x000000858609723e */ /* 0x040fe200000010ff */
[----:B------:R-:W-:-:S02]  /*1be40*/  FADD.FTZ R134, R134, R56 ;  /* 0x0000003886867221 */ /* 0x000fc40000010000 */
[C---:B------:R-:W-:Y:S01]  /*1be50*/  HMMA.16816.F32.BF16 R72, R4.reuse, R36, R72 ;  /* 0x000000240448723c */ /* 0x040fe20000041848 */
[C---:B--2---:R-:W-:Y:S01]  /*1be60*/  F2FP.BF16.F32.PACK_AB R10, R142.reuse, R141 ;  /* 0x0000008d8e0a723e */ /* 0x044fe200000010ff */
[----:B------:R-:W1:Y:S01]  /*1be70*/  MUFU.EX2 R172, R172 ;  /* 0x000000ac00ac7308 */ /* 0x000e620000000800 */
[----:B----4-:R-:W-:Y:S01]  /*1be80*/  F2FP.BF16.F32.PACK_AB R11, R143, R135 ;  /* 0x000000878f0b723e */ /* 0x010fe200000010ff */
        /* <DEDUP_REMOVED lines=14> */
[C---:B------:R-:W-:Y:S04]  /*1bf70*/  HMMA.16816.F32.BF16 R112, R8.reuse, R20, R112 ;  /* 0x000000140870723c */ /* 0x040fe80000041870 */
[----:B------:R-:W4:Y:S02]  /*1bf80*/  MUFU.EX2 R173, R173 ;  /* 0x000000ad00ad7308 */ /* 0x000f240000000800 */
        /* <DEDUP_REMOVED lines=25> */
[C---:B------:R-:W-:Y:S05]  /*1c120*/  HMMA.16816.F32.BF16 R72, R8.reuse, R12, R72 ;  /* 0x0000000c0848723c */ /* 0x040fea0000041848 */
[----:B------:R-:W-:Y:S01]  /*1c130*/  MUFU.EX2 R159, R159 ;  /* 0x0000009f009f7308 */ /* 0x000fe20000000800 */
[----:B------:R-:W-:Y:S01]  /*1c140*/  HMMA.16816.F32.BF16 R4, R8, R14, R4 ;  /* 0x0000000e0804723c */ /* 0x000fe20000041804 */
[----:B------:R-:W-:Y:S01]  /*1c150*/  F2FP.BF16.F32.PACK_AB R12, R163, R155 ;  /* 0x0000009ba30c723e */ /* 0x000fe200000010ff */
[----:B------:R-:W3:Y:S01]  /*1c160*/  LDSM.16.MT88.4 R8, [R225+0x11800] ;  /* 0x01180000e108783b */ /* 0x000ee20000004200 */
[C---:B------:R-:W-:Y:S01]  /*1c170*/  F2FP.BF16.F32.PACK_AB R13, R153.reuse, R152 ;  /* 0x00000098990d723e */ /* 0x040fe200000010ff */
[----:B------:R-:W-:Y:S01]  /*1c180*/  FADD.FTZ R153, R153, R143 ;  /* 0x0000008f99997221 */ /* 0x000fe20000010000 */
[----:B------:R-:W-:-:S02]  /*1c190*/  FADD.FTZ R163, R163, R142 ;  /* 0x0000008ea3a37221 */ /* 0x000fc40000010000 */
[----:B------:R-:W-:Y:S01]  /*1c1a0*/  F2FP.BF16.F32.PACK_AB R14, R166, R164 ;  /* 0x000000a4a60e723e */ /* 0x000fe200000010ff */
[----:B------:R-:W-:Y:S01]  /*1c1b0*/  MUFU.EX2 R158, R158 ;  /* 0x0000009e009e7308 */ /* 0x000fe20000000800 */
[----:B------:R-:W-:Y:S01]  /*1c1c0*/  F2FP.BF16.F32.PACK_AB R15, R167, R154 ;  /* 0x0000009aa70f723e */ /* 0x000fe200000010ff */
[----:B------:R-:W-:Y:S01]  /*1c1d0*/  FADD.FTZ R153, R154, R153 ;  /* 0x000000999a997221 */ /* 0x000fe20000010000 */
[----:B------:R-:W-:-:S03]  /*1c1e0*/  FADD.FTZ R163, R164, R163 ;  /* 0x000000a3a4a37221 */ /* 0x000fc60000010000 */
[----:B------:R-:W-:Y:S01]  /*1c1f0*/  FADD.FTZ R167, R167, R153 ;  /* 0x00000099a7a77221 */ /* 0x000fe20000010000 */
[----:B------:R-:W-:Y:S01]  /*1c200*/  FADD.FTZ R166, R166, R163 ;  /* 0x000000a3a6a67221 */ /* 0x000fe20000010000 */
[----:B-1----:R-:W-:Y:S01]  /*1c210*/  HMMA.16816.F32.BF16 R120, R12, R28, R120 ;  /* 0x0000001c0c78723c */ /* 0x002fe20000041878 */
[----:B------:R-:W-:Y:S01]  /*1c220*/  MUFU.EX2 R157, R157 ;  /* 0x0000009d009d7308 */ /* 0x000fe20000000800 */
[----:B------:R-:W-:Y:S01]  /*1c230*/  FADD.FTZ R167, R172, R167 ;  /* 0x000000a7aca77221 */ /* 0x000fe20000010000 */
[----:B----4-:R-:W-:-:S03]  /*1c240*/  FADD.FTZ R166, R173, R166 ;  /* 0x000000a6ada67221 */ /* 0x010fc60000010000 */
[C---:B------:R-:W-:Y:S01]  /*1c250*/  HMMA.16816.F32.BF16 R116, R12.reuse, R30, R116 ;  /* 0x0000001e0c74723c */ /* 0x040fe20000041874 */
[----:B------:R-:W1:Y:S02]  /*1c260*/  LDSM.16.MT88.4 R28, [R226+0x11800] ;  /* 0x01180000e21c783b */ /* 0x000e640000004200 */
        /* <DEDUP_REMOVED lines=48> */
[----:B--2---:R-:W-:Y:S01]  /*1c570*/  HMMA.16816.F32.BF16 R128, R8, R24, R128 ;  /* 0x000000180880723c */ /* 0x004fe20000041880 */
[----:B------:R-:W2:Y:S01]  /*1c580*/  MUFU.EX2 R132, R132 ;  /* 0x0000008400847308 */ /* 0x000ea20000000800 */
[----:B----4-:R-:W-:-:S04]  /*1c590*/  F2FP.BF16.F32.PACK_AB R69, R137, R138 ;  /* 0x0000008a8945723e */ /* 0x010fc800000010ff */
[C---:B------:R-:W-:Y:S01]  /*1c5a0*/  HMMA.16816.F32.BF16 R124, R8.reuse, R26, R124 ;  /* 0x0000001a087c723c */ /* 0x040fe2000004187c */
[----:B------:R-:W4:Y:S05]  /*1c5b0*/  LDSM.16.MT88.4 R24, [R226+0x12000] ;  /* 0x01200000e218783b */ /* 0x000f2a0000004200 */
[C---:B-1----:R-:W-:Y:S06]  /*1c5c0*/  HMMA.16816.F32.BF16 R112, R8.reuse, R28, R112 ;  /* 0x0000001c0870723c */ /* 0x042fec0000041870 */
[C---:B------:R-:W-:Y:S01]  /*1c5d0*/  HMMA.16816.F32.BF16 R108, R8.reuse, R30, R108 ;  /* 0x0000001e086c723c */ /* 0x040fe2000004186c */
[----:B------:R-:W1:Y:S05]  /*1c5e0*/  LDSM.16.MT88.4 R28, [R228+0xe800] ;  /* 0x00e80000e41c783b */ /* 0x000e6a0000004200 */
[C---:B------:R-:W-:Y:S06]  /*1c5f0*/  HMMA.16816.F32.BF16 R104, R8.reuse, R20, R104 ;  /* 0x000000140868723c */ /* 0x040fec0000041868 */
[C---:B------:R-:W-:Y:S01]  /*1c600*/  HMMA.16816.F32.BF16 R100, R8.reuse, R22, R100 ;  /* 0x000000160864723c */ /* 0x040fe20000041864 */
[----:B------:R-:W2:Y:S05]  /*1c610*/  LDSM.16.MT88.4 R20, [R226+0xe800] ;  /* 0x00e80000e214783b */ /* 0x000eaa0000004200 */
        /* <DEDUP_REMOVED lines=18> */
[----:B------:R-:W4:Y:S01]  /*1c740*/  LDSM.16.MT88.4 R8, [R225+0x12800] ;  /* 0x01280000e108783b */ /* 0x000f220000004200 */
[----:B------:R-:W-:Y:S01]  /*1c750*/  FADD.FTZ R156, R156, R162 ;  /* 0x000000a29c9c7221 */ /* 0x000fe20000010000 */
[----:B------:R-:W-:Y:S02]  /*1c760*/  FADD.FTZ R157, R157, R159 ;  /* 0x0000009f9d9d7221 */ /* 0x000fe40000010000 */
[----:B------:R-:W5:Y:S01]  /*1c770*/  LDSM.16.MT88.4 R12, [R224+0xe800] ;  /* 0x00e80000e00c783b */ /* 0x000f620000004200 */
[----:B-1----:R-:W-:Y:S01]  /*1c780*/  HMMA.16816.F32.BF16 R128, R24, R28, R128 ;  /* 0x0000001c1880723c */ /* 0x002fe20000041880 */
        /* <DEDUP_REMOVED lines=19> */
[----:B------:R-:W-:Y:S01]  /*1c8c0*/  F2FP.BF16.F32.PACK_AB R11, R144, R149 ;  /* 0x00000095900b723e */ /* 0x000fe200000010ff */
[----:B------:R-:W-:Y:S02]  /*1c8d0*/  FADD.FTZ R147, R146, R147 ;  /* 0x0000009392937221 */ /* 0x000fe40000010000 */
[----:B------:R-:W-:Y:S01]  /*1c8e0*/  HMMA.16816.F32.BF16 R100, R24, R14, R100 ;  /* 0x0000000e1864723c */ /* 0x000fe20000041864 */
[----:B------:R-:W4:Y:S01]  /*1c8f0*/  LDSM.16.MT88.4 R12, [R225+0xf000] ;  /* 0x00f00000e10c783b */ /* 0x000f220000004200 */
        /* <DEDUP_REMOVED lines=11> */
[----:B------:R-:W5:Y:S05]  /*1c9b0*/  LDSM.16.MT88.4 R32, [R224+0xf000] ;  /* 0x00f00000e020783b */ /* 0x000f6a0000004200 */
[C---:B-1----:R-:W-:Y:S06]  /*1c9c0*/  HMMA.16816.F32.BF16 R72, R24.reuse, R28, R72 ;  /* 0x0000001c1848723c */ /* 0x042fec0000041848 */
[----:B------:R-:W-:Y:S01]  /*1c9d0*/  HMMA.16816.F32.BF16 R4, R24, R30, R4 ;  /* 0x0000001e1804723c */ /* 0x000fe20000041804 */
[----:B------:R-:W-:Y:S04]  /*1c9e0*/  LDSM.16.MT88.4 R28, [R225+0x13000] ;  /* 0x01300000e11c783b */ /* 0x000fe80000004200 */
[----:B------:R-:W-:Y:S01]  /*1c9f0*/  LDSM.16.MT88.4 R24, [R228+0xf800] ;  /* 0x00f80000e418783b */ /* 0x000fe20000004200 */
[C---:B--2---:R-:W-:Y:S06]  /*1ca00*/  HMMA.16816.F32.BF16 R128, R8.reuse, R20, R128 ;  /* 0x000000140880723c */ /* 0x044fec0000041880 */
        /* <DEDUP_REMOVED lines=37> */
[----:B------:R3:W-:Y:S04]  /*1cc60*/  STL [R1+0x4], R2 ;  /* 0x0000040201007387 */ /* 0x0007e80000100800 */
[----:B------:R-:W-:Y:S01]  /*1cc70*/  STL [R1+0x8], R3 ;  /* 0x0000080301007387 */ /* 0x000fe20000100800 */
[C---:B------:R-:W-:Y:S03]  /*1cc80*/  HMMA.16816.F32.BF16 R116, R68.reuse, R14, R116 ;  /* 0x0000000e4474723c */ /* 0x040fe60000041874 */
[----:B------:R-:W5:Y:S03]  /*1cc90*/  LDSM.16.MT88.4 R12, [R226+0x13800] ;  /* 0x01380000e20c783b */ /* 0x000f660000004200 */
[C---:B------:R-:W-:Y:S06]  /*1cca0*/  HMMA.16816.F32.BF16 R128, R68.reuse, R24, R128 ;  /* 0x000000184480723c */ /* 0x040fec0000041880 */
[C---:B------:R-:W-:Y:S06]  /*1ccb0*/  HMMA.16816.F32.BF16 R124, R68.reuse, R26, R124 ;  /* 0x0000001a447c723c */ /* 0x040fec000004187c */
[----:B----4-:R-:W-:Y:S01]  /*1ccc0*/  HMMA.16816.F32.BF16 R112, R68, R20, R112 ;  /* 0x000000144470723c */ /* 0x010fe20000041870 */
[----:B---3--:R-:W-:-:S05]  /*1ccd0*/  MOV R2, R50 ;  /* 0x0000003200027202 */ /* 0x008fca0000000f00 */
[C---:B------:R-:W-:Y:S06]  /*1cce0*/  HMMA.16816.F32.BF16 R108, R68.reuse, R22, R108 ;  /* 0x00000016446c723c */ /* 0x040fec000004186c */
[C---:B--2---:R-:W-:Y:S06]  /*1ccf0*/  HMMA.16816.F32.BF16 R104, R68.reuse, R8, R104 ;  /* 0x000000084468723c */ /* 0x044fec0000041868 */
[C---:B------:R-:W-:Y:S01]  /*1cd00*/  HMMA.16816.F32.BF16 R100, R68.reuse, R10, R100 ;  /* 0x0000000a4464723c */ /* 0x040fe20000041864 */
[----:B------:R-:W2:Y:S05]  /*1cd10*/  LDSM.16.MT88.4 R8, [R225+0x13800] ;  /* 0x01380000e108783b */ /* 0x000eaa0000004200 */
[C---:B-1----:R-:W-:Y:S06]  /*1cd20*/  HMMA.16816.F32.BF16 R96, R68.reuse, R16, R96 ;  /* 0x000000104460723c */ /* 0x042fec0000041860 */
[C---:B------:R-:W-:Y:S01]  /*1cd30*/  HMMA.16816.F32.BF16 R92, R68.reuse, R18, R92 ;  /* 0x00000012445c723c */ /* 0x040fe2000004185c */
[----:B------:R-:W1:Y:S05]  /*1cd40*/  LDSM.16.MT88.4 R16, [R224+0x13800] ;  /* 0x01380000e010783b */ /* 0x000e6a0000004200 */
[C---:B-----5:R-:W-:Y:S06]  /*1cd50*/  HMMA.16816.F32.BF16 R88, R68.reuse, R12, R88 ;  /* 0x0000000c4458723c */ /* 0x060fec0000041858 */
[C---:B------:R-:W-:Y:S06]  /*1cd60*/  HMMA.16816.F32.BF16 R84, R68.reuse, R14, R84 ;  /* 0x0000000e4454723c */ /* 0x040fec0000041854 */
[C---:B--2---:R-:W-:Y:S06]  /*1cd70*/  HMMA.16816.F32.BF16 R80, R68.reuse, R8, R80 ;  /* 0x000000084450723c */ /* 0x044fec0000041850 */
[C---:B------:R-:W-:Y:S06]  /*1cd80*/  HMMA.16816.F32.BF16 R76, R68.reuse, R10, R76 ;  /* 0x0000000a444c723c */ /* 0x040fec000004184c */
[C---:B-1----:R-:W-:Y:S06]  /*1cd90*/  HMMA.16816.F32.BF16 R72, R68.reuse, R16, R72 ;  /* 0x000000104448723c */ /* 0x042fec0000041848 */
[----:B------:R-:W-:-:S15]  /*1cda0*/  HMMA.16816.F32.BF16 R68, R68, R18, R4 ;  /* 0x000000124444723c */ /* 0x000fde0000041804 */
[----:B------:R-:W-:-:S09]  /*1cdb0*/  NOP ;  /* 0x0000000000007918 */ /* 0x000fd20000000000 */
.L_x_2959:
[----:B------:R-:W-:-:S13]  /*1cdc0*/  ISETP.GE.AND P0, PT, R249, 0x1, PT ;  /* 0x00000001f900780c */ /* 0x000fda0003f06270 */
[----:B------:R-:W-:Y:S05]  /*1cdd0*/  @!P0 BRA `(.L_x_2968) ;  /* 0x0000004800c08947 */ /* 0x000fea0003800000 */
[----:B------:R-:W-:Y:S01]  /*1cde0*/  IMAD.SHL.U32 R3, R42, 0x20, RZ ;  /* 0x000000202a037824 */ /* 0x000fe200078e00ff */
[C---:B------:R-:W-:Y:S01]  /*1cdf0*/  SHF.L.U64.HI R250, R48.reuse, 0x5, R49 ;  /* 0x0000000530fa7819 */ /* 0x040fe20000010231 */
[----:B------:R-:W-:Y:S01]  /*1ce00*/  IMAD.SHL.U32 R251, R48, 0x20, RZ ;  /* 0x0000002030fb7824 */ /* 0x000fe200078e00ff */
[----:B------:R-:W-:Y:S01]  /*1ce10*/  SHF.L.U64.HI R252, R42, 0x5, R43 ;  /* 0x000000052afc7819 */ /* 0x000fe2000001022b */
[----:B------:R-:W-:Y:S01]  /*1ce20*/  IMAD.MOV.U32 R132, RZ, RZ, R2 ;  /* 0x000000ffff847224 */ /* 0x000fe200078e0002 */
[----:B------:R1:W-:Y:S01]  /*1ce30*/  STL [R1], R3 ;  /* 0x0000000301007387 */ /* 0x0003e20000100800 */
[----:B------:R-:W-:-:S03]  /*1ce40*/  MOV R133, R0 ;  /* 0x0000000000857202 */ /* 0x000fc60000000f00 */
.L_x_2977:
[----:B------:R-:W2:Y:S01]  /*1ce50*/  LDC.64 R138, c[0x0][0x208] ;  /* 0x00008200ff8a7b82 */ /* 0x000ea20000000a00 */
[----:B------:R-:W-:Y:S04]  /*1ce60*/  DEPBAR.LE SB0, 0x0 ;  /* 0x000080000000791a */ /* 0x000fe80000000000 */
[----:B------:R-:W-:Y:S05]  /*1ce70*/  WARPSYNC.ALL ;  /* 0x0000000000007948 */ /* 0x000fea0003800000 */
[----:B------:R-:W3:Y:S08]  /*1ce80*/  LDC.64 R136, c[0x0][0x198] ;  /* 0x00006600ff887b82 */ /* 0x000ef00000000a00 */
        /* <DEDUP_REMOVED lines=16> */
[----:B---3--:R-:W2:Y:S01]  /*1cf90*/  LD.E R8, desc[UR4][R136.64+0x170] ;  /* 0x0001700488087980 */ /* 0x008ea2000c101900 */
[----:B------:R-:W-:Y:S03]  /*1cfa0*/  R2UR UR9, R139 ;  /* 0x000000008b0972ca */ /* 0x000fe600000e0000 */
[----:B------:R-:W3:Y:S10]  /*1cfb0*/  LD.E.64 R10, desc[UR4][R136.64+0x40] ;  /* 0x00004004880a7980 */ /* 0x000ef4000c101b00 */
[----:B------:R-:W4:Y:S01]  /*1cfc0*/  LD.E.64 R12, desc[UR8][R136.64+0x28] ;  /* 0x00002808880c7980 */ /* 0x000f22000c101b00 */
[-C--:B--2---:R-:W-:Y:S02]  /*1cfd0*/  IABS R5, R8.reuse ;  /* 0x0000000800057213 */ /* 0x084fe40000000000 */
[-C--:B-1----:R-:W-:Y:S02]  /*1cfe0*/  IABS R3, R8.reuse ;  /* 0x0000000800037213 */ /* 0x082fe40000000000 */
        /* <DEDUP_REMOVED lines=54> */
.L_x_2970:
[----:B--2---:R-:W-:Y:S02]  /*1d350*/  R2UR UR4, R138 ;  /* 0x000000008a0472ca */ /* 0x004fe400000e0000 */
[----:B------:R-:W-:Y:S11]  /*1d360*/  R2UR UR5, R139 ;  /* 0x000000008b0572ca */ /* 0x000ff600000e0000 */
[----:B------:R-:W-:Y:S02]  /*1d370*/  @!UPT UIADD3 URZ, URZ, URZ, URZ ;  /* 0x0000003f3f3ff290 */ /* 0x000fe4000fffe03f */
[----:B---3--:R-:W2:Y:S02]  /*1d380*/  LD.E R8, desc[UR4][R136.64+0x40] ;  /* 0x0000400488087980 */ /* 0x008ea4000c101900 */
[----:B--2---:R-:W-:Y:S05]  /*1d390*/  IMAD.U32 R8, R8, -0x80, RZ ;  /* 0xffffff8008087824 */ /* 0x004fea00078e00ff */
[----:B------:R-:W-:Y:S02]  /*1d3a0*/  SHF.R.S32.HI R2, RZ, 0x1f, R8 ;  /* 0x0000001fff027819 */ /* 0x000fe40000011408 */
.L_x_2971:
[----:B------:R-:W-:Y:S05]  /*1d3b0*/  BSYNC B0 ;  /* 0x0000000000007941 */ /* 0x000fea0003800000 */
.L_x_2969:
[----:B------:R-:W-:Y:S01]  /*1d3c0*/  R2UR UR8, R138 ;  /* 0x000000008a0872ca */ /* 0x000fe200000e0000 */
[----:B------:R-:W-:Y:S01]  /*1d3d0*/  BSSY B1, `(.L_x_2972) ;  /* 0x000020c000017945 */ /* 0x000fe20003800000 */
[C---:B------:R-:W-:Y:S02]  /*1d3e0*/  R2UR UR9, R139.reuse ;  /* 0x000000008b0972ca */ /* 0x040fe400000e0000 */
[----:B------:R-:W-:Y:S02]  /*1d3f0*/  LEA R239, P0, R8, R239, 0x1 ;  /* 0x000000ef08ef7211 */ /* 0x000fe400078008ff */
[----:B------:R-:W-:Y:S02]  /*1d400*/  R2UR UR4, R138 ;  /* 0x000000008a0472ca */ /* 0x000fe400000e0000 */
[C---:B------:R-:W-:Y:S02]  /*1d410*/  R2UR UR5, R139.reuse ;  /* 0x000000008b0572ca */ /* 0x040fe400000e0000 */
[----:B------:R-:W-:Y:S02]  /*1d420*/  LEA.HI.X R238, R8, R238, R2, 0x1, P0 ;  /* 0x000000ee08ee7211 */ /* 0x000fe400000f0c02 */
[----:B------:R-:W-:Y:S02]  /*1d430*/  MOV R2, R239 ;  /* 0x000000ef00027202 */ /* 0x000fe40000000f00 */
[----:B-1----:R-:W-:Y:S02]  /*1d440*/  MOV R3, R238 ;  /* 0x000000ee00037202 */ /* 0x002fe40000000f00 */
[C---:B------:R-:W-:Y:S02]  /*1d450*/  R2UR UR16, R138.reuse ;  /* 0x000000008a1072ca */ /* 0x040fe400000e0000 */
[----:B------:R-:W-:Y:S01]  /*1d460*/  R2UR UR17, R139 ;  /* 0x000000008b1172ca */ /* 0x000fe200000e0000 */
[----:B------:R-:W-:Y:S01]  /*1d470*/  @!PT LDS RZ, [RZ] ;  /* 0x00000000fffff984 */ /* 0x000fe20000000800 */
[----:B------:R-:W-:Y:S01]  /*1d480*/  @!PT LDS RZ, [RZ] ;  /* 0x00000000fffff984 */ /* 0x000fe20000000800 */
[----:B------:R-:W-:Y:S01]  /*1d490*/  @!PT LDS RZ, [RZ] ;  /* 0x00000000fffff984 */ /* 0x000fe20000000800 */
[----:B------:R-:W-:Y:S01]  /*1d4a0*/  LDGSTS.E.BYPASS.LTC128B.128 [R248+0xc000], desc[UR8][R2.64] ;  /* 0x0c00000002f87fae */ /* 0x000fe2000b901d48 */
[-C--:B------:R-:W-:Y:S02]  /*1d4b0*/  IADD3 R6, P0, R239, R251.reuse, RZ ;  /* 0x000000fbef067210 */ /* 0x080fe40007f1e0ff */
[----:B------:R-:W-:Y:S03]  /*1d4c0*/  R2UR UR14, R138 ;  /* 0x000000008a0e72ca */ /* 0x000fe600000e0000 */
[----:B------:R1:W-:Y:S01]  /*1d4d0*/  LDGSTS.E.BYPASS.LTC128B.128 [R248+0x10000], desc[UR4][R2.64+0x80] ;  /* 0x1000008002f87fae */ /* 0x0003e2000b901d44 */
[C---:B------:R-:W-:Y:S02]  /*1d4e0*/  R2UR UR15, R139.reuse ;  /* 0x000000008b0f72ca */ /* 0x040fe400000e0000 */
[-C--:B------:R-:W-:Y:S02]  /*1d4f0*/  IADD3.X R7, R238, R250.reuse, RZ, P0, !PT ;  /* 0x000000faee077210 */ /* 0x080fe400007fe4ff */
[----:B------:R-:W-:Y:S02]  /*1d500*/  R2UR UR12, R138 ;  /* 0x000000008a0c72ca */ /* 0x000fe400000e0000 */
[C---:B------:R-:W-:Y:S01]  /*1d510*/  R2UR UR13, R139.reuse ;  /* 0x000000008b0d72ca */ /* 0x040fe200000e0000 */
[----:B------:R-:W-:Y:S01]  /*1d520*/  LDGSTS.E.BYPASS.LTC128B.128 [R248+0xc800], desc[UR16][R6.64] ;  /* 0x0c80000006f87fae */ /* 0x000fe2000b901d50 */
[-C--:B------:R-:W-:Y:S02]  /*1d530*/  IADD3 R4, P0, R6, R251.reuse, RZ ;  /* 0x000000fb06047210 */ /* 0x080fe40007f1e0ff */
[C---:B------:R-:W-:Y:S02]  /*1d540*/  R2UR UR10, R138.reuse ;  /* 0x000000008a0a72ca */ /* 0x040fe400000e0000 */
[----:B------:R-:W-:Y:S01]  /*1d550*/  R2UR UR11, R139 ;  /* 0x000000008b0b72ca */ /* 0x000fe200000e0000 */
[----:B------:R2:W-:Y:S01]  /*1d560*/  LDGSTS.E.BYPASS.LTC128B.128 [R248+0x10800], desc[UR14][R6.64+0x80] ;  /* 0x1080008006f87fae */ /* 0x0005e2000b901d4e */
[-C--:B------:R-:W-:Y:S02]  /*1d570*/  IADD3.X R5, R7, R250.reuse, RZ, P0, !PT ;  /* 0x000000fa07057210 */ /* 0x080fe400007fe4ff */
[C---:B------:R-:W-:Y:S02]  /*1d580*/  R2UR UR20, R138.reuse ;  /* 0x000000008a1472ca */ /* 0x040fe400000e0000 */
[C---:B------:R-:W-:Y:S01]  /*1d590*/  R2UR UR21, R139.reuse ;  /* 0x000000008b1572ca */ /* 0x040fe200000e0000 */
[----:B------:R-:W-:Y:S01]  /*1d5a0*/  LDGSTS.E.BYPASS.LTC128B.128 [R248+0xd000], desc[UR12][R4.64] ;  /* 0x0d00000004f87fae */ /* 0x000fe2000b901d4c */
[----:B------:R-:W-:Y:S02]  /*1d5b0*/  R2UR UR18, R138 ;  /* 0x000000008a1272ca */ /* 0x000fe400000e0000 */
[----:B------:R-:W-:Y:S03]  /*1d5c0*/  R2UR UR19, R139 ;  /* 0x000000008b1372ca */ /* 0x000fe600000e0000 */
[----:B------:R3:W-:Y:S01]  /*1d5d0*/  LDGSTS.E.BYPASS.LTC128B.128 [R248+0x11000], desc[UR10][R4.64+0x80] ;  /* 0x1100008004f87fae */ /* 0x0007e2000b901d4a */
[-C--:B-1----:R-:W-:Y:S04]  /*1d5e0*/  IADD3 R2, P0, R4, R251.reuse, RZ ;  /* 0x000000fb04027210 */ /* 0x082fe80007f1e0ff */
[-C--:B------:R-:W-:Y:S05]  /*1d5f0*/  IADD3.X R3, R5, R250.reuse, RZ, P0, !PT ;  /* 0x000000fa05037210 */ /* 0x080fea00007fe4ff */
[----:B------:R-:W-:Y:S06]  /*1d600*/  LDGSTS.E.BYPASS.LTC128B.128 [R248+0xd800], desc[UR8][R2.64] ;  /* 0x0d80000002f87fae */ /* 0x000fec000b901d48 */
[----:B------:R1:W-:Y:S01]  /*1d610*/  LDGSTS.E.BYPASS.LTC128B.128 [R248+0x11800], desc[UR4][R2.64+0x80] ;  /* 0x1180008002f87fae */ /* 0x0003e2000b901d44 */
[-C--:B--2---:R-:W-:Y:S04]  /*1d620*/  IADD3 R6, P0, R2, R251.reuse, RZ ;  /* 0x000000fb02067210 */ /* 0x084fe80007f1e0ff */
[-C--:B------:R-:W-:Y:S05]  /*1d630*/  IADD3.X R7, R3, R250.reuse, RZ, P0, !PT ;  /* 0x000000fa03077210 */ /* 0x080fea00007fe4ff */
[----:B------:R-:W-:Y:S01]  /*1d640*/  LDGSTS.E.BYPASS.LTC128B.128 [R248+0xe000], desc[UR20][R6.64] ;  /* 0x0e00000006f87fae */ /* 0x000fe2000b901d54 */
[-C--:B---3--:R-:W-:Y:S05]  /*1d650*/  IADD3 R4, P0, R6, R251.reuse, RZ ;  /* 0x000000fb06047210 */ /* 0x088fea0007f1e0ff */
[----:B------:R-:W-:Y:S01]  /*1d660*/  LDGSTS.E.BYPASS.LTC128B.128 [R248+0x12000], desc[UR18][R6.64+0x80] ;  /* 0x1200008006f87fae */ /* 0x000fe2000b901d52 */
[-C--:B------:R-:W-:Y:S05]  /*1d670*/  IADD3.X R5, R7, R250.reuse, RZ, P0, !PT ;  /* 0x000000fa07057210 */ /* 0x080fea00007fe4ff */
[----:B------:R-:W-:Y:S06]  /*1d680*/  LDGSTS.E.BYPASS.LTC128B.128 [R248+0xe800], desc[UR16][R4.64] ;  /* 0x0e80000004f87fae */ /* 0x000fec000b901d50 */
[----:B------:R-:W-:Y:S01]  /*1d690*/  LDGSTS.E.BYPASS.LTC128B.128 [R248+0x12800], desc[UR14][R4.64+0x80] ;  /* 0x1280008004f87fae */ /* 0x000fe2000b901d4e */
[-C--:B-1----:R-:W-:Y:S04]  /*1d6a0*/  IADD3 R2, P0, R4, R251.reuse, RZ ;  /* 0x000000fb04027210 */ /* 0x082fe80007f1e0ff */
[-C--:B------:R-:W-:Y:S02]  /*1d6b0*/  IADD3.X R3, R5, R250.reuse, RZ, P0, !PT ;  /* 0x000000fa05037210 */ /* 0x080fe400007fe4ff */
[----:B------:R-:W-:Y:S03]  /*1d6c0*/  IADD3 R8, P0, R2, R251, RZ ;  /* 0x000000fb02087210 */ /* 0x000fe60007f1e0ff */
[----:B------:R-:W-:Y:S01]  /*1d6d0*/  LDGSTS.E.BYPASS.LTC128B.128 [R248+0xf000], desc[UR12][R2.64] ;  /* 0x0f00000002f87fae */ /* 0x000fe2000b901d4c */
[----:B------:R-:W-:Y:S02]  /*1d6e0*/  IADD3.X R9, R3, R250, RZ, P0, !PT ;  /* 0x000000fa03097210 */ /* 0x000fe400007fe4ff */
[----:B------:R-:W-:Y:S03]  /*1d6f0*/  ISETP.GE.AND P0, PT, R249, 0x2, PT ;  /* 0x00000002f900780c */ /* 0x000fe60003f06270 */
[----:B------:R-:W-:Y:S06]  /*1d700*/  LDGSTS.E.BYPASS.LTC128B.128 [R248+0x13000], desc[UR10][R2.64+0x80] ;  /* 0x1300008002f87fae */ /* 0x000fec000b901d4a */
[----:B------:R-:W-:Y:S06]  /*1d710*/  LDGSTS.E.BYPASS.LTC128B.128 [R248+0xf800], desc[UR8][R8.64] ;  /* 0x0f80000008f87fae */ /* 0x000fec000b901d48 */
[----:B------:R1:W-:Y:S06]  /*1d720*/  LDGSTS.E.BYPASS.LTC128B.128 [R248+0x13800], desc[UR4][R8.64+0x80] ;  /* 0x1380008008f87fae */ /* 0x0003ec000b901d44 */
[----:B------:R-:W-:Y:S06]  /*1d730*/  LDSM.16.M88.4 R64, [R234] ;  /* 0x00000000ea40783b */ /* 0x000fec0000000200 */
[----:B------:R-:W-:Y:S06]  /*1d740*/  LDSM.16.M88.4 R16, [R233+0x4800] ;  /* 0x00480000e910783b */ /* 0x000fec0000000200 */
[----:B------:R-:W-:Y:S06]  /*1d750*/  LDSM.16.M88.4 R24, [R233+0x5000] ;  /* 0x00500000e918783b */ /* 0x000fec0000000200 */
[----:B------:R-:W-:Y:S06]  /*1d760*/  LDSM.16.M88.4 R32, [R233+0x5800] ;  /* 0x00580000e920783b */ /* 0x000fec0000000200 */
[----:B-1----:R-:W1:Y:S06]  /*1d770*/  LDSM.16.M88.4 R8, [R233+0x4000] ;  /* 0x00400000e908783b */ /* 0x002e6c0000000200 */
[----:B------:R-:W0:Y:S06]  /*1d780*/  LDGDEPBAR ;  /* 0x00000000000079af */ /* 0x000e2c0000000000 */
[----:B------:R-:W2:Y:S06]  /*1d790*/  LDSM.16.M88.4 R40, [R233+0x6000] ;  /* 0x00600000e928783b */ /* 0x000eac0000000200 */
[----:B------:R-:W3:Y:S06]  /*1d7a0*/  LDSM.16.M88.4 R48, [R233+0x6800] ;  /* 0x00680000e930783b */ /* 0x000eec0000000200 */
[----:B------:R-:W4:Y:S06]  /*1d7b0*/  LDSM.16.M88.4 R56, [R233+0x7000] ;  /* 0x00700000e938783b */ /* 0x000f2c0000000200 */
[----:B------:R-:W5:Y:S06]  /*1d7c0*/  LDSM.16.M88.4 R140, [R233+0x7800] ;  /* 0x00780000e98c783b */ /* 0x000f6c0000000200 */
[----:B------:R-:W-:Y:S01]  /*1d7d0*/  LDSM.16.M88.4 R144, [R232] ;  /* 0x00000000e890783b */ /* 0x000fe20000000200 */
[C---:B-1----:R-:W-:Y:S05]  /*1d7e0*/  HMMA.16816.F32.BF16 R4, R64.reuse, R8, RZ ;  /* 0x000000084004723c */ /* 0x042fea00000418ff */
[----:B------:R-:W1:Y:S01]  /*1d7f0*/  LDSM.16.M88.4 R148, [R231] ;  /* 0x00000000e794783b */ /* 0x000e620000000200 */
[C---:B------:R-:W-:Y:S05]  /*1d800*/  HMMA.16816.F32.BF16 R8, R64.reuse, R10, RZ ;  /* 0x0000000a4008723c */ /* 0x040fea00000418ff */
        /* <DEDUP_REMOVED lines=12> */
[----:B------:R-:W-:Y:S01]  /*1d8d0*/  LDSM.16.M88.4 R176, [R230] ;  /* 0x00000000e6b0783b */ /* 0x000fe20000000200 */
[C---:B--2---:R-:W-:Y:S05]  /*1d8e0*/  HMMA.16816.F32.BF16 R36, R64.reuse, R40, RZ ;  /* 0x000000284024723c */ /* 0x044fea00000418ff */
[----:B------:R-:W-:Y:S01]  /*1d8f0*/  LDSM.16.M88.4 R180, [R227+0x4000] ;  /* 0x00400000e3b4783b */ /* 0x000fe20000000200 */
[C---:B------:R-:W-:Y:S05]  /*1d900*/  HMMA.16816.F32.BF16 R40, R64.reuse, R42, RZ ;  /* 0x0000002a4028723c */ /* 0x040fea00000418ff */
[----:B------:R-:W2:Y:S06]  /*1d910*/  LD.E R3, desc[UR4][R136.64+0x18c] ;  /* 0x00018c0488037980 */ /* 0x000eac000c101900 */
[----:B------:R-:W-:Y:S01]  /*1d920*/  LDSM.16.M88.4 R184, [R233+0xb000] ;  /* 0x00b00000e9b8783b */ /* 0x000fe20000000200 */
[C---:B---3--:R-:W-:Y:S05]  /*1d930*/  HMMA.16816.F32.BF16 R44, R64.reuse, R48, RZ ;  /* 0x00000030402c723c */ /* 0x048fea00000418ff */
[----:B------:R-:W-:Y:S01]  /*1d940*/  LDSM.16.M88.4 R188, [R233+0xb800] ;  /* 0x00b80000e9bc783b */ /* 0x000fe20000000200 */
[C---:B------:R-:W-:Y:S05]  /*1d950*/  HMMA.16816.F32.BF16 R48, R64.reuse, R50, RZ ;  /* 0x000000324030723c */ /* 0x040fea00000418ff */
[----:B------:R-:W-:Y:S01]  /*1d960*/  LDSM.16.M88.4 R192, [R227+0xa800] ;  /* 0x00a80000e3c0783b */ /* 0x000fe20000000200 */
[C---:B----4-:R-:W-:Y:S05]  /*1d970*/  HMMA.16816.F32.BF16 R52, R64.reuse, R56, RZ ;  /* 0x000000384034723c */ /* 0x050fea00000418ff */
[----:B------:R-:W-:Y:S01]  /*1d980*/  LDSM.16.M88.4 R196, [R227+0xb000] ;  /* 0x00b00000e3c4783b */ /* 0x000fe20000000200 */
[C---:B------:R-:W-:Y:S05]  /*1d990*/  HMMA.16816.F32.BF16 R56, R64.reuse, R58, RZ ;  /* 0x0000003a4038723c */ /* 0x040fea00000418ff */
[----:B------:R-:W-:Y:S01]  /*1d9a0*/  LDSM.16.M88.4 R200, [R229+0x2000] ;  /* 0x00200000e5c8783b */ /* 0x000fe20000000200 */
[C---:B-----5:R-:W-:Y:S05]  /*1d9b0*/  HMMA.16816.F32.BF16 R60, R64.reuse, R140, RZ ;  /* 0x0000008c403c723c */ /* 0x060fea00000418ff */
[----:B------:R-:W-:Y:S01]  /*1d9c0*/  LDSM.16.M88.4 R204, [R216+0x4000] ;  /* 0x00400000d8cc783b */ /* 0x000fe20000000200 */
[----:B------:R-:W-:Y:S05]  /*1d9d0*/  HMMA.16816.F32.BF16 R64, R64, R142, RZ ;  /* 0x0000008e4040723c */ /* 0x000fea00000418ff */
[----:B------:R-:W3:Y:S01]  /*1d9e0*/  LDSM.16.M88.4 R140, [R217] ;  /* 0x00000000d98c783b */ /* 0x000ee20000000200 */
[C---:B-1----:R-:W-:Y:S06]  /*1d9f0*/  HMMA.16816.F32.BF16 R4, R144.reuse, R148, R4 ;  /* 0x000000949004723c */ /* 0x042fec0000041804 */
[C---:B------:R-:W-:Y:S01]  /*1da00*/  HMMA.16816.F32.BF16 R8, R144.reuse, R150, R8 ;  /* 0x000000969008723c */ /* 0x040fe20000041808 */
[----:B------:R-:W1:Y:S05]  /*1da10*/  LDSM.16.M88.4 R148, [R227+0x4800] ;  /* 0x00480000e394783b */ /* 0x000e6a0000000200 */
[C---:B------:R-:W-:Y:S06]  /*1da20*/  HMMA.16816.F32.BF16 R12, R144.reuse, R152, R12 ;  /* 0x00000098900c723c */ /* 0x040fec000004180c */
        /* <DEDUP_REMOVED lines=19> */
[----:B------:R-:W3:Y:S05]  /*1db60*/  LDSM.16.M88.4 R140, [R227+0x6000] ;  /* 0x00600000e38c783b */ /* 0x000eea0000000200 */
[C---:B------:R-:W-:Y:S01]  /*1db70*/  HMMA.16816.F32.BF16 R4, R176.reuse, R180, R4 ;  /* 0x000000b4b004723c */ /* 0x040fe20000041804 */
[----:B------:R-:W3:Y:S05]  /*1db80*/  LDSM.16.M88.4 R144, [R227+0x6800] ;  /* 0x00680000e390783b */ /* 0x000eea0000000200 */
        /* <DEDUP_REMOVED lines=19> */
[----:B------:R-:W1:Y:S05]  /*1dcc0*/  LDSM.16.M88.4 R148, [R216+0x2800] ;  /* 0x00280000d894783b */ /* 0x000e6a0000000200 */
[C---:B----4-:R-:W-:Y:S06]  /*1dcd0*/  HMMA.16816.F32.BF16 R60, R176.reuse, R152, R60 ;  /* 0x00000098b03c723c */ /* 0x050fec000004183c */
[----:B------:R-:W-:Y:S01]  /*1dce0*/  HMMA.16816.F32.BF16 R64, R176, R154, R64 ;  /* 0x0000009ab040723c */ /* 0x000fe20000041840 */
[----:B------:R-:W4:Y:S05]  /*1dcf0*/  LDSM.16.M88.4 R152, [R216+0x3000] ;  /* 0x00300000d898783b */ /* 0x000f2a0000000200 */
[C---:B------:R-:W-:Y:S01]  /*1dd00*/  HMMA.16816.F32.BF16 R4, R160.reuse, R164, R4 ;  /* 0x000000a4a004723c */ /* 0x040fe20000041804 */
[----:B------:R-:W-:Y:S05]  /*1dd10*/  LDSM.16.M88.4 R176, [R233+0x8000] ;  /* 0x00800000e9b0783b */ /* 0x000fea0000000200 */
[C---:B------:R-:W-:Y:S01]  /*1dd20*/  HMMA.16816.F32.BF16 R8, R160.reuse, R166, R8 ;  /* 0x000000a6a008723c */ /* 0x040fe20000041808 */
[----:B------:R-:W4:Y:S05]  /*1dd30*/  LDSM.16.M88.4 R164, [R216+0x3800] ;  /* 0x00380000d8a4783b */ /* 0x000f2a0000000200 */
[C---:B-----5:R-:W-:Y:S06]  /*1dd40*/  HMMA.16816.F32.BF16 R12, R160.reuse, R156, R12 ;  /* 0x0000009ca00c723c */ /* 0x060fec000004180c */
        /* <DEDUP_REMOVED lines=13> */
[----:B------:R-:W-:Y:S05]  /*1de20*/  LDSM.16.M88.4 R148, [R232+0x2000] ;  /* 0x00200000e894783b */ /* 0x000fea0000000200 */
[C---:B----4-:R-:W-:Y:S06]  /*1de30*/  HMMA.16816.F32.BF16 R52, R160.reuse, R152, R52 ;  /* 0x00000098a034723c */ /* 0x050fec0000041834 */
[C---:B------:R-:W-:Y:S01]  /*1de40*/  HMMA.16816.F32.BF16 R56, R160.reuse, R154, R56 ;  /* 0x0000009aa038723c */ /* 0x040fe20000041838 */
[----:B------:R-:W1:Y:S05]  /*1de50*/  LDSM.16.M88.4 R152, [R215] ;  /* 0x00000000d798783b */ /* 0x000e6a0000000200 */
[C---:B------:R-:W-:Y:S06]  /*1de60*/  HMMA.16816.F32.BF16 R60, R160.reuse, R164, R60 ;  /* 0x000000a4a03c723c */ /* 0x040fec000004183c */
[----:B------:R-:W-:Y:S01]  /*1de70*/  HMMA.16816.F32.BF16 R64, R160, R166, R64 ;  /* 0x000000a6a040723c */ /* 0x000fe20000041840 */
[----:B------:R-:W4:Y:S05]  /*1de80*/  LDSM.16.M88.4 R160, [R214] ;  /* 0x00000000d6a0783b */ /* 0x000f2a0000000200 */
[C---:B------:R-:W-:Y:S01]  /*1de90*/  HMMA.16816.F32.BF16 R4, R172.reuse, R176, R4 ;  /* 0x000000b0ac04723c */ /* 0x040fe20000041804 */
[----:B------:R-:W2:Y:S05]  /*1dea0*/  LDSM.16.M88.4 R164, [R213] ;  /* 0x00000000d5a4783b */ /* 0x000eaa0000000200 */
[C---:B------:R-:W-:Y:S01]  /*1deb0*/  HMMA.16816.F32.BF16 R8, R172.reuse, R178, R8 ;  /* 0x000000b2ac08723c */ /* 0x040fe20000041808 */
[----:B------:R-:W-:Y:S05]  /*1dec0*/  LDSM.16.M88.4 R176, [R230+0x2000] ;  /* 0x00200000e6b0783b */ /* 0x000fea0000000200 */
[C---:B------:R-:W-:Y:S06]  /*1ded0*/  HMMA.16816.F32.BF16 R12, R172.reuse, R180, R12 ;  /* 0x000000b4ac0c723c */ /* 0x040fec000004180c */
[C---:B------:R-:W-:Y:S01]  /*1dee0*/  HMMA.16816.F32.BF16 R16, R172.reuse, R182, R16 ;  /* 0x000000b6ac10723c */ /* 0x040fe20000041810 */
[----:B------:R-:W-:Y:S05]  /*1def0*/  LDSM.16.M88.4 R180, [R227+0x8000] ;  /* 0x00800000e3b4783b */ /* 0x000fea0000000200 */
[C---:B---3--:R-:W-:Y:S06]  /*1df00*/  HMMA.16816.F32.BF16 R20, R172.reuse, R140, R20 ;  /* 0x0000008cac14723c */ /* 0x048fec0000041814 */
[C---:B------:R-:W-:Y:S01]  /*1df10*/  HMMA.16816.F32.BF16 R24, R172.reuse, R142, R24 ;  /* 0x0000008eac18723c */ /* 0x040fe20000041818 */
[----:B------:R-:W3:Y:S05]  /*1df20*/  LDSM.16.M88.4 R140, [R212] ;  /* 0x00000000d48c783b */ /* 0x000eea0000000200 */
[C---:B------:R-:W-:Y:S06]  /*1df30*/  HMMA.16816.F32.BF16 R28, R172.reuse, R156, R28 ;  /* 0x0000009cac1c723c */ /* 0x040fec000004181c */
[C---:B------:R-:W-:Y:S01]  /*1df40*/  HMMA.16816.F32.BF16 R32, R172.reuse, R158, R32 ;  /* 0x0000009eac20723c */ /* 0x040fe20000041820 */
[----:B------:R-:W-:Y:S05]  /*1df50*/  LDSM.16.M88.4 R156, [R210] ;  /* 0x00000000d29c783b */ /* 0x000fea0000000200 */
[C---:B-----5:R-:W-:Y:S06]  /*1df60*/  HMMA.16816.F32.BF16 R36, R172.reuse, R144, R36 ;  /* 0x00000090ac24723c */ /* 0x060fec0000041824 */
[C---:B------:R-:W-:Y:S01]  /*1df70*/  HMMA.16816.F32.BF16 R40, R172.reuse, R146, R40 ;  /* 0x00000092ac28723c */ /* 0x040fe20000041828 */
[----:B------:R-:W5:Y:S05]  /*1df80*/  LDSM.16.M88.4 R144, [R211] ;  /* 0x00000000d390783b */ /* 0x000f6a0000000200 */
[C---:B------:R-:W-:Y:S06]  /*1df90*/  HMMA.16816.F32.BF16 R44, R172.reuse, R168, R44 ;  /* 0x000000a8ac2c723c */ /* 0x040fec000004182c */
[C---:B------:R-:W-:Y:S01]  /*1dfa0*/  HMMA.16816.F32.BF16 R48, R172.reuse, R170, R48 ;  /* 0x000000aaac30723c */ /* 0x040fe20000041830 */
[----:B------:R-:W5:Y:S05]  /*1dfb0*/  LDSM.16.M88.4 R168, [R209] ;  /* 0x00000000d1a8783b */ /* 0x000f6a0000000200 */
[C---:B------:R-:W-:Y:S06]  /*1dfc0*/  HMMA.16816.F32.BF16 R52, R172.reuse, R184, R52 ;  /* 0x000000b8ac34723c */ /* 0x040fec0000041834 */
[C---:B------:R-:W-:Y:S01]  /*1dfd0*/  HMMA.16816.F32.BF16 R56, R172.reuse, R186, R56 ;  /* 0x000000baac38723c */ /* 0x040fe20000041838 */
[----:B------:R-:W-:Y:S05]  /*1dfe0*/  LDSM.16.M88.4 R184, [R227+0x9800] ;  /* 0x00980000e3b8783b */ /* 0x000fea0000000200 */
[C---:B------:R-:W-:Y:S06]  /*1dff0*/  HMMA.16816.F32.BF16 R60, R172.reuse, R188, R60 ;  /* 0x000000bcac3c723c */ /* 0x040fec000004183c */
[----:B------:R-:W-:Y:S01]  /*1e000*/  HMMA.16816.F32.BF16 R64, R172, R190, R64 ;  /* 0x000000beac40723c */ /* 0x000fe20000041840 */
[----:B------:R-:W5:Y:S05]  /*1e010*/  LDSM.16.M88.4 R172, [R208] ;  /* 0x00000000d0ac783b */ /* 0x000f6a0000000200 */
[C---:B-1----:R-:W-:Y:S01]  /*1e020*/  HMMA.16816.F32.BF16 R4, R148.reuse, R152, R4 ;  /* 0x000000989404723c */ /* 0x042fe20000041804 */
[----:B------:R-:W-:Y:S05]  /*1e030*/  LDSM.16.M88.4 R188, [R227+0xa000] ;  /* 0x00a00000e3bc783b */ /* 0x000fea0000000200 */
[C---:B------:R-:W-:Y:S01]  /*1e040*/  HMMA.16816.F32.BF16 R8, R148.reuse, R154, R8 ;  /* 0x0000009a9408723c */ /* 0x040fe20000041808 */
[----:B------:R-:W1:Y:S05]  /*1e050*/  LDSM.16.M88.4 R152, [R227+0x8800] ;  /* 0x00880000e398783b */ /* 0x000e6a0000000200 */
[C---:B----4-:R-:W-:Y:S06]  /*1e060*/  HMMA.16816.F32.BF16 R12, R148.reuse, R160, R12 ;  /* 0x000000a0940c723c */ /* 0x050fec000004180c */
[C---:B------:R-:W-:Y:S01]  /*1e070*/  HMMA.16816.F32.BF16 R16, R148.reuse, R162, R16 ;  /* 0x000000a29410723c */ /* 0x040fe20000041810 */
[----:B------:R-:W4:Y:S05]  /*1e080*/  LDSM.16.M88.4 R160, [R227+0x9000] ;  /* 0x00900000e3a0783b */ /* 0x000f2a0000000200 */
[C---:B--2---:R-:W-:Y:S06]  /*1e090*/  HMMA.16816.F32.BF16 R20, R148.reuse, R164, R20 ;  /* 0x000000a49414723c */ /* 0x044fec0000041814 */
[C---:B------:R-:W-:Y:S01]  /*1e0a0*/  HMMA.16816.F32.BF16 R24, R148.reuse, R166, R24 ;  /* 0x000000a69418723c */ /* 0x040fe20000041818 */
[----:B------:R-:W2:Y:S05]  /*1e0b0*/  LDSM.16.M88.4 R164, [R227+0xb800] ;  /* 0x00b80000e3a4783b */ /* 0x000eaa0000000200 */
[C---:B---3--:R-:W-:Y:S06]  /*1e0c0*/  HMMA.16816.F32.BF16 R28, R148.reuse, R140, R28 ;  /* 0x0000008c941c723c */ /* 0x048fec000004181c */
[C---:B------:R-:W-:Y:S01]  /*1e0d0*/  HMMA.16816.F32.BF16 R32, R148.reuse, R142, R32 ;  /* 0x0000008e9420723c */ /* 0x040fe20000041820 */
[----:B------:R-:W3:Y:S05]  /*1e0e0*/  LDSM.16.M88.4 R140, [R216+0x4800] ;  /* 0x00480000d88c783b */ /* 0x000eea0000000200 */
[C---:B-----5:R-:W-:Y:S06]  /*1e0f0*/  HMMA.16816.F32.BF16 R36, R148.reuse, R144, R36 ;  /* 0x000000909424723c */ /* 0x060fec0000041824 */
        /* <DEDUP_REMOVED lines=23> */
[C---:B------:R-:W-:Y:S06]  /*1e270*/  HMMA.16816.F32.BF16 R4, R200.reuse, R204, R4 ;  /* 0x000000ccc804723c */ /* 0x040fec0000041804 */
[C---:B------:R-:W-:Y:S06]  /*1e280*/  HMMA.16816.F32.BF16 R8, R200.reuse, R206, R8 ;  /* 0x000000cec808723c */ /* 0x040fec0000041808 */
[C---:B---3--:R-:W-:Y:S06]  /*1e290*/  HMMA.16816.F32.BF16 R12, R200.reuse, R140, R12 ;  /* 0x0000008cc80c723c */ /* 0x048fec000004180c */
        /* <DEDUP_REMOVED lines=171> */
[----:B-1----:R-:W1:Y:S01]  /*1ed50*/  I2F.RP R12, R5 ;  /* 0x00000005000c7306 */ /* 0x002e620000209400 */
[-C--:B------:R-:W-:Y:S02]  /*1ed60*/  LOP3.LUT R10, R10, R9.reuse, RZ, 0x3c, !PT ;  /* 0x000000090a0a7212 */ /* 0x080fe400078e3cff */
[----:B------:R-:W-:Y:S01]  /*1ed70*/  IMAD.MOV R2, RZ, RZ, -R2 ;  /* 0x000000ffff027224 */ /* 0x000fe200078e0a02 */
[----:B------:R-:W-:Y:S04]  /*1ed80*/  LOP3.LUT R7, R7, R9, RZ, 0x3c, !PT ;  /* 0x0000000907077212 */ /* 0x000fe800078e3cff */
[----:B------:R-:W-:Y:S02]  /*1ed90*/  ISETP.GE.AND P0, PT, R7, RZ, PT ;  /* 0x000000ff0700720c */ /* 0x000fe40003f06270 */
[----:B-1----:R-:W1:Y:S02]  /*1eda0*/  MUFU.RCP R12, R12 ;  /* 0x0000000c000c7308 */ /* 0x002e640000001000 */
[----:B-1----:R-:W-:Y:S08]  /*1edb0*/  VIADD R12, R12, 0xffffffe ;  /* 0x0ffffffe0c0c7836 */ /* 0x002ff00000000000 */
[----:B------:R-:W1:Y:S02]  /*1edc0*/  F2I.FTZ.U32.TRUNC.NTZ R13, R12 ;  /* 0x0000000c000d7305 */ /* 0x000e64000021f000 */
[--C-:B-1----:R-:W-:Y:S02]  /*1edd0*/  IMAD.MOV R8, RZ, RZ, -R13.reuse ;  /* 0x000000ffff087224 */ /* 0x102fe400078e0a0d */
        /* <DEDUP_REMOVED lines=33> */
[----:B------:R-:W5:Y:S01]  /*1eff0*/  LD.E.64 R12, desc[UR8][R136.64+0x20] ;  /* 0x00002008880c7980 */ /* 0x000f62000c101b00 */
[----:B-1----:R-:W-:Y:S01]  /*1f000*/  SHF.R.S32.HI R5, RZ, 0x1f, R9 ;  /* 0x0000001fff057819 */ /* 0x002fe20000011409 */
[-C--:B--2---:R-:W-:Y:S02]  /*1f010*/  IMAD R4, R11, R9.reuse, RZ ;  /* 0x000000090b047224 */ /* 0x084fe400078e02ff */
[C---:B------:R-:W-:Y:S04]  /*1f020*/  IMAD.WIDE.U32 R6, R10.reuse, R9, RZ ;  /* 0x000000090a067225 */ /* 0x040fe800078e00ff */
[----:B------:R-:W-:Y:S04]  /*1f030*/  IMAD R4, R10, R5, R4 ;  /* 0x000000050a047224 */ /* 0x000fe800078e0204 */
[----:B------:R-:W-:Y:S02]  /*1f040*/  IMAD.IADD R7, R7, 0x1, R4 ;  /* 0x0000000107077824 */ /* 0x000fe400078e0204 */
[----:B---3--:R-:W-:Y:S05]  /*1f050*/  IMAD.IADD R0, R0, 0x1, -R2 ;  /* 0x0000000100007824 */ /* 0x008fea00078e0a02 */
[----:B------:R-:W-:Y:S01]  /*1f060*/  SHF.R.S32.HI R4, RZ, 0x1f, R0 ;  /* 0x0000001fff047819 */ /* 0x000fe20000011400 */
[----:B-----5:R-:W-:Y:S02]  /*1f070*/  IMAD R2, R13, R0, RZ ;  /* 0x000000000d027224 */ /* 0x020fe400078e02ff */
[----:B------:R-:W-:Y:S04]  /*1f080*/  IMAD.WIDE.U32 R6, R0, R12, R6 ;  /* 0x0000000c00067225 */ /* 0x000fe800078e0006 */
[----:B------:R-:W-:Y:S04]  /*1f090*/  IMAD R2, R12, R4, R2 ;  /* 0x000000040c027224 */ /* 0x000fe800078e0202 */
[----:B------:R-:W-:Y:S01]  /*1f0a0*/  IMAD.IADD R2, R7, 0x1, R2 ;  /* 0x0000000107027824 */ /* 0x000fe200078e0202 */
[----:B------:R-:W-:Y:S05]  /*1f0b0*/  BRA `(.L_x_2976) ;  /* 0x0000000000187947 */ /* 0x000fea0003800000 */
.L_x_2975:
[----:B------:R-:W-:Y:S02]  /*1f0c0*/  R2UR UR4, R138 ;  /* 0x000000008a0472ca */ /* 0x000fe400000e0000 */
[----:B------:R-:W-:Y:S11]  /*1f0d0*/  R2UR UR5, R139 ;  /* 0x000000008b0572ca */ /* 0x000ff600000e0000 */
[----:B------:R-:W-:Y:S02]  /*1f0e0*/  @!UPT UIADD3 URZ, URZ, URZ, URZ ;  /* 0x0000003f3f3ff290 */ /* 0x000fe4000fffe03f */
[----:B------:R-:W2:Y:S02]  /*1f0f0*/  LD.E R6, desc[UR4][R136.64+0x38] ;  /* 0x0000380488067980 */ /* 0x000ea4000c101900 */
[----:B--2---:R-:W-:Y:S05]  /*1f100*/  IMAD.U32 R6, R6, -0x80, RZ ;  /* 0xffffff8006067824 */ /* 0x004fea00078e00ff */
[----:B------:R-:W-:Y:S02]  /*1f110*/  SHF.R.S32.HI R2, RZ, 0x1f, R6 ;  /* 0x0000001fff027819 */ /* 0x000fe40000011406 */
.L_x_2976:
[----:B------:R-:W-:Y:S05]  /*1f120*/  BSYNC B0 ;  /* 0x0000000000007941 */ /* 0x000fea0003800000 */
.L_x_2974:
[----:B------:R-:W2:Y:S01]  /*1f130*/  LDL R0, [R1] ;  /* 0x0000000001007983 */ /* 0x000ea20000100800 */
[----:B------:R-:W-:Y:S02]  /*1f140*/  LEA R236, P0, R6, R236, 0x1 ;  /* 0x000000ec06ec7211 */ /* 0x000fe400078008ff */
[----:B------:R-:W-:Y:S02]  /*1f150*/  R2UR UR8, R138 ;  /* 0x000000008a0872ca */ /* 0x000fe400000e0000 */
[C---:B------:R-:W-:Y:S02]  /*1f160*/  R2UR UR9, R139.reuse ;  /* 0x000000008b0972ca */ /* 0x040fe400000e0000 */
[----:B------:R-:W-:Y:S02]  /*1f170*/  LEA.HI.X R235, R6, R235, R2, 0x1, P0 ;  /* 0x000000eb06eb7211 */ /* 0x000fe400000f0c02 */
[C---:B------:R-:W-:Y:S02]  /*1f180*/  R2UR UR4, R138.reuse ;  /* 0x000000008a0472ca */ /* 0x040fe400000e0000 */
[C---:B------:R-:W-:Y:S01]  /*1f190*/  R2UR UR5, R139.reuse ;  /* 0x000000008b0572ca */ /* 0x040fe200000e0000 */
[----:B------:R-:W-:Y:S01]  /*1f1a0*/  IMAD.MOV.U32 R237, RZ, RZ, R235 ;  /* 0x000000ffffed7224 */ /* 0x000fe200078e00eb */
[C---:B------:R-:W-:Y:S02]  /*1f1b0*/  R2UR UR16, R138.reuse ;  /* 0x000000008a1072ca */ /* 0x040fe400000e0000 */
[C---:B------:R-:W-:Y:S02]  /*1f1c0*/  R2UR UR17, R139.reuse ;  /* 0x000000008b1172ca */ /* 0x040fe400000e0000 */
[C---:B------:R-:W-:Y:S01]  /*1f1d0*/  R2UR UR14, R138.reuse ;  /* 0x000000008a0e72ca */ /* 0x040fe200000e0000 */
[----:B------:R-:W-:Y:S01]  /*1f1e0*/  @!PT LDS RZ, [RZ] ;  /* 0x00000000fffff984 */ /* 0x000fe20000000800 */
[----:B------:R-:W-:Y:S01]  /*1f1f0*/  @!PT LDS RZ, [RZ] ;  /* 0x00000000fffff984 */ /* 0x000fe20000000800 */
[----:B------:R-:W-:Y:S01]  /*1f200*/  @!PT LDS RZ, [RZ] ;  /* 0x00000000fffff984 */ /* 0x000fe20000000800 */
[----:B------:R-:W-:Y:S01]  /*1f210*/  LDGSTS.E.BYPASS.LTC128B.128 [R248+0x4000], desc[UR8][R236.64] ;  /* 0x04000000ecf87fae */ /* 0x000fe2000b901d48 */
[C---:B------:R-:W-:Y:S02]  /*1f220*/  R2UR UR15, R139.reuse ;  /* 0x000000008b0f72ca */ /* 0x040fe400000e0000 */
[C---:B------:R-:W-:Y:S02]  /*1f230*/  R2UR UR12, R138.reuse ;  /* 0x000000008a0c72ca */ /* 0x040fe400000e0000 */
[C---:B------:R-:W-:Y:S01]  /*1f240*/  R2UR UR13, R139.reuse ;  /* 0x000000008b0d72ca */ /* 0x040fe200000e0000 */
[----:B------:R-:W-:Y:S01]  /*1f250*/  LDGSTS.E.BYPASS.LTC128B.128 [R248+0x8000], desc[UR4][R236.64+0x80] ;  /* 0x08000080ecf87fae */ /* 0x000fe2000b901d44 */
[C---:B------:R-:W-:Y:S02]  /*1f260*/  R2UR UR10, R138.reuse ;  /* 0x000000008a0a72ca */ /* 0x040fe400000e0000 */
[C---:B------:R-:W-:Y:S02]  /*1f270*/  R2UR UR11, R139.reuse ;  /* 0x000000008b0b72ca */ /* 0x040fe400000e0000 */
[C---:B------:R-:W-:Y:S02]  /*1f280*/  R2UR UR20, R138.reuse ;  /* 0x000000008a1472ca */ /* 0x040fe400000e0000 */
[C---:B------:R-:W-:Y:S02]  /*1f290*/  R2UR UR21, R139.reuse ;  /* 0x000000008b1572ca */ /* 0x040fe400000e0000 */
[----:B------:R-:W-:Y:S02]  /*1f2a0*/  R2UR UR18, R138 ;  /* 0x000000008a1272ca */ /* 0x000fe400000e0000 */
[----:B------:R-:W-:Y:S02]  /*1f2b0*/  R2UR UR19, R139 ;  /* 0x000000008b1372ca */ /* 0x000fe400000e0000 */
[-C--:B--2---:R-:W-:Y:S05]  /*1f2c0*/  IADD3 R8, P0, R236, R0.reuse, RZ ;  /* 0x00000000ec087210 */ /* 0x084fea0007f1e0ff */
[--C-:B------:R-:W-:Y:S01]  /*1f2d0*/  IMAD.X R9, R235, 0x1, R252.reuse, P0 ;  /* 0x00000001eb097824 */ /* 0x100fe200000e06fc */
[-C--:B------:R-:W-:Y:S04]  /*1f2e0*/  IADD3 R6, P0, R8, R0.reuse, RZ ;  /* 0x0000000008067210 */ /* 0x080fe80007f1e0ff */
[----:B------:R-:W-:Y:S01]  /*1f2f0*/  LDGSTS.E.BYPASS.LTC128B.128 [R248+0x4800], desc[UR16][R8.64] ;  /* 0x0480000008f87fae */ /* 0x000fe2000b901d50 */
[--C-:B------:R-:W-:Y:S01]  /*1f300*/  IMAD.X R7, R9, 0x1, R252.reuse, P0 ;  /* 0x0000000109077824 */ /* 0x100fe200000e06fc */
[-C--:B------:R-:W-:Y:S02]  /*1f310*/  IADD3 R4, P0, R6, R0.reuse, RZ ;  /* 0x0000000006047210 */ /* 0x080fe40007f1e0ff */
[----:B------:R2:W-:Y:S03]  /*1f320*/  LDGSTS.E.BYPASS.LTC128B.128 [R248+0x8800], desc[UR14][R8.64+0x80] ;  /* 0x0880008008f87fae */ /* 0x0005e6000b901d4e */
[--C-:B------:R-:W-:Y:S01]  /*1f330*/  IMAD.X R5, R7, 0x1, R252.reuse, P0 ;  /* 0x0000000107057824 */ /* 0x100fe200000e06fc */
[----:B------:R-:W-:Y:S04]  /*1f340*/  LDGSTS.E.BYPASS.LTC128B.128 [R248+0x5000], desc[UR12][R6.64] ;  /* 0x0500000006f87fae */ /* 0x000fe8000b901d4c */
[----:B------:R3:W-:Y:S04]  /*1f350*/  LDGSTS.E.BYPASS.LTC128B.128 [R248+0x9000], desc[UR10][R6.64+0x80] ;  /* 0x0900008006f87fae */ /* 0x0007e8000b901d4a */
[----:B------:R-:W-:Y:S04]  /*1f360*/  LDGSTS.E.BYPASS.LTC128B.128 [R248+0x5800], desc[UR8][R4.64] ;  /* 0x0580000004f87fae */ /* 0x000fe8000b901d48 */
[----:B------:R5:W-:Y:S01]  /*1f370*/  LDGSTS.E.BYPASS.LTC128B.128 [R248+0x9800], desc[UR4][R4.64+0x80] ;  /* 0x0980008004f87fae */ /* 0x000be2000b901d44 */
[-C--:B--2---:R-:W-:Y:S05]  /*1f380*/  IADD3 R8, P0, R4, R0.reuse, RZ ;  /* 0x0000000004087210 */ /* 0x084fea0007f1e0ff */
[--C-:B------:R-:W-:Y:S01]  /*1f390*/  IMAD.X R9, R5, 0x1, R252.reuse, P0 ;  /* 0x0000000105097824 */ /* 0x100fe200000e06fc */
[-C--:B---3--:R-:W-:Y:S04]  /*1f3a0*/  IADD3 R6, P0, R8, R0.reuse, RZ ;  /* 0x0000000008067210 */ /* 0x088fe80007f1e0ff */
[----:B------:R2:W-:Y:S01]  /*1f3b0*/  LDGSTS.E.BYPASS.LTC128B.128 [R248+0x6000], desc[UR20][R8.64] ;  /* 0x0600000008f87fae */ /* 0x0005e2000b901d54 */
[--C-:B------:R-:W-:Y:S03]  /*1f3c0*/  IMAD.X R7, R9, 0x1, R252.reuse, P0 ;  /* 0x0000000109077824 */ /* 0x100fe600000e06fc */
[----:B------:R2:W-:Y:S01]  /*1f3d0*/  LDGSTS.E.BYPASS.LTC128B.128 [R248+0xa000], desc[UR18][R8.64+0x80] ;  /* 0x0a00008008f87fae */ /* 0x0005e2000b901d52 */
[-C--:B-----5:R-:W-:Y:S03]  /*1f3e0*/  IADD3 R4, P0, R6, R0.reuse, RZ ;  /* 0x0000000006047210 */ /* 0x0a0fe60007f1e0ff */
[----:B------:R2:W-:Y:S02]  /*1f3f0*/  LDGSTS.E.BYPASS.LTC128B.128 [R248+0x6800], desc[UR16][R6.64] ;  /* 0x0680000006f87fae */ /* 0x0005e4000b901d50 */
[--C-:B------:R-:W-:Y:S02]  /*1f400*/  IMAD.X R5, R7, 0x1, R252.reuse, P0 ;  /* 0x0000000107057824 */ /* 0x100fe400000e06fc */
[----:B------:R2:W-:Y:S01]  /*1f410*/  LDGSTS.E.BYPASS.LTC128B.128 [R248+0xa800], desc[UR14][R6.64+0x80] ;  /* 0x0a80008006f87fae */ /* 0x0005e2000b901d4e */
[----:B------:R-:W-:Y:S03]  /*1f420*/  IADD3 R10, P0, R4, R0, RZ ;  /* 0x00000000040a7210 */ /* 0x000fe60007f1e0ff */
[----:B------:R2:W-:Y:S02]  /*1f430*/  LDGSTS.E.BYPASS.LTC128B.128 [R248+0x7000], desc[UR12][R4.64] ;  /* 0x0700000004f87fae */ /* 0x0005e4000b901d4c */
[----:B------:R-:W-:Y:S02]  /*1f440*/  IMAD.X R11, R5, 0x1, R252, P0 ;  /* 0x00000001050b7824 */ /* 0x000fe400000e06fc */
[----:B------:R2:W-:Y:S04]  /*1f450*/  LDGSTS.E.BYPASS.LTC128B.128 [R248+0xb000], desc[UR10][R4.64+0x80] ;  /* 0x0b00008004f87fae */ /* 0x0005e8000b901d4a */
[----:B------:R2:W-:Y:S04]  /*1f460*/  LDGSTS.E.BYPASS.LTC128B.128 [R248+0x7800], desc[UR8][R10.64] ;  /* 0x078000000af87fae */ /* 0x0005e8000b901d48 */
[----:B------:R2:W-:Y:S04]  /*1f470*/  LDGSTS.E.BYPASS.LTC128B.128 [R248+0xb800], desc[UR4][R10.64+0x80] ;  /* 0x0b8000800af87fae */ /* 0x0005e8000b901d44 */
[----:B------:R-:W0:Y:S02]  /*1f480*/  LDGDEPBAR ;  /* 0x00000000000079af */ /* 0x000e240000000000 */
.L_x_2973:
[----:B------:R-:W-:Y:S05]  /*1f490*/  BSYNC B1 ;  /* 0x0000000000017941 */ /* 0x000fea0003800000 */
.L_x_2972:
[----:B------:R-:W-:Y:S01]  /*1f4a0*/  R2UR UR4, R138 ;  /* 0x000000008a0472ca */ /* 0x000fe200000e0000 */
[----:B-1--4-:R-:W-:Y:S01]  /*1f4b0*/  LDSM.16.MT88.4 R12, [R228+0xc000] ;  /* 0x00c00000e40c783b */ /* 0x012fe20000004200 */
[----:B------:R-:W-:Y:S02]  /*1f4c0*/  R2UR UR5, R139 ;  /* 0x000000008b0572ca */ /* 0x000fe400000e0000 */
[----:B--2---:R-:W-:Y:S02]  /*1f4d0*/  MOV R7, R134 ;  /* 0x0000008600077202 */ /* 0x004fe40000000f00 */
[----:B------:R-:W-:Y:S02]  /*1f4e0*/  FMNMX.FTZ R0, R144, R133, !PT ;  /* 0x0000008590007209 */ /* 0x000fe40007810000 */
[----:B------:R-:W-:Y:S01]  /*1f4f0*/  FMNMX.FTZ R4, R145, R132, !PT ;  /* 0x0000008491047209 */ /* 0x000fe20007810000 */
[----:B------:R-:W-:Y:S01]  /*1f500*/  LDSM.16.MT88.4 R20, [R226+0xc000] ;  /* 0x00c00000e214783b */ /* 0x000fe20000004200 */
[----:B------:R-:W-:Y:S02]  /*1f510*/  FMNMX.FTZ R0, R204, R0, !PT ;  /* 0x00000000cc007209 */ /* 0x000fe40007810000 */
[----:B------:R-:W-:Y:S02]  /*1f520*/  MOV R8, R146 ;  /* 0x0000009200087202 */ /* 0x000fe40000000f00 */
[----:B------:R-:W-:Y:S02]  /*1f530*/  FMNMX.FTZ R4, R205, R4, !PT ;  /* 0x00000004cd047209 */ /* 0x000fe40007810000 */
[----:B------:R-:W-:Y:S01]  /*1f540*/  FMNMX.FTZ R0, R207, R0, !PT ;  /* 0x00000000cf007209 */ /* 0x000fe20007810000 */
[----:B------:R-:W2:Y:S01]  /*1f550*/  LD.E R134, desc[UR4][R136.64+0xdc] ;  /* 0x0000dc0488867980 */ /* 0x000ea2000c101900 */
        /* <DEDUP_REMOVED lines=22> */
[----:B------:R-:W3:Y:S01]  /*1f6c0*/  LDL.LU R201, [R1+0x4] ;  /* 0x0000040001c97983 */ /* 0x000ee20000300800 */
[----:B------:R-:W-:Y:S02]  /*1f6d0*/  FMNMX.FTZ R4, R165, R4, !PT ;  /* 0x00000004a5047209 */ /* 0x000fe40007810000 */
[----:B------:R-:W-:Y:S01]  /*1f6e0*/  FMNMX.FTZ R0, R177, R0, !PT ;  /* 0x00000000b1007209 */ /* 0x000fe20007810000 */
[----:B------:R-:W-:Y:S01]  /*1f6f0*/  LDSM.16.MT88.4 R64, [R225+0x10000] ;  /* 0x01000000e140783b */ /* 0x000fe20000004200 */
[----:B------:R-:W-:Y:S02]  /*1f700*/  FMNMX.FTZ R4, R174, R4, !PT ;  /* 0x00000004ae047209 */ /* 0x000fe40007810000 */
[----:B------:R-:W-:Y:S02]  /*1f710*/  FMNMX.FTZ R0, R181, R0, !PT ;  /* 0x00000000b5007209 */ /* 0x000fe40007810000 */
[----:B------:R-:W-:Y:S02]  /*1f720*/  FMNMX.FTZ R4, R175, R4, !PT ;  /* 0x00000004af047209 */ /* 0x000fe40007810000 */
[----:B------:R-:W-:Y:S01]  /*1f730*/  FMNMX.FTZ R0, R185, R0, !PT ;  /* 0x00000000b9007209 */ /* 0x000fe20007810000 */
[----:B------:R-:W4:Y:S01]  /*1f740*/  LDL.LU R200, [R1+0x8] ;  /* 0x0000080001c87983 */ /* 0x000f220000300800 */
        /* <DEDUP_REMOVED lines=36> */
[----:B------:R-:W5:Y:S01]  /*1f990*/  SHFL.BFLY PT, R6, R4, 0x2, 0x1f ;  /* 0x0c401f0004067f89 */ /* 0x000f6200000e0000 */
[----:B-1----:R-:W-:Y:S02]  /*1f9a0*/  FMNMX.FTZ R2, R0, R2, !PT ;  /* 0x0000000200027209 */ /* 0x002fe40007810000 */
[----:B-----5:R-:W-:Y:S05]  /*1f9b0*/  FMNMX.FTZ R6, R4, R6, !PT ;  /* 0x0000000604067209 */ /* 0x020fea0007810000 */
[----:B------:R-:W1:Y:S08]  /*1f9c0*/  SHFL.BFLY PT, R0, R2, 0x1, 0x1f ;  /* 0x0c201f0002007f89 */ /* 0x000e7000000e0000 */
[----:B------:R-:W5:Y:S01]  /*1f9d0*/  SHFL.BFLY PT, R5, R6, 0x1, 0x1f ;  /* 0x0c201f0006057f89 */ /* 0x000f6200000e0000 */
[----:B-1----:R-:W-:Y:S02]  /*1f9e0*/  FMNMX.FTZ R0, R2, R0, !PT ;  /* 0x0000000002007209 */ /* 0x002fe40007810000 */
[----:B-----5:R-:W-:Y:S03]  /*1f9f0*/  FMNMX.FTZ R2, R6, R5, !PT ;  /* 0x0000000506027209 */ /* 0x020fe60007810000 */
        /* <DEDUP_REMOVED lines=14> */
[-C--:B------:R-:W-:Y:S02]  /*1fae0*/  FFMA.FTZ R137, R7, R134.reuse, -R150 ;  /* 0x0000008607897223 */ /* 0x080fe40000010896 */
[----:B------:R-:W2:Y:S01]  /*1faf0*/  MUFU.EX2 R133, R5 ;  /* 0x0000000500857308 */ /* 0x000ea20000000800 */
[-CC-:B------:R-:W-:Y:S01]  /*1fb00*/  FFMA.FTZ R144, R144, R134.reuse, -R146.reuse ;  /* 0x0000008690907223 */ /* 0x180fe20000010892 */
[-CC-:B------:R-:W-:Y:S01]  /*1fb10*/  FFMA.FTZ R141, R204, R134.reuse, -R146.reuse ;  /* 0x00000086cc8d7223 */ /* 0x180fe20000010892 */
[-CC-:B------:R-:W-:Y:S01]  /*1fb20*/  FFMA.FTZ R139, R207, R134.reuse, -R146.reuse ;  /* 0x00000086cf8b7223 */ /* 0x180fe20000010892 */
[-C--:B------:R-:W-:Y:S01]  /*1fb30*/  FFMA.FTZ R136, R206, R134.reuse, -R146 ;  /* 0x00000086ce887223 */ /* 0x080fe20000010892 */
[-C--:B------:R-:W-:Y:S01]  /*1fb40*/  FFMA.FTZ R160, R160, R134.reuse, -R150 ;  /* 0x00000086a0a07223 */ /* 0x080fe20000010896 */
[-C--:B------:R-:W-:Y:S01]  /*1fb50*/  FFMA.FTZ R163, R163, R134.reuse, -R146 ;  /* 0x00000086a3a37223 */ /* 0x080fe20000010892 */
        /* <DEDUP_REMOVED lines=41> */
[----:B------:R-:W5:Y:S01]  /*1fdf0*/  MUFU.EX2 R137, R137 ;  /* 0x0000008900897308 */ /* 0x000f620000000800 */
        /* <DEDUP_REMOVED lines=8> */
[-C--:B------:R-:W-:Y:S01]  /*1fe80*/  FFMA.FTZ R165, R165, R134.reuse, -R150 ;  /* 0x00000086a5a57223 */ /* 0x080fe20000010896 */
[-CC-:B------:R-:W-:Y:S01]  /*1fe90*/  FFMA.FTZ R170, R170, R134.reuse, -R146.reuse ;  /* 0x00000086aaaa7223 */ /* 0x180fe20000010892 */
[-C--:B------:R-:W-:Y:S01]  /*1fea0*/  FFMA.FTZ R169, R169, R134.reuse, -R146 ;  /* 0x00000086a9a97223 */ /* 0x080fe20000010892 */
[-CC-:B------:R-:W-:Y:S01]  /*1feb0*/  FFMA.FTZ R174, R174, R134.reuse, -R150.reuse ;  /* 0x00000086aeae7223 */ /* 0x180fe20000010896 */
[-C--:B------:R-:W-:Y:S01]  /*1fec0*/  FFMA.FTZ R175, R175, R134.reuse, -R150 ;  /* 0x00000086afaf7223 */ /* 0x080fe20000010896 */
[--C-:B------:R-:W-:Y:S01]  /*1fed0*/  FFMA.FTZ R177, R177, R134, -R146.reuse ;  /* 0x00000086b1b17223 */ /* 0x100fe20000010892 */
[----:B------:R-:W-:Y:S03]  /*1fee0*/  LDSM.16.MT88.4 R72, [R224+0xc800] ;  /* 0x00c80000e048783b */ /* 0x000fe60000004200 */
[----:B------:R-:W3:Y:S01]  /*1fef0*/  MUFU.EX2 R136, R136 ;  /* 0x0000008800887308 */ /* 0x000ee20000000800 */
[----:B-----5:R-:W-:Y:S01]  /*1ff00*/  F2FP.BF16.F32.PACK_AB R130, R137, R138 ;  /* 0x0000008a8982723e */ /* 0x020fe200000010ff */
[-C--:B------:R-:W-:Y:S01]  /*1ff10*/  FFMA.FTZ R181, R181, R134.reuse, -R146 ;  /* 0x00000086b5b57223 */ /* 0x080fe20000010892 */
[-CC-:B------:R-:W-:Y:S01]  /*1ff20*/  FFMA.FTZ R180, R180, R134.reuse, -R150.reuse ;  /* 0x00000086b4b47223 */ /* 0x180fe20000010896 */
[-C--:B------:R-:W-:Y:S01]  /*1ff30*/  FFMA.FTZ R182, R182, R134.reuse, -R150 ;  /* 0x00000086b6b67223 */ /* 0x080fe20000010896 */
[-CC-:B------:R-:W-:Y:S01]  /*1ff40*/  FFMA.FTZ R185, R185, R134.reuse, -R146.reuse ;  /* 0x00000086b9b97223 */ /* 0x180fe20000010892 */
[-C--:B------:R-:W-:Y:S01]  /*1ff50*/  FFMA.FTZ R186, R186, R134.reuse, -R146 ;  /* 0x00000086baba7223 */ /* 0x080fe20000010892 */
        /* <DEDUP_REMOVED lines=8> */
[----:B------:R-:W-:Y:S03]  /*1ffe0*/  LDSM.16.MT88.4 R116, [R226+0xf800] ;  /* 0x00f80000e274783b */ /* 0x000fe60000004200 */
[----:B------:R-:W-:Y:S01]  /*1fff0*/  MUFU.EX2 R163, R163 ;  /* 0x000000a300a37308 */ /* 0x000fe20000000800 */
[----:B---3--:R-:W-:Y:S01]  /*20000*/  F2FP.BF16.F32.PACK_AB R131, R136, R139 ;  /* 0x0000008b8883723e */ /* 0x008fe200000010ff */
[-CC-:B------:R-:W-:Y:S01]  /*20010*/  FFMA.FTZ R176, R176, R134.reuse, -R146.reuse ;  /* 0x00000086b0b07223 */ /* 0x180fe20000010892 */
[-C--:B------:R-:W-:Y:S01]  /*20020*/  FFMA.FTZ R178, R178, R134.reuse, -R146 ;  /* 0x00000086b2b27223 */ /* 0x080fe20000010892 */
[-CC-:B------:R-:W-:Y:S01]  /*20030*/  FFMA.FTZ R173, R173, R134.reuse, -R150.reuse ;  /* 0x00000086adad7223 */ /* 0x180fe20000010896 */
[-C--:B------:R-:W-:Y:S01]  /*20040*/  FFMA.FTZ R172, R172, R134.reuse, -R150 ;  /* 0x00000086acac7223 */ /* 0x080fe20000010896 */
[-CC-:B------:R-:W-:Y:S01]  /*20050*/  FFMA.FTZ R171, R171, R134.reuse, -R146.reuse ;  /* 0x00000086abab7223 */ /* 0x180fe20000010892 */
[----:B------:R-:W-:Y:S01]  /*20060*/  LDSM.16.MT88.4 R108, [R225+0xf800] ;  /* 0x00f80000e16c783b */ /* 0x000fe20000004200 */
[C---:B------:R-:W-:Y:S02]  /*20070*/  HMMA.16816.F32.BF16 R4, R128.reuse, R12, R4 ;  /* 0x0000000c8004723c */ /* 0x040fe40000041804 */
[----:B------:R-:W-:Y:S03]  /*20080*/  MUFU.EX2 R164, R164 ;  /* 0x000000a400a47308 */ /* 0x000fe60000000800 */
[----:B------:R-:W-:Y:S01]  /*20090*/  FFMA.FTZ R168, R168, R134, -R146 ;  /* 0x00000086a8a87223 */ /* 0x000fe20000010892 */
        /* <DEDUP_REMOVED lines=8> */
[-C--:B------:R-:W-:Y:S01]  /*20120*/  FFMA.FTZ R120, R191, R134.reuse, -R150 ;  /* 0x00000086bf787223 */ /* 0x080fe20000010896 */
[-C--:B------:R-:W-:Y:S01]  /*20130*/  FFMA.FTZ R121, R190, R134.reuse, -R146 ;  /* 0x00000086be797223 */ /* 0x080fe20000010892 */
[-CC-:B------:R-:W-:Y:S01]  /*20140*/  FFMA.FTZ R167, R167, R134.reuse, -R150.reuse ;  /* 0x00000086a7a77223 */ /* 0x180fe20000010896 */
[C---:B------:R-:W-:Y:S03]  /*20150*/  HMMA.16816.F32.BF16 R12, R128.reuse, R20, R12 ;  /* 0x00000014800c723c */ /* 0x040fe6000004180c */
[-C--:B------:R-:W-:Y:S03]  /*20160*/  FFMA.FTZ R166, R166, R134.reuse, -R150 ;  /* 0x00000086a6a67223 */ /* 0x080fe60000010896 */
        /* <DEDUP_REMOVED lines=8> */
[-C--:B------:R-:W-:Y:S01]  /*201f0*/  FFMA.FTZ R161, R161, R134.reuse, -R146 ;  /* 0x00000086a1a17223 */ /* 0x080fe20000010892 */
[-CC-:B------:R-:W-:Y:S01]  /*20200*/  FFMA.FTZ R159, R159, R134.reuse, -R150.reuse ;  /* 0x000000869f9f7223 */ /* 0x180fe20000010896 */
[-C--:B------:R-:W-:Y:S01]  /*20210*/  FFMA.FTZ R158, R158, R134.reuse, -R150 ;  /* 0x000000869e9e7223 */ /* 0x080fe20000010896 */
[-CC-:B------:R-:W-:Y:S01]  /*20220*/  FFMA.FTZ R157, R157, R134.reuse, -R146.reuse ;  /* 0x000000869d9d7223 */ /* 0x180fe20000010892 */
[C---:B------:R-:W-:Y:S04]  /*20230*/  HMMA.16816.F32.BF16 R20, R128.reuse, R28, R20 ;  /* 0x0000001c8014723c */ /* 0x040fe80000041814 */
[----:B------:R-:W-:Y:S01]  /*20240*/  MUFU.EX2 R169, R169 ;  /* 0x000000a900a97308 */ /* 0x000fe20000000800 */
[-C--:B------:R-:W-:Y:S01]  /*20250*/  FFMA.FTZ R156, R156, R134.reuse, -R146 ;  /* 0x000000869c9c7223 */ /* 0x080fe20000010892 */
[-CC-:B------:R-:W-:Y:S01]  /*20260*/  FFMA.FTZ R155, R155, R134.reuse, -R150.reuse ;  /* 0x000000869b9b7223 */ /* 0x180fe20000010896 */
[----:B------:R-:W-:Y:S01]  /*20270*/  FFMA.FTZ R154, R154, R134, -R150 ;  /* 0x000000869a9a7223 */ /* 0x000fe20000010896 */
        /* <DEDUP_REMOVED lines=8> */
[-C--:B------:R-:W-:Y:S01]  /*20300*/  FFMA.FTZ R152, R152, R134.reuse, -R146 ;  /* 0x0000008698987223 */ /* 0x080fe20000010892 */
[-CC-:B------:R-:W-:Y:S01]  /*20310*/  FFMA.FTZ R105, R199, R134.reuse, -R150.reuse ;  /* 0x00000086c7697223 */ /* 0x180fe20000010896 */
[C---:B------:R-:W-:Y:S03]  /*20320*/  HMMA.16816.F32.BF16 R28, R128.reuse, R36, R28 ;  /* 0x00000024801c723c */ /* 0x040fe6000004181c */
[-C--:B------:R-:W-:Y:S01]  /*20330*/  FFMA.FTZ R104, R198, R134.reuse, -R150 ;  /* 0x00000086c6687223 */ /* 0x080fe20000010896 */
        /* <DEDUP_REMOVED lines=9> */
[-C--:B------:R-:W-:Y:S01]  /*203d0*/  FFMA.FTZ R106, R196, R134.reuse, -R146 ;  /* 0x00000086c46a7223 */ /* 0x080fe20000010892 */
[-CC-:B------:R-:W-:Y:S01]  /*203e0*/  FFMA.FTZ R112, R195, R134.reuse, -R150.reuse ;  /* 0x00000086c3707223 */ /* 0x180fe20000010896 */
[-C--:B------:R-:W-:Y:S01]  /*203f0*/  FFMA.FTZ R113, R194, R134.reuse, -R150 ;  /* 0x00000086c2717223 */ /* 0x080fe20000010896 */
[-CC-:B------:R-:W-:Y:S01]  /*20400*/  FFMA.FTZ R114, R193, R134.reuse, -R146.reuse ;  /* 0x00000086c1727223 */ /* 0x180fe20000010892 */
[C---:B------:R-:W-:Y:S04]  /*20410*/  HMMA.16816.F32.BF16 R36, R128.reuse, R48, R36 ;  /* 0x000000308024723c */ /* 0x040fe80000041824 */
[----:B------:R-:W-:Y:S01]  /*20420*/  MUFU.EX2 R180, R180 ;  /* 0x000000b400b47308 */ /* 0x000fe20000000800 */
[----:B------:R-:W-:Y:S01]  /*20430*/  FFMA.FTZ R115, R192, R134, -R146 ;  /* 0x00000086c0737223 */ /* 0x000fe20000010892 */
[C---:B------:R-:W-:Y:S01]  /*20440*/  FFMA.FTZ R144, R132.reuse, R201, R144 ;  /* 0x000000c984907223 */ /* 0x040fe20000010090 */
[C---:B----4-:R-:W-:Y:S01]  /*20450*/  FFMA.FTZ R145, R133.reuse, R200, R145 ;  /* 0x000000c885917223 */ /* 0x050fe20000010091 */
        /* <DEDUP_REMOVED lines=14> */
[-CC-:B------:R-:W-:Y:S02]  /*20540*/  FFMA.FTZ R143, R143, R134.reuse, -R150.reuse ;  /* 0x000000868f8f7223 */ /* 0x180fe40000010896 */
[----:B------:R-:W-:Y:S01]  /*20550*/  MUFU.EX2 R186, R186 ;  /* 0x000000ba00ba7308 */ /* 0x000fe20000000800 */
[----:B------:R-:W-:Y:S01]  /*20560*/  FFMA.FTZ R150, R140, R134, -R150 ;  /* 0x000000868c967223 */ /* 0x000fe20000010896 */
        /* <DEDUP_REMOVED lines=11> */
[--C-:B------:R-:W-:Y:S01]  /*20620*/  FFMA.FTZ R140, R135, R134, -R146.reuse ;  /* 0x00000086878c7223 */ /* 0x100fe20000010892 */
[C---:B-1----:R-:W-:Y:S06]  /*20630*/  HMMA.16816.F32.BF16 R60, R128.reuse, R88, R60 ;  /* 0x00000058803c723c */ /* 0x042fec000004183c */
[----:B------:R-:W-:Y:S01]  /*20640*/  MUFU.EX2 R107, R107 ;  /* 0x0000006b006b7308 */ /* 0x000fe20000000800 */
[C---:B------:R-:W-:Y:S01]  /*20650*/  FMUL.FTZ R66, R132.reuse, R70 ;  /* 0x0000004684427220 */ /* 0x040fe20000410000 */
[----:B------:R-:W-:Y:S03]  /*20660*/  FMUL.FTZ R67, R132, R71 ;  /* 0x0000004784437220 */ /* 0x000fe60000410000 */
[----:B------:R-:W-:Y:S01]  /*20670*/  FFMA.FTZ R146, R3, R134, -R146 ;  /* 0x0000008603927223 */ /* 0x000fe20000010892 */
[----:B------:R-:W-:Y:S01]  /*20680*/  FADD.FTZ R144, R141, R144 ;  /* 0x000000908d907221 */ /* 0x000fe20000010000 */
[----:B------:R-:W-:Y:S03]  /*20690*/  FADD.FTZ R145, R142, R145 ;  /* 0x000000918e917221 */ /* 0x000fe60000010000 */
        /* <DEDUP_REMOVED lines=8> */
[----:B------:R-:W-:Y:S07]  /*20720*/  FADD.FTZ R137, R137, R145 ;  /* 0x0000009189897221 */ /* 0x000fee0000010000 */
[----:B------:R-:W2:Y:S01]  /*20730*/  MUFU.EX2 R113, R113 ;  /* 0x0000007100717308 */ /* 0x000ea20000000800 */
[C---:B-1----:R-:W-:Y:S01]  /*20740*/  F2FP.BF16.F32.PACK_AB R69, R106.reuse, R107 ;  /* 0x0000006b6a45723e */ /* 0x042fe200000010ff */
[----:B------:R-:W-:Y:S01]  /*20750*/  FADD.FTZ R107, R107, R139 ;  /* 0x0000008b6b6b7221 */ /* 0x000fe20000010000 */
[----:B------:R-:W-:Y:S03]  /*20760*/  FADD.FTZ R137, R105, R137 ;  /* 0x0000008969897221 */ /* 0x000fe60000010000 */
[----:B------:R-:W-:Y:S01]  /*20770*/  FADD.FTZ R107, R106, R107 ;  /* 0x0000006b6a6b7221 */ /* 0x000fe20000010000 */
        /* <DEDUP_REMOVED lines=59> */
[----:B------:R-:W-:Y:S01]  /*20b30*/  FADD.FTZ R170, R170, R115 ;  /* 0x00000073aaaa7221 */ /* 0x000fe20000010000 */
[----:B------:R-:W-:Y:S01]  /*20b40*/  FADD.FTZ R165, R174, R165 ;  /* 0x000000a5aea57221 */ /* 0x000fe20000010000 */
[----:B------:R-:W-:Y:S02]  /*20b50*/  IADD3 R3, R249, -0x1, RZ ;  /* 0xfffffffff9037810 */ /* 0x000fe40007ffe0ff */
[----:B------:R-:W-:Y:S01]  /*20b60*/  FADD.FTZ R170, R169, R170 ;  /* 0x000000aaa9aa7221 */ /* 0x000fe20000010000 */
[C---:B----4-:R-:W-:Y:S04]  /*20b70*/  HMMA.16816.F32.BF16 R4, R68.reuse, R76, R4 ;  /* 0x0000004c4404723c */ /* 0x050fe80000041804 */
[----:B------:R-:W-:Y:S01]  /*20b80*/  MUFU.EX2 R159, R159 ;  /* 0x0000009f009f7308 */ /* 0x000fe20000000800 */
[----:B------:R-:W-:Y:S01]  /*20b90*/  FADD.FTZ R165, R175, R165 ;  /* 0x000000a5afa57221 */ /* 0x000fe20000010000 */
[----:B------:R-:W-:Y:S01]  /*20ba0*/  FADD.FTZ R170, R177, R170 ;  /* 0x000000aab1aa7221 */ /* 0x000fe20000010000 */
[----:B------:R-:W-:Y:S01]  /*20bb0*/  MOV R249, R3 ;  /* 0x0000000300f97202 */ /* 0x000fe20000000f00 */
[C---:B------:R-:W-:Y:S01]  /*20bc0*/  HMMA.16816.F32.BF16 R8, R68.reuse, R78, R8 ;  /* 0x0000004e4408723c */ /* 0x040fe20000041808 */
[----:B------:R-:W4:Y:S05]  /*20bd0*/  LDSM.16.MT88.4 R76, [R226+0x11000] ;  /* 0x01100000e24c783b */ /* 0x000f2a0000004200 */
[----:B------:R-:W-:Y:S01]  /*20be0*/  MUFU.EX2 R158, R158 ;  /* 0x0000009e009e7308 */ /* 0x000fe20000000800 */
[C---:B------:R-:W-:Y:S06]  /*20bf0*/  HMMA.16816.F32.BF16 R12, R68.reuse, R88, R12 ;  /* 0x00000058440c723c */ /* 0x040fec000004180c */
[C---:B------:R-:W-:Y:S01]  /*20c00*/  HMMA.16816.F32.BF16 R16, R68.reuse, R90, R16 ;  /* 0x0000005a4410723c */ /* 0x040fe20000041810 */
[----:B------:R-:W-:Y:S02]  /*20c10*/  LDSM.16.MT88.4 R88, [R224+0x11000] ;  /* 0x01100000e058783b */ /* 0x000fe40000004200 */
[----:B------:R-:W-:Y:S03]  /*20c20*/  MUFU.EX2 R157, R157 ;  /* 0x0000009d009d7308 */ /* 0x000fe60000000800 */
[C---:B-1----:R-:W-:Y:S07]  /*20c30*/  HMMA.16816.F32.BF16 R20, R68.reuse, R80, R20 ;  /* 0x000000504414723c */ /* 0x042fee0000041814 */
        /* <DEDUP_REMOVED lines=23> */
[----:B------:R-:W-:Y:S03]  /*20db0*/  MUFU.EX2 R146, R146 ;  /* 0x0000009200927308 */ /* 0x000fe60000000800 */
[----:B------:R-:W-:Y:S01]  /*20dc0*/  FADD.FTZ R180, R180, R165 ;  /* 0x000000a5b4b47221 */ /* 0x000fe20000010000 */
[C---:B------:R-:W-:Y:S06]  /*20dd0*/  HMMA.16816.F32.BF16 R60, R68.reuse, R88, R60 ;  /* 0x00000058443c723c */ /* 0x040fec000004183c */
[----:B------:R-:W5:Y:S01]  /*20de0*/  MUFU.EX2 R143, R143 ;  /* 0x0000008f008f7308 */ /* 0x000f620000000800 */
[----:B------:R-:W-:Y:S01]  /*20df0*/  FADD.FTZ R180, R182, R180 ;  /* 0x000000b4b6b47221 */ /* 0x000fe20000010000 */
[----:B------:R-:W-:Y:S01]  /*20e00*/  HMMA.16816.F32.BF16 R64, R68, R90, R64 ;  /* 0x0000005a4440723c */ /* 0x000fe20000041840 */
[----:B------:R-:W1:Y:S02]  /*20e10*/  LDSM.16.MT88.4 R68, [R228+0x11800] ;  /* 0x01180000e444783b */ /* 0x000e640000004200 */
[----:B--2---:R-:W-:Y:S03]  /*20e20*/  FADD.FTZ R180, R189, R180 ;  /* 0x000000b4bdb47221 */ /* 0x004fe60000010000 */
[C---:B---3--:R-:W-:Y:S02]  /*20e30*/  HMMA.16816.F32.BF16 R4, R72.reuse, R84, R4 ;  /* 0x000000544804723c */ /* 0x048fe40000041804 */
[----:B------:R-:W2:Y:S01]  /*20e40*/  MUFU.EX2 R140, R140 ;  /* 0x0000008c008c7308 */ /* 0x000ea20000000800 */
[----:B------:R-:W-:Y:S02]  /*20e50*/  LDSM.16.MT88.4 R88, [R225+0x11800] ;  /* 0x01180000e158783b */ /* 0x000fe40000004200 */
[----:B------:R-:W-:Y:S01]  /*20e60*/  FADD.FTZ R181, R181, R170 ;  /* 0x000000aab5b57221 */ /* 0x000fe20000010000 */
[C---:B------:R-:W-:Y:S06]  /*20e70*/  HMMA.16816.F32.BF16 R8, R72.reuse, R86, R8 ;  /* 0x000000564808723c */ /* 0x040fec0000041808 */
[----:B------:R-:W-:Y:S01]  /*20e80*/  MUFU.EX2 R151, R151 ;  /* 0x0000009700977308 */ /* 0x000fe20000000800 */
[----:B------:R-:W3:Y:S01]  /*20e90*/  LDSM.16.MT88.4 R84, [R226+0x11800] ;  /* 0x01180000e254783b */ /* 0x000ee20000004200 */
[C---:B------:R-:W-:Y:S03]  /*20ea0*/  HMMA.16816.F32.BF16 R12, R72.reuse, R92, R12 ;  /* 0x0000005c480c723c */ /* 0x040fe6000004180c */
[----:B-----5:R-:W-:Y:S03]  /*20eb0*/  F2FP.BF16.F32.PACK_AB R134, R150, R143 ;  /* 0x0000008f9686723e */ /* 0x020fe600000010ff */
[C---:B------:R-:W-:Y:S01]  /*20ec0*/  HMMA.16816.F32.BF16 R16, R72.reuse, R94, R16 ;  /* 0x0000005e4810723c */ /* 0x040fe20000041810 */
[----:B------:R-:W5:Y:S01]  /*20ed0*/  LDSM.16.MT88.4 R92, [R224+0x11800] ;  /* 0x01180000e05c783b */ /* 0x000f620000004200 */
[----:B------:R-:W1:Y:S03]  /*20ee0*/  MUFU.EX2 R149, R149 ;  /* 0x0000009500957308 */ /* 0x000e660000000800 */
[----:B--2---:R-:W-:Y:S01]  /*20ef0*/  F2FP.BF16.F32.PACK_AB R135, R146, R140 ;  /* 0x0000008c9287723e */ /* 0x004fe200000010ff */
[C---:B----4-:R-:W-:Y:S06]  /*20f00*/  HMMA.16816.F32.BF16 R20, R72.reuse, R76, R20 ;  /* 0x0000004c4814723c */ /* 0x050fec0000041814 */
[----:B------:R-:W-:Y:S01]  /*20f10*/  MUFU.EX2 R148, R148 ;  /* 0x0000009400947308 */ /* 0x000fe20000000800 */
[----:B------:R-:W-:Y:S01]  /*20f20*/  FADD.FTZ R181, R185, R181 ;  /* 0x000000b5b9b57221 */ /* 0x000fe20000010000 */
[C---:B------:R-:W-:Y:S01]  /*20f30*/  HMMA.16816.F32.BF16 R24, R72.reuse, R78, R24 ;  /* 0x0000004e4818723c */ /* 0x040fe20000041818 */
[----:B------:R-:W2:Y:S02]  /*20f40*/  LDSM.16.MT88.4 R76, [R228+0xe000] ;  /* 0x00e00000e44c783b */ /* 0x000ea40000004200 */
[----:B------:R-:W-:Y:S03]  /*20f50*/  FADD.FTZ R181, R186, R181 ;  /* 0x000000b5bab57221 */ /* 0x000fe60000010000 */
[C---:B-1----:R-:W-:Y:S02]  /*20f60*/  HMMA.16816.F32.BF16 R28, R72.reuse, R80, R28 ;  /* 0x00000050481c723c */ /* 0x042fe4000004181c */
[----:B------:R-:W1:Y:S03]  /*20f70*/  MUFU.EX2 R147, R147 ;  /* 0x0000009300937308 */ /* 0x000e660000000800 */
[----:B------:R-:W-:Y:S01]  /*20f80*/  F2FP.BF16.F32.PACK_AB R132, R149, R151 ;  /* 0x000000979584723e */ /* 0x000fe200000010ff */
[C---:B------:R-:W-:Y:S01]  /*20f90*/  HMMA.16816.F32.BF16 R32, R72.reuse, R82, R32 ;  /* 0x000000524820723c */ /* 0x040fe20000041820 */
[----:B------:R-:W4:Y:S05]  /*20fa0*/  LDSM.16.MT88.4 R80, [R226+0xe000] ;  /* 0x00e00000e250783b */ /* 0x000f2a0000004200 */
[C---:B------:R-:W-:Y:S06]  /*20fb0*/  HMMA.16816.F32.BF16 R36, R72.reuse, R68, R36 ;  /* 0x000000444824723c */ /* 0x040fec0000041824 */
        /* <DEDUP_REMOVED lines=11> */
[----:B-1----:R-:W-:Y:S01]  /*21070*/  F2FP.BF16.F32.PACK_AB R133, R147, R148 ;  /* 0x000000949385723e */ /* 0x002fe200000010ff */
[C---:B-----5:R-:W-:Y:S05]  /*21080*/  HMMA.16816.F32.BF16 R60, R72.reuse, R92, R60 ;  /* 0x0000005c483c723c */ /* 0x060fea000004183c */
[----:B------:R-:W-:Y:S01]  /*21090*/  FADD.FTZ R188, R188, R180 ;  /* 0x000000b4bcbc7221 */ /* 0x000fe20000010000 */
[----:B------:R-:W-:Y:S01]  /*210a0*/  HMMA.16816.F32.BF16 R64, R72, R94, R64 ;  /* 0x0000005e4840723c */ /* 0x000fe20000041840 */
[----:B------:R-:W1:Y:S04]  /*210b0*/  LDSM.16.MT88.4 R72, [R224+0xe000] ;  /* 0x00e00000e048783b */ /* 0x000e680000004200 */
[----:B------:R-:W-:Y:S01]  /*210c0*/  FADD.FTZ R188, R183, R188 ;  /* 0x000000bcb7bc7221 */ /* 0x000fe20000010000 */
[C---:B--2---:R-:W-:Y:S03]  /*210d0*/  HMMA.16816.F32.BF16 R4, R68.reuse, R76, R4 ;  /* 0x0000004c4404723c */ /* 0x044fe60000041804 */
[----:B------:R-:W-:Y:S02]  /*210e0*/  LDSM.16.MT88.4 R92, [R225+0x12000] ;  /* 0x01200000e15c783b */ /* 0x000fe40000004200 */
[----:B------:R-:W-:Y:S01]  /*210f0*/  FADD.FTZ R188, R179, R188 ;  /* 0x000000bcb3bc7221 */ /* 0x000fe20000010000 */
[C---:B------:R-:W-:Y:S05]  /*21100*/  HMMA.16816.F32.BF16 R8, R68.reuse, R78, R8 ;  /* 0x0000004e4408723c */ /* 0x040fea0000041808 */
[----:B------:R-:W2:Y:S01]  /*21110*/  LDSM.16.MT88.4 R76, [R228+0x12000] ;  /* 0x01200000e44c783b */ /* 0x000ea20000004200 */
[C---:B----4-:R-:W-:Y:S05]  /*21120*/  HMMA.16816.F32.BF16 R12, R68.reuse, R80, R12 ;  /* 0x00000050440c723c */ /* 0x050fea000004180c */
[----:B------:R-:W-:Y:S01]  /*21130*/  FADD.FTZ R187, R187, R181 ;  /* 0x000000b5bbbb7221 */ /* 0x000fe20000010000 */
[C---:B------:R-:W-:Y:S01]  /*21140*/  HMMA.16816.F32.BF16 R16, R68.reuse, R82, R16 ;  /* 0x000000524410723c */ /* 0x040fe20000041810 */
[----:B------:R-:W4:Y:S04]  /*21150*/  LDSM.16.MT88.4 R80, [R228+0xe800] ;  /* 0x00e80000e450783b */ /* 0x000f280000004200 */
[----:B------:R-:W-:Y:S01]  /*21160*/  FADD.FTZ R187, R184, R187 ;  /* 0x000000bbb8bb7221 */ /* 0x000fe20000010000 */
[C---:B---3--:R-:W-:Y:S05]  /*21170*/  HMMA.16816.F32.BF16 R20, R68.reuse, R84, R20 ;  /* 0x000000544414723c */ /* 0x048fea0000041814 */
[----:B------:R-:W-:Y:S01]  /*21180*/  FADD.FTZ R187, R176, R187 ;  /* 0x000000bbb0bb7221 */ /* 0x000fe20000010000 */
[C---:B------:R-:W-:Y:S01]  /*21190*/  HMMA.16816.F32.BF16 R24, R68.reuse, R86, R24 ;  /* 0x000000564418723c */ /* 0x040fe20000041818 */
[----:B------:R-:W3:Y:S04]  /*211a0*/  LDSM.16.MT88.4 R84, [R226+0xe800] ;  /* 0x00e80000e254783b */ /* 0x000ee80000004200 */
[----:B------:R-:W-:Y:S01]  /*211b0*/  FADD.FTZ R178, R178, R187 ;  /* 0x000000bbb2b27221 */ /* 0x000fe20000010000 */
[C---:B-1----:R-:W-:Y:S05]  /*211c0*/  HMMA.16816.F32.BF16 R28, R68.reuse, R72, R28 ;  /* 0x00000048441c723c */ /* 0x042fea000004181c */
[----:B------:R-:W-:Y:S01]  /*211d0*/  FADD.FTZ R178, R171, R178 ;  /* 0x000000b2abb27221 */ /* 0x000fe20000010000 */
[C---:B------:R-:W-:Y:S05]  /*211e0*/  HMMA.16816.F32.BF16 R32, R68.reuse, R74, R32 ;  /* 0x0000004a4420723c */ /* 0x040fea0000041820 */
[----:B------:R-:W-:Y:S01]  /*211f0*/  F2FP.BF16.F32.PACK_AB R72, R172, R173 ;  /* 0x000000adac48723e */ /* 0x000fe200000010ff */
[C---:B------:R-:W-:Y:S01]  /*21200*/  FADD.FTZ R178, R168.reuse, R178 ;  /* 0x000000b2a8b27221 */ /* 0x040fe20000010000 */
[----:B------:R-:W-:Y:S01]  /*21210*/  F2FP.BF16.F32.PACK_AB R73, R168, R171 ;  /* 0x000000aba849723e */ /* 0x000fe200000010ff */
[----:B------:R-:W-:Y:S01]  /*21220*/  FADD.FTZ R173, R173, R188 ;  /* 0x000000bcadad7221 */ /* 0x000fe20000010000 */
[C---:B--2---:R-:W-:Y:S03]  /*21230*/  HMMA.16816.F32.BF16 R36, R68.reuse, R76, R36 ;  /* 0x0000004c4424723c */ /* 0x044fe60000041824 */
        /* <DEDUP_REMOVED lines=19> */
[----:B------:R-:W2:Y:S04]  /*21370*/  LDSM.16.MT88.4 R68, [R228+0x12800] ;  /* 0x01280000e444783b */ /* 0x000ea80000004200 */
[C---:B------:R-:W-:Y:S01]  /*21380*/  FADD.FTZ R166, R158.reuse, R166 ;  /* 0x000000a69ea67221 */ /* 0x040fe20000010000 */
        /* <DEDUP_REMOVED lines=45> */
[C---:B--2---:R-:W-:Y:S05]  /*21660*/  HMMA.16816.F32.BF16 R28, R68.reuse, R80, R28 ;  /* 0x00000050441c723c */ /* 0x044fea000004181c */
[----:B------:R-:W-:Y:S01]  /*21670*/  FADD.FTZ R148, R147, R148 ;  /* 0x0000009493947221 */ /* 0x000fe20000010000 */
[C---:B------:R-:W-:Y:S01]  /*21680*/  HMMA.16816.F32.BF16 R32, R68.reuse, R82, R32 ;  /* 0x000000524420723c */ /* 0x040fe20000041820 */
[----:B------:R-:W2:Y:S04]  /*21690*/  LDSM.16.MT88.4 R80, [R224+0x13000] ;  /* 0x01300000e050783b */ /* 0x000ea80000004200 */
[----:B------:R-:W-:Y:S01]  /*216a0*/  FADD.FTZ R148, R140, R148 ;  /* 0x000000948c947221 */ /* 0x000fe20000010000 */
        /* <DEDUP_REMOVED lines=13> */
[----:B------:R-:W-:Y:S01]  /*21780*/  FADD.FTZ R5, R146, R148 ;  /* 0x0000009492057221 */ /* 0x000fe20000010000 */
[C---:B------:R-:W-:Y:S04]  /*21790*/  HMMA.16816.F32.BF16 R120, R132.reuse, R116, R12 ;  /* 0x000000748478723c */ /* 0x040fe8000004180c */
[----:B------:R4:W-:Y:S01]  /*217a0*/  STL [R1+0x4], R5 ;  /* 0x0000040501007387 */ /* 0x0009e20000100800 */
[----:B------:R-:W-:Y:S01]  /*217b0*/  FADD.FTZ R4, R150, R155 ;  /* 0x0000009b96047221 */ /* 0x000fe20000010000 */
[C---:B------:R-:W-:Y:S04]  /*217c0*/  HMMA.16816.F32.BF16 R116, R132.reuse, R118, R16 ;  /* 0x000000768474723c */ /* 0x040fe80000041810 */
[----:B------:R4:W-:Y:S02]  /*217d0*/  STL [R1+0x8], R4 ;  /* 0x0000080401007387 */ /* 0x0009e40000100800 */
        /* <DEDUP_REMOVED lines=8> */
[C---:B-1----:R-:W-:Y:S06]  /*21860*/  HMMA.16816.F32.BF16 R80, R132.reuse, R76, R52 ;  /* 0x0000004c8450723c */ /* 0x042fec0000041834 */
[C---:B------:R-:W-:Y:S06]  /*21870*/  HMMA.16816.F32.BF16 R76, R132.reuse, R78, R56 ;  /* 0x0000004e844c723c */ /* 0x040fec0000041838 */
[C---:B--2---:R-:W-:Y:S06]  /*21880*/  HMMA.16816.F32.BF16 R72, R132.reuse, R68, R60 ;  /* 0x000000448448723c */ /* 0x044fec000004183c */
[----:B------:R-:W-:Y:S07]  /*21890*/  HMMA.16816.F32.BF16 R68, R132, R70, R64 ;  /* 0x000000468444723c */ /* 0x000fee0000041840 */
[----:B------:R-:W-:Y:S04]  /*218a0*/  MOV R133, R0 ;  /* 0x0000000000857202 */ /* 0x000fe80000000f00 */
[----:B------:R-:W-:Y:S01]  /*218b0*/  MOV R132, R2 ;  /* 0x0000000200847202 */ /* 0x000fe20000000f00 */
[----:B------:R-:W-:Y:S01]  /*218c0*/  @!UPT UIADD3 URZ, URZ, URZ, URZ ;  /* 0x0000003f3f3ff290 */ /* 0x000fe2000fffe03f */
[----:B----4-:R-:W-:Y:S11]  /*218d0*/  @P0 BRA `(.L_x_2977) ;  /* 0xffffffb4005c0947 */ /* 0x010ff6000383ffff */
.L_x_2968:
[----:B------:R1:W5:Y:S04]  /*218e0*/  LDL R15, [R1+0x8] ;  /* 0x00000800010f7983 */ /* 0x0003680000100800 */
[----:B------:R1:W5:Y:S01]  /*218f0*/  LDL R14, [R1+0x4] ;  /* 0x00000400010e7983 */ /* 0x0003620000100800 */
        /* <DEDUP_REMOVED lines=14> */
.L_x_2994:
[----:B----4-:R-:W-:Y:S01]  /*219e0*/  FADD.FTZ R3, R7, R3 ;  /* 0x0000000307037221 */ /* 0x010fe20000010000 */
[----:B------:R-:W-:Y:S01]  /*219f0*/  MOV R5, 0x3f800000 ;  /* 0x3f80000000057802 */ /* 0x000fe20000000f00 */
[----:B---3--:R-:W2:Y:S01]  /*21a00*/  S2R R7, SR_TID.X ;  /* 0x0000000000077919 */ /* 0x008ea20000002100 */
[----:B------:R-:W3:Y:S01]  /*21a10*/  S2UR UR4, SR_CgaCtaId ;  /* 0x00000000000479c3 */ /* 0x000ee20000008800 */
        /* <DEDUP_REMOVED lines=8> */
[----:B---3--:R-:W-:Y:S01]  /*21aa0*/  ULEA UR4, UR4, UR5, 0x18 ;  /* 0x0000000504047291 */ /* 0x008fe2000f8ec03f */
[----:B------:R-:W-:-:S02]  /*21ab0*/  R2UR UR5, R9 ;  /* 0x00000000090572ca */ /* 0x000fc400000e0000 */
[----:B--2---:R-:W-:Y:S01]  /*21ac0*/  SHF.R.S32.HI R11, RZ, 0x1f, R7 ;  /* 0x0000001fff0b7819 */ /* 0x004fe20000011407 */
[C---:B----4-:R-:W-:Y:S01]  /*21ad0*/  FMUL.FTZ R128, R4.reuse, R128 ;  /* 0x0000008004807220 */ /* 0x050fe20000410000 */
[C---:B------:R-:W-:Y:S01]  /*21ae0*/  FMUL.FTZ R129, R4.reuse, R129 ;  /* 0x0000008104817220 */ /* 0x040fe20000410000 */
[C---:B------:R-:W-:Y:S01]  /*21af0*/  FMUL.FTZ R124, R4.reuse, R124 ;  /* 0x0000007c047c7220 */ /* 0x040fe20000410000 */
[----:B------:R-:W-:Y:S01]  /*21b00*/  LEA.HI R14, R11, R7, RZ, 0x2 ;  /* 0x000000070b0e7211 */ /* 0x000fe200078f10ff */
[C---:B------:R-:W-:Y:S01]  /*21b10*/  FMUL.FTZ R125, R4.reuse, R125 ;  /* 0x0000007d047d7220 */ /* 0x040fe20000410000 */
[C---:B------:R-:W-:Y:S01]  /*21b20*/  FMUL.FTZ R120, R4.reuse, R120 ;  /* 0x0000007804787220 */ /* 0x040fe20000410000 */
        /* <DEDUP_REMOVED lines=33> */
[--C-:B------:R-:W-:Y:S01]  /*21d40*/  SHF.R.S32.HI R15, RZ, 0x2, R14.reuse ;  /* 0x00000002ff0f7819 */ /* 0x100fe2000001140e */
[C---:B------:R-:W-:Y:S01]  /*21d50*/  FMUL.FTZ R116, R4.reuse, R116 ;  /* 0x0000007404747220 */ /* 0x040fe20000410000 */
        /* <DEDUP_REMOVED lines=45> */
[C---:B------:R-:W-:Y:S01]  /*22030*/  FMUL.FTZ R77, R4.reuse, R77 ;  /* 0x0000004d044d7220 */ /* 0x040fe20000410000 */
[----:B------:R-:W-:Y:S01]  /*22040*/  F2FP.BF16.F32.PACK_AB R130, R131, R130 ;  /* 0x000000828382723e */ /* 0x000fe200000010ff */
[----:B------:R-:W-:Y:S01]  /*22050*/  FMUL.FTZ R72, R4, R72 ;  /* 0x0000004804487220 */ /* 0x000fe20000410000 */
[----:B------:R-:W-:Y:S01]  /*22060*/  F2FP.BF16.F32.PACK_AB R124, R125, R124 ;  /* 0x0000007c7d7c723e */ /* 0x000fe200000010ff */
[----:B------:R-:W-:Y:S01]  /*22070*/  IMAD.IADD R20, R14, 0x1, R18 ;  /* 0x000000010e147824 */ /* 0x000fe200078e0212 */
[----:B------:R-:W-:Y:S01]  /*22080*/  F2FP.BF16.F32.PACK_AB R126, R127, R126 ;  /* 0x0000007e7f7e723e */ /* 0x000fe200000010ff */
[----:B------:R-:W-:Y:S01]  /*22090*/  STS [R14+0x400], R130 ;  /* 0x000400820e007388 */ /* 0x000fe20000000800 */
[----:B------:R-:W-:Y:S01]  /*220a0*/  ISETP.NE.AND P0, PT, R245, -0x1, PT ;  /* 0xfffffffff500780c */ /* 0x000fe20003f05270 */
[C---:B------:R-:W-:Y:S01]  /*220b0*/  FMUL.FTZ R73, R4.reuse, R73 ;  /* 0x0000004904497220 */ /* 0x040fe20000410000 */
        /* <DEDUP_REMOVED lines=48> */
[----:B------:R-:W-:Y:S01]  /*223c0*/  STS [R14+0x2400], R98 ;  /* 0x002400620e007388 */ /* 0x000fe20000000800 */
[----:B------:R-:W-:Y:S02]  /*223d0*/  F2FP.BF16.F32.PACK_AB R74, R75, R74 ;  /* 0x0000004a4b4a723e */ /* 0x000fe400000010ff */
[----:B------:R-:W-:Y:S01]  /*223e0*/  @!P0 R2UR UR8, R8 ;  /* 0x00000000080882ca */ /* 0x000fe200000e0000 */
[----:B------:R-:W-:Y:S01]  /*223f0*/  STS [R17+0x2000], R92 ;  /* 0x0020005c11007388 */ /* 0x000fe20000000800 */
[----:B------:R-:W-:Y:S02]  /*22400*/  @!P0 R2UR UR9, R9 ;  /* 0x00000000090982ca */ /* 0x000fe400000e0000 */
[----:B------:R-:W-:Y:S01]  /*22410*/  F2FP.BF16.F32.PACK_AB R4, R4, R68 ;  /* 0x000000440404723e */ /* 0x000fe200000010ff */
[----:B------:R-:W-:Y:S01]  /*22420*/  STS [R17+0x2400], R94 ;  /* 0x0024005e11007388 */ /* 0x000fe20000000800 */
[----:B------:R-:W-:-:S03]  /*22430*/  F2FP.BF16.F32.PACK_AB R70, R71, R70 ;  /* 0x000000464746723e */ /* 0x000fc600000010ff */
[----:B------:R-:W-:Y:S04]  /*22440*/  STS [R19+0x2000], R88 ;  /* 0x0020005813007388 */ /* 0x000fe80000000800 */
[----:B------:R-:W-:Y:S04]  /*22450*/  STS [R19+0x2400], R90 ;  /* 0x0024005a13007388 */ /* 0x000fe80000000800 */
        /* <DEDUP_REMOVED lines=10> */
[----:B-1----:R-:W4:Y:S04]  /*22500*/  @!P0 LD.E.64 R14, desc[UR8][R12.64+0x80] ;  /* 0x000080080c0e8980 */ /* 0x002f28000c101b00 */
[----:B------:R-:W4:Y:S04]  /*22510*/  LD.E.64 R40, desc[UR10][R12.64+0x88] ;  /* 0x0000880a0c287980 */ /* 0x000f28000c101b00 */
[----:B--2---:R-:W2:Y:S01]  /*22520*/  LD.E.U8 R4, desc[UR4][R12.64+0x1c8] ;  /* 0x0001c8040c047980 */ /* 0x004ea2000c101100 */
[----:B------:R-:W1:Y:S01]  /*22530*/  @P4 MUFU.LG2 R20, R10 ;  /* 0x0000000a00144308 */ /* 0x000e620000000c00 */
[----:B------:R-:W-:Y:S02]  /*22540*/  BSSY B0, `(.L_x_2979) ;  /* 0x0000027000007945 */ /* 0x000fe40003800000 */
[----:B---3--:R3:W5:Y:S05]  /*22550*/  LD.E.64 R18, desc[UR4][R12.64+0x90] ;  /* 0x000090040c127980 */ /* 0x00876a000c101b00 */
[----:B------:R3:W3:Y:S01]  /*22560*/  @P3 MUFU.LG2 R17, R3 ;  /* 0x0000000300113308 */ /* 0x0006e20000000c00 */
[----:B-1----:R-:W-:Y:S01]  /*22570*/  @P4 FMUL.FTZ R20, R20, 0.69314718246459960938 ;  /* 0x3f31721814144820 */ /* 0x002fe20000410000 */
[----:B---3--:R-:W-:Y:S01]  /*22580*/  @!P0 SHF.R.S32.HI R3, RZ, 0x1f, R242 ;  /* 0x0000001fff038819 */ /* 0x008fe200000114f2 */
[----:B------:R-:W-:Y:S01]  /*22590*/  @P3 FMUL.FTZ R17, R17, 0.69314718246459960938 ;  /* 0x3f31721811113820 */ /* 0x000fe20000410000 */
[----:B----4-:R-:W-:-:S02]  /*225a0*/  @!P0 IMAD R15, R15, R242, RZ ;  /* 0x000000f20f0f8224 */ /* 0x010fc400078e02ff */
[----:B------:R-:W-:-:S04]  /*225b0*/  @!P0 IMAD.WIDE.U32 R24, R14, R242, RZ ;  /* 0x000000f20e188225 */ /* 0x000fc800078e00ff */
[-C--:B------:R-:W-:Y:S02]  /*225c0*/  @P0 IMAD R10, R41, R245.reuse, RZ ;  /* 0x000000f5290a0224 */ /* 0x080fe400078e02ff */
[----:B------:R-:W-:Y:S01]  /*225d0*/  @P0 IMAD.WIDE.U32 R22, R40, R245, RZ ;  /* 0x000000f528160225 */ /* 0x000fe200078e00ff */
[----:B--2---:R-:W-:-:S03]  /*225e0*/  ISETP.NE.AND P1, PT, R4, RZ, PT ;  /* 0x000000ff0400720c */ /* 0x004fc60003f25270 */
[----:B------:R-:W-:Y:S01]  /*225f0*/  @!P0 IMAD R15, R14, R3, R15 ;  /* 0x000000030e0f8224 */ /* 0x000fe200078e020f */
[----:B------:R-:W-:Y:S01]  /*22600*/  MOV R3, 0x7f800000 ;  /* 0x7f80000000037802 */ /* 0x000fe20000000f00 */
[----:B------:R-:W-:Y:S01]  /*22610*/  IMAD.MOV.U32 R4, RZ, RZ, 0x7f800000 ;  /* 0x7f800000ff047424 */ /* 0x000fe200078e00ff */
[----:B------:R-:W-:Y:S01]  /*22620*/  @P0 IADD3 R10, R23, R10, RZ ;  /* 0x0000000a170a0210 */ /* 0x000fe20007ffe0ff */
[C---:B------:R-:W-:Y:S01]  /*22630*/  @P4 FFMA.FTZ R3, R6.reuse, R2, R20 ;  /* 0x0000000206034223 */ /* 0x040fe20000010014 */
[----:B------:R-:W-:Y:S01]  /*22640*/  @P0 MOV R14, R22 ;  /* 0x00000016000e0202 */ /* 0x000fe20000000f00 */
        /* <DEDUP_REMOVED lines=14> */
.L_x_2980:
        /* <DEDUP_REMOVED lines=8> */
.L_x_2981:
[----:B------:R-:W-:Y:S05]  /*227b0*/  BSYNC B0 ;  /* 0x0000000000007941 */ /* 0x000fea0003800000 */
.L_x_2979:
[----:B------:R-:W1:Y:S01]  /*227c0*/  S2R R6, SR_TID.X ;  /* 0x0000000000067919 */ /* 0x000e620000002100 */
[----:B------:R-:W-:Y:S02]  /*227d0*/  LOP3.LUT R5, R5, 0xffffffe0, RZ, 0xc0, !PT ;  /* 0xffffffe005057812 */ /* 0x000fe400078ec0ff */
[----:B------:R-:W-:Y:S02]  /*227e0*/  LEA.HI R20, R11, R7, RZ, 0x3 ;  /* 0x000000070b147211 */ /* 0x000fe400078f18ff */
[----:B------:R-:W-:Y:S01]  /*227f0*/  R2UR UR4, R8 ;  /* 0x00000000080472ca */ /* 0x000fe200000e0000 */
[----:B------:R-:W-:Y:S01]  /*22800*/  IMAD.IADD R5, R7, 0x1, -R5 ;  /* 0x0000000107057824 */ /* 0x000fe200078e0a05 */
[----:B------:R-:W-:Y:S02]  /*22810*/  R2UR UR5, R9 ;  /* 0x00000000090572ca */ /* 0x000fe400000e0000 */
[----:B------:R-:W-:Y:S02]  /*22820*/  LOP3.LUT R20, R20, 0xfffffff8, RZ, 0xc0, !PT ;  /* 0xfffffff814147812 */ /* 0x000fe400078ec0ff */
[----:B------:R-:W-:-:S03]  /*22830*/  LOP3.LUT P0, RZ, R5, 0x3, RZ, 0xc0, !PT ;  /* 0x0000000305ff7812 */ /* 0x000fc6000780c0ff */
[----:B------:R-:W-:Y:S01]  /*22840*/  IMAD.IADD R20, R7, 0x1, -R20 ;  /* 0x0000000107147824 */ /* 0x000fe200078e0a14 */
[----:B------:R-:W-:-:S03]  /*22850*/  SHF.R.S32.HI R15, RZ, 0x1f, R16 ;  /* 0x0000001fff0f7819 */ /* 0x000fc60000011410 */
[----:B------:R-:W-:Y:S02]  /*22860*/  IMAD.SHL.U32 R20, R20, 0x8, RZ ;  /* 0x0000000814147824 */ /* 0x000fe400078e00ff */
[----:B------:R-:W5:Y:S01]  /*22870*/  LD.E.64 R42, desc[UR4][R12.64+0x70] ;  /* 0x000070040c2a7980 */ /* 0x000f62000c101b00 */
[----:B------:R-:W-:-:S03]  /*22880*/  IMAD.SHL.U32 R11, R243, 0x40, RZ ;  /* 0x00000040f30b7824 */ /* 0x000fc600078e00ff */
[----:B------:R2:W5:Y:S01]  /*22890*/  LD.E.64 R44, desc[UR4][R12.64+0xa0] ;  /* 0x0000a0040c2c7980 */ /* 0x000562000c101b00 */
[----:B------:R-:W-:Y:S05]  /*228a0*/  WARPSYNC.ALL ;  /* 0x0000000000007948 */ /* 0x000fea0003800000 */
[----:B------:R-:W-:Y:S01]  /*228b0*/  BAR.SYNC.DEFER_BLOCKING 0x0 ;  /* 0x0000000000007b1d */ /* 0x000fe20000010000 */
[----:B-----5:R-:W-:Y:S01]  /*228c0*/  IMAD R2, R19, R241, RZ ;  /* 0x000000f113027224 */ /* 0x020fe200078e02ff */
[----:B-1----:R-:W-:Y:S02]  /*228d0*/  SHF.R.S32.HI R5, RZ, 0x1f, R6 ;  /* 0x0000001fff057819 */ /* 0x002fe40000011406 */
[----:B------:R-:W-:-:S02]  /*228e0*/  LEA.HI R15, R15, R16, RZ, 0x2 ;  /* 0x000000100f0f7211 */ /* 0x000fc400078f10ff */
[-C--:B------:R-:W-:Y:S01]  /*228f0*/  LEA.HI R7, R5, R6.reuse, RZ, 0x5 ;  /* 0x0000000605077211 */ /* 0x080fe200078f28ff */
[----:B------:R-:W-:Y:S01]  /*22900*/  BSSY B0, `(.L_x_2982) ;  /* 0x0000036000007945 */ /* 0x000fe20003800000 */
[--C-:B------:R-:W-:Y:S02]  /*22910*/  SHF.R.S32.HI R21, RZ, 0x1f, R20.reuse ;  /* 0x0000001fff157819 */ /* 0x100fe40000011414 */
[----:B------:R-:W-:Y:S02]  /*22920*/  LOP3.LUT R7, R7, 0xffffffe0, RZ, 0xc0, !PT ;  /* 0xffffffe007077812 */ /* 0x000fe400078ec0ff */
[----:B------:R-:W-:Y:S01]  /*22930*/  LOP3.LUT R15, R15, 0xffffffc, RZ, 0xc0, !PT ;  /* 0x0ffffffc0f0f7812 */ /* 0x000fe200078ec0ff */
[----:B------:R-:W-:Y:S01]  /*22940*/  IMAD.WIDE.U32 R20, R40, R11, R20 ;  /* 0x0000000b28147225 */ /* 0x000fe200078e0014 */
[----:B------:R-:W-:-:S03]  /*22950*/  LEA.HI R5, R5, R6, RZ, 0x3 ;  /* 0x0000000605057211 */ /* 0x000fc600078f18ff */
[----:B------:R-:W-:Y:S01]  /*22960*/  IMAD.IADD R7, R6, 0x1, -R7 ;  /* 0x0000000106077824 */ /* 0x000fe200078e0a07 */
[----:B------:R-:W-:Y:S01]  /*22970*/  SHF.R.S32.HI R5, RZ, 0x3, R5 ;  /* 0x00000003ff057819 */ /* 0x000fe20000011405 */
[----:B------:R-:W-:Y:S01]  /*22980*/  IMAD.IADD R15, R16, 0x1, -R15 ;  /* 0x00000001100f7824 */ /* 0x000fe200078e0a0f */
[----:B--2---:R-:W-:Y:S02]  /*22990*/  SHF.R.S32.HI R12, RZ, 0x1f, R241 ;  /* 0x0000001fff0c7819 */ /* 0x004fe400000114f1 */
[----:B------:R-:W-:Y:S02]  /*229a0*/  SHF.R.S32.HI R13, RZ, 0x1f, R11 ;  /* 0x0000001fff0d7819 */ /* 0x000fe4000001140b */
[----:B------:R-:W-:Y:S01]  /*229b0*/  SHF.R.S32.HI R6, RZ, 0x1f, R7 ;  /* 0x0000001fff067819 */ /* 0x000fe20000011407 */
[----:B------:R-:W-:Y:S01]  /*229c0*/  IMAD R2, R18, R12, R2 ;  /* 0x0000000c12027224 */ /* 0x000fe200078e0202 */
[----:B------:R-:W-:Y:S01]  /*229d0*/  IADD3 R16, P1, R14, R20, RZ ;  /* 0x000000140e107210 */ /* 0x000fe20007f3e0ff */
[----:B------:R-:W-:Y:S01]  /*229e0*/  IMAD R12, R41, R11, RZ ;  /* 0x0000000b290c7224 */ /* 0x000fe200078e02ff */
[----:B------:R-:W-:Y:S01]  /*229f0*/  LEA.HI R6, R6, R7, RZ, 0x2 ;  /* 0x0000000706067211 */ /* 0x000fe200078f10ff */
[C---:B------:R-:W-:Y:S01]  /*22a00*/  VIADD R7, R5.reuse, 0x20 ;  /* 0x0000002005077836 */ /* 0x040fe20000000000 */
[----:B------:R1:W2:Y:S01]  /*22a10*/  LDS.128 R36, [R248] ;  /* 0x00000000f8247984 */ /* 0x0002a20000000c00 */
[----:B------:R-:W-:Y:S01]  /*22a20*/  IMAD R12, R40, R13, R12 ;  /* 0x0000000d280c7224 */ /* 0x000fe200078e020c */
[----:B------:R-:W-:Y:S01]  /*22a30*/  SHF.R.S32.HI R6, RZ, 0x2, R6 ;  /* 0x00000002ff067819 */ /* 0x000fe20000011406 */
[----:B------:R-:W-:Y:S01]  /*22a40*/  IMAD.IADD R13, R244, 0x1, -R11 ;  /* 0x00000001f40d7824 */ /* 0x000fe200078e0a0b */
[----:B------:R1:W3:Y:S01]  /*22a50*/  LDS.128 R32, [R248+0x800] ;  /* 0x00080000f8207984 */ /* 0x0002e20000000c00 */
[C---:B------:R-:W-:Y:S01]  /*22a60*/  VIADD R11, R5.reuse, 0x10 ;  /* 0x00000010050b7836 */ /* 0x040fe20000000000 */
[----:B------:R-:W-:Y:S01]  /*22a70*/  IADD3.X R17, R10, R21, R12, P1, !PT ;  /* 0x000000150a117210 */ /* 0x000fe20000ffe40c */
[----:B------:R-:W-:Y:S01]  /*22a80*/  VIADD R10, R5, 0x30 ;  /* 0x00000030050a7836 */ /* 0x000fe20000000000 */
[-C--:B------:R-:W-:Y:S01]  /*22a90*/  ISETP.GE.AND P2, PT, R7, R13.reuse, PT ;  /* 0x0000000d0700720c */ /* 0x080fe20003f46270 */
[----:B------:R-:W-:Y:S01]  /*22aa0*/  IMAD R6, R15, 0x10, R6 ;  /* 0x000000100f067824 */ /* 0x000fe200078e0206 */
[-C--:B------:R-:W-:Y:S01]  /*22ab0*/  ISETP.GE.AND P3, PT, R11, R13.reuse, PT ;  /* 0x0000000d0b00720c */ /* 0x080fe20003f66270 */
[----:B------:R1:W4:Y:S01]  /*22ac0*/  LDS.128 R28, [R248+0x1000] ;  /* 0x00100000f81c7984 */ /* 0x0003220000000c00 */
[----:B------:R-:W-:Y:S01]  /*22ad0*/  ISETP.GE.AND P1, PT, R10, R13, PT ;  /* 0x0000000d0a00720c */ /* 0x000fe20003f26270 */
[----:B------:R-:W-:Y:S01]  /*22ae0*/  IMAD.WIDE.U32 R10, R18, R241, R16 ;  /* 0x000000f1120a7225 */ /* 0x000fe200078e0010 */
[----:B------:R-:W-:Y:S01]  /*22af0*/  ISETP.GE.AND P4, PT, R5, R13, PT ;  /* 0x0000000d0500720c */ /* 0x000fe20003f86270 */
[----:B------:R1:W1:Y:S04]  /*22b00*/  LDS.128 R24, [R248+0x1800] ;  /* 0x00180000f8187984 */ /* 0x0002680000000c00 */
[----:B------:R1:W1:Y:S04]  /*22b10*/  LDS.128 R20, [R248+0x2000] ;  /* 0x00200000f8147984 */ /* 0x0002680000000c00 */
[----:B------:R1:W1:Y:S04]  /*22b20*/  LDS.128 R16, [R248+0x2800] ;  /* 0x00280000f8107984 */ /* 0x0002680000000c00 */
[----:B------:R1:W1:Y:S04]  /*22b30*/  LDS.128 R12, [R248+0x3000] ;  /* 0x00300000f80c7984 */ /* 0x0002680000000c00 */
[----:B------:R-:W1:Y:S01]  /*22b40*/  LDS.128 R248, [R248+0x3800] ;  /* 0x00380000f8f87984 */ /* 0x000e620000000c00 */
[----:B------:R-:W-:Y:S05]  /*22b50*/  @P0 BRA `(.L_x_2983) ;  /* 0x0000000000400947 */ /* 0x000fea0003800000 */
[C---:B------:R-:W-:Y:S02]  /*22b60*/  IMAD R244, R243.reuse, -0x40, R244 ;  /* 0xffffffc0f3f47824 */ /* 0x040fe400078e02f4 */
[C---:B------:R-:W-:Y:S02]  /*22b70*/  VIADD R7, R6.reuse, 0x8 ;  /* 0x0000000806077836 */ /* 0x040fe40000000000 */
[----:B------:R-:W-:Y:S01]  /*22b80*/  IMAD R0, R243, 0x40, R0 ;  /* 0x00000040f3007824 */ /* 0x000fe200078e0200 */
[CC--:B------:R-:W-:Y:S02]  /*22b90*/  ISETP.GE.AND P6, PT, R6.reuse, R244.reuse, PT ;  /* 0x000000f40600720c */ /* 0x0c0fe40003fc6270 */
[----:B------:R-:W-:Y:S02]  /*22ba0*/  ISETP.GE.AND P5, PT, R7, R244, PT ;  /* 0x000000f40700720c */ /* 0x000fe40003fa6270 */
[----:B------:R-:W-:Y:S02]  /*22bb0*/  SHF.R.S32.HI R7, RZ, 0x1f, R0 ;  /* 0x0000001fff077819 */ /* 0x000fe40000011400 */
[----:B------:R-:W-:-:S04]  /*22bc0*/  IADD3 R0, P0, R6, R0, RZ ;  /* 0x0000000006007210 */ /* 0x000fc80007f1e0ff */
[----:B------:R-:W-:Y:S02]  /*22bd0*/  LEA.HI.X.SX32 R7, R6, R7, 0x1, P0 ;  /* 0x0000000706077211 */ /* 0x000fe400000f0eff */
[----:B------:R-:W-:Y:S02]  /*22be0*/  LEA R6, P0, R0, R44, 0x2 ;  /* 0x0000002c00067211 */ /* 0x000fe400078010ff */
[C---:B------:R-:W-:Y:S02]  /*22bf0*/  @!P6 R2UR UR8, R8.reuse ;  /* 0x000000000808e2ca */ /* 0x040fe400000e0000 */
[C---:B------:R-:W-:Y:S02]  /*22c00*/  @!P6 R2UR UR9, R9.reuse ;  /* 0x000000000909e2ca */ /* 0x040fe400000e0000 */
[----:B------:R-:W-:Y:S02]  /*22c10*/  @!P5 R2UR UR4, R8 ;  /* 0x000000000804d2ca */ /* 0x000fe400000e0000 */
[----:B------:R-:W-:-:S02]  /*22c20*/  @!P5 R2UR UR5, R9 ;  /* 0x000000000905d2ca */ /* 0x000fc400000e0000 */
[----:B------:R-:W-:-:S07]  /*22c30*/  LEA.HI.X R7, R0, R45, R7, 0x2, P0 ;  /* 0x0000002d00077211 */ /* 0x000fce00000f1407 */
[----:B------:R1:W-:Y:S04]  /*22c40*/  @!P6 ST.E desc[UR8][R6.64], R3 ;  /* 0x000000030600e985 */ /* 0x0003e8000c101908 */
[----:B------:R1:W-:Y:S02]  /*22c50*/  @!P5 ST.E desc[UR4][R6.64+0x20], R4 ;  /* 0x000020040600d985 */ /* 0x0003e4000c101904 */
.L_x_2983:
[----:B------:R-:W-:Y:S05]  /*22c60*/  BSYNC B0 ;  /* 0x0000000000007941 */ /* 0x000fea0003800000 */
.L_x_2982:
[----:B------:R-:W-:Y:S01]  /*22c70*/  BSSY B0, `(.L_x_2984) ;  /* 0x0000011000007945 */ /* 0x000fe20003800000 */
[----:B------:R-:W-:Y:S02]  /*22c80*/  SHF.R.S32.HI R0, RZ, 0x1f, R5 ;  /* 0x0000001fff007819 */ /* 0x000fe40000011405 */
[----:B-1----:R-:W-:Y:S01]  /*22c90*/  IADD3 R7, R11, R2, RZ ;  /* 0x000000020b077210 */ /* 0x002fe20007ffe0ff */
[----:B------:R-:W-:Y:S06]  /*22ca0*/  @P4 BRA `(.L_x_2985) ;  /* 0x0000000000344947 */ /* 0x000fec0003800000 */
[----:B------:R-:W-:Y:S01]  /*22cb0*/  IMAD R2, R41, R5, RZ ;  /* 0x0000000529027224 */ /* 0x000fe200078e02ff */
[----:B------:R-:W-:Y:S01]  /*22cc0*/  R2UR UR8, R8 ;  /* 0x00000000080872ca */ /* 0x000fe200000e0000 */
[----:B------:R-:W-:Y:S01]  /*22cd0*/  IMAD.MOV.U32 R6, RZ, RZ, R10 ;  /* 0x000000ffff067224 */ /* 0x000fe200078e000a */
[----:B------:R-:W-:Y:S01]  /*22ce0*/  R2UR UR9, R9 ;  /* 0x00000000090972ca */ /* 0x000fe200000e0000 */
[----:B------:R-:W-:Y:S01]  /*22cf0*/  IMAD R2, R40, R0, R2 ;  /* 0x0000000028027224 */ /* 0x000fe200078e0202 */
[----:B------:R-:W-:Y:S01]  /*22d00*/  R2UR UR4, R8 ;  /* 0x00000000080472ca */ /* 0x000fe200000e0000 */
[----:B------:R-:W-:Y:S01]  /*22d10*/  IMAD.WIDE.U32 R44, R5, R40, R6 ;  /* 0x00000028052c7225 */ /* 0x000fe200078e0006 */
[----:B------:R-:W-:-:S03]  /*22d20*/  R2UR UR5, R9 ;  /* 0x00000000090572ca */ /* 0x000fc600000e0000 */
[----:B------:R-:W-:Y:S01]  /*22d30*/  IMAD.IADD R2, R45, 0x1, R2 ;  /* 0x000000012d027824 */ /* 0x000fe200078e0202 */
[----:B------:R-:W-:-:S04]  /*22d40*/  LEA R46, P0, R44, R42, 0x1 ;  /* 0x0000002a2c2e7211 */ /* 0x000fc800078008ff */
[----:B------:R-:W-:-:S05]  /*22d50*/  LEA.HI.X R47, R44, R43, R2, 0x1, P0 ;  /* 0x0000002b2c2f7211 */ /* 0x000fca00000f0c02 */
[----:B--2---:R1:W-:Y:S04]  /*22d60*/  ST.E.128 desc[UR8][R46.64], R36 ;  /* 0x000000242e007985 */ /* 0x0043e8000c101d08 */
[----:B------:R1:W-:Y:S02]  /*22d70*/  ST.E.128 desc[UR4][R46.64+0x80], R20 ;  /* 0x000080142e007985 */ /* 0x0003e4000c101d04 */
.L_x_2985:
[----:B------:R-:W-:Y:S05]  /*22d80*/  BSYNC B0 ;  /* 0x0000000000007941 */ /* 0x000fea0003800000 */
.L_x_2984:
[----:B------:R-:W-:Y:S04]  /*22d90*/  BSSY B0, `(.L_x_2986) ;  /* 0x0000012000007945 */ /* 0x000fe80003800000 */
[----:B------:R-:W-:Y:S05]  /*22da0*/  @P3 BRA `(.L_x_2987) ;  /* 0x0000000000403947 */ /* 0x000fea0003800000 */
[----:B------:R-:W-:Y:S01]  /*22db0*/  IADD3 R3, P0, R5, 0x10, RZ ;  /* 0x0000001005037810 */ /* 0x000fe20007f1e0ff */
[----:B-1----:R-:W-:Y:S01]  /*22dc0*/  IMAD.MOV.U32 R20, RZ, RZ, R10 ;  /* 0x000000ffff147224 */ /* 0x002fe200078e000a */
        /* <DEDUP_REMOVED lines=8> */
[----:B------:R-:W-:-:S03]  /*22e50*/  LEA R22, P0, R20, R42, 0x1 ;  /* 0x0000002a14167211 */ /* 0x000fc600078008ff */
[----:B------:R-:W-:-:S04]  /*22e60*/  IMAD R2, R41, R3, R2 ;  /* 0x0000000329027224 */ /* 0x000fc800078e0202 */
[----:B------:R-:W-:-:S05]  /*22e70*/  IMAD.IADD R2, R21, 0x1, R2 ;  /* 0x0000000115027824 */ /* 0x000fca00078e0202 */
[----:B------:R-:W-:-:S05]  /*22e80*/  LEA.HI.X R23, R20, R43, R2, 0x1, P0 ;  /* 0x0000002b14177211 */ /* 0x000fca00000f0c02 */
[----:B---3--:R1:W-:Y:S04]  /*22e90*/  ST.E.128 desc[UR8][R22.64], R32 ;  /* 0x0000002016007985 */ /* 0x0083e8000c101d08 */
[----:B------:R1:W-:Y:S02]  /*22ea0*/  ST.E.128 desc[UR4][R22.64+0x80], R16 ;  /* 0x0000801016007985 */ /* 0x0003e4000c101d04 */
.L_x_2987:
[----:B------:R-:W-:Y:S05]  /*22eb0*/  BSYNC B0 ;  /* 0x0000000000007941 */ /* 0x000fea0003800000 */
.L_x_2986:
        /* <DEDUP_REMOVED lines=16> */
[----:B----4-:R1:W-:Y:S04]  /*22fc0*/  ST.E.128 desc[UR8][R18.64], R28 ;  /* 0x0000001c12007985 */ /* 0x0103e8000c101d08 */
[----:B------:R1:W-:Y:S02]  /*22fd0*/  ST.E.128 desc[UR4][R18.64+0x80], R12 ;  /* 0x0000800c12007985 */ /* 0x0003e4000c101d04 */
.L_x_2989:
[----:B------:R-:W-:Y:S05]  /*22fe0*/  BSYNC B0 ;  /* 0x0000000000007941 */ /* 0x000fea0003800000 */
.L_x_2988:
[----:B------:R-:W-:Y:S02]  /*22ff0*/  MOV R2, R240 ;  /* 0x000000f000027202 */ /* 0x000fe40000000f00 */
[----:B------:R-:W-:-:S04]  /*23000*/  MOV R3, 0x0 ;  /* 0x0000000000037802 */ /* 0x000fc80000000f00 */
[----:B-1234-:R-:W-:Y:S05]  /*23010*/  @P1 RET.REL.NODEC R2 `(_ZN5flash24flash_fwd_splitkv_kernelI23Flash_fwd_kernel_traitsILi128ELi64ELi128ELi4ELb0ELb0EN7cutlass10bfloat16_tE19Flash_kernel_traitsILi128ELi64ELi128ELi4ES3_EELb1ELb0ELb0ELb0ELb1ELb1ELb0ELb1EEEvNS_16Flash_fwd_paramsE) ;  /* 0xfffffdcc02f81950 */ /* 0x01efea0003c3ffff */
        /* <DEDUP_REMOVED lines=17> */
[----:B-1----:R-:W-:Y:S05]  /*23130*/  RET.REL.NODEC R240 `(_ZN5flash24flash_fwd_splitkv_kernelI23Flash_fwd_kernel_traitsILi128ELi64ELi128ELi4ELb0ELb0EN7cutlass10bfloat16_tE19Flash_kernel_traitsILi128ELi64ELi128ELi4ES3_EELb1ELb0ELb0ELb0ELb1ELb1ELb0ELb1EEEvNS_16Flash_fwd_paramsE) ;  /* 0xfffffdccf0b07950 */ /* 0x002fea0003c3ffff */
.L_x_2978:
[----:B------:R-:W-:Y:S01]  /*23140*/  MOV R3, 0x1f ;  /* 0x0000001f00037802 */ /* 0x000fe20000000f00 */
[----:B------:R-:W-:Y:S01]  /*23150*/  IMAD.MOV.U32 R4, RZ, RZ, 0x2 ;  /* 0x00000002ff047424 */ /* 0x000fe200078e00ff */
[----:B-----5:R-:W-:Y:S01]  /*23160*/  MOV R7, R15 ;  /* 0x0000000f00077202 */ /* 0x020fe20000000f00 */
[----:B------:R-:W-:-:S07]  /*23170*/  IMAD.MOV.U32 R5, RZ, RZ, -0x1 ;  /* 0xffffffffff057424 */ /* 0x000fce00078e00ff */
[----:B-1----:R-:W-:Y:S05]  /*23180*/  WARPSYNC.COLLECTIVE R5, `(.L_x_2990) ;  /* 0x0000000005087348 */ /* 0x002fea0003c00000 */
[----:B------:R2:W3:Y:S02]  /*23190*/  SHFL.BFLY P0, R3, R7, R4, R3 ;  /* 0x0c00000407037389 */ /* 0x0004e40000000003 */
[----:B-123--:R-:W-:Y:S01]  /*231a0*/  ENDCOLLECTIVE ;  /* 0x000000000000791b */ /* 0x00efe20003800000 */
.L_x_2990:
        /* <DEDUP_REMOVED lines=8> */
.L_x_2991:
        /* <DEDUP_REMOVED lines=8> */
.L_x_2992:
[----:B------:R-:W-:Y:S01]  /*232b0*/  IMAD.MOV.U32 R7, RZ, RZ, R3 ;  /* 0x000000ffff077224 */ /* 0x000fe200078e0003 */
[----:B------:R-:W-:Y:S02]  /*232c0*/  MOV R3, 0x1f ;  /* 0x0000001f00037802 */ /* 0x000fe40000000f00 */
[----:B------:R-:W-:Y:S01]  /*232d0*/  MOV R4, 0x1 ;  /* 0x0000000100047802 */ /* 0x000fe20000000f00 */
[----:B------:R-:W-:-:S07]  /*232e0*/  FADD.FTZ R7, R7, R14 ;  /* 0x0000000e07077221 */ /* 0x000fce0000010000 */
[----:B------:R-:W-:Y:S05]  /*232f0*/  WARPSYNC.COLLECTIVE R5, `(.L_x_2993) ;  /* 0x0000000005087348 */ /* 0x000fea0003c00000 */
[----:B------:R1:W2:Y:S02]  /*23300*/  SHFL.BFLY P0, R3, R7, R4, R3 ;  /* 0x0c00000407037389 */ /* 0x0002a40000000003 */
[----:B-12---:R-:W-:Y:S01]  /*23310*/  ENDCOLLECTIVE ;  /* 0x000000000000791b */ /* 0x006fe20003800000 */
.L_x_2993:
[----:B------:R-:W-:Y:S05]  /*23320*/  BRA `(.L_x_2994) ;  /* 0xffffffe400ac7947 */ /* 0x000fea000383ffff */
.L_x_2995:
        /* <DEDUP_REMOVED lines=13> */
.L_x_8437:


//--------------------- .text._ZN5flash24flash_fwd_splitkv_kernelI23Flash_fwd_kernel_traitsILi128ELi64ELi128ELi4ELb0ELb0EN7cutlass10bfloat16_tE19Flash_kernel_traitsILi128ELi64ELi128ELi4ES3_EELb1ELb0ELb1ELb0ELb0ELb0ELb0ELb1EEEvNS_16Flash_fwd_paramsE --------------------------
	.section	.text._ZN5flash24flash_fwd_splitkv_kernelI23Flash_fwd_kernel_traitsILi128ELi64ELi128ELi4ELb0ELb0EN7cutlass10bfloat16_tE19Flash_kernel_traitsILi128ELi64ELi128ELi4ES3_EELb1ELb0ELb1ELb0ELb0ELb0ELb0ELb1EEEvNS_16Flash_fwd_paramsE,"ax",@progbits
	.align	128
        .global         _ZN5flash24flash_fwd_splitkv_kernelI23Flash_fwd_kernel_traitsILi128ELi64ELi128ELi4ELb0ELb0EN7cutlass10bfloat16_tE19Flash_kernel_traitsILi128ELi64ELi128ELi4ES3_EELb1ELb0ELb1ELb0ELb0ELb0ELb0ELb1EEEvNS_16Flash_fwd_paramsE
        .type           _ZN5flash24flash_fwd_splitkv_kernelI23Flash_fwd_kernel_traitsILi128ELi64ELi128ELi4ELb0ELb0EN7cutlass10bfloat16_tE19Flash_kernel_traitsILi128ELi64ELi128ELi4ES3_EELb1ELb0ELb1ELb0ELb0ELb0ELb0ELb1EEEvNS_16Flash_fwd_paramsE,@function
        .size           _ZN5flash24flash_fwd_splitkv_kernelI23Flash_fwd_kernel_traitsILi128ELi64ELi128ELi4ELb0ELb0EN7cutlass10bfloat16_tE19Flash_kernel_traitsILi128ELi64ELi128ELi4ES3_EELb1ELb0ELb1ELb0ELb0ELb0ELb0ELb1EEEvNS_16Flash_fwd_paramsE,(.L_x_8438 - _ZN5flash24flash_fwd_splitkv_kernelI23Flash_fwd_kernel_traitsILi128ELi64ELi128ELi4ELb0ELb0EN7cutlass10bfloat16_tE19Flash_kernel_traitsILi128ELi64ELi128ELi4ES3_EELb1ELb0ELb1ELb0ELb0ELb0ELb0ELb1EEEvNS_16Flash_fwd_paramsE)
        .other          _ZN5flash24flash_fwd_splitkv_kernelI23Flash_fwd_kernel_traitsILi128ELi64ELi128ELi4ELb0ELb0EN7cutlass10bfloat16_tE19Flash_kernel_traitsILi128ELi64ELi128ELi4ES3_EELb1ELb0ELb1ELb0ELb0ELb0ELb0ELb1EEEvNS_16Flash_fwd_paramsE,@"STO_CUDA_ENTRY STV_DEFAULT"
_ZN5flash24flash_fwd_splitkv_kernelI23Flash_fwd_kernel_traitsILi128ELi64ELi128ELi4ELb0ELb0EN7cutlass10bfloat16_tE19Flash_kernel_traitsILi128ELi64ELi128ELi4ES3_EELb1ELb0ELb1ELb0ELb0ELb0ELb0ELb1EEEvNS_16Flash_fwd_paramsE:
.text._ZN5flash24flash_fwd_splitkv_kernelI23Flash_fwd_kernel_traitsILi128ELi64ELi128ELi4ELb0ELb0EN7cutlass10bfloat16_tE19Flash_kernel_traitsILi128ELi64ELi128ELi4ES3_EELb1ELb0ELb1ELb0ELb0ELb0ELb0ELb1EEEvNS_16Flash_fwd_paramsE:
[----:B------:R-:W-:Y:S01]  /*0000*/  LDC R1, c[0x0][0x28] ;  /* 0x00000a00ff017b82 */ /* 0x000fe20000000800 */
[----:B------:R-:W1:Y:S07]  /*0010*/  S2R R236, SR_CTAID.X ;  /* 0x0000000000ec7919 */ /* 0x000e6e0000002500 */
[----:B------:R-:W2:Y:S01]  /*0020*/  LDC.64 R10, c[0x0][0x198] ;  /* 0x00006600ff0a7b82 */ /* 0x000ea20000000a00 */
[----:B------:R-:W-:Y:S01]  /*0030*/  BSSY B4, `(.L_x_2996) ;  /* 0x0000005000047945 */ /* 0x000fe20003800000 */
[----:B------:R-:W-:Y:S01]  /*0040*/  MOV R233, 0x80 ;  /* 0x0000008000e97802 */ /* 0x000fe20000000f00 */
[----:B------:R-:W3:Y:S01]  /*0050*/  S2R R235, SR_CTAID.Y ;  /* 0x0000000000eb7919 */ /* 0x000ee20000002600 */
[----:B------:R-:W4:Y:S05]  /*0060*/  S2R R234, SR_CTAID.Z ;  /* 0x0000000000ea7919 */ /* 0x000f2a0000002700 */
[----:B-1234-:R-:W-:Y:S05]  /*0070*/  CALL.REL.NOINC `($_ZN5flash24flash_fwd_splitkv_kernelI23Flash_fwd_kernel_traitsILi128ELi64ELi128ELi4ELb0ELb0EN7cutlass10bfloat16_tE19Flash_kernel_traitsILi128ELi64ELi128ELi4ES3_EELb1ELb0ELb1ELb0ELb0ELb0ELb0ELb1EEEvNS_16Flash_fwd_paramsE$_ZN5flash30compute_attn_1rowblock_splitkvI23Flash_fwd_kernel_traitsILi128ELi64ELi128ELi4ELb0ELb0EN7cutlass10bfloat16_tE19Flash_kernel_traitsILi128ELi64ELi128ELi4ES3_EELb1ELb0ELb1ELb0ELb0ELb0ELb0ELb1ENS_16Flash_fwd_paramsEEEvRKT8_iiiii) ;  /* 0x0000000000087944 */ /* 0x01efea0003c00000 */
[----:B------:R-:W-:Y:S05]  /*0080*/  BSYNC B4 ;  /* 0x0000000000047941 */ /* 0x000fea0003800000 */
.L_x_2996:
[----:B------:R-:W-:Y:S05]  /*0090*/  EXIT ;  /* 0x000000000000794d */ /* 0x000fea0003800000 */
        .type           $_ZN5flash24flash_fwd_splitkv_kernelI23Flash_fwd_kernel_traitsILi128ELi64ELi128ELi4ELb0ELb0EN7cutlass10bfloat16_tE19Flash_kernel_traitsILi128ELi64ELi128ELi4ES3_EELb1ELb0ELb1ELb0ELb0ELb0ELb0ELb1EEEvNS_16Flash_fwd_paramsE$_ZN5flash30compute_attn_1rowblock_splitkvI23Flash_fwd_kernel_traitsILi128ELi64ELi128ELi4ELb0ELb0EN7cutlass10bfloat16_tE19Flash_kernel_traitsILi128ELi64ELi128ELi4ES3_EELb1ELb0ELb1ELb0ELb0ELb0ELb0ELb1ENS_16Flash_fwd_paramsEEEvRKT8_iiiii,@function
        .size           $_ZN5flash24flash_fwd_splitkv_kernelI23Flash_fwd_kernel_traitsILi128ELi64ELi128ELi4ELb0ELb0EN7cutlass10bfloat16_tE19Flash_kernel_traitsILi128ELi64ELi128ELi4ES3_EELb1ELb0ELb1ELb0ELb0ELb0ELb0ELb1EEEvNS_16Flash_fwd_paramsE$_ZN5flash30compute_attn_1rowblock_splitkvI23Flash_fwd_kernel_traitsILi128ELi64ELi128ELi4ELb0ELb0EN7cutlass10bfloat16_tE19Flash_kernel_traitsILi128ELi64ELi128ELi4ES3_EELb1ELb0ELb1ELb0ELb0ELb0ELb0ELb1ENS_16Flash_fwd_paramsEEEvRKT8_iiiii,(.L_x_8438 - $_ZN5flash24flash_fwd_splitkv_kernelI23Flash_fwd_kernel_traitsILi128ELi64ELi128ELi4ELb0ELb0EN7cutlass10bfloat16_tE19Flash_kernel_traitsILi128ELi64ELi128ELi4ES3_EELb1ELb0ELb1ELb0ELb0ELb0ELb0ELb1EEEvNS_16Flash_fwd_paramsE$_ZN5flash30compute_attn_1rowblock_splitkvI23Flash_fwd_kernel_traitsILi128ELi64ELi128ELi4ELb0ELb0EN7cutlass10bfloat16_tE19Flash_kernel_traitsILi128ELi64ELi128ELi4ES3_EELb1ELb0ELb1ELb0ELb0ELb0ELb0ELb1ENS_16Flash_fwd_paramsEEEvRKT8_iiiii)
$_ZN5flash24flash_fwd_splitkv_kernelI23Flash_fwd_kernel_traitsILi128ELi64ELi128ELi4ELb0ELb0EN7cutlass10bfloat16_tE19Flash_kernel_traitsILi128ELi64ELi128ELi4ES3_EELb1ELb0ELb1ELb0ELb0ELb0ELb0ELb1EEEvNS_16Flash_fwd_paramsE$_ZN5flash30compute_attn_1rowblock_splitkvI23Flash_fwd_kernel_traitsILi128ELi64ELi128ELi4ELb0ELb0EN7cutlass10bfloat16_tE19Flash_kernel_traitsILi128ELi64ELi128ELi4ES3_EELb1ELb0ELb1ELb0ELb0ELb0ELb0ELb1ENS_16Flash_fwd_paramsEEEvRKT8_iiiii:
        /* <DEDUP_REMOVED lines=27> */
.L_x_2998:
[----:B------:R-:W-:Y:S05]  /*0250*/  BSYNC B0 ;  /* 0x0000000000007941 */ /* 0x000fea0003800000 */
.L_x_2997:
        /* <DEDUP_REMOVED lines=8> */
.L_x_3000:
[----:B------:R2:W5:Y:S02]  /*02e0*/  LD.E R62, desc[UR6][R10.64+0xb8] ;  /* 0x0000b8060a3e7980 */ /* 0x000564000c101900 */
.L_x_3001:
[----:B------:R-:W-:Y:S05]  /*02f0*/  BSYNC B0 ;  /* 0x0000000000007941 */ /* 0x000fea0003800000 */
.L_x_2999:
        /* <DEDUP_REMOVED lines=10> */
.L_x_3003:
[----:B------:R-:W3:Y:S01]  /*03a0*/  LD.E.64 R2, desc[UR6][R10.64+0x108] ;  /* 0x000108060a027980 */ /* 0x000ee2000c101b00 */
[----:B------:R-:W-:Y:S01]  /*03b0*/  BSSY B0, `(.L_x_3005) ;  /* 0x0000006000007945 */ /* 0x000fe20003800000 */
[----:B------:R-:W-:Y:S01]  /*03c0*/  IMAD.MOV.U32 R51, RZ, RZ, RZ ;  /* 0x000000ffff337224 */ /* 0x000fe200078e00ff */
[----:B---3--:R-:W-:-:S04]  /*03d0*/  ISETP.NE.U32.AND P0, PT, R2, RZ, PT ;  /* 0x000000ff0200720c */ /* 0x008fc80003f05070 */
[----:B------:R-:W-:-:S13]  /*03e0*/  ISETP.NE.AND.EX P0, PT, R3, RZ, PT, P0 ;  /* 0x000000ff0300720c */ /* 0x000fda0003f05300 */
[----:B------:R-:W-:Y:S05]  /*03f0*/  @!P0 BRA `(.L_x_3006) ;  /* 0x0000000000048947 */ /* 0x000fea0003800000 */
[----:B------:R1:W5:Y:S02]  /*0400*/  LD.E R51, desc[UR6][R10.64+0xbc] ;  /* 0x0000bc060a337980 */ /* 0x000364000c101900 */
.L_x_3006:
[----:B------:R-:W-:Y:S05]  /*0410*/  BSYNC B0 ;  /* 0x0000000000007941 */ /* 0x000fea0003800000 */
.L_x_3005:
[----:B-----5:R-:W-:Y:S02]  /*0420*/  IADD3 R51, R62, R51, RZ ;  /* 0x000000333e337210 */ /* 0x020fe40007ffe0ff */
.L_x_3004:
[----:B------:R-:W-:Y:S05]  /*0430*/  BSYNC B1 ;  /* 0x0000000000017941 */ /* 0x000fea0003800000 */
.L_x_3002:
[----:B------:R-:W-:Y:S01]  /*0440*/  IMAD.SHL.U32 R55, R236, 0x40, RZ ;  /* 0x00000040ec377824 */ /* 0x000fe200078e00ff */
[----:B------:R-:W-:Y:S01]  /*0450*/  MOV R2, R233 ;  /* 0x000000e900027202 */ /* 0x000fe20000000f00 */
[----:B------:R-:W-:-:S03]  /*0460*/  IMAD.MOV.U32 R3, RZ, RZ, 0x0 ;  /* 0x00000000ff037424 */ /* 0x000fc600078e00ff */
[----:B------:R-:W-:-:S13]  /*0470*/  ISETP.GT.AND P0, PT, R237, R55, PT ;  /* 0x00000037ed00720c */ /* 0x000fda0003f04270 */
[----:B-12---:R-:W-:Y:S05]  /*0480*/  @!P0 RET.REL.NODEC R2 `(_ZN5flash24flash_fwd_splitkv_kernelI23Flash_fwd_kernel_traitsILi128ELi64ELi128ELi4ELb0ELb0EN7cutlass10bfloat16_tE19Flash_kernel_traitsILi128ELi64ELi128ELi4ES3_EELb1ELb0ELb1ELb0ELb0ELb0ELb0ELb1EEEvNS_16Flash_fwd_paramsE) ;  /* 0xfffffff802dc8950 */ /* 0x006fea0003c3ffff */
        /* <DEDUP_REMOVED lines=79> */
.L_x_3009:
[----:B------:R-:W-:Y:S05]  /*0980*/  BSYNC B0 ;  /* 0x0000000000007941 */ /* 0x000fea0003800000 */
.L_x_3008:
        /* <DEDUP_REMOVED lines=17> */
.L_x_3011:
[----:B------:R-:W-:Y:S05]  /*0aa0*/  BSYNC B0 ;  /* 0x0000000000007941 */ /* 0x000fea0003800000 */
.L_x_3010:
        /* <DEDUP_REMOVED lines=20> */
.L_x_3013:
[----:B------:R-:W-:Y:S05]  /*0bf0*/  BSYNC B0 ;  /* 0x0000000000007941 */ /* 0x000fea0003800000 */
.L_x_3012:
        /* <DEDUP_REMOVED lines=25> */
.L_x_3015:
[----:B------:R-:W-:Y:S05]  /*0d90*/  BSYNC B0 ;  /* 0x0000000000007941 */ /* 0x000fea0003800000 */
.L_x_3014:
[----:B------:R4:W-:Y:S01]  /*0da0*/  @!P4 ST.E desc[UR6][R8.64+0x40], R3 ;  /* 0x000040030800c985 */ /* 0x0009e2000c101906 */
[----:B------:R-:W-:-:S03]  /*0db0*/  MOV R2, R233 ;  /* 0x000000e900027202 */ /* 0x000fc60000000f00 */
[----:B------:R-:W-:Y:S04]  /*0dc0*/  @!P5 ST.E desc[UR6][R8.64], R5 ;  /* 0x000000050800d985 */ /* 0x000fe8000c101906 */
[----:B------:R1:W-:Y:S01]  /*0dd0*/  @!P3 ST.E desc[UR6][R8.64+0x80], R0 ;  /* 0x000080000800b985 */ /* 0x0003e2000c101906 */
[----:B----4-:R-:W-:-:S04]  /*0de0*/  MOV R3, 0x0 ;  /* 0x0000000000037802 */ /* 0x010fc80000000f00 */
[----:B-123--:R-:W-:Y:S05]  /*0df0*/  @P6 RET.REL.NODEC R2 `(_ZN5flash24flash_fwd_splitkv_kernelI23Flash_fwd_kernel_traitsILi128ELi64ELi128ELi4ELb0ELb0EN7cutlass10bfloat16_tE19Flash_kernel_traitsILi128ELi64ELi128ELi4ES3_EELb1ELb0ELb1ELb0ELb0ELb0ELb0ELb1EEEvNS_16Flash_fwd_paramsE) ;  /* 0xfffffff002806950 */ /* 0x00efea0003c3ffff */
[----:B------:R-:W-:Y:S02]  /*0e00*/  MOV R0, 0x7f800000 ;  /* 0x7f80000000007802 */ /* 0x000fe40000000f00 */
[----:B------:R-:W-:Y:S02]  /*0e10*/  MOV R2, R233 ;  /* 0x000000e900027202 */ /* 0x000fe40000000f00 */
[----:B------:R-:W-:Y:S01]  /*0e20*/  MOV R3, 0x0 ;  /* 0x0000000000037802 */ /* 0x000fe20000000f00 */
[----:B------:R1:W-:Y:S03]  /*0e30*/  ST.E desc[UR6][R8.64+0xc0], R0 ;  /* 0x0000c00008007985 */ /* 0x0003e6000c101906 */
[----:B-1----:R-:W-:Y:S05]  /*0e40*/  RET.REL.NODEC R2 `(_ZN5flash24flash_fwd_splitkv_kernelI23Flash_fwd_kernel_traitsILi128ELi64ELi128ELi4ELb0ELb0EN7cutlass10bfloat16_tE19Flash_kernel_traitsILi128ELi64ELi128ELi4ES3_EELb1ELb0ELb1ELb0ELb0ELb0ELb0ELb1EEEvNS_16Flash_fwd_paramsE) ;  /* 0xfffffff0026c7950 */ /* 0x002fea0003c3ffff */
.L_x_3007:
        /* <DEDUP_REMOVED lines=109> */
.L_x_3017:
        /* <DEDUP_REMOVED lines=81> */
.L_x_3018:
[----:B------:R-:W-:Y:S05]  /*1a30*/  BSYNC B0 ;  /* 0x0000000000007941 */ /* 0x000fea0003800000 */
.L_x_3016:
[----:B------:R-:W-:Y:S01]  /*1a40*/  ISETP.NE.AND P0, PT, R238, -0x1, PT ;  /* 0xffffffffee00780c */ /* 0x000fe20003f05270 */
[----:B------:R-:W2:Y:S04]  /*1a50*/  LD.E.64 R22, desc[UR6][R10.64+0x30] ;  /* 0x000030060a167980 */ /* 0x000ea8000c101b00 */
[----:B------:R-:W3:Y:S04]  /*1a60*/  LD.E.64 R20, desc[UR6][R10.64+0x48] ;  /* 0x000048060a147980 */ /* 0x000ee8000c101b00 */
[----:B------:R-:W4:Y:S04]  /*1a70*/  LD.E.64 R6, desc[UR6][R10.64+0x10] ;  /* 0x000010060a067980 */ /* 0x000f28000c101b00 */
[----:B------:R-:W3:Y:S04]  /*1a80*/  @!P0 LD.E.64 R24, desc[UR6][R10.64+0x18] ;  /* 0x000018060a188980 */ /* 0x000ee8000c101b00 */
[----:B------:R-:W4:Y:S04]  /*1a90*/  LD.E R64, desc[UR6][R10.64+0xc0] ;  /* 0x0000c0060a407980 */ /* 0x000f28000c101900 */
[----:B------:R-:W4:Y:S04]  /*1aa0*/  LD.E.64 R174, desc[UR6][R10.64+0x8] ;  /* 0x000008060aae7980 */ /* 0x000f28000c101b00 */
[----:B------:R1:W5:Y:S04]  /*1ab0*/  @P4 LD.E R16, desc[UR6][R16.64] ;  /* 0x0000000610104980 */ /* 0x000368000c101900 */
[----:B------:R1:W5:Y:S01]  /*1ac0*/  LD.E.64 R182, desc[UR6][R10.64] ;  /* 0x000000060ab67980 */ /* 0x000362000c101b00 */
[----:B------:R-:W-:-:S04]  /*1ad0*/  SHF.R.S32.HI R53, RZ, 0x1f, R52 ;  /* 0x0000001fff357819 */ /* 0x000fc80000011434 */
[----:B------:R-:W-:-:S04]  /*1ae0*/  LEA.HI R172, R53, R52, RZ, 0x3 ;  /* 0x0000003435ac7211 */ /* 0x000fc800078f18ff */
[----:B------:R-:W-:Y:S02]  /*1af0*/  LOP3.LUT R56, R172, 0xfffffff8, RZ, 0xc0, !PT ;  /* 0xfffffff8ac387812 */ /* 0x000fe400078ec0ff */
[----:B------:R-:W-:-:S03]  /*1b00*/  SHF.R.S32.HI R172, RZ, 0x3, R172 ;  /* 0x00000003ffac7819 */ /* 0x000fc600000114ac */
[----:B------:R-:W-:-:S04]  /*1b10*/  IMAD.IADD R56, R52, 0x1, -R56 ;  /* 0x0000000134387824 */ /* 0x000fc800078e0a38 */
[----:B------:R-:W-:Y:S02]  /*1b20*/  IMAD.SHL.U32 R18, R56, 0x8, RZ ;  /* 0x0000000838127824 */ /* 0x000fe400078e00ff */
[----:B------:R-:W-:-:S03]  /*1b30*/  IMAD.SHL.U32 R164, R172, 0x40, RZ ;  /* 0x00000040aca47824 */ /* 0x000fc600078e00ff */
[----:B------:R-:W-:Y:S02]  /*1b40*/  IADD3 R28, P1, R18, R9, RZ ;  /* 0x00000009121c7210 */ /* 0x000fe40007f3e0ff */
[----:B------:R-:W-:Y:S01]  /*1b50*/  SHF.R.S32.HI R19, RZ, 0x1f, R18 ;  /* 0x0000001fff137819 */ /* 0x000fe20000011412 */
[----:B------:R-:W-:Y:S01]  /*1b60*/  IMAD R5, R5, R42, RZ ;  /* 0x0000002a05057224 */ /* 0x000fe200078e02ff */
[----:B------:R-:W-:Y:S02]  /*1b70*/  LOP3.LUT R164, R164, 0x1c0, RZ, 0xc0, !PT ;  /* 0x000001c0a4a47812 */ /* 0x000fe400078ec0ff */
[----:B------:R-:W-:Y:S01]  /*1b80*/  LEA.HI R60, R53, R52, RZ, 0x4 ;  /* 0x00000034353c7211 */ /* 0x000fe200078f20ff */
[----:B------:R-:W-:Y:S01]  /*1b90*/  IMAD.X R29, R19, 0x1, R8, P1 ;  /* 0x00000001131d7824 */ /* 0x000fe200008e0608 */
[----:B------:R-:W-:Y:S01]  /*1ba0*/  LOP3.LUT R8, R164, 0x38, R18, 0xf8, !PT ;  /* 0x00000038a4087812 */ /* 0x000fe200078ef812 */
[C---:B------:R-:W-:Y:S01]  /*1bb0*/  IMAD R5, R4.reuse, R43, R5 ;  /* 0x0000002b04057224 */ /* 0x040fe200078e0205 */
[----:B------:R-:W-:Y:S01]  /*1bc0*/  SHF.R.U32.HI R164, RZ, 0x3, R164 ;  /* 0x00000003ffa47819 */ /* 0x000fe200000116a4 */
[----:B------:R-:W-:Y:S01]  /*1bd0*/  IMAD.WIDE.U32 R28, R4, R42, R28 ;  /* 0x0000002a041c7225 */ /* 0x000fe200078e001c */
[----:B------:R-:W-:-:S02]  /*1be0*/  LOP3.LUT R9, R60, 0xfffffff0, RZ, 0xc0, !PT ;  /* 0xfffffff03c097812 */ /* 0x000fc400078ec0ff */
[----:B------:R-:W-:Y:S01]  /*1bf0*/  LEA.HI R4, R53, R52, RZ, 0x6 ;  /* 0x0000003435047211 */ /* 0x000fe200078f30ff */
[----:B------:R-:W-:Y:S01]  /*1c00*/  IMAD R14, R27, R13, RZ ;  /* 0x0000000d1b0e7224 */ /* 0x000fe200078e02ff */
[----:B------:R-:W-:Y:S01]  /*1c10*/  LOP3.LUT R164, R8, R164, RZ, 0x3c, !PT ;  /* 0x000000a408a47212 */ /* 0x000fe200078e3cff */
[----:B------:R-:W-:Y:S01]  /*1c20*/  IMAD.IADD R29, R29, 0x1, R5 ;  /* 0x000000011d1d7824 */ /* 0x000fe200078e0205 */
[----:B------:R-:W-:Y:S01]  /*1c30*/  SHF.R.S32.HI R57, RZ, 0x1f, R235 ;  /* 0x0000001fff397819 */ /* 0x000fe200000114eb */
[----:B------:R-:W-:Y:S01]  /*1c40*/  IMAD.IADD R9, R52, 0x1, -R9 ;  /* 0x0000000134097824 */ /* 0x000fe200078e0a09 */
[----:B------:R-:W-:Y:S01]  /*1c50*/  SHF.L.U32 R4, R4, 0x3, RZ ;  /* 0x0000000304047819 */ /* 0x000fe200000006ff */
[-C--:B------:R-:W-:Y:S02]  /*1c60*/  IMAD R14, R12, R26.reuse, R14 ;  /* 0x0000001a0c0e7224 */ /* 0x080fe400078e020e */
[----:B------:R-:W-:Y:S01]  /*1c70*/  IMAD.WIDE.U32 R26, R13, R26, R28 ;  /* 0x0000001a0d1a7225 */ /* 0x000fe200078e001c */
[----:B------:R-:W-:-:S02]  /*1c80*/  SHF.R.S32.HI R59, RZ, 0x1f, R9 ;  /* 0x0000001fff3b7819 */ /* 0x000fc40000011409 */
[----:B------:R-:W-:Y:S01]  /*1c90*/  LOP3.LUT R164, R164, 0xfffffe00, R4, 0xf8, !PT ;  /* 0xfffffe00a4a47812 */ /* 0x000fe200078ef804 */
[----:B------:R-:W-:Y:S01]  /*1ca0*/  IMAD.IADD R15, R27, 0x1, R14 ;  /* 0x000000011b0f7824 */ /* 0x000fe200078e020e */
[----:B------:R-:W-:Y:S01]  /*1cb0*/  LEA.HI R59, R59, R9, RZ, 0x3 ;  /* 0x000000093b3b7211 */ /* 0x000fe200078f18ff */
[----:B------:R-:W-:Y:S01]  /*1cc0*/  IMAD.MOV.U32 R14, RZ, RZ, R26 ;  /* 0x000000ffff0e7224 */ /* 0x000fe200078e001a */
[----:B------:R-:W-:Y:S01]  /*1cd0*/  SHF.R.S32.HI R173, RZ, 0x1f, R172 ;  /* 0x0000001fffad7819 */ /* 0x000fe200000114ac */
[----:B------:R-:W-:Y:S01]  /*1ce0*/  IMAD R152, R43, R172, RZ ;  /* 0x000000ac2b987224 */ /* 0x000fe200078e02ff */
[----:B------:R-:W-:Y:S01]  /*1cf0*/  LOP3.LUT R58, R59, 0xfffffff8, RZ, 0xc0, !PT ;  /* 0xfffffff83b3a7812 */ /* 0x000fe200078ec0ff */
[----:B------:R-:W-:Y:S01]  /*1d00*/  IMAD.WIDE.U32 R14, R172, R42, R14 ;  /* 0x0000002aac0e7225 */ /* 0x000fe200078e000e */
[----:B------:R-:W-:-:S03]  /*1d10*/  SHF.R.S32.HI R85, RZ, 0x1f, R62 ;  /* 0x0000001fff557819 */ /* 0x000fc6000001143e */
[----:B------:R-:W-:Y:S01]  /*1d20*/  IMAD R152, R173, R42, R152 ;  /* 0x0000002aad987224 */ /* 0x000fe200078e0298 */
[----:B------:R-:W-:Y:S01]  /*1d30*/  SHF.R.S32.HI R169, RZ, 0x1f, R234 ;  /* 0x0000001fffa97819 */ /* 0x000fe200000114ea */
[----:B------:R-:W-:Y:S01]  /*1d40*/  IMAD.IADD R58, R9, 0x1, -R58 ;  /* 0x00000001093a7824 */ /* 0x000fe200078e0a3a */
[----:B------:R-:W-:Y:S01]  /*1d50*/  LEA.HI R85, R85, R62, RZ, 0x7 ;  /* 0x0000003e55557211 */ /* 0x000fe200078f38ff */
[----:B------:R-:W-:Y:S02]  /*1d60*/  VIADD R9, R18, 0x40 ;  /* 0x0000004012097836 */ /* 0x000fe40000000000 */
[----:B------:R-:W-:Y:S01]  /*1d70*/  IMAD.IADD R152, R15, 0x1, R152 ;  /* 0x000000010f987824 */ /* 0x000fe200078e0298 */
[----:B------:R-:W-:-:S04]  /*1d80*/  SHF.R.S32.HI R85, RZ, 0x7, R85 ;  /* 0x00000007ff557819 */ /* 0x000fc80000011455 */
[----:B------:R-:W-:Y:S01]  /*1d90*/  VIMNMX R85, RZ, R85, !PT ;  /* 0x00000055ff557248 */ /* 0x000fe20007fe0100 */
[----:B------:R-:W-:-:S04]  /*1da0*/  IMAD.WIDE R176, R236, 0x40, R172 ;  /* 0x00000040ecb07825 */ /* 0x000fc800078e02ac */
[----:B------:R-:W-:Y:S01]  /*1db0*/  IMAD R170, R49, R172, RZ ;  /* 0x000000ac31aa7224 */ /* 0x000fe200078e02ff */
[----:B------:R-:W-:-:S03]  /*1dc0*/  LEA.HI R53, R53, R52, RZ, 0x5 ;  /* 0x0000003435357211 */ /* 0x000fc600078f28ff */
[----:B------:R-:W-:Y:S01]  /*1dd0*/  IMAD R170, R173, R48, R170 ;  /* 0x00000030adaa7224 */ /* 0x000fe200078e02aa */
[----:B------:R-:W-:Y:S01]  /*1de0*/  LOP3.LUT R54, R53, 0xffffffe0, RZ, 0xc0, !PT ;  /* 0xffffffe035367812 */ /* 0x000fe200078ec0ff */
[----:B------:R-:W-:Y:S02]  /*1df0*/  IMAD.MOV.U32 R38, RZ, RZ, 0x10 ;  /* 0x00000010ff267424 */ /* 0x000fe400078e00ff */
[----:B------:R-:W-:Y:S01]  /*1e00*/  IMAD.MOV.U32 R37, RZ, RZ, 0x20 ;  /* 0x00000020ff257424 */ /* 0x000fe200078e00ff */
[C---:B------:R-:W-:Y:S01]  /*1e10*/  SHF.L.U64.HI R230, R48.reuse, 0x4, R49 ;  /* 0x0000000430e67819 */ /* 0x040fe20000010231 */
[----:B------:R-:W-:Y:S01]  /*1e20*/  IMAD.SHL.U32 R229, R48, 0x10, RZ ;  /* 0x0000001030e57824 */ /* 0x000fe200078e00ff */
[----:B------:R-:W-:Y:S01]  /*1e30*/  SHF.L.U64.HI R228, R42, 0x4, R43 ;  /* 0x000000042ae47819 */ /* 0x000fe2000001022b */
[----:B------:R-:W-:Y:S01]  /*1e40*/  IMAD.IADD R54, R52, 0x1, -R54 ;  /* 0x0000000134367824 */ /* 0x000fe200078e0a36 */
[----:B------:R-:W-:Y:S01]  /*1e50*/  SHF.L.U32 R227, R42, 0x4, RZ ;  /* 0x000000042ae37819 */ /* 0x000fe200000006ff */
[----:B------:R-:W-:Y:S01]  /*1e60*/  IMAD.SHL.U32 R63, R56, 0x4, RZ ;  /* 0x00000004383f7824 */ /* 0x000fe200078e00ff */
[----:B------:R-:W-:Y:S01]  /*1e70*/  SHF.R.S32.HI R53, RZ, 0x5, R53 ;  /* 0x00000005ff357819 */ /* 0x000fe20000011435 */
[----:B--2---:R-:W-:-:S04]  /*1e80*/  @P0 IMAD.WIDE.U32 R28, R22, R238, RZ ;  /* 0x000000ee161c0225 */ /* 0x004fc800078e00ff */
[----:B------:R-:W-:Y:S02]  /*1e90*/  @P0 IMAD.MOV.U32 R4, RZ, RZ, R28 ;  /* 0x000000ffff040224 */ /* 0x000fe400078e001c */
[----:B---3--:R-:W-:-:S04]  /*1ea0*/  @!P0 IMAD R8, R25, R235, RZ ;  /* 0x000000eb19088224 */ /* 0x008fc800078e02ff */
[C---:B------:R-:W-:Y:S02]  /*1eb0*/  @!P0 IMAD R8, R24.reuse, R57, R8 ;  /* 0x0000003918088224 */ /* 0x040fe400078e0208 */
[----:B------:R-:W-:-:S04]  /*1ec0*/  @!P0 IMAD.WIDE.U32 R24, R24, R235, RZ ;  /* 0x000000eb18188225 */ /* 0x000fc800078e00ff */
[----:B------:R-:W-:Y:S02]  /*1ed0*/  @P0 IMAD R5, R23, R238, RZ ;  /* 0x000000ee17050224 */ /* 0x000fe400078e02ff */
[----:B------:R-:W-:-:S03]  /*1ee0*/  @!P0 IMAD.MOV.U32 R4, RZ, RZ, R24 ;  /* 0x000000ffff048224 */ /* 0x000fc600078e0018 */
[----:B------:R-:W-:Y:S01]  /*1ef0*/  @P0 IADD3 R5, R29, R5, RZ ;  /* 0x000000051d050210 */ /* 0x000fe20007ffe0ff */
[----:B------:R-:W-:Y:S01]  /*1f00*/  @!P0 IMAD.IADD R5, R25, 0x1, R8 ;  /* 0x0000000119058824 */ /* 0x000fe200078e0208 */
[----:B------:R-:W-:Y:S01]  /*1f10*/  IADD3 R24, P1, R18, R4, RZ ;  /* 0x0000000412187210 */ /* 0x000fe20007f3e0ff */
[----:B------:R-:W-:Y:S01]  /*1f20*/  @P0 IMAD.MOV.U32 R181, RZ, RZ, R23 ;  /* 0x000000ffffb50224 */ /* 0x000fe200078e0017 */
[----:B------:R-:W-:Y:S01]  /*1f30*/  @P0 MOV R180, R22 ;  /* 0x0000001600b40202 */ /* 0x000fe20000000f00 */
[----:B------:R-:W-:Y:S01]  /*1f40*/  IMAD R4, R21, R234, RZ ;  /* 0x000000ea15047224 */ /* 0x000fe200078e02ff */
[----:B------:R-:W-:Y:S01]  /*1f50*/  @!P0 MOV R181, R23 ;  /* 0x0000001700b58202 */ /* 0x000fe20000000f00 */
[----:B------:R-:W-:Y:S02]  /*1f60*/  IMAD.X R25, R19, 0x1, R5, P1 ;  /* 0x0000000113197824 */ /* 0x000fe400008e0605 */
[----:B------:R-:W-:Y:S01]  /*1f70*/  @!P0 IMAD.MOV.U32 R180, RZ, RZ, R22 ;  /* 0x000000ffffb48224 */ /* 0x000fe200078e0016 */
[----:B----4-:R-:W-:Y:S01]  /*1f80*/  LEA R153, P0, R14, R6, 0x1 ;  /* 0x000000060e997211 */ /* 0x010fe200078008ff */
[----:B------:R-:W-:Y:S01]  /*1f90*/  IMAD R4, R20, R169, R4 ;  /* 0x000000a914047224 */ /* 0x000fe200078e0204 */
[----:B------:R-:W-:Y:S01]  /*1fa0*/  ISETP.GE.AND P1, PT, R9, R64, PT ;  /* 0x000000400900720c */ /* 0x000fe20003f26270 */
[----:B------:R-:W-:Y:S01]  /*1fb0*/  IMAD.WIDE.U32 R20, R234, R20, R24 ;  /* 0x00000014ea147225 */ /* 0x000fe200078e0018 */
[----:B------:R-:W-:-:S02]  /*1fc0*/  ISETP.GE.AND P2, PT, R18, R64, PT ;  /* 0x000000401200720c */ /* 0x000fc40003f46270 */
[----:B------:R-:W-:Y:S02]  /*1fd0*/  LEA.HI.X R152, R14, R7, R152, 0x1, P0 ;  /* 0x000000070e987211 */ /* 0x000fe400000f0c98 */
[----:B------:R-:W-:Y:S01]  /*1fe0*/  IADD3 R166, P0, R18, R3, RZ ;  /* 0x0000000312a67210 */ /* 0x000fe20007f1e0ff */
[----:B------:R-:W-:Y:S01]  /*1ff0*/  IMAD.IADD R21, R21, 0x1, R4 ;  /* 0x0000000115157824 */ /* 0x000fe200078e0204 */
[----:B------:R-:W-:Y:S02]  /*2000*/  SEL R61, RZ, 0xffffffff, P1 ;  /* 0xffffffffff3d7807 */ /* 0x000fe40000800000 */
[----:B------:R-:W-:Y:S02]  /*2010*/  SEL R4, RZ, 0x1, P2 ;  /* 0x00000001ff047807 */ /* 0x000fe40001000000 */
[----:B------:R-:W-:Y:S02]  /*2020*/  R2P PR, R58, 0x6 ;  /* 0x000000063a007804 */ /* 0x000fe40000000000 */
[----:B------:R-:W-:Y:S01]  /*2030*/  ISETP.GT.AND P3, PT, R50, R85, PT ;  /* 0x000000553200720c */ /* 0x000fe20003f64270 */
[----:B------:R-:W-:-:S02]  /*2040*/  IMAD.X R167, R19, 0x1, R0, P0 ;  /* 0x0000000113a77824 */ /* 0x000fc400000e0600 */
[----:B------:R-:W-:Y:S02]  /*2050*/  IMAD R178, R177, R180, RZ ;  /* 0x000000b4b1b27224 */ /* 0x000fe400078e02ff */
[----:B------:R-:W-:Y:S01]  /*2060*/  IMAD.WIDE.U32 R166, R172, R48, R166 ;  /* 0x00000030aca67225 */ /* 0x000fe200078e00a6 */
[----:B------:R-:W-:-:S03]  /*2070*/  SHF.L.U32 R61, R61, 0x1, RZ ;  /* 0x000000013d3d7819 */ /* 0x000fc600000006ff */
[----:B------:R-:W-:Y:S01]  /*2080*/  IMAD R178, R176, R181, R178 ;  /* 0x000000b5b0b27224 */ /* 0x000fe200078e02b2 */
[----:B------:R-:W-:Y:S01]  /*2090*/  LEA R232, P0, R166, R174, 0x1 ;  /* 0x000000aea6e87211 */ /* 0x000fe200078008ff */
[----:B------:R-:W-:Y:S01]  /*20a0*/  IMAD.WIDE.U32 R176, R176, R180, R20 ;  /* 0x000000b4b0b07225 */ /* 0x000fe200078e0014 */
[----:B------:R-:W-:Y:S02]  /*20b0*/  IADD3 R171, R167, R170, RZ ;  /* 0x000000aaa7ab7210 */ /* 0x000fe40007ffe0ff */
[----:B------:R-:W-:Y:S01]  /*20c0*/  LOP3.LUT R61, R61, 0x2, R4, 0xe2, !PT ;  /* 0x000000023d3d7812 */ /* 0x000fe200078ee204 */
[----:B------:R-:W-:Y:S01]  /*20d0*/  @!P4 IMAD.MOV.U32 R16, RZ, RZ, RZ ;  /* 0x000000ffff10c224 */ /* 0x000fe200078e00ff */
[----:B------:R-:W-:Y:S01]  /*20e0*/  SEL R38, R38, 0xfffffff0, !P1 ;  /* 0xfffffff026267807 */ /* 0x000fe20004800000 */
[----:B------:R-:W-:Y:S01]  /*20f0*/  IMAD.IADD R179, R177, 0x1, R178 ;  /* 0x00000001b1b37824 */ /* 0x000fe200078e02b2 */
        /* <DEDUP_REMOVED lines=19> */
[C---:B------:R-:W-:Y:S01]  /*2230*/  IMAD.SHL.U32 R74, R42.reuse, 0x20, RZ ;  /* 0x000000202a4a7824 */ /* 0x040fe200078e00ff */
        /* <DEDUP_REMOVED lines=183> */
.L_x_3153:
        /* <DEDUP_REMOVED lines=27> */
.L_x_3021:
[----:B------:R-:W-:Y:S05]  /*2f60*/  BSYNC B0 ;  /* 0x0000000000007941 */ /* 0x000fea0003800000 */
.L_x_3020:
        /* <DEDUP_REMOVED lines=12> */
.L_x_3023:
[----:B------:R-:W-:Y:S05]  /*3030*/  BSYNC B0 ;  /* 0x0000000000007941 */ /* 0x000fea0003800000 */
.L_x_3022:
        /* <DEDUP_REMOVED lines=15> */
.L_x_3025:
[----:B------:R-:W-:Y:S05]  /*3130*/  BSYNC B0 ;  /* 0x0000000000007941 */ /* 0x000fea0003800000 */
.L_x_3024:
        /* <DEDUP_REMOVED lines=13> */
.L_x_3027:
[----:B------:R-:W-:Y:S05]  /*3210*/  BSYNC B0 ;  /* 0x0000000000007941 */ /* 0x000fea0003800000 */
.L_x_3026:
        /* <DEDUP_REMOVED lines=17> */
.L_x_3029:
[----:B------:R-:W-:Y:S05]  /*3330*/  BSYNC B0 ;  /* 0x0000000000007941 */ /* 0x000fea0003800000 */
.L_x_3028:
        /* <DEDUP_REMOVED lines=12> */
.L_x_3031:
[----:B------:R-:W-:Y:S05]  /*3400*/  BSYNC B0 ;  /* 0x0000000000007941 */ /* 0x000fea0003800000 */
.L_x_3030:
        /* <DEDUP_REMOVED lines=12> */
.L_x_3033:
[----:B------:R-:W-:Y:S05]  /*34d0*/  BSYNC B0 ;  /* 0x0000000000007941 */ /* 0x000fea0003800000 */
.L_x_3032:
        /* <DEDUP_REMOVED lines=12> */
.L_x_3035:
[----:B------:R-:W-:Y:S05]  /*35a0*/  BSYNC B0 ;  /* 0x0000000000007941 */ /* 0x000fea0003800000 */
.L_x_3034:
        /* <DEDUP_REMOVED lines=73> */
.L_x_3042:
[----:B------:R-:W-:Y:S05]  /*3a40*/  BSYNC B0 ;  /* 0x0000000000007941 */ /* 0x000fea0003800000 */
.L_x_3041:
        /* <DEDUP_REMOVED lines=53> */
.L_x_3040:
[----:B------:R-:W-:Y:S05]  /*3da0*/  BSYNC B1 ;  /* 0x0000000000017941 */ /* 0x000fea0003800000 */
.L_x_3039:
        /* <DEDUP_REMOVED lines=64> */
.L_x_3046:
[----:B------:R-:W-:Y:S05]  /*41b0*/  BSYNC B0 ;  /* 0x0000000000007941 */ /* 0x000fea0003800000 */
.L_x_3045:
        /* <DEDUP_REMOVED lines=50> */
.L_x_3044:
[----:B------:R-:W-:Y:S05]  /*44e0*/  BSYNC B1 ;  /* 0x0000000000017941 */ /* 0x000fea0003800000 */
.L_x_3043:
        /* <DEDUP_REMOVED lines=64> */
.L_x_3050:
[----:B------:R-:W-:Y:S05]  /*48f0*/  BSYNC B0 ;  /* 0x0000000000007941 */ /* 0x000fea0003800000 */
.L_x_3049:
        /* <DEDUP_REMOVED lines=50> */
.L_x_3048:
[----:B------:R-:W-:Y:S05]  /*4c20*/  BSYNC B1 ;  /* 0x0000000000017941 */ /* 0x000fea0003800000 */
.L_x_3047:
        /* <DEDUP_REMOVED lines=70> */
.L_x_3054:
[----:B------:R-:W-:Y:S05]  /*5090*/  BSYNC B0 ;  /* 0x0000000000007941 */ /* 0x000fea0003800000 */
.L_x_3053:
        /* <DEDUP_REMOVED lines=50> */
.L_x_3052:
[----:B------:R-:W-:Y:S05]  /*53c0*/  BSYNC B1 ;  /* 0x0000000000017941 */ /* 0x000fea0003800000 */
.L_x_3051:
        /* <DEDUP_REMOVED lines=64> */
.L_x_3058:
[----:B------:R-:W-:Y:S05]  /*57d0*/  BSYNC B0 ;  /* 0x0000000000007941 */ /* 0x000fea0003800000 */
.L_x_3057:
        /* <DEDUP_REMOVED lines=50> */
.L_x_3056:
[----:B------:R-:W-:Y:S05]  /*5b00*/  BSYNC B1 ;  /* 0x0000000000017941 */ /* 0x000fea0003800000 */
.L_x_3055:
        /* <DEDUP_REMOVED lines=70> */
.L_x_3062:
[----:B------:R-:W-:Y:S05]  /*5f70*/  BSYNC B0 ;  /* 0x0000000000007941 */ /* 0x000fea0003800000 */
.L_x_3061:
        /* <DEDUP_REMOVED lines=50> */
.L_x_3060:
[----:B------:R-:W-:Y:S05]  /*62a0*/  BSYNC B1 ;  /* 0x0000000000017941 */ /* 0x000fea0003800000 */
.L_x_3059:
        /* <DEDUP_REMOVED lines=70> */
.L_x_3066:
[----:B------:R-:W-:Y:S05]  /*6710*/  BSYNC B0 ;  /* 0x0000000000007941 */ /* 0x000fea0003800000 */
.L_x_3065:
        /* <DEDUP_REMOVED lines=50> */
.L_x_3064:
[----:B------:R-:W-:Y:S05]  /*6a40*/  BSYNC B1 ;  /* 0x0000000000017941 */ /* 0x000fea0003800000 */
.L_x_3063:
        /* <DEDUP_REMOVED lines=70> */
.L_x_3070:
[----:B------:R-:W-:Y:S05]  /*6eb0*/  BSYNC B0 ;  /* 0x0000000000007941 */ /* 0x000fea0003800000 */
.L_x_3069:
        /* <DEDUP_REMOVED lines=50> */
.L_x_3068:
[----:B------:R-:W-:Y:S05]  /*71e0*/  BSYNC B1 ;  /* 0x0000000000017941 */ /* 0x000fea0003800000 */
.L_x_3067:
        /* <DEDUP_REMOVED lines=10> */
.L_x_3038:
        /* <DEDUP_REMOVED lines=96> */
.L_x_3077:
[----:B------:R-:W-:Y:S05]  /*7890*/  BSYNC B0 ;  /* 0x0000000000007941 */ /* 0x000fea0003800000 */
.L_x_3076:
[----:B-----5:R2:W-:Y:S02]  /*78a0*/  ST.E.128 desc[UR6][R216.64], R20 ;  /* 0x00000014d8007985 */ /* 0x0205e4000c101d06 */
.L_x_3075:
[----:B------:R-:W-:Y:S05]  /*78b0*/  BSYNC B1 ;  /* 0x0000000000017941 */ /* 0x000fea0003800000 */
.L_x_3074:
        /* <DEDUP_REMOVED lines=93> */
.L_x_3079:
[----:B------:R-:W-:Y:S05]  /*7e90*/  BSYNC B0 ;  /* 0x0000000000007941 */ /* 0x000fea0003800000 */
.L_x_3078:
[----:B-----5:R3:W-:Y:S02]  /*7ea0*/  ST.E.128 desc[UR6][R216.64+0x80], R20 ;  /* 0x00008014d8007985 */ /* 0x0207e4000c101d06 */
.L_x_3073:
[----:B------:R-:W-:Y:S05]  /*7eb0*/  BSYNC B2 ;  /* 0x0000000000027941 */ /* 0x000fea0003800000 */
.L_x_3072:
        /* <DEDUP_REMOVED lines=99> */
.L_x_3085:
[----:B------:R-:W-:Y:S05]  /*84f0*/  BSYNC B0 ;  /* 0x0000000000007941 */ /* 0x000fea0003800000 */
.L_x_3084:
[----:B-----5:R4:W-:Y:S02]  /*8500*/  ST.E.128 desc[UR6][R220.64], R20 ;  /* 0x00000014dc007985 */ /* 0x0209e4000c101d06 */
.L_x_3083:
[----:B------:R-:W-:Y:S05]  /*8510*/  BSYNC B1 ;  /* 0x0000000000017941 */ /* 0x000fea0003800000 */
.L_x_3082:
[----:B------:R-:W-:Y:S11]  /*8520*/  ISETP.GE.AND P0, PT, R9, R165, PT ;  /* 0x000000a50900720c */ /* 0x000ff60003f06270 */
[----:B------:R-:W-:Y:S02]  /*8530*/  @!UPT UIADD3 URZ, URZ, URZ, URZ ;  /* 0x0000003f3f3ff290 */ /* 0x000fe4000fffe03f */
[----:B------:R-:W-:Y:S05]  /*8540*/  @P0 BRA `(.L_x_3081) ;  /* 0x0000000400700947 */ /* 0x000fea0003800000 */
[----:B-1----:R-:W-:Y:S01]  /*8550*/  LEA R4, P0, R89, R119, 0x1 ;  /* 0x0000007759047211 */ /* 0x002fe200078008ff */
[----:B------:R-:W-:Y:S01]  /*8560*/  BSSY B0, `(.L_x_3086) ;  /* 0x0000059000007945 */ /* 0x000fe20003800000 */
[----:B------:R-:W-:Y:S02]  /*8570*/  ISETP.GE.AND P1, PT, R9, R17, PT ;  /* 0x000000110900720c */ /* 0x000fe40003f26270 */
[----:B------:R-:W-:Y:S02]  /*8580*/  LEA.HI.X R5, R89, R118, R88, 0x1, P0 ;  /* 0x0000007659057211 */ /* 0x000fe400000f0c58 */
[C---:B----4-:R-:W-:Y:S03]  /*8590*/  LEA R220, P0, R82.reuse, R125, 0x1 ;  /* 0x0000007d52dc7211 */ /* 0x050fe600078008ff */
        /* <DEDUP_REMOVED lines=85> */
.L_x_3087:
[----:B------:R-:W-:Y:S05]  /*8af0*/  BSYNC B0 ;  /* 0x0000000000007941 */ /* 0x000fea0003800000 */
.L_x_3086:
[----:B-----5:R2:W-:Y:S02]  /*8b00*/  ST.E.128 desc[UR6][R220.64], R20 ;  /* 0x00000014dc007985 */ /* 0x0205e4000c101d06 */
.L_x_3081:
[----:B------:R-:W-:Y:S05]  /*8b10*/  BSYNC B2 ;  /* 0x0000000000027941 */ /* 0x000fea0003800000 */
.L_x_3080:
        /* <DEDUP_REMOVED lines=13> */
[C---:B--2-4-:R-:W-:Y:S03]  /*8bf0*/  LEA R220, P0, R83.reuse, R125, 0x1 ;  /* 0x0000007d53dc7211 */ /* 0x054fe600078008ff */
        /* <DEDUP_REMOVED lines=85> */
.L_x_3093:
[----:B------:R-:W-:Y:S05]  /*9150*/  BSYNC B0 ;  /* 0x0000000000007941 */ /* 0x000fea0003800000 */
.L_x_3092:
[----:B-----5:R2:W-:Y:S02]  /*9160*/  ST.E.128 desc[UR6][R220.64], R20 ;  /* 0x00000014dc007985 */ /* 0x0205e4000c101d06 */
.L_x_3091:
[----:B------:R-:W-:Y:S05]  /*9170*/  BSYNC B1 ;  /* 0x0000000000017941 */ /* 0x000fea0003800000 */
.L_x_3090:
[----:B------:R-:W-:Y:S11]  /*9180*/  ISETP.GE.AND P0, PT, R9, R165, PT ;  /* 0x000000a50900720c */ /* 0x000ff60003f06270 */
[----:B------:R-:W-:Y:S02]  /*9190*/  @!UPT UIADD3 URZ, URZ, URZ, URZ ;  /* 0x0000003f3f3ff290 */ /* 0x000fe4000fffe03f */
[----:B------:R-:W-:Y:S05]  /*91a0*/  @P0 BRA `(.L_x_3089) ;  /* 0x0000000400700947 */ /* 0x000fea0003800000 */
[----:B-1----:R-:W-:Y:S01]  /*91b0*/  LEA R4, P0, R91, R119, 0x1 ;  /* 0x000000775b047211 */ /* 0x002fe200078008ff */
        /* <DEDUP_REMOVED lines=89> */
.L_x_3095:
[----:B------:R-:W-:Y:S05]  /*9750*/  BSYNC B0 ;  /* 0x0000000000007941 */ /* 0x000fea0003800000 */
.L_x_3094:
[----:B-----5:R2:W-:Y:S02]  /*9760*/  ST.E.128 desc[UR6][R220.64], R20 ;  /* 0x00000014dc007985 */ /* 0x0205e4000c101d06 */
.L_x_3089:
[----:B------:R-:W-:Y:S05]  /*9770*/  BSYNC B2 ;  /* 0x0000000000027941 */ /* 0x000fea0003800000 */
.L_x_3088:
        /* <DEDUP_REMOVED lines=14> */
[----:B--2-4-:R-:W-:Y:S01]  /*9860*/  MOV R220, R125 ;  /* 0x0000007d00dc7202 */ /* 0x014fe20000000f00 */
[----:B------:R-:W-:Y:S01]  /*9870*/  IMAD.WIDE.U32 R4, R212, 0x60, R4 ;  /* 0x00000060d4047825 */ /* 0x000fe200078e0004 */
[----:B------:R-:W-:Y:S04]  /*9880*/  MOV R221, R124 ;  /* 0x0000007c00dd7202 */ /* 0x000fe80000000f00 */
[----:B------:R-:W-:Y:S01]  /*9890*/  IADD3 R5, R5, R0, RZ ;  /* 0x0000000005057210 */ /* 0x000fe20007ffe0ff */
[----:B------:R-:W-:Y:S02]  /*98a0*/  IMAD R0, R49, 0x60, RZ ;  /* 0x0000006031007824 */ /* 0x000fe400078e02ff */
[----:B------:R-:W-:Y:S02]  /*98b0*/  IMAD.WIDE.U32 R220, R48, 0x60, R220 ;  /* 0x0000006030dc7825 */ /* 0x000fe400078e00dc */
[----:B---3--:R1:W5:Y:S03]  /*98c0*/  LD.E.128 R20, desc[UR6][R4.64] ;  /* 0x0000000604147980 */ /* 0x008366000c101d00 */
        /* <DEDUP_REMOVED lines=84> */
.L_x_3101:
[----:B------:R-:W-:Y:S05]  /*9e10*/  BSYNC B0 ;  /* 0x0000000000007941 */ /* 0x000fea0003800000 */
.L_x_3100:
[----:B-----5:R2:W-:Y:S02]  /*9e20*/  ST.E.128 desc[UR6][R220.64], R20 ;  /* 0x00000014dc007985 */ /* 0x0205e4000c101d06 */
.L_x_3099:
[----:B------:R-:W-:Y:S05]  /*9e30*/  BSYNC B1 ;  /* 0x0000000000017941 */ /* 0x000fea0003800000 */
.L_x_3098:
        /* <DEDUP_REMOVED lines=93> */
.L_x_3103:
[----:B------:R-:W-:Y:S05]  /*a410*/  BSYNC B0 ;  /* 0x0000000000007941 */ /* 0x000fea0003800000 */
.L_x_3102:
[----:B-----5:R2:W-:Y:S02]  /*a420*/  ST.E.128 desc[UR6][R220.64], R20 ;  /* 0x00000014dc007985 */ /* 0x0205e4000c101d06 */
.L_x_3097:
[----:B------:R-:W-:Y:S05]  /*a430*/  BSYNC B2 ;  /* 0x0000000000027941 */ /* 0x000fea0003800000 */
.L_x_3096:
        /* <DEDUP_REMOVED lines=99> */
.L_x_3109:
[----:B------:R-:W-:Y:S05]  /*aa70*/  BSYNC B0 ;  /* 0x0000000000007941 */ /* 0x000fea0003800000 */
.L_x_3108:
[----:B-----5:R2:W-:Y:S02]  /*aa80*/  ST.E.128 desc[UR6][R220.64], R20 ;  /* 0x00000014dc007985 */ /* 0x0205e4000c101d06 */
.L_x_3107:
[----:B------:R-:W-:Y:S05]  /*aa90*/  BSYNC B1 ;  /* 0x0000000000017941 */ /* 0x000fea0003800000 */
.L_x_3106:
        /* <DEDUP_REMOVED lines=93> */
.L_x_3111:
[----:B------:R-:W-:Y:S05]  /*b070*/  BSYNC B0 ;  /* 0x0000000000007941 */ /* 0x000fea0003800000 */
.L_x_3110:
[----:B-----5:R2:W-:Y:S02]  /*b080*/  ST.E.128 desc[UR6][R220.64], R20 ;  /* 0x00000014dc007985 */ /* 0x0205e4000c101d06 */
.L_x_3105:
[----:B------:R-:W-:Y:S05]  /*b090*/  BSYNC B2 ;  /* 0x0000000000027941 */ /* 0x000fea0003800000 */
.L_x_3104:
        /* <DEDUP_REMOVED lines=105> */
.L_x_3117:
[----:B------:R-:W-:Y:S05]  /*b730*/  BSYNC B0 ;  /* 0x0000000000007941 */ /* 0x000fea0003800000 */
.L_x_3116:
[----:B-----5:R2:W-:Y:S02]  /*b740*/  ST.E.128 desc[UR6][R220.64], R20 ;  /* 0x00000014dc007985 */ /* 0x0205e4000c101d06 */
.L_x_3115:
[----:B------:R-:W-:Y:S05]  /*b750*/  BSYNC B1 ;  /* 0x0000000000017941 */ /* 0x000fea0003800000 */
.L_x_3114:
        /* <DEDUP_REMOVED lines=93> */
.L_x_3119:
[----:B------:R-:W-:Y:S05]  /*bd30*/  BSYNC B0 ;  /* 0x0000000000007941 */ /* 0x000fea0003800000 */
.L_x_3118:
[----:B-----5:R2:W-:Y:S02]  /*bd40*/  ST.E.128 desc[UR6][R220.64], R20 ;  /* 0x00000014dc007985 */ /* 0x0205e4000c101d06 */
.L_x_3113:
[----:B------:R-:W-:Y:S05]  /*bd50*/  BSYNC B2 ;  /* 0x0000000000027941 */ /* 0x000fea0003800000 */
.L_x_3112:
        /* <DEDUP_REMOVED lines=105> */
.L_x_3125:
[----:B------:R-:W-:Y:S05]  /*c3f0*/  BSYNC B0 ;  /* 0x0000000000007941 */ /* 0x000fea0003800000 */
.L_x_3124:
[----:B-----5:R2:W-:Y:S02]  /*c400*/  ST.E.128 desc[UR6][R220.64], R20 ;  /* 0x00000014dc007985 */ /* 0x0205e4000c101d06 */
.L_x_3123:
[----:B------:R-:W-:Y:S05]  /*c410*/  BSYNC B1 ;  /* 0x0000000000017941 */ /* 0x000fea0003800000 */
.L_x_3122:
        /* <DEDUP_REMOVED lines=93> */
.L_x_3127:
[----:B------:R-:W-:Y:S05]  /*c9f0*/  BSYNC B0 ;  /* 0x0000000000007941 */ /* 0x000fea0003800000 */
.L_x_3126:
[----:B-----5:R2:W-:Y:S02]  /*ca00*/  ST.E.128 desc[UR6][R220.64], R20 ;  /* 0x00000014dc007985 */ /* 0x0205e4000c101d06 */
.L_x_3121:
[----:B------:R-:W-:Y:S05]  /*ca10*/  BSYNC B2 ;  /* 0x0000000000027941 */ /* 0x000fea0003800000 */
.L_x_3120:
        /* <DEDUP_REMOVED lines=105> */
.L_x_3133:
[----:B------:R-:W-:Y:S05]  /*d0b0*/  BSYNC B0 ;  /* 0x0000000000007941 */ /* 0x000fea0003800000 */
.L_x_3132:
[----:B-----5:R2:W-:Y:S02]  /*d0c0*/  ST.E.128 desc[UR6][R214.64], R20 ;  /* 0x00000014d6007985 */ /* 0x0205e4000c101d06 */
.L_x_3131:
[----:B------:R-:W-:Y:S05]  /*d0d0*/  BSYNC B1 ;  /* 0x0000000000017941 */ /* 0x000fea0003800000 */
.L_x_3130:
        /* <DEDUP_REMOVED lines=30> */
[C---:B---3--:R-:W-:Y:S01]  /*d2c0*/  LEA R216, P0, R17.reuse, R121, 0x1 ;  /* 0x0000007911d87211 */ /* 0x048fe200078008ff */
[----:B-1----:R1:W4:Y:S03]  /*d2d0*/  LD.E.128 R4, desc[UR6][R2.64] ;  /* 0x0000000602047980 */ /* 0x002326000c101d00 */
[----:B------:R-:W-:Y:S06]  /*d2e0*/  LEA.HI.X R217, R17, R120, R8, 0x1, P0 ;  /* 0x0000007811d97211 */ /* 0x000fec00000f0c08 */
[----:B------:R-:W2:Y:S01]  /*d2f0*/  LD.E.128 R216, desc[UR6][R216.64] ;  /* 0x00000006d8d87980 */ /* 0x000ea2000c101d00 */
[----:B-1----:R-:W-:Y:S01]  /*d300*/  IMAD.MOV.U32 R2, RZ, RZ, RZ ;  /* 0x000000ffff027224 */ /* 0x002fe200078e00ff */
[----:B------:R-:W-:Y:S04]  /*d310*/  @P1 IADD3 R2, -R0, RZ, RZ ;  /* 0x000000ff00021210 */ /* 0x000fe80007ffe1ff */
[----:B------:R-:W-:Y:S04]  /*d320*/  IADD3 R3, P0, R142, R2, RZ ;  /* 0x000000028e037210 */ /* 0x000fe80007f1e0ff */
[----:B------:R-:W-:Y:S02]  /*d330*/  LEA.HI.X.SX32 R0, R2, R128, 0x1, P0 ;  /* 0x0000008002007211 */ /* 0x000fe400000f0eff */
[C---:B------:R-:W-:Y:S04]  /*d340*/  LEA R2, P0, R3.reuse, R123, 0x1 ;  /* 0x0000007b03027211 */ /* 0x040fe800078008ff */
[----:B------:R-:W-:Y:S05]  /*d350*/  LEA.HI.X R3, R3, R122, R0, 0x1, P0 ;  /* 0x0000007a03037211 */ /* 0x000fea00000f0c00 */
[----:B------:R1:W3:Y:S01]  /*d360*/  LD.E.128 R44, desc[UR6][R2.64] ;  /* 0x00000006022c7980 */ /* 0x0002e2000c101d00 */
[C---:B----4-:R-:W-:Y:S01]  /*d370*/  LOP3.LUT R20, R7.reuse, 0xffff0000, RZ, 0xc0, !PT ;  /* 0xffff000007147812 */ /* 0x050fe200078ec0ff */
        /* <DEDUP_REMOVED lines=31> */
[C---:B---3--:R-:W-:Y:S01]  /*d570*/  LOP3.LUT R20, R44.reuse, 0xffff0000, RZ, 0xc0, !PT ;  /* 0xffff00002c147812 */ /* 0x048fe200078ec0ff */
        /* <DEDUP_REMOVED lines=19> */
.L_x_3135:
[----:B------:R-:W-:Y:S05]  /*d6b0*/  BSYNC B0 ;  /* 0x0000000000007941 */ /* 0x000fea0003800000 */
.L_x_3134:
[----:B-----5:R2:W-:Y:S02]  /*d6c0*/  ST.E.128 desc[UR6][R214.64], R32 ;  /* 0x00000020d6007985 */ /* 0x0205e4000c101d06 */
.L_x_3129:
[----:B------:R-:W-:Y:S05]  /*d6d0*/  BSYNC B2 ;  /* 0x0000000000027941 */ /* 0x000fea0003800000 */
.L_x_3128:
        /* <DEDUP_REMOVED lines=11> */
.L_x_3037:
        /* <DEDUP_REMOVED lines=26> */
.L_x_3137:
[----:B------:R-:W-:Y:S05]  /*d930*/  BSYNC B0 ;  /* 0x0000000000007941 */ /* 0x000fea0003800000 */
.L_x_3136:
        /* <DEDUP_REMOVED lines=20> */
.L_x_3139:
[----:B------:R-:W-:Y:S05]  /*da80*/  BSYNC B0 ;  /* 0x0000000000007941 */ /* 0x000fea0003800000 */
.L_x_3138:
        /* <DEDUP_REMOVED lines=28> */
.L_x_3141:
[----:B------:R-:W-:Y:S05]  /*dc50*/  BSYNC B0 ;  /* 0x0000000000007941 */ /* 0x000fea0003800000 */
.L_x_3140:
        /* <DEDUP_REMOVED lines=22> */
.L_x_3143:
[----:B------:R-:W-:Y:S05]  /*ddc0*/  BSYNC B0 ;  /* 0x0000000000007941 */ /* 0x000fea0003800000 */
.L_x_3142:
        /* <DEDUP_REMOVED lines=16> */
.L_x_3145:
[----:B------:R-:W-:Y:S05]  /*ded0*/  BSYNC B0 ;  /* 0x0000000000007941 */ /* 0x000fea0003800000 */
.L_x_3144:
        /* <DEDUP_REMOVED lines=22> */
.L_x_3147:
[----:B------:R-:W-:Y:S05]  /*e040*/  BSYNC B0 ;  /* 0x0000000000007941 */ /* 0x000fea0003800000 */
.L_x_3146:
        /* <DEDUP_REMOVED lines=22> */
.L_x_3149:
[----:B------:R-:W-:Y:S05]  /*e1b0*/  BSYNC B0 ;  /* 0x0000000000007941 */ /* 0x000fea0003800000 */
.L_x_3148:
        /* <DEDUP_REMOVED lines=21> */
.L_x_3071:
[----:B------:R-:W-:Y:S05]  /*e310*/  BSYNC B3 ;  /* 0x0000000000037941 */ /* 0x000fea0003800000 */
.L_x_3036:
        /* <DEDUP_REMOVED lines=91> */
.L_x_3151:
        /* <DEDUP_REMOVED lines=12> */
.L_x_3152:
[----:B------:R-:W-:Y:S05]  /*e990*/  BSYNC B0 ;  /* 0x0000000000007941 */ /* 0x000fea0003800000 */
.L_x_3150:
[----:B------:R-:W-:Y:S04]  /*e9a0*/  IADD3 R14, R14, -0x1, RZ ;  /* 0xffffffff0e0e7810 */ /* 0x000fe80007ffe0ff */
[----:B------:R-:W-:Y:S11]  /*e9b0*/  ISETP.GT.AND P0, PT, R14, R85, PT ;  /* 0x000000550e00720c */ /* 0x000ff60003f04270 */
[----:B------:R-:W-:Y:S02]  /*e9c0*/  @!UPT UIADD3 URZ, URZ, URZ, URZ ;  /* 0x0000003f3f3ff290 */ /* 0x000fe4000fffe03f */
[----:B------:R-:W-:Y:S05]  /*e9d0*/  @P0 BRA `(.L_x_3153) ;  /* 0xffffff4000f40947 */ /* 0x000fea000383ffff */
.L_x_3019:
        /* <DEDUP_REMOVED lines=31> */
[----:B---3--:R-:W-:Y:S02]  /*ebd0*/  ISETP.NE.AND P4, PT, R2, RZ, PT ;  /* 0x000000ff0200720c */ /* 0x008fe40003f85270 */
        /* <DEDUP_REMOVED lines=82> */
.L_x_3162:
[----:B------:R-:W-:Y:S05]  /*f100*/  BSYNC B0 ;  /* 0x0000000000007941 */ /* 0x000fea0003800000 */
.L_x_3161:
[----:B-----5:R3:W-:Y:S02]  /*f110*/  STS.128 [R239], R12 ;  /* 0x0000000cef007388 */ /* 0x0207e40000000c00 */
.L_x_3160:
[----:B------:R-:W-:Y:S05]  /*f120*/  BSYNC B1 ;  /* 0x0000000000017941 */ /* 0x000fea0003800000 */
.L_x_3159:
        /* <DEDUP_REMOVED lines=49> */
.L_x_3164:
[----:B------:R-:W-:Y:S05]  /*f440*/  BSYNC B0 ;  /* 0x0000000000007941 */ /* 0x000fea0003800000 */
.L_x_3163:
[----:B-----5:R1:W-:Y:S02]  /*f450*/  STS.128 [R239+0x2000], R12 ;  /* 0x0020000cef007388 */ /* 0x0203e40000000c00 */
.L_x_3158:
[----:B------:R-:W-:Y:S05]  /*f460*/  BSYNC B2 ;  /* 0x0000000000027941 */ /* 0x000fea0003800000 */
.L_x_3157:
        /* <DEDUP_REMOVED lines=63> */
.L_x_3170:
[----:B------:R-:W-:Y:S05]  /*f860*/  BSYNC B0 ;  /* 0x0000000000007941 */ /* 0x000fea0003800000 */
.L_x_3169:
[----:B-----5:R3:W-:Y:S02]  /*f870*/  STS.128 [R239+0x800], R12 ;  /* 0x0008000cef007388 */ /* 0x0207e40000000c00 */
.L_x_3168:
[----:B------:R-:W-:Y:S05]  /*f880*/  BSYNC B1 ;  /* 0x0000000000017941 */ /* 0x000fea0003800000 */
.L_x_3167:
        /* <DEDUP_REMOVED lines=49> */
.L_x_3172:
[----:B------:R-:W-:Y:S05]  /*fba0*/  BSYNC B0 ;  /* 0x0000000000007941 */ /* 0x000fea0003800000 */
.L_x_3171:
[----:B-----5:R3:W-:Y:S02]  /*fbb0*/  STS.128 [R239+0x2800], R12 ;  /* 0x0028000cef007388 */ /* 0x0207e40000000c00 */
.L_x_3166:
[----:B------:R-:W-:Y:S05]  /*fbc0*/  BSYNC B2 ;  /* 0x0000000000027941 */ /* 0x000fea0003800000 */
.L_x_3165:
        /* <DEDUP_REMOVED lines=64> */
.L_x_3178:
[----:B------:R-:W-:Y:S05]  /*ffd0*/  BSYNC B0 ;  /* 0x0000000000007941 */ /* 0x000fea0003800000 */
.L_x_3177:
[----:B-----5:R3:W-:Y:S02]  /*ffe0*/  STS.128 [R239+0x1000], R12 ;  /* 0x0010000cef007388 */ /* 0x0207e40000000c00 */
.L_x_3176:
[----:B------:R-:W-:Y:S05]  /*fff0*/  BSYNC B1 ;  /* 0x0000000000017941 */ /* 0x000fea0003800000 */
.L_x_3175:
        /* <DEDUP_REMOVED lines=49> */
.L_x_3180:
[----:B------:R-:W-:Y:S05]  /*10310*/  BSYNC B0 ;  /* 0x0000000000007941 */ /* 0x000fea0003800000 */
.L_x_3179:
[----:B-----5:R1:W-:Y:S02]  /*10320*/  STS.128 [R239+0x3000], R12 ;  /* 0x0030000cef007388 */ /* 0x0203e40000000c00 */
.L_x_3174:
[----:B------:R-:W-:Y:S05]  /*10330*/  BSYNC B2 ;  /* 0x0000000000027941 */ /* 0x000fea0003800000 */
.L_x_3173:
        /* <DEDUP_REMOVED lines=64> */
.L_x_3185:
[----:B------:R-:W-:Y:S05]  /*10740*/  BSYNC B0 ;  /* 0x0000000000007941 */ /* 0x000fea0003800000 */
.L_x_3184:
[----:B-----5:R3:W-:Y:S02]  /*10750*/  STS.128 [R239+0x1800], R12 ;  /* 0x0018000cef007388 */ /* 0x0207e40000000c00 */
.L_x_3183:
[----:B------:R-:W-:Y:S05]  /*10760*/  BSYNC B1 ;  /* 0x0000000000017941 */ /* 0x000fea0003800000 */
.L_x_3182:
        /* <DEDUP_REMOVED lines=47> */
.L_x_3187:
[----:B------:R-:W-:Y:S05]  /*10a60*/  BSYNC B0 ;  /* 0x0000000000007941 */ /* 0x000fea0003800000 */
.L_x_3186:
[----:B-----5:R1:W-:Y:S01]  /*10a70*/  STS.128 [R239+0x3800], R32 ;  /* 0x00380020ef007388 */ /* 0x0203e20000000c00 */
[----:B------:R-:W-:Y:S05]  /*10a80*/  BRA `(.L_x_3181) ;  /* 0x0000003400a47947 */ /* 0x000fea0003800000 */
.L_x_3156:
        /* <DEDUP_REMOVED lines=93> */
.L_x_3193:
[----:B------:R-:W-:Y:S05]  /*11060*/  BSYNC B0 ;  /* 0x0000000000007941 */ /* 0x000fea0003800000 */
.L_x_3192:
[----:B-----5:R3:W-:Y:S02]  /*11070*/  STS.128 [R239], R24 ;  /* 0x00000018ef007388 */ /* 0x0207e40000000c00 */
.L_x_3191:
[----:B------:R-:W-:Y:S05]  /*11080*/  BSYNC B1 ;  /* 0x0000000000017941 */ /* 0x000fea0003800000 */
.L_x_3190:
        /* <DEDUP_REMOVED lines=90> */
.L_x_3195:
[----:B------:R-:W-:Y:S05]  /*11630*/  BSYNC B0 ;  /* 0x0000000000007941 */ /* 0x000fea0003800000 */
.L_x_3194:
[----:B-----5:R1:W-:Y:S02]  /*11640*/  STS.128 [R239+0x2000], R24 ;  /* 0x00200018ef007388 */ /* 0x0203e40000000c00 */
.L_x_3189:
[----:B------:R-:W-:Y:S05]  /*11650*/  BSYNC B2 ;  /* 0x0000000000027941 */ /* 0x000fea0003800000 */
.L_x_3188:
        /* <DEDUP_REMOVED lines=98> */
.L_x_3201:
[----:B------:R-:W-:Y:S05]  /*11c80*/  BSYNC B0 ;  /* 0x0000000000007941 */ /* 0x000fea0003800000 */
.L_x_3200:
[----:B-----5:R3:W-:Y:S02]  /*11c90*/  STS.128 [R239+0x800], R24 ;  /* 0x00080018ef007388 */ /* 0x0207e40000000c00 */
.L_x_3199:
[----:B------:R-:W-:Y:S05]  /*11ca0*/  BSYNC B1 ;  /* 0x0000000000017941 */ /* 0x000fea0003800000 */
.L_x_3198:
        /* <DEDUP_REMOVED lines=93> */
.L_x_3203:
[----:B------:R-:W-:Y:S05]  /*12280*/  BSYNC B0 ;  /* 0x0000000000007941 */ /* 0x000fea0003800000 */
.L_x_3202:
[----:B-----5:R3:W-:Y:S02]  /*12290*/  STS.128 [R239+0x2800], R24 ;  /* 0x00280018ef007388 */ /* 0x0207e40000000c00 */
.L_x_3197:
[----:B------:R-:W-:Y:S05]  /*122a0*/  BSYNC B2 ;  /* 0x0000000000027941 */ /* 0x000fea0003800000 */
.L_x_3196:
        /* <DEDUP_REMOVED lines=99> */
.L_x_3209:
[----:B------:R-:W-:Y:S05]  /*128e0*/  BSYNC B0 ;  /* 0x0000000000007941 */ /* 0x000fea0003800000 */
.L_x_3208:
[----:B-----5:R3:W-:Y:S02]  /*128f0*/  STS.128 [R239+0x1000], R24 ;  /* 0x00100018ef007388 */ /* 0x0207e40000000c00 */
.L_x_3207:
[----:B------:R-:W-:Y:S05]  /*12900*/  BSYNC B1 ;  /* 0x0000000000017941 */ /* 0x000fea0003800000 */
.L_x_3206:
        /* <DEDUP_REMOVED lines=92> */
.L_x_3211:
[----:B------:R-:W-:Y:S05]  /*12ed0*/  BSYNC B0 ;  /* 0x0000000000007941 */ /* 0x000fea0003800000 */
.L_x_3210:
[----:B-----5:R1:W-:Y:S02]  /*12ee0*/  STS.128 [R239+0x3000], R12 ;  /* 0x0030000cef007388 */ /* 0x0203e40000000c00 */
.L_x_3205:
[----:B------:R-:W-:Y:S05]  /*12ef0*/  BSYNC B2 ;  /* 0x0000000000027941 */ /* 0x000fea0003800000 */
.L_x_3204:
        /* <DEDUP_REMOVED lines=97> */
.L_x_3215:
[----:B------:R-:W-:Y:S05]  /*13510*/  BSYNC B0 ;  /* 0x0000000000007941 */ /* 0x000fea0003800000 */
.L_x_3214:
[----:B-----5:R1:W-:Y:S02]  /*13520*/  STS.128 [R239+0x1800], R4 ;  /* 0x00180004ef007388 */ /* 0x0203e40000000c00 */
.L_x_3213:
[----:B------:R-:W-:Y:S05]  /*13530*/  BSYNC B1 ;  /* 0x0000000000017941 */ /* 0x000fea0003800000 */
.L_x_3212:
        /* <DEDUP_REMOVED lines=96> */
.L_x_3217:
[----:B------:R-:W-:Y:S05]  /*13b40*/  BSYNC B0 ;  /* 0x0000000000007941 */ /* 0x000fea0003800000 */
.L_x_3216:
[----:B-----5:R1:W-:Y:S01]  /*13b50*/  STS.128 [R239+0x3800], R4 ;  /* 0x00380004ef007388 */ /* 0x0203e20000000c00 */
[----:B------:R-:W-:Y:S05]  /*13b60*/  BRA `(.L_x_3181) ;  /* 0x00000004006c7947 */ /* 0x000fea0003800000 */
.L_x_3155:
        /* <DEDUP_REMOVED lines=27> */
.L_x_3219:
[----:B------:R-:W-:Y:S05]  /*13d20*/  BSYNC B0 ;  /* 0x0000000000007941 */ /* 0x000fea0003800000 */
.L_x_3218:
        /* <DEDUP_REMOVED lines=20> */
.L_x_3221:
[----:B------:R-:W-:Y:S05]  /*13e70*/  BSYNC B0 ;  /* 0x0000000000007941 */ /* 0x000fea0003800000 */
.L_x_3220:
[----:B------:R-:W-:Y:S04]  /*13e80*/  BSSY B0, `(.L_x_3222) ;  /* 0x0000014000007945 */ /* 0x000fe80003800000 */
[----:B------:R-:W-:Y:S05]  /*13e90*/  @P4 BRA `(.L_x_3223) ;  /* 0x0000000000484947 */ /* 0x000fea0003800000 */
[----:B------:R-:W-:Y:S02]  /*13ea0*/  ISETP.GE.AND P2, PT, R18, R64, PT ;  /* 0x000000401200720c */ /* 0x000fe40003f46270 */
[----:B----4-:R-:W-:-:S04]  /*13eb0*/  LEA R2, P1, R180, R176, 0x5 ;  /* 0x000000b0b4027211 */ /* 0x010fc800078228ff */
        /* <DEDUP_REMOVED lines=16> */
.L_x_3223:
[----:B------:R-:W-:Y:S05]  /*13fc0*/  BSYNC B0 ;  /* 0x0000000000007941 */ /* 0x000fea0003800000 */
.L_x_3222:
[----:B------:R-:W-:Y:S05]  /*13fd0*/  @P3 BRA `(.L_x_3181) ;  /* 0x0000000000503947 */ /* 0x000fea0003800000 */
[----:B------:R-:W-:Y:S01]  /*13fe0*/  ISETP.GE.AND P1, PT, R18, R64, PT ;  /* 0x000000401200720c */ /* 0x000fe20003f26270 */
[----:B------:R-:W-:Y:S02]  /*13ff0*/  IMAD.MOV.U32 R177, RZ, RZ, R179 ;  /* 0x000000ffffb17224 */ /* 0x000fe400078e00b3 */
[----:B------:R-:W-:Y:S02]  /*14000*/  IMAD R0, R181, 0x30, RZ ;  /* 0x00000030b5007824 */ /* 0x000fe400078e02ff */
[----:B------:R-:W-:-:S05]  /*14010*/  IMAD.WIDE.U32 R180, R180, 0x30, R176 ;  /* 0x00000030b4b47825 */ /* 0x000fca00078e00b0 */
[----:B------:R-:W-:-:S03]  /*14020*/  IADD3 R0, R0, R181, RZ ;  /* 0x000000b500007210 */ /* 0x000fc60007ffe0ff */
[C---:B----4-:R-:W-:Y:S01]  /*14030*/  @!P1 LEA R2, P2, R180.reuse, R182, 0x1 ;  /* 0x000000b6b4029211 */ /* 0x050fe200078408ff */
        /* <DEDUP_REMOVED lines=14> */
.L_x_3181:
[----:B------:R-:W-:Y:S05]  /*14120*/  BSYNC B3 ;  /* 0x0000000000037941 */ /* 0x000fea0003800000 */
.L_x_3154:
[----:B------:R-:W-:Y:S01]  /*14130*/  VIADD R242, R50, 0xffffffff ;  /* 0xffffffff32f27836 */ /* 0x000fe20000000000 */
[----:B------:R-:W-:Y:S01]  /*14140*/  BSSY B0, `(.L_x_3224) ;  /* 0x000001f000007945 */ /* 0x000fe20003800000 */
[----:B-123--:R-:W-:Y:S01]  /*14150*/  VIADD R6, R172, 0x40 ;  /* 0x00000040ac067836 */ /* 0x00efe20000000000 */
[----:B------:R-:W-:Y:S01]  /*14160*/  LOP3.LUT R243, R61, 0xff, RZ, 0xc0, !PT ;  /* 0x000000ff3df37812 */ /* 0x000fe200078ec0ff */
[----:B----4-:R-:W-:Y:S02]  /*14170*/  IMAD.SHL.U32 R2, R242, 0x80, RZ ;  /* 0x00000080f2027824 */ /* 0x010fe400078e00ff */
        /* <DEDUP_REMOVED lines=27> */
.L_x_3225:
[----:B------:R-:W-:Y:S05]  /*14330*/  BSYNC B0 ;  /* 0x0000000000007941 */ /* 0x000fea0003800000 */
.L_x_3224:
        /* <DEDUP_REMOVED lines=21> */
.L_x_3227:
[----:B------:R-:W-:Y:S05]  /*14490*/  BSYNC B0 ;  /* 0x0000000000007941 */ /* 0x000fea0003800000 */
.L_x_3226:
        /* <DEDUP_REMOVED lines=25> */
.L_x_3229:
[----:B------:R-:W-:Y:S05]  /*14630*/  BSYNC B0 ;  /* 0x0000000000007941 */ /* 0x000fea0003800000 */
.L_x_3228:
        /* <DEDUP_REMOVED lines=28> */
.L_x_3231:
[----:B------:R-:W-:Y:S05]  /*14800*/  BSYNC B0 ;  /* 0x0000000000007941 */ /* 0x000fea0003800000 */
.L_x_3230:
        /* <DEDUP_REMOVED lines=23> */
.L_x_3233:
[----:B------:R-:W-:Y:S05]  /*14980*/  BSYNC B0 ;  /* 0x0000000000007941 */ /* 0x000fea0003800000 */
.L_x_3232:
        /* <DEDUP_REMOVED lines=27> */
.L_x_3235:
[----:B------:R-:W-:Y:S05]  /*14b40*/  BSYNC B0 ;  /* 0x0000000000007941 */ /* 0x000fea0003800000 */
.L_x_3234:
        /* <DEDUP_REMOVED lines=28> */
.L_x_3237:
[----:B------:R-:W-:Y:S05]  /*14d10*/  BSYNC B0 ;  /* 0x0000000000007941 */ /* 0x000fea0003800000 */
.L_x_3236:
        /* <DEDUP_REMOVED lines=27> */
.L_x_3239:
[----:B------:R-:W-:Y:S05]  /*14ed0*/  BSYNC B0 ;  /* 0x0000000000007941 */ /* 0x000fea0003800000 */
.L_x_3238:
[----:B-1-3--:R-:W3:Y:S04]  /*14ee0*/  LD.E.64 R14, desc[UR6][R10.64+0x1c0] ;  /* 0x0001c0060a0e7980 */ /* 0x00aee8000c101b00 */
[----:B--2-4-:R-:W2:Y:S01]  /*14ef0*/  LD.E.64 R8, desc[UR6][R10.64+0x1b8] ;  /* 0x0001b8060a087980 */ /* 0x014ea2000c101b00 */
[----:B------:R-:W-:Y:S01]  /*14f00*/  IMAD.MOV.U32 R168, RZ, RZ, R234 ;  /* 0x000000ffffa87224 */ /* 0x000fe200078e00ea */
[-C--:B------:R-:W-:Y:S02]  /*14f10*/  ISETP.GE.AND P4, PT, R3, R0.reuse, PT ;  /* 0x000000000300720c */ /* 0x080fe40003f86270 */
[----:B------:R-:W0:Y:S01]  /*14f20*/  LDGDEPBAR ;  /* 0x00000000000079af */ /* 0x000e220000000000 */
[-C--:B------:R-:W-:Y:S02]  /*14f30*/  ISETP.GE.AND P3, PT, R16, R0.reuse, PT ;  /* 0x000000001000720c */ /* 0x080fe40003f66270 */
[-C--:B------:R-:W-:Y:S01]  /*14f40*/  ISETP.GE.AND P0, PT, R29, R0.reuse, PT ;  /* 0x000000001d00720c */ /* 0x080fe20003f06270 */
[----:B------:R1:W5:Y:S01]  /*14f50*/  LD.E R3, desc[UR6][R10.64+0x188] ;  /* 0x000188060a037980 */ /* 0x000362000c101900 */
[----:B------:R-:W-:Y:S01]  /*14f60*/  BSSY B0, `(.L_x_3240) ;  /* 0x0000025000007945 */ /* 0x000fe20003800000 */
[----:B------:R-:W-:-:S02]  /*14f70*/  ISETP.GE.AND P6, PT, R36, R0, PT ;  /* 0x000000002400720c */ /* 0x000fc40003fc6270 */
[----:B------:R-:W-:Y:S01]  /*14f80*/  ISETP.GE.AND P5, PT, R6, R0, PT ;  /* 0x000000000600720c */ /* 0x000fe20003fa6270 */
[----:B---3--:R-:W-:Y:S02]  /*14f90*/  IMAD R7, R15, R235, RZ ;  /* 0x000000eb0f077224 */ /* 0x008fe400078e02ff */
[----:B------:R-:W-:-:S04]  /*14fa0*/  IMAD.WIDE.U32 R12, R235, R14, R168 ;  /* 0x0000000eeb0c7225 */ /* 0x000fc800078e00a8 */
[----:B------:R-:W-:Y:S01]  /*14fb0*/  IMAD R7, R14, R57, R7 ;  /* 0x000000390e077224 */ /* 0x000fe200078e0207 */
[----:B--2---:R-:W-:-:S03]  /*14fc0*/  LEA R14, P1, R12, R8, 0x2 ;  /* 0x000000080c0e7211 */ /* 0x004fc600078210ff */
[----:B------:R-:W-:Y:S01]  /*14fd0*/  IMAD.IADD R8, R13, 0x1, R7 ;  /* 0x000000010d087824 */ /* 0x000fe200078e0207 */
[----:B------:R-:W-:-:S04]  /*14fe0*/  SHF.R.S32.HI R7, RZ, 0x4, R60 ;  /* 0x00000004ff077819 */ /* 0x000fc8000001143c */
[----:B------:R-:W-:Y:S02]  /*14ff0*/  LEA.HI.X R15, R12, R9, R8, 0x2, P1 ;  /* 0x000000090c0f7211 */ /* 0x000fe400008f1408 */
[----:B------:R1:W5:Y:S01]  /*15000*/  LD.E R9, desc[UR6][R10.64+0xd8] ;  /* 0x0000d8060a097980 */ /* 0x000362000c101900 */
[----:B------:R-:W-:Y:S02]  /*15010*/  ISETP.GE.AND P1, PT, R172, R0, PT ;  /* 0x00000000ac00720c */ /* 0x000fe40003f26270 */
[----:B------:R-:W-:Y:S01]  /*15020*/  LEA.HI R12, R60, R7, RZ, 0x1 ;  /* 0x000000073c0c7211 */ /* 0x000fe200078f08ff */
[----:B------:R1:W5:Y:S01]  /*15030*/  LD.E R8, desc[UR6][R14.64] ;  /* 0x000000060e087980 */ /* 0x000362000c101900 */
[----:B------:R-:W-:-:S04]  /*15040*/  DEPBAR.LE SB0, 0x0 ;  /* 0x000080000000791a */ /* 0x000fc80000000000 */
[----:B------:R-:W-:Y:S01]  /*15050*/  BAR.SYNC.DEFER_BLOCKING 0x0 ;  /* 0x0000000000007b1d */ /* 0x000fe20000010000 */
[----:B------:R-:W-:-:S05]  /*15060*/  LOP3.LUT R12, R12, 0xfffffffe, RZ, 0xc0, !PT ;  /* 0xfffffffe0c0c7812 */ /* 0x000fca00078ec0ff */
[----:B------:R1:W-:Y:S04]  /*15070*/  @P1 STS.128 [R239+0xc000], RZ ;  /* 0x00c000ffef001388 */ /* 0x0003e80000000c00 */
[----:B------:R1:W-:Y:S01]  /*15080*/  @P1 STS.128 [R239+0x10000], RZ ;  /* 0x010000ffef001388 */ /* 0x0003e20000000c00 */
[----:B------:R-:W-:Y:S05]  /*15090*/  @P1 BRA `(.L_x_3241) ;  /* 0x0000000000441947 */ /* 0x000fea0003800000 */
[C---:B------:R-:W-:Y:S02]  /*150a0*/  LOP3.LUT R6, R243.reuse, 0x1, RZ, 0xc0, !PT ;  /* 0x00000001f3067812 */ /* 0x040fe400078ec0ff */
[----:B------:R-:W-:Y:S02]  /*150b0*/  LOP3.LUT P1, RZ, R243, 0x2, RZ, 0xc0, !PT ;  /* 0x00000002f3ff7812 */ /* 0x000fe4000782c0ff */
[----:B------:R-:W-:-:S11]  /*150c0*/  ISETP.NE.U32.AND P2, PT, R6, 0x1, PT ;  /* 0x000000010600780c */ /* 0x000fd60003f45070 */
[----:B-1----:R-:W-:Y:S02]  /*150d0*/  @P1 IMAD.MOV.U32 R14, RZ, RZ, R153 ;  /* 0x000000ffff0e1224 */ /* 0x002fe400078e0099 */
        /* <DEDUP_REMOVED lines=13> */
.L_x_3241:
[----:B------:R-:W-:Y:S05]  /*151b0*/  BSYNC B0 ;  /* 0x0000000000007941 */ /* 0x000fea0003800000 */
.L_x_3240:
[----:B------:R3:W-:Y:S01]  /*151c0*/  @P3 STS.128 [R239+0xc800], RZ ;  /* 0x00c800ffef003388 */ /* 0x0007e20000000c00 */
[----:B------:R-:W-:Y:S03]  /*151d0*/  BSSY B0, `(.L_x_3242) ;  /* 0x0000014000007945 */ /* 0x000fe60003800000 */
[----:B------:R3:W-:Y:S01]  /*151e0*/  @P3 STS.128 [R239+0x10800], RZ ;  /* 0x010800ffef003388 */ /* 0x0007e20000000c00 */
[----:B------:R-:W-:Y:S05]  /*151f0*/  @P3 BRA `(.L_x_3243) ;  /* 0x0000000000443947 */ /* 0x000fea0003800000 */
[C---:B------:R-:W-:Y:S02]  /*15200*/  LOP3.LUT R6, R243.reuse, 0x1, RZ, 0xc0, !PT ;  /* 0x00000001f3067812 */ /* 0x040fe400078ec0ff */
[----:B------:R-:W-:Y:S02]  /*15210*/  LOP3.LUT P2, RZ, R243, 0x2, RZ, 0xc0, !PT ;  /* 0x00000002f3ff7812 */ /* 0x000fe4000784c0ff */
[----:B------:R-:W-:-:S13]  /*15220*/  ISETP.NE.U32.AND P3, PT, R6, 0x1, PT ;  /* 0x000000010600780c */ /* 0x000fda0003f65070 */
[----:B--2---:R-:W-:-:S04]  /*15230*/  @!P3 LEA R16, P1, R227, R153, 0x1 ;  /* 0x00000099e310b211 */ /* 0x004fc800078208ff */
        /* <DEDUP_REMOVED lines=13> */
.L_x_3243:
[----:B------:R-:W-:Y:S05]  /*15310*/  BSYNC B0 ;  /* 0x0000000000007941 */ /* 0x000fea0003800000 */
.L_x_3242:
        /* <DEDUP_REMOVED lines=13> */
[----:B------:R-:W-:Y:S02]  /*153f0*/  LOP3.LUT R39, R39, 0xfffffe00, RZ, 0xc0, !PT ;  /* 0xfffffe0027277812 */ /* 0x000fe400078ec0ff */
[----:B------:R-:W-:Y:S02]  /*15400*/  SHF.R.U32.HI R5, RZ, 0x3, R5 ;  /* 0x00000003ff057819 */ /* 0x000fe40000011605 */
[----:B------:R-:W-:Y:S01]  /*15410*/  LOP3.LUT R6, R58, 0x8, R6, 0xf8, !PT ;  /* 0x000000083a067812 */ /* 0x000fe200078ef806 */
[----:B------:R-:W-:Y:S01]  /*15420*/  IMAD R226, R53, 0x400, R39 ;  /* 0x0000040035e27824 */ /* 0x000fe200078e0227 */
[----:B------:R-:W-:Y:S02]  /*15430*/  SHF.R.U32.HI R36, RZ, 0x3, R58 ;  /* 0x00000003ff247819 */ /* 0x000fe4000001163a */
[----:B------:R-:W-:-:S02]  /*15440*/  LOP3.LUT R5, R172, R5, RZ, 0x3c, !PT ;  /* 0x00000005ac057212 */ /* 0x000fc400078e3cff */
[----:B------:R-:W-:Y:S01]  /*15450*/  LOP3.LUT R36, R6, R36, RZ, 0x3c, !PT ;  /* 0x0000002406247212 */ /* 0x000fe200078e3cff */
[----:B-1----:R-:W-:Y:S06]  /*15460*/  @P0 BRA `(.L_x_3245) ;  /* 0x00000000004c0947 */ /* 0x002fec0003800000 */
[C---:B------:R-:W-:Y:S02]  /*15470*/  LOP3.LUT R6, R243.reuse, 0x1, RZ, 0xc0, !PT ;  /* 0x00000001f3067812 */ /* 0x040fe400078ec0ff */
[----:B------:R-:W-:Y:S02]  /*15480*/  LOP3.LUT P1, RZ, R243, 0x2, RZ, 0xc0, !PT ;  /* 0x00000002f3ff7812 */ /* 0x000fe4000782c0ff */
[----:B------:R-:W-:Y:S01]  /*15490*/  ISETP.NE.U32.AND P2, PT, R6, 0x1, PT ;  /* 0x000000010600780c */ /* 0x000fe20003f45070 */
[C---:B------:R-:W-:Y:S01]  /*154a0*/  IMAD.SHL.U32 R6, R42.reuse, 0x20, RZ ;  /* 0x000000202a067824 */ /* 0x040fe200078e00ff */
[----:B------:R-:W-:-:S11]  /*154b0*/  SHF.L.U64.HI R7, R42, 0x5, R43 ;  /* 0x000000052a077819 */ /* 0x000fd6000001022b */
        /* <DEDUP_REMOVED lines=14> */
.L_x_3245:
[----:B------:R-:W-:Y:S05]  /*155a0*/  BSYNC B0 ;  /* 0x0000000000007941 */ /* 0x000fea0003800000 */
.L_x_3244:
        /* <DEDUP_REMOVED lines=12> */
[----:B------:R-:W-:Y:S01]  /*15670*/  @P1 MOV R4, R153 ;  /* 0x0000009900041202 */ /* 0x000fe20000000f00 */
[----:B------:R-:W-:Y:S01]  /*15680*/  @P1 IMAD R0, R43, 0x60, RZ ;  /* 0x000000602b001824 */ /* 0x000fe200078e02ff */
[-C--:B------:R-:W-:Y:S01]  /*15690*/  @P1 MOV R5, R152.reuse ;  /* 0x0000009800051202 */ /* 0x080fe20000000f00 */
[----:B------:R-:W-:Y:S01]  /*156a0*/  @!P2 IMAD.MOV.U32 R12, RZ, RZ, R153 ;  /* 0x000000ffff0ca224 */ /* 0x000fe200078e0099 */
[----:B------:R-:W-:Y:S01]  /*156b0*/  @!P2 MOV R13, R152 ;  /* 0x00000098000da202 */ /* 0x000fe20000000f00 */
[----:B------:R-:W-:-:S04]  /*156c0*/  @P1 IMAD.WIDE.U32 R6, R42, 0x60, R4 ;  /* 0x000000602a061825 */ /* 0x000fc800078e0004 */
[----:B------:R-:W-:Y:S02]  /*156d0*/  @!P2 IMAD R4, R43, 0x60, RZ ;  /* 0x000000602b04a824 */ /* 0x000fe400078e02ff */
[----:B------:R-:W-:-:S04]  /*156e0*/  @!P2 IMAD.WIDE.U32 R12, R42, 0x60, R12 ;  /* 0x000000602a0ca825 */ /* 0x000fc800078e000c */
[----:B------:R-:W-:Y:S01]  /*156f0*/  @P1 IMAD.IADD R7, R0, 0x1, R7 ;  /* 0x0000000100071824 */ /* 0x000fe200078e0207 */
[----:B------:R-:W-:Y:S01]  /*15700*/  @!P2 IADD3 R5, R4, R13, RZ ;  /* 0x0000000d0405a210 */ /* 0x000fe20007ffe0ff */
        /* <DEDUP_REMOVED lines=11> */
.L_x_3247:
[----:B------:R-:W-:Y:S05]  /*157c0*/  BSYNC B0 ;  /* 0x0000000000007941 */ /* 0x000fea0003800000 */
.L_x_3246:
        /* <DEDUP_REMOVED lines=8> */
[----:B-1----:R-:W-:-:S09]  /*15850*/  SHF.L.U64.HI R4, R42, 0x6, R43 ;  /* 0x000000062a047819 */ /* 0x002fd2000001022b */
[CC--:B------:R-:W-:Y:S02]  /*15860*/  @P2 LEA R6, P1, R0.reuse, R153.reuse, 0x1 ;  /* 0x0000009900062211 */ /* 0x0c0fe400078208ff */
        /* <DEDUP_REMOVED lines=13> */
.L_x_3249:
[----:B------:R-:W-:Y:S05]  /*15940*/  BSYNC B0 ;  /* 0x0000000000007941 */ /* 0x000fea0003800000 */
.L_x_3248:
        /* <DEDUP_REMOVED lines=28> */
.L_x_3251:
[----:B------:R-:W-:Y:S05]  /*15b10*/  BSYNC B0 ;  /* 0x0000000000007941 */ /* 0x000fea0003800000 */
.L_x_3250:
        /* <DEDUP_REMOVED lines=28> */
.L_x_3253:
[----:B------:R-:W-:Y:S05]  /*15ce0*/  BSYNC B0 ;  /* 0x0000000000007941 */ /* 0x000fea0003800000 */
.L_x_3252:
        /* <DEDUP_REMOVED lines=27> */
.L_x_3255:
[----:B------:R-:W-:Y:S05]  /*15ea0*/  BSYNC B0 ;  /* 0x0000000000007941 */ /* 0x000fea0003800000 */
.L_x_3254:
[----:B------:R-:W-:Y:S01]  /*15eb0*/  LDSM.16.M88.4 R80, [R226] ;  /* 0x00000000e250783b */ /* 0x000fe20000000200 */
[----:B------:R-:W-:Y:S01]  /*15ec0*/  R2P PR, R56, 0x6 ;  /* 0x0000000638007804 */ /* 0x000fe20000000000 */
[C---:B------:R-:W-:Y:S01]  /*15ed0*/  VIADD R0, R225.reuse, 0x4000 ;  /* 0x00004000e1007836 */ /* 0x040fe20000000000 */
[----:B------:R-:W-:Y:S01]  /*15ee0*/  BSSY B1, `(.L_x_3256) ;  /* 0x00002b9000017945 */ /* 0x000fe20003800000 */
[----:B------:R-:W2:Y:S01]  /*15ef0*/  LDSM.16.M88.4 R28, [R225+0x4800] ;  /* 0x00480000e11c783b */ /* 0x000ea20000000200 */
        /* <DEDUP_REMOVED lines=8> */
[----:B-1----:R-:W1:Y:S01]  /*15f80*/  LDSM.16.M88.4 R4, [R225+0x5800] ;  /* 0x00580000e104783b */ /* 0x002e620000000200 */
[----:B------:R-:W-:Y:S01]  /*15f90*/  IMAD.MOV.U32 R0, RZ, RZ, 0x40 ;  /* 0x00000040ff007424 */ /* 0x000fe200078e00ff */
[----:B------:R-:W-:Y:S01]  /*15fa0*/  LOP3.LUT R52, R52, 0x6, RZ, 0xc0, !PT ;  /* 0x0000000634347812 */ /* 0x000fe200078ec0ff */
[C---:B------:R-:W-:Y:S01]  /*15fb0*/  VIADD R215, R223.reuse, 0x800 ;  /* 0x00000800dfd77836 */ /* 0x040fe20000000000 */
[----:B------:R-:W1:Y:S01]  /*15fc0*/  LDSM.16.M88.4 R104, [R225+0x6000] ;  /* 0x00600000e168783b */ /* 0x000e620000000200 */
[C---:B------:R-:W-:Y:S01]  /*15fd0*/  VIADD R214, R223.reuse, 0x1000 ;  /* 0x00001000dfd67836 */ /* 0x040fe20000000000 */
[----:B------:R-:W-:Y:S01]  /*15fe0*/  SEL R0, R0, 0xffffffc0, !P2 ;  /* 0xffffffc000007807 */ /* 0x000fe20005000000 */
[C---:B------:R-:W-:Y:S01]  /*15ff0*/  VIADD R213, R223.reuse, 0x1800 ;  /* 0x00001800dfd57836 */ /* 0x040fe20000000000 */
[----:B------:R-:W1:Y:S01]  /*16000*/  LDSM.16.M88.4 R96, [R225+0x6800] ;  /* 0x00680000e160783b */ /* 0x000e620000000200 */
[----:B------:R-:W-:-:S02]  /*16010*/  VIADD R212, R223, 0x2000 ;  /* 0x00002000dfd47836 */ /* 0x000fc40000000000 */
[----:B------:R-:W-:Y:S01]  /*16020*/  IMAD.IADD R219, R225, 0x1, R0 ;  /* 0x00000001e1db7824 */ /* 0x000fe200078e0200 */
[----:B------:R-:W1:Y:S01]  /*16030*/  LDSM.16.M88.4 R88, [R225+0x7000] ;  /* 0x00700000e158783b */ /* 0x000e620000000200 */
[----:B------:R-:W-:Y:S01]  /*16040*/  IMAD.IADD R208, R0, 0x1, R223 ;  /* 0x0000000100d07824 */ /* 0x000fe200078e02df */
[----:B------:R-:W-:Y:S01]  /*16050*/  SHF.R.S32.HI R0, RZ, 0x1f, R54 ;  /* 0x0000001fff007819 */ /* 0x000fe20000011436 */
[C---:B------:R-:W-:Y:S01]  /*16060*/  VIADD R211, R223.reuse, 0x2800 ;  /* 0x00002800dfd37836 */ /* 0x040fe20000000000 */
[----:B------:R-:W1:Y:S01]  /*16070*/  LDSM.16.M88.4 R64, [R225+0x7800] ;  /* 0x00780000e140783b */ /* 0x000e620000000200 */
[C---:B------:R-:W-:Y:S01]  /*16080*/  VIADD R210, R223.reuse, 0x3000 ;  /* 0x00003000dfd27836 */ /* 0x040fe20000000000 */
[----:B------:R-:W-:Y:S01]  /*16090*/  LEA.HI R0, R0, R54, RZ, 0x2 ;  /* 0x0000003600007211 */ /* 0x000fe200078f10ff */
[C---:B------:R-:W-:Y:S01]  /*160a0*/  VIADD R209, R223.reuse, 0x3800 ;  /* 0x00003800dfd17836 */ /* 0x040fe20000000000 */
[----:B------:R-:W-:Y:S01]  /*160b0*/  LDSM.16.M88.4 R56, [R224] ;  /* 0x00000000e038783b */ /* 0x000fe20000000200 */
[----:B------:R-:W-:-:S02]  /*160c0*/  VIADD R207, R223, 0x4000 ;  /* 0x00004000dfcf7836 */ /* 0x000fc40000000000 */
[C---:B------:R-:W-:Y:S01]  /*160d0*/  VIADD R206, R223.reuse, 0x4800 ;  /* 0x00004800dfce7836 */ /* 0x040fe20000000000 */
[----:B------:R-:W1:Y:S01]  /*160e0*/  LDSM.16.M88.4 R60, [R223+0x800] ;  /* 0x00080000df3c783b */ /* 0x000e620000000200 */
[C---:B------:R-:W-:Y:S02]  /*160f0*/  VIADD R205, R223.reuse, 0x5000 ;  /* 0x00005000dfcd7836 */ /* 0x040fe40000000000 */
[C---:B------:R-:W-:Y:S01]  /*16100*/  VIADD R204, R223.reuse, 0x5800 ;  /* 0x00005800dfcc7836 */ /* 0x040fe20000000000 */
[C---:B--2---:R-:W-:Y:S01]  /*16110*/  HMMA.16816.F32.BF16 R32, R80.reuse, R28, RZ ;  /* 0x0000001c5020723c */ /* 0x044fe200000418ff */
[----:B------:R-:W2:Y:S01]  /*16120*/  LDSM.16.M88.4 R68, [R223] ;  /* 0x00000000df44783b */ /* 0x000ea20000000200 */
[C---:B------:R-:W-:Y:S02]  /*16130*/  VIADD R203, R223.reuse, 0x6000 ;  /* 0x00006000dfcb7836 */ /* 0x040fe40000000000 */
[C---:B------:R-:W-:Y:S01]  /*16140*/  VIADD R202, R223.reuse, 0x6800 ;  /* 0x00006800dfca7836 */ /* 0x040fe20000000000 */
[----:B----4-:R-:W4:Y:S01]  /*16150*/  LDSM.16.M88.4 R12, [R223+0x1000] ;  /* 0x00100000df0c783b */ /* 0x010f220000000200 */
[----:B------:R-:W-:Y:S01]  /*16160*/  HMMA.16816.F32.BF16 R28, R80, R30, RZ ;  /* 0x0000001e501c723c */ /* 0x000fe200000418ff */
[----:B------:R-:W-:-:S02]  /*16170*/  VIADD R201, R223, 0x7000 ;  /* 0x00007000dfc97836 */ /* 0x000fc40000000000 */
[----:B------:R-:W4:Y:S01]  /*16180*/  LDSM.16.M88.4 R112, [R223+0x1800] ;  /* 0x00180000df70783b */ /* 0x000f220000000200 */
[----:B------:R-:W-:Y:S02]  /*16190*/  VIADD R200, R223, 0x7800 ;  /* 0x00007800dfc87836 */ /* 0x000fe40000000000 */
[C---:B---3--:R-:W-:Y:S01]  /*161a0*/  HMMA.16816.F32.BF16 R44, R80.reuse, R40, RZ ;  /* 0x00000028502c723c */ /* 0x048fe200000418ff */
[----:B------:R-:W-:Y:S04]  /*161b0*/  LDSM.16.M88.4 R76, [R223+0x2800] ;  /* 0x00280000df4c783b */ /* 0x000fe80000000200 */
[----:B------:R-:W-:Y:S01]  /*161c0*/  LDSM.16.M88.4 R72, [R223+0x3800] ;  /* 0x00380000df48783b */ /* 0x000fe20000000200 */
[C---:B------:R-:W-:Y:S03]  /*161d0*/  HMMA.16816.F32.BF16 R24, R80.reuse, R20, RZ ;  /* 0x000000145018723c */ /* 0x040fe600000418ff */
[----:B------:R-:W-:Y:S03]  /*161e0*/  LDSM.16.M88.4 R124, [R219+0x5000] ;  /* 0x00500000db7c783b */ /* 0x000fe60000000200 */
[C---:B-1----:R-:W-:Y:S01]  /*161f0*/  HMMA.16816.F32.BF16 R16, R80.reuse, R4, RZ ;  /* 0x000000045010723c */ /* 0x042fe200000418ff */
[----:B------:R-:W-:Y:S04]  /*16200*/  LDSM.16.M88.4 R120, [R219+0x5800] ;  /* 0x00580000db78783b */ /* 0x000fe80000000200 */
        /* <DEDUP_REMOVED lines=15> */
[----:B------:R-:W1:Y:S05]  /*16300*/  LDSM.16.M88.4 R64, [R223+0x2000] ;  /* 0x00200000df40783b */ /* 0x000e6a0000000200 */
[C---:B------:R-:W-:Y:S06]  /*16310*/  HMMA.16816.F32.BF16 R32, R56.reuse, R60, R32 ;  /* 0x0000003c3820723c */ /* 0x040fec0000041820 */
[C---:B------:R-:W-:Y:S01]  /*16320*/  HMMA.16816.F32.BF16 R28, R56.reuse, R62, R28 ;  /* 0x0000003e381c723c */ /* 0x040fe2000004181c */
[----:B------:R-:W3:Y:S05]  /*16330*/  LDSM.16.M88.4 R60, [R223+0x3000] ;  /* 0x00300000df3c783b */ /* 0x000eea0000000200 */
[C---:B--2---:R-:W-:Y:S06]  /*16340*/  HMMA.16816.F32.BF16 R44, R56.reuse, R68, R44 ;  /* 0x00000044382c723c */ /* 0x044fec000004182c */
[C---:B------:R-:W-:Y:S01]  /*16350*/  HMMA.16816.F32.BF16 R40, R56.reuse, R70, R40 ;  /* 0x000000463828723c */ /* 0x040fe20000041828 */
[----:B------:R-:W-:Y:S05]  /*16360*/  LDSM.16.M88.4 R68, [R219+0x4000] ;  /* 0x00400000db44783b */ /* 0x000fea0000000200 */
[C---:B----4-:R-:W-:Y:S06]  /*16370*/  HMMA.16816.F32.BF16 R24, R56.reuse, R12, R24 ;  /* 0x0000000c3818723c */ /* 0x050fec0000041818 */
[C---:B------:R-:W-:Y:S01]  /*16380*/  HMMA.16816.F32.BF16 R20, R56.reuse, R14, R20 ;  /* 0x0000000e3814723c */ /* 0x040fe20000041814 */
[----:B------:R-:W2:Y:S05]  /*16390*/  LDSM.16.M88.4 R12, [R222] ;  /* 0x00000000de0c783b */ /* 0x000eaa0000000200 */
        /* <DEDUP_REMOVED lines=14> */
[----:B------:R-:W-:Y:S04]  /*16480*/  LDSM.16.M88.4 R56, [R221] ;  /* 0x00000000dd38783b */ /* 0x000fe80000000200 */
[----:B------:R-:W4:Y:S01]  /*16490*/  LDSM.16.M88.4 R72, [R208] ;  /* 0x00000000d048783b */ /* 0x000f220000000200 */
        /* <DEDUP_REMOVED lines=23> */
[----:B------:R-:W3:Y:S04]  /*16610*/  LDSM.16.M88.4 R12, [R208+0x2800] ;  /* 0x00280000d00c783b */ /* 0x000ee80000000200 */
[----:B------:R-:W3:Y:S01]  /*16620*/  LDSM.16.M88.4 R76, [R208+0x3000] ;  /* 0x00300000d04c783b */ /* 0x000ee20000000200 */
[C---:B----4-:R-:W-:Y:S06]  /*16630*/  HMMA.16816.F32.BF16 R44, R56.reuse, R72, R44 ;  /* 0x00000048382c723c */ /* 0x050fec000004182c */
[C---:B------:R-:W-:Y:S01]  /*16640*/  HMMA.16816.F32.BF16 R40, R56.reuse, R74, R40 ;  /* 0x0000004a3828723c */ /* 0x040fe20000041828 */
[----:B------:R-:W4:Y:S05]  /*16650*/  LDSM.16.M88.4 R72, [R208+0x3800] ;  /* 0x00380000d048783b */ /* 0x000f2a0000000200 */
[C---:B--2---:R-:W-:Y:S06]  /*16660*/  HMMA.16816.F32.BF16 R32, R56.reuse, R68, R32 ;  /* 0x000000443820723c */ /* 0x044fec0000041820 */
[C---:B------:R-:W-:Y:S01]  /*16670*/  HMMA.16816.F32.BF16 R28, R56.reuse, R70, R28 ;  /* 0x00000046381c723c */ /* 0x040fe2000004181c */
[----:B------:R-:W-:Y:S05]  /*16680*/  LDSM.16.M88.4 R68, [R226+0x2000] ;  /* 0x00200000e244783b */ /* 0x000fea0000000200 */
[C---:B-1----:R-:W-:Y:S06]  /*16690*/  HMMA.16816.F32.BF16 R24, R56.reuse, R64, R24 ;  /* 0x000000403818723c */ /* 0x042fec0000041818 */
[C---:B------:R-:W-:Y:S01]  /*166a0*/  HMMA.16816.F32.BF16 R20, R56.reuse, R66, R20 ;  /* 0x000000423814723c */ /* 0x040fe20000041814 */
[----:B------:R-:W1:Y:S05]  /*166b0*/  LDSM.16.M88.4 R64, [R225+0x8000] ;  /* 0x00800000e140783b */ /* 0x000e6a0000000200 */
[C---:B---3--:R-:W-:Y:S06]  /*166c0*/  HMMA.16816.F32.BF16 R100, R56.reuse, R12, R100 ;  /* 0x0000000c3864723c */ /* 0x048fec0000041864 */
[C---:B------:R-:W-:Y:S01]  /*166d0*/  HMMA.16816.F32.BF16 R96, R56.reuse, R14, R96 ;  /* 0x0000000e3860723c */ /* 0x040fe20000041860 */
[----:B------:R-:W2:Y:S05]  /*166e0*/  LDSM.16.M88.4 R12, [R225+0x9000] ;  /* 0x00900000e10c783b */ /* 0x000eaa0000000200 */
[C---:B------:R-:W-:Y:S06]  /*166f0*/  HMMA.16816.F32.BF16 R16, R56.reuse, R112, R16 ;  /* 0x000000703810723c */ /* 0x040fec0000041810 */
[C---:B------:R-:W-:Y:S01]  /*16700*/  HMMA.16816.F32.BF16 R4, R56.reuse, R114, R4 ;  /* 0x000000723804723c */ /* 0x040fe20000041804 */
[----:B------:R-:W-:Y:S05]  /*16710*/  LDSM.16.M88.4 R112, [R225+0xa000] ;  /* 0x00a00000e170783b */ /* 0x000fea0000000200 */
[C---:B------:R-:W-:Y:S06]  /*16720*/  HMMA.16816.F32.BF16 R108, R56.reuse, R60, R108 ;  /* 0x0000003c386c723c */ /* 0x040fec000004186c */
[C---:B------:R-:W-:Y:S01]  /*16730*/  HMMA.16816.F32.BF16 R104, R56.reuse, R62, R104 ;  /* 0x0000003e3868723c */ /* 0x040fe20000041868 */
[----:B------:R-:W3:Y:S05]  /*16740*/  LDSM.16.M88.4 R60, [R225+0x8800] ;  /* 0x00880000e13c783b */ /* 0x000eea0000000200 */
[C---:B------:R-:W-:Y:S06]  /*16750*/  HMMA.16816.F32.BF16 R92, R56.reuse, R76, R92 ;  /* 0x0000004c385c723c */ /* 0x040fec000004185c */
[C---:B------:R-:W-:Y:S01]  /*16760*/  HMMA.16816.F32.BF16 R88, R56.reuse, R78, R88 ;  /* 0x0000004e3858723c */ /* 0x040fe20000041858 */
[----:B------:R-:W-:Y:S05]  /*16770*/  LDSM.16.M88.4 R76, [R225+0xb000] ;  /* 0x00b00000e14c783b */ /* 0x000fea0000000200 */
[C---:B----4-:R-:W-:Y:S06]  /*16780*/  HMMA.16816.F32.BF16 R84, R56.reuse, R72, R84 ;  /* 0x000000483854723c */ /* 0x050fec0000041854 */
[----:B------:R-:W-:Y:S01]  /*16790*/  HMMA.16816.F32.BF16 R80, R56, R74, R80 ;  /* 0x0000004a3850723c */ /* 0x000fe20000041850 */
[----:B------:R-:W4:Y:S04]  /*167a0*/  LDSM.16.M88.4 R56, [R225+0xa800] ;  /* 0x00a80000e138783b */ /* 0x000f280000000200 */
[----:B------:R-:W4:Y:S01]  /*167b0*/  LDSM.16.M88.4 R72, [R225+0xb800] ;  /* 0x00b80000e148783b */ /* 0x000f220000000200 */
        /* <DEDUP_REMOVED lines=24> */
[----:B------:R-:W4:Y:S01]  /*16940*/  LDSM.16.M88.4 R68, [R223+0x7800] ;  /* 0x00780000df44783b */ /* 0x000f220000000200 */
        /* <DEDUP_REMOVED lines=25> */
[C---:B-1----:R-:W-:Y:S06]  /*16ae0*/  HMMA.16816.F32.BF16 R44, R128.reuse, R12, R44 ;  /* 0x0000000c802c723c */ /* 0x042fec000004182c */
[C---:B------:R-:W-:Y:S01]  /*16af0*/  HMMA.16816.F32.BF16 R40, R128.reuse, R14, R40 ;  /* 0x0000000e8028723c */ /* 0x040fe20000041828 */
[----:B------:R-:W1:Y:S05]  /*16b00*/  LDSM.16.M88.4 R12, [R221+0x2000] ;  /* 0x00200000dd0c783b */ /* 0x000e6a0000000200 */
[C---:B------:R-:W-:Y:S06]  /*16b10*/  HMMA.16816.F32.BF16 R16, R128.reuse, R132, R16 ;  /* 0x000000848010723c */ /* 0x040fec0000041810 */
[C---:B------:R-:W-:Y:S06]  /*16b20*/  HMMA.16816.F32.BF16 R4, R128.reuse, R134, R4 ;  /* 0x000000868004723c */ /* 0x040fec0000041804 */
        /* <DEDUP_REMOVED lines=8> */
[----:B------:R-:W4:Y:S05]  /*16bb0*/  LDSM.16.M88.4 R120, [R208+0x7000] ;  /* 0x00700000d078783b */ /* 0x000f2a0000000200 */
[C---:B---3--:R-:W-:Y:S06]  /*16bc0*/  HMMA.16816.F32.BF16 R84, R128.reuse, R112, R84 ;  /* 0x000000708054723c */ /* 0x048fec0000041854 */
[----:B------:R-:W-:Y:S01]  /*16bd0*/  HMMA.16816.F32.BF16 R80, R128, R114, R80 ;  /* 0x000000728050723c */ /* 0x000fe20000041850 */
[----:B------:R-:W3:Y:S01]  /*16be0*/  LDSM.16.M88.4 R112, [R208+0x7800] ;  /* 0x00780000d070783b */ /* 0x000ee20000000200 */
[----:B------:R-:W-:-:S04]  /*16bf0*/  DEPBAR.LE SB0, 0x0 ;  /* 0x000080000000791a */ /* 0x000fc80000000000 */
[C---:B-1----:R-:W-:Y:S06]  /*16c00*/  HMMA.16816.F32.BF16 R16, R12.reuse, R64, R16 ;  /* 0x000000400c10723c */ /* 0x042fec0000041810 */
[----:B------:R-:W-:Y:S06]  /*16c10*/  HMMA.16816.F32.BF16 R64, R12, R66, R4 ;  /* 0x000000420c40723c */ /* 0x000fec0000041804 */
[----:B------:R-:W-:Y:S01]  /*16c20*/  HMMA.16816.F32.BF16 R108, R128, R124, R108 ;  /* 0x0000007c806c723c */ /* 0x000fe2000004186c */
[----:B------:R-:W-:-:S02]  /*16c30*/  SHF.R.S32.HI R4, RZ, 0x2, R0 ;  /* 0x00000002ff047819 */ /* 0x000fc40000011400 */
[----:B-----5:R-:W1:Y:S03]  /*16c40*/  MUFU.RCP R0, R9 ;  /* 0x0000000900007308 */ /* 0x020e660000001000 */
[----:B------:R-:W-:Y:S01]  /*16c50*/  IMAD R4, R53, 0x10, R4 ;  /* 0x0000001035047824 */ /* 0x000fe200078e0204 */
[C---:B------:R-:W-:Y:S04]  /*16c60*/  HMMA.16816.F32.BF16 R104, R128.reuse, R126, R104 ;  /* 0x0000007e8068723c */ /* 0x040fe80000041868 */
[----:B------:R-:W-:Y:S02]  /*16c70*/  IADD3 R4, R4, 0x1, R55 ;  /* 0x0000000104047810 */ /* 0x000fe40007ffe037 */
[----:B------:R-:W-:Y:S02]  /*16c80*/  HMMA.16816.F32.BF16 R92, R128, R116, R92 ;  /* 0x00000074805c723c */ /* 0x000fe4000004185c */
[----:B------:R-:W-:-:S02]  /*16c90*/  IADD3 R5, R51, R4, -R237 ;  /* 0x0000000433057210 */ /* 0x000fc40007ffe8ed */
[----:B------:R-:W-:Y:S02]  /*16ca0*/  LOP3.LUT R4, R36, R39, RZ, 0xfc, !PT ;  /* 0x0000002724047212 */ /* 0x000fe400078efcff */
[----:B------:R-:W-:Y:S01]  /*16cb0*/  HMMA.16816.F32.BF16 R88, R128, R118, R88 ;  /* 0x000000768058723c */ /* 0x000fe20000041858 */
[----:B------:R-:W-:Y:S02]  /*16cc0*/  IMAD.IADD R5, R3, 0x1, R5 ;  /* 0x0000000103057824 */ /* 0x000fe400078e0205 */
[----:B-1----:R-:W-:Y:S01]  /*16cd0*/  FMUL.FTZ R0, R8, R0 ;  /* 0x0000000008007220 */ /* 0x002fe20000410000 */
[----:B------:R-:W-:Y:S02]  /*16ce0*/  IMAD.IADD R3, R2, 0x1, R52 ;  /* 0x0000000102037824 */ /* 0x000fe400078e0234 */
[----:B------:R-:W-:Y:S01]  /*16cf0*/  HMMA.16816.F32.BF16 R44, R12, R76, R44 ;  /* 0x0000004c0c2c723c */ /* 0x000fe2000004182c */
[----:B------:R-:W-:Y:S01]  /*16d00*/  VIMNMX R48, R5, R51, PT ;  /* 0x0000003305307248 */ /* 0x000fe20003fe0100 */
[----:B------:R-:W-:Y:S01]  /*16d10*/  VIADD R8, R3, 0x8 ;  /* 0x0000000803087836 */ /* 0x000fe20000000000 */
[----:B------:R-:W-:Y:S01]  /*16d20*/  VIADDMNMX R51, R5, 0x8, R51, PT ;  /* 0x0000000805337846 */ /* 0x000fe20003800133 */
[----:B------:R-:W-:-:S02]  /*16d30*/  VIADD R5, R3, 0x1 ;  /* 0x0000000103057836 */ /* 0x000fc40000000000 */
[C---:B------:R-:W-:Y:S01]  /*16d40*/  HMMA.16816.F32.BF16 R40, R12.reuse, R78, R40 ;  /* 0x0000004e0c28723c */ /* 0x040fe20000041828 */
[C---:B------:R-:W-:Y:S01]  /*16d50*/  VIADD R6, R3.reuse, 0x9 ;  /* 0x0000000903067836 */ /* 0x040fe20000000000 */
[-C--:B------:R-:W-:Y:S01]  /*16d60*/  ISETP.GE.AND P1, PT, R8, R48.reuse, PT ;  /* 0x000000300800720c */ /* 0x080fe20003f26270 */
[----:B------:R-:W-:Y:S01]  /*16d70*/  VIADD R9, R3, 0x20 ;  /* 0x0000002003097836 */ /* 0x000fe20000000000 */
[----:B------:R-:W-:Y:S01]  /*16d80*/  ISETP.GE.AND P2, PT, R5, R48, PT ;  /* 0x000000300500720c */ /* 0x000fe20003f46270 */
[----:B------:R-:W-:Y:S01]  /*16d90*/  VIADD R39, R3, 0x51 ;  /* 0x0000005103277836 */ /* 0x000fe20000000000 */
[C---:B------:R-:W-:Y:S01]  /*16da0*/  HMMA.16816.F32.BF16 R32, R12.reuse, R72, R32 ;  /* 0x000000480c20723c */ /* 0x040fe20000041820 */
[----:B------:R-:W-:Y:S01]  /*16db0*/  ISETP.GE.AND P0, PT, R5, R51, PT ;  /* 0x000000330500720c */ /* 0x000fe20003f06270 */
[----:B------:R-:W-:Y:S01]  /*16dc0*/  VIADD R36, R3, 0x58 ;  /* 0x0000005803247836 */ /* 0x000fe20000000000 */
[----:B------:R-:W-:Y:S02]  /*16dd0*/  I2FP.F32.S32 R7, R5 ;  /* 0x0000000500077245 */ /* 0x000fe40000201400 */
[----:B------:R-:W-:Y:S01]  /*16de0*/  I2FP.F32.S32 R5, R8 ;  /* 0x0000000800057245 */ /* 0x000fe20000201400 */
[----:B------:R-:W-:Y:S01]  /*16df0*/  HMMA.16816.F32.BF16 R28, R12, R74, R28 ;  /* 0x0000004a0c1c723c */ /* 0x000fe2000004181c */
[----:B------:R-:W-:-:S02]  /*16e00*/  ISETP.GE.AND P6, PT, R6, R48, PT ;  /* 0x000000300600720c */ /* 0x000fc40003fc6270 */
[----:B------:R-:W-:Y:S02]  /*16e10*/  ISETP.GE.AND P4, PT, R6, R51, PT ;  /* 0x000000330600720c */ /* 0x000fe40003f86270 */
[----:B------:R-:W-:Y:S01]  /*16e20*/  I2FP.F32.S32 R6, R6 ;  /* 0x0000000600067245 */ /* 0x000fe20000201400 */
[C---:B------:R-:W-:Y:S01]  /*16e30*/  HMMA.16816.F32.BF16 R24, R12.reuse, R68, R24 ;  /* 0x000000440c18723c */ /* 0x040fe20000041818 */
[CC--:B------:R-:W-:Y:S01]  /*16e40*/  FFMA.FTZ R47, R0.reuse, R7.reuse, R47 ;  /* 0x00000007002f7223 */ /* 0x0c0fe2000001002f */
[----:B------:R-:W-:Y:S01]  /*16e50*/  FFMA.FTZ R45, R0, R7, R45 ;  /* 0x00000007002d7223 */ /* 0x000fe2000001002d */
[----:B------:R-:W-:Y:S01]  /*16e60*/  ISETP.GE.AND P3, PT, R8, R51, PT ;  /* 0x000000330800720c */ /* 0x000fe20003f66270 */
[C---:B------:R-:W-:Y:S02]  /*16e70*/  VIADD R8, R3.reuse, 0x21 ;  /* 0x0000002103087836 */ /* 0x040fe40000000000 */
[C---:B------:R-:W-:Y:S01]  /*16e80*/  HMMA.16816.F32.BF16 R20, R12.reuse, R70, R20 ;  /* 0x000000460c14723c */ /* 0x040fe20000041814 */
[CC--:B------:R-:W-:Y:S01]  /*16e90*/  FFMA.FTZ R40, R0.reuse, R5.reuse, R40 ;  /* 0x0000000500287223 */ /* 0x0c0fe20000010028 */
[C---:B------:R-:W-:Y:S01]  /*16ea0*/  FFMA.FTZ R42, R0.reuse, R5, R42 ;  /* 0x00000005002a7223 */ /* 0x040fe2000001002a */
[-C--:B------:R-:W-:Y:S01]  /*16eb0*/  FFMA.FTZ R41, R0, R6.reuse, R41 ;  /* 0x0000000600297223 */ /* 0x080fe20000010029 */
[----:B------:R-:W-:Y:S01]  /*16ec0*/  VIADD R5, R3, 0x10 ;  /* 0x0000001003057836 */ /* 0x000fe20000000000 */
[----:B------:R-:W-:Y:S01]  /*16ed0*/  FSEL R55, R47, -INF , !P0 ;  /* 0xff8000002f377808 */ /* 0x000fe20004000000 */
[----:B--2---:R-:W-:Y:S01]  /*16ee0*/  HMMA.16816.F32.BF16 R108, R12, R60, R108 ;  /* 0x0000003c0c6c723c */ /* 0x004fe2000004186c */
[----:B------:R-:W-:Y:S01]  /*16ef0*/  FSEL R52, R40, -INF , !P1 ;  /* 0xff80000028347808 */ /* 0x000fe20004800000 */
[----:B------:R-:W-:Y:S01]  /*16f00*/  FFMA.FTZ R43, R0, R6, R43 ;  /* 0x00000006002b7223 */ /* 0x000fe2000001002b */
[----:B------:R-:W-:-:S02]  /*16f10*/  FSEL R53, R45, -INF , !P2 ;  /* 0xff8000002d357808 */ /* 0x000fc40005000000 */
[----:B------:R-:W-:Y:S01]  /*16f20*/  FSEL R54, R42, -INF , !P3 ;  /* 0xff8000002a367808 */ /* 0x000fe20005800000 */
[C---:B------:R-:W-:Y:S01]  /*16f30*/  HMMA.16816.F32.BF16 R104, R12.reuse, R62, R104 ;  /* 0x0000003e0c68723c */ /* 0x040fe20000041868 */
[----:B------:R-:W-:Y:S02]  /*16f40*/  FSEL R49, R41, -INF , !P6 ;  /* 0xff80000029317808 */ /* 0x000fe40007000000 */
[C---:B------:R-:W-:Y:S01]  /*16f50*/  ISETP.GE.AND P5, PT, R5.reuse, R48, PT ;  /* 0x000000300500720c */ /* 0x040fe20003fa6270 */
[----:B------:R-:W-:Y:S01]  /*16f60*/  BAR.SYNC.DEFER_BLOCKING 0x0 ;  /* 0x0000000000007b1d */ /* 0x000fe20000010000 */
[----:B------:R-:W-:Y:S01]  /*16f70*/  ISETP.GE.AND P2, PT, R5, R51, PT ;  /* 0x000000330500720c */ /* 0x000fe20003f46270 */
[----:B----4-:R-:W-:Y:S01]  /*16f80*/  HMMA.16816.F32.BF16 R100, R12, R56, R100 ;  /* 0x000000380c64723c */ /* 0x010fe20000041864 */
[----:B------:R-:W-:-:S05]  /*16f90*/  I2FP.F32.S32 R5, R5 ;  /* 0x0000000500057245 */ /* 0x000fca0000201400 */
[----:B------:R-:W-:Y:S01]  /*16fa0*/  HMMA.16816.F32.BF16 R96, R12, R58, R96 ;  /* 0x0000003a0c60723c */ /* 0x000fe20000041860 */
[----:B------:R-:W-:-:S05]  /*16fb0*/  FFMA.FTZ R34, R0, R5, R34 ;  /* 0x0000000500227223 */ /* 0x000fca0000010022 */
[C---:B------:R-:W-:Y:S06]  /*16fc0*/  HMMA.16816.F32.BF16 R92, R12.reuse, R120, R92 ;  /* 0x000000780c5c723c */ /* 0x040fec000004185c */
[C---:B------:R-:W-:Y:S06]  /*16fd0*/  HMMA.16816.F32.BF16 R88, R12.reuse, R122, R88 ;  /* 0x0000007a0c58723c */ /* 0x040fec0000041858 */
[C---:B---3--:R-:W-:Y:S06]  /*16fe0*/  HMMA.16816.F32.BF16 R84, R12.reuse, R112, R84 ;  /* 0x000000700c54723c */ /* 0x048fec0000041854 */
[----:B------:R-:W-:Y:S07]  /*16ff0*/  HMMA.16816.F32.BF16 R80, R12, R114, R80 ;  /* 0x000000720c50723c */ /* 0x000fee0000041850 */
[----:B------:R-:W-:-:S02]  /*17000*/  VIADD R15, R3, 0x11 ;  /* 0x00000011030f7836 */ /* 0x000fc40000000000 */
[----:B------:R-:W-:Y:S01]  /*17010*/  FFMA.FTZ R13, R0, R5, R32 ;  /* 0x00000005000d7223 */ /* 0x000fe20000010020 */
[C---:B------:R-:W-:Y:S02]  /*17020*/  VIADD R14, R3.reuse, 0x18 ;  /* 0x00000018030e7836 */ /* 0x040fe40000000000 */
[----:B------:R-:W-:Y:S01]  /*17030*/  VIADD R5, R3, 0x19 ;  /* 0x0000001903057836 */ /* 0x000fe20000000000 */
[CC--:B------:R-:W-:Y:S02]  /*17040*/  ISETP.GE.AND P0, PT, R15.reuse, R48.reuse, PT ;  /* 0x000000300f00720c */ /* 0x0c0fe40003f06270 */
[----:B------:R-:W-:Y:S02]  /*17050*/  ISETP.GE.AND P1, PT, R15, R51, PT ;  /* 0x000000330f00720c */ /* 0x000fe40003f26270 */
[----:B------:R-:W-:Y:S02]  /*17060*/  I2FP.F32.S32 R15, R15 ;  /* 0x0000000f000f7245 */ /* 0x000fe40000201400 */
[----:B------:R-:W-:-:S02]  /*17070*/  ISETP.GE.AND P3, PT, R14, R48, PT ;  /* 0x000000300e00720c */ /* 0x000fc40003f66270 */
[----:B------:R-:W-:Y:S01]  /*17080*/  ISETP.GE.AND P6, PT, R14, R51, PT ;  /* 0x000000330e00720c */ /* 0x000fe20003fc6270 */
[CC--:B------:R-:W-:Y:S01]  /*17090*/  FFMA.FTZ R12, R0.reuse, R15.reuse, R33 ;  /* 0x0000000f000c7223 */ /* 0x0c0fe20000010021 */
[----:B------:R-:W-:Y:S01]  /*170a0*/  I2FP.F32.S32 R14, R14 ;  /* 0x0000000e000e7245 */ /* 0x000fe20000201400 */
[----:B------:R-:W-:Y:S01]  /*170b0*/  FFMA.FTZ R15, R0, R15, R35 ;  /* 0x0000000f000f7223 */ /* 0x000fe20000010023 */
[----:B------:R-:W-:Y:S02]  /*170c0*/  FSEL R13, R13, -INF , !P5 ;  /* 0xff8000000d0d7808 */ /* 0x000fe40006800000 */
[----:B------:R-:W-:Y:S01]  /*170d0*/  FSEL R12, R12, -INF , !P0 ;  /* 0xff8000000c0c7808 */ /* 0x000fe20004000000 */
[CC--:B------:R-:W-:Y:S01]  /*170e0*/  FFMA.FTZ R7, R0.reuse, R14.reuse, R28 ;  /* 0x0000000e00077223 */ /* 0x0c0fe2000001001c */
[----:B------:R-:W-:Y:S01]  /*170f0*/  FFMA.FTZ R14, R0, R14, R30 ;  /* 0x0000000e000e7223 */ /* 0x000fe2000001001e */
        /* <DEDUP_REMOVED lines=16> */
[C---:B------:R-:W-:Y:S01]  /*17200*/  FFMA.FTZ R26, R0.reuse, R9, R26 ;  /* 0x00000009001a7223 */ /* 0x040fe2000001001a */
[CC--:B------:R-:W-:Y:S01]  /*17210*/  FFMA.FTZ R25, R0.reuse, R8.reuse, R25 ;  /* 0x0000000800197223 */ /* 0x0c0fe20000010019 */
[----:B------:R-:W-:Y:S01]  /*17220*/  FFMA.FTZ R27, R0, R8, R27 ;  /* 0x00000008001b7223 */ /* 0x000fe2000001001b */
[C---:B------:R-:W-:Y:S01]  /*17230*/  VIADD R9, R3.reuse, 0x30 ;  /* 0x0000003003097836 */ /* 0x040fe20000000000 */
[----:B------:R-:W-:Y:S01]  /*17240*/  FSEL R14, R14, -INF , !P6 ;  /* 0xff8000000e0e7808 */ /* 0x000fe20007000000 */
[C---:B------:R-:W-:Y:S01]  /*17250*/  VIADD R24, R3.reuse, 0x28 ;  /* 0x0000002803187836 */ /* 0x040fe20000000000 */
[----:B------:R-:W-:Y:S01]  /*17260*/  FSEL R43, R26, -INF , !P0 ;  /* 0xff8000001a2b7808 */ /* 0x000fe20004000000 */
[----:B------:R-:W-:Y:S01]  /*17270*/  VIADD R8, R3, 0x29 ;  /* 0x0000002903087836 */ /* 0x000fe20000000000 */
[----:B------:R-:W-:-:S02]  /*17280*/  FSEL R45, R25, -INF , !P1 ;  /* 0xff800000192d7808 */ /* 0x000fc40004800000 */
[----:B------:R-:W-:Y:S02]  /*17290*/  FSEL R6, R6, -INF , !P4 ;  /* 0xff80000006067808 */ /* 0x000fe40006000000 */
[----:B------:R-:W-:Y:S02]  /*172a0*/  FSEL R5, R5, -INF , !P5 ;  /* 0xff80000005057808 */ /* 0x000fe40006800000 */
[----:B------:R-:W-:Y:S02]  /*172b0*/  FSEL R47, R47, -INF , !P2 ;  /* 0xff8000002f2f7808 */ /* 0x000fe40005000000 */
[CC--:B------:R-:W-:Y:S02]  /*172c0*/  ISETP.GE.AND P0, PT, R9.reuse, R48.reuse, PT ;  /* 0x000000300900720c */ /* 0x0c0fe40003f06270 */
[----:B------:R-:W-:Y:S02]  /*172d0*/  ISETP.GE.AND P1, PT, R9, R51, PT ;  /* 0x000000330900720c */ /* 0x000fe40003f26270 */
        /* <DEDUP_REMOVED lines=13> */
[----:B------:R-:W-:Y:S01]  /*173b0*/  VIADD R8, R3, 0x31 ;  /* 0x0000003103087836 */ /* 0x000fe20000000000 */
[----:B------:R-:W-:Y:S01]  /*173c0*/  FSEL R173, R27, -INF , !P3 ;  /* 0xff8000001bad7808 */ /* 0x000fe20005800000 */
[C---:B------:R-:W-:Y:S01]  /*173d0*/  VIADD R18, R3.reuse, 0x38 ;  /* 0x0000003803127836 */ /* 0x040fe20000000000 */
[----:B------:R-:W-:Y:S01]  /*173e0*/  FSEL R171, R20, -INF , !P6 ;  /* 0xff80000014ab7808 */ /* 0x000fe20007000000 */
[----:B------:R-:W-:Y:S01]  /*173f0*/  VIADD R16, R3, 0x39 ;  /* 0x0000003903107836 */ /* 0x000fe20000000000 */
[----:B------:R-:W-:-:S02]  /*17400*/  FSEL R42, R22, -INF , !P4 ;  /* 0xff800000162a7808 */ /* 0x000fc40006000000 */
[----:B------:R-:W-:Y:S02]  /*17410*/  FSEL R41, R21, -INF , !P5 ;  /* 0xff80000015297808 */ /* 0x000fe40006800000 */
[CC--:B------:R-:W-:Y:S02]  /*17420*/  ISETP.GE.AND P3, PT, R8.reuse, R48.reuse, PT ;  /* 0x000000300800720c */ /* 0x0c0fe40003f66270 */
[-C--:B------:R-:W-:Y:S02]  /*17430*/  ISETP.GE.AND P6, PT, R8, R51.reuse, PT ;  /* 0x000000330800720c */ /* 0x080fe40003fc6270 */
[C---:B------:R-:W-:Y:S02]  /*17440*/  ISETP.GE.AND P4, PT, R18.reuse, R48, PT ;  /* 0x000000301200720c */ /* 0x040fe40003f86270 */
[----:B------:R-:W-:Y:S02]  /*17450*/  ISETP.GE.AND P5, PT, R18, R51, PT ;  /* 0x000000331200720c */ /* 0x000fe40003fa6270 */
[----:B------:R-:W-:-:S02]  /*17460*/  FSEL R40, R23, -INF , !P2 ;  /* 0xff80000017287808 */ /* 0x000fc40005000000 */
[----:B------:R-:W-:Y:S02]  /*17470*/  FSEL R143, R143, -INF , !P0 ;  /* 0xff8000008f8f7808 */ /* 0x000fe40004000000 */
[----:B------:R-:W-:Y:S02]  /*17480*/  I2FP.F32.S32 R8, R8 ;  /* 0x0000000800087245 */ /* 0x000fe40000201400 */
[----:B------:R-:W-:Y:S02]  /*17490*/  I2FP.F32.S32 R18, R18 ;  /* 0x0000001200127245 */ /* 0x000fe40000201400 */
[----:B------:R-:W-:Y:S01]  /*174a0*/  ISETP.GE.AND P2, PT, R16, R48, PT ;  /* 0x000000301000720c */ /* 0x000fe20003f46270 */
[----:B------:R-:W-:Y:S01]  /*174b0*/  FFMA.FTZ R17, R0, R8, R17 ;  /* 0x0000000800117223 */ /* 0x000fe20000010011 */
[----:B------:R-:W-:Y:S01]  /*174c0*/  ISETP.GE.AND P0, PT, R16, R51, PT ;  /* 0x000000331000720c */ /* 0x000fe20003f06270 */
[C---:B------:R-:W-:Y:S01]  /*174d0*/  FFMA.FTZ R64, R0.reuse, R18, R64 ;  /* 0x0000001200407223 */ /* 0x040fe20000010040 */
[----:B------:R-:W-:Y:S01]  /*174e0*/  I2FP.F32.S32 R16, R16 ;  /* 0x0000001000107245 */ /* 0x000fe20000201400 */
[C---:B------:R-:W-:Y:S01]  /*174f0*/  FFMA.FTZ R66, R0.reuse, R18, R66 ;  /* 0x0000001200427223 */ /* 0x040fe20000010042 */
[C---:B------:R-:W-:Y:S01]  /*17500*/  FFMA.FTZ R8, R0.reuse, R8, R19 ;  /* 0x0000000800087223 */ /* 0x040fe20000010013 */
[----:B------:R-:W-:Y:S01]  /*17510*/  VIADD R18, R3, 0x40 ;  /* 0x0000004003127836 */ /* 0x000fe20000000000 */
[----:B------:R-:W-:Y:S01]  /*17520*/  FSEL R9, R9, -INF , !P1 ;  /* 0xff80000009097808 */ /* 0x000fe20004800000 */
[CC--:B------:R-:W-:Y:S01]  /*17530*/  FFMA.FTZ R65, R0.reuse, R16.reuse, R65 ;  /* 0x0000001000417223 */ /* 0x0c0fe20000010041 */
[----:B------:R-:W-:Y:S01]  /*17540*/  FFMA.FTZ R67, R0, R16, R67 ;  /* 0x0000001000437223 */ /* 0x000fe20000010043 */
[----:B------:R-:W-:Y:S01]  /*17550*/  VIADD R19, R3, 0x41 ;  /* 0x0000004103137836 */ /* 0x000fe20000000000 */
[----:B------:R-:W-:Y:S01]  /*17560*/  FSEL R144, R17, -INF , !P3 ;  /* 0xff80000011907808 */ /* 0x000fe20005800000 */
[----:B------:R-:W-:Y:S01]  /*17570*/  VIADD R16, R3, 0x48 ;  /* 0x0000004803107836 */ /* 0x000fe20000000000 */
[----:B------:R-:W-:-:S02]  /*17580*/  ISETP.GE.AND P1, PT, R18, R48, PT ;  /* 0x000000301200720c */ /* 0x000fc40003f26270 */
[----:B------:R-:W-:Y:S02]  /*17590*/  ISETP.GE.AND P3, PT, R18, R51, PT ;  /* 0x000000331200720c */ /* 0x000fe40003f66270 */
[----:B------:R-:W-:Y:S02]  /*175a0*/  FSEL R142, R66, -INF , !P5 ;  /* 0xff800000428e7808 */ /* 0x000fe40006800000 */
[----:B------:R-:W-:Y:S02]  /*175b0*/  FSEL R146, R65, -INF , !P2 ;  /* 0xff80000041927808 */ /* 0x000fe40005000000 */
[----:B------:R-:W-:Y:S02]  /*175c0*/  I2FP.F32.S32 R18, R18 ;  /* 0x0000001200127245 */ /* 0x000fe40000201400 */
[----:B------:R-:W-:Y:S02]  /*175d0*/  I2FP.F32.S32 R17, R19 ;  /* 0x0000001300117245 */ /* 0x000fe40000201400 */
[----:B------:R-:W-:Y:S01]  /*175e0*/  ISETP.GE.AND P5, PT, R16, R48, PT ;  /* 0x000000301000720c */ /* 0x000fe20003fa6270 */
[----:B------:R-:W-:Y:S01]  /*175f0*/  FFMA.FTZ R108, R0, R18, R108 ;  /* 0x00000012006c7223 */ /* 0x000fe2000001006c */
[----:B------:R-:W-:Y:S01]  /*17600*/  ISETP.GE.AND P2, PT, R16, R51, PT ;  /* 0x000000331000720c */ /* 0x000fe20003f46270 */
[CC--:B------:R-:W-:Y:S01]  /*17610*/  FFMA.FTZ R109, R0.reuse, R17.reuse, R109 ;  /* 0x00000011006d7223 */ /* 0x0c0fe2000001006d */
[----:B------:R-:W-:Y:S01]  /*17620*/  I2FP.F32.S32 R16, R16 ;  /* 0x0000001000107245 */ /* 0x000fe20000201400 */
[----:B------:R-:W-:Y:S01]  /*17630*/  FFMA.FTZ R111, R0, R17, R111 ;  /* 0x00000011006f7223 */ /* 0x000fe2000001006f */
[----:B------:R-:W-:Y:S01]  /*17640*/  FSEL R8, R8, -INF , !P6 ;  /* 0xff80000008087808 */ /* 0x000fe20007000000 */
[----:B------:R-:W-:Y:S01]  /*17650*/  FFMA.FTZ R110, R0, R18, R110 ;  /* 0x00000012006e7223 */ /* 0x000fe2000001006e */
[----:B------:R-:W-:Y:S01]  /*17660*/  FSEL R145, R64, -INF , !P4 ;  /* 0xff80000040917808 */ /* 0x000fe20006000000 */
[CC--:B------:R-:W-:Y:S01]  /*17670*/  FFMA.FTZ R104, R0.reuse, R16.reuse, R104 ;  /* 0x0000001000687223 */ /* 0x0c0fe20000010068 */
[----:B------:R-:W-:Y:S01]  /*17680*/  FFMA.FTZ R106, R0, R16, R106 ;  /* 0x00000010006a7223 */ /* 0x000fe2000001006a */
[----:B------:R-:W-:Y:S01]  /*17690*/  VIADD R17, R3, 0x49 ;  /* 0x0000004903117836 */ /* 0x000fe20000000000 */
[----:B------:R-:W-:Y:S01]  /*176a0*/  ISETP.GE.AND P6, PT, R19, R48, PT ;  /* 0x000000301300720c */ /* 0x000fe20003fc6270 */
[----:B------:R-:W-:Y:S01]  /*176b0*/  VIADD R16, R3, 0x50 ;  /* 0x0000005003107836 */ /* 0x000fe20000000000 */
        /* <DEDUP_REMOVED lines=9> */
[----:B------:R-:W-:Y:S02]  /*17750*/  FSEL R163, R104, -INF , !P5 ;  /* 0xff80000068a37808 */ /* 0x000fe40006800000 */
[----:B------:R-:W-:Y:S02]  /*17760*/  I2FP.F32.S32 R17, R17 ;  /* 0x0000001100117245 */ /* 0x000fe40000201400 */
[CC--:B------:R-:W-:Y:S02]  /*17770*/  ISETP.GE.AND P3, PT, R16.reuse, R48.reuse, PT ;  /* 0x000000301000720c */ /* 0x0c0fe40003f66270 */
[----:B------:R-:W-:Y:S01]  /*17780*/  ISETP.GE.AND P6, PT, R16, R51, PT ;  /* 0x000000331000720c */ /* 0x000fe20003fc6270 */
[CC--:B------:R-:W-:Y:S01]  /*17790*/  FFMA.FTZ R105, R0.reuse, R17.reuse, R105 ;  /* 0x0000001100697223 */ /* 0x0c0fe20000010069 */
[C---:B------:R-:W-:Y:S01]  /*177a0*/  ISETP.GE.AND P4, PT, R39.reuse, R48, PT ;  /* 0x000000302700720c */ /* 0x040fe20003f86270 */
[----:B------:R-:W-:Y:S01]  /*177b0*/  FFMA.FTZ R107, R0, R17, R107 ;  /* 0x00000011006b7223 */ /* 0x000fe2000001006b */
[----:B------:R-:W-:Y:S01]  /*177c0*/  ISETP.GE.AND P5, PT, R39, R51, PT ;  /* 0x000000332700720c */ /* 0x000fe20003fa6270 */
[----:B------:R-:W-:Y:S01]  /*177d0*/  VIADD R17, R3, 0x59 ;  /* 0x0000005903117836 */ /* 0x000fe20000000000 */
[----:B------:R-:W-:-:S02]  /*177e0*/  I2FP.F32.S32 R16, R16 ;  /* 0x0000001000107245 */ /* 0x000fc40000201400 */
[----:B------:R-:W-:Y:S02]  /*177f0*/  I2FP.F32.S32 R39, R39 ;  /* 0x0000002700277245 */ /* 0x000fe40000201400 */
[----:B------:R-:W-:Y:S01]  /*17800*/  FSEL R160, R106, -INF , !P2 ;  /* 0xff8000006aa07808 */ /* 0x000fe20005000000 */
[CC--:B------:R-:W-:Y:S01]  /*17810*/  FFMA.FTZ R100, R0.reuse, R16.reuse, R100 ;  /* 0x0000001000647223 */ /* 0x0c0fe20000010064 */
[C---:B------:R-:W-:Y:S01]  /*17820*/  FFMA.FTZ R102, R0.reuse, R16, R102 ;  /* 0x0000001000667223 */ /* 0x040fe20000010066 */
[CC--:B------:R-:W-:Y:S01]  /*17830*/  FFMA.FTZ R101, R0.reuse, R39.reuse, R101 ;  /* 0x0000002700657223 */ /* 0x0c0fe20000010065 */
[----:B------:R-:W-:Y:S01]  /*17840*/  VIADD R16, R3, 0x60 ;  /* 0x0000006003107836 */ /* 0x000fe20000000000 */
[----:B------:R-:W-:Y:S01]  /*17850*/  FSEL R164, R105, -INF , !P0 ;  /* 0xff80000069a47808 */ /* 0x000fe20004000000 */
[----:B------:R-:W-:Y:S01]  /*17860*/  FFMA.FTZ R39, R0, R39, R103 ;  /* 0x0000002700277223 */ /* 0x000fe20000010067 */
[C---:B------:R-:W-:Y:S02]  /*17870*/  ISETP.GE.AND P2, PT, R36.reuse, R48, PT ;  /* 0x000000302400720c */ /* 0x040fe40003f46270 */
[----:B------:R-:W-:-:S02]  /*17880*/  ISETP.GE.AND P0, PT, R36, R51, PT ;  /* 0x000000332400720c */ /* 0x000fc40003f06270 */
[----:B------:R-:W-:Y:S02]  /*17890*/  FSEL R165, R107, -INF , !P1 ;  /* 0xff8000006ba57808 */ /* 0x000fe40004800000 */
[----:B------:R-:W-:Y:S02]  /*178a0*/  FSEL R172, R100, -INF , !P3 ;  /* 0xff80000064ac7808 */ /* 0x000fe40005800000 */
[----:B------:R-:W-:Y:S02]  /*178b0*/  FSEL R170, R102, -INF , !P6 ;  /* 0xff80000066aa7808 */ /* 0x000fe40007000000 */
[----:B------:R-:W-:Y:S02]  /*178c0*/  FSEL R169, R101, -INF , !P4 ;  /* 0xff80000065a97808 */ /* 0x000fe40006000000 */
[----:B------:R-:W-:Y:S02]  /*178d0*/  I2FP.F32.S32 R36, R36 ;  /* 0x0000002400247245 */ /* 0x000fe40000201400 */
[----:B------:R-:W-:-:S02]  /*178e0*/  ISETP.GE.AND P1, PT, R17, R48, PT ;  /* 0x000000301100720c */ /* 0x000fc40003f26270 */
[-C--:B------:R-:W-:Y:S01]  /*178f0*/  ISETP.GE.AND P3, PT, R17, R51.reuse, PT ;  /* 0x000000331100720c */ /* 0x080fe20003f66270 */
[----:B------:R-:W-:Y:S01]  /*17900*/  FFMA.FTZ R96, R0, R36, R96 ;  /* 0x0000002400607223 */ /* 0x000fe20000010060 */
[----:B------:R-:W-:Y:S01]  /*17910*/  ISETP.GE.AND P6, PT, R16, R48, PT ;  /* 0x000000301000720c */ /* 0x000fe20003fc6270 */
[----:B------:R-:W-:Y:S01]  /*17920*/  FFMA.FTZ R36, R0, R36, R98 ;  /* 0x0000002400247223 */ /* 0x000fe20000010062 */
[----:B------:R-:W-:Y:S02]  /*17930*/  ISETP.GE.AND P4, PT, R16, R51, PT ;  /* 0x000000331000720c */ /* 0x000fe40003f86270 */
[----:B------:R-:W-:Y:S02]  /*17940*/  I2FP.F32.S32 R17, R17 ;  /* 0x0000001100117245 */ /* 0x000fe40000201400 */
[----:B------:R-:W-:Y:S02]  /*17950*/  I2FP.F32.S32 R16, R16 ;  /* 0x0000001000107245 */ /* 0x000fe40000201400 */
[----:B------:R-:W-:Y:S01]  /*17960*/  FSEL R36, R36, -INF , !P0 ;  /* 0xff80000024247808 */ /* 0x000fe20004000000 */
[CC--:B------:R-:W-:Y:S01]  /*17970*/  FFMA.FTZ R97, R0.reuse, R17.reuse, R97 ;  /* 0x0000001100617223 */ /* 0x0c0fe20000010061 */
[C---:B------:R-:W-:Y:S01]  /*17980*/  FFMA.FTZ R99, R0.reuse, R17, R99 ;  /* 0x0000001100637223 */ /* 0x040fe20000010063 */
[CC--:B------:R-:W-:Y:S01]  /*17990*/  FFMA.FTZ R92, R0.reuse, R16.reuse, R92 ;  /* 0x00000010005c7223 */ /* 0x0c0fe2000001005c */
[----:B------:R-:W-:Y:S01]  /*179a0*/  FFMA.FTZ R94, R0, R16, R94 ;  /* 0x00000010005e7223 */ /* 0x000fe2000001005e */
[----:B------:R-:W-:Y:S01]  /*179b0*/  VIADD R17, R3, 0x68 ;  /* 0x0000006803117836 */ /* 0x000fe20000000000 */
        /* <DEDUP_REMOVED lines=8> */
[----:B------:R-:W-:-:S02]  /*17a40*/  I2FP.F32.S32 R17, R17 ;  /* 0x0000001100117245 */ /* 0x000fc40000201400 */
[----:B------:R-:W-:Y:S02]  /*17a50*/  I2FP.F32.S32 R16, R16 ;  /* 0x0000001000107245 */ /* 0x000fe40000201400 */
[----:B------:R-:W-:Y:S01]  /*17a60*/  FSEL R39, R39, -INF , !P5 ;  /* 0xff80000027277808 */ /* 0x000fe20006800000 */
[----:B------:R-:W-:Y:S01]  /*17a70*/  FFMA.FTZ R90, R0, R17, R90 ;  /* 0x00000011005a7223 */ /* 0x000fe2000001005a */
[----:B------:R-:W-:Y:S01]  /*17a80*/  FSEL R168, R96, -INF , !P2 ;  /* 0xff80000060a87808 */ /* 0x000fe20005000000 */
[----:B------:R-:W-:Y:S01]  /*17a90*/  FFMA.FTZ R89, R0, R16, R89 ;  /* 0x0000001000597223 */ /* 0x000fe20000010059 */
[----:B------:R-:W-:Y:S01]  /*17aa0*/  ISETP.GE.AND P5, PT, R18, R48, PT ;  /* 0x000000301200720c */ /* 0x000fe20003fa6270 */
[----:B------:R-:W-:Y:S01]  /*17ab0*/  FFMA.FTZ R91, R0, R16, R91 ;  /* 0x00000010005b7223 */ /* 0x000fe2000001005b */
[----:B------:R-:W-:Y:S01]  /*17ac0*/  ISETP.GE.AND P2, PT, R18, R51, PT ;  /* 0x000000331200720c */ /* 0x000fe20003f46270 */
[C---:B------:R-:W-:Y:S01]  /*17ad0*/  VIADD R16, R3.reuse, 0x78 ;  /* 0x0000007803107836 */ /* 0x040fe20000000000 */
[----:B------:R-:W-:Y:S01]  /*17ae0*/  I2FP.F32.S32 R18, R18 ;  /* 0x0000001200127245 */ /* 0x000fe20000201400 */
[----:B------:R-:W-:Y:S01]  /*17af0*/  FFMA.FTZ R88, R0, R17, R88 ;  /* 0x0000001100587223 */ /* 0x000fe20000010058 */
[----:B------:R-:W-:Y:S01]  /*17b00*/  FSEL R155, R90, -INF , !P1 ;  /* 0xff8000005a9b7808 */ /* 0x000fe20004800000 */
[----:B------:R-:W-:Y:S01]  /*17b10*/  VIADD R17, R3, 0x71 ;  /* 0x0000007103117836 */ /* 0x000fe20000000000 */
[----:B------:R-:W-:Y:S01]  /*17b20*/  FSEL R149, R89, -INF , !P3 ;  /* 0xff80000059957808 */ /* 0x000fe20005800000 */
[CC--:B------:R-:W-:Y:S01]  /*17b30*/  FFMA.FTZ R93, R0.reuse, R18.reuse, R93 ;  /* 0x00000012005d7223 */ /* 0x0c0fe2000001005d */
[----:B------:R-:W-:Y:S01]  /*17b40*/  FFMA.FTZ R95, R0, R18, R95 ;  /* 0x00000012005f7223 */ /* 0x000fe2000001005f */
[----:B------:R-:W-:Y:S01]  /*17b50*/  VIADD R18, R3, 0x70 ;  /* 0x0000007003127836 */ /* 0x000fe20000000000 */
[----:B------:R-:W-:-:S02]  /*17b60*/  ISETP.GE.AND P1, PT, R16, R48, PT ;  /* 0x000000301000720c */ /* 0x000fc40003f26270 */
[-C--:B------:R-:W-:Y:S02]  /*17b70*/  ISETP.GE.AND P3, PT, R16, R51.reuse, PT ;  /* 0x000000331000720c */ /* 0x080fe40003f66270 */
[----:B------:R-:W-:Y:S02]  /*17b80*/  I2FP.F32.S32 R16, R16 ;  /* 0x0000001000107245 */ /* 0x000fe40000201400 */
[----:B------:R-:W-:Y:S02]  /*17b90*/  FSEL R159, R94, -INF , !P4 ;  /* 0xff8000005e9f7808 */ /* 0x000fe40006000000 */
[----:B------:R-:W-:Y:S01]  /*17ba0*/  FSEL R151, R93, -INF , !P5 ;  /* 0xff8000005d977808 */ /* 0x000fe20006800000 */
[----:B------:R-:W-:Y:S01]  /*17bb0*/  FFMA.FTZ R80, R0, R16, R80 ;  /* 0x0000001000507223 */ /* 0x000fe20000010050 */
[----:B------:R-:W-:Y:S01]  /*17bc0*/  ISETP.GE.AND P4, PT, R18, R48, PT ;  /* 0x000000301200720c */ /* 0x000fe20003f86270 */
[----:B------:R-:W-:Y:S01]  /*17bd0*/  FFMA.FTZ R82, R0, R16, R82 ;  /* 0x0000001000527223 */ /* 0x000fe20000010052 */
[----:B------:R-:W-:Y:S01]  /*17be0*/  ISETP.GE.AND P5, PT, R18, R51, PT ;  /* 0x000000331200720c */ /* 0x000fe20003fa6270 */
[----:B------:R-:W-:Y:S01]  /*17bf0*/  VIADD R16, R3, 0x79 ;  /* 0x0000007903107836 */ /* 0x000fe20000000000 */
[----:B------:R-:W-:-:S02]  /*17c00*/  I2FP.F32.S32 R18, R18 ;  /* 0x0000001200127245 */ /* 0x000fc40000201400 */
[----:B------:R-:W-:Y:S02]  /*17c10*/  FSEL R157, R95, -INF , !P2 ;  /* 0xff8000005f9d7808 */ /* 0x000fe40005000000 */
[----:B------:R-:W-:Y:S01]  /*17c20*/  FSEL R150, R88, -INF , !P0 ;  /* 0xff80000058967808 */ /* 0x000fe20004000000 */
[C---:B------:R-:W-:Y:S01]  /*17c30*/  FFMA.FTZ R84, R0.reuse, R18, R84 ;  /* 0x0000001200547223 */ /* 0x040fe20000010054 */
[C---:B------:R-:W-:Y:S01]  /*17c40*/  ISETP.GE.AND P2, PT, R17.reuse, R48, PT ;  /* 0x000000301100720c */ /* 0x040fe20003f46270 */
[----:B------:R-:W-:Y:S01]  /*17c50*/  FFMA.FTZ R86, R0, R18, R86 ;  /* 0x0000001200567223 */ /* 0x000fe20000010056 */
[----:B------:R-:W-:Y:S02]  /*17c60*/  ISETP.GE.AND P0, PT, R17, R51, PT ;  /* 0x000000331100720c */ /* 0x000fe40003f06270 */
[----:B------:R-:W-:Y:S02]  /*17c70*/  I2FP.F32.S32 R17, R17 ;  /* 0x0000001100117245 */ /* 0x000fe40000201400 */
[----:B------:R-:W-:-:S02]  /*17c80*/  FSEL R136, R80, -INF , !P1 ;  /* 0xff80000050887808 */ /* 0x000fc40004800000 */
[----:B------:R-:W-:Y:S01]  /*17c90*/  ISETP.GE.AND P1, PT, R50, 0x2, PT ;  /* 0x000000023200780c */ /* 0x000fe20003f26270 */
[CC--:B------:R-:W-:Y:S01]  /*17ca0*/  FFMA.FTZ R85, R0.reuse, R17.reuse, R85 ;  /* 0x0000001100557223 */ /* 0x0c0fe20000010055 */
[----:B------:R-:W-:Y:S01]  /*17cb0*/  FSEL R147, R91, -INF , !P6 ;  /* 0xff8000005b937808 */ /* 0x000fe20007000000 */
[----:B------:R-:W-:Y:S01]  /*17cc0*/  FFMA.FTZ R87, R0, R17, R87 ;  /* 0x0000001100577223 */ /* 0x000fe20000010057 */
[----:B------:R-:W-:Y:S02]  /*17cd0*/  FSEL R138, R84, -INF , !P4 ;  /* 0xff800000548a7808 */ /* 0x000fe40006000000 */
[C---:B------:R-:W-:Y:S02]  /*17ce0*/  ISETP.GE.AND P6, PT, R3.reuse, R48, PT ;  /* 0x000000300300720c */ /* 0x040fe40003fc6270 */
[----:B------:R-:W-:Y:S02]  /*17cf0*/  ISETP.GE.AND P4, PT, R3, R51, PT ;  /* 0x000000330300720c */ /* 0x000fe40003f86270 */
[----:B------:R-:W-:-:S02]  /*17d00*/  I2FP.F32.S32 R3, R3 ;  /* 0x0000000300037245 */ /* 0x000fc40000201400 */
[----:B------:R-:W-:Y:S02]  /*17d10*/  I2FP.F32.S32 R67, R16 ;  /* 0x0000001000437245 */ /* 0x000fe40000201400 */
[----:B------:R-:W-:Y:S02]  /*17d20*/  FSEL R141, R86, -INF , !P5 ;  /* 0xff800000568d7808 */ /* 0x000fe40006800000 */
[----:B------:R-:W-:Y:S01]  /*17d30*/  FSEL R137, R85, -INF , !P2 ;  /* 0xff80000055897808 */ /* 0x000fe20005000000 */
[-C--:B------:R-:W-:Y:S01]  /*17d40*/  FFMA.FTZ R81, R0, R67.reuse, R81 ;  /* 0x0000004300517223 */ /* 0x080fe20000010051 */
[----:B------:R-:W-:Y:S01]  /*17d50*/  ISETP.GE.AND P5, PT, R16, R48, PT ;  /* 0x000000301000720c */ /* 0x000fe20003fa6270 */
[----:B------:R-:W-:Y:S01]  /*17d60*/  FFMA.FTZ R67, R0, R67, R83 ;  /* 0x0000004300437223 */ /* 0x000fe20000010053 */
[----:B------:R-:W-:Y:S01]  /*17d70*/  ISETP.GE.AND P2, PT, R16, R51, PT ;  /* 0x000000331000720c */ /* 0x000fe20003f46270 */
[CC--:B------:R-:W-:Y:S01]  /*17d80*/  FFMA.FTZ R16, R0.reuse, R3.reuse, R44 ;  /* 0x0000000300107223 */ /* 0x0c0fe2000001002c */
[----:B------:R-:W-:Y:S01]  /*17d90*/  FFMA.FTZ R3, R0, R3, R46 ;  /* 0x0000000300037223 */ /* 0x000fe2000001002e */
[----:B------:R-:W-:-:S02]  /*17da0*/  FSEL R140, R87, -INF , !P0 ;  /* 0xff800000578c7808 */ /* 0x000fc40004000000 */
[----:B------:R-:W-:Y:S02]  /*17db0*/  ISETP.NE.U32.AND P0, PT, R240, RZ, PT ;  /* 0x000000fff000720c */ /* 0x000fe40003f05070 */
[----:B------:R-:W-:Y:S02]  /*17dc0*/  FSEL R139, R82, -INF , !P3 ;  /* 0xff800000528b7808 */ /* 0x000fe40005800000 */
[----:B------:R-:W-:Y:S02]  /*17dd0*/  ISETP.NE.AND.EX P0, PT, R241, RZ, PT, P0 ;  /* 0x000000fff100720c */ /* 0x000fe40003f05300 */
[----:B------:R-:W-:Y:S02]  /*17de0*/  FSEL R16, R16, -INF , !P6 ;  /* 0xff80000010107808 */ /* 0x000fe40007000000 */
[----:B------:R-:W-:Y:S02]  /*17df0*/  FSEL R3, R3, -INF , !P4 ;  /* 0xff80000003037808 */ /* 0x000fe40006000000 */
[----:B------:R-:W-:-:S02]  /*17e00*/  FSEL R134, R81, -INF , !P5 ;  /* 0xff80000051867808 */ /* 0x000fc40006800000 */
[----:B------:R-:W-:Y:S01]  /*17e10*/  FSEL R67, R67, -INF , !P2 ;  /* 0xff80000043437808 */ /* 0x000fe20005000000 */
        /* <DEDUP_REMOVED lines=64> */
.L_x_3259:
[----:B------:R-:W2:Y:S02]  /*18220*/  LD.E R18, desc[UR6][R10.64+0x38] ;  /* 0x000038060a127980 */ /* 0x000ea4000c101900 */
[----:B--2---:R-:W-:-:S04]  /*18230*/  LEA R18, -R18, RZ, 0x7 ;  /* 0x000000ff12127211 */ /* 0x004fc800078e39ff */
[----:B------:R-:W-:Y:S02]  /*18240*/  SHF.R.S32.HI R17, RZ, 0x1f, R18 ;  /* 0x0000001fff117819 */ /* 0x000fe40000011412 */
.L_x_3260:
[----:B------:R-:W-:Y:S05]  /*18250*/  BSYNC B0 ;  /* 0x0000000000007941 */ /* 0x000fea0003800000 */
.L_x_3258:
        /* <DEDUP_REMOVED lines=38> */
[--C-:B------:R-:W-:Y:S01]  /*184c0*/  IMAD.X R17, R17, 0x1, R230.reuse, P4 ;  /* 0x0000000111117824 */ /* 0x100fe200020e06e6 */
        /* <DEDUP_REMOVED lines=90> */
.L_x_3257:
[----:B------:R-:W-:Y:S05]  /*18a70*/  BSYNC B1 ;  /* 0x0000000000017941 */ /* 0x000fea0003800000 */
.L_x_3256:
        /* <DEDUP_REMOVED lines=78> */
[----:B------:R-:W4:Y:S04]  /*18f60*/  LDSM.16.MT88.4 R104, [R218+0x10000] ;  /* 0x01000000da68783b */ /* 0x000f280000004200 */
[----:B------:R-:W5:Y:S04]  /*18f70*/  LDSM.16.MT88.4 R88, [R216+0xc000] ;  /* 0x00c00000d858783b */ /* 0x000f680000004200 */
[----:B------:R-:W-:Y:S04]  /*18f80*/  LDSM.16.MT88.4 R108, [R217+0x10000] ;  /* 0x01000000d96c783b */ /* 0x000fe80000004200 */
[----:B------:R-:W-:Y:S01]  /*18f90*/  LDSM.16.MT88.4 R32, [R216+0x10000] ;  /* 0x01000000d820783b */ /* 0x000fe20000004200 */
[----:B-1----:R-:W-:-:S03]  /*18fa0*/  FMNMX.FTZ R2, R19, R2, !PT ;  /* 0x0000000213027209 */ /* 0x002fc60007810000 */
[----:B------:R-:W-:Y:S01]  /*18fb0*/  LDSM.16.MT88.4 R24, [R216+0xc800] ;  /* 0x00c80000d818783b */ /* 0x000fe20000004200 */
[----:B------:R-:W-:Y:S01]  /*18fc0*/  FSETP.NEU.FTZ.AND P2, PT, R2, -INF , PT ;  /* 0xff8000000200780b */ /* 0x000fe20003f5d000 */
[----:B--2---:R-:W-:-:S05]  /*18fd0*/  FMUL.FTZ R132, R133, R2 ;  /* 0x0000000285847220 */ /* 0x004fca0000410000 */
[----:B------:R-:W-:-:S05]  /*18fe0*/  FSEL R132, R132, RZ, P2 ;  /* 0x000000ff84847208 */ /* 0x000fca0001000000 */
[--C-:B------:R-:W-:Y:S01]  /*18ff0*/  FFMA.FTZ R66, R3, R133, -R132.reuse ;  /* 0x0000008503427223 */ /* 0x100fe20000010884 */
[----:B---3--:R-:W-:Y:S01]  /*19000*/  FMNMX.FTZ R3, R18, R17, !PT ;  /* 0x0000001112037209 */ /* 0x008fe20007810000 */
[-CC-:B------:R-:W-:Y:S01]  /*19010*/  FFMA.FTZ R65, R55, R133.reuse, -R132.reuse ;  /* 0x0000008537417223 */ /* 0x180fe20000010884 */
[-CC-:B------:R-:W-:Y:S01]  /*19020*/  FFMA.FTZ R62, R54, R133.reuse, -R132.reuse ;  /* 0x00000085363e7223 */ /* 0x180fe20000010884 */
[--C-:B------:R-:W-:Y:S01]  /*19030*/  FFMA.FTZ R60, R30, R133, -R132.reuse ;  /* 0x000000851e3c7223 */ /* 0x100fe20000010884 */
[----:B------:R-:W-:Y:S01]  /*19040*/  FSETP.NEU.FTZ.AND P2, PT, R3, -INF , PT ;  /* 0xff8000000300780b */ /* 0x000fe20003f5d000 */
[----:B------:R-:W-:Y:S01]  /*19050*/  FMUL.FTZ R135, R133, R3 ;  /* 0x0000000385877220 */ /* 0x000fe20000410000 */
[----:B------:R-:W-:Y:S01]  /*19060*/  MUFU.EX2 R66, R66 ;  /* 0x0000004200427308 */ /* 0x000fe20000000800 */
[-CC-:B------:R-:W-:Y:S01]  /*19070*/  FFMA.FTZ R57, R15, R133.reuse, -R132.reuse ;  /* 0x000000850f397223 */ /* 0x180fe20000010884 */
[-CC-:B------:R-:W-:Y:S01]  /*19080*/  FFMA.FTZ R56, R28, R133.reuse, -R132.reuse ;  /* 0x000000851c387223 */ /* 0x180fe20000010884 */
[-CC-:B------:R-:W-:Y:S01]  /*19090*/  FFMA.FTZ R46, R43, R133.reuse, -R132.reuse ;  /* 0x000000852b2e7223 */ /* 0x180fe20000010884 */
[----:B------:R-:W-:Y:S01]  /*190a0*/  FSEL R135, R135, RZ, P2 ;  /* 0x000000ff87877208 */ /* 0x000fe20001000000 */
[----:B------:R-:W-:Y:S01]  /*190b0*/  LDSM.16.MT88.4 R28, [R220+0xc800] ;  /* 0x00c80000dc1c783b */ /* 0x000fe20000004200 */
[-CC-:B------:R-:W-:Y:S01]  /*190c0*/  FFMA.FTZ R43, R173, R133.reuse, -R132.reuse ;  /* 0x00000085ad2b7223 */ /* 0x180fe20000010884 */
[-CC-:B------:R-:W-:Y:S01]  /*190d0*/  FFMA.FTZ R42, R42, R133.reuse, -R132.reuse ;  /* 0x000000852a2a7223 */ /* 0x180fe20000010884 */
[----:B------:R-:W1:Y:S01]  /*190e0*/  MUFU.EX2 R65, R65 ;  /* 0x0000004100417308 */ /* 0x000e620000000800 */
        /* <DEDUP_REMOVED lines=8> */
[----:B------:R-:W2:Y:S01]  /*19170*/  LDSM.16.MT88.4 R12, [R218+0xc800] ;  /* 0x00c80000da0c783b */ /* 0x000ea20000004200 */
[-CC-:B------:R-:W-:Y:S01]  /*19180*/  FFMA.FTZ R54, R7, R133.reuse, -R135.reuse ;  /* 0x0000008507367223 */ /* 0x180fe20000010887 */
[-CC-:B------:R-:W-:Y:S01]  /*19190*/  FFMA.FTZ R52, R6, R133.reuse, -R135.reuse ;  /* 0x0000008506347223 */ /* 0x180fe20000010887 */
[-CC-:B------:R-:W-:Y:S01]  /*191a0*/  FFMA.FTZ R49, R5, R133.reuse, -R132.reuse ;  /* 0x0000008505317223 */ /* 0x180fe20000010884 */
[-CC-:B------:R-:W-:Y:S01]  /*191b0*/  FFMA.FTZ R47, R47, R133.reuse, -R135.reuse ;  /* 0x000000852f2f7223 */ /* 0x180fe20000010887 */
[----:B------:R-:W3:Y:S01]  /*191c0*/  LDSM.16.MT88.4 R4, [R220+0x10800] ;  /* 0x01080000dc04783b */ /* 0x000ee20000004200 */
        /* <DEDUP_REMOVED lines=32> */
[--C-:B------:R-:W-:Y:S01]  /*193d0*/  FFMA.FTZ R167, R167, R133, -R135.reuse ;  /* 0x00000085a7a77223 */ /* 0x100fe20000010887 */
[----:B------:R-:W4:Y:S01]  /*193e0*/  MUFU.EX2 R59, R59 ;  /* 0x0000003b003b7308 */ /* 0x000f220000000800 */
[----:B-1----:R-:W-:Y:S01]  /*193f0*/  F2FP.BF16.F32.PACK_AB R112, R64, R63 ;  /* 0x0000003f4070723e */ /* 0x002fe200000010ff */
[-CC-:B------:R-:W-:Y:S01]  /*19400*/  FFMA.FTZ R166, R166, R133.reuse, -R132.reuse ;  /* 0x00000085a6a67223 */ /* 0x180fe20000010884 */
[----:B------:R-:W-:Y:S01]  /*19410*/  LDSM.16.MT88.4 R36, [R220+0x12000] ;  /* 0x01200000dc24783b */ /* 0x000fe20000004200 */
[-CC-:B------:R-:W-:Y:S01]  /*19420*/  FFMA.FTZ R159, R159, R133.reuse, -R132.reuse ;  /* 0x000000859f9f7223 */ /* 0x180fe20000010884 */
[-CC-:B------:R-:W-:Y:S01]  /*19430*/  FFMA.FTZ R157, R157, R133.reuse, -R132.reuse ;  /* 0x000000859d9d7223 */ /* 0x180fe20000010884 */
[-CC-:B------:R-:W-:Y:S01]  /*19440*/  FFMA.FTZ R155, R155, R133.reuse, -R132.reuse ;  /* 0x000000859b9b7223 */ /* 0x180fe20000010884 */
[-CC-:B------:R-:W-:Y:S01]  /*19450*/  FFMA.FTZ R154, R154, R133.reuse, -R135.reuse ;  /* 0x000000859a9a7223 */ /* 0x180fe20000010887 */
[----:B------:R-:W1:Y:S01]  /*19460*/  MUFU.EX2 R56, R56 ;  /* 0x0000003800387308 */ /* 0x000e620000000800 */
[-CC-:B------:R-:W-:Y:S01]  /*19470*/  FFMA.FTZ R151, R151, R133.reuse, -R135.reuse ;  /* 0x0000008597977223 */ /* 0x180fe20000010887 */
[-CC-:B------:R-:W-:Y:S01]  /*19480*/  FFMA.FTZ R150, R150, R133.reuse, -R135.reuse ;  /* 0x0000008596967223 */ /* 0x180fe20000010887 */
[-C--:B------:R-:W-:Y:S01]  /*19490*/  FFMA.FTZ R149, R149, R133.reuse, -R135 ;  /* 0x0000008595957223 */ /* 0x080fe20000010887 */
[-C--:B------:R-:W-:Y:S01]  /*194a0*/  FFMA.FTZ R147, R147, R133.reuse, -R132 ;  /* 0x0000008593937223 */ /* 0x080fe20000010884 */
[----:B------:R-:W-:Y:S01]  /*194b0*/  FADD.FTZ R65, R66, R65 ;  /* 0x0000004142417221 */ /* 0x000fe20000010000 */
[----:B------:R-:W-:Y:S01]  /*194c0*/  FADD.FTZ R63, R63, R64 ;  /* 0x000000403f3f7221 */ /* 0x000fe20000010000 */
[----:B------:R-:W-:Y:S01]  /*194d0*/  FFMA.FTZ R137, R137, R133, -R135 ;  /* 0x0000008589897223 */ /* 0x000fe20000010887 */
[----:B------:R-:W5:Y:S01]  /*194e0*/  MUFU.EX2 R57, R57 ;  /* 0x0000003900397308 */ /* 0x000f620000000800 */
[----:B----4-:R-:W-:Y:S01]  /*194f0*/  F2FP.BF16.F32.PACK_AB R114, R59, R61 ;  /* 0x0000003d3b72723e */ /* 0x010fe200000010ff */
[----:B------:R-:W-:Y:S01]  /*19500*/  FADD.FTZ R65, R62, R65 ;  /* 0x000000413e417221 */ /* 0x000fe20000010000 */
[----:B------:R-:W-:Y:S01]  /*19510*/  FADD.FTZ R63, R61, R63 ;  /* 0x0000003f3d3f7221 */ /* 0x000fe20000010000 */
[-CC-:B------:R-:W-:Y:S01]  /*19520*/  FFMA.FTZ R136, R136, R133.reuse, -R135.reuse ;  /* 0x0000008588887223 */ /* 0x180fe20000010887 */
[-C--:B------:R-:W-:Y:S01]  /*19530*/  FFMA.FTZ R245, R134, R133.reuse, -R135 ;  /* 0x0000008586f57223 */ /* 0x080fe20000010887 */
[----:B------:R-:W-:Y:S01]  /*19540*/  FFMA.FTZ R244, R67, R133, -R132 ;  /* 0x0000008543f47223 */ /* 0x000fe20000010884 */
[----:B------:R-:W-:Y:S01]  /*19550*/  FADD.FTZ R65, R60, R65 ;  /* 0x000000413c417221 */ /* 0x000fe20000010000 */
[----:B------:R-:W-:Y:S01]  /*19560*/  HMMA.16816.F32.BF16 R68, R112, R72, RZ ;  /* 0x000000487044723c */ /* 0x000fe200000418ff */
[----:B------:R-:W4:Y:S01]  /*19570*/  MUFU.EX2 R53, R53 ;  /* 0x0000003500357308 */ /* 0x000f220000000800 */
[----:B------:R-:W-:Y:S01]  /*19580*/  FADD.FTZ R59, R59, R63 ;  /* 0x0000003f3b3b7221 */ /* 0x000fe20000010000 */
[----:B-1----:R-:W-:-:S03]  /*19590*/  FADD.FTZ R65, R56, R65 ;  /* 0x0000004138417221 */ /* 0x002fc60000010000 */
[C---:B------:R-:W-:Y:S03]  /*195a0*/  HMMA.16816.F32.BF16 R72, R112.reuse, R74, RZ ;  /* 0x0000004a7048723c */ /* 0x040fe600000418ff */
[----:B------:R-:W1:Y:S01]  /*195b0*/  MUFU.EX2 R58, R58 ;  /* 0x0000003a003a7308 */ /* 0x000e620000000800 */
[C---:B-----5:R-:W-:Y:S01]  /*195c0*/  F2FP.BF16.F32.PACK_AB R17, R57.reuse, R56 ;  /* 0x000000383911723e */ /* 0x060fe200000010ff */
[----:B------:R-:W-:Y:S01]  /*195d0*/  FADD.FTZ R57, R57, R65 ;  /* 0x0000004139397221 */ /* 0x000fe20000010000 */
[C---:B------:R-:W-:Y:S05]  /*195e0*/  HMMA.16816.F32.BF16 R128, R112.reuse, R124, RZ ;  /* 0x0000007c7080723c */ /* 0x040fea00000418ff */
[----:B------:R-:W5:Y:S01]  /*195f0*/  MUFU.EX2 R55, R55 ;  /* 0x0000003700377308 */ /* 0x000f620000000800 */
[----:B------:R-:W-:Y:S01]  /*19600*/  HMMA.16816.F32.BF16 R76, R112, R80, RZ ;  /* 0x00000050704c723c */ /* 0x000fe200000418ff */
[----:B----4-:R-:W-:-:S05]  /*19610*/  FADD.FTZ R57, R53, R57 ;  /* 0x0000003935397221 */ /* 0x010fca0000010000 */
[----:B------:R-:W-:Y:S01]  /*19620*/  HMMA.16816.F32.BF16 R124, R112, R126, RZ ;  /* 0x0000007e707c723c */ /* 0x000fe200000418ff */
[----:B------:R-:W-:Y:S01]  /*19630*/  MUFU.EX2 R54, R54 ;  /* 0x0000003600367308 */ /* 0x000fe20000000800 */
[----:B-1----:R-:W-:-:S04]  /*19640*/  FADD.FTZ R59, R58, R59 ;  /* 0x0000003b3a3b7221 */ /* 0x002fc80000010000 */
[C---:B------:R-:W-:Y:S03]  /*19650*/  HMMA.16816.F32.BF16 R80, R112.reuse, R82, RZ ;  /* 0x000000527050723c */ /* 0x040fe600000418ff */
[----:B------:R-:W1:Y:S01]  /*19660*/  MUFU.EX2 R52, R52 ;  /* 0x0000003400347308 */ /* 0x000e620000000800 */
[C---:B-----5:R-:W-:Y:S01]  /*19670*/  F2FP.BF16.F32.PACK_AB R16, R55.reuse, R58 ;  /* 0x0000003a3710723e */ /* 0x060fe200000010ff */
        /* <DEDUP_REMOVED lines=15> */
[----:B--2---:R-:W-:Y:S01]  /*19770*/  HMMA.16816.F32.BF16 R68, R16, R12, R68 ;  /* 0x0000000c1044723c */ /* 0x004fe20000041844 */
[----:B-----5:R-:W-:-:S05]  /*19780*/  FADD.FTZ R57, R46, R57 ;  /* 0x000000392e397221 */ /* 0x020fca0000010000 */
[----:B------:R-:W-:Y:S01]  /*19790*/  HMMA.16816.F32.BF16 R72, R16, R14, R72 ;  /* 0x0000000e1048723c */ /* 0x000fe20000041848 */
[----:B------:R-:W2:Y:S01]  /*197a0*/  LDSM.16.MT88.4 R12, [R218+0x10800] ;  /* 0x01080000da0c783b */ /* 0x000ea20000004200 */
[----:B------:R-:W4:Y:S01]  /*197b0*/  MUFU.EX2 R47, R47 ;  /* 0x0000002f002f7308 */ /* 0x000f220000000800 */
[----:B-1----:R-:W-:-:S03]  /*197c0*/  FADD.FTZ R57, R43, R57 ;  /* 0x000000392b397221 */ /* 0x002fc60000010000 */
[C---:B------:R-:W-:Y:S04]  /*197d0*/  HMMA.16816.F32.BF16 R128, R16.reuse, R28, R128 ;  /* 0x0000001c1080723c */ /* 0x040fe80000041880 */
[----:B------:R-:W1:Y:S02]  /*197e0*/  MUFU.EX2 R45, R45 ;  /* 0x0000002d002d7308 */ /* 0x000e640000000800 */
[C---:B------:R-:W-:Y:S01]  /*197f0*/  HMMA.16816.F32.BF16 R124, R16.reuse, R30, R124 ;  /* 0x0000001e107c723c */ /* 0x040fe2000004187c */
[----:B------:R-:W-:Y:S05]  /*19800*/  LDSM.16.MT88.4 R28, [R216+0x10800] ;  /* 0x01080000d81c783b */ /* 0x000fea0000004200 */
[----:B------:R-:W-:Y:S01]  /*19810*/  HMMA.16816.F32.BF16 R76, R16, R20, R76 ;  /* 0x00000014104c723c */ /* 0x000fe2000004184c */
[----:B------:R-:W-:Y:S01]  /*19820*/  MUFU.EX2 R44, R44 ;  /* 0x0000002c002c7308 */ /* 0x000fe20000000800 */
[----:B----4-:R-:W-:-:S04]  /*19830*/  FADD.FTZ R54, R47, R54 ;  /* 0x000000362f367221 */ /* 0x010fc80000010000 */
[----:B------:R-:W-:Y:S01]  /*19840*/  HMMA.16816.F32.BF16 R80, R16, R22, R80 ;  /* 0x000000161050723c */ /* 0x000fe20000041850 */
[----:B------:R-:W4:Y:S02]  /*19850*/  LDSM.16.MT88.4 R20, [R217+0x10800] ;  /* 0x01080000d914783b */ /* 0x000f240000004200 */
[----:B------:R-:W5:Y:S01]  /*19860*/  MUFU.EX2 R41, R41 ;  /* 0x0000002900297308 */ /* 0x000f620000000800 */
[C---:B-1----:R-:W-:Y:S02]  /*19870*/  FADD.FTZ R54, R45.reuse, R54 ;  /* 0x000000362d367221 */ /* 0x042fe40000010000 */
[C---:B------:R-:W-:Y:S05]  /*19880*/  HMMA.16816.F32.BF16 R120, R112.reuse, R108, RZ ;  /* 0x0000006c7078723c */ /* 0x040fea00000418ff */
[----:B------:R-:W1:Y:S01]  /*19890*/  MUFU.EX2 R40, R40 ;  /* 0x0000002800287308 */ /* 0x000e620000000800 */
        /* <DEDUP_REMOVED lines=13> */
[----:B------:R-:W2:Y:S02]  /*19970*/  MUFU.EX2 R144, R144 ;  /* 0x0000009000907308 */ /* 0x000ea40000000800 */
[C---:B------:R-:W-:Y:S01]  /*19980*/  HMMA.16816.F32.BF16 R104, R16.reuse, R14, R104 ;  /* 0x0000000e1068723c */ /* 0x040fe20000041868 */
[----:B------:R-:W2:Y:S05]  /*19990*/  LDSM.16.MT88.4 R12, [R217+0xd000] ;  /* 0x00d00000d90c783b */ /* 0x000eaa0000004200 */
[C---:B------:R-:W-:Y:S01]  /*199a0*/  HMMA.16816.F32.BF16 R84, R16.reuse, R24, R84 ;  /* 0x000000181054723c */ /* 0x040fe20000041854 */
[----:B------:R-:W-:Y:S05]  /*199b0*/  MUFU.EX2 R145, R145 ;  /* 0x0000009100917308 */ /* 0x000fea0000000800 */
[C---:B------:R-:W-:Y:S01]  /*199c0*/  HMMA.16816.F32.BF16 R88, R16.reuse, R26, R88 ;  /* 0x0000001a1058723c */ /* 0x040fe20000041858 */
[----:B------:R-:W2:Y:S02]  /*199d0*/  LDSM.16.MT88.4 R24, [R220+0xd000] ;  /* 0x00d00000dc18783b */ /* 0x000ea40000004200 */
[----:B------:R-:W2:Y:S03]  /*199e0*/  MUFU.EX2 R146, R146 ;  /* 0x0000009200927308 */ /* 0x000ea60000000800 */
        /* <DEDUP_REMOVED lines=8> */
[----:B------:R-:W-:Y:S01]  /*19a70*/  F2FP.BF16.F32.PACK_AB R28, R45, R47 ;  /* 0x0000002f2d1c723e */ /* 0x000fe200000010ff */
[----:B------:R-:W-:Y:S01]  /*19a80*/  MUFU.EX2 R158, R158 ;  /* 0x0000009e009e7308 */ /* 0x000fe20000000800 */
[----:B------:R-:W-:-:S03]  /*19a90*/  F2FP.BF16.F32.PACK_AB R29, R43, R46 ;  /* 0x0000002e2b1d723e */ /* 0x000fc600000010ff */
[C---:B-----5:R-:W-:Y:S01]  /*19aa0*/  F2FP.BF16.F32.PACK_AB R30, R41.reuse, R44 ;  /* 0x0000002c291e723e */ /* 0x060fe200000010ff */
[----:B------:R-:W-:Y:S01]  /*19ab0*/  FADD.FTZ R44, R44, R54 ;  /* 0x000000362c2c7221 */ /* 0x000fe20000010000 */
[----:B-1----:R-:W-:Y:S01]  /*19ac0*/  F2FP.BF16.F32.PACK_AB R31, R40, R42 ;  /* 0x0000002a281f723e */ /* 0x002fe200000010ff */
[----:B------:R-:W-:Y:S01]  /*19ad0*/  FADD.FTZ R42, R42, R57 ;  /* 0x000000392a2a7221 */ /* 0x000fe20000010000 */
[----:B------:R-:W-:Y:S01]  /*19ae0*/  MUFU.EX2 R160, R160 ;  /* 0x000000a000a07308 */ /* 0x000fe20000000800 */
[----:B------:R-:W-:Y:S02]  /*19af0*/  FADD.FTZ R44, R41, R44 ;  /* 0x0000002c292c7221 */ /* 0x000fe40000010000 */
[----:B------:R-:W-:Y:S02]  /*19b00*/  FADD.FTZ R42, R40, R42 ;  /* 0x0000002a282a7221 */ /* 0x000fe40000010000 */
[C---:B---3--:R-:W-:Y:S03]  /*19b10*/  HMMA.16816.F32.BF16 R68, R28.reuse, R4, R68 ;  /* 0x000000041c44723c */ /* 0x048fe60000041844 */
[----:B------:R-:W-:Y:S03]  /*19b20*/  MUFU.EX2 R161, R161 ;  /* 0x000000a100a17308 */ /* 0x000fe60000000800 */
[C---:B------:R-:W-:Y:S01]  /*19b30*/  HMMA.16816.F32.BF16 R72, R28.reuse, R6, R72 ;  /* 0x000000061c48723c */ /* 0x040fe20000041848 */
[----:B------:R-:W1:Y:S04]  /*19b40*/  LDSM.16.MT88.4 R4, [R218+0x11000] ;  /* 0x01100000da04783b */ /* 0x000e680000004200 */
[----:B------:R-:W3:Y:S01]  /*19b50*/  MUFU.EX2 R162, R162 ;  /* 0x000000a200a27308 */ /* 0x000ee20000000800 */
[C---:B--2---:R-:W-:Y:S06]  /*19b60*/  HMMA.16816.F32.BF16 R76, R28.reuse, R12, R76 ;  /* 0x0000000c1c4c723c */ /* 0x044fec000004184c */
[C---:B------:R-:W-:Y:S01]  /*19b70*/  HMMA.16816.F32.BF16 R80, R28.reuse, R14, R80 ;  /* 0x0000000e1c50723c */ /* 0x040fe20000041850 */
[----:B------:R-:W2:Y:S01]  /*19b80*/  LDSM.16.MT88.4 R12, [R217+0x11000] ;  /* 0x01100000d90c783b */ /* 0x000ea20000004200 */
[----:B------:R-:W-:Y:S04]  /*19b90*/  MUFU.EX2 R163, R163 ;  /* 0x000000a300a37308 */ /* 0x000fe80000000800 */
[C---:B------:R-:W-:Y:S04]  /*19ba0*/  HMMA.16816.F32.BF16 R128, R28.reuse, R24, R128 ;  /* 0x000000181c80723c */ /* 0x040fe80000041880 */
[----:B------:R-:W5:Y:S02]  /*19bb0*/  MUFU.EX2 R164, R164 ;  /* 0x000000a400a47308 */ /* 0x000f640000000800 */
[C---:B------:R-:W-:Y:S01]  /*19bc0*/  HMMA.16816.F32.BF16 R124, R28.reuse, R26, R124 ;  /* 0x0000001a1c7c723c */ /* 0x040fe2000004187c */
[----:B------:R-:W3:Y:S05]  /*19bd0*/  LDSM.16.MT88.4 R24, [R220+0xd800] ;  /* 0x00d80000dc18783b */ /* 0x000eea0000004200 */
[C---:B----4-:R-:W-:Y:S01]  /*19be0*/  HMMA.16816.F32.BF16 R92, R28.reuse, R16, R92 ;  /* 0x000000101c5c723c */ /* 0x050fe2000004185c */
        /* <DEDUP_REMOVED lines=23> */
[----:B------:R-:W4:Y:S01]  /*19d60*/  MUFU.EX2 R169, R169 ;  /* 0x000000a900a97308 */ /* 0x000f220000000800 */
[----:B------:R-:W-:Y:S01]  /*19d70*/  FADD.FTZ R142, R142, R9 ;  /* 0x000000098e8e7221 */ /* 0x000fe20000010000 */
[----:B------:R-:W-:Y:S02]  /*19d80*/  FADD.FTZ R145, R145, R143 ;  /* 0x0000008f91917221 */ /* 0x000fe40000010000 */
[C---:B------:R-:W-:Y:S01]  /*19d90*/  HMMA.16816.F32.BF16 R116, R28.reuse, R32, R116 ;  /* 0x000000201c74723c */ /* 0x040fe20000041874 */
[----:B------:R-:W-:Y:S01]  /*19da0*/  FADD.FTZ R142, R148, R142 ;  /* 0x0000008e948e7221 */ /* 0x000fe20000010000 */
[----:B------:R-:W-:Y:S02]  /*19db0*/  FADD.FTZ R145, R146, R145 ;  /* 0x0000009192917221 */ /* 0x000fe40000010000 */
[----:B------:R-:W-:Y:S02]  /*19dc0*/  MUFU.EX2 R168, R168 ;  /* 0x000000a800a87308 */ /* 0x000fe40000000800 */
[----:B------:R-:W-:Y:S01]  /*19dd0*/  HMMA.16816.F32.BF16 R112, R28, R34, R112 ;  /* 0x000000221c70723c */ /* 0x000fe20000041870 */
[----:B------:R-:W4:Y:S04]  /*19de0*/  LDSM.16.MT88.4 R32, [R220+0x11800] ;  /* 0x01180000dc20783b */ /* 0x000f280000004200 */
[----:B------:R-:W-:Y:S01]  /*19df0*/  LDSM.16.MT88.4 R28, [R216+0x11800] ;  /* 0x01180000d81c783b */ /* 0x000fe20000004200 */
[C---:B---3--:R-:W-:Y:S01]  /*19e00*/  HMMA.16816.F32.BF16 R128, R12.reuse, R24, R128 ;  /* 0x000000180c80723c */ /* 0x048fe20000041880 */
[----:B------:R-:W3:Y:S05]  /*19e10*/  MUFU.EX2 R167, R167 ;  /* 0x000000a700a77308 */ /* 0x000eea0000000800 */
[C---:B------:R-:W-:Y:S01]  /*19e20*/  HMMA.16816.F32.BF16 R124, R12.reuse, R26, R124 ;  /* 0x0000001a0c7c723c */ /* 0x040fe2000004187c */
[----:B------:R-:W3:Y:S02]  /*19e30*/  LDSM.16.MT88.4 R24, [R218+0x11800] ;  /* 0x01180000da18783b */ /* 0x000ee40000004200 */
[----:B------:R-:W3:Y:S03]  /*19e40*/  MUFU.EX2 R166, R166 ;  /* 0x000000a600a67308 */ /* 0x000ee60000000800 */
[C---:B-----5:R-:W-:Y:S05]  /*19e50*/  HMMA.16816.F32.BF16 R68, R12.reuse, R16, R68 ;  /* 0x000000100c44723c */ /* 0x060fea0000041844 */
[----:B------:R-:W-:Y:S01]  /*19e60*/  MUFU.EX2 R159, R159 ;  /* 0x0000009f009f7308 */ /* 0x000fe20000000800 */
[C---:B------:R-:W-:Y:S01]  /*19e70*/  HMMA.16816.F32.BF16 R72, R12.reuse, R18, R72 ;  /* 0x000000120c48723c */ /* 0x040fe20000041848 */
[----:B------:R-:W5:Y:S05]  /*19e80*/  LDSM.16.MT88.4 R16, [R217+0x11800] ;  /* 0x01180000d910783b */ /* 0x000f6a0000004200 */
        /* <DEDUP_REMOVED lines=9> */
[C---:B----4-:R-:W-:Y:S01]  /*19f20*/  HMMA.16816.F32.BF16 R92, R12.reuse, R32, R92 ;  /* 0x000000200c5c723c */ /* 0x050fe2000004185c */
[----:B------:R-:W2:Y:S05]  /*19f30*/  MUFU.EX2 R151, R151 ;  /* 0x0000009700977308 */ /* 0x000eaa0000000800 */
[C---:B------:R-:W-:Y:S01]  /*19f40*/  HMMA.16816.F32.BF16 R96, R12.reuse, R34, R96 ;  /* 0x000000220c60723c */ /* 0x040fe20000041860 */
[----:B------:R-:W4:Y:S02]  /*19f50*/  LDSM.16.MT88.4 R32, [R218+0x12000] ;  /* 0x01200000da20783b */ /* 0x000f240000004200 */
[----:B------:R-:W-:Y:S03]  /*19f60*/  MUFU.EX2 R150, R150 ;  /* 0x0000009600967308 */ /* 0x000fe60000000800 */
[C---:B---3--:R-:W-:Y:S05]  /*19f70*/  HMMA.16816.F32.BF16 R100, R12.reuse, R24, R100 ;  /* 0x000000180c64723c */ /* 0x048fea0000041864 */
[----:B------:R-:W3:Y:S01]  /*19f80*/  MUFU.EX2 R149, R149 ;  /* 0x0000009500957308 */ /* 0x000ee20000000800 */
[----:B------:R-:W-:Y:S01]  /*19f90*/  HMMA.16816.F32.BF16 R104, R12, R26, R104 ;  /* 0x0000001a0c68723c */ /* 0x000fe20000041868 */
[----:B------:R-:W-:Y:S01]  /*19fa0*/  F2FP.BF16.F32.PACK_AB R24, R162, R161 ;  /* 0x000000a1a218723e */ /* 0x000fe200000010ff */
[----:B------:R-:W-:Y:S01]  /*19fb0*/  FADD.FTZ R161, R161, R145 ;  /* 0x00000091a1a17221 */ /* 0x000fe20000010000 */
[----:B------:R-:W-:Y:S01]  /*19fc0*/  F2FP.BF16.F32.PACK_AB R25, R158, R156 ;  /* 0x0000009c9e19723e */ /* 0x000fe200000010ff */
[----:B------:R-:W-:-:S02]  /*19fd0*/  FADD.FTZ R156, R156, R142 ;  /* 0x0000008e9c9c7221 */ /* 0x000fc40000010000 */
[C---:B-----5:R-:W-:Y:S01]  /*19fe0*/  HMMA.16816.F32.BF16 R120, R12.reuse, R16, R120 ;  /* 0x000000100c78723c */ /* 0x060fe20000041878 */
[----:B------:R-:W-:Y:S01]  /*19ff0*/  F2FP.BF16.F32.PACK_AB R26, R164, R163 ;  /* 0x000000a3a41a723e */ /* 0x000fe200000010ff */
[----:B------:R-:W5:Y:S01]  /*1a000*/  MUFU.EX2 R147, R147 ;  /* 0x0000009300937308 */ /* 0x000f620000000800 */
[----:B------:R-:W-:Y:S01]  /*1a010*/  F2FP.BF16.F32.PACK_AB R27, R165, R160 ;  /* 0x000000a0a51b723e */ /* 0x000fe200000010ff */
[----:B------:R-:W-:Y:S01]  /*1a020*/  FADD.FTZ R156, R158, R156 ;  /* 0x0000009c9e9c7221 */ /* 0x000fe20000010000 */
[----:B------:R-:W-:Y:S01]  /*1a030*/  FADD.FTZ R161, R162, R161 ;  /* 0x000000a1a2a17221 */ /* 0x000fe20000010000 */
[C---:B------:R-:W-:Y:S01]  /*1a040*/  HMMA.16816.F32.BF16 R108, R12.reuse, R18, R108 ;  /* 0x000000120c6c723c */ /* 0x040fe2000004186c */
[----:B------:R-:W2:Y:S01]  /*1a050*/  LDSM.16.MT88.4 R16, [R217+0xe000] ;  /* 0x00e00000d910783b */ /* 0x000ea20000004200 */
        /* <DEDUP_REMOVED lines=10> */
[C---:B-1----:R-:W-:Y:S04]  /*1a100*/  HMMA.16816.F32.BF16 R128, R24.reuse, R4, R128 ;  /* 0x000000041880723c */ /* 0x042fe80000041880 */
[----:B------:R-:W-:Y:S02]  /*1a110*/  MUFU.EX2 R245, R245 ;  /* 0x000000f500f57308 */ /* 0x000fe40000000800 */
[C---:B------:R-:W-:Y:S01]  /*1a120*/  HMMA.16816.F32.BF16 R124, R24.reuse, R6, R124 ;  /* 0x00000006187c723c */ /* 0x040fe2000004187c */
[----:B------:R-:W1:Y:S05]  /*1a130*/  LDSM.16.MT88.4 R4, [R217+0x12000] ;  /* 0x01200000d904783b */ /* 0x000e6a0000004200 */
[C---:B----4-:R-:W-:Y:S01]  /*1a140*/  HMMA.16816.F32.BF16 R100, R24.reuse, R32, R100 ;  /* 0x000000201864723c */ /* 0x050fe20000041864 */
[----:B------:R-:W-:Y:S05]  /*1a150*/  MUFU.EX2 R244, R244 ;  /* 0x000000f400f47308 */ /* 0x000fea0000000800 */
        /* <DEDUP_REMOVED lines=14> */
[----:B---3--:R-:W-:Y:S01]  /*1a240*/  HMMA.16816.F32.BF16 R84, R24, R12, R84 ;  /* 0x0000000c1854723c */ /* 0x008fe20000041854 */
[----:B------:R-:W-:Y:S01]  /*1a250*/  FADD.FTZ R173, R166, R173 ;  /* 0x000000ada6ad7221 */ /* 0x000fe20000010000 */
[----:B------:R-:W-:-:S04]  /*1a260*/  FADD.FTZ R168, R167, R168 ;  /* 0x000000a8a7a87221 */ /* 0x000fc80000010000 */
[C---:B------:R-:W-:Y:S01]  /*1a270*/  HMMA.16816.F32.BF16 R88, R24.reuse, R14, R88 ;  /* 0x0000000e1858723c */ /* 0x040fe20000041858 */
[----:B------:R-:W2:Y:S05]  /*1a280*/  LDSM.16.MT88.4 R12, [R217+0xe800] ;  /* 0x00e80000d90c783b */ /* 0x000eaa0000004200 */
[C---:B-1----:R-:W-:Y:S06]  /*1a290*/  HMMA.16816.F32.BF16 R120, R24.reuse, R4, R120 ;  /* 0x000000041878723c */ /* 0x042fec0000041878 */
[C---:B------:R-:W-:Y:S01]  /*1a2a0*/  HMMA.16816.F32.BF16 R108, R24.reuse, R6, R108 ;  /* 0x00000006186c723c */ /* 0x040fe2000004186c */
[----:B------:R-:W1:Y:S05]  /*1a2b0*/  LDSM.16.MT88.4 R4, [R216+0xe800] ;  /* 0x00e80000d804783b */ /* 0x000e6a0000004200 */
[C---:B------:R-:W-:Y:S06]  /*1a2c0*/  HMMA.16816.F32.BF16 R68, R24.reuse, R20, R68 ;  /* 0x000000141844723c */ /* 0x040fec0000041844 */
[C---:B------:R-:W-:Y:S01]  /*1a2d0*/  HMMA.16816.F32.BF16 R72, R24.reuse, R22, R72 ;  /* 0x000000161848723c */ /* 0x040fe20000041848 */
[----:B------:R-:W-:Y:S05]  /*1a2e0*/  LDSM.16.MT88.4 R20, [R220+0xe800] ;  /* 0x00e80000dc14783b */ /* 0x000fea0000004200 */
[C---:B------:R-:W-:Y:S06]  /*1a2f0*/  HMMA.16816.F32.BF16 R116, R24.reuse, R28, R116 ;  /* 0x0000001c1874723c */ /* 0x040fec0000041874 */
[----:B------:R-:W-:Y:S01]  /*1a300*/  HMMA.16816.F32.BF16 R112, R24, R30, R112 ;  /* 0x0000001e1870723c */ /* 0x000fe20000041870 */
[----:B------:R-:W-:Y:S05]  /*1a310*/  LDSM.16.MT88.4 R28, [R220+0x12800] ;  /* 0x01280000dc1c783b */ /* 0x000fea0000004200 */
[C---:B--2---:R-:W-:Y:S06]  /*1a320*/  HMMA.16816.F32.BF16 R76, R32.reuse, R12, R76 ;  /* 0x0000000c204c723c */ /* 0x044fec000004184c */
[C---:B------:R-:W-:Y:S01]  /*1a330*/  HMMA.16816.F32.BF16 R80, R32.reuse, R14, R80 ;  /* 0x0000000e2050723c */ /* 0x040fe20000041850 */
[----:B------:R-:W2:Y:S05]  /*1a340*/  LDSM.16.MT88.4 R12, [R217+0x12800] ;  /* 0x01280000d90c783b */ /* 0x000eaa0000004200 */
[C---:B-1----:R-:W-:Y:S06]  /*1a350*/  HMMA.16816.F32.BF16 R84, R32.reuse, R4, R84 ;  /* 0x000000042054723c */ /* 0x042fec0000041854 */
[----:B------:R-:W-:Y:S01]  /*1a360*/  HMMA.16816.F32.BF16 R88, R32, R6, R88 ;  /* 0x000000062058723c */ /* 0x000fe20000041858 */
[----:B------:R-:W-:Y:S05]  /*1a370*/  LDSM.16.MT88.4 R4, [R217+0xf000] ;  /* 0x00f00000d904783b */ /* 0x000fea0000004200 */
[C---:B------:R-:W-:Y:S06]  /*1a380*/  HMMA.16816.F32.BF16 R92, R24.reuse, R36, R92 ;  /* 0x00000024185c723c */ /* 0x040fec000004185c */
[----:B------:R-:W-:Y:S01]  /*1a390*/  HMMA.16816.F32.BF16 R96, R24, R38, R96 ;  /* 0x000000261860723c */ /* 0x000fe20000041860 */
[----:B------:R-:W1:Y:S04]  /*1a3a0*/  LDSM.16.MT88.4 R36, [R216+0x12800] ;  /* 0x01280000d824783b */ /* 0x000e680000004200 */
[----:B------:R-:W-:Y:S01]  /*1a3b0*/  LDSM.16.MT88.4 R24, [R220+0xf000] ;  /* 0x00f00000dc18783b */ /* 0x000fe20000004200 */
[C---:B------:R-:W-:Y:S06]  /*1a3c0*/  HMMA.16816.F32.BF16 R68, R32.reuse, R16, R68 ;  /* 0x000000102044723c */ /* 0x040fec0000041844 */
[C---:B------:R-:W-:Y:S01]  /*1a3d0*/  HMMA.16816.F32.BF16 R72, R32.reuse, R18, R72 ;  /* 0x000000122048723c */ /* 0x040fe20000041848 */
[----:B------:R-:W3:Y:S05]  /*1a3e0*/  LDSM.16.MT88.4 R16, [R218+0xf000] ;  /* 0x00f00000da10783b */ /* 0x000eea0000004200 */
[C---:B--2---:R-:W-:Y:S06]  /*1a3f0*/  HMMA.16816.F32.BF16 R120, R32.reuse, R12, R120 ;  /* 0x0000000c2078723c */ /* 0x044fec0000041878 */
[C---:B------:R-:W-:Y:S01]  /*1a400*/  HMMA.16816.F32.BF16 R108, R32.reuse, R14, R108 ;  /* 0x0000000e206c723c */ /* 0x040fe2000004186c */
[----:B------:R-:W2:Y:S05]  /*1a410*/  LDSM.16.MT88.4 R12, [R220+0x13000] ;  /* 0x01300000dc0c783b */ /* 0x000eaa0000004200 */
[C---:B------:R-:W-:Y:S06]  /*1a420*/  HMMA.16816.F32.BF16 R128, R32.reuse, R20, R128 ;  /* 0x000000142080723c */ /* 0x040fec0000041880 */
[C---:B------:R-:W-:Y:S01]  /*1a430*/  HMMA.16816.F32.BF16 R124, R32.reuse, R22, R124 ;  /* 0x00000016207c723c */ /* 0x040fe2000004187c */
[----:B------:R-:W4:Y:S05]  /*1a440*/  LDSM.16.MT88.4 R20, [R218+0x12800] ;  /* 0x01280000da14783b */ /* 0x000f2a0000004200 */
[C---:B------:R-:W-:Y:S06]  /*1a450*/  HMMA.16816.F32.BF16 R92, R32.reuse, R28, R92 ;  /* 0x0000001c205c723c */ /* 0x040fec000004185c */
        /* <DEDUP_REMOVED lines=8> */
[----:B-----5:R-:W-:Y:S01]  /*1a4e0*/  F2FP.BF16.F32.PACK_AB R31, R147, R155 ;  /* 0x0000009b931f723e */ /* 0x020fe200000010ff */
[----:B------:R-:W-:Y:S02]  /*1a4f0*/  FADD.FTZ R154, R151, R154 ;  /* 0x0000009a979a7221 */ /* 0x000fe40000010000 */
[----:B------:R-:W-:Y:S01]  /*1a500*/  HMMA.16816.F32.BF16 R112, R32, R38, R112 ;  /* 0x000000262070723c */ /* 0x000fe20000041870 */
[-CC-:B------:R-:W-:Y:S01]  /*1a510*/  FFMA.FTZ R36, R141, R133.reuse, -R132.reuse ;  /* 0x000000858d247223 */ /* 0x180fe20000010884 */
[----:B------:R-:W-:Y:S01]  /*1a520*/  FFMA.FTZ R37, R140, R133, -R132 ;  /* 0x000000858c257223 */ /* 0x000fe20000010884 */
[----:B------:R-:W-:Y:S01]  /*1a530*/  FADD.FTZ R155, R155, R159 ;  /* 0x0000009f9b9b7221 */ /* 0x000fe20000010000 */
[----:B------:R-:W-:-:S02]  /*1a540*/  FADD.FTZ R150, R150, R154 ;  /* 0x0000009a96967221 */ /* 0x000fc40000010000 */
[C---:B------:R-:W-:Y:S01]  /*1a550*/  HMMA.16816.F32.BF16 R76, R28.reuse, R4, R76 ;  /* 0x000000041c4c723c */ /* 0x040fe2000004184c */
[-C--:B------:R-:W-:Y:S01]  /*1a560*/  FFMA.FTZ R38, R139, R133.reuse, -R132 ;  /* 0x000000858b267223 */ /* 0x080fe20000010884 */
[----:B------:R-:W-:Y:S01]  /*1a570*/  FFMA.FTZ R39, R138, R133, -R135 ;  /* 0x000000858a277223 */ /* 0x000fe20000010887 */
[----:B------:R-:W1:Y:S01]  /*1a580*/  MUFU.EX2 R36, R36 ;  /* 0x0000002400247308 */ /* 0x000e620000000800 */
[----:B------:R-:W-:Y:S01]  /*1a590*/  FADD.FTZ R155, R147, R155 ;  /* 0x0000009b939b7221 */ /* 0x000fe20000010000 */
[----:B------:R-:W-:Y:S01]  /*1a5a0*/  FADD.FTZ R150, R149, R150 ;  /* 0x0000009695967221 */ /* 0x000fe20000010000 */
[C---:B------:R-:W-:Y:S01]  /*1a5b0*/  HMMA.16816.F32.BF16 R80, R28.reuse, R6, R80 ;  /* 0x000000061c50723c */ /* 0x040fe20000041850 */
[----:B------:R-:W5:Y:S04]  /*1a5c0*/  LDSM.16.MT88.4 R4, [R217+0x13000] ;  /* 0x01300000d904783b */ /* 0x000f680000004200 */
[----:B------:R-:W4:Y:S01]  /*1a5d0*/  MUFU.EX2 R37, R37 ;  /* 0x0000002500257308 */ /* 0x000f220000000800 */
[C---:B---3--:R-:W-:Y:S06]  /*1a5e0*/  HMMA.16816.F32.BF16 R68, R28.reuse, R16, R68 ;  /* 0x000000101c44723c */ /* 0x048fec0000041844 */
[----:B------:R-:W-:Y:S01]  /*1a5f0*/  HMMA.16816.F32.BF16 R72, R28, R18, R72 ;  /* 0x000000121c48723c */ /* 0x000fe20000041848 */
[----:B------:R-:W3:Y:S01]  /*1a600*/  LDSM.16.MT88.4 R16, [R218+0x13000] ;  /* 0x01300000da10783b */ /* 0x000ee20000004200 */
[----:B------:R-:W4:Y:S01]  /*1a610*/  MUFU.EX2 R38, R38 ;  /* 0x0000002600267308 */ /* 0x000f220000000800 */
[----:B-1----:R-:W-:-:S03]  /*1a620*/  FADD.FTZ R155, R36, R155 ;  /* 0x0000009b249b7221 */ /* 0x002fc60000010000 */
[C---:B--2---:R-:W-:Y:S04]  /*1a630*/  HMMA.16816.F32.BF16 R92, R28.reuse, R12, R92 ;  /* 0x0000000c1c5c723c */ /* 0x044fe8000004185c */
[----:B------:R-:W1:Y:S01]  /*1a640*/  MUFU.EX2 R39, R39 ;  /* 0x0000002700277308 */ /* 0x000e620000000800 */
[----:B----4-:R-:W-:Y:S01]  /*1a650*/  FADD.FTZ R155, R37, R155 ;  /* 0x0000009b259b7221 */ /* 0x010fe20000010000 */
[----:B------:R-:W-:Y:S01]  /*1a660*/  HMMA.16816.F32.BF16 R96, R28, R14, R96 ;  /* 0x0000000e1c60723c */ /* 0x000fe20000041860 */
[----:B------:R-:W2:Y:S05]  /*1a670*/  LDSM.16.MT88.4 R12, [R220+0xf800] ;  /* 0x00f80000dc0c783b */ /* 0x000eaa0000004200 */
[----:B------:R-:W-:Y:S01]  /*1a680*/  HMMA.16816.F32.BF16 R100, R32, R20, R100 ;  /* 0x000000142064723c */ /* 0x000fe20000041864 */
[----:B------:R-:W-:-:S05]  /*1a690*/  FADD.FTZ R155, R38, R155 ;  /* 0x0000009b269b7221 */ /* 0x000fca0000010000 */
[----:B------:R-:W-:Y:S01]  /*1a6a0*/  HMMA.16816.F32.BF16 R104, R32, R22, R104 ;  /* 0x000000162068723c */ /* 0x000fe20000041868 */
[----:B------:R-:W4:Y:S01]  /*1a6b0*/  LDSM.16.MT88.4 R20, [R216+0xf000] ;  /* 0x00f00000d814783b */ /* 0x000f220000004200 */
[----:B-1----:R-:W-:-:S03]  /*1a6c0*/  FADD.FTZ R150, R39, R150 ;  /* 0x0000009627967221 */ /* 0x002fc60000010000 */
[----:B------:R-:W-:Y:S01]  /*1a6d0*/  LDSM.16.MT88.4 R32, [R216+0x13000] ;  /* 0x01300000d820783b */ /* 0x000fe20000004200 */
[----:B------:R-:W-:Y:S01]  /*1a6e0*/  HMMA.16816.F32.BF16 R128, R28, R24, R128 ;  /* 0x000000181c80723c */ /* 0x000fe20000041880 */
[----:B------:R-:W-:-:S04]  /*1a6f0*/  FADD.FTZ R150, R137, R150 ;  /* 0x0000009689967221 */ /* 0x000fc80000010000 */
[----:B------:R-:W-:Y:S01]  /*1a700*/  FADD.FTZ R150, R136, R150 ;  /* 0x0000009688967221 */ /* 0x000fe20000010000 */
[C---:B------:R-:W-:Y:S01]  /*1a710*/  HMMA.16816.F32.BF16 R124, R28.reuse, R26, R124 ;  /* 0x0000001a1c7c723c */ /* 0x040fe2000004187c */
[----:B------:R-:W1:Y:S05]  /*1a720*/  LDSM.16.MT88.4 R24, [R218+0xf800] ;  /* 0x00f80000da18783b */ /* 0x000e6a0000004200 */
[C---:B-----5:R-:W-:Y:S06]  /*1a730*/  HMMA.16816.F32.BF16 R120, R28.reuse, R4, R120 ;  /* 0x000000041c78723c */ /* 0x060fec0000041878 */
[----:B------:R-:W-:Y:S01]  /*1a740*/  HMMA.16816.F32.BF16 R108, R28, R6, R108 ;  /* 0x000000061c6c723c */ /* 0x000fe2000004186c */
[----:B------:R-:W-:-:S02]  /*1a750*/  F2FP.BF16.F32.PACK_AB R4, R137, R39 ;  /* 0x000000278904723e */ /* 0x000fc400000010ff */
[----:B------:R-:W-:-:S03]  /*1a760*/  F2FP.BF16.F32.PACK_AB R5, R37, R36 ;  /* 0x000000242505723e */ /* 0x000fc600000010ff */
[C---:B---3--:R-:W-:Y:S01]  /*1a770*/  HMMA.16816.F32.BF16 R100, R28.reuse, R16, R100 ;  /* 0x000000101c64723c */ /* 0x048fe20000041864 */
[C---:B------:R-:W-:Y:S01]  /*1a780*/  F2FP.BF16.F32.PACK_AB R6, R245.reuse, R136 ;  /* 0x00000088f506723e */ /* 0x040fe200000010ff */
[----:B------:R-:W-:Y:S01]  /*1a790*/  FADD.FTZ R245, R245, R150 ;  /* 0x00000096f5f57221 */ /* 0x000fe20000010000 */
[C---:B------:R-:W-:Y:S01]  /*1a7a0*/  F2FP.BF16.F32.PACK_AB R7, R244.reuse, R38 ;  /* 0x00000026f407723e */ /* 0x040fe200000010ff */
[----:B------:R-:W-:Y:S02]  /*1a7b0*/  FADD.FTZ R244, R244, R155 ;  /* 0x0000009bf4f47221 */ /* 0x000fe40000010000 */
[----:B------:R-:W-:Y:S01]  /*1a7c0*/  HMMA.16816.F32.BF16 R104, R28, R18, R104 ;  /* 0x000000121c68723c */ /* 0x000fe20000041868 */
[----:B------:R-:W3:Y:S05]  /*1a7d0*/  LDSM.16.MT88.4 R16, [R216+0xf800] ;  /* 0x00f80000d810783b */ /* 0x000eea0000004200 */
[C---:B--2---:R-:W-:Y:S06]  /*1a7e0*/  HMMA.16816.F32.BF16 R128, R4.reuse, R12, R128 ;  /* 0x0000000c0480723c */ /* 0x044fec0000041880 */
[----:B------:R-:W-:Y:S01]  /*1a7f0*/  HMMA.16816.F32.BF16 R124, R4, R14, R124 ;  /* 0x0000000e047c723c */ /* 0x000fe2000004187c */
[----:B------:R-:W2:Y:S05]  /*1a800*/  LDSM.16.MT88.4 R12, [R220+0x13800] ;  /* 0x01380000dc0c783b */ /* 0x000eaa0000004200 */
[C---:B----4-:R-:W-:Y:S06]  /*1a810*/  HMMA.16816.F32.BF16 R84, R28.reuse, R20, R84 ;  /* 0x000000141c54723c */ /* 0x050fec0000041854 */
[----:B------:R-:W-:Y:S01]  /*1a820*/  HMMA.16816.F32.BF16 R88, R28, R22, R88 ;  /* 0x000000161c58723c */ /* 0x000fe20000041858 */
[----:B------:R-:W4:Y:S05]  /*1a830*/  LDSM.16.MT88.4 R20, [R217+0xf800] ;  /* 0x00f80000d914783b */ /* 0x000f2a0000004200 */
[C---:B-1----:R-:W-:Y:S06]  /*1a840*/  HMMA.16816.F32.BF16 R68, R4.reuse, R24, R68 ;  /* 0x000000180444723c */ /* 0x042fec0000041844 */
[C---:B------:R-:W-:Y:S01]  /*1a850*/  HMMA.16816.F32.BF16 R72, R4.reuse, R26, R72 ;  /* 0x0000001a0448723c */ /* 0x040fe20000041848 */
[----:B------:R-:W1:Y:S05]  /*1a860*/  LDSM.16.MT88.4 R24, [R218+0x13800] ;  /* 0x01380000da18783b */ /* 0x000e6a0000004200 */
[C---:B---3--:R-:W-:Y:S06]  /*1a870*/  HMMA.16816.F32.BF16 R84, R4.reuse, R16, R84 ;  /* 0x000000100454723c */ /* 0x048fec0000041854 */
[C---:B------:R-:W-:Y:S01]  /*1a880*/  HMMA.16816.F32.BF16 R88, R4.reuse, R18, R88 ;  /* 0x000000120458723c */ /* 0x040fe20000041858 */
[----:B------:R-:W3:Y:S05]  /*1a890*/  LDSM.16.MT88.4 R16, [R217+0x13800] ;  /* 0x01380000d910783b */ /* 0x000eea0000004200 */
[C---:B--2---:R-:W-:Y:S06]  /*1a8a0*/  HMMA.16816.F32.BF16 R92, R4.reuse, R12, R92 ;  /* 0x0000000c045c723c */ /* 0x044fec000004185c */
[----:B------:R-:W-:Y:S01]  /*1a8b0*/  HMMA.16816.F32.BF16 R96, R4, R14, R96 ;  /* 0x0000000e0460723c */ /* 0x000fe20000041860 */
[----:B------:R-:W2:Y:S05]  /*1a8c0*/  LDSM.16.MT88.4 R12, [R216+0x13800] ;  /* 0x01380000d80c783b */ /* 0x000eaa0000004200 */
[C---:B------:R-:W-:Y:S06]  /*1a8d0*/  HMMA.16816.F32.BF16 R116, R28.reuse, R32, R116 ;  /* 0x000000201c74723c */ /* 0x040fec0000041874 */
[----:B------:R-:W-:Y:S06]  /*1a8e0*/  HMMA.16816.F32.BF16 R112, R28, R34, R112 ;  /* 0x000000221c70723c */ /* 0x000fec0000041870 */
[C---:B----4-:R-:W-:Y:S06]  /*1a8f0*/  HMMA.16816.F32.BF16 R76, R4.reuse, R20, R76 ;  /* 0x00000014044c723c */ /* 0x050fec000004184c */
[C---:B------:R-:W-:Y:S06]  /*1a900*/  HMMA.16816.F32.BF16 R80, R4.reuse, R22, R80 ;  /* 0x000000160450723c */ /* 0x040fec0000041850 */
[C---:B-1----:R-:W-:Y:S06]  /*1a910*/  HMMA.16816.F32.BF16 R100, R4.reuse, R24, R100 ;  /* 0x000000180464723c */ /* 0x042fec0000041864 */
[C---:B------:R-:W-:Y:S06]  /*1a920*/  HMMA.16816.F32.BF16 R104, R4.reuse, R26, R104 ;  /* 0x0000001a0468723c */ /* 0x040fec0000041868 */
[C---:B---3--:R-:W-:Y:S06]  /*1a930*/  HMMA.16816.F32.BF16 R120, R4.reuse, R16, R120 ;  /* 0x000000100478723c */ /* 0x048fec0000041878 */
        /* <DEDUP_REMOVED lines=45> */
[----:B------:R-:W-:Y:S02]  /*1ac10*/  MOV R7, R9 ;  /* 0x0000000900077202 */ /* 0x000fe40000000f00 */
[----:B------:R-:W2:Y:S01]  /*1ac20*/  LD.E.64 R8, desc[UR6][R10.64+0x40] ;  /* 0x000040060a087980 */ /* 0x000ea2000c101b00 */
[----:B------:R-:W-:Y:S02]  /*1ac30*/  @P6 VIADD R12, R12, 0x1 ;  /* 0x000000010c0c6836 */ /* 0x000fe40000000000 */
[----:B------:R-:W-:-:S03]  /*1ac40*/  @!P1 IMAD.MOV R7, RZ, RZ, -R7 ;  /* 0x000000ffff079224 */ /* 0x000fc600078e0a07 */
[----:B------:R-:W-:Y:S02]  /*1ac50*/  @!P3 IADD3 R12, -R12, RZ, RZ ;  /* 0x000000ff0c0cb210 */ /* 0x000fe40007ffe1ff */
[C---:B------:R-:W-:Y:S02]  /*1ac60*/  SEL R7, R4.reuse, R7, !P2 ;  /* 0x0000000704077207 */ /* 0x040fe40005000000 */
[----:B------:R-:W-:-:S03]  /*1ac70*/  SEL R4, R4, R12, !P2 ;  /* 0x0000000c04047207 */ /* 0x000fc60005000000 */
[----:B------:R-:W-:-:S04]  /*1ac80*/  IMAD.WIDE R16, R7, 0x4, R240 ;  /* 0x0000000407107825 */ /* 0x000fc800078e02f0 */
[C---:B------:R-:W-:Y:S01]  /*1ac90*/  IMAD.WIDE R14, R4.reuse, 0x4, R240 ;  /* 0x00000004040e7825 */ /* 0x040fe200078e02f0 */
        /* <DEDUP_REMOVED lines=14> */
[----:B------:R-:W-:-:S04]  /*1ad80*/  IMAD.WIDE.U32 R10, R5, R10, R12 ;  /* 0x0000000a050a7225 */ /* 0x000fc800078e000c */
[----:B------:R-:W-:Y:S01]  /*1ad90*/  IMAD.MOV.U32 R5, RZ, RZ, R10 ;  /* 0x000000ffff057224 */ /* 0x000fe200078e000a */
[----:B------:R-:W-:Y:S01]  /*1ada0*/  IADD3 R6, R11, R4, RZ ;  /* 0x000000040b067210 */ /* 0x000fe20007ffe0ff */
[----:B------:R-:W-:Y:S05]  /*1adb0*/  BRA `(.L_x_3264) ;  /* 0x00000000000c7947 */ /* 0x000fea0003800000 */
.L_x_3263:
[----:B------:R-:W2:Y:S02]  /*1adc0*/  LD.E R5, desc[UR6][R10.64+0x40] ;  /* 0x000040060a057980 */ /* 0x000ea4000c101900 */
[----:B--2---:R-:W-:-:S04]  /*1add0*/  LEA R5, -R5, RZ, 0x7 ;  /* 0x000000ff05057211 */ /* 0x004fc800078e39ff */
[----:B------:R-:W-:Y:S02]  /*1ade0*/  SHF.R.S32.HI R6, RZ, 0x1f, R5 ;  /* 0x0000001fff067819 */ /* 0x000fe40000011405 */
.L_x_3264:
[----:B------:R-:W-:Y:S05]  /*1adf0*/  BSYNC B0 ;  /* 0x0000000000007941 */ /* 0x000fea0003800000 */
.L_x_3262:
[C---:B------:R-:W-:Y:S01]  /*1ae00*/  LOP3.LUT P4, RZ, R243.reuse, 0x1, RZ, 0xc0, !PT ;  /* 0x00000001f3ff7812 */ /* 0x040fe2000788c0ff */
[----:B------:R-:W1:Y:S01]  /*1ae10*/  S2R R49, SR_TID.X ;  /* 0x0000000000317919 */ /* 0x000e620000002100 */
[----:B------:R-:W-:Y:S01]  /*1ae20*/  LOP3.LUT P1, RZ, R243, 0x2, RZ, 0xc0, !PT ;  /* 0x00000002f3ff7812 */ /* 0x000fe2000782c0ff */
[----:B------:R-:W-:Y:S01]  /*1ae30*/  ULDC.64 UR4, c[0x0][0x208] ;  /* 0x0000820000047ab9 */ /* 0x000fe20000000a00 */
[C---:B------:R-:W-:Y:S01]  /*1ae40*/  LEA R188, P3, R5.reuse, R153, 0x1 ;  /* 0x0000009905bc7211 */ /* 0x040fe200078608ff */
[----:B------:R-:W-:Y:S01]  /*1ae50*/  BSSY B1, `(.L_x_3265) ;  /* 0x0000319000017945 */ /* 0x000fe20003800000 */
        /* <DEDUP_REMOVED lines=28> */
[C---:B------:R-:W-:Y:S01]  /*1b020*/  @P1 LEA R10, P2, R4.reuse, R153, 0x1 ;  /* 0x00000099040a1211 */ /* 0x040fe200078408ff */
[----:B-1----:R-:W-:Y:S01]  /*1b030*/  IMAD.SHL.U32 R49, R49, 0x2, RZ ;  /* 0x0000000231317824 */ /* 0x002fe200078e00ff */
[C---:B------:R-:W-:Y:S01]  /*1b040*/  IADD3 R5, P3, R4.reuse, R227, RZ ;  /* 0x000000e304057210 */ /* 0x040fe20007f7e0ff */
[----:B------:R-:W-:Y:S01]  /*1b050*/  @!PT LDS RZ, [RZ] ;  /* 0x00000000fffff984 */ /* 0x000fe20000000800 */
[----:B------:R-:W-:Y:S01]  /*1b060*/  @!PT LDS RZ, [RZ] ;  /* 0x00000000fffff984 */ /* 0x000fe20000000800 */
[----:B------:R-:W-:Y:S01]  /*1b070*/  @!PT LDS RZ, [RZ] ;  /* 0x00000000fffff984 */ /* 0x000fe20000000800 */
[----:B------:R-:W-:Y:S01]  /*1b080*/  @P4 LDGSTS.E.BYPASS.LTC128B.128 [R239+0xc800], desc[UR6][R22.64] ;  /* 0x0c80000016ef4fae */ /* 0x000fe2000b901d46 */
[----:B------:R-:W-:-:S02]  /*1b090*/  @P4 LEA.HI.X R19, R4, R152, R6, 0x1, P5 ;  /* 0x0000009804134211 */ /* 0x000fc400028f0c06 */
        /* <DEDUP_REMOVED lines=15> */
[C---:B--2---:R-:W-:Y:S01]  /*1b190*/  @P1 LEA R24, P2, R4.reuse, R153, 0x1 ;  /* 0x0000009904181211 */ /* 0x044fe200078408ff */
[----:B------:R-:W-:Y:S01]  /*1b1a0*/  @!PT LDS RZ, [RZ] ;  /* 0x00000000fffff984 */ /* 0x000fe20000000800 */
[----:B------:R-:W-:Y:S01]  /*1b1b0*/  @!PT LDS RZ, [RZ] ;  /* 0x00000000fffff984 */ /* 0x000fe20000000800 */
[----:B------:R-:W-:Y:S01]  /*1b1c0*/  @!PT LDS RZ, [RZ] ;  /* 0x00000000fffff984 */ /* 0x000fe20000000800 */
[----:B------:R-:W-:Y:S01]  /*1b1d0*/  @P4 LDGSTS.E.BYPASS.LTC128B.128 [R239+0xd000], desc[UR6][R20.64] ;  /* 0x0d00000014ef4fae */ /* 0x000fe2000b901d46 */
        /* <DEDUP_REMOVED lines=29> */
[----:B------:R-:W-:Y:S02]  /*1b3b0*/  LOP3.LUT R49, R49, 0x6, RZ, 0xc0, !PT ;  /* 0x0000000631317812 */ /* 0x000fe400078ec0ff */
[----:B------:R-:W-:Y:S01]  /*1b3c0*/  ISETP.GE.AND P2, PT, R50, 0x3, PT ;  /* 0x000000033200780c */ /* 0x000fe20003f46270 */
        /* <DEDUP_REMOVED lines=56> */
[----:B------:R-:W3:Y:S03]  /*1b750*/  LDSM.16.M88.4 R152, [R213] ;  /* 0x00000000d598783b */ /* 0x000ee60000000200 */
[C---:B----4-:R-:W-:Y:S01]  /*1b760*/  HMMA.16816.F32.BF16 R60, R172.reuse, R56, RZ ;  /* 0x00000038ac3c723c */ /* 0x050fe200000418ff */
[----:B------:R-:W4:Y:S04]  /*1b770*/  LDSM.16.M88.4 R140, [R212] ;  /* 0x00000000d48c783b */ /* 0x000f280000000200 */
[----:B------:R-:W-:Y:S01]  /*1b780*/  LDSM.16.M88.4 R164, [R209] ;  /* 0x00000000d1a4783b */ /* 0x000fe20000000200 */
[C---:B-----5:R-:W-:Y:S03]  /*1b790*/  HMMA.16816.F32.BF16 R52, R172.reuse, R44, RZ ;  /* 0x0000002cac34723c */ /* 0x060fe600000418ff */
[----:B------:R-:W-:Y:S03]  /*1b7a0*/  LDSM.16.M88.4 R160, [R219+0x4000] ;  /* 0x00400000dba0783b */ /* 0x000fe60000000200 */
[C---:B--2---:R-:W-:Y:S01]  /*1b7b0*/  HMMA.16816.F32.BF16 R40, R172.reuse, R36, RZ ;  /* 0x00000024ac28723c */ /* 0x044fe200000418ff */
[----:B------:R-:W-:Y:S04]  /*1b7c0*/  LDSM.16.M88.4 R156, [R219+0x4800] ;  /* 0x00480000db9c783b */ /* 0x000fe80000000200 */
[----:B------:R-:W-:Y:S01]  /*1b7d0*/  LDSM.16.M88.4 R168, [R208] ;  /* 0x00000000d0a8783b */ /* 0x000fe20000000200 */
[C---:B-1----:R-:W-:Y:S03]  /*1b7e0*/  HMMA.16816.F32.BF16 R32, R172.reuse, R28, RZ ;  /* 0x0000001cac20723c */ /* 0x042fe600000418ff */
[----:B------:R-:W-:Y:S03]  /*1b7f0*/  LDSM.16.M88.4 R184, [R224+0x2000] ;  /* 0x00200000e0b8783b */ /* 0x000fe60000000200 */
[C---:B------:R-:W-:Y:S01]  /*1b800*/  HMMA.16816.F32.BF16 R24, R172.reuse, R20, RZ ;  /* 0x00000014ac18723c */ /* 0x040fe200000418ff */
[----:B------:R-:W-:Y:S04]  /*1b810*/  LDSM.16.M88.4 R180, [R200] ;  /* 0x00000000c8b4783b */ /* 0x000fe80000000200 */
        /* <DEDUP_REMOVED lines=16> */
[----:B------:R-:W3:Y:S05]  /*1b920*/  LDSM.16.M88.4 R144, [R222] ;  /* 0x00000000de90783b */ /* 0x000eea0000000200 */
[C---:B------:R-:W-:Y:S06]  /*1b930*/  HMMA.16816.F32.BF16 R52, R148.reuse, R4, R52 ;  /* 0x000000049434723c */ /* 0x040fec0000041834 */
[C---:B------:R-:W-:Y:S01]  /*1b940*/  HMMA.16816.F32.BF16 R44, R148.reuse, R6, R44 ;  /* 0x00000006942c723c */ /* 0x040fe2000004182c */
[----:B------:R-:W5:Y:S05]  /*1b950*/  LDSM.16.M88.4 R4, [R219+0x5000] ;  /* 0x00500000db04783b */ /* 0x000f6a0000000200 */
        /* <DEDUP_REMOVED lines=14> */
[----:B------:R-:W2:Y:S04]  /*1ba40*/  LDSM.16.M88.4 R148, [R219+0x7800] ;  /* 0x00780000db94783b */ /* 0x000ea80000000200 */
[----:B------:R-:W-:Y:S01]  /*1ba50*/  LDSM.16.M88.4 R164, [R208+0x1800] ;  /* 0x00180000d0a4783b */ /* 0x000fe20000000200 */
[C---:B---3--:R-:W-:Y:S06]  /*1ba60*/  HMMA.16816.F32.BF16 R132, R144.reuse, R160, R132 ;  /* 0x000000a09084723c */ /* 0x048fec0000041884 */
[C---:B------:R-:W-:Y:S01]  /*1ba70*/  HMMA.16816.F32.BF16 R64, R144.reuse, R162, R64 ;  /* 0x000000a29040723c */ /* 0x040fe20000041840 */
[----:B------:R-:W-:Y:S05]  /*1ba80*/  LDSM.16.M88.4 R160, [R208+0x2000] ;  /* 0x00200000d0a0783b */ /* 0x000fea0000000200 */
[C---:B-----5:R-:W-:Y:S06]  /*1ba90*/  HMMA.16816.F32.BF16 R52, R144.reuse, R4, R52 ;  /* 0x000000049034723c */ /* 0x060fec0000041834 */
[C---:B------:R-:W-:Y:S01]  /*1baa0*/  HMMA.16816.F32.BF16 R44, R144.reuse, R6, R44 ;  /* 0x00000006902c723c */ /* 0x040fe2000004182c */
[----:B------:R-:W3:Y:S05]  /*1bab0*/  LDSM.16.M88.4 R4, [R221] ;  /* 0x00000000dd04783b */ /* 0x000eea0000000200 */
        /* <DEDUP_REMOVED lines=16> */
[----:B------:R-:W-:Y:S01]  /*1bbc0*/  HMMA.16816.F32.BF16 R56, R144, R158, R56 ;  /* 0x0000009e9038723c */ /* 0x000fe20000041838 */
[----:B------:R-:W-:Y:S04]  /*1bbd0*/  LDSM.16.M88.4 R156, [R226+0x2000] ;  /* 0x00200000e29c783b */ /* 0x000fe80000000200 */
[----:B------:R-:W-:Y:S01]  /*1bbe0*/  LDSM.16.M88.4 R144, [R225+0x8000] ;  /* 0x00800000e190783b */ /* 0x000fe20000000200 */
[C---:B---3--:R-:W-:Y:S06]  /*1bbf0*/  HMMA.16816.F32.BF16 R132, R4.reuse, R168, R132 ;  /* 0x000000a80484723c */ /* 0x048fec0000041884 */
[C---:B------:R-:W-:Y:S01]  /*1bc00*/  HMMA.16816.F32.BF16 R64, R4.reuse, R170, R64 ;  /* 0x000000aa0440723c */ /* 0x040fe20000041840 */
[----:B------:R-:W-:Y:S05]  /*1bc10*/  LDSM.16.M88.4 R168, [R225+0xa000] ;  /* 0x00a00000e1a8783b */ /* 0x000fea0000000200 */
[C---:B----4-:R-:W-:Y:S06]  /*1bc20*/  HMMA.16816.F32.BF16 R60, R4.reuse, R140, R60 ;  /* 0x0000008c043c723c */ /* 0x050fec000004183c */
[C---:B------:R-:W-:Y:S01]  /*1bc30*/  HMMA.16816.F32.BF16 R56, R4.reuse, R142, R56 ;  /* 0x0000008e0438723c */ /* 0x040fe20000041838 */
[----:B------:R-:W3:Y:S05]  /*1bc40*/  LDSM.16.M88.4 R140, [R225+0x8800] ;  /* 0x00880000e18c783b */ /* 0x000eea0000000200 */
[C---:B-1----:R-:W-:Y:S06]  /*1bc50*/  HMMA.16816.F32.BF16 R52, R4.reuse, R136, R52 ;  /* 0x000000880434723c */ /* 0x042fec0000041834 */
        /* <DEDUP_REMOVED lines=10> */
[----:B------:R-:W-:Y:S05]  /*1bd00*/  LDSM.16.M88.4 R152, [R207] ;  /* 0x00000000cf98783b */ /* 0x000fea0000000200 */
[C---:B--2---:R-:W-:Y:S06]  /*1bd10*/  HMMA.16816.F32.BF16 R16, R4.reuse, R8, R16 ;  /* 0x000000080410723c */ /* 0x044fec0000041810 */
[C---:B------:R-:W-:Y:S01]  /*1bd20*/  HMMA.16816.F32.BF16 R12, R4.reuse, R10, R12 ;  /* 0x0000000a040c723c */ /* 0x040fe2000004180c */
[----:B------:R-:W1:Y:S05]  /*1bd30*/  LDSM.16.M88.4 R8, [R225+0x9800] ;  /* 0x00980000e108783b */ /* 0x000e6a0000000200 */
[C---:B-----5:R-:W-:Y:S06]  /*1bd40*/  HMMA.16816.F32.BF16 R176, R4.reuse, R148, R176 ;  /* 0x0000009404b0723c */ /* 0x060fec00000418b0 */
[----:B------:R-:W-:Y:S01]  /*1bd50*/  HMMA.16816.F32.BF16 R172, R4, R150, R172 ;  /* 0x0000009604ac723c */ /* 0x000fe200000418ac */
[----:B------:R-:W2:Y:S04]  /*1bd60*/  LDSM.16.M88.4 R4, [R225+0xa800] ;  /* 0x00a80000e104783b */ /* 0x000ea80000000200 */
[----:B------:R-:W-:Y:S01]  /*1bd70*/  LDSM.16.M88.4 R148, [R206] ;  /* 0x00000000ce94783b */ /* 0x000fe20000000200 */
[C---:B---3--:R-:W-:Y:S06]  /*1bd80*/  HMMA.16816.F32.BF16 R60, R156.reuse, R140, R60 ;  /* 0x0000008c9c3c723c */ /* 0x048fec000004183c */
[C---:B------:R-:W-:Y:S01]  /*1bd90*/  HMMA.16816.F32.BF16 R56, R156.reuse, R142, R56 ;  /* 0x0000008e9c38723c */ /* 0x040fe20000041838 */
[----:B------:R-:W-:Y:S05]  /*1bda0*/  LDSM.16.M88.4 R140, [R204] ;  /* 0x00000000cc8c783b */ /* 0x000fea0000000200 */
[C---:B------:R-:W-:Y:S06]  /*1bdb0*/  HMMA.16816.F32.BF16 R132, R156.reuse, R144, R132 ;  /* 0x000000909c84723c */ /* 0x040fec0000041884 */
[C---:B------:R-:W-:Y:S06]  /*1bdc0*/  HMMA.16816.F32.BF16 R32, R156.reuse, R168, R32 ;  /* 0x000000a89c20723c */ /* 0x040fec0000041820 */
[C---:B-1----:R-:W-:Y:S06]  /*1bdd0*/  HMMA.16816.F32.BF16 R40, R156.reuse, R8, R40 ;  /* 0x000000089c28723c */ /* 0x042fec0000041828 */
[C---:B------:R-:W-:Y:S01]  /*1bde0*/  HMMA.16816.F32.BF16 R36, R156.reuse, R10, R36 ;  /* 0x0000000a9c24723c */ /* 0x040fe20000041824 */
[----:B------:R-:W1:Y:S05]  /*1bdf0*/  LDSM.16.M88.4 R8, [R202] ;  /* 0x00000000ca08783b */ /* 0x000e6a0000000200 */
[C---:B--2---:R-:W-:Y:S06]  /*1be00*/  HMMA.16816.F32.BF16 R24, R156.reuse, R4, R24 ;  /* 0x000000049c18723c */ /* 0x044fec0000041818 */
[C---:B------:R-:W-:Y:S01]  /*1be10*/  HMMA.16816.F32.BF16 R20, R156.reuse, R6, R20 ;  /* 0x000000069c14723c */ /* 0x040fe20000041814 */
[----:B------:R-:W2:Y:S05]  /*1be20*/  LDSM.16.M88.4 R4, [R201] ;  /* 0x00000000c904783b */ /* 0x000eaa0000000200 */
[C---:B------:R-:W-:Y:S01]  /*1be30*/  HMMA.16816.F32.BF16 R28, R156.reuse, R170, R28 ;  /* 0x000000aa9c1c723c */ /* 0x040fe2000004181c */
[----:B------:R-:W-:Y:S05]  /*1be40*/  LDSM.16.M88.4 R168, [R222+0x2000] ;  /* 0x00200000dea8783b */ /* 0x000fea0000000200 */
[C---:B------:R-:W-:Y:S06]  /*1be50*/  HMMA.16816.F32.BF16 R16, R156.reuse, R164, R16 ;  /* 0x000000a49c10723c */ /* 0x040fec0000041810 */
[C---:B------:R-:W-:Y:S01]  /*1be60*/  HMMA.16816.F32.BF16 R12, R156.reuse, R166, R12 ;  /* 0x000000a69c0c723c */ /* 0x040fe2000004180c */
[----:B------:R-:W3:Y:S05]  /*1be70*/  LDSM.16.M88.4 R164, [R219+0x8000] ;  /* 0x00800000dba4783b */ /* 0x000eea0000000200 */
[----:B------:R-:W-:Y:S01]  /*1be80*/  HMMA.16816.F32.BF16 R64, R156, R146, R64 ;  /* 0x000000929c40723c */ /* 0x000fe20000041840 */
[----:B------:R-:W4:Y:S05]  /*1be90*/  LDSM.16.M88.4 R144, [R205] ;  /* 0x00000000cd90783b */ /* 0x000f2a0000000200 */
[----:B------:R-:W-:Y:S06]  /*1bea0*/  HMMA.16816.F32.BF16 R132, R184, R152, R132 ;  /* 0x00000098b884723c */ /* 0x000fec0000041884 */
[C---:B------:R-:W-:Y:S06]  /*1beb0*/  HMMA.16816.F32.BF16 R176, R156.reuse, R160, R176 ;  /* 0x000000a09cb0723c */ /* 0x040fec00000418b0 */
[----:B------:R-:W-:Y:S01]  /*1bec0*/  HMMA.16816.F32.BF16 R172, R156, R162, R172 ;  /* 0x000000a29cac723c */ /* 0x000fe200000418ac */
[----:B------:R-:W5:Y:S05]  /*1bed0*/  LDSM.16.M88.4 R160, [R219+0x8800] ;  /* 0x00880000dba0783b */ /* 0x000f6a0000000200 */
        /* <DEDUP_REMOVED lines=9> */
[----:B------:R-:W-:Y:S01]  /*1bf70*/  HMMA.16816.F32.BF16 R64, R184, R154, R64 ;  /* 0x0000009ab840723c */ /* 0x000fe20000041840 */
[----:B------:R-:W2:Y:S05]  /*1bf80*/  LDSM.16.M88.4 R152, [R219+0x9800] ;  /* 0x00980000db98783b */ /* 0x000eaa0000000200 */
[----:B------:R-:W-:Y:S06]  /*1bf90*/  HMMA.16816.F32.BF16 R52, R156, R136, R52 ;  /* 0x000000889c34723c */ /* 0x000fec0000041834 */
[----:B------:R-:W-:Y:S06]  /*1bfa0*/  HMMA.16816.F32.BF16 R60, R184, R148, R60 ;  /* 0x00000094b83c723c */ /* 0x000fec000004183c */
[----:B---3--:R-:W-:Y:S06]  /*1bfb0*/  HMMA.16816.F32.BF16 R132, R168, R164, R132 ;  /* 0x000000a4a884723c */ /* 0x008fec0000041884 */
[----:B------:R-:W-:Y:S01]  /*1bfc0*/  HMMA.16816.F32.BF16 R44, R156, R138, R44 ;  /* 0x0000008a9c2c723c */ /* 0x000fe2000004182c */
[----:B------:R-:W3:Y:S04]  /*1bfd0*/  LDSM.16.M88.4 R156, [R219+0x9000] ;  /* 0x00900000db9c783b */ /* 0x000ee80000000200 */
[----:B------:R-:W-:Y:S01]  /*1bfe0*/  LDSM.16.M88.4 R136, [R203] ;  /* 0x00000000cb88783b */ /* 0x000fe20000000200 */
[C---:B------:R-:W-:Y:S06]  /*1bff0*/  HMMA.16816.F32.BF16 R176, R184.reuse, R180, R176 ;  /* 0x000000b4b8b0723c */ /* 0x040fec00000418b0 */
[C---:B------:R-:W-:Y:S01]  /*1c000*/  HMMA.16816.F32.BF16 R172, R184.reuse, R182, R172 ;  /* 0x000000b6b8ac723c */ /* 0x040fe200000418ac */
[----:B------:R-:W3:Y:S05]  /*1c010*/  LDSM.16.M88.4 R180, [R208+0x4800] ;  /* 0x00480000d0b4783b */ /* 0x000eea0000000200 */
[----:B------:R-:W-:Y:S01]  /*1c020*/  HMMA.16816.F32.BF16 R56, R184, R150, R56 ;  /* 0x00000096b838723c */ /* 0x000fe20000041838 */
[----:B------:R-:W-:Y:S05]  /*1c030*/  LDSM.16.M88.4 R148, [R219+0xa000] ;  /* 0x00a00000db94783b */ /* 0x000fea0000000200 */
[----:B------:R-:W-:Y:S06]  /*1c040*/  HMMA.16816.F32.BF16 R64, R168, R166, R64 ;  /* 0x000000a6a840723c */ /* 0x000fec0000041840 */
[----:B----4-:R-:W-:Y:S06]  /*1c050*/  HMMA.16816.F32.BF16 R52, R184, R144, R52 ;  /* 0x00000090b834723c */ /* 0x010fec0000041834 */
[----:B-----5:R-:W-:Y:S06]  /*1c060*/  HMMA.16816.F32.BF16 R60, R168, R160, R60 ;  /* 0x000000a0a83c723c */ /* 0x020fec000004183c */
[----:B-1----:R-:W-:Y:S06]  /*1c070*/  HMMA.16816.F32.BF16 R132, R8, R4, R132 ;  /* 0x000000040884723c */ /* 0x002fec0000041884 */
[C---:B--2---:R-:W-:Y:S06]  /*1c080*/  HMMA.16816.F32.BF16 R16, R168.reuse, R140, R16 ;  /* 0x0000008ca810723c */ /* 0x044fec0000041810 */
[C---:B------:R-:W-:Y:S01]  /*1c090*/  HMMA.16816.F32.BF16 R12, R168.reuse, R142, R12 ;  /* 0x0000008ea80c723c */ /* 0x040fe2000004180c */
[----:B------:R-:W1:Y:S05]  /*1c0a0*/  LDSM.16.M88.4 R140, [R208+0x5000] ;  /* 0x00500000d08c783b */ /* 0x000e6a0000000200 */
[C---:B------:R-:W-:Y:S06]  /*1c0b0*/  HMMA.16816.F32.BF16 R40, R168.reuse, R152, R40 ;  /* 0x00000098a828723c */ /* 0x040fec0000041828 */
[----:B------:R-:W-:Y:S01]  /*1c0c0*/  HMMA.16816.F32.BF16 R56, R168, R162, R56 ;  /* 0x000000a2a838723c */ /* 0x000fe20000041838 */
[----:B------:R-:W-:-:S02]  /*1c0d0*/  IMAD R152, R242, 0x80, R49 ;  /* 0x00000080f2987824 */ /* 0x000fc400078e0231 */
[----:B------:R-:W-:Y:S02]  /*1c0e0*/  IMAD.MOV.U32 R153, RZ, RZ, R188 ;  /* 0x000000ffff997224 */ /* 0x000fe400078e00bc */
[C---:B------:R-:W-:Y:S01]  /*1c0f0*/  VIADD R4, R152.reuse, 0x1 ;  /* 0x0000000198047836 */ /* 0x040fe20000000000 */
[----:B------:R-:W-:Y:S01]  /*1c100*/  HMMA.16816.F32.BF16 R44, R184, R146, R44 ;  /* 0x00000092b82c723c */ /* 0x000fe2000004182c */
[----:B------:R-:W-:Y:S01]  /*1c110*/  VIADD R50, R152, 0x10 ;  /* 0x0000001098327836 */ /* 0x000fe20000000000 */
[----:B------:R-:W-:Y:S02]  /*1c120*/  LDSM.16.M88.4 R144, [R219+0xa800] ;  /* 0x00a80000db90783b */ /* 0x000fe40000000200 */
[----:B------:R-:W-:Y:S02]  /*1c130*/  I2FP.F32.S32 R5, R4 ;  /* 0x0000000400057245 */ /* 0x000fe40000201400 */
[C---:B------:R-:W-:Y:S01]  /*1c140*/  ISETP.GE.AND P3, PT, R4.reuse, R48, PT ;  /* 0x000000300400720c */ /* 0x040fe20003f66270 */
[----:B------:R-:W-:Y:S01]  /*1c150*/  HMMA.16816.F32.BF16 R64, R8, R6, R64 ;  /* 0x000000060840723c */ /* 0x000fe20000041840 */
[----:B------:R-:W-:Y:S01]  /*1c160*/  ISETP.GE.AND P6, PT, R4, R51, PT ;  /* 0x000000330400720c */ /* 0x000fe20003fc6270 */
[----:B------:R-:W-:-:S02]  /*1c170*/  VIADD R4, R152, 0x9 ;  /* 0x0000000998047836 */ /* 0x000fc40000000000 */
[CC--:B------:R-:W-:Y:S01]  /*1c180*/  FFMA.FTZ R49, R0.reuse, R5.reuse, R133 ;  /* 0x0000000500317223 */ /* 0x0c0fe20000010085 */
[----:B------:R-:W-:Y:S01]  /*1c190*/  FFMA.FTZ R135, R0, R5, R135 ;  /* 0x0000000500877223 */ /* 0x000fe20000010087 */
[----:B---3--:R-:W-:Y:S01]  /*1c1a0*/  HMMA.16816.F32.BF16 R52, R168, R156, R52 ;  /* 0x0000009ca834723c */ /* 0x008fe20000041834 */
[C---:B------:R-:W-:Y:S02]  /*1c1b0*/  ISETP.GE.AND P4, PT, R4.reuse, R48, PT ;  /* 0x000000300400720c */ /* 0x040fe40003f86270 */
[----:B------:R-:W-:Y:S02]  /*1c1c0*/  ISETP.GE.AND P5, PT, R4, R51, PT ;  /* 0x000000330400720c */ /* 0x000fe40003fa6270 */
[----:B------:R-:W-:Y:S01]  /*1c1d0*/  I2FP.F32.S32 R133, R4 ;  /* 0x0000000400857245 */ /* 0x000fe20000201400 */
[----:B------:R-:W-:Y:S01]  /*1c1e0*/  HMMA.16816.F32.BF16 R60, R8, R180, R60 ;  /* 0x000000b4083c723c */ /* 0x000fe2000004183c */
[----:B------:R-:W2:Y:S01]  /*1c1f0*/  LDSM.16.M88.4 R4, [R208+0x5800] ;  /* 0x00580000d004783b */ /* 0x000ea20000000200 */
[----:B------:R-:W-:-:S02]  /*1c200*/  FSEL R49, R49, -INF , !P3 ;  /* 0xff80000031317808 */ /* 0x000fc40005800000 */
[----:B------:R-:W-:Y:S02]  /*1c210*/  FSEL R195, R135, -INF , !P6 ;  /* 0xff80000087c37808 */ /* 0x000fe40007000000 */
[C---:B------:R-:W-:Y:S01]  /*1c220*/  HMMA.16816.F32.BF16 R32, R184.reuse, R136, R32 ;  /* 0x00000088b820723c */ /* 0x040fe20000041820 */
[C---:B------:R-:W-:Y:S02]  /*1c230*/  ISETP.GE.AND P3, PT, R50.reuse, R48, PT ;  /* 0x000000303200720c */ /* 0x040fe40003f66270 */
[----:B------:R-:W-:Y:S02]  /*1c240*/  ISETP.GE.AND P6, PT, R50, R51, PT ;  /* 0x000000333200720c */ /* 0x000fe40003fc6270 */
[----:B------:R-:W-:Y:S01]  /*1c250*/  I2FP.F32.S32 R50, R50 ;  /* 0x0000003200327245 */ /* 0x000fe20000201400 */
[----:B------:R-:W-:Y:S01]  /*1c260*/  HMMA.16816.F32.BF16 R28, R184, R138, R28 ;  /* 0x0000008ab81c723c */ /* 0x000fe2000004181c */
[----:B------:R-:W3:Y:S01]  /*1c270*/  LDSM.16.M88.4 R136, [R219+0xb800] ;  /* 0x00b80000db88783b */ /* 0x000ee20000000200 */
[----:B------:R-:W-:Y:S01]  /*1c280*/  FFMA.FTZ R194, R0, R133, R65 ;  /* 0x0000008500c27223 */ /* 0x000fe20000010041 */
[----:B------:R-:W-:-:S02]  /*1c290*/  VIADD R65, R152, 0x11 ;  /* 0x0000001198417836 */ /* 0x000fc40000000000 */
[----:B------:R-:W-:Y:S01]  /*1c2a0*/  FFMA.FTZ R67, R0, R133, R67 ;  /* 0x0000008500437223 */ /* 0x000fe20000010043 */
[----:B------:R-:W-:Y:S01]  /*1c2b0*/  HMMA.16816.F32.BF16 R56, R8, R182, R56 ;  /* 0x000000b60838723c */ /* 0x000fe20000041838 */
[----:B------:R-:W-:-:S03]  /*1c2c0*/  FSEL R194, R194, -INF , !P4 ;  /* 0xff800000c2c27808 */ /* 0x000fc60006000000 */
[----:B------:R-:W-:Y:S02]  /*1c2d0*/  FSEL R196, R67, -INF , !P5 ;  /* 0xff80000043c47808 */ /* 0x000fe40006800000 */
[----:B------:R-:W-:Y:S01]  /*1c2e0*/  ISETP.GE.AND P4, PT, R65, R48, PT ;  /* 0x000000304100720c */ /* 0x000fe20003f86270 */
[----:B------:R-:W-:Y:S01]  /*1c2f0*/  HMMA.16816.F32.BF16 R44, R168, R158, R44 ;  /* 0x0000009ea82c723c */ /* 0x000fe2000004182c */
[CC--:B------:R-:W-:Y:S01]  /*1c300*/  FFMA.FTZ R190, R0.reuse, R50.reuse, R60 ;  /* 0x0000003200be7223 */ /* 0x0c0fe2000001003c */
[----:B------:R-:W-:Y:S01]  /*1c310*/  FFMA.FTZ R62, R0, R50, R62 ;  /* 0x00000032003e7223 */ /* 0x000fe2000001003e */
[----:B------:R-:W-:Y:S01]  /*1c320*/  VIADD R60, R152, 0x18 ;  /* 0x00000018983c7836 */ /* 0x000fe20000000000 */
[----:B------:R-:W-:Y:S02]  /*1c330*/  I2FP.F32.S32 R50, R65 ;  /* 0x0000004100327245 */ /* 0x000fe40000201400 */
[----:B-1----:R-:W-:Y:S01]  /*1c340*/  HMMA.16816.F32.BF16 R52, R8, R140, R52 ;  /* 0x0000008c0834723c */ /* 0x002fe20000041834 */
[----:B------:R-:W-:-:S02]  /*1c350*/  FSEL R190, R190, -INF , !P3 ;  /* 0xff800000bebe7808 */ /* 0x000fc40005800000 */
[----:B------:R-:W-:Y:S01]  /*1c360*/  FSEL R193, R62, -INF , !P6 ;  /* 0xff8000003ec17808 */ /* 0x000fe20007000000 */
[----:B------:R-:W-:Y:S01]  /*1c370*/  FFMA.FTZ R191, R0, R50, R61 ;  /* 0x0000003200bf7223 */ /* 0x000fe2000001003d */
[----:B------:R-:W-:Y:S01]  /*1c380*/  ISETP.GE.AND P3, PT, R60, R48, PT ;  /* 0x000000303c00720c */ /* 0x000fe20003f66270 */
[----:B------:R-:W-:Y:S01]  /*1c390*/  VIADD R61, R152, 0x19 ;  /* 0x00000019983d7836 */ /* 0x000fe20000000000 */
[-C--:B------:R-:W-:Y:S01]  /*1c3a0*/  ISETP.GE.AND P6, PT, R60, R51.reuse, PT ;  /* 0x000000333c00720c */ /* 0x080fe20003fc6270 */
[C---:B------:R-:W-:Y:S01]  /*1c3b0*/  FFMA.FTZ R50, R0.reuse, R50, R63 ;  /* 0x0000003200327223 */ /* 0x040fe2000001003f */
[----:B------:R-:W-:Y:S01]  /*1c3c0*/  I2FP.F32.S32 R60, R60 ;  /* 0x0000003c003c7245 */ /* 0x000fe20000201400 */
[----:B------:R-:W-:Y:S01]  /*1c3d0*/  HMMA.16816.F32.BF16 R36, R168, R154, R36 ;  /* 0x0000009aa824723c */ /* 0x000fe20000041824 */
[----:B------:R-:W-:Y:S02]  /*1c3e0*/  ISETP.GE.AND P5, PT, R65, R51, PT ;  /* 0x000000334100720c */ /* 0x000fe40003fa6270 */
[----:B------:R-:W-:Y:S01]  /*1c3f0*/  FSEL R191, R191, -INF , !P4 ;  /* 0xff800000bfbf7808 */ /* 0x000fe20006000000 */
[CC--:B------:R-:W-:Y:S01]  /*1c400*/  FFMA.FTZ R187, R0.reuse, R60.reuse, R56 ;  /* 0x0000003c00bb7223 */ /* 0x0c0fe20000010038 */
[----:B------:R-:W-:Y:S01]  /*1c410*/  FFMA.FTZ R192, R0, R60, R58 ;  /* 0x0000003c00c07223 */ /* 0x000fe2000001003a */
[----:B------:R-:W-:Y:S01]  /*1c420*/  VIADD R56, R152, 0x20 ;  /* 0x0000002098387836 */ /* 0x000fe20000000000 */
[----:B------:R-:W-:Y:S01]  /*1c430*/  I2FP.F32.S32 R58, R61 ;  /* 0x0000003d003a7245 */ /* 0x000fe20000201400 */
[----:B------:R-:W-:Y:S01]  /*1c440*/  HMMA.16816.F32.BF16 R44, R8, R142, R44 ;  /* 0x0000008e082c723c */ /* 0x000fe2000004182c */
[----:B------:R-:W-:-:S02]  /*1c450*/  FSEL R187, R187, -INF , !P3 ;  /* 0xff800000bbbb7808 */ /* 0x000fc40005800000 */
[----:B------:R-:W-:Y:S01]  /*1c460*/  FSEL R192, R192, -INF , !P6 ;  /* 0xff800000c0c07808 */ /* 0x000fe20007000000 */
[----:B------:R-:W-:Y:S01]  /*1c470*/  FFMA.FTZ R57, R0, R58, R57 ;  /* 0x0000003a00397223 */ /* 0x000fe20000010039 */
[----:B------:R-:W-:Y:S01]  /*1c480*/  FSEL R50, R50, -INF , !P5 ;  /* 0xff80000032327808 */ /* 0x000fe20006800000 */
[----:B--2---:R-:W-:Y:S01]  /*1c490*/  HMMA.16816.F32.BF16 R40, R8, R4, R40 ;  /* 0x000000040828723c */ /* 0x004fe20000041828 */
[----:B------:R-:W-:Y:S01]  /*1c4a0*/  ISETP.GE.AND P3, PT, R56, R48, PT ;  /* 0x000000303800720c */ /* 0x000fe20003f66270 */
[----:B------:R-:W-:Y:S01]  /*1c4b0*/  FFMA.FTZ R59, R0, R58, R59 ;  /* 0x0000003a003b7223 */ /* 0x000fe2000001003b */
[-C--:B------:R-:W-:Y:S02]  /*1c4c0*/  ISETP.GE.AND P6, PT, R56, R51.reuse, PT ;  /* 0x000000333800720c */ /* 0x080fe40003fc6270 */
[C---:B------:R-:W-:Y:S01]  /*1c4d0*/  ISETP.GE.AND P4, PT, R61.reuse, R48, PT ;  /* 0x000000303d00720c */ /* 0x040fe20003f86270 */
[C---:B---3--:R-:W-:Y:S01]  /*1c4e0*/  HMMA.16816.F32.BF16 R176, R168.reuse, R136, R176 ;  /* 0x00000088a8b0723c */ /* 0x048fe200000418b0 */
[-C--:B------:R-:W-:Y:S01]  /*1c4f0*/  ISETP.GE.AND P5, PT, R61, R51.reuse, PT ;  /* 0x000000333d00720c */ /* 0x080fe20003fa6270 */
[C---:B------:R-:W-:Y:S01]  /*1c500*/  VIADD R4, R152.reuse, 0x21 ;  /* 0x0000002198047836 */ /* 0x040fe20000000000 */
[----:B------:R-:W-:Y:S01]  /*1c510*/  I2FP.F32.S32 R56, R56 ;  /* 0x0000003800387245 */ /* 0x000fe20000201400 */
[----:B------:R-:W1:Y:S01]  /*1c520*/  LDSM.16.M88.4 R60, [R208+0x6000] ;  /* 0x00600000d03c783b */ /* 0x000e620000000200 */
[----:B------:R-:W-:Y:S01]  /*1c530*/  FSEL R58, R57, -INF , !P4 ;  /* 0xff800000393a7808 */ /* 0x000fe20006000000 */
[----:B------:R-:W-:Y:S01]  /*1c540*/  VIADD R5, R152, 0x28 ;  /* 0x0000002898057836 */ /* 0x000fe20000000000 */
[----:B------:R-:W-:Y:S01]  /*1c550*/  ISETP.GE.AND P4, PT, R4, R48, PT ;  /* 0x000000300400720c */ /* 0x000fe20003f86270 */
[CC--:B------:R-:W-:Y:S01]  /*1c560*/  FFMA.FTZ R137, R0.reuse, R56.reuse, R52 ;  /* 0x0000003800897223 */ /* 0x0c0fe20000010034 */
[----:B------:R-:W-:Y:S01]  /*1c570*/  FFMA.FTZ R54, R0, R56, R54 ;  /* 0x0000003800367223 */ /* 0x000fe20000010036 */
[----:B------:R-:W-:Y:S01]  /*1c580*/  FSEL R52, R59, -INF , !P5 ;  /* 0xff8000003b347808 */ /* 0x000fe20006800000 */
[----:B------:R-:W-:Y:S01]  /*1c590*/  HMMA.16816.F32.BF16 R32, R168, R148, R32 ;  /* 0x00000094a820723c */ /* 0x000fe20000041820 */
[----:B------:R-:W-:-:S02]  /*1c5a0*/  ISETP.GE.AND P5, PT, R4, R51, PT ;  /* 0x000000330400720c */ /* 0x000fc40003fa6270 */
[----:B------:R-:W-:Y:S02]  /*1c5b0*/  I2FP.F32.S32 R4, R4 ;  /* 0x0000000400047245 */ /* 0x000fe40000201400 */
[----:B------:R-:W-:Y:S01]  /*1c5c0*/  FSEL R137, R137, -INF , !P3 ;  /* 0xff80000089897808 */ /* 0x000fe20005800000 */
[----:B------:R-:W-:Y:S01]  /*1c5d0*/  HMMA.16816.F32.BF16 R172, R168, R138, R172 ;  /* 0x0000008aa8ac723c */ /* 0x000fe200000418ac */
[----:B------:R-:W-:Y:S01]  /*1c5e0*/  FSEL R185, R54, -INF , !P6 ;  /* 0xff80000036b97808 */ /* 0x000fe20007000000 */
[C---:B------:R-:W-:Y:S01]  /*1c5f0*/  FFMA.FTZ R53, R0.reuse, R4, R53 ;  /* 0x0000000400357223 */ /* 0x040fe20000010035 */
[C---:B------:R-:W-:Y:S01]  /*1c600*/  ISETP.GE.AND P3, PT, R5.reuse, R48, PT ;  /* 0x000000300500720c */ /* 0x040fe20003f66270 */
[----:B------:R-:W-:Y:S01]  /*1c610*/  FFMA.FTZ R55, R0, R4, R55 ;  /* 0x0000000400377223 */ /* 0x000fe20000010037 */
[----:B------:R-:W-:Y:S01]  /*1c620*/  ISETP.GE.AND P6, PT, R5, R51, PT ;  /* 0x000000330500720c */ /* 0x000fe20003fc6270 */
[----:B------:R-:W-:Y:S01]  /*1c630*/  VIADD R4, R152, 0x29 ;  /* 0x0000002998047836 */ /* 0x000fe20000000000 */
[----:B------:R-:W-:Y:S01]  /*1c640*/  I2FP.F32.S32 R5, R5 ;  /* 0x0000000500057245 */ /* 0x000fe20000201400 */
[----:B------:R-:W-:Y:S01]  /*1c650*/  HMMA.16816.F32.BF16 R36, R8, R6, R36 ;  /* 0x000000060824723c */ /* 0x000fe20000041824 */
[----:B------:R-:W-:-:S02]  /*1c660*/  FSEL R183, R53, -INF , !P4 ;  /* 0xff80000035b77808 */ /* 0x000fc40006000000 */
[----:B------:R-:W-:Y:S01]  /*1c670*/  FSEL R186, R55, -INF , !P5 ;  /* 0xff80000037ba7808 */ /* 0x000fe20006800000 */
[CC--:B------:R-:W-:Y:S01]  /*1c680*/  FFMA.FTZ R184, R0.reuse, R5.reuse, R46 ;  /* 0x0000000500b87223 */ /* 0x0c0fe2000001002e */
[----:B------:R-:W-:Y:S01]  /*1c690*/  FFMA.FTZ R138, R0, R5, R44 ;  /* 0x00000005008a7223 */ /* 0x000fe2000001002c */
[C---:B------:R-:W-:Y:S01]  /*1c6a0*/  ISETP.GE.AND P4, PT, R4.reuse, R48, PT ;  /* 0x000000300400720c */ /* 0x040fe20003f86270 */
[C---:B------:R-:W-:Y:S01]  /*1c6b0*/  HMMA.16816.F32.BF16 R28, R168.reuse, R150, R28 ;  /* 0x00000096a81c723c */ /* 0x040fe2000004181c */
[-C--:B------:R-:W-:Y:S01]  /*1c6c0*/  ISETP.GE.AND P5, PT, R4, R51.reuse, PT ;  /* 0x000000330400720c */ /* 0x080fe20003fa6270 */
[----:B------:R-:W-:Y:S01]  /*1c6d0*/  VIADD R44, R152, 0x30 ;  /* 0x00000030982c7836 */ /* 0x000fe20000000000 */
[----:B------:R-:W-:Y:S02]  /*1c6e0*/  I2FP.F32.S32 R46, R4 ;  /* 0x00000004002e7245 */ /* 0x000fe40000201400 */
[----:B------:R-:W2:Y:S01]  /*1c6f0*/  LDSM.16.M88.4 R4, [R208+0x6800] ;  /* 0x00680000d004783b */ /* 0x000ea20000000200 */
[----:B------:R-:W-:Y:S01]  /*1c700*/  FSEL R138, R138, -INF , !P3 ;  /* 0xff8000008a8a7808 */ /* 0x000fe20005800000 */
[----:B------:R-:W-:Y:S01]  /*1c710*/  HMMA.16816.F32.BF16 R24, R168, R144, R24 ;  /* 0x00000090a818723c */ /* 0x000fe20000041818 */
[----:B------:R-:W-:Y:S01]  /*1c720*/  FSEL R184, R184, -INF , !P6 ;  /* 0xff800000b8b87808 */ /* 0x000fe20007000000 */
[----:B------:R-:W-:Y:S01]  /*1c730*/  FFMA.FTZ R139, R0, R46, R45 ;  /* 0x0000002e008b7223 */ /* 0x000fe2000001002d */
[----:B------:R-:W-:Y:S01]  /*1c740*/  ISETP.GE.AND P3, PT, R44, R48, PT ;  /* 0x000000302c00720c */ /* 0x000fe20003f66270 */
[----:B------:R-:W-:Y:S01]  /*1c750*/  VIADD R45, R152, 0x31 ;  /* 0x00000031982d7836 */ /* 0x000fe20000000000 */
[----:B------:R-:W-:Y:S01]  /*1c760*/  ISETP.GE.AND P6, PT, R44, R51, PT ;  /* 0x000000332c00720c */ /* 0x000fe20003fc6270 */
[----:B-1----:R-:W-:Y:S01]  /*1c770*/  HMMA.16816.F32.BF16 R32, R8, R60, R32 ;  /* 0x0000003c0820723c */ /* 0x002fe20000041820 */
[----:B------:R-:W-:Y:S01]  /*1c780*/  I2FP.F32.S32 R44, R44 ;  /* 0x0000002c002c7245 */ /* 0x000fe20000201400 */
[----:B------:R-:W-:Y:S01]  /*1c790*/  FFMA.FTZ R47, R0, R46, R47 ;  /* 0x0000002e002f7223 */ /* 0x000fe2000001002f */
[----:B------:R-:W-:-:S02]  /*1c7a0*/  FSEL R139, R139, -INF , !P4 ;  /* 0xff8000008b8b7808 */ /* 0x000fc40006000000 */
[----:B------:R-:W-:Y:S01]  /*1c7b0*/  ISETP.GE.AND P4, PT, R45, R48, PT ;  /* 0x000000302d00720c */ /* 0x000fe20003f86270 */
[CC--:B------:R-:W-:Y:S01]  /*1c7c0*/  FFMA.FTZ R162, R0.reuse, R44.reuse, R40 ;  /* 0x0000002c00a27223 */ /* 0x0c0fe20000010028 */
[----:B------:R-:W-:Y:S01]  /*1c7d0*/  FFMA.FTZ R149, R0, R44, R42 ;  /* 0x0000002c00957223 */ /* 0x000fe2000001002a */
[----:B------:R-:W-:Y:S01]  /*1c7e0*/  VIADD R42, R152, 0x38 ;  /* 0x00000038982a7836 */ /* 0x000fe20000000000 */
[----:B------:R-:W-:Y:S01]  /*1c7f0*/  I2FP.F32.S32 R40, R45 ;  /* 0x0000002d00287245 */ /* 0x000fe20000201400 */
[----:B------:R-:W-:Y:S01]  /*1c800*/  HMMA.16816.F32.BF16 R20, R168, R146, R20 ;  /* 0x00000092a814723c */ /* 0x000fe20000041814 */
[----:B------:R-:W-:Y:S02]  /*1c810*/  FSEL R162, R162, -INF , !P3 ;  /* 0xff800000a2a27808 */ /* 0x000fe40005800000 */
[----:B------:R-:W-:Y:S01]  /*1c820*/  FSEL R149, R149, -INF , !P6 ;  /* 0xff80000095957808 */ /* 0x000fe20007000000 */
[----:B------:R-:W-:Y:S01]  /*1c830*/  FFMA.FTZ R41, R0, R40, R41 ;  /* 0x0000002800297223 */ /* 0x000fe20000010029 */
[----:B------:R-:W-:Y:S01]  /*1c840*/  ISETP.GE.AND P3, PT, R42, R48, PT ;  /* 0x000000302a00720c */ /* 0x000fe20003f66270 */
[----:B------:R-:W-:Y:S01]  /*1c850*/  FFMA.FTZ R43, R0, R40, R43 ;  /* 0x00000028002b7223 */ /* 0x000fe2000001002b */
[----:B------:R-:W-:Y:S01]  /*1c860*/  ISETP.GE.AND P6, PT, R42, R51, PT ;  /* 0x000000332a00720c */ /* 0x000fe20003fc6270 */
[----:B------:R-:W-:Y:S01]  /*1c870*/  VIADD R40, R152, 0x39 ;  /* 0x0000003998287836 */ /* 0x000fe20000000000 */
[----:B------:R-:W-:Y:S01]  /*1c880*/  I2FP.F32.S32 R42, R42 ;  /* 0x0000002a002a7245 */ /* 0x000fe20000201400 */
[----:B------:R-:W-:Y:S01]  /*1c890*/  HMMA.16816.F32.BF16 R28, R8, R62, R28 ;  /* 0x0000003e081c723c */ /* 0x000fe2000004181c */
[----:B------:R-:W-:-:S02]  /*1c8a0*/  FSEL R140, R47, -INF , !P5 ;  /* 0xff8000002f8c7808 */ /* 0x000fc40006800000 */
[-C--:B------:R-:W-:Y:S01]  /*1c8b0*/  ISETP.GE.AND P5, PT, R45, R51.reuse, PT ;  /* 0x000000332d00720c */ /* 0x080fe20003fa6270 */
[CC--:B------:R-:W-:Y:S01]  /*1c8c0*/  FFMA.FTZ R164, R0.reuse, R42.reuse, R36 ;  /* 0x0000002a00a47223 */ /* 0x0c0fe20000010024 */
[----:B------:R-:W-:Y:S01]  /*1c8d0*/  FFMA.FTZ R161, R0, R42, R38 ;  /* 0x0000002a00a17223 */ /* 0x000fe20000010026 */
[----:B------:R-:W-:Y:S01]  /*1c8e0*/  VIADD R36, R152, 0x40 ;  /* 0x0000004098247836 */ /* 0x000fe20000000000 */
[----:B------:R-:W-:Y:S02]  /*1c8f0*/  I2FP.F32.S32 R38, R40 ;  /* 0x0000002800267245 */ /* 0x000fe40000201400 */
[----:B------:R-:W-:Y:S02]  /*1c900*/  FSEL R164, R164, -INF , !P3 ;  /* 0xff800000a4a47808 */ /* 0x000fe40005800000 */
[----:B------:R-:W-:Y:S01]  /*1c910*/  FSEL R161, R161, -INF , !P6 ;  /* 0xff800000a1a17808 */ /* 0x000fe20007000000 */
[C---:B--2---:R-:W-:Y:S01]  /*1c920*/  HMMA.16816.F32.BF16 R24, R8.reuse, R4, R24 ;  /* 0x000000040818723c */ /* 0x044fe20000041818 */
[----:B------:R-:W-:Y:S01]  /*1c930*/  ISETP.GE.AND P3, PT, R36, R48, PT ;  /* 0x000000302400720c */ /* 0x000fe20003f66270 */
[-C--:B------:R-:W-:Y:S01]  /*1c940*/  FFMA.FTZ R37, R0, R38.reuse, R37 ;  /* 0x0000002600257223 */ /* 0x080fe20000010025 */
[----:B------:R-:W-:Y:S01]  /*1c950*/  ISETP.GE.AND P6, PT, R36, R51, PT ;  /* 0x000000332400720c */ /* 0x000fe20003fc6270 */
[----:B------:R-:W-:Y:S01]  /*1c960*/  FFMA.FTZ R39, R0, R38, R39 ;  /* 0x0000002600277223 */ /* 0x000fe20000010027 */
[----:B------:R-:W-:Y:S01]  /*1c970*/  FSEL R163, R41, -INF , !P4 ;  /* 0xff80000029a37808 */ /* 0x000fe20006000000 */
[----:B------:R-:W-:Y:S01]  /*1c980*/  HMMA.16816.F32.BF16 R20, R8, R6, R20 ;  /* 0x000000060814723c */ /* 0x000fe20000041814 */
[----:B------:R-:W-:Y:S01]  /*1c990*/  FSEL R159, R43, -INF , !P5 ;  /* 0xff8000002b9f7808 */ /* 0x000fe20006800000 */
[C---:B------:R-:W-:Y:S01]  /*1c9a0*/  VIADD R4, R152.reuse, 0x41 ;  /* 0x0000004198047836 */ /* 0x040fe20000000000 */
[----:B------:R-:W-:Y:S01]  /*1c9b0*/  I2FP.F32.S32 R36, R36 ;  /* 0x0000002400247245 */ /* 0x000fe20000201400 */
[----:B------:R-:W-:Y:S01]  /*1c9c0*/  VIADD R5, R152, 0x48 ;  /* 0x0000004898057836 */ /* 0x000fe20000000000 */
[----:B------:R-:W-:-:S02]  /*1c9d0*/  ISETP.GE.AND P4, PT, R40, R48, PT ;  /* 0x000000302800720c */ /* 0x000fc40003f86270 */
[-C--:B------:R-:W-:Y:S01]  /*1c9e0*/  ISETP.GE.AND P5, PT, R40, R51.reuse, PT ;  /* 0x000000332800720c */ /* 0x080fe20003fa6270 */
[CC--:B------:R-:W-:Y:S01]  /*1c9f0*/  FFMA.FTZ R32, R0.reuse, R36.reuse, R32 ;  /* 0x0000002400207223 */ /* 0x0c0fe20000010020 */
[----:B------:R-:W1:Y:S01]  /*1ca00*/  LDSM.16.M88.4 R40, [R208+0x7000] ;  /* 0x00700000d028783b */ /* 0x000e620000000200 */
[----:B------:R-:W-:Y:S01]  /*1ca10*/  FFMA.FTZ R34, R0, R36, R34 ;  /* 0x0000002400227223 */ /* 0x000fe20000010022 */
[----:B------:R-:W-:Y:S02]  /*1ca20*/  FSEL R170, R37, -INF , !P4 ;  /* 0xff80000025aa7808 */ /* 0x000fe40006000000 */
[----:B------:R-:W-:Y:S02]  /*1ca30*/  FSEL R171, R39, -INF , !P5 ;  /* 0xff80000027ab7808 */ /* 0x000fe40006800000 */
[C---:B------:R-:W-:Y:S02]  /*1ca40*/  ISETP.GE.AND P4, PT, R4.reuse, R48, PT ;  /* 0x000000300400720c */ /* 0x040fe40003f86270 */
[----:B------:R-:W-:-:S02]  /*1ca50*/  ISETP.GE.AND P5, PT, R4, R51, PT ;  /* 0x000000330400720c */ /* 0x000fc40003fa6270 */
[----:B------:R-:W-:Y:S02]  /*1ca60*/  I2FP.F32.S32 R4, R4 ;  /* 0x0000000400047245 */ /* 0x000fe40000201400 */
[----:B------:R-:W-:Y:S02]  /*1ca70*/  FSEL R168, R32, -INF , !P3 ;  /* 0xff80000020a87808 */ /* 0x000fe40005800000 */
[----:B------:R-:W-:Y:S01]  /*1ca80*/  FSEL R181, R34, -INF , !P6 ;  /* 0xff80000022b57808 */ /* 0x000fe20007000000 */
[C---:B------:R-:W-:Y:S01]  /*1ca90*/  FFMA.FTZ R33, R0.reuse, R4, R33 ;  /* 0x0000000400217223 */ /* 0x040fe20000010021 */
[C---:B------:R-:W-:Y:S01]  /*1caa0*/  ISETP.GE.AND P3, PT, R5.reuse, R48, PT ;  /* 0x000000300500720c */ /* 0x040fe20003f66270 */
[----:B------:R-:W-:Y:S01]  /*1cab0*/  FFMA.FTZ R35, R0, R4, R35 ;  /* 0x0000000400237223 */ /* 0x000fe20000010023 */
[----:B------:R-:W-:Y:S01]  /*1cac0*/  ISETP.GE.AND P6, PT, R5, R51, PT ;  /* 0x000000330500720c */ /* 0x000fe20003fc6270 */
[----:B------:R-:W-:Y:S01]  /*1cad0*/  VIADD R4, R152, 0x49 ;  /* 0x0000004998047836 */ /* 0x000fe20000000000 */
[----:B------:R-:W-:-:S02]  /*1cae0*/  I2FP.F32.S32 R5, R5 ;  /* 0x0000000500057245 */ /* 0x000fc40000201400 */
[----:B------:R-:W-:Y:S02]  /*1caf0*/  FSEL R169, R33, -INF , !P4 ;  /* 0xff80000021a97808 */ /* 0x000fe40006000000 */
[----:B------:R-:W-:Y:S01]  /*1cb00*/  FSEL R182, R35, -INF , !P5 ;  /* 0xff80000023b67808 */ /* 0x000fe20006800000 */
[CC--:B------:R-:W-:Y:S01]  /*1cb10*/  FFMA.FTZ R180, R0.reuse, R5.reuse, R30 ;  /* 0x0000000500b47223 */ /* 0x0c0fe2000001001e */
[----:B------:R-:W-:Y:S01]  /*1cb20*/  FFMA.FTZ R166, R0, R5, R28 ;  /* 0x0000000500a67223 */ /* 0x000fe2000001001c */
[----:B------:R-:W-:Y:S01]  /*1cb30*/  ISETP.GE.AND P4, PT, R4, R48, PT ;  /* 0x000000300400720c */ /* 0x000fe20003f86270 */
[----:B------:R-:W-:Y:S01]  /*1cb40*/  VIADD R28, R152, 0x50 ;  /* 0x00000050981c7836 */ /* 0x000fe20000000000 */
[----:B------:R-:W-:Y:S02]  /*1cb50*/  ISETP.GE.AND P5, PT, R4, R51, PT ;  /* 0x000000330400720c */ /* 0x000fe40003fa6270 */
[----:B------:R-:W-:Y:S02]  /*1cb60*/  I2FP.F32.S32 R30, R4 ;  /* 0x00000004001e7245 */ /* 0x000fe40000201400 */
[----:B------:R-:W2:Y:S01]  /*1cb70*/  LDSM.16.M88.4 R4, [R208+0x7800] ;  /* 0x00780000d004783b */ /* 0x000ea20000000200 */
[----:B------:R-:W-:Y:S01]  /*1cb80*/  FSEL R166, R166, -INF , !P3 ;  /* 0xff800000a6a67808 */ /* 0x000fe20005800000 */
[----:B------:R-:W-:-:S04]  /*1cb90*/  DEPBAR.LE SB0, 0x0 ;  /* 0x000080000000791a */ /* 0x000fc80000000000 */
[----:B------:R-:W-:Y:S01]  /*1cba0*/  FSEL R180, R180, -INF , !P6 ;  /* 0xff800000b4b47808 */ /* 0x000fe20007000000 */
[----:B------:R-:W-:Y:S01]  /*1cbb0*/  FFMA.FTZ R167, R0, R30, R29 ;  /* 0x0000001e00a77223 */ /* 0x000fe2000001001d */
[----:B------:R-:W-:Y:S01]  /*1cbc0*/  ISETP.GE.AND P3, PT, R28, R48, PT ;  /* 0x000000301c00720c */ /* 0x000fe20003f66270 */
[----:B------:R-:W-:Y:S01]  /*1cbd0*/  VIADD R29, R152, 0x51 ;  /* 0x00000051981d7836 */ /* 0x000fe20000000000 */
[----:B------:R-:W-:Y:S01]  /*1cbe0*/  BAR.SYNC.DEFER_BLOCKING 0x0 ;  /* 0x0000000000007b1d */ /* 0x000fe20000010000 */
[----:B------:R-:W-:Y:S01]  /*1cbf0*/  ISETP.GE.AND P6, PT, R28, R51, PT ;  /* 0x000000331c00720c */ /* 0x000fe20003fc6270 */
[C---:B-1----:R-:W-:Y:S01]  /*1cc00*/  HMMA.16816.F32.BF16 R16, R8.reuse, R40, R16 ;  /* 0x000000280810723c */ /* 0x042fe20000041810 */
[----:B------:R-:W-:Y:S01]  /*1cc10*/  I2FP.F32.S32 R28, R28 ;  /* 0x0000001c001c7245 */ /* 0x000fe20000201400 */
[C---:B------:R-:W-:Y:S01]  /*1cc20*/  FFMA.FTZ R31, R0.reuse, R30, R31 ;  /* 0x0000001e001f7223 */ /* 0x040fe2000001001f */
[----:B------:R-:W-:Y:S02]  /*1cc30*/  FSEL R167, R167, -INF , !P4 ;  /* 0xff800000a7a77808 */ /* 0x000fe40006000000 */
[----:B------:R-:W-:Y:S01]  /*1cc40*/  ISETP.GE.AND P4, PT, R29, R48, PT ;  /* 0x000000301d00720c */ /* 0x000fe20003f86270 */
        /* <DEDUP_REMOVED lines=8> */
[----:B------:R-:W-:Y:S01]  /*1ccd0*/  ISETP.GE.AND P3, PT, R26, R48, PT ;  /* 0x000000301a00720c */ /* 0x000fe20003f66270 */
[----:B------:R-:W-:Y:S01]  /*1cce0*/  FFMA.FTZ R27, R0, R24, R27 ;  /* 0x00000018001b7223 */ /* 0x000fe2000001001b */
[-C--:B------:R-:W-:Y:S01]  /*1ccf0*/  ISETP.GE.AND P6, PT, R26, R51.reuse, PT ;  /* 0x000000331a00720c */ /* 0x080fe20003fc6270 */
[----:B------:R-:W-:Y:S01]  /*1cd00*/  VIADD R24, R152, 0x59 ;  /* 0x0000005998187836 */ /* 0x000fe20000000000 */
[----:B------:R-:W-:Y:S02]  /*1cd10*/  I2FP.F32.S32 R26, R26 ;  /* 0x0000001a001a7245 */ /* 0x000fe40000201400 */
[----:B------:R-:W-:Y:S02]  /*1cd20*/  FSEL R165, R31, -INF , !P5 ;  /* 0xff8000001fa57808 */ /* 0x000fe40006800000 */
[----:B------:R-:W-:Y:S01]  /*1cd30*/  ISETP.GE.AND P5, PT, R29, R51, PT ;  /* 0x000000331d00720c */ /* 0x000fe20003fa6270 */
[C---:B------:R-:W-:Y:S01]  /*1cd40*/  FFMA.FTZ R154, R0.reuse, R26, R20 ;  /* 0x0000001a009a7223 */ /* 0x040fe20000010014 */
[----:B------:R-:W-:Y:S01]  /*1cd50*/  I2FP.F32.S32 R20, R24 ;  /* 0x0000001800147245 */ /* 0x000fe20000201400 */
[----:B------:R-:W-:Y:S01]  /*1cd60*/  FFMA.FTZ R157, R0, R26, R22 ;  /* 0x0000001a009d7223 */ /* 0x000fe20000010016 */
[----:B------:R-:W-:Y:S01]  /*1cd70*/  VIADD R22, R152, 0x60 ;  /* 0x0000006098167836 */ /* 0x000fe20000000000 */
[----:B------:R-:W-:Y:S01]  /*1cd80*/  FSEL R155, R25, -INF , !P4 ;  /* 0xff800000199b7808 */ /* 0x000fe20006000000 */
[----:B--2---:R-:W-:Y:S01]  /*1cd90*/  HMMA.16816.F32.BF16 R176, R8, R4, R176 ;  /* 0x0000000408b0723c */ /* 0x004fe200000418b0 */
[----:B------:R-:W-:Y:S01]  /*1cda0*/  FSEL R158, R27, -INF , !P5 ;  /* 0xff8000001b9e7808 */ /* 0x000fe20006800000 */
[CC--:B------:R-:W-:Y:S01]  /*1cdb0*/  FFMA.FTZ R21, R0.reuse, R20.reuse, R21 ;  /* 0x0000001400157223 */ /* 0x0c0fe20000010015 */
[----:B------:R-:W-:Y:S01]  /*1cdc0*/  FFMA.FTZ R23, R0, R20, R23 ;  /* 0x0000001400177223 */ /* 0x000fe20000010017 */
[----:B------:R-:W-:-:S02]  /*1cdd0*/  ISETP.GE.AND P4, PT, R24, R48, PT ;  /* 0x000000301800720c */ /* 0x000fc40003f86270 */
[-C--:B------:R-:W-:Y:S01]  /*1cde0*/  ISETP.GE.AND P5, PT, R24, R51.reuse, PT ;  /* 0x000000331800720c */ /* 0x080fe20003fa6270 */
[----:B------:R-:W-:Y:S01]  /*1cdf0*/  VIADD R4, R152, 0x61 ;  /* 0x0000006198047836 */ /* 0x000fe20000000000 */
[----:B------:R-:W-:Y:S01]  /*1ce00*/  FSEL R154, R154, -INF , !P3 ;  /* 0xff8000009a9a7808 */ /* 0x000fe20005800000 */
[----:B------:R-:W-:Y:S01]  /*1ce10*/  VIADD R5, R152, 0x68 ;  /* 0x0000006898057836 */ /* 0x000fe20000000000 */
[----:B------:R-:W-:Y:S01]  /*1ce20*/  FSEL R157, R157, -INF , !P6 ;  /* 0xff8000009d9d7808 */ /* 0x000fe20007000000 */
[----:B------:R-:W-:Y:S01]  /*1ce30*/  HMMA.16816.F32.BF16 R172, R8, R6, R172 ;  /* 0x0000000608ac723c */ /* 0x000fe200000418ac */
[C---:B------:R-:W-:Y:S02]  /*1ce40*/  ISETP.GE.AND P3, PT, R22.reuse, R48, PT ;  /* 0x000000301600720c */ /* 0x040fe40003f66270 */
[----:B------:R-:W-:Y:S02]  /*1ce50*/  ISETP.GE.AND P6, PT, R22, R51, PT ;  /* 0x000000331600720c */ /* 0x000fe40003fc6270 */
[----:B------:R-:W-:-:S02]  /*1ce60*/  I2FP.F32.S32 R22, R22 ;  /* 0x0000001600167245 */ /* 0x000fc40000201400 */
[----:B------:R-:W-:Y:S02]  /*1ce70*/  FSEL R151, R21, -INF , !P4 ;  /* 0xff80000015977808 */ /* 0x000fe40006000000 */
[----:B------:R-:W-:Y:S01]  /*1ce80*/  FSEL R150, R23, -INF , !P5 ;  /* 0xff80000017967808 */ /* 0x000fe20006800000 */
[----:B------:R-:W-:Y:S01]  /*1ce90*/  FFMA.FTZ R16, R0, R22, R16 ;  /* 0x0000001600107223 */ /* 0x000fe20000010010 */
[----:B------:R-:W-:Y:S01]  /*1cea0*/  ISETP.GE.AND P4, PT, R4, R48, PT ;  /* 0x000000300400720c */ /* 0x000fe20003f86270 */
[----:B------:R-:W-:Y:S01]  /*1ceb0*/  FFMA.FTZ R18, R0, R22, R18 ;  /* 0x0000001600127223 */ /* 0x000fe20000010012 */
[----:B------:R-:W-:Y:S02]  /*1cec0*/  ISETP.GE.AND P5, PT, R4, R51, PT ;  /* 0x000000330400720c */ /* 0x000fe40003fa6270 */
[----:B------:R-:W-:Y:S02]  /*1ced0*/  I2FP.F32.S32 R4, R4 ;  /* 0x0000000400047245 */ /* 0x000fe40000201400 */
[----:B------:R-:W-:-:S02]  /*1cee0*/  FSEL R145, R16, -INF , !P3 ;  /* 0xff80000010917808 */ /* 0x000fc40005800000 */
[----:B------:R-:W-:Y:S01]  /*1cef0*/  FSEL R148, R18, -INF , !P6 ;  /* 0xff80000012947808 */ /* 0x000fe20007000000 */
[CC--:B------:R-:W-:Y:S01]  /*1cf00*/  FFMA.FTZ R17, R0.reuse, R4.reuse, R17 ;  /* 0x0000000400117223 */ /* 0x0c0fe20000010011 */
[----:B------:R-:W-:Y:S01]  /*1cf10*/  FFMA.FTZ R19, R0, R4, R19 ;  /* 0x0000000400137223 */ /* 0x000fe20000010013 */
[----:B------:R-:W-:Y:S01]  /*1cf20*/  VIADD R4, R152, 0x69 ;  /* 0x0000006998047836 */ /* 0x000fe20000000000 */
[C---:B------:R-:W-:Y:S02]  /*1cf30*/  ISETP.GE.AND P3, PT, R5.reuse, R48, PT ;  /* 0x000000300500720c */ /* 0x040fe40003f66270 */
[----:B------:R-:W-:Y:S02]  /*1cf40*/  ISETP.GE.AND P6, PT, R5, R51, PT ;  /* 0x000000330500720c */ /* 0x000fe40003fc6270 */
[----:B------:R-:W-:Y:S02]  /*1cf50*/  I2FP.F32.S32 R5, R5 ;  /* 0x0000000500057245 */ /* 0x000fe40000201400 */
[----:B------:R-:W-:-:S02]  /*1cf60*/  FSEL R144, R17, -INF , !P4 ;  /* 0xff80000011907808 */ /* 0x000fc40006000000 */
[----:B------:R-:W-:Y:S01]  /*1cf70*/  FSEL R147, R19, -INF , !P5 ;  /* 0xff80000013937808 */ /* 0x000fe20006800000 */
[-C--:B------:R-:W-:Y:S01]  /*1cf80*/  FFMA.FTZ R12, R0, R5.reuse, R12 ;  /* 0x00000005000c7223 */ /* 0x080fe2000001000c */
[----:B------:R-:W-:Y:S01]  /*1cf90*/  ISETP.GE.AND P4, PT, R4, R48, PT ;  /* 0x000000300400720c */ /* 0x000fe20003f86270 */
[----:B------:R-:W-:Y:S01]  /*1cfa0*/  FFMA.FTZ R14, R0, R5, R14 ;  /* 0x00000005000e7223 */ /* 0x000fe2000001000e */
[----:B------:R-:W-:Y:S01]  /*1cfb0*/  ISETP.GE.AND P5, PT, R4, R51, PT ;  /* 0x000000330400720c */ /* 0x000fe20003fa6270 */
[----:B------:R-:W-:Y:S01]  /*1cfc0*/  VIADD R5, R152, 0x70 ;  /* 0x0000007098057836 */ /* 0x000fe20000000000 */
[----:B------:R-:W-:Y:S02]  /*1cfd0*/  I2FP.F32.S32 R4, R4 ;  /* 0x0000000400047245 */ /* 0x000fe40000201400 */
[----:B------:R-:W-:Y:S02]  /*1cfe0*/  FSEL R143, R12, -INF , !P3 ;  /* 0xff8000000c8f7808 */ /* 0x000fe40005800000 */
[----:B------:R-:W-:Y:S01]  /*1cff0*/  FSEL R146, R14, -INF , !P6 ;  /* 0xff8000000e927808 */ /* 0x000fe20007000000 */
[CC--:B------:R-:W-:Y:S01]  /*1d000*/  FFMA.FTZ R13, R0.reuse, R4.reuse, R13 ;  /* 0x00000004000d7223 */ /* 0x0c0fe2000001000d */
[----:B------:R-:W-:Y:S01]  /*1d010*/  FFMA.FTZ R15, R0, R4, R15 ;  /* 0x00000004000f7223 */ /* 0x000fe2000001000f */
[----:B------:R-:W-:Y:S01]  /*1d020*/  VIADD R4, R152, 0x71 ;  /* 0x0000007198047836 */ /* 0x000fe20000000000 */
[----:B------:R-:W-:-:S02]  /*1d030*/  ISETP.GE.AND P3, PT, R5, R48, PT ;  /* 0x000000300500720c */ /* 0x000fc40003f66270 */
[----:B------:R-:W-:Y:S02]  /*1d040*/  I2FP.F32.S32 R6, R5 ;  /* 0x0000000500067245 */ /* 0x000fe40000201400 */
[-C--:B------:R-:W-:Y:S01]  /*1d050*/  ISETP.GE.AND P6, PT, R5, R51.reuse, PT ;  /* 0x000000330500720c */ /* 0x080fe20003fc6270 */
[----:B------:R-:W-:Y:S01]  /*1d060*/  VIADD R5, R152, 0x78 ;  /* 0x0000007898057836 */ /* 0x000fe20000000000 */
[----:B------:R-:W-:Y:S01]  /*1d070*/  FSEL R142, R13, -INF , !P4 ;  /* 0xff8000000d8e7808 */ /* 0x000fe20006000000 */
[CC--:B------:R-:W-:Y:S01]  /*1d080*/  FFMA.FTZ R67, R0.reuse, R6.reuse, R176 ;  /* 0x0000000600437223 */ /* 0x0c0fe200000100b0 */
[----:B------:R-:W-:Y:S01]  /*1d090*/  FSEL R141, R15, -INF , !P5 ;  /* 0xff8000000f8d7808 */ /* 0x000fe20006800000 */
[----:B------:R-:W-:Y:S01]  /*1d0a0*/  FFMA.FTZ R136, R0, R6, R178 ;  /* 0x0000000600887223 */ /* 0x000fe200000100b2 */
[C---:B------:R-:W-:Y:S02]  /*1d0b0*/  ISETP.GE.AND P4, PT, R4.reuse, R48, PT ;  /* 0x000000300400720c */ /* 0x040fe40003f86270 */
[----:B------:R-:W-:-:S02]  /*1d0c0*/  ISETP.GE.AND P5, PT, R4, R51, PT ;  /* 0x000000330400720c */ /* 0x000fc40003fa6270 */
        /* <DEDUP_REMOVED lines=8> */
[----:B------:R-:W1:Y:S01]  /*1d150*/  LDC.64 R6, c[0x0][0x198] ;  /* 0x00006600ff067b82 */ /* 0x000e620000000a00 */
[----:B------:R-:W-:-:S02]  /*1d160*/  FSEL R136, R136, -INF , !P6 ;  /* 0xff80000088887808 */ /* 0x000fc40007000000 */
[----:B------:R-:W-:Y:S02]  /*1d170*/  FSEL R65, R65, -INF , !P4 ;  /* 0xff80000041417808 */ /* 0x000fe40006000000 */
[----:B------:R-:W-:Y:S02]  /*1d180*/  FSEL R135, R135, -INF , !P5 ;  /* 0xff80000087877808 */ /* 0x000fe40006800000 */
[----:B------:R-:W-:Y:S02]  /*1d190*/  I2FP.F32.S32 R8, R152 ;  /* 0x0000009800087245 */ /* 0x000fe40000201400 */
[C---:B------:R-:W-:Y:S02]  /*1d1a0*/  ISETP.GE.AND P3, PT, R5.reuse, R48, PT ;  /* 0x000000300500720c */ /* 0x040fe40003f66270 */
[-C--:B------:R-:W-:Y:S01]  /*1d1b0*/  ISETP.GE.AND P6, PT, R5, R51.reuse, PT ;  /* 0x000000330500720c */ /* 0x080fe20003fc6270 */
[----:B------:R-:W-:Y:S01]  /*1d1c0*/  FFMA.FTZ R132, R0, R8, R132 ;  /* 0x0000000800847223 */ /* 0x000fe20000010084 */
[----:B------:R-:W-:Y:S01]  /*1d1d0*/  ISETP.GE.AND P4, PT, R152, R48, PT ;  /* 0x000000309800720c */ /* 0x000fe20003f86270 */
[----:B------:R-:W-:Y:S01]  /*1d1e0*/  FFMA.FTZ R134, R0, R8, R134 ;  /* 0x0000000800867223 */ /* 0x000fe20000010086 */
[C---:B------:R-:W-:Y:S01]  /*1d1f0*/  ISETP.GE.AND P5, PT, R152.reuse, R51, PT ;  /* 0x000000339800720c */ /* 0x040fe20003fa6270 */
[----:B------:R-:W-:Y:S01]  /*1d200*/  VIADD R152, R152, 0x79 ;  /* 0x0000007998987836 */ /* 0x000fe20000000000 */
[----:B------:R-:W-:-:S02]  /*1d210*/  I2FP.F32.S32 R5, R4 ;  /* 0x0000000400057245 */ /* 0x000fc40000201400 */
[----:B------:R-:W-:Y:S02]  /*1d220*/  FSEL R61, R61, -INF , !P3 ;  /* 0xff8000003d3d7808 */ /* 0x000fe40005800000 */
[----:B------:R-:W-:Y:S01]  /*1d230*/  I2FP.F32.S32 R9, R152 ;  /* 0x0000009800097245 */ /* 0x000fe20000201400 */
[----:B------:R-:W-:Y:S01]  /*1d240*/  FFMA.FTZ R64, R0, R5, R64 ;  /* 0x0000000500407223 */ /* 0x000fe20000010040 */
[----:B------:R-:W-:Y:S02]  /*1d250*/  I2FP.F32.S32 R10, R4 ;  /* 0x00000004000a7245 */ /* 0x000fe40000201400 */
[----:B------:R-:W-:Y:S01]  /*1d260*/  ISETP.GE.AND P3, PT, R4, R48, PT ;  /* 0x000000300400720c */ /* 0x000fe20003f66270 */
[-C--:B------:R-:W-:Y:S01]  /*1d270*/  FFMA.FTZ R62, R0, R9.reuse, R173 ;  /* 0x00000009003e7223 */ /* 0x080fe200000100ad */
[----:B------:R-:W-:Y:S01]  /*1d280*/  FSEL R5, R132, -INF , !P4 ;  /* 0xff80000084057808 */ /* 0x000fe20006000000 */
[----:B------:R-:W-:Y:S01]  /*1d290*/  FFMA.FTZ R55, R0, R9, R175 ;  /* 0x0000000900377223 */ /* 0x000fe200000100af */
[----:B------:R-:W-:Y:S01]  /*1d2a0*/  ISETP.GE.AND P4, PT, R4, R51, PT ;  /* 0x000000330400720c */ /* 0x000fe20003f86270 */
[----:B------:R-:W-:Y:S01]  /*1d2b0*/  FFMA.FTZ R8, R0, R10, R66 ;  /* 0x0000000a00087223 */ /* 0x000fe20000010042 */
[----:B------:R-:W-:-:S02]  /*1d2c0*/  FSEL R133, R133, -INF , !P6 ;  /* 0xff80000085857808 */ /* 0x000fc40007000000 */
[----:B------:R-:W-:Y:S02]  /*1d2d0*/  FSEL R4, R64, -INF , !P3 ;  /* 0xff80000040047808 */ /* 0x000fe40005800000 */
[C---:B------:R-:W-:Y:S02]  /*1d2e0*/  ISETP.GE.AND P6, PT, R152.reuse, R48, PT ;  /* 0x000000309800720c */ /* 0x040fe40003fc6270 */
[----:B------:R-:W-:Y:S01]  /*1d2f0*/  ISETP.GE.AND P3, PT, R152, R51, PT ;  /* 0x000000339800720c */ /* 0x000fe20003f66270 */
[----:B------:R-:W-:Y:S01]  /*1d300*/  IMAD.MOV.U32 R152, RZ, RZ, R189 ;  /* 0x000000ffff987224 */ /* 0x000fe200078e00bd */
[----:B------:R-:W-:Y:S02]  /*1d310*/  FSEL R9, R134, -INF , !P5 ;  /* 0xff80000086097808 */ /* 0x000fe40006800000 */
[----:B------:R-:W-:Y:S02]  /*1d320*/  FSEL R62, R62, -INF , !P6 ;  /* 0xff8000003e3e7808 */ /* 0x000fe40007000000 */
[----:B------:R-:W-:-:S02]  /*1d330*/  FSEL R8, R8, -INF , !P4 ;  /* 0xff80000008087808 */ /* 0x000fc40006000000 */
[----:B------:R-:W-:Y:S01]  /*1d340*/  FSEL R55, R55, -INF , !P3 ;  /* 0xff80000037377808 */ /* 0x000fe20005800000 */
[----:B------:R-:W-:Y:S05]  /*1d350*/  @!P2 BRA `(.L_x_3266) ;  /* 0x0000000c0020a947 */ /* 0x000fea0003800000 */
[----:B------:R-:W-:Y:S04]  /*1d360*/  BSSY B0, `(.L_x_3267) ;  /* 0x0000044000007945 */ /* 0x000fe80003800000 */
[----:B------:R-:W-:Y:S05]  /*1d370*/  @!P0 BRA `(.L_x_3268) ;  /* 0x0000000000fc8947 */ /* 0x000fea0003800000 */
[----:B-1----:R-:W2:Y:S01]  /*1d380*/  LD.E R18, desc[UR4][R6.64+0x170] ;  /* 0x0001700406127980 */ /* 0x002ea2000c101900 */
        /* <DEDUP_REMOVED lines=35> */
[----:B------:R-:W-:Y:S02]  /*1d5c0*/  MOV R12, R17 ;  /* 0x00000011000c7202 */ /* 0x000fe40000000f00 */
[----:B------:R-:W-:Y:S02]  /*1d5d0*/  IMAD.MOV.U32 R13, RZ, RZ, R15 ;  /* 0x000000ffff0d7224 */ /* 0x000fe400078e000f */
[----:B------:R-:W-:Y:S01]  /*1d5e0*/  @!P3 IADD3 R12, -R12, RZ, RZ ;  /* 0x000000ff0c0cb210 */ /* 0x000fe20007ffe1ff */
[----:B------:R-:W2:Y:S01]  /*1d5f0*/  LD.E.64 R14, desc[UR4][R6.64+0x38] ;  /* 0x00003804060e7980 */ /* 0x000ea2000c101b00 */
[----:B------:R-:W-:-:S02]  /*1d600*/  @!P0 IMAD.MOV R13, RZ, RZ, -R13 ;  /* 0x000000ffff0d8224 */ /* 0x000fc400078e0a0d */
[----:B------:R-:W-:-:S03]  /*1d610*/  SEL R12, R10, R12, !P2 ;  /* 0x0000000c0a0c7207 */ /* 0x000fc60005000000 */
[----:B------:R-:W-:Y:S02]  /*1d620*/  SEL R13, R10, R13, !P2 ;  /* 0x0000000d0a0d7207 */ /* 0x000fe40005000000 */
[----:B------:R-:W-:-:S04]  /*1d630*/  IMAD.WIDE R10, R12, 0x4, R240 ;  /* 0x000000040c0a7825 */ /* 0x000fc800078e02f0 */
[----:B------:R-:W-:Y:S02]  /*1d640*/  IMAD.WIDE R16, R13, 0x4, R240 ;  /* 0x000000040d107825 */ /* 0x000fe400078e02f0 */
        /* <DEDUP_REMOVED lines=18> */
.L_x_3268:
[----:B-1----:R-:W2:Y:S02]  /*1d770*/  LD.E R14, desc[UR4][R6.64+0x38] ;  /* 0x00003804060e7980 */ /* 0x002ea4000c101900 */
[----:B--2---:R-:W-:-:S04]  /*1d780*/  LEA R14, -R14, RZ, 0x7 ;  /* 0x000000ff0e0e7211 */ /* 0x004fc800078e39ff */
[----:B------:R-:W-:Y:S02]  /*1d790*/  SHF.R.S32.HI R13, RZ, 0x1f, R14 ;  /* 0x0000001fff0d7819 */ /* 0x000fe4000001140e */
.L_x_3269:
[----:B------:R-:W-:Y:S05]  /*1d7a0*/  BSYNC B0 ;  /* 0x0000000000007941 */ /* 0x000fea0003800000 */
.L_x_3267:
        /* <DEDUP_REMOVED lines=27> */
[--C-:B------:R-:W-:Y:S01]  /*1d960*/  IMAD.X R11, R11, 0x1, R230.reuse, P3 ;  /* 0x000000010b0b7824 */ /* 0x100fe200018e06e6 */
        /* <DEDUP_REMOVED lines=103> */
.L_x_3266:
[----:B------:R-:W-:Y:S05]  /*1dfe0*/  BSYNC B1 ;  /* 0x0000000000017941 */ /* 0x000fea0003800000 */
.L_x_3265:
[----:B-1----:R1:W3:Y:S01]  /*1dff0*/  LD.E R57, desc[UR4][R6.64+0xdc] ;  /* 0x0000dc0406397980 */ /* 0x0022e2000c101900 */
[----:B------:R-:W-:Y:S02]  /*1e000*/  FMNMX.FTZ R10, R3, R5, !PT ;  /* 0x00000005030a7209 */ /* 0x000fe40007810000 */
[----:B------:R-:W-:Y:S01]  /*1e010*/  FMNMX.FTZ R11, R2, R9, !PT ;  /* 0x00000009020b7209 */ /* 0x000fe20007810000 */
[----:B--2---:R-:W-:Y:S01]  /*1e020*/  LDSM.16.MT88.4 R16, [R218+0xc000] ;  /* 0x00c00000da10783b */ /* 0x004fe20000004200 */
        /* <DEDUP_REMOVED lines=67> */
[----:B-1----:R-:W1:Y:S04]  /*1e460*/  SHFL.BFLY PT, R6, R10, 0x2, 0x1f ;  /* 0x0c401f000a067f89 */ /* 0x002e6800000e0000 */
[----:B------:R-:W2:Y:S01]  /*1e470*/  SHFL.BFLY PT, R7, R11, 0x2, 0x1f ;  /* 0x0c401f000b077f89 */ /* 0x000ea200000e0000 */
[----:B-1----:R-:W-:Y:S02]  /*1e480*/  FMNMX.FTZ R6, R10, R6, !PT ;  /* 0x000000060a067209 */ /* 0x002fe40007810000 */
[----:B--2---:R-:W-:-:S03]  /*1e490*/  FMNMX.FTZ R7, R11, R7, !PT ;  /* 0x000000070b077209 */ /* 0x004fc60007810000 */
[----:B------:R-:W1:Y:S04]  /*1e4a0*/  SHFL.BFLY PT, R47, R6, 0x1, 0x1f ;  /* 0x0c201f00062f7f89 */ /* 0x000e6800000e0000 */
[----:B------:R-:W2:Y:S01]  /*1e4b0*/  SHFL.BFLY PT, R46, R7, 0x1, 0x1f ;  /* 0x0c201f00072e7f89 */ /* 0x000ea200000e0000 */
[----:B-1----:R-:W-:Y:S02]  /*1e4c0*/  FMNMX.FTZ R47, R6, R47, !PT ;  /* 0x0000002f062f7209 */ /* 0x002fe40007810000 */
[----:B--2---:R-:W-:Y:S02]  /*1e4d0*/  FMNMX.FTZ R46, R7, R46, !PT ;  /* 0x0000002e072e7209 */ /* 0x004fe40007810000 */
[----:B------:R-:W-:Y:S02]  /*1e4e0*/  FSETP.NEU.FTZ.AND P1, PT, R47, -INF , PT ;  /* 0xff8000002f00780b */ /* 0x000fe40003f3d000 */
[----:B------:R-:W-:Y:S01]  /*1e4f0*/  FSETP.NEU.FTZ.AND P0, PT, R46, -INF , PT ;  /* 0xff8000002e00780b */ /* 0x000fe20003f1d000 */
[C---:B---3--:R-:W-:Y:S01]  /*1e500*/  FMUL.FTZ R63, R57.reuse, R47 ;  /* 0x0000002f393f7220 */ /* 0x048fe20000410000 */
[----:B------:R-:W-:-:S04]  /*1e510*/  FMUL.FTZ R56, R57, R46 ;  /* 0x0000002e39387220 */ /* 0x000fc80000410000 */
[----:B------:R-:W-:Y:S02]  /*1e520*/  FSEL R63, R63, RZ, P1 ;  /* 0x000000ff3f3f7208 */ /* 0x000fe40000800000 */
[----:B------:R-:W-:-:S03]  /*1e530*/  FSEL R56, R56, RZ, P0 ;  /* 0x000000ff38387208 */ /* 0x000fc60000000000 */
[-CC-:B------:R-:W-:Y:S01]  /*1e540*/  FFMA.FTZ R45, R5, R57.reuse, -R63.reuse ;  /* 0x00000039052d7223 */ /* 0x180fe2000001083f */
[-C--:B------:R-:W-:Y:S01]  /*1e550*/  FFMA.FTZ R43, R4, R57.reuse, -R63 ;  /* 0x00000039042b7223 */ /* 0x080fe2000001083f */
[-CC-:B------:R-:W-:Y:S01]  /*1e560*/  FFMA.FTZ R48, R9, R57.reuse, -R56.reuse ;  /* 0x0000003909307223 */ /* 0x180fe20000010838 */
[----:B------:R-:W1:Y:S01]  /*1e570*/  LDSM.16.MT88.4 R4, [R220+0xc000] ;  /* 0x00c00000dc04783b */ /* 0x000e620000004200 */
[----:B------:R-:W-:Y:S01]  /*1e580*/  FSEL R9, R47, RZ, P1 ;  /* 0x000000ff2f097208 */ /* 0x000fe20000800000 */
[-CC-:B------:R-:W-:Y:S01]  /*1e590*/  FFMA.FTZ R41, R8, R57.reuse, -R56.reuse ;  /* 0x0000003908297223 */ /* 0x180fe20000010838 */
[----:B------:R-:W-:Y:S01]  /*1e5a0*/  FSEL R8, R46, RZ, P0 ;  /* 0x000000ff2e087208 */ /* 0x000fe20000000000 */
[-CC-:B------:R-:W-:Y:S01]  /*1e5b0*/  FFMA.FTZ R42, R195, R57.reuse, -R56.reuse ;  /* 0x00000039c32a7223 */ /* 0x180fe20000010838 */
[-C--:B------:R-:W-:Y:S01]  /*1e5c0*/  FFMA.FTZ R40, R196, R57.reuse, -R56 ;  /* 0x00000039c4287223 */ /* 0x080fe20000010838 */
[----:B------:R-:W-:Y:S01]  /*1e5d0*/  FADD.FTZ R9, R3, -R9 ;  /* 0x8000000903097221 */ /* 0x000fe20000010000 */
[-CC-:B------:R-:W-:Y:S01]  /*1e5e0*/  FFMA.FTZ R44, R49, R57.reuse, -R63.reuse ;  /* 0x00000039312c7223 */ /* 0x180fe2000001083f */
[----:B------:R-:W-:Y:S01]  /*1e5f0*/  FADD.FTZ R8, R2, -R8 ;  /* 0x8000000802087221 */ /* 0x000fe20000010000 */
[--C-:B------:R-:W-:Y:S01]  /*1e600*/  FFMA.FTZ R2, R194, R57, -R63.reuse ;  /* 0x00000039c2027223 */ /* 0x100fe2000001083f */
[C---:B------:R-:W-:Y:S01]  /*1e610*/  FMUL.FTZ R3, R57.reuse, R9 ;  /* 0x0000000939037220 */ /* 0x040fe20000410000 */
[----:B------:R-:W-:Y:S01]  /*1e620*/  MUFU.EX2 R48, R48 ;  /* 0x0000003000307308 */ /* 0x000fe20000000800 */
[----:B------:R-:W-:Y:S01]  /*1e630*/  FMUL.FTZ R8, R57, R8 ;  /* 0x0000000839087220 */ /* 0x000fe20000410000 */
[-CC-:B------:R-:W-:Y:S01]  /*1e640*/  FFMA.FTZ R51, R193, R57.reuse, -R56.reuse ;  /* 0x00000039c1337223 */ /* 0x180fe20000010838 */
[-CC-:B------:R-:W-:Y:S01]  /*1e650*/  FFMA.FTZ R50, R50, R57.reuse, -R56.reuse ;  /* 0x0000003932327223 */ /* 0x180fe20000010838 */
[-CC-:B------:R-:W-:Y:S01]  /*1e660*/  FFMA.FTZ R53, R192, R57.reuse, -R56.reuse ;  /* 0x00000039c0357223 */ /* 0x180fe20000010838 */
[-CC-:B------:R-:W-:Y:S01]  /*1e670*/  FFMA.FTZ R52, R52, R57.reuse, -R56.reuse ;  /* 0x0000003934347223 */ /* 0x180fe20000010838 */
[-CC-:B------:R-:W-:Y:S01]  /*1e680*/  FFMA.FTZ R60, R190, R57.reuse, -R63.reuse ;  /* 0x00000039be3c7223 */ /* 0x180fe2000001083f */
[-CC-:B------:R-:W-:Y:S01]  /*1e690*/  FFMA.FTZ R54, R191, R57.reuse, -R63.reuse ;  /* 0x00000039bf367223 */ /* 0x180fe2000001083f */
[----:B------:R-:W2:Y:S01]  /*1e6a0*/  MUFU.EX2 R42, R42 ;  /* 0x0000002a002a7308 */ /* 0x000ea20000000800 */
        /* <DEDUP_REMOVED lines=15> */
[----:B------:R-:W3:Y:S01]  /*1e7a0*/  MUFU.EX2 R40, R40 ;  /* 0x0000002800287308 */ /* 0x000ee20000000800 */
        /* <DEDUP_REMOVED lines=15> */
[----:B------:R-:W2:Y:S01]  /*1e8a0*/  MUFU.EX2 R44, R44 ;  /* 0x0000002c002c7308 */ /* 0x000ea20000000800 */
[----:B---3--:R-:W-:Y:S01]  /*1e8b0*/  F2FP.BF16.F32.PACK_AB R15, R40, R41 ;  /* 0x00000029280f723e */ /* 0x008fe200000010ff */
        /* <DEDUP_REMOVED lines=14> */
[----:B------:R-:W3:Y:S01]  /*1e9a0*/  MUFU.EX2 R2, R2 ;  /* 0x0000000200027308 */ /* 0x000ee20000000800 */
[----:B--2---:R-:W-:Y:S01]  /*1e9b0*/  F2FP.BF16.F32.PACK_AB R12, R44, R45 ;  /* 0x0000002d2c0c723e */ /* 0x004fe200000010ff */
[-CC-:B------:R-:W-:Y:S01]  /*1e9c0*/  FFMA.FTZ R142, R142, R57.reuse, -R63.reuse ;  /* 0x000000398e8e7223 */ /* 0x180fe2000001083f */
        /* <DEDUP_REMOVED lines=105> */
[C---:B------:R-:W-:Y:S01]  /*1f060*/  HMMA.16816.F32.BF16 R116, R12.reuse, R28, R116 ;  /* 0x0000001c0c74723c */ /* 0x040fe20000041874 */
[----:B------:R-:W-:Y:S01]  /*1f070*/  FADD.FTZ R48, R40, R48 ;  /* 0x0000003028307221 */ /* 0x000fe20000010000 */
[----:B------:R-:W-:Y:S01]  /*1f080*/  FADD.FTZ R3, R2, R3 ;  /* 0x0000000302037221 */ /* 0x000fe20000010000 */
[----:B------:R-:W-:Y:S02]  /*1f090*/  MOV R2, R46 ;  /* 0x0000002e00027202 */ /* 0x000fe40000000f00 */
[----:B---3--:R-:W-:Y:S02]  /*1f0a0*/  FADD.FTZ R48, R51, R48 ;  /* 0x0000003033307221 */ /* 0x008fe40000010000 */
[----:B------:R-:W3:Y:S02]  /*1f0b0*/  MUFU.EX2 R64, R64 ;  /* 0x0000004000407308 */ /* 0x000ee40000000800 */
[----:B-----5:R-:W-:Y:S01]  /*1f0c0*/  FADD.FTZ R48, R50, R48 ;  /* 0x0000003032307221 */ /* 0x020fe20000010000 */
[C---:B-1----:R-:W-:Y:S05]  /*1f0d0*/  HMMA.16816.F32.BF16 R120, R12.reuse, R4, R120 ;  /* 0x000000040c78723c */ /* 0x042fea0000041878 */
[----:B------:R-:W-:Y:S01]  /*1f0e0*/  MUFU.EX2 R66, R66 ;  /* 0x0000004200427308 */ /* 0x000fe20000000800 */
[----:B------:R-:W-:Y:S01]  /*1f0f0*/  HMMA.16816.F32.BF16 R108, R12, R6, R108 ;  /* 0x000000060c6c723c */ /* 0x000fe2000004186c */
[----:B------:R-:W-:Y:S01]  /*1f100*/  F2FP.BF16.F32.PACK_AB R4, R54, R60 ;  /* 0x0000003c3604723e */ /* 0x000fe200000010ff */
[----:B------:R-:W-:Y:S01]  /*1f110*/  FADD.FTZ R60, R60, R3 ;  /* 0x000000033c3c7221 */ /* 0x000fe20000010000 */
[----:B------:R-:W-:-:S02]  /*1f120*/  F2FP.BF16.F32.PACK_AB R5, R50, R51 ;  /* 0x000000333205723e */ /* 0x000fc400000010ff */
        /* <DEDUP_REMOVED lines=48> */
[C---:B-1----:R-:W-:Y:S01]  /*1f430*/  F2FP.BF16.F32.PACK_AB R10, R139.reuse, R138 ;  /* 0x0000008a8b0a723e */ /* 0x042fe200000010ff */
        /* <DEDUP_REMOVED lines=17> */
[----:B------:R-:W5:Y:S02]  /*1f550*/  MUFU.EX2 R172, R172 ;  /* 0x000000ac00ac7308 */ /* 0x000f640000000800 */
        /* <DEDUP_REMOVED lines=24> */
[----:B------:R-:W2:Y:S03]  /*1f6e0*/  MUFU.EX2 R160, R160 ;  /* 0x000000a000a07308 */ /* 0x000ea60000000800 */
[C---:B------:R-:W-:Y:S05]  /*1f6f0*/  HMMA.16816.F32.BF16 R116, R8.reuse, R12, R116 ;  /* 0x0000000c0874723c */ /* 0x040fea0000041874 */
[----:B------:R-:W-:Y:S01]  /*1f700*/  MUFU.EX2 R158, R158 ;  /* 0x0000009e009e7308 */ /* 0x000fe20000000800 */
[----:B------:R-:W-:Y:S01]  /*1f710*/  HMMA.16816.F32.BF16 R4, R8, R14, R4 ;  /* 0x0000000e0804723c */ /* 0x000fe20000041804 */
[----:B------:R-:W-:Y:S01]  /*1f720*/  F2FP.BF16.F32.PACK_AB R12, R163, R162 ;  /* 0x000000a2a30c723e */ /* 0x000fe200000010ff */
[----:B------:R-:W2:Y:S01]  /*1f730*/  LDSM.16.MT88.4 R8, [R217+0x11800] ;  /* 0x01180000d908783b */ /* 0x000ea20000004200 */
[C---:B------:R-:W-:Y:S01]  /*1f740*/  F2FP.BF16.F32.PACK_AB R13, R159.reuse, R149 ;  /* 0x000000959f0d723e */ /* 0x040fe200000010ff */
        /* <DEDUP_REMOVED lines=49> */
[----:B-1----:R-:W-:Y:S02]  /*1fa60*/  FADD.FTZ R167, R156, R167 ;  /* 0x000000a79ca77221 */ /* 0x002fe40000010000 */
        /* <DEDUP_REMOVED lines=146> */
.L_x_3261:
[----:B------:R-:W-:-:S13]  /*20390*/  ISETP.GE.AND P0, PT, R242, 0x1, PT ;  /* 0x00000001f200780c */ /* 0x000fda0003f06270 */
[----:B------:R-:W-:Y:S05]  /*203a0*/  @!P0 BRA `(.L_x_3270) ;  /* 0x0000005400b08947 */ /* 0x000fea0003800000 */
[----:B------:R-:W-:Y:S02]  /*203b0*/  MOV R133, R2 ;  /* 0x0000000200857202 */ /* 0x000fe40000000f00 */
[----:B------:R-:W-:-:S07]  /*203c0*/  MOV R132, R3 ;  /* 0x0000000300847202 */ /* 0x000fce0000000f00 */
.L_x_3279:
        /* <DEDUP_REMOVED lines=11> */
[----:B--2---:R-:W-:Y:S02]  /*20480*/  R2UR UR4, R2 ;  /* 0x00000000020472ca */ /* 0x004fe400000e0000 */
        /* <DEDUP_REMOVED lines=8> */
[----:B-1----:R-:W2:Y:S01]  /*20510*/  LD.E R11, desc[UR4][R134.64+0x170] ;  /* 0x00017004860b7980 */ /* 0x002ea2000c101900 */
[----:B------:R-:W-:Y:S02]  /*20520*/  R2UR UR8, R2 ;  /* 0x00000000020872ca */ /* 0x000fe400000e0000 */
[----:B------:R-:W-:Y:S02]  /*20530*/  R2UR UR9, R3 ;  /* 0x00000000030972ca */ /* 0x000fe400000e0000 */
[-C--:B--2---:R-:W-:Y:S02]  /*20540*/  IABS R8, R11.reuse ;  /* 0x0000000b00087213 */ /* 0x084fe40000000000 */
[-C--:B------:R-:W-:Y:S02]  /*20550*/  IABS R6, R11.reuse ;  /* 0x0000000b00067213 */ /* 0x080fe40000000000 */
[----:B------:R-:W1:Y:S01]  /*20560*/  I2F.RP R14, R8 ;  /* 0x00000008000e7306 */ /* 0x000e620000209400 */
[-C--:B------:R-:W-:Y:S02]  /*20570*/  LOP3.LUT R12, R12, R11.reuse, RZ, 0x3c, !PT ;  /* 0x0000000b0c0c7212 */ /* 0x080fe400078e3cff */
[----:B------:R-:W-:Y:S01]  /*20580*/  IMAD.MOV R6, RZ, RZ, -R6 ;  /* 0x000000ffff067224 */ /* 0x000fe200078e0a06 */
[-C--:B------:R-:W-:Y:S04]  /*20590*/  LOP3.LUT R4, R4, R11.reuse, RZ, 0x3c, !PT ;  /* 0x0000000b04047212 */ /* 0x080fe800078e3cff */
[----:B------:R-:W-:Y:S02]  /*205a0*/  ISETP.GE.AND P0, PT, R4, RZ, PT ;  /* 0x000000ff0400720c */ /* 0x000fe40003f06270 */
[----:B------:R-:W-:Y:S01]  /*205b0*/  LOP3.LUT R4, RZ, R11, RZ, 0x33, !PT ;  /* 0x0000000bff047212 */ /* 0x000fe200078e33ff */
[----:B-1----:R-:W1:Y:S02]  /*205c0*/  MUFU.RCP R14, R14 ;  /* 0x0000000e000e7308 */ /* 0x002e640000001000 */
[----:B-1----:R-:W-:Y:S08]  /*205d0*/  VIADD R14, R14, 0xffffffe ;  /* 0x0ffffffe0e0e7836 */ /* 0x002ff00000000000 */
[----:B------:R-:W1:Y:S02]  /*205e0*/  F2I.FTZ.U32.TRUNC.NTZ R15, R14 ;  /* 0x0000000e000f7305 */ /* 0x000e64000021f000 */
[--C-:B-1----:R-:W-:Y:S02]  /*205f0*/  IMAD.MOV R10, RZ, RZ, -R15.reuse ;  /* 0x000000ffff0a7224 */ /* 0x102fe400078e0a0f */
[----:B------:R-:W-:Y:S02]  /*20600*/  IMAD.MOV.U32 R14, RZ, RZ, RZ ;  /* 0x000000ffff0e7224 */ /* 0x000fe400078e00ff */
        /* <DEDUP_REMOVED lines=16> */
[----:B------:R-:W3:Y:S01]  /*20710*/  LD.E.64 R12, desc[UR4][R134.64+0x40] ;  /* 0x00004004860c7980 */ /* 0x000ee2000c101b00 */
[----:B------:R-:W-:Y:S06]  /*20720*/  ISETP.NE.AND P2, PT, R11, RZ, PT ;  /* 0x000000ff0b00720c */ /* 0x000fec0003f45270 */
        /* <DEDUP_REMOVED lines=12> */
[----:B------:R-:W-:Y:S01]  /*207f0*/  IMAD R11, R11, R9, -0x80 ;  /* 0xffffff800b0b7424 */ /* 0x000fe200078e0209 */
[----:B------:R1:W4:Y:S04]  /*20800*/  LD.E R5, desc[UR12][R6.64] ;  /* 0x0000000c06057980 */ /* 0x000328000c101900 */
[----:B-1----:R-:W-:Y:S01]  /*20810*/  SHF.R.S32.HI R7, RZ, 0x1f, R11 ;  /* 0x0000001fff077819 */ /* 0x002fe2000001140b */
[-C--:B---3--:R-:W-:Y:S02]  /*20820*/  IMAD R6, R13, R11.reuse, RZ ;  /* 0x0000000b0d067224 */ /* 0x088fe400078e02ff */
[C---:B------:R-:W-:Y:S04]  /*20830*/  IMAD.WIDE.U32 R8, R12.reuse, R11, RZ ;  /* 0x0000000b0c087225 */ /* 0x040fe800078e00ff */
[----:B------:R-:W-:Y:S04]  /*20840*/  IMAD R6, R12, R7, R6 ;  /* 0x000000070c067224 */ /* 0x000fe800078e0206 */
[----:B------:R-:W-:Y:S02]  /*20850*/  IMAD.IADD R9, R9, 0x1, R6 ;  /* 0x0000000109097824 */ /* 0x000fe400078e0206 */
[----:B----4-:R-:W-:Y:S04]  /*20860*/  IMAD.IADD R4, R4, 0x1, -R5 ;  /* 0x0000000104047824 */ /* 0x010fe800078e0a05 */
[----:B--2---:R-:W-:Y:S01]  /*20870*/  IMAD R5, R15, R4, RZ ;  /* 0x000000040f057224 */ /* 0x004fe200078e02ff */
[----:B------:R-:W-:Y:S01]  /*20880*/  SHF.R.S32.HI R6, RZ, 0x1f, R4 ;  /* 0x0000001fff067819 */ /* 0x000fe20000011404 */
[----:B------:R-:W-:Y:S04]  /*20890*/  IMAD.WIDE.U32 R8, R4, R14, R8 ;  /* 0x0000000e04087225 */ /* 0x000fe800078e0008 */
[----:B------:R-:W-:Y:S04]  /*208a0*/  IMAD R5, R14, R6, R5 ;  /* 0x000000060e057224 */ /* 0x000fe800078e0205 */
[----:B------:R-:W-:Y:S01]  /*208b0*/  IMAD.IADD R5, R9, 0x1, R5 ;  /* 0x0000000109057824 */ /* 0x000fe200078e0205 */
[----:B------:R-:W-:Y:S05]  /*208c0*/  BRA `(.L_x_3273) ;  /* 0x0000000000187947 */ /* 0x000fea0003800000 */
.L_x_3272:
[----:B--2---:R-:W-:Y:S02]  /*208d0*/  R2UR UR4, R2 ;  /* 0x00000000020472ca */ /* 0x004fe400000e0000 */
[----:B------:R-:W-:Y:S11]  /*208e0*/  R2UR UR5, R3 ;  /* 0x00000000030572ca */ /* 0x000ff600000e0000 */
[----:B------:R-:W-:Y:S02]  /*208f0*/  @!UPT UIADD3 URZ, URZ, URZ, URZ ;  /* 0x0000003f3f3ff290 */ /* 0x000fe4000fffe03f */
[----:B-1----:R-:W2:Y:S02]  /*20900*/  LD.E R8, desc[UR4][R134.64+0x40] ;  /* 0x0000400486087980 */ /* 0x002ea4000c101900 */
[----:B--2---:R-:W-:Y:S05]  /*20910*/  IMAD.U32 R8, R8, -0x80, RZ ;  /* 0xffffff8008087824 */ /* 0x004fea00078e00ff */
[----:B------:R-:W-:Y:S02]  /*20920*/  SHF.R.S32.HI R5, RZ, 0x1f, R8 ;  /* 0x0000001fff057819 */ /* 0x000fe40000011408 */
.L_x_3273:
[----:B------:R-:W-:Y:S05]  /*20930*/  BSYNC B0 ;  /* 0x0000000000007941 */ /* 0x000fea0003800000 */
.L_x_3271:
        /* <DEDUP_REMOVED lines=10> */
[----:B------:R-:W-:Y:S02]  /*209e0*/  @P2 R2UR UR4, R2 ;  /* 0x00000000020422ca */ /* 0x000fe400000e0000 */
[C---:B------:R-:W-:Y:S02]  /*209f0*/  @P2 R2UR UR5, R3.reuse ;  /* 0x00000000030522ca */ /* 0x040fe400000e0000 */
[-C--:B------:R-:W-:Y:S02]  /*20a00*/  @P3 LEA R18, P4, R4, R153.reuse, 0x1 ;  /* 0x0000009904123211 */ /* 0x080fe400078808ff */
[----:B------:R-:W-:Y:S02]  /*20a10*/  @P2 R2UR UR12, R2 ;  /* 0x00000000020c22ca */ /* 0x000fe400000e0000 */
[CCC-:B------:R-:W-:Y:S02]  /*20a20*/  @P3 LEA.HI.X R19, R4.reuse, R152.reuse, R5.reuse, 0x1, P4 ;  /* 0x0000009804133211 */ /* 0x1c0fe400020f0c05 */
[----:B------:R-:W-:Y:S01]  /*20a30*/  @P2 R2UR UR13, R3 ;  /* 0x00000000030d22ca */ /* 0x000fe200000e0000 */
[----:B------:R-:W-:Y:S01]  /*20a40*/  @!PT LDS RZ, [RZ] ;  /* 0x00000000fffff984 */ /* 0x000fe20000000800 */
[----:B------:R-:W-:Y:S01]  /*20a50*/  @!PT LDS RZ, [RZ] ;  /* 0x00000000fffff984 */ /* 0x000fe20000000800 */
[----:B------:R-:W-:Y:S01]  /*20a60*/  @!PT LDS RZ, [RZ] ;  /* 0x00000000fffff984 */ /* 0x000fe20000000800 */
[----:B------:R-:W-:Y:S01]  /*20a70*/  @P3 LDGSTS.E.BYPASS.LTC128B.128 [R239+0xc000], desc[UR8][R246.64] ;  /* 0x0c000000f6ef3fae */ /* 0x000fe2000b901d48 */
[-C--:B------:R-:W-:Y:S02]  /*20a80*/  @P2 LEA R12, P0, R4, R153.reuse, 0x1 ;  /* 0x00000099040c2211 */ /* 0x080fe400078008ff */
        /* <DEDUP_REMOVED lines=9> */
[----:B------:R-:W-:Y:S02]  /*20b20*/  @P3 R2UR UR4, R2 ;  /* 0x00000000020432ca */ /* 0x000fe400000e0000 */
[C---:B------:R-:W-:Y:S01]  /*20b30*/  @P3 R2UR UR5, R3.reuse ;  /* 0x00000000030532ca */ /* 0x040fe200000e0000 */
[----:B------:R-:W-:Y:S01]  /*20b40*/  @!P2 STS.128 [R239+0x10000], RZ ;  /* 0x010000ffef00a388 */ /* 0x000fe20000000c00 */
[-C--:B------:R-:W-:Y:S02]  /*20b50*/  @P3 LEA R16, P4, R6, R153.reuse, 0x1 ;  /* 0x0000009906103211 */ /* 0x080fe400078808ff */
[----:B------:R-:W-:Y:S02]  /*20b60*/  @P2 R2UR UR8, R2 ;  /* 0x00000000020822ca */ /* 0x000fe400000e0000 */
[CCC-:B------:R-:W-:Y:S02]  /*20b70*/  @P3 LEA.HI.X R17, R6.reuse, R152.reuse, R5.reuse, 0x1, P4 ;  /* 0x0000009806113211 */ /* 0x1c0fe400020f0c05 */
        /* <DEDUP_REMOVED lines=21> */
[C---:B------:R-:W-:Y:S01]  /*20cd0*/  @P3 LEA R20, P4, R6.reuse, R153, 0x1 ;  /* 0x0000009906143211 */ /* 0x040fe200078808ff */
[----:B------:R-:W-:Y:S01]  /*20ce0*/  @!PT LDS RZ, [RZ] ;  /* 0x00000000fffff984 */ /* 0x000fe20000000800 */
[----:B------:R-:W-:Y:S01]  /*20cf0*/  @!PT LDS RZ, [RZ] ;  /* 0x00000000fffff984 */ /* 0x000fe20000000800 */
[----:B------:R-:W-:Y:S01]  /*20d00*/  @!PT LDS RZ, [RZ] ;  /* 0x00000000fffff984 */ /* 0x000fe20000000800 */
[----:B------:R-:W-:Y:S01]  /*20d10*/  @P3 LDGSTS.E.BYPASS.LTC128B.128 [R239+0xd000], desc[UR10][R16.64] ;  /* 0x0d00000010ef3fae */ /* 0x000fe2000b901d4a */
[C---:B------:R-:W-:Y:S02]  /*20d20*/  IADD3 R4, P1, R6.reuse, R227, RZ ;  /* 0x000000e306047210 */ /* 0x040fe40007f3e0ff */
[-CC-:B------:R-:W-:Y:S01]  /*20d30*/  @P3 LEA.HI.X R21, R6, R152.reuse, R5.reuse, 0x1, P4 ;  /* 0x0000009806153211 */ /* 0x180fe200020f0c05 */
[----:B------:R-:W-:Y:S01]  /*20d40*/  @!P3 STS.128 [R239+0xd000], RZ ;  /* 0x00d000ffef00b388 */ /* 0x000fe20000000c00 */
[-C--:B------:R-:W-:Y:S02]  /*20d50*/  @P3 LEA R24, P4, R4, R153.reuse, 0x1 ;  /* 0x0000009904183211 */ /* 0x080fe400078808ff */
[----:B------:R-:W-:Y:S01]  /*20d60*/  @P2 R2UR UR14, R2 ;  /* 0x00000000020e22ca */ /* 0x000fe200000e0000 */
[----:B------:R-:W-:Y:S01]  /*20d70*/  @!PT LDS RZ, [RZ] ;  /* 0x00000000fffff984 */ /* 0x000fe20000000800 */
[----:B------:R-:W-:Y:S01]  /*20d80*/  @!PT LDS RZ, [RZ] ;  /* 0x00000000fffff984 */ /* 0x000fe20000000800 */
[----:B------:R-:W-:Y:S01]  /*20d90*/  @!PT LDS RZ, [RZ] ;  /* 0x00000000fffff984 */ /* 0x000fe20000000800 */
[----:B------:R-:W-:Y:S01]  /*20da0*/  @P2 LDGSTS.E.BYPASS.LTC128B.128 [R239+0x11000], desc[UR8][R10.64+0x80] ;  /* 0x110000800aef2fae */ /* 0x000fe2000b901d48 */
[----:B------:R-:W-:Y:S02]  /*20db0*/  @P2 R2UR UR15, R3 ;  /* 0x00000000030f22ca */ /* 0x000fe400000e0000 */
[CC--:B-1----:R-:W-:Y:S01]  /*20dc0*/  @P2 LEA R18, P0, R6.reuse, R153.reuse, 0x1 ;  /* 0x0000009906122211 */ /* 0x0c2fe200078008ff */
[----:B------:R-:W-:Y:S03]  /*20dd0*/  @!P2 STS.128 [R239+0x11000], RZ ;  /* 0x011000ffef00a388 */ /* 0x000fe60000000c00 */
[-C--:B------:R-:W-:Y:S01]  /*20de0*/  @P2 LEA.HI.X R19, R6, R152.reuse, R5, 0x1, P0 ;  /* 0x0000009806132211 */ /* 0x080fe200000f0c05 */
[----:B------:R-:W-:Y:S01]  /*20df0*/  @!PT LDS RZ, [RZ] ;  /* 0x00000000fffff984 */ /* 0x000fe20000000800 */
[----:B------:R-:W-:Y:S01]  /*20e00*/  @!PT LDS RZ, [RZ] ;  /* 0x00000000fffff984 */ /* 0x000fe20000000800 */
[----:B------:R-:W-:Y:S01]  /*20e10*/  @!PT LDS RZ, [RZ] ;  /* 0x00000000fffff984 */ /* 0x000fe20000000800 */
[----:B------:R-:W-:Y:S01]  /*20e20*/  @P3 LDGSTS.E.BYPASS.LTC128B.128 [R239+0xd800], desc[UR4][R14.64] ;  /* 0x0d8000000eef3fae */ /* 0x000fe2000b901d44 */
[--C-:B------:R-:W-:Y:S01]  /*20e30*/  IMAD.X R5, R5, 0x1, R228.reuse, P1 ;  /* 0x0000000105057824 */ /* 0x100fe200008e06e4 */
[C---:B------:R-:W-:Y:S02]  /*20e40*/  @P2 LEA R22, P1, R4.reuse, R153, 0x1 ;  /* 0x0000009904162211 */ /* 0x040fe400078208ff */
[----:B------:R-:W-:Y:S01]  /*20e50*/  @!P3 STS.128 [R239+0xd800], RZ ;  /* 0x00d800ffef00b388 */ /* 0x000fe20000000c00 */
        /* <DEDUP_REMOVED lines=8> */
[----:B------:R-:W-:Y:S01]  /*20ee0*/  @P3 R2UR UR12, R2 ;  /* 0x00000000020c32ca */ /* 0x000fe200000e0000 */
[----:B------:R-:W-:Y:S01]  /*20ef0*/  @!P2 STS.128 [R239+0x11800], RZ ;  /* 0x011800ffef00a388 */ /* 0x000fe20000000c00 */
[C---:B------:R-:W-:Y:S02]  /*20f00*/  @P3 R2UR UR13, R3.reuse ;  /* 0x00000000030d32ca */ /* 0x040fe400000e0000 */
[-C--:B------:R-:W-:Y:S01]  /*20f10*/  @P3 LEA R30, P6, R6, R153.reuse, 0x1 ;  /* 0x00000099061e3211 */ /* 0x080fe200078c08ff */
[----:B------:R-:W-:Y:S01]  /*20f20*/  @!PT LDS RZ, [RZ] ;  /* 0x00000000fffff984 */ /* 0x000fe20000000800 */
[----:B------:R-:W-:Y:S01]  /*20f30*/  @!PT LDS RZ, [RZ] ;  /* 0x00000000fffff984 */ /* 0x000fe20000000800 */
[----:B------:R-:W-:Y:S01]  /*20f40*/  @!PT LDS RZ, [RZ] ;  /* 0x00000000fffff984 */ /* 0x000fe20000000800 */
[----:B------:R-:W-:Y:S01]  /*20f50*/  @P3 LDGSTS.E.BYPASS.LTC128B.128 [R239+0xe000], desc[UR10][R20.64] ;  /* 0x0e00000014ef3fae */ /* 0x000fe2000b901d4a */
[----:B------:R-:W-:Y:S02]  /*20f60*/  @P2 R2UR UR10, R2 ;  /* 0x00000000020a22ca */ /* 0x000fe400000e0000 */
[CCC-:B------:R-:W-:Y:S01]  /*20f70*/  @P3 LEA.HI.X R31, R6.reuse, R152.reuse, R5.reuse, 0x1, P6 ;  /* 0x00000098061f3211 */ /* 0x1c0fe200030f0c05 */
[----:B------:R-:W-:Y:S01]  /*20f80*/  @!P3 STS.128 [R239+0xe000], RZ ;  /* 0x00e000ffef00b388 */ /* 0x000fe20000000c00 */
[----:B------:R-:W-:Y:S02]  /*20f90*/  @P2 R2UR UR11, R3 ;  /* 0x00000000030b22ca */ /* 0x000fe400000e0000 */
[C---:B------:R-:W-:Y:S01]  /*20fa0*/  @P2 LEA R26, P1, R6.reuse, R153, 0x1 ;  /* 0x00000099061a2211 */ /* 0x040fe200078208ff */
[----:B------:R-:W-:Y:S01]  /*20fb0*/  @!PT LDS RZ, [RZ] ;  /* 0x00000000fffff984 */ /* 0x000fe20000000800 */
[----:B------:R-:W-:Y:S01]  /*20fc0*/  @!PT LDS RZ, [RZ] ;  /* 0x00000000fffff984 */ /* 0x000fe20000000800 */
[----:B------:R-:W-:Y:S01]  /*20fd0*/  @!PT LDS RZ, [RZ] ;  /* 0x00000000fffff984 */ /* 0x000fe20000000800 */
[----:B------:R2:W-:Y:S01]  /*20fe0*/  @P2 LDGSTS.E.BYPASS.LTC128B.128 [R239+0x12000], desc[UR8][R18.64+0x80] ;  /* 0x1200008012ef2fae */ /* 0x0005e2000b901d48 */
[C---:B------:R-:W-:Y:S02]  /*20ff0*/  IADD3 R4, P5, R6.reuse, R227, RZ ;  /* 0x000000e306047210 */ /* 0x040fe40007fbe0ff */
[-C--:B------:R-:W-:Y:S01]  /*21000*/  @P2 LEA.HI.X R27, R6, R152.reuse, R5, 0x1, P1 ;  /* 0x00000098061b2211 */ /* 0x080fe200008f0c05 */
[----:B------:R-:W-:Y:S01]  /*21010*/  @!P2 STS.128 [R239+0x12000], RZ ;  /* 0x012000ffef00a388 */ /* 0x000fe20000000c00 */
[----:B------:R-:W-:Y:S01]  /*21020*/  @P3 R2UR UR8, R2 ;  /* 0x00000000020832ca */ /* 0x000fe200000e0000 */
[----:B------:R-:W-:Y:S01]  /*21030*/  IMAD.X R7, R5, 0x1, R228, P5 ;  /* 0x0000000105077824 */ /* 0x000fe200028e06e4 */
[C---:B------:R-:W-:Y:S01]  /*21040*/  @P3 R2UR UR9, R3.reuse ;  /* 0x00000000030932ca */ /* 0x040fe200000e0000 */
[----:B------:R-:W-:Y:S01]  /*21050*/  @!PT LDS RZ, [RZ] ;  /* 0x00000000fffff984 */ /* 0x000fe20000000800 */
[----:B------:R-:W-:Y:S01]  /*21060*/  @!PT LDS RZ, [RZ] ;  /* 0x00000000fffff984 */ /* 0x000fe20000000800 */
[----:B------:R-:W-:Y:S01]  /*21070*/  @!PT LDS RZ, [RZ] ;  /* 0x00000000fffff984 */ /* 0x000fe20000000800 */
[----:B------:R-:W-:Y:S01]  /*21080*/  @P3 LDGSTS.E.BYPASS.LTC128B.128 [R239+0xe800], desc[UR4][R24.64] ;  /* 0x0e80000018ef3fae */ /* 0x000fe2000b901d44 */
[-C--:B------:R-:W-:Y:S02]  /*21090*/  @P3 LEA R28, P4, R4, R153.reuse, 0x1 ;  /* 0x00000099041c3211 */ /* 0x080fe400078808ff */
[----:B------:R-:W-:Y:S01]  /*210a0*/  @P2 R2UR UR4, R2 ;  /* 0x00000000020422ca */ /* 0x000fe200000e0000 */
[----:B------:R-:W-:Y:S01]  /*210b0*/  @!P3 STS.128 [R239+0xe800], RZ ;  /* 0x00e800ffef00b388 */ /* 0x000fe20000000c00 */
[CCC-:B------:R-:W-:Y:S02]  /*210c0*/  @P3 LEA.HI.X R29, R4.reuse, R152.reuse, R7.reuse, 0x1, P4 ;  /* 0x00000098041d3211 */ /* 0x1c0fe400020f0c07 */
[----:B------:R-:W-:Y:S01]  /*210d0*/  @P2 R2UR UR5, R3 ;  /* 0x00000000030522ca */ /* 0x000fe200000e0000 */
[----:B------:R-:W-:Y:S01]  /*210e0*/  @!PT LDS RZ, [RZ] ;  /* 0x00000000fffff984 */ /* 0x000fe20000000800 */
[----:B------:R-:W-:Y:S01]  /*210f0*/  @!PT LDS RZ, [RZ] ;  /* 0x00000000fffff984 */ /* 0x000fe20000000800 */
[----:B------:R-:W-:Y:S01]  /*21100*/  @!PT LDS RZ, [RZ] ;  /* 0x00000000fffff984 */ /* 0x000fe20000000800 */
[----:B------:R-:W-:Y:S01]  /*21110*/  @P2 LDGSTS.E.BYPASS.LTC128B.128 [R239+0x12800], desc[UR14][R22.64+0x80] ;  /* 0x1280008016ef2fae */ /* 0x000fe2000b901d4e */
[C---:B------:R-:W-:Y:S03]  /*21120*/  @P2 LEA R32, P0, R4.reuse, R153, 0x1 ;  /* 0x0000009904202211 */ /* 0x040fe600078008ff */
[----:B------:R-:W-:Y:S01]  /*21130*/  @!P2 STS.128 [R239+0x12800], RZ ;  /* 0x012800ffef00a388 */ /* 0x000fe20000000c00 */
[----:B------:R-:W-:Y:S02]  /*21140*/  @P2 LEA.HI.X R33, R4, R152, R7, 0x1, P0 ;  /* 0x0000009804212211 */ /* 0x000fe400000f0c07 */
[----:B------:R-:W-:Y:S01]  /*21150*/  ISETP.GE.AND P0, PT, R242, 0x2, PT ;  /* 0x00000002f200780c */ /* 0x000fe20003f06270 */
        /* <DEDUP_REMOVED lines=24> */
[----:B------:R-:W0:Y:S04]  /*212e0*/  LDGDEPBAR ;  /* 0x00000000000079af */ /* 0x000e280000000000 */
[----:B----4-:R-:W4:Y:S04]  /*212f0*/  LDSM.16.M88.4 R32, [R225+0x5800] ;  /* 0x00580000e120783b */ /* 0x010f280000000200 */
        /* <DEDUP_REMOVED lines=223> */
[----:B------:R-:W1:Y:S01]  /*220f0*/  I2F.RP R146, R139 ;  /* 0x0000008b00927306 */ /* 0x000e620000209400 */
        /* <DEDUP_REMOVED lines=23> */
[-C--:B------:R-:W-:Y:S01]  /*22270*/  ISETP.GE.U32.AND P3, PT, R136, R139.reuse, PT ;  /* 0x0000008b8800720c */ /* 0x080fe20003f66070 */
[----:B------:R-:W3:Y:S01]  /*22280*/  LD.E.64 R144, desc[UR4][R134.64+0x38] ;  /* 0x0000380486907980 */ /* 0x000ee2000c101b00 */
[----:B------:R-:W-:Y:S02]  /*22290*/  ISETP.GE.U32.AND P4, PT, R138, R139, PT ;  /* 0x0000008b8a00720c */ /* 0x000fe40003f86070 */
[----:B------:R-:W-:Y:S02]  /*222a0*/  LOP3.LUT R136, RZ, R143, RZ, 0x33, !PT ;  /* 0x0000008fff887212 */ /* 0x000fe400078e33ff */
[C---:B------:R-:W-:Y:S07]  /*222b0*/  ISETP.NE.AND P2, PT, R143.reuse, RZ, PT ;  /* 0x000000ff8f00720c */ /* 0x040fee0003f45270 */
        /* <DEDUP_REMOVED lines=26> */
.L_x_3277:
[----:B------:R-:W-:Y:S02]  /*22460*/  R2UR UR4, R2 ;  /* 0x00000000020472ca */ /* 0x000fe400000e0000 */
[----:B------:R-:W-:Y:S11]  /*22470*/  R2UR UR5, R3 ;  /* 0x00000000030572ca */ /* 0x000ff600000e0000 */
[----:B------:R-:W-:Y:S02]  /*22480*/  @!UPT UIADD3 URZ, URZ, URZ, URZ ;  /* 0x0000003f3f3ff290 */ /* 0x000fe4000fffe03f */
[----:B------:R-:W2:Y:S02]  /*22490*/  LD.E R140, desc[UR4][R134.64+0x38] ;  /* 0x00003804868c7980 */ /* 0x000ea4000c101900 */
[----:B--2---:R-:W-:Y:S05]  /*224a0*/  IMAD.U32 R140, R140, -0x80, RZ ;  /* 0xffffff808c8c7824 */ /* 0x004fea00078e00ff */
[----:B------:R-:W-:Y:S02]  /*224b0*/  SHF.R.S32.HI R137, RZ, 0x1f, R140 ;  /* 0x0000001fff897819 */ /* 0x000fe4000001148c */
.L_x_3278:
[----:B------:R-:W-:Y:S05]  /*224c0*/  BSYNC B0 ;  /* 0x0000000000007941 */ /* 0x000fea0003800000 */
.L_x_3276:
[C---:B------:R-:W-:Y:S02]  /*224d0*/  LOP3.LUT P0, RZ, R243.reuse, 0x1, RZ, 0xc0, !PT ;  /* 0x00000001f3ff7812 */ /* 0x040fe4000780c0ff */
[----:B------:R-:W-:Y:S02]  /*224e0*/  LOP3.LUT P1, RZ, R243, 0x2, RZ, 0xc0, !PT ;  /* 0x00000002f3ff7812 */ /* 0x000fe4000782c0ff */
[CC--:B------:R-:W-:Y:S02]  /*224f0*/  LEA R150, P3, R140.reuse, R232.reuse, 0x1 ;  /* 0x000000e88c967211 */ /* 0x0c0fe400078608ff */
[C---:B------:R-:W-:Y:S02]  /*22500*/  IADD3 R136, P2, R140.reuse, R229, RZ ;  /* 0x000000e58c887210 */ /* 0x040fe40007f5e0ff */
[----:B------:R-:W-:Y:S02]  /*22510*/  LEA.HI.X R151, R140, R231, R137, 0x1, P3 ;  /* 0x000000e78c977211 */ /* 0x000fe400018f0c89 */
        /* <DEDUP_REMOVED lines=46> */
[--C-:B------:R-:W-:Y:S01]  /*22800*/  IMAD.X R137, R137, 0x1, R230.reuse, P3 ;  /* 0x0000000189897824 */ /* 0x100fe200018e06e6 */
        /* <DEDUP_REMOVED lines=9> */
[--C-:B------:R-:W-:Y:S01]  /*228a0*/  IMAD.X R137, R137, 0x1, R230.reuse, P3 ;  /* 0x0000000189897824 */ /* 0x100fe200018e06e6 */
[CC--:B------:R-:W-:Y:S01]  /*228b0*/  @P0 LEA R156, P4, R138.reuse, R232.reuse, 0x1 ;  /* 0x000000e88a9c0211 */ /* 0x0c0fe200078808ff */
[----:B------:R1:W-:Y:S01]  /*228c0*/  @!P0 STS.128 [R239+0x5000], RZ ;  /* 0x005000ffef008388 */ /* 0x0003e20000000c00 */
[C---:B------:R-:W-:Y:S02]  /*228d0*/  IADD3 R136, P3, R138.reuse, R229, RZ ;  /* 0x000000e58a887210 */ /* 0x040fe40007f7e0ff */
[-CC-:B------:R-:W-:Y:S01]  /*228e0*/  @P0 LEA.HI.X R157, R138, R231.reuse, R137.reuse, 0x1, P4 ;  /* 0x000000e78a9d0211 */ /* 0x180fe200020f0c89 */
[----:B------:R-:W-:Y:S01]  /*228f0*/  @!PT LDS RZ, [RZ] ;  /* 0x00000000fffff984 */ /* 0x000fe20000000800 */
[----:B------:R-:W-:Y:S01]  /*22900*/  @!PT LDS RZ, [RZ] ;  /* 0x00000000fffff984 */ /* 0x000fe20000000800 */
[----:B------:R-:W-:Y:S01]  /*22910*/  @!PT LDS RZ, [RZ] ;  /* 0x00000000fffff984 */ /* 0x000fe20000000800 */
[----:B------:R1:W-:Y:S01]  /*22920*/  @P1 LDGSTS.E.BYPASS.LTC128B.128 [R239+0x9000], desc[UR8][R142.64+0x80] ;  /* 0x090000808eef1fae */ /* 0x0003e2000b901d48 */
[-C--:B------:R-:W-:Y:S02]  /*22930*/  @P0 LEA R160, P4, R136, R232.reuse, 0x1 ;  /* 0x000000e888a00211 */ /* 0x080fe400078808ff */
[CC--:B--2---:R-:W-:Y:S01]  /*22940*/  @P1 LEA R154, P2, R138.reuse, R232.reuse, 0x1 ;  /* 0x000000e88a9a1211 */ /* 0x0c4fe200078408ff */
[----:B------:R1:W-:Y:S03]  /*22950*/  @!P1 STS.128 [R239+0x9000], RZ ;  /* 0x009000ffef009388 */ /* 0x0003e60000000c00 */
[----:B------:R-:W-:Y:S01]  /*22960*/  @P1 LEA.HI.X R155, R138, R231, R137, 0x1, P2 ;  /* 0x000000e78a9b1211 */ /* 0x000fe200010f0c89 */
[----:B------:R-:W-:Y:S01]  /*22970*/  @!PT LDS RZ, [RZ] ;  /* 0x00000000fffff984 */ /* 0x000fe20000000800 */
[----:B------:R-:W-:Y:S01]  /*22980*/  @!PT LDS RZ, [RZ] ;  /* 0x00000000fffff984 */ /* 0x000fe20000000800 */
[----:B------:R-:W-:Y:S01]  /*22990*/  @!PT LDS RZ, [RZ] ;  /* 0x00000000fffff984 */ /* 0x000fe20000000800 */
[----:B------:R1:W-:Y:S01]  /*229a0*/  @P0 LDGSTS.E.BYPASS.LTC128B.128 [R239+0x5800], desc[UR4][R146.64] ;  /* 0x0580000092ef0fae */ /* 0x0003e2000b901d44 */
[--C-:B------:R-:W-:Y:S01]  /*229b0*/  IMAD.X R137, R137, 0x1, R230.reuse, P3 ;  /* 0x0000000189897824 */ /* 0x100fe200018e06e6 */
        /* <DEDUP_REMOVED lines=37> */
[CC--:B------:R-:W-:Y:S01]  /*22c10*/  @P0 LEA R164, P4, R136.reuse, R232.reuse, 0x1 ;  /* 0x000000e888a40211 */ /* 0x0c0fe200078808ff */
        /* <DEDUP_REMOVED lines=34> */
.L_x_3275:
[----:B------:R-:W-:Y:S05]  /*22e40*/  BSYNC B1 ;  /* 0x0000000000017941 */ /* 0x000fea0003800000 */
.L_x_3274:
[----:B------:R-:W-:Y:S01]  /*22e50*/  R2UR UR4, R2 ;  /* 0x00000000020472ca */ /* 0x000fe200000e0000 */
[----:B-1----:R-:W-:Y:S01]  /*22e60*/  LDSM.16.MT88.4 R140, [R218+0xc000] ;  /* 0x00c00000da8c783b */ /* 0x002fe20000004200 */
[----:B------:R-:W-:Y:S02]  /*22e70*/  R2UR UR5, R3 ;  /* 0x00000000030572ca */ /* 0x000fe400000e0000 */
[----:B------:R-:W-:Y:S01]  /*22e80*/  IADD3 R154, R242, -0x1, RZ ;  /* 0xfffffffff29a7810 */ /* 0x000fe20007ffe0ff */
[----:B------:R-:W1:Y:S04]  /*22e90*/  S2R R2, SR_TID.X ;  /* 0x0000000000027919 */ /* 0x000e680000002100 */
[----:B------:R-:W-:Y:S08]  /*22ea0*/  LDSM.16.MT88.4 R144, [R217+0xc000] ;  /* 0x00c00000d990783b */ /* 0x000ff00000004200 */
[----:B------:R2:W3:Y:S04]  /*22eb0*/  LD.E R134, desc[UR4][R134.64+0xdc] ;  /* 0x0000dc0486867980 */ /* 0x0004e8000c101900 */
[----:B------:R-:W-:Y:S01]  /*22ec0*/  LDSM.16.MT88.4 R148, [R220+0x10800] ;  /* 0x01080000dc94783b */ /* 0x000fe20000004200 */
[----:B-1----:R-:W-:Y:S04]  /*22ed0*/  SHF.L.U32 R2, R2, 0x1, RZ ;  /* 0x0000000102027819 */ /* 0x002fe800000006ff */
[----:B------:R-:W-:Y:S04]  /*22ee0*/  LOP3.LUT R2, R2, 0x6, RZ, 0xc0, !PT ;  /* 0x0000000602027812 */ /* 0x000fe800078ec0ff */
[----:B------:R-:W-:Y:S04]  /*22ef0*/  LEA R2, R154, R2, 0x7 ;  /* 0x000000029a027211 */ /* 0x000fe800078e38ff */
[C---:B------:R-:W-:Y:S02]  /*22f00*/  IADD3 R3, R2.reuse, 0x1, RZ ;  /* 0x0000000102037810 */ /* 0x040fe40007ffe0ff */
[----:B------:R-:W-:Y:S02]  /*22f10*/  I2FP.F32.S32 R136, R2 ;  /* 0x0000000200887245 */ /* 0x000fe40000201400 */
[----:B------:R-:W-:Y:S02]  /*22f20*/  I2FP.F32.S32 R3, R3 ;  /* 0x0000000300037245 */ /* 0x000fe40000201400 */
[----:B------:R-:W-:Y:S01]  /*22f30*/  IADD3 R137, R2, 0x30, RZ ;  /* 0x0000003002897810 */ /* 0x000fe20007ffe0ff */
[CC--:B------:R-:W-:Y:S01]  /*22f40*/  FFMA.FTZ R6, R0.reuse, R136.reuse, R6 ;  /* 0x0000008800067223 */ /* 0x0c0fe20000010006 */
[----:B------:R-:W-:Y:S01]  /*22f50*/  FFMA.FTZ R4, R0, R136, R4 ;  /* 0x0000008800047223 */ /* 0x000fe20000010004 */
[----:B------:R-:W-:Y:S01]  /*22f60*/  IADD3 R136, R2, 0x9, RZ ;  /* 0x0000000902887810 */ /* 0x000fe20007ffe0ff */
[CC--:B------:R-:W-:Y:S01]  /*22f70*/  FFMA.FTZ R7, R0.reuse, R3.reuse, R7 ;  /* 0x0000000300077223 */ /* 0x0c0fe20000010007 */
[----:B------:R-:W-:Y:S01]  /*22f80*/  FFMA.FTZ R5, R0, R3, R5 ;  /* 0x0000000300057223 */ /* 0x000fe20000010005 */
[C---:B------:R-:W-:Y:S02]  /*22f90*/  IADD3 R3, R2.reuse, 0x10, RZ ;  /* 0x0000001002037810 */ /* 0x040fe40007ffe0ff */
[----:B------:R-:W-:Y:S02]  /*22fa0*/  I2FP.F32.S32 R136, R136 ;  /* 0x0000008800887245 */ /* 0x000fe40000201400 */
[----:B------:R-:W-:Y:S02]  /*22fb0*/  I2FP.F32.S32 R3, R3 ;  /* 0x0000000300037245 */ /* 0x000fe40000201400 */
[----:B--2---:R-:W-:Y:S01]  /*22fc0*/  IADD3 R135, R2, 0x8, RZ ;  /* 0x0000000802877810 */ /* 0x004fe20007ffe0ff */
[CC--:B------:R-:W-:Y:S01]  /*22fd0*/  FFMA.FTZ R11, R0.reuse, R136.reuse, R11 ;  /* 0x00000088000b7223 */ /* 0x0c0fe2000001000b */
[----:B------:R-:W-:Y:S01]  /*22fe0*/  FFMA.FTZ R9, R0, R136, R9 ;  /* 0x0000008800097223 */ /* 0x000fe20000010009 */
[----:B------:R-:W-:Y:S01]  /*22ff0*/  IADD3 R136, R2, 0x18, RZ ;  /* 0x0000001802887810 */ /* 0x000fe20007ffe0ff */
[CC--:B------:R-:W-:Y:S01]  /*23000*/  FFMA.FTZ R14, R0.reuse, R3.reuse, R14 ;  /* 0x00000003000e7223 */ /* 0x0c0fe2000001000e */
[----:B------:R-:W-:Y:S01]  /*23010*/  FFMA.FTZ R12, R0, R3, R12 ;  /* 0x00000003000c7223 */ /* 0x000fe2000001000c */
[----:B------:R-:W-:Y:S02]  /*23020*/  IADD3 R3, R2, 0x19, RZ ;  /* 0x0000001902037810 */ /* 0x000fe40007ffe0ff */
[----:B------:R-:W-:Y:S02]  /*23030*/  I2FP.F32.S32 R136, R136 ;  /* 0x0000008800887245 */ /* 0x000fe40000201400 */
[----:B------:R-:W-:Y:S02]  /*23040*/  I2FP.F32.S32 R3, R3 ;  /* 0x0000000300037245 */ /* 0x000fe40000201400 */
[----:B------:R-:W-:Y:S01]  /*23050*/  I2FP.F32.S32 R137, R137 ;  /* 0x0000008900897245 */ /* 0x000fe20000201400 */
[CC--:B------:R-:W-:Y:S01]  /*23060*/  FFMA.FTZ R18, R0.reuse, R136.reuse, R18 ;  /* 0x0000008800127223 */ /* 0x0c0fe20000010012 */
[----:B------:R-:W-:Y:S01]  /*23070*/  FFMA.FTZ R16, R0, R136, R16 ;  /* 0x0000008800107223 */ /* 0x000fe20000010010 */
[----:B------:R-:W-:Y:S01]  /*23080*/  IADD3 R136, R2, 0x21, RZ ;  /* 0x0000002102887810 */ /* 0x000fe20007ffe0ff */
[CC--:B------:R-:W-:Y:S01]  /*23090*/  FFMA.FTZ R19, R0.reuse, R3.reuse, R19 ;  /* 0x0000000300137223 */ /* 0x0c0fe20000010013 */
[----:B------:R-:W-:Y:S01]  /*230a0*/  FFMA.FTZ R17, R0, R3, R17 ;  /* 0x0000000300117223 */ /* 0x000fe20000010011 */
[----:B------:R-:W-:Y:S01]  /*230b0*/  IADD3 R3, R2, 0x28, RZ ;  /* 0x0000002802037810 */ /* 0x000fe20007ffe0ff */
[CC--:B------:R-:W-:Y:S01]  /*230c0*/  FFMA.FTZ R30, R0.reuse, R137.reuse, R30 ;  /* 0x00000089001e7223 */ /* 0x0c0fe2000001001e */
[----:B------:R-:W-:Y:S01]  /*230d0*/  I2FP.F32.S32 R136, R136 ;  /* 0x0000008800887245 */ /* 0x000fe20000201400 */
[C---:B------:R-:W-:Y:S01]  /*230e0*/  FFMA.FTZ R28, R0.reuse, R137, R28 ;  /* 0x00000089001c7223 */ /* 0x040fe2000001001c */
        /* <DEDUP_REMOVED lines=10> */
[----:B------:R-:W-:Y:S01]  /*23190*/  FFMA.FTZ R8, R0, R135, R8 ;  /* 0x0000008700087223 */ /* 0x000fe20000010008 */
[----:B------:R-:W-:Y:S02]  /*231a0*/  I2FP.F32.S32 R3, R3 ;  /* 0x0000000300037245 */ /* 0x000fe40000201400 */
[----:B------:R-:W-:Y:S01]  /*231b0*/  IADD3 R137, R2, 0x40, RZ ;  /* 0x0000004002897810 */ /* 0x000fe20007ffe0ff */
[CC--:B------:R-:W-:Y:S01]  /*231c0*/  FFMA.FTZ R34, R0.reuse, R136.reuse, R34 ;  /* 0x0000008800227223 */ /* 0x0c0fe20000010022 */
[----:B------:R-:W-:Y:S01]  /*231d0*/  FFMA.FTZ R32, R0, R136, R32 ;  /* 0x0000008800207223 */ /* 0x000fe20000010020 */
[----:B------:R-:W-:Y:S01]  /*231e0*/  FMNMX.FTZ R136, R6, R133, !PT ;  /* 0x0000008506887209 */ /* 0x000fe20007810000 */
[CC--:B------:R-:W-:Y:S01]  /*231f0*/  FFMA.FTZ R31, R0.reuse, R3.reuse, R31 ;  /* 0x00000003001f7223 */ /* 0x0c0fe2000001001f */
[----:B------:R-:W-:Y:S01]  /*23200*/  FFMA.FTZ R29, R0, R3, R29 ;  /* 0x00000003001d7223 */ /* 0x000fe2000001001d */
        /* <DEDUP_REMOVED lines=8> */
[----:B------:R-:W-:Y:S02]  /*23290*/  I2FP.F32.S32 R135, R135 ;  /* 0x0000008700877245 */ /* 0x000fe40000201400 */
[----:B------:R-:W-:Y:S02]  /*232a0*/  FMNMX.FTZ R136, R11, R136, !PT ;  /* 0x000000880b887209 */ /* 0x000fe40007810000 */
[----:B------:R-:W-:Y:S01]  /*232b0*/  FMNMX.FTZ R137, R8, R137, !PT ;  /* 0x0000008908897209 */ /* 0x000fe20007810000 */
[-C--:B------:R-:W-:Y:S01]  /*232c0*/  FFMA.FTZ R15, R0, R135.reuse, R15 ;  /* 0x00000087000f7223 */ /* 0x080fe2000001000f */
        /* <DEDUP_REMOVED lines=23> */
[----:B------:R-:W-:Y:S02]  /*23440*/  FMNMX.FTZ R136, R27, R136, !PT ;  /* 0x000000881b887209 */ /* 0x000fe40007810000 */
        /* <DEDUP_REMOVED lines=22> */
[C---:B------:R-:W-:Y:S01]  /*235b0*/  FFMA.FTZ R42, R0.reuse, R135, R42 ;  /* 0x00000087002a7223 */ /* 0x040fe2000001002a */
[----:B------:R-:W-:Y:S01]  /*235c0*/  I2FP.F32.S32 R3, R3 ;  /* 0x0000000300037245 */ /* 0x000fe20000201400 */
[----:B------:R-:W-:Y:S01]  /*235d0*/  FFMA.FTZ R40, R0, R135, R40 ;  /* 0x0000008700287223 */ /* 0x000fe20000010028 */
[----:B------:R-:W-:Y:S02]  /*235e0*/  IADD3 R138, R2, 0x50, RZ ;  /* 0x00000050028a7810 */ /* 0x000fe40007ffe0ff */
[----:B------:R-:W-:Y:S01]  /*235f0*/  FMNMX.FTZ R136, R39, R136, !PT ;  /* 0x0000008827887209 */ /* 0x000fe20007810000 */
[----:B------:R-:W-:Y:S01]  /*23600*/  FFMA.FTZ R43, R0, R3, R43 ;  /* 0x00000003002b7223 */ /* 0x000fe2000001002b */
[----:B------:R-:W-:Y:S01]  /*23610*/  FMNMX.FTZ R137, R36, R137, !PT ;  /* 0x0000008924897209 */ /* 0x000fe20007810000 */
[----:B------:R-:W-:Y:S01]  /*23620*/  FFMA.FTZ R41, R0, R3, R41 ;  /* 0x0000000300297223 */ /* 0x000fe20000010029 */
[----:B------:R-:W-:Y:S02]  /*23630*/  IADD3 R135, R2, 0x51, RZ ;  /* 0x0000005102877810 */ /* 0x000fe40007ffe0ff */
[----:B------:R-:W-:Y:S02]  /*23640*/  I2FP.F32.S32 R138, R138 ;  /* 0x0000008a008a7245 */ /* 0x000fe40000201400 */
[----:B------:R-:W-:Y:S02]  /*23650*/  FMNMX.FTZ R136, R42, R136, !PT ;  /* 0x000000882a887209 */ /* 0x000fe40007810000 */
[----:B------:R-:W-:Y:S01]  /*23660*/  IADD3 R3, R2, 0x58, RZ ;  /* 0x0000005802037810 */ /* 0x000fe20007ffe0ff */
[CC--:B------:R-:W-:Y:S01]  /*23670*/  FFMA.FTZ R46, R0.reuse, R138.reuse, R46 ;  /* 0x0000008a002e7223 */ /* 0x0c0fe2000001002e */
[----:B------:R-:W-:Y:S01]  /*23680*/  FMNMX.FTZ R137, R37, R137, !PT ;  /* 0x0000008925897209 */ /* 0x000fe20007810000 */
[C---:B------:R-:W-:Y:S01]  /*23690*/  FFMA.FTZ R44, R0.reuse, R138, R44 ;  /* 0x0000008a002c7223 */ /* 0x040fe2000001002c */
[----:B------:R-:W-:Y:S02]  /*236a0*/  I2FP.F32.S32 R135, R135 ;  /* 0x0000008700877245 */ /* 0x000fe40000201400 */
[----:B------:R-:W-:Y:S02]  /*236b0*/  FMNMX.FTZ R136, R43, R136, !PT ;  /* 0x000000882b887209 */ /* 0x000fe40007810000 */
[----:B------:R-:W-:Y:S01]  /*236c0*/  I2FP.F32.S32 R3, R3 ;  /* 0x0000000300037245 */ /* 0x000fe20000201400 */
[-C--:B------:R-:W-:Y:S01]  /*236d0*/  FFMA.FTZ R47, R0, R135.reuse, R47 ;  /* 0x00000087002f7223 */ /* 0x080fe2000001002f */
[----:B------:R-:W-:Y:S01]  /*236e0*/  IADD3 R138, R2, 0x59, RZ ;  /* 0x00000059028a7810 */ /* 0x000fe20007ffe0ff */
[----:B------:R-:W-:Y:S01]  /*236f0*/  FFMA.FTZ R45, R0, R135, R45 ;  /* 0x00000087002d7223 */ /* 0x000fe2000001002d */
[----:B------:R-:W-:Y:S01]  /*23700*/  FMNMX.FTZ R137, R40, R137, !PT ;  /* 0x0000008928897209 */ /* 0x000fe20007810000 */
[-C--:B------:R-:W-:Y:S01]  /*23710*/  FFMA.FTZ R50, R0, R3.reuse, R50 ;  /* 0x0000000300327223 */ /* 0x080fe20000010032 */
[----:B------:R-:W-:Y:S01]  /*23720*/  FMNMX.FTZ R136, R46, R136, !PT ;  /* 0x000000882e887209 */ /* 0x000fe20007810000 */
[----:B------:R-:W-:Y:S01]  /*23730*/  FFMA.FTZ R48, R0, R3, R48 ;  /* 0x0000000300307223 */ /* 0x000fe20000010030 */
[----:B------:R-:W-:Y:S02]  /*23740*/  I2FP.F32.S32 R138, R138 ;  /* 0x0000008a008a7245 */ /* 0x000fe40000201400 */
[----:B------:R-:W-:Y:S02]  /*23750*/  FMNMX.FTZ R137, R41, R137, !PT ;  /* 0x0000008929897209 */ /* 0x000fe40007810000 */
[----:B------:R-:W-:Y:S01]  /*23760*/  IADD3 R135, R2, 0x60, RZ ;  /* 0x0000006002877810 */ /* 0x000fe20007ffe0ff */
[-C--:B------:R-:W-:Y:S01]  /*23770*/  FFMA.FTZ R51, R0, R138.reuse, R51 ;  /* 0x0000008a00337223 */ /* 0x080fe20000010033 */
[----:B------:R-:W-:Y:S01]  /*23780*/  IADD3 R3, R2, 0x61, RZ ;  /* 0x0000006102037810 */ /* 0x000fe20007ffe0ff */
[----:B------:R-:W-:Y:S01]  /*23790*/  FFMA.FTZ R49, R0, R138, R49 ;  /* 0x0000008a00317223 */ /* 0x000fe20000010031 */
[----:B------:R-:W-:Y:S02]  /*237a0*/  FMNMX.FTZ R136, R47, R136, !PT ;  /* 0x000000882f887209 */ /* 0x000fe40007810000 */
[----:B------:R-:W-:Y:S02]  /*237b0*/  FMNMX.FTZ R137, R44, R137, !PT ;  /* 0x000000892c897209 */ /* 0x000fe40007810000 */
[----:B------:R-:W-:Y:S02]  /*237c0*/  IADD3 R138, R2, 0x68, RZ ;  /* 0x00000068028a7810 */ /* 0x000fe40007ffe0ff */
[----:B------:R-:W-:Y:S02]  /*237d0*/  I2FP.F32.S32 R135, R135 ;  /* 0x0000008700877245 */ /* 0x000fe40000201400 */
[----:B------:R-:W-:Y:S02]  /*237e0*/  I2FP.F32.S32 R3, R3 ;  /* 0x0000000300037245 */ /* 0x000fe40000201400 */
[----:B------:R-:W-:Y:S01]  /*237f0*/  FMNMX.FTZ R136, R50, R136, !PT ;  /* 0x0000008832887209 */ /* 0x000fe20007810000 */
[C---:B------:R-:W-:Y:S01]  /*23800*/  FFMA.FTZ R54, R0.reuse, R135, R54 ;  /* 0x0000008700367223 */ /* 0x040fe20000010036 */
[----:B------:R-:W-:Y:S01]  /*23810*/  FMNMX.FTZ R137, R45, R137, !PT ;  /* 0x000000892d897209 */ /* 0x000fe20007810000 */
[CC--:B------:R-:W-:Y:S01]  /*23820*/  FFMA.FTZ R55, R0.reuse, R3.reuse, R55 ;  /* 0x0000000300377223 */ /* 0x0c0fe20000010037 */
[----:B------:R-:W-:Y:S01]  /*23830*/  I2FP.F32.S32 R138, R138 ;  /* 0x0000008a008a7245 */ /* 0x000fe20000201400 */
[C---:B------:R-:W-:Y:S01]  /*23840*/  FFMA.FTZ R53, R0.reuse, R3, R53 ;  /* 0x0000000300357223 */ /* 0x040fe20000010035 */
[----:B------:R-:W-:Y:S01]  /*23850*/  FMNMX.FTZ R136, R51, R136, !PT ;  /* 0x0000008833887209 */ /* 0x000fe20007810000 */
[----:B------:R-:W-:Y:S01]  /*23860*/  FFMA.FTZ R52, R0, R135, R52 ;  /* 0x0000008700347223 */ /* 0x000fe20000010034 */
[----:B------:R-:W-:Y:S01]  /*23870*/  IADD3 R3, R2, 0x70, RZ ;  /* 0x0000007002037810 */ /* 0x000fe20007ffe0ff */
[-C--:B------:R-:W-:Y:S01]  /*23880*/  FFMA.FTZ R58, R0, R138.reuse, R58 ;  /* 0x0000008a003a7223 */ /* 0x080fe2000001003a */
        /* <DEDUP_REMOVED lines=17> */
[C---:B------:R-:W-:Y:S02]  /*239a0*/  IADD3 R135, R2.reuse, 0x78, RZ ;  /* 0x0000007802877810 */ /* 0x040fe40007ffe0ff */
[----:B------:R-:W-:Y:S01]  /*239b0*/  IADD3 R3, R2, 0x79, RZ ;  /* 0x0000007902037810 */ /* 0x000fe20007ffe0ff */
[CC--:B------:R-:W-:Y:S01]  /*239c0*/  FFMA.FTZ R63, R0.reuse, R137.reuse, R63 ;  /* 0x00000089003f7223 */ /* 0x0c0fe2000001003f */
[----:B------:R-:W-:Y:S01]  /*239d0*/  FMNMX.FTZ R2, R59, R138, !PT ;  /* 0x0000008a3b027209 */ /* 0x000fe20007810000 */
[----:B------:R-:W-:Y:S01]  /*239e0*/  FFMA.FTZ R61, R0, R137, R61 ;  /* 0x00000089003d7223 */ /* 0x000fe2000001003d */
[----:B------:R-:W-:Y:S02]  /*239f0*/  FMNMX.FTZ R136, R56, R136, !PT ;  /* 0x0000008838887209 */ /* 0x000fe40007810000 */
        /* <DEDUP_REMOVED lines=9> */
[----:B------:R-:W-:Y:S01]  /*23a90*/  FMNMX.FTZ R2, R66, R2, !PT ;  /* 0x0000000242027209 */ /* 0x000fe20007810000 */
[----:B------:R-:W-:Y:S01]  /*23aa0*/  FFMA.FTZ R65, R0, R3, R65 ;  /* 0x0000000300417223 */ /* 0x000fe20000010041 */
[----:B------:R-:W-:Y:S02]  /*23ab0*/  FMNMX.FTZ R136, R61, R136, !PT ;  /* 0x000000883d887209 */ /* 0x000fe40007810000 */
[----:B------:R-:W-:Y:S02]  /*23ac0*/  FMNMX.FTZ R2, R67, R2, !PT ;  /* 0x0000000243027209 */ /* 0x000fe40007810000 */
[----:B------:R-:W-:Y:S03]  /*23ad0*/  FMNMX.FTZ R135, R64, R136, !PT ;  /* 0x0000008840877209 */ /* 0x000fe60007810000 */
[----:B------:R-:W1:Y:S01]  /*23ae0*/  SHFL.BFLY PT, R3, R2, 0x2, 0x1f ;  /* 0x0c401f0002037f89 */ /* 0x000e6200000e0000 */
[----:B------:R-:W-:Y:S07]  /*23af0*/  FMNMX.FTZ R135, R65, R135, !PT ;  /* 0x0000008741877209 */ /* 0x000fee0007810000 */
[----:B------:R-:W2:Y:S01]  /*23b00*/  SHFL.BFLY PT, R136, R135, 0x2, 0x1f ;  /* 0x0c401f0087887f89 */ /* 0x000ea200000e0000 */
[----:B-1----:R-:W-:Y:S07]  /*23b10*/  FMNMX.FTZ R3, R2, R3, !PT ;  /* 0x0000000302037209 */ /* 0x002fee0007810000 */
[----:B------:R-:W1:Y:S01]  /*23b20*/  SHFL.BFLY PT, R2, R3, 0x1, 0x1f ;  /* 0x0c201f0003027f89 */ /* 0x000e6200000e0000 */
[----:B--2---:R-:W-:Y:S07]  /*23b30*/  FMNMX.FTZ R136, R135, R136, !PT ;  /* 0x0000008887887209 */ /* 0x004fee0007810000 */
[----:B------:R-:W2:Y:S01]  /*23b40*/  SHFL.BFLY PT, R135, R136, 0x1, 0x1f ;  /* 0x0c201f0088877f89 */ /* 0x000ea200000e0000 */
[----:B-1----:R-:W-:Y:S04]  /*23b50*/  FMNMX.FTZ R2, R3, R2, !PT ;  /* 0x0000000203027209 */ /* 0x002fe80007810000 */
[----:B------:R-:W-:Y:S01]  /*23b60*/  FSETP.NEU.FTZ.AND P0, PT, R2, -INF , PT ;  /* 0xff8000000200780b */ /* 0x000fe20003f1d000 */
[----:B---3--:R-:W-:Y:S01]  /*23b70*/  FMUL.FTZ R165, R134, R2 ;  /* 0x0000000286a57220 */ /* 0x008fe20000410000 */
[----:B--2---:R-:W-:Y:S01]  /*23b80*/  FMNMX.FTZ R3, R136, R135, !PT ;  /* 0x0000008788037209 */ /* 0x004fe20007810000 */
[----:B------:R-:W-:Y:S01]  /*23b90*/  FADD.FTZ R133, -R2, R133 ;  /* 0x0000008502857221 */ /* 0x000fe20000010100 */
[----:B------:R-:W1:Y:S02]  /*23ba0*/  LDSM.16.MT88.4 R136, [R220+0xc000] ;  /* 0x00c00000dc88783b */ /* 0x000e640000004200 */
[----:B------:R-:W-:Y:S01]  /*23bb0*/  FSEL R165, R165, RZ, P0 ;  /* 0x000000ffa5a57208 */ /* 0x000fe20000000000 */
[C---:B------:R-:W-:Y:S01]  /*23bc0*/  FMUL.FTZ R163, R134.reuse, R3 ;  /* 0x0000000386a37220 */ /* 0x040fe20000410000 */
[C---:B------:R-:W-:Y:S01]  /*23bd0*/  FSETP.NEU.FTZ.AND P0, PT, R3.reuse, -INF , PT ;  /* 0xff8000000300780b */ /* 0x040fe20003f1d000 */
[----:B------:R-:W-:Y:S01]  /*23be0*/  FADD.FTZ R135, -R3, R132 ;  /* 0x0000008403877221 */ /* 0x000fe20000010100 */
[----:B------:R-:W-:Y:S01]  /*23bf0*/  FMUL.FTZ R132, R134, R133 ;  /* 0x0000008586847220 */ /* 0x000fe20000410000 */
[-CC-:B------:R-:W-:Y:S01]  /*23c00*/  FFMA.FTZ R157, R10, R134.reuse, -R165.reuse ;  /* 0x000000860a9d7223 */ /* 0x180fe200000108a5 */
[----:B------:R-:W-:Y:S01]  /*23c10*/  FSEL R163, R163, RZ, P0 ;  /* 0x000000ffa3a37208 */ /* 0x000fe20000000000 */
[----:B------:R-:W-:Y:S01]  /*23c20*/  FMUL.FTZ R133, R134, R135 ;  /* 0x0000008786857220 */ /* 0x000fe20000410000 */
[-CC-:B------:R-:W-:Y:S01]  /*23c30*/  FFMA.FTZ R135, R11, R134.reuse, -R165.reuse ;  /* 0x000000860b877223 */ /* 0x180fe200000108a5 */
[-CC-:B------:R-:W-:Y:S01]  /*23c40*/  FFMA.FTZ R160, R6, R134.reuse, -R165.reuse ;  /* 0x0000008606a07223 */ /* 0x180fe200000108a5 */
[-C--:B------:R-:W-:Y:S01]  /*23c50*/  FFMA.FTZ R158, R7, R134.reuse, -R165 ;  /* 0x00000086079e7223 */ /* 0x080fe200000108a5 */
[-CC-:B------:R-:W-:Y:S01]  /*23c60*/  FFMA.FTZ R156, R8, R134.reuse, -R163.reuse ;  /* 0x00000086089c7223 */ /* 0x180fe200000108a3 */
[-CC-:B------:R-:W-:Y:S01]  /*23c70*/  FFMA.FTZ R155, R9, R134.reuse, -R163.reuse ;  /* 0x00000086099b7223 */ /* 0x180fe200000108a3 */
[-CC-:B------:R-:W-:Y:S01]  /*23c80*/  FFMA.FTZ R161, R4, R134.reuse, -R163.reuse ;  /* 0x0000008604a17223 */ /* 0x180fe200000108a3 */
[-C--:B------:R-:W-:Y:S01]  /*23c90*/  FFMA.FTZ R159, R5, R134.reuse, -R163 ;  /* 0x00000086059f7223 */ /* 0x080fe200000108a3 */
[----:B------:R-:W2:Y:S01]  /*23ca0*/  MUFU.EX2 R132, R132 ;  /* 0x0000008400847308 */ /* 0x000ea20000000800 */
[-CC-:B------:R-:W-:Y:S01]  /*23cb0*/  FFMA.FTZ R174, R38, R134.reuse, -R165.reuse ;  /* 0x0000008626ae7223 */ /* 0x180fe200000108a5 */
[-CC-:B------:R-:W-:Y:S01]  /*23cc0*/  FFMA.FTZ R172, R39, R134.reuse, -R165.reuse ;  /* 0x0000008627ac7223 */ /* 0x180fe200000108a5 */
[-CC-:B------:R-:W-:Y:S01]  /*23cd0*/  FFMA.FTZ R173, R42, R134.reuse, -R165.reuse ;  /* 0x000000862aad7223 */ /* 0x180fe200000108a5 */
[-C--:B------:R-:W-:Y:S01]  /*23ce0*/  FFMA.FTZ R175, R43, R134.reuse, -R165 ;  /* 0x000000862baf7223 */ /* 0x080fe200000108a5 */
[-CC-:B------:R-:W-:Y:S01]  /*23cf0*/  FFMA.FTZ R176, R36, R134.reuse, -R163.reuse ;  /* 0x0000008624b07223 */ /* 0x180fe200000108a3 */
[-CC-:B------:R-:W-:Y:S01]  /*23d00*/  FFMA.FTZ R177, R37, R134.reuse, -R163.reuse ;  /* 0x0000008625b17223 */ /* 0x180fe200000108a3 */
[-CC-:B------:R-:W-:Y:S03]  /*23d10*/  FFMA.FTZ R178, R40, R134.reuse, -R163.reuse ;  /* 0x0000008628b27223 */ /* 0x180fe600000108a3 */
[----:B------:R-:W3:Y:S01]  /*23d20*/  MUFU.EX2 R133, R133 ;  /* 0x0000008500857308 */ /* 0x000ee20000000800 */
[----:B------:R-:W-:Y:S01]  /*23d30*/  LDSM.16.MT88.4 R36, [R218+0xe000] ;  /* 0x00e00000da24783b */ /* 0x000fe20000004200 */
[-C--:B------:R-:W-:Y:S01]  /*23d40*/  FFMA.FTZ R179, R41, R134.reuse, -R163 ;  /* 0x0000008629b37223 */ /* 0x080fe200000108a3 */
[-CC-:B------:R-:W-:Y:S01]  /*23d50*/  FFMA.FTZ R180, R46, R134.reuse, -R165.reuse ;  /* 0x000000862eb47223 */ /* 0x180fe200000108a5 */
[-CC-:B------:R-:W-:Y:S01]  /*23d60*/  FFMA.FTZ R181, R47, R134.reuse, -R165.reuse ;  /* 0x000000862fb57223 */ /* 0x180fe200000108a5 */
[-CC-:B------:R-:W-:Y:S01]  /*23d70*/  FFMA.FTZ R182, R50, R134.reuse, -R165.reuse ;  /* 0x0000008632b67223 */ /* 0x180fe200000108a5 */
[-C--:B------:R-:W-:Y:S01]  /*23d80*/  FFMA.FTZ R183, R51, R134.reuse, -R165 ;  /* 0x0000008633b77223 */ /* 0x080fe200000108a5 */
[--C-:B------:R-:W-:Y:S03]  /*23d90*/  FFMA.FTZ R184, R44, R134, -R163.reuse ;  /* 0x000000862cb87223 */ /* 0x100fe600000108a3 */
        /* <DEDUP_REMOVED lines=27> */
[----:B------:R-:W-:Y:S01]  /*23f50*/  FMUL.FTZ R83, R132, R83 ;  /* 0x0000005384537220 */ /* 0x000fe20000410000 */
[C---:B------:R-:W-:Y:S01]  /*23f60*/  FMUL.FTZ R80, R133.reuse, R80 ;  /* 0x0000005085507220 */ /* 0x040fe20000410000 */
[----:B------:R-:W-:Y:S01]  /*23f70*/  FMUL.FTZ R81, R133, R81 ;  /* 0x0000005185517220 */ /* 0x000fe20000410000 */
[----:B------:R-:W-:Y:S01]  /*23f80*/  LDSM.16.MT88.4 R40, [R218+0x12000] ;  /* 0x01200000da28783b */ /* 0x000fe20000004200 */
[-CC-:B------:R-:W-:Y:S03]  /*23f90*/  FFMA.FTZ R185, R45, R134.reuse, -R163.reuse ;  /* 0x000000862db97223 */ /* 0x180fe600000108a3 */
[----:B------:R-:W-:Y:S01]  /*23fa0*/  MUFU.EX2 R161, R161 ;  /* 0x000000a100a17308 */ /* 0x000fe20000000800 */
[-CC-:B------:R-:W-:Y:S01]  /*23fb0*/  FFMA.FTZ R186, R48, R134.reuse, -R163.reuse ;  /* 0x0000008630ba7223 */ /* 0x180fe200000108a3 */
[----:B------:R-:W-:Y:S01]  /*23fc0*/  FFMA.FTZ R187, R49, R134, -R163 ;  /* 0x0000008631bb7223 */ /* 0x000fe200000108a3 */
[C---:B------:R-:W-:Y:S01]  /*23fd0*/  FMUL.FTZ R86, R132.reuse, R86 ;  /* 0x0000005684567220 */ /* 0x040fe20000410000 */
[C---:B------:R-:W-:Y:S01]  /*23fe0*/  FMUL.FTZ R87, R132.reuse, R87 ;  /* 0x0000005784577220 */ /* 0x040fe20000410000 */
[C---:B------:R-:W-:Y:S01]  /*23ff0*/  FMUL.FTZ R84, R133.reuse, R84 ;  /* 0x0000005485547220 */ /* 0x040fe20000410000 */
[----:B------:R-:W-:Y:S01]  /*24000*/  LDSM.16.MT88.4 R44, [R217+0xe800] ;  /* 0x00e80000d92c783b */ /* 0x000fe20000004200 */
[----:B------:R-:W-:Y:S03]  /*24010*/  FMUL.FTZ R85, R133, R85 ;  /* 0x0000005585557220 */ /* 0x000fe60000410000 */
[----:B------:R-:W2:Y:S01]  /*24020*/  MUFU.EX2 R159, R159 ;  /* 0x0000009f009f7308 */ /* 0x000ea20000000800 */
[----:B----4-:R-:W-:Y:S01]  /*24030*/  F2FP.BF16.F32.PACK_AB R131, R135, R157 ;  /* 0x0000009d8783723e */ /* 0x010fe200000010ff */
[C---:B------:R-:W-:Y:S01]  /*24040*/  FMUL.FTZ R90, R132.reuse, R90 ;  /* 0x0000005a845a7220 */ /* 0x040fe20000410000 */
[C---:B------:R-:W-:Y:S01]  /*24050*/  FMUL.FTZ R91, R132.reuse, R91 ;  /* 0x0000005b845b7220 */ /* 0x040fe20000410000 */
[C---:B------:R-:W-:Y:S01]  /*24060*/  FMUL.FTZ R88, R133.reuse, R88 ;  /* 0x0000005885587220 */ /* 0x040fe20000410000 */
[C---:B------:R-:W-:Y:S01]  /*24070*/  FMUL.FTZ R89, R133.reuse, R89 ;  /* 0x0000005985597220 */ /* 0x040fe20000410000 */
[----:B------:R-:W-:Y:S01]  /*24080*/  LDSM.16.MT88.4 R48, [R217+0xf000] ;  /* 0x00f00000d930783b */ /* 0x000fe20000004200 */
        /* <DEDUP_REMOVED lines=8> */
[----:B------:R-:W-:Y:S03]  /*24110*/  FMUL.FTZ R97, R133, R97 ;  /* 0x0000006185617220 */ /* 0x000fe60000410000 */
[----:B------:R-:W4:Y:S01]  /*24120*/  MUFU.EX2 R155, R155 ;  /* 0x0000009b009b7308 */ /* 0x000f220000000800 */
[----:B--2---:R-:W-:Y:S01]  /*24130*/  F2FP.BF16.F32.PACK_AB R128, R159, R161 ;  /* 0x000000a19f80723e */ /* 0x004fe200000010ff */
[--C-:B------:R-:W-:Y:S01]  /*24140*/  FFMA.FTZ R166, R14, R134, -R165.reuse ;  /* 0x000000860ea67223 */ /* 0x100fe200000108a5 */
[C---:B------:R-:W-:Y:S01]  /*24150*/  FMUL.FTZ R14, R132.reuse, R122 ;  /* 0x0000007a840e7220 */ /* 0x040fe20000410000 */
[----:B------:R-:W-:Y:S01]  /*24160*/  FFMA.FTZ R162, R15, R134, -R165 ;  /* 0x000000860fa27223 */ /* 0x000fe200000108a5 */
[C---:B------:R-:W-:Y:S01]  /*24170*/  FMUL.FTZ R15, R132.reuse, R123 ;  /* 0x0000007b840f7220 */ /* 0x040fe20000410000 */
[C---:B------:R-:W-:Y:S01]  /*24180*/  FMUL.FTZ R102, R132.reuse, R102 ;  /* 0x0000006684667220 */ /* 0x040fe20000410000 */
[----:B------:R-:W-:Y:S01]  /*24190*/  FMUL.FTZ R103, R132, R103 ;  /* 0x0000006784677220 */ /* 0x000fe20000410000 */
[C---:B------:R-:W-:Y:S01]  /*241a0*/  FMUL.FTZ R100, R133.reuse, R100 ;  /* 0x0000006485647220 */ /* 0x040fe20000410000 */
[C---:B------:R-:W-:Y:S01]  /*241b0*/  FMUL.FTZ R101, R133.reuse, R101 ;  /* 0x0000006585657220 */ /* 0x040fe20000410000 */
[--C-:B------:R-:W-:Y:S01]  /*241c0*/  FFMA.FTZ R168, R12, R134, -R163.reuse ;  /* 0x000000860ca87223 */ /* 0x100fe200000108a3 */
[----:B------:R-:W-:Y:S01]  /*241d0*/  FMUL.FTZ R12, R133, R120 ;  /* 0x00000078850c7220 */ /* 0x000fe20000410000 */
[----:B------:R-:W-:Y:S01]  /*241e0*/  FFMA.FTZ R169, R13, R134, -R163 ;  /* 0x000000860da97223 */ /* 0x000fe200000108a3 */
[----:B------:R-:W-:Y:S01]  /*241f0*/  FMUL.FTZ R13, R133, R121 ;  /* 0x00000079850d7220 */ /* 0x000fe20000410000 */
[C---:B------:R-:W-:Y:S01]  /*24200*/  FMUL.FTZ R106, R132.reuse, R106 ;  /* 0x0000006a846a7220 */ /* 0x040fe20000410000 */
[----:B------:R-:W-:Y:S01]  /*24210*/  LDSM.16.MT88.4 R120, [R220+0xc800] ;  /* 0x00c80000dc78783b */ /* 0x000fe20000004200 */
[C---:B------:R-:W-:Y:S01]  /*24220*/  FMUL.FTZ R107, R132.reuse, R107 ;  /* 0x0000006b846b7220 */ /* 0x040fe20000410000 */
[----:B----4-:R-:W-:Y:S01]  /*24230*/  F2FP.BF16.F32.PACK_AB R130, R155, R156 ;  /* 0x0000009c9b82723e */ /* 0x010fe200000010ff */
[C---:B------:R-:W-:Y:S01]  /*24240*/  FMUL.FTZ R104, R133.reuse, R104 ;  /* 0x0000006885687220 */ /* 0x040fe20000410000 */
[C---:B------:R-:W-:Y:S01]  /*24250*/  FMUL.FTZ R105, R133.reuse, R105 ;  /* 0x0000006985697220 */ /* 0x040fe20000410000 */
[C---:B------:R-:W-:Y:S01]  /*24260*/  FMUL.FTZ R110, R132.reuse, R110 ;  /* 0x0000006e846e7220 */ /* 0x040fe20000410000 */
[C---:B------:R-:W-:Y:S01]  /*24270*/  FMUL.FTZ R111, R132.reuse, R111 ;  /* 0x0000006f846f7220 */ /* 0x040fe20000410000 */
[C---:B------:R-:W-:Y:S01]  /*24280*/  FMUL.FTZ R108, R133.reuse, R108 ;  /* 0x0000006c856c7220 */ /* 0x040fe20000410000 */
[C---:B------:R-:W-:Y:S01]  /*24290*/  FMUL.FTZ R109, R133.reuse, R109 ;  /* 0x0000006d856d7220 */ /* 0x040fe20000410000 */
[C---:B-1----:R-:W-:Y:S01]  /*242a0*/  HMMA.16816.F32.BF16 R4, R128.reuse, R136, R4 ;  /* 0x000000888004723c */ /* 0x042fe20000041804 */
[----:B------:R-:W-:Y:S04]  /*242b0*/  MUFU.EX2 R166, R166 ;  /* 0x000000a600a67308 */ /* 0x000fe80000000800 */
[----:B------:R-:W-:Y:S01]  /*242c0*/  FMUL.FTZ R114, R132, R114 ;  /* 0x0000007284727220 */ /* 0x000fe20000410000 */
[C---:B------:R-:W-:Y:S01]  /*242d0*/  HMMA.16816.F32.BF16 R8, R128.reuse, R138, R8 ;  /* 0x0000008a8008723c */ /* 0x040fe20000041808 */
[----:B------:R-:W1:Y:S04]  /*242e0*/  LDSM.16.MT88.4 R136, [R220+0x10000] ;  /* 0x01000000dc88783b */ /* 0x000e680000004200 */
[----:B------:R-:W-:Y:S01]  /*242f0*/  MUFU.EX2 R162, R162 ;  /* 0x000000a200a27308 */ /* 0x000fe20000000800 */
[----:B------:R-:W-:Y:S01]  /*24300*/  ISETP.GT.AND P0, PT, R242, 0x1, PT ;  /* 0x00000001f200780c */ /* 0x000fe20003f04270 */
[----:B------:R-:W-:Y:S01]  /*24310*/  FMUL.FTZ R115, R132, R115 ;  /* 0x0000007384737220 */ /* 0x000fe20000410000 */
[C---:B------:R-:W-:Y:S07]  /*24320*/  HMMA.16816.F32.BF16 R68, R128.reuse, R140, R68 ;  /* 0x0000008c8044723c */ /* 0x040fee0000041844 */
[----:B------:R-:W-:Y:S01]  /*24330*/  MUFU.EX2 R168, R168 ;  /* 0x000000a800a87308 */ /* 0x000fe20000000800 */
[C---:B------:R-:W-:Y:S01]  /*24340*/  HMMA.16816.F32.BF16 R72, R128.reuse, R142, R72 ;  /* 0x0000008e8048723c */ /* 0x040fe20000041848 */
[----:B------:R-:W2:Y:S02]  /*24350*/  LDSM.16.MT88.4 R140, [R218+0x10000] ;  /* 0x01000000da8c783b */ /* 0x000ea40000004200 */
[C---:B------:R-:W-:Y:S03]  /*24360*/  FMUL.FTZ R112, R133.reuse, R112 ;  /* 0x0000007085707220 */ /* 0x040fe60000410000 */
[C---:B------:R-:W-:Y:S03]  /*24370*/  HMMA.16816.F32.BF16 R76, R128.reuse, R144, R76 ;  /* 0x00000090804c723c */ /* 0x040fe6000004184c */
[----:B------:R-:W4:Y:S02]  /*24380*/  MUFU.EX2 R169, R169 ;  /* 0x000000a900a97308 */ /* 0x000f240000000800 */
[----:B------:R-:W-:Y:S01]  /*24390*/  FMUL.FTZ R113, R133, R113 ;  /* 0x0000007185717220 */ /* 0x000fe20000410000 */
[C---:B------:R-:W-:Y:S01]  /*243a0*/  HMMA.16816.F32.BF16 R80, R128.reuse, R146, R80 ;  /* 0x000000928050723c */ /* 0x040fe20000041850 */
[----:B------:R-:W-:Y:S06]  /*243b0*/  LDSM.16.MT88.4 R144, [R217+0xc800] ;  /* 0x00c80000d990783b */ /* 0x000fec0000004200 */
[----:B------:R-:W-:Y:S01]  /*243c0*/  MUFU.EX2 R174, R174 ;  /* 0x000000ae00ae7308 */ /* 0x000fe20000000800 */
[--C-:B------:R-:W-:Y:S01]  /*243d0*/  FFMA.FTZ R164, R18, R134, -R165.reuse ;  /* 0x0000008612a47223 */ /* 0x100fe200000108a5 */
[C---:B---3--:R-:W-:Y:S08]  /*243e0*/  HMMA.16816.F32.BF16 R84, R128.reuse, R124, R84 ;  /* 0x0000007c8054723c */ /* 0x048ff00000041854 */
[----:B------:R-:W-:Y:S01]  /*243f0*/  MUFU.EX2 R164, R164 ;  /* 0x000000a400a47308 */ /* 0x000fe20000000800 */
[C---:B------:R-:W-:Y:S01]  /*24400*/  HMMA.16816.F32.BF16 R88, R128.reuse, R126, R88 ;  /* 0x0000007e8058723c */ /* 0x040fe20000041858 */
[----:B------:R-:W3:Y:S02]  /*24410*/  LDSM.16.MT88.4 R124, [R217+0x10000] ;  /* 0x01000000d97c783b */ /* 0x000ee40000004200 */
[C---:B------:R-:W-:Y:S03]  /*24420*/  FMUL.FTZ R18, R132.reuse, R118 ;  /* 0x0000007684127220 */ /* 0x040fe60000410000 */
[C---:B-1----:R-:W-:Y:S03]  /*24430*/  HMMA.16816.F32.BF16 R92, R128.reuse, R136, R92 ;  /* 0x00000088805c723c */ /* 0x042fe6000004185c */
[----:B------:R-:W-:Y:S02]  /*24440*/  MUFU.EX2 R172, R172 ;  /* 0x000000ac00ac7308 */ /* 0x000fe40000000800 */
[-C--:B------:R-:W-:Y:S01]  /*24450*/  FFMA.FTZ R167, R19, R134.reuse, -R165 ;  /* 0x0000008613a77223 */ /* 0x080fe200000108a5 */
[C---:B------:R-:W-:Y:S01]  /*24460*/  HMMA.16816.F32.BF16 R96, R128.reuse, R138, R96 ;  /* 0x0000008a8060723c */ /* 0x040fe20000041860 */
[----:B------:R-:W1:Y:S06]  /*24470*/  LDSM.16.MT88.4 R136, [R216+0x10000] ;  /* 0x01000000d888783b */ /* 0x000e6c0000004200 */
[----:B------:R-:W-:Y:S01]  /*24480*/  MUFU.EX2 R173, R173 ;  /* 0x000000ad00ad7308 */ /* 0x000fe20000000800 */
[----:B------:R-:W-:Y:S01]  /*24490*/  FMUL.FTZ R19, R132, R119 ;  /* 0x0000007784137220 */ /* 0x000fe20000410000 */
[C---:B--2---:R-:W-:Y:S08]  /*244a0*/  HMMA.16816.F32.BF16 R100, R128.reuse, R140, R100 ;  /* 0x0000008c8064723c */ /* 0x044ff00000041864 */
[----:B------:R-:W2:Y:S01]  /*244b0*/  MUFU.EX2 R167, R167 ;  /* 0x000000a700a77308 */ /* 0x000ea20000000800 */
[C---:B------:R-:W-:Y:S01]  /*244c0*/  HMMA.16816.F32.BF16 R104, R128.reuse, R142, R104 ;  /* 0x0000008e8068723c */ /* 0x040fe20000041868 */
[----:B------:R-:W5:Y:S02]  /*244d0*/  LDSM.16.MT88.4 R140, [R218+0xc800] ;  /* 0x00c80000da8c783b */ /* 0x000f640000004200 */
[-CC-:B------:R-:W-:Y:S01]  /*244e0*/  FFMA.FTZ R170, R16, R134.reuse, -R163.reuse ;  /* 0x0000008610aa7223 */ /* 0x180fe200000108a3 */
[----:B------:R-:W-:Y:S01]  /*244f0*/  FFMA.FTZ R171, R17, R134, -R163 ;  /* 0x0000008611ab7223 */ /* 0x000fe200000108a3 */
[----:B------:R-:W-:Y:S01]  /*24500*/  FMUL.FTZ R16, R133, R116 ;  /* 0x0000007485107220 */ /* 0x000fe20000410000 */
[----:B----4-:R-:W-:Y:S03]  /*24510*/  F2FP.BF16.F32.PACK_AB R116, R169, R168 ;  /* 0x000000a8a974723e */ /* 0x010fe600000010ff */
[----:B------:R-:W-:Y:S02]  /*24520*/  MUFU.EX2 R175, R175 ;  /* 0x000000af00af7308 */ /* 0x000fe40000000800 */
[----:B------:R-:W-:Y:S01]  /*24530*/  FMUL.FTZ R17, R133, R117 ;  /* 0x0000007585117220 */ /* 0x000fe20000410000 */
[----:B------:R-:W-:Y:S01]  /*24540*/  F2FP.BF16.F32.PACK_AB R117, R162, R166 ;  /* 0x000000a6a275723e */ /* 0x000fe200000010ff */
[-CC-:B------:R-:W-:Y:S01]  /*24550*/  FFMA.FTZ R54, R54, R134.reuse, -R165.reuse ;  /* 0x0000008636367223 */ /* 0x180fe200000108a5 */
[-CC-:B------:R-:W-:Y:S01]  /*24560*/  FFMA.FTZ R55, R55, R134.reuse, -R165.reuse ;  /* 0x0000008637377223 */ /* 0x180fe200000108a5 */
[--C-:B------:R-:W-:Y:S01]  /*24570*/  FFMA.FTZ R58, R58, R134, -R165.reuse ;  /* 0x000000863a3a7223 */ /* 0x100fe200000108a5 */
[----:B--2---:R-:W-:Y:S01]  /*24580*/  F2FP.BF16.F32.PACK_AB R119, R167, R164 ;  /* 0x000000a4a777723e */ /* 0x004fe200000010ff */
[C---:B---3--:R-:W-:Y:S02]  /*24590*/  HMMA.16816.F32.BF16 R12, R128.reuse, R124, R12 ;  /* 0x0000007c800c723c */ /* 0x048fe4000004180c */
[----:B------:R-:W-:Y:S01]  /*245a0*/  MUFU.EX2 R170, R170 ;  /* 0x000000aa00aa7308 */ /* 0x000fe20000000800 */
[-C--:B------:R-:W-:Y:S01]  /*245b0*/  FFMA.FTZ R59, R59, R134.reuse, -R165 ;  /* 0x000000863b3b7223 */ /* 0x080fe200000108a5 */
[-CC-:B------:R-:W-:Y:S01]  /*245c0*/  FFMA.FTZ R52, R52, R134.reuse, -R163.reuse ;  /* 0x0000008634347223 */ /* 0x180fe200000108a3 */
[-CC-:B------:R-:W-:Y:S01]  /*245d0*/  FFMA.FTZ R53, R53, R134.reuse, -R163.reuse ;  /* 0x0000008635357223 */ /* 0x180fe200000108a3 */
[C---:B------:R-:W-:Y:S01]  /*245e0*/  HMMA.16816.F32.BF16 R108, R128.reuse, R126, R108 ;  /* 0x0000007e806c723c */ /* 0x040fe2000004186c */
[----:B------:R-:W2:Y:S05]  /*245f0*/  LDSM.16.MT88.4 R124, [R216+0xc800] ;  /* 0x00c80000d87c783b */ /* 0x000eaa0000004200 */
[----:B------:R-:W3:Y:S01]  /*24600*/  MUFU.EX2 R171, R171 ;  /* 0x000000ab00ab7308 */ /* 0x000ee20000000800 */
[-CC-:B------:R-:W-:Y:S01]  /*24610*/  FFMA.FTZ R56, R56, R134.reuse, -R163.reuse ;  /* 0x0000008638387223 */ /* 0x180fe200000108a3 */
[C---:B-1----:R-:W-:Y:S08]  /*24620*/  HMMA.16816.F32.BF16 R16, R128.reuse, R136, R16 ;  /* 0x000000888010723c */ /* 0x042ff00000041810 */
[----:B------:R-:W-:Y:S01]  /*24630*/  MUFU.EX2 R176, R176 ;  /* 0x000000b000b07308 */ /* 0x000fe20000000800 */
[----:B------:R-:W-:Y:S01]  /*24640*/  HMMA.16816.F32.BF16 R112, R128, R138, R112 ;  /* 0x0000008a8070723c */ /* 0x000fe20000041870 */
[----:B------:R-:W-:Y:S02]  /*24650*/  LDSM.16.MT88.4 R128, [R217+0x10800] ;  /* 0x01080000d980783b */ /* 0x000fe40000004200 */
[----:B------:R-:W-:Y:S01]  /*24660*/  FFMA.FTZ R57, R57, R134, -R163 ;  /* 0x0000008639397223 */ /* 0x000fe200000108a3 */
[----:B------:R-:W-:Y:S05]  /*24670*/  FFMA.FTZ R160, R132, R244, R160 ;  /* 0x000000f484a07223 */ /* 0x000fea00000100a0 */
[----:B------:R-:W-:Y:S02]  /*24680*/  MUFU.EX2 R177, R177 ;  /* 0x000000b100b17308 */ /* 0x000fe40000000800 */
[----:B---3--:R-:W-:Y:S01]  /*24690*/  F2FP.BF16.F32.PACK_AB R118, R171, R170 ;  /* 0x000000aaab76723e */ /* 0x008fe200000010ff */
[----:B------:R-:W-:Y:S01]  /*246a0*/  LDSM.16.MT88.4 R136, [R220+0xd000] ;  /* 0x00d00000dc88783b */ /* 0x000fe20000004200 */
[----:B------:R-:W-:Y:S01]  /*246b0*/  MOV R242, R154 ;  /* 0x0000009a00f27202 */ /* 0x000fe20000000f00 */
[----:B------:R-:W-:Y:S01]  /*246c0*/  FFMA.FTZ R161, R133, R245, R161 ;  /* 0x000000f585a17223 */ /* 0x000fe200000100a1 */
[----:B------:R-:W-:Y:S01]  /*246d0*/  FADD.FTZ R160, R158, R160 ;  /* 0x000000a09ea07221 */ /* 0x000fe20000010000 */
[----:B------:R-:W-:Y:S02]  /*246e0*/  MOV R133, R2 ;  /* 0x0000000200857202 */ /* 0x000fe40000000f00 */
[C---:B------:R-:W-:Y:S01]  /*246f0*/  HMMA.16816.F32.BF16 R4, R116.reuse, R120, R4 ;  /* 0x000000787404723c */ /* 0x040fe20000041804 */
[----:B------:R-:W-:Y:S04]  /*24700*/  MUFU.EX2 R178, R178 ;  /* 0x000000b200b27308 */ /* 0x000fe80000000800 */
[----:B------:R-:W-:Y:S01]  /*24710*/  FADD.FTZ R161, R159, R161 ;  /* 0x000000a19fa17221 */ /* 0x000fe20000010000 */
[C---:B------:R-:W-:Y:S01]  /*24720*/  HMMA.16816.F32.BF16 R8, R116.reuse, R122, R8 ;  /* 0x0000007a7408723c */ /* 0x040fe20000041808 */
[----:B------:R-:W1:Y:S04]  /*24730*/  LDSM.16.MT88.4 R120, [R218+0x10800] ;  /* 0x01080000da78783b */ /* 0x000e680000004200 */
[----:B------:R-:W-:Y:S01]  /*24740*/  MUFU.EX2 R179, R179 ;  /* 0x000000b300b37308 */ /* 0x000fe20000000800 */
[----:B------:R-:W-:Y:S01]  /*24750*/  FADD.FTZ R157, R157, R160 ;  /* 0x000000a09d9d7221 */ /* 0x000fe20000010000 */
[C---:B-----5:R-:W-:Y:S08]  /*24760*/  HMMA.16816.F32.BF16 R68, R116.reuse, R140, R68 ;  /* 0x0000008c7444723c */ /* 0x060ff00000041844 */
[----:B------:R-:W-:Y:S01]  /*24770*/  MUFU.EX2 R180, R180 ;  /* 0x000000b400b47308 */ /* 0x000fe20000000800 */
[C---:B------:R-:W-:Y:S01]  /*24780*/  HMMA.16816.F32.BF16 R72, R116.reuse, R142, R72 ;  /* 0x0000008e7448723c */ /* 0x040fe20000041848 */
[----:B------:R-:W-:Y:S02]  /*24790*/  LDSM.16.MT88.4 R140, [R218+0xd000] ;  /* 0x00d00000da8c783b */ /* 0x000fe40000004200 */
[----:B------:R-:W-:Y:S03]  /*247a0*/  FADD.FTZ R161, R156, R161 ;  /* 0x000000a19ca17221 */ /* 0x000fe60000010000 */
[C---:B------:R-:W-:Y:S03]  /*247b0*/  HMMA.16816.F32.BF16 R76, R116.reuse, R144, R76 ;  /* 0x00000090744c723c */ /* 0x040fe6000004184c */
[----:B------:R-:W-:Y:S02]  /*247c0*/  MUFU.EX2 R181, R181 ;  /* 0x000000b500b57308 */ /* 0x000fe40000000800 */
[----:B------:R-:W-:Y:S01]  /*247d0*/  FADD.FTZ R157, R135, R157 ;  /* 0x0000009d879d7221 */ /* 0x000fe20000010000 */
[C---:B------:R-:W-:Y:S07]  /*247e0*/  HMMA.16816.F32.BF16 R80, R116.reuse, R146, R80 ;  /* 0x000000927450723c */ /* 0x040fee0000041850 */
[----:B------:R-:W-:Y:S01]  /*247f0*/  MUFU.EX2 R182, R182 ;  /* 0x000000b600b67308 */ /* 0x000fe20000000800 */
[-CC-:B------:R-:W-:Y:S01]  /*24800*/  FFMA.FTZ R144, R22, R134.reuse, -R165.reuse ;  /* 0x0000008616907223 */ /* 0x180fe200000108a5 */
[C---:B--2---:R-:W-:Y:S03]  /*24810*/  HMMA.16816.F32.BF16 R84, R116.reuse, R124, R84 ;  /* 0x0000007c7454723c */ /* 0x044fe60000041854 */
[-CC-:B------:R-:W-:Y:S03]  /*24820*/  FFMA.FTZ R147, R26, R134.reuse, -R165.reuse ;  /* 0x000000861a937223 */ /* 0x180fe600000108a5 */
[C---:B------:R-:W-:Y:S01]  /*24830*/  HMMA.16816.F32.BF16 R88, R116.reuse, R126, R88 ;  /* 0x0000007e7458723c */ /* 0x040fe20000041858 */
[----:B------:R-:W2:Y:S01]  /*24840*/  LDSM.16.MT88.4 R124, [R216+0x10800] ;  /* 0x01080000d87c783b */ /* 0x000ea20000004200 */
[----:B------:R-:W-:Y:S03]  /*24850*/  MUFU.EX2 R144, R144 ;  /* 0x0000009000907308 */ /* 0x000fe60000000800 */
[-CC-:B------:R-:W-:Y:S01]  /*24860*/  FFMA.FTZ R146, R27, R134.reuse, -R165.reuse ;  /* 0x000000861b927223 */ /* 0x180fe200000108a5 */
[C---:B------:R-:W-:Y:S06]  /*24870*/  HMMA.16816.F32.BF16 R92, R116.reuse, R148, R92 ;  /* 0x00000094745c723c */ /* 0x040fec000004185c */
        /* <DEDUP_REMOVED lines=8> */
[----:B------:R-:W3:Y:S05]  /*24900*/  LDSM.16.MT88.4 R120, [R217+0xd000] ;  /* 0x00d00000d978783b */ /* 0x000eea0000004200 */
[----:B------:R-:W4:Y:S01]  /*24910*/  MUFU.EX2 R146, R146 ;  /* 0x0000009200927308 */ /* 0x000f220000000800 */
[-CC-:B------:R-:W-:Y:S01]  /*24920*/  FFMA.FTZ R151, R25, R134.reuse, -R163.reuse ;  /* 0x0000008619977223 */ /* 0x180fe200000108a3 */
[C---:B------:R-:W-:Y:S01]  /*24930*/  HMMA.16816.F32.BF16 R12, R116.reuse, R128, R12 ;  /* 0x00000080740c723c */ /* 0x040fe2000004180c */
[----:B------:R-:W5:Y:S02]  /*24940*/  LDSM.16.MT88.4 R24, [R216+0xd000] ;  /* 0x00d00000d818783b */ /* 0x000f640000004200 */
[----:B------:R-:W-:Y:S03]  /*24950*/  FFMA.FTZ R149, R21, R134, -R163 ;  /* 0x0000008615957223 */ /* 0x000fe600000108a3 */
        /* <DEDUP_REMOVED lines=10> */
[----:B------:R-:W-:Y:S01]  /*24a00*/  FADD.FTZ R155, R155, R161 ;  /* 0x000000a19b9b7221 */ /* 0x000fe20000010000 */
[----:B------:R-:W-:Y:S01]  /*24a10*/  MOV R132, R3 ;  /* 0x0000000300847202 */ /* 0x000fe20000000f00 */
[----:B------:R-:W4:Y:S01]  /*24a20*/  LDSM.16.MT88.4 R124, [R218+0x11000] ;  /* 0x01100000da7c783b */ /* 0x000f220000004200 */
[----:B------:R-:W-:Y:S01]  /*24a30*/  FADD.FTZ R166, R166, R157 ;  /* 0x0000009da6a67221 */ /* 0x000fe20000010000 */
[----:B------:R-:W-:Y:S02]  /*24a40*/  FADD.FTZ R155, R168, R155 ;  /* 0x0000009ba89b7221 */ /* 0x000fe40000010000 */
[----:B------:R-:W3:Y:S01]  /*24a50*/  MUFU.EX2 R151, R151 ;  /* 0x0000009700977308 */ /* 0x000ee20000000800 */
[----:B--2---:R-:W-:Y:S01]  /*24a60*/  F2FP.BF16.F32.PACK_AB R20, R149, R148 ;  /* 0x000000949514723e */ /* 0x004fe200000010ff */
[----:B------:R-:W-:Y:S01]  /*24a70*/  FADD.FTZ R166, R162, R166 ;  /* 0x000000a6a2a67221 */ /* 0x000fe20000010000 */
[----:B------:R-:W-:Y:S03]  /*24a80*/  FADD.FTZ R169, R169, R155 ;  /* 0x0000009ba9a97221 */ /* 0x000fe60000010000 */
[----:B------:R-:W-:Y:S01]  /*24a90*/  FADD.FTZ R166, R164, R166 ;  /* 0x000000a6a4a67221 */ /* 0x000fe20000010000 */
[----:B------:R-:W-:Y:S03]  /*24aa0*/  FADD.FTZ R169, R170, R169 ;  /* 0x000000a9aaa97221 */ /* 0x000fe60000010000 */
[----:B------:R-:W-:Y:S01]  /*24ab0*/  MUFU.EX2 R183, R183 ;  /* 0x000000b700b77308 */ /* 0x000fe20000000800 */
[----:B------:R-:W-:Y:S01]  /*24ac0*/  FADD.FTZ R167, R167, R166 ;  /* 0x000000a6a7a77221 */ /* 0x000fe20000010000 */
[----:B------:R-:W-:Y:S03]  /*24ad0*/  FADD.FTZ R169, R171, R169 ;  /* 0x000000a9aba97221 */ /* 0x000fe60000010000 */
[----:B------:R-:W-:Y:S01]  /*24ae0*/  FADD.FTZ R167, R144, R167 ;  /* 0x000000a790a77221 */ /* 0x000fe20000010000 */
[----:B------:R-:W-:Y:S04]  /*24af0*/  FADD.FTZ R148, R148, R169 ;  /* 0x000000a994947221 */ /* 0x000fe80000010000 */
[----:B------:R-:W-:Y:S01]  /*24b00*/  MUFU.EX2 R184, R184 ;  /* 0x000000b800b87308 */ /* 0x000fe20000000800 */
[----:B---3--:R-:W-:Y:S01]  /*24b10*/  F2FP.BF16.F32.PACK_AB R22, R151, R150 ;  /* 0x000000969716723e */ /* 0x008fe200000010ff */
[----:B------:R-:W-:Y:S01]  /*24b20*/  FADD.FTZ R167, R145, R167 ;  /* 0x000000a791a77221 */ /* 0x000fe20000010000 */
[----:B------:R-:W-:Y:S03]  /*24b30*/  FADD.FTZ R148, R149, R148 ;  /* 0x0000009495947221 */ /* 0x000fe60000010000 */
[----:B------:R-:W-:Y:S01]  /*24b40*/  FADD.FTZ R147, R147, R167 ;  /* 0x000000a793937221 */ /* 0x000fe20000010000 */
[----:B------:R-:W-:Y:S01]  /*24b50*/  FADD.FTZ R148, R150, R148 ;  /* 0x0000009496947221 */ /* 0x000fe20000010000 */
[C---:B------:R-:W-:Y:S02]  /*24b60*/  HMMA.16816.F32.BF16 R4, R20.reuse, R136, R4 ;  /* 0x000000881404723c */ /* 0x040fe40000041804 */
[----:B------:R-:W-:Y:S03]  /*24b70*/  MUFU.EX2 R185, R185 ;  /* 0x000000b900b97308 */ /* 0x000fe60000000800 */
[----:B------:R-:W-:Y:S01]  /*24b80*/  FADD.FTZ R147, R146, R147 ;  /* 0x0000009392937221 */ /* 0x000fe20000010000 */
[C---:B------:R-:W-:Y:S06]  /*24b90*/  HMMA.16816.F32.BF16 R8, R20.reuse, R138, R8 ;  /* 0x0000008a1408723c */ /* 0x040fec0000041808 */
[----:B------:R-:W-:Y:S01]  /*24ba0*/  MUFU.EX2 R186, R186 ;  /* 0x000000ba00ba7308 */ /* 0x000fe20000000800 */
[-CC-:B------:R-:W-:Y:S01]  /*24bb0*/  FFMA.FTZ R136, R30, R134.reuse, -R165.reuse ;  /* 0x000000861e887223 */ /* 0x180fe200000108a5 */
[C---:B------:R-:W-:Y:S03]  /*24bc0*/  HMMA.16816.F32.BF16 R68, R20.reuse, R140, R68 ;  /* 0x0000008c1444723c */ /* 0x040fe60000041844 */
[-C--:B------:R-:W-:Y:S03]  /*24bd0*/  FFMA.FTZ R139, R31, R134.reuse, -R165 ;  /* 0x000000861f8b7223 */ /* 0x080fe600000108a5 */
[C---:B------:R-:W-:Y:S02]  /*24be0*/  HMMA.16816.F32.BF16 R72, R20.reuse, R142, R72 ;  /* 0x0000008e1448723c */ /* 0x040fe40000041848 */
[----:B------:R-:W-:Y:S03]  /*24bf0*/  MUFU.EX2 R136, R136 ;  /* 0x0000008800887308 */ /* 0x000fe60000000800 */
[-CC-:B------:R-:W-:Y:S01]  /*24c00*/  FFMA.FTZ R140, R28, R134.reuse, -R163.reuse ;  /* 0x000000861c8c7223 */ /* 0x180fe200000108a3 */
[C---:B------:R-:W-:Y:S06]  /*24c10*/  HMMA.16816.F32.BF16 R76, R20.reuse, R120, R76 ;  /* 0x00000078144c723c */ /* 0x040fec000004184c */
[----:B------:R-:W2:Y:S01]  /*24c20*/  MUFU.EX2 R139, R139 ;  /* 0x0000008b008b7308 */ /* 0x000ea20000000800 */
[-C--:B------:R-:W-:Y:S01]  /*24c30*/  FFMA.FTZ R141, R29, R134.reuse, -R163 ;  /* 0x000000861d8d7223 */ /* 0x080fe200000108a3 */
[C---:B------:R-:W-:Y:S01]  /*24c40*/  HMMA.16816.F32.BF16 R80, R20.reuse, R122, R80 ;  /* 0x0000007a1450723c */ /* 0x040fe20000041850 */
[----:B------:R-:W3:Y:S02]  /*24c50*/  LDSM.16.MT88.4 R120, [R217+0x11000] ;  /* 0x01100000d978783b */ /* 0x000ee40000004200 */
[-CC-:B------:R-:W-:Y:S03]  /*24c60*/  FFMA.FTZ R137, R34, R134.reuse, -R165.reuse ;  /* 0x0000008622897223 */ /* 0x180fe600000108a5 */
[C---:B-----5:R-:W-:Y:S02]  /*24c70*/  HMMA.16816.F32.BF16 R84, R20.reuse, R24, R84 ;  /* 0x000000181454723c */ /* 0x060fe40000041854 */
[----:B------:R-:W-:Y:S01]  /*24c80*/  MUFU.EX2 R140, R140 ;  /* 0x0000008c008c7308 */ /* 0x000fe20000000800 */
[----:B------:R-:W5:Y:S02]  /*24c90*/  LDSM.16.MT88.4 R28, [R220+0xd800] ;  /* 0x00d80000dc1c783b */ /* 0x000f640000004200 */
[-C--:B------:R-:W-:Y:S01]  /*24ca0*/  FFMA.FTZ R138, R35, R134.reuse, -R165 ;  /* 0x00000086238a7223 */ /* 0x080fe200000108a5 */
[C---:B------:R-:W-:Y:S06]  /*24cb0*/  HMMA.16816.F32.BF16 R88, R20.reuse, R26, R88 ;  /* 0x0000001a1458723c */ /* 0x040fec0000041858 */
[----:B------:R-:W-:Y:S01]  /*24cc0*/  MUFU.EX2 R137, R137 ;  /* 0x0000008900897308 */ /* 0x000fe20000000800 */
[-CC-:B------:R-:W-:Y:S01]  /*24cd0*/  FFMA.FTZ R142, R32, R134.reuse, -R163.reuse ;  /* 0x00000086208e7223 */ /* 0x180fe200000108a3 */
[C---:B-1----:R-:W-:Y:S03]  /*24ce0*/  HMMA.16816.F32.BF16 R92, R20.reuse, R116, R92 ;  /* 0x00000074145c723c */ /* 0x042fe6000004185c */
[----:B------:R-:W-:Y:S03]  /*24cf0*/  FFMA.FTZ R143, R33, R134, -R163 ;  /* 0x00000086218f7223 */ /* 0x000fe600000108a3 */
[C---:B------:R-:W-:Y:S01]  /*24d00*/  HMMA.16816.F32.BF16 R96, R20.reuse, R118, R96 ;  /* 0x000000761460723c */ /* 0x040fe20000041860 */
[----:B------:R-:W1:Y:S01]  /*24d10*/  LDSM.16.MT88.4 R116, [R218+0xd800] ;  /* 0x00d80000da74783b */ /* 0x000e620000004200 */
[----:B------:R-:W5:Y:S03]  /*24d20*/  MUFU.EX2 R138, R138 ;  /* 0x0000008a008a7308 */ /* 0x000f660000000800 */
[----:B--2---:R-:W-:Y:S01]  /*24d30*/  F2FP.BF16.F32.PACK_AB R25, R139, R136 ;  /* 0x000000888b19723e */ /* 0x004fe200000010ff */
[C---:B----4-:R-:W-:Y:S03]  /*24d40*/  HMMA.16816.F32.BF16 R100, R20.reuse, R124, R100 ;  /* 0x0000007c1464723c */ /* 0x050fe60000041864 */
[----:B------:R-:W2:Y:S03]  /*24d50*/  LDSM.16.MT88.4 R32, [R217+0xd800] ;  /* 0x00d80000d920783b */ /* 0x000ea60000004200 */
[----:B------:R-:W4:Y:S01]  /*24d60*/  MUFU.EX2 R141, R141 ;  /* 0x0000008d008d7308 */ /* 0x000f220000000800 */
[----:B------:R-:W-:Y:S01]  /*24d70*/  FADD.FTZ R151, R151, R148 ;  /* 0x0000009497977221 */ /* 0x000fe20000010000 */
[C---:B------:R-:W-:Y:S03]  /*24d80*/  HMMA.16816.F32.BF16 R104, R20.reuse, R126, R104 ;  /* 0x0000007e1468723c */ /* 0x040fe60000041868 */
[----:B------:R-:W-:Y:S03]  /*24d90*/  LDSM.16.MT88.4 R124, [R216+0x11800] ;  /* 0x01180000d87c783b */ /* 0x000fe60000004200 */
[C---:B---3--:R-:W-:Y:S02]  /*24da0*/  HMMA.16816.F32.BF16 R12, R20.reuse, R120, R12 ;  /* 0x00000078140c723c */ /* 0x048fe4000004180c */
[----:B------:R-:W-:Y:S03]  /*24db0*/  MUFU.EX2 R142, R142 ;  /* 0x0000008e008e7308 */ /* 0x000fe60000000800 */
[----:B-----5:R-:W-:Y:S01]  /*24dc0*/  F2FP.BF16.F32.PACK_AB R27, R138, R137 ;  /* 0x000000898a1b723e */ /* 0x020fe200000010ff */
[C---:B------:R-:W-:Y:S01]  /*24dd0*/  HMMA.16816.F32.BF16 R108, R20.reuse, R122, R108 ;  /* 0x0000007a146c723c */ /* 0x040fe2000004186c */
[----:B------:R-:W3:Y:S05]  /*24de0*/  LDSM.16.MT88.4 R120, [R216+0xd800] ;  /* 0x00d80000d878783b */ /* 0x000eea0000004200 */
[----:B------:R-:W5:Y:S01]  /*24df0*/  MUFU.EX2 R143, R143 ;  /* 0x0000008f008f7308 */ /* 0x000f620000000800 */
[----:B----4-:R-:W-:Y:S01]  /*24e00*/  F2FP.BF16.F32.PACK_AB R24, R141, R140 ;  /* 0x0000008c8d18723e */ /* 0x010fe200000010ff */
[C---:B------:R-:W-:Y:S08]  /*24e10*/  HMMA.16816.F32.BF16 R16, R20.reuse, R128, R16 ;  /* 0x000000801410723c */ /* 0x040ff00000041810 */
[----:B------:R-:W4:Y:S01]  /*24e20*/  MUFU.EX2 R187, R187 ;  /* 0x000000bb00bb7308 */ /* 0x000f220000000800 */
[----:B------:R-:W-:Y:S01]  /*24e30*/  HMMA.16816.F32.BF16 R112, R20, R130, R112 ;  /* 0x000000821470723c */ /* 0x000fe20000041870 */
[----:B------:R-:W4:Y:S02]  /*24e40*/  LDSM.16.MT88.4 R20, [R220+0x11800] ;  /* 0x01180000dc14783b */ /* 0x000f240000004200 */
[----:B------:R-:W-:Y:S01]  /*24e50*/  FADD.FTZ R147, R136, R147 ;  /* 0x0000009388937221 */ /* 0x000fe20000010000 */
[----:B------:R-:W-:Y:S05]  /*24e60*/  FADD.FTZ R151, R140, R151 ;  /* 0x000000978c977221 */ /* 0x000fea0000010000 */
[----:B------:R-:W4:Y:S02]  /*24e70*/  MUFU.EX2 R54, R54 ;  /* 0x0000003600367308 */ /* 0x000f240000000800 */
[----:B-----5:R-:W-:Y:S01]  /*24e80*/  F2FP.BF16.F32.PACK_AB R26, R143, R142 ;  /* 0x0000008e8f1a723e */ /* 0x020fe200000010ff */
[----:B------:R-:W-:Y:S01]  /*24e90*/  FADD.FTZ R139, R139, R147 ;  /* 0x000000938b8b7221 */ /* 0x000fe20000010000 */
[----:B------:R-:W-:Y:S05]  /*24ea0*/  FADD.FTZ R151, R141, R151 ;  /* 0x000000978d977221 */ /* 0x000fea0000010000 */
[C---:B------:R-:W-:Y:S01]  /*24eb0*/  HMMA.16816.F32.BF16 R4, R24.reuse, R28, R4 ;  /* 0x0000001c1804723c */ /* 0x040fe20000041804 */
[----:B------:R-:W-:Y:S04]  /*24ec0*/  MUFU.EX2 R55, R55 ;  /* 0x0000003700377308 */ /* 0x000fe80000000800 */
[----:B------:R-:W-:Y:S01]  /*24ed0*/  FADD.FTZ R139, R137, R139 ;  /* 0x0000008b898b7221 */ /* 0x000fe20000010000 */
[C---:B------:R-:W-:Y:S01]  /*24ee0*/  HMMA.16816.F32.BF16 R8, R24.reuse, R30, R8 ;  /* 0x0000001e1808723c */ /* 0x040fe20000041808 */
[----:B------:R-:W5:Y:S04]  /*24ef0*/  LDSM.16.MT88.4 R28, [R218+0x11800] ;  /* 0x01180000da1c783b */ /* 0x000f680000004200 */
[----:B------:R-:W-:Y:S01]  /*24f00*/  MUFU.EX2 R58, R58 ;  /* 0x0000003a003a7308 */ /* 0x000fe20000000800 */
[----:B------:R-:W-:Y:S01]  /*24f10*/  FADD.FTZ R142, R142, R151 ;  /* 0x000000978e8e7221 */ /* 0x000fe20000010000 */
[C---:B-1----:R-:W-:Y:S08]  /*24f20*/  HMMA.16816.F32.BF16 R68, R24.reuse, R116, R68 ;  /* 0x000000741844723c */ /* 0x042ff00000041844 */
[----:B------:R-:W-:Y:S01]  /*24f30*/  MUFU.EX2 R59, R59 ;  /* 0x0000003b003b7308 */ /* 0x000fe20000000800 */
[C---:B------:R-:W-:Y:S01]  /*24f40*/  HMMA.16816.F32.BF16 R72, R24.reuse, R118, R72 ;  /* 0x000000761848723c */ /* 0x040fe20000041848 */
[----:B------:R-:W1:Y:S02]  /*24f50*/  LDSM.16.MT88.4 R116, [R217+0x11800] ;  /* 0x01180000d974783b */ /* 0x000e640000004200 */
[----:B------:R-:W-:Y:S03]  /*24f60*/  FADD.FTZ R139, R138, R139 ;  /* 0x0000008b8a8b7221 */ /* 0x000fe60000010000 */
[C---:B--2---:R-:W-:Y:S03]  /*24f70*/  HMMA.16816.F32.BF16 R76, R24.reuse, R32, R76 ;  /* 0x00000020184c723c */ /* 0x044fe6000004184c */
[----:B------:R-:W2:Y:S02]  /*24f80*/  MUFU.EX2 R52, R52 ;  /* 0x0000003400347308 */ /* 0x000ea40000000800 */
[----:B------:R-:W-:Y:S01]  /*24f90*/  FADD.FTZ R142, R143, R142 ;  /* 0x0000008e8f8e7221 */ /* 0x000fe20000010000 */
[C---:B------:R-:W-:Y:S01]  /*24fa0*/  HMMA.16816.F32.BF16 R80, R24.reuse, R34, R80 ;  /* 0x000000221850723c */ /* 0x040fe20000041850 */
[----:B------:R-:W2:Y:S06]  /*24fb0*/  LDSM.16.MT88.4 R32, [R220+0xe000] ;  /* 0x00e00000dc20783b */ /* 0x000eac0000004200 */
[----:B------:R-:W2:Y:S01]  /*24fc0*/  MUFU.EX2 R53, R53 ;  /* 0x0000003500357308 */ /* 0x000ea20000000800 */
[----:B------:R-:W-:Y:S01]  /*24fd0*/  FADD.FTZ R142, R176, R142 ;  /* 0x0000008eb08e7221 */ /* 0x000fe20000010000 */
[C---:B---3--:R-:W-:Y:S08]  /*24fe0*/  HMMA.16816.F32.BF16 R84, R24.reuse, R120, R84 ;  /* 0x000000781854723c */ /* 0x048ff00000041854 */
[----:B------:R-:W-:Y:S01]  /*24ff0*/  MUFU.EX2 R56, R56 ;  /* 0x0000003800387308 */ /* 0x000fe20000000800 */
[C---:B------:R-:W-:Y:S01]  /*25000*/  HMMA.16816.F32.BF16 R88, R24.reuse, R122, R88 ;  /* 0x0000007a1858723c */ /* 0x040fe20000041858 */
[----:B------:R-:W-:Y:S05]  /*25010*/  LDSM.16.MT88.4 R120, [R216+0x12000] ;  /* 0x01200000d878783b */ /* 0x000fea0000004200 */
[C---:B----4-:R-:W-:Y:S03]  /*25020*/  HMMA.16816.F32.BF16 R92, R24.reuse, R20, R92 ;  /* 0x00000014185c723c */ /* 0x050fe6000004185c */
[----:B------:R-:W3:Y:S03]  /*25030*/  MUFU.EX2 R57, R57 ;  /* 0x0000003900397308 */ /* 0x000ee60000000800 */
        /* <DEDUP_REMOVED lines=10> */
[----:B------:R-:W-:Y:S04]  /*250e0*/  LDSM.16.MT88.4 R116, [R217+0x12000] ;  /* 0x01200000d974783b */ /* 0x000fe80000004200 */
[----:B------:R-:W-:Y:S01]  /*250f0*/  FADD.FTZ R174, R174, R139 ;  /* 0x0000008baeae7221 */ /* 0x000fe20000010000 */
[C---:B------:R-:W-:Y:S05]  /*25100*/  HMMA.16816.F32.BF16 R16, R24.reuse, R124, R16 ;  /* 0x0000007c1810723c */ /* 0x040fea0000041810 */
        /* <DEDUP_REMOVED lines=12> */
[----:B------:R-:W5:Y:S04]  /*251d0*/  LDSM.16.MT88.4 R36, [R220+0xe800] ;  /* 0x00e80000dc24783b */ /* 0x000f680000004200 */
[----:B------:R-:W-:Y:S01]  /*251e0*/  FADD.FTZ R175, R175, R174 ;  /* 0x000000aeafaf7221 */ /* 0x000fe20000010000 */
[C---:B----4-:R-:W-:Y:S05]  /*251f0*/  HMMA.16816.F32.BF16 R76, R20.reuse, R28, R76 ;  /* 0x0000001c144c723c */ /* 0x050fea000004184c */
[----:B------:R-:W-:Y:S01]  /*25200*/  FADD.FTZ R177, R179, R177 ;  /* 0x000000b1b3b17221 */ /* 0x000fe20000010000 */
[C---:B------:R-:W-:Y:S01]  /*25210*/  HMMA.16816.F32.BF16 R80, R20.reuse, R30, R80 ;  /* 0x0000001e1450723c */ /* 0x040fe20000041850 */
[----:B------:R-:W4:Y:S04]  /*25220*/  LDSM.16.MT88.4 R28, [R218+0xe800] ;  /* 0x00e80000da1c783b */ /* 0x000f280000004200 */
[----:B------:R-:W-:Y:S01]  /*25230*/  FADD.FTZ R175, R180, R175 ;  /* 0x000000afb4af7221 */ /* 0x000fe20000010000 */
[C---:B-1----:R-:W-:Y:S05]  /*25240*/  HMMA.16816.F32.BF16 R84, R20.reuse, R24, R84 ;  /* 0x000000181454723c */ /* 0x042fea0000041854 */
[C---:B------:R-:W-:Y:S01]  /*25250*/  FADD.FTZ R175, R181.reuse, R175 ;  /* 0x000000afb5af7221 */ /* 0x040fe20000010000 */
[C---:B------:R-:W-:Y:S05]  /*25260*/  HMMA.16816.F32.BF16 R88, R20.reuse, R26, R88 ;  /* 0x0000001a1458723c */ /* 0x040fea0000041858 */
[----:B------:R-:W-:Y:S02]  /*25270*/  F2FP.BF16.F32.PACK_AB R25, R181, R180 ;  /* 0x000000b4b519723e */ /* 0x000fe400000010ff */
[----:B------:R-:W-:Y:S01]  /*25280*/  F2FP.BF16.F32.PACK_AB R27, R183, R182 ;  /* 0x000000b6b71b723e */ /* 0x000fe200000010ff */
[----:B------:R-:W-:Y:S01]  /*25290*/  FADD.FTZ R182, R182, R175 ;  /* 0x000000afb6b67221 */ /* 0x000fe20000010000 */
[C---:B--2---:R-:W-:Y:S03]  /*252a0*/  HMMA.16816.F32.BF16 R92, R20.reuse, R32, R92 ;  /* 0x00000020145c723c */ /* 0x044fe6000004185c */
[----:B------:R-:W-:Y:S01]  /*252b0*/  F2FP.BF16.F32.PACK_AB R24, R185, R184 ;  /* 0x000000b8b918723e */ /* 0x000fe200000010ff */
[----:B------:R-:W-:Y:S01]  /*252c0*/  FADD.FTZ R184, R184, R177 ;  /* 0x000000b1b8b87221 */ /* 0x000fe20000010000 */
[----:B------:R-:W-:Y:S01]  /*252d0*/  F2FP.BF16.F32.PACK_AB R26, R187, R186 ;  /* 0x000000babb1a723e */ /* 0x000fe200000010ff */
        /* <DEDUP_REMOVED lines=12> */
[C---:B------:R-:W-:Y:S05]  /*253a0*/  HMMA.16816.F32.BF16 R16, R20.reuse, R120, R16 ;  /* 0x000000781410723c */ /* 0x040fea0000041810 */
[----:B------:R-:W-:Y:S01]  /*253b0*/  FADD.FTZ R187, R52, R187 ;  /* 0x000000bb34bb7221 */ /* 0x000fe20000010000 */
[----:B------:R-:W-:Y:S01]  /*253c0*/  HMMA.16816.F32.BF16 R112, R20, R122, R112 ;  /* 0x0000007a1470723c */ /* 0x000fe20000041870 */
[----:B------:R-:W2:Y:S04]  /*253d0*/  LDSM.16.MT88.4 R20, [R220+0x12800] ;  /* 0x01280000dc14783b */ /* 0x000ea80000004200 */
[----:B------:R-:W-:Y:S01]  /*253e0*/  FADD.FTZ R187, R53, R187 ;  /* 0x000000bb35bb7221 */ /* 0x000fe20000010000 */
        /* <DEDUP_REMOVED lines=23> */
[----:B------:R-:W3:Y:S04]  /*25560*/  LDSM.16.MT88.4 R36, [R220+0x13000] ;  /* 0x01300000dc24783b */ /* 0x000ee80000004200 */
[----:B------:R-:W-:Y:S01]  /*25570*/  FADD.FTZ R55, R55, R182 ;  /* 0x000000b637377221 */ /* 0x000fe20000010000 */
[C---:B------:R-:W-:Y:S05]  /*25580*/  HMMA.16816.F32.BF16 R16, R24.reuse, R40, R16 ;  /* 0x000000281810723c */ /* 0x040fea0000041810 */
[----:B------:R-:W-:Y:S01]  /*25590*/  FADD.FTZ R55, R58, R55 ;  /* 0x000000373a377221 */ /* 0x000fe20000010000 */
[----:B------:R-:W-:Y:S01]  /*255a0*/  HMMA.16816.F32.BF16 R112, R24, R42, R112 ;  /* 0x0000002a1870723c */ /* 0x000fe20000041870 */
[----:B------:R-:W4:Y:S04]  /*255b0*/  LDSM.16.MT88.4 R24, [R218+0x13000] ;  /* 0x01300000da18783b */ /* 0x000f280000004200 */
[-CC-:B------:R-:W-:Y:S01]  /*255c0*/  FFMA.FTZ R40, R62, R134.reuse, -R165.reuse ;  /* 0x000000863e287223 */ /* 0x180fe200000108a5 */
[C---:B-1----:R-:W-:Y:S05]  /*255d0*/  HMMA.16816.F32.BF16 R4, R20.reuse, R32, R4 ;  /* 0x000000201404723c */ /* 0x042fea0000041804 */
[----:B------:R-:W-:Y:S01]  /*255e0*/  MUFU.EX2 R40, R40 ;  /* 0x0000002800287308 */ /* 0x000fe20000000800 */
[C---:B------:R-:W-:Y:S01]  /*255f0*/  HMMA.16816.F32.BF16 R8, R20.reuse, R34, R8 ;  /* 0x000000221408723c */ /* 0x040fe20000041808 */
[----:B------:R-:W1:Y:S04]  /*25600*/  LDSM.16.MT88.4 R32, [R217+0x13000] ;  /* 0x01300000d920783b */ /* 0x000e680000004200 */
[-CC-:B------:R-:W-:Y:S01]  /*25610*/  FFMA.FTZ R41, R63, R134.reuse, -R165.reuse ;  /* 0x000000863f297223 */ /* 0x180fe200000108a5 */
[C---:B------:R-:W-:Y:S05]  /*25620*/  HMMA.16816.F32.BF16 R68, R20.reuse, R44, R68 ;  /* 0x0000002c1444723c */ /* 0x040fea0000041844 */
[----:B------:R-:W5:Y:S01]  /*25630*/  MUFU.EX2 R41, R41 ;  /* 0x0000002900297308 */ /* 0x000f620000000800 */
[C---:B------:R-:W-:Y:S05]  /*25640*/  HMMA.16816.F32.BF16 R72, R20.reuse, R46, R72 ;  /* 0x0000002e1448723c */ /* 0x040fea0000041848 */
[-C--:B------:R-:W-:Y:S01]  /*25650*/  FFMA.FTZ R42, R66, R134.reuse, -R165 ;  /* 0x00000086422a7223 */ /* 0x080fe200000108a5 */
[C---:B------:R-:W-:Y:S05]  /*25660*/  HMMA.16816.F32.BF16 R76, R20.reuse, R48, R76 ;  /* 0x00000030144c723c */ /* 0x040fea000004184c */
[----:B------:R-:W-:Y:S01]  /*25670*/  MUFU.EX2 R42, R42 ;  /* 0x0000002a002a7308 */ /* 0x000fe20000000800 */
[C---:B------:R-:W-:Y:S05]  /*25680*/  HMMA.16816.F32.BF16 R80, R20.reuse, R50, R80 ;  /* 0x000000321450723c */ /* 0x040fea0000041850 */
[-CC-:B------:R-:W-:Y:S01]  /*25690*/  FFMA.FTZ R43, R60, R134.reuse, -R163.reuse ;  /* 0x000000863c2b7223 */ /* 0x180fe200000108a3 */
[C---:B--2---:R-:W-:Y:S05]  /*256a0*/  HMMA.16816.F32.BF16 R84, R20.reuse, R28, R84 ;  /* 0x0000001c1454723c */ /* 0x044fea0000041854 */
[----:B------:R-:W-:Y:S01]  /*256b0*/  MUFU.EX2 R43, R43 ;  /* 0x0000002b002b7308 */ /* 0x000fe20000000800 */
[C---:B------:R-:W-:Y:S01]  /*256c0*/  HMMA.16816.F32.BF16 R88, R20.reuse, R30, R88 ;  /* 0x0000001e1458723c */ /* 0x040fe20000041858 */
[----:B------:R-:W2:Y:S04]  /*256d0*/  LDSM.16.MT88.4 R28, [R216+0x13000] ;  /* 0x01300000d81c783b */ /* 0x000ea80000004200 */
[-CC-:B------:R-:W-:Y:S01]  /*256e0*/  FFMA.FTZ R44, R61, R134.reuse, -R163.reuse ;  /* 0x000000863d2c7223 */ /* 0x180fe200000108a3 */
[C---:B---3--:R-:W-:Y:S05]  /*256f0*/  HMMA.16816.F32.BF16 R92, R20.reuse, R36, R92 ;  /* 0x00000024145c723c */ /* 0x048fea000004185c */
[----:B------:R-:W3:Y:S01]  /*25700*/  MUFU.EX2 R44, R44 ;  /* 0x0000002c002c7308 */ /* 0x000ee20000000800 */
[C---:B------:R-:W-:Y:S01]  /*25710*/  HMMA.16816.F32.BF16 R96, R20.reuse, R38, R96 ;  /* 0x000000261460723c */ /* 0x040fe20000041860 */
[----:B------:R-:W3:Y:S04]  /*25720*/  LDSM.16.MT88.4 R36, [R218+0xf800] ;  /* 0x00f80000da24783b */ /* 0x000ee80000004200 */
[-C--:B------:R-:W-:Y:S01]  /*25730*/  FFMA.FTZ R45, R64, R134.reuse, -R163 ;  /* 0x00000086402d7223 */ /* 0x080fe200000108a3 */
[C---:B----4-:R-:W-:Y:S05]  /*25740*/  HMMA.16816.F32.BF16 R100, R20.reuse, R24, R100 ;  /* 0x000000181464723c */ /* 0x050fea0000041864 */
[----:B------:R-:W-:Y:S01]  /*25750*/  MUFU.EX2 R45, R45 ;  /* 0x0000002d002d7308 */ /* 0x000fe20000000800 */
[C---:B------:R-:W-:Y:S05]  /*25760*/  HMMA.16816.F32.BF16 R104, R20.reuse, R26, R104 ;  /* 0x0000001a1468723c */ /* 0x040fea0000041868 */
[-C--:B------:R-:W-:Y:S01]  /*25770*/  FFMA.FTZ R165, R67, R134.reuse, -R165 ;  /* 0x0000008643a57223 */ /* 0x080fe200000108a5 */
[C---:B-1----:R-:W-:Y:S05]  /*25780*/  HMMA.16816.F32.BF16 R12, R20.reuse, R32, R12 ;  /* 0x00000020140c723c */ /* 0x042fea000004180c */
[----:B------:R-:W-:Y:S01]  /*25790*/  FFMA.FTZ R163, R65, R134, -R163 ;  /* 0x0000008641a37223 */ /* 0x000fe200000108a3 */
[C---:B------:R-:W-:Y:S01]  /*257a0*/  HMMA.16816.F32.BF16 R108, R20.reuse, R34, R108 ;  /* 0x00000022146c723c */ /* 0x040fe2000004186c */
[----:B------:R-:W1:Y:S01]  /*257b0*/  MUFU.EX2 R165, R165 ;  /* 0x000000a500a57308 */ /* 0x000e620000000800 */
[----:B------:R-:W4:Y:S03]  /*257c0*/  LDSM.16.MT88.4 R32, [R217+0xf800] ;  /* 0x00f80000d920783b */ /* 0x000f260000004200 */
[----:B-----5:R-:W-:Y:S01]  /*257d0*/  F2FP.BF16.F32.PACK_AB R25, R41, R40 ;  /* 0x000000282919723e */ /* 0x020fe200000010ff */
[C---:B--2---:R-:W-:Y:S05]  /*257e0*/  HMMA.16816.F32.BF16 R16, R20.reuse, R28, R16 ;  /* 0x0000001c1410723c */ /* 0x044fea0000041810 */
[----:B------:R-:W2:Y:S01]  /*257f0*/  MUFU.EX2 R163, R163 ;  /* 0x000000a300a37308 */ /* 0x000ea20000000800 */
[----:B---3--:R-:W-:Y:S01]  /*25800*/  F2FP.BF16.F32.PACK_AB R24, R44, R43 ;  /* 0x0000002b2c18723e */ /* 0x008fe200000010ff */
[----:B------:R-:W-:Y:S01]  /*25810*/  HMMA.16816.F32.BF16 R112, R20, R30, R112 ;  /* 0x0000001e1470723c */ /* 0x000fe20000041870 */
[----:B------:R-:W3:Y:S03]  /*25820*/  LDSM.16.MT88.4 R20, [R216+0xf800] ;  /* 0x00f80000d814783b */ /* 0x000ee60000004200 */
[----:B------:R-:W-:Y:S01]  /*25830*/  FADD.FTZ R56, R56, R187 ;  /* 0x000000bb38387221 */ /* 0x000fe20000010000 */
[----:B-1----:R-:W-:Y:S01]  /*25840*/  F2FP.BF16.F32.PACK_AB R27, R165, R42 ;  /* 0x0000002aa51b723e */ /* 0x002fe200000010ff */
[----:B------:R-:W-:Y:S03]  /*25850*/  FADD.FTZ R55, R59, R55 ;  /* 0x000000373b377221 */ /* 0x000fe60000010000 */
[----:B------:R-:W-:Y:S02]  /*25860*/  LDSM.16.MT88.4 R28, [R217+0x13800] ;  /* 0x01380000d91c783b */ /* 0x000fe40000004200 */
[----:B------:R-:W-:Y:S01]  /*25870*/  FADD.FTZ R56, R57, R56 ;  /* 0x0000003839387221 */ /* 0x000fe20000010000 */
[----:B------:R-:W-:Y:S01]  /*25880*/  FADD.FTZ R40, R40, R55 ;  /* 0x0000003728287221 */ /* 0x000fe20000010000 */
[----:B--2---:R-:W-:Y:S02]  /*25890*/  F2FP.BF16.F32.PACK_AB R26, R163, R45 ;  /* 0x0000002da31a723e */ /* 0x004fe400000010ff */
        /* <DEDUP_REMOVED lines=12> */
[C---:B------:R-:W-:Y:S06]  /*25960*/  HMMA.16816.F32.BF16 R72, R24.reuse, R38, R72 ;  /* 0x000000261848723c */ /* 0x040fec0000041848 */
[C---:B----4-:R-:W-:Y:S06]  /*25970*/  HMMA.16816.F32.BF16 R76, R24.reuse, R32, R76 ;  /* 0x00000020184c723c */ /* 0x050fec000004184c */
[C---:B------:R-:W-:Y:S06]  /*25980*/  HMMA.16816.F32.BF16 R80, R24.reuse, R34, R80 ;  /* 0x000000221850723c */ /* 0x040fec0000041850 */
[C---:B---3--:R-:W-:Y:S06]  /*25990*/  HMMA.16816.F32.BF16 R84, R24.reuse, R20, R84 ;  /* 0x000000141854723c */ /* 0x048fec0000041854 */
[C---:B------:R-:W-:Y:S01]  /*259a0*/  HMMA.16816.F32.BF16 R88, R24.reuse, R22, R88 ;  /* 0x000000161858723c */ /* 0x040fe20000041858 */
[----:B------:R-:W3:Y:S05]  /*259b0*/  LDSM.16.MT88.4 R20, [R216+0x13800] ;  /* 0x01380000d814783b */ /* 0x000eea0000004200 */
[C---:B-1----:R-:W-:Y:S06]  /*259c0*/  HMMA.16816.F32.BF16 R92, R24.reuse, R4, R92 ;  /* 0x00000004185c723c */ /* 0x042fec000004185c */
[C---:B------:R-:W-:Y:S06]  /*259d0*/  HMMA.16816.F32.BF16 R96, R24.reuse, R6, R96 ;  /* 0x000000061860723c */ /* 0x040fec0000041860 */
[C---:B--2---:R-:W-:Y:S06]  /*259e0*/  HMMA.16816.F32.BF16 R100, R24.reuse, R8, R100 ;  /* 0x000000081864723c */ /* 0x044fec0000041864 */
[C---:B------:R-:W-:Y:S06]  /*259f0*/  HMMA.16816.F32.BF16 R104, R24.reuse, R10, R104 ;  /* 0x0000000a1868723c */ /* 0x040fec0000041868 */
[C---:B------:R-:W-:Y:S06]  /*25a00*/  HMMA.16816.F32.BF16 R120, R24.reuse, R28, R12 ;  /* 0x0000001c1878723c */ /* 0x040fec000004180c */
[C---:B------:R-:W-:Y:S06]  /*25a10*/  HMMA.16816.F32.BF16 R108, R24.reuse, R30, R108 ;  /* 0x0000001e186c723c */ /* 0x040fec000004186c */
[C---:B---3--:R-:W-:Y:S06]  /*25a20*/  HMMA.16816.F32.BF16 R116, R24.reuse, R20, R16 ;  /* 0x000000141874723c */ /* 0x048fec0000041810 */
[----:B------:R-:W-:Y:S01]  /*25a30*/  HMMA.16816.F32.BF16 R112, R24, R22, R112 ;  /* 0x000000161870723c */ /* 0x000fe20000041870 */
[----:B------:R-:W-:Y:S11]  /*25a40*/  @!UPT UIADD3 URZ, URZ, URZ, URZ ;  /* 0x0000003f3f3ff290 */ /* 0x000ff6000fffe03f */
[----:B------:R-:W-:Y:S01]  /*25a50*/  @!UPT UIADD3 URZ, URZ, URZ, URZ ;  /* 0x0000003f3f3ff290 */ /* 0x000fe2000fffe03f */
[----:B------:R-:W-:Y:S11]  /*25a60*/  @P0 BRA `(.L_x_3279) ;  /* 0xffffffa800580947 */ /* 0x000ff6000383ffff */
.L_x_3270:
        /* <DEDUP_REMOVED lines=14> */
.L_x_3296:
        /* <DEDUP_REMOVED lines=188> */
[----:B-----5:R-:W-:Y:S01]  /*26710*/  @P3 FFMA.FTZ R14, R6, R2, R17 ;  /* 0x00000002060e3223 */ /* 0x020fe20000010011 */
        /* <DEDUP_REMOVED lines=24> */
.L_x_3282:
        /* <DEDUP_REMOVED lines=8> */
.L_x_3283:
[----:B------:R-:W-:Y:S05]  /*26920*/  BSYNC B0 ;  /* 0x0000000000007941 */ /* 0x000fea0003800000 */
.L_x_3281:
        /* <DEDUP_REMOVED lines=50> */
.L_x_3285:
[----:B------:R-:W-:Y:S05]  /*26c50*/  BSYNC B0 ;  /* 0x0000000000007941 */ /* 0x000fea0003800000 */
.L_x_3284:
        /* <DEDUP_REMOVED lines=10> */
[----:B------:R-:W-:Y:S01]  /*26d00*/  IMAD R5, R49, R234, RZ ;  /* 0x000000ea31057224 */ /* 0x000fe200078e02ff */
[----:B------:R-:W-:Y:S01]  /*26d10*/  SHF.R.S32.HI R7, RZ, 0x1f, R236 ;  /* 0x0000001fff077819 */ /* 0x000fe200000114ec */
[-C--:B------:R-:W-:Y:S01]  /*26d20*/  IMAD.WIDE.U32 R14, R50, R236.reuse, R10 ;  /* 0x000000ec320e7225 */ /* 0x080fe200078e000a */
        /* <DEDUP_REMOVED lines=39> */
.L_x_3287:
[----:B------:R-:W-:Y:S05]  /*26fa0*/  BSYNC B0 ;  /* 0x0000000000007941 */ /* 0x000fea0003800000 */
.L_x_3286:
        /* <DEDUP_REMOVED lines=20> */
.L_x_3289:
[----:B------:R-:W-:Y:S05]  /*270f0*/  BSYNC B0 ;  /* 0x0000000000007941 */ /* 0x000fea0003800000 */
.L_x_3288:
        /* <DEDUP_REMOVED lines=20> */
.L_x_3291:
[----:B------:R-:W-:Y:S05]  /*27240*/  BSYNC B0 ;  /* 0x0000000000007941 */ /* 0x000fea0003800000 */
.L_x_3290:
[----:B------:R-:W-:Y:S02]  /*27250*/  MOV R4, R233 ;  /* 0x000000e900047202 */ /* 0x000fe40000000f00 */
[----:B------:R-:W-:-:S04]  /*27260*/  MOV R5, 0x0 ;  /* 0x0000000000057802 */ /* 0x000fc80000000f00 */
[----:B-12345:R-:W-:Y:S05]  /*27270*/  @P1 RET.REL.NODEC R4 `(_ZN5flash24flash_fwd_splitkv_kernelI23Flash_fwd_kernel_traitsILi128ELi64ELi128ELi4ELb0ELb0EN7cutlass10bfloat16_tE19Flash_kernel_traitsILi128ELi64ELi128ELi4ES3_EELb1ELb0ELb1ELb0ELb0ELb0ELb0ELb1EEEvNS_16Flash_fwd_paramsE) ;  /* 0xfffffd8c04601950 */ /* 0x03efea0003c3ffff */
[----:B------:R-:W-:Y:S01]  /*27280*/  IADD3 R2, P0, R2, 0x30, RZ ;  /* 0x0000003002027810 */ /* 0x000fe20007f1e0ff */
[----:B------:R-:W-:Y:S01]  /*27290*/  IMAD.MOV.U32 R4, RZ, RZ, R48 ;  /* 0x000000ffff047224 */ /* 0x000fe200078e0030 */
[-C--:B------:R-:W-:Y:S01]  /*272a0*/  ISETP.GE.AND P1, PT, R10, R8.reuse, PT ;  /* 0x000000080a00720c */ /* 0x080fe20003f26270 */
[----:B------:R-:W-:Y:S02]  /*272b0*/  IMAD.MOV.U32 R5, RZ, RZ, R7 ;  /* 0x000000ffff057224 */ /* 0x000fe400078e0007 */
[----:B------:R-:W-:Y:S01]  /*272c0*/  IMAD.X R0, RZ, RZ, R0, P0 ;  /* 0x000000ffff007224 */ /* 0x000fe200000e0600 */
[----:B------:R-:W-:Y:S01]  /*272d0*/  ISETP.GE.AND P0, PT, R3, R8, PT ;  /* 0x000000080300720c */ /* 0x000fe20003f06270 */
[----:B------:R-:W-:-:S04]  /*272e0*/  IMAD.WIDE.U32 R4, R50, R2, R4 ;  /* 0x0000000232047225 */ /* 0x000fc800078e0004 */
[----:B------:R-:W-:-:S04]  /*272f0*/  IMAD R0, R0, R50, RZ ;  /* 0x0000003200007224 */ /* 0x000fc800078e02ff */
[----:B------:R-:W-:Y:S01]  /*27300*/  IMAD R0, R51, R2, R0 ;  /* 0x0000000233007224 */ /* 0x000fe200078e0200 */
[----:B------:R-:W-:Y:S02]  /*27310*/  @!P1 R2UR UR4, R12 ;  /* 0x000000000c0492ca */ /* 0x000fe400000e0000 */
[----:B------:R-:W-:Y:S02]  /*27320*/  @!P1 R2UR UR5, R13 ;  /* 0x000000000d0592ca */ /* 0x000fe400000e0000 */
[C---:B------:R-:W-:Y:S02]  /*27330*/  LEA R2, P2, R4.reuse, R52, 0x1 ;  /* 0x0000003404027211 */ /* 0x040fe400078408ff */
[----:B------:R-:W-:Y:S02]  /*27340*/  IADD3 R0, R5, R0, RZ ;  /* 0x0000000005007210 */ /* 0x000fe40007ffe0ff */
[----:B------:R-:W-:Y:S02]  /*27350*/  MOV R5, 0x0 ;  /* 0x0000000000057802 */ /* 0x000fe40000000f00 */
[----:B------:R-:W-:Y:S01]  /*27360*/  LEA.HI.X R3, R4, R53, R0, 0x1, P2 ;  /* 0x0000003504037211 */ /* 0x000fe200010f0c00 */
[----:B------:R-:W-:-:S04]  /*27370*/  IMAD.MOV.U32 R4, RZ, RZ, R233 ;  /* 0x000000ffff047224 */ /* 0x000fc800078e00e9 */
[----:B------:R1:W-:Y:S02]  /*27380*/  @!P1 ST.E.128 desc[UR4][R2.64], R28 ;  /* 0x0000001c02009985 */ /* 0x0003e4000c101d04 */
[----:B-1----:R-:W-:Y:S05]  /*27390*/  @P0 RET.REL.NODEC R4 `(_ZN5flash24flash_fwd_splitkv_kernelI23Flash_fwd_kernel_traitsILi128ELi64ELi128ELi4ELb0ELb0EN7cutlass10bfloat16_tE19Flash_kernel_traitsILi128ELi64ELi128ELi4ES3_EELb1ELb0ELb1ELb0ELb0ELb0ELb0ELb1EEEvNS_16Flash_fwd_paramsE) ;  /* 0xfffffd8c04180950 */ /* 0x002fea0003c3ffff */
[----:B------:R-:W-:Y:S02]  /*273a0*/  R2UR UR4, R12 ;  /* 0x000000000c0472ca */ /* 0x000fe400000e0000 */
[----:B------:R-:W-:-:S13]  /*273b0*/  R2UR UR5, R13 ;  /* 0x000000000d0572ca */ /* 0x000fda00000e0000 */
[----:B------:R1:W-:Y:S02]  /*273c0*/  ST.E.128 desc[UR4][R2.64+0x80], R44 ;  /* 0x0000802c02007985 */ /* 0x0003e4000c101d04 */
[----:B-1----:R-:W-:Y:S02]  /*273d0*/  IMAD.MOV.U32 R2, RZ, RZ, R233 ;  /* 0x000000ffff027224 */ /* 0x002fe400078e00e9 */
[----:B------:R-:W-:-:S04]  /*273e0*/  IMAD.MOV.U32 R3, RZ, RZ, 0x0 ;  /* 0x00000000ff037424 */ /* 0x000fc800078e00ff */
[----:B------:R-:W-:Y:S05]  /*273f0*/  RET.REL.NODEC R2 `(_ZN5flash24flash_fwd_splitkv_kernelI23Flash_fwd_kernel_traitsILi128ELi64ELi128ELi4ELb0ELb0EN7cutlass10bfloat16_tE19Flash_kernel_traitsILi128ELi64ELi128ELi4ES3_EELb1ELb0ELb1ELb0ELb0ELb0ELb0ELb1EEEvNS_16Flash_fwd_paramsE) ;  /* 0xfffffd8c02007950 */ /* 0x000fea0003c3ffff */
.L_x_3280:
[----:B------:R-:W-:Y:S01]  /*27400*/  MOV R0, 0x1f ;  /* 0x0000001f00007802 */ /* 0x000fe20000000f00 */
[----:B------:R-:W-:Y:S01]  /*27410*/  IMAD.MOV.U32 R4, RZ, RZ, 0x2 ;  /* 0x00000002ff047424 */ /* 0x000fe200078e00ff */
[----:B------:R-:W-:Y:S01]  /*27420*/  MOV R7, R245 ;  /* 0x000000f500077202 */ /* 0x000fe20000000f00 */
[----:B------:R-:W-:-:S07]  /*27430*/  IMAD.MOV.U32 R5, RZ, RZ, -0x1 ;  /* 0xffffffffff057424 */ /* 0x000fce00078e00ff */
[----:B-1---5:R-:W-:Y:S05]  /*27440*/  WARPSYNC.COLLECTIVE R5, `(.L_x_3292) ;  /* 0x0000000005087348 */ /* 0x022fea0003c00000 */
[----:B------:R2:W3:Y:S02]  /*27450*/  SHFL.BFLY P0, R0, R7, R4, R0 ;  /* 0x0c00000407007389 */ /* 0x0004e40000000000 */
[----:B-123-5:R-:W-:Y:S01]  /*27460*/  ENDCOLLECTIVE ;  /* 0x000000000000791b */ /* 0x02efe20003800000 */
.L_x_3292:
[----:B------:R-:W-:Y:S01]  /*27470*/  MOV R4, R0 ;  /* 0x0000000000047202 */ /* 0x000fe20000000f00 */
[----:B------:R-:W-:-:S04]  /*27480*/  IMAD.MOV.U32 R0, RZ, RZ, 0x1f ;  /* 0x0000001fff007424 */ /* 0x000fc800078e00ff */
[----:B------:R-:W-:Y:S01]  /*27490*/  FADD.FTZ R245, R4, R245 ;  /* 0x000000f504f57221 */ /* 0x000fe20000010000 */
[----:B------:R-:W-:-:S03]  /*274a0*/  MOV R4, 0x1 ;  /* 0x0000000100047802 */ /* 0x000fc60000000f00 */
[----:B------:R-:W-:-:S07]  /*274b0*/  IMAD.MOV.U32 R7, RZ, RZ, R245 ;  /* 0x000000ffff077224 */ /* 0x000fce00078e00f5 */
[----:B------:R-:W-:Y:S05]  /*274c0*/  WARPSYNC.COLLECTIVE R5, `(.L_x_3293) ;  /* 0x0000000005087348 */ /* 0x000fea0003c00000 */
[----:B------:R1:W2:Y:S02]  /*274d0*/  SHFL.BFLY P0, R0, R7, R4, R0 ;  /* 0x0c00000407007389 */ /* 0x0002a40000000000 */
[----:B-12---:R-:W-:Y:S01]  /*274e0*/  ENDCOLLECTIVE ;  /* 0x000000000000791b */ /* 0x006fe20003800000 */
.L_x_3293:
        /* <DEDUP_REMOVED lines=8> */
.L_x_3294:
[----:B------:R-:W-:Y:S01]  /*27570*/  FADD.FTZ R244, R0, R244 ;  /* 0x000000f400f47221 */ /* 0x000fe20000010000 */
[----:B------:R-:W-:Y:S02]  /*27580*/  MOV R0, 0x1f ;  /* 0x0000001f00007802 */ /* 0x000fe40000000f00 */
[----:B------:R-:W-:Y:S01]  /*27590*/  MOV R4, 0x1 ;  /* 0x0000000100047802 */ /* 0x000fe20000000f00 */
[----:B------:R-:W-:-:S07]  /*275a0*/  IMAD.MOV.U32 R7, RZ, RZ, R244 ;  /* 0x000000ffff077224 */ /* 0x000fce00078e00f4 */
[----:B------:R-:W-:Y:S05]  /*275b0*/  WARPSYNC.COLLECTIVE R5, `(.L_x_3295) ;  /* 0x0000000005087348 */ /* 0x000fea0003c00000 */
[----:B------:R1:W2:Y:S02]  /*275c0*/  SHFL.BFLY P0, R0, R7, R4, R0 ;  /* 0x0c00000407007389 */ /* 0x0002a40000000000 */
[----:B-12---:R-:W-:Y:S01]  /*275d0*/  ENDCOLLECTIVE ;  /* 0x000000000000791b */ /* 0x006fe20003800000 */
.L_x_3295:
[----:B------:R-:W-:Y:S05]  /*275e0*/  BRA `(.L_x_3296) ;  /* 0xffffffe400587947 */ /* 0x000fea000383ffff */
.L_x_3297:
        /* <DEDUP_REMOVED lines=9> */
.L_x_8438:


//--------------------- .text._ZN5flash24flash_fwd_splitkv_kernelI23Flash_fwd_kernel_traitsILi128ELi64ELi128ELi4ELb0ELb0EN7cutlass10bfloat16_tE19Flash_kernel_traitsILi128ELi64ELi128ELi4ES3_EELb1ELb0ELb1ELb0ELb0ELb1ELb0ELb1EEEvNS_16Flash_fwd_paramsE --------------------------
	.section	.text._ZN5flash24flash_fwd_splitkv_kernelI23Flash_fwd_kernel_traitsILi128ELi64ELi128ELi4ELb0ELb0EN7cutlass10bfloat16_tE19Flash_kernel_traitsILi128ELi64ELi128ELi4ES3_EELb1ELb0ELb1ELb0ELb0ELb1ELb0ELb1EEEvNS_16Flash_fwd_paramsE,"ax",@progbits
	.align	128
        .global         _ZN5flash24flash_fwd_splitkv_kernelI23Flash_fwd_kernel_traitsILi128ELi64ELi128ELi4ELb0ELb0EN7cutlass10bfloat16_tE19Flash_kernel_traitsILi128ELi64ELi128ELi4ES3_EELb1ELb0ELb1ELb0ELb0ELb1ELb0ELb1EEEvNS_16Flash_fwd_paramsE
        .type           _ZN5flash24flash_fwd_splitkv_kernelI23Flash_fwd_kernel_traitsILi128ELi64ELi128ELi4ELb0ELb0EN7cutlass10bfloat16_tE19Flash_kernel_traitsILi128ELi64ELi128ELi4ES3_EELb1ELb0ELb1ELb0ELb0ELb1ELb0ELb1EEEvNS_16Flash_fwd_paramsE,@function
        .size           _ZN5flash24flash_fwd_splitkv_kernelI23Flash_fwd_kernel_traitsILi128ELi64ELi128ELi4ELb0ELb0EN7cutlass10bfloat16_tE19Flash_kernel_traitsILi128ELi64ELi128ELi4ES3_EELb1ELb0ELb1ELb0ELb0ELb1ELb0ELb1EEEvNS_16Flash_fwd_paramsE,(.L_x_8439 - _ZN5flash24flash_fwd_splitkv_kernelI23Flash_fwd_kernel_traitsILi128ELi64ELi128ELi4ELb0ELb0EN7cutlass10bfloat16_tE19Flash_kernel_traitsILi128ELi64ELi128ELi4ES3_EELb1ELb0ELb1ELb0ELb0ELb1ELb0ELb1EEEvNS_16Flash_fwd_paramsE)
        .other          _ZN5flash24flash_fwd_splitkv_kernelI23Flash_fwd_kernel_traitsILi128ELi64ELi128ELi4ELb0ELb0EN7cutlass10bfloat16_tE19Flash_kernel_traitsILi128ELi64ELi128ELi4ES3_EELb1ELb0ELb1ELb0ELb0ELb1ELb0ELb1EEEvNS_16Flash_fwd_paramsE,@"STO_CUDA_ENTRY STV_DEFAULT"
_ZN5flash24flash_fwd_splitkv_kernelI23Flash_fwd_kernel_traitsILi128ELi64ELi128ELi4ELb0ELb0EN7cutlass10bfloat16_tE19Flash_kernel_traitsILi128ELi64ELi128ELi4ES3_EELb1ELb0ELb1ELb0ELb0ELb1ELb0ELb1EEEvNS_16Flash_fwd_paramsE:
.text._ZN5flash24flash_fwd_splitkv_kernelI23Flash_fwd_kernel_traitsILi128ELi64ELi128ELi4ELb0ELb0EN7cutlass10bfloat16_tE19Flash_kernel_traitsILi128ELi64ELi128ELi4ES3_EELb1ELb0ELb1ELb0ELb0ELb1ELb0ELb1EEEvNS_16Flash_fwd_paramsE:
[----:B------:R-:W1:Y:S08]  /*0000*/  LDC R1, c[0x0][0x28] ;  /* 0x00000a00ff017b82 */ /* 0x000e700000000800 */
[----:B------:R-:W2:Y:S01]  /*0010*/  LDC.64 R28, c[0x0][0x198] ;  /* 0x00006600ff1c7b82 */ /* 0x000ea20000000a00 */
[----:B------:R-:W-:Y:S01]  /*0020*/  BSSY B4, `(.L_x_3298) ;  /* 0x0000003000047945 */ /* 0x000fe20003800000 */
[----:B-1----:R-:W-:-:S06]  /*0030*/  IADD3 R1, R1, -0x8, RZ ;  /* 0xfffffff801017810 */ /* 0x002fcc0007ffe0ff */
[----:B--2---:R-:W-:Y:S05]  /*0040*/  CALL.REL.NOINC `($_ZN5flash24flash_fwd_splitkv_kernelI23Flash_fwd_kernel_traitsILi128ELi64ELi128ELi4ELb0ELb0EN7cutlass10bfloat16_tE19Flash_kernel_traitsILi128ELi64ELi128ELi4ES3_EELb1ELb0ELb1ELb0ELb0ELb1ELb0ELb1EEEvNS_16Flash_fwd_paramsE$_ZN5flash30compute_attn_1rowblock_splitkvI23Flash_fwd_kernel_traitsILi128ELi64ELi128ELi4ELb0ELb0EN7cutlass10bfloat16_tE19Flash_kernel_traitsILi128ELi64ELi128ELi4ES3_EELb1ELb0ELb1ELb0ELb0ELb1ELb0ELb1ENS_16Flash_fwd_paramsEEEvRKT8_iiiii) ;  /* 0x0000000000087944 */ /* 0x004fea0003c00000 */
[----:B------:R-:W-:Y:S05]  /*0050*/  BSYNC B4 ;  /* 0x0000000000047941 */ /* 0x000fea0003800000 */
.L_x_3298:
[----:B------:R-:W-:Y:S05]  /*0060*/  EXIT ;  /* 0x000000000000794d */ /* 0x000fea0003800000 */
        .type           $_ZN5flash24flash_fwd_splitkv_kernelI23Flash_fwd_kernel_traitsILi128ELi64ELi128ELi4ELb0ELb0EN7cutlass10bfloat16_tE19Flash_kernel_traitsILi128ELi64ELi128ELi4ES3_EELb1ELb0ELb1ELb0ELb0ELb1ELb0ELb1EEEvNS_16Flash_fwd_paramsE$_ZN5flash30compute_attn_1rowblock_splitkvI23Flash_fwd_kernel_traitsILi128ELi64ELi128ELi4ELb0ELb0EN7cutlass10bfloat16_tE19Flash_kernel_traitsILi128ELi64ELi128ELi4ES3_EELb1ELb0ELb1ELb0ELb0ELb1ELb0ELb1ENS_16Flash_fwd_paramsEEEvRKT8_iiiii,@function
        .size           $_ZN5flash24flash_fwd_splitkv_kernelI23Flash_fwd_kernel_traitsILi128ELi64ELi128ELi4ELb0ELb0EN7cutlass10bfloat16_tE19Flash_kernel_traitsILi128ELi64ELi128ELi4ES3_EELb1ELb0ELb1ELb0ELb0ELb1ELb0ELb1EEEvNS_16Flash_fwd_paramsE$_ZN5flash30compute_attn_1rowblock_splitkvI23Flash_fwd_kernel_traitsILi128ELi64ELi128ELi4ELb0ELb0EN7cutlass10bfloat16_tE19Flash_kernel_traitsILi128ELi64ELi128ELi4ES3_EELb1ELb0ELb1ELb0ELb0ELb1ELb0ELb1ENS_16Flash_fwd_paramsEEEvRKT8_iiiii,(.L_x_8439 - $_ZN5flash24flash_fwd_splitkv_kernelI23Flash_fwd_kernel_traitsILi128ELi64ELi128ELi4ELb0ELb0EN7cutlass10bfloat16_tE19Flash_kernel_traitsILi128ELi64ELi128ELi4ES3_EELb1ELb0ELb1ELb0ELb0ELb1ELb0ELb1EEEvNS_16Flash_fwd_paramsE$_ZN5flash30compute_attn_1rowblock_splitkvI23Flash_fwd_kernel_traitsILi128ELi64ELi128ELi4ELb0ELb0EN7cutlass10bfloat16_tE19Flash_kernel_traitsILi128ELi64ELi128ELi4ES3_EELb1ELb0ELb1ELb0ELb0ELb1ELb0ELb1ENS_16Flash_fwd_paramsEEEvRKT8_iiiii)
$_ZN5flash24flash_fwd_splitkv_kernelI23Flash_fwd_kernel_traitsILi128ELi64ELi128ELi4ELb0ELb0EN7cutlass10bfloat16_tE19Flash_kernel_traitsILi128ELi64ELi128ELi4ES3_EELb1ELb0ELb1ELb0ELb0ELb1ELb0ELb1EEEvNS_16Flash_fwd_paramsE$_ZN5flash30compute_attn_1rowblock_splitkvI23Flash_fwd_kernel_traitsILi128ELi64ELi128ELi4ELb0ELb0EN7cutlass10bfloat16_tE19Flash_kernel_traitsILi128ELi64ELi128ELi4ES3_EELb1ELb0ELb1ELb0ELb0ELb1ELb0ELb1ENS_16Flash_fwd_paramsEEEvRKT8_iiiii:
[----:B------:R-:W-:Y:S02]  /*0070*/  ULDC.64 UR6, c[0x0][0x208] ;  /* 0x0000820000067ab9 */ /* 0x000fe40000000a00 */
[----:B------:R-:W2:Y:S01]  /*0080*/  LD.E.64 R2, desc[UR6][R28.64+0xe0] ;  /* 0x0000e0061c027980 */ /* 0x000ea2000c101b00 */
[----:B------:R-:W1:Y:S01]  /*0090*/  S2R R35, SR_CTAID.Y ;  /* 0x0000000000237919 */ /* 0x000e620000002600 */
[----:B------:R-:W-:Y:S02]  /*00a0*/  IMAD.MOV.U32 R252, RZ, RZ, -0x1 ;  /* 0xfffffffffffc7424 */ /* 0x000fe400078e00ff */
[----:B------:R-:W3:Y:S01]  /*00b0*/  LD.E.64 R4, desc[UR6][R28.64+0xf0] ;  /* 0x0000f0061c047980 */ /* 0x000ee2000c101b00 */
[----:B--2---:R-:W-:-:S04]  /*00c0*/  ISETP.NE.U32.AND P0, PT, R2, RZ, PT ;  /* 0x000000ff0200720c */ /* 0x004fc80003f05070 */
[----:B------:R-:W-:Y:S01]  /*00d0*/  ISETP.NE.AND.EX P0, PT, R3, RZ, PT, P0 ;  /* 0x000000ff0300720c */ /* 0x000fe20003f05300 */
[----:B-1----:R-:W-:-:S12]  /*00e0*/  IMAD.WIDE R2, R35, 0x4, R2 ;  /* 0x0000000423027825 */ /* 0x002fd800078e0202 */
[----:B------:R-:W2:Y:S04]  /*00f0*/  @P0 LD.E R252, desc[UR6][R2.64] ;  /* 0x0000000602fc0980 */ /* 0x000ea8000c101900 */
[----:B------:R-:W2:Y:S01]  /*0100*/  @P0 LD.E R0, desc[UR6][R2.64+0x4] ;  /* 0x0000040602000980 */ /* 0x000ea2000c101900 */
[----:B---3--:R-:W-:-:S04]  /*0110*/  ISETP.NE.U32.AND P4, PT, R4, RZ, PT ;  /* 0x000000ff0400720c */ /* 0x008fc80003f85070 */
[----:B------:R-:W-:Y:S01]  /*0120*/  ISETP.NE.AND.EX P4, PT, R5, RZ, PT, P4 ;  /* 0x000000ff0500720c */ /* 0x000fe20003f85340 */
[----:B------:R-:W-:Y:S01]  /*0130*/  IMAD.MOV.U32 R10, RZ, RZ, RZ ;  /* 0x000000ffff0a7224 */ /* 0x000fe200078e00ff */
[----:B------:R-:W3:Y:S01]  /*0140*/  LD.E.64 R2, desc[UR6][R28.64+0xe8] ;  /* 0x0000e8061c027980 */ /* 0x000ee2000c101b00 */
[----:B------:R-:W-:-:S10]  /*0150*/  IMAD.WIDE R32, R35, 0x4, R4 ;  /* 0x0000000423207825 */ /* 0x000fd400078e0204 */
[----:B------:R1:W5:Y:S01]  /*0160*/  @P4 LD.E R10, desc[UR6][R32.64] ;  /* 0x00000006200a4980 */ /* 0x000362000c101900 */
[----:B--2---:R-:W-:-:S06]  /*0170*/  @P0 IADD3 R25, -R252, R0, RZ ;  /* 0x00000000fc190210 */ /* 0x004fcc0007ffe1ff */
[----:B------:R-:W2:Y:S01]  /*0180*/  @!P0 LD.E R25, desc[UR6][R28.64+0xb4] ;  /* 0x0000b4061c198980 */ /* 0x000ea2000c101900 */
[----:B------:R-:W-:Y:S01]  /*0190*/  BSSY B0, `(.L_x_3299) ;  /* 0x000000b000007945 */ /* 0x000fe20003800000 */
[----:B---3--:R-:W-:-:S04]  /*01a0*/  ISETP.NE.U32.AND P0, PT, R2, RZ, PT ;  /* 0x000000ff0200720c */ /* 0x008fc80003f05070 */
[----:B------:R-:W-:Y:S01]  /*01b0*/  ISETP.NE.AND.EX P0, PT, R3, RZ, PT, P0 ;  /* 0x000000ff0300720c */ /* 0x000fe20003f05300 */
[----:B------:R-:W-:Y:S02]  /*01c0*/  IMAD.MOV.U32 R15, RZ, RZ, -0x1 ;  /* 0xffffffffff0f7424 */ /* 0x000fe400078e00ff */
[----:B------:R-:W-:Y:S01]  /*01d0*/  IMAD.WIDE R2, R35, 0x4, R2 ;  /* 0x0000000423027825 */ /* 0x000fe200078e0202 */
[----:B--2---:R1:W-:Y:S09]  /*01e0*/  STL [R1+0x4], R25 ;  /* 0x0000041901007387 */ /* 0x0043f20000100800 */
[----:B------:R-:W-:Y:S05]  /*01f0*/  @!P0 BRA `(.L_x_3300) ;  /* 0x0000000000108947 */ /* 0x000fea0003800000 */
[----:B------:R-:W2:Y:S02]  /*0200*/  LD.E.U8 R0, desc[UR6][R28.64+0x1b2] ;  /* 0x0001b2061c007980 */ /* 0x000ea4000c101100 */
[----:B--2---:R-:W-:-:S13]  /*0210*/  ISETP.NE.AND P1, PT, R0, RZ, PT ;  /* 0x000000ff0000720c */ /* 0x004fda0003f25270 */
[----:B------:R-:W-:Y:S05]  /*0220*/  @!P1 BRA `(.L_x_3300) ;  /* 0x0000000000049947 */ /* 0x000fea0003800000 */
[----:B------:R2:W5:Y:S02]  /*0230*/  LD.E R15, desc[UR6][R2.64] ;  /* 0x00000006020f7980 */ /* 0x000564000c101900 */
.L_x_3300:
[----:B------:R-:W-:Y:S05]  /*0240*/  BSYNC B0 ;  /* 0x0000000000007941 */ /* 0x000fea0003800000 */
.L_x_3299:
        /* <DEDUP_REMOVED lines=8> */
.L_x_3302:
[----:B------:R3:W5:Y:S02]  /*02d0*/  LD.E R0, desc[UR6][R28.64+0xb8] ;  /* 0x0000b8061c007980 */ /* 0x000764000c101900 */
.L_x_3303:
[----:B------:R-:W-:Y:S05]  /*02e0*/  BSYNC B0 ;  /* 0x0000000000007941 */ /* 0x000fea0003800000 */
.L_x_3301:
        /* <DEDUP_REMOVED lines=10> */
.L_x_3305:
[----:B------:R-:W2:Y:S01]  /*0390*/  LD.E.64 R2, desc[UR6][R28.64+0x108] ;  /* 0x000108061c027980 */ /* 0x000ea2000c101b00 */
[----:B------:R-:W-:Y:S01]  /*03a0*/  BSSY B0, `(.L_x_3307) ;  /* 0x0000006000007945 */ /* 0x000fe20003800000 */
[----:B------:R-:W-:Y:S01]  /*03b0*/  IMAD.MOV.U32 R0, RZ, RZ, RZ ;  /* 0x000000ffff007224 */ /* 0x000fe200078e00ff */
[----:B--2---:R-:W-:-:S04]  /*03c0*/  ISETP.NE.U32.AND P0, PT, R2, RZ, PT ;  /* 0x000000ff0200720c */ /* 0x004fc80003f05070 */
[----:B------:R-:W-:-:S13]  /*03d0*/  ISETP.NE.AND.EX P0, PT, R3, RZ, PT, P0 ;  /* 0x000000ff0300720c */ /* 0x000fda0003f05300 */
[----:B------:R-:W-:Y:S05]  /*03e0*/  @!P0 BRA `(.L_x_3308) ;  /* 0x0000000000048947 */ /* 0x000fea0003800000 */
[----:B------:R2:W5:Y:S02]  /*03f0*/  LD.E R0, desc[UR6][R28.64+0xbc] ;  /* 0x0000bc061c007980 */ /* 0x000564000c101900 */
.L_x_3308:
[----:B------:R-:W-:Y:S05]  /*0400*/  BSYNC B0 ;  /* 0x0000000000007941 */ /* 0x000fea0003800000 */
.L_x_3307:
[----:B-----5:R-:W-:Y:S02]  /*0410*/  IADD3 R187, R154, R0, RZ ;  /* 0x000000009abb7210 */ /* 0x020fe40007ffe0ff */
.L_x_3306:
[----:B------:R-:W-:Y:S05]  /*0420*/  BSYNC B1 ;  /* 0x0000000000017941 */ /* 0x000fea0003800000 */
.L_x_3304:
[----:B------:R-:W4:Y:S01]  /*0430*/  S2R R27, SR_CTAID.X ;  /* 0x00000000001b7919 */ /* 0x000f220000002500 */
[----:B------:R-:W-:Y:S01]  /*0440*/  MOV R23, 0x50 ;  /* 0x0000005000177802 */ /* 0x000fe20000000f00 */
[----:B------:R-:W-:-:S03]  /*0450*/  IMAD.MOV.U32 R3, RZ, RZ, 0x0 ;  /* 0x00000000ff037424 */ /* 0x000fc600078e00ff */
[----:B------:R-:W-:Y:S01]  /*0460*/  MOV R2, R23 ;  /* 0x0000001700027202 */ /* 0x000fe20000000f00 */
[----:B----4-:R-:W-:-:S05]  /*0470*/  IMAD.SHL.U32 R221, R27, 0x40, RZ ;  /* 0x000000401bdd7824 */ /* 0x010fca00078e00ff */
[----:B------:R-:W-:-:S13]  /*0480*/  ISETP.GT.AND P0, PT, R25, R221, PT ;  /* 0x000000dd1900720c */ /* 0x000fda0003f04270 */
[----:B-123--:R-:W-:Y:S05]  /*0490*/  @!P0 RET.REL.NODEC R2 `(_ZN5flash24flash_fwd_splitkv_kernelI23Flash_fwd_kernel_traitsILi128ELi64ELi128ELi4ELb0ELb0EN7cutlass10bfloat16_tE19Flash_kernel_traitsILi128ELi64ELi128ELi4ES3_EELb1ELb0ELb1ELb0ELb0ELb1ELb0ELb1EEEvNS_16Flash_fwd_paramsE) ;  /* 0xfffffff802d88950 */ /* 0x00efea0003c3ffff */
[----:B------:R-:W2:Y:S04]  /*04a0*/  LD.E R0, desc[UR6][R28.64+0xb8] ;  /* 0x0000b8061c007980 */ /* 0x000ea8000c101900 */
[----:B------:R-:W3:Y:S01]  /*04b0*/  LD.E R2, desc[UR6][R28.64+0x188] ;  /* 0x000188061c027980 */ /* 0x000ee2000c101900 */
[----:B------:R-:W-:Y:S01]  /*04c0*/  IADD3 R4, -R25, 0xbf, R221 ;  /* 0x000000bf19047810 */ /* 0x000fe20007ffe1dd */
[----:B------:R-:W-:Y:S01]  /*04d0*/  VIADD R3, R187, 0x7f ;  /* 0x0000007fbb037836 */ /* 0x000fe20000000000 */
[----:B------:R-:W1:Y:S01]  /*04e0*/  S2R R220, SR_TID.X ;  /* 0x0000000000dc7919 */ /* 0x000e620000002100 */
[----:B--2---:R-:W-:Y:S01]  /*04f0*/  VIADD R0, R0, 0x7f ;  /* 0x0000007f00007836 */ /* 0x004fe20000000000 */
[----:B---3--:R-:W-:Y:S02]  /*0500*/  IADD3 R2, R2, R4, R187 ;  /* 0x0000000402027210 */ /* 0x008fe40007ffe0bb */
[----:B------:R-:W-:-:S02]  /*0510*/  SHF.R.S32.HI R4, RZ, 0x1f, R3 ;  /* 0x0000001fff047819 */ /* 0x000fc40000011403 */
[----:B------:R-:W-:Y:S02]  /*0520*/  SHF.R.S32.HI R6, RZ, 0x1f, R0 ;  /* 0x0000001fff067819 */ /* 0x000fe40000011400 */
[----:B------:R-:W-:Y:S02]  /*0530*/  SHF.R.S32.HI R5, RZ, 0x1f, R2 ;  /* 0x0000001fff057819 */ /* 0x000fe40000011402 */
[----:B------:R-:W-:Y:S02]  /*0540*/  LEA.HI R3, R4, R3, RZ, 0x7 ;  /* 0x0000000304037211 */ /* 0x000fe400078f38ff */
[----:B------:R-:W-:Y:S02]  /*0550*/  LEA.HI R4, R6, R0, RZ, 0x7 ;  /* 0x0000000006047211 */ /* 0x000fe400078f38ff */
[----:B------:R-:W-:Y:S02]  /*0560*/  LEA.HI R0, R5, R2, RZ, 0x7 ;  /* 0x0000000205007211 */ /* 0x000fe400078f38ff */
[----:B------:R-:W-:-:S02]  /*0570*/  SHF.R.S32.HI R2, RZ, 0x7, R3 ;  /* 0x00000007ff027819 */ /* 0x000fc40000011403 */
[----:B------:R-:W-:Y:S02]  /*0580*/  SHF.R.S32.HI R3, RZ, 0x7, R4 ;  /* 0x00000007ff037819 */ /* 0x000fe40000011404 */
[----:B------:R-:W-:-:S04]  /*0590*/  SHF.R.S32.HI R0, RZ, 0x7, R0 ;  /* 0x00000007ff007819 */ /* 0x000fc80000011400 */
[----:B------:R-:W-:-:S04]  /*05a0*/  VIMNMX3 R34, R3, R2, R0, PT ;  /* 0x000000020322720f */ /* 0x000fc80003800100 */
[----:B------:R-:W-:Y:S01]  /*05b0*/  ISETP.GT.AND P0, PT, R34, RZ, PT ;  /* 0x000000ff2200720c */ /* 0x000fe20003f04270 */
[----:B------:R2:W-:-:S12]  /*05c0*/  STL [R1], R34 ;  /* 0x0000002201007387 */ /* 0x0005d80000100800 */
[----:B-1----:R-:W-:Y:S05]  /*05d0*/  @P0 BRA `(.L_x_3309) ;  /* 0x0000000800240947 */ /* 0x002fea0003800000 */
[----:B------:R-:W-:Y:S01]  /*05e0*/  ISETP.NE.AND P0, PT, R252, -0x1, PT ;  /* 0xfffffffffc00780c */ /* 0x000fe20003f05270 */
[----:B------:R-:W3:Y:S04]  /*05f0*/  LD.E.64 R2, desc[UR6][R28.64+0x88] ;  /* 0x000088061c027980 */ /* 0x000ee8000c101b00 */
[----:B------:R-:W4:Y:S04]  /*0600*/  LD.E.64 R12, desc[UR6][R28.64+0x90] ;  /* 0x000090061c0c7980 */ /* 0x000f28000c101b00 */
[----:B------:R1:W5:Y:S04]  /*0610*/  LD.E R20, desc[UR6][R28.64+0x60] ;  /* 0x000060061c147980 */ /* 0x000368000c101900 */
[----:B------:R-:W2:Y:S04]  /*0620*/  @!P0 LD.E.64 R6, desc[UR6][R28.64+0x80] ;  /* 0x000080061c068980 */ /* 0x000ea8000c101b00 */
[----:B------:R1:W5:Y:S04]  /*0630*/  LD.E R21, desc[UR6][R28.64+0xb4] ;  /* 0x0000b4061c157980 */ /* 0x000368000c101900 */
[----:B------:R1:W5:Y:S04]  /*0640*/  LD.E.64 R18, desc[UR6][R28.64+0xa0] ;  /* 0x0000a0061c127980 */ /* 0x000368000c101b00 */
[----:B------:R1:W5:Y:S04]  /*0650*/  LD.E R15, desc[UR6][R28.64+0xc0] ;  /* 0x0000c0061c0f7980 */ /* 0x000368000c101900 */
[----:B------:R-:W5:Y:S01]  /*0660*/  LD.E.64 R28, desc[UR6][R28.64+0x70] ;  /* 0x000070061c1c7980 */ /* 0x000f62000c101b00 */
[----:B------:R-:W-:-:S04]  /*0670*/  SHF.R.S32.HI R17, RZ, 0x1f, R220 ;  /* 0x0000001fff117819 */ /* 0x000fc800000114dc */
[----:B------:R-:W-:-:S04]  /*0680*/  LEA.HI R17, R17, R220, RZ, 0x3 ;  /* 0x000000dc11117211 */ /* 0x000fc800078f18ff */
[----:B------:R-:W-:Y:S01]  /*0690*/  LOP3.LUT R11, R17, 0xfffffff8, RZ, 0xc0, !PT ;  /* 0xfffffff8110b7812 */ /* 0x000fe200078ec0ff */
[----:B------:R-:W1:Y:S01]  /*06a0*/  S2R R24, SR_CTAID.Z ;  /* 0x0000000000187919 */ /* 0x000e620000002700 */
[----:B------:R-:W-:-:S03]  /*06b0*/  @!P0 SHF.R.S32.HI R16, RZ, 0x1f, R35 ;  /* 0x0000001fff108819 */ /* 0x000fc60000011423 */
[----:B------:R-:W-:-:S04]  /*06c0*/  IMAD.IADD R11, R220, 0x1, -R11 ;  /* 0x00000001dc0b7824 */ /* 0x000fc800078e0a0b */
[C---:B------:R-:W-:Y:S01]  /*06d0*/  IMAD.SHL.U32 R4, R11.reuse, 0x8, RZ ;  /* 0x000000080b047824 */ /* 0x040fe200078e00ff */
[----:B------:R-:W-:Y:S02]  /*06e0*/  SHF.R.S32.HI R22, RZ, 0x1f, R221 ;  /* 0x0000001fff167819 */ /* 0x000fe400000114dd */
[----:B------:R-:W-:Y:S01]  /*06f0*/  ISETP.NE.AND P6, PT, R11, RZ, PT ;  /* 0x000000ff0b00720c */ /* 0x000fe20003fc5270 */
[----:B------:R-:W-:Y:S01]  /*0700*/  BSSY B0, `(.L_x_3310) ;  /* 0x000002b000007945 */ /* 0x000fe20003800000 */
[-C--:B---3--:R-:W-:Y:S02]  /*0710*/  @P0 IMAD R0, R3, R252.reuse, RZ ;  /* 0x000000fc03000224 */ /* 0x088fe400078e02ff */
[----:B------:R-:W-:-:S05]  /*0720*/  @P0 IMAD.WIDE.U32 R8, R2, R252, RZ ;  /* 0x000000fc02080225 */ /* 0x000fca00078e00ff */
[----:B------:R-:W-:Y:S01]  /*0730*/  @P0 IADD3 R10, R9, R0, RZ ;  /* 0x00000000090a0210 */ /* 0x000fe20007ffe0ff */
[-C--:B--2---:R-:W-:Y:S02]  /*0740*/  @!P0 IMAD R5, R7, R35.reuse, RZ ;  /* 0x0000002307058224 */ /* 0x084fe400078e02ff */
[----:B------:R-:W-:Y:S02]  /*0750*/  @P0 IMAD.MOV.U32 R0, RZ, RZ, R8 ;  /* 0x000000ffff000224 */ /* 0x000fe400078e0008 */
[C---:B------:R-:W-:Y:S01]  /*0760*/  @!P0 IMAD R16, R6.reuse, R16, R5 ;  /* 0x0000001006108224 */ /* 0x040fe200078e0205 */
[----:B------:R-:W-:Y:S01]  /*0770*/  SHF.R.S32.HI R5, RZ, 0x1f, R4 ;  /* 0x0000001fff057819 */ /* 0x000fe20000011404 */
[----:B------:R-:W-:-:S04]  /*0780*/  @!P0 IMAD.WIDE.U32 R8, R6, R35, RZ ;  /* 0x0000002306088225 */ /* 0x000fc800078e00ff */
[----:B------:R-:W-:Y:S02]  /*0790*/  IMAD R14, R3, R221, RZ ;  /* 0x000000dd030e7224 */ /* 0x000fe400078e02ff */
[----:B------:R-:W-:-:S04]  /*07a0*/  IMAD.WIDE.U32 R6, R221, R2, R4 ;  /* 0x00000002dd067225 */ /* 0x000fc800078e0004 */
[----:B------:R-:W-:Y:S01]  /*07b0*/  @!P0 IMAD.MOV.U32 R0, RZ, RZ, R8 ;  /* 0x000000ffff008224 */ /* 0x000fe200078e0008 */
[----:B------:R-:W-:Y:S01]  /*07c0*/  @!P0 IADD3 R10, R9, R16, RZ ;  /* 0x00000010090a8210 */ /* 0x000fe20007ffe0ff */
[----:B------:R-:W-:-:S03]  /*07d0*/  IMAD R14, R2, R22, R14 ;  /* 0x00000016020e7224 */ /* 0x000fc600078e020e */
[----:B------:R-:W-:Y:S02]  /*07e0*/  IADD3 R6, P0, R0, R6, RZ ;  /* 0x0000000600067210 */ /* 0x000fe40007f1e0ff */
[----:B------:R-:W-:Y:S02]  /*07f0*/  SHF.R.S32.HI R0, RZ, 0x3, R17 ;  /* 0x00000003ff007819 */ /* 0x000fe40000011411 */
[----:B------:R-:W-:Y:S01]  /*0800*/  IADD3.X R7, R10, R7, R14, P0, !PT ;  /* 0x000000070a077210 */ /* 0x000fe200007fe40e */
[----:B------:R-:W-:Y:S01]  /*0810*/  IMAD.IADD R14, R25, 0x1, -R221 ;  /* 0x00000001190e7824 */ /* 0x000fe200078e0add */
[----:B-1----:R-:W-:Y:S01]  /*0820*/  SHF.R.S32.HI R10, RZ, 0x1f, R24 ;  /* 0x0000001fff0a7819 */ /* 0x002fe20000011418 */
[----:B------:R-:W-:-:S03]  /*0830*/  VIADD R8, R0, 0x10 ;  /* 0x0000001000087836 */ /* 0x000fc60000000000 */
[----:B------:R-:W-:Y:S01]  /*0840*/  ISETP.GE.AND P2, PT, R0, R14, PT ;  /* 0x0000000e0000720c */ /* 0x000fe20003f46270 */
[----:B----4-:R-:W-:Y:S01]  /*0850*/  IMAD R9, R13, R24, RZ ;  /* 0x000000180d097224 */ /* 0x010fe200078e02ff */
[CC--:B------:R-:W-:Y:S02]  /*0860*/  ISETP.GE.AND P1, PT, R8.reuse, R14.reuse, PT ;  /* 0x0000000e0800720c */ /* 0x0c0fe40003f26270 */
[----:B------:R-:W-:Y:S01]  /*0870*/  ISETP.GE.OR P4, PT, R8, R14, P6 ;  /* 0x0000000e0800720c */ /* 0x000fe20003786670 */
[----:B------:R-:W-:Y:S01]  /*0880*/  IMAD R8, R12, R10, R9 ;  /* 0x0000000a0c087224 */ /* 0x000fe200078e0209 */
[----:B------:R-:W-:Y:S01]  /*0890*/  IADD3 R16, R0, 0x20, RZ ;  /* 0x0000002000107810 */ /* 0x000fe20007ffe0ff */
[----:B------:R-:W-:Y:S01]  /*08a0*/  IMAD.WIDE.U32 R12, R24, R12, R6 ;  /* 0x0000000c180c7225 */ /* 0x000fe200078e0006 */
[----:B------:R-:W-:Y:S02]  /*08b0*/  SHF.R.S32.HI R22, RZ, 0x1f, R0 ;  /* 0x0000001fff167819 */ /* 0x000fe40000011400 */
[----:B------:R-:W-:Y:S01]  /*08c0*/  ISETP.GE.AND P0, PT, R16, R14, PT ;  /* 0x0000000e1000720c */ /* 0x000fe20003f06270 */
[----:B------:R-:W-:Y:S01]  /*08d0*/  VIADD R17, R4, 0x40 ;  /* 0x0000004004117836 */ /* 0x000fe20000000000 */
[----:B------:R-:W-:Y:S01]  /*08e0*/  IADD3 R7, R13, R8, RZ ;  /* 0x000000080d077210 */ /* 0x000fe20007ffe0ff */
[----:B------:R-:W-:Y:S10]  /*08f0*/  @P2 BRA `(.L_x_3311) ;  /* 0x00000000002c2947 */ /* 0x000ff40003800000 */
        /* <DEDUP_REMOVED lines=11> */
.L_x_3311:
[----:B------:R-:W-:Y:S05]  /*09b0*/  BSYNC B0 ;  /* 0x0000000000007941 */ /* 0x000fea0003800000 */
.L_x_3310:
[----:B------:R-:W-:Y:S01]  /*09c0*/  BSSY B0, `(.L_x_3312) ;  /* 0x0000011000007945 */ /* 0x000fe20003800000 */
[----:B------:R-:W-:-:S03]  /*09d0*/  ISETP.GE.OR P3, PT, R16, R14, P6 ;  /* 0x0000000e1000720c */ /* 0x000fc60003766670 */
[----:B------:R-:W-:Y:S10]  /*09e0*/  @P1 BRA `(.L_x_3313) ;  /* 0x0000000000381947 */ /* 0x000ff40003800000 */
[----:B-1----:R-:W-:Y:S01]  /*09f0*/  IADD3 R8, P1, R0, 0x10, RZ ;  /* 0x0000001000087810 */ /* 0x002fe20007f3e0ff */
        /* <DEDUP_REMOVED lines=13> */
.L_x_3313:
[----:B------:R-:W-:Y:S05]  /*0ad0*/  BSYNC B0 ;  /* 0x0000000000007941 */ /* 0x000fea0003800000 */
.L_x_3312:
[----:B-----5:R-:W-:Y:S01]  /*0ae0*/  IMAD R16, R35, R20, R24 ;  /* 0x0000001423107224 */ /* 0x020fe200078e0218 */
[----:B------:R-:W-:Y:S01]  /*0af0*/  BSSY B0, `(.L_x_3314) ;  /* 0x0000013000007945 */ /* 0x000fe20003800000 */
[C---:B------:R-:W-:Y:S02]  /*0b00*/  ISETP.GE.OR P5, PT, R0.reuse, R14, P6 ;  /* 0x0000000e0000720c */ /* 0x040fe400037a6670 */
[----:B------:R-:W-:Y:S01]  /*0b10*/  IMAD R16, R21, R16, R221 ;  /* 0x0000001015107224 */ /* 0x000fe200078e02dd */
[----:B------:R-:W-:Y:S01]  /*0b20*/  IADD3 R20, R0, 0x30, RZ ;  /* 0x0000003000147810 */ /* 0x000fe20007ffe0ff */
[----:B------:R-:W-:Y:S05]  /*0b30*/  @P0 BRA `(.L_x_3315) ;  /* 0x0000000000380947 */ /* 0x000fea0003800000 */
[----:B-12---:R-:W-:Y:S01]  /*0b40*/  IADD3 R8, P0, R0, 0x20, RZ ;  /* 0x0000002000087810 */ /* 0x006fe20007f1e0ff */
        /* <DEDUP_REMOVED lines=13> */
.L_x_3315:
[----:B------:R-:W-:Y:S05]  /*0c20*/  BSYNC B0 ;  /* 0x0000000000007941 */ /* 0x000fea0003800000 */
.L_x_3314:
[----:B------:R-:W-:Y:S01]  /*0c30*/  ISETP.GE.AND P1, PT, R20, R14, PT ;  /* 0x0000000e1400720c */ /* 0x000fe20003f26270 */
[----:B------:R-:W-:Y:S01]  /*0c40*/  BSSY B0, `(.L_x_3316) ;  /* 0x0000017000007945 */ /* 0x000fe20003800000 */
[----:B-123--:R-:W-:Y:S01]  /*0c50*/  IADD3 R9, P0, R16, R0, RZ ;  /* 0x0000000010097210 */ /* 0x00efe20007f1e0ff */
[----:B------:R-:W-:Y:S01]  /*0c60*/  @!P4 IMAD.MOV.U32 R11, RZ, RZ, 0x7f800000 ;  /* 0x7f800000ff0bc424 */ /* 0x000fe200078e00ff */
[----:B------:R-:W-:Y:S01]  /*0c70*/  ISETP.GE.OR P6, PT, R20, R14, P6 ;  /* 0x0000000e1400720c */ /* 0x000fe200037c6670 */
[----:B------:R-:W-:Y:S01]  /*0c80*/  @!P5 IMAD.MOV.U32 R14, RZ, RZ, 0x7f800000 ;  /* 0x7f800000ff0ed424 */ /* 0x000fe200078e00ff */
[----:B------:R-:W-:Y:S01]  /*0c90*/  LEA.HI.X.SX32 R16, R16, R22, 0x1, P0 ;  /* 0x0000001610107211 */ /* 0x000fe200000f0eff */
[----:B------:R-:W-:Y:S01]  /*0ca0*/  @!P3 IMAD.MOV.U32 R10, RZ, RZ, 0x7f800000 ;  /* 0x7f800000ff0ab424 */ /* 0x000fe200078e00ff */
[----:B------:R-:W-:-:S04]  /*0cb0*/  LEA R8, P0, R9, R18, 0x2 ;  /* 0x0000001209087211 */ /* 0x000fc800078010ff */
[----:B------:R-:W-:Y:S01]  /*0cc0*/  LEA.HI.X R9, R9, R19, R16, 0x2, P0 ;  /* 0x0000001309097211 */ /* 0x000fe200000f1410 */
[----:B------:R-:W-:Y:S08]  /*0cd0*/  @P1 BRA `(.L_x_3317) ;  /* 0x0000000000341947 */ /* 0x000ff00003800000 */
[----:B------:R-:W-:Y:S02]  /*0ce0*/  IADD3 R0, P0, R0, 0x30, RZ ;  /* 0x0000003000007810 */ /* 0x000fe40007f1e0ff */
        /* <DEDUP_REMOVED lines=12> */
.L_x_3317:
[----:B------:R-:W-:Y:S05]  /*0db0*/  BSYNC B0 ;  /* 0x0000000000007941 */ /* 0x000fea0003800000 */
.L_x_3316:
[----:B-1----:R-:W-:Y:S01]  /*0dc0*/  MOV R2, R23 ;  /* 0x0000001700027202 */ /* 0x002fe20000000f00 */
[----:B------:R-:W-:Y:S01]  /*0dd0*/  @!P5 ST.E desc[UR6][R8.64], R14 ;  /* 0x0000000e0800d985 */ /* 0x000fe2000c101906 */
[----:B------:R-:W-:-:S03]  /*0de0*/  MOV R3, 0x0 ;  /* 0x0000000000037802 */ /* 0x000fc60000000f00 */
[----:B------:R-:W-:Y:S04]  /*0df0*/  @!P4 ST.E desc[UR6][R8.64+0x40], R11 ;  /* 0x0000400b0800c985 */ /* 0x000fe8000c101906 */
[----:B------:R1:W-:Y:S02]  /*0e00*/  @!P3 ST.E desc[UR6][R8.64+0x80], R10 ;  /* 0x0000800a0800b985 */ /* 0x0003e4000c101906 */
[----:B-1----:R-:W-:Y:S05]  /*0e10*/  @P6 RET.REL.NODEC R2 `(_ZN5flash24flash_fwd_splitkv_kernelI23Flash_fwd_kernel_traitsILi128ELi64ELi128ELi4ELb0ELb0EN7cutlass10bfloat16_tE19Flash_kernel_traitsILi128ELi64ELi128ELi4ES3_EELb1ELb0ELb1ELb0ELb0ELb1ELb0ELb1EEEvNS_16Flash_fwd_paramsE) ;  /* 0xfffffff002786950 */ /* 0x002fea0003c3ffff */
[----:B------:R-:W-:Y:S02]  /*0e20*/  MOV R0, 0x7f800000 ;  /* 0x7f80000000007802 */ /* 0x000fe40000000f00 */
[----:B------:R-:W-:Y:S02]  /*0e30*/  MOV R2, R23 ;  /* 0x0000001700027202 */ /* 0x000fe40000000f00 */
[----:B------:R-:W-:Y:S01]  /*0e40*/  MOV R3, 0x0 ;  /* 0x0000000000037802 */ /* 0x000fe20000000f00 */
[----:B------:R1:W-:Y:S03]  /*0e50*/  ST.E desc[UR6][R8.64+0xc0], R0 ;  /* 0x0000c00008007985 */ /* 0x0003e6000c101906 */
[----:B-1----:R-:W-:Y:S05]  /*0e60*/  RET.REL.NODEC R2 `(_ZN5flash24flash_fwd_splitkv_kernelI23Flash_fwd_kernel_traitsILi128ELi64ELi128ELi4ELb0ELb0EN7cutlass10bfloat16_tE19Flash_kernel_traitsILi128ELi64ELi128ELi4ES3_EELb1ELb0ELb1ELb0ELb0ELb1ELb0ELb1EEEvNS_16Flash_fwd_paramsE) ;  /* 0xfffffff002647950 */ /* 0x002fea0003c3ffff */
.L_x_3309:
[----:B------:R-:W3:Y:S04]  /*0e70*/  LD.E.64 R4, desc[UR6][R28.64+0x160] ;  /* 0x000160061c047980 */ /* 0x000ee8000c101b00 */
[----:B------:R-:W4:Y:S01]  /*0e80*/  LD.E.64 R2, desc[UR6][R28.64+0x158] ;  /* 0x000158061c027980 */ /* 0x000f22000c101b00 */
[----:B---3--:R-:W-:-:S04]  /*0e90*/  ISETP.NE.U32.AND P1, PT, R4, RZ, PT ;  /* 0x000000ff0400720c */ /* 0x008fc80003f25070 */
[----:B------:R-:W-:-:S13]  /*0ea0*/  ISETP.NE.AND.EX P1, PT, R5, RZ, PT, P1 ;  /* 0x000000ff0500720c */ /* 0x000fda0003f25310 */
[----:B------:R-:W3:Y:S01]  /*0eb0*/  @P1 LD.E.64 R6, desc[UR6][R28.64+0x168] ;  /* 0x000168061c061980 */ /* 0x000ee2000c101b00 */
[----:B----4-:R-:W-:Y:S01]  /*0ec0*/  ISETP.NE.U32.AND P0, PT, R2, RZ, PT ;  /* 0x000000ff0200720c */ /* 0x010fe20003f05070 */
[----:B------:R-:W-:-:S03]  /*0ed0*/  IMAD.MOV.U32 R12, RZ, RZ, R35 ;  /* 0x000000ffff0c7224 */ /* 0x000fc600078e0023 */
[----:B------:R-:W-:Y:S02]  /*0ee0*/  ISETP.NE.AND.EX P0, PT, R3, RZ, PT, P0 ;  /* 0x000000ff0300720c */ /* 0x000fe40003f05300 */
[----:B------:R-:W-:-:S11]  /*0ef0*/  @P1 SHF.R.S32.HI R0, RZ, 0x1f, R35 ;  /* 0x0000001fff001819 */ /* 0x000fd60000011423 */
[----:B------:R-:W-:-:S05]  /*0f00*/  @P0 IMAD.WIDE R2, R35, 0x4, R2 ;  /* 0x0000000423020825 */ /* 0x000fca00078e0202 */
[----:B------:R1:W5:Y:S01]  /*0f10*/  @P0 LD.E R12, desc[UR6][R2.64] ;  /* 0x00000006020c0980 */ /* 0x000362000c101900 */
[----:B------:R-:W-:Y:S01]  /*0f20*/  BSSY B0, `(.L_x_3318) ;  /* 0x00000bb000007945 */ /* 0x000fe20003800000 */
[----:B------:R-:W4:Y:S01]  /*0f30*/  S2R R31, SR_CTAID.Z ;  /* 0x00000000001f7919 */ /* 0x000f220000002700 */
[-C--:B---3--:R-:W-:Y:S02]  /*0f40*/  @P1 IMAD R7, R7, R35.reuse, RZ ;  /* 0x0000002307071224 */ /* 0x088fe400078e02ff */
[----:B-1----:R-:W-:-:S04]  /*0f50*/  @P1 IMAD.WIDE.U32 R2, R6, R35, RZ ;  /* 0x0000002306021225 */ /* 0x002fc800078e00ff */
[----:B------:R-:W-:Y:S02]  /*0f60*/  @P1 IMAD R7, R6, R0, R7 ;  /* 0x0000000006071224 */ /* 0x000fe400078e0207 */
[----:B------:R-:W-:Y:S01]  /*0f70*/  IMAD.MOV.U32 R6, RZ, RZ, RZ ;  /* 0x000000ffff067224 */ /* 0x000fe200078e00ff */
[----:B------:R-:W-:Y:S01]  /*0f80*/  @P1 LEA R6, P0, R2, R4, 0x2 ;  /* 0x0000000402061211 */ /* 0x000fe200078010ff */
[----:B------:R-:W-:Y:S01]  /*0f90*/  IMAD.MOV.U32 R0, RZ, RZ, RZ ;  /* 0x000000ffff007224 */ /* 0x000fe200078e00ff */
[----:B------:R-:W-:-:S03]  /*0fa0*/  @P1 IADD3 R7, R3, R7, RZ ;  /* 0x0000000703071210 */ /* 0x000fc60007ffe0ff */
[----:B------:R-:W-:Y:S01]  /*0fb0*/  IMAD.MOV.U32 R240, RZ, RZ, R6 ;  /* 0x000000fffff07224 */ /* 0x000fe200078e0006 */
[----:B------:R-:W-:-:S04]  /*0fc0*/  @P1 LEA.HI.X R0, R2, R5, R7, 0x2, P0 ;  /* 0x0000000502001211 */ /* 0x000fc800000f1407 */
[----:B------:R-:W-:Y:S02]  /*0fd0*/  MOV R241, R0 ;  /* 0x0000000000f17202 */ /* 0x000fe40000000f00 */
[----:B------:R-:W-:-:S04]  /*0fe0*/  ISETP.NE.U32.AND P0, PT, R240, RZ, PT ;  /* 0x000000fff000720c */ /* 0x000fc80003f05070 */
[----:B------:R-:W-:-:S13]  /*0ff0*/  ISETP.NE.AND.EX P0, PT, R241, RZ, PT, P0 ;  /* 0x000000fff100720c */ /* 0x000fda0003f05300 */
[----:B----4-:R-:W-:Y:S05]  /*1000*/  @!P0 BRA `(.L_x_3319) ;  /* 0x0000000400688947 */ /* 0x010fea0003800000 */
[----:B------:R-:W3:Y:S04]  /*1010*/  LD.E R13, desc[UR6][R28.64+0x170] ;  /* 0x000170061c0d7980 */ /* 0x000ee8000c101900 */
[----:B------:R-:W4:Y:S01]  /*1020*/  LD.E R14, desc[UR6][R28.64+0x68] ;  /* 0x000068061c0e7980 */ /* 0x000f22000c101900 */
[----:B------:R-:W-:-:S03]  /*1030*/  LEA R22, R34, 0xffffff80, 0x7 ;  /* 0xffffff8022167811 */ /* 0x000fc600078e38ff */
[----:B------:R-:W2:Y:S04]  /*1040*/  LD.E.64 R72, desc[UR6][R28.64+0x38] ;  /* 0x000038061c487980 */ /* 0x000ea8000c101b00 */
[----:B------:R-:W2:Y:S04]  /*1050*/  LD.E.64 R8, desc[UR6][R28.64+0x28] ;  /* 0x000028061c087980 */ /* 0x000ea8000c101b00 */
[----:B------:R-:W2:Y:S04]  /*1060*/  LD.E.64 R10, desc[UR6][R28.64+0x50] ;  /* 0x000050061c0a7980 */ /* 0x000ea8000c101b00 */
[----:B------:R-:W5:Y:S04]  /*1070*/  LD.E.64 R24, desc[UR6][R28.64+0x58] ;  /* 0x000058061c187980 */ /* 0x000f68000c101b00 */
[----:B------:R-:W5:Y:S01]  /*1080*/  LD.E.64 R156, desc[UR6][R28.64+0x40] ;  /* 0x000040061c9c7980 */ /* 0x000f62000c101b00 */
[----:B---3--:R-:W-:-:S04]  /*1090*/  IABS R4, R13 ;  /* 0x0000000d00047213 */ /* 0x008fc80000000000 */
[----:B------:R-:W1:Y:S08]  /*10a0*/  I2F.RP R2, R4 ;  /* 0x0000000400027306 */ /* 0x000e700000209400 */
[----:B-1----:R-:W1:Y:S02]  /*10b0*/  MUFU.RCP R2, R2 ;  /* 0x0000000200027308 */ /* 0x002e640000001000 */
[----:B-1----:R-:W-:-:S06]  /*10c0*/  VIADD R2, R2, 0xffffffe ;  /* 0x0ffffffe02027836 */ /* 0x002fcc0000000000 */
[----:B------:R-:W1:Y:S01]  /*10d0*/  F2I.FTZ.U32.TRUNC.NTZ R3, R2 ;  /* 0x0000000200037305 */ /* 0x000e62000021f000 */
[----:B------:R-:W-:Y:S01]  /*10e0*/  IABS R6, R13 ;  /* 0x0000000d00067213 */ /* 0x000fe20000000000 */
[----:B-1----:R-:W-:Y:S01]  /*10f0*/  IMAD.MOV R0, RZ, RZ, -R3 ;  /* 0x000000ffff007224 */ /* 0x002fe200078e0a03 */
[----:B------:R-:W-:-:S03]  /*1100*/  MOV R2, RZ ;  /* 0x000000ff00027202 */ /* 0x000fc60000000f00 */
[----:B------:R-:W-:Y:S01]  /*1110*/  IMAD R5, R0, R4, RZ ;  /* 0x0000000400057224 */ /* 0x000fe200078e02ff */
[----:B------:R-:W-:-:S03]  /*1120*/  IABS R0, R22 ;  /* 0x0000001600007213 */ /* 0x000fc60000000000 */
[----:B------:R-:W-:-:S04]  /*1130*/  IMAD.HI.U32 R5, R3, R5, R2 ;  /* 0x0000000503057227 */ /* 0x000fc800078e0002 */
[----:B------:R-:W-:Y:S01]  /*1140*/  IMAD.MOV.U32 R2, RZ, RZ, R0 ;  /* 0x000000ffff027224 */ /* 0x000fe200078e0000 */
[----:B------:R-:W-:Y:S02]  /*1150*/  IADD3 R0, RZ, -R6, RZ ;  /* 0x80000006ff007210 */ /* 0x000fe40007ffe0ff */
[----:B------:R-:W3:Y:S03]  /*1160*/  LD.E.64 R6, desc[UR6][R28.64+0x20] ;  /* 0x000020061c067980 */ /* 0x000ee6000c101b00 */
[----:B------:R-:W-:Y:S02]  /*1170*/  IMAD.MOV.U32 R3, RZ, RZ, R0 ;  /* 0x000000ffff037224 */ /* 0x000fe400078e0000 */
        /* <DEDUP_REMOVED lines=14> */
[----:B-----5:R1:W3:Y:S01]  /*1260*/  LD.E R12, desc[UR6][R2.64] ;  /* 0x00000006020c7980 */ /* 0x0202e2000c101900 */
[----:B----4-:R-:W-:-:S04]  /*1270*/  IABS R4, R14 ;  /* 0x0000000e00047213 */ /* 0x010fc80000000000 */
[----:B-1----:R-:W1:Y:S08]  /*1280*/  I2F.RP R2, R4 ;  /* 0x0000000400027306 */ /* 0x002e700000209400 */
[----:B-1----:R-:W1:Y:S02]  /*1290*/  MUFU.RCP R2, R2 ;  /* 0x0000000200027308 */ /* 0x002e640000001000 */
[----:B-1----:R-:W-:-:S06]  /*12a0*/  VIADD R2, R2, 0xffffffe ;  /* 0x0ffffffe02027836 */ /* 0x002fcc0000000000 */
[----:B------:R-:W1:Y:S01]  /*12b0*/  F2I.FTZ.U32.TRUNC.NTZ R3, R2 ;  /* 0x0000000200037305 */ /* 0x000e62000021f000 */
[----:B------:R-:W-:Y:S02]  /*12c0*/  IABS R16, R31 ;  /* 0x0000001f00107213 */ /* 0x000fe40000000000 */
[----:B------:R-:W-:Y:S02]  /*12d0*/  IABS R15, R14 ;  /* 0x0000000e000f7213 */ /* 0x000fe40000000000 */
[----:B-1----:R-:W-:Y:S01]  /*12e0*/  IADD3 R0, RZ, -R3, RZ ;  /* 0x80000003ff007210 */ /* 0x002fe20007ffe0ff */
[----:B------:R-:W-:-:S04]  /*12f0*/  IMAD.MOV.U32 R2, RZ, RZ, RZ ;  /* 0x000000ffff027224 */ /* 0x000fc800078e00ff */
[----:B------:R-:W-:-:S04]  /*1300*/  IMAD R0, R0, R4, RZ ;  /* 0x0000000400007224 */ /* 0x000fc800078e02ff */
[----:B------:R-:W-:Y:S01]  /*1310*/  IMAD.HI.U32 R2, R3, R0, R2 ;  /* 0x0000000003027227 */ /* 0x000fe200078e0002 */
[----:B------:R-:W-:-:S03]  /*1320*/  MOV R3, R16 ;  /* 0x0000001000037202 */ /* 0x000fc60000000f00 */
[----:B------:R-:W-:Y:S02]  /*1330*/  IMAD.MOV R0, RZ, RZ, -R15 ;  /* 0x000000ffff007224 */ /* 0x000fe400078e0a0f */
[----:B------:R-:W-:-:S04]  /*1340*/  IMAD.HI.U32 R2, R2, R3, RZ ;  /* 0x0000000302027227 */ /* 0x000fc800078e00ff */
[----:B------:R-:W-:-:S05]  /*1350*/  IMAD R0, R2, R0, R3 ;  /* 0x0000000002007224 */ /* 0x000fca00078e0203 */
[----:B------:R-:W-:-:S13]  /*1360*/  ISETP.GT.U32.AND P1, PT, R4, R0, PT ;  /* 0x000000000400720c */ /* 0x000fda0003f24070 */
[----:B------:R-:W-:-:S04]  /*1370*/  @!P1 IADD3 R0, R0, -R4, RZ ;  /* 0x8000000400009210 */ /* 0x000fc80007ffe0ff */
[----:B------:R-:W-:Y:S02]  /*1380*/  ISETP.GE.U32.AND P2, PT, R0, R4, PT ;  /* 0x000000040000720c */ /* 0x000fe40003f46070 */
[----:B------:R-:W-:Y:S01]  /*1390*/  LOP3.LUT R0, R31, R14, RZ, 0x3c, !PT ;  /* 0x0000000e1f007212 */ /* 0x000fe200078e3cff */
[----:B------:R-:W-:Y:S01]  /*13a0*/  IMAD.MOV R5, RZ, RZ, -R5 ;  /* 0x000000ffff057224 */ /* 0x000fe200078e0a05 */
[----:B------:R-:W-:Y:S02]  /*13b0*/  @!P1 IADD3 R2, R2, 0x1, RZ ;  /* 0x0000000102029810 */ /* 0x000fe40007ffe0ff */
[----:B------:R-:W-:Y:S01]  /*13c0*/  ISETP.GE.AND P0, PT, R0, RZ, PT ;  /* 0x000000ff0000720c */ /* 0x000fe20003f06270 */
[----:B------:R-:W-:Y:S01]  /*13d0*/  IMAD R13, R13, R5, R22 ;  /* 0x000000050d0d7224 */ /* 0x000fe200078e0216 */
[----:B------:R-:W-:-:S05]  /*13e0*/  ISETP.NE.AND P1, PT, R14, RZ, PT ;  /* 0x000000ff0e00720c */ /* 0x000fca0003f25270 */
[----:B------:R-:W-:Y:S01]  /*13f0*/  @P2 VIADD R2, R2, 0x1 ;  /* 0x0000000102022836 */ /* 0x000fe20000000000 */
[----:B------:R-:W-:Y:S01]  /*1400*/  SHF.R.S32.HI R20, RZ, 0x1f, R13 ;  /* 0x0000001fff147819 */ /* 0x000fe2000001140d */
[----:B--2---:R-:W-:Y:S02]  /*1410*/  IMAD R4, R73, R13, RZ ;  /* 0x0000000d49047224 */ /* 0x004fe400078e02ff */
[----:B------:R-:W-:Y:S02]  /*1420*/  IMAD.MOV.U32 R0, RZ, RZ, R2 ;  /* 0x000000ffff007224 */ /* 0x000fe400078e0002 */
[----:B------:R-:W-:Y:S02]  /*1430*/  IMAD R4, R72, R20, R4 ;  /* 0x0000001448047224 */ /* 0x000fe400078e0204 */
[----:B------:R-:W-:Y:S01]  /*1440*/  @!P0 IMAD.MOV R0, RZ, RZ, -R0 ;  /* 0x000000ffff008224 */ /* 0x000fe200078e0a00 */
[----:B------:R-:W-:-:S04]  /*1450*/  @!P1 LOP3.LUT R0, RZ, R14, RZ, 0x33, !PT ;  /* 0x0000000eff009212 */ /* 0x000fc800078e33ff */
[----:B------:R-:W-:Y:S02]  /*1460*/  SHF.R.S32.HI R30, RZ, 0x1f, R0 ;  /* 0x0000001fff1e7819 */ /* 0x000fe40000011400 */
[----:B------:R-:W-:Y:S02]  /*1470*/  MOV R17, R0 ;  /* 0x0000000000117202 */ /* 0x000fe40000000f00 */
[----:B---3--:R-:W-:Y:S01]  /*1480*/  SHF.R.S32.HI R15, RZ, 0x1f, R12 ;  /* 0x0000001fff0f7819 */ /* 0x008fe2000001140c */
[----:B------:R-:W-:-:S04]  /*1490*/  IMAD R3, R7, R12, RZ ;  /* 0x0000000c07037224 */ /* 0x000fc800078e02ff */
[C---:B------:R-:W-:Y:S02]  /*14a0*/  IMAD R3, R6.reuse, R15, R3 ;  /* 0x0000000f06037224 */ /* 0x040fe400078e0203 */
[----:B------:R-:W-:-:S05]  /*14b0*/  IMAD.WIDE.U32 R6, R6, R12, RZ ;  /* 0x0000000c06067225 */ /* 0x000fca00078e00ff */
[----:B------:R-:W-:Y:S02]  /*14c0*/  IADD3 R3, R7, R3, RZ ;  /* 0x0000000307037210 */ /* 0x000fe40007ffe0ff */
[----:B------:R-:W-:-:S05]  /*14d0*/  MOV R2, R6 ;  /* 0x0000000600027202 */ /* 0x000fca0000000f00 */
[----:B------:R-:W-:-:S04]  /*14e0*/  IMAD.WIDE.U32 R2, R13, R72, R2 ;  /* 0x000000480d027225 */ /* 0x000fc800078e0002 */
[----:B------:R-:W-:Y:S01]  /*14f0*/  IMAD R9, R9, R12, RZ ;  /* 0x0000000c09097224 */ /* 0x000fe200078e02ff */
[----:B------:R-:W-:Y:S01]  /*1500*/  IADD3 R3, R3, R4, RZ ;  /* 0x0000000403037210 */ /* 0x000fe20007ffe0ff */
[----:B------:R-:W-:Y:S02]  /*1510*/  IMAD R4, R11, R0, RZ ;  /* 0x000000000b047224 */ /* 0x000fe400078e02ff */
[----:B------:R-:W-:-:S04]  /*1520*/  IMAD.WIDE.U32 R6, R8, R12, RZ ;  /* 0x0000000c08067225 */ /* 0x000fc800078e00ff */
[----:B------:R-:W-:Y:S02]  /*1530*/  IMAD R9, R8, R15, R9 ;  /* 0x0000000f08097224 */ /* 0x000fe400078e0209 */
[----:B------:R-:W-:-:S04]  /*1540*/  IMAD.WIDE.U32 R2, R0, R10, R2 ;  /* 0x0000000a00027225 */ /* 0x000fc800078e0002 */
[----:B------:R-:W-:Y:S01]  /*1550*/  IMAD R4, R10, R30, R4 ;  /* 0x0000001e0a047224 */ /* 0x000fe200078e0204 */
[----:B------:R-:W-:Y:S01]  /*1560*/  IADD3 R9, R7, R9, RZ ;  /* 0x0000000907097210 */ /* 0x000fe20007ffe0ff */
[----:B------:R-:W-:Y:S01]  /*1570*/  IMAD.MOV.U32 R8, RZ, RZ, R6 ;  /* 0x000000ffff087224 */ /* 0x000fe200078e0006 */
[----:B------:R-:W-:Y:S01]  /*1580*/  MOV R21, R2 ;  /* 0x0000000200157202 */ /* 0x000fe20000000f00 */
[----:B------:R-:W-:Y:S01]  /*1590*/  IMAD.IADD R23, R3, 0x1, R4 ;  /* 0x0000000103177824 */ /* 0x000fe200078e0204 */
[----:B------:R-:W-:Y:S05]  /*15a0*/  BRA `(.L_x_3320) ;  /* 0x0000000400487947 */ /* 0x000fea0003800000 */
.L_x_3319:
[----:B------:R-:W3:Y:S01]  /*15b0*/  LD.E R11, desc[UR6][R28.64+0x68] ;  /* 0x000068061c0b7980 */ /* 0x000ee2000c101900 */
[----:B------:R-:W-:-:S03]  /*15c0*/  ISETP.NE.AND P3, PT, R15, -0x1, PT ;  /* 0xffffffff0f00780c */ /* 0x000fc60003f65270 */
[----:B------:R-:W4:Y:S04]  /*15d0*/  LD.E.64 R72, desc[UR6][R28.64+0x38] ;  /* 0x000038061c487980 */ /* 0x000f28000c101b00 */
[----:B------:R-:W2:Y:S04]  /*15e0*/  LD.E.64 R156, desc[UR6][R28.64+0x40] ;  /* 0x000040061c9c7980 */ /* 0x000ea8000c101b00 */
[----:B------:R-:W2:Y:S04]  /*15f0*/  LD.E.64 R18, desc[UR6][R28.64+0x50] ;  /* 0x000050061c127980 */ /* 0x000ea8000c101b00 */
[----:B------:R-:W2:Y:S04]  /*1600*/  @!P3 LD.E.64 R6, desc[UR6][R28.64+0x20] ;  /* 0x000020061c06b980 */ /* 0x000ea8000c101b00 */
[----:B------:R-:W2:Y:S04]  /*1610*/  @!P3 LD.E.64 R16, desc[UR6][R28.64+0x28] ;  /* 0x000028061c10b980 */ /* 0x000ea8000c101b00 */
[----:B------:R1:W5:Y:S01]  /*1620*/  LD.E.64 R24, desc[UR6][R28.64+0x58] ;  /* 0x000058061c187980 */ /* 0x000362000c101b00 */
[----:B------:R-:W-:-:S02]  /*1630*/  IABS R5, R31 ;  /* 0x0000001f00057213 */ /* 0x000fc40000000000 */
[----:B-----5:R-:W-:Y:S02]  /*1640*/  @!P3 SHF.R.S32.HI R13, RZ, 0x1f, R12 ;  /* 0x0000001fff0db819 */ /* 0x020fe4000001140c */
[----:B------:R-:W-:-:S04]  /*1650*/  LEA R22, R34, 0xffffff80, 0x7 ;  /* 0xffffff8022167811 */ /* 0x000fc800078e38ff */
[----:B------:R-:W-:Y:S02]  /*1660*/  SHF.R.S32.HI R20, RZ, 0x1f, R22 ;  /* 0x0000001fff147819 */ /* 0x000fe40000011416 */
[----:B---3--:R-:W-:-:S04]  /*1670*/  IABS R8, R11 ;  /* 0x0000000b00087213 */ /* 0x008fc80000000000 */
[----:B------:R-:W3:Y:S08]  /*1680*/  I2F.RP R2, R8 ;  /* 0x0000000800027306 */ /* 0x000ef00000209400 */
[----:B---3--:R-:W3:Y:S02]  /*1690*/  MUFU.RCP R2, R2 ;  /* 0x0000000200027308 */ /* 0x008ee40000001000 */
[----:B---3--:R-:W-:-:S06]  /*16a0*/  IADD3 R2, R2, 0xffffffe, RZ ;  /* 0x0ffffffe02027810 */ /* 0x008fcc0007ffe0ff */
[----:B------:R-:W3:Y:S01]  /*16b0*/  F2I.FTZ.U32.TRUNC.NTZ R3, R2 ;  /* 0x0000000200037305 */ /* 0x000ee2000021f000 */
[----:B------:R-:W-:Y:S01]  /*16c0*/  IABS R4, R11 ;  /* 0x0000000b00047213 */ /* 0x000fe20000000000 */
[----:B---3--:R-:W-:Y:S01]  /*16d0*/  IMAD.MOV R0, RZ, RZ, -R3 ;  /* 0x000000ffff007224 */ /* 0x008fe200078e0a03 */
[----:B------:R-:W-:-:S03]  /*16e0*/  MOV R2, RZ ;  /* 0x000000ff00027202 */ /* 0x000fc60000000f00 */
[----:B------:R-:W-:-:S04]  /*16f0*/  IMAD R0, R0, R8, RZ ;  /* 0x0000000800007224 */ /* 0x000fc800078e02ff */
[----:B------:R-:W-:Y:S01]  /*1700*/  IMAD.HI.U32 R2, R3, R0, R2 ;  /* 0x0000000003027227 */ /* 0x000fe200078e0002 */
[----:B------:R-:W-:-:S03]  /*1710*/  IADD3 R0, RZ, -R4, RZ ;  /* 0x80000004ff007210 */ /* 0x000fc60007ffe0ff */
[----:B------:R-:W-:-:S04]  /*1720*/  IMAD.MOV.U32 R3, RZ, RZ, R5 ;  /* 0x000000ffff037224 */ /* 0x000fc800078e0005 */
[----:B------:R-:W-:Y:S01]  /*1730*/  IMAD.HI.U32 R9, R2, R3, RZ ;  /* 0x0000000302097227 */ /* 0x000fe200078e00ff */
[----:B------:R-:W-:-:S03]  /*1740*/  @!P3 SHF.R.S32.HI R5, RZ, 0x1f, R10 ;  /* 0x0000001fff05b819 */ /* 0x000fc6000001140a */
[----:B------:R-:W-:Y:S02]  /*1750*/  IMAD R0, R9, R0, R3 ;  /* 0x0000000009007224 */ /* 0x000fe400078e0203 */
[----:B----4-:R-:W-:-:S03]  /*1760*/  @!P3 IMAD R2, R73, R10, RZ ;  /* 0x0000000a4902b224 */ /* 0x010fc600078e02ff */
[----:B------:R-:W-:Y:S01]  /*1770*/  ISETP.GT.U32.AND P0, PT, R8, R0, PT ;  /* 0x000000000800720c */ /* 0x000fe20003f04070 */
[----:B------:R-:W-:Y:S02]  /*1780*/  @!P3 IMAD R5, R5, R72, R2 ;  /* 0x000000480505b224 */ /* 0x000fe400078e0202 */
[----:B------:R-:W-:-:S04]  /*1790*/  @!P3 IMAD.WIDE.U32 R2, R72, R10, RZ ;  /* 0x0000000a4802b225 */ /* 0x000fc800078e00ff */
[----:B------:R-:W-:Y:S01]  /*17a0*/  @P3 IMAD.IADD R4, R10, 0x1, R15 ;  /* 0x000000010a043824 */ /* 0x000fe200078e020f */
[----:B------:R-:W-:Y:S01]  /*17b0*/  @!P3 IADD3 R3, R3, R5, RZ ;  /* 0x000000050303b210 */ /* 0x000fe20007ffe0ff */
[----:B--2---:R-:W-:Y:S02]  /*17c0*/  @!P3 IMAD R7, R7, R12, RZ ;  /* 0x0000000c0707b224 */ /* 0x004fe400078e02ff */
[-C--:B------:R-:W-:Y:S02]  /*17d0*/  @P3 IMAD R14, R73, R4.reuse, RZ ;  /* 0x00000004490e3224 */ /* 0x080fe400078e02ff */
[----:B------:R-:W-:Y:S02]  /*17e0*/  @!P0 IMAD.IADD R0, R0, 0x1, -R8 ;  /* 0x0000000100008824 */ /* 0x000fe400078e0a08 */
[----:B------:R-:W-:-:S04]  /*17f0*/  @P3 IMAD.WIDE.U32 R4, R72, R4, RZ ;  /* 0x0000000448043225 */ /* 0x000fc800078e00ff */
[----:B------:R-:W-:Y:S01]  /*1800*/  @!P3 IMAD.WIDE.U32 R2, R6, R12, R2 ;  /* 0x0000000c0602b225 */ /* 0x000fe200078e0002 */
[----:B------:R-:W-:-:S03]  /*1810*/  ISETP.GE.U32.AND P2, PT, R0, R8, PT ;  /* 0x000000080000720c */ /* 0x000fc60003f46070 */
[----:B------:R-:W-:Y:S01]  /*1820*/  @!P3 IMAD R7, R6, R13, R7 ;  /* 0x0000000d0607b224 */ /* 0x000fe200078e0207 */
[----:B------:R-:W-:Y:S02]  /*1830*/  @P3 IADD3 R5, R5, R14, RZ ;  /* 0x0000000e05053210 */ /* 0x000fe40007ffe0ff */
[----:B------:R-:W-:Y:S01]  /*1840*/  @!P3 MOV R4, R2 ;  /* 0x000000020004b202 */ /* 0x000fe20000000f00 */
[----:B------:R-:W-:Y:S01]  /*1850*/  @!P3 IMAD R2, R157, R10, RZ ;  /* 0x0000000a9d02b224 */ /* 0x000fe200078e02ff */
[----:B------:R-:W-:Y:S02]  /*1860*/  @!P3 SHF.R.S32.HI R0, RZ, 0x1f, R10 ;  /* 0x0000001fff00b819 */ /* 0x000fe4000001140a */
[----:B------:R-:W-:Y:S01]  /*1870*/  @!P3 IADD3 R5, R3, R7, RZ ;  /* 0x000000070305b210 */ /* 0x000fe20007ffe0ff */
[----:B------:R-:W-:Y:S01]  /*1880*/  IMAD R3, R73, R22, RZ ;  /* 0x0000001649037224 */ /* 0x000fe200078e02ff */
[----:B------:R-:W-:Y:S01]  /*1890*/  LOP3.LUT R6, R31, R11, RZ, 0x3c, !PT ;  /* 0x0000000b1f067212 */ /* 0x000fe200078e3cff */
[----:B------:R-:W-:-:S02]  /*18a0*/  @!P3 IMAD R8, R0, R156, R2 ;  /* 0x0000009c0008b224 */ /* 0x000fc400078e0202 */
[----:B------:R-:W-:Y:S01]  /*18b0*/  IMAD R0, R20, R72, R3 ;  /* 0x0000004814007224 */ /* 0x000fe200078e0203 */
[----:B------:R-:W-:Y:S01]  /*18c0*/  MOV R3, R5 ;  /* 0x0000000500037202 */ /* 0x000fe20000000f00 */
[----:B------:R-:W-:Y:S01]  /*18d0*/  IMAD.MOV.U32 R2, RZ, RZ, R4 ;  /* 0x000000ffff027224 */ /* 0x000fe200078e0004 */
[----:B------:R-:W-:Y:S02]  /*18e0*/  ISETP.GE.AND P1, PT, R6, RZ, PT ;  /* 0x000000ff0600720c */ /* 0x000fe40003f26270 */
[----:B------:R-:W-:Y:S02]  /*18f0*/  @!P0 IADD3 R9, R9, 0x1, RZ ;  /* 0x0000000109098810 */ /* 0x000fe40007ffe0ff */
[----:B------:R-:W-:Y:S01]  /*1900*/  ISETP.NE.AND P0, PT, R11, RZ, PT ;  /* 0x000000ff0b00720c */ /* 0x000fe20003f05270 */
[----:B------:R-:W-:-:S04]  /*1910*/  IMAD.WIDE.U32 R2, R72, R22, R2 ;  /* 0x0000001648027225 */ /* 0x000fc800078e0002 */
[----:B------:R-:W-:Y:S01]  /*1920*/  @P2 VIADD R9, R9, 0x1 ;  /* 0x0000000109092836 */ /* 0x000fe20000000000 */
[----:B------:R-:W-:Y:S01]  /*1930*/  IADD3 R5, R3, R0, RZ ;  /* 0x0000000003057210 */ /* 0x000fe20007ffe0ff */
[----:B------:R-:W-:-:S04]  /*1940*/  @!P3 IMAD.WIDE.U32 R6, R156, R10, RZ ;  /* 0x0000000a9c06b225 */ /* 0x000fc800078e00ff */
[----:B------:R-:W-:Y:S01]  /*1950*/  IMAD.MOV.U32 R0, RZ, RZ, R9 ;  /* 0x000000ffff007224 */ /* 0x000fe200078e0009 */
[----:B------:R-:W-:Y:S02]  /*1960*/  @!P3 IADD3 R3, R7, R8, RZ ;  /* 0x000000080703b210 */ /* 0x000fe40007ffe0ff */
[----:B------:R-:W-:Y:S01]  /*1970*/  MOV R4, R2 ;  /* 0x0000000200047202 */ /* 0x000fe20000000f00 */
[----:B------:R-:W-:Y:S01]  /*1980*/  @!P1 IMAD.MOV R0, RZ, RZ, -R0 ;  /* 0x000000ffff009224 */ /* 0x000fe200078e0a00 */
[----:B------:R-:W-:Y:S02]  /*1990*/  @P3 IADD3 R8, R10, R15, RZ ;  /* 0x0000000f0a083210 */ /* 0x000fe40007ffe0ff */
[----:B------:R-:W-:Y:S02]  /*19a0*/  @!P3 MOV R2, R6 ;  /* 0x000000060002b202 */ /* 0x000fe40000000f00 */
[----:B------:R-:W-:Y:S01]  /*19b0*/  @!P0 LOP3.LUT R0, RZ, R11, RZ, 0x33, !PT ;  /* 0x0000000bff008212 */ /* 0x000fe200078e33ff */
[----:B------:R-:W-:Y:S01]  /*19c0*/  @!P3 IMAD R7, R17, R12, RZ ;  /* 0x0000000c1107b224 */ /* 0x000fe200078e02ff */
[----:B------:R-:W-:Y:S01]  /*19d0*/  @!P3 SHF.R.S32.HI R6, RZ, 0x1f, R12 ;  /* 0x0000001fff06b819 */ /* 0x000fe2000001140c */
[----:B------:R-:W-:Y:S01]  /*19e0*/  @P3 IMAD R11, R157, R8, RZ ;  /* 0x000000089d0b3224 */ /* 0x000fe200078e02ff */
[----:B------:R-:W-:Y:S01]  /*19f0*/  SHF.R.S32.HI R30, RZ, 0x1f, R0 ;  /* 0x0000001fff1e7819 */ /* 0x000fe20000011400 */
[----:B------:R-:W-:-:S02]  /*1a00*/  IMAD R10, R19, R0, RZ ;  /* 0x00000000130a7224 */ /* 0x000fc400078e02ff */
[----:B------:R-:W-:-:S04]  /*1a10*/  @P3 IMAD.WIDE.U32 R8, R156, R8, RZ ;  /* 0x000000089c083225 */ /* 0x000fc800078e00ff */
[C---:B------:R-:W-:Y:S02]  /*1a20*/  @!P3 IMAD R13, R16.reuse, R6, R7 ;  /* 0x00000006100db224 */ /* 0x040fe400078e0207 */
[----:B------:R-:W-:Y:S01]  /*1a30*/  @!P3 IMAD.WIDE.U32 R6, R16, R12, R2 ;  /* 0x0000000c1006b225 */ /* 0x000fe200078e0002 */
[----:B------:R-:W-:-:S03]  /*1a40*/  @P3 IADD3 R9, R9, R11, RZ ;  /* 0x0000000b09093210 */ /* 0x000fc60007ffe0ff */
[----:B------:R-:W-:-:S04]  /*1a50*/  IMAD.WIDE.U32 R2, R18, R0, R4 ;  /* 0x0000000012027225 */ /* 0x000fc800078e0004 */
[----:B------:R-:W-:Y:S01]  /*1a60*/  IMAD R4, R18, R30, R10 ;  /* 0x0000001e12047224 */ /* 0x000fe200078e020a */
[----:B------:R-:W-:Y:S01]  /*1a70*/  @!P3 MOV R8, R6 ;  /* 0x000000060008b202 */ /* 0x000fe20000000f00 */
[----:B------:R-:W-:Y:S01]  /*1a80*/  @!P3 IMAD.IADD R9, R7, 0x1, R13 ;  /* 0x000000010709b824 */ /* 0x000fe200078e020d */
[----:B------:R-:W-:Y:S01]  /*1a90*/  MOV R21, R2 ;  /* 0x0000000200157202 */ /* 0x000fe20000000f00 */
[----:B------:R-:W-:Y:S01]  /*1aa0*/  IMAD.IADD R23, R3, 0x1, R4 ;  /* 0x0000000103177824 */ /* 0x000fe200078e0204 */
[----:B------:R-:W-:Y:S02]  /*1ab0*/  MOV R13, R22 ;  /* 0x00000016000d7202 */ /* 0x000fe40000000f00 */
[----:B-1----:R-:W-:Y:S02]  /*1ac0*/  MOV R17, R0 ;  /* 0x0000000000117202 */ /* 0x002fe40000000f00 */
.L_x_3320:
[----:B------:R-:W-:Y:S05]  /*1ad0*/  BSYNC B0 ;  /* 0x0000000000007941 */ /* 0x000fea0003800000 */
.L_x_3318:
        /* <DEDUP_REMOVED lines=18> */
[----:B------:R-:W-:-:S04]  /*1c00*/  IMAD R0, R20, R156, RZ ;  /* 0x0000009c14007224 */ /* 0x000fc800078e02ff */
[----:B------:R-:W-:Y:S01]  /*1c10*/  IMAD.X R3, R15, 0x1, R9, P1 ;  /* 0x000000010f037824 */ /* 0x000fe200008e0609 */
[----:B------:R-:W-:Y:S01]  /*1c20*/  LOP3.LUT R9, R8, 0x1c0, RZ, 0xc0, !PT ;  /* 0x000001c008097812 */ /* 0x000fe200078ec0ff */
[----:B------:R-:W-:Y:S01]  /*1c30*/  IMAD R8, R13, R157, R0 ;  /* 0x0000009d0d087224 */ /* 0x000fe200078e0200 */
[C---:B------:R-:W-:Y:S02]  /*1c40*/  LEA.HI R214, R26.reuse, R220, RZ, 0x4 ;  /* 0x000000dc1ad67211 */ /* 0x040fe400078f20ff */
[----:B------:R-:W-:Y:S02]  /*1c50*/  LOP3.LUT R0, R9, 0x38, R14, 0xf8, !PT ;  /* 0x0000003809007812 */ /* 0x000fe400078ef80e */
[----:B------:R-:W-:Y:S01]  /*1c60*/  SHF.R.U32.HI R9, RZ, 0x3, R9 ;  /* 0x00000003ff097819 */ /* 0x000fe20000011609 */
[----:B------:R-:W-:Y:S01]  /*1c70*/  IMAD.WIDE.U32 R2, R13, R156, R2 ;  /* 0x0000009c0d027225 */ /* 0x000fe200078e0002 */
[----:B------:R-:W-:Y:S02]  /*1c80*/  LEA.HI R13, R26, R220, RZ, 0x6 ;  /* 0x000000dc1a0d7211 */ /* 0x000fe400078f30ff */
[----:B------:R-:W-:-:S02]  /*1c90*/  LOP3.LUT R12, R0, R9, RZ, 0x3c, !PT ;  /* 0x00000009000c7212 */ /* 0x000fc400078e3cff */
[----:B------:R-:W-:Y:S01]  /*1ca0*/  LOP3.LUT R0, R214, 0xfffffff0, RZ, 0xc0, !PT ;  /* 0xfffffff0d6007812 */ /* 0x000fe200078ec0ff */
[----:B------:R-:W-:Y:S01]  /*1cb0*/  IMAD.IADD R3, R3, 0x1, R8 ;  /* 0x0000000103037824 */ /* 0x000fe200078e0208 */
[----:B------:R-:W-:Y:S01]  /*1cc0*/  SHF.L.U32 R9, R13, 0x3, RZ ;  /* 0x000000030d097819 */ /* 0x000fe200000006ff */
[----:B------:R-:W-:Y:S02]  /*1cd0*/  IMAD R8, R25, R17, RZ ;  /* 0x0000001119087224 */ /* 0x000fe400078e02ff */
[----:B------:R-:W-:Y:S01]  /*1ce0*/  IMAD.IADD R0, R220, 0x1, -R0 ;  /* 0x00000001dc007824 */ /* 0x000fe200078e0a00 */
[----:B------:R-:W-:Y:S01]  /*1cf0*/  LOP3.LUT R235, R12, 0xfffffe00, R9, 0xf8, !PT ;  /* 0xfffffe000ceb7812 */ /* 0x000fe200078ef809 */
[-C--:B------:R-:W-:Y:S02]  /*1d00*/  IMAD R12, R30, R24.reuse, R8 ;  /* 0x000000181e0c7224 */ /* 0x080fe400078e0208 */
[----:B------:R-:W-:Y:S01]  /*1d10*/  IMAD.WIDE.U32 R2, R17, R24, R2 ;  /* 0x0000001811027225 */ /* 0x000fe200078e0002 */
[----:B------:R-:W-:-:S02]  /*1d20*/  SHF.R.S32.HI R8, RZ, 0x1f, R0 ;  /* 0x0000001fff087819 */ /* 0x000fc40000011400 */
[----:B------:R-:W-:Y:S01]  /*1d30*/  SHF.R.S32.HI R215, RZ, 0x1f, R35 ;  /* 0x0000001fffd77819 */ /* 0x000fe20000011423 */
[----:B------:R-:W-:Y:S01]  /*1d40*/  IMAD.IADD R3, R3, 0x1, R12 ;  /* 0x0000000103037824 */ /* 0x000fe200078e020c */
[----:B------:R-:W-:-:S04]  /*1d50*/  LEA.HI R210, R8, R0, RZ, 0x3 ;  /* 0x0000000008d27211 */ /* 0x000fc800078f18ff */
[----:B------:R-:W-:Y:S02]  /*1d60*/  LOP3.LUT R16, R210, 0xfffffff8, RZ, 0xc0, !PT ;  /* 0xfffffff8d2107812 */ /* 0x000fe400078ec0ff */
[----:B------:R-:W-:-:S03]  /*1d70*/  SHF.R.S32.HI R111, RZ, 0x1f, R110 ;  /* 0x0000001fff6f7819 */ /* 0x000fc6000001146e */
[----:B------:R-:W-:Y:S01]  /*1d80*/  IMAD.IADD R209, R0, 0x1, -R16 ;  /* 0x0000000100d17824 */ /* 0x000fe200078e0a10 */
[----:B------:R-:W-:Y:S01]  /*1d90*/  IADD3 R16, R14, 0x40, RZ ;  /* 0x000000400e107810 */ /* 0x000fe20007ffe0ff */
[----:B------:R-:W-:Y:S01]  /*1da0*/  IMAD R0, R157, R110, RZ ;  /* 0x0000006e9d007224 */ /* 0x000fe200078e02ff */
[----:B------:R-:W-:Y:S01]  /*1db0*/  SHF.R.S32.HI R205, RZ, 0x1f, R31 ;  /* 0x0000001fffcd7819 */ /* 0x000fe2000001141f */
[----:B------:R-:W-:-:S04]  /*1dc0*/  IMAD.WIDE.U32 R2, R110, R156, R2 ;  /* 0x0000009c6e027225 */ /* 0x000fc800078e0002 */
[----:B------:R-:W-:-:S04]  /*1dd0*/  IMAD R0, R111, R156, R0 ;  /* 0x0000009c6f007224 */ /* 0x000fc800078e0200 */
[----:B------:R-:W-:Y:S02]  /*1de0*/  IMAD.IADD R0, R3, 0x1, R0 ;  /* 0x0000000103007824 */ /* 0x000fe400078e0200 */
[----:B------:R-:W-:Y:S02]  /*1df0*/  IMAD.MOV.U32 R47, RZ, RZ, 0x10 ;  /* 0x00000010ff2f7424 */ /* 0x000fe400078e00ff */
[----:B------:R-:W-:Y:S01]  /*1e00*/  IMAD.MOV.U32 R46, RZ, RZ, 0x20 ;  /* 0x00000020ff2e7424 */ /* 0x000fe200078e00ff */
[C---:B------:R-:W-:Y:S01]  /*1e10*/  SHF.L.U64.HI R247, R72.reuse, 0x4, R73 ;  /* 0x0000000448f77819 */ /* 0x040fe20000010249 */
[----:B------:R-:W-:Y:S01]  /*1e20*/  IMAD.SHL.U32 R244, R72, 0x10, RZ ;  /* 0x0000001048f47824 */ /* 0x000fe200078e00ff */
[C---:B------:R-:W-:Y:S01]  /*1e30*/  SHF.L.U64.HI R249, R156.reuse, 0x4, R157 ;  /* 0x000000049cf97819 */ /* 0x040fe2000001029d */
[----:B------:R-:W-:Y:S01]  /*1e40*/  IMAD.SHL.U32 R213, R203, 0x4, RZ ;  /* 0x00000004cbd57824 */ /* 0x000fe200078e00ff */
[----:B------:R-:W-:Y:S01]  /*1e50*/  SHF.L.U32 R248, R156, 0x4, RZ ;  /* 0x000000049cf87819 */ /* 0x000fe200000006ff */
[----:B--2---:R-:W-:-:S04]  /*1e60*/  @P0 IMAD.WIDE.U32 R8, R4, R252, RZ ;  /* 0x000000fc04080225 */ /* 0x004fc800078e00ff */
[-C--:B---3--:R-:W-:Y:S02]  /*1e70*/  @!P0 IMAD R20, R7, R35.reuse, RZ ;  /* 0x0000002307148224 */ /* 0x088fe400078e02ff */
[----:B------:R-:W-:-:S04]  /*1e80*/  @!P0 IMAD.WIDE.U32 R12, R6, R35, RZ ;  /* 0x00000023060c8225 */ /* 0x000fc800078e00ff */
[----:B------:R-:W-:Y:S02]  /*1e90*/  @!P0 IMAD R20, R6, R215, R20 ;  /* 0x000000d706148224 */ /* 0x000fe400078e0214 */
[----:B------:R-:W-:Y:S02]  /*1ea0*/  @P0 IMAD.MOV.U32 R6, RZ, RZ, R8 ;  /* 0x000000ffff060224 */ /* 0x000fe400078e0008 */
[----:B------:R-:W-:Y:S02]  /*1eb0*/  @P0 IMAD R7, R5, R252, RZ ;  /* 0x000000fc05070224 */ /* 0x000fe400078e02ff */
[----:B------:R-:W-:-:S03]  /*1ec0*/  @!P0 IMAD.MOV.U32 R6, RZ, RZ, R12 ;  /* 0x000000ffff068224 */ /* 0x000fc600078e000c */
[----:B------:R-:W-:Y:S01]  /*1ed0*/  @P0 IADD3 R7, R9, R7, RZ ;  /* 0x0000000709070210 */ /* 0x000fe20007ffe0ff */
[----:B------:R-:W-:Y:S01]  /*1ee0*/  @!P0 IMAD.IADD R7, R13, 0x1, R20 ;  /* 0x000000010d078824 */ /* 0x000fe200078e0214 */
[----:B------:R-:W-:Y:S01]  /*1ef0*/  IADD3 R6, P1, R14, R6, RZ ;  /* 0x000000060e067210 */ /* 0x000fe20007f3e0ff */
[----:B------:R-:W-:Y:S01]  /*1f00*/  IMAD R9, R11, R31, RZ ;  /* 0x0000001f0b097224 */ /* 0x000fe200078e02ff */
[----:B------:R-:W-:-:S03]  /*1f10*/  @P0 MOV R159, R5 ;  /* 0x00000005009f0202 */ /* 0x000fc60000000f00 */
[----:B------:R-:W-:Y:S01]  /*1f20*/  IMAD.X R7, R15, 0x1, R7, P1 ;  /* 0x000000010f077824 */ /* 0x000fe200008e0607 */
[----:B----4-:R-:W-:Y:S01]  /*1f30*/  ISETP.GE.AND P1, PT, R16, R188, PT ;  /* 0x000000bc1000720c */ /* 0x010fe20003f26270 */
[--C-:B------:R-:W-:Y:S02]  /*1f40*/  @P0 IMAD.MOV.U32 R158, RZ, RZ, R4.reuse ;  /* 0x000000ffff9e0224 */ /* 0x100fe400078e0004 */
[----:B------:R-:W-:Y:S01]  /*1f50*/  @!P0 IMAD.MOV.U32 R158, RZ, RZ, R4 ;  /* 0x000000ffff9e8224 */ /* 0x000fe200078e0004 */
[----:B------:R-:W-:Y:S01]  /*1f60*/  SEL R8, RZ, 0xffffffff, P1 ;  /* 0xffffffffff087807 */ /* 0x000fe20000800000 */
[----:B------:R-:W-:Y:S01]  /*1f70*/  @!P0 IMAD.MOV.U32 R159, RZ, RZ, R5 ;  /* 0x000000ffff9f8224 */ /* 0x000fe200078e0005 */
[----:B------:R-:W-:Y:S01]  /*1f80*/  LEA R194, P0, R2, R18, 0x1 ;  /* 0x0000001202c27211 */ /* 0x000fe200078008ff */
[----:B------:R-:W-:Y:S02]  /*1f90*/  IMAD R9, R10, R205, R9 ;  /* 0x000000cd0a097224 */ /* 0x000fe400078e0209 */
[----:B------:R-:W-:Y:S01]  /*1fa0*/  IMAD.WIDE.U32 R4, R31, R10, R6 ;  /* 0x0000000a1f047225 */ /* 0x000fe200078e0006 */
[----:B------:R-:W-:-:S03]  /*1fb0*/  ISETP.GE.AND P2, PT, R14, R188, PT ;  /* 0x000000bc0e00720c */ /* 0x000fc60003f46270 */
[----:B------:R-:W-:Y:S01]  /*1fc0*/  IMAD.WIDE R6, R27, 0x40, R110 ;  /* 0x000000401b067825 */ /* 0x000fe200078e026e */
[----:B------:R-:W-:-:S03]  /*1fd0*/  LEA.HI.X R195, R2, R19, R0, 0x1, P0 ;  /* 0x0000001302c37211 */ /* 0x000fc600000f0c00 */
[----:B------:R-:W-:Y:S02]  /*1fe0*/  IMAD.IADD R3, R5, 0x1, R9 ;  /* 0x0000000105037824 */ /* 0x000fe400078e0209 */
[----:B------:R-:W-:Y:S01]  /*1ff0*/  IMAD R5, R7, R158, RZ ;  /* 0x0000009e07057224 */ /* 0x000fe200078e02ff */
[----:B------:R-:W-:Y:S01]  /*2000*/  SEL R7, RZ, 0x1, P2 ;  /* 0x00000001ff077807 */ /* 0x000fe20001000000 */
[----:B------:R-:W-:-:S05]  /*2010*/  IMAD.SHL.U32 R0, R8, 0x2, RZ ;  /* 0x0000000208007824 */ /* 0x000fca00078e00ff */
[----:B------:R-:W-:Y:S02]  /*2020*/  LOP3.LUT R238, R0, 0x2, R7, 0xe2, !PT ;  /* 0x0000000200ee7812 */ /* 0x000fe400078ee207 */
[----:B------:R-:W-:Y:S02]  /*2030*/  SHF.R.S32.HI R0, RZ, 0x1f, R154 ;  /* 0x0000001fff007819 */ /* 0x000fe4000001149a */
[----:B------:R-:W-:Y:S02]  /*2040*/  MOV R2, R4 ;  /* 0x0000000400027202 */ /* 0x000fe40000000f00 */
[----:B------:R-:W-:-:S04]  /*2050*/  LEA.HI R0, R0, R154, RZ, 0x7 ;  /* 0x0000009a00007211 */ /* 0x000fc800078f38ff */
[----:B------:R-:W-:Y:S01]  /*2060*/  SHF.R.S32.HI R4, RZ, 0x7, R0 ;  /* 0x00000007ff047819 */ /* 0x000fe20000011400 */
[----:B------:R-:W-:Y:S01]  /*2070*/  IMAD.WIDE.U32 R178, R6, R158, R2 ;  /* 0x0000009e06b27225 */ /* 0x000fe200078e0002 */
[----:B------:R-:W-:Y:S02]  /*2080*/  IADD3 R2, P0, R14, R21, RZ ;  /* 0x000000150e027210 */ /* 0x000fe40007f1e0ff */
[----:B------:R-:W-:Y:S02]  /*2090*/  VIMNMX R129, RZ, R4, !PT ;  /* 0x00000004ff817248 */ /* 0x000fe40007fe0100 */
[----:B------:R-:W-:Y:S02]  /*20a0*/  R2P PR, R209, 0x6 ;  /* 0x00000006d1007804 */ /* 0x000fe40000000000 */
[----:B------:R-:W-:Y:S01]  /*20b0*/  ISETP.GT.AND P3, PT, R34, R129, PT ;  /* 0x000000812200720c */ /* 0x000fe20003f64270 */
[----:B------:R-:W-:Y:S02]  /*20c0*/  IMAD.X R3, R15, 0x1, R23, P0 ;  /* 0x000000010f037824 */ /* 0x000fe400000e0617 */
[----:B------:R-:W-:-:S02]  /*20d0*/  IMAD R0, R73, R110, RZ ;  /* 0x0000006e49007224 */ /* 0x000fc400078e02ff */
[----:B------:R-:W-:Y:S01]  /*20e0*/  IMAD R8, R6, R159, R5 ;  /* 0x0000009f06087224 */ /* 0x000fe200078e0205 */
[----:B------:R-:W-:Y:S01]  /*20f0*/  LEA.HI R6, R26, R220, RZ, 0x5 ;  /* 0x000000dc1a067211 */ /* 0x000fe200078f28ff */
[----:B------:R-:W-:-:S04]  /*2100*/  IMAD.WIDE.U32 R198, R110, R72, R2 ;  /* 0x000000486ec67225 */ /* 0x000fc800078e0002 */
[----:B------:R-:W-:Y:S01]  /*2110*/  IMAD R0, R111, R72, R0 ;  /* 0x000000486f007224 */ /* 0x000fe200078e0200 */
[----:B------:R-:W-:Y:S02]  /*2120*/  LOP3.LUT R5, R6, 0xffffffe0, RZ, 0xc0, !PT ;  /* 0xffffffe006057812 */ /* 0x000fe400078ec0ff */
[----:B------:R-:W-:Y:S02]  /*2130*/  LEA R243, P0, R198, R190, 0x1 ;  /* 0x000000bec6f37211 */ /* 0x000fe400078008ff */
[----:B------:R-:W-:Y:S01]  /*2140*/  IADD3 R193, R199, R0, RZ ;  /* 0x00000000c7c17210 */ /* 0x000fe20007ffe0ff */
[----:B------:R-:W-:Y:S01]  /*2150*/  @!P4 IMAD.MOV.U32 R32, RZ, RZ, RZ ;  /* 0x000000ffff20c224 */ /* 0x000fe200078e00ff */
[----:B------:R-:W-:Y:S01]  /*2160*/  SHF.R.S32.HI R212, RZ, 0x5, R6 ;  /* 0x00000005ffd47819 */ /* 0x000fe20000011406 */
[----:B------:R-:W-:Y:S01]  /*2170*/  IMAD.IADD R211, R220, 0x1, -R5 ;  /* 0x00000001dcd37824 */ /* 0x000fe200078e0a05 */
        /* <DEDUP_REMOVED lines=16> */
[C---:B------:R-:W-:Y:S01]  /*2280*/  IMAD.SHL.U32 R98, R72.reuse, 0x40, RZ ;  /* 0x0000004048627824 */ /* 0x040fe200078e00ff */
[----:B------:R-:W-:Y:S01]  /*2290*/  SHF.L.U64.HI R117, R72, 0x6, R73 ;  /* 0x0000000648757819 */ /* 0x000fe20000010249 */
[----:B------:R-:W-:Y:S01]  /*22a0*/  IMAD.WIDE.U32 R152, R156, 0x60, RZ ;  /* 0x000000609c987825 */ /* 0x000fe200078e00ff */
[----:B------:R-:W-:-:S02]  /*22b0*/  IADD3 R75, R110, 0x20, RZ ;  /* 0x000000206e4b7810 */ /* 0x000fc40007ffe0ff */
[----:B------:R-:W-:Y:S01]  /*22c0*/  IADD3 R77, R110, 0x50, RZ ;  /* 0x000000506e4d7810 */ /* 0x000fe20007ffe0ff */
[----:B------:R-:W-:Y:S01]  /*22d0*/  IMAD.WIDE.U32 R148, R156, 0xc0, RZ ;  /* 0x000000c09c947825 */ /* 0x000fe200078e00ff */
[C---:B------:R-:W-:Y:S02]  /*22e0*/  SHF.L.U64.HI R123, R72.reuse, 0x5, R73 ;  /* 0x00000005487b7819 */ /* 0x040fe40000010249 */
[----:B------:R-:W-:Y:S01]  /*22f0*/  SHF.L.U32 R102, R72, 0x5, RZ ;  /* 0x0000000548667819 */ /* 0x000fe200000006ff */
[C---:B------:R-:W-:Y:S01]  /*2300*/  IMAD.WIDE.U32 R150, R156.reuse, 0xa0, RZ ;  /* 0x000000a09c967825 */ /* 0x040fe200078e00ff */
[----:B------:R-:W-:Y:S02]  /*2310*/  MOV R52, R243 ;  /* 0x000000f300347202 */ /* 0x000fe40000000f00 */
[----:B------:R-:W-:Y:S01]  /*2320*/  MOV R68, R194 ;  /* 0x000000c200447202 */ /* 0x000fe20000000f00 */
[----:B------:R-:W-:-:S04]  /*2330*/  IMAD.WIDE.U32 R146, R156, 0xe0, RZ ;  /* 0x000000e09c927825 */ /* 0x000fc800078e00ff */
[C---:B------:R-:W-:Y:S02]  /*2340*/  VIADD R71, R110.reuse, 0x10 ;  /* 0x000000106e477836 */ /* 0x040fe40000000000 */
[C---:B------:R-:W-:Y:S02]  /*2350*/  VIADD R74, R110.reuse, 0x30 ;  /* 0x000000306e4a7836 */ /* 0x040fe40000000000 */
[C---:B------:R-:W-:Y:S02]  /*2360*/  VIADD R78, R110.reuse, 0x40 ;  /* 0x000000406e4e7836 */ /* 0x040fe40000000000 */
[C---:B------:R-:W-:Y:S02]  /*2370*/  VIADD R76, R110.reuse, 0x60 ;  /* 0x000000606e4c7836 */ /* 0x040fe40000000000 */
[----:B------:R-:W-:Y:S02]  /*2380*/  VIADD R79, R110, 0x70 ;  /* 0x000000706e4f7836 */ /* 0x000fe40000000000 */
[----:B------:R-:W-:-:S02]  /*2390*/  IMAD.MOV.U32 R53, RZ, RZ, R245 ;  /* 0x000000ffff357224 */ /* 0x000fc400078e00f5 */
[----:B------:R-:W-:Y:S02]  /*23a0*/  IMAD.MOV.U32 R67, RZ, RZ, R195 ;  /* 0x000000ffff437224 */ /* 0x000fe400078e00c3 */
[----:B--2---:R-:W-:-:S04]  /*23b0*/  IMAD R23, R5, R35, RZ ;  /* 0x0000002305177224 */ /* 0x004fc800078e02ff */
[----:B------:R-:W-:Y:S02]  /*23c0*/  IMAD R23, R4, R215, R23 ;  /* 0x000000d704177224 */ /* 0x000fe400078e0217 */
[----:B------:R-:W-:-:S04]  /*23d0*/  IMAD.WIDE.U32 R4, R35, R4, R14 ;  /* 0x0000000423047225 */ /* 0x000fc800078e000e */
[----:B---3--:R-:W-:Y:S02]  /*23e0*/  IMAD R0, R7, R35, RZ ;  /* 0x0000002307007224 */ /* 0x008fe400078e02ff */
[----:B------:R-:W-:Y:S01]  /*23f0*/  IMAD.IADD R7, R5, 0x1, R23 ;  /* 0x0000000105077824 */ /* 0x000fe200078e0217 */
[C---:B----4-:R-:W-:Y:S01]  /*2400*/  SHF.L.U32 R200, R60.reuse, 0x4, RZ ;  /* 0x000000043cc87819 */ /* 0x050fe200000006ff */
[----:B------:R-:W-:Y:S01]  /*2410*/  IMAD.WIDE.U32 R10, R35, R6, R14 ;  /* 0x00000006230a7225 */ /* 0x000fe200078e000e */
[C-C-:B------:R-:W-:Y:S02]  /*2420*/  SHF.L.U64.HI R201, R60.reuse, 0x4, R61.reuse ;  /* 0x000000043cc97819 */ /* 0x140fe4000001023d */
[--C-:B------:R-:W-:Y:S01]  /*2430*/  SHF.L.U64.HI R197, R60, 0x5, R61.reuse ;  /* 0x000000053cc57819 */ /* 0x100fe2000001023d */
[----:B------:R-:W-:Y:S01]  /*2440*/  IMAD R5, R6, R215, R0 ;  /* 0x000000d706057224 */ /* 0x000fe200078e0200 */
[----:B------:R-:W-:Y:S01]  /*2450*/  SHF.R.S32.HI R0, RZ, 0x1f, R22 ;  /* 0x0000001fff007819 */ /* 0x000fe20000011416 */
[-C--:B------:R-:W-:Y:S01]  /*2460*/  IMAD R23, R3, R22.reuse, RZ ;  /* 0x0000001603177224 */ /* 0x080fe200078e02ff */
[C---:B------:R-:W-:Y:S01]  /*2470*/  SHF.L.U64.HI R206, R60.reuse, 0x6, R61 ;  /* 0x000000063cce7819 */ /* 0x040fe2000001023d */
[----:B------:R-:W-:Y:S01]  /*2480*/  IMAD.MOV.U32 R6, RZ, RZ, R4 ;  /* 0x000000ffff067224 */ /* 0x000fe200078e0004 */
[----:B------:R-:W-:Y:S01]  /*2490*/  IADD3 R5, R11, R5, RZ ;  /* 0x000000050b057210 */ /* 0x000fe20007ffe0ff */
[----:B------:R-:W-:Y:S01]  /*24a0*/  IMAD R11, R61, R22, RZ ;  /* 0x000000163d0b7224 */ /* 0x000fe200078e02ff */
[----:B------:R-:W-:Y:S01]  /*24b0*/  SHF.L.U32 R202, R60, 0x6, RZ ;  /* 0x000000063cca7819 */ /* 0x000fe200000006ff */
[----:B------:R-:W-:-:S02]  /*24c0*/  IMAD.MOV.U32 R4, RZ, RZ, R10 ;  /* 0x000000ffff047224 */ /* 0x000fc400078e000a */
[-C--:B------:R-:W-:Y:S02]  /*24d0*/  IMAD R23, R2, R0.reuse, R23 ;  /* 0x0000000002177224 */ /* 0x080fe400078e0217 */
[C---:B------:R-:W-:Y:S02]  /*24e0*/  IMAD R0, R60.reuse, R0, R11 ;  /* 0x000000003c007224 */ /* 0x040fe400078e020b */
[----:B------:R-:W-:-:S04]  /*24f0*/  IMAD.WIDE.U32 R4, R60, R22, R4 ;  /* 0x000000163c047225 */ /* 0x000fc800078e0004 */
[----:B------:R-:W-:Y:S01]  /*2500*/  IMAD.WIDE.U32 R6, R2, R22, R6 ;  /* 0x0000001602067225 */ /* 0x000fe200078e0006 */
[----:B------:R-:W-:-:S03]  /*2510*/  IADD3 R5, R5, R0, RZ ;  /* 0x0000000005057210 */ /* 0x000fc60007ffe0ff */
[----:B------:R-:W-:Y:S02]  /*2520*/  IMAD.IADD R7, R7, 0x1, R23 ;  /* 0x0000000107077824 */ /* 0x000fe400078e0217 */
[-C--:B------:R-:W-:Y:S02]  /*2530*/  IMAD R9, R9, R17.reuse, RZ ;  /* 0x0000001109097224 */ /* 0x080fe400078e02ff */
[-C--:B------:R-:W-:Y:S02]  /*2540*/  IMAD R0, R13, R17.reuse, RZ ;  /* 0x000000110d007224 */ /* 0x080fe400078e02ff */
[C---:B------:R-:W-:Y:S01]  /*2550*/  IMAD R11, R8.reuse, R30, R9 ;  /* 0x0000001e080b7224 */ /* 0x040fe200078e0209 */
[----:B------:R-:W-:Y:S01]  /*2560*/  SHF.R.S32.HI R9, RZ, 0x1f, R154 ;  /* 0x0000001fff097819 */ /* 0x000fe2000001149a */
[----:B------:R-:W-:Y:S01]  /*2570*/  IMAD.WIDE.U32 R6, R8, R17, R6 ;  /* 0x0000001108067225 */ /* 0x000fe200078e0006 */
[----:B------:R-:W-:-:S03]  /*2580*/  IADD3 R8, P0, -R154, R110, RZ ;  /* 0x0000006e9a087210 */ /* 0x000fc60007f1e1ff */
[C---:B------:R-:W-:Y:S01]  /*2590*/  IMAD R10, R12.reuse, R30, R0 ;  /* 0x0000001e0c0a7224 */ /* 0x040fe200078e0200 */
[----:B------:R-:W-:Y:S01]  /*25a0*/  LEA.HI R0, R31, R31, RZ, 0x1 ;  /* 0x0000001f1f007211 */ /* 0x000fe200078f08ff */
[----:B------:R-:W-:-:S03]  /*25b0*/  IMAD.WIDE.U32 R4, R12, R17, R4 ;  /* 0x000000110c047225 */ /* 0x000fc600078e0004 */
[----:B------:R-:W-:Y:S01]  /*25c0*/  SHF.R.S32.HI R0, RZ, 0x1, R0 ;  /* 0x00000001ff007819 */ /* 0x000fe20000011400 */
[----:B------:R-:W-:Y:S01]  /*25d0*/  IMAD.X R9, R111, 0x1, ~R9, P0 ;  /* 0x000000016f097824 */ /* 0x000fe200000e0e09 */
[----:B------:R-:W-:Y:S01]  /*25e0*/  IADD3 R5, R5, R10, RZ ;  /* 0x0000000a05057210 */ /* 0x000fe20007ffe0ff */
[----:B-----5:R-:W-:Y:S01]  /*25f0*/  IMAD.IADD R22, R32, 0x1, R22 ;  /* 0x0000000120167824 */ /* 0x020fe200078e0216 */
[C---:B------:R-:W-:Y:S01]  /*2600*/  SHF.L.U32 R82, R0.reuse, 0x4, RZ ;  /* 0x0000000400527819 */ /* 0x040fe200000006ff */
[----:B------:R-:W-:Y:S01]  /*2610*/  IMAD.IADD R7, R7, 0x1, R11 ;  /* 0x0000000107077824 */ /* 0x000fe200078e020b */
[C---:B------:R-:W-:Y:S01]  /*2620*/  SHF.L.U32 R106, R0.reuse, 0x6, RZ ;  /* 0x00000006006a7819 */ /* 0x040fe200000006ff */
[C---:B------:R-:W-:Y:S01]  /*2630*/  IMAD R11, R9.reuse, R2, RZ ;  /* 0x00000002090b7224 */ /* 0x040fe200078e02ff */
[----:B------:R-:W-:Y:S01]  /*2640*/  SHF.R.S32.HI R186, RZ, 0x1f, R82 ;  /* 0x0000001fffba7819 */ /* 0x000fe20000011452 */
[----:B------:R-:W-:Y:S01]  /*2650*/  IMAD R10, R9, R60, RZ ;  /* 0x0000003c090a7224 */ /* 0x000fe200078e02ff */
[----:B------:R-:W-:Y:S01]  /*2660*/  SHF.R.S32.HI R183, RZ, 0x1f, R106 ;  /* 0x0000001fffb77819 */ /* 0x000fe2000001146a */
[----:B------:R-:W-:-:S02]  /*2670*/  IMAD R12, R0, R22, RZ ;  /* 0x00000016000c7224 */ /* 0x000fc400078e02ff */
[----:B------:R-:W-:Y:S02]  /*2680*/  IMAD R9, R110, R0, R213 ;  /* 0x000000006e097224 */ /* 0x000fe400078e02d5 */
[-C--:B------:R-:W-:Y:S01]  /*2690*/  IMAD R11, R3, R8.reuse, R11 ;  /* 0x00000008030b7224 */ /* 0x080fe200078e020b */
[----:B------:R-:W-:Y:S01]  /*26a0*/  SHF.R.S32.HI R13, RZ, 0x1f, R12 ;  /* 0x0000001fff0d7819 */ /* 0x000fe2000001140c */
[----:B------:R-:W-:Y:S01]  /*26b0*/  IMAD.WIDE.U32 R6, R2, R8, R6 ;  /* 0x0000000802067225 */ /* 0x000fe200078e0006 */
[----:B------:R-:W-:-:S03]  /*26c0*/  IADD3 R22, P3, R12, R9, RZ ;  /* 0x000000090c167210 */ /* 0x000fc60007f7e0ff */
[-C--:B------:R-:W-:Y:S01]  /*26d0*/  IMAD R10, R61, R8.reuse, R10 ;  /* 0x000000083d0a7224 */ /* 0x080fe200078e020a */
[----:B------:R-:W-:Y:S01]  /*26e0*/  IADD3 R7, R7, R11, RZ ;  /* 0x0000000b07077210 */ /* 0x000fe20007ffe0ff */
[----:B------:R-:W-:Y:S01]  /*26f0*/  IMAD.WIDE.U32 R4, R60, R8, R4 ;  /* 0x000000083c047225 */ /* 0x000fe200078e0004 */
[----:B------:R-:W-:Y:S02]  /*2700*/  LEA R70, P1, R6, R24, 0x1 ;  /* 0x0000001806467211 */ /* 0x000fe400078208ff */
[----:B------:R-:W-:Y:S01]  /*2710*/  SHF.L.U64.HI R11, R156, 0x5, R157 ;  /* 0x000000059c0b7819 */ /* 0x000fe2000001029d */
[----:B------:R-:W-:Y:S01]  /*2720*/  IMAD.IADD R8, R213, 0x1, R9 ;  /* 0x00000001d5087824 */ /* 0x000fe200078e0209 */
[----:B------:R-:W-:Y:S01]  /*2730*/  LEA.HI.X.SX32 R9, R9, R13, 0x1, P3 ;  /* 0x0000000d09097211 */ /* 0x000fe200018f0eff */
[----:B------:R-:W-:Y:S01]  /*2740*/  IMAD.SHL.U32 R23, R22, 0x2, RZ ;  /* 0x0000000216177824 */ /* 0x000fe200078e00ff */
[----:B------:R-:W-:Y:S01]  /*2750*/  LEA R55, P0, R4, R26, 0x1 ;  /* 0x0000001a04377211 */ /* 0x000fe200078008ff */
[----:B------:R-:W-:Y:S01]  /*2760*/  IMAD.IADD R10, R5, 0x1, R10 ;  /* 0x00000001050a7824 */ /* 0x000fe200078e020a */
[----:B------:R-:W-:Y:S01]  /*2770*/  LEA.HI.X R69, R6, R25, R7, 0x1, P1 ;  /* 0x0000001906457211 */ /* 0x000fe200008f0c07 */
[----:B------:R-:W-:Y:S01]  /*2780*/  VIADD R135, R82, 0x40 ;  /* 0x0000004052877836 */ /* 0x000fe20000000000 */
[----:B------:R-:W-:Y:S01]  /*2790*/  SHF.L.U64.HI R22, R22, 0x1, R9 ;  /* 0x0000000116167819 */ /* 0x000fe20000010209 */
[----:B------:R-:W-:Y:S01]  /*27a0*/  IMAD.SHL.U32 R196, R60, 0x20, RZ ;  /* 0x000000203cc47824 */ /* 0x000fe200078e00ff */
[----:B------:R-:W-:Y:S01]  /*27b0*/  IADD3 R45, P1, R18, R23, RZ ;  /* 0x00000017122d7210 */ /* 0x000fe20007f3e0ff */
[----:B------:R-:W-:Y:S01]  /*27c0*/  IMAD.SHL.U32 R6, R156, 0x40, RZ ;  /* 0x000000409c067824 */ /* 0x000fe200078e00ff */
[----:B------:R-:W-:Y:S01]  /*27d0*/  LEA.HI.X R54, R4, R27, R10, 0x1, P0 ;  /* 0x0000001b04367211 */ /* 0x000fe200000f0c0a */
[----:B------:R-:W-:Y:S01]  /*27e0*/  IMAD R10, R157, 0x60, RZ ;  /* 0x000000609d0a7824 */ /* 0x000fe200078e02ff */
[----:B------:R-:W-:Y:S01]  /*27f0*/  IADD3 R23, P0, R20, R23, RZ ;  /* 0x0000001714177210 */ /* 0x000fe20007f1e0ff */
[----:B------:R-:W-:Y:S01]  /*2800*/  IMAD.X R44, R19, 0x1, R22, P1 ;  /* 0x00000001132c7824 */ /* 0x000fe200008e0616 */
[----:B------:R-:W-:Y:S01]  /*2810*/  IADD3 R164, R82, R135, RZ ;  /* 0x0000008752a47210 */ /* 0x000fe20007ffe0ff */
[----:B------:R-:W-:Y:S01]  /*2820*/  IMAD R9, R157, 0xa0, RZ ;  /* 0x000000a09d097824 */ /* 0x000fe200078e02ff */
[----:B------:R-:W-:Y:S01]  /*2830*/  IADD3.X R22, R21, R22, RZ, P0, !PT ;  /* 0x0000001615167210 */ /* 0x000fe200007fe4ff */
[----:B------:R-:W-:Y:S01]  /*2840*/  IMAD R7, R157, 0xe0, RZ ;  /* 0x000000e09d077824 */ /* 0x000fe200078e02ff */
[----:B------:R-:W-:Y:S01]  /*2850*/  IADD3 R99, P0, R244, 0x40, RZ ;  /* 0x00000040f4637810 */ /* 0x000fe20007f1e0ff */
[----:B------:R-:W-:Y:S01]  /*2860*/  IMAD.IADD R127, R82, 0x1, R164 ;  /* 0x00000001527f7824 */ /* 0x000fe200078e02a4 */
[----:B------:R-:W-:Y:S01]  /*2870*/  IADD3 R5, P2, R12, R8, RZ ;  /* 0x000000080c057210 */ /* 0x000fe20007f5e0ff */
[----:B------:R-:W-:Y:S01]  /*2880*/  IMAD.SHL.U32 R174, R6, 0x2, RZ ;  /* 0x0000000206ae7824 */ /* 0x000fe200078e00ff */
[----:B------:R-:W-:Y:S01]  /*2890*/  IADD3.X R116, RZ, R247, RZ, P0, !PT ;  /* 0x000000f7ff747210 */ /* 0x000fe200007fe4ff */
[----:B------:R-:W-:Y:S01]  /*28a0*/  IMAD.IADD R126, R82, 0x1, R127 ;  /* 0x00000001527e7824 */ /* 0x000fe200078e027f */
[-C--:B------:R-:W-:Y:S01]  /*28b0*/  IADD3 R80, P1, R99, R244.reuse, RZ ;  /* 0x000000f463507210 */ /* 0x080fe20007f3e0ff */
[----:B------:R-:W-:Y:S01]  /*28c0*/  IMAD.IADD R172, R151, 0x1, R9 ;  /* 0x0000000197ac7824 */ /* 0x000fe200078e0209 */
[----:B------:R-:W-:Y:S01]  /*28d0*/  IADD3 R86, P0, R98, 0x40, RZ ;  /* 0x0000004062567810 */ /* 0x000fe20007f1e0ff */
[----:B------:R-:W-:Y:S01]  /*28e0*/  IMAD.IADD R125, R82, 0x1, R126 ;  /* 0x00000001527d7824 */ /* 0x000fe200078e027e */
[----:B------:R-:W-:Y:S01]  /*28f0*/  SHF.L.U32 R66, R5, 0x1, RZ ;  /* 0x0000000105427819 */ /* 0x000fe200000006ff */
[----:B------:R-:W-:Y:S01]  /*2900*/  IMAD.X R81, R116, 0x1, R247, P1 ;  /* 0x0000000174517824 */ /* 0x000fe200008e06f7 */
[----:B------:R-:W-:Y:S01]  /*2910*/  IADD3.X R87, RZ, R117, RZ, P0, !PT ;  /* 0x00000075ff577210 */ /* 0x000fe200007fe4ff */
[----:B------:R-:W-:Y:S01]  /*2920*/  IMAD.IADD R170, R147, 0x1, R7 ;  /* 0x0000000193aa7824 */ /* 0x000fe200078e0207 */
[----:B------:R-:W-:Y:S01]  /*2930*/  IADD3 R84, P1, R80, R244, RZ ;  /* 0x000000f450547210 */ /* 0x000fe20007f3e0ff */
[C---:B------:R-:W-:Y:S01]  /*2940*/  IMAD R9, R3.reuse, 0x60, RZ ;  /* 0x0000006003097824 */ /* 0x040fe200078e02ff */
[----:B------:R-:W-:Y:S01]  /*2950*/  IADD3 R83, P0, R200, 0x40, RZ ;  /* 0x00000040c8537810 */ /* 0x000fe20007f1e0ff */
[----:B------:R-:W-:Y:S01]  /*2960*/  IMAD R7, R3, 0xc0, RZ ;  /* 0x000000c003077824 */ /* 0x000fe200078e02ff */
[----:B------:R-:W-:Y:S01]  /*2970*/  LEA.HI.X.SX32 R4, R8, R13, 0x1, P2 ;  /* 0x0000000d08047211 */ /* 0x000fe200010f0eff */
[----:B------:R-:W-:Y:S01]  /*2980*/  IMAD R8, R157, 0xc0, RZ ;  /* 0x000000c09d087824 */ /* 0x000fe200078e02ff */
[----:B------:R-:W-:Y:S01]  /*2990*/  IADD3.X R85, R81, R247, RZ, P1, !PT ;  /* 0x000000f751557210 */ /* 0x000fe20000ffe4ff */
[----:B------:R-:W-:Y:S01]  /*29a0*/  IMAD.X R109, RZ, RZ, R201, P0 ;  /* 0x000000ffff6d7224 */ /* 0x000fe200000e06c9 */
[----:B------:R-:W-:Y:S01]  /*29b0*/  IADD3 R65, P3, R18, R66, RZ ;  /* 0x0000004212417210 */ /* 0x000fe20007f7e0ff */
[----:B------:R-:W-:Y:S01]  /*29c0*/  IMAD R13, R73, 0x30, RZ ;  /* 0x00000030490d7824 */ /* 0x000fe200078e02ff */
[----:B------:R-:W-:Y:S01]  /*29d0*/  IADD3 R96, P1, R83, R200, RZ ;  /* 0x000000c853607210 */ /* 0x000fe20007f3e0ff */
[----:B------:R-:W-:Y:S01]  /*29e0*/  IMAD.WIDE.U32 R144, R2, 0x60, RZ ;  /* 0x0000006002907825 */ /* 0x000fe200078e00ff */
[----:B------:R-:W-:-:S02]  /*29f0*/  SHF.L.U64.HI R4, R5, 0x1, R4 ;  /* 0x0000000105047819 */ /* 0x000fc40000010204 */
[----:B------:R-:W-:Y:S01]  /*2a00*/  IADD3 R66, P2, R20, R66, RZ ;  /* 0x0000004214427210 */ /* 0x000fe20007f5e0ff */
[----:B------:R-:W-:Y:S01]  /*2a10*/  IMAD.X R112, R109, 0x1, R201, P1 ;  /* 0x000000016d707824 */ /* 0x000fe200008e06c9 */
[----:B------:R-:W-:Y:S01]  /*2a20*/  IADD3 R97, P0, R196, R83, RZ ;  /* 0x00000053c4617210 */ /* 0x000fe20007f1e0ff */
[--C-:B------:R-:W-:Y:S01]  /*2a30*/  IMAD.X R64, R19, 0x1, R4.reuse, P3 ;  /* 0x0000000113407824 */ /* 0x100fe200018e0604 */
[----:B------:R-:W-:Y:S01]  /*2a40*/  SHF.L.U32 R5, R156, 0x5, RZ ;  /* 0x000000059c057819 */ /* 0x000fe200000006ff */
[----:B------:R-:W-:Y:S01]  /*2a50*/  IMAD.X R63, R21, 0x1, R4, P2 ;  /* 0x00000001153f7824 */ /* 0x000fe200010e0604 */
[----:B------:R-:W-:Y:S01]  /*2a60*/  IADD3.X R113, R197, R109, RZ, P0, !PT ;  /* 0x0000006dc5717210 */ /* 0x000fe200007fe4ff */
[----:B------:R-:W-:Y:S01]  /*2a70*/  IMAD.WIDE.U32 R140, R2, 0xc0, RZ ;  /* 0x000000c0028c7825 */ /* 0x000fe200078e00ff */
[----:B------:R-:W-:Y:S02]  /*2a80*/  SHF.L.U64.HI R12, R156, 0x6, R157 ;  /* 0x000000069c0c7819 */ /* 0x000fe4000001029d */
[----:B------:R-:W-:Y:S01]  /*2a90*/  IADD3 R94, P1, R196, R96, RZ ;  /* 0x00000060c45e7210 */ /* 0x000fe20007f3e0ff */
[C---:B------:R-:W-:Y:S01]  /*2aa0*/  IMAD.SHL.U32 R108, R0.reuse, 0x20, RZ ;  /* 0x00000020006c7824 */ /* 0x040fe200078e00ff */
[----:B------:R-:W-:Y:S01]  /*2ab0*/  IADD3 R95, P0, R97, R196, RZ ;  /* 0x000000c4615f7210 */ /* 0x000fe20007f1e0ff */
[----:B------:R-:W-:Y:S01]  /*2ac0*/  IMAD R107, R0, 0x30, RZ ;  /* 0x00000030006b7824 */ /* 0x000fe200078e02ff */
[----:B------:R-:W-:Y:S01]  /*2ad0*/  LOP3.LUT R4, R238, 0xffff, RZ, 0xc0, !PT ;  /* 0x0000ffffee047812 */ /* 0x000fe200078ec0ff */
[----:B------:R-:W-:Y:S01]  /*2ae0*/  IMAD R105, R0, 0x50, RZ ;  /* 0x0000005000697824 */ /* 0x000fe200078e02ff */
[----:B------:R-:W-:Y:S01]  /*2af0*/  IADD3 R124, R82, R125, RZ ;  /* 0x0000007d527c7210 */ /* 0x000fe20007ffe0ff */
[C---:B------:R-:W-:Y:S01]  /*2b00*/  IMAD R104, R0.reuse, 0x60, RZ ;  /* 0x0000006000687824 */ /* 0x040fe200078e02ff */
[C---:B------:R-:W-:Y:S01]  /*2b10*/  SHF.L.U64.HI R177, R5.reuse, 0x1, R11 ;  /* 0x0000000105b17819 */ /* 0x040fe2000001020b */
[----:B------:R-:W-:Y:S01]  /*2b20*/  IMAD R103, R0, 0x70, RZ ;  /* 0x0000007000677824 */ /* 0x000fe200078e02ff */
[----:B------:R-:W-:Y:S01]  /*2b30*/  SHF.L.U32 R176, R5, 0x1, RZ ;  /* 0x0000000105b07819 */ /* 0x000fe200000006ff */
[----:B------:R-:W-:Y:S01]  /*2b40*/  IMAD.SHL.U32 R5, R2, 0x40, RZ ;  /* 0x0000004002057824 */ /* 0x000fe200078e00ff */
[----:B------:R-:W-:Y:S01]  /*2b50*/  SHF.L.U64.HI R175, R6, 0x1, R12 ;  /* 0x0000000106af7819 */ /* 0x000fe2000001020c */
[----:B------:R-:W-:Y:S01]  /*2b60*/  IMAD.SHL.U32 R6, R2, 0x10, RZ ;  /* 0x0000001002067824 */ /* 0x000fe200078e00ff */
[----:B------:R-:W-:Y:S01]  /*2b70*/  IADD3 R173, R153, R10, RZ ;  /* 0x0000000a99ad7210 */ /* 0x000fe20007ffe0ff */
[----:B------:R-:W-:Y:S01]  /*2b80*/  IMAD.WIDE.U32 R92, R72, 0x30, R80 ;  /* 0x00000030485c7825 */ /* 0x000fe200078e0050 */
[----:B------:R-:W-:-:S02]  /*2b90*/  IADD3 R171, R149, R8, RZ ;  /* 0x0000000895ab7210 */ /* 0x000fc40007ffe0ff */
[----:B------:R-:W-:Y:S01]  /*2ba0*/  IADD3.X R114, R197, R112, RZ, P1, !PT ;  /* 0x00000070c5727210 */ /* 0x000fe20000ffe4ff */
[----:B------:R-:W-:Y:S01]  /*2bb0*/  IMAD R8, R3, 0xa0, RZ ;  /* 0x000000a003087824 */ /* 0x000fe200078e02ff */
[----:B------:R-:W-:Y:S01]  /*2bc0*/  IADD3.X R115, R113, R197, RZ, P0, !PT ;  /* 0x000000c571737210 */ /* 0x000fe200007fe4ff */
[----:B------:R-:W-:Y:S01]  /*2bd0*/  IMAD.WIDE.U32 R90, R72, 0x30, R84 ;  /* 0x00000030485a7825 */ /* 0x000fe200078e0054 */
[C---:B------:R-:W-:Y:S02]  /*2be0*/  LOP3.LUT R59, R4.reuse, 0x1, RZ, 0xc0, !PT ;  /* 0x00000001043b7812 */ /* 0x040fe400078ec0ff */
[----:B------:R-:W-:Y:S01]  /*2bf0*/  LOP3.LUT R62, R4, 0x2, RZ, 0xc0, !PT ;  /* 0x00000002043e7812 */ /* 0x000fe200078ec0ff */
[C---:B------:R-:W-:Y:S01]  /*2c00*/  IMAD.WIDE.U32 R142, R2.reuse, 0xa0, RZ ;  /* 0x000000a0028e7825 */ /* 0x040fe200078e00ff */
[C-C-:B------:R-:W-:Y:S02]  /*2c10*/  SHF.L.U64.HI R12, R2.reuse, 0x4, R3.reuse ;  /* 0x00000004020c7819 */ /* 0x140fe40000010203 */
[C-C-:B------:R-:W-:Y:S01]  /*2c20*/  SHF.L.U64.HI R10, R2.reuse, 0x5, R3.reuse ;  /* 0x00000005020a7819 */ /* 0x140fe20000010203 */
[C---:B------:R-:W-:Y:S01]  /*2c30*/  IMAD.WIDE.U32 R138, R2.reuse, 0xe0, RZ ;  /* 0x000000e0028a7825 */ /* 0x040fe200078e00ff */
[----:B------:R-:W-:-:S02]  /*2c40*/  SHF.L.U64.HI R11, R2, 0x6, R3 ;  /* 0x00000006020b7819 */ /* 0x000fc40000010203 */
[-C--:B------:R-:W-:Y:S01]  /*2c50*/  IADD3 R100, P1, R94, R196.reuse, RZ ;  /* 0x000000c45e647210 */ /* 0x080fe20007f3e0ff */
[----:B------:R-:W-:Y:S01]  /*2c60*/  IMAD R3, R3, 0xe0, RZ ;  /* 0x000000e003037824 */ /* 0x000fe200078e02ff */
[----:B------:R-:W-:Y:S01]  /*2c70*/  IADD3 R101, P0, R95, R196, RZ ;  /* 0x000000c45f657210 */ /* 0x000fe20007f1e0ff */
[----:B------:R-:W-:Y:S01]  /*2c80*/  IMAD.WIDE.U32 R88, R72, 0x30, R86 ;  /* 0x0000003048587825 */ /* 0x000fe200078e0056 */
[----:B------:R-:W-:Y:S02]  /*2c90*/  SHF.L.U32 R4, R2, 0x5, RZ ;  /* 0x0000000502047819 */ /* 0x000fe400000006ff */
[----:B------:R-:W-:Y:S01]  /*2ca0*/  IADD3 R128, R82, R124, RZ ;  /* 0x0000007c52807210 */ /* 0x000fe20007ffe0ff */
[----:B------:R-:W-:Y:S01]  /*2cb0*/  IMAD.MOV.U32 R25, RZ, RZ, R34 ;  /* 0x000000ffff197224 */ /* 0x000fe200078e0022 */
[C---:B------:R-:W-:Y:S01]  /*2cc0*/  SHF.L.U64.HI R169, R6.reuse, 0x1, R12 ;  /* 0x0000000106a97819 */ /* 0x040fe2000001020c */
[----:B------:R-:W-:Y:S01]  /*2cd0*/  IMAD.SHL.U32 R168, R6, 0x2, RZ ;  /* 0x0000000206a87824 */ /* 0x000fe200078e00ff */
[C---:B------:R-:W-:Y:S01]  /*2ce0*/  SHF.L.U64.HI R167, R4.reuse, 0x1, R10 ;  /* 0x0000000104a77819 */ /* 0x040fe2000001020a */
[----:B------:R-:W-:Y:S01]  /*2cf0*/  IMAD.SHL.U32 R163, R5, 0x2, RZ ;  /* 0x0000000205a37824 */ /* 0x000fe200078e00ff */
[----:B------:R-:W-:Y:S01]  /*2d00*/  SHF.L.U32 R166, R4, 0x1, RZ ;  /* 0x0000000104a67819 */ /* 0x000fe200000006ff */
[----:B------:R-:W-:Y:S01]  /*2d10*/  IMAD.IADD R161, R143, 0x1, R8 ;  /* 0x000000018fa17824 */ /* 0x000fe200078e0208 */
[----:B------:R-:W-:Y:S01]  /*2d20*/  SHF.L.U64.HI R165, R5, 0x1, R11 ;  /* 0x0000000105a57819 */ /* 0x000fe2000001020b */
[----:B------:R-:W-:Y:S01]  /*2d30*/  IMAD.IADD R155, R139, 0x1, R3 ;  /* 0x000000018b9b7824 */ /* 0x000fe200078e0203 */
[----:B------:R-:W-:Y:S01]  /*2d40*/  IADD3 R162, R145, R9, RZ ;  /* 0x0000000991a27210 */ /* 0x000fe20007ffe0ff */
[----:B------:R-:W-:Y:S01]  /*2d50*/  IMAD.IADD R121, R13, 0x1, R89 ;  /* 0x000000010d797824 */ /* 0x000fe200078e0259 */
[----:B------:R-:W-:Y:S01]  /*2d60*/  IADD3 R160, R141, R7, RZ ;  /* 0x000000078da07210 */ /* 0x000fe20007ffe0ff */
[--C-:B------:R-:W-:Y:S01]  /*2d70*/  IMAD.X R119, R114, 0x1, R197.reuse, P1 ;  /* 0x0000000172777824 */ /* 0x100fe200008e06c5 */
[----:B------:R-:W-:Y:S01]  /*2d80*/  SHF.R.S32.HI R185, RZ, 0x1f, R108 ;  /* 0x0000001fffb97819 */ /* 0x000fe2000001146c */
[----:B------:R-:W-:Y:S01]  /*2d90*/  IMAD.X R120, R115, 0x1, R197, P0 ;  /* 0x0000000173787824 */ /* 0x000fe200000e06c5 */
[----:B------:R-:W-:-:S02]  /*2da0*/  SHF.R.S32.HI R184, RZ, 0x1f, R107 ;  /* 0x0000001fffb87819 */ /* 0x000fc4000001146b */
[----:B------:R-:W-:Y:S02]  /*2db0*/  SHF.R.S32.HI R182, RZ, 0x1f, R105 ;  /* 0x0000001fffb67819 */ /* 0x000fe40000011469 */
[----:B------:R-:W-:Y:S02]  /*2dc0*/  SHF.R.S32.HI R181, RZ, 0x1f, R104 ;  /* 0x0000001fffb57819 */ /* 0x000fe40000011468 */
[----:B------:R-:W-:Y:S02]  /*2dd0*/  SHF.R.S32.HI R180, RZ, 0x1f, R103 ;  /* 0x0000001fffb47819 */ /* 0x000fe40000011467 */
[----:B------:R-:W-:Y:S02]  /*2de0*/  IADD3 R122, R93, R13, RZ ;  /* 0x0000000d5d7a7210 */ /* 0x000fe40007ffe0ff */
[----:B------:R-:W-:Y:S02]  /*2df0*/  SHF.R.S32.HI R208, RZ, 0x1f, R135 ;  /* 0x0000001fffd07819 */ /* 0x000fe40000011487 */
[----:B------:R-:W-:-:S02]  /*2e00*/  IADD3 R118, R13, R91, RZ ;  /* 0x0000005b0d767210 */ /* 0x000fc40007ffe0ff */
[----:B------:R-:W-:Y:S02]  /*2e10*/  SHF.R.S32.HI R207, RZ, 0x1f, R164 ;  /* 0x0000001fffcf7819 */ /* 0x000fe400000114a4 */
[----:B------:R-:W-:Y:S02]  /*2e20*/  SHF.R.S32.HI R134, RZ, 0x1f, R127 ;  /* 0x0000001fff867819 */ /* 0x000fe4000001147f */
[----:B------:R-:W-:Y:S02]  /*2e30*/  SHF.R.S32.HI R133, RZ, 0x1f, R126 ;  /* 0x0000001fff857819 */ /* 0x000fe4000001147e */
[----:B------:R-:W-:Y:S02]  /*2e40*/  SHF.R.S32.HI R132, RZ, 0x1f, R125 ;  /* 0x0000001fff847819 */ /* 0x000fe4000001147d */
[----:B------:R-:W-:Y:S02]  /*2e50*/  SHF.R.S32.HI R131, RZ, 0x1f, R124 ;  /* 0x0000001fff837819 */ /* 0x000fe4000001147c */
[----:B------:R-:W-:-:S07]  /*2e60*/  SHF.R.S32.HI R130, RZ, 0x1f, R128 ;  /* 0x0000001fff827819 */ /* 0x000fce0000011480 */
.L_x_3455:
        /* <DEDUP_REMOVED lines=27> */
.L_x_3323:
[----:B------:R-:W-:Y:S05]  /*3020*/  BSYNC B0 ;  /* 0x0000000000007941 */ /* 0x000fea0003800000 */
.L_x_3322:
[----:B------:R-:W-:Y:S04]  /*3030*/  BSSY B0, `(.L_x_3324) ;  /* 0x000000c000007945 */ /* 0x000fe80003800000 */
[----:B------:R-:W-:Y:S05]  /*3040*/  @!P3 BRA `(.L_x_3325) ;  /* 0x000000000028b947 */ /* 0x000fea0003800000 */
[----:B------:R-:W-:Y:S02]  /*3050*/  ISETP.NE.AND P4, PT, R59, RZ, PT ;  /* 0x000000ff3b00720c */ /* 0x000fe40003f85270 */
[----:B-1----:R-:W-:Y:S02]  /*3060*/  IADD3 R4, P3, R70, R168, RZ ;  /* 0x000000a846047210 */ /* 0x002fe40007f7e0ff */
[----:B------:R-:W-:Y:S03]  /*3070*/  LEA R2, P5, R248, R68, 0x1 ;  /* 0x00000044f8027211 */ /* 0x000fe600078a08ff */
[----:B------:R-:W-:Y:S01]  /*3080*/  IMAD.X R5, R69, 0x1, R169, P3 ;  /* 0x0000000145057824 */ /* 0x000fe200018e06a9 */
[----:B------:R-:W-:Y:S02]  /*3090*/  ISETP.NE.AND P3, PT, R62, RZ, PT ;  /* 0x000000ff3e00720c */ /* 0x000fe40003f65270 */
[----:B------:R-:W-:Y:S03]  /*30a0*/  LEA.HI.X R3, R248, R67, R249, 0x1, P5 ;  /* 0x00000043f8037211 */ /* 0x000fe600028f0cf9 */
[----:B------:R-:W2:Y:S04]  /*30b0*/  @P4 LD.E.128 R8, desc[UR6][R4.64] ;  /* 0x0000000604084980 */ /* 0x000ea8000c101d00 */
[----:B--2---:R2:W-:Y:S04]  /*30c0*/  @P4 ST.E.128 desc[UR6][R2.64], R8 ;  /* 0x0000000802004985 */ /* 0x0045e8000c101d06 */
[----:B------:R-:W3:Y:S04]  /*30d0*/  @P3 LD.E.128 R4, desc[UR6][R4.64+0x80] ;  /* 0x0000800604043980 */ /* 0x000ee8000c101d00 */
[----:B---3--:R2:W-:Y:S02]  /*30e0*/  @P3 ST.E.128 desc[UR6][R2.64+0x80], R4 ;  /* 0x0000800402003985 */ /* 0x0085e4000c101d06 */
.L_x_3325:
[----:B------:R-:W-:Y:S05]  /*30f0*/  BSYNC B0 ;  /* 0x0000000000007941 */ /* 0x000fea0003800000 */
.L_x_3324:
[-C--:B------:R-:W-:Y:S01]  /*3100*/  ISETP.GE.AND P2, PT, R75, R58.reuse, !P2 ;  /* 0x0000003a4b00720c */ /* 0x080fe20005746270 */
[----:B------:R-:W-:Y:S01]  /*3110*/  BSSY B0, `(.L_x_3326) ;  /* 0x000000e000007945 */ /* 0x000fe20003800000 */
[----:B------:R-:W-:Y:S02]  /*3120*/  ISETP.GE.AND P4, PT, R77, R57, PT ;  /* 0x000000394d00720c */ /* 0x000fe40003f86270 */
[----:B------:R-:W-:Y:S09]  /*3130*/  ISETP.GE.AND P1, PT, R74, R58, !P1 ;  /* 0x0000003a4a00720c */ /* 0x000ff20004f26270 */
[----:B------:R-:W-:Y:S05]  /*3140*/  @!P2 BRA `(.L_x_3327) ;  /* 0x000000000028a947 */ /* 0x000fea0003800000 */
[----:B------:R-:W-:Y:S02]  /*3150*/  ISETP.NE.AND P3, PT, R59, RZ, PT ;  /* 0x000000ff3b00720c */ /* 0x000fe40003f65270 */
[----:B-12---:R-:W-:Y:S02]  /*3160*/  IADD3 R4, P2, R70, R166, RZ ;  /* 0x000000a646047210 */ /* 0x006fe40007f5e0ff */
[----:B------:R-:W-:Y:S03]  /*3170*/  IADD3 R2, P5, R68, R176, RZ ;  /* 0x000000b044027210 */ /* 0x000fe60007fbe0ff */
[----:B------:R-:W-:Y:S01]  /*3180*/  IMAD.X R5, R69, 0x1, R167, P2 ;  /* 0x0000000145057824 */ /* 0x000fe200010e06a7 */
[----:B------:R-:W-:Y:S01]  /*3190*/  ISETP.NE.AND P2, PT, R62, RZ, PT ;  /* 0x000000ff3e00720c */ /* 0x000fe20003f45270 */
[----:B------:R-:W-:Y:S04]  /*31a0*/  IMAD.X R3, R67, 0x1, R177, P5 ;  /* 0x0000000143037824 */ /* 0x000fe800028e06b1 */
[----:B------:R-:W2:Y:S04]  /*31b0*/  @P3 LD.E.128 R8, desc[UR6][R4.64] ;  /* 0x0000000604083980 */ /* 0x000ea8000c101d00 */
[----:B--2---:R3:W-:Y:S04]  /*31c0*/  @P3 ST.E.128 desc[UR6][R2.64], R8 ;  /* 0x0000000802003985 */ /* 0x0047e8000c101d06 */
[----:B------:R-:W2:Y:S04]  /*31d0*/  @P2 LD.E.128 R4, desc[UR6][R4.64+0x80] ;  /* 0x0000800604042980 */ /* 0x000ea8000c101d00 */
[----:B--2---:R3:W-:Y:S02]  /*31e0*/  @P2 ST.E.128 desc[UR6][R2.64+0x80], R4 ;  /* 0x0000800402002985 */ /* 0x0047e4000c101d06 */
.L_x_3327:
[----:B------:R-:W-:Y:S05]  /*31f0*/  BSYNC B0 ;  /* 0x0000000000007941 */ /* 0x000fea0003800000 */
.L_x_3326:
[----:B------:R-:W-:Y:S01]  /*3200*/  ISETP.GE.AND P3, PT, R76, R57, PT ;  /* 0x000000394c00720c */ /* 0x000fe20003f66270 */
[----:B------:R-:W-:Y:S04]  /*3210*/  BSSY B0, `(.L_x_3328) ;  /* 0x000000c000007945 */ /* 0x000fe80003800000 */
[----:B------:R-:W-:Y:S08]  /*3220*/  @!P1 BRA `(.L_x_3329) ;  /* 0x0000000000289947 */ /* 0x000ff00003800000 */
[----:B------:R-:W-:Y:S02]  /*3230*/  ISETP.NE.AND P2, PT, R59, RZ, PT ;  /* 0x000000ff3b00720c */ /* 0x000fe40003f45270 */
[----:B-123--:R-:W-:Y:S02]  /*3240*/  IADD3 R4, P1, R70, R144, RZ ;  /* 0x0000009046047210 */ /* 0x00efe40007f3e0ff */
        /* <DEDUP_REMOVED lines=8> */
.L_x_3329:
[----:B------:R-:W-:Y:S05]  /*32d0*/  BSYNC B0 ;  /* 0x0000000000007941 */ /* 0x000fea0003800000 */
.L_x_3328:
        /* <DEDUP_REMOVED lines=8> */
[----:B-1234-:R-:W-:Y:S02]  /*3360*/  IADD3 R4, P0, R70, R163, RZ ;  /* 0x000000a346047210 */ /* 0x01efe40007f1e0ff */
        /* <DEDUP_REMOVED lines=8> */
.L_x_3331:
[----:B------:R-:W-:Y:S05]  /*33f0*/  BSYNC B0 ;  /* 0x0000000000007941 */ /* 0x000fea0003800000 */
.L_x_3330:
[----:B------:R-:W-:Y:S04]  /*3400*/  BSSY B0, `(.L_x_3332) ;  /* 0x000000c000007945 */ /* 0x000fe80003800000 */
[----:B------:R-:W-:Y:S05]  /*3410*/  @!P4 BRA `(.L_x_3333) ;  /* 0x000000000028c947 */ /* 0x000fea0003800000 */
        /* <DEDUP_REMOVED lines=10> */
.L_x_3333:
[----:B------:R-:W-:Y:S05]  /*34c0*/  BSYNC B0 ;  /* 0x0000000000007941 */ /* 0x000fea0003800000 */
.L_x_3332:
        /* <DEDUP_REMOVED lines=12> */
.L_x_3335:
[----:B------:R-:W-:Y:S05]  /*3590*/  BSYNC B0 ;  /* 0x0000000000007941 */ /* 0x000fea0003800000 */
.L_x_3334:
        /* <DEDUP_REMOVED lines=12> */
.L_x_3337:
[----:B------:R-:W-:Y:S05]  /*3660*/  BSYNC B0 ;  /* 0x0000000000007941 */ /* 0x000fea0003800000 */
.L_x_3336:
        /* <DEDUP_REMOVED lines=21> */
[----:B------:R-:W-:Y:S01]  /*37c0*/  MOV R4, R55 ;  /* 0x0000003700047202 */ /* 0x000fe20000000f00 */
[----:B------:R-:W-:Y:S01]  /*37d0*/  IMAD.MOV.U32 R5, RZ, RZ, R54 ;  /* 0x000000ffff057224 */ /* 0x000fe200078e0036 */
[----:B------:R-:W-:Y:S04]  /*37e0*/  ISETP.GE.AND P0, PT, R14, R13, PT ;  /* 0x0000000d0e00720c */ /* 0x000fe80003f06270 */
[----:B------:R1:W2:Y:S09]  /*37f0*/  LD.E.128 R8, desc[UR6][R4.64] ;  /* 0x0000000604087980 */ /* 0x0002b2000c101d00 */
[----:B------:R-:W-:Y:S01]  /*3800*/  @!P0 MOV R2, R23 ;  /* 0x0000001700028202 */ /* 0x000fe20000000f00 */
[----:B------:R-:W-:Y:S06]  /*3810*/  @!P0 IMAD.MOV.U32 R3, RZ, RZ, R22 ;  /* 0x000000ffff038224 */ /* 0x000fec00078e0016 */
[----:B------:R-:W3:Y:S01]  /*3820*/  @!P0 LD.E.64 R2, desc[UR6][R2.64] ;  /* 0x0000000602028980 */ /* 0x000ee2000c101b00 */
[----:B-1----:R-:W-:Y:S01]  /*3830*/  @!P0 MOV R4, R45 ;  /* 0x0000002d00048202 */ /* 0x002fe20000000f00 */
[----:B------:R-:W-:Y:S05]  /*3840*/  @!P0 IMAD.MOV.U32 R5, RZ, RZ, R44 ;  /* 0x000000ffff058224 */ /* 0x000fea00078e002c */
[----:B------:R3:W4:Y:S01]  /*3850*/  @!P0 LD.E.64 R18, desc[UR6][R4.64] ;  /* 0x0000000604128980 */ /* 0x000722000c101b00 */
[----:B--2---:R-:W-:Y:S02]  /*3860*/  @!P0 LOP3.LUT R0, R8, 0xffff0000, RZ, 0xc0, !PT ;  /* 0xffff000008008812 */ /* 0x004fe400078ec0ff */
[C---:B---3--:R-:W-:Y:S01]  /*3870*/  @!P0 SHF.L.U32 R4, R2.reuse, 0x10, RZ ;  /* 0x0000001002048819 */ /* 0x048fe200000006ff */
[C---:B------:R-:W-:Y:S01]  /*3880*/  @!P0 IMAD.U32 R7, R3.reuse, 0x10000, RZ ;  /* 0x0001000003078824 */ /* 0x040fe200078e00ff */
[----:B------:R-:W-:Y:S02]  /*3890*/  @!P0 LOP3.LUT R5, R2, 0xffff0000, RZ, 0xc0, !PT ;  /* 0xffff000002058812 */ /* 0x000fe400078ec0ff */
[----:B------:R-:W-:Y:S01]  /*38a0*/  @!P0 LOP3.LUT R6, R3, 0xffff0000, RZ, 0xc0, !PT ;  /* 0xffff000003068812 */ /* 0x000fe200078ec0ff */
[----:B------:R-:W-:Y:S01]  /*38b0*/  @!P0 IMAD.U32 R3, R8, 0x10000, RZ ;  /* 0x0001000008038824 */ /* 0x000fe200078e00ff */
[----:B------:R-:W-:Y:S02]  /*38c0*/  @!P0 LOP3.LUT R2, R9, 0xffff0000, RZ, 0xc0, !PT ;  /* 0xffff000009028812 */ /* 0x000fe400078ec0ff */
[C---:B----4-:R-:W-:Y:S02]  /*38d0*/  @!P0 SHF.L.U32 R12, R18.reuse, 0x10, RZ ;  /* 0x00000010120c8819 */ /* 0x050fe400000006ff */
[----:B------:R-:W-:Y:S02]  /*38e0*/  @!P0 LOP3.LUT R17, R18, 0xffff0000, RZ, 0xc0, !PT ;  /* 0xffff000012118812 */ /* 0x000fe400078ec0ff */
[C---:B------:R-:W-:Y:S01]  /*38f0*/  @!P0 SHF.L.U32 R18, R19.reuse, 0x10, RZ ;  /* 0x0000001013128819 */ /* 0x040fe200000006ff */
        /* <DEDUP_REMOVED lines=15> */
[----:B------:R-:W-:Y:S01]  /*39f0*/  @!P0 SHF.L.U32 R20, R11, 0x10, RZ ;  /* 0x000000100b148819 */ /* 0x000fe200000006ff */
[C---:B------:R-:W-:Y:S01]  /*3a00*/  @!P0 FMUL.FTZ R27, R4.reuse, R19 ;  /* 0x00000013041b8220 */ /* 0x040fe20000410000 */
[----:B------:R-:W-:Y:S01]  /*3a10*/  @!P0 FMUL.FTZ R4, R4, R6 ;  /* 0x0000000604048220 */ /* 0x000fe20000410000 */
[----:B------:R-:W-:Y:S01]  /*3a20*/  @!P0 FFMA.FTZ R2, R17, R12, R2 ;  /* 0x0000000c11028223 */ /* 0x000fe20000010002 */
[----:B------:R-:W-:Y:S01]  /*3a30*/  @!P0 FFMA.FTZ R3, R18, R5, R3 ;  /* 0x0000000512038223 */ /* 0x000fe20000010003 */
[----:B------:R-:W-:Y:S01]  /*3a40*/  @!P0 FFMA.FTZ R21, R5, R7, -R21 ;  /* 0x0000000705158223 */ /* 0x000fe20000010815 */
[----:B------:R-:W-:Y:S01]  /*3a50*/  @!P0 FFMA.FTZ R27, R20, R6, -R27 ;  /* 0x00000006141b8223 */ /* 0x000fe2000001081b */
[----:B------:R-:W-:Y:S01]  /*3a60*/  MOV R6, R52 ;  /* 0x0000003400067202 */ /* 0x000fe20000000f00 */
[----:B------:R-:W-:Y:S01]  /*3a70*/  @!P0 FFMA.FTZ R4, R19, R20, R4 ;  /* 0x0000001413048223 */ /* 0x000fe20000010004 */
[----:B------:R-:W-:Y:S01]  /*3a80*/  @!P0 F2FP.BF16.F32.PACK_AB R2, R2, R30 ;  /* 0x0000001e0202823e */ /* 0x000fe200000010ff */
[----:B------:R-:W-:Y:S01]  /*3a90*/  @!P0 IMAD.MOV.U32 R8, RZ, RZ, R0 ;  /* 0x000000ffff088224 */ /* 0x000fe200078e0000 */
[----:B------:R-:W-:Y:S01]  /*3aa0*/  @!P0 F2FP.BF16.F32.PACK_AB R3, R3, R21 ;  /* 0x000000150303823e */ /* 0x000fe200000010ff */
[----:B------:R-:W-:Y:S01]  /*3ab0*/  IMAD.MOV.U32 R7, RZ, RZ, R53 ;  /* 0x000000ffff077224 */ /* 0x000fe200078e0035 */
[----:B------:R-:W-:Y:S02]  /*3ac0*/  @!P0 F2FP.BF16.F32.PACK_AB R4, R4, R27 ;  /* 0x0000001b0404823e */ /* 0x000fe400000010ff */
[----:B------:R-:W-:Y:S02]  /*3ad0*/  @!P0 MOV R9, R2 ;  /* 0x0000000200098202 */ /* 0x000fe40000000f00 */
[----:B------:R-:W-:Y:S02]  /*3ae0*/  @!P0 MOV R10, R3 ;  /* 0x00000003000a8202 */ /* 0x000fe40000000f00 */
[----:B------:R-:W-:Y:S05]  /*3af0*/  @!P0 MOV R11, R4 ;  /* 0x00000004000b8202 */ /* 0x000fea0000000f00 */
[----:B------:R1:W-:Y:S02]  /*3b00*/  ST.E.128 desc[UR6][R6.64], R8 ;  /* 0x0000000806007985 */ /* 0x0003e4000c101d06 */
.L_x_3344:
[----:B------:R-:W-:Y:S05]  /*3b10*/  BSYNC B0 ;  /* 0x0000000000007941 */ /* 0x000fea0003800000 */
.L_x_3343:
[----:B------:R-:W-:Y:S05]  /*3b20*/  @P1 BRA `(.L_x_3342) ;  /* 0x0000000000d41947 */ /* 0x000fea0003800000 */
[----:B------:R-:W-:Y:S01]  /*3b30*/  MOV R4, R55 ;  /* 0x0000003700047202 */ /* 0x000fe20000000f00 */
[----:B------:R-:W-:Y:S01]  /*3b40*/  IMAD.MOV.U32 R5, RZ, RZ, R54 ;  /* 0x000000ffff057224 */ /* 0x000fe200078e0036 */
[----:B------:R-:W-:Y:S04]  /*3b50*/  ISETP.GE.AND P0, PT, R16, R13, PT ;  /* 0x0000000d1000720c */ /* 0x000fe80003f06270 */
[----:B-1----:R1:W2:Y:S09]  /*3b60*/  LD.E.128 R8, desc[UR6][R4.64+0x80] ;  /* 0x0000800604087980 */ /* 0x0022b2000c101d00 */
        /* <DEDUP_REMOVED lines=49> */
.L_x_3342:
[----:B------:R-:W-:Y:S05]  /*3e80*/  BSYNC B1 ;  /* 0x0000000000017941 */ /* 0x000fea0003800000 */
.L_x_3341:
        /* <DEDUP_REMOVED lines=10> */
[C---:B-12---:R-:W-:Y:S02]  /*3f30*/  IADD3 R6, P3, R30.reuse, R23, RZ ;  /* 0x000000171e067210 */ /* 0x046fe40007f7e0ff */
[----:B------:R-:W-:Y:S03]  /*3f40*/  IADD3 R30, P2, R30, R45, RZ ;  /* 0x0000002d1e1e7210 */ /* 0x000fe60007f5e0ff */
[C---:B------:R-:W-:Y:S02]  /*3f50*/  IMAD.X R7, R0.reuse, 0x1, R22, P3 ;  /* 0x0000000100077824 */ /* 0x040fe400018e0616 */
[----:B------:R-:W-:Y:S01]  /*3f60*/  IMAD.X R31, R0, 0x1, R44, P2 ;  /* 0x00000001001f7824 */ /* 0x000fe200010e062c */
[----:B------:R-:W-:Y:S07]  /*3f70*/  @P0 BRA `(.L_x_3348) ;  /* 0x0000000000c40947 */ /* 0x000fee0003800000 */
[----:B------:R-:W-:Y:S02]  /*3f80*/  ISETP.GE.AND P0, PT, R14, R13, PT ;  /* 0x0000000d0e00720c */ /* 0x000fe40003f06270 */
[C---:B------:R-:W-:Y:S04]  /*3f90*/  LEA R8, P2, R200.reuse, R55, 0x1 ;  /* 0x00000037c8087211 */ /* 0x040fe800078408ff */
[----:B------:R-:W-:Y:S06]  /*3fa0*/  LEA.HI.X R9, R200, R54, R201, 0x1, P2 ;  /* 0x00000036c8097211 */ /* 0x000fec00010f0cc9 */
[----:B------:R-:W2:Y:S08]  /*3fb0*/  LD.E.128 R8, desc[UR6][R8.64] ;  /* 0x0000000608087980 */ /* 0x000eb0000c101d00 */
[----:B------:R-:W3:Y:S06]  /*3fc0*/  @!P0 LD.E.64 R20, desc[UR6][R30.64] ;  /* 0x000000061e148980 */ /* 0x000eec000c101b00 */
[----:B------:R-:W4:Y:S01]  /*3fd0*/  @!P0 LD.E.64 R2, desc[UR6][R6.64] ;  /* 0x0000000606028980 */ /* 0x000f22000c101b00 */
[----:B--2---:R-:W-:Y:S02]  /*3fe0*/  @!P0 LOP3.LUT R0, R8, 0xffff0000, RZ, 0xc0, !PT ;  /* 0xffff000008008812 */ /* 0x004fe400078ec0ff */
[C---:B---3--:R-:W-:Y:S02]  /*3ff0*/  @!P0 SHF.L.U32 R18, R20.reuse, 0x10, RZ ;  /* 0x0000001014128819 */ /* 0x048fe400000006ff */
[----:B------:R-:W-:Y:S01]  /*4000*/  @!P0 LOP3.LUT R19, R20, 0xffff0000, RZ, 0xc0, !PT ;  /* 0xffff000014138812 */ /* 0x000fe200078ec0ff */
[C---:B------:R-:W-:Y:S01]  /*4010*/  @!P0 IMAD.U32 R20, R21.reuse, 0x10000, RZ ;  /* 0x0001000015148824 */ /* 0x040fe200078e00ff */
[----:B------:R-:W-:Y:S01]  /*4020*/  @!P0 LOP3.LUT R21, R21, 0xffff0000, RZ, 0xc0, !PT ;  /* 0xffff000015158812 */ /* 0x000fe200078ec0ff */
[----:B------:R-:W-:Y:S01]  /*4030*/  @!P0 FMUL.FTZ R27, R0, R18 ;  /* 0x00000012001b8220 */ /* 0x000fe20000410000 */
[C---:B----4-:R-:W-:Y:S01]  /*4040*/  @!P0 LOP3.LUT R12, R3.reuse, 0xffff0000, RZ, 0xc0, !PT ;  /* 0xffff0000030c8812 */ /* 0x050fe200078ec0ff */
[C---:B------:R-:W-:Y:S01]  /*4050*/  @!P0 IMAD.U32 R4, R2.reuse, 0x10000, RZ ;  /* 0x0001000002048824 */ /* 0x040fe200078e00ff */
[----:B------:R-:W-:Y:S01]  /*4060*/  @!P0 LOP3.LUT R5, R2, 0xffff0000, RZ, 0xc0, !PT ;  /* 0xffff000002058812 */ /* 0x000fe200078ec0ff */
[----:B------:R-:W-:Y:S01]  /*4070*/  @!P0 IMAD.U32 R17, R3, 0x10000, RZ ;  /* 0x0001000003118824 */ /* 0x000fe200078e00ff */
[----:B------:R-:W-:Y:S01]  /*4080*/  @!P0 SHF.L.U32 R3, R8, 0x10, RZ ;  /* 0x0000001008038819 */ /* 0x000fe200000006ff */
[-C--:B------:R-:W-:Y:S01]  /*4090*/  @!P0 FMUL.FTZ R0, R0, R4.reuse ;  /* 0x0000000400008220 */ /* 0x080fe20000410000 */
[----:B------:R-:W-:Y:S03]  /*40a0*/  @!P0 LOP3.LUT R2, R9, 0xffff0000, RZ, 0xc0, !PT ;  /* 0xffff000009028812 */ /* 0x000fe600078ec0ff */
        /* <DEDUP_REMOVED lines=11> */
[C---:B------:R-:W-:Y:S01]  /*4160*/  @!P0 FMUL.FTZ R33, R4.reuse, R21 ;  /* 0x0000001504218220 */ /* 0x040fe20000410000 */
[----:B------:R-:W-:Y:S01]  /*4170*/  @!P0 MOV R8, R0 ;  /* 0x0000000000088202 */ /* 0x000fe20000000f00 */
[----:B------:R-:W-:Y:S01]  /*4180*/  @!P0 FMUL.FTZ R3, R3, R17 ;  /* 0x0000001103038220 */ /* 0x000fe20000410000 */
[----:B------:R-:W-:Y:S02]  /*4190*/  @!P0 IMAD.U32 R27, R11, 0x10000, RZ ;  /* 0x000100000b1b8824 */ /* 0x000fe400078e00ff */
[----:B------:R-:W-:Y:S01]  /*41a0*/  @!P0 FMUL.FTZ R4, R4, R12 ;  /* 0x0000000c04048220 */ /* 0x000fe20000410000 */
[----:B------:R-:W-:Y:S01]  /*41b0*/  @!P0 FFMA.FTZ R2, R19, R18, R2 ;  /* 0x0000001213028223 */ /* 0x000fe20000010002 */
[----:B------:R-:W-:Y:S01]  /*41c0*/  LEA R18, P2, R244, R52, 0x1 ;  /* 0x00000034f4127211 */ /* 0x000fe200078408ff */
[----:B------:R-:W-:Y:S01]  /*41d0*/  @!P0 FFMA.FTZ R3, R20, R5, R3 ;  /* 0x0000000514038223 */ /* 0x000fe20000010003 */
[----:B------:R-:W-:Y:S01]  /*41e0*/  @!P0 FFMA.FTZ R32, R5, R17, -R32 ;  /* 0x0000001105208223 */ /* 0x000fe20000010820 */
[----:B------:R-:W-:Y:S01]  /*41f0*/  @!P0 FFMA.FTZ R33, R27, R12, -R33 ;  /* 0x0000000c1b218223 */ /* 0x000fe20000010821 */
[----:B------:R-:W-:Y:S01]  /*4200*/  @!P0 F2FP.BF16.F32.PACK_AB R2, R2, R34 ;  /* 0x000000220202823e */ /* 0x000fe200000010ff */
[----:B------:R-:W-:Y:S01]  /*4210*/  @!P0 FFMA.FTZ R4, R21, R27, R4 ;  /* 0x0000001b15048223 */ /* 0x000fe20000010004 */
[----:B------:R-:W-:Y:S02]  /*4220*/  LEA.HI.X R19, R244, R53, R247, 0x1, P2 ;  /* 0x00000035f4137211 */ /* 0x000fe400010f0cf7 */
[----:B------:R-:W-:Y:S01]  /*4230*/  @!P0 F2FP.BF16.F32.PACK_AB R3, R3, R32 ;  /* 0x000000200303823e */ /* 0x000fe200000010ff */
[----:B------:R-:W-:Y:S01]  /*4240*/  @!P0 IMAD.MOV.U32 R9, RZ, RZ, R2 ;  /* 0x000000ffff098224 */ /* 0x000fe200078e0002 */
[----:B------:R-:W-:Y:S02]  /*4250*/  @!P0 F2FP.BF16.F32.PACK_AB R4, R4, R33 ;  /* 0x000000210404823e */ /* 0x000fe400000010ff */
[----:B------:R-:W-:Y:S02]  /*4260*/  @!P0 MOV R10, R3 ;  /* 0x00000003000a8202 */ /* 0x000fe40000000f00 */
[----:B------:R-:W-:Y:S05]  /*4270*/  @!P0 MOV R11, R4 ;  /* 0x00000004000b8202 */ /* 0x000fea0000000f00 */
[----:B------:R1:W-:Y:S02]  /*4280*/  ST.E.128 desc[UR6][R18.64], R8 ;  /* 0x0000000812007985 */ /* 0x0003e4000c101d06 */
.L_x_3348:
[----:B------:R-:W-:Y:S05]  /*4290*/  BSYNC B0 ;  /* 0x0000000000007941 */ /* 0x000fea0003800000 */
.L_x_3347:
[----:B------:R-:W-:Y:S05]  /*42a0*/  @P1 BRA `(.L_x_3346) ;  /* 0x0000000000c41947 */ /* 0x000fea0003800000 */
[----:B------:R-:W-:Y:S02]  /*42b0*/  ISETP.GE.AND P0, PT, R16, R13, PT ;  /* 0x0000000d1000720c */ /* 0x000fe40003f06270 */
[C---:B-1----:R-:W-:Y:S04]  /*42c0*/  LEA R8, P1, R83.reuse, R55, 0x1 ;  /* 0x0000003753087211 */ /* 0x042fe800078208ff */
[----:B------:R-:W-:Y:S06]  /*42d0*/  LEA.HI.X R9, R83, R54, R109, 0x1, P1 ;  /* 0x0000003653097211 */ /* 0x000fec00008f0c6d */
[----:B------:R-:W2:Y:S08]  /*42e0*/  LD.E.128 R8, desc[UR6][R8.64] ;  /* 0x0000000608087980 */ /* 0x000eb0000c101d00 */
[----:B------:R-:W3:Y:S06]  /*42f0*/  @!P0 LD.E.64 R18, desc[UR6][R30.64+0x40] ;  /* 0x000040061e128980 */ /* 0x000eec000c101b00 */
[----:B------:R-:W4:Y:S01]  /*4300*/  @!P0 LD.E.64 R6, desc[UR6][R6.64+0x40] ;  /* 0x0000400606068980 */ /* 0x000f22000c101b00 */
[C---:B--2---:R-:W-:Y:S02]  /*4310*/  @!P0 LOP3.LUT R0, R8.reuse, 0xffff0000, RZ, 0xc0, !PT ;  /* 0xffff000008008812 */ /* 0x044fe400078ec0ff */
[----:B------:R-:W-:Y:S02]  /*4320*/  @!P0 SHF.L.U32 R12, R8, 0x10, RZ ;  /* 0x00000010080c8819 */ /* 0x000fe400000006ff */
[----:B------:R-:W-:Y:S02]  /*4330*/  @!P0 LOP3.LUT R2, R9, 0xffff0000, RZ, 0xc0, !PT ;  /* 0xffff000009028812 */ /* 0x000fe400078ec0ff */
[C---:B---3--:R-:W-:Y:S02]  /*4340*/  @!P0 SHF.L.U32 R4, R18.reuse, 0x10, RZ ;  /* 0x0000001012048819 */ /* 0x048fe400000006ff */
[----:B------:R-:W-:Y:S01]  /*4350*/  @!P0 LOP3.LUT R17, R18, 0xffff0000, RZ, 0xc0, !PT ;  /* 0xffff000012118812 */ /* 0x000fe200078ec0ff */
[C---:B------:R-:W-:Y:S01]  /*4360*/  @!P0 IMAD.U32 R18, R19.reuse, 0x10000, RZ ;  /* 0x0001000013128824 */ /* 0x040fe200078e00ff */
[----:B------:R-:W-:Y:S01]  /*4370*/  @!P0 LOP3.LUT R19, R19, 0xffff0000, RZ, 0xc0, !PT ;  /* 0xffff000013138812 */ /* 0x000fe200078ec0ff */
[----:B------:R-:W-:Y:S01]  /*4380*/  @!P0 FMUL.FTZ R20, R0, R4 ;  /* 0x0000000400148220 */ /* 0x000fe20000410000 */
[C---:B----4-:R-:W-:Y:S01]  /*4390*/  @!P0 IMAD.U32 R3, R6.reuse, 0x10000, RZ ;  /* 0x0001000006038824 */ /* 0x050fe200078e00ff */
        /* <DEDUP_REMOVED lines=8> */
[----:B------:R-:W-:Y:S01]  /*4420*/  @!P0 LOP3.LUT R4, R11, 0xffff0000, RZ, 0xc0, !PT ;  /* 0xffff00000b048812 */ /* 0x000fe200078ec0ff */
[----:B------:R-:W-:Y:S02]  /*4430*/  @!P0 IMAD.U32 R12, R9, 0x10000, RZ ;  /* 0x00010000090c8824 */ /* 0x000fe400078e00ff */
[----:B------:R-:W-:Y:S01]  /*4440*/  @!P0 FMUL.FTZ R2, R2, R6 ;  /* 0x0000000602028220 */ /* 0x000fe20000410000 */
[C---:B------:R-:W-:Y:S01]  /*4450*/  @!P0 FMUL.FTZ R21, R3.reuse, R18 ;  /* 0x0000001203158220 */ /* 0x040fe20000410000 */
[----:B------:R-:W-:Y:S01]  /*4460*/  @!P0 F2FP.BF16.F32.PACK_AB R0, R0, R31 ;  /* 0x0000001f0000823e */ /* 0x000fe200000010ff */
        /* <DEDUP_REMOVED lines=8> */
[----:B------:R-:W-:Y:S01]  /*44f0*/  @!P0 FFMA.FTZ R3, R18, R6, R3 ;  /* 0x0000000612038223 */ /* 0x000fe20000010003 */
[----:B------:R-:W-:Y:S01]  /*4500*/  @!P0 FFMA.FTZ R21, R6, R5, -R21 ;  /* 0x0000000506158223 */ /* 0x000fe20000010815 */
        /* <DEDUP_REMOVED lines=11> */
.L_x_3346:
[----:B------:R-:W-:Y:S05]  /*45c0*/  BSYNC B1 ;  /* 0x0000000000017941 */ /* 0x000fea0003800000 */
.L_x_3345:
        /* <DEDUP_REMOVED lines=10> */
[C---:B-123--:R-:W-:Y:S02]  /*4670*/  IADD3 R6, P3, R30.reuse, R23, RZ ;  /* 0x000000171e067210 */ /* 0x04efe40007f7e0ff */
        /* <DEDUP_REMOVED lines=53> */
.L_x_3352:
[----:B------:R-:W-:Y:S05]  /*49d0*/  BSYNC B0 ;  /* 0x0000000000007941 */ /* 0x000fea0003800000 */
.L_x_3351:
        /* <DEDUP_REMOVED lines=50> */
.L_x_3350:
[----:B------:R-:W-:Y:S05]  /*4d00*/  BSYNC B1 ;  /* 0x0000000000017941 */ /* 0x000fea0003800000 */
.L_x_3349:
        /* <DEDUP_REMOVED lines=10> */
[C---:B-1234-:R-:W-:Y:S02]  /*4db0*/  IADD3 R6, P3, R30.reuse, R23, RZ ;  /* 0x000000171e067210 */ /* 0x05efe40007f7e0ff */
[----:B------:R-:W-:Y:S03]  /*4dc0*/  IADD3 R30, P2, R30, R45, RZ ;  /* 0x0000002d1e1e7210 */ /* 0x000fe60007f5e0ff */
[C---:B------:R-:W-:Y:S02]  /*4dd0*/  IMAD.X R7, R0.reuse, 0x1, R22, P3 ;  /* 0x0000000100077824 */ /* 0x040fe400018e0616 */
[----:B------:R-:W-:Y:S01]  /*4de0*/  IMAD.X R31, R0, 0x1, R44, P2 ;  /* 0x00000001001f7824 */ /* 0x000fe200010e062c */
[----:B------:R-:W-:Y:S07]  /*4df0*/  @P0 BRA `(.L_x_3356) ;  /* 0x0000000000e00947 */ /* 0x000fee0003800000 */
[----:B------:R-:W-:Y:S01]  /*4e00*/  MOV R8, R55 ;  /* 0x0000003700087202 */ /* 0x000fe20000000f00 */
[----:B------:R-:W-:Y:S01]  /*4e10*/  IMAD R0, R61, 0x60, RZ ;  /* 0x000000603d007824 */ /* 0x000fe200078e02ff */
[----:B------:R-:W-:Y:S02]  /*4e20*/  MOV R9, R54 ;  /* 0x0000003600097202 */ /* 0x000fe40000000f00 */
[----:B------:R-:W-:Y:S01]  /*4e30*/  ISETP.GE.AND P0, PT, R14, R13, PT ;  /* 0x0000000d0e00720c */ /* 0x000fe20003f06270 */
[----:B------:R-:W-:Y:S04]  /*4e40*/  IMAD.WIDE.U32 R8, R60, 0x60, R8 ;  /* 0x000000603c087825 */ /* 0x000fe800078e0008 */
[----:B------:R-:W-:Y:S08]  /*4e50*/  IMAD.IADD R9, R9, 0x1, R0 ;  /* 0x0000000109097824 */ /* 0x000ff000078e0200 */
[----:B------:R-:W2:Y:S06]  /*4e60*/  @!P0 LD.E.64 R20, desc[UR6][R30.64] ;  /* 0x000000061e148980 */ /* 0x000eac000c101b00 */
[----:B------:R-:W3:Y:S08]  /*4e70*/  LD.E.128 R8, desc[UR6][R8.64] ;  /* 0x0000000608087980 */ /* 0x000ef0000c101d00 */
[----:B------:R-:W4:Y:S01]  /*4e80*/  @!P0 LD.E.64 R2, desc[UR6][R6.64] ;  /* 0x0000000606028980 */ /* 0x000f22000c101b00 */
[C---:B--2---:R-:W-:Y:S02]  /*4e90*/  @!P0 SHF.L.U32 R18, R20.reuse, 0x10, RZ ;  /* 0x0000001014128819 */ /* 0x044fe400000006ff */
[----:B------:R-:W-:Y:S02]  /*4ea0*/  @!P0 LOP3.LUT R19, R20, 0xffff0000, RZ, 0xc0, !PT ;  /* 0xffff000014138812 */ /* 0x000fe400078ec0ff */
[C---:B------:R-:W-:Y:S02]  /*4eb0*/  @!P0 SHF.L.U32 R20, R21.reuse, 0x10, RZ ;  /* 0x0000001015148819 */ /* 0x040fe400000006ff */
[----:B---3--:R-:W-:Y:S02]  /*4ec0*/  @!P0 LOP3.LUT R0, R8, 0xffff0000, RZ, 0xc0, !PT ;  /* 0xffff000008008812 */ /* 0x008fe400078ec0ff */
[----:B------:R-:W-:Y:S03]  /*4ed0*/  @!P0 LOP3.LUT R21, R21, 0xffff0000, RZ, 0xc0, !PT ;  /* 0xffff000015158812 */ /* 0x000fe600078ec0ff */
[----:B------:R-:W-:Y:S01]  /*4ee0*/  @!P0 FMUL.FTZ R27, R0, R18 ;  /* 0x00000012001b8220 */ /* 0x000fe20000410000 */
[----:B----4-:R-:W-:Y:S01]  /*4ef0*/  @!P0 SHF.L.U32 R4, R2, 0x10, RZ ;  /* 0x0000001002048819 */ /* 0x010fe200000006ff */
[C---:B------:R-:W-:Y:S01]  /*4f00*/  @!P0 IMAD.U32 R17, R3.reuse, 0x10000, RZ ;  /* 0x0001000003118824 */ /* 0x040fe200078e00ff */
        /* <DEDUP_REMOVED lines=12> */
[----:B------:R-:W-:Y:S01]  /*4fd0*/  @!P0 FMUL.FTZ R33, R4, R21 ;  /* 0x0000001504218220 */ /* 0x000fe20000410000 */
[----:B------:R-:W-:Y:S01]  /*4fe0*/  @!P0 FFMA.FTZ R34, R18, R5, -R27 ;  /* 0x0000000512228223 */ /* 0x000fe2000001081b */
[----:B------:R-:W-:Y:S01]  /*4ff0*/  @!P0 SHF.L.U32 R5, R10, 0x10, RZ ;  /* 0x000000100a058819 */ /* 0x000fe200000006ff */
[C---:B------:R-:W-:Y:S01]  /*5000*/  @!P0 FMUL.FTZ R32, R3.reuse, R20 ;  /* 0x0000001403208220 */ /* 0x040fe20000410000 */
[----:B------:R-:W-:Y:S01]  /*5010*/  @!P0 FMUL.FTZ R3, R3, R17 ;  /* 0x0000001103038220 */ /* 0x000fe20000410000 */
[----:B------:R-:W-:Y:S02]  /*5020*/  @!P0 IMAD.U32 R27, R11, 0x10000, RZ ;  /* 0x000100000b1b8824 */ /* 0x000fe400078e00ff */
[----:B------:R-:W-:Y:S01]  /*5030*/  @!P0 FMUL.FTZ R4, R4, R12 ;  /* 0x0000000c04048220 */ /* 0x000fe20000410000 */
[----:B------:R-:W-:Y:S01]  /*5040*/  @!P0 FFMA.FTZ R2, R19, R18, R2 ;  /* 0x0000001213028223 */ /* 0x000fe20000010002 */
[----:B------:R-:W-:Y:S01]  /*5050*/  MOV R18, R52 ;  /* 0x0000003400127202 */ /* 0x000fe20000000f00 */
[----:B------:R-:W-:Y:S01]  /*5060*/  @!P0 FFMA.FTZ R3, R20, R5, R3 ;  /* 0x0000000514038223 */ /* 0x000fe20000010003 */
[----:B------:R-:W-:Y:S01]  /*5070*/  MOV R19, R53 ;  /* 0x0000003500137202 */ /* 0x000fe20000000f00 */
[----:B------:R-:W-:Y:S01]  /*5080*/  @!P0 FFMA.FTZ R32, R5, R17, -R32 ;  /* 0x0000001105208223 */ /* 0x000fe20000010820 */
[----:B------:R-:W-:Y:S01]  /*5090*/  @!P0 F2FP.BF16.F32.PACK_AB R2, R2, R34 ;  /* 0x000000220202823e */ /* 0x000fe200000010ff */
[----:B------:R-:W-:Y:S01]  /*50a0*/  @!P0 FFMA.FTZ R4, R21, R27, R4 ;  /* 0x0000001b15048223 */ /* 0x000fe20000010004 */
[----:B------:R-:W-:Y:S01]  /*50b0*/  @!P0 FFMA.FTZ R33, R27, R12, -R33 ;  /* 0x0000000c1b218223 */ /* 0x000fe20000010821 */
[----:B------:R-:W-:Y:S01]  /*50c0*/  @!P0 F2FP.BF16.F32.PACK_AB R12, R0, R35 ;  /* 0x00000023000c823e */ /* 0x000fe200000010ff */
[----:B------:R-:W-:Y:S01]  /*50d0*/  IMAD.WIDE.U32 R18, R72, 0x60, R18 ;  /* 0x0000006048127825 */ /* 0x000fe200078e0012 */
[----:B------:R-:W-:Y:S02]  /*50e0*/  @!P0 F2FP.BF16.F32.PACK_AB R3, R3, R32 ;  /* 0x000000200303823e */ /* 0x000fe400000010ff */
[----:B------:R-:W-:Y:S01]  /*50f0*/  @!P0 F2FP.BF16.F32.PACK_AB R0, R4, R33 ;  /* 0x000000210400823e */ /* 0x000fe200000010ff */
[----:B------:R-:W-:Y:S01]  /*5100*/  IMAD R17, R73, 0x60, RZ ;  /* 0x0000006049117824 */ /* 0x000fe200078e02ff */
[----:B------:R-:W-:Y:S01]  /*5110*/  MOV R4, R18 ;  /* 0x0000001200047202 */ /* 0x000fe20000000f00 */
[----:B------:R-:W-:Y:S01]  /*5120*/  @!P0 IMAD.MOV.U32 R9, RZ, RZ, R2 ;  /* 0x000000ffff098224 */ /* 0x000fe200078e0002 */
[----:B------:R-:W-:Y:S01]  /*5130*/  @!P0 MOV R8, R12 ;  /* 0x0000000c00088202 */ /* 0x000fe20000000f00 */
[----:B------:R-:W-:Y:S01]  /*5140*/  IMAD.IADD R5, R19, 0x1, R17 ;  /* 0x0000000113057824 */ /* 0x000fe200078e0211 */
[----:B------:R-:W-:Y:S02]  /*5150*/  @!P0 MOV R10, R3 ;  /* 0x00000003000a8202 */ /* 0x000fe40000000f00 */
[----:B------:R-:W-:Y:S05]  /*5160*/  @!P0 MOV R11, R0 ;  /* 0x00000000000b8202 */ /* 0x000fea0000000f00 */
[----:B------:R1:W-:Y:S02]  /*5170*/  ST.E.128 desc[UR6][R4.64], R8 ;  /* 0x0000000804007985 */ /* 0x0003e4000c101d06 */
.L_x_3356:
[----:B------:R-:W-:Y:S05]  /*5180*/  BSYNC B0 ;  /* 0x0000000000007941 */ /* 0x000fea0003800000 */
.L_x_3355:
        /* <DEDUP_REMOVED lines=50> */
.L_x_3354:
[----:B------:R-:W-:Y:S05]  /*54b0*/  BSYNC B1 ;  /* 0x0000000000017941 */ /* 0x000fea0003800000 */
.L_x_3353:
        /* <DEDUP_REMOVED lines=64> */
.L_x_3360:
[----:B------:R-:W-:Y:S05]  /*58c0*/  BSYNC B0 ;  /* 0x0000000000007941 */ /* 0x000fea0003800000 */
.L_x_3359:
        /* <DEDUP_REMOVED lines=50> */
.L_x_3358:
[----:B------:R-:W-:Y:S05]  /*5bf0*/  BSYNC B1 ;  /* 0x0000000000017941 */ /* 0x000fea0003800000 */
.L_x_3357:
        /* <DEDUP_REMOVED lines=71> */
.L_x_3364:
[----:B------:R-:W-:Y:S05]  /*6070*/  BSYNC B0 ;  /* 0x0000000000007941 */ /* 0x000fea0003800000 */
.L_x_3363:
        /* <DEDUP_REMOVED lines=50> */
.L_x_3362:
[----:B------:R-:W-:Y:S05]  /*63a0*/  BSYNC B1 ;  /* 0x0000000000017941 */ /* 0x000fea0003800000 */
.L_x_3361:
        /* <DEDUP_REMOVED lines=71> */
.L_x_3368:
[----:B------:R-:W-:Y:S05]  /*6820*/  BSYNC B0 ;  /* 0x0000000000007941 */ /* 0x000fea0003800000 */
.L_x_3367:
        /* <DEDUP_REMOVED lines=50> */
.L_x_3366:
[----:B------:R-:W-:Y:S05]  /*6b50*/  BSYNC B1 ;  /* 0x0000000000017941 */ /* 0x000fea0003800000 */
.L_x_3365:
        /* <DEDUP_REMOVED lines=71> */
.L_x_3372:
[----:B------:R-:W-:Y:S05]  /*6fd0*/  BSYNC B0 ;  /* 0x0000000000007941 */ /* 0x000fea0003800000 */
.L_x_3371:
        /* <DEDUP_REMOVED lines=10> */
[C---:B---3--:R-:W-:Y:S01]  /*7080*/  @!P0 SHF.L.U32 R4, R18.reuse, 0x10, RZ ;  /* 0x0000001012048819 */ /* 0x048fe200000006ff */
[C---:B------:R-:W-:Y:S01]  /*7090*/  @!P0 IMAD.U32 R17, R19.reuse, 0x10000, RZ ;  /* 0x0001000013118824 */ /* 0x040fe200078e00ff */
[----:B------:R-:W-:Y:S02]  /*70a0*/  @!P0 LOP3.LUT R13, R18, 0xffff0000, RZ, 0xc0, !PT ;  /* 0xffff0000120d8812 */ /* 0x000fe400078ec0ff */
[----:B------:R-:W-:Y:S01]  /*70b0*/  @!P0 LOP3.LUT R18, R19, 0xffff0000, RZ, 0xc0, !PT ;  /* 0xffff000013128812 */ /* 0x000fe200078ec0ff */
[----:B------:R-:W-:Y:S01]  /*70c0*/  @!P0 FMUL.FTZ R20, R0, R4 ;  /* 0x0000000400148220 */ /* 0x000fe20000410000 */
[C---:B----4-:R-:W-:Y:S01]  /*70d0*/  @!P0 IMAD.U32 R3, R6.reuse, 0x10000, RZ ;  /* 0x0001000006038824 */ /* 0x050fe200078e00ff */
[----:B------:R-:W-:Y:S01]  /*70e0*/  @!P0 LOP3.LUT R6, R6, 0xffff0000, RZ, 0xc0, !PT ;  /* 0xffff000006068812 */ /* 0x000fe200078ec0ff */
[----:B------:R-:W-:Y:S01]  /*70f0*/  @!P0 FMUL.FTZ R19, R2, R13 ;  /* 0x0000000d02138220 */ /* 0x000fe20000410000 */
        /* <DEDUP_REMOVED lines=9> */
[C---:B------:R-:W-:Y:S01]  /*7190*/  @!P0 FMUL.FTZ R20, R3.reuse, R17 ;  /* 0x0000001103148220 */ /* 0x040fe20000410000 */
[----:B------:R-:W-:Y:S01]  /*71a0*/  @!P0 FMUL.FTZ R3, R3, R5 ;  /* 0x0000000503038220 */ /* 0x000fe20000410000 */
[----:B------:R-:W-:Y:S01]  /*71b0*/  @!P0 F2FP.BF16.F32.PACK_AB R0, R0, R30 ;  /* 0x0000001e0000823e */ /* 0x000fe200000010ff */
[----:B------:R-:W-:Y:S01]  /*71c0*/  @!P0 FFMA.FTZ R27, R12, R6, -R19 ;  /* 0x000000060c1b8223 */ /* 0x000fe20000010813 */
[----:B------:R-:W-:Y:S01]  /*71d0*/  @!P0 SHF.L.U32 R6, R10, 0x10, RZ ;  /* 0x000000100a068819 */ /* 0x000fe200000006ff */
[C---:B------:R-:W-:Y:S01]  /*71e0*/  @!P0 FMUL.FTZ R21, R4.reuse, R18 ;  /* 0x0000001204158220 */ /* 0x040fe20000410000 */
[----:B------:R-:W-:Y:S01]  /*71f0*/  @!P0 MOV R8, R0 ;  /* 0x0000000000088202 */ /* 0x000fe20000000f00 */
        /* <DEDUP_REMOVED lines=16> */
.L_x_3370:
[----:B------:R-:W-:Y:S05]  /*7300*/  BSYNC B1 ;  /* 0x0000000000017941 */ /* 0x000fea0003800000 */
.L_x_3369:
[----:B-1----:R-:W-:Y:S01]  /*7310*/  MOV R5, R22 ;  /* 0x0000001600057202 */ /* 0x002fe20000000f00 */
[----:B------:R-:W2:Y:S01]  /*7320*/  LD.E R0, desc[UR6][R28.64+0xd0] ;  /* 0x0000d0061c007980 */ /* 0x000ea2000c101900 */
[----:B------:R-:W-:Y:S01]  /*7330*/  MOV R3, R44 ;  /* 0x0000002c00037202 */ /* 0x000fe20000000f00 */
        /* <DEDUP_REMOVED lines=8> */
.L_x_3340:
        /* <DEDUP_REMOVED lines=15> */
[----:B------:R-:W-:Y:S01]  /*74b0*/  IMAD.MOV.U32 R6, RZ, RZ, RZ ;  /* 0x000000ffff067224 */ /* 0x000fe200078e00ff */
[----:B------:R-:W-:Y:S01]  /*74c0*/  MOV R4, R65 ;  /* 0x0000004100047202 */ /* 0x000fe20000000f00 */
[----:B------:R-:W-:Y:S01]  /*74d0*/  IMAD.MOV.U32 R5, RZ, RZ, R64 ;  /* 0x000000ffff057224 */ /* 0x000fe200078e0040 */
[----:B------:R-:W-:Y:S01]  /*74e0*/  SHF.R.S32.HI R0, RZ, 0x1, R0 ;  /* 0x00000001ff007819 */ /* 0x000fe20000011400 */
[----:B------:R-:W-:Y:S01]  /*74f0*/  IMAD.MOV.U32 R12, RZ, RZ, RZ ;  /* 0x000000ffff0c7224 */ /* 0x000fe200078e00ff */
[C---:B-----5:R-:W-:Y:S01]  /*7500*/  LOP3.LUT R32, R9.reuse, 0xffff0000, RZ, 0xc0, !PT ;  /* 0xffff000009207812 */ /* 0x060fe200078ec0ff */
[----:B------:R-:W-:Y:S01]  /*7510*/  IMAD.U32 R31, R9, 0x10000, RZ ;  /* 0x00010000091f7824 */ /* 0x000fe200078e00ff */
[----:B------:R-:W-:Y:S01]  /*7520*/  ISETP.GE.AND P1, PT, R14, R0, PT ;  /* 0x000000000e00720c */ /* 0x000fe20003f26270 */
[--C-:B------:R-:W-:Y:S01]  /*7530*/  IMAD.MOV.U32 R7, RZ, RZ, R0.reuse ;  /* 0x000000ffff077224 */ /* 0x100fe200078e0000 */
[C---:B------:R-:W-:Y:S01]  /*7540*/  SHF.L.U32 R33, R10.reuse, 0x10, RZ ;  /* 0x000000100a217819 */ /* 0x040fe200000006ff */
[C---:B------:R-:W-:Y:S01]  /*7550*/  IMAD.U32 R35, R11.reuse, 0x10000, RZ ;  /* 0x000100000b237824 */ /* 0x040fe200078e00ff */
[----:B------:R-:W-:Y:S02]  /*7560*/  LOP3.LUT R34, R10, 0xffff0000, RZ, 0xc0, !PT ;  /* 0xffff00000a227812 */ /* 0x000fe400078ec0ff */
[C---:B------:R-:W-:Y:S02]  /*7570*/  SHF.L.U32 R27, R8.reuse, 0x10, RZ ;  /* 0x00000010081b7819 */ /* 0x040fe400000006ff */
[----:B------:R-:W-:Y:S02]  /*7580*/  LOP3.LUT R30, R8, 0xffff0000, RZ, 0xc0, !PT ;  /* 0xffff0000081e7812 */ /* 0x000fe400078ec0ff */
[----:B------:R-:W-:Y:S03]  /*7590*/  LOP3.LUT R36, R11, 0xffff0000, RZ, 0xc0, !PT ;  /* 0xffff00000b247812 */ /* 0x000fe600078ec0ff */
[----:B------:R-:W-:Y:S01]  /*75a0*/  @P1 IADD3 R7, -R0, RZ, RZ ;  /* 0x000000ff00071210 */ /* 0x000fe20007ffe1ff */
[--C-:B------:R-:W-:Y:S02]  /*75b0*/  @P1 IMAD.MOV R6, RZ, RZ, -R0.reuse ;  /* 0x000000ffff061224 */ /* 0x100fe400078e0a00 */
[----:B------:R-:W-:Y:S03]  /*75c0*/  @P1 IMAD.MOV R12, RZ, RZ, -R0 ;  /* 0x000000ffff0c1224 */ /* 0x000fe600078e0a00 */
[C---:B------:R-:W-:Y:S04]  /*75d0*/  LEA R4, P0, R6.reuse, R4, 0x1 ;  /* 0x0000000406047211 */ /* 0x040fe800078008ff */
[----:B------:R-:W-:Y:S02]  /*75e0*/  LEA.HI.X.SX32 R5, R6, R5, 0x1, P0 ;  /* 0x0000000506057211 */ /* 0x000fe400000f0eff */
[C---:B-1----:R-:W-:Y:S03]  /*75f0*/  LEA R2, P0, R7.reuse, R2, 0x1 ;  /* 0x0000000207027211 */ /* 0x042fe600078008ff */
[----:B------:R-:W2:Y:S01]  /*7600*/  LD.E.128 R48, desc[UR6][R4.64] ;  /* 0x0000000604307980 */ /* 0x000ea2000c101d00 */
[----:B------:R-:W-:Y:S07]  /*7610*/  LEA.HI.X.SX32 R3, R7, R3, 0x1, P0 ;  /* 0x0000000307037211 */ /* 0x000fee00000f0eff */
[----:B------:R1:W3:Y:S02]  /*7620*/  LD.E.128 R4, desc[UR6][R2.64] ;  /* 0x0000000602047980 */ /* 0x0002e4000c101d00 */
[----:B-1----:R-:W-:Y:S01]  /*7630*/  MOV R2, R66 ;  /* 0x0000004200027202 */ /* 0x002fe20000000f00 */
[----:B------:R-:W-:Y:S03]  /*7640*/  IMAD.MOV.U32 R3, RZ, RZ, R63 ;  /* 0x000000ffff037224 */ /* 0x000fe600078e003f */
[C---:B------:R-:W-:Y:S04]  /*7650*/  LEA R2, P0, R12.reuse, R2, 0x1 ;  /* 0x000000020c027211 */ /* 0x040fe800078008ff */
[----:B------:R-:W-:Y:S05]  /*7660*/  LEA.HI.X.SX32 R3, R12, R3, 0x1, P0 ;  /* 0x000000030c037211 */ /* 0x000fea00000f0eff */
[----:B------:R1:W4:Y:S01]  /*7670*/  LD.E.128 R40, desc[UR6][R2.64] ;  /* 0x0000000602287980 */ /* 0x000322000c101d00 */
[C---:B--2---:R-:W-:Y:S01]  /*7680*/  SHF.L.U32 R9, R50.reuse, 0x10, RZ ;  /* 0x0000001032097819 */ /* 0x044fe200000006ff */
[----:B------:R-:W-:Y:S01]  /*7690*/  IMAD.U32 R11, R51, 0x10000, RZ ;  /* 0x00010000330b7824 */ /* 0x000fe200078e00ff */
[----:B------:R-:W-:Y:S01]  /*76a0*/  LOP3.LUT R10, R50, 0xffff0000, RZ, 0xc0, !PT ;  /* 0xffff0000320a7812 */ /* 0x000fe200078ec0ff */
[----:B-1----:R-:W-:Y:S01]  /*76b0*/  IMAD.U32 R3, R49, 0x10000, RZ ;  /* 0x0001000031037824 */ /* 0x002fe200078e00ff */
        /* <DEDUP_REMOVED lines=11> */
[----:B------:R-:W-:Y:S01]  /*7770*/  @!P1 FADD.FTZ R12, -R12, -RZ ;  /* 0x800000ff0c0c9221 */ /* 0x000fe20000010100 */
[C---:B---3--:R-:W-:Y:S01]  /*7780*/  SHF.L.U32 R17, R4.reuse, 0x10, RZ ;  /* 0x0000001004117819 */ /* 0x048fe200000006ff */
[----:B------:R-:W-:Y:S01]  /*7790*/  IMAD.U32 R19, R5, 0x10000, RZ ;  /* 0x0001000005137824 */ /* 0x000fe200078e00ff */
[----:B------:R-:W-:Y:S01]  /*77a0*/  LOP3.LUT R18, R4, 0xffff0000, RZ, 0xc0, !PT ;  /* 0xffff000004127812 */ /* 0x000fe200078ec0ff */
[----:B------:R-:W-:Y:S01]  /*77b0*/  IMAD.U32 R21, R7, 0x10000, RZ ;  /* 0x0001000007157824 */ /* 0x000fe200078e00ff */
[----:B------:R-:W-:Y:S01]  /*77c0*/  LOP3.LUT R4, R5, 0xffff0000, RZ, 0xc0, !PT ;  /* 0xffff000005047812 */ /* 0x000fe200078ec0ff */
[----:B------:R-:W-:Y:S01]  /*77d0*/  FMUL.FTZ R0, R17, R0 ;  /* 0x0000000011007220 */ /* 0x000fe20000410000 */
[----:B------:R-:W-:Y:S01]  /*77e0*/  SHF.L.U32 R5, R6, 0x10, RZ ;  /* 0x0000001006057819 */ /* 0x000fe200000006ff */
[----:B------:R-:W-:Y:S01]  /*77f0*/  FMUL.FTZ R2, R18, R2 ;  /* 0x0000000212027220 */ /* 0x000fe20000410000 */
[----:B------:R-:W-:Y:S01]  /*7800*/  LOP3.LUT R6, R6, 0xffff0000, RZ, 0xc0, !PT ;  /* 0xffff000006067812 */ /* 0x000fe200078ec0ff */
[----:B------:R-:W-:Y:S01]  /*7810*/  FMUL.FTZ R4, R4, R8 ;  /* 0x0000000804047220 */ /* 0x000fe20000410000 */
[----:B------:R-:W-:Y:S01]  /*7820*/  LOP3.LUT R20, R7, 0xffff0000, RZ, 0xc0, !PT ;  /* 0xffff000007147812 */ /* 0x000fe200078ec0ff */
[----:B------:R-:W-:Y:S01]  /*7830*/  FMUL.FTZ R5, R5, R9 ;  /* 0x0000000905057220 */ /* 0x000fe20000410000 */
[----:B------:R-:W-:Y:S01]  /*7840*/  FMUL.FTZ R7, R21, R11 ;  /* 0x0000000b15077220 */ /* 0x000fe20000410000 */
[----:B------:R-:W-:Y:S01]  /*7850*/  FMUL.FTZ R6, R6, R10 ;  /* 0x0000000a06067220 */ /* 0x000fe20000410000 */
[----:B------:R-:W-:Y:S01]  /*7860*/  FMUL.FTZ R3, R19, R3 ;  /* 0x0000000313037220 */ /* 0x000fe20000410000 */
[----:B------:R-:W-:Y:S01]  /*7870*/  FMUL.FTZ R8, R20, R12 ;  /* 0x0000000c14087220 */ /* 0x000fe20000410000 */
[C---:B----4-:R-:W-:Y:S01]  /*7880*/  SHF.L.U32 R9, R40.reuse, 0x10, RZ ;  /* 0x0000001028097819 */ /* 0x050fe200000006ff */
[----:B------:R-:W-:Y:S01]  /*7890*/  IMAD.U32 R11, R41, 0x10000, RZ ;  /* 0x00010000290b7824 */ /* 0x000fe200078e00ff */
[----:B------:R-:W-:Y:S01]  /*78a0*/  LOP3.LUT R10, R40, 0xffff0000, RZ, 0xc0, !PT ;  /* 0xffff0000280a7812 */ /* 0x000fe200078ec0ff */
[----:B------:R-:W-:Y:S01]  /*78b0*/  IMAD.U32 R19, R43, 0x10000, RZ ;  /* 0x000100002b137824 */ /* 0x000fe200078e00ff */
[----:B------:R-:W-:Y:S01]  /*78c0*/  LOP3.LUT R12, R41, 0xffff0000, RZ, 0xc0, !PT ;  /* 0xffff0000290c7812 */ /* 0x000fe200078ec0ff */
[----:B------:R-:W-:Y:S01]  /*78d0*/  FFMA.FTZ R0, R27, R9, R0 ;  /* 0x000000091b007223 */ /* 0x000fe20000010000 */
[----:B------:R-:W-:Y:S01]  /*78e0*/  SHF.L.U32 R17, R42, 0x10, RZ ;  /* 0x000000102a117819 */ /* 0x000fe200000006ff */
[----:B------:R-:W-:Y:S01]  /*78f0*/  FFMA.FTZ R2, R30, R10, R2 ;  /* 0x0000000a1e027223 */ /* 0x000fe20000010002 */
[----:B------:R-:W-:Y:S01]  /*7900*/  LOP3.LUT R18, R42, 0xffff0000, RZ, 0xc0, !PT ;  /* 0xffff00002a127812 */ /* 0x000fe200078ec0ff */
        /* <DEDUP_REMOVED lines=11> */
[----:B------:R-:W-:Y:S02]  /*79c0*/  MOV R8, R0 ;  /* 0x0000000000087202 */ /* 0x000fe40000000f00 */
.L_x_3379:
[----:B------:R-:W-:Y:S05]  /*79d0*/  BSYNC B0 ;  /* 0x0000000000007941 */ /* 0x000fea0003800000 */
.L_x_3378:
[----:B-----5:R2:W-:Y:S02]  /*79e0*/  ST.E.128 desc[UR6][R38.64], R8 ;  /* 0x0000000826007985 */ /* 0x0205e4000c101d06 */
.L_x_3377:
[----:B------:R-:W-:Y:S05]  /*79f0*/  BSYNC B1 ;  /* 0x0000000000017941 */ /* 0x000fea0003800000 */
.L_x_3376:
        /* <DEDUP_REMOVED lines=94> */
.L_x_3381:
[----:B------:R-:W-:Y:S05]  /*7fe0*/  BSYNC B0 ;  /* 0x0000000000007941 */ /* 0x000fea0003800000 */
.L_x_3380:
[----:B-----5:R3:W-:Y:S02]  /*7ff0*/  ST.E.128 desc[UR6][R38.64+0x80], R8 ;  /* 0x0000800826007985 */ /* 0x0207e4000c101d06 */
.L_x_3375:
[----:B------:R-:W-:Y:S05]  /*8000*/  BSYNC B2 ;  /* 0x0000000000027941 */ /* 0x000fea0003800000 */
.L_x_3374:
        /* <DEDUP_REMOVED lines=9> */
[----:B-1----:R-:W-:Y:S01]  /*80a0*/  LEA R2, P0, R200, R55, 0x1 ;  /* 0x00000037c8027211 */ /* 0x002fe200078008ff */
        /* <DEDUP_REMOVED lines=22> */
[C---:B-1----:R-:W-:Y:S02]  /*8210*/  LEA R2, P0, R5.reuse, R2, 0x1 ;  /* 0x0000000205027211 */ /* 0x042fe400078008ff */
[----:B------:R-:W-:Y:S02]  /*8220*/  IADD3 R12, P2, R82, R4, RZ ;  /* 0x00000004520c7210 */ /* 0x000fe40007f5e0ff */
[----:B------:R-:W-:Y:S02]  /*8230*/  LEA.HI.X.SX32 R3, R5, R3, 0x1, P0 ;  /* 0x0000000305037211 */ /* 0x000fe400000f0eff */
[----:B------:R-:W-:Y:S02]  /*8240*/  LEA.HI.X.SX32 R17, R4, R186, 0x1, P2 ;  /* 0x000000ba04117211 */ /* 0x000fe400010f0eff */
[C---:B------:R-:W-:Y:S01]  /*8250*/  LEA R18, P0, R12.reuse, R65, 0x1 ;  /* 0x000000410c127211 */ /* 0x040fe200078008ff */
[----:B------:R1:W2:Y:S03]  /*8260*/  LD.E.128 R4, desc[UR6][R2.64] ;  /* 0x0000000602047980 */ /* 0x0002a6000c101d00 */
[----:B------:R-:W-:Y:S05]  /*8270*/  LEA.HI.X R19, R12, R64, R17, 0x1, P0 ;  /* 0x000000400c137211 */ /* 0x000fea00000f0c11 */
[----:B------:R3:W4:Y:S01]  /*8280*/  LD.E.128 R40, desc[UR6][R18.64] ;  /* 0x0000000612287980 */ /* 0x000722000c101d00 */
        /* <DEDUP_REMOVED lines=9> */
[C---:B------:R-:W-:Y:S01]  /*8320*/  SHF.L.U32 R17, R5.reuse, 0x10, RZ ;  /* 0x0000001005117819 */ /* 0x040fe200000006ff */
[C---:B------:R-:W-:Y:S01]  /*8330*/  IMAD.U32 R12, R6.reuse, 0x10000, RZ ;  /* 0x00010000060c7824 */ /* 0x040fe200078e00ff */
[----:B------:R-:W-:Y:S01]  /*8340*/  LOP3.LUT R10, R5, 0xffff0000, RZ, 0xc0, !PT ;  /* 0xffff0000050a7812 */ /* 0x000fe200078ec0ff */
[----:B------:R-:W-:Y:S01]  /*8350*/  IMAD.U32 R20, R7, 0x10000, RZ ;  /* 0x0001000007147824 */ /* 0x000fe200078e00ff */
[----:B---3--:R-:W-:Y:S02]  /*8360*/  LOP3.LUT R19, R6, 0xffff0000, RZ, 0xc0, !PT ;  /* 0xffff000006137812 */ /* 0x008fe400078ec0ff */
[----:B----4-:R-:W-:Y:S01]  /*8370*/  SHF.L.U32 R0, R40, 0x10, RZ ;  /* 0x0000001028007819 */ /* 0x010fe200000006ff */
[----:B------:R-:W-:Y:S01]  /*8380*/  IMAD.U32 R5, R42, 0x10000, RZ ;  /* 0x000100002a057824 */ /* 0x000fe200078e00ff */
[C---:B------:R-:W-:Y:S01]  /*8390*/  LOP3.LUT R4, R41.reuse, 0xffff0000, RZ, 0xc0, !PT ;  /* 0xffff000029047812 */ /* 0x040fe200078ec0ff */
[----:B-1----:R-:W-:Y:S01]  /*83a0*/  IMAD.U32 R3, R41, 0x10000, RZ ;  /* 0x0001000029037824 */ /* 0x002fe200078e00ff */
[----:B------:R-:W-:Y:S01]  /*83b0*/  LOP3.LUT R2, R40, 0xffff0000, RZ, 0xc0, !PT ;  /* 0xffff000028027812 */ /* 0x000fe200078ec0ff */
        /* <DEDUP_REMOVED lines=9> */
[----:B------:R-:W-:Y:S01]  /*8450*/  FMUL.FTZ R0, R9, R0 ;  /* 0x0000000009007220 */ /* 0x000fe20000410000 */
[----:B------:R-:W-:Y:S01]  /*8460*/  FMUL.FTZ R4, R10, R4 ;  /* 0x000000040a047220 */ /* 0x000fe20000410000 */
[----:B------:R-:W-:Y:S01]  /*8470*/  @!P1 FADD.FTZ R8, -R8, -RZ ;  /* 0x800000ff08089221 */ /* 0x000fe20000010100 */
[----:B------:R-:W-:Y:S01]  /*8480*/  FMUL.FTZ R2, R11, R2 ;  /* 0x000000020b027220 */ /* 0x000fe20000410000 */
[----:B------:R-:W-:Y:S01]  /*8490*/  @!P1 FADD.FTZ R6, -R6, -RZ ;  /* 0x800000ff06069221 */ /* 0x000fe20000010100 */
[----:B------:R-:W-:Y:S01]  /*84a0*/  @!P1 FADD.FTZ R7, -R7, -RZ ;  /* 0x800000ff07079221 */ /* 0x000fe20000010100 */
[----:B------:R-:W-:Y:S01]  /*84b0*/  FMUL.FTZ R5, R12, R5 ;  /* 0x000000050c057220 */ /* 0x000fe20000410000 */
[----:B------:R-:W-:Y:S01]  /*84c0*/  FMUL.FTZ R3, R17, R3 ;  /* 0x0000000311037220 */ /* 0x000fe20000410000 */
[----:B------:R-:W-:Y:S01]  /*84d0*/  FMUL.FTZ R8, R18, R8 ;  /* 0x0000000812087220 */ /* 0x000fe20000410000 */
[----:B------:R-:W-:Y:S01]  /*84e0*/  FMUL.FTZ R6, R19, R6 ;  /* 0x0000000613067220 */ /* 0x000fe20000410000 */
[----:B------:R-:W-:Y:S01]  /*84f0*/  FMUL.FTZ R7, R20, R7 ;  /* 0x0000000714077220 */ /* 0x000fe20000410000 */
[C---:B------:R-:W-:Y:S01]  /*8500*/  LOP3.LUT R10, R36.reuse, 0xffff0000, RZ, 0xc0, !PT ;  /* 0xffff0000240a7812 */ /* 0x040fe200078ec0ff */
[----:B------:R-:W-:Y:S01]  /*8510*/  IMAD.U32 R9, R36, 0x10000, RZ ;  /* 0x0001000024097824 */ /* 0x000fe200078e00ff */
[C---:B------:R-:W-:Y:S01]  /*8520*/  LOP3.LUT R12, R37.reuse, 0xffff0000, RZ, 0xc0, !PT ;  /* 0xffff0000250c7812 */ /* 0x040fe200078ec0ff */
[----:B------:R-:W-:Y:S01]  /*8530*/  IMAD.U32 R11, R37, 0x10000, RZ ;  /* 0x00010000250b7824 */ /* 0x000fe200078e00ff */
[C---:B------:R-:W-:Y:S01]  /*8540*/  SHF.L.U32 R17, R38.reuse, 0x10, RZ ;  /* 0x0000001026117819 */ /* 0x040fe200000006ff */
[----:B------:R-:W-:Y:S01]  /*8550*/  FFMA.FTZ R0, R21, R9, R0 ;  /* 0x0000000915007223 */ /* 0x000fe20000010000 */
[----:B------:R-:W-:Y:S01]  /*8560*/  LOP3.LUT R18, R38, 0xffff0000, RZ, 0xc0, !PT ;  /* 0xffff000026127812 */ /* 0x000fe200078ec0ff */
[----:B------:R-:W-:Y:S01]  /*8570*/  FFMA.FTZ R2, R27, R10, R2 ;  /* 0x0000000a1b027223 */ /* 0x000fe20000010002 */
[C---:B------:R-:W-:Y:S01]  /*8580*/  LOP3.LUT R20, R39.reuse, 0xffff0000, RZ, 0xc0, !PT ;  /* 0xffff000027147812 */ /* 0x040fe200078ec0ff */
[----:B------:R-:W-:Y:S02]  /*8590*/  IMAD.U32 R19, R39, 0x10000, RZ ;  /* 0x0001000027137824 */ /* 0x000fe400078e00ff */
[----:B------:R-:W-:Y:S01]  /*85a0*/  FFMA.FTZ R3, R30, R11, R3 ;  /* 0x0000000b1e037223 */ /* 0x000fe20000010003 */
        /* <DEDUP_REMOVED lines=10> */
.L_x_3387:
[----:B------:R-:W-:Y:S05]  /*8650*/  BSYNC B0 ;  /* 0x0000000000007941 */ /* 0x000fea0003800000 */
.L_x_3386:
[----:B-----5:R4:W-:Y:S02]  /*8660*/  ST.E.128 desc[UR6][R48.64], R8 ;  /* 0x0000000830007985 */ /* 0x0209e4000c101d06 */
.L_x_3385:
[----:B------:R-:W-:Y:S05]  /*8670*/  BSYNC B1 ;  /* 0x0000000000017941 */ /* 0x000fea0003800000 */
.L_x_3384:
[----:B------:R-:W-:Y:S11]  /*8680*/  ISETP.GE.AND P0, PT, R16, R56, PT ;  /* 0x000000381000720c */ /* 0x000ff60003f06270 */
[----:B------:R-:W-:Y:S02]  /*8690*/  @!UPT UIADD3 URZ, URZ, URZ, URZ ;  /* 0x0000003f3f3ff290 */ /* 0x000fe4000fffe03f */
[----:B------:R-:W-:Y:S05]  /*86a0*/  @P0 BRA `(.L_x_3383) ;  /* 0x0000000400740947 */ /* 0x000fea0003800000 */
[C---:B-1----:R-:W-:Y:S01]  /*86b0*/  LEA R2, P0, R83.reuse, R55, 0x1 ;  /* 0x0000003753027211 */ /* 0x042fe200078008ff */
        /* <DEDUP_REMOVED lines=22> */
[----:B-1----:R-:W-:Y:S02]  /*8820*/  LEA R2, P0, R5, R2, 0x1 ;  /* 0x0000000205027211 */ /* 0x002fe400078008ff */
        /* <DEDUP_REMOVED lines=67> */
.L_x_3389:
[----:B------:R-:W-:Y:S05]  /*8c60*/  BSYNC B0 ;  /* 0x0000000000007941 */ /* 0x000fea0003800000 */
.L_x_3388:
[----:B-----5:R2:W-:Y:S02]  /*8c70*/  ST.E.128 desc[UR6][R48.64], R8 ;  /* 0x0000000830007985 */ /* 0x0205e4000c101d06 */
.L_x_3383:
[----:B------:R-:W-:Y:S05]  /*8c80*/  BSYNC B2 ;  /* 0x0000000000027941 */ /* 0x000fea0003800000 */
.L_x_3382:
        /* <DEDUP_REMOVED lines=100> */
.L_x_3395:
[----:B------:R-:W-:Y:S05]  /*92d0*/  BSYNC B0 ;  /* 0x0000000000007941 */ /* 0x000fea0003800000 */
.L_x_3394:
[----:B-----5:R2:W-:Y:S02]  /*92e0*/  ST.E.128 desc[UR6][R48.64], R8 ;  /* 0x0000000830007985 */ /* 0x0205e4000c101d06 */
.L_x_3393:
[----:B------:R-:W-:Y:S05]  /*92f0*/  BSYNC B1 ;  /* 0x0000000000017941 */ /* 0x000fea0003800000 */
.L_x_3392:
        /* <DEDUP_REMOVED lines=94> */
.L_x_3397:
[----:B------:R-:W-:Y:S05]  /*98e0*/  BSYNC B0 ;  /* 0x0000000000007941 */ /* 0x000fea0003800000 */
.L_x_3396:
[----:B-----5:R2:W-:Y:S02]  /*98f0*/  ST.E.128 desc[UR6][R48.64], R8 ;  /* 0x0000000830007985 */ /* 0x0205e4000c101d06 */
.L_x_3391:
[----:B------:R-:W-:Y:S05]  /*9900*/  BSYNC B2 ;  /* 0x0000000000027941 */ /* 0x000fea0003800000 */
.L_x_3390:
        /* <DEDUP_REMOVED lines=10> */
[----:B-1----:R-:W-:Y:S01]  /*99b0*/  MOV R2, R55 ;  /* 0x0000003700027202 */ /* 0x002fe20000000f00 */
[----:B------:R-:W-:Y:S01]  /*99c0*/  IMAD.MOV.U32 R5, RZ, RZ, R53 ;  /* 0x000000ffff057224 */ /* 0x000fe200078e0035 */
[----:B------:R-:W-:Y:S01]  /*99d0*/  MOV R3, R54 ;  /* 0x0000003600037202 */ /* 0x000fe20000000f00 */
[----:B------:R-:W-:Y:S01]  /*99e0*/  BSSY B0, `(.L_x_3402) ;  /* 0x000005e000007945 */ /* 0x000fe20003800000 */
[----:B------:R-:W-:Y:S02]  /*99f0*/  ISETP.GE.AND P0, PT, R14, R13, PT ;  /* 0x0000000d0e00720c */ /* 0x000fe40003f06270 */
[----:B------:R-:W-:Y:S01]  /*9a00*/  MOV R4, R52 ;  /* 0x0000003400047202 */ /* 0x000fe20000000f00 */
[----:B------:R-:W-:Y:S04]  /*9a10*/  IMAD.WIDE.U32 R2, R60, 0x60, R2 ;  /* 0x000000603c027825 */ /* 0x000fe800078e0002 */
[----:B------:R-:W-:Y:S02]  /*9a20*/  IMAD.IADD R3, R3, 0x1, R0 ;  /* 0x0000000103037824 */ /* 0x000fe400078e0200 */
[----:B------:R-:W-:Y:S02]  /*9a30*/  IMAD R0, R73, 0x60, RZ ;  /* 0x0000006049007824 */ /* 0x000fe400078e02ff */
[----:B------:R-:W-:Y:S01]  /*9a40*/  IMAD.WIDE.U32 R4, R72, 0x60, R4 ;  /* 0x0000006048047825 */ /* 0x000fe200078e0004 */
[----:B--234-:R1:W5:Y:S04]  /*9a50*/  LD.E.128 R8, desc[UR6][R2.64] ;  /* 0x0000000602087980 */ /* 0x01c368000c101d00 */
[----:B------:R-:W-:Y:S02]  /*9a60*/  IADD3 R49, R5, R0, RZ ;  /* 0x0000000005317210 */ /* 0x000fe40007ffe0ff */
[----:B------:R-:W-:Y:S01]  /*9a70*/  MOV R48, R4 ;  /* 0x0000000400307202 */ /* 0x000fe20000000f00 */
        /* <DEDUP_REMOVED lines=84> */
.L_x_3403:
[----:B------:R-:W-:Y:S05]  /*9fc0*/  BSYNC B0 ;  /* 0x0000000000007941 */ /* 0x000fea0003800000 */
.L_x_3402:
[----:B-----5:R2:W-:Y:S02]  /*9fd0*/  ST.E.128 desc[UR6][R48.64], R8 ;  /* 0x0000000830007985 */ /* 0x0205e4000c101d06 */
.L_x_3401:
[----:B------:R-:W-:Y:S05]  /*9fe0*/  BSYNC B1 ;  /* 0x0000000000017941 */ /* 0x000fea0003800000 */
.L_x_3400:
[----:B------:R-:W-:Y:S11]  /*9ff0*/  ISETP.GE.AND P0, PT, R16, R56, PT ;  /* 0x000000381000720c */ /* 0x000ff60003f06270 */
[----:B------:R-:W-:Y:S02]  /*a000*/  @!UPT UIADD3 URZ, URZ, URZ, URZ ;  /* 0x0000003f3f3ff290 */ /* 0x000fe4000fffe03f */
        /* <DEDUP_REMOVED lines=92> */
.L_x_3405:
[----:B------:R-:W-:Y:S05]  /*a5d0*/  BSYNC B0 ;  /* 0x0000000000007941 */ /* 0x000fea0003800000 */
.L_x_3404:
[----:B-----5:R2:W-:Y:S02]  /*a5e0*/  ST.E.128 desc[UR6][R48.64], R8 ;  /* 0x0000000830007985 */ /* 0x0205e4000c101d06 */
.L_x_3399:
[----:B------:R-:W-:Y:S05]  /*a5f0*/  BSYNC B2 ;  /* 0x0000000000027941 */ /* 0x000fea0003800000 */
.L_x_3398:
        /* <DEDUP_REMOVED lines=100> */
.L_x_3411:
[----:B------:R-:W-:Y:S05]  /*ac40*/  BSYNC B0 ;  /* 0x0000000000007941 */ /* 0x000fea0003800000 */
.L_x_3410:
[----:B-----5:R2:W-:Y:S02]  /*ac50*/  ST.E.128 desc[UR6][R48.64], R8 ;  /* 0x0000000830007985 */ /* 0x0205e4000c101d06 */
.L_x_3409:
[----:B------:R-:W-:Y:S05]  /*ac60*/  BSYNC B1 ;  /* 0x0000000000017941 */ /* 0x000fea0003800000 */
.L_x_3408:
        /* <DEDUP_REMOVED lines=94> */
.L_x_3413:
[----:B------:R-:W-:Y:S05]  /*b250*/  BSYNC B0 ;  /* 0x0000000000007941 */ /* 0x000fea0003800000 */
.L_x_3412:
[----:B-----5:R2:W-:Y:S02]  /*b260*/  ST.E.128 desc[UR6][R48.64], R8 ;  /* 0x0000000830007985 */ /* 0x0205e4000c101d06 */
.L_x_3407:
[----:B------:R-:W-:Y:S05]  /*b270*/  BSYNC B2 ;  /* 0x0000000000027941 */ /* 0x000fea0003800000 */
.L_x_3406:
        /* <DEDUP_REMOVED lines=107> */
.L_x_3419:
[----:B------:R-:W-:Y:S05]  /*b930*/  BSYNC B0 ;  /* 0x0000000000007941 */ /* 0x000fea0003800000 */
.L_x_3418:
[----:B-----5:R2:W-:Y:S02]  /*b940*/  ST.E.128 desc[UR6][R48.64], R8 ;  /* 0x0000000830007985 */ /* 0x0205e4000c101d06 */
.L_x_3417:
[----:B------:R-:W-:Y:S05]  /*b950*/  BSYNC B1 ;  /* 0x0000000000017941 */ /* 0x000fea0003800000 */
.L_x_3416:
        /* <DEDUP_REMOVED lines=94> */
.L_x_3421:
[----:B------:R-:W-:Y:S05]  /*bf40*/  BSYNC B0 ;  /* 0x0000000000007941 */ /* 0x000fea0003800000 */
.L_x_3420:
[----:B-----5:R2:W-:Y:S02]  /*bf50*/  ST.E.128 desc[UR6][R48.64], R8 ;  /* 0x0000000830007985 */ /* 0x0205e4000c101d06 */
.L_x_3415:
[----:B------:R-:W-:Y:S05]  /*bf60*/  BSYNC B2 ;  /* 0x0000000000027941 */ /* 0x000fea0003800000 */
.L_x_3414:
        /* <DEDUP_REMOVED lines=107> */
.L_x_3427:
[----:B------:R-:W-:Y:S05]  /*c620*/  BSYNC B0 ;  /* 0x0000000000007941 */ /* 0x000fea0003800000 */
.L_x_3426:
[----:B-----5:R2:W-:Y:S02]  /*c630*/  ST.E.128 desc[UR6][R48.64], R8 ;  /* 0x0000000830007985 */ /* 0x0205e4000c101d06 */
.L_x_3425:
[----:B------:R-:W-:Y:S05]  /*c640*/  BSYNC B1 ;  /* 0x0000000000017941 */ /* 0x000fea0003800000 */
.L_x_3424:
        /* <DEDUP_REMOVED lines=94> */
.L_x_3429:
[----:B------:R-:W-:Y:S05]  /*cc30*/  BSYNC B0 ;  /* 0x0000000000007941 */ /* 0x000fea0003800000 */
.L_x_3428:
[----:B-----5:R2:W-:Y:S02]  /*cc40*/  ST.E.128 desc[UR6][R48.64], R8 ;  /* 0x0000000830007985 */ /* 0x0205e4000c101d06 */
.L_x_3423:
[----:B------:R-:W-:Y:S05]  /*cc50*/  BSYNC B2 ;  /* 0x0000000000027941 */ /* 0x000fea0003800000 */
.L_x_3422:
        /* <DEDUP_REMOVED lines=107> */
.L_x_3435:
[----:B------:R-:W-:Y:S05]  /*d310*/  BSYNC B0 ;  /* 0x0000000000007941 */ /* 0x000fea0003800000 */
.L_x_3434:
[----:B-----5:R2:W-:Y:S02]  /*d320*/  ST.E.128 desc[UR6][R48.64], R8 ;  /* 0x0000000830007985 */ /* 0x0205e4000c101d06 */
.L_x_3433:
[----:B------:R-:W-:Y:S05]  /*d330*/  BSYNC B1 ;  /* 0x0000000000017941 */ /* 0x000fea0003800000 */
.L_x_3432:
        /* <DEDUP_REMOVED lines=27> */
[----:B---3--:R-:W-:Y:S02]  /*d4f0*/  IADD3 R9, P2, R128, R4, RZ ;  /* 0x0000000480097210 */ /* 0x008fe40007f5e0ff */
        /* <DEDUP_REMOVED lines=14> */
[----:B---3--:R-:W-:Y:S01]  /*d5e0*/  IMAD.U32 R9, R4, 0x10000, RZ ;  /* 0x0001000004097824 */ /* 0x008fe200078e00ff */
[C---:B------:R-:W-:Y:S01]  /*d5f0*/  SHF.L.U32 R13, R5.reuse, 0x10, RZ ;  /* 0x00000010050d7819 */ /* 0x040fe200000006ff */
[C---:B------:R-:W-:Y:S01]  /*d600*/  IMAD.U32 R12, R6.reuse, 0x10000, RZ ;  /* 0x00010000060c7824 */ /* 0x040fe200078e00ff */
[----:B------:R-:W-:Y:S01]  /*d610*/  LOP3.LUT R10, R5, 0xffff0000, RZ, 0xc0, !PT ;  /* 0xffff0000050a7812 */ /* 0x000fe200078ec0ff */
[----:B------:R-:W-:Y:S01]  /*d620*/  IMAD.U32 R19, R7, 0x10000, RZ ;  /* 0x0001000007137824 */ /* 0x000fe200078e00ff */
[----:B------:R-:W-:Y:S02]  /*d630*/  LOP3.LUT R18, R6, 0xffff0000, RZ, 0xc0, !PT ;  /* 0xffff000006127812 */ /* 0x000fe400078ec0ff */
        /* <DEDUP_REMOVED lines=45> */
.L_x_3437:
[----:B------:R-:W-:Y:S05]  /*d910*/  BSYNC B0 ;  /* 0x0000000000007941 */ /* 0x000fea0003800000 */
.L_x_3436:
[----:B-----5:R2:W-:Y:S02]  /*d920*/  ST.E.128 desc[UR6][R48.64], R32 ;  /* 0x0000002030007985 */ /* 0x0205e4000c101d06 */
.L_x_3431:
[----:B------:R-:W-:Y:S05]  /*d930*/  BSYNC B2 ;  /* 0x0000000000027941 */ /* 0x000fea0003800000 */
.L_x_3430:
[----:B------:R-:W-:Y:S01]  /*d940*/  MOV R5, R63 ;  /* 0x0000003f00057202 */ /* 0x000fe20000000f00 */
[----:B------:R-:W3:Y:S01]  /*d950*/  LD.E R0, desc[UR6][R28.64+0xd0] ;  /* 0x0000d0061c007980 */ /* 0x000ee2000c101900 */
[----:B-1----:R-:W-:Y:S01]  /*d960*/  MOV R3, R64 ;  /* 0x0000004000037202 */ /* 0x002fe20000000f00 */
        /* <DEDUP_REMOVED lines=8> */
.L_x_3339:
        /* <DEDUP_REMOVED lines=13> */
[--C-:B------:R-:W-:Y:S05]  /*dac0*/  @P6 IMAD.MOV.U32 R3, RZ, RZ, R54.reuse ;  /* 0x000000ffff036224 */ /* 0x100fea00078e0036 */
[----:B------:R1:W2:Y:S02]  /*dad0*/  @P6 LD.E.128 R4, desc[UR6][R2.64] ;  /* 0x0000000602046980 */ /* 0x0002a4000c101d00 */
[-C--:B-1----:R-:W-:Y:S01]  /*dae0*/  @P6 MOV R2, R52.reuse ;  /* 0x0000003400026202 */ /* 0x082fe20000000f00 */
[--C-:B------:R-:W-:Y:S05]  /*daf0*/  @P6 IMAD.MOV.U32 R3, RZ, RZ, R53.reuse ;  /* 0x000000ffff036224 */ /* 0x100fea00078e0035 */
        /* <DEDUP_REMOVED lines=9> */
.L_x_3439:
[----:B------:R-:W-:Y:S05]  /*db90*/  BSYNC B0 ;  /* 0x0000000000007941 */ /* 0x000fea0003800000 */
.L_x_3438:
[----:B------:R-:W-:Y:S04]  /*dba0*/  BSSY B0, `(.L_x_3440) ;  /* 0x0000014000007945 */ /* 0x000fe80003800000 */
[----:B------:R-:W-:Y:S05]  /*dbb0*/  @!P0 BRA `(.L_x_3441) ;  /* 0x0000000000488947 */ /* 0x000fea0003800000 */
[----:B------:R-:W-:Y:S11]  /*dbc0*/  ISETP.NE.AND P6, PT, R59, RZ, PT ;  /* 0x000000ff3b00720c */ /* 0x000ff60003fc5270 */
        /* <DEDUP_REMOVED lines=17> */
.L_x_3441:
[----:B------:R-:W-:Y:S05]  /*dce0*/  BSYNC B0 ;  /* 0x0000000000007941 */ /* 0x000fea0003800000 */
.L_x_3440:
        /* <DEDUP_REMOVED lines=28> */
.L_x_3443:
[----:B------:R-:W-:Y:S05]  /*deb0*/  BSYNC B0 ;  /* 0x0000000000007941 */ /* 0x000fea0003800000 */
.L_x_3442:
[----:B------:R-:W-:Y:S04]  /*dec0*/  BSSY B0, `(.L_x_3444) ;  /* 0x0000016000007945 */ /* 0x000fe80003800000 */
[----:B------:R-:W-:Y:S05]  /*ded0*/  @!P4 BRA `(.L_x_3445) ;  /* 0x000000000050c947 */ /* 0x000fea0003800000 */
[----:B------:R-:W-:Y:S02]  /*dee0*/  ISETP.NE.AND P6, PT, R59, RZ, PT ;  /* 0x000000ff3b00720c */ /* 0x000fe40003fc5270 */
[----:B------:R-:W-:Y:S11]  /*def0*/  ISETP.NE.AND P5, PT, R62, RZ, PT ;  /* 0x000000ff3e00720c */ /* 0x000ff60003fa5270 */
[----:B-123--:R-:W-:Y:S02]  /*df00*/  @P6 IMAD.MOV.U32 R2, RZ, RZ, R55 ;  /* 0x000000ffff026224 */ /* 0x00efe400078e0037 */
[----:B------:R-:W-:Y:S01]  /*df10*/  @P6 IMAD.MOV.U32 R3, RZ, RZ, R54 ;  /* 0x000000ffff036224 */ /* 0x000fe200078e0036 */
[----:B------:R-:W-:Y:S01]  /*df20*/  @P5 LEA R4, P4, R97, R55, 0x1 ;  /* 0x0000003761045211 */ /* 0x000fe200078808ff */
[----:B------:R-:W-:Y:S02]  /*df30*/  @P6 IMAD R0, R61, 0x60, RZ ;  /* 0x000000603d006824 */ /* 0x000fe400078e02ff */
[----:B------:R-:W-:Y:S01]  /*df40*/  @P6 IMAD.WIDE.U32 R2, R60, 0x60, R2 ;  /* 0x000000603c026825 */ /* 0x000fe200078e0002 */
[----:B------:R-:W-:Y:S04]  /*df50*/  @P5 LEA.HI.X R5, R97, R54, R113, 0x1, P4 ;  /* 0x0000003661055211 */ /* 0x000fe800020f0c71 */
[----:B------:R-:W-:Y:S01]  /*df60*/  @P6 IADD3 R3, R3, R0, RZ ;  /* 0x0000000003036210 */ /* 0x000fe20007ffe0ff */
[----:B------:R-:W-:Y:S04]  /*df70*/  @P6 IMAD R0, R73, 0x60, RZ ;  /* 0x0000006049006824 */ /* 0x000fe800078e02ff */
[----:B------:R1:W2:Y:S02]  /*df80*/  @P6 LD.E.128 R8, desc[UR6][R2.64] ;  /* 0x0000000602086980 */ /* 0x0002a4000c101d00 */
[-C--:B-1----:R-:W-:Y:S01]  /*df90*/  @P6 MOV R3, R53.reuse ;  /* 0x0000003500036202 */ /* 0x082fe20000000f00 */
[----:B------:R-:W-:Y:S04]  /*dfa0*/  @P6 IMAD.MOV.U32 R2, RZ, RZ, R52 ;  /* 0x000000ffff026224 */ /* 0x000fe800078e0034 */
[----:B------:R-:W-:Y:S04]  /*dfb0*/  @P6 IMAD.WIDE.U32 R2, R72, 0x60, R2 ;  /* 0x0000006048026825 */ /* 0x000fe800078e0002 */
[----:B------:R-:W-:Y:S05]  /*dfc0*/  @P6 IMAD.IADD R3, R3, 0x1, R0 ;  /* 0x0000000103036824 */ /* 0x000fea00078e0200 */
[----:B--2---:R1:W-:Y:S04]  /*dfd0*/  @P6 ST.E.128 desc[UR6][R2.64], R8 ;  /* 0x0000000802006985 */ /* 0x0043e8000c101d06 */
[----:B------:R-:W2:Y:S01]  /*dfe0*/  @P5 LD.E.128 R4, desc[UR6][R4.64] ;  /* 0x0000000604045980 */ /* 0x000ea2000c101d00 */
[C---:B-1----:R-:W-:Y:S04]  /*dff0*/  @P5 LEA R2, P4, R84.reuse, R52, 0x1 ;  /* 0x0000003454025211 */ /* 0x042fe800078808ff */
[----:B------:R-:W-:Y:S05]  /*e000*/  @P5 LEA.HI.X R3, R84, R53, R85, 0x1, P4 ;  /* 0x0000003554035211 */ /* 0x000fea00020f0c55 */
[----:B--2---:R4:W-:Y:S04]  /*e010*/  @P5 ST.E.128 desc[UR6][R2.64], R4 ;  /* 0x0000000402005985 */ /* 0x0049e8000c101d06 */
.L_x_3445:
[----:B------:R-:W-:Y:S05]  /*e020*/  BSYNC B0 ;  /* 0x0000000000007941 */ /* 0x000fea0003800000 */
.L_x_3444:
[----:B------:R-:W-:Y:S04]  /*e030*/  BSSY B0, `(.L_x_3446) ;  /* 0x0000010000007945 */ /* 0x000fe80003800000 */
[----:B------:R-:W-:Y:S05]  /*e040*/  @!P3 BRA `(.L_x_3447) ;  /* 0x000000000038b947 */ /* 0x000fea0003800000 */
[----:B------:R-:W-:Y:S02]  /*e050*/  ISETP.NE.AND P6, PT, R59, RZ, PT ;  /* 0x000000ff3b00720c */ /* 0x000fe40003fc5270 */
[----:B------:R-:W-:Y:S11]  /*e060*/  ISETP.NE.AND P4, PT, R62, RZ, PT ;  /* 0x000000ff3e00720c */ /* 0x000ff60003f85270 */
[----:B-1234-:R-:W-:Y:S02]  /*e070*/  @P6 LEA R2, P3, R202, R55, 0x1 ;  /* 0x00000037ca026211 */ /* 0x01efe400078608ff */
[----:B------:R-:W-:Y:S02]  /*e080*/  @P6 LEA R4, P5, R98, R52, 0x1 ;  /* 0x0000003462046211 */ /* 0x000fe400078a08ff */
[-C--:B------:R-:W-:Y:S02]  /*e090*/  @P6 LEA.HI.X R3, R202, R54.reuse, R206, 0x1, P3 ;  /* 0x00000036ca036211 */ /* 0x080fe400018f0cce */
[----:B------:R-:W-:Y:S03]  /*e0a0*/  @P6 LEA.HI.X R5, R98, R53, R117, 0x1, P5 ;  /* 0x0000003562056211 */ /* 0x000fe600028f0c75 */
[----:B------:R1:W2:Y:S02]  /*e0b0*/  @P6 LD.E.128 R8, desc[UR6][R2.64] ;  /* 0x0000000602086980 */ /* 0x0002a4000c101d00 */
[C---:B-1----:R-:W-:Y:S04]  /*e0c0*/  @P4 LEA R2, P3, R94.reuse, R55, 0x1 ;  /* 0x000000375e024211 */ /* 0x042fe800078608ff */
[----:B------:R-:W-:Y:S01]  /*e0d0*/  @P4 LEA.HI.X R3, R94, R54, R114, 0x1, P3 ;  /* 0x000000365e034211 */ /* 0x000fe200018f0c72 */
[----:B--2---:R1:W-:Y:S04]  /*e0e0*/  @P6 ST.E.128 desc[UR6][R4.64], R8 ;  /* 0x0000000804006985 */ /* 0x0043e8000c101d06 */
[----:B-1----:R1:W2:Y:S02]  /*e0f0*/  @P4 LD.E.128 R4, desc[UR6][R2.64] ;  /* 0x0000000602044980 */ /* 0x0022a4000c101d00 */
[C---:B-1----:R-:W-:Y:S04]  /*e100*/  @P4 LEA R2, P3, R86.reuse, R52, 0x1 ;  /* 0x0000003456024211 */ /* 0x042fe800078608ff */
[----:B------:R-:W-:Y:S05]  /*e110*/  @P4 LEA.HI.X R3, R86, R53, R87, 0x1, P3 ;  /* 0x0000003556034211 */ /* 0x000fea00018f0c57 */
[----:B--2---:R1:W-:Y:S04]  /*e120*/  @P4 ST.E.128 desc[UR6][R2.64], R4 ;  /* 0x0000000402004985 */ /* 0x0043e8000c101d06 */
.L_x_3447:
[----:B------:R-:W-:Y:S05]  /*e130*/  BSYNC B0 ;  /* 0x0000000000007941 */ /* 0x000fea0003800000 */
.L_x_3446:
[----:B------:R-:W-:Y:S04]  /*e140*/  BSSY B0, `(.L_x_3448) ;  /* 0x0000016000007945 */ /* 0x000fe80003800000 */
[----:B------:R-:W-:Y:S05]  /*e150*/  @!P2 BRA `(.L_x_3449) ;  /* 0x000000000050a947 */ /* 0x000fea0003800000 */
[----:B------:R-:W-:Y:S02]  /*e160*/  ISETP.NE.AND P4, PT, R59, RZ, PT ;  /* 0x000000ff3b00720c */ /* 0x000fe40003f85270 */
[----:B------:R-:W-:Y:S11]  /*e170*/  ISETP.NE.AND P3, PT, R62, RZ, PT ;  /* 0x000000ff3e00720c */ /* 0x000ff60003f65270 */
[----:B-1234-:R-:W-:Y:S02]  /*e180*/  @P4 IMAD.MOV.U32 R2, RZ, RZ, R55 ;  /* 0x000000ffff024224 */ /* 0x01efe400078e0037 */
        /* <DEDUP_REMOVED lines=17> */
.L_x_3449:
[----:B------:R-:W-:Y:S05]  /*e2a0*/  BSYNC B0 ;  /* 0x0000000000007941 */ /* 0x000fea0003800000 */
.L_x_3448:
        /* <DEDUP_REMOVED lines=22> */
.L_x_3451:
[----:B------:R-:W-:Y:S05]  /*e410*/  BSYNC B0 ;  /* 0x0000000000007941 */ /* 0x000fea0003800000 */
.L_x_3450:
        /* <DEDUP_REMOVED lines=21> */
.L_x_3373:
[----:B------:R-:W-:Y:S05]  /*e570*/  BSYNC B3 ;  /* 0x0000000000037941 */ /* 0x000fea0003800000 */
.L_x_3338:
        /* <DEDUP_REMOVED lines=15> */
[----:B------:R-:W-:Y:S03]  /*e670*/  IABS R9, R24 ;  /* 0x0000001800097213 */ /* 0x000fe60000000000 */
[----:B------:R-:W3:Y:S01]  /*e680*/  LD.E.64 R12, desc[UR6][R28.64+0x28] ;  /* 0x000028061c0c7980 */ /* 0x000ee2000c101b00 */
[-C--:B--2---:R-:W-:Y:S02]  /*e690*/  IABS R5, R3.reuse ;  /* 0x0000000300057213 */ /* 0x084fe40000000000 */
[----:B------:R-:W-:Y:S02]  /*e6a0*/  IABS R8, R3 ;  /* 0x0000000300087213 */ /* 0x000fe40000000000 */
[----:B------:R-:W1:Y:S03]  /*e6b0*/  I2F.RP R6, R5 ;  /* 0x0000000500067306 */ /* 0x000e660000209400 */
[----:B------:R-:W-:Y:S07]  /*e6c0*/  IMAD.MOV R8, RZ, RZ, -R8 ;  /* 0x000000ffff087224 */ /* 0x000fee00078e0a08 */
[----:B-1----:R-:W1:Y:S02]  /*e6d0*/  MUFU.RCP R6, R6 ;  /* 0x0000000600067308 */ /* 0x002e640000001000 */
[----:B-1----:R-:W-:Y:S08]  /*e6e0*/  VIADD R6, R6, 0xffffffe ;  /* 0x0ffffffe06067836 */ /* 0x002ff00000000000 */
[----:B------:R-:W1:Y:S02]  /*e6f0*/  F2I.FTZ.U32.TRUNC.NTZ R7, R6 ;  /* 0x0000000600077305 */ /* 0x000e64000021f000 */
[--C-:B-1----:R-:W-:Y:S02]  /*e700*/  IMAD.MOV R0, RZ, RZ, -R7.reuse ;  /* 0x000000ffff007224 */ /* 0x102fe400078e0a07 */
[----:B------:R-:W-:Y:S03]  /*e710*/  IMAD.MOV.U32 R6, RZ, RZ, RZ ;  /* 0x000000ffff067224 */ /* 0x000fe600078e00ff */
[----:B------:R-:W-:Y:S01]  /*e720*/  MOV R2, R0 ;  /* 0x0000000000027202 */ /* 0x000fe20000000f00 */
[----:B------:R-:W-:Y:S04]  /*e730*/  VIADD R0, R26, 0xffffff00 ;  /* 0xffffff001a007836 */ /* 0x000fe80000000000 */
[----:B------:R-:W-:Y:S01]  /*e740*/  IMAD R2, R2, R5, RZ ;  /* 0x0000000502027224 */ /* 0x000fe200078e02ff */
[----:B------:R-:W-:Y:S03]  /*e750*/  IABS R4, R0 ;  /* 0x0000000000047213 */ /* 0x000fe60000000000 */
[----:B------:R-:W-:Y:S01]  /*e760*/  IMAD.HI.U32 R7, R7, R2, R6 ;  /* 0x0000000207077227 */ /* 0x000fe200078e0006 */
[----:B------:R-:W-:Y:S05]  /*e770*/  MOV R6, R4 ;  /* 0x0000000400067202 */ /* 0x000fea0000000f00 */
[C---:B------:R-:W-:Y:S04]  /*e780*/  IMAD.HI.U32 R2, R7.reuse, R6, RZ ;  /* 0x0000000607027227 */ /* 0x040fe800078e00ff */
[----:B------:R-:W-:Y:S04]  /*e790*/  IMAD.HI.U32 R4, R7, R9, RZ ;  /* 0x0000000907047227 */ /* 0x000fe800078e00ff */
[-C--:B------:R-:W-:Y:S02]  /*e7a0*/  IMAD R6, R2, R8.reuse, R6 ;  /* 0x0000000802067224 */ /* 0x080fe400078e0206 */
[----:B------:R-:W-:Y:S03]  /*e7b0*/  IMAD R7, R4, R8, R9 ;  /* 0x0000000804077224 */ /* 0x000fe600078e0209 */
        /* <DEDUP_REMOVED lines=9> */
[-C--:B------:R-:W-:Y:S02]  /*e850*/  LOP3.LUT R6, R0, R3.reuse, RZ, 0x3c, !PT ;  /* 0x0000000300067212 */ /* 0x080fe400078e3cff */
[-C--:B------:R-:W-:Y:S02]  /*e860*/  LOP3.LUT R5, R24, R3.reuse, RZ, 0x3c, !PT ;  /* 0x0000000318057212 */ /* 0x080fe400078e3cff */
[----:B------:R-:W-:Y:S02]  /*e870*/  ISETP.GE.AND P1, PT, R6, RZ, PT ;  /* 0x000000ff0600720c */ /* 0x000fe40003f26270 */
[----:B------:R-:W-:Y:S02]  /*e880*/  ISETP.GE.AND P2, PT, R5, RZ, PT ;  /* 0x000000ff0500720c */ /* 0x000fe40003f46270 */
[----:B------:R-:W-:Y:S02]  /*e890*/  LOP3.LUT R6, RZ, R3, RZ, 0x33, !PT ;  /* 0x00000003ff067212 */ /* 0x000fe400078e33ff */
[----:B------:R-:W-:Y:S01]  /*e8a0*/  @P4 IADD3 R2, R2, 0x1, RZ ;  /* 0x0000000102024810 */ /* 0x000fe20007ffe0ff */
[----:B------:R-:W-:Y:S01]  /*e8b0*/  @P5 VIADD R4, R4, 0x1 ;  /* 0x0000000104045836 */ /* 0x000fe20000000000 */
[----:B------:R-:W-:Y:S05]  /*e8c0*/  IADD3 R0, -R24, R0, RZ ;  /* 0x0000000018007210 */ /* 0x000fea0007ffe1ff */
[----:B------:R-:W-:Y:S02]  /*e8d0*/  @!P1 IADD3 R2, -R2, RZ, RZ ;  /* 0x000000ff02029210 */ /* 0x000fe40007ffe1ff */
[----:B------:R-:W-:Y:S02]  /*e8e0*/  @!P2 IMAD.MOV R4, RZ, RZ, -R4 ;  /* 0x000000ffff04a224 */ /* 0x000fe400078e0a04 */
[C---:B------:R-:W-:Y:S03]  /*e8f0*/  SEL R5, R6.reuse, R2, !P0 ;  /* 0x0000000206057207 */ /* 0x040fe60004000000 */
[----:B------:R-:W-:Y:S02]  /*e900*/  SEL R2, R6, R4, !P0 ;  /* 0x0000000406027207 */ /* 0x000fe40004000000 */
[CC--:B------:R-:W-:Y:S01]  /*e910*/  LEA R10, P1, R5.reuse, R240.reuse, 0x2 ;  /* 0x000000f0050a7211 */ /* 0x0c0fe200078210ff */
[----:B------:R-:W2:Y:S01]  /*e920*/  LD.E.64 R6, desc[UR6][R28.64+0x40] ;  /* 0x000040061c067980 */ /* 0x000ea2000c101b00 */
[C---:B------:R-:W-:Y:S02]  /*e930*/  LEA R8, P0, R2.reuse, R240, 0x2 ;  /* 0x000000f002087211 */ /* 0x040fe400078010ff */
[-C--:B------:R-:W-:Y:S02]  /*e940*/  LEA.HI.X.SX32 R11, R5, R241.reuse, 0x2, P1 ;  /* 0x000000f1050b7211 */ /* 0x080fe400008f16ff */
[C---:B------:R-:W-:Y:S01]  /*e950*/  LEA.HI.X.SX32 R9, R2.reuse, R241, 0x2, P0 ;  /* 0x000000f102097211 */ /* 0x040fe200000f16ff */
[----:B------:R-:W-:Y:S02]  /*e960*/  IMAD.IADD R2, R2, 0x1, -R5 ;  /* 0x0000000102027824 */ /* 0x000fe400078e0a05 */
[----:B------:R-:W4:Y:S02]  /*e970*/  LD.E R18, desc[UR6][R10.64] ;  /* 0x000000060a127980 */ /* 0x000f24000c101900 */
[----:B------:R-:W-:Y:S02]  /*e980*/  IMAD R0, R2, R3, R0 ;  /* 0x0000000302007224 */ /* 0x000fe400078e0200 */
[----:B------:R-:W4:Y:S03]  /*e990*/  LD.E R4, desc[UR6][R8.64] ;  /* 0x0000000608047980 */ /* 0x000f26000c101900 */
[----:B------:R-:W-:Y:S01]  /*e9a0*/  SHF.R.S32.HI R17, RZ, 0x1f, R0 ;  /* 0x0000001fff117819 */ /* 0x000fe20000011400 */
[----:B------:R-:W3:Y:S06]  /*e9b0*/  LD.E.64 R10, desc[UR6][R28.64+0x38] ;  /* 0x000038061c0a7980 */ /* 0x000eec000c101b00 */
[----:B------:R-:W3:Y:S01]  /*e9c0*/  LD.E.64 R8, desc[UR6][R28.64+0x20] ;  /* 0x000020061c087980 */ /* 0x000ee2000c101b00 */
[----:B--2---:R-:W-:Y:S04]  /*e9d0*/  IMAD R2, R7, R0, RZ ;  /* 0x0000000007027224 */ /* 0x004fe800078e02ff */
[----:B------:R-:W-:Y:S01]  /*e9e0*/  IMAD R7, R6, R17, R2 ;  /* 0x0000001106077224 */ /* 0x000fe200078e0202 */
[----:B----4-:R-:W-:Y:S01]  /*e9f0*/  IADD3 R18, -R4, R18, RZ ;  /* 0x0000001204127210 */ /* 0x010fe20007ffe1ff */
[----:B------:R-:W-:Y:S03]  /*ea00*/  IMAD.WIDE.U32 R4, R6, R0, RZ ;  /* 0x0000000006047225 */ /* 0x000fe600078e00ff */
[----:B------:R-:W-:Y:S01]  /*ea10*/  SHF.R.S32.HI R19, RZ, 0x1f, R18 ;  /* 0x0000001fff137819 */ /* 0x000fe20000011412 */
[----:B------:R-:W-:Y:S02]  /*ea20*/  IMAD.IADD R5, R5, 0x1, R7 ;  /* 0x0000000105057824 */ /* 0x000fe400078e0207 */
[----:B---3--:R-:W-:Y:S03]  /*ea30*/  IMAD.WIDE.U32 R4, R18, R12, R4 ;  /* 0x0000000c12047225 */ /* 0x008fe600078e0004 */
[----:B------:R-:W-:Y:S01]  /*ea40*/  LEA R68, P1, R4, R68, 0x1 ;  /* 0x0000004404447211 */ /* 0x000fe200078208ff */
[-C--:B------:R-:W-:Y:S04]  /*ea50*/  IMAD R2, R9, R18.reuse, RZ ;  /* 0x0000001209027224 */ /* 0x080fe800078e02ff */
[CC--:B------:R-:W-:Y:S02]  /*ea60*/  IMAD R6, R8.reuse, R19.reuse, R2 ;  /* 0x0000001308067224 */ /* 0x0c0fe400078e0202 */
[-C--:B------:R-:W-:Y:S04]  /*ea70*/  IMAD.WIDE.U32 R2, R8, R18.reuse, RZ ;  /* 0x0000001208027225 */ /* 0x080fe800078e00ff */
[----:B------:R-:W-:Y:S01]  /*ea80*/  IMAD R18, R13, R18, RZ ;  /* 0x000000120d127224 */ /* 0x000fe200078e02ff */
[----:B------:R-:W-:Y:S01]  /*ea90*/  IADD3 R3, R3, R6, RZ ;  /* 0x0000000603037210 */ /* 0x000fe20007ffe0ff */
        /* <DEDUP_REMOVED lines=10> */
.L_x_3453:
        /* <DEDUP_REMOVED lines=12> */
.L_x_3454:
[----:B------:R-:W-:Y:S05]  /*ec00*/  BSYNC B0 ;  /* 0x0000000000007941 */ /* 0x000fea0003800000 */
.L_x_3452:
[----:B------:R-:W-:Y:S04]  /*ec10*/  IADD3 R25, R25, -0x1, RZ ;  /* 0xffffffff19197810 */ /* 0x000fe80007ffe0ff */
[----:B------:R-:W-:Y:S11]  /*ec20*/  ISETP.GT.AND P0, PT, R25, R129, PT ;  /* 0x000000811900720c */ /* 0x000ff60003f04270 */
[----:B------:R-:W-:Y:S02]  /*ec30*/  @!UPT UIADD3 URZ, URZ, URZ, URZ ;  /* 0x0000003f3f3ff290 */ /* 0x000fe4000fffe03f */
[----:B------:R-:W-:Y:S05]  /*ec40*/  @P0 BRA `(.L_x_3455) ;  /* 0xffffff4000880947 */ /* 0x000fea000383ffff */
.L_x_3321:
[----:B------:R-:W-:Y:S05]  /*ec50*/  WARPSYNC.ALL ;  /* 0x0000000000007948 */ /* 0x000fea0003800000 */
[----:B------:R-:W-:Y:S06]  /*ec60*/  BAR.SYNC.DEFER_BLOCKING 0x0 ;  /* 0x0000000000007b1d */ /* 0x000fec0000010000 */
[----:B------:R1:W5:Y:S04]  /*ec70*/  LDL R222, [R1+0x4] ;  /* 0x0000040001de7983 */ /* 0x0003680000100800 */
[----:B------:R-:W2:Y:S01]  /*ec80*/  LD.E R42, desc[UR6][R28.64+0xd0] ;  /* 0x0000d0061c2a7980 */ /* 0x000ea2000c101900 */
[----:B------:R-:W3:Y:S01]  /*ec90*/  S2UR UR4, SR_CgaCtaId ;  /* 0x00000000000479c3 */ /* 0x000ee20000008800 */
[----:B------:R-:W-:Y:S01]  /*eca0*/  UMOV UR5, 0x400 ;  /* 0x0000040000057882 */ /* 0x000fe20000000000 */
[----:B------:R-:W-:Y:S01]  /*ecb0*/  BSSY B3, `(.L_x_3456) ;  /* 0x0000534000037945 */ /* 0x000fe20003800000 */
[----:B------:R-:W4:Y:S01]  /*ecc0*/  S2R R58, SR_CTAID.Y ;  /* 0x00000000003a7919 */ /* 0x000f220000002600 */
[C---:B------:R-:W-:Y:S01]  /*ecd0*/  SHF.L.U64.HI R6, R158.reuse, 0x4, R159 ;  /* 0x000000049e067819 */ /* 0x040fe2000001029f */
[----:B------:R-:W-:Y:S01]  /*ece0*/  IMAD.SHL.U32 R4, R158, 0x10, RZ ;  /* 0x000000109e047824 */ /* 0x000fe200078e00ff */
[----:B---3--:R-:W-:-:S06]  /*ecf0*/  ULEA UR4, UR4, UR5, 0x18 ;  /* 0x0000000504047291 */ /* 0x008fcc000f8ec03f */
[----:B------:R-:W-:Y:S02]  /*ed00*/  LEA R235, R235, UR4, 0x1 ;  /* 0x00000004ebeb7c11 */ /* 0x000fe4000f8e08ff */
[----:B--2---:R-:W-:-:S13]  /*ed10*/  ISETP.NE.AND P0, PT, R42, RZ, PT ;  /* 0x000000ff2a00720c */ /* 0x004fda0003f05270 */
[----:B-1--4-:R-:W-:Y:S05]  /*ed20*/  @!P0 BRA `(.L_x_3457) ;  /* 0x0000004c00408947 */ /* 0x012fea0003800000 */
        /* <DEDUP_REMOVED lines=8> */
[----:B------:R-:W-:-:S04]  /*edb0*/  @P1 LEA R2, P0, R58, R2, 0x2 ;  /* 0x000000023a021211 */ /* 0x000fc800078010ff */
[----:B------:R-:W-:-:S05]  /*edc0*/  @P1 LEA.HI.X R3, R58, R3, R215, 0x2, P0 ;  /* 0x000000033a031211 */ /* 0x000fca00000f14d7 */
[----:B------:R1:W2:Y:S01]  /*edd0*/  @P1 LD.E R5, desc[UR6][R2.64] ;  /* 0x0000000602051980 */ /* 0x0002a2000c101900 */
[----:B------:R-:W-:Y:S02]  /*ede0*/  IADD3 R0, P1, R4, R178, RZ ;  /* 0x000000b204007210 */ /* 0x000fe40007f3e0ff */
[----:B-----5:R-:W-:Y:S02]  /*edf0*/  LEA.HI R32, R42, R42, RZ, 0x1 ;  /* 0x0000002a2a207211 */ /* 0x020fe400078f08ff */
[----:B------:R-:W-:Y:S01]  /*ee00*/  LEA R4, P0, R158, R178, 0x5 ;  /* 0x000000b29e047211 */ /* 0x000fe200078028ff */
[----:B------:R-:W-:Y:S01]  /*ee10*/  IMAD.X R6, R6, 0x1, R189, P1 ;  /* 0x0000000106067824 */ /* 0x000fe200008e06bd */
[----:B------:R-:W-:Y:S01]  /*ee20*/  LEA R40, P1, R0, R136, 0x1 ;  /* 0x0000008800287211 */ /* 0x000fe200078208ff */
[----:B------:R-:W-:Y:S01]  /*ee30*/  IMAD.MOV.U32 R188, RZ, RZ, R178 ;  /* 0x000000ffffbc7224 */ /* 0x000fe200078e00b2 */
[----:B------:R-:W-:Y:S02]  /*ee40*/  SHF.R.S32.HI R32, RZ, 0x1, R32 ;  /* 0x00000001ff207819 */ /* 0x000fe40000011420 */
[----:B------:R-:W-:-:S02]  /*ee50*/  LEA.HI.X R7, R158, R189, R159, 0x5, P0 ;  /* 0x000000bd9e077211 */ /* 0x000fc400000f2c9f */
[----:B------:R-:W-:Y:S01]  /*ee60*/  LEA R52, P0, R4, R136, 0x1 ;  /* 0x0000008804347211 */ /* 0x000fe200078008ff */
[----:B------:R-:W-:Y:S01]  /*ee70*/  IMAD R8, R159, 0x30, RZ ;  /* 0x000000309f087824 */ /* 0x000fe200078e02ff */
[----:B---3--:R-:W-:Y:S02]  /*ee80*/  ISETP.NE.AND P4, PT, R9, RZ, PT ;  /* 0x000000ff0900720c */ /* 0x008fe40003f85270 */
[-C--:B------:R-:W-:Y:S01]  /*ee90*/  LEA.HI.X R41, R0, R137.reuse, R6, 0x1, P1 ;  /* 0x0000008900297211 */ /* 0x080fe200008f0c06 */
[----:B------:R-:W-:Y:S01]  /*eea0*/  IMAD R0, R110, R32, R213 ;  /* 0x000000206e007224 */ /* 0x000fe200078e02d5 */
[----:B------:R-:W-:Y:S01]  /*eeb0*/  LEA.HI.X R53, R4, R137, R7, 0x1, P0 ;  /* 0x0000008904357211 */ /* 0x000fe200000f0c07 */
[----:B------:R-:W-:Y:S02]  /*eec0*/  IMAD.IADD R56, R222, 0x1, -R221 ;  /* 0x00000001de387824 */ /* 0x000fe400078e0add */
[----:B-1----:R-:W-:Y:S01]  /*eed0*/  IMAD.WIDE.U32 R2, R158, 0x30, R188 ;  /* 0x000000309e027825 */ /* 0x002fe200078e00bc */
[----:B------:R-:W-:-:S02]  /*eee0*/  LEA R30, P2, R178, R136, 0x1 ;  /* 0x00000088b21e7211 */ /* 0x000fc400078408ff */
[----:B------:R-:W-:Y:S02]  /*eef0*/  ISETP.GE.AND P0, PT, R110, R56, PT ;  /* 0x000000386e00720c */ /* 0x000fe40003f06270 */
[----:B------:R-:W-:Y:S02]  /*ef00*/  LEA.HI.X R31, R178, R137, R189, 0x1, P2 ;  /* 0x00000089b21f7211 */ /* 0x000fe400010f0cbd */
[----:B------:R-:W-:Y:S01]  /*ef10*/  LEA R54, P1, R2, R136, 0x1 ;  /* 0x0000008802367211 */ /* 0x000fe200078208ff */
[----:B------:R-:W-:Y:S01]  /*ef20*/  IMAD.SHL.U32 R57, R32, 0x10, RZ ;  /* 0x0000001020397824 */ /* 0x000fe200078e00ff */
[----:B------:R-:W-:Y:S02]  /*ef30*/  ISETP.GT.AND P0, PT, R220, -0x8, !P0 ;  /* 0xfffffff8dc00780c */ /* 0x000fe40004704270 */
[----:B--2---:R-:W-:-:S05]  /*ef40*/  IADD3 R5, R5, R154, R221 ;  /* 0x0000009a05057210 */ /* 0x004fca0007ffe0dd */
[----:B------:R-:W-:Y:S02]  /*ef50*/  IMAD R4, R5, R32, RZ ;  /* 0x0000002005047224 */ /* 0x000fe400078e02ff */
[----:B------:R-:W-:Y:S02]  /*ef60*/  IMAD.IADD R5, R3, 0x1, R8 ;  /* 0x0000000103057824 */ /* 0x000fe400078e0208 */
[----:B------:R-:W-:Y:S01]  /*ef70*/  IMAD.IADD R3, R213, 0x1, R0 ;  /* 0x00000001d5037824 */ /* 0x000fe200078e0200 */
[----:B------:R-:W-:Y:S02]  /*ef80*/  SHF.R.S32.HI R6, RZ, 0x1f, R4 ;  /* 0x0000001fff067819 */ /* 0x000fe40000011404 */
[C---:B------:R-:W-:Y:S02]  /*ef90*/  IADD3 R26, P3, R4.reuse, R0, RZ ;  /* 0x00000000041a7210 */ /* 0x040fe40007f7e0ff */
[----:B------:R-:W-:Y:S02]  /*efa0*/  IADD3 R45, P2, R4, R3, RZ ;  /* 0x00000003042d7210 */ /* 0x000fe40007f5e0ff */
[----:B------:R-:W-:-:S02]  /*efb0*/  LEA.HI.X R55, R2, R137, R5, 0x1, P1 ;  /* 0x0000008902377211 */ /* 0x000fc400008f0c05 */
[-C--:B------:R-:W-:Y:S02]  /*efc0*/  LEA.HI.X.SX32 R27, R0, R6.reuse, 0x1, P3 ;  /* 0x00000006001b7211 */ /* 0x080fe400018f0eff */
[----:B------:R-:W-:Y:S01]  /*efd0*/  LEA.HI.X.SX32 R44, R3, R6, 0x1, P2 ;  /* 0x00000006032c7211 */ /* 0x000fe200010f0eff */
[----:B------:R-:W-:Y:S06]  /*efe0*/  @!P4 BRA `(.L_x_3458) ;  /* 0x0000001800d0c947 */ /* 0x000fec0003800000 */
        /* <DEDUP_REMOVED lines=18> */
[----:B-----5:R-:W-:Y:S02]  /*f110*/  LOP3.LUT R10, R5, 0xffff0000, RZ, 0xc0, !PT ;  /* 0xffff0000050a7812 */ /* 0x020fe400078ec0ff */
[----:B------:R-:W-:Y:S02]  /*f120*/  LOP3.LUT R0, R7, 0xffff0000, RZ, 0xc0, !PT ;  /* 0xffff000007007812 */ /* 0x000fe400078ec0ff */
[----:B------:R-:W-:Y:S02]  /*f130*/  SHF.L.U32 R11, R5, 0x10, RZ ;  /* 0x00000010050b7819 */ /* 0x000fe400000006ff */
[----:B------:R-:W-:-:S02]  /*f140*/  SHF.L.U32 R17, R4, 0x10, RZ ;  /* 0x0000001004117819 */ /* 0x000fc400000006ff */
[----:B------:R-:W-:Y:S02]  /*f150*/  LOP3.LUT R5, R4, 0xffff0000, RZ, 0xc0, !PT ;  /* 0xffff000004057812 */ /* 0x000fe400078ec0ff */
[----:B------:R-:W-:Y:S01]  /*f160*/  SHF.L.U32 R4, R7, 0x10, RZ ;  /* 0x0000001007047819 */ /* 0x000fe200000006ff */
[C---:B------:R-:W-:Y:S01]  /*f170*/  IMAD.U32 R7, R6.reuse, 0x10000, RZ ;  /* 0x0001000006077824 */ /* 0x040fe200078e00ff */
[----:B------:R-:W-:Y:S02]  /*f180*/  LOP3.LUT R6, R6, 0xffff0000, RZ, 0xc0, !PT ;  /* 0xffff000006067812 */ /* 0x000fe400078ec0ff */
[----:B---3--:R-:W-:Y:S02]  /*f190*/  LOP3.LUT R23, R12, 0xffff0000, RZ, 0xc0, !PT ;  /* 0xffff00000c177812 */ /* 0x008fe400078ec0ff */
[----:B------:R-:W-:Y:S02]  /*f1a0*/  LOP3.LUT R25, R13, 0xffff0000, RZ, 0xc0, !PT ;  /* 0xffff00000d197812 */ /* 0x000fe400078ec0ff */
[----:B----4-:R-:W-:Y:S01]  /*f1b0*/  LOP3.LUT R22, R18, 0xffff0000, RZ, 0xc0, !PT ;  /* 0xffff000012167812 */ /* 0x010fe200078ec0ff */
[----:B------:R-:W-:Y:S01]  /*f1c0*/  FMUL.FTZ R21, R10, R23 ;  /* 0x000000170a157220 */ /* 0x000fe20000410000 */
[----:B------:R-:W-:-:S02]  /*f1d0*/  LOP3.LUT R24, R19, 0xffff0000, RZ, 0xc0, !PT ;  /* 0xffff000013187812 */ /* 0x000fc400078ec0ff */
[----:B------:R-:W-:Y:S01]  /*f1e0*/  SHF.L.U32 R12, R12, 0x10, RZ ;  /* 0x000000100c0c7819 */ /* 0x000fe200000006ff */
[-C--:B------:R-:W-:Y:S01]  /*f1f0*/  FMUL.FTZ R20, R10, R22.reuse ;  /* 0x000000160a147220 */ /* 0x080fe20000410000 */
[C---:B------:R-:W-:Y:S01]  /*f200*/  FMUL.FTZ R10, R0.reuse, R25 ;  /* 0x00000019000a7220 */ /* 0x040fe20000410000 */
[C---:B------:R-:W-:Y:S01]  /*f210*/  FFMA.FTZ R22, R11.reuse, R22, -R21 ;  /* 0x000000160b167223 */ /* 0x040fe20000010815 */
[-C--:B------:R-:W-:Y:S01]  /*f220*/  FMUL.FTZ R0, R0, R24.reuse ;  /* 0x0000001800007220 */ /* 0x080fe20000410000 */
[----:B------:R-:W-:Y:S01]  /*f230*/  FFMA.FTZ R21, R11, R23, R20 ;  /* 0x000000170b157223 */ /* 0x000fe20000010014 */
[----:B------:R-:W-:Y:S01]  /*f240*/  SHF.L.U32 R13, R13, 0x10, RZ ;  /* 0x000000100d0d7819 */ /* 0x000fe200000006ff */
[----:B------:R-:W-:Y:S01]  /*f250*/  FFMA.FTZ R20, R4, R24, -R10 ;  /* 0x0000001804147223 */ /* 0x000fe2000001080a */
[----:B------:R-:W-:Y:S01]  /*f260*/  SHF.L.U32 R19, R19, 0x10, RZ ;  /* 0x0000001013137819 */ /* 0x000fe200000006ff */
[----:B------:R-:W-:Y:S02]  /*f270*/  IMAD.U32 R10, R18, 0x10000, RZ ;  /* 0x00010000120a7824 */ /* 0x000fe400078e00ff */
[----:B------:R-:W-:Y:S01]  /*f280*/  FFMA.FTZ R11, R4, R25, R0 ;  /* 0x00000019040b7223 */ /* 0x000fe20000010000 */
[C---:B------:R-:W-:Y:S01]  /*f290*/  FMUL.FTZ R4, R5.reuse, R12 ;  /* 0x0000000c05047220 */ /* 0x040fe20000410000 */
[C---:B------:R-:W-:Y:S01]  /*f2a0*/  FMUL.FTZ R0, R6.reuse, R13 ;  /* 0x0000000d06007220 */ /* 0x040fe20000410000 */
        /* <DEDUP_REMOVED lines=10> */
.L_x_3464:
[----:B------:R-:W-:Y:S05]  /*f350*/  BSYNC B0 ;  /* 0x0000000000007941 */ /* 0x000fea0003800000 */
.L_x_3463:
[----:B-----5:R3:W-:Y:S02]  /*f360*/  STS.128 [R235], R4 ;  /* 0x00000004eb007388 */ /* 0x0207e40000000c00 */
.L_x_3462:
[----:B------:R-:W-:Y:S05]  /*f370*/  BSYNC B1 ;  /* 0x0000000000017941 */ /* 0x000fea0003800000 */
.L_x_3461:
[----:B------:R-:W-:-:S13]  /*f380*/  ISETP.GE.AND P0, PT, R16, R43, PT ;  /* 0x0000002b1000720c */ /* 0x000fda0003f06270 */
[----:B------:R4:W-:Y:S01]  /*f390*/  @P0 STS.128 [R235+0x2000], RZ ;  /* 0x002000ffeb000388 */ /* 0x0009e20000000c00 */
[----:B------:R-:W-:Y:S05]  /*f3a0*/  @P0 BRA `(.L_x_3460) ;  /* 0x0000000000b00947 */ /* 0x000fea0003800000 */
[----:B---3--:R3:W5:Y:S01]  /*f3b0*/  LD.E.128 R4, desc[UR6][R30.64+0x80] ;  /* 0x000080061e047980 */ /* 0x008762000c101d00 */
[----:B------:R-:W-:Y:S01]  /*f3c0*/  ISETP.GE.AND P0, PT, R16, R42, PT ;  /* 0x0000002a1000720c */ /* 0x000fe20003f06270 */
[----:B------:R-:W-:-:S12]  /*f3d0*/  BSSY B0, `(.L_x_3465) ;  /* 0x0000028000007945 */ /* 0x000fd80003800000 */
[----:B------:R-:W-:Y:S05]  /*f3e0*/  @P0 BRA `(.L_x_3466) ;  /* 0x0000000000980947 */ /* 0x000fea0003800000 */
[----:B------:R1:W2:Y:S04]  /*f3f0*/  LD.E.64 R12, desc[UR6][R2.64+0x40] ;  /* 0x00004006020c7980 */ /* 0x0002a8000c101b00 */
[----:B------:R4:W3:Y:S01]  /*f400*/  LD.E.64 R10, desc[UR6][R8.64+0x40] ;  /* 0x00004006080a7980 */ /* 0x0008e2000c101b00 */
[----:B-----5:R-:W-:Y:S02]  /*f410*/  LOP3.LUT R0, R7, 0xffff0000, RZ, 0xc0, !PT ;  /* 0xffff000007007812 */ /* 0x020fe400078ec0ff */
[----:B-1----:R-:W-:Y:S02]  /*f420*/  LOP3.LUT R3, R5, 0xffff0000, RZ, 0xc0, !PT ;  /* 0xffff000005037812 */ /* 0x002fe400078ec0ff */
[----:B------:R-:W-:Y:S02]  /*f430*/  SHF.L.U32 R2, R7, 0x10, RZ ;  /* 0x0000001007027819 */ /* 0x000fe400000006ff */
[----:B----4-:R-:W-:Y:S01]  /*f440*/  SHF.L.U32 R8, R5, 0x10, RZ ;  /* 0x0000001005087819 */ /* 0x010fe200000006ff */
[----:B------:R-:W-:Y:S01]  /*f450*/  IMAD.U32 R5, R6, 0x10000, RZ ;  /* 0x0001000006057824 */ /* 0x000fe200078e00ff */
[----:B------:R-:W-:-:S02]  /*f460*/  SHF.L.U32 R9, R4, 0x10, RZ ;  /* 0x0000001004097819 */ /* 0x000fc400000006ff */
[----:B------:R-:W-:Y:S02]  /*f470*/  LOP3.LUT R4, R4, 0xffff0000, RZ, 0xc0, !PT ;  /* 0xffff000004047812 */ /* 0x000fe400078ec0ff */
[----:B------:R-:W-:Y:S02]  /*f480*/  LOP3.LUT R6, R6, 0xffff0000, RZ, 0xc0, !PT ;  /* 0xffff000006067812 */ /* 0x000fe400078ec0ff */
[----:B--2---:R-:W-:Y:S02]  /*f490*/  LOP3.LUT R19, R12, 0xffff0000, RZ, 0xc0, !PT ;  /* 0xffff00000c137812 */ /* 0x004fe400078ec0ff */
[----:B------:R-:W-:Y:S02]  /*f4a0*/  LOP3.LUT R21, R13, 0xffff0000, RZ, 0xc0, !PT ;  /* 0xffff00000d157812 */ /* 0x000fe400078ec0ff */
[C---:B---3--:R-:W-:Y:S01]  /*f4b0*/  LOP3.LUT R18, R10.reuse, 0xffff0000, RZ, 0xc0, !PT ;  /* 0xffff00000a127812 */ /* 0x048fe200078ec0ff */
[----:B------:R-:W-:Y:S01]  /*f4c0*/  FMUL.FTZ R17, R3, R19 ;  /* 0x0000001303117220 */ /* 0x000fe20000410000 */
[----:B------:R-:W-:Y:S01]  /*f4d0*/  LOP3.LUT R20, R11, 0xffff0000, RZ, 0xc0, !PT ;  /* 0xffff00000b147812 */ /* 0x000fe200078ec0ff */
[----:B------:R-:W-:Y:S01]  /*f4e0*/  IMAD.U32 R10, R10, 0x10000, RZ ;  /* 0x000100000a0a7824 */ /* 0x000fe200078e00ff */
[----:B------:R-:W-:Y:S01]  /*f4f0*/  SHF.L.U32 R12, R12, 0x10, RZ ;  /* 0x000000100c0c7819 */ /* 0x000fe200000006ff */
[----:B------:R-:W-:Y:S01]  /*f500*/  FMUL.FTZ R7, R3, R18 ;  /* 0x0000001203077220 */ /* 0x000fe20000410000 */
[C---:B------:R-:W-:Y:S01]  /*f510*/  FMUL.FTZ R3, R0.reuse, R21 ;  /* 0x0000001500037220 */ /* 0x040fe20000410000 */
[----:B------:R-:W-:Y:S01]  /*f520*/  FMUL.FTZ R0, R0, R20 ;  /* 0x0000001400007220 */ /* 0x000fe20000410000 */
[----:B------:R-:W-:Y:S01]  /*f530*/  SHF.L.U32 R13, R13, 0x10, RZ ;  /* 0x000000100d0d7819 */ /* 0x000fe200000006ff */
[C---:B------:R-:W-:Y:S01]  /*f540*/  FFMA.FTZ R17, R8.reuse, R18, -R17 ;  /* 0x0000001208117223 */ /* 0x040fe20000010811 */
[----:B------:R-:W-:Y:S01]  /*f550*/  SHF.L.U32 R11, R11, 0x10, RZ ;  /* 0x000000100b0b7819 */ /* 0x000fe200000006ff */
[----:B------:R-:W-:Y:S01]  /*f560*/  FFMA.FTZ R8, R8, R19, R7 ;  /* 0x0000001308087223 */ /* 0x000fe20000010007 */
[C---:B------:R-:W-:Y:S01]  /*f570*/  FFMA.FTZ R3, R2.reuse, R20, -R3 ;  /* 0x0000001402037223 */ /* 0x040fe20000010803 */
[----:B------:R-:W-:Y:S01]  /*f580*/  FFMA.FTZ R7, R2, R21, R0 ;  /* 0x0000001502077223 */ /* 0x000fe20000010000 */
[----:B------:R-:W-:Y:S01]  /*f590*/  FMUL.FTZ R2, R4, R12 ;  /* 0x0000000c04027220 */ /* 0x000fe20000410000 */
[----:B------:R-:W-:Y:S01]  /*f5a0*/  FMUL.FTZ R0, R6, R13 ;  /* 0x0000000d06007220 */ /* 0x000fe20000410000 */
        /* <DEDUP_REMOVED lines=10> */
.L_x_3466:
[----:B------:R-:W-:Y:S05]  /*f650*/  BSYNC B0 ;  /* 0x0000000000007941 */ /* 0x000fea0003800000 */
.L_x_3465:
[----:B-----5:R1:W-:Y:S02]  /*f660*/  STS.128 [R235+0x2000], R4 ;  /* 0x00200004eb007388 */ /* 0x0203e40000000c00 */
.L_x_3460:
[----:B------:R-:W-:Y:S05]  /*f670*/  BSYNC B2 ;  /* 0x0000000000027941 */ /* 0x000fea0003800000 */
.L_x_3459:
        /* <DEDUP_REMOVED lines=33> */
[----:B--2---:R-:W-:Y:S01]  /*f890*/  LOP3.LUT R22, R18, 0xffff0000, RZ, 0xc0, !PT ;  /* 0xffff000012167812 */ /* 0x004fe200078ec0ff */
        /* <DEDUP_REMOVED lines=25> */
.L_x_3472:
[----:B------:R-:W-:Y:S05]  /*fa30*/  BSYNC B0 ;  /* 0x0000000000007941 */ /* 0x000fea0003800000 */
.L_x_3471:
[----:B-----5:R3:W-:Y:S02]  /*fa40*/  STS.128 [R235+0x800], R4 ;  /* 0x00080004eb007388 */ /* 0x0207e40000000c00 */
.L_x_3470:
[----:B------:R-:W-:Y:S05]  /*fa50*/  BSYNC B1 ;  /* 0x0000000000017941 */ /* 0x000fea0003800000 */
.L_x_3469:
[----:B------:R-:W-:-:S13]  /*fa60*/  ISETP.GE.AND P0, PT, R16, R43, PT ;  /* 0x0000002b1000720c */ /* 0x000fda0003f06270 */
[----:B------:R1:W-:Y:S01]  /*fa70*/  @P0 STS.128 [R235+0x2800], RZ ;  /* 0x002800ffeb000388 */ /* 0x0003e20000000c00 */
[----:B------:R-:W-:Y:S05]  /*fa80*/  @P0 BRA `(.L_x_3468) ;  /* 0x0000000000b00947 */ /* 0x000fea0003800000 */
[----:B-1-3--:R1:W5:Y:S01]  /*fa90*/  LD.E.128 R4, desc[UR6][R40.64+0x80] ;  /* 0x0000800628047980 */ /* 0x00a362000c101d00 */
[----:B------:R-:W-:Y:S01]  /*faa0*/  ISETP.GE.AND P0, PT, R16, R42, PT ;  /* 0x0000002a1000720c */ /* 0x000fe20003f06270 */
[----:B------:R-:W-:-:S12]  /*fab0*/  BSSY B0, `(.L_x_3473) ;  /* 0x0000028000007945 */ /* 0x000fd80003800000 */
[----:B------:R-:W-:Y:S05]  /*fac0*/  @P0 BRA `(.L_x_3474) ;  /* 0x0000000000980947 */ /* 0x000fea0003800000 */
[----:B------:R3:W2:Y:S04]  /*fad0*/  LD.E.64 R12, desc[UR6][R2.64+0x40] ;  /* 0x00004006020c7980 */ /* 0x0006a8000c101b00 */
[----:B------:R4:W2:Y:S01]  /*fae0*/  LD.E.64 R10, desc[UR6][R8.64+0x40] ;  /* 0x00004006080a7980 */ /* 0x0008a2000c101b00 */
[----:B-----5:R-:W-:Y:S02]  /*faf0*/  LOP3.LUT R0, R7, 0xffff0000, RZ, 0xc0, !PT ;  /* 0xffff000007007812 */ /* 0x020fe400078ec0ff */
[----:B---3--:R-:W-:Y:S02]  /*fb00*/  LOP3.LUT R3, R5, 0xffff0000, RZ, 0xc0, !PT ;  /* 0xffff000005037812 */ /* 0x008fe400078ec0ff */
        /* <DEDUP_REMOVED lines=8> */
[C---:B------:R-:W-:Y:S01]  /*fb90*/  LOP3.LUT R18, R10.reuse, 0xffff0000, RZ, 0xc0, !PT ;  /* 0xffff00000a127812 */ /* 0x040fe200078ec0ff */
        /* <DEDUP_REMOVED lines=25> */
.L_x_3474:
[----:B------:R-:W-:Y:S05]  /*fd30*/  BSYNC B0 ;  /* 0x0000000000007941 */ /* 0x000fea0003800000 */
.L_x_3473:
[----:B-----5:R3:W-:Y:S02]  /*fd40*/  STS.128 [R235+0x2800], R4 ;  /* 0x00280004eb007388 */ /* 0x0207e40000000c00 */
.L_x_3468:
[----:B------:R-:W-:Y:S05]  /*fd50*/  BSYNC B2 ;  /* 0x0000000000027941 */ /* 0x000fea0003800000 */
.L_x_3467:
[----:B-1----:R-:W-:Y:S01]  /*fd60*/  VIADD R40, R110, 0x20 ;  /* 0x000000206e287836 */ /* 0x002fe20000000000 */
        /* <DEDUP_REMOVED lines=31> */
[----:B--2---:R-:W-:Y:S02]  /*ff60*/  LOP3.LUT R23, R12, 0xffff0000, RZ, 0xc0, !PT ;  /* 0xffff00000c177812 */ /* 0x004fe400078ec0ff */
        /* <DEDUP_REMOVED lines=27> */
.L_x_3480:
[----:B------:R-:W-:Y:S05]  /*10120*/  BSYNC B0 ;  /* 0x0000000000007941 */ /* 0x000fea0003800000 */
.L_x_3479:
[----:B-----5:R1:W-:Y:S02]  /*10130*/  STS.128 [R235+0x1000], R4 ;  /* 0x00100004eb007388 */ /* 0x0203e40000000c00 */
.L_x_3478:
[----:B------:R-:W-:Y:S05]  /*10140*/  BSYNC B1 ;  /* 0x0000000000017941 */ /* 0x000fea0003800000 */
.L_x_3477:
        /* <DEDUP_REMOVED lines=45> */
.L_x_3482:
[----:B------:R-:W-:Y:S05]  /*10420*/  BSYNC B0 ;  /* 0x0000000000007941 */ /* 0x000fea0003800000 */
.L_x_3481:
[----:B-----5:R3:W-:Y:S02]  /*10430*/  STS.128 [R235+0x3000], R4 ;  /* 0x00300004eb007388 */ /* 0x0207e40000000c00 */
.L_x_3476:
[----:B------:R-:W-:Y:S05]  /*10440*/  BSYNC B2 ;  /* 0x0000000000027941 */ /* 0x000fea0003800000 */
.L_x_3475:
        /* <DEDUP_REMOVED lines=25> */
[----:B------:R-:W-:Y:S01]  /*105e0*/  SHF.L.U32 R8, R5, 0x10, RZ ;  /* 0x0000001005087819 */ /* 0x000fe200000006ff */
[----:B------:R-:W-:Y:S01]  /*105f0*/  IMAD.U32 R5, R6, 0x10000, RZ ;  /* 0x0001000006057824 */ /* 0x000fe200078e00ff */
[----:B------:R-:W-:-:S02]  /*10600*/  SHF.L.U32 R2, R7, 0x10, RZ ;  /* 0x0000001007027819 */ /* 0x000fc400000006ff */
[C---:B------:R-:W-:Y:S02]  /*10610*/  SHF.L.U32 R9, R4.reuse, 0x10, RZ ;  /* 0x0000001004097819 */ /* 0x040fe400000006ff */
[----:B------:R-:W-:Y:S02]  /*10620*/  LOP3.LUT R4, R4, 0xffff0000, RZ, 0xc0, !PT ;  /* 0xffff000004047812 */ /* 0x000fe400078ec0ff */
[----:B------:R-:W-:Y:S02]  /*10630*/  LOP3.LUT R6, R6, 0xffff0000, RZ, 0xc0, !PT ;  /* 0xffff000006067812 */ /* 0x000fe400078ec0ff */
[----:B---3--:R-:W-:Y:S02]  /*10640*/  LOP3.LUT R17, R10, 0xffff0000, RZ, 0xc0, !PT ;  /* 0xffff00000a117812 */ /* 0x008fe400078ec0ff */
[----:B------:R-:W-:Y:S02]  /*10650*/  LOP3.LUT R23, R11, 0xffff0000, RZ, 0xc0, !PT ;  /* 0xffff00000b177812 */ /* 0x000fe400078ec0ff */
[C---:B--2---:R-:W-:Y:S01]  /*10660*/  LOP3.LUT R15, R12.reuse, 0xffff0000, RZ, 0xc0, !PT ;  /* 0xffff00000c0f7812 */ /* 0x044fe200078ec0ff */
[----:B------:R-:W-:Y:S01]  /*10670*/  FMUL.FTZ R14, R3, R17 ;  /* 0x00000011030e7220 */ /* 0x000fe20000410000 */
[----:B------:R-:W-:Y:S01]  /*10680*/  LOP3.LUT R22, R13, 0xffff0000, RZ, 0xc0, !PT ;  /* 0xffff00000d167812 */ /* 0x000fe200078ec0ff */
[----:B------:R-:W-:Y:S01]  /*10690*/  IMAD.U32 R12, R12, 0x10000, RZ ;  /* 0x000100000c0c7824 */ /* 0x000fe200078e00ff */
[----:B------:R-:W-:Y:S01]  /*106a0*/  SHF.L.U32 R10, R10, 0x10, RZ ;  /* 0x000000100a0a7819 */ /* 0x000fe200000006ff */
[----:B------:R-:W-:Y:S01]  /*106b0*/  FMUL.FTZ R7, R3, R15 ;  /* 0x0000000f03077220 */ /* 0x000fe20000410000 */
[C---:B------:R-:W-:Y:S01]  /*106c0*/  FMUL.FTZ R3, R0.reuse, R23 ;  /* 0x0000001700037220 */ /* 0x040fe20000410000 */
[-C--:B------:R-:W-:Y:S01]  /*106d0*/  FMUL.FTZ R0, R0, R22.reuse ;  /* 0x0000001600007220 */ /* 0x080fe20000410000 */
        /* <DEDUP_REMOVED lines=18> */
.L_x_3487:
[----:B------:R-:W-:Y:S05]  /*10800*/  BSYNC B0 ;  /* 0x0000000000007941 */ /* 0x000fea0003800000 */
.L_x_3486:
[----:B-----5:R3:W-:Y:S02]  /*10810*/  STS.128 [R235+0x1800], R4 ;  /* 0x00180004eb007388 */ /* 0x0207e40000000c00 */
.L_x_3485:
[----:B------:R-:W-:Y:S05]  /*10820*/  BSYNC B1 ;  /* 0x0000000000017941 */ /* 0x000fea0003800000 */
.L_x_3484:
        /* <DEDUP_REMOVED lines=9> */
[----:B-----5:R-:W-:Y:S01]  /*108c0*/  LOP3.LUT R3, R5, 0xffff0000, RZ, 0xc0, !PT ;  /* 0xffff000005037812 */ /* 0x020fe200078ec0ff */
[----:B------:R-:W-:Y:S01]  /*108d0*/  IMAD.U32 R9, R6, 0x10000, RZ ;  /* 0x0001000006097824 */ /* 0x000fe200078e00ff */
[----:B------:R-:W-:Y:S02]  /*108e0*/  LOP3.LUT R0, R7, 0xffff0000, RZ, 0xc0, !PT ;  /* 0xffff000007007812 */ /* 0x000fe400078ec0ff */
[----:B------:R-:W-:Y:S02]  /*108f0*/  SHF.L.U32 R8, R5, 0x10, RZ ;  /* 0x0000001005087819 */ /* 0x000fe400000006ff */
        /* <DEDUP_REMOVED lines=12> */
[CC--:B------:R-:W-:Y:S01]  /*109c0*/  FMUL.FTZ R3, R0.reuse, R18.reuse ;  /* 0x0000001200037220 */ /* 0x0c0fe20000410000 */
[----:B------:R-:W-:Y:S01]  /*109d0*/  FMUL.FTZ R0, R0, R17 ;  /* 0x0000001100007220 */ /* 0x000fe20000410000 */
[----:B------:R-:W-:Y:S01]  /*109e0*/  SHF.L.U32 R11, R11, 0x10, RZ ;  /* 0x000000100b0b7819 */ /* 0x000fe200000006ff */
[----:B------:R-:W-:Y:S01]  /*109f0*/  FFMA.FTZ R15, R8, R15, -R7 ;  /* 0x0000000f080f7223 */ /* 0x000fe20000010807 */
[----:B------:R-:W-:Y:S01]  /*10a00*/  SHF.L.U32 R13, R13, 0x10, RZ ;  /* 0x000000100d0d7819 */ /* 0x000fe200000006ff */
[C---:B------:R-:W-:Y:S01]  /*10a10*/  FFMA.FTZ R3, R2.reuse, R17, -R3 ;  /* 0x0000001102037223 */ /* 0x040fe20000010803 */
[----:B------:R-:W-:Y:S01]  /*10a20*/  FFMA.FTZ R7, R2, R18, R0 ;  /* 0x0000001202077223 */ /* 0x000fe20000010000 */
[----:B------:R-:W-:Y:S01]  /*10a30*/  FMUL.FTZ R2, R4, R10 ;  /* 0x0000000a04027220 */ /* 0x000fe20000410000 */
[----:B------:R-:W-:Y:S01]  /*10a40*/  FMUL.FTZ R0, R6, R11 ;  /* 0x0000000b06007220 */ /* 0x000fe20000410000 */
[----:B------:R-:W-:Y:S01]  /*10a50*/  FMUL.FTZ R4, R4, R12 ;  /* 0x0000000c04047220 */ /* 0x000fe20000410000 */
[-C--:B------:R-:W-:Y:S01]  /*10a60*/  FMUL.FTZ R6, R6, R13.reuse ;  /* 0x0000000d06067220 */ /* 0x080fe20000410000 */
        /* <DEDUP_REMOVED lines=9> */
.L_x_3489:
[----:B------:R-:W-:Y:S05]  /*10b00*/  BSYNC B0 ;  /* 0x0000000000007941 */ /* 0x000fea0003800000 */
.L_x_3488:
[----:B-----5:R3:W-:Y:S01]  /*10b10*/  STS.128 [R235+0x3800], R4 ;  /* 0x00380004eb007388 */ /* 0x0207e20000000c00 */
[----:B------:R-:W-:Y:S05]  /*10b20*/  BRA `(.L_x_3483) ;  /* 0x0000003400307947 */ /* 0x000fea0003800000 */
.L_x_3458:
        /* <DEDUP_REMOVED lines=33> */
[----:B------:R-:W-:Y:S02]  /*10d40*/  LOP3.LUT R39, R6, 0xffff0000, RZ, 0xc0, !PT ;  /* 0xffff000006277812 */ /* 0x000fe400078ec0ff */
[C---:B------:R-:W-:Y:S02]  /*10d50*/  LOP3.LUT R38, R7.reuse, 0xffff0000, RZ, 0xc0, !PT ;  /* 0xffff000007267812 */ /* 0x040fe400078ec0ff */
[----:B------:R-:W-:Y:S02]  /*10d60*/  SHF.L.U32 R17, R7, 0x10, RZ ;  /* 0x0000001007117819 */ /* 0x000fe400000006ff */
[----:B------:R-:W-:Y:S01]  /*10d70*/  LOP3.LUT R18, R4, 0xffff0000, RZ, 0xc0, !PT ;  /* 0xffff000004127812 */ /* 0x000fe200078ec0ff */
[C---:B---3--:R-:W-:Y:S01]  /*10d80*/  IMAD.U32 R7, R8.reuse, 0x10000, RZ ;  /* 0x0001000008077824 */ /* 0x048fe200078e00ff */
[----:B------:R-:W-:-:S02]  /*10d90*/  LOP3.LUT R48, R8, 0xffff0000, RZ, 0xc0, !PT ;  /* 0xffff000008307812 */ /* 0x000fc400078ec0ff */
[C---:B------:R-:W-:Y:S02]  /*10da0*/  SHF.L.U32 R49, R9.reuse, 0x10, RZ ;  /* 0x0000001009317819 */ /* 0x040fe400000006ff */
[----:B------:R-:W-:Y:S01]  /*10db0*/  LOP3.LUT R8, R9, 0xffff0000, RZ, 0xc0, !PT ;  /* 0xffff000009087812 */ /* 0x000fe200078ec0ff */
[C---:B------:R-:W-:Y:S01]  /*10dc0*/  IMAD.U32 R9, R10.reuse, 0x10000, RZ ;  /* 0x000100000a097824 */ /* 0x040fe200078e00ff */
[----:B------:R-:W-:Y:S02]  /*10dd0*/  LOP3.LUT R50, R10, 0xffff0000, RZ, 0xc0, !PT ;  /* 0xffff00000a327812 */ /* 0x000fe400078ec0ff */
[----:B------:R-:W-:Y:S01]  /*10de0*/  LOP3.LUT R10, R11, 0xffff0000, RZ, 0xc0, !PT ;  /* 0xffff00000b0a7812 */ /* 0x000fe200078ec0ff */
[C---:B----4-:R-:W-:Y:S01]  /*10df0*/  IMAD.U32 R6, R20.reuse, 0x10000, RZ ;  /* 0x0001000014067824 */ /* 0x050fe200078e00ff */
        /* <DEDUP_REMOVED lines=10> */
[----:B------:R-:W-:Y:S01]  /*10ea0*/  SHF.L.U32 R0, R23, 0x10, RZ ;  /* 0x0000001017007819 */ /* 0x000fe200000006ff */
[----:B------:R-:W-:Y:S01]  /*10eb0*/  @!P1 FADD.FTZ R22, -R22, -RZ ;  /* 0x800000ff16169221 */ /* 0x000fe20000010100 */
[----:B------:R-:W-:Y:S01]  /*10ec0*/  @!P1 FADD.FTZ R5, -R5, -RZ ;  /* 0x800000ff05059221 */ /* 0x000fe20000010100 */
[----:B------:R-:W-:Y:S01]  /*10ed0*/  SHF.L.U32 R51, R11, 0x10, RZ ;  /* 0x000000100b337819 */ /* 0x000fe200000006ff */
[----:B------:R-:W-:Y:S01]  /*10ee0*/  @!P1 FADD.FTZ R4, -R4, -RZ ;  /* 0x800000ff04049221 */ /* 0x000fe20000010100 */
[----:B------:R-:W-:Y:S01]  /*10ef0*/  FMUL.FTZ R7, R7, R6 ;  /* 0x0000000607077220 */ /* 0x000fe20000410000 */
[----:B------:R-:W-:Y:S01]  /*10f00*/  FMUL.FTZ R20, R8, R20 ;  /* 0x0000001408147220 */ /* 0x000fe20000410000 */
[----:B------:R-:W-:Y:S01]  /*10f10*/  @!P1 FADD.FTZ R0, -R0, -RZ ;  /* 0x800000ff00009221 */ /* 0x000fe20000010100 */
[----:B------:R-:W-:Y:S01]  /*10f20*/  FMUL.FTZ R6, R50, R2 ;  /* 0x0000000232067220 */ /* 0x000fe20000410000 */
[----:B------:R-:W-:Y:S01]  /*10f30*/  FMUL.FTZ R3, R9, R3 ;  /* 0x0000000309037220 */ /* 0x000fe20000410000 */
[----:B------:R-:W-:Y:S01]  /*10f40*/  FMUL.FTZ R22, R10, R22 ;  /* 0x000000160a167220 */ /* 0x000fe20000410000 */
[C---:B--2---:R-:W-:Y:S01]  /*10f50*/  IMAD.U32 R8, R24.reuse, 0x10000, RZ ;  /* 0x0001000018087824 */ /* 0x044fe200078e00ff */
        /* <DEDUP_REMOVED lines=22> */
.L_x_3495:
[----:B------:R-:W-:Y:S05]  /*110c0*/  BSYNC B0 ;  /* 0x0000000000007941 */ /* 0x000fea0003800000 */
.L_x_3494:
[----:B-----5:R3:W-:Y:S02]  /*110d0*/  STS.128 [R235], R4 ;  /* 0x00000004eb007388 */ /* 0x0207e40000000c00 */
.L_x_3493:
[----:B------:R-:W-:Y:S05]  /*110e0*/  BSYNC B1 ;  /* 0x0000000000017941 */ /* 0x000fea0003800000 */
.L_x_3492:
        /* <DEDUP_REMOVED lines=16> */
[----:B------:R-:W4:Y:S03]  /*111f0*/  LD.E.128 R8, desc[UR6][R8.64+0x80] ;  /* 0x0000800608087980 */ /* 0x000f26000c101d00 */
        /* <DEDUP_REMOVED lines=9> */
[C---:B--23-5:R-:W-:Y:S01]  /*11290*/  LOP3.LUT R30, R5.reuse, 0xffff0000, RZ, 0xc0, !PT ;  /* 0xffff0000051e7812 */ /* 0x06cfe200078ec0ff */
[----:B------:R-:W-:Y:S01]  /*112a0*/  IMAD.U32 R19, R6, 0x10000, RZ ;  /* 0x0001000006137824 */ /* 0x000fe200078e00ff */
[----:B------:R-:W-:Y:S01]  /*112b0*/  SHF.L.U32 R12, R5, 0x10, RZ ;  /* 0x00000010050c7819 */ /* 0x000fe200000006ff */
[----:B------:R-:W-:Y:S01]  /*112c0*/  IMAD.U32 R13, R4, 0x10000, RZ ;  /* 0x00010000040d7824 */ /* 0x000fe200078e00ff */
[----:B------:R-:W-:Y:S02]  /*112d0*/  LOP3.LUT R33, R6, 0xffff0000, RZ, 0xc0, !PT ;  /* 0xffff000006217812 */ /* 0x000fe400078ec0ff */
[C---:B------:R-:W-:Y:S02]  /*112e0*/  LOP3.LUT R31, R7.reuse, 0xffff0000, RZ, 0xc0, !PT ;  /* 0xffff0000071f7812 */ /* 0x040fe400078ec0ff */
[----:B------:R-:W-:Y:S02]  /*112f0*/  SHF.L.U32 R17, R7, 0x10, RZ ;  /* 0x0000001007117819 */ /* 0x000fe400000006ff */
[----:B------:R-:W-:Y:S01]  /*11300*/  LOP3.LUT R18, R4, 0xffff0000, RZ, 0xc0, !PT ;  /* 0xffff000004127812 */ /* 0x000fe200078ec0ff */
[C---:B----4-:R-:W-:Y:S01]  /*11310*/  IMAD.U32 R7, R8.reuse, 0x10000, RZ ;  /* 0x0001000008077824 */ /* 0x050fe200078e00ff */
[----:B------:R-:W-:-:S02]  /*11320*/  LOP3.LUT R38, R8, 0xffff0000, RZ, 0xc0, !PT ;  /* 0xffff000008267812 */ /* 0x000fc400078ec0ff */
[C---:B------:R-:W-:Y:S02]  /*11330*/  SHF.L.U32 R39, R9.reuse, 0x10, RZ ;  /* 0x0000001009277819 */ /* 0x040fe400000006ff */
[----:B------:R-:W-:Y:S01]  /*11340*/  LOP3.LUT R8, R9, 0xffff0000, RZ, 0xc0, !PT ;  /* 0xffff000009087812 */ /* 0x000fe200078ec0ff */
[C---:B------:R-:W-:Y:S01]  /*11350*/  IMAD.U32 R9, R10.reuse, 0x10000, RZ ;  /* 0x000100000a097824 */ /* 0x040fe200078e00ff */
[----:B------:R-:W-:Y:S02]  /*11360*/  LOP3.LUT R48, R10, 0xffff0000, RZ, 0xc0, !PT ;  /* 0xffff00000a307812 */ /* 0x000fe400078ec0ff */
[----:B------:R-:W-:Y:S01]  /*11370*/  LOP3.LUT R10, R11, 0xffff0000, RZ, 0xc0, !PT ;  /* 0xffff00000b0a7812 */ /* 0x000fe200078ec0ff */
        /* <DEDUP_REMOVED lines=45> */
.L_x_3497:
[----:B------:R-:W-:Y:S05]  /*11650*/  BSYNC B0 ;  /* 0x0000000000007941 */ /* 0x000fea0003800000 */
.L_x_3496:
[----:B-----5:R1:W-:Y:S02]  /*11660*/  STS.128 [R235+0x2000], R4 ;  /* 0x00200004eb007388 */ /* 0x0203e40000000c00 */
.L_x_3491:
[----:B------:R-:W-:Y:S05]  /*11670*/  BSYNC B2 ;  /* 0x0000000000027941 */ /* 0x000fea0003800000 */
.L_x_3490:
        /* <DEDUP_REMOVED lines=15> */
[----:B------:R-:W-:-:S04]  /*11770*/  IADD3 R12, P1, R57, R45, RZ ;  /* 0x0000002d390c7210 */ /* 0x000fc80007f3e0ff */
[----:B------:R-:W-:-:S07]  /*11780*/  LEA.HI.X.SX32 R13, R57, R44, 0x1, P1 ;  /* 0x0000002c390d7211 */ /* 0x000fce00008f0eff */
[----:B------:R-:W-:-:S05]  /*11790*/  @P0 IMAD.MOV R0, RZ, RZ, -R32 ;  /* 0x000000ffff000224 */ /* 0x000fca00078e0a20 */
[----:B------:R-:W-:-:S04]  /*117a0*/  IADD3 R2, P1, R0, R12, RZ ;  /* 0x0000000c00027210 */ /* 0x000fc80007f3e0ff */
[----:B------:R-:W-:Y:S02]  /*117b0*/  LEA.HI.X.SX32 R3, R0, R13, 0x1, P1 ;  /* 0x0000000d00037211 */ /* 0x000fe400008f0eff */
[----:B------:R-:W-:Y:S01]  /*117c0*/  MOV R0, R32 ;  /* 0x0000002000007202 */ /* 0x000fe20000000f00 */
[----:B------:R-:W-:Y:S01]  /*117d0*/  @P0 IMAD.MOV R0, RZ, RZ, -R32 ;  /* 0x000000ffff000224 */ /* 0x000fe200078e0a20 */
[----:B------:R-:W-:-:S03]  /*117e0*/  LEA R20, P1, R2, R34, 0x1 ;  /* 0x0000002202147211 */ /* 0x000fc600078208ff */
[----:B------:R-:W-:Y:S01]  /*117f0*/  IMAD.WIDE R8, R0, 0x2, R40 ;  /* 0x0000000200087825 */ /* 0x000fe200078e0228 */
[----:B------:R-:W-:-:S03]  /*11800*/  LEA.HI.X R21, R2, R35, R3, 0x1, P1 ;  /* 0x0000002302157211 */ /* 0x000fc600008f0c03 */
[----:B------:R-:W-:Y:S01]  /*11810*/  IMAD.MOV.U32 R0, RZ, RZ, RZ ;  /* 0x000000ffff007224 */ /* 0x000fe200078e00ff */
[----:B------:R-:W-:Y:S01]  /*11820*/  @P0 IADD3 R0, -R32, RZ, RZ ;  /* 0x000000ff20000210 */ /* 0x000fe20007ffe1ff */
[----:B------:R-:W3:Y:S03]  /*11830*/  LD.E.128 R8, desc[UR6][R8.64] ;  /* 0x0000000608087980 */ /* 0x000ee6000c101d00 */
[C---:B------:R-:W-:Y:S01]  /*11840*/  IADD3 R2, P1, R0.reuse, R12, RZ ;  /* 0x0000000c00027210 */ /* 0x040fe20007f3e0ff */
[----:B------:R-:W4:Y:S03]  /*11850*/  LD.E.128 R20, desc[UR6][R20.64] ;  /* 0x0000000614147980 */ /* 0x000f26000c101d00 */
[----:B------:R-:W-:Y:S02]  /*11860*/  LEA.HI.X.SX32 R0, R0, R13, 0x1, P1 ;  /* 0x0000000d00007211 */ /* 0x000fe400008f0eff */
[----:B------:R-:W-:-:S04]  /*11870*/  LEA R24, P1, R2, R36, 0x1 ;  /* 0x0000002402187211 */ /* 0x000fc800078208ff */
[----:B------:R-:W-:-:S06]  /*11880*/  LEA.HI.X R25, R2, R37, R0, 0x1, P1 ;  /* 0x0000002502197211 */ /* 0x000fcc00008f0c00 */
[----:B------:R-:W4:Y:S01]  /*11890*/  LD.E.128 R24, desc[UR6][R24.64] ;  /* 0x0000000618187980 */ /* 0x000f22000c101d00 */
[C---:B--2--5:R-:W-:Y:S01]  /*118a0*/  LOP3.LUT R30, R5.reuse, 0xffff0000, RZ, 0xc0, !PT ;  /* 0xffff0000051e7812 */ /* 0x064fe200078ec0ff */
[----:B------:R-:W-:Y:S01]  /*118b0*/  IMAD.U32 R12, R5, 0x10000, RZ ;  /* 0x00010000050c7824 */ /* 0x000fe200078e00ff */
[C---:B------:R-:W-:Y:S02]  /*118c0*/  SHF.L.U32 R18, R6.reuse, 0x10, RZ ;  /* 0x0000001006127819 */ /* 0x040fe400000006ff */
[----:B------:R-:W-:Y:S01]  /*118d0*/  LOP3.LUT R19, R6, 0xffff0000, RZ, 0xc0, !PT ;  /* 0xffff000006137812 */ /* 0x000fe200078ec0ff */
[C---:B------:R-:W-:Y:S01]  /*118e0*/  IMAD.U32 R13, R4.reuse, 0x10000, RZ ;  /* 0x00010000040d7824 */ /* 0x040fe200078e00ff */
[----:B------:R-:W-:Y:S02]  /*118f0*/  LOP3.LUT R17, R4, 0xffff0000, RZ, 0xc0, !PT ;  /* 0xffff000004117812 */ /* 0x000fe400078ec0ff */
[C---:B------:R-:W-:Y:S01]  /*11900*/  LOP3.LUT R31, R7.reuse, 0xffff0000, RZ, 0xc0, !PT ;  /* 0xffff0000071f7812 */ /* 0x040fe200078ec0ff */
[----:B------:R-:W-:Y:S01]  /*11910*/  IMAD.U32 R7, R7, 0x10000, RZ ;  /* 0x0001000007077824 */ /* 0x000fe200078e00ff */
[----:B---3--:R-:W-:Y:S01]  /*11920*/  SHF.L.U32 R33, R9, 0x10, RZ ;  /* 0x0000001009217819 */ /* 0x008fe200000006ff */
[C---:B----4-:R-:W-:Y:S01]  /*11930*/  IMAD.U32 R6, R20.reuse, 0x10000, RZ ;  /* 0x0001000014067824 */ /* 0x050fe200078e00ff */
[----:B------:R-:W-:Y:S01]  /*11940*/  LOP3.LUT R5, R20, 0xffff0000, RZ, 0xc0, !PT ;  /* 0xffff000014057812 */ /* 0x000fe200078ec0ff */
[----:B------:R-:W-:Y:S01]  /*11950*/  IMAD.U32 R3, R22, 0x10000, RZ ;  /* 0x0001000016037824 */ /* 0x000fe200078e00ff */
[----:B------:R-:W-:-:S02]  /*11960*/  LOP3.LUT R20, R21, 0xffff0000, RZ, 0xc0, !PT ;  /* 0xffff000015147812 */ /* 0x000fc400078ec0ff */
[----:B------:R-:W-:Y:S02]  /*11970*/  LOP3.LUT R2, R22, 0xffff0000, RZ, 0xc0, !PT ;  /* 0xffff000016027812 */ /* 0x000fe400078ec0ff */
[----:B------:R-:W-:Y:S01]  /*11980*/  SHF.L.U32 R4, R21, 0x10, RZ ;  /* 0x0000001015047819 */ /* 0x000fe200000006ff */
[C---:B------:R-:W-:Y:S01]  /*11990*/  IMAD.U32 R21, R8.reuse, 0x10000, RZ ;  /* 0x0001000008157824 */ /* 0x040fe200078e00ff */
[C---:B------:R-:W-:Y:S02]  /*119a0*/  SHF.L.U32 R0, R23.reuse, 0x10, RZ ;  /* 0x0000001017007819 */ /* 0x040fe400000006ff */
[----:B------:R-:W-:Y:S02]  /*119b0*/  LOP3.LUT R22, R23, 0xffff0000, RZ, 0xc0, !PT ;  /* 0xffff000017167812 */ /* 0x000fe400078ec0ff */
[----:B------:R-:W-:Y:S02]  /*119c0*/  LOP3.LUT R23, R8, 0xffff0000, RZ, 0xc0, !PT ;  /* 0xffff000008177812 */ /* 0x000fe400078ec0ff */
[----:B------:R-:W-:Y:S01]  /*119d0*/  LOP3.LUT R8, R9, 0xffff0000, RZ, 0xc0, !PT ;  /* 0xffff000009087812 */ /* 0x000fe200078ec0ff */
[C---:B------:R-:W-:Y:S01]  /*119e0*/  IMAD.U32 R9, R10.reuse, 0x10000, RZ ;  /* 0x000100000a097824 */ /* 0x040fe200078e00ff */
[----:B------:R-:W-:Y:S01]  /*119f0*/  LOP3.LUT R38, R10, 0xffff0000, RZ, 0xc0, !PT ;  /* 0xffff00000a267812 */ /* 0x000fe200078ec0ff */
[----:B------:R-:W-:Y:S01]  /*11a00*/  @!P0 FADD.FTZ R20, -R20, -RZ ;  /* 0x800000ff14148221 */ /* 0x000fe20000010100 */
[----:B------:R-:W-:Y:S01]  /*11a10*/  LOP3.LUT R10, R11, 0xffff0000, RZ, 0xc0, !PT ;  /* 0xffff00000b0a7812 */ /* 0x000fe200078ec0ff */
[----:B------:R-:W-:Y:S01]  /*11a20*/  @!P0 FADD.FTZ R3, -R3, -RZ ;  /* 0x800000ff03038221 */ /* 0x000fe20000010100 */
[----:B------:R-:W-:Y:S01]  /*11a30*/  @!P0 FADD.FTZ R6, -R6, -RZ ;  /* 0x800000ff06068221 */ /* 0x000fe20000010100 */
[----:B------:R-:W-:Y:S01]  /*11a40*/  @!P0 FADD.FTZ R5, -R5, -RZ ;  /* 0x800000ff05058221 */ /* 0x000fe20000010100 */
[----:B------:R-:W-:Y:S01]  /*11a50*/  @!P0 FADD.FTZ R22, -R22, -RZ ;  /* 0x800000ff16168221 */ /* 0x000fe20000010100 */
[----:B------:R-:W-:Y:S01]  /*11a60*/  SHF.L.U32 R39, R11, 0x10, RZ ;  /* 0x000000100b277819 */ /* 0x000fe200000006ff */
        /* <DEDUP_REMOVED lines=8> */
[C---:B------:R-:W-:Y:S01]  /*11af0*/  IMAD.U32 R9, R24.reuse, 0x10000, RZ ;  /* 0x0001000018097824 */ /* 0x040fe200078e00ff */
[----:B------:R-:W-:Y:S01]  /*11b00*/  LOP3.LUT R8, R24, 0xffff0000, RZ, 0xc0, !PT ;  /* 0xffff000018087812 */ /* 0x000fe200078ec0ff */
[C---:B------:R-:W-:Y:S01]  /*11b10*/  IMAD.U32 R10, R26.reuse, 0x10000, RZ ;  /* 0x000100001a0a7824 */ /* 0x040fe200078e00ff */
[----:B------:R-:W-:Y:S01]  /*11b20*/  SHF.L.U32 R11, R25, 0x10, RZ ;  /* 0x00000010190b7819 */ /* 0x000fe200000006ff */
[----:B------:R-:W-:Y:S01]  /*11b30*/  FMUL.FTZ R4, R33, R4 ;  /* 0x0000000421047220 */ /* 0x000fe20000410000 */
[----:B------:R-:W-:Y:S01]  /*11b40*/  LOP3.LUT R24, R25, 0xffff0000, RZ, 0xc0, !PT ;  /* 0xffff000019187812 */ /* 0x000fe200078ec0ff */
[----:B------:R-:W-:Y:S01]  /*11b50*/  FMUL.FTZ R0, R39, R0 ;  /* 0x0000000027007220 */ /* 0x000fe20000410000 */
[----:B------:R-:W-:-:S02]  /*11b60*/  LOP3.LUT R21, R26, 0xffff0000, RZ, 0xc0, !PT ;  /* 0xffff00001a157812 */ /* 0x000fc400078ec0ff */
        /* <DEDUP_REMOVED lines=15> */
.L_x_3503:
[----:B------:R-:W-:Y:S05]  /*11c60*/  BSYNC B0 ;  /* 0x0000000000007941 */ /* 0x000fea0003800000 */
.L_x_3502:
[----:B-----5:R3:W-:Y:S02]  /*11c70*/  STS.128 [R235+0x800], R4 ;  /* 0x00080004eb007388 */ /* 0x0207e40000000c00 */
.L_x_3501:
[----:B------:R-:W-:Y:S05]  /*11c80*/  BSYNC B1 ;  /* 0x0000000000017941 */ /* 0x000fea0003800000 */
.L_x_3500:
        /* <DEDUP_REMOVED lines=9> */
[----:B------:R-:W-:-:S03]  /*11d20*/  IMAD.MOV.U32 R0, RZ, RZ, RZ ;  /* 0x000000ffff007224 */ /* 0x000fc600078e00ff */
[----:B------:R-:W-:-:S04]  /*11d30*/  IADD3 R12, P1, R13, R45, RZ ;  /* 0x0000002d0d0c7210 */ /* 0x000fc80007f3e0ff */
[----:B------:R-:W-:-:S03]  /*11d40*/  LEA.HI.X.SX32 R13, R13, R44, 0x1, P1 ;  /* 0x0000002c0d0d7211 */ /* 0x000fc600008f0eff */
[----:B------:R-:W-:-:S04]  /*11d50*/  @P0 IADD3 R0, -R32, RZ, RZ ;  /* 0x000000ff20000210 */ /* 0x000fc80007ffe1ff */
[----:B------:R-:W-:-:S04]  /*11d60*/  IADD3 R2, P1, R0, R12, RZ ;  /* 0x0000000c00027210 */ /* 0x000fc80007f3e0ff */
[----:B------:R-:W-:Y:S01]  /*11d70*/  LEA.HI.X.SX32 R3, R0, R13, 0x1, P1 ;  /* 0x0000000d00037211 */ /* 0x000fe200008f0eff */
[--C-:B------:R-:W-:Y:S01]  /*11d80*/  IMAD.MOV.U32 R0, RZ, RZ, R32.reuse ;  /* 0x000000ffff007224 */ /* 0x100fe200078e0020 */
[----:B------:R-:W-:Y:S01]  /*11d90*/  LEA R20, P1, R2, R34, 0x1 ;  /* 0x0000002202147211 */ /* 0x000fe200078208ff */
[----:B------:R-:W-:-:S03]  /*11da0*/  @P0 IMAD.MOV R0, RZ, RZ, -R32 ;  /* 0x000000ffff000224 */ /* 0x000fc600078e0a20 */
[----:B------:R-:W-:Y:S01]  /*11db0*/  LEA.HI.X R21, R2, R35, R3, 0x1, P1 ;  /* 0x0000002302157211 */ /* 0x000fe200008f0c03 */
[----:B------:R-:W-:Y:S01]  /*11dc0*/  IMAD.WIDE R8, R0, 0x2, R40 ;  /* 0x0000000200087825 */ /* 0x000fe200078e0228 */
[----:B------:R-:W-:-:S03]  /*11dd0*/  MOV R0, RZ ;  /* 0x000000ff00007202 */ /* 0x000fc60000000f00 */
[----:B------:R-:W-:Y:S01]  /*11de0*/  @P0 IMAD.MOV R0, RZ, RZ, -R32 ;  /* 0x000000ffff000224 */ /* 0x000fe200078e0a20 */
[----:B------:R-:W3:Y:S04]  /*11df0*/  LD.E.128 R20, desc[UR6][R20.64] ;  /* 0x0000000614147980 */ /* 0x000ee8000c101d00 */
        /* <DEDUP_REMOVED lines=8> */
[----:B------:R-:W-:Y:S01]  /*11e80*/  SHF.L.U32 R12, R5, 0x10, RZ ;  /* 0x00000010050c7819 */ /* 0x000fe200000006ff */
[----:B------:R-:W-:Y:S01]  /*11e90*/  IMAD.U32 R13, R4, 0x10000, RZ ;  /* 0x00010000040d7824 */ /* 0x000fe200078e00ff */
[----:B------:R-:W-:Y:S02]  /*11ea0*/  LOP3.LUT R19, R6, 0xffff0000, RZ, 0xc0, !PT ;  /* 0xffff000006137812 */ /* 0x000fe400078ec0ff */
[----:B------:R-:W-:Y:S02]  /*11eb0*/  LOP3.LUT R17, R4, 0xffff0000, RZ, 0xc0, !PT ;  /* 0xffff000004117812 */ /* 0x000fe400078ec0ff */
[C---:B------:R-:W-:Y:S02]  /*11ec0*/  LOP3.LUT R31, R7.reuse, 0xffff0000, RZ, 0xc0, !PT ;  /* 0xffff0000071f7812 */ /* 0x040fe400078ec0ff */
[----:B------:R-:W-:Y:S01]  /*11ed0*/  SHF.L.U32 R7, R7, 0x10, RZ ;  /* 0x0000001007077819 */ /* 0x000fe200000006ff */
[C---:B---3--:R-:W-:Y:S01]  /*11ee0*/  IMAD.U32 R6, R20.reuse, 0x10000, RZ ;  /* 0x0001000014067824 */ /* 0x048fe200078e00ff */
[----:B------:R-:W-:Y:S01]  /*11ef0*/  LOP3.LUT R5, R20, 0xffff0000, RZ, 0xc0, !PT ;  /* 0xffff000014057812 */ /* 0x000fe200078ec0ff */
[----:B------:R-:W-:Y:S01]  /*11f00*/  IMAD.U32 R3, R22, 0x10000, RZ ;  /* 0x0001000016037824 */ /* 0x000fe200078e00ff */
[----:B------:R-:W-:Y:S01]  /*11f10*/  LOP3.LUT R20, R21, 0xffff0000, RZ, 0xc0, !PT ;  /* 0xffff000015147812 */ /* 0x000fe200078ec0ff */
[----:B------:R-:W-:Y:S01]  /*11f20*/  @!P0 FADD.FTZ R6, -R6, -RZ ;  /* 0x800000ff06068221 */ /* 0x000fe20000010100 */
[----:B------:R-:W-:Y:S01]  /*11f30*/  LOP3.LUT R2, R22, 0xffff0000, RZ, 0xc0, !PT ;  /* 0xffff000016027812 */ /* 0x000fe200078ec0ff */
[----:B------:R-:W-:Y:S01]  /*11f40*/  @!P0 FADD.FTZ R3, -R3, -RZ ;  /* 0x800000ff03038221 */ /* 0x000fe20000010100 */
[----:B------:R-:W-:Y:S01]  /*11f50*/  SHF.L.U32 R4, R21, 0x10, RZ ;  /* 0x0000001015047819 */ /* 0x000fe200000006ff */
[----:B----4-:R-:W-:Y:S01]  /*11f60*/  IMAD.U32 R21, R8, 0x10000, RZ ;  /* 0x0001000008157824 */ /* 0x010fe200078e00ff */
        /* <DEDUP_REMOVED lines=12> */
[C---:B------:R-:W-:Y:S01]  /*12030*/  LOP3.LUT R10, R11.reuse, 0xffff0000, RZ, 0xc0, !PT ;  /* 0xffff00000b0a7812 */ /* 0x040fe200078ec0ff */
[----:B------:R-:W-:Y:S01]  /*12040*/  FMUL.FTZ R20, R8, R20 ;  /* 0x0000001408147220 */ /* 0x000fe20000410000 */
[----:B------:R-:W-:Y:S01]  /*12050*/  SHF.L.U32 R39, R11, 0x10, RZ ;  /* 0x000000100b277819 */ /* 0x000fe200000006ff */
        /* <DEDUP_REMOVED lines=12> */
[----:B------:R-:W-:Y:S01]  /*12120*/  LOP3.LUT R21, R26, 0xffff0000, RZ, 0xc0, !PT ;  /* 0xffff00001a157812 */ /* 0x000fe200078ec0ff */
[----:B------:R-:W-:Y:S01]  /*12130*/  FMUL.FTZ R2, R38, R2 ;  /* 0x0000000226027220 */ /* 0x000fe20000410000 */
[----:B------:R-:W-:Y:S01]  /*12140*/  SHF.L.U32 R23, R27, 0x10, RZ ;  /* 0x000000101b177819 */ /* 0x000fe200000006ff */
        /* <DEDUP_REMOVED lines=13> */
.L_x_3505:
[----:B------:R-:W-:Y:S05]  /*12220*/  BSYNC B0 ;  /* 0x0000000000007941 */ /* 0x000fea0003800000 */
.L_x_3504:
[----:B-----5:R3:W-:Y:S02]  /*12230*/  STS.128 [R235+0x2800], R4 ;  /* 0x00280004eb007388 */ /* 0x0207e40000000c00 */
.L_x_3499:
[----:B------:R-:W-:Y:S05]  /*12240*/  BSYNC B2 ;  /* 0x0000000000027941 */ /* 0x000fea0003800000 */
.L_x_3498:
[----:B-1----:R-:W-:Y:S01]  /*12250*/  VIADD R40, R110, 0x20 ;  /* 0x000000206e287836 */ /* 0x002fe20000000000 */
        /* <DEDUP_REMOVED lines=27> */
[----:B------:R-:W4:Y:S04]  /*12410*/  LD.E.128 R20, desc[UR6][R20.64] ;  /* 0x0000000614147980 */ /* 0x000f28000c101d00 */
[C---:B------:R-:W-:Y:S01]  /*12420*/  IADD3 R2, P1, R0.reuse, R12, RZ ;  /* 0x0000000c00027210 */ /* 0x040fe20007f3e0ff */
[----:B------:R-:W3:Y:S03]  /*12430*/  LD.E.128 R8, desc[UR6][R8.64] ;  /* 0x0000000608087980 */ /* 0x000ee6000c101d00 */
[----:B------:R-:W-:Y:S02]  /*12440*/  LEA.HI.X.SX32 R0, R0, R13, 0x1, P1 ;  /* 0x0000000d00007211 */ /* 0x000fe400008f0eff */
[----:B------:R-:W-:-:S04]  /*12450*/  LEA R24, P1, R2, R36, 0x1 ;  /* 0x0000002402187211 */ /* 0x000fc800078208ff */
[----:B------:R-:W-:-:S06]  /*12460*/  LEA.HI.X R25, R2, R37, R0, 0x1, P1 ;  /* 0x0000002502197211 */ /* 0x000fcc00008f0c00 */
[----:B------:R-:W3:Y:S01]  /*12470*/  LD.E.128 R24, desc[UR6][R24.64] ;  /* 0x0000000618187980 */ /* 0x000ee2000c101d00 */
        /* <DEDUP_REMOVED lines=8> */
[C---:B----4-:R-:W-:Y:S01]  /*12500*/  IMAD.U32 R6, R20.reuse, 0x10000, RZ ;  /* 0x0001000014067824 */ /* 0x050fe200078e00ff */
[----:B------:R-:W-:Y:S01]  /*12510*/  LOP3.LUT R5, R20, 0xffff0000, RZ, 0xc0, !PT ;  /* 0xffff000014057812 */ /* 0x000fe200078ec0ff */
[----:B------:R-:W-:Y:S01]  /*12520*/  IMAD.U32 R3, R22, 0x10000, RZ ;  /* 0x0001000016037824 */ /* 0x000fe200078e00ff */
[----:B------:R-:W-:Y:S01]  /*12530*/  LOP3.LUT R20, R21, 0xffff0000, RZ, 0xc0, !PT ;  /* 0xffff000015147812 */ /* 0x000fe200078ec0ff */
[----:B------:R-:W-:Y:S01]  /*12540*/  @!P0 FADD.FTZ R6, -R6, -RZ ;  /* 0x800000ff06068221 */ /* 0x000fe20000010100 */
[----:B------:R-:W-:Y:S01]  /*12550*/  LOP3.LUT R2, R22, 0xffff0000, RZ, 0xc0, !PT ;  /* 0xffff000016027812 */ /* 0x000fe200078ec0ff */
[----:B------:R-:W-:Y:S01]  /*12560*/  @!P0 FADD.FTZ R3, -R3, -RZ ;  /* 0x800000ff03038221 */ /* 0x000fe20000010100 */
[----:B------:R-:W-:Y:S01]  /*12570*/  SHF.L.U32 R4, R21, 0x10, RZ ;  /* 0x0000001015047819 */ /* 0x000fe200000006ff */
[----:B---3--:R-:W-:Y:S01]  /*12580*/  IMAD.U32 R21, R8, 0x10000, RZ ;  /* 0x0001000008157824 */ /* 0x008fe200078e00ff */
        /* <DEDUP_REMOVED lines=43> */
.L_x_3511:
[----:B------:R-:W-:Y:S05]  /*12840*/  BSYNC B0 ;  /* 0x0000000000007941 */ /* 0x000fea0003800000 */
.L_x_3510:
[----:B-----5:R1:W-:Y:S02]  /*12850*/  STS.128 [R235+0x1000], R4 ;  /* 0x00100004eb007388 */ /* 0x0203e40000000c00 */
.L_x_3509:
[----:B------:R-:W-:Y:S05]  /*12860*/  BSYNC B1 ;  /* 0x0000000000017941 */ /* 0x000fea0003800000 */
.L_x_3508:
        /* <DEDUP_REMOVED lines=9> */
[----:B------:R-:W-:-:S04]  /*12900*/  LEA R13, R32, 0x40, 0x5 ;  /* 0x00000040200d7811 */ /* 0x000fc800078e28ff */
[----:B------:R-:W-:-:S04]  /*12910*/  IADD3 R12, P1, R13, R45, RZ ;  /* 0x0000002d0d0c7210 */ /* 0x000fc80007f3e0ff */
[----:B------:R-:W-:-:S03]  /*12920*/  LEA.HI.X.SX32 R13, R13, R44, 0x1, P1 ;  /* 0x0000002c0d0d7211 */ /* 0x000fc600008f0eff */
        /* <DEDUP_REMOVED lines=77> */
.L_x_3513:
[----:B------:R-:W-:Y:S05]  /*12e00*/  BSYNC B0 ;  /* 0x0000000000007941 */ /* 0x000fea0003800000 */
.L_x_3512:
[----:B-----5:R3:W-:Y:S02]  /*12e10*/  STS.128 [R235+0x3000], R4 ;  /* 0x00300004eb007388 */ /* 0x0207e40000000c00 */
.L_x_3507:
[----:B------:R-:W-:Y:S05]  /*12e20*/  BSYNC B2 ;  /* 0x0000000000027941 */ /* 0x000fea0003800000 */
.L_x_3506:
        /* <DEDUP_REMOVED lines=13> */
[----:B------:R-:W-:Y:S02]  /*12f00*/  IMAD R18, R32, 0x30, RZ ;  /* 0x0000003020127824 */ /* 0x000fe400078e02ff */
[----:B------:R-:W-:-:S03]  /*12f10*/  IMAD.MOV.U32 R0, RZ, RZ, RZ ;  /* 0x000000ffff007224 */ /* 0x000fc600078e00ff */
        /* <DEDUP_REMOVED lines=12> */
[----:B------:R-:W2:Y:S03]  /*12fe0*/  LD.E.128 R8, desc[UR6][R8.64] ;  /* 0x0000000608087980 */ /* 0x000ea6000c101d00 */
[C---:B------:R-:W-:Y:S01]  /*12ff0*/  IADD3 R2, P1, R0.reuse, R17, RZ ;  /* 0x0000001100027210 */ /* 0x040fe20007f3e0ff */
[----:B------:R-:W3:Y:S03]  /*13000*/  LD.E.128 R12, desc[UR6][R12.64] ;  /* 0x000000060c0c7980 */ /* 0x000ee6000c101d00 */
[----:B------:R-:W-:Y:S02]  /*13010*/  LEA.HI.X.SX32 R0, R0, R18, 0x1, P1 ;  /* 0x0000001200007211 */ /* 0x000fe400008f0eff */
[----:B------:R-:W-:-:S04]  /*13020*/  LEA R20, P1, R2, R36, 0x1 ;  /* 0x0000002402147211 */ /* 0x000fc800078208ff */
[----:B------:R-:W-:-:S06]  /*13030*/  LEA.HI.X R21, R2, R37, R0, 0x1, P1 ;  /* 0x0000002502157211 */ /* 0x000fcc00008f0c00 */
[----:B------:R-:W4:Y:S01]  /*13040*/  LD.E.128 R20, desc[UR6][R20.64] ;  /* 0x0000000614147980 */ /* 0x000f22000c101d00 */
[C---:B-----5:R-:W-:Y:S01]  /*13050*/  LOP3.LUT R26, R5.reuse, 0xffff0000, RZ, 0xc0, !PT ;  /* 0xffff0000051a7812 */ /* 0x060fe200078ec0ff */
[C---:B------:R-:W-:Y:S01]  /*13060*/  IMAD.U32 R24, R6.reuse, 0x10000, RZ ;  /* 0x0001000006187824 */ /* 0x040fe200078e00ff */
[----:B------:R-:W-:Y:S02]  /*13070*/  SHF.L.U32 R17, R5, 0x10, RZ ;  /* 0x0000001005117819 */ /* 0x000fe400000006ff */
[----:B------:R-:W-:Y:S01]  /*13080*/  LOP3.LUT R25, R6, 0xffff0000, RZ, 0xc0, !PT ;  /* 0xffff000006197812 */ /* 0x000fe200078ec0ff */
[C---:B------:R-:W-:Y:S01]  /*13090*/  IMAD.U32 R18, R4.reuse, 0x10000, RZ ;  /* 0x0001000004127824 */ /* 0x040fe200078e00ff */
[----:B------:R-:W-:Y:S02]  /*130a0*/  LOP3.LUT R19, R4, 0xffff0000, RZ, 0xc0, !PT ;  /* 0xffff000004137812 */ /* 0x000fe400078ec0ff */
[C---:B------:R-:W-:Y:S02]  /*130b0*/  LOP3.LUT R27, R7.reuse, 0xffff0000, RZ, 0xc0, !PT ;  /* 0xffff0000071b7812 */ /* 0x040fe400078ec0ff */
[----:B------:R-:W-:-:S02]  /*130c0*/  SHF.L.U32 R7, R7, 0x10, RZ ;  /* 0x0000001007077819 */ /* 0x000fc400000006ff */
[----:B--2---:R-:W-:Y:S01]  /*130d0*/  SHF.L.U32 R30, R9, 0x10, RZ ;  /* 0x00000010091e7819 */ /* 0x004fe200000006ff */
[C---:B---3--:R-:W-:Y:S01]  /*130e0*/  IMAD.U32 R6, R12.reuse, 0x10000, RZ ;  /* 0x000100000c067824 */ /* 0x048fe200078e00ff */
[----:B------:R-:W-:Y:S01]  /*130f0*/  LOP3.LUT R5, R12, 0xffff0000, RZ, 0xc0, !PT ;  /* 0xffff00000c057812 */ /* 0x000fe200078ec0ff */
[C---:B------:R-:W-:Y:S01]  /*13100*/  IMAD.U32 R3, R14.reuse, 0x10000, RZ ;  /* 0x000100000e037824 */ /* 0x040fe200078e00ff */
[C---:B------:R-:W-:Y:S02]  /*13110*/  LOP3.LUT R12, R13.reuse, 0xffff0000, RZ, 0xc0, !PT ;  /* 0xffff00000d0c7812 */ /* 0x040fe400078ec0ff */
[----:B------:R-:W-:Y:S02]  /*13120*/  LOP3.LUT R2, R14, 0xffff0000, RZ, 0xc0, !PT ;  /* 0xffff00000e027812 */ /* 0x000fe400078ec0ff */
[----:B------:R-:W-:Y:S01]  /*13130*/  SHF.L.U32 R4, R13, 0x10, RZ ;  /* 0x000000100d047819 */ /* 0x000fe200000006ff */
[----:B------:R-:W-:Y:S01]  /*13140*/  IMAD.U32 R13, R8, 0x10000, RZ ;  /* 0x00010000080d7824 */ /* 0x000fe200078e00ff */
[----:B------:R-:W-:-:S02]  /*13150*/  SHF.L.U32 R0, R15, 0x10, RZ ;  /* 0x000000100f007819 */ /* 0x000fc400000006ff */
        /* <DEDUP_REMOVED lines=20> */
[C---:B----4-:R-:W-:Y:S01]  /*132a0*/  IMAD.U32 R9, R20.reuse, 0x10000, RZ ;  /* 0x0001000014097824 */ /* 0x050fe200078e00ff */
[----:B------:R-:W-:Y:S01]  /*132b0*/  LOP3.LUT R8, R20, 0xffff0000, RZ, 0xc0, !PT ;  /* 0xffff000014087812 */ /* 0x000fe200078ec0ff */
[----:B------:R-:W-:Y:S01]  /*132c0*/  IMAD.U32 R10, R22, 0x10000, RZ ;  /* 0x00010000160a7824 */ /* 0x000fe200078e00ff */
[C---:B------:R-:W-:Y:S01]  /*132d0*/  SHF.L.U32 R11, R21.reuse, 0x10, RZ ;  /* 0x00000010150b7819 */ /* 0x040fe200000006ff */
[----:B------:R-:W-:Y:S01]  /*132e0*/  FMUL.FTZ R4, R30, R4 ;  /* 0x000000041e047220 */ /* 0x000fe20000410000 */
[----:B------:R-:W-:Y:S01]  /*132f0*/  LOP3.LUT R20, R21, 0xffff0000, RZ, 0xc0, !PT ;  /* 0xffff000015147812 */ /* 0x000fe200078ec0ff */
[----:B------:R-:W-:Y:S01]  /*13300*/  FMUL.FTZ R0, R33, R0 ;  /* 0x0000000021007220 */ /* 0x000fe20000410000 */
[----:B------:R-:W-:-:S02]  /*13310*/  LOP3.LUT R13, R22, 0xffff0000, RZ, 0xc0, !PT ;  /* 0xffff0000160d7812 */ /* 0x000fc400078ec0ff */
        /* <DEDUP_REMOVED lines=15> */
.L_x_3517:
[----:B------:R-:W-:Y:S05]  /*13410*/  BSYNC B0 ;  /* 0x0000000000007941 */ /* 0x000fea0003800000 */
.L_x_3516:
[----:B-----5:R3:W-:Y:S02]  /*13420*/  STS.128 [R235+0x1800], R4 ;  /* 0x00180004eb007388 */ /* 0x0207e40000000c00 */
.L_x_3515:
[----:B------:R-:W-:Y:S05]  /*13430*/  BSYNC B1 ;  /* 0x0000000000017941 */ /* 0x000fea0003800000 */
.L_x_3514:
[----:B------:R-:W-:-:S13]  /*13440*/  ISETP.GE.AND P0, PT, R16, R43, PT ;  /* 0x0000002b1000720c */ /* 0x000fda0003f06270 */
[----:B------:R1:W-:Y:S01]  /*13450*/  @P0 STS.128 [R235+0x3800], RZ ;  /* 0x003800ffeb000388 */ /* 0x0003e20000000c00 */
[----:B------:R-:W-:Y:S05]  /*13460*/  @P0 BRA `(.L_x_3483) ;  /* 0x0000000800e00947 */ /* 0x000fea0003800000 */
[----:B-1-3--:R1:W5:Y:S01]  /*13470*/  LD.E.128 R4, desc[UR6][R54.64+0x80] ;  /* 0x0000800636047980 */ /* 0x00a362000c101d00 */
        /* <DEDUP_REMOVED lines=18> */
[----:B------:R3:W2:Y:S03]  /*135a0*/  LD.E.128 R8, desc[UR6][R2.64] ;  /* 0x0000000602087980 */ /* 0x0006a6000c101d00 */
[----:B------:R-:W-:Y:S02]  /*135b0*/  LEA.HI.X R13, R13, R35, R0, 0x1, P1 ;  /* 0x000000230d0d7211 */ /* 0x000fe400008f0c00 */
[----:B------:R-:W-:Y:S01]  /*135c0*/  MOV R0, RZ ;  /* 0x000000ff00007202 */ /* 0x000fe20000000f00 */
[----:B------:R-:W-:-:S03]  /*135d0*/  @P0 IMAD.MOV R0, RZ, RZ, -R32 ;  /* 0x000000ffff000224 */ /* 0x000fc600078e0a20 */
[----:B------:R-:W4:Y:S02]  /*135e0*/  LD.E.128 R12, desc[UR6][R12.64] ;  /* 0x000000060c0c7980 */ /* 0x000f24000c101d00 */
[----:B---3--:R-:W-:-:S04]  /*135f0*/  IADD3 R2, P1, R0, R16, RZ ;  /* 0x0000001000027210 */ /* 0x008fc80007f3e0ff */
[----:B------:R-:W-:Y:S02]  /*13600*/  LEA.HI.X.SX32 R0, R0, R17, 0x1, P1 ;  /* 0x0000001100007211 */ /* 0x000fe400008f0eff */
[----:B------:R-:W-:-:S04]  /*13610*/  LEA R16, P1, R2, R36, 0x1 ;  /* 0x0000002402107211 */ /* 0x000fc800078208ff */
[----:B------:R-:W-:-:S06]  /*13620*/  LEA.HI.X R17, R2, R37, R0, 0x1, P1 ;  /* 0x0000002502117211 */ /* 0x000fcc00008f0c00 */
[----:B------:R-:W3:Y:S01]  /*13630*/  LD.E.128 R16, desc[UR6][R16.64] ;  /* 0x0000000610107980 */ /* 0x000ee2000c101d00 */
        /* <DEDUP_REMOVED lines=8> */
[C---:B--2---:R-:W-:Y:S01]  /*136c0*/  IMAD.U32 R30, R8.reuse, 0x10000, RZ ;  /* 0x00010000081e7824 */ /* 0x044fe200078e00ff */
[----:B------:R-:W-:Y:S01]  /*136d0*/  LOP3.LUT R8, R8, 0xffff0000, RZ, 0xc0, !PT ;  /* 0xffff000008087812 */ /* 0x000fe200078ec0ff */
[C---:B------:R-:W-:Y:S01]  /*136e0*/  IMAD.U32 R32, R10.reuse, 0x10000, RZ ;  /* 0x000100000a207824 */ /* 0x040fe200078e00ff */
[----:B------:R-:W-:Y:S02]  /*136f0*/  LOP3.LUT R34, R10, 0xffff0000, RZ, 0xc0, !PT ;  /* 0xffff00000a227812 */ /* 0x000fe400078ec0ff */
[----:B------:R-:W-:Y:S02]  /*13700*/  SHF.L.U32 R33, R9, 0x10, RZ ;  /* 0x0000001009217819 */ /* 0x000fe400000006ff */
[----:B------:R-:W-:Y:S02]  /*13710*/  LOP3.LUT R10, R11, 0xffff0000, RZ, 0xc0, !PT ;  /* 0xffff00000b0a7812 */ /* 0x000fe400078ec0ff */
[C---:B----4-:R-:W-:Y:S01]  /*13720*/  LOP3.LUT R6, R12.reuse, 0xffff0000, RZ, 0xc0, !PT ;  /* 0xffff00000c067812 */ /* 0x050fe200078ec0ff */
[----:B------:R-:W-:Y:S01]  /*13730*/  IMAD.U32 R7, R12, 0x10000, RZ ;  /* 0x000100000c077824 */ /* 0x000fe200078e00ff */
[----:B------:R-:W-:Y:S01]  /*13740*/  SHF.L.U32 R5, R13, 0x10, RZ ;  /* 0x000000100d057819 */ /* 0x000fe200000006ff */
[C---:B------:R-:W-:Y:S01]  /*13750*/  IMAD.U32 R4, R14.reuse, 0x10000, RZ ;  /* 0x000100000e047824 */ /* 0x040fe200078e00ff */
        /* <DEDUP_REMOVED lines=11> */
[----:B------:R-:W-:Y:S01]  /*13810*/  SHF.L.U32 R35, R11, 0x10, RZ ;  /* 0x000000100b237819 */ /* 0x000fe200000006ff */
[----:B------:R-:W-:Y:S01]  /*13820*/  FMUL.FTZ R9, R30, R7 ;  /* 0x000000071e097220 */ /* 0x000fe20000410000 */
[----:B------:R-:W-:Y:S01]  /*13830*/  FMUL.FTZ R8, R8, R6 ;  /* 0x0000000608087220 */ /* 0x000fe20000410000 */
        /* <DEDUP_REMOVED lines=8> */
[C---:B---3--:R-:W-:Y:S01]  /*138c0*/  IMAD.U32 R10, R16.reuse, 0x10000, RZ ;  /* 0x00010000100a7824 */ /* 0x048fe200078e00ff */
[----:B------:R-:W-:Y:S01]  /*138d0*/  LOP3.LUT R3, R16, 0xffff0000, RZ, 0xc0, !PT ;  /* 0xffff000010037812 */ /* 0x000fe200078ec0ff */
[C---:B------:R-:W-:Y:S01]  /*138e0*/  IMAD.U32 R11, R18.reuse, 0x10000, RZ ;  /* 0x00010000120b7824 */ /* 0x040fe200078e00ff */
[----:B------:R-:W-:Y:S01]  /*138f0*/  SHF.L.U32 R12, R17, 0x10, RZ ;  /* 0x00000010110c7819 */ /* 0x000fe200000006ff */
[----:B------:R-:W-:Y:S01]  /*13900*/  FFMA.FTZ R10, R21, R10, R9 ;  /* 0x0000000a150a7223 */ /* 0x000fe20000010009 */
        /* <DEDUP_REMOVED lines=10> */
[----:B------:R-:W-:Y:S01]  /*139b0*/  F2FP.BF16.F32.PACK_AB R4, R9, R10 ;  /* 0x0000000a0904723e */ /* 0x000fe200000010ff */
[----:B------:R-:W-:Y:S01]  /*139c0*/  FFMA.FTZ R0, R26, R18, R0 ;  /* 0x000000121a007223 */ /* 0x000fe20000010000 */
[----:B------:R-:W-:-:S02]  /*139d0*/  F2FP.BF16.F32.PACK_AB R5, R5, R3 ;  /* 0x000000030505723e */ /* 0x000fc400000010ff */
[----:B------:R-:W-:Y:S02]  /*139e0*/  F2FP.BF16.F32.PACK_AB R6, R6, R8 ;  /* 0x000000080606723e */ /* 0x000fe400000010ff */
[----:B------:R-:W-:Y:S02]  /*139f0*/  F2FP.BF16.F32.PACK_AB R7, R0, R2 ;  /* 0x000000020007723e */ /* 0x000fe400000010ff */
.L_x_3519:
[----:B------:R-:W-:Y:S05]  /*13a00*/  BSYNC B0 ;  /* 0x0000000000007941 */ /* 0x000fea0003800000 */
.L_x_3518:
[----:B-----5:R3:W-:Y:S01]  /*13a10*/  STS.128 [R235+0x3800], R4 ;  /* 0x00380004eb007388 */ /* 0x0207e20000000c00 */
[----:B------:R-:W-:Y:S05]  /*13a20*/  BRA `(.L_x_3483) ;  /* 0x0000000400707947 */ /* 0x000fea0003800000 */
.L_x_3457:
[----:B-----5:R-:W-:Y:S01]  /*13a30*/  IMAD.IADD R0, R222, 0x1, -R221 ;  /* 0x00000001de007824 */ /* 0x020fe200078e0add */
        /* <DEDUP_REMOVED lines=26> */
.L_x_3521:
[----:B------:R-:W-:Y:S05]  /*13be0*/  BSYNC B0 ;  /* 0x0000000000007941 */ /* 0x000fea0003800000 */
.L_x_3520:
        /* <DEDUP_REMOVED lines=20> */
.L_x_3523:
[----:B------:R-:W-:Y:S05]  /*13d30*/  BSYNC B0 ;  /* 0x0000000000007941 */ /* 0x000fea0003800000 */
.L_x_3522:
[----:B------:R-:W-:Y:S04]  /*13d40*/  BSSY B0, `(.L_x_3524) ;  /* 0x0000014000007945 */ /* 0x000fe80003800000 */
[----:B------:R-:W-:Y:S05]  /*13d50*/  @P4 BRA `(.L_x_3525) ;  /* 0x0000000000484947 */ /* 0x000fea0003800000 */
[----:B------:R-:W-:Y:S02]  /*13d60*/  ISETP.GE.AND P2, PT, R14, R188, PT ;  /* 0x000000bc0e00720c */ /* 0x000fe40003f46270 */
[----:B------:R-:W-:-:S04]  /*13d70*/  LEA R0, P1, R158, R178, 0x5 ;  /* 0x000000b29e007211 */ /* 0x000fc800078228ff */
[----:B------:R-:W-:-:S07]  /*13d80*/  LEA.HI.X R4, R158, R189, R159, 0x5, P1 ;  /* 0x000000bd9e047211 */ /* 0x000fce00008f2c9f */
        /* <DEDUP_REMOVED lines=15> */
.L_x_3525:
[----:B------:R-:W-:Y:S05]  /*13e80*/  BSYNC B0 ;  /* 0x0000000000007941 */ /* 0x000fea0003800000 */
.L_x_3524:
[----:B------:R-:W-:Y:S05]  /*13e90*/  @P3 BRA `(.L_x_3483) ;  /* 0x0000000000543947 */ /* 0x000fea0003800000 */
[----:B------:R-:W-:Y:S01]  /*13ea0*/  ISETP.GE.AND P1, PT, R14, R188, PT ;  /* 0x000000bc0e00720c */ /* 0x000fe20003f26270 */
[----:B-1234-:R-:W-:Y:S01]  /*13eb0*/  IMAD.MOV.U32 R2, RZ, RZ, R178 ;  /* 0x000000ffff027224 */ /* 0x01efe200078e00b2 */
[----:B------:R-:W-:Y:S01]  /*13ec0*/  MOV R3, R189 ;  /* 0x000000bd00037202 */ /* 0x000fe20000000f00 */
[----:B------:R-:W-:Y:S02]  /*13ed0*/  IMAD R0, R159, 0x30, RZ ;  /* 0x000000309f007824 */ /* 0x000fe400078e02ff */
[----:B------:R-:W-:-:S04]  /*13ee0*/  IMAD.WIDE.U32 R4, R158, 0x30, R2 ;  /* 0x000000309e047825 */ /* 0x000fc800078e0002 */
[----:B------:R-:W-:-:S04]  /*13ef0*/  IMAD.IADD R0, R0, 0x1, R5 ;  /* 0x0000000100007824 */ /* 0x000fc800078e0205 */
        /* <DEDUP_REMOVED lines=15> */
.L_x_3483:
[----:B------:R-:W-:Y:S05]  /*13ff0*/  BSYNC B3 ;  /* 0x0000000000037941 */ /* 0x000fea0003800000 */
.L_x_3456:
[----:B------:R-:W5:Y:S01]  /*14000*/  LDL R178, [R1] ;  /* 0x0000000001b27983 */ /* 0x000f620000100800 */
[C---:B------:R-:W-:Y:S01]  /*14010*/  VIADD R10, R110.reuse, 0x40 ;  /* 0x000000406e0a7836 */ /* 0x040fe20000000000 */
[----:B------:R-:W-:Y:S01]  /*14020*/  BSSY B0, `(.L_x_3526) ;  /* 0x000001f000007945 */ /* 0x000fe20003800000 */
[----:B------:R-:W-:Y:S01]  /*14030*/  VIADD R11, R110, 0x50 ;  /* 0x000000506e0b7836 */ /* 0x000fe20000000000 */
[----:B------:R-:W-:Y:S01]  /*14040*/  LOP3.LUT R238, R238, 0xff, RZ, 0xc0, !PT ;  /* 0x000000ffeeee7812 */ /* 0x000fe200078ec0ff */
[----:B------:R-:W-:Y:S02]  /*14050*/  VIADD R12, R110, 0x60 ;  /* 0x000000606e0c7836 */ /* 0x000fe40000000000 */
[----:B-----5:R-:W-:-:S04]  /*14060*/  VIADD R246, R178, 0xffffffff ;  /* 0xffffffffb2f67836 */ /* 0x020fc80000000000 */
[----:B------:R-:W-:-:S04]  /*14070*/  IMAD.SHL.U32 R160, R246, 0x80, RZ ;  /* 0x00000080f6a07824 */ /* 0x000fc800078e00ff */
[----:B------:R-:W-:-:S05]  /*14080*/  IMAD.IADD R8, R187, 0x1, -R160 ;  /* 0x00000001bb087824 */ /* 0x000fca00078e0aa0 */
        /* <DEDUP_REMOVED lines=10> */
[----:B-1234-:R-:W-:Y:S02]  /*14130*/  @P4 IMAD.MOV.U32 R2, RZ, RZ, R243 ;  /* 0x000000ffff024224 */ /* 0x01efe400078e00f3 */
        /* <DEDUP_REMOVED lines=13> */
.L_x_3527:
[----:B------:R-:W-:Y:S05]  /*14210*/  BSYNC B0 ;  /* 0x0000000000007941 */ /* 0x000fea0003800000 */
.L_x_3526:
[----:B------:R-:W-:Y:S04]  /*14220*/  BSSY B0, `(.L_x_3528) ;  /* 0x0000015000007945 */ /* 0x000fe80003800000 */
[----:B------:R-:W-:Y:S05]  /*14230*/  @P2 BRA `(.L_x_3529) ;  /* 0x00000000004c2947 */ /* 0x000fea0003800000 */
[C---:B------:R-:W-:Y:S02]  /*14240*/  LOP3.LUT R0, R238.reuse, 0x1, RZ, 0xc0, !PT ;  /* 0x00000001ee007812 */ /* 0x040fe400078ec0ff */
[----:B------:R-:W-:Y:S02]  /*14250*/  LOP3.LUT P2, RZ, R238, 0x2, RZ, 0xc0, !PT ;  /* 0x00000002eeff7812 */ /* 0x000fe4000784c0ff */
[----:B------:R-:W-:-:S13]  /*14260*/  ISETP.NE.U32.AND P4, PT, R0, 0x1, PT ;  /* 0x000000010000780c */ /* 0x000fda0003f85070 */
[----:B-1-3--:R-:W-:-:S04]  /*14270*/  @!P4 LEA R4, P5, R244, R243, 0x1 ;  /* 0x000000f3f404c211 */ /* 0x00afc800078a08ff */
[C---:B------:R-:W-:Y:S02]  /*14280*/  @!P4 LEA.HI.X R5, R244.reuse, R245, R247, 0x1, P5 ;  /* 0x000000f5f405c211 */ /* 0x040fe400028f0cf7 */
[----:B------:R-:W-:-:S03]  /*14290*/  @P2 IADD3 R0, P5, R244, R198, RZ ;  /* 0x000000c6f4002210 */ /* 0x000fc60007fbe0ff */
[----:B------:R-:W-:Y:S01]  /*142a0*/  @!PT LDS RZ, [RZ] ;  /* 0x00000000fffff984 */ /* 0x000fe20000000800 */
[----:B------:R-:W-:Y:S01]  /*142b0*/  @!PT LDS RZ, [RZ] ;  /* 0x00000000fffff984 */ /* 0x000fe20000000800 */
[----:B------:R-:W-:Y:S01]  /*142c0*/  @!PT LDS RZ, [RZ] ;  /* 0x00000000fffff984 */ /* 0x000fe20000000800 */
[----:B------:R1:W-:Y:S02]  /*142d0*/  @!P4 LDGSTS.E.BYPASS.LTC128B.128 [R235+0x4800], desc[UR6][R4.64] ;  /* 0x0480000004ebcfae */ /* 0x0003e4000b901d46 */
[----:B--2-4-:R-:W-:Y:S01]  /*142e0*/  @P2 IMAD.X R3, R193, 0x1, R247, P5 ;  /* 0x00000001c1032824 */ /* 0x014fe200028e06f7 */
        /* <DEDUP_REMOVED lines=8> */
.L_x_3529:
[----:B------:R-:W-:Y:S05]  /*14370*/  BSYNC B0 ;  /* 0x0000000000007941 */ /* 0x000fea0003800000 */
.L_x_3528:
[----:B------:R-:W-:Y:S01]  /*14380*/  BSSY B0, `(.L_x_3530) ;  /* 0x0000019000007945 */ /* 0x000fe20003800000 */
[----:B------:R-:W-:Y:S02]  /*14390*/  ISETP.GE.AND P5, PT, R12, R8, PT ;  /* 0x000000080c00720c */ /* 0x000fe40003fa6270 */
[----:B------:R-:W-:Y:S01]  /*143a0*/  IADD3 R13, R110, 0x70, RZ ;  /* 0x000000706e0d7810 */ /* 0x000fe20007ffe0ff */
[----:B------:R-:W-:Y:S05]  /*143b0*/  @P1 BRA `(.L_x_3531) ;  /* 0x0000000000541947 */ /* 0x000fea0003800000 */
[----:B------:R-:W-:Y:S01]  /*143c0*/  LOP3.LUT R0, R238, 0x1, RZ, 0xc0, !PT ;  /* 0x00000001ee007812 */ /* 0x000fe200078ec0ff */
[----:B-1234-:R-:W-:Y:S01]  /*143d0*/  IMAD.SHL.U32 R2, R72, 0x20, RZ ;  /* 0x0000002048027824 */ /* 0x01efe200078e00ff */
[----:B------:R-:W-:Y:S02]  /*143e0*/  LOP3.LUT P1, RZ, R238, 0x2, RZ, 0xc0, !PT ;  /* 0x00000002eeff7812 */ /* 0x000fe4000782c0ff */
[----:B------:R-:W-:Y:S02]  /*143f0*/  ISETP.NE.U32.AND P2, PT, R0, 0x1, PT ;  /* 0x000000010000780c */ /* 0x000fe40003f45070 */
        /* <DEDUP_REMOVED lines=17> */
.L_x_3531:
[----:B------:R-:W-:Y:S05]  /*14510*/  BSYNC B0 ;  /* 0x0000000000007941 */ /* 0x000fea0003800000 */
.L_x_3530:
[----:B------:R-:W-:Y:S01]  /*14520*/  BSSY B0, `(.L_x_3532) ;  /* 0x000001c000007945 */ /* 0x000fe20003800000 */
[----:B------:R-:W-:-:S03]  /*14530*/  ISETP.GE.AND P4, PT, R13, R8, PT ;  /* 0x000000080d00720c */ /* 0x000fc60003f86270 */
[----:B------:R-:W-:Y:S10]  /*14540*/  @P0 BRA `(.L_x_3533) ;  /* 0x0000000000640947 */ /* 0x000ff40003800000 */
[C---:B------:R-:W-:Y:S02]  /*14550*/  LOP3.LUT R0, R238.reuse, 0x1, RZ, 0xc0, !PT ;  /* 0x00000001ee007812 */ /* 0x040fe400078ec0ff */
[----:B------:R-:W-:Y:S02]  /*14560*/  LOP3.LUT P0, RZ, R238, 0x2, RZ, 0xc0, !PT ;  /* 0x00000002eeff7812 */ /* 0x000fe4000780c0ff */
[----:B------:R-:W-:-:S11]  /*14570*/  ISETP.NE.U32.AND P1, PT, R0, 0x1, PT ;  /* 0x000000010000780c */ /* 0x000fd60003f25070 */
[----:B------:R-:W-:Y:S02]  /*14580*/  @P0 IMAD.MOV.U32 R192, RZ, RZ, R198 ;  /* 0x000000ffffc00224 */ /* 0x000fe400078e00c6 */
[----:B-1-3--:R-:W-:Y:S01]  /*14590*/  @!P1 MOV R5, R245 ;  /* 0x000000f500059202 */ /* 0x00afe20000000f00 */
[----:B------:R-:W-:Y:S02]  /*145a0*/  @!P1 IMAD.MOV.U32 R4, RZ, RZ, R243 ;  /* 0x000000ffff049224 */ /* 0x000fe400078e00f3 */
[----:B------:R-:W-:Y:S02]  /*145b0*/  @P0 IMAD R0, R73, 0x30, RZ ;  /* 0x0000003049000824 */ /* 0x000fe400078e02ff */
[----:B--2-4-:R-:W-:-:S04]  /*145c0*/  @P0 IMAD.WIDE.U32 R2, R72, 0x30, R192 ;  /* 0x0000003048020825 */ /* 0x014fc800078e00c0 */
[----:B------:R-:W-:Y:S01]  /*145d0*/  @!P1 IMAD R7, R73, 0x60, RZ ;  /* 0x0000006049079824 */ /* 0x000fe200078e02ff */
[----:B------:R-:W-:Y:S01]  /*145e0*/  @P0 LEA R6, P2, R2, R190, 0x1 ;  /* 0x000000be02060211 */ /* 0x000fe200078408ff */
[----:B------:R-:W-:-:S04]  /*145f0*/  @!P1 IMAD.WIDE.U32 R4, R72, 0x60, R4 ;  /* 0x0000006048049825 */ /* 0x000fc800078e0004 */
[----:B------:R-:W-:Y:S01]  /*14600*/  @P0 IMAD.IADD R0, R0, 0x1, R3 ;  /* 0x0000000100000824 */ /* 0x000fe200078e0203 */
[----:B------:R-:W-:-:S04]  /*14610*/  @!P1 IADD3 R3, R7, R5, RZ ;  /* 0x0000000507039210 */ /* 0x000fc80007ffe0ff */
[----:B------:R-:W-:Y:S02]  /*14620*/  @P0 LEA.HI.X R7, R2, R191, R0, 0x1, P2 ;  /* 0x000000bf02070211 */ /* 0x000fe400010f0c00 */
[----:B------:R-:W-:-:S05]  /*14630*/  @!P1 MOV R2, R4 ;  /* 0x0000000400029202 */ /* 0x000fca0000000f00 */
        /* <DEDUP_REMOVED lines=10> */
.L_x_3533:
[----:B------:R-:W-:Y:S05]  /*146e0*/  BSYNC B0 ;  /* 0x0000000000007941 */ /* 0x000fea0003800000 */
.L_x_3532:
[----:B------:R-:W-:Y:S04]  /*146f0*/  BSSY B0, `(.L_x_3534) ;  /* 0x0000017000007945 */ /* 0x000fe80003800000 */
[----:B------:R-:W-:Y:S05]  /*14700*/  @P3 BRA `(.L_x_3535) ;  /* 0x0000000000543947 */ /* 0x000fea0003800000 */
[----:B------:R-:W-:Y:S01]  /*14710*/  LOP3.LUT R0, R238, 0x1, RZ, 0xc0, !PT ;  /* 0x00000001ee007812 */ /* 0x000fe200078ec0ff */
[----:B-1234-:R-:W-:Y:S01]  /*14720*/  IMAD.SHL.U32 R2, R72, 0x40, RZ ;  /* 0x0000004048027824 */ /* 0x01efe200078e00ff */
[----:B------:R-:W-:Y:S02]  /*14730*/  LOP3.LUT P0, RZ, R238, 0x2, RZ, 0xc0, !PT ;  /* 0x00000002eeff7812 */ /* 0x000fe4000780c0ff */
[----:B------:R-:W-:Y:S02]  /*14740*/  ISETP.NE.U32.AND P1, PT, R0, 0x1, PT ;  /* 0x000000010000780c */ /* 0x000fe40003f25070 */
[----:B------:R-:W-:-:S09]  /*14750*/  SHF.L.U64.HI R0, R72, 0x6, R73 ;  /* 0x0000000648007819 */ /* 0x000fd20000010249 */
[C---:B------:R-:W-:Y:S02]  /*14760*/  @P0 IADD3 R3, P2, R2.reuse, R198, RZ ;  /* 0x000000c602030210 */ /* 0x040fe40007f5e0ff */
        /* <DEDUP_REMOVED lines=15> */
.L_x_3535:
[----:B------:R-:W-:Y:S05]  /*14860*/  BSYNC B0 ;  /* 0x0000000000007941 */ /* 0x000fea0003800000 */
.L_x_3534:
[----:B------:R-:W-:Y:S04]  /*14870*/  BSSY B0, `(.L_x_3536) ;  /* 0x000001c000007945 */ /* 0x000fe80003800000 */
[----:B------:R-:W-:Y:S05]  /*14880*/  @P6 BRA `(.L_x_3537) ;  /* 0x0000000000686947 */ /* 0x000fea0003800000 */
[C---:B------:R-:W-:Y:S02]  /*14890*/  LOP3.LUT R0, R238.reuse, 0x1, RZ, 0xc0, !PT ;  /* 0x00000001ee007812 */ /* 0x040fe400078ec0ff */
[----:B------:R-:W-:Y:S02]  /*148a0*/  LOP3.LUT P0, RZ, R238, 0x2, RZ, 0xc0, !PT ;  /* 0x00000002eeff7812 */ /* 0x000fe4000780c0ff */
[----:B------:R-:W-:-:S11]  /*148b0*/  ISETP.NE.U32.AND P1, PT, R0, 0x1, PT ;  /* 0x000000010000780c */ /* 0x000fd60003f25070 */
[----:B-1234-:R-:W-:Y:S01]  /*148c0*/  @P0 MOV R3, R193 ;  /* 0x000000c100030202 */ /* 0x01efe20000000f00 */
[----:B------:R-:W-:Y:S01]  /*148d0*/  @P0 IMAD.MOV.U32 R2, RZ, RZ, R198 ;  /* 0x000000ffff020224 */ /* 0x000fe200078e00c6 */
[----:B------:R-:W-:Y:S01]  /*148e0*/  @!P1 MOV R5, R245 ;  /* 0x000000f500059202 */ /* 0x000fe20000000f00 */
[----:B------:R-:W-:Y:S02]  /*148f0*/  @!P1 IMAD.MOV.U32 R4, RZ, RZ, R243 ;  /* 0x000000ffff049224 */ /* 0x000fe400078e00f3 */
[----:B------:R-:W-:Y:S02]  /*14900*/  @P0 IMAD R0, R73, 0x50, RZ ;  /* 0x0000005049000824 */ /* 0x000fe400078e02ff */
[----:B------:R-:W-:-:S04]  /*14910*/  @P0 IMAD.WIDE.U32 R2, R72, 0x50, R2 ;  /* 0x0000005048020825 */ /* 0x000fc800078e0002 */
[----:B------:R-:W-:Y:S01]  /*14920*/  @!P1 IMAD R7, R73, 0xa0, RZ ;  /* 0x000000a049079824 */ /* 0x000fe200078e02ff */
[----:B------:R-:W-:Y:S01]  /*14930*/  @P0 LEA R6, P2, R2, R190, 0x1 ;  /* 0x000000be02060211 */ /* 0x000fe200078408ff */
[----:B------:R-:W-:-:S04]  /*14940*/  @!P1 IMAD.WIDE.U32 R4, R72, 0xa0, R4 ;  /* 0x000000a048049825 */ /* 0x000fc800078e0004 */
[----:B------:R-:W-:Y:S01]  /*14950*/  @P0 IMAD.IADD R0, R3, 0x1, R0 ;  /* 0x0000000103000824 */ /* 0x000fe200078e0200 */
[----:B------:R-:W-:-:S04]  /*14960*/  @!P1 IADD3 R3, R7, R5, RZ ;  /* 0x0000000507039210 */ /* 0x000fc80007ffe0ff */
[----:B------:R-:W-:Y:S01]  /*14970*/  @P0 LEA.HI.X R7, R2, R191, R0, 0x1, P2 ;  /* 0x000000bf02070211 */ /* 0x000fe200010f0c00 */
        /* <DEDUP_REMOVED lines=11> */
.L_x_3537:
[----:B------:R-:W-:Y:S05]  /*14a30*/  BSYNC B0 ;  /* 0x0000000000007941 */ /* 0x000fea0003800000 */
.L_x_3536:
        /* <DEDUP_REMOVED lines=28> */
.L_x_3539:
[----:B------:R-:W-:Y:S05]  /*14c00*/  BSYNC B0 ;  /* 0x0000000000007941 */ /* 0x000fea0003800000 */
.L_x_3538:
[----:B------:R-:W-:Y:S04]  /*14c10*/  BSSY B0, `(.L_x_3540) ;  /* 0x000001b000007945 */ /* 0x000fe80003800000 */
[----:B------:R-:W-:Y:S05]  /*14c20*/  @P4 BRA `(.L_x_3541) ;  /* 0x0000000000644947 */ /* 0x000fea0003800000 */
[C---:B------:R-:W-:Y:S01]  /*14c30*/  LOP3.LUT R0, R238.reuse, 0x1, RZ, 0xc0, !PT ;  /* 0x00000001ee007812 */ /* 0x040fe200078ec0ff */
[----:B-1-3--:R-:W-:Y:S01]  /*14c40*/  IMAD.MOV.U32 R4, RZ, RZ, R198 ;  /* 0x000000ffff047224 */ /* 0x00afe200078e00c6 */
[----:B------:R-:W-:Y:S01]  /*14c50*/  LOP3.LUT P0, RZ, R238, 0x2, RZ, 0xc0, !PT ;  /* 0x00000002eeff7812 */ /* 0x000fe2000780c0ff */
[----:B------:R-:W-:Y:S01]  /*14c60*/  IMAD.MOV.U32 R5, RZ, RZ, R193 ;  /* 0x000000ffff057224 */ /* 0x000fe200078e00c1 */
[----:B------:R-:W-:Y:S01]  /*14c70*/  ISETP.NE.U32.AND P1, PT, R0, 0x1, PT ;  /* 0x000000010000780c */ /* 0x000fe20003f25070 */
[----:B------:R-:W-:Y:S02]  /*14c80*/  IMAD R6, R73, 0x70, RZ ;  /* 0x0000007049067824 */ /* 0x000fe400078e02ff */
[----:B------:R-:W-:-:S05]  /*14c90*/  IMAD.WIDE.U32 R4, R72, 0x70, R4 ;  /* 0x0000007048047825 */ /* 0x000fca00078e0004 */
[----:B------:R-:W-:-:S03]  /*14ca0*/  IADD3 R5, R5, R6, RZ ;  /* 0x0000000605057210 */ /* 0x000fc60007ffe0ff */
[C---:B------:R-:W-:Y:S02]  /*14cb0*/  @P0 LEA R6, P2, R4.reuse, R190, 0x1 ;  /* 0x000000be04060211 */ /* 0x040fe400078408ff */
[----:B--2-4-:R-:W-:Y:S01]  /*14cc0*/  @!P1 MOV R2, R243 ;  /* 0x000000f300029202 */ /* 0x014fe20000000f00 */
        /* <DEDUP_REMOVED lines=15> */
.L_x_3541:
[----:B------:R-:W-:Y:S05]  /*14dc0*/  BSYNC B0 ;  /* 0x0000000000007941 */ /* 0x000fea0003800000 */
.L_x_3540:
[----:B-1234-:R-:W2:Y:S04]  /*14dd0*/  LD.E.64 R2, desc[UR6][R28.64+0x1c0] ;  /* 0x0001c0061c027980 */ /* 0x01eea8000c101b00 */
[----:B------:R-:W3:Y:S01]  /*14de0*/  LD.E.64 R4, desc[UR6][R28.64+0x1b8] ;  /* 0x0001b8061c047980 */ /* 0x000ee2000c101b00 */
[----:B------:R-:W1:Y:S03]  /*14df0*/  S2R R0, SR_CTAID.Z ;  /* 0x0000000000007919 */ /* 0x000e660000002700 */
[----:B------:R-:W0:Y:S04]  /*14e00*/  LDGDEPBAR ;  /* 0x00000000000079af */ /* 0x000e280000000000 */
[----:B------:R4:W5:Y:S04]  /*14e10*/  LD.E R30, desc[UR6][R28.64+0xd8] ;  /* 0x0000d8061c1e7980 */ /* 0x000968000c101900 */
[----:B------:R4:W5:Y:S01]  /*14e20*/  LD.E R162, desc[UR6][R28.64+0x188] ;  /* 0x000188061ca27980 */ /* 0x000962000c101900 */
[----:B-1----:R-:W-:Y:S01]  /*14e30*/  IMAD.MOV.U32 R204, RZ, RZ, R0 ;  /* 0x000000ffffcc7224 */ /* 0x002fe200078e0000 */
[----:B------:R-:W-:Y:S01]  /*14e40*/  SHF.R.S32.HI R9, RZ, 0x4, R214 ;  /* 0x00000004ff097819 */ /* 0x000fe200000114d6 */
[----:B------:R-:W-:Y:S03]  /*14e50*/  BSSY B0, `(.L_x_3542) ;  /* 0x0000026000007945 */ /* 0x000fe60003800000 */
[----:B------:R-:W-:-:S02]  /*14e60*/  LEA.HI R0, R214, R9, RZ, 0x1 ;  /* 0x00000009d6007211 */ /* 0x000fc400078f08ff */
[-C--:B------:R-:W-:Y:S02]  /*14e70*/  ISETP.GE.AND P3, PT, R48, R8.reuse, PT ;  /* 0x000000083000720c */ /* 0x080fe40003f66270 */
[-C--:B------:R-:W-:Y:S02]  /*14e80*/  ISETP.GE.AND P0, PT, R40, R8.reuse, PT ;  /* 0x000000082800720c */ /* 0x080fe40003f06270 */
[-C--:B------:R-:W-:Y:S02]  /*14e90*/  ISETP.GE.AND P6, PT, R38, R8.reuse, PT ;  /* 0x000000082600720c */ /* 0x080fe40003fc6270 */
[-C--:B------:R-:W-:Y:S02]  /*14ea0*/  ISETP.GE.AND P5, PT, R10, R8.reuse, PT ;  /* 0x000000080a00720c */ /* 0x080fe40003fa6270 */
[----:B------:R-:W-:Y:S01]  /*14eb0*/  ISETP.GE.AND P4, PT, R11, R8, PT ;  /* 0x000000080b00720c */ /* 0x000fe20003f86270 */
[----:B--2---:R-:W-:Y:S02]  /*14ec0*/  IMAD R3, R3, R58, RZ ;  /* 0x0000003a03037224 */ /* 0x004fe400078e02ff */
[----:B------:R-:W-:-:S04]  /*14ed0*/  IMAD.WIDE.U32 R6, R58, R2, R204 ;  /* 0x000000023a067225 */ /* 0x000fc800078e00cc */
[----:B------:R-:W-:Y:S01]  /*14ee0*/  IMAD R3, R2, R215, R3 ;  /* 0x000000d702037224 */ /* 0x000fe200078e0203 */
[----:B---3--:R-:W-:-:S03]  /*14ef0*/  LEA R2, P1, R6, R4, 0x2 ;  /* 0x0000000406027211 */ /* 0x008fc600078210ff */
[----:B------:R-:W-:-:S05]  /*14f00*/  IMAD.IADD R3, R7, 0x1, R3 ;  /* 0x0000000107037824 */ /* 0x000fca00078e0203 */
[----:B------:R-:W-:-:S05]  /*14f10*/  LEA.HI.X R3, R6, R5, R3, 0x2, P1 ;  /* 0x0000000506037211 */ /* 0x000fca00008f1403 */
[----:B------:R4:W5:Y:S01]  /*14f20*/  LD.E R163, desc[UR6][R2.64] ;  /* 0x0000000602a37980 */ /* 0x000962000c101900 */
[----:B------:R-:W-:-:S04]  /*14f30*/  DEPBAR.LE SB0, 0x0 ;  /* 0x000080000000791a */ /* 0x000fc80000000000 */
[----:B------:R-:W-:Y:S01]  /*14f40*/  BAR.SYNC.DEFER_BLOCKING 0x0 ;  /* 0x0000000000007b1d */ /* 0x000fe20000010000 */
[----:B------:R-:W-:Y:S02]  /*14f50*/  ISETP.GE.AND P1, PT, R110, R8, PT ;  /* 0x000000086e00720c */ /* 0x000fe40003f26270 */
[----:B------:R-:W-:-:S11]  /*14f60*/  LOP3.LUT R7, R0, 0xfffffffe, RZ, 0xc0, !PT ;  /* 0xfffffffe00077812 */ /* 0x000fd600078ec0ff */
[----:B------:R4:W-:Y:S04]  /*14f70*/  @P1 STS.128 [R235+0xc000], RZ ;  /* 0x00c000ffeb001388 */ /* 0x0009e80000000c00 */
[----:B------:R4:W-:Y:S01]  /*14f80*/  @P1 STS.128 [R235+0x10000], RZ ;  /* 0x010000ffeb001388 */ /* 0x0009e20000000c00 */
[----:B------:R-:W-:Y:S05]  /*14f90*/  @P1 BRA `(.L_x_3543) ;  /* 0x0000000000441947 */ /* 0x000fea0003800000 */
[C---:B------:R-:W-:Y:S02]  /*14fa0*/  LOP3.LUT R0, R238.reuse, 0x1, RZ, 0xc0, !PT ;  /* 0x00000001ee007812 */ /* 0x040fe400078ec0ff */
[----:B------:R-:W-:Y:S02]  /*14fb0*/  LOP3.LUT P1, RZ, R238, 0x2, RZ, 0xc0, !PT ;  /* 0x00000002eeff7812 */ /* 0x000fe4000782c0ff */
[----:B------:R-:W-:-:S11]  /*14fc0*/  ISETP.NE.U32.AND P2, PT, R0, 0x1, PT ;  /* 0x000000010000780c */ /* 0x000fd60003f45070 */
[----:B----4-:R-:W-:Y:S02]  /*14fd0*/  @P1 IMAD.MOV.U32 R2, RZ, RZ, R194 ;  /* 0x000000ffff021224 */ /* 0x010fe400078e00c2 */
        /* <DEDUP_REMOVED lines=13> */
.L_x_3543:
[----:B------:R-:W-:Y:S05]  /*150b0*/  BSYNC B0 ;  /* 0x0000000000007941 */ /* 0x000fea0003800000 */
.L_x_3542:
[----:B------:R2:W-:Y:S01]  /*150c0*/  @P3 STS.128 [R235+0xc800], RZ ;  /* 0x00c800ffeb003388 */ /* 0x0005e20000000c00 */
[----:B------:R-:W-:Y:S03]  /*150d0*/  BSSY B0, `(.L_x_3544) ;  /* 0x0000014000007945 */ /* 0x000fe60003800000 */
[----:B------:R2:W-:Y:S01]  /*150e0*/  @P3 STS.128 [R235+0x10800], RZ ;  /* 0x010800ffeb003388 */ /* 0x0005e20000000c00 */
[----:B------:R-:W-:Y:S05]  /*150f0*/  @P3 BRA `(.L_x_3545) ;  /* 0x0000000000443947 */ /* 0x000fea0003800000 */
[C---:B------:R-:W-:Y:S02]  /*15100*/  LOP3.LUT R0, R238.reuse, 0x1, RZ, 0xc0, !PT ;  /* 0x00000001ee007812 */ /* 0x040fe400078ec0ff */
[----:B------:R-:W-:Y:S02]  /*15110*/  LOP3.LUT P2, RZ, R238, 0x2, RZ, 0xc0, !PT ;  /* 0x00000002eeff7812 */ /* 0x000fe4000784c0ff */
[----:B------:R-:W-:-:S13]  /*15120*/  ISETP.NE.U32.AND P3, PT, R0, 0x1, PT ;  /* 0x000000010000780c */ /* 0x000fda0003f65070 */
[----:B-1----:R-:W-:-:S04]  /*15130*/  @!P3 LEA R4, P1, R248, R194, 0x1 ;  /* 0x000000c2f804b211 */ /* 0x002fc800078208ff */
        /* <DEDUP_REMOVED lines=13> */
.L_x_3545:
[----:B------:R-:W-:Y:S05]  /*15210*/  BSYNC B0 ;  /* 0x0000000000007941 */ /* 0x000fea0003800000 */
.L_x_3544:
[----:B------:R2:W-:Y:S01]  /*15220*/  @P0 STS.128 [R235+0xd000], RZ ;  /* 0x00d000ffeb000388 */ /* 0x0005e20000000c00 */
[----:B------:R-:W-:Y:S01]  /*15230*/  IMAD.SHL.U32 R0, R203, 0x40, RZ ;  /* 0x00000040cb007824 */ /* 0x000fe200078e00ff */
[----:B------:R-:W-:Y:S01]  /*15240*/  BSSY B0, `(.L_x_3546) ;  /* 0x0000026000007945 */ /* 0x000fe20003800000 */
[----:B-1-34-:R-:W-:Y:S01]  /*15250*/  IMAD.SHL.U32 R2, R209, 0x40, RZ ;  /* 0x00000040d1027824 */ /* 0x01afe200078e00ff */
[----:B------:R2:W-:Y:S01]  /*15260*/  @P0 STS.128 [R235+0x11000], RZ ;  /* 0x011000ffeb000388 */ /* 0x0005e20000000c00 */
[----:B------:R-:W-:Y:S01]  /*15270*/  IMAD.IADD R7, R9, 0x1, -R7 ;  /* 0x0000000109077824 */ /* 0x000fe200078e0a07 */
[----:B------:R-:W-:Y:S01]  /*15280*/  LOP3.LUT R0, R0, 0x1c0, RZ, 0xc0, !PT ;  /* 0x000001c000007812 */ /* 0x000fe200078ec0ff */
[----:B------:R-:W-:Y:S01]  /*15290*/  IMAD.SHL.U32 R3, R110, 0x8, RZ ;  /* 0x000000086e037824 */ /* 0x000fe200078e00ff */
[----:B------:R-:W-:Y:S01]  /*152a0*/  LOP3.LUT R2, R2, 0x1c0, RZ, 0xc0, !PT ;  /* 0x000001c002027812 */ /* 0x000fe200078ec0ff */
[----:B------:R-:W-:Y:S01]  /*152b0*/  IMAD.SHL.U32 R4, R7, 0x8, RZ ;  /* 0x0000000807047824 */ /* 0x000fe200078e00ff */
[----:B------:R-:W-:Y:S01]  /*152c0*/  ISETP.GE.AND P3, PT, R12, R8, PT ;  /* 0x000000080c00720c */ /* 0x000fe20003f66270 */
        /* <DEDUP_REMOVED lines=8> */
[----:B------:R-:W-:Y:S01]  /*15350*/  LOP3.LUT R31, R3, R2, RZ, 0x3c, !PT ;  /* 0x00000002031f7212 */ /* 0x000fe200078e3cff */
[----:B------:R-:W-:Y:S06]  /*15360*/  @P0 BRA `(.L_x_3547) ;  /* 0x00000000004c0947 */ /* 0x000fec0003800000 */
[----:B------:R-:W-:Y:S01]  /*15370*/  LOP3.LUT R0, R238, 0x1, RZ, 0xc0, !PT ;  /* 0x00000001ee007812 */ /* 0x000fe200078ec0ff */
[----:B------:R-:W-:Y:S01]  /*15380*/  IMAD.SHL.U32 R3, R156, 0x20, RZ ;  /* 0x000000209c037824 */ /* 0x000fe200078e00ff */
[----:B------:R-:W-:Y:S02]  /*15390*/  LOP3.LUT P1, RZ, R238, 0x2, RZ, 0xc0, !PT ;  /* 0x00000002eeff7812 */ /* 0x000fe4000782c0ff */
[----:B------:R-:W-:Y:S02]  /*153a0*/  ISETP.NE.U32.AND P2, PT, R0, 0x1, PT ;  /* 0x000000010000780c */ /* 0x000fe40003f45070 */
[----:B------:R-:W-:-:S11]  /*153b0*/  SHF.L.U64.HI R0, R156, 0x5, R157 ;  /* 0x000000059c007819 */ /* 0x000fd6000001029d */
[----:B------:R-:W-:-:S04]  /*153c0*/  @!P2 LEA R4, P0, R3, R194, 0x1 ;  /* 0x000000c20304a211 */ /* 0x000fc800078008ff */
        /* <DEDUP_REMOVED lines=13> */
.L_x_3547:
[----:B------:R-:W-:Y:S05]  /*154a0*/  BSYNC B0 ;  /* 0x0000000000007941 */ /* 0x000fea0003800000 */
.L_x_3546:
[----:B------:R3:W-:Y:S01]  /*154b0*/  @P6 STS.128 [R235+0xd800], RZ ;  /* 0x00d800ffeb006388 */ /* 0x0007e20000000c00 */
[----:B------:R-:W-:Y:S01]  /*154c0*/  IMAD R0, R7, 0x200, R9 ;  /* 0x0000020007007824 */ /* 0x000fe200078e0209 */
[----:B------:R-:W-:Y:S01]  /*154d0*/  BSSY B0, `(.L_x_3548) ;  /* 0x000001e000007945 */ /* 0x000fe20003800000 */
[----:B-1----:R-:W-:Y:S01]  /*154e0*/  IMAD.IADD R2, R31, 0x1, R6 ;  /* 0x000000011f027824 */ /* 0x002fe200078e0206 */
        /* <DEDUP_REMOVED lines=28> */
.L_x_3549:
[----:B------:R-:W-:Y:S05]  /*156b0*/  BSYNC B0 ;  /* 0x0000000000007941 */ /* 0x000fea0003800000 */
.L_x_3548:
[----:B------:R4:W-:Y:S01]  /*156c0*/  @P5 STS.128 [R235+0xe000], RZ ;  /* 0x00e000ffeb005388 */ /* 0x0009e20000000c00 */
[----:B------:R-:W-:Y:S03]  /*156d0*/  BSSY B0, `(.L_x_3550) ;  /* 0x0000016000007945 */ /* 0x000fe60003800000 */
[----:B------:R4:W-:Y:S01]  /*156e0*/  @P5 STS.128 [R235+0x12000], RZ ;  /* 0x012000ffeb005388 */ /* 0x0009e20000000c00 */
[----:B------:R-:W-:Y:S05]  /*156f0*/  @P5 BRA `(.L_x_3551) ;  /* 0x00000000004c5947 */ /* 0x000fea0003800000 */
[----:B------:R-:W-:Y:S01]  /*15700*/  LOP3.LUT R0, R238, 0x1, RZ, 0xc0, !PT ;  /* 0x00000001ee007812 */ /* 0x000fe200078ec0ff */
[----:B-1----:R-:W-:Y:S01]  /*15710*/  IMAD.SHL.U32 R5, R156, 0x40, RZ ;  /* 0x000000409c057824 */ /* 0x002fe200078e00ff */
[----:B------:R-:W-:Y:S02]  /*15720*/  LOP3.LUT P2, RZ, R238, 0x2, RZ, 0xc0, !PT ;  /* 0x00000002eeff7812 */ /* 0x000fe4000784c0ff */
[----:B------:R-:W-:Y:S02]  /*15730*/  ISETP.NE.U32.AND P5, PT, R0, 0x1, PT ;  /* 0x000000010000780c */ /* 0x000fe40003fa5070 */
[----:B------:R-:W-:-:S09]  /*15740*/  SHF.L.U64.HI R0, R156, 0x6, R157 ;  /* 0x000000069c007819 */ /* 0x000fd2000001029d */
        /* <DEDUP_REMOVED lines=14> */
.L_x_3551:
[----:B------:R-:W-:Y:S05]  /*15830*/  BSYNC B0 ;  /* 0x0000000000007941 */ /* 0x000fea0003800000 */
.L_x_3550:
        /* <DEDUP_REMOVED lines=27> */
.L_x_3553:
[----:B------:R-:W-:Y:S05]  /*159f0*/  BSYNC B0 ;  /* 0x0000000000007941 */ /* 0x000fea0003800000 */
.L_x_3552:
        /* <DEDUP_REMOVED lines=27> */
.L_x_3555:
[----:B------:R-:W-:Y:S05]  /*15bb0*/  BSYNC B0 ;  /* 0x0000000000007941 */ /* 0x000fea0003800000 */
.L_x_3554:
        /* <DEDUP_REMOVED lines=27> */
.L_x_3557:
[----:B------:R-:W-:Y:S05]  /*15d70*/  BSYNC B0 ;  /* 0x0000000000007941 */ /* 0x000fea0003800000 */
.L_x_3556:
[----:B-1----:R-:W-:Y:S01]  /*15d80*/  LDSM.16.M88.4 R4, [R216] ;  /* 0x00000000d804783b */ /* 0x002fe20000000200 */
[----:B------:R-:W-:Y:S01]  /*15d90*/  R2P PR, R203, 0x6 ;  /* 0x00000006cb007804 */ /* 0x000fe20000000000 */
[C---:B------:R-:W-:Y:S02]  /*15da0*/  VIADD R0, R208.reuse, 0x4000 ;  /* 0x00004000d0007836 */ /* 0x040fe40000000000 */
[----:B------:R-:W1:Y:S01]  /*15db0*/  LDSM.16.M88.4 R12, [R208+0x4800] ;  /* 0x00480000d00c783b */ /* 0x000e620000000200 */
[----:B------:R-:W-:Y:S02]  /*15dc0*/  VIADD R215, R208, 0x4020 ;  /* 0x00004020d0d77836 */ /* 0x000fe40000000000 */
[----:B------:R-:W-:Y:S01]  /*15dd0*/  IMAD R217, R47, 0x2, R216 ;  /* 0x000000022fd97824 */ /* 0x000fe200078e02d8 */
[----:B------:R-:W2:Y:S04]  /*15de0*/  LDSM.16.M88.4 R8, [R208+0x5000] ;  /* 0x00500000d008783b */ /* 0x000ea80000000200 */
[----:B------:R-:W3:Y:S02]  /*15df0*/  LDSM.16.M88.4 R16, [R208+0x4000] ;  /* 0x00400000d010783b */ /* 0x000ee40000000200 */
[----:B------:R-:W-:-:S02]  /*15e00*/  @P1 VIADD R215, R0, 0xffffffe0 ;  /* 0xffffffe000d71836 */ /* 0x000fc40000000000 */
[----:B------:R-:W4:Y:S04]  /*15e10*/  LDSM.16.M88.4 R32, [R208+0x6000] ;  /* 0x00600000d020783b */ /* 0x000f280000000200 */
[----:B------:R-:W4:Y:S04]  /*15e20*/  LD.E R2, desc[UR6][R28.64+0x18c] ;  /* 0x00018c061c027980 */ /* 0x000f28000c101900 */
[----:B------:R-:W4:Y:S04]  /*15e30*/  LDSM.16.M88.4 R24, [R208+0x7000] ;  /* 0x00700000d018783b */ /* 0x000f280000000200 */
[----:B------:R-:W4:Y:S04]  /*15e40*/  LDSM.16.M88.4 R20, [R208+0x5800] ;  /* 0x00580000d014783b */ /* 0x000f280000000200 */
[----:B------:R-:W4:Y:S04]  /*15e50*/  LDSM.16.M88.4 R36, [R208+0x6800] ;  /* 0x00680000d024783b */ /* 0x000f280000000200 */
[----:B------:R-:W-:Y:S04]  /*15e60*/  LDSM.16.M88.4 R60, [R215+0x1000] ;  /* 0x00100000d73c783b */ /* 0x000fe80000000200 */
[----:B------:R-:W-:Y:S01]  /*15e70*/  LDSM.16.M88.4 R72, [R215+0x800] ;  /* 0x00080000d748783b */ /* 0x000fe20000000200 */
[C---:B-1----:R-:W-:Y:S03]  /*15e80*/  HMMA.16816.F32.BF16 R112, R4.reuse, R12, RZ ;  /* 0x0000000c0470723c */ /* 0x042fe600000418ff */
[----:B------:R-:W-:Y:S04]  /*15e90*/  LDSM.16.M88.4 R40, [R215+0x2000] ;  /* 0x00200000d728783b */ /* 0x000fe80000000200 */
[----:B------:R-:W-:Y:S01]  /*15ea0*/  LDSM.16.M88.4 R48, [R215+0x1800] ;  /* 0x00180000d730783b */ /* 0x000fe20000000200 */
[C---:B------:R-:W-:Y:S03]  /*15eb0*/  HMMA.16816.F32.BF16 R108, R4.reuse, R14, RZ ;  /* 0x0000000e046c723c */ /* 0x040fe600000418ff */
[----:B------:R-:W1:Y:S03]  /*15ec0*/  LDSM.16.M88.4 R12, [R208+0x7800] ;  /* 0x00780000d00c783b */ /* 0x000e660000000200 */
[C---:B--2---:R-:W-:Y:S01]  /*15ed0*/  HMMA.16816.F32.BF16 R104, R4.reuse, R8, RZ ;  /* 0x000000080468723c */ /* 0x044fe200000418ff */
[----:B------:R-:W-:Y:S01]  /*15ee0*/  IMAD R219, R46, 0x2, R216 ;  /* 0x000000022edb7824 */ /* 0x000fe200078e02d8 */
[----:B------:R-:W-:Y:S01]  /*15ef0*/  SHF.R.S32.HI R3, RZ, 0x1f, R211 ;  /* 0x0000001fff037819 */ /* 0x000fe200000114d3 */
[----:B-----5:R-:W2:Y:S01]  /*15f00*/  MUFU.RCP R30, R30 ;  /* 0x0000001e001e7308 */ /* 0x020ea20000001000 */
[----:B------:R-:W0:Y:S02]  /*15f10*/  LDGDEPBAR ;  /* 0x00000000000079af */ /* 0x000e240000000000 */
[C---:B------:R-:W-:Y:S02]  /*15f20*/  HMMA.16816.F32.BF16 R100, R4.reuse, R10, RZ ;  /* 0x0000000a0464723c */ /* 0x040fe400000418ff */
[----:B------:R-:W2:Y:S04]  /*15f30*/  LDSM.16.M88.4 R8, [R217] ;  /* 0x00000000d908783b */ /* 0x000ea80000000200 */
[C---:B---3--:R-:W-:Y:S06]  /*15f40*/  HMMA.16816.F32.BF16 R80, R4.reuse, R16, RZ ;  /* 0x000000100450723c */ /* 0x048fec00000418ff */
[C---:B------:R-:W-:Y:S01]  /*15f50*/  HMMA.16816.F32.BF16 R92, R4.reuse, R18, RZ ;  /* 0x00000012045c723c */ /* 0x040fe200000418ff */
[----:B------:R-:W3:Y:S05]  /*15f60*/  LDSM.16.M88.4 R16, [R215] ;  /* 0x00000000d710783b */ /* 0x000eea0000000200 */
[C---:B----4-:R-:W-:Y:S06]  /*15f70*/  HMMA.16816.F32.BF16 R84, R4.reuse, R32, RZ ;  /* 0x000000200454723c */ /* 0x050fec00000418ff */
[C---:B------:R-:W-:Y:S01]  /*15f80*/  HMMA.16816.F32.BF16 R76, R4.reuse, R34, RZ ;  /* 0x00000022044c723c */ /* 0x040fe200000418ff */
[----:B------:R-:W4:Y:S05]  /*15f90*/  LDSM.16.M88.4 R32, [R215+0x3000] ;  /* 0x00300000d720783b */ /* 0x000f2a0000000200 */
[----:B------:R-:W-:Y:S01]  /*15fa0*/  HMMA.16816.F32.BF16 R56, R4, R24, RZ ;  /* 0x000000180438723c */ /* 0x000fe200000418ff */
[----:B------:R-:W-:-:S05]  /*15fb0*/  IMAD.MOV.U32 R0, RZ, RZ, 0x40 ;  /* 0x00000040ff007424 */ /* 0x000fca00078e00ff */
[----:B------:R-:W-:Y:S01]  /*15fc0*/  SEL R0, R0, 0xffffffc0, !P2 ;  /* 0xffffffc000007807 */ /* 0x000fe20005000000 */
[C---:B------:R-:W-:Y:S04]  /*15fd0*/  HMMA.16816.F32.BF16 R96, R4.reuse, R20, RZ ;  /* 0x000000140460723c */ /* 0x040fe800000418ff */
[----:B------:R-:W-:Y:S02]  /*15fe0*/  IMAD.IADD R214, R208, 0x1, R0 ;  /* 0x00000001d0d67824 */ /* 0x000fe400078e0200 */
[C---:B------:R-:W-:Y:S01]  /*15ff0*/  HMMA.16816.F32.BF16 R88, R4.reuse, R22, RZ ;  /* 0x000000160458723c */ /* 0x040fe200000418ff */
[----:B------:R-:W-:Y:S04]  /*16000*/  LDSM.16.M88.4 R20, [R215+0x3800] ;  /* 0x00380000d714783b */ /* 0x000fe80000000200 */
[----:B------:R-:W-:Y:S01]  /*16010*/  LDSM.16.M88.4 R136, [R214+0x5000] ;  /* 0x00500000d688783b */ /* 0x000fe20000000200 */
[C---:B------:R-:W-:Y:S03]  /*16020*/  HMMA.16816.F32.BF16 R68, R4.reuse, R36, RZ ;  /* 0x000000240444723c */ /* 0x040fe600000418ff */
[----:B------:R-:W-:Y:S03]  /*16030*/  LDSM.16.M88.4 R132, [R214+0x4800] ;  /* 0x00480000d684783b */ /* 0x000fe60000000200 */
[C---:B------:R-:W-:Y:S01]  /*16040*/  HMMA.16816.F32.BF16 R64, R4.reuse, R38, RZ ;  /* 0x000000260440723c */ /* 0x040fe200000418ff */
[----:B------:R-:W4:Y:S05]  /*16050*/  LDSM.16.M88.4 R36, [R215+0x2800] ;  /* 0x00280000d724783b */ /* 0x000f2a0000000200 */
[C---:B------:R-:W-:Y:S06]  /*16060*/  HMMA.16816.F32.BF16 R52, R4.reuse, R26, RZ ;  /* 0x0000001a0434723c */ /* 0x040fec00000418ff */
[C---:B-1----:R-:W-:Y:S06]  /*16070*/  HMMA.16816.F32.BF16 R120, R4.reuse, R12, RZ ;  /* 0x0000000c0478723c */ /* 0x042fec00000418ff */
[----:B------:R-:W-:Y:S01]  /*16080*/  HMMA.16816.F32.BF16 R24, R4, R14, RZ ;  /* 0x0000000e0418723c */ /* 0x000fe200000418ff */
[----:B------:R-:W1:Y:S05]  /*16090*/  LDSM.16.M88.4 R12, [R219] ;  /* 0x00000000db0c783b */ /* 0x000e6a0000000200 */
[C---:B--2---:R-:W-:Y:S06]  /*160a0*/  HMMA.16816.F32.BF16 R128, R8.reuse, R62, R100 ;  /* 0x0000003e0880723c */ /* 0x044fec0000041864 */
[C---:B---3--:R-:W-:Y:S06]  /*160b0*/  HMMA.16816.F32.BF16 R116, R8.reuse, R16, R80 ;  /* 0x000000100874723c */ /* 0x048fec0000041850 */
[C---:B------:R-:W-:Y:S01]  /*160c0*/  HMMA.16816.F32.BF16 R4, R8.reuse, R18, R92 ;  /* 0x000000120804723c */ /* 0x040fe2000004185c */
[----:B------:R-:W2:Y:S05]  /*160d0*/  LDSM.16.M88.4 R16, [R214+0x4000] ;  /* 0x00400000d610783b */ /* 0x000eaa0000000200 */
[C---:B------:R-:W-:Y:S06]  /*160e0*/  HMMA.16816.F32.BF16 R112, R8.reuse, R72, R112 ;  /* 0x000000480870723c */ /* 0x040fec0000041870 */
[C---:B------:R-:W-:Y:S01]  /*160f0*/  HMMA.16816.F32.BF16 R108, R8.reuse, R74, R108 ;  /* 0x0000004a086c723c */ /* 0x040fe2000004186c */
[----:B------:R-:W3:Y:S05]  /*16100*/  LDSM.16.M88.4 R72, [R214+0x5800] ;  /* 0x00580000d648783b */ /* 0x000eea0000000200 */
[C---:B------:R-:W-:Y:S06]  /*16110*/  HMMA.16816.F32.BF16 R100, R8.reuse, R40, R84 ;  /* 0x000000280864723c */ /* 0x040fec0000041854 */
[C---:B----4-:R-:W-:Y:S01]  /*16120*/  HMMA.16816.F32.BF16 R84, R8.reuse, R32, R56 ;  /* 0x000000200854723c */ /* 0x050fe20000041838 */
[----:B------:R-:W4:Y:S05]  /*16130*/  LDSM.16.M88.4 R56, [R214+0x6000] ;  /* 0x00600000d638783b */ /* 0x000f2a0000000200 */
[C---:B------:R-:W-:Y:S06]  /*16140*/  HMMA.16816.F32.BF16 R140, R8.reuse, R48, R96 ;  /* 0x00000030088c723c */ /* 0x040fec0000041860 */
[C---:B------:R-:W-:Y:S01]  /*16150*/  HMMA.16816.F32.BF16 R124, R8.reuse, R50, R88 ;  /* 0x00000032087c723c */ /* 0x040fe20000041858 */
[----:B------:R-:W-:Y:S05]  /*16160*/  LDSM.16.M88.4 R48, [R214+0x7000] ;  /* 0x00700000d630783b */ /* 0x000fea0000000200 */
[C---:B------:R-:W-:Y:S01]  /*16170*/  HMMA.16816.F32.BF16 R96, R8.reuse, R42, R76 ;  /* 0x0000002a0860723c */ /* 0x040fe2000004184c */
[----:B------:R-:W-:Y:S05]  /*16180*/  LDSM.16.M88.4 R40, [R214+0x7800] ;  /* 0x00780000d628783b */ /* 0x000fea0000000200 */
[----:B------:R-:W-:Y:S01]  /*16190*/  HMMA.16816.F32.BF16 R80, R8, R34, R52 ;  /* 0x000000220850723c */ /* 0x000fe20000041834 */
[----:B------:R-:W4:Y:S01]  /*161a0*/  LDSM.16.M88.4 R52, [R214+0x6800] ;  /* 0x00680000d634783b */ /* 0x000f220000000200 */
[----:B------:R-:W-:Y:S01]  /*161b0*/  LEA R218, R46, R217, 0x1 ;  /* 0x000000d92eda7211 */ /* 0x000fe200078e08ff */
[----:B------:R-:W-:-:S03]  /*161c0*/  IMAD.IADD R213, R0, 0x1, R215 ;  /* 0x0000000100d57824 */ /* 0x000fc600078e02d7 */
[C---:B------:R-:W-:Y:S06]  /*161d0*/  HMMA.16816.F32.BF16 R104, R8.reuse, R60, R104 ;  /* 0x0000003c0868723c */ /* 0x040fec0000041868 */
[C---:B------:R-:W-:Y:S06]  /*161e0*/  HMMA.16816.F32.BF16 R92, R8.reuse, R36, R68 ;  /* 0x00000024085c723c */ /* 0x040fec0000041844 */
[----:B------:R-:W-:Y:S06]  /*161f0*/  HMMA.16816.F32.BF16 R88, R8, R38, R64 ;  /* 0x000000260858723c */ /* 0x000fec0000041840 */
[----:B-1----:R-:W-:Y:S06]  /*16200*/  HMMA.16816.F32.BF16 R68, R12, R138, R128 ;  /* 0x0000008a0c44723c */ /* 0x002fec0000041880 */
[C---:B------:R-:W-:Y:S06]  /*16210*/  HMMA.16816.F32.BF16 R76, R8.reuse, R20, R120 ;  /* 0x00000014084c723c */ /* 0x040fec0000041878 */
[----:B------:R-:W-:Y:S01]  /*16220*/  HMMA.16816.F32.BF16 R64, R8, R22, R24 ;  /* 0x000000160840723c */ /* 0x000fe20000041818 */
[----:B------:R-:W-:Y:S05]  /*16230*/  LDSM.16.M88.4 R8, [R213+0x800] ;  /* 0x00080000d508783b */ /* 0x000fea0000000200 */
[C---:B--2---:R-:W-:Y:S01]  /*16240*/  HMMA.16816.F32.BF16 R36, R12.reuse, R18, R4 ;  /* 0x000000120c24723c */ /* 0x044fe20000041804 */
[----:B------:R-:W1:Y:S05]  /*16250*/  LDSM.16.M88.4 R4, [R218] ;  /* 0x00000000da04783b */ /* 0x000e6a0000000200 */
[C---:B------:R-:W-:Y:S06]  /*16260*/  HMMA.16816.F32.BF16 R32, R12.reuse, R132, R112 ;  /* 0x000000840c20723c */ /* 0x040fec0000041870 */
[C---:B---3--:R-:W-:Y:S06]  /*16270*/  HMMA.16816.F32.BF16 R128, R12.reuse, R74, R124 ;  /* 0x0000004a0c80723c */ /* 0x048fec000004187c */
[C---:B----4-:R-:W-:Y:S06]  /*16280*/  HMMA.16816.F32.BF16 R112, R12.reuse, R56, R100 ;  /* 0x000000380c70723c */ /* 0x050fec0000041864 */
[C---:B------:R-:W-:Y:S01]  /*16290*/  HMMA.16816.F32.BF16 R124, R12.reuse, R58, R96 ;  /* 0x0000003a0c7c723c */ /* 0x040fe20000041860 */
[----:B------:R-:W2:Y:S05]  /*162a0*/  LDSM.16.M88.4 R56, [R213+0x1000] ;  /* 0x00100000d538783b */ /* 0x000eaa0000000200 */
[C---:B------:R-:W-:Y:S01]  /*162b0*/  HMMA.16816.F32.BF16 R60, R12.reuse, R16, R116 ;  /* 0x000000100c3c723c */ /* 0x040fe20000041874 */
[----:B------:R-:W3:Y:S05]  /*162c0*/  LDSM.16.M88.4 R16, [R213] ;  /* 0x00000000d510783b */ /* 0x000eea0000000200 */
[C---:B------:R-:W-:Y:S06]  /*162d0*/  HMMA.16816.F32.BF16 R24, R12.reuse, R134, R108 ;  /* 0x000000860c18723c */ /* 0x040fec000004186c */
[C---:B------:R-:W-:Y:S01]  /*162e0*/  HMMA.16816.F32.BF16 R20, R12.reuse, R136, R104 ;  /* 0x000000880c14723c */ /* 0x040fe20000041868 */
[----:B------:R-:W-:Y:S05]  /*162f0*/  LDSM.16.M88.4 R136, [R215+0x4000] ;  /* 0x00400000d788783b */ /* 0x000fea0000000200 */
[C---:B------:R-:W-:Y:S01]  /*16300*/  HMMA.16816.F32.BF16 R120, R12.reuse, R72, R140 ;  /* 0x000000480c78723c */ /* 0x040fe2000004188c */
[----:B------:R-:W-:Y:S05]  /*16310*/  LDSM.16.M88.4 R72, [R213+0x3000] ;  /* 0x00300000d548783b */ /* 0x000fea0000000200 */
[C---:B------:R-:W-:Y:S01]  /*16320*/  HMMA.16816.F32.BF16 R116, R12.reuse, R52, R92 ;  /* 0x000000340c74723c */ /* 0x040fe2000004185c */
[----:B------:R-:W4:Y:S05]  /*16330*/  LDSM.16.M88.4 R92, [R213+0x1800] ;  /* 0x00180000d55c783b */ /* 0x000f2a0000000200 */
[C---:B------:R-:W-:Y:S01]  /*16340*/  HMMA.16816.F32.BF16 R108, R12.reuse, R54, R88 ;  /* 0x000000360c6c723c */ /* 0x040fe20000041858 */
[----:B------:R-:W-:Y:S05]  /*16350*/  LDSM.16.M88.4 R52, [R208+0x8000] ;  /* 0x00800000d034783b */ /* 0x000fea0000000200 */
[C---:B------:R-:W-:Y:S06]  /*16360*/  HMMA.16816.F32.BF16 R132, R12.reuse, R48, R84 ;  /* 0x000000300c84723c */ /* 0x040fec0000041854 */
[C---:B------:R-:W-:Y:S01]  /*16370*/  HMMA.16816.F32.BF16 R104, R12.reuse, R50, R80 ;  /* 0x000000320c68723c */ /* 0x040fe20000041850 */
[----:B------:R-:W-:Y:S05]  /*16380*/  LDSM.16.M88.4 R48, [R208+0x8800] ;  /* 0x00880000d030783b */ /* 0x000fea0000000200 */
[C---:B------:R-:W-:Y:S01]  /*16390*/  HMMA.16816.F32.BF16 R100, R12.reuse, R40, R76 ;  /* 0x000000280c64723c */ /* 0x040fe2000004184c */
[----:B------:R-:W-:Y:S05]  /*163a0*/  LDSM.16.M88.4 R76, [R213+0x2000] ;  /* 0x00200000d54c783b */ /* 0x000fea0000000200 */
[----:B------:R-:W-:Y:S01]  /*163b0*/  HMMA.16816.F32.BF16 R96, R12, R42, R64 ;  /* 0x0000002a0c60723c */ /* 0x000fe20000041840 */
[----:B------:R-:W4:Y:S04]  /*163c0*/  LDSM.16.M88.4 R12, [R213+0x2800] ;  /* 0x00280000d50c783b */ /* 0x000f280000000200 */
[----:B------:R-:W-:Y:S01]  /*163d0*/  LDSM.16.M88.4 R40, [R208+0x9000] ;  /* 0x00900000d028783b */ /* 0x000fe20000000200 */
[C---:B-1----:R-:W-:Y:S06]  /*163e0*/  HMMA.16816.F32.BF16 R80, R4.reuse, R8, R32 ;  /* 0x000000080450723c */ /* 0x042fec0000041820 */
[C---:B------:R-:W-:Y:S06]  /*163f0*/  HMMA.16816.F32.BF16 R64, R4.reuse, R10, R24 ;  /* 0x0000000a0440723c */ /* 0x040fec0000041818 */
[C---:B--2---:R-:W-:Y:S06]  /*16400*/  HMMA.16816.F32.BF16 R32, R4.reuse, R56, R20 ;  /* 0x000000380420723c */ /* 0x044fec0000041814 */
[C---:B------:R-:W-:Y:S01]  /*16410*/  HMMA.16816.F32.BF16 R24, R4.reuse, R58, R68 ;  /* 0x0000003a0418723c */ /* 0x040fe20000041844 */
[----:B------:R-:W1:Y:S04]  /*16420*/  LDSM.16.M88.4 R56, [R213+0x3800] ;  /* 0x00380000d538783b */ /* 0x000e680000000200 */
[----:B------:R-:W-:Y:S01]  /*16430*/  LDSM.16.M88.4 R68, [R208+0xa000] ;  /* 0x00a00000d044783b */ /* 0x000fe20000000200 */
[C---:B---3--:R-:W-:Y:S06]  /*16440*/  HMMA.16816.F32.BF16 R88, R4.reuse, R16, R60 ;  /* 0x000000100458723c */ /* 0x048fec000004183c */
[C---:B------:R-:W-:Y:S01]  /*16450*/  HMMA.16816.F32.BF16 R84, R4.reuse, R18, R36 ;  /* 0x000000120454723c */ /* 0x040fe20000041824 */
[----:B------:R-:W2:Y:S04]  /*16460*/  LDSM.16.M88.4 R16, [R216+0x2000] ;  /* 0x00200000d810783b */ /* 0x000ea80000000200 */
[----:B------:R-:W3:Y:S01]  /*16470*/  LDSM.16.M88.4 R36, [R208+0x9800] ;  /* 0x00980000d024783b */ /* 0x000ee20000000200 */
[C---:B----4-:R-:W-:Y:S06]  /*16480*/  HMMA.16816.F32.BF16 R20, R4.reuse, R92, R120 ;  /* 0x0000005c0414723c */ /* 0x050fec0000041878 */
[C---:B------:R-:W-:Y:S01]  /*16490*/  HMMA.16816.F32.BF16 R8, R4.reuse, R94, R128 ;  /* 0x0000005e0408723c */ /* 0x040fe20000041880 */
[----:B------:R-:W-:Y:S05]  /*164a0*/  LDSM.16.M88.4 R92, [R208+0xa800] ;  /* 0x00a80000d05c783b */ /* 0x000fea0000000200 */
[C---:B------:R-:W-:Y:S06]  /*164b0*/  HMMA.16816.F32.BF16 R116, R4.reuse, R12, R116 ;  /* 0x0000000c0474723c */ /* 0x040fec0000041874 */
[C---:B------:R-:W-:Y:S01]  /*164c0*/  HMMA.16816.F32.BF16 R144, R4.reuse, R14, R108 ;  /* 0x0000000e0490723c */ /* 0x040fe2000004186c */
[----:B------:R-:W4:Y:S04]  /*164d0*/  LDSM.16.M88.4 R12, [R217+0x2000] ;  /* 0x00200000d90c783b */ /* 0x000f280000000200 */
[----:B------:R-:W-:Y:S01]  /*164e0*/  LDSM.16.M88.4 R108, [R213+0x4000] ;  /* 0x00400000d56c783b */ /* 0x000fe20000000200 */
[C---:B-1----:R-:W-:Y:S03]  /*164f0*/  HMMA.16816.F32.BF16 R152, R4.reuse, R56, R100 ;  /* 0x000000380498723c */ /* 0x042fe60000041864 */
[----:B------:R-:W-:Y:S03]  /*16500*/  LDSM.16.M88.4 R100, [R215+0x7000] ;  /* 0x00700000d764783b */ /* 0x000fe60000000200 */
[----:B------:R-:W-:Y:S06]  /*16510*/  HMMA.16816.F32.BF16 R148, R4, R58, R96 ;  /* 0x0000003a0494723c */ /* 0x000fec0000041860 */
[----:B--2---:R-:W-:Y:S06]  /*16520*/  HMMA.16816.F32.BF16 R56, R16, R52, R88 ;  /* 0x000000341038723c */ /* 0x004fec0000041858 */
[C---:B------:R-:W-:Y:S06]  /*16530*/  HMMA.16816.F32.BF16 R60, R4.reuse, R76, R112 ;  /* 0x0000004c043c723c */ /* 0x040fec0000041870 */
[C---:B------:R-:W-:Y:S06]  /*16540*/  HMMA.16816.F32.BF16 R156, R4.reuse, R72, R132 ;  /* 0x00000048049c723c */ /* 0x040fec0000041884 */
[C---:B------:R-:W-:Y:S06]  /*16550*/  HMMA.16816.F32.BF16 R76, R4.reuse, R78, R124 ;  /* 0x0000004e044c723c */ /* 0x040fec000004187c */
[----:B------:R-:W-:Y:S01]  /*16560*/  HMMA.16816.F32.BF16 R72, R4, R74, R104 ;  /* 0x0000004a0448723c */ /* 0x000fe20000041868 */
[----:B------:R-:W-:Y:S04]  /*16570*/  LDSM.16.M88.4 R4, [R219+0x2000] ;  /* 0x00200000db04783b */ /* 0x000fe80000000200 */
[----:B------:R-:W-:Y:S01]  /*16580*/  LDSM.16.M88.4 R104, [R215+0x6800] ;  /* 0x00680000d768783b */ /* 0x000fe20000000200 */
[C---:B---3--:R-:W-:Y:S06]  /*16590*/  HMMA.16816.F32.BF16 R120, R16.reuse, R36, R20 ;  /* 0x000000241078723c */ /* 0x048fec0000041814 */
[C---:B------:R-:W-:Y:S01]  /*165a0*/  HMMA.16816.F32.BF16 R112, R16.reuse, R38, R8 ;  /* 0x000000261070723c */ /* 0x040fe20000041808 */
[----:B------:R-:W1:Y:S04]  /*165b0*/  LDSM.16.M88.4 R36, [R214+0x8000] ;  /* 0x00800000d624783b */ /* 0x000e680000000200 */
[----:B------:R-:W-:Y:S01]  /*165c0*/  LDSM.16.M88.4 R8, [R218+0x2000] ;  /* 0x00200000da08783b */ /* 0x000fe20000000200 */
[C---:B------:R-:W-:Y:S06]  /*165d0*/  HMMA.16816.F32.BF16 R84, R16.reuse, R54, R84 ;  /* 0x000000361054723c */ /* 0x040fec0000041854 */
[C---:B------:R-:W-:Y:S01]  /*165e0*/  HMMA.16816.F32.BF16 R128, R16.reuse, R40, R32 ;  /* 0x000000281080723c */ /* 0x040fe20000041820 */
[----:B------:R-:W-:Y:S05]  /*165f0*/  LDSM.16.M88.4 R32, [R208+0xb800] ;  /* 0x00b80000d020783b */ /* 0x000fea0000000200 */
[----:B------:R-:W-:Y:S01]  /*16600*/  HMMA.16816.F32.BF16 R124, R16, R42, R24 ;  /* 0x0000002a107c723c */ /* 0x000fe20000041818 */
[----:B------:R-:W2:Y:S04]  /*16610*/  LDSM.16.M88.4 R40, [R215+0x4800] ;  /* 0x00480000d728783b */ /* 0x000ea80000000200 */
[----:B------:R-:W3:Y:S01]  /*16620*/  LDSM.16.M88.4 R24, [R208+0xb000] ;  /* 0x00b00000d018783b */ /* 0x000ee20000000200 */
[----:B----4-:R-:W-:Y:S03]  /*16630*/  HMMA.16816.F32.BF16 R20, R12, R136, R56 ;  /* 0x000000880c14723c */ /* 0x010fe60000041838 */
[----:B------:R-:W4:Y:S03]  /*16640*/  LDSM.16.M88.4 R56, [R215+0x6000] ;  /* 0x00600000d738783b */ /* 0x000f260000000200 */
[C---:B------:R-:W-:Y:S01]  /*16650*/  HMMA.16816.F32.BF16 R132, R16.reuse, R50, R64 ;  /* 0x000000321084723c */ /* 0x040fe20000041840 */
[----:B------:R-:W4:Y:S05]  /*16660*/  LDSM.16.M88.4 R64, [R215+0x5000] ;  /* 0x00500000d740783b */ /* 0x000f2a0000000200 */
[C---:B------:R-:W-:Y:S01]  /*16670*/  HMMA.16816.F32.BF16 R88, R16.reuse, R68, R60 ;  /* 0x000000441058723c */ /* 0x040fe2000004183c */
[----:B------:R-:W4:Y:S05]  /*16680*/  LDSM.16.M88.4 R60, [R215+0x5800] ;  /* 0x00580000d73c783b */ /* 0x000f2a0000000200 */
[----:B------:R-:W-:Y:S06]  /*16690*/  HMMA.16816.F32.BF16 R140, R16, R48, R80 ;  /* 0x00000030108c723c */ /* 0x000fec0000041850 */
[----:B------:R-:W-:Y:S01]  /*166a0*/  HMMA.16816.F32.BF16 R48, R12, R138, R84 ;  /* 0x0000008a0c30723c */ /* 0x000fe20000041854 */
[----:B------:R-:W4:Y:S05]  /*166b0*/  LDSM.16.M88.4 R136, [R214+0x8800] ;  /* 0x00880000d688783b */ /* 0x000f2a0000000200 */
[----:B------:R-:W-:Y:S06]  /*166c0*/  HMMA.16816.F32.BF16 R52, R16, R70, R76 ;  /* 0x000000461034723c */ /* 0x000fec000004184c */
[----:B-1----:R-:W-:Y:S06]  /*166d0*/  HMMA.16816.F32.BF16 R68, R4, R36, R20 ;  /* 0x000000240444723c */ /* 0x002fec0000041814 */
[----:B--2---:R-:W-:Y:S06]  /*166e0*/  HMMA.16816.F32.BF16 R20, R12, R40, R140 ;  /* 0x000000280c14723c */ /* 0x004fec000004188c */
[C---:B------:R-:W-:Y:S01]  /*166f0*/  HMMA.16816.F32.BF16 R96, R16.reuse, R92, R116 ;  /* 0x0000005c1060723c */ /* 0x040fe20000041874 */
[----:B------:R-:W1:Y:S05]  /*16700*/  LDSM.16.M88.4 R116, [R215+0x7800] ;  /* 0x00780000d774783b */ /* 0x000e6a0000000200 */
[C---:B---3--:R-:W-:Y:S06]  /*16710*/  HMMA.16816.F32.BF16 R76, R16.reuse, R24, R156 ;  /* 0x00000018104c723c */ /* 0x048fec000004189c */
[C---:B------:R-:W-:Y:S06]  /*16720*/  HMMA.16816.F32.BF16 R72, R16.reuse, R26, R72 ;  /* 0x0000001a1048723c */ /* 0x040fec0000041848 */
[C---:B------:R-:W-:Y:S06]  /*16730*/  HMMA.16816.F32.BF16 R92, R16.reuse, R94, R144 ;  /* 0x0000005e105c723c */ /* 0x040fec0000041890 */
[C---:B------:R-:W-:Y:S06]  /*16740*/  HMMA.16816.F32.BF16 R24, R16.reuse, R32, R152 ;  /* 0x000000201018723c */ /* 0x040fec0000041898 */
[----:B------:R-:W-:Y:S01]  /*16750*/  HMMA.16816.F32.BF16 R80, R16, R34, R148 ;  /* 0x000000221050723c */ /* 0x000fe20000041894 */
[----:B------:R-:W-:Y:S05]  /*16760*/  LDSM.16.M88.4 R32, [R214+0x9800] ;  /* 0x00980000d620783b */ /* 0x000fea0000000200 */
[----:B------:R-:W-:Y:S01]  /*16770*/  HMMA.16816.F32.BF16 R16, R4, R38, R48 ;  /* 0x000000260410723c */ /* 0x000fe20000041830 */
[----:B------:R-:W2:Y:S04]  /*16780*/  LDSM.16.M88.4 R48, [R214+0x9000] ;  /* 0x00900000d630783b */ /* 0x000ea80000000200 */
[----:B------:R-:W-:Y:S01]  /*16790*/  LDSM.16.M88.4 R36, [R214+0xa000] ;  /* 0x00a00000d624783b */ /* 0x000fe20000000200 */
[C---:B------:R-:W-:Y:S06]  /*167a0*/  HMMA.16816.F32.BF16 R40, R12.reuse, R42, R132 ;  /* 0x0000002a0c28723c */ /* 0x040fec0000041884 */
[C---:B----4-:R-:W-:Y:S01]  /*167b0*/  HMMA.16816.F32.BF16 R132, R12.reuse, R58, R52 ;  /* 0x0000003a0c84723c */ /* 0x050fe20000041834 */
[----:B------:R-:W3:Y:S05]  /*167c0*/  LDSM.16.M88.4 R52, [R213+0x4800] ;  /* 0x00480000d534783b */ /* 0x000eea0000000200 */
[C---:B------:R-:W-:Y:S06]  /*167d0*/  HMMA.16816.F32.BF16 R84, R12.reuse, R64, R128 ;  /* 0x000000400c54723c */ /* 0x040fec0000041880 */
[C---:B------:R-:W-:Y:S06]  /*167e0*/  HMMA.16816.F32.BF16 R64, R12.reuse, R66, R124 ;  /* 0x000000420c40723c */ /* 0x040fec000004187c */
[C---:B------:R-:W-:Y:S06]  /*167f0*/  HMMA.16816.F32.BF16 R124, R12.reuse, R60, R120 ;  /* 0x0000003c0c7c723c */ /* 0x040fec0000041878 */
[----:B------:R-:W-:Y:S06]  /*16800*/  HMMA.16816.F32.BF16 R120, R12, R62, R112 ;  /* 0x0000003e0c78723c */ /* 0x000fec0000041870 */
[----:B------:R-:W-:Y:S06]  /*16810*/  HMMA.16816.F32.BF16 R112, R8, R108, R68 ;  /* 0x0000006c0870723c */ /* 0x000fec0000041844 */
[----:B------:R-:W-:Y:S06]  /*16820*/  HMMA.16816.F32.BF16 R20, R4, R136, R20 ;  /* 0x000000880414723c */ /* 0x000fec0000041814 */
[----:B------:R-:W-:Y:S06]  /*16830*/  HMMA.16816.F32.BF16 R16, R8, R110, R16 ;  /* 0x0000006e0810723c */ /* 0x000fec0000041810 */
[C---:B------:R-:W-:Y:S06]  /*16840*/  HMMA.16816.F32.BF16 R96, R12.reuse, R104, R96 ;  /* 0x000000680c60723c */ /* 0x040fec0000041860 */
[-C--:B------:R-:W-:Y:S01]  /*16850*/  FMUL.FTZ R0, R112, R2.reuse ;  /* 0x0000000270007220 */ /* 0x080fe20000410000 */
[C---:B------:R-:W-:Y:S03]  /*16860*/  HMMA.16816.F32.BF16 R92, R12.reuse, R106, R92 ;  /* 0x0000006a0c5c723c */ /* 0x040fe6000004185c */
[----:B------:R4:W-:Y:S03]  /*16870*/  MUFU.TANH R177, R0 ;  /* 0x0000000000b17308 */ /* 0x0009e60000002400 */
[C---:B------:R-:W-:Y:S06]  /*16880*/  HMMA.16816.F32.BF16 R76, R12.reuse, R100, R76 ;  /* 0x000000640c4c723c */ /* 0x040fec000004184c */
[C---:B------:R-:W-:Y:S06]  /*16890*/  HMMA.16816.F32.BF16 R104, R12.reuse, R102, R72 ;  /* 0x000000660c68723c */ /* 0x040fec0000041848 */
[----:B-1----:R-:W-:Y:S01]  /*168a0*/  HMMA.16816.F32.BF16 R100, R12, R116, R24 ;  /* 0x000000740c64723c */ /* 0x002fe20000041818 */
[----:B----4-:R-:W-:-:S05]  /*168b0*/  FMUL.FTZ R0, R113, R2 ;  /* 0x0000000271007220 */ /* 0x010fca0000410000 */
[C---:B------:R-:W-:Y:S06]  /*168c0*/  HMMA.16816.F32.BF16 R128, R12.reuse, R56, R88 ;  /* 0x000000380c80723c */ /* 0x040fec0000041858 */
[----:B------:R-:W-:Y:S06]  /*168d0*/  HMMA.16816.F32.BF16 R116, R12, R118, R80 ;  /* 0x000000760c74723c */ /* 0x000fec0000041850 */
[C---:B------:R-:W-:Y:S01]  /*168e0*/  HMMA.16816.F32.BF16 R12, R4.reuse, R138, R40 ;  /* 0x0000008a040c723c */ /* 0x040fe20000041828 */
[----:B------:R1:W4:Y:S01]  /*168f0*/  MUFU.TANH R139, R0 ;  /* 0x00000000008b7308 */ /* 0x0003220000002400 */
[----:B------:R-:W-:Y:S04]  /*16900*/  LDSM.16.M88.4 R40, [R214+0xa800] ;  /* 0x00a80000d628783b */ /* 0x000fe80000000200 */
[C---:B--2---:R-:W-:Y:S06]  /*16910*/  HMMA.16816.F32.BF16 R56, R4.reuse, R48, R84 ;  /* 0x000000300438723c */ /* 0x044fec0000041854 */
[----:B------:R-:W-:Y:S01]  /*16920*/  HMMA.16816.F32.BF16 R60, R4, R50, R64 ;  /* 0x00000032043c723c */ /* 0x000fe20000041840 */
[----:B------:R-:W2:Y:S01]  /*16930*/  LDSM.16.M88.4 R48, [R213+0x5000] ;  /* 0x00500000d530783b */ /* 0x000ea20000000200 */
[----:B-1----:R-:W-:-:S04]  /*16940*/  FMUL.FTZ R0, R115, R2 ;  /* 0x0000000273007220 */ /* 0x002fc80000410000 */
[----:B---3--:R-:W-:Y:S01]  /*16950*/  HMMA.16816.F32.BF16 R24, R8, R52, R20 ;  /* 0x000000340818723c */ /* 0x008fe20000041814 */
[----:B------:R-:W1:Y:S01]  /*16960*/  LDSM.16.M88.4 R20, [R214+0xb000] ;  /* 0x00b00000d614783b */ /* 0x000e620000000200 */
[----:B------:R3:W4:Y:S02]  /*16970*/  MUFU.TANH R138, R0 ;  /* 0x00000000008a7308 */ /* 0x0007240000002400 */
[----:B---3--:R-:W-:-:S06]  /*16980*/  FMUL.FTZ R0, R16, R2 ;  /* 0x0000000210007220 */ /* 0x008fcc0000410000 */
[----:B------:R3:W4:Y:S01]  /*16990*/  MUFU.TANH R137, R0 ;  /* 0x0000000000897308 */ /* 0x0007220000002400 */
[----:B------:R-:W-:Y:S01]  /*169a0*/  HMMA.16816.F32.BF16 R12, R8, R54, R12 ;  /* 0x00000036080c723c */ /* 0x000fe2000004180c */
[----:B---3--:R-:W-:-:S06]  /*169b0*/  FMUL.FTZ R0, R17, R2 ;  /* 0x0000000211007220 */ /* 0x008fcc0000410000 */
[----:B------:R3:W-:Y:S01]  /*169c0*/  MUFU.TANH R136, R0 ;  /* 0x0000000000887308 */ /* 0x0007e20000002400 */
[----:B------:R-:W-:Y:S01]  /*169d0*/  HMMA.16816.F32.BF16 R52, R4, R36, R128 ;  /* 0x000000240434723c */ /* 0x000fe20000041880 */
[----:B---3--:R-:W-:-:S06]  /*169e0*/  FMUL.FTZ R0, R18, R2 ;  /* 0x0000000212007220 */ /* 0x008fcc0000410000 */
[----:B------:R3:W4:Y:S01]  /*169f0*/  MUFU.TANH R113, R0 ;  /* 0x0000000000717308 */ /* 0x0007220000002400 */
[----:B------:R-:W-:Y:S01]  /*16a00*/  HMMA.16816.F32.BF16 R80, R4, R38, R132 ;  /* 0x000000260450723c */ /* 0x000fe20000041884 */
[----:B------:R-:W-:Y:S01]  /*16a10*/  LDSM.16.M88.4 R36, [R213+0x5800] ;  /* 0x00580000d524783b */ /* 0x000fe20000000200 */
[----:B---3--:R-:W-:-:S03]  /*16a20*/  FMUL.FTZ R0, R19, R2 ;  /* 0x0000000213007220 */ /* 0x008fc60000410000 */
[----:B------:R-:W3:Y:S02]  /*16a30*/  LDSM.16.M88.4 R16, [R214+0xb800] ;  /* 0x00b80000d610783b */ /* 0x000ee40000000200 */
[----:B------:R2:W4:Y:S01]  /*16a40*/  MUFU.TANH R45, R0 ;  /* 0x00000000002d7308 */ /* 0x0005220000002400 */
[----:B------:R-:W-:Y:S01]  /*16a50*/  HMMA.16816.F32.BF16 R68, R4, R32, R124 ;  /* 0x000000200444723c */ /* 0x000fe2000004187c */
[----:B--2---:R-:W-:-:S06]  /*16a60*/  FMUL.FTZ R0, R24, R2 ;  /* 0x0000000218007220 */ /* 0x004fcc0000410000 */
[----:B------:R2:W4:Y:S01]  /*16a70*/  MUFU.TANH R115, R0 ;  /* 0x0000000000737308 */ /* 0x0005220000002400 */
[----:B------:R-:W-:Y:S01]  /*16a80*/  HMMA.16816.F32.BF16 R88, R4, R34, R120 ;  /* 0x000000220458723c */ /* 0x000fe20000041878 */
[----:B--2---:R-:W-:-:S06]  /*16a90*/  FMUL.FTZ R0, R25, R2 ;  /* 0x0000000219007220 */ /* 0x004fcc0000410000 */
[----:B------:R2:W-:Y:S01]  /*16aa0*/  MUFU.TANH R112, R0 ;  /* 0x0000000000707308 */ /* 0x0005e20000002400 */
[----:B------:R-:W-:Y:S01]  /*16ab0*/  HMMA.16816.F32.BF16 R32, R8, R48, R56 ;  /* 0x000000300820723c */ /* 0x000fe20000041838 */
[----:B--2---:R-:W-:-:S06]  /*16ac0*/  FMUL.FTZ R0, R26, R2 ;  /* 0x000000021a007220 */ /* 0x004fcc0000410000 */
[----:B------:R2:W4:Y:S02]  /*16ad0*/  MUFU.TANH R111, R0 ;  /* 0x00000000006f7308 */ /* 0x0005240000002400 */
[-C--:B--2---:R-:W-:Y:S02]  /*16ae0*/  FMUL.FTZ R0, R27, R2.reuse ;  /* 0x000000021b007220 */ /* 0x084fe40000410000 */
[----:B------:R-:W2:Y:S04]  /*16af0*/  LDSM.16.M88.4 R24, [R213+0x6000] ;  /* 0x00600000d518783b */ /* 0x000ea80000000200 */
[----:B------:R1:W4:Y:S02]  /*16b00*/  MUFU.TANH R109, R0 ;  /* 0x00000000006d7308 */ /* 0x0003240000002400 */
[----:B-1----:R-:W-:-:S06]  /*16b10*/  FMUL.FTZ R0, R12, R2 ;  /* 0x000000020c007220 */ /* 0x002fcc0000410000 */
[----:B------:R1:W4:Y:S01]  /*16b20*/  MUFU.TANH R108, R0 ;  /* 0x00000000006c7308 */ /* 0x0003220000002400 */
[----:B------:R-:W-:Y:S01]  /*16b30*/  HMMA.16816.F32.BF16 R84, R4, R40, R96 ;  /* 0x000000280454723c */ /* 0x000fe20000041860 */
[----:B-1----:R-:W-:-:S06]  /*16b40*/  FMUL.FTZ R0, R13, R2 ;  /* 0x000000020d007220 */ /* 0x002fcc0000410000 */
[----:B------:R1:W-:Y:S01]  /*16b50*/  MUFU.TANH R110, R0 ;  /* 0x00000000006e7308 */ /* 0x0003e20000002400 */
[----:B------:R-:W-:Y:S01]  /*16b60*/  HMMA.16816.F32.BF16 R64, R4, R42, R92 ;  /* 0x0000002a0440723c */ /* 0x000fe2000004185c */
[----:B-1----:R-:W-:-:S06]  /*16b70*/  FMUL.FTZ R0, R14, R2 ;  /* 0x000000020e007220 */ /* 0x002fcc0000410000 */
[----:B------:R1:W4:Y:S01]  /*16b80*/  MUFU.TANH R44, R0 ;  /* 0x00000000002c7308 */ /* 0x0003220000002400 */
[C---:B------:R-:W-:Y:S06]  /*16b90*/  HMMA.16816.F32.BF16 R72, R4.reuse, R20, R76 ;  /* 0x000000140448723c */ /* 0x040fec000004184c */
[----:B------:R-:W-:Y:S01]  /*16ba0*/  HMMA.16816.F32.BF16 R76, R4, R22, R104 ;  /* 0x00000016044c723c */ /* 0x000fe20000041868 */
[----:B------:R-:W-:Y:S01]  /*16bb0*/  LDSM.16.M88.4 R20, [R213+0x6800] ;  /* 0x00680000d514783b */ /* 0x000fe20000000200 */
[----:B-1----:R-:W-:-:S04]  /*16bc0*/  FMUL.FTZ R0, R15, R2 ;  /* 0x000000020f007220 */ /* 0x002fc80000410000 */
[----:B------:R-:W-:Y:S01]  /*16bd0*/  HMMA.16816.F32.BF16 R12, R8, R50, R60 ;  /* 0x00000032080c723c */ /* 0x000fe2000004183c */
[----:B------:R1:W4:Y:S05]  /*16be0*/  MUFU.TANH R99, R0 ;  /* 0x0000000000637308 */ /* 0x00032a0000002400 */
[C---:B---3--:R-:W-:Y:S06]  /*16bf0*/  HMMA.16816.F32.BF16 R92, R4.reuse, R16, R100 ;  /* 0x00000010045c723c */ /* 0x048fec0000041864 */
[----:B------:R-:W-:Y:S01]  /*16c00*/  HMMA.16816.F32.BF16 R60, R4, R18, R116 ;  /* 0x00000012043c723c */ /* 0x000fe20000041874 */
[----:B------:R-:W3:Y:S01]  /*16c10*/  LDSM.16.M88.4 R4, [R213+0x7000] ;  /* 0x00700000d504783b */ /* 0x000ee20000000200 */
[----:B-1----:R-:W-:-:S04]  /*16c20*/  FMUL.FTZ R0, R32, R2 ;  /* 0x0000000220007220 */ /* 0x002fc80000410000 */
[C---:B------:R-:W-:Y:S01]  /*16c30*/  HMMA.16816.F32.BF16 R48, R8.reuse, R36, R68 ;  /* 0x000000240830723c */ /* 0x040fe20000041844 */
[----:B------:R1:W4:Y:S05]  /*16c40*/  MUFU.TANH R98, R0 ;  /* 0x0000000000627308 */ /* 0x00032a0000002400 */
[C---:B------:R-:W-:Y:S01]  /*16c50*/  HMMA.16816.F32.BF16 R56, R8.reuse, R38, R88 ;  /* 0x000000260838723c */ /* 0x040fe20000041858 */
[----:B------:R-:W4:Y:S05]  /*16c60*/  LDSM.16.M88.4 R36, [R213+0x7800] ;  /* 0x00780000d524783b */ /* 0x000f2a0000000200 */
[C---:B--2---:R-:W-:Y:S06]  /*16c70*/  HMMA.16816.F32.BF16 R40, R8.reuse, R26, R80 ;  /* 0x0000001a0828723c */ /* 0x044fec0000041850 */
[C---:B------:R-:W-:Y:S06]  /*16c80*/  HMMA.16816.F32.BF16 R52, R8.reuse, R24, R52 ;  /* 0x000000180834723c */ /* 0x040fec0000041834 */
[----:B---3--:R-:W-:Y:S01]  /*16c90*/  HMMA.16816.F32.BF16 R16, R8, R6, R76 ;  /* 0x000000060810723c */ /* 0x008fe2000004184c */
[----:B-1----:R-:W-:Y:S01]  /*16ca0*/  FMUL.FTZ R0, R33, R2 ;  /* 0x0000000221007220 */ /* 0x002fe20000410000 */
[----:B------:R-:W-:Y:S01]  /*16cb0*/  FMUL.FTZ R69, R163, R30 ;  /* 0x0000001ea3457220 */ /* 0x000fe20000410000 */
[-C--:B------:R-:W-:Y:S01]  /*16cc0*/  FMUL.FTZ R50, R50, R2.reuse ;  /* 0x0000000232327220 */ /* 0x080fe20000410000 */
[-C--:B------:R-:W-:Y:S01]  /*16cd0*/  FMUL.FTZ R114, R114, R2.reuse ;  /* 0x0000000272727220 */ /* 0x080fe20000410000 */
[----:B------:R1:W-:Y:S01]  /*16ce0*/  MUFU.TANH R97, R0 ;  /* 0x0000000000617308 */ /* 0x0003e20000002400 */
[-C--:B------:R-:W-:Y:S01]  /*16cf0*/  FMUL.FTZ R51, R51, R2.reuse ;  /* 0x0000000233337220 */ /* 0x080fe20000410000 */
[-C--:B------:R-:W-:Y:S01]  /*16d00*/  FMUL.FTZ R56, R56, R2.reuse ;  /* 0x0000000238387220 */ /* 0x080fe20000410000 */
[-C--:B------:R-:W-:Y:S01]  /*16d10*/  FMUL.FTZ R57, R57, R2.reuse ;  /* 0x0000000239397220 */ /* 0x080fe20000410000 */
[----:B------:R-:W-:Y:S01]  /*16d20*/  FMUL.FTZ R58, R58, R2 ;  /* 0x000000023a3a7220 */ /* 0x000fe20000410000 */
[----:B------:R-:W-:-:S04]  /*16d30*/  DEPBAR.LE SB0, 0x0 ;  /* 0x000080000000791a */ /* 0x000fc80000000000 */
[----:B-1----:R-:W-:-:S04]  /*16d40*/  FMUL.FTZ R0, R34, R2 ;  /* 0x0000000222007220 */ /* 0x002fc80000410000 */
[----:B------:R1:W2:Y:S02]  /*16d50*/  MUFU.TANH R96, R0 ;  /* 0x0000000000607308 */ /* 0x0002a40000002400 */
[----:B-1----:R-:W-:-:S06]  /*16d60*/  FMUL.FTZ R0, R35, R2 ;  /* 0x0000000223007220 */ /* 0x002fcc0000410000 */
[----:B------:R1:W3:Y:S02]  /*16d70*/  MUFU.TANH R88, R0 ;  /* 0x0000000000587308 */ /* 0x0002e40000002400 */
[----:B-1----:R-:W-:-:S06]  /*16d80*/  FMUL.FTZ R0, R12, R2 ;  /* 0x000000020c007220 */ /* 0x002fcc0000410000 */
[----:B------:R1:W3:Y:S02]  /*16d90*/  MUFU.TANH R90, R0 ;  /* 0x00000000005a7308 */ /* 0x0002e40000002400 */
[----:B-1----:R-:W-:-:S06]  /*16da0*/  FMUL.FTZ R0, R13, R2 ;  /* 0x000000020d007220 */ /* 0x002fcc0000410000 */
[----:B------:R1:W-:Y:S01]  /*16db0*/  MUFU.TANH R82, R0 ;  /* 0x0000000000527308 */ /* 0x0003e20000002400 */
[----:B------:R-:W-:Y:S01]  /*16dc0*/  HMMA.16816.F32.BF16 R32, R8, R20, R84 ;  /* 0x000000140820723c */ /* 0x000fe20000041854 */
[----:B-1----:R-:W-:-:S06]  /*16dd0*/  FMUL.FTZ R0, R14, R2 ;  /* 0x000000020e007220 */ /* 0x002fcc0000410000 */
[----:B------:R1:W3:Y:S01]  /*16de0*/  MUFU.TANH R81, R0 ;  /* 0x0000000000517308 */ /* 0x0002e20000002400 */
[----:B------:R-:W-:Y:S01]  /*16df0*/  HMMA.16816.F32.BF16 R24, R8, R22, R64 ;  /* 0x000000160818723c */ /* 0x000fe20000041840 */
[----:B-1----:R-:W-:-:S04]  /*16e00*/  LEA.HI R0, R3, R211, RZ, 0x2 ;  /* 0x000000d303007211 */ /* 0x002fc800078f10ff */
[----:B------:R-:W-:Y:S01]  /*16e10*/  SHF.R.S32.HI R0, RZ, 0x2, R0 ;  /* 0x00000002ff007819 */ /* 0x000fe20000011400 */
[----:B------:R-:W-:Y:S01]  /*16e20*/  FMUL.FTZ R3, R15, R2 ;  /* 0x000000020f037220 */ /* 0x000fe20000410000 */
[----:B------:R-:W-:Y:S03]  /*16e30*/  HMMA.16816.F32.BF16 R20, R8, R4, R72 ;  /* 0x000000040814723c */ /* 0x000fe60000041848 */
[----:B------:R-:W-:-:S03]  /*16e40*/  IMAD R0, R212, 0x10, R0 ;  /* 0x00000010d4007824 */ /* 0x000fc600078e0200 */
[----:B----4-:R-:W-:Y:S02]  /*16e50*/  HMMA.16816.F32.BF16 R12, R8, R36, R92 ;  /* 0x00000024080c723c */ /* 0x010fe4000004185c */
[----:B------:R-:W-:-:S04]  /*16e60*/  IADD3 R0, R0, 0x1, R221 ;  /* 0x0000000100007810 */ /* 0x000fc80007ffe0dd */
[----:B------:R-:W-:Y:S01]  /*16e70*/  HMMA.16816.F32.BF16 R8, R8, R38, R60 ;  /* 0x000000260808723c */ /* 0x000fe2000004183c */
[----:B------:R1:W4:Y:S01]  /*16e80*/  MUFU.TANH R80, R3 ;  /* 0x0000000300507308 */ /* 0x0003220000002400 */
[----:B------:R-:W-:Y:S01]  /*16e90*/  IADD3 R0, R187, R0, -R222 ;  /* 0x00000000bb007210 */ /* 0x000fe20007ffe8de */
[----:B------:R-:W-:-:S06]  /*16ea0*/  FMUL.FTZ R4, R49, R2 ;  /* 0x0000000231047220 */ /* 0x000fcc0000410000 */
[----:B------:R2:W-:Y:S01]  /*16eb0*/  MUFU.TANH R67, R4 ;  /* 0x0000000400437308 */ /* 0x0005e20000002400 */
[----:B-1----:R-:W-:-:S07]  /*16ec0*/  FMUL.FTZ R3, R48, R2 ;  /* 0x0000000230037220 */ /* 0x002fce0000410000 */
[----:B------:R1:W4:Y:S01]  /*16ed0*/  MUFU.TANH R70, R3 ;  /* 0x0000000300467308 */ /* 0x0003220000002400 */
[----:B--2---:R-:W-:Y:S02]  /*16ee0*/  IMAD.SHL.U32 R4, R220, 0x2, RZ ;  /* 0x00000002dc047824 */ /* 0x004fe400078e00ff */
[----:B------:R-:W-:-:S03]  /*16ef0*/  FMUL.FTZ R62, R16, R2 ;  /* 0x00000002103e7220 */ /* 0x000fc60000410000 */
[----:B------:R-:W-:Y:S01]  /*16f00*/  LOP3.LUT R4, R4, 0x6, RZ, 0xc0, !PT ;  /* 0x0000000604047812 */ /* 0x000fe200078ec0ff */
[----:B-1----:R-:W-:-:S05]  /*16f10*/  IMAD.IADD R3, R162, 0x1, R0 ;  /* 0x00000001a2037824 */ /* 0x002fca00078e0200 */
[C---:B------:R-:W-:Y:S02]  /*16f20*/  VIMNMX R6, R3.reuse, R187, PT ;  /* 0x000000bb03067248 */ /* 0x040fe40003fe0100 */
[----:B------:R-:W-:Y:S01]  /*16f30*/  VIADDMNMX R5, R3, 0x8, R187, PT ;  /* 0x0000000803057846 */ /* 0x000fe200038001bb */
[----:B------:R-:W-:Y:S01]  /*16f40*/  FMUL.FTZ R3, R59, R2 ;  /* 0x000000023b037220 */ /* 0x000fe20000410000 */
[----:B------:R-:W-:-:S03]  /*16f50*/  LOP3.LUT R0, R31, R161, RZ, 0xfc, !PT ;  /* 0x000000a11f007212 */ /* 0x000fc600078efcff */
[----:B------:R1:W-:Y:S01]  /*16f60*/  MUFU.TANH R16, R3 ;  /* 0x0000000300107308 */ /* 0x0003e20000002400 */
        /* <DEDUP_REMOVED lines=13> */
[----:B------:R-:W-:Y:S01]  /*17040*/  FMUL.FTZ R25, R25, R2 ;  /* 0x0000000219197220 */ /* 0x000fe20000410000 */
[----:B-1----:R-:W-:-:S02]  /*17050*/  IMAD.IADD R3, R160, 0x1, R4 ;  /* 0x00000001a0037824 */ /* 0x002fc400078e0204 */
        /* <DEDUP_REMOVED lines=17> */
[C---:B------:R-:W-:Y:S01]  /*17170*/  VIADD R7, R3.reuse, 0x1 ;  /* 0x0000000103077836 */ /* 0x040fe20000000000 */
[C---:B------:R-:W-:Y:S01]  /*17180*/  IADD3 R4, R3.reuse, 0x8, RZ ;  /* 0x0000000803047810 */ /* 0x040fe20007ffe0ff */
[----:B------:R-:W-:-:S03]  /*17190*/  VIADD R2, R3, 0x9 ;  /* 0x0000000903027836 */ /* 0x000fc60000000000 */
[CC--:B------:R-:W-:Y:S02]  /*171a0*/  ISETP.GE.AND P2, PT, R7.reuse, R6.reuse, PT ;  /* 0x000000060700720c */ /* 0x0c0fe40003f46270 */
[-C--:B------:R-:W-:Y:S02]  /*171b0*/  ISETP.GE.AND P0, PT, R7, R5.reuse, PT ;  /* 0x000000050700720c */ /* 0x080fe40003f06270 */
[CC--:B------:R-:W-:Y:S02]  /*171c0*/  ISETP.GE.AND P1, PT, R4.reuse, R6.reuse, PT ;  /* 0x000000060400720c */ /* 0x0c0fe40003f26270 */
[-C--:B------:R-:W-:Y:S02]  /*171d0*/  ISETP.GE.AND P3, PT, R4, R5.reuse, PT ;  /* 0x000000050400720c */ /* 0x080fe40003f66270 */
[C---:B------:R-:W-:Y:S02]  /*171e0*/  ISETP.GE.AND P6, PT, R2.reuse, R6, PT ;  /* 0x000000060200720c */ /* 0x040fe40003fc6270 */
[----:B------:R-:W-:-:S02]  /*171f0*/  ISETP.GE.AND P4, PT, R2, R5, PT ;  /* 0x000000050200720c */ /* 0x000fc40003f86270 */
        /* <DEDUP_REMOVED lines=9> */
[----:B------:R-:W-:-:S02]  /*17290*/  VIADD R7, R3, 0x10 ;  /* 0x0000001003077836 */ /* 0x000fc40000000000 */
[C---:B------:R-:W-:Y:S02]  /*172a0*/  VIADD R4, R3.reuse, 0x11 ;  /* 0x0000001103047836 */ /* 0x040fe40000000000 */
[----:B------:R-:W-:Y:S01]  /*172b0*/  VIADD R2, R3, 0x18 ;  /* 0x0000001803027836 */ /* 0x000fe20000000000 */
[----:B------:R-:W-:Y:S02]  /*172c0*/  FSEL R48, R12, -INF , !P2 ;  /* 0xff8000000c307808 */ /* 0x000fe40005000000 */
[----:B------:R-:W-:Y:S02]  /*172d0*/  FSEL R43, R11, -INF , !P0 ;  /* 0xff8000000b2b7808 */ /* 0x000fe40004000000 */
[----:B------:R-:W-:Y:S02]  /*172e0*/  FSEL R60, R10, -INF , !P1 ;  /* 0xff8000000a3c7808 */ /* 0x000fe40004800000 */
[----:B------:R-:W-:Y:S02]  /*172f0*/  FSEL R45, R8, -INF , !P3 ;  /* 0xff800000082d7808 */ /* 0x000fe40005800000 */
[----:B------:R-:W-:-:S02]  /*17300*/  FSEL R61, R9, -INF , !P6 ;  /* 0xff800000093d7808 */ /* 0x000fc40007000000 */
        /* <DEDUP_REMOVED lines=16> */
[C---:B------:R-:W-:Y:S01]  /*17410*/  IADD3 R2, R3.reuse, 0x21, RZ ;  /* 0x0000002103027810 */ /* 0x040fe20007ffe0ff */
[----:B------:R-:W-:Y:S01]  /*17420*/  VIADD R4, R3, 0x20 ;  /* 0x0000002003047836 */ /* 0x000fe20000000000 */
[----:B------:R1:W-:Y:S01]  /*17430*/  MUFU.TANH R21, R42 ;  /* 0x0000002a00157308 */ /* 0x0003e20000002400 */
[----:B------:R-:W-:-:S02]  /*17440*/  FSEL R44, R13, -INF , !P4 ;  /* 0xff8000000d2c7808 */ /* 0x000fc40006000000 */
[----:B------:R-:W-:Y:S02]  /*17450*/  FSEL R63, R12, -INF , !P5 ;  /* 0xff8000000c3f7808 */ /* 0x000fe40006800000 */
[----:B------:R-:W-:Y:S02]  /*17460*/  FSEL R49, R9, -INF , !P2 ;  /* 0xff80000009317808 */ /* 0x000fe40005000000 */
[----:B------:R-:W-:Y:S02]  /*17470*/  FSEL R65, R11, -INF , !P0 ;  /* 0xff8000000b417808 */ /* 0x000fe40004000000 */
[----:B------:R-:W-:Y:S01]  /*17480*/  FSEL R66, R10, -INF , !P3 ;  /* 0xff8000000a427808 */ /* 0x000fe20005800000 */
[----:B------:R-:W2:Y:S01]  /*17490*/  MUFU.TANH R50, R50 ;  /* 0x0000003200327308 */ /* 0x000ea20000002400 */
[C---:B------:R-:W-:Y:S02]  /*174a0*/  ISETP.GE.AND P4, PT, R7.reuse, R6, PT ;  /* 0x000000060700720c */ /* 0x040fe40003f86270 */
[----:B------:R-:W-:-:S02]  /*174b0*/  ISETP.GE.AND P5, PT, R7, R5, PT ;  /* 0x000000050700720c */ /* 0x000fc40003fa6270 */
[-C--:B------:R-:W-:Y:S02]  /*174c0*/  ISETP.GE.AND P2, PT, R4, R6.reuse, PT ;  /* 0x000000060400720c */ /* 0x080fe40003f46270 */
[----:B-1----:R-:W-:Y:S02]  /*174d0*/  FSEL R42, R8, -INF , !P1 ;  /* 0xff800000082a7808 */ /* 0x002fe40004800000 */
[-C--:B------:R-:W-:Y:S02]  /*174e0*/  ISETP.GE.AND P0, PT, R4, R5.reuse, PT ;  /* 0x000000050400720c */ /* 0x080fe40003f06270 */
[C---:B------:R-:W-:Y:S02]  /*174f0*/  ISETP.GE.AND P1, PT, R2.reuse, R6, PT ;  /* 0x000000060200720c */ /* 0x040fe40003f26270 */
[----:B------:R-:W-:Y:S02]  /*17500*/  ISETP.GE.AND P3, PT, R2, R5, PT ;  /* 0x000000050200720c */ /* 0x000fe40003f66270 */
[----:B------:R-:W-:-:S02]  /*17510*/  I2FP.F32.S32 R7, R7 ;  /* 0x0000000700077245 */ /* 0x000fc40000201400 */
[----:B------:R-:W-:Y:S02]  /*17520*/  I2FP.F32.S32 R4, R4 ;  /* 0x0000000400047245 */ /* 0x000fe40000201400 */
[----:B------:R-:W-:Y:S01]  /*17530*/  I2FP.F32.S32 R2, R2 ;  /* 0x0000000200027245 */ /* 0x000fe20000201400 */
[CC--:B------:R-:W-:Y:S01]  /*17540*/  FFMA.FTZ R12, R69.reuse, R7.reuse, R110 ;  /* 0x00000007450c7223 */ /* 0x0c0fe2000001006e */
[C---:B------:R-:W-:Y:S01]  /*17550*/  FFMA.FTZ R9, R69.reuse, R7, R99 ;  /* 0x0000000745097223 */ /* 0x040fe20000010063 */
[CC--:B------:R-:W-:Y:S01]  /*17560*/  FFMA.FTZ R11, R69.reuse, R4.reuse, R98 ;  /* 0x00000004450b7223 */ /* 0x0c0fe20000010062 */
[C---:B------:R-:W-:Y:S01]  /*17570*/  FFMA.FTZ R8, R69.reuse, R4, R96 ;  /* 0x0000000445087223 */ /* 0x040fe20000010060 */
[CC--:B------:R-:W-:Y:S01]  /*17580*/  FFMA.FTZ R10, R69.reuse, R2.reuse, R97 ;  /* 0x00000002450a7223 */ /* 0x0c0fe20000010061 */
[----:B---3--:R-:W-:Y:S01]  /*17590*/  FFMA.FTZ R13, R69, R2, R88 ;  /* 0x00000002450d7223 */ /* 0x008fe20000010058 */
[C---:B------:R-:W-:Y:S02]  /*175a0*/  VIADD R7, R3.reuse, 0x28 ;  /* 0x0000002803077836 */ /* 0x040fe40000000000 */
[----:B------:R-:W-:-:S02]  /*175b0*/  VIADD R4, R3, 0x29 ;  /* 0x0000002903047836 */ /* 0x000fc40000000000 */
[----:B------:R-:W-:Y:S01]  /*175c0*/  VIADD R2, R3, 0x30 ;  /* 0x0000003003027836 */ /* 0x000fe20000000000 */
[----:B------:R-:W-:Y:S02]  /*175d0*/  FSEL R59, R14, -INF , !P6 ;  /* 0xff8000000e3b7808 */ /* 0x000fe40007000000 */
[----:B------:R-:W-:Y:S02]  /*175e0*/  FSEL R88, R12, -INF , !P4 ;  /* 0xff8000000c587808 */ /* 0x000fe40006000000 */
[----:B------:R-:W-:Y:S02]  /*175f0*/  FSEL R89, R9, -INF , !P5 ;  /* 0xff80000009597808 */ /* 0x000fe40006800000 */
[----:B------:R-:W-:Y:S02]  /*17600*/  FSEL R140, R11, -INF , !P2 ;  /* 0xff8000000b8c7808 */ /* 0x000fe40005000000 */
[----:B------:R-:W-:Y:S02]  /*17610*/  FSEL R138, R8, -INF , !P0 ;  /* 0xff800000088a7808 */ /* 0x000fe40004000000 */
[----:B------:R-:W-:Y:S01]  /*17620*/  FSEL R141, R10, -INF , !P1 ;  /* 0xff8000000a8d7808 */ /* 0x000fe20004800000 */
[----:B------:R-:W1:Y:S01]  /*17630*/  MUFU.TANH R51, R51 ;  /* 0x0000003300337308 */ /* 0x000e620000002400 */
[----:B------:R-:W-:-:S02]  /*17640*/  ISETP.GE.AND P6, PT, R7, R6, PT ;  /* 0x000000060700720c */ /* 0x000fc40003fc6270 */
[-C--:B------:R-:W-:Y:S02]  /*17650*/  ISETP.GE.AND P4, PT, R7, R5.reuse, PT ;  /* 0x000000050700720c */ /* 0x080fe40003f86270 */
[CC--:B------:R-:W-:Y:S02]  /*17660*/  ISETP.GE.AND P5, PT, R4.reuse, R6.reuse, PT ;  /* 0x000000060400720c */ /* 0x0c0fe40003fa6270 */
[-C--:B------:R-:W-:Y:S01]  /*17670*/  ISETP.GE.AND P2, PT, R4, R5.reuse, PT ;  /* 0x000000050400720c */ /* 0x080fe20003f46270 */
[----:B------:R-:W3:Y:S01]  /*17680*/  MUFU.TANH R56, R56 ;  /* 0x0000003800387308 */ /* 0x000ee20000002400 */
[C---:B------:R-:W-:Y:S02]  /*17690*/  ISETP.GE.AND P0, PT, R2.reuse, R6, PT ;  /* 0x000000060200720c */ /* 0x040fe40003f06270 */
[----:B------:R-:W-:Y:S02]  /*176a0*/  ISETP.GE.AND P1, PT, R2, R5, PT ;  /* 0x000000050200720c */ /* 0x000fe40003f26270 */
[----:B------:R-:W-:-:S02]  /*176b0*/  I2FP.F32.S32 R7, R7 ;  /* 0x0000000700077245 */ /* 0x000fc40000201400 */
[----:B------:R-:W-:Y:S01]  /*176c0*/  I2FP.F32.S32 R4, R4 ;  /* 0x0000000400047245 */ /* 0x000fe20000201400 */
[----:B------:R-:W-:Y:S01]  /*176d0*/  MUFU.TANH R57, R57 ;  /* 0x0000003900397308 */ /* 0x000fe20000002400 */
[----:B------:R-:W-:Y:S01]  /*176e0*/  I2FP.F32.S32 R2, R2 ;  /* 0x0000000200027245 */ /* 0x000fe20000201400 */
[CC--:B------:R-:W-:Y:S01]  /*176f0*/  FFMA.FTZ R12, R69.reuse, R7.reuse, R90 ;  /* 0x00000007450c7223 */ /* 0x0c0fe2000001005a */
[----:B------:R-:W-:-:S05]  /*17700*/  FFMA.FTZ R9, R69, R7, R81 ;  /* 0x0000000745097223 */ /* 0x000fca0000010051 */
[----:B------:R-:W3:Y:S01]  /*17710*/  MUFU.TANH R58, R58 ;  /* 0x0000003a003a7308 */ /* 0x000ee20000002400 */
[CC--:B------:R-:W-:Y:S01]  /*17720*/  FFMA.FTZ R11, R69.reuse, R4.reuse, R82 ;  /* 0x00000004450b7223 */ /* 0x0c0fe20000010052 */
[C---:B----4-:R-:W-:Y:S01]  /*17730*/  FFMA.FTZ R8, R69.reuse, R4, R80 ;  /* 0x0000000445087223 */ /* 0x050fe20000010050 */
[CC--:B------:R-:W-:Y:S01]  /*17740*/  FFMA.FTZ R10, R69.reuse, R2.reuse, R70 ;  /* 0x00000002450a7223 */ /* 0x0c0fe20000010046 */
[----:B--2---:R-:W-:Y:S01]  /*17750*/  FFMA.FTZ R14, R69, R2, R50 ;  /* 0x00000002450e7223 */ /* 0x004fe20000010032 */
[C---:B------:R-:W-:Y:S02]  /*17760*/  VIADD R7, R3.reuse, 0x31 ;  /* 0x0000003103077836 */ /* 0x040fe40000000000 */
[C---:B------:R-:W-:Y:S02]  /*17770*/  VIADD R4, R3.reuse, 0x38 ;  /* 0x0000003803047836 */ /* 0x040fe40000000000 */
[----:B------:R-:W-:Y:S01]  /*17780*/  VIADD R2, R3, 0x39 ;  /* 0x0000003903027836 */ /* 0x000fe20000000000 */
[----:B------:R-:W-:-:S02]  /*17790*/  FSEL R136, R13, -INF , !P3 ;  /* 0xff8000000d887808 */ /* 0x000fc40005800000 */
[----:B------:R-:W-:Y:S02]  /*177a0*/  FSEL R139, R12, -INF , !P6 ;  /* 0xff8000000c8b7808 */ /* 0x000fe40007000000 */
[----:B------:R-:W-:Y:S02]  /*177b0*/  FSEL R137, R9, -INF , !P4 ;  /* 0xff80000009897808 */ /* 0x000fe40006000000 */
[----:B------:R-:W-:Y:S02]  /*177c0*/  FSEL R142, R11, -INF , !P5 ;  /* 0xff8000000b8e7808 */ /* 0x000fe40006800000 */
[----:B------:R-:W-:Y:S02]  /*177d0*/  FSEL R143, R8, -INF , !P2 ;  /* 0xff800000088f7808 */ /* 0x000fe40005000000 */
[----:B------:R-:W-:Y:S01]  /*177e0*/  FSEL R150, R10, -INF , !P0 ;  /* 0xff8000000a967808 */ /* 0x000fe20004000000 */
[----:B------:R-:W2:Y:S01]  /*177f0*/  MUFU.TANH R52, R52 ;  /* 0x0000003400347308 */ /* 0x000ea20000002400 */
[----:B------:R-:W-:-:S02]  /*17800*/  ISETP.GE.AND P3, PT, R7, R6, PT ;  /* 0x000000060700720c */ /* 0x000fc40003f66270 */
[-C--:B------:R-:W-:Y:S02]  /*17810*/  ISETP.GE.AND P6, PT, R7, R5.reuse, PT ;  /* 0x000000050700720c */ /* 0x080fe40003fc6270 */
[CC--:B------:R-:W-:Y:S02]  /*17820*/  ISETP.GE.AND P4, PT, R4.reuse, R6.reuse, PT ;  /* 0x000000060400720c */ /* 0x0c0fe40003f86270 */
[-C--:B------:R-:W-:Y:S01]  /*17830*/  ISETP.GE.AND P5, PT, R4, R5.reuse, PT ;  /* 0x000000050400720c */ /* 0x080fe20003fa6270 */
[----:B------:R-:W-:Y:S01]  /*17840*/  MUFU.TANH R53, R53 ;  /* 0x0000003500357308 */ /* 0x000fe20000002400 */
[C---:B------:R-:W-:Y:S02]  /*17850*/  ISETP.GE.AND P2, PT, R2.reuse, R6, PT ;  /* 0x000000060200720c */ /* 0x040fe40003f46270 */
[----:B------:R-:W-:Y:S02]  /*17860*/  ISETP.GE.AND P0, PT, R2, R5, PT ;  /* 0x000000050200720c */ /* 0x000fe40003f06270 */
[----:B------:R-:W-:-:S02]  /*17870*/  I2FP.F32.S32 R7, R7 ;  /* 0x0000000700077245 */ /* 0x000fc40000201400 */
[----:B------:R-:W-:Y:S01]  /*17880*/  I2FP.F32.S32 R4, R4 ;  /* 0x0000000400047245 */ /* 0x000fe20000201400 */
[----:B------:R-:W4:Y:S01]  /*17890*/  MUFU.TANH R54, R54 ;  /* 0x0000003600367308 */ /* 0x000f220000002400 */
[----:B------:R-:W-:Y:S01]  /*178a0*/  I2FP.F32.S32 R2, R2 ;  /* 0x0000000200027245 */ /* 0x000fe20000201400 */
[CC--:B------:R-:W-:Y:S01]  /*178b0*/  FFMA.FTZ R12, R69.reuse, R7.reuse, R67 ;  /* 0x00000007450c7223 */ /* 0x0c0fe20000010043 */
[----:B-1----:R-:W-:-:S05]  /*178c0*/  FFMA.FTZ R9, R69, R7, R51 ;  /* 0x0000000745097223 */ /* 0x002fca0000010033 */
[----:B------:R-:W1:Y:S01]  /*178d0*/  MUFU.TANH R55, R55 ;  /* 0x0000003700377308 */ /* 0x000e620000002400 */
[CC--:B---3--:R-:W-:Y:S01]  /*178e0*/  FFMA.FTZ R11, R69.reuse, R4.reuse, R56 ;  /* 0x00000004450b7223 */ /* 0x0c8fe20000010038 */
[C---:B------:R-:W-:Y:S01]  /*178f0*/  FFMA.FTZ R8, R69.reuse, R4, R58 ;  /* 0x0000000445087223 */ /* 0x040fe2000001003a */
[----:B------:R-:W-:-:S05]  /*17900*/  FFMA.FTZ R10, R69, R2, R57 ;  /* 0x00000002450a7223 */ /* 0x000fca0000010039 */
[----:B------:R-:W3:Y:S01]  /*17910*/  MUFU.TANH R40, R40 ;  /* 0x0000002800287308 */ /* 0x000ee20000002400 */
[----:B------:R-:W-:Y:S01]  /*17920*/  FFMA.FTZ R13, R69, R2, R16 ;  /* 0x00000002450d7223 */ /* 0x000fe20000010010 */
[C---:B------:R-:W-:Y:S01]  /*17930*/  VIADD R4, R3.reuse, 0x41 ;  /* 0x0000004103047836 */ /* 0x040fe20000000000 */
[C---:B------:R-:W-:Y:S01]  /*17940*/  IADD3 R7, R3.reuse, 0x40, RZ ;  /* 0x0000004003077810 */ /* 0x040fe20007ffe0ff */
[----:B------:R-:W-:Y:S01]  /*17950*/  VIADD R2, R3, 0x48 ;  /* 0x0000004803027836 */ /* 0x000fe20000000000 */
[----:B------:R-:W-:Y:S02]  /*17960*/  FSEL R144, R14, -INF , !P1 ;  /* 0xff8000000e907808 */ /* 0x000fe40004800000 */
[----:B------:R-:W-:Y:S02]  /*17970*/  FSEL R147, R12, -INF , !P3 ;  /* 0xff8000000c937808 */ /* 0x000fe40005800000 */
[----:B------:R-:W-:Y:S02]  /*17980*/  FSEL R145, R9, -INF , !P6 ;  /* 0xff80000009917808 */ /* 0x000fe40007000000 */
[----:B------:R-:W-:-:S02]  /*17990*/  FSEL R148, R11, -INF , !P4 ;  /* 0xff8000000b947808 */ /* 0x000fc40006000000 */
[----:B------:R-:W-:Y:S02]  /*179a0*/  FSEL R146, R8, -INF , !P5 ;  /* 0xff80000008927808 */ /* 0x000fe40006800000 */
[----:B------:R-:W-:Y:S01]  /*179b0*/  FSEL R151, R10, -INF , !P2 ;  /* 0xff8000000a977808 */ /* 0x000fe20005000000 */
[----:B------:R-:W3:Y:S01]  /*179c0*/  MUFU.TANH R31, R31 ;  /* 0x0000001f001f7308 */ /* 0x000ee20000002400 */
[CC--:B------:R-:W-:Y:S02]  /*179d0*/  ISETP.GE.AND P1, PT, R7.reuse, R6.reuse, PT ;  /* 0x000000060700720c */ /* 0x0c0fe40003f26270 */
[-C--:B------:R-:W-:Y:S02]  /*179e0*/  ISETP.GE.AND P3, PT, R7, R5.reuse, PT ;  /* 0x000000050700720c */ /* 0x080fe40003f66270 */
[CC--:B------:R-:W-:Y:S02]  /*179f0*/  ISETP.GE.AND P6, PT, R4.reuse, R6.reuse, PT ;  /* 0x000000060400720c */ /* 0x0c0fe40003fc6270 */
[----:B------:R-:W-:Y:S01]  /*17a00*/  ISETP.GE.AND P4, PT, R4, R5, PT ;  /* 0x000000050400720c */ /* 0x000fe20003f86270 */
[----:B------:R-:W3:Y:S01]  /*17a10*/  MUFU.TANH R30, R30 ;  /* 0x0000001e001e7308 */ /* 0x000ee20000002400 */
[----:B------:R-:W-:-:S02]  /*17a20*/  ISETP.GE.AND P5, PT, R2, R6, PT ;  /* 0x000000060200720c */ /* 0x000fc40003fa6270 */
[----:B------:R-:W-:Y:S02]  /*17a30*/  ISETP.GE.AND P2, PT, R2, R5, PT ;  /* 0x000000050200720c */ /* 0x000fe40003f46270 */
[----:B------:R-:W-:Y:S02]  /*17a40*/  I2FP.F32.S32 R7, R7 ;  /* 0x0000000700077245 */ /* 0x000fe40000201400 */
[----:B------:R-:W-:Y:S01]  /*17a50*/  I2FP.F32.S32 R4, R4 ;  /* 0x0000000400047245 */ /* 0x000fe20000201400 */
[----:B------:R-:W-:Y:S01]  /*17a60*/  MUFU.TANH R22, R33 ;  /* 0x0000002100167308 */ /* 0x000fe20000002400 */
[----:B------:R-:W-:Y:S01]  /*17a70*/  I2FP.F32.S32 R2, R2 ;  /* 0x0000000200027245 */ /* 0x000fe20000201400 */
[CC--:B--2---:R-:W-:Y:S01]  /*17a80*/  FFMA.FTZ R12, R69.reuse, R7.reuse, R52 ;  /* 0x00000007450c7223 */ /* 0x0c4fe20000010034 */
[----:B----4-:R-:W-:-:S05]  /*17a90*/  FFMA.FTZ R9, R69, R7, R54 ;  /* 0x0000000745097223 */ /* 0x010fca0000010036 */
[----:B------:R-:W2:Y:S01]  /*17aa0*/  MUFU.TANH R17, R34 ;  /* 0x0000002200117308 */ /* 0x000ea20000002400 */
[CC--:B------:R-:W-:Y:S01]  /*17ab0*/  FFMA.FTZ R11, R69.reuse, R4.reuse, R53 ;  /* 0x00000004450b7223 */ /* 0x0c0fe20000010035 */
[C---:B-1----:R-:W-:Y:S01]  /*17ac0*/  FFMA.FTZ R8, R69.reuse, R4, R55 ;  /* 0x0000000445087223 */ /* 0x042fe20000010037 */
[----:B---3--:R-:W-:-:S05]  /*17ad0*/  FFMA.FTZ R10, R69, R2, R40 ;  /* 0x00000002450a7223 */ /* 0x008fca0000010028 */
[----:B------:R-:W1:Y:S01]  /*17ae0*/  MUFU.TANH R15, R35 ;  /* 0x00000023000f7308 */ /* 0x000e620000002400 */
[----:B------:R-:W-:Y:S01]  /*17af0*/  FFMA.FTZ R14, R69, R2, R21 ;  /* 0x00000002450e7223 */ /* 0x000fe20000010015 */
[C---:B------:R-:W-:Y:S02]  /*17b00*/  VIADD R7, R3.reuse, 0x49 ;  /* 0x0000004903077836 */ /* 0x040fe40000000000 */
[----:B------:R-:W-:-:S04]  /*17b10*/  VIADD R4, R3, 0x50 ;  /* 0x0000005003047836 */ /* 0x000fc80000000000 */
[----:B------:R-:W3:Y:S01]  /*17b20*/  MUFU.TANH R41, R41 ;  /* 0x0000002900297308 */ /* 0x000ee20000002400 */
[----:B------:R-:W-:Y:S01]  /*17b30*/  VIADD R2, R3, 0x51 ;  /* 0x0000005103027836 */ /* 0x000fe20000000000 */
[----:B------:R-:W-:Y:S02]  /*17b40*/  FSEL R149, R13, -INF , !P0 ;  /* 0xff8000000d957808 */ /* 0x000fe40004000000 */
[----:B------:R-:W-:Y:S02]  /*17b50*/  FSEL R154, R12, -INF , !P1 ;  /* 0xff8000000c9a7808 */ /* 0x000fe40004800000 */
[----:B------:R-:W-:Y:S02]  /*17b60*/  FSEL R152, R9, -INF , !P3 ;  /* 0xff80000009987808 */ /* 0x000fe40005800000 */
[----:B------:R-:W-:Y:S02]  /*17b70*/  FSEL R157, R11, -INF , !P6 ;  /* 0xff8000000b9d7808 */ /* 0x000fe40007000000 */
[----:B------:R-:W-:-:S02]  /*17b80*/  FSEL R153, R8, -INF , !P4 ;  /* 0xff80000008997808 */ /* 0x000fc40006000000 */
[----:B------:R-:W-:Y:S01]  /*17b90*/  FSEL R158, R10, -INF , !P5 ;  /* 0xff8000000a9e7808 */ /* 0x000fe20006800000 */
[----:B------:R-:W4:Y:S01]  /*17ba0*/  MUFU.TANH R19, R36 ;  /* 0x0000002400137308 */ /* 0x000f220000002400 */
[CC--:B------:R-:W-:Y:S02]  /*17bb0*/  ISETP.GE.AND P0, PT, R7.reuse, R6.reuse, PT ;  /* 0x000000060700720c */ /* 0x0c0fe40003f06270 */
[-C--:B------:R-:W-:Y:S02]  /*17bc0*/  ISETP.GE.AND P1, PT, R7, R5.reuse, PT ;  /* 0x000000050700720c */ /* 0x080fe40003f26270 */
[CC--:B------:R-:W-:Y:S02]  /*17bd0*/  ISETP.GE.AND P3, PT, R4.reuse, R6.reuse, PT ;  /* 0x000000060400720c */ /* 0x0c0fe40003f66270 */
[----:B------:R-:W-:Y:S01]  /*17be0*/  ISETP.GE.AND P6, PT, R4, R5, PT ;  /* 0x000000050400720c */ /* 0x000fe20003fc6270 */
[----:B------:R-:W4:Y:S01]  /*17bf0*/  MUFU.TANH R18, R37 ;  /* 0x0000002500127308 */ /* 0x000f220000002400 */
[----:B------:R-:W-:-:S02]  /*17c00*/  ISETP.GE.AND P4, PT, R2, R6, PT ;  /* 0x000000060200720c */ /* 0x000fc40003f86270 */
[----:B------:R-:W-:Y:S02]  /*17c10*/  ISETP.GE.AND P5, PT, R2, R5, PT ;  /* 0x000000050200720c */ /* 0x000fe40003fa6270 */
[----:B------:R-:W-:Y:S02]  /*17c20*/  I2FP.F32.S32 R7, R7 ;  /* 0x0000000700077245 */ /* 0x000fe40000201400 */
[----:B------:R-:W-:Y:S01]  /*17c30*/  I2FP.F32.S32 R4, R4 ;  /* 0x0000000400047245 */ /* 0x000fe20000201400 */
[----:B------:R-:W4:Y:S01]  /*17c40*/  MUFU.TANH R16, R39 ;  /* 0x0000002700107308 */ /* 0x000f220000002400 */
[----:B------:R-:W-:Y:S01]  /*17c50*/  I2FP.F32.S32 R2, R2 ;  /* 0x0000000200027245 */ /* 0x000fe20000201400 */
[C---:B------:R-:W-:Y:S02]  /*17c60*/  FFMA.FTZ R9, R69.reuse, R7, R31 ;  /* 0x0000000745097223 */ /* 0x040fe4000001001f */
[CC--:B------:R-:W-:Y:S01]  /*17c70*/  FFMA.FTZ R11, R69.reuse, R4.reuse, R30 ;  /* 0x00000004450b7223 */ /* 0x0c0fe2000001001e */
[----:B--2---:R-:W-:-:S03]  /*17c80*/  FFMA.FTZ R8, R69, R4, R17 ;  /* 0x0000000445087223 */ /* 0x004fc60000010011 */
[----:B------:R-:W2:Y:S01]  /*17c90*/  MUFU.TANH R27, R24 ;  /* 0x00000018001b7308 */ /* 0x000ea20000002400 */
[CC--:B------:R-:W-:Y:S01]  /*17ca0*/  FFMA.FTZ R10, R69.reuse, R2.reuse, R22 ;  /* 0x00000002450a7223 */ /* 0x0c0fe20000010016 */
[----:B-1----:R-:W-:Y:S01]  /*17cb0*/  FFMA.FTZ R13, R69, R2, R15 ;  /* 0x00000002450d7223 */ /* 0x002fe2000001000f */
[----:B------:R-:W-:-:S05]  /*17cc0*/  VIADD R2, R3, 0x60 ;  /* 0x0000006003027836 */ /* 0x000fca0000000000 */
[----:B------:R-:W1:Y:S01]  /*17cd0*/  MUFU.TANH R20, R32 ;  /* 0x0000002000147308 */ /* 0x000e620000002400 */
[----:B---3--:R-:W-:Y:S01]  /*17ce0*/  FFMA.FTZ R12, R69, R7, R41 ;  /* 0x00000007450c7223 */ /* 0x008fe20000010029 */
[C---:B------:R-:W-:Y:S01]  /*17cf0*/  IADD3 R4, R3.reuse, 0x59, RZ ;  /* 0x0000005903047810 */ /* 0x040fe20007ffe0ff */
[----:B------:R-:W-:-:S05]  /*17d00*/  VIADD R7, R3, 0x58 ;  /* 0x0000005803077836 */ /* 0x000fca0000000000 */
[----:B------:R-:W3:Y:S01]  /*17d10*/  MUFU.TANH R26, R25 ;  /* 0x00000019001a7308 */ /* 0x000ee20000002400 */
[----:B------:R-:W-:Y:S02]  /*17d20*/  FSEL R156, R9, -INF , !P1 ;  /* 0xff800000099c7808 */ /* 0x000fe40004800000 */
[----:B------:R-:W-:Y:S02]  /*17d30*/  FSEL R164, R11, -INF , !P3 ;  /* 0xff8000000ba47808 */ /* 0x000fe40005800000 */
[----:B------:R-:W-:Y:S02]  /*17d40*/  FSEL R159, R8, -INF , !P6 ;  /* 0xff800000089f7808 */ /* 0x000fe40007000000 */
[----:B------:R-:W-:Y:S01]  /*17d50*/  FSEL R165, R10, -INF , !P4 ;  /* 0xff8000000aa57808 */ /* 0x000fe20006000000 */
[----:B------:R4:W-:Y:S01]  /*17d60*/  MUFU.TANH R17, R68 ;  /* 0x0000004400117308 */ /* 0x0009e20000002400 */
[C---:B------:R-:W-:Y:S02]  /*17d70*/  ISETP.GE.AND P1, PT, R4.reuse, R6, PT ;  /* 0x000000060400720c */ /* 0x040fe40003f26270 */
[----:B------:R-:W-:-:S02]  /*17d80*/  ISETP.GE.AND P3, PT, R4, R5, PT ;  /* 0x000000050400720c */ /* 0x000fc40003f66270 */
[C---:B------:R-:W-:Y:S02]  /*17d90*/  ISETP.GE.AND P6, PT, R2.reuse, R6, PT ;  /* 0x000000060200720c */ /* 0x040fe40003fc6270 */
[-C--:B------:R-:W-:Y:S01]  /*17da0*/  ISETP.GE.AND P4, PT, R2, R5.reuse, PT ;  /* 0x000000050200720c */ /* 0x080fe20003f86270 */
[----:B------:R-:W3:Y:S01]  /*17db0*/  MUFU.TANH R15, R71 ;  /* 0x00000047000f7308 */ /* 0x000ee20000002400 */
[----:B------:R-:W-:Y:S02]  /*17dc0*/  FSEL R155, R12, -INF , !P0 ;  /* 0xff8000000c9b7808 */ /* 0x000fe40004000000 */
[----:B------:R-:W-:Y:S02]  /*17dd0*/  I2FP.F32.S32 R4, R4 ;  /* 0x0000000400047245 */ /* 0x000fe40000201400 */
[----:B------:R-:W-:Y:S02]  /*17de0*/  I2FP.F32.S32 R2, R2 ;  /* 0x0000000200027245 */ /* 0x000fe40000201400 */
[----:B------:R-:W-:-:S02]  /*17df0*/  ISETP.GE.AND P0, PT, R7, R5, PT ;  /* 0x000000050700720c */ /* 0x000fc40003f06270 */
[----:B----4-:R-:W-:Y:S01]  /*17e00*/  FSEL R68, R14, -INF , !P2 ;  /* 0xff8000000e447808 */ /* 0x010fe20005000000 */
[----:B------:R-:W4:Y:S01]  /*17e10*/  MUFU.TANH R25, R38 ;  /* 0x0000002600197308 */ /* 0x000f220000002400 */
[----:B------:R-:W-:Y:S02]  /*17e20*/  ISETP.GE.AND P2, PT, R7, R6, PT ;  /* 0x000000060700720c */ /* 0x000fe40003f46270 */
[----:B------:R-:W-:Y:S01]  /*17e30*/  I2FP.F32.S32 R7, R7 ;  /* 0x0000000700077245 */ /* 0x000fe20000201400 */
[C---:B------:R-:W-:Y:S01]  /*17e40*/  FFMA.FTZ R8, R69.reuse, R4, R19 ;  /* 0x0000000445087223 */ /* 0x040fe20000010013 */
[----:B------:R-:W-:-:S03]  /*17e50*/  FFMA.FTZ R10, R69, R2, R18 ;  /* 0x00000002450a7223 */ /* 0x000fc60000010012 */
[----:B------:R-:W4:Y:S01]  /*17e60*/  MUFU.TANH R24, R23 ;  /* 0x0000001700187308 */ /* 0x000f220000002400 */
[----:B------:R-:W-:Y:S01]  /*17e70*/  FFMA.FTZ R14, R69, R2, R16 ;  /* 0x00000002450e7223 */ /* 0x000fe20000010010 */
[----:B------:R-:W-:Y:S02]  /*17e80*/  VIADD R2, R3, 0x69 ;  /* 0x0000006903027836 */ /* 0x000fe40000000000 */
[CC--:B--2---:R-:W-:Y:S01]  /*17e90*/  FFMA.FTZ R12, R69.reuse, R7.reuse, R27 ;  /* 0x00000007450c7223 */ /* 0x0c4fe2000001001b */
[----:B-1----:R-:W-:-:S03]  /*17ea0*/  FFMA.FTZ R9, R69, R7, R20 ;  /* 0x0000000745097223 */ /* 0x002fc60000010014 */
[----:B------:R-:W1:Y:S01]  /*17eb0*/  MUFU.TANH R21, R64 ;  /* 0x0000004000157308 */ /* 0x000e620000002400 */
[----:B---3--:R-:W-:Y:S01]  /*17ec0*/  FFMA.FTZ R11, R69, R4, R26 ;  /* 0x00000004450b7223 */ /* 0x008fe2000001001a */
[C---:B------:R-:W-:Y:S01]  /*17ed0*/  VIADD R7, R3.reuse, 0x61 ;  /* 0x0000006103077836 */ /* 0x040fe20000000000 */
[----:B------:R-:W-:Y:S01]  /*17ee0*/  FSEL R167, R8, -INF , !P3 ;  /* 0xff80000008a77808 */ /* 0x000fe20005800000 */
[----:B------:R-:W-:-:S04]  /*17ef0*/  VIADD R4, R3, 0x68 ;  /* 0x0000006803047836 */ /* 0x000fc80000000000 */
[----:B------:R-:W2:Y:S01]  /*17f00*/  MUFU.TANH R23, R62 ;  /* 0x0000003e00177308 */ /* 0x000ea20000002400 */
[----:B------:R-:W-:Y:S02]  /*17f10*/  FSEL R173, R10, -INF , !P6 ;  /* 0xff8000000aad7808 */ /* 0x000fe40007000000 */
[C---:B------:R-:W-:Y:S02]  /*17f20*/  ISETP.GE.AND P3, PT, R2.reuse, R6, PT ;  /* 0x000000060200720c */ /* 0x040fe40003f66270 */
[----:B------:R-:W-:Y:S02]  /*17f30*/  ISETP.GE.AND P6, PT, R2, R5, PT ;  /* 0x000000050200720c */ /* 0x000fe40003fc6270 */
[----:B------:R-:W-:Y:S01]  /*17f40*/  FSEL R161, R13, -INF , !P5 ;  /* 0xff8000000da17808 */ /* 0x000fe20006800000 */
[----:B------:R-:W-:Y:S01]  /*17f50*/  MUFU.TANH R22, R72 ;  /* 0x0000004800167308 */ /* 0x000fe20000002400 */
[----:B------:R-:W-:Y:S02]  /*17f60*/  FSEL R163, R12, -INF , !P2 ;  /* 0xff8000000ca37808 */ /* 0x000fe40005000000 */
[----:B------:R-:W-:-:S02]  /*17f70*/  I2FP.F32.S32 R2, R2 ;  /* 0x0000000200027245 */ /* 0x000fc40000201400 */
[CC--:B------:R-:W-:Y:S02]  /*17f80*/  ISETP.GE.AND P5, PT, R7.reuse, R6.reuse, PT ;  /* 0x000000060700720c */ /* 0x0c0fe40003fa6270 */
[----:B------:R-:W-:Y:S01]  /*17f90*/  ISETP.GE.AND P2, PT, R7, R5, PT ;  /* 0x000000050700720c */ /* 0x000fe20003f46270 */
[----:B------:R-:W3:Y:S01]  /*17fa0*/  MUFU.TANH R19, R74 ;  /* 0x0000004a00137308 */ /* 0x000ee20000002400 */
[----:B------:R-:W-:Y:S02]  /*17fb0*/  FSEL R162, R9, -INF , !P0 ;  /* 0xff80000009a27808 */ /* 0x000fe40004000000 */
[----:B------:R-:W-:Y:S02]  /*17fc0*/  FSEL R166, R11, -INF , !P1 ;  /* 0xff8000000ba67808 */ /* 0x000fe40004800000 */
[----:B------:R-:W-:Y:S02]  /*17fd0*/  I2FP.F32.S32 R7, R7 ;  /* 0x0000000700077245 */ /* 0x000fe40000201400 */
[C---:B------:R-:W-:Y:S01]  /*17fe0*/  ISETP.GE.AND P0, PT, R4.reuse, R6, PT ;  /* 0x000000060400720c */ /* 0x040fe20003f06270 */
[----:B------:R-:W3:Y:S01]  /*17ff0*/  MUFU.TANH R16, R76 ;  /* 0x0000004c00107308 */ /* 0x000ee20000002400 */
[----:B------:R-:W-:-:S02]  /*18000*/  ISETP.GE.AND P1, PT, R4, R5, PT ;  /* 0x000000050400720c */ /* 0x000fc40003f26270 */
[----:B------:R-:W-:Y:S01]  /*18010*/  I2FP.F32.S32 R4, R4 ;  /* 0x0000000400047245 */ /* 0x000fe20000201400 */
[C---:B------:R-:W-:Y:S01]  /*18020*/  FFMA.FTZ R13, R69.reuse, R2, R15 ;  /* 0x00000002450d7223 */ /* 0x040fe2000001000f */
[CC--:B----4-:R-:W-:Y:S01]  /*18030*/  FFMA.FTZ R12, R69.reuse, R7.reuse, R25 ;  /* 0x00000007450c7223 */ /* 0x0d0fe20000010019 */
[C---:B------:R-:W-:Y:S02]  /*18040*/  FFMA.FTZ R9, R69.reuse, R7, R24 ;  /* 0x0000000745097223 */ /* 0x040fe40000010018 */
[----:B------:R-:W-:Y:S01]  /*18050*/  MUFU.TANH R20, R73 ;  /* 0x0000004900147308 */ /* 0x000fe20000002400 */
[C---:B------:R-:W-:Y:S01]  /*18060*/  FFMA.FTZ R8, R69.reuse, R4, R17 ;  /* 0x0000000445087223 */ /* 0x040fe20000010011 */
[----:B-1----:R-:W-:Y:S01]  /*18070*/  FFMA.FTZ R10, R69, R2, R21 ;  /* 0x00000002450a7223 */ /* 0x002fe20000010015 */
[C---:B------:R-:W-:Y:S01]  /*18080*/  VIADD R7, R3.reuse, 0x70 ;  /* 0x0000007003077836 */ /* 0x040fe20000000000 */
[----:B------:R-:W-:-:S04]  /*18090*/  IADD3 R2, R3, 0x78, RZ ;  /* 0x0000007803027810 */ /* 0x000fc80007ffe0ff */
[----:B------:R-:W1:Y:S01]  /*180a0*/  MUFU.TANH R15, R77 ;  /* 0x0000004d000f7308 */ /* 0x000e620000002400 */
[----:B--2---:R-:W-:Y:S01]  /*180b0*/  FFMA.FTZ R11, R69, R4, R23 ;  /* 0x00000004450b7223 */ /* 0x004fe20000010017 */
[----:B------:R-:W-:Y:S01]  /*180c0*/  VIADD R4, R3, 0x71 ;  /* 0x0000007103047836 */ /* 0x000fe20000000000 */
[----:B------:R-:W-:Y:S02]  /*180d0*/  FSEL R171, R12, -INF , !P5 ;  /* 0xff8000000cab7808 */ /* 0x000fe40006800000 */
[----:B------:R-:W-:Y:S02]  /*180e0*/  I2FP.F32.S32 R12, R7 ;  /* 0x00000007000c7245 */ /* 0x000fe40000201400 */
[----:B------:R-:W-:Y:S01]  /*180f0*/  FSEL R170, R8, -INF , !P1 ;  /* 0xff80000008aa7808 */ /* 0x000fe20004800000 */
[----:B------:R-:W2:Y:S01]  /*18100*/  MUFU.TANH R18, R75 ;  /* 0x0000004b00127308 */ /* 0x000ea20000002400 */
[----:B------:R-:W-:Y:S02]  /*18110*/  FSEL R175, R10, -INF , !P3 ;  /* 0xff8000000aaf7808 */ /* 0x000fe40005800000 */
[----:B------:R-:W-:-:S02]  /*18120*/  ISETP.GE.AND P1, PT, R2, R6, PT ;  /* 0x000000060200720c */ /* 0x000fc40003f26270 */
[-C--:B------:R-:W-:Y:S02]  /*18130*/  ISETP.GE.AND P3, PT, R2, R5.reuse, PT ;  /* 0x000000050200720c */ /* 0x080fe40003f66270 */
[----:B------:R-:W-:Y:S02]  /*18140*/  FSEL R168, R14, -INF , !P4 ;  /* 0xff8000000ea87808 */ /* 0x000fe40006000000 */
[----:B------:R-:W-:Y:S01]  /*18150*/  I2FP.F32.S32 R2, R2 ;  /* 0x0000000200027245 */ /* 0x000fe20000201400 */
[----:B------:R-:W4:Y:S01]  /*18160*/  MUFU.TANH R17, R114 ;  /* 0x0000007200117308 */ /* 0x000f220000002400 */
[C---:B------:R-:W-:Y:S02]  /*18170*/  ISETP.GE.AND P4, PT, R7.reuse, R6, PT ;  /* 0x000000060700720c */ /* 0x040fe40003f86270 */
[----:B------:R-:W-:Y:S02]  /*18180*/  ISETP.GE.AND P5, PT, R7, R5, PT ;  /* 0x000000050700720c */ /* 0x000fe40003fa6270 */
[----:B------:R-:W-:-:S02]  /*18190*/  FSEL R169, R9, -INF , !P2 ;  /* 0xff80000009a97808 */ /* 0x000fc40005000000 */
[----:B------:R-:W-:Y:S01]  /*181a0*/  FSEL R172, R11, -INF , !P0 ;  /* 0xff8000000bac7808 */ /* 0x000fe20004000000 */
[----:B------:R-:W4:Y:S01]  /*181b0*/  MUFU.TANH R14, R78 ;  /* 0x0000004e000e7308 */ /* 0x000f220000002400 */
[C---:B------:R-:W-:Y:S01]  /*181c0*/  ISETP.GE.AND P2, PT, R4.reuse, R6, PT ;  /* 0x000000060400720c */ /* 0x040fe20003f46270 */
[C---:B---3--:R-:W-:Y:S01]  /*181d0*/  FFMA.FTZ R8, R69.reuse, R12, R19 ;  /* 0x0000000c45087223 */ /* 0x048fe20000010013 */
[----:B------:R-:W-:Y:S02]  /*181e0*/  ISETP.GE.AND P0, PT, R4, R5, PT ;  /* 0x000000050400720c */ /* 0x000fe40003f06270 */
[----:B------:R-:W-:Y:S01]  /*181f0*/  I2FP.F32.S32 R7, R4 ;  /* 0x0000000400077245 */ /* 0x000fe20000201400 */
[C---:B------:R-:W-:Y:S01]  /*18200*/  FFMA.FTZ R4, R69.reuse, R12, R22 ;  /* 0x0000000c45047223 */ /* 0x040fe20000010016 */
[CC--:B------:R-:W-:Y:S01]  /*18210*/  FFMA.FTZ R9, R69.reuse, R2.reuse, R16 ;  /* 0x0000000245097223 */ /* 0x0c0fe20000010010 */
[----:B------:R-:W3:Y:S01]  /*18220*/  MUFU.TANH R12, R79 ;  /* 0x0000004f000c7308 */ /* 0x000ee20000002400 */
[C---:B-1----:R-:W-:Y:S01]  /*18230*/  FFMA.FTZ R11, R69.reuse, R2, R15 ;  /* 0x00000002450b7223 */ /* 0x042fe2000001000f */
[----:B------:R-:W-:Y:S01]  /*18240*/  FFMA.FTZ R10, R69, R7, R20 ;  /* 0x00000007450a7223 */ /* 0x000fe20000010014 */
[----:B------:R-:W-:Y:S01]  /*18250*/  VIADD R2, R3, 0x79 ;  /* 0x0000007903027836 */ /* 0x000fe20000000000 */
[----:B------:R-:W-:-:S02]  /*18260*/  FSEL R180, R9, -INF , !P1 ;  /* 0xff80000009b47808 */ /* 0x000fc40004800000 */
[----:B------:R-:W-:Y:S02]  /*18270*/  ISETP.GE.AND P1, PT, R178, 0x2, PT ;  /* 0x00000002b200780c */ /* 0x000fe40003f26270 */
[----:B------:R-:W-:Y:S02]  /*18280*/  FSEL R174, R13, -INF , !P6 ;  /* 0xff8000000dae7808 */ /* 0x000fe40007000000 */
[----:B------:R-:W-:Y:S02]  /*18290*/  FSEL R179, R4, -INF , !P4 ;  /* 0xff80000004b37808 */ /* 0x000fe40006000000 */
[C---:B------:R-:W-:Y:S02]  /*182a0*/  ISETP.GE.AND P6, PT, R3.reuse, R6, PT ;  /* 0x000000060300720c */ /* 0x040fe40003fc6270 */
[----:B------:R-:W-:Y:S02]  /*182b0*/  ISETP.GE.AND P4, PT, R3, R5, PT ;  /* 0x000000050300720c */ /* 0x000fe40003f86270 */
[----:B------:R-:W-:-:S02]  /*182c0*/  FSEL R176, R8, -INF , !P5 ;  /* 0xff80000008b07808 */ /* 0x000fc40006800000 */
[----:B------:R-:W-:Y:S02]  /*182d0*/  FSEL R181, R10, -INF , !P2 ;  /* 0xff8000000ab57808 */ /* 0x000fe40005000000 */
[----:B------:R-:W-:Y:S02]  /*182e0*/  I2FP.F32.S32 R3, R3 ;  /* 0x0000000300037245 */ /* 0x000fe40000201400 */
[C---:B------:R-:W-:Y:S02]  /*182f0*/  ISETP.GE.AND P5, PT, R2.reuse, R6, PT ;  /* 0x000000060200720c */ /* 0x040fe40003fa6270 */
[----:B------:R-:W-:Y:S01]  /*18300*/  ISETP.GE.AND P2, PT, R2, R5, PT ;  /* 0x000000050200720c */ /* 0x000fe20003f46270 */
[C---:B--2---:R-:W-:Y:S01]  /*18310*/  FFMA.FTZ R7, R69.reuse, R7, R18 ;  /* 0x0000000745077223 */ /* 0x044fe20000010012 */
[----:B------:R-:W-:Y:S01]  /*18320*/  I2FP.F32.S32 R2, R2 ;  /* 0x0000000200027245 */ /* 0x000fe20000201400 */
[CC--:B------:R-:W-:Y:S01]  /*18330*/  FFMA.FTZ R8, R69.reuse, R3.reuse, R177 ;  /* 0x0000000345087223 */ /* 0x0c0fe200000100b1 */
[----:B----4-:R-:W-:-:S02]  /*18340*/  FFMA.FTZ R4, R69, R3, R17 ;  /* 0x0000000345047223 */ /* 0x010fc40000010011 */
[----:B------:R-:W-:Y:S01]  /*18350*/  FSEL R177, R7, -INF , !P0 ;  /* 0xff80000007b17808 */ /* 0x000fe20004000000 */
[CC--:B------:R-:W-:Y:S01]  /*18360*/  FFMA.FTZ R3, R69.reuse, R2.reuse, R14 ;  /* 0x0000000245037223 */ /* 0x0c0fe2000001000e */
[----:B---3--:R-:W-:Y:S01]  /*18370*/  FFMA.FTZ R2, R69, R2, R12 ;  /* 0x0000000245027223 */ /* 0x008fe2000001000c */
[----:B------:R-:W-:Y:S01]  /*18380*/  ISETP.NE.U32.AND P0, PT, R240, RZ, PT ;  /* 0x000000fff000720c */ /* 0x000fe20003f05070 */
[----:B------:R-:W-:Y:S01]  /*18390*/  BSSY B1, `(.L_x_3558) ;  /* 0x00000dc000017945 */ /* 0x000fe20003800000 */
[C---:B------:R-:W-:Y:S01]  /*183a0*/  VIADD R234, R215.reuse, 0x800 ;  /* 0x00000800d7ea7836 */ /* 0x040fe20000000000 */
[C---:B------:R-:W-:Y:S01]  /*183b0*/  IADD3 R230, R215.reuse, 0x2800, RZ ;  /* 0x00002800d7e67810 */ /* 0x040fe20007ffe0ff */
[----:B------:R-:W-:Y:S01]  /*183c0*/  VIADD R233, R215, 0x1000 ;  /* 0x00001000d7e97836 */ /* 0x000fe20000000000 */
[----:B------:R-:W-:Y:S01]  /*183d0*/  ISETP.NE.AND.EX P0, PT, R241, RZ, PT, P0 ;  /* 0x000000fff100720c */ /* 0x000fe20003f05300 */
[C---:B------:R-:W-:Y:S01]  /*183e0*/  VIADD R232, R215.reuse, 0x1800 ;  /* 0x00001800d7e87836 */ /* 0x040fe20000000000 */
[C---:B------:R-:W-:Y:S01]  /*183f0*/  IADD3 R224, R215.reuse, 0x5800, RZ ;  /* 0x00005800d7e07810 */ /* 0x040fe20007ffe0ff */
[----:B------:R-:W-:Y:S01]  /*18400*/  VIADD R231, R215, 0x2000 ;  /* 0x00002000d7e77836 */ /* 0x000fe20000000000 */
[----:B------:R-:W-:Y:S01]  /*18410*/  FSEL R178, R11, -INF , !P3 ;  /* 0xff8000000bb27808 */ /* 0x000fe20005800000 */
[C---:B------:R-:W-:Y:S01]  /*18420*/  VIADD R229, R215.reuse, 0x3000 ;  /* 0x00003000d7e57836 */ /* 0x040fe20000000000 */
[----:B------:R-:W-:Y:S01]  /*18430*/  FSEL R39, R8, -INF , !P6 ;  /* 0xff80000008277808 */ /* 0x000fe20007000000 */
[C---:B------:R-:W-:Y:S01]  /*18440*/  VIADD R228, R215.reuse, 0x3800 ;  /* 0x00003800d7e47836 */ /* 0x040fe20000000000 */
[----:B------:R-:W-:Y:S01]  /*18450*/  FSEL R38, R4, -INF , !P4 ;  /* 0xff80000004267808 */ /* 0x000fe20006000000 */
[----:B------:R-:W-:Y:S01]  /*18460*/  VIADD R227, R215, 0x4000 ;  /* 0x00004000d7e37836 */ /* 0x000fe20000000000 */
[----:B------:R-:W-:Y:S01]  /*18470*/  FSEL R182, R3, -INF , !P5 ;  /* 0xff80000003b67808 */ /* 0x000fe20006800000 */
[C---:B------:R-:W-:Y:S01]  /*18480*/  VIADD R226, R215.reuse, 0x4800 ;  /* 0x00004800d7e27836 */ /* 0x040fe20000000000 */
[----:B------:R-:W-:Y:S01]  /*18490*/  FSEL R183, R2, -INF , !P2 ;  /* 0xff80000002b77808 */ /* 0x000fe20005000000 */
[----:B------:R-:W-:-:S02]  /*184a0*/  VIADD R225, R215, 0x5000 ;  /* 0x00005000d7e17836 */ /* 0x000fc40000000000 */
[C---:B------:R-:W-:Y:S02]  /*184b0*/  VIADD R223, R215.reuse, 0x6000 ;  /* 0x00006000d7df7836 */ /* 0x040fe40000000000 */
[C---:B------:R-:W-:Y:S02]  /*184c0*/  VIADD R222, R215.reuse, 0x6800 ;  /* 0x00006800d7de7836 */ /* 0x040fe40000000000 */
[C---:B------:R-:W-:Y:S02]  /*184d0*/  VIADD R221, R215.reuse, 0x7000 ;  /* 0x00007000d7dd7836 */ /* 0x040fe40000000000 */
[----:B------:R-:W-:Y:S01]  /*184e0*/  VIADD R220, R215, 0x7800 ;  /* 0x00007800d7dc7836 */ /* 0x000fe20000000000 */
[----:B------:R-:W-:Y:S06]  /*184f0*/  BAR.SYNC.DEFER_BLOCKING 0x0 ;  /* 0x0000000000007b1d */ /* 0x000fec0000010000 */
[----:B------:R-:W-:Y:S05]  /*18500*/  @!P1 BRA `(.L_x_3559) ;  /* 0x0000000c00109947 */ /* 0x000fea0003800000 */
[----:B------:R-:W-:Y:S04]  /*18510*/  BSSY B0, `(.L_x_3560) ;  /* 0x0000042000007945 */ /* 0x000fe80003800000 */
[----:B------:R-:W-:Y:S05]  /*18520*/  @!P0 BRA `(.L_x_3561) ;  /* 0x0000000000f48947 */ /* 0x000fea0003800000 */
[----:B------:R-:W2:Y:S01]  /*18530*/  LD.E R3, desc[UR6][R28.64+0x170] ;  /* 0x000170061c037980 */ /* 0x000ea2000c101900 */
[----:B------:R-:W-:Y:S02]  /*18540*/  IADD3 R11, R160, -0x80, RZ ;  /* 0xffffff80a00b7810 */ /* 0x000fe40007ffe0ff */
[----:B------:R-:W-:Y:S02]  /*18550*/  IABS R7, R160 ;  /* 0x000000a000077213 */ /* 0x000fe40000000000 */
[----:B------:R-:W-:Y:S02]  /*18560*/  IABS R12, R11 ;  /* 0x0000000b000c7213 */ /* 0x000fe40000000000 */
[-C--:B--2---:R-:W-:Y:S02]  /*18570*/  IABS R2, R3.reuse ;  /* 0x0000000300027213 */ /* 0x084fe40000000000 */
[-C--:B------:R-:W-:Y:S02]  /*18580*/  IABS R10, R3.reuse ;  /* 0x00000003000a7213 */ /* 0x080fe40000000000 */
[----:B------:R-:W1:Y:S01]  /*18590*/  I2F.RP R8, R2 ;  /* 0x0000000200087306 */ /* 0x000e620000209400 */
[----:B------:R-:W-:-:S02]  /*185a0*/  LOP3.LUT R11, R11, R3, RZ, 0x3c, !PT ;  /* 0x000000030b0b7212 */ /* 0x000fc400078e3cff */
[----:B------:R-:W-:-:S05]  /*185b0*/  IMAD.MOV R10, RZ, RZ, -R10 ;  /* 0x000000ffff0a7224 */ /* 0x000fca00078e0a0a */
[----:B-1----:R-:W1:Y:S02]  /*185c0*/  MUFU.RCP R8, R8 ;  /* 0x0000000800087308 */ /* 0x002e640000001000 */
[----:B-1----:R-:W-:-:S06]  /*185d0*/  VIADD R8, R8, 0xffffffe ;  /* 0x0ffffffe08087836 */ /* 0x002fcc0000000000 */
[----:B------:R-:W1:Y:S02]  /*185e0*/  F2I.FTZ.U32.TRUNC.NTZ R9, R8 ;  /* 0x0000000800097305 */ /* 0x000e64000021f000 */
[----:B-1----:R-:W-:Y:S02]  /*185f0*/  IMAD.MOV R4, RZ, RZ, -R9 ;  /* 0x000000ffff047224 */ /* 0x002fe400078e0a09 */
[----:B------:R-:W-:Y:S02]  /*18600*/  IMAD.MOV.U32 R8, RZ, RZ, RZ ;  /* 0x000000ffff087224 */ /* 0x000fe400078e00ff */
[----:B------:R-:W-:-:S04]  /*18610*/  IMAD R4, R4, R2, RZ ;  /* 0x0000000204047224 */ /* 0x000fc800078e02ff */
[----:B------:R-:W-:Y:S01]  /*18620*/  IMAD.HI.U32 R4, R9, R4, R8 ;  /* 0x0000000409047227 */ /* 0x000fe200078e0008 */
[----:B------:R-:W-:Y:S02]  /*18630*/  MOV R9, R7 ;  /* 0x0000000700097202 */ /* 0x000fe40000000f00 */
[----:B------:R-:W-:-:S03]  /*18640*/  MOV R8, R12 ;  /* 0x0000000c00087202 */ /* 0x000fc60000000f00 */
        /* <DEDUP_REMOVED lines=12> */
[----:B------:R-:W-:Y:S01]  /*18710*/  LOP3.LUT R2, R160, R3, RZ, 0x3c, !PT ;  /* 0x00000003a0027212 */ /* 0x000fe200078e3cff */
[----:B------:R-:W2:Y:S01]  /*18720*/  LD.E.64 R8, desc[UR6][R28.64+0x38] ;  /* 0x000038061c087980 */ /* 0x000ea2000c101b00 */
[----:B------:R-:W-:-:S02]  /*18730*/  @!P3 IADD3 R4, R4, 0x1, RZ ;  /* 0x000000010404b810 */ /* 0x000fc40007ffe0ff */
[----:B------:R-:W-:Y:S02]  /*18740*/  ISETP.GE.AND P4, PT, R2, RZ, PT ;  /* 0x000000ff0200720c */ /* 0x000fe40003f86270 */
[----:B------:R-:W-:Y:S02]  /*18750*/  ISETP.NE.AND P3, PT, R3, RZ, PT ;  /* 0x000000ff0300720c */ /* 0x000fe40003f65270 */
[----:B------:R-:W-:Y:S01]  /*18760*/  LOP3.LUT R2, RZ, R3, RZ, 0x33, !PT ;  /* 0x00000003ff027212 */ /* 0x000fe200078e33ff */
[----:B------:R-:W-:Y:S02]  /*18770*/  @P6 VIADD R7, R7, 0x1 ;  /* 0x0000000107076836 */ /* 0x000fe40000000000 */
[----:B------:R-:W-:-:S04]  /*18780*/  @P5 IADD3 R4, R4, 0x1, RZ ;  /* 0x0000000104045810 */ /* 0x000fc80007ffe0ff */
[----:B------:R-:W-:Y:S02]  /*18790*/  @!P2 IADD3 R4, -R4, RZ, RZ ;  /* 0x000000ff0404a210 */ /* 0x000fe40007ffe1ff */
[----:B------:R-:W-:Y:S02]  /*187a0*/  @!P4 IMAD.MOV R7, RZ, RZ, -R7 ;  /* 0x000000ffff07c224 */ /* 0x000fe400078e0a07 */
[----:B------:R-:W-:-:S03]  /*187b0*/  SEL R4, R2, R4, !P3 ;  /* 0x0000000402047207 */ /* 0x000fc60005800000 */
[----:B------:R-:W-:Y:S02]  /*187c0*/  SEL R7, R2, R7, !P3 ;  /* 0x0000000702077207 */ /* 0x000fe40005800000 */
[----:B------:R-:W-:-:S04]  /*187d0*/  IMAD.WIDE R12, R4, 0x4, R240 ;  /* 0x00000004040c7825 */ /* 0x000fc800078e02f0 */
[C---:B------:R-:W-:Y:S02]  /*187e0*/  IMAD.WIDE R10, R7.reuse, 0x4, R240 ;  /* 0x00000004070a7825 */ /* 0x040fe400078e02f0 */
[----:B------:R-:W3:Y:S04]  /*187f0*/  LD.E R12, desc[UR6][R12.64] ;  /* 0x000000060c0c7980 */ /* 0x000ee8000c101900 */
[----:B------:R-:W3:Y:S04]  /*18800*/  LD.E R2, desc[UR6][R10.64] ;  /* 0x000000060a027980 */ /* 0x000ee8000c101900 */
[----:B------:R-:W4:Y:S01]  /*18810*/  LD.E.64 R10, desc[UR6][R28.64+0x20] ;  /* 0x000020061c0a7980 */ /* 0x000f22000c101b00 */
[----:B------:R-:W-:-:S04]  /*18820*/  IMAD.IADD R4, R7, 0x1, -R4 ;  /* 0x0000000107047824 */ /* 0x000fc800078e0a04 */
[----:B------:R-:W-:-:S05]  /*18830*/  IMAD R3, R3, R4, -0x80 ;  /* 0xffffff8003037424 */ /* 0x000fca00078e0204 */
[----:B------:R-:W-:Y:S01]  /*18840*/  SHF.R.S32.HI R7, RZ, 0x1f, R3 ;  /* 0x0000001fff077819 */ /* 0x000fe20000011403 */
[-C--:B--2---:R-:W-:Y:S01]  /*18850*/  IMAD R4, R9, R3.reuse, RZ ;  /* 0x0000000309047224 */ /* 0x084fe200078e02ff */
[----:B---3--:R-:W-:Y:S01]  /*18860*/  IADD3 R12, -R2, R12, RZ ;  /* 0x0000000c020c7210 */ /* 0x008fe20007ffe1ff */
[----:B------:R-:W-:-:S04]  /*18870*/  IMAD.WIDE.U32 R2, R8, R3, RZ ;  /* 0x0000000308027225 */ /* 0x000fc800078e00ff */
[----:B------:R-:W-:Y:S01]  /*18880*/  IMAD R8, R8, R7, R4 ;  /* 0x0000000708087224 */ /* 0x000fe200078e0204 */
[----:B------:R-:W-:-:S03]  /*18890*/  SHF.R.S32.HI R7, RZ, 0x1f, R12 ;  /* 0x0000001fff077819 */ /* 0x000fc6000001140c */
[----:B------:R-:W-:Y:S02]  /*188a0*/  IMAD.IADD R3, R3, 0x1, R8 ;  /* 0x0000000103037824 */ /* 0x000fe400078e0208 */
[----:B----4-:R-:W-:Y:S02]  /*188b0*/  IMAD R4, R11, R12, RZ ;  /* 0x0000000c0b047224 */ /* 0x010fe400078e02ff */
[----:B------:R-:W-:-:S04]  /*188c0*/  IMAD.WIDE.U32 R2, R12, R10, R2 ;  /* 0x0000000a0c027225 */ /* 0x000fc800078e0002 */
[----:B------:R-:W-:-:S05]  /*188d0*/  IMAD R4, R10, R7, R4 ;  /* 0x000000070a047224 */ /* 0x000fca00078e0204 */
[----:B------:R-:W-:Y:S01]  /*188e0*/  IADD3 R4, R3, R4, RZ ;  /* 0x0000000403047210 */ /* 0x000fe20007ffe0ff */
[----:B------:R-:W-:Y:S05]  /*188f0*/  BRA `(.L_x_3562) ;  /* 0x00000000000c7947 */ /* 0x000fea0003800000 */
.L_x_3561:
[----:B------:R-:W2:Y:S02]  /*18900*/  LD.E R2, desc[UR6][R28.64+0x38] ;  /* 0x000038061c027980 */ /* 0x000ea4000c101900 */
[----:B--2---:R-:W-:-:S04]  /*18910*/  LEA R2, -R2, RZ, 0x7 ;  /* 0x000000ff02027211 */ /* 0x004fc800078e39ff */
[----:B------:R-:W-:Y:S02]  /*18920*/  SHF.R.S32.HI R4, RZ, 0x1f, R2 ;  /* 0x0000001fff047819 */ /* 0x000fe40000011402 */
.L_x_3562:
[----:B------:R-:W-:Y:S05]  /*18930*/  BSYNC B0 ;  /* 0x0000000000007941 */ /* 0x000fea0003800000 */
.L_x_3560:
        /* <DEDUP_REMOVED lines=12> */
[C---:B------:R-:W-:Y:S02]  /*18a00*/  @P3 LEA R34, P2, R3.reuse, R243, 0x1 ;  /* 0x000000f303223211 */ /* 0x040fe400078408ff */
        /* <DEDUP_REMOVED lines=10> */
[CC--:B------:R-:W-:Y:S01]  /*18ab0*/  IADD3 R3, P4, R2.reuse, R244.reuse, RZ ;  /* 0x000000f402037210 */ /* 0x0c0fe20007f9e0ff */
        /* <DEDUP_REMOVED lines=105> */
.L_x_3559:
[----:B------:R-:W-:Y:S05]  /*19150*/  BSYNC B1 ;  /* 0x0000000000017941 */ /* 0x000fea0003800000 */
.L_x_3558:
[----:B-1----:R-:W2:Y:S01]  /*19160*/  LD.E R2, desc[UR6][R28.64+0xdc] ;  /* 0x0000dc061c027980 */ /* 0x002ea2000c101900 */
        /* <DEDUP_REMOVED lines=76> */
[----:B------:R-:W3:Y:S01]  /*19630*/  SHFL.BFLY PT, R7, R71, 0x1, 0x1f ;  /* 0x0c201f0047077f89 */ /* 0x000ee200000e0000 */
[----:B-1----:R-:W-:-:S04]  /*19640*/  FMNMX.FTZ R70, R70, R4, !PT ;  /* 0x0000000446467209 */ /* 0x002fc80007810000 */
[----:B------:R-:W-:Y:S02]  /*19650*/  FSETP.NEU.FTZ.AND P2, PT, R70, -INF , PT ;  /* 0xff8000004600780b */ /* 0x000fe40003f5d000 */
[----:B---3--:R-:W-:Y:S01]  /*19660*/  FMNMX.FTZ R71, R71, R7, !PT ;  /* 0x0000000747477209 */ /* 0x008fe20007810000 */
[----:B--2---:R-:W-:-:S04]  /*19670*/  FMUL.FTZ R3, R2, R70 ;  /* 0x0000004602037220 */ /* 0x004fc80000410000 */
[----:B------:R-:W-:Y:S01]  /*19680*/  FMUL.FTZ R7, R2, R71 ;  /* 0x0000004702077220 */ /* 0x000fe20000410000 */
[----:B------:R-:W-:Y:S02]  /*19690*/  FSEL R3, R3, RZ, P2 ;  /* 0x000000ff03037208 */ /* 0x000fe40001000000 */
[----:B------:R-:W-:-:S03]  /*196a0*/  FSETP.NEU.FTZ.AND P2, PT, R71, -INF , PT ;  /* 0xff8000004700780b */ /* 0x000fc60003f5d000 */
[----:B------:R-:W-:-:S04]  /*196b0*/  FFMA.FTZ R4, R38, R2, -R3 ;  /* 0x0000000226047223 */ /* 0x000fc80000010803 */
[----:B------:R1:W-:Y:S02]  /*196c0*/  MUFU.EX2 R31, R4 ;  /* 0x00000004001f7308 */ /* 0x0003e40000000800 */
[----:B-1----:R-:W-:-:S06]  /*196d0*/  FFMA.FTZ R4, R43, R2, -R3 ;  /* 0x000000022b047223 */ /* 0x002fcc0000010803 */
[----:B------:R1:W2:Y:S02]  /*196e0*/  MUFU.EX2 R30, R4 ;  /* 0x00000004001e7308 */ /* 0x0002a40000000800 */
[----:B-1----:R-:W-:Y:S01]  /*196f0*/  FFMA.FTZ R4, R45, R2, -R3 ;  /* 0x000000022d047223 */ /* 0x002fe20000010803 */
[----:B--2---:R-:W-:-:S05]  /*19700*/  F2FP.BF16.F32.PACK_AB R13, R30, R31 ;  /* 0x0000001f1e0d723e */ /* 0x004fca00000010ff */
[----:B------:R1:W2:Y:S02]  /*19710*/  MUFU.EX2 R8, R4 ;  /* 0x0000000400087308 */ /* 0x0002a40000000800 */
[----:B-1----:R-:W-:Y:S01]  /*19720*/  FSEL R4, R7, RZ, P2 ;  /* 0x000000ff07047208 */ /* 0x002fe20001000000 */
[----:B------:R-:W-:-:S04]  /*19730*/  FFMA.FTZ R7, R44, R2, -R3 ;  /* 0x000000022c077223 */ /* 0x000fc80000010803 */
[-CC-:B------:R-:W-:Y:S01]  /*19740*/  FFMA.FTZ R0, R48, R2.reuse, -R4.reuse ;  /* 0x0000000230007223 */ /* 0x180fe20000010804 */
[----:B------:R1:W-:Y:S08]  /*19750*/  MUFU.EX2 R184, R7 ;  /* 0x0000000700b87308 */ /* 0x0003f00000000800 */
[----:B------:R3:W-:Y:S01]  /*19760*/  MUFU.EX2 R250, R0 ;  /* 0x0000000000fa7308 */ /* 0x0007e20000000800 */
[----:B-1----:R-:W-:-:S02]  /*19770*/  FFMA.FTZ R7, R39, R2, -R4 ;  /* 0x0000000227077223 */ /* 0x002fc40000010804 */
[----:B------:R-:W-:Y:S05]  /*19780*/  LDSM.16.MT88.4 R36, [R211+0xc000] ;  /* 0x00c00000d324783b */ /* 0x000fea0000004200 */
[----:B------:R2:W1:Y:S01]  /*19790*/  MUFU.EX2 R251, R7 ;  /* 0x0000000700fb7308 */ /* 0x0004620000000800 */
[----:B---3--:R-:W-:-:S07]  /*197a0*/  FFMA.FTZ R0, R60, R2, -R4 ;  /* 0x000000023c007223 */ /* 0x008fce0000010804 */
[----:B------:R3:W-:Y:S01]  /*197b0*/  MUFU.EX2 R185, R0 ;  /* 0x0000000000b97308 */ /* 0x0007e20000000800 */
[----:B--2---:R-:W-:Y:S02]  /*197c0*/  MOV R7, R8 ;  /* 0x0000000800077202 */ /* 0x004fe40000000f00 */
[----:B------:R-:W2:Y:S01]  /*197d0*/  LDSM.16.MT88.4 R8, [R210+0xc000] ;  /* 0x00c00000d208783b */ /* 0x000ea20000004200 */
[----:B-1----:R-:W-:Y:S02]  /*197e0*/  F2FP.BF16.F32.PACK_AB R12, R250, R251 ;  /* 0x000000fbfa0c723e */ /* 0x002fe400000010ff */
[----:B------:R-:W-:Y:S01]  /*197f0*/  F2FP.BF16.F32.PACK_AB R15, R184, R7 ;  /* 0x00000007b80f723e */ /* 0x000fe200000010ff */
[----:B---3--:R-:W-:-:S04]  /*19800*/  FFMA.FTZ R0, R61, R2, -R4 ;  /* 0x000000023d007223 */ /* 0x008fc80000010804 */
[----:B------:R1:W3:Y:S02]  /*19810*/  MUFU.EX2 R189, R0 ;  /* 0x0000000000bd7308 */ /* 0x0002e40000000800 */
[-CC-:B-1----:R-:W-:Y:S01]  /*19820*/  FFMA.FTZ R0, R49, R2.reuse, -R3.reuse ;  /* 0x0000000231007223 */ /* 0x182fe20000010803 */
[----:B---3--:R-:W-:Y:S01]  /*19830*/  F2FP.BF16.F32.PACK_AB R14, R189, R185 ;  /* 0x000000b9bd0e723e */ /* 0x008fe200000010ff */
[----:B------:R-:W1:Y:S04]  /*19840*/  LDSM.16.MT88.4 R48, [R210+0x10000] ;  /* 0x01000000d230783b */ /* 0x000e680000004200 */
[----:B------:R3:W-:Y:S02]  /*19850*/  MUFU.EX2 R188, R0 ;  /* 0x0000000000bc7308 */ /* 0x0007e40000000800 */
[C---:B------:R-:W-:Y:S06]  /*19860*/  HMMA.16816.F32.BF16 R84, R12.reuse, R16, RZ ;  /* 0x000000100c54723c */ /* 0x040fec00000418ff */
[C---:B------:R-:W-:Y:S01]  /*19870*/  HMMA.16816.F32.BF16 R80, R12.reuse, R18, RZ ;  /* 0x000000120c50723c */ /* 0x040fe200000418ff */
[----:B------:R-:W-:Y:S05]  /*19880*/  LDSM.16.MT88.4 R16, [R210+0xc800] ;  /* 0x00c80000d210783b */ /* 0x000fea0000004200 */
[----:B------:R-:W-:Y:S01]  /*19890*/  HMMA.16816.F32.BF16 R72, R12, R32, RZ ;  /* 0x000000200c48723c */ /* 0x000fe200000418ff */
[----:B---3--:R-:W-:-:S04]  /*198a0*/  FFMA.FTZ R0, R42, R2, -R3 ;  /* 0x000000022a007223 */ /* 0x008fc80000010803 */
[----:B------:R3:W4:Y:S01]  /*198b0*/  MUFU.EX2 R187, R0 ;  /* 0x0000000000bb7308 */ /* 0x0007220000000800 */
[C---:B--2---:R-:W-:Y:S06]  /*198c0*/  HMMA.16816.F32.BF16 R76, R12.reuse, R8, RZ ;  /* 0x000000080c4c723c */ /* 0x044fec00000418ff */
[C---:B------:R-:W-:Y:S06]  /*198d0*/  HMMA.16816.F32.BF16 R44, R12.reuse, R10, RZ ;  /* 0x0000000a0c2c723c */ /* 0x040fec00000418ff */
[----:B------:R-:W-:Y:S01]  /*198e0*/  HMMA.16816.F32.BF16 R32, R12, R34, RZ ;  /* 0x000000220c20723c */ /* 0x000fe200000418ff */
[----:B---3--:R-:W-:Y:S01]  /*198f0*/  FFMA.FTZ R0, R59, R2, -R3 ;  /* 0x000000023b007223 */ /* 0x008fe20000010803 */
[----:B----4-:R-:W-:-:S04]  /*19900*/  F2FP.BF16.F32.PACK_AB R9, R187, R188 ;  /* 0x000000bcbb09723e */ /* 0x010fc800000010ff */
[C---:B------:R-:W-:Y:S01]  /*19910*/  HMMA.16816.F32.BF16 R40, R12.reuse, R38, RZ ;  /* 0x000000260c28723c */ /* 0x040fe200000418ff */
[----:B------:R-:W-:Y:S01]  /*19920*/  LDSM.16.MT88.4 R56, [R212+0xc800] ;  /* 0x00c80000d438783b */ /* 0x000fe20000004200 */
[----:B------:R2:W-:Y:S04]  /*19930*/  MUFU.EX2 R186, R0 ;  /* 0x0000000000ba7308 */ /* 0x0005e80000000800 */
[C---:B------:R-:W-:Y:S06]  /*19940*/  HMMA.16816.F32.BF16 R92, R12.reuse, R54, RZ ;  /* 0x000000360c5c723c */ /* 0x040fec00000418ff */
[C---:B-1----:R-:W-:Y:S06]  /*19950*/  HMMA.16816.F32.BF16 R96, R12.reuse, R48, RZ ;  /* 0x000000300c60723c */ /* 0x042fec00000418ff */
[C---:B------:R-:W-:Y:S01]  /*19960*/  HMMA.16816.F32.BF16 R100, R12.reuse, R50, RZ ;  /* 0x000000320c64723c */ /* 0x040fe200000418ff */
[-CC-:B--2---:R-:W-:Y:S01]  /*19970*/  FFMA.FTZ R0, R63, R2.reuse, -R4.reuse ;  /* 0x000000023f007223 */ /* 0x184fe20000010804 */
[----:B------:R-:W-:Y:S03]  /*19980*/  LDSM.16.MT88.4 R48, [R209+0x10800] ;  /* 0x01080000d130783b */ /* 0x000fe60000004200 */
[----:B------:R1:W-:Y:S01]  /*19990*/  MUFU.EX2 R242, R0 ;  /* 0x0000000000f27308 */ /* 0x0003e20000000800 */
[----:B------:R-:W2:Y:S01]  /*199a0*/  LDSM.16.MT88.4 R60, [R212+0x10000] ;  /* 0x01000000d43c783b */ /* 0x000ea20000004200 */
[C---:B------:R-:W-:Y:S06]  /*199b0*/  HMMA.16816.F32.BF16 R124, R12.reuse, R24, RZ ;  /* 0x000000180c7c723c */ /* 0x040fec00000418ff */
[----:B------:R-:W-:Y:S01]  /*199c0*/  HMMA.16816.F32.BF16 R116, R12, R26, RZ ;  /* 0x0000001a0c74723c */ /* 0x000fe200000418ff */
[----:B------:R-:W-:Y:S01]  /*199d0*/  LDSM.16.MT88.4 R24, [R212+0x10800] ;  /* 0x01080000d418783b */ /* 0x000fe20000004200 */
[----:B-1----:R-:W-:-:S04]  /*199e0*/  FFMA.FTZ R0, R65, R2, -R4 ;  /* 0x0000000241007223 */ /* 0x002fc80000010804 */
[----:B------:R1:W3:Y:S02]  /*199f0*/  MUFU.EX2 R239, R0 ;  /* 0x0000000000ef7308 */ /* 0x0002e40000000800 */
[--C-:B-1----:R-:W-:Y:S01]  /*19a00*/  FFMA.FTZ R0, R66, R2, -R4.reuse ;  /* 0x0000000242007223 */ /* 0x102fe20000010804 */
[----:B---3--:R-:W-:Y:S01]  /*19a10*/  F2FP.BF16.F32.PACK_AB R8, R239, R242 ;  /* 0x000000f2ef08723e */ /* 0x008fe200000010ff */
[C---:B------:R-:W-:Y:S01]  /*19a20*/  HMMA.16816.F32.BF16 R64, R12.reuse, R36, RZ ;  /* 0x000000240c40723c */ /* 0x040fe200000418ff */
[----:B------:R-:W-:Y:S03]  /*19a30*/  LDSM.16.MT88.4 R36, [R211+0xc800] ;  /* 0x00c80000d324783b */ /* 0x000fe60000004200 */
[----:B------:R1:W-:Y:S02]  /*19a40*/  MUFU.EX2 R237, R0 ;  /* 0x0000000000ed7308 */ /* 0x0003e40000000800 */
[C---:B--2---:R-:W-:Y:S06]  /*19a50*/  HMMA.16816.F32.BF16 R108, R12.reuse, R60, RZ ;  /* 0x0000003c0c6c723c */ /* 0x044fec00000418ff */
[----:B------:R-:W-:Y:S01]  /*19a60*/  HMMA.16816.F32.BF16 R112, R12, R62, RZ ;  /* 0x0000003e0c70723c */ /* 0x000fe200000418ff */
[----:B-1----:R-:W-:-:S04]  /*19a70*/  FFMA.FTZ R0, R88, R2, -R4 ;  /* 0x0000000258007223 */ /* 0x002fc80000010804 */
[----:B------:R1:W2:Y:S02]  /*19a80*/  MUFU.EX2 R160, R0 ;  /* 0x0000000000a07308 */ /* 0x0002a40000000800 */
[-CC-:B-1----:R-:W-:Y:S01]  /*19a90*/  FFMA.FTZ R0, R89, R2.reuse, -R3.reuse ;  /* 0x0000000259007223 */ /* 0x182fe20000010803 */
[----:B--2---:R-:W-:Y:S01]  /*19aa0*/  F2FP.BF16.F32.PACK_AB R10, R160, R237 ;  /* 0x000000eda00a723e */ /* 0x004fe200000010ff */
[----:B------:R-:W-:Y:S01]  /*19ab0*/  HMMA.16816.F32.BF16 R88, R12, R52, RZ ;  /* 0x000000340c58723c */ /* 0x000fe200000418ff */
[----:B------:R-:W1:Y:S03]  /*19ac0*/  LDSM.16.MT88.4 R12, [R210+0x10800] ;  /* 0x01080000d20c783b */ /* 0x000e660000004200 */
[----:B------:R2:W3:Y:S02]  /*19ad0*/  MUFU.EX2 R236, R0 ;  /* 0x0000000000ec7308 */ /* 0x0004e40000000800 */
[----:B--2---:R-:W-:Y:S01]  /*19ae0*/  FFMA.FTZ R0, R138, R2, -R3 ;  /* 0x000000028a007223 */ /* 0x004fe20000010803 */
[----:B---3--:R-:W-:-:S02]  /*19af0*/  F2FP.BF16.F32.PACK_AB R11, R236, R186 ;  /* 0x000000baec0b723e */ /* 0x008fc400000010ff */
[----:B------:R-:W-:-:S03]  /*19b00*/  MOV R138, R185 ;  /* 0x000000b9008a7202 */ /* 0x000fc60000000f00 */
[----:B------:R2:W-:Y:S02]  /*19b10*/  MUFU.EX2 R207, R0 ;  /* 0x0000000000cf7308 */ /* 0x0005e40000000800 */
[C---:B------:R-:W-:Y:S06]  /*19b20*/  HMMA.16816.F32.BF16 R132, R8.reuse, R20, R84 ;  /* 0x000000140884723c */ /* 0x040fec0000041854 */
[C---:B------:R-:W-:Y:S01]  /*19b30*/  HMMA.16816.F32.BF16 R128, R8.reuse, R22, R80 ;  /* 0x000000160880723c */ /* 0x040fe20000041850 */
[----:B------:R-:W3:Y:S05]  /*19b40*/  LDSM.16.MT88.4 R20, [R211+0x10800] ;  /* 0x01080000d314783b */ /* 0x000eea0000004200 */
[----:B------:R-:W-:Y:S01]  /*19b50*/  HMMA.16816.F32.BF16 R104, R8, R18, R44 ;  /* 0x000000120868723c */ /* 0x000fe2000004182c */
[----:B--2---:R-:W-:Y:S01]  /*19b60*/  FFMA.FTZ R0, R136, R2, -R3 ;  /* 0x0000000288007223 */ /* 0x004fe20000010803 */
[----:B------:R-:W-:-:S03]  /*19b70*/  MOV R136, R184 ;  /* 0x000000b800887202 */ /* 0x000fc60000000f00 */
[----:B------:R2:W-:Y:S01]  /*19b80*/  MUFU.EX2 R206, R0 ;  /* 0x0000000000ce7308 */ /* 0x0005e20000000800 */
[C---:B-1----:R-:W-:Y:S06]  /*19b90*/  HMMA.16816.F32.BF16 R44, R8.reuse, R12, R96 ;  /* 0x0000000c082c723c */ /* 0x042fec0000041860 */
[C---:B------:R-:W-:Y:S01]  /*19ba0*/  HMMA.16816.F32.BF16 R60, R8.reuse, R14, R100 ;  /* 0x0000000e083c723c */ /* 0x040fe20000041864 */
[----:B------:R-:W1:Y:S05]  /*19bb0*/  LDSM.16.MT88.4 R12, [R212+0xd000] ;  /* 0x00d00000d40c783b */ /* 0x000e6a0000004200 */
[----:B------:R-:W-:Y:S01]  /*19bc0*/  HMMA.16816.F32.BF16 R84, R8, R56, R72 ;  /* 0x000000380854723c */ /* 0x000fe20000041848 */
[----:B--2---:R-:W-:Y:S01]  /*19bd0*/  FFMA.FTZ R0, R137, R2, -R3 ;  /* 0x0000000289007223 */ /* 0x004fe20000010803 */
[----:B------:R-:W-:-:S04]  /*19be0*/  MOV R137, R189 ;  /* 0x000000bd00897202 */ /* 0x000fc80000000f00 */
[C---:B------:R-:W-:Y:S01]  /*19bf0*/  HMMA.16816.F32.BF16 R72, R8.reuse, R58, R32 ;  /* 0x0000003a0848723c */ /* 0x040fe20000041820 */
[----:B------:R-:W2:Y:S01]  /*19c00*/  LDSM.16.MT88.4 R32, [R209+0xd000] ;  /* 0x00d00000d120783b */ /* 0x000ea20000004200 */
[----:B------:R4:W-:Y:S04]  /*19c10*/  MUFU.EX2 R205, R0 ;  /* 0x0000000000cd7308 */ /* 0x0009e80000000800 */
[C---:B------:R-:W-:Y:S01]  /*19c20*/  HMMA.16816.F32.BF16 R120, R8.reuse, R16, R76 ;  /* 0x000000100878723c */ /* 0x040fe2000004184c */
[----:B------:R-:W5:Y:S05]  /*19c30*/  LDSM.16.MT88.4 R16, [R210+0xd000] ;  /* 0x00d00000d210783b */ /* 0x000f6a0000004200 */
[C---:B------:R-:W-:Y:S06]  /*19c40*/  HMMA.16816.F32.BF16 R56, R8.reuse, R38, R40 ;  /* 0x000000260838723c */ /* 0x040fec0000041828 */
[----:B------:R-:W-:Y:S01]  /*19c50*/  HMMA.16816.F32.BF16 R40, R8, R24, R108 ;  /* 0x000000180828723c */ /* 0x000fe2000004186c */
[----:B----4-:R-:W-:Y:S01]  /*19c60*/  FFMA.FTZ R0, R140, R2, -R4 ;  /* 0x000000028c007223 */ /* 0x010fe20000010804 */
[----:B------:R-:W-:-:S03]  /*19c70*/  MOV R140, R188 ;  /* 0x000000bc008c7202 */ /* 0x000fc60000000f00 */
[----:B------:R4:W-:Y:S01]  /*19c80*/  MUFU.EX2 R204, R0 ;  /* 0x0000000000cc7308 */ /* 0x0009e20000000800 */
[C---:B------:R-:W-:Y:S01]  /*19c90*/  HMMA.16816.F32.BF16 R76, R8.reuse, R26, R112 ;  /* 0x0000001a084c723c */ /* 0x040fe20000041870 */
[----:B------:R-:W5:Y:S05]  /*19ca0*/  LDSM.16.MT88.4 R24, [R209+0x11000] ;  /* 0x01100000d118783b */ /* 0x000f6a0000004200 */
[C---:B------:R-:W-:Y:S06]  /*19cb0*/  HMMA.16816.F32.BF16 R52, R8.reuse, R48, R88 ;  /* 0x000000300834723c */ /* 0x040fec0000041858 */
[----:B------:R-:W-:Y:S01]  /*19cc0*/  HMMA.16816.F32.BF16 R48, R8, R50, R92 ;  /* 0x000000320830723c */ /* 0x000fe2000004185c */
[----:B----4-:R-:W-:Y:S01]  /*19cd0*/  FFMA.FTZ R0, R141, R2, -R4 ;  /* 0x000000028d007223 */ /* 0x010fe20000010804 */
[----:B------:R-:W-:-:S04]  /*19ce0*/  MOV R141, R187 ;  /* 0x000000bb008d7202 */ /* 0x000fc80000000f00 */
[C---:B------:R-:W-:Y:S01]  /*19cf0*/  HMMA.16816.F32.BF16 R64, R8.reuse, R36, R64 ;  /* 0x000000240840723c */ /* 0x040fe20000041840 */
[----:B------:R-:W4:Y:S01]  /*19d00*/  LDSM.16.MT88.4 R36, [R211+0xd000] ;  /* 0x00d00000d324783b */ /* 0x000f220000004200 */
[----:B------:R1:W2:Y:S04]  /*19d10*/  MUFU.EX2 R203, R0 ;  /* 0x0000000000cb7308 */ /* 0x0002a80000000800 */
[C---:B---3--:R-:W-:Y:S06]  /*19d20*/  HMMA.16816.F32.BF16 R80, R8.reuse, R20, R124 ;  /* 0x000000140850723c */ /* 0x048fec000004187c */
[----:B------:R-:W-:Y:S01]  /*19d30*/  HMMA.16816.F32.BF16 R88, R8, R22, R116 ;  /* 0x000000160858723c */ /* 0x000fe20000041874 */
[----:B------:R-:W-:Y:S01]  /*19d40*/  LDSM.16.MT88.4 R20, [R209+0xd800] ;  /* 0x00d80000d114783b */ /* 0x000fe20000004200 */
[----:B-1----:R-:W-:-:S05]  /*19d50*/  FFMA.FTZ R0, R139, R2, -R4 ;  /* 0x000000028b007223 */ /* 0x002fca0000010804 */
[----:B--2---:R-:W-:Y:S02]  /*19d60*/  F2FP.BF16.F32.PACK_AB R8, R203, R204 ;  /* 0x000000cccb08723e */ /* 0x004fe400000010ff */
[----:B------:R-:W-:Y:S01]  /*19d70*/  F2FP.BF16.F32.PACK_AB R9, R206, R207 ;  /* 0x000000cfce09723e */ /* 0x000fe200000010ff */
[----:B------:R1:W-:Y:S01]  /*19d80*/  MUFU.EX2 R202, R0 ;  /* 0x0000000000ca7308 */ /* 0x0003e20000000800 */
[----:B------:R-:W-:Y:S01]  /*19d90*/  MOV R139, R186 ;  /* 0x000000ba008b7202 */ /* 0x000fe20000000f00 */
[----:B-1----:R-:W-:Y:S01]  /*19da0*/  FFMA.FTZ R0, R142, R2, -R4 ;  /* 0x000000028e007223 */ /* 0x002fe20000010804 */
[----:B------:R-:W-:-:S05]  /*19db0*/  MOV R142, R160 ;  /* 0x000000a0008e7202 */ /* 0x000fca0000000f00 */
[----:B------:R1:W2:Y:S02]  /*19dc0*/  MUFU.EX2 R201, R0 ;  /* 0x0000000000c97308 */ /* 0x0002a40000000800 */
[----:B-1----:R-:W-:Y:S01]  /*19dd0*/  FFMA.FTZ R0, R143, R2, -R3 ;  /* 0x000000028f007223 */ /* 0x002fe20000010803 */
[----:B--2---:R-:W-:-:S05]  /*19de0*/  F2FP.BF16.F32.PACK_AB R10, R201, R202 ;  /* 0x000000cac90a723e */ /* 0x004fca00000010ff */
[----:B------:R1:W2:Y:S02]  /*19df0*/  MUFU.EX2 R200, R0 ;  /* 0x0000000000c87308 */ /* 0x0002a40000000800 */
[----:B-1----:R-:W-:Y:S01]  /*19e00*/  FFMA.FTZ R0, R144, R2, -R3 ;  /* 0x0000000290007223 */ /* 0x002fe20000010803 */
[----:B--2---:R-:W-:-:S05]  /*19e10*/  F2FP.BF16.F32.PACK_AB R11, R200, R205 ;  /* 0x000000cdc80b723e */ /* 0x004fca00000010ff */
[----:B------:R1:W-:Y:S02]  /*19e20*/  MUFU.EX2 R199, R0 ;  /* 0x0000000000c77308 */ /* 0x0003e40000000800 */
[C---:B------:R-:W-:Y:S06]  /*19e30*/  HMMA.16816.F32.BF16 R112, R8.reuse, R12, R84 ;  /* 0x0000000c0870723c */ /* 0x040fec0000041854 */
[C---:B------:R-:W-:Y:S01]  /*19e40*/  HMMA.16816.F32.BF16 R124, R8.reuse, R14, R72 ;  /* 0x0000000e087c723c */ /* 0x040fe20000041848 */
[----:B------:R-:W2:Y:S05]  /*19e50*/  LDSM.16.MT88.4 R12, [R212+0x11000] ;  /* 0x01100000d40c783b */ /* 0x000eaa0000004200 */
[----:B------:R-:W-:Y:S01]  /*19e60*/  HMMA.16816.F32.BF16 R96, R8, R32, R132 ;  /* 0x000000200860723c */ /* 0x000fe20000041884 */
[----:B-1----:R-:W-:-:S04]  /*19e70*/  FFMA.FTZ R0, R145, R2, -R3 ;  /* 0x0000000291007223 */ /* 0x002fc80000010803 */
[----:B------:R1:W3:Y:S01]  /*19e80*/  MUFU.EX2 R198, R0 ;  /* 0x0000000000c67308 */ /* 0x0002e20000000800 */
[C---:B------:R-:W-:Y:S01]  /*19e90*/  HMMA.16816.F32.BF16 R100, R8.reuse, R34, R128 ;  /* 0x000000220864723c */ /* 0x040fe20000041880 */
[----:B------:R-:W3:Y:S05]  /*19ea0*/  LDSM.16.MT88.4 R32, [R210+0x11000] ;  /* 0x01100000d220783b */ /* 0x000eea0000004200 */
[C---:B-----5:R-:W-:Y:S06]  /*19eb0*/  HMMA.16816.F32.BF16 R120, R8.reuse, R16, R120 ;  /* 0x000000100878723c */ /* 0x060fec0000041878 */
[----:B------:R-:W-:Y:S01]  /*19ec0*/  HMMA.16816.F32.BF16 R104, R8, R18, R104 ;  /* 0x000000120868723c */ /* 0x000fe20000041868 */
[----:B------:R-:W5:Y:S01]  /*19ed0*/  LDSM.16.MT88.4 R16, [R211+0x11000] ;  /* 0x01100000d310783b */ /* 0x000f620000004200 */
[----:B-1----:R-:W-:-:S04]  /*19ee0*/  FFMA.FTZ R0, R146, R2, -R3 ;  /* 0x0000000292007223 */ /* 0x002fc80000010803 */
[C---:B------:R-:W-:Y:S01]  /*19ef0*/  HMMA.16816.F32.BF16 R92, R8.reuse, R24, R52 ;  /* 0x00000018085c723c */ /* 0x040fe20000041834 */
[----:B------:R1:W-:Y:S05]  /*19f00*/  MUFU.EX2 R197, R0 ;  /* 0x0000000000c57308 */ /* 0x0003ea0000000800 */
[C---:B------:R-:W-:Y:S01]  /*19f10*/  HMMA.16816.F32.BF16 R84, R8.reuse, R26, R48 ;  /* 0x0000001a0854723c */ /* 0x040fe20000041830 */
[----:B------:R-:W5:Y:S05]  /*19f20*/  LDSM.16.MT88.4 R24, [R210+0xd800] ;  /* 0x00d80000d218783b */ /* 0x000f6a0000004200 */
[C---:B----4-:R-:W-:Y:S06]  /*19f30*/  HMMA.16816.F32.BF16 R108, R8.reuse, R38, R56 ;  /* 0x00000026086c723c */ /* 0x050fec0000041838 */
[----:B--2---:R-:W-:Y:S01]  /*19f40*/  HMMA.16816.F32.BF16 R56, R8, R12, R40 ;  /* 0x0000000c0838723c */ /* 0x004fe20000041828 */
[----:B-1----:R-:W-:-:S04]  /*19f50*/  FFMA.FTZ R0, R150, R2, -R4 ;  /* 0x0000000296007223 */ /* 0x002fc80000010804 */
[----:B------:R1:W-:Y:S01]  /*19f60*/  MUFU.EX2 R196, R0 ;  /* 0x0000000000c47308 */ /* 0x0003e20000000800 */
[----:B------:R-:W-:Y:S01]  /*19f70*/  HMMA.16816.F32.BF16 R40, R8, R14, R76 ;  /* 0x0000000e0828723c */ /* 0x000fe2000004184c */
[----:B---3--:R-:W-:-:S05]  /*19f80*/  F2FP.BF16.F32.PACK_AB R13, R198, R199 ;  /* 0x000000c7c60d723e */ /* 0x008fca00000010ff */
[C---:B------:R-:W-:Y:S01]  /*19f90*/  HMMA.16816.F32.BF16 R116, R8.reuse, R36, R64 ;  /* 0x000000240874723c */ /* 0x040fe20000041840 */
[----:B------:R-:W-:Y:S05]  /*19fa0*/  LDSM.16.MT88.4 R36, [R211+0xd800] ;  /* 0x00d80000d324783b */ /* 0x000fea0000004200 */
[----:B------:R-:W-:Y:S01]  /*19fb0*/  HMMA.16816.F32.BF16 R72, R8, R32, R44 ;  /* 0x000000200848723c */ /* 0x000fe2000004182c */
[----:B-1----:R-:W-:-:S05]  /*19fc0*/  FFMA.FTZ R0, R147, R2, -R4 ;  /* 0x0000000293007223 */ /* 0x002fca0000010804 */
[C---:B------:R-:W-:Y:S01]  /*19fd0*/  HMMA.16816.F32.BF16 R64, R8.reuse, R34, R60 ;  /* 0x000000220840723c */ /* 0x040fe2000004183c */
[----:B------:R-:W1:Y:S01]  /*19fe0*/  LDSM.16.MT88.4 R32, [R212+0xd800] ;  /* 0x00d80000d420783b */ /* 0x000e620000004200 */
[----:B------:R2:W3:Y:S04]  /*19ff0*/  MUFU.EX2 R193, R0 ;  /* 0x0000000000c17308 */ /* 0x0004e80000000800 */
[C---:B-----5:R-:W-:Y:S06]  /*1a000*/  HMMA.16816.F32.BF16 R48, R8.reuse, R16, R80 ;  /* 0x000000100830723c */ /* 0x060fec0000041850 */
[----:B------:R-:W-:Y:S01]  /*1a010*/  HMMA.16816.F32.BF16 R44, R8, R18, R88 ;  /* 0x00000012082c723c */ /* 0x000fe20000041858 */
[----:B------:R-:W-:Y:S04]  /*1a020*/  LDSM.16.MT88.4 R8, [R212+0x11800] ;  /* 0x01180000d408783b */ /* 0x000fe80000004200 */
[----:B------:R-:W-:Y:S01]  /*1a030*/  LDSM.16.MT88.4 R16, [R210+0x11800] ;  /* 0x01180000d210783b */ /* 0x000fe20000004200 */
[----:B--2---:R-:W-:Y:S01]  /*1a040*/  FFMA.FTZ R0, R148, R2, -R4 ;  /* 0x0000000294007223 */ /* 0x004fe20000010804 */
[----:B---3--:R-:W-:-:S03]  /*1a050*/  F2FP.BF16.F32.PACK_AB R12, R193, R196 ;  /* 0x000000c4c10c723e */ /* 0x008fc600000010ff */
[----:B------:R2:W-:Y:S02]  /*1a060*/  MUFU.EX2 R191, R0 ;  /* 0x0000000000bf7308 */ /* 0x0005e40000000800 */
[----:B--2---:R-:W-:-:S06]  /*1a070*/  FFMA.FTZ R0, R151, R2, -R4 ;  /* 0x0000000297007223 */ /* 0x004fcc0000010804 */
[----:B------:R2:W3:Y:S02]  /*1a080*/  MUFU.EX2 R192, R0 ;  /* 0x0000000000c07308 */ /* 0x0004e40000000800 */
[----:B--2---:R-:W-:Y:S01]  /*1a090*/  FFMA.FTZ R0, R149, R2, -R3 ;  /* 0x0000000295007223 */ /* 0x004fe20000010803 */
[----:B---3--:R-:W-:-:S05]  /*1a0a0*/  F2FP.BF16.F32.PACK_AB R14, R192, R191 ;  /* 0x000000bfc00e723e */ /* 0x008fca00000010ff */
[----:B------:R2:W3:Y:S02]  /*1a0b0*/  MUFU.EX2 R190, R0 ;  /* 0x0000000000be7308 */ /* 0x0004e40000000800 */
[----:B--2---:R-:W-:Y:S01]  /*1a0c0*/  FFMA.FTZ R0, R152, R2, -R3 ;  /* 0x0000000298007223 */ /* 0x004fe20000010803 */
[----:B---3--:R-:W-:-:S05]  /*1a0d0*/  F2FP.BF16.F32.PACK_AB R15, R190, R197 ;  /* 0x000000c5be0f723e */ /* 0x008fca00000010ff */
[----:B------:R2:W-:Y:S02]  /*1a0e0*/  MUFU.EX2 R189, R0 ;  /* 0x0000000000bd7308 */ /* 0x0005e40000000800 */
[C---:B------:R-:W-:Y:S06]  /*1a0f0*/  HMMA.16816.F32.BF16 R60, R12.reuse, R20, R96 ;  /* 0x000000140c3c723c */ /* 0x040fec0000041860 */
[C---:B------:R-:W-:Y:S01]  /*1a100*/  HMMA.16816.F32.BF16 R52, R12.reuse, R22, R100 ;  /* 0x000000160c34723c */ /* 0x040fe20000041864 */
[----:B------:R-:W3:Y:S05]  /*1a110*/  LDSM.16.MT88.4 R20, [R209+0x11800] ;  /* 0x01180000d114783b */ /* 0x000eea0000004200 */
[----:B------:R-:W-:Y:S01]  /*1a120*/  HMMA.16816.F32.BF16 R88, R12, R24, R120 ;  /* 0x000000180c58723c */ /* 0x000fe20000041878 */
[----:B--2---:R-:W-:-:S04]  /*1a130*/  FFMA.FTZ R0, R153, R2, -R3 ;  /* 0x0000000299007223 */ /* 0x004fc80000010803 */
[----:B------:R2:W4:Y:S01]  /*1a140*/  MUFU.EX2 R188, R0 ;  /* 0x0000000000bc7308 */ /* 0x0005220000000800 */
[C---:B------:R-:W-:Y:S01]  /*1a150*/  HMMA.16816.F32.BF16 R104, R12.reuse, R26, R104 ;  /* 0x0000001a0c68723c */ /* 0x040fe20000041868 */
[----:B------:R-:W5:Y:S05]  /*1a160*/  LDSM.16.MT88.4 R24, [R211+0x11800] ;  /* 0x01180000d318783b */ /* 0x000f6a0000004200 */
[C---:B-1----:R-:W-:Y:S06]  /*1a170*/  HMMA.16816.F32.BF16 R112, R12.reuse, R32, R112 ;  /* 0x000000200c70723c */ /* 0x042fec0000041870 */
[----:B------:R-:W-:Y:S01]  /*1a180*/  HMMA.16816.F32.BF16 R124, R12, R34, R124 ;  /* 0x000000220c7c723c */ /* 0x000fe2000004187c */
[----:B------:R-:W1:Y:S01]  /*1a190*/  LDSM.16.MT88.4 R32, [R209+0xe000] ;  /* 0x00e00000d120783b */ /* 0x000e620000004200 */
[----:B--2---:R-:W-:-:S04]  /*1a1a0*/  FFMA.FTZ R0, R68, R2, -R3 ;  /* 0x0000000244007223 */ /* 0x004fc80000010803 */
[C---:B------:R-:W-:Y:S01]  /*1a1b0*/  HMMA.16816.F32.BF16 R132, R12.reuse, R36, R116 ;  /* 0x000000240c84723c */ /* 0x040fe20000041874 */
[----:B------:R2:W-:Y:S05]  /*1a1c0*/  MUFU.EX2 R187, R0 ;  /* 0x0000000000bb7308 */ /* 0x0005ea0000000800 */
[C---:B------:R-:W-:Y:S01]  /*1a1d0*/  HMMA.16816.F32.BF16 R116, R12.reuse, R38, R108 ;  /* 0x000000260c74723c */ /* 0x040fe2000004186c */
[----:B------:R-:W-:Y:S05]  /*1a1e0*/  LDSM.16.MT88.4 R36, [R210+0xe000] ;  /* 0x00e00000d224783b */ /* 0x000fea0000004200 */
[C---:B---3--:R-:W-:Y:S06]  /*1a1f0*/  HMMA.16816.F32.BF16 R128, R12.reuse, R20, R92 ;  /* 0x000000140c80723c */ /* 0x048fec000004185c */
[C---:B------:R-:W-:Y:S01]  /*1a200*/  HMMA.16816.F32.BF16 R92, R12.reuse, R10, R40 ;  /* 0x0000000a0c5c723c */ /* 0x040fe20000041828 */
[-CC-:B--2---:R-:W-:Y:S01]  /*1a210*/  FFMA.FTZ R0, R154, R2.reuse, -R4.reuse ;  /* 0x000000029a007223 */ /* 0x184fe20000010804 */
[----:B------:R-:W2:Y:S03]  /*1a220*/  LDSM.16.MT88.4 R40, [R212+0xe000] ;  /* 0x00e00000d428783b */ /* 0x000ea60000004200 */
[----:B------:R3:W-:Y:S01]  /*1a230*/  MUFU.EX2 R186, R0 ;  /* 0x0000000000ba7308 */ /* 0x0007e20000000800 */
[C---:B------:R-:W-:Y:S01]  /*1a240*/  HMMA.16816.F32.BF16 R120, R12.reuse, R22, R84 ;  /* 0x000000160c78723c */ /* 0x040fe20000041854 */
[----:B------:R-:W-:Y:S05]  /*1a250*/  LDSM.16.MT88.4 R20, [R209+0x12000] ;  /* 0x01200000d114783b */ /* 0x000fea0000004200 */
[C---:B-----5:R-:W-:Y:S06]  /*1a260*/  HMMA.16816.F32.BF16 R84, R12.reuse, R24, R48 ;  /* 0x000000180c54723c */ /* 0x060fec0000041830 */
[----:B------:R-:W-:Y:S01]  /*1a270*/  HMMA.16816.F32.BF16 R80, R12, R26, R44 ;  /* 0x0000001a0c50723c */ /* 0x000fe2000004182c */
[----:B------:R-:W5:Y:S01]  /*1a280*/  LDSM.16.MT88.4 R24, [R211+0xe000] ;  /* 0x00e00000d318783b */ /* 0x000f620000004200 */
[----:B---3--:R-:W-:-:S04]  /*1a290*/  FFMA.FTZ R0, R157, R2, -R4 ;  /* 0x000000029d007223 */ /* 0x008fc80000010804 */
[C---:B------:R-:W-:Y:S01]  /*1a2a0*/  HMMA.16816.F32.BF16 R96, R12.reuse, R8, R56 ;  /* 0x000000080c60723c */ /* 0x040fe20000041838 */
[----:B------:R3:W1:Y:S05]  /*1a2b0*/  MUFU.EX2 R185, R0 ;  /* 0x0000000000b97308 */ /* 0x00066a0000000800 */
[----:B------:R-:W-:Y:S01]  /*1a2c0*/  HMMA.16816.F32.BF16 R108, R12, R16, R72 ;  /* 0x000000100c6c723c */ /* 0x000fe20000041848 */
[----:B----4-:R-:W-:-:S05]  /*1a2d0*/  F2FP.BF16.F32.PACK_AB R9, R188, R189 ;  /* 0x000000bdbc09723e */ /* 0x010fca00000010ff */
[----:B------:R-:W-:Y:S01]  /*1a2e0*/  HMMA.16816.F32.BF16 R100, R12, R18, R64 ;  /* 0x000000120c64723c */ /* 0x000fe20000041840 */
[----:B------:R-:W4:Y:S04]  /*1a2f0*/  LDSM.16.MT88.4 R16, [R210+0x12000] ;  /* 0x01200000d210783b */ /* 0x000f280000004200 */
[----:B------:R-:W4:Y:S01]  /*1a300*/  LDSM.16.MT88.4 R12, [R212+0x12000] ;  /* 0x01200000d40c783b */ /* 0x000f220000004200 */
[----:B---3--:R-:W-:Y:S01]  /*1a310*/  FFMA.FTZ R0, R158, R2, -R4 ;  /* 0x000000029e007223 */ /* 0x008fe20000010804 */
[----:B-1----:R-:W-:-:S03]  /*1a320*/  F2FP.BF16.F32.PACK_AB R8, R185, R186 ;  /* 0x000000bab908723e */ /* 0x002fc600000010ff */
[----:B------:R1:W-:Y:S02]  /*1a330*/  MUFU.EX2 R184, R0 ;  /* 0x0000000000b87308 */ /* 0x0003e40000000800 */
[----:B-1----:R-:W-:-:S06]  /*1a340*/  FFMA.FTZ R0, R155, R2, -R4 ;  /* 0x000000029b007223 */ /* 0x002fcc0000010804 */
[----:B------:R1:W3:Y:S02]  /*1a350*/  MUFU.EX2 R160, R0 ;  /* 0x0000000000a07308 */ /* 0x0002e40000000800 */
[----:B-1----:R-:W-:Y:S01]  /*1a360*/  FFMA.FTZ R0, R156, R2, -R3 ;  /* 0x000000029c007223 */ /* 0x002fe20000010803 */
[----:B---3--:R-:W-:-:S05]  /*1a370*/  F2FP.BF16.F32.PACK_AB R10, R160, R184 ;  /* 0x000000b8a00a723e */ /* 0x008fca00000010ff */
[----:B------:R1:W3:Y:S02]  /*1a380*/  MUFU.EX2 R158, R0 ;  /* 0x00000000009e7308 */ /* 0x0002e40000000800 */
[----:B-1----:R-:W-:Y:S01]  /*1a390*/  FFMA.FTZ R0, R159, R2, -R3 ;  /* 0x000000029f007223 */ /* 0x002fe20000010803 */
[----:B---3--:R-:W-:Y:S02]  /*1a3a0*/  F2FP.BF16.F32.PACK_AB R11, R158, R187 ;  /* 0x000000bb9e0b723e */ /* 0x008fe400000010ff */
[----:B------:R-:W-:-:S03]  /*1a3b0*/  MOV R159, R142 ;  /* 0x0000008e009f7202 */ /* 0x000fc60000000f00 */
[----:B------:R1:W-:Y:S02]  /*1a3c0*/  MUFU.EX2 R157, R0 ;  /* 0x00000000009d7308 */ /* 0x0003e40000000800 */
[C---:B------:R-:W-:Y:S06]  /*1a3d0*/  HMMA.16816.F32.BF16 R76, R8.reuse, R32, R60 ;  /* 0x00000020084c723c */ /* 0x040fec000004183c */
[C---:B------:R-:W-:Y:S01]  /*1a3e0*/  HMMA.16816.F32.BF16 R52, R8.reuse, R34, R52 ;  /* 0x000000220834723c */ /* 0x040fe20000041834 */
[----:B------:R-:W3:Y:S05]  /*1a3f0*/  LDSM.16.MT88.4 R32, [R211+0x12000] ;  /* 0x01200000d320783b */ /* 0x000eea0000004200 */
[----:B--2---:R-:W-:Y:S01]  /*1a400*/  HMMA.16816.F32.BF16 R56, R8, R40, R112 ;  /* 0x000000280838723c */ /* 0x004fe20000041870 */
[----:B-1----:R-:W-:Y:S01]  /*1a410*/  FFMA.FTZ R0, R161, R2, -R3 ;  /* 0x00000002a1007223 */ /* 0x002fe20000010803 */
[----:B------:R-:W-:-:S03]  /*1a420*/  MOV R161, R139 ;  /* 0x0000008b00a17202 */ /* 0x000fc60000000f00 */
[----:B------:R1:W2:Y:S01]  /*1a430*/  MUFU.EX2 R156, R0 ;  /* 0x00000000009c7308 */ /* 0x0002a20000000800 */
[C---:B------:R-:W-:Y:S01]  /*1a440*/  HMMA.16816.F32.BF16 R48, R8.reuse, R42, R124 ;  /* 0x0000002a0830723c */ /* 0x040fe2000004187c */
[----:B------:R-:W3:Y:S05]  /*1a450*/  LDSM.16.MT88.4 R40, [R210+0xe800] ;  /* 0x00e80000d228783b */ /* 0x000eea0000004200 */
[C---:B------:R-:W-:Y:S06]  /*1a460*/  HMMA.16816.F32.BF16 R60, R8.reuse, R36, R88 ;  /* 0x00000024083c723c */ /* 0x040fec0000041858 */
[----:B------:R-:W-:Y:S01]  /*1a470*/  HMMA.16816.F32.BF16 R44, R8, R38, R104 ;  /* 0x00000026082c723c */ /* 0x000fe20000041868 */
[----:B------:R-:W3:Y:S01]  /*1a480*/  LDSM.16.MT88.4 R36, [R209+0xe800] ;  /* 0x00e80000d124783b */ /* 0x000ee20000004200 */
[----:B-1----:R-:W-:Y:S01]  /*1a490*/  FFMA.FTZ R0, R162, R2, -R3 ;  /* 0x00000002a2007223 */ /* 0x002fe20000010803 */
[----:B------:R-:W-:-:S03]  /*1a4a0*/  MOV R162, R141 ;  /* 0x0000008d00a27202 */ /* 0x000fc60000000f00 */
[C---:B-----5:R-:W-:Y:S01]  /*1a4b0*/  HMMA.16816.F32.BF16 R72, R8.reuse, R24, R132 ;  /* 0x000000180848723c */ /* 0x060fe20000041884 */
[----:B------:R1:W-:Y:S05]  /*1a4c0*/  MUFU.EX2 R155, R0 ;  /* 0x00000000009b7308 */ /* 0x0003ea0000000800 */
[----:B------:R-:W-:Y:S01]  /*1a4d0*/  HMMA.16816.F32.BF16 R64, R8, R26, R116 ;  /* 0x0000001a0840723c */ /* 0x000fe20000041874 */
[----:B------:R-:W5:Y:S01]  /*1a4e0*/  LDSM.16.MT88.4 R24, [R212+0xe800] ;  /* 0x00e80000d418783b */ /* 0x000f620000004200 */
[----:B------:R-:W-:Y:S02]  /*1a4f0*/  MOV R132, R31 ;  /* 0x0000001f00847202 */ /* 0x000fe40000000f00 */
[----:B------:R-:W-:-:S02]  /*1a500*/  MOV R135, R7 ;  /* 0x0000000700877202 */ /* 0x000fc40000000f00 */
[----:B------:R-:W-:Y:S01]  /*1a510*/  HMMA.16816.F32.BF16 R116, R8, R20, R128 ;  /* 0x000000140874723c */ /* 0x000fe20000041880 */
[----:B------:R-:W-:Y:S02]  /*1a520*/  MOV R134, R251 ;  /* 0x000000fb00867202 */ /* 0x000fe40000000f00 */
[----:B------:R-:W-:-:S03]  /*1a530*/  MOV R133, R250 ;  /* 0x000000fa00857202 */ /* 0x000fc60000000f00 */
[C---:B------:R-:W-:Y:S01]  /*1a540*/  HMMA.16816.F32.BF16 R128, R8.reuse, R22, R120 ;  /* 0x000000160880723c */ /* 0x040fe20000041878 */
[--C-:B-1----:R-:W-:Y:S01]  /*1a550*/  FFMA.FTZ R0, R164, R2, -R4.reuse ;  /* 0x00000002a4007223 */ /* 0x102fe20000010804 */
[----:B------:R-:W-:Y:S01]  /*1a560*/  MOV R164, R140 ;  /* 0x0000008c00a47202 */ /* 0x000fe20000000f00 */
[----:B------:R-:W-:Y:S02]  /*1a570*/  LDSM.16.MT88.4 R20, [R210+0xf000] ;  /* 0x00f00000d214783b */ /* 0x000fe40000004200 */
[----:B------:R1:W-:Y:S01]  /*1a580*/  MUFU.EX2 R154, R0 ;  /* 0x00000000009a7308 */ /* 0x0003e20000000800 */
[C---:B----4-:R-:W-:Y:S06]  /*1a590*/  HMMA.16816.F32.BF16 R120, R8.reuse, R16, R108 ;  /* 0x000000100878723c */ /* 0x050fec000004186c */
[C---:B------:R-:W-:Y:S06]  /*1a5a0*/  HMMA.16816.F32.BF16 R124, R8.reuse, R12, R96 ;  /* 0x0000000c087c723c */ /* 0x040fec0000041860 */
[----:B------:R-:W-:Y:S01]  /*1a5b0*/  HMMA.16816.F32.BF16 R108, R8, R14, R92 ;  /* 0x0000000e086c723c */ /* 0x000fe2000004185c */
[----:B--2---:R-:W-:Y:S01]  /*1a5c0*/  F2FP.BF16.F32.PACK_AB R13, R156, R157 ;  /* 0x0000009d9c0d723e */ /* 0x004fe200000010ff */
[----:B-1----:R-:W-:Y:S01]  /*1a5d0*/  FFMA.FTZ R0, R165, R2, -R4 ;  /* 0x00000002a5007223 */ /* 0x002fe20000010804 */
[----:B------:R-:W-:-:S03]  /*1a5e0*/  MOV R165, R137 ;  /* 0x0000008900a57202 */ /* 0x000fc60000000f00 */
[C---:B------:R-:W-:Y:S01]  /*1a5f0*/  HMMA.16816.F32.BF16 R112, R8.reuse, R18, R100 ;  /* 0x000000120870723c */ /* 0x040fe20000041864 */
[----:B------:R-:W-:Y:S01]  /*1a600*/  LDSM.16.MT88.4 R16, [R211+0xe800] ;  /* 0x00e80000d310783b */ /* 0x000fe20000004200 */
[----:B------:R1:W2:Y:S04]  /*1a610*/  MUFU.EX2 R153, R0 ;  /* 0x0000000000997308 */ /* 0x0002a80000000800 */
[C---:B---3--:R-:W-:Y:S06]  /*1a620*/  HMMA.16816.F32.BF16 R100, R8.reuse, R32, R84 ;  /* 0x000000200864723c */ /* 0x048fec0000041854 */
[----:B------:R-:W-:Y:S01]  /*1a630*/  HMMA.16816.F32.BF16 R104, R8, R34, R80 ;  /* 0x000000220868723c */ /* 0x000fe20000041850 */
[----:B------:R-:W3:Y:S04]  /*1a640*/  LDSM.16.MT88.4 R8, [R209+0x12800] ;  /* 0x01280000d108783b */ /* 0x000ee80000004200 */
[----:B------:R-:W-:Y:S01]  /*1a650*/  LDSM.16.MT88.4 R32, [R210+0x12800] ;  /* 0x01280000d220783b */ /* 0x000fe20000004200 */
[----:B-1----:R-:W-:Y:S01]  /*1a660*/  FFMA.FTZ R0, R163, R2, -R4 ;  /* 0x00000002a3007223 */ /* 0x002fe20000010804 */
[----:B--2---:R-:W-:-:S02]  /*1a670*/  F2FP.BF16.F32.PACK_AB R12, R153, R154 ;  /* 0x0000009a990c723e */ /* 0x004fc400000010ff */
[----:B------:R-:W-:Y:S01]  /*1a680*/  MOV R163, R136 ;  /* 0x0000008800a37202 */ /* 0x000fe20000000f00 */
[----:B------:R1:W-:Y:S02]  /*1a690*/  MUFU.EX2 R152, R0 ;  /* 0x0000000000987308 */ /* 0x0003e40000000800 */
[----:B-1----:R-:W-:Y:S01]  /*1a6a0*/  FFMA.FTZ R0, R166, R2, -R4 ;  /* 0x00000002a6007223 */ /* 0x002fe20000010804 */
[----:B------:R-:W-:-:S05]  /*1a6b0*/  MOV R166, R138 ;  /* 0x0000008a00a67202 */ /* 0x000fca0000000f00 */
[----:B------:R1:W2:Y:S02]  /*1a6c0*/  MUFU.EX2 R151, R0 ;  /* 0x0000000000977308 */ /* 0x0002a40000000800 */
[----:B-1----:R-:W-:Y:S01]  /*1a6d0*/  FFMA.FTZ R0, R167, R2, -R3 ;  /* 0x00000002a7007223 */ /* 0x002fe20000010803 */
[----:B--2---:R-:W-:Y:S02]  /*1a6e0*/  F2FP.BF16.F32.PACK_AB R14, R151, R152 ;  /* 0x00000098970e723e */ /* 0x004fe400000010ff */
[----:B------:R-:W-:-:S03]  /*1a6f0*/  MOV R167, R30 ;  /* 0x0000001e00a77202 */ /* 0x000fc60000000f00 */
[----:B------:R1:W2:Y:S02]  /*1a700*/  MUFU.EX2 R150, R0 ;  /* 0x0000000000967308 */ /* 0x0002a40000000800 */
[----:B-1----:R-:W-:Y:S01]  /*1a710*/  FFMA.FTZ R0, R168, R2, -R3 ;  /* 0x00000002a8007223 */ /* 0x002fe20000010803 */
[----:B--2---:R-:W-:-:S05]  /*1a720*/  F2FP.BF16.F32.PACK_AB R15, R150, R155 ;  /* 0x0000009b960f723e */ /* 0x004fca00000010ff */
[----:B------:R1:W-:Y:S02]  /*1a730*/  MUFU.EX2 R149, R0 ;  /* 0x0000000000957308 */ /* 0x0003e40000000800 */
[C---:B------:R-:W-:Y:S01]  /*1a740*/  HMMA.16816.F32.BF16 R92, R12.reuse, R42, R44 ;  /* 0x0000002a0c5c723c */ /* 0x040fe2000004182c */
[----:B------:R-:W2:Y:S05]  /*1a750*/  LDSM.16.MT88.4 R44, [R211+0x12800] ;  /* 0x01280000d32c783b */ /* 0x000eaa0000004200 */
[C---:B------:R-:W-:Y:S06]  /*1a760*/  HMMA.16816.F32.BF16 R80, R12.reuse, R36, R76 ;  /* 0x000000240c50723c */ /* 0x040fec000004184c */
[C---:B------:R-:W-:Y:S01]  /*1a770*/  HMMA.16816.F32.BF16 R88, R12.reuse, R38, R52 ;  /* 0x000000260c58723c */ /* 0x040fe20000041834 */
[-CC-:B-1----:R-:W-:Y:S01]  /*1a780*/  FFMA.FTZ R0, R169, R2.reuse, -R3.reuse ;  /* 0x00000002a9007223 */ /* 0x182fe20000010803 */
[----:B------:R-:W1:Y:S03]  /*1a790*/  LDSM.16.MT88.4 R36, [R212+0x12800] ;  /* 0x01280000d424783b */ /* 0x000e660000004200 */
[----:B------:R4:W2:Y:S01]  /*1a7a0*/  MUFU.EX2 R148, R0 ;  /* 0x0000000000947308 */ /* 0x0008a20000000800 */
[C---:B-----5:R-:W-:Y:S06]  /*1a7b0*/  HMMA.16816.F32.BF16 R84, R12.reuse, R24, R56 ;  /* 0x000000180c54723c */ /* 0x060fec0000041838 */
[C---:B------:R-:W-:Y:S01]  /*1a7c0*/  HMMA.16816.F32.BF16 R76, R12.reuse, R26, R48 ;  /* 0x0000001a0c4c723c */ /* 0x040fe20000041830 */
[----:B------:R-:W5:Y:S05]  /*1a7d0*/  LDSM.16.MT88.4 R24, [R209+0xf000] ;  /* 0x00f00000d118783b */ /* 0x000f6a0000004200 */
[----:B------:R-:W-:Y:S01]  /*1a7e0*/  HMMA.16816.F32.BF16 R96, R12, R40, R60 ;  /* 0x000000280c60723c */ /* 0x000fe2000004183c */
[----:B------:R-:W5:Y:S01]  /*1a7f0*/  LDSM.16.MT88.4 R40, [R212+0xf000] ;  /* 0x00f00000d428783b */ /* 0x000f620000004200 */
[----:B----4-:R-:W-:-:S04]  /*1a800*/  FFMA.FTZ R0, R170, R2, -R3 ;  /* 0x00000002aa007223 */ /* 0x010fc80000010803 */
[C---:B---3--:R-:W-:Y:S01]  /*1a810*/  HMMA.16816.F32.BF16 R60, R12.reuse, R8, R116 ;  /* 0x000000080c3c723c */ /* 0x048fe20000041874 */
[----:B------:R3:W-:Y:S05]  /*1a820*/  MUFU.EX2 R147, R0 ;  /* 0x0000000000937308 */ /* 0x0007ea0000000800 */
[----:B------:R-:W-:Y:S01]  /*1a830*/  HMMA.16816.F32.BF16 R48, R12, R10, R128 ;  /* 0x0000000a0c30723c */ /* 0x000fe20000041880 */
[----:B--2---:R-:W-:-:S05]  /*1a840*/  F2FP.BF16.F32.PACK_AB R9, R148, R149 ;  /* 0x000000959409723e */ /* 0x004fca00000010ff */
[C---:B------:R-:W-:Y:S06]  /*1a850*/  HMMA.16816.F32.BF16 R52, R12.reuse, R18, R64 ;  /* 0x000000120c34723c */ /* 0x040fec0000041840 */
[C---:B------:R-:W-:Y:S01]  /*1a860*/  HMMA.16816.F32.BF16 R64, R12.reuse, R44, R100 ;  /* 0x0000002c0c40723c */ /* 0x040fe20000041864 */
[-CC-:B---3--:R-:W-:Y:S01]  /*1a870*/  FFMA.FTZ R0, R173, R2.reuse, -R4.reuse ;  /* 0x00000002ad007223 */ /* 0x188fe20000010804 */
[----:B------:R-:W-:Y:S03]  /*1a880*/  LDSM.16.MT88.4 R100, [R211+0xf800] ;  /* 0x00f80000d364783b */ /* 0x000fe60000004200 */
[----:B------:R2:W-:Y:S01]  /*1a890*/  MUFU.EX2 R146, R0 ;  /* 0x0000000000927308 */ /* 0x0005e20000000800 */
[C---:B------:R-:W-:Y:S01]  /*1a8a0*/  HMMA.16816.F32.BF16 R72, R12.reuse, R16, R72 ;  /* 0x000000100c48723c */ /* 0x040fe20000041848 */
[----:B------:R-:W3:Y:S05]  /*1a8b0*/  LDSM.16.MT88.4 R16, [R211+0xf000] ;  /* 0x00f00000d310783b */ /* 0x000eea0000004200 */
[C---:B------:R-:W-:Y:S06]  /*1a8c0*/  HMMA.16816.F32.BF16 R44, R12.reuse, R46, R104 ;  /* 0x0000002e0c2c723c */ /* 0x040fec0000041868 */
[----:B-1----:R-:W-:Y:S01]  /*1a8d0*/  HMMA.16816.F32.BF16 R116, R12, R36, R124 ;  /* 0x000000240c74723c */ /* 0x002fe2000004187c */
[----:B------:R-:W-:Y:S01]  /*1a8e0*/  LDSM.16.MT88.4 R124, [R210+0x13800] ;  /* 0x01380000d27c783b */ /* 0x000fe20000004200 */
[----:B--2---:R-:W-:-:S04]  /*1a8f0*/  FFMA.FTZ R0, R171, R2, -R4 ;  /* 0x00000002ab007223 */ /* 0x004fc80000010804 */
[C---:B------:R-:W-:Y:S01]  /*1a900*/  HMMA.16816.F32.BF16 R120, R12.reuse, R32, R120 ;  /* 0x000000200c78723c */ /* 0x040fe20000041878 */
[----:B------:R1:W2:Y:S05]  /*1a910*/  MUFU.EX2 R145, R0 ;  /* 0x0000000000917308 */ /* 0x0002aa0000000800 */
[C---:B------:R-:W-:Y:S01]  /*1a920*/  HMMA.16816.F32.BF16 R56, R12.reuse, R34, R112 ;  /* 0x000000220c38723c */ /* 0x040fe20000041870 */
[----:B------:R-:W-:Y:S05]  /*1a930*/  LDSM.16.MT88.4 R32, [R209+0x13000] ;  /* 0x01300000d120783b */ /* 0x000fea0000004200 */
[----:B------:R-:W-:Y:S01]  /*1a940*/  HMMA.16816.F32.BF16 R36, R12, R38, R108 ;  /* 0x000000260c24723c */ /* 0x000fe2000004186c */
[----:B------:R-:W-:Y:S04]  /*1a950*/  LDSM.16.MT88.4 R12, [R211+0x13000] ;  /* 0x01300000d30c783b */ /* 0x000fe80000004200 */
[----:B------:R-:W-:Y:S01]  /*1a960*/  LDSM.16.MT88.4 R108, [R209+0x13800] ;  /* 0x01380000d16c783b */ /* 0x000fe20000004200 */
[----:B-1----:R-:W-:Y:S01]  /*1a970*/  FFMA.FTZ R0, R172, R2, -R4 ;  /* 0x00000002ac007223 */ /* 0x002fe20000010804 */
[----:B--2---:R-:W-:-:S03]  /*1a980*/  F2FP.BF16.F32.PACK_AB R8, R145, R146 ;  /* 0x000000929108723e */ /* 0x004fc600000010ff */
[----:B------:R1:W-:Y:S02]  /*1a990*/  MUFU.EX2 R144, R0 ;  /* 0x0000000000907308 */ /* 0x0003e40000000800 */
[----:B-1----:R-:W-:-:S06]  /*1a9a0*/  FFMA.FTZ R0, R175, R2, -R4 ;  /* 0x00000002af007223 */ /* 0x002fcc0000010804 */
        /* <DEDUP_REMOVED lines=9> */
[----:B------:R-:W2:Y:S04]  /*1aa40*/  LDSM.16.MT88.4 R20, [R210+0x13000] ;  /* 0x01300000d214783b */ /* 0x000ea80000004200 */
[----:B------:R-:W-:Y:S01]  /*1aa50*/  LDSM.16.MT88.4 R92, [R212+0xf800] ;  /* 0x00f80000d45c783b */ /* 0x000fe20000004200 */
[----:B-----5:R-:W-:Y:S01]  /*1aa60*/  HMMA.16816.F32.BF16 R80, R8, R24, R80 ;  /* 0x000000180850723c */ /* 0x020fe20000041850 */
[----:B-1----:R-:W-:-:S04]  /*1aa70*/  FFMA.FTZ R0, R177, R2, -R3 ;  /* 0x00000002b1007223 */ /* 0x002fc80000010803 */
[----:B------:R1:W4:Y:S01]  /*1aa80*/  MUFU.EX2 R140, R0 ;  /* 0x00000000008c7308 */ /* 0x0003220000000800 */
[C---:B------:R-:W-:Y:S01]  /*1aa90*/  HMMA.16816.F32.BF16 R88, R8.reuse, R26, R88 ;  /* 0x0000001a0858723c */ /* 0x040fe20000041858 */
[----:B------:R-:W5:Y:S05]  /*1aaa0*/  LDSM.16.MT88.4 R24, [R212+0x13000] ;  /* 0x01300000d418783b */ /* 0x000f6a0000004200 */
[C---:B------:R-:W-:Y:S01]  /*1aab0*/  HMMA.16816.F32.BF16 R112, R8.reuse, R40, R84 ;  /* 0x000000280870723c */ /* 0x040fe20000041854 */
[----:B------:R-:W-:Y:S05]  /*1aac0*/  LDSM.16.MT88.4 R84, [R210+0xf800] ;  /* 0x00f80000d254783b */ /* 0x000fea0000004200 */
[----:B------:R-:W-:Y:S01]  /*1aad0*/  HMMA.16816.F32.BF16 R40, R8, R42, R76 ;  /* 0x0000002a0828723c */ /* 0x000fe2000004184c */
[----:B------:R-:W5:Y:S01]  /*1aae0*/  LDSM.16.MT88.4 R76, [R209+0xf800] ;  /* 0x00f80000d14c783b */ /* 0x000f620000004200 */
[----:B-1----:R-:W-:Y:S01]  /*1aaf0*/  FFMA.FTZ R0, R178, R2, -R3 ;  /* 0x00000002b2007223 */ /* 0x002fe20000010803 */
[----:B----4-:R-:W-:-:S03]  /*1ab00*/  F2FP.BF16.F32.PACK_AB R137, R140, R141 ;  /* 0x0000008d8c89723e */ /* 0x010fc600000010ff */
[C---:B---3--:R-:W-:Y:S01]  /*1ab10*/  HMMA.16816.F32.BF16 R72, R8.reuse, R16, R72 ;  /* 0x000000100848723c */ /* 0x048fe20000041848 */
[----:B------:R1:W-:Y:S05]  /*1ab20*/  MUFU.EX2 R68, R0 ;  /* 0x0000000000447308 */ /* 0x0003ea0000000800 */
[C---:B------:R-:W-:Y:S06]  /*1ab30*/  HMMA.16816.F32.BF16 R52, R8.reuse, R18, R52 ;  /* 0x000000120834723c */ /* 0x040fec0000041834 */
[C---:B--2---:R-:W-:Y:S06]  /*1ab40*/  HMMA.16816.F32.BF16 R16, R8.reuse, R20, R120 ;  /* 0x000000140810723c */ /* 0x044fec0000041878 */
[----:B------:R-:W-:Y:S01]  /*1ab50*/  HMMA.16816.F32.BF16 R60, R8, R32, R60 ;  /* 0x00000020083c723c */ /* 0x000fe2000004183c */
[----:B-1----:R-:W-:-:S04]  /*1ab60*/  FFMA.FTZ R0, R179, R2, -R4 ;  /* 0x00000002b3007223 */ /* 0x002fc80000010804 */
[----:B------:R1:W-:Y:S01]  /*1ab70*/  MUFU.EX2 R31, R0 ;  /* 0x00000000001f7308 */ /* 0x0003e20000000800 */
[C---:B------:R-:W-:Y:S06]  /*1ab80*/  HMMA.16816.F32.BF16 R48, R8.reuse, R34, R48 ;  /* 0x000000220830723c */ /* 0x040fec0000041830 */
[C---:B------:R-:W-:Y:S06]  /*1ab90*/  HMMA.16816.F32.BF16 R56, R8.reuse, R22, R56 ;  /* 0x000000160838723c */ /* 0x040fec0000041838 */
[----:B-----5:R-:W-:Y:S01]  /*1aba0*/  HMMA.16816.F32.BF16 R120, R8, R24, R116 ;  /* 0x000000180878723c */ /* 0x020fe20000041874 */
[----:B-1----:R-:W-:-:S05]  /*1abb0*/  FFMA.FTZ R0, R181, R2, -R4 ;  /* 0x00000002b5007223 */ /* 0x002fca0000010804 */
[C---:B------:R-:W-:Y:S01]  /*1abc0*/  HMMA.16816.F32.BF16 R36, R8.reuse, R26, R36 ;  /* 0x0000001a0824723c */ /* 0x040fe20000041824 */
[----:B------:R1:W2:Y:S05]  /*1abd0*/  MUFU.EX2 R30, R0 ;  /* 0x00000000001e7308 */ /* 0x0002aa0000000800 */
[C---:B------:R-:W-:Y:S06]  /*1abe0*/  HMMA.16816.F32.BF16 R64, R8.reuse, R12, R64 ;  /* 0x0000000c0840723c */ /* 0x040fec0000041840 */
[----:B------:R-:W-:Y:S01]  /*1abf0*/  HMMA.16816.F32.BF16 R44, R8, R14, R44 ;  /* 0x0000000e082c723c */ /* 0x000fe2000004182c */
[----:B------:R-:W-:Y:S01]  /*1ac00*/  LDSM.16.MT88.4 R8, [R211+0x13800] ;  /* 0x01380000d308783b */ /* 0x000fe20000004200 */
[----:B-1----:R-:W-:Y:S01]  /*1ac10*/  FFMA.FTZ R0, R180, R2, -R4 ;  /* 0x00000002b4007223 */ /* 0x002fe20000010804 */
[----:B--2---:R-:W-:-:S03]  /*1ac20*/  F2FP.BF16.F32.PACK_AB R136, R30, R31 ;  /* 0x0000001f1e88723e */ /* 0x004fc600000010ff */
[----:B------:R1:W-:Y:S02]  /*1ac30*/  MUFU.EX2 R7, R0 ;  /* 0x0000000000077308 */ /* 0x0003e40000000800 */
[-C--:B-1----:R-:W-:Y:S01]  /*1ac40*/  FFMA.FTZ R0, R182, R2.reuse, -R4 ;  /* 0x00000002b6007223 */ /* 0x082fe20000010804 */
[----:B------:R-:W-:-:S05]  /*1ac50*/  FFMA.FTZ R2, R183, R2, -R3 ;  /* 0x00000002b7027223 */ /* 0x000fca0000010803 */
[----:B------:R1:W2:Y:S08]  /*1ac60*/  MUFU.EX2 R251, R0 ;  /* 0x0000000000fb7308 */ /* 0x0002b00000000800 */
[----:B------:R3:W4:Y:S01]  /*1ac70*/  MUFU.EX2 R250, R2 ;  /* 0x0000000200fa7308 */ /* 0x0007220000000800 */
[----:B-1----:R-:W-:Y:S01]  /*1ac80*/  FADD.FTZ R0, R132, R167 ;  /* 0x000000a784007221 */ /* 0x002fe20000010000 */
[----:B--2---:R-:W-:-:S03]  /*1ac90*/  F2FP.BF16.F32.PACK_AB R138, R251, R7 ;  /* 0x00000007fb8a723e */ /* 0x004fc600000010ff */
[----:B------:R-:W-:Y:S01]  /*1aca0*/  FADD.FTZ R0, R135, R0 ;  /* 0x0000000087007221 */ /* 0x000fe20000010000 */
[----:B---3--:R-:W-:-:S03]  /*1acb0*/  FADD.FTZ R2, R134, R133 ;  /* 0x0000008586027221 */ /* 0x008fc60000010000 */
[----:B------:R-:W-:Y:S01]  /*1acc0*/  FADD.FTZ R0, R163, R0 ;  /* 0x00000000a3007221 */ /* 0x000fe20000010000 */
[----:B------:R-:W1:Y:S01]  /*1acd0*/  LDSM.16.MT88.4 R132, [R212+0x13800] ;  /* 0x01380000d484783b */ /* 0x000e620000004200 */
[----:B----4-:R-:W-:Y:S01]  /*1ace0*/  F2FP.BF16.F32.PACK_AB R139, R250, R68 ;  /* 0x00000044fa8b723e */ /* 0x010fe200000010ff */
[----:B------:R-:W-:Y:S01]  /*1acf0*/  FADD.FTZ R2, R166, R2 ;  /* 0x00000002a6027221 */ /* 0x000fe20000010000 */
[----:B------:R-:W-:-:S03]  /*1ad00*/  FADD.FTZ R0, R164, R0 ;  /* 0x00000000a4007221 */ /* 0x000fc60000010000 */
[----:B------:R-:W-:Y:S01]  /*1ad10*/  FADD.FTZ R2, R165, R2 ;  /* 0x00000002a5027221 */ /* 0x000fe20000010000 */
[----:B------:R-:W-:Y:S01]  /*1ad20*/  FADD.FTZ R0, R162, R0 ;  /* 0x00000000a2007221 */ /* 0x000fe20000010000 */
[----:B------:R-:W-:Y:S02]  /*1ad30*/  HMMA.16816.F32.BF16 R80, R136, R76, R80 ;  /* 0x0000004c8850723c */ /* 0x000fe40000041850 */
        /* <DEDUP_REMOVED lines=39> */
[----:B-1----:R-:W-:Y:S02]  /*1afb0*/  HMMA.16816.F32.BF16 R120, R136, R132, R120 ;  /* 0x000000848878723c */ /* 0x002fe40000041878 */
        /* <DEDUP_REMOVED lines=23> */
[----:B------:R-:W-:Y:S01]  /*1b130*/  HMMA.16816.F32.BF16 R132, R136, R134, R36 ;  /* 0x000000868884723c */ /* 0x000fe20000041824 */
[----:B------:R-:W-:Y:S02]  /*1b140*/  FADD.FTZ R250, R250, R0 ;  /* 0x00000000fafa7221 */ /* 0x000fe40000010000 */
[----:B------:R-:W-:-:S03]  /*1b150*/  FADD.FTZ R2, R7, R2 ;  /* 0x0000000207027221 */ /* 0x000fc60000010000 */
[----:B------:R-:W-:Y:S01]  /*1b160*/  HMMA.16816.F32.BF16 R128, R136, R8, R64 ;  /* 0x000000088880723c */ /* 0x000fe20000041840 */
[----:B------:R-:W-:-:S05]  /*1b170*/  FADD.FTZ R251, R251, R2 ;  /* 0x00000002fbfb7221 */ /* 0x000fca0000010000 */
[----:B------:R-:W-:Y:S01]  /*1b180*/  HMMA.16816.F32.BF16 R136, R136, R10, R44 ;  /* 0x0000000a8888723c */ /* 0x000fe2000004182c */
[----:B------:R-:W-:-:S08]  /*1b190*/  NOP ;  /* 0x0000000000007918 */ /* 0x000fd00000000000 */
[----:B------:R-:W-:-:S15]  /*1b1a0*/  @!P1 BRA `(.L_x_3563) ;  /* 0x00000064000c9947 */ /* 0x000fde0003800000 */
[----:B------:R-:W2:Y:S01]  /*1b1b0*/  LDL R242, [R1] ;  /* 0x0000000001f27983 */ /* 0x000ea20000100800 */
[----:B------:R-:W-:-:S04]  /*1b1c0*/  DEPBAR.LE SB0, 0x0 ;  /* 0x000080000000791a */ /* 0x000fc80000000000 */
[----:B------:R-:W-:Y:S05]  /*1b1d0*/  WARPSYNC.ALL ;  /* 0x0000000000007948 */ /* 0x000fea0003800000 */
[----:B------:R-:W-:Y:S01]  /*1b1e0*/  BSSY B0, `(.L_x_3564) ;  /* 0x0000045000007945 */ /* 0x000fe20003800000 */
[----:B------:R-:W-:Y:S01]  /*1b1f0*/  BAR.SYNC.DEFER_BLOCKING 0x0 ;  /* 0x0000000000007b1d */ /* 0x000fe20000010000 */
[----:B--2---:R-:W-:-:S05]  /*1b200*/  IADD3 R246, R242, -0x2, RZ ;  /* 0xfffffffef2f67810 */ /* 0x004fca0007ffe0ff */
        /* <DEDUP_REMOVED lines=8> */
[----:B------:R-:W-:-:S04]  /*1b290*/  LOP3.LUT R10, R10, R2, RZ, 0x3c, !PT ;  /* 0x000000020a0a7212 */ /* 0x000fc800078e3cff */
        /* <DEDUP_REMOVED lines=9> */
[----:B------:R-:W-:Y:S01]  /*1b330*/  IMAD.HI.U32 R4, R9, R4, R8 ;  /* 0x0000000409047227 */ /* 0x000fe200078e0008 */
[----:B------:R-:W-:Y:S02]  /*1b340*/  MOV R9, R3 ;  /* 0x0000000300097202 */ /* 0x000fe40000000f00 */
[----:B------:R-:W-:Y:S01]  /*1b350*/  ISETP.GE.AND P3, PT, R11, RZ, PT ;  /* 0x000000ff0b00720c */ /* 0x000fe20003f66270 */
[----:B------:R-:W-:Y:S02]  /*1b360*/  IMAD.MOV R8, RZ, RZ, -R12 ;  /* 0x000000ffff087224 */ /* 0x000fe400078e0a0c */
        /* <DEDUP_REMOVED lines=12> */
[----:B------:R-:W-:Y:S01]  /*1b430*/  ISETP.NE.AND P2, PT, R2, RZ, PT ;  /* 0x000000ff0200720c */ /* 0x000fe20003f45270 */
[----:B------:R-:W2:Y:S01]  /*1b440*/  LD.E.64 R8, desc[UR6][R28.64+0x40] ;  /* 0x000040061c087980 */ /* 0x000ea2000c101b00 */
[----:B------:R-:W-:-:S07]  /*1b450*/  LOP3.LUT R0, RZ, R2, RZ, 0x33, !PT ;  /* 0x00000002ff007212 */ /* 0x000fce00078e33ff */
[----:B------:R-:W-:Y:S02]  /*1b460*/  @P5 VIADD R3, R3, 0x1 ;  /* 0x0000000103035836 */ /* 0x000fe40000000000 */
[----:B------:R-:W-:Y:S02]  /*1b470*/  @P6 IADD3 R4, R4, 0x1, RZ ;  /* 0x0000000104046810 */ /* 0x000fe40007ffe0ff */
[----:B------:R-:W-:Y:S02]  /*1b480*/  @!P1 IMAD.MOV R3, RZ, RZ, -R3 ;  /* 0x000000ffff039224 */ /* 0x000fe400078e0a03 */
[----:B------:R-:W-:-:S03]  /*1b490*/  @!P3 IADD3 R4, -R4, RZ, RZ ;  /* 0x000000ff0404b210 */ /* 0x000fc60007ffe1ff */
[C---:B------:R-:W-:Y:S02]  /*1b4a0*/  SEL R3, R0.reuse, R3, !P2 ;  /* 0x0000000300037207 */ /* 0x040fe40005000000 */
[----:B------:R-:W-:-:S03]  /*1b4b0*/  SEL R4, R0, R4, !P2 ;  /* 0x0000000400047207 */ /* 0x000fc60005000000 */
[--C-:B------:R-:W-:Y:S01]  /*1b4c0*/  IMAD.WIDE R12, R3, 0x4, R240.reuse ;  /* 0x00000004030c7825 */ /* 0x100fe200078e02f0 */
[----:B------:R-:W3:Y:S03]  /*1b4d0*/  LD.E.64 R28, desc[UR6][R28.64+0x28] ;  /* 0x000028061c1c7980 */ /* 0x000ee6000c101b00 */
[C---:B------:R-:W-:Y:S02]  /*1b4e0*/  IMAD.WIDE R10, R4.reuse, 0x4, R240 ;  /* 0x00000004040a7825 */ /* 0x040fe400078e02f0 */
[----:B------:R-:W4:Y:S04]  /*1b4f0*/  LD.E R12, desc[UR6][R12.64] ;  /* 0x000000060c0c7980 */ /* 0x000f28000c101900 */
[----:B------:R-:W4:Y:S01]  /*1b500*/  LD.E R10, desc[UR6][R10.64] ;  /* 0x000000060a0a7980 */ /* 0x000f22000c101900 */
[----:B------:R-:W-:-:S04]  /*1b510*/  IMAD.IADD R3, R4, 0x1, -R3 ;  /* 0x0000000104037824 */ /* 0x000fc800078e0a03 */
[----:B------:R-:W-:-:S05]  /*1b520*/  IMAD R2, R2, R3, -0x80 ;  /* 0xffffff8002027424 */ /* 0x000fca00078e0203 */
[----:B------:R-:W-:Y:S01]  /*1b530*/  SHF.R.S32.HI R4, RZ, 0x1f, R2 ;  /* 0x0000001fff047819 */ /* 0x000fe20000011402 */
[-C--:B--2---:R-:W-:Y:S02]  /*1b540*/  IMAD R0, R9, R2.reuse, RZ ;  /* 0x0000000209007224 */ /* 0x084fe400078e02ff */
[----:B------:R-:W-:-:S04]  /*1b550*/  IMAD.WIDE.U32 R2, R8, R2, RZ ;  /* 0x0000000208027225 */ /* 0x000fc800078e00ff */
[----:B------:R-:W-:-:S04]  /*1b560*/  IMAD R8, R8, R4, R0 ;  /* 0x0000000408087224 */ /* 0x000fc800078e0200 */
[----:B------:R-:W-:Y:S01]  /*1b570*/  IMAD.IADD R3, R3, 0x1, R8 ;  /* 0x0000000103037824 */ /* 0x000fe200078e0208 */
[----:B----4-:R-:W-:-:S04]  /*1b580*/  IADD3 R10, -R10, R12, RZ ;  /* 0x0000000c0a0a7210 */ /* 0x010fc80007ffe1ff */
[----:B------:R-:W-:Y:S01]  /*1b590*/  SHF.R.S32.HI R4, RZ, 0x1f, R10 ;  /* 0x0000001fff047819 */ /* 0x000fe2000001140a */
[----:B---3--:R-:W-:Y:S02]  /*1b5a0*/  IMAD R0, R29, R10, RZ ;  /* 0x0000000a1d007224 */ /* 0x008fe400078e02ff */
[----:B------:R-:W-:-:S04]  /*1b5b0*/  IMAD.WIDE.U32 R2, R10, R28, R2 ;  /* 0x0000001c0a027225 */ /* 0x000fc800078e0002 */
[----:B------:R-:W-:-:S05]  /*1b5c0*/  IMAD R0, R28, R4, R0 ;  /* 0x000000041c007224 */ /* 0x000fca00078e0200 */
[----:B------:R-:W-:Y:S01]  /*1b5d0*/  IADD3 R3, R3, R0, RZ ;  /* 0x0000000003037210 */ /* 0x000fe20007ffe0ff */
[----:B------:R-:W-:Y:S01]  /*1b5e0*/  IMAD.MOV.U32 R0, RZ, RZ, R2 ;  /* 0x000000ffff007224 */ /* 0x000fe200078e0002 */
[----:B------:R-:W-:Y:S05]  /*1b5f0*/  BRA `(.L_x_3566) ;  /* 0x00000000000c7947 */ /* 0x000fea0003800000 */
.L_x_3565:
[----:B------:R-:W2:Y:S02]  /*1b600*/  LD.E R0, desc[UR6][R28.64+0x40] ;  /* 0x000040061c007980 */ /* 0x000ea4000c101900 */
[----:B--2---:R-:W-:-:S04]  /*1b610*/  LEA R0, -R0, RZ, 0x7 ;  /* 0x000000ff00007211 */ /* 0x004fc800078e39ff */
[----:B------:R-:W-:Y:S02]  /*1b620*/  SHF.R.S32.HI R3, RZ, 0x1f, R0 ;  /* 0x0000001fff037819 */ /* 0x000fe40000011400 */
.L_x_3566:
[----:B------:R-:W-:Y:S05]  /*1b630*/  BSYNC B0 ;  /* 0x0000000000007941 */ /* 0x000fea0003800000 */
.L_x_3564:
        /* <DEDUP_REMOVED lines=80> */
[----:B--2---:R-:W-:Y:S02]  /*1bb40*/  @P1 LEA R8, P2, R2, R194, 0x1 ;  /* 0x000000c202081211 */ /* 0x004fe400078408ff */
        /* <DEDUP_REMOVED lines=49> */
[----:B--2---:R-:W-:Y:S04]  /*1be60*/  LDSM.16.M88.4 R20, [R208+0x4000] ;  /* 0x00400000d014783b */ /* 0x004fe80000000200 */
[----:B-1----:R1:W2:Y:S04]  /*1be70*/  LD.E R0, desc[UR4][R52.64+0x18c] ;  /* 0x00018c0434007980 */ /* 0x0022a8000c101900 */
[----:B------:R-:W-:Y:S04]  /*1be80*/  LDSM.16.M88.4 R44, [R208+0x5000] ;  /* 0x00500000d02c783b */ /* 0x000fe80000000200 */
[----:B------:R-:W-:Y:S04]  /*1be90*/  LDSM.16.M88.4 R48, [R208+0x4800] ;  /* 0x00480000d030783b */ /* 0x000fe80000000200 */
[----:B------:R-:W-:Y:S04]  /*1bea0*/  LDSM.16.M88.4 R36, [R208+0x6000] ;  /* 0x00600000d024783b */ /* 0x000fe80000000200 */
[----:B---3--:R-:W3:Y:S04]  /*1beb0*/  LDSM.16.M88.4 R8, [R216] ;  /* 0x00000000d808783b */ /* 0x008ee80000000200 */
[----:B------:R-:W-:Y:S04]  /*1bec0*/  LDSM.16.M88.4 R16, [R217] ;  /* 0x00000000d910783b */ /* 0x000fe80000000200 */
[----:B------:R-:W4:Y:S04]  /*1bed0*/  LDSM.16.M88.4 R56, [R215] ;  /* 0x00000000d738783b */ /* 0x000f280000000200 */
[----:B------:R-:W5:Y:S04]  /*1bee0*/  LDSM.16.M88.4 R40, [R208+0x5800] ;  /* 0x00580000d028783b */ /* 0x000f680000000200 */
[----:B------:R-:W5:Y:S04]  /*1bef0*/  LDSM.16.M88.4 R32, [R208+0x6800] ;  /* 0x00680000d020783b */ /* 0x000f680000000200 */
[----:B------:R-:W5:Y:S04]  /*1bf00*/  LDSM.16.M88.4 R28, [R208+0x7000] ;  /* 0x00700000d01c783b */ /* 0x000f680000000200 */
[----:B------:R-:W5:Y:S04]  /*1bf10*/  LDSM.16.M88.4 R24, [R208+0x7800] ;  /* 0x00780000d018783b */ /* 0x000f680000000200 */
[----:B------:R-:W5:Y:S04]  /*1bf20*/  LDSM.16.M88.4 R152, [R233] ;  /* 0x00000000e998783b */ /* 0x000f680000000200 */
[----:B------:R-:W5:Y:S04]  /*1bf30*/  LDSM.16.M88.4 R144, [R234] ;  /* 0x00000000ea90783b */ /* 0x000f680000000200 */
[----:B------:R-:W5:Y:S01]  /*1bf40*/  LDSM.16.M88.4 R72, [R230] ;  /* 0x00000000e648783b */ /* 0x000f620000000200 */
[C---:B---3--:R-:W-:Y:S03]  /*1bf50*/  HMMA.16816.F32.BF16 R12, R8.reuse, R20, RZ ;  /* 0x00000014080c723c */ /* 0x048fe600000418ff */
[----:B------:R-:W3:Y:S04]  /*1bf60*/  LDSM.16.M88.4 R64, [R229] ;  /* 0x00000000e540783b */ /* 0x000ee80000000200 */
[----:B------:R-:W3:Y:S01]  /*1bf70*/  LDSM.16.M88.4 R168, [R232] ;  /* 0x00000000e8a8783b */ /* 0x000ee20000000200 */
[C---:B------:R-:W-:Y:S03]  /*1bf80*/  HMMA.16816.F32.BF16 R20, R8.reuse, R22, RZ ;  /* 0x000000160814723c */ /* 0x040fe600000418ff */
[----:B-1----:R-:W1:Y:S03]  /*1bf90*/  LDSM.16.M88.4 R52, [R228] ;  /* 0x00000000e434783b */ /* 0x002e660000000200 */
[C---:B------:R-:W-:Y:S01]  /*1bfa0*/  HMMA.16816.F32.BF16 R176, R8.reuse, R44, RZ ;  /* 0x0000002c08b0723c */ /* 0x040fe200000418ff */
[----:B------:R-:W-:Y:S04]  /*1bfb0*/  LDSM.16.M88.4 R140, [R231] ;  /* 0x00000000e78c783b */ /* 0x000fe80000000200 */
[----:B------:R-:W0:Y:S01]  /*1bfc0*/  LDGDEPBAR ;  /* 0x00000000000079af */ /* 0x000e220000000000 */
[C---:B------:R-:W-:Y:S03]  /*1bfd0*/  HMMA.16816.F32.BF16 R192, R8.reuse, R46, RZ ;  /* 0x0000002e08c0723c */ /* 0x040fe600000418ff */
[----:B------:R-:W-:Y:S03]  /*1bfe0*/  LDSM.16.M88.4 R44, [R214+0x4800] ;  /* 0x00480000d62c783b */ /* 0x000fe60000000200 */
[C---:B------:R-:W-:Y:S06]  /*1bff0*/  HMMA.16816.F32.BF16 R164, R8.reuse, R50, RZ ;  /* 0x0000003208a4723c */ /* 0x040fec00000418ff */
[C---:B------:R-:W-:Y:S06]  /*1c000*/  HMMA.16816.F32.BF16 R196, R8.reuse, R36, RZ ;  /* 0x0000002408c4723c */ /* 0x040fec00000418ff */
[C---:B------:R-:W-:Y:S06]  /*1c010*/  HMMA.16816.F32.BF16 R188, R8.reuse, R38, RZ ;  /* 0x0000002608bc723c */ /* 0x040fec00000418ff */
[----:B------:R-:W-:Y:S01]  /*1c020*/  HMMA.16816.F32.BF16 R148, R8, R48, RZ ;  /* 0x000000300894723c */ /* 0x000fe200000418ff */
[----:B------:R-:W-:Y:S05]  /*1c030*/  LDSM.16.M88.4 R48, [R214+0x4000] ;  /* 0x00400000d630783b */ /* 0x000fea0000000200 */
[----:B----4-:R-:W-:Y:S01]  /*1c040*/  HMMA.16816.F32.BF16 R36, R16, R56, R12 ;  /* 0x000000381024723c */ /* 0x010fe2000004180c */
[----:B------:R-:W4:Y:S05]  /*1c050*/  LDSM.16.M88.4 R12, [R219] ;  /* 0x00000000db0c783b */ /* 0x000f2a0000000200 */
[C---:B-----5:R-:W-:Y:S06]  /*1c060*/  HMMA.16816.F32.BF16 R200, R8.reuse, R40, RZ ;  /* 0x0000002808c8723c */ /* 0x060fec00000418ff */
[C---:B------:R-:W-:Y:S01]  /*1c070*/  HMMA.16816.F32.BF16 R204, R8.reuse, R42, RZ ;  /* 0x0000002a08cc723c */ /* 0x040fe200000418ff */
[----:B------:R-:W5:Y:S05]  /*1c080*/  LDSM.16.M88.4 R40, [R214+0x5000] ;  /* 0x00500000d628783b */ /* 0x000f6a0000000200 */
[C---:B------:R-:W-:Y:S06]  /*1c090*/  HMMA.16816.F32.BF16 R184, R8.reuse, R32, RZ ;  /* 0x0000002008b8723c */ /* 0x040fec00000418ff */
[C---:B------:R-:W-:Y:S06]  /*1c0a0*/  HMMA.16816.F32.BF16 R180, R8.reuse, R34, RZ ;  /* 0x0000002208b4723c */ /* 0x040fec00000418ff */
[C---:B------:R-:W-:Y:S06]  /*1c0b0*/  HMMA.16816.F32.BF16 R172, R8.reuse, R28, RZ ;  /* 0x0000001c08ac723c */ /* 0x040fec00000418ff */
[C---:B------:R-:W-:Y:S06]  /*1c0c0*/  HMMA.16816.F32.BF16 R160, R8.reuse, R30, RZ ;  /* 0x0000001e08a0723c */ /* 0x040fec00000418ff */
[C---:B------:R-:W-:Y:S06]  /*1c0d0*/  HMMA.16816.F32.BF16 R156, R8.reuse, R24, RZ ;  /* 0x00000018089c723c */ /* 0x040fec00000418ff */
[----:B------:R-:W-:Y:S06]  /*1c0e0*/  HMMA.16816.F32.BF16 R60, R8, R26, RZ ;  /* 0x0000001a083c723c */ /* 0x000fec00000418ff */
[C---:B------:R-:W-:Y:S01]  /*1c0f0*/  HMMA.16816.F32.BF16 R32, R16.reuse, R58, R20 ;  /* 0x0000003a1020723c */ /* 0x040fe20000041814 */
[----:B------:R-:W5:Y:S05]  /*1c100*/  LDSM.16.M88.4 R56, [R214+0x7000] ;  /* 0x00700000d638783b */ /* 0x000f6a0000000200 */
[C---:B------:R-:W-:Y:S06]  /*1c110*/  HMMA.16816.F32.BF16 R20, R16.reuse, R152, R176 ;  /* 0x000000981014723c */ /* 0x040fec00000418b0 */
[C---:B------:R-:W-:Y:S06]  /*1c120*/  HMMA.16816.F32.BF16 R8, R16.reuse, R154, R192 ;  /* 0x0000009a1008723c */ /* 0x040fec00000418c0 */
[C---:B------:R-:W-:Y:S06]  /*1c130*/  HMMA.16816.F32.BF16 R24, R16.reuse, R146, R164 ;  /* 0x000000921018723c */ /* 0x040fec00000418a4 */
[C---:B------:R-:W-:Y:S06]  /*1c140*/  HMMA.16816.F32.BF16 R184, R16.reuse, R72, R184 ;  /* 0x0000004810b8723c */ /* 0x040fec00000418b8 */
[C---:B------:R-:W-:Y:S06]  /*1c150*/  HMMA.16816.F32.BF16 R180, R16.reuse, R74, R180 ;  /* 0x0000004a10b4723c */ /* 0x040fec00000418b4 */
[C---:B---3--:R-:W-:Y:S06]  /*1c160*/  HMMA.16816.F32.BF16 R72, R16.reuse, R64, R172 ;  /* 0x000000401048723c */ /* 0x048fec00000418ac */
[C---:B------:R-:W-:Y:S06]  /*1c170*/  HMMA.16816.F32.BF16 R172, R16.reuse, R66, R160 ;  /* 0x0000004210ac723c */ /* 0x040fec00000418a0 */
[C---:B------:R-:W-:Y:S01]  /*1c180*/  HMMA.16816.F32.BF16 R28, R16.reuse, R144, R148 ;  /* 0x00000090101c723c */ /* 0x040fe20000041894 */
[----:B------:R-:W3:Y:S05]  /*1c190*/  LDSM.16.M88.4 R148, [R214+0x5800] ;  /* 0x00580000d694783b */ /* 0x000eea0000000200 */
[C---:B------:R-:W-:Y:S06]  /*1c1a0*/  HMMA.16816.F32.BF16 R144, R16.reuse, R168, R200 ;  /* 0x000000a81090723c */ /* 0x040fec00000418c8 */
[C---:B------:R-:W-:Y:S06]  /*1c1b0*/  HMMA.16816.F32.BF16 R204, R16.reuse, R170, R204 ;  /* 0x000000aa10cc723c */ /* 0x040fec00000418cc */
[C---:B-1----:R-:W-:Y:S06]  /*1c1c0*/  HMMA.16816.F32.BF16 R168, R16.reuse, R52, R156 ;  /* 0x0000003410a8723c */ /* 0x042fec000004189c */
[----:B------:R-:W-:Y:S01]  /*1c1d0*/  HMMA.16816.F32.BF16 R164, R16, R54, R60 ;  /* 0x0000003610a4723c */ /* 0x000fe2000004183c */
[----:B------:R-:W1:Y:S05]  /*1c1e0*/  LDSM.16.M88.4 R60, [R214+0x6800] ;  /* 0x00680000d63c783b */ /* 0x000e6a0000000200 */
[C---:B----4-:R-:W-:Y:S06]  /*1c1f0*/  HMMA.16816.F32.BF16 R160, R12.reuse, R48, R36 ;  /* 0x000000300ca0723c */ /* 0x050fec0000041824 */
[----:B------:R-:W-:Y:S06]  /*1c200*/  HMMA.16816.F32.BF16 R156, R12, R50, R32 ;  /* 0x000000320c9c723c */ /* 0x000fec0000041820 */
[C---:B------:R-:W-:Y:S06]  /*1c210*/  HMMA.16816.F32.BF16 R196, R16.reuse, R140, R196 ;  /* 0x0000008c10c4723c */ /* 0x040fec00000418c4 */
[----:B------:R-:W-:Y:S01]  /*1c220*/  HMMA.16816.F32.BF16 R188, R16, R142, R188 ;  /* 0x0000008e10bc723c */ /* 0x000fe200000418bc */
[----:B------:R-:W4:Y:S04]  /*1c230*/  LDSM.16.M88.4 R140, [R214+0x6000] ;  /* 0x00600000d68c783b */ /* 0x000f280000000200 */
[----:B------:R-:W-:Y:S01]  /*1c240*/  LDSM.16.M88.4 R16, [R213+0x800] ;  /* 0x00080000d510783b */ /* 0x000fe20000000200 */
[C---:B-----5:R-:W-:Y:S03]  /*1c250*/  HMMA.16816.F32.BF16 R48, R12.reuse, R40, R20 ;  /* 0x000000280c30723c */ /* 0x060fe60000041814 */
[----:B------:R-:W-:Y:S03]  /*1c260*/  LDSM.16.M88.4 R20, [R213] ;  /* 0x00000000d514783b */ /* 0x000fe60000000200 */
[C---:B------:R-:W-:Y:S01]  /*1c270*/  HMMA.16816.F32.BF16 R36, R12.reuse, R42, R8 ;  /* 0x0000002a0c24723c */ /* 0x040fe20000041808 */
[----:B------:R-:W5:Y:S04]  /*1c280*/  LDSM.16.M88.4 R8, [R218] ;  /* 0x00000000da08783b */ /* 0x000f680000000200 */
[----:B------:R-:W-:Y:S01]  /*1c290*/  LDSM.16.M88.4 R40, [R213+0x1800] ;  /* 0x00180000d528783b */ /* 0x000fe20000000200 */
[C---:B------:R-:W-:Y:S03]  /*1c2a0*/  HMMA.16816.F32.BF16 R52, R12.reuse, R46, R24 ;  /* 0x0000002e0c34723c */ /* 0x040fe60000041818 */
[----:B------:R-:W2:Y:S03]  /*1c2b0*/  LDSM.16.M88.4 R24, [R214+0x7800] ;  /* 0x00780000d618783b */ /* 0x000ea60000000200 */
[C---:B------:R-:W-:Y:S06]  /*1c2c0*/  HMMA.16816.F32.BF16 R176, R12.reuse, R58, R172 ;  /* 0x0000003a0cb0723c */ /* 0x040fec00000418ac */
[C---:B------:R-:W-:Y:S01]  /*1c2d0*/  HMMA.16816.F32.BF16 R152, R12.reuse, R44, R28 ;  /* 0x0000002c0c98723c */ /* 0x040fe2000004181c */
[----:B------:R-:W2:Y:S05]  /*1c2e0*/  LDSM.16.M88.4 R44, [R213+0x1000] ;  /* 0x00100000d52c783b */ /* 0x000eaa0000000200 */
[C---:B------:R-:W-:Y:S01]  /*1c2f0*/  HMMA.16816.F32.BF16 R200, R12.reuse, R56, R72 ;  /* 0x000000380cc8723c */ /* 0x040fe20000041848 */
[----:B------:R-:W2:Y:S05]  /*1c300*/  LDSM.16.M88.4 R72, [R213+0x2000] ;  /* 0x00200000d548783b */ /* 0x000eaa0000000200 */
[C---:B---3--:R-:W-:Y:S01]  /*1c310*/  HMMA.16816.F32.BF16 R32, R12.reuse, R148, R144 ;  /* 0x000000940c20723c */ /* 0x048fe20000041890 */
[----:B------:R-:W3:Y:S05]  /*1c320*/  LDSM.16.M88.4 R144, [R213+0x2800] ;  /* 0x00280000d590783b */ /* 0x000eea0000000200 */
[----:B------:R-:W-:Y:S01]  /*1c330*/  HMMA.16816.F32.BF16 R28, R12, R150, R204 ;  /* 0x000000960c1c723c */ /* 0x000fe200000418cc */
[----:B------:R-:W-:-:S02]  /*1c340*/  IMAD.MOV.U32 R7, RZ, RZ, R176 ;  /* 0x000000ffff077224 */ /* 0x000fc400078e00b0 */
[----:B------:R-:W-:-:S03]  /*1c350*/  IMAD.MOV.U32 R4, RZ, RZ, R177 ;  /* 0x000000ffff047224 */ /* 0x000fc600078e00b1 */
[C---:B-1----:R-:W-:Y:S01]  /*1c360*/  HMMA.16816.F32.BF16 R148, R12.reuse, R60, R184 ;  /* 0x0000003c0c94723c */ /* 0x042fe200000418b8 */
[----:B------:R-:W-:Y:S02]  /*1c370*/  IMAD.MOV.U32 R3, RZ, RZ, R178 ;  /* 0x000000ffff037224 */ /* 0x000fe400078e00b2 */
[----:B------:R-:W-:Y:S02]  /*1c380*/  IMAD.MOV.U32 R2, RZ, RZ, R179 ;  /* 0x000000ffff027224 */ /* 0x000fe400078e00b3 */
[----:B------:R-:W-:Y:S01]  /*1c390*/  LDSM.16.M88.4 R176, [R213+0x3000] ;  /* 0x00300000d5b0783b */ /* 0x000fe20000000200 */
[----:B----4-:R-:W-:Y:S06]  /*1c3a0*/  HMMA.16816.F32.BF16 R64, R12, R140, R196 ;  /* 0x0000008c0c40723c */ /* 0x010fec00000418c4 */
[----:B-----5:R-:W-:Y:S01]  /*1c3b0*/  HMMA.16816.F32.BF16 R184, R8, R22, R156 ;  /* 0x0000001608b8723c */ /* 0x020fe2000004189c */
[----:B------:R-:W1:Y:S05]  /*1c3c0*/  LDSM.16.M88.4 R156, [R213+0x3800] ;  /* 0x00380000d59c783b */ /* 0x000e6a0000000200 */
[C---:B------:R-:W-:Y:S06]  /*1c3d0*/  HMMA.16816.F32.BF16 R140, R12.reuse, R142, R188 ;  /* 0x0000008e0c8c723c */ /* 0x040fec00000418bc */
[----:B--2---:R-:W-:Y:S01]  /*1c3e0*/  HMMA.16816.F32.BF16 R196, R12, R26, R164 ;  /* 0x0000001a0cc4723c */ /* 0x004fe200000418a4 */
[----:B------:R-:W-:Y:S05]  /*1c3f0*/  LDSM.16.M88.4 R164, [R208+0x8000] ;  /* 0x00800000d0a4783b */ /* 0x000fea0000000200 */
[----:B------:R-:W-:Y:S01]  /*1c400*/  HMMA.16816.F32.BF16 R188, R8, R20, R160 ;  /* 0x0000001408bc723c */ /* 0x000fe200000418a0 */
[----:B------:R-:W2:Y:S04]  /*1c410*/  LDSM.16.M88.4 R20, [R216+0x2000] ;  /* 0x00200000d814783b */ /* 0x000ea80000000200 */
[----:B------:R-:W4:Y:S01]  /*1c420*/  LDSM.16.M88.4 R160, [R208+0x8800] ;  /* 0x00880000d0a0783b */ /* 0x000f220000000200 */
[C---:B------:R-:W-:Y:S03]  /*1c430*/  HMMA.16816.F32.BF16 R192, R12.reuse, R62, R180 ;  /* 0x0000003e0cc0723c */ /* 0x040fe600000418b4 */
[----:B------:R-:W5:Y:S03]  /*1c440*/  LDSM.16.M88.4 R60, [R208+0x9000] ;  /* 0x00900000d03c783b */ /* 0x000f660000000200 */
[----:B------:R-:W-:Y:S01]  /*1c450*/  HMMA.16816.F32.BF16 R204, R12, R24, R168 ;  /* 0x000000180ccc723c */ /* 0x000fe200000418a8 */
[----:B------:R-:W5:Y:S05]  /*1c460*/  LDSM.16.M88.4 R24, [R208+0x9800] ;  /* 0x00980000d018783b */ /* 0x000f6a0000000200 */
[C---:B------:R-:W-:Y:S01]  /*1c470*/  HMMA.16816.F32.BF16 R172, R8.reuse, R18, R52 ;  /* 0x0000001208ac723c */ /* 0x040fe20000041834 */
[----:B------:R-:W5:Y:S05]  /*1c480*/  LDSM.16.M88.4 R52, [R208+0xa000] ;  /* 0x00a00000d034783b */ /* 0x000f6a0000000200 */
[C---:B------:R-:W-:Y:S01]  /*1c490*/  HMMA.16816.F32.BF16 R168, R8.reuse, R44, R48 ;  /* 0x0000002c08a8723c */ /* 0x040fe20000041830 */
[----:B------:R-:W5:Y:S05]  /*1c4a0*/  LDSM.16.M88.4 R48, [R208+0xa800] ;  /* 0x00a80000d030783b */ /* 0x000f6a0000000200 */
[C---:B------:R-:W-:Y:S01]  /*1c4b0*/  HMMA.16816.F32.BF16 R180, R8.reuse, R16, R152 ;  /* 0x0000001008b4723c */ /* 0x040fe20000041898 */
[----:B------:R-:W-:Y:S05]  /*1c4c0*/  LDSM.16.M88.4 R16, [R217+0x2000] ;  /* 0x00200000d910783b */ /* 0x000fea0000000200 */
[C---:B------:R-:W-:Y:S06]  /*1c4d0*/  HMMA.16816.F32.BF16 R56, R8.reuse, R40, R32 ;  /* 0x000000280838723c */ /* 0x040fec0000041820 */
[C---:B------:R-:W-:Y:S06]  /*1c4e0*/  HMMA.16816.F32.BF16 R12, R8.reuse, R42, R28 ;  /* 0x0000002a080c723c */ /* 0x040fec000004181c */
[C---:B------:R-:W-:Y:S01]  /*1c4f0*/  HMMA.16816.F32.BF16 R40, R8.reuse, R74, R140 ;  /* 0x0000004a0828723c */ /* 0x040fe2000004188c */
[----:B------:R-:W5:Y:S05]  /*1c500*/  LDSM.16.M88.4 R140, [R227] ;  /* 0x00000000e38c783b */ /* 0x000f6a0000000200 */
[----:B------:R-:W-:Y:S01]  /*1c510*/  HMMA.16816.F32.BF16 R152, R8, R46, R36 ;  /* 0x0000002e0898723c */ /* 0x000fe20000041824 */
[----:B------:R-:W-:-:S02]  /*1c520*/  IMAD.MOV.U32 R74, RZ, RZ, R3 ;  /* 0x000000ffff4a7224 */ /* 0x000fc400078e0003 */
[----:B------:R-:W-:-:S03]  /*1c530*/  IMAD.MOV.U32 R75, RZ, RZ, R2 ;  /* 0x000000ffff4b7224 */ /* 0x000fc600078e0002 */
[C---:B------:R-:W-:Y:S01]  /*1c540*/  HMMA.16816.F32.BF16 R44, R8.reuse, R72, R64 ;  /* 0x00000048082c723c */ /* 0x040fe20000041840 */
[----:B------:R-:W5:Y:S06]  /*1c550*/  LDSM.16.M88.4 R64, [R208+0xb000] ;  /* 0x00b00000d040783b */ /* 0x000f6c0000000200 */
[----:B------:R-:W-:Y:S02]  /*1c560*/  IMAD.MOV.U32 R72, RZ, RZ, R7 ;  /* 0x000000ffff487224 */ /* 0x000fe400078e0007 */
[----:B------:R-:W-:Y:S01]  /*1c570*/  IMAD.MOV.U32 R73, RZ, RZ, R4 ;  /* 0x000000ffff497224 */ /* 0x000fe200078e0004 */
[C---:B---3--:R-:W-:Y:S06]  /*1c580*/  HMMA.16816.F32.BF16 R32, R8.reuse, R146, R192 ;  /* 0x000000920820723c */ /* 0x048fec00000418c0 */
[C---:B------:R-:W-:Y:S06]  /*1c590*/  HMMA.16816.F32.BF16 R36, R8.reuse, R144, R148 ;  /* 0x000000900824723c */ /* 0x040fec0000041894 */
[C---:B-1----:R-:W-:Y:S06]  /*1c5a0*/  HMMA.16816.F32.BF16 R144, R8.reuse, R156, R204 ;  /* 0x0000009c0890723c */ /* 0x042fec00000418cc */
[C---:B------:R-:W-:Y:S06]  /*1c5b0*/  HMMA.16816.F32.BF16 R28, R8.reuse, R176, R200 ;  /* 0x000000b0081c723c */ /* 0x040fec00000418c8 */
[C---:B------:R-:W-:Y:S06]  /*1c5c0*/  HMMA.16816.F32.BF16 R72, R8.reuse, R178, R72 ;  /* 0x000000b20848723c */ /* 0x040fec0000041848 */
[----:B------:R-:W-:Y:S01]  /*1c5d0*/  HMMA.16816.F32.BF16 R204, R8, R158, R196 ;  /* 0x0000009e08cc723c */ /* 0x000fe200000418c4 */
[----:B------:R-:W-:Y:S05]  /*1c5e0*/  LDSM.16.M88.4 R156, [R208+0xb800] ;  /* 0x00b80000d09c783b */ /* 0x000fea0000000200 */
[C---:B--2---:R-:W-:Y:S06]  /*1c5f0*/  HMMA.16816.F32.BF16 R8, R20.reuse, R164, R188 ;  /* 0x000000a41408723c */ /* 0x044fec00000418bc */
[C---:B----4-:R-:W-:Y:S06]  /*1c600*/  HMMA.16816.F32.BF16 R188, R20.reuse, R160, R180 ;  /* 0x000000a014bc723c */ /* 0x050fec00000418b4 */
[C---:B------:R-:W-:Y:S06]  /*1c610*/  HMMA.16816.F32.BF16 R176, R20.reuse, R162, R172 ;  /* 0x000000a214b0723c */ /* 0x040fec00000418ac */
[C---:B-----5:R-:W-:Y:S06]  /*1c620*/  HMMA.16816.F32.BF16 R160, R20.reuse, R60, R168 ;  /* 0x0000003c14a0723c */ /* 0x060fec00000418a8 */
[C---:B------:R-:W-:Y:S01]  /*1c630*/  HMMA.16816.F32.BF16 R168, R20.reuse, R24, R56 ;  /* 0x0000001814a8723c */ /* 0x040fe20000041838 */
[----:B------:R-:W-:Y:S05]  /*1c640*/  LDSM.16.M88.4 R56, [R214+0x8000] ;  /* 0x00800000d638783b */ /* 0x000fea0000000200 */
[C---:B------:R-:W-:Y:S01]  /*1c650*/  HMMA.16816.F32.BF16 R172, R20.reuse, R26, R12 ;  /* 0x0000001a14ac723c */ /* 0x040fe2000004180c */
[----:B------:R-:W1:Y:S05]  /*1c660*/  LDSM.16.M88.4 R12, [R219+0x2000] ;  /* 0x00200000db0c783b */ /* 0x000e6a0000000200 */
[C---:B------:R-:W-:Y:S06]  /*1c670*/  HMMA.16816.F32.BF16 R148, R20.reuse, R166, R184 ;  /* 0x000000a61494723c */ /* 0x040fec00000418b8 */
[C---:B------:R-:W-:Y:S01]  /*1c680*/  HMMA.16816.F32.BF16 R200, R20.reuse, R54, R40 ;  /* 0x0000003614c8723c */ /* 0x040fe20000041828 */
[----:B------:R-:W2:Y:S05]  /*1c690*/  LDSM.16.M88.4 R40, [R226] ;  /* 0x00000000e228783b */ /* 0x000eaa0000000200 */
[----:B------:R-:W-:Y:S01]  /*1c6a0*/  HMMA.16816.F32.BF16 R192, R20, R50, R32 ;  /* 0x0000003214c0723c */ /* 0x000fe20000041820 */
[----:B------:R-:W3:Y:S05]  /*1c6b0*/  LDSM.16.M88.4 R32, [R224] ;  /* 0x00000000e020783b */ /* 0x000eea0000000200 */
[----:B------:R-:W-:Y:S01]  /*1c6c0*/  HMMA.16816.F32.BF16 R24, R16, R140, R8 ;  /* 0x0000008c1018723c */ /* 0x000fe20000041808 */
[----:B------:R-:W-:Y:S05]  /*1c6d0*/  LDSM.16.M88.4 R8, [R218+0x2000] ;  /* 0x00200000da08783b */ /* 0x000fea0000000200 */
[C---:B------:R-:W-:Y:S01]  /*1c6e0*/  HMMA.16816.F32.BF16 R184, R20.reuse, R52, R44 ;  /* 0x0000003414b8723c */ /* 0x040fe2000004182c */
[----:B------:R-:W4:Y:S05]  /*1c6f0*/  LDSM.16.M88.4 R52, [R213+0x4000] ;  /* 0x00400000d534783b */ /* 0x000f2a0000000200 */
[C---:B------:R-:W-:Y:S06]  /*1c700*/  HMMA.16816.F32.BF16 R180, R20.reuse, R64, R28 ;  /* 0x0000004014b4723c */ /* 0x040fec000004181c */
[----:B------:R-:W-:Y:S01]  /*1c710*/  HMMA.16816.F32.BF16 R164, R20, R66, R72 ;  /* 0x0000004214a4723c */ /* 0x000fe20000041848 */
[----:B------:R-:W5:Y:S04]  /*1c720*/  LDSM.16.M88.4 R72, [R214+0x8800] ;  /* 0x00880000d648783b */ /* 0x000f680000000200 */
[----:B------:R-:W-:Y:S01]  /*1c730*/  LDSM.16.M88.4 R64, [R223] ;  /* 0x00000000df40783b */ /* 0x000fe20000000200 */
[----:B------:R-:W-:Y:S03]  /*1c740*/  HMMA.16816.F32.BF16 R28, R16, R142, R148 ;  /* 0x0000008e101c723c */ /* 0x000fe60000041894 */
[----:B------:R-:W-:Y:S03]  /*1c750*/  LDSM.16.M88.4 R140, [R220] ;  /* 0x00000000dc8c783b */ /* 0x000fe60000000200 */
[----:B------:R-:W-:Y:S01]  /*1c760*/  HMMA.16816.F32.BF16 R196, R20, R48, R36 ;  /* 0x0000003014c4723c */ /* 0x000fe20000041824 */
[----:B------:R-:W5:Y:S04]  /*1c770*/  LDSM.16.M88.4 R36, [R225] ;  /* 0x00000000e124783b */ /* 0x000f680000000200 */
[----:B------:R-:W5:Y:S01]  /*1c780*/  LDSM.16.M88.4 R48, [R221] ;  /* 0x00000000dd30783b */ /* 0x000f620000000200 */
[----:B-1----:R-:W-:Y:S06]  /*1c790*/  HMMA.16816.F32.BF16 R24, R12, R56, R24 ;  /* 0x000000380c18723c */ /* 0x002fec0000041818 */
[----:B--2---:R-:W-:Y:S06]  /*1c7a0*/  HMMA.16816.F32.BF16 R44, R16, R40, R188 ;  /* 0x00000028102c723c */ /* 0x004fec00000418bc */
[----:B------:R-:W-:Y:S01]  /*1c7b0*/  HMMA.16816.F32.BF16 R28, R12, R58, R28 ;  /* 0x0000003a0c1c723c */ /* 0x000fe2000004181c */
[----:B------:R-:W1:Y:S05]  /*1c7c0*/  LDSM.16.M88.4 R56, [R213+0x4800] ;  /* 0x00480000d538783b */ /* 0x000e6a0000000200 */
[C---:B---3--:R-:W-:Y:S06]  /*1c7d0*/  HMMA.16816.F32.BF16 R168, R16.reuse, R32, R168 ;  /* 0x0000002010a8723c */ /* 0x048fec00000418a8 */
[----:B------:R-:W-:Y:S01]  /*1c7e0*/  HMMA.16816.F32.BF16 R172, R16, R34, R172 ;  /* 0x0000002210ac723c */ /* 0x000fe200000418ac */
[----:B------:R-:W2:Y:S05]  /*1c7f0*/  LDSM.16.M88.4 R32, [R214+0x9000] ;  /* 0x00900000d620783b */ /* 0x000eaa0000000200 */
[C---:B------:R-:W-:Y:S06]  /*1c800*/  HMMA.16816.F32.BF16 R144, R20.reuse, R156, R144 ;  /* 0x0000009c1490723c */ /* 0x040fec0000041890 */
[C---:B------:R-:W-:Y:S01]  /*1c810*/  HMMA.16816.F32.BF16 R152, R20.reuse, R62, R152 ;  /* 0x0000003e1498723c */ /* 0x040fe20000041898 */
[----:B------:R-:W3:Y:S05]  /*1c820*/  LDSM.16.M88.4 R60, [R222] ;  /* 0x00000000de3c783b */ /* 0x000eea0000000200 */
[----:B------:R-:W-:Y:S06]  /*1c830*/  HMMA.16816.F32.BF16 R156, R20, R158, R204 ;  /* 0x0000009e149c723c */ /* 0x000fec00000418cc */
[----:B----4-:R-:W-:Y:S06]  /*1c840*/  HMMA.16816.F32.BF16 R20, R8, R52, R24 ;  /* 0x000000340814723c */ /* 0x010fec0000041818 */
[----:B------:R-:W-:Y:S06]  /*1c850*/  HMMA.16816.F32.BF16 R40, R16, R42, R176 ;  /* 0x0000002a1028723c */ /* 0x000fec00000418b0 */
[----:B-----5:R-:W-:Y:S01]  /*1c860*/  HMMA.16816.F32.BF16 R24, R12, R72, R44 ;  /* 0x000000480c18723c */ /* 0x020fe2000004182c */
[----:B------:R-:W4:Y:S05]  /*1c870*/  LDSM.16.M88.4 R44, [R214+0x9800] ;  /* 0x00980000d62c783b */ /* 0x000f2a0000000200 */
[C---:B------:R-:W-:Y:S06]  /*1c880*/  HMMA.16816.F32.BF16 R148, R16.reuse, R36, R160 ;  /* 0x000000241094723c */ /* 0x040fec00000418a0 */
[----:B------:R-:W-:Y:S06]  /*1c890*/  HMMA.16816.F32.BF16 R188, R16, R48, R180 ;  /* 0x0000003010bc723c */ /* 0x000fec00000418b4 */
[----:B------:R-:W-:Y:S01]  /*1c8a0*/  HMMA.16816.F32.BF16 R180, R8, R54, R28 ;  /* 0x0000003608b4723c */ /* 0x000fe2000004181c */
[----:B------:R-:W5:Y:S04]  /*1c8b0*/  LDSM.16.M88.4 R28, [R213+0x5000] ;  /* 0x00500000d51c783b */ /* 0x000f680000000200 */
[----:B------:R-:W5:Y:S01]  /*1c8c0*/  LDSM.16.M88.4 R52, [R214+0xa000] ;  /* 0x00a00000d634783b */ /* 0x000f620000000200 */
[----:B------:R-:W-:Y:S06]  /*1c8d0*/  HMMA.16816.F32.BF16 R152, R16, R38, R152 ;  /* 0x000000261098723c */ /* 0x000fec0000041898 */
[----:B------:R-:W-:Y:S06]  /*1c8e0*/  HMMA.16816.F32.BF16 R40, R12, R74, R40 ;  /* 0x0000004a0c28723c */ /* 0x000fec0000041828 */
[----:B-1----:R-:W-:Y:S06]  /*1c8f0*/  HMMA.16816.F32.BF16 R36, R8, R56, R24 ;  /* 0x000000380824723c */ /* 0x002fec0000041818 */
[----:B--2---:R-:W-:Y:S01]  /*1c900*/  HMMA.16816.F32.BF16 R24, R12, R32, R148 ;  /* 0x000000200c18723c */ /* 0x004fe20000041894 */
[-C--:B------:R-:W-:Y:S01]  /*1c910*/  FMUL.FTZ R181, R181, R0.reuse ;  /* 0x00000000b5b57220 */ /* 0x080fe20000410000 */
[----:B------:R-:W-:-:S04]  /*1c920*/  FMUL.FTZ R183, R183, R0 ;  /* 0x00000000b7b77220 */ /* 0x000fc80000410000 */
[C---:B------:R-:W-:Y:S06]  /*1c930*/  HMMA.16816.F32.BF16 R160, R16.reuse, R64, R184 ;  /* 0x0000004010a0723c */ /* 0x040fec00000418b8 */
[C---:B---3--:R-:W-:Y:S01]  /*1c940*/  HMMA.16816.F32.BF16 R176, R16.reuse, R60, R196 ;  /* 0x0000003c10b0723c */ /* 0x048fe200000418c4 */
[----:B------:R-:W-:Y:S05]  /*1c950*/  MUFU.TANH R197, R181 ;  /* 0x000000b500c57308 */ /* 0x000fea0000002400 */
[----:B------:R-:W-:Y:S01]  /*1c960*/  HMMA.16816.F32.BF16 R60, R16, R62, R192 ;  /* 0x0000003e103c723c */ /* 0x000fe200000418c0 */
[-C--:B------:R-:W-:Y:S01]  /*1c970*/  FMUL.FTZ R36, R36, R0.reuse ;  /* 0x0000000024247220 */ /* 0x080fe20000410000 */
[-C--:B------:R-:W-:Y:S01]  /*1c980*/  FMUL.FTZ R37, R37, R0.reuse ;  /* 0x0000000025257220 */ /* 0x080fe20000410000 */
[-C--:B------:R-:W-:Y:S01]  /*1c990*/  FMUL.FTZ R38, R38, R0.reuse ;  /* 0x0000000026267220 */ /* 0x080fe20000410000 */
[----:B------:R-:W-:-:S02]  /*1c9a0*/  FMUL.FTZ R39, R39, R0 ;  /* 0x0000000027277220 */ /* 0x000fc40000410000 */
[C---:B------:R-:W-:Y:S01]  /*1c9b0*/  HMMA.16816.F32.BF16 R184, R16.reuse, R50, R164 ;  /* 0x0000003210b8723c */ /* 0x040fe200000418a4 */
[----:B------:R-:W-:Y:S01]  /*1c9c0*/  MUFU.TANH R196, R183 ;  /* 0x000000b700c47308 */ /* 0x000fe20000002400 */
[-C--:B------:R-:W-:Y:S01]  /*1c9d0*/  FMUL.FTZ R20, R20, R0.reuse ;  /* 0x0000000014147220 */ /* 0x080fe20000410000 */
[-C--:B------:R-:W-:Y:S01]  /*1c9e0*/  FMUL.FTZ R21, R21, R0.reuse ;  /* 0x0000000015157220 */ /* 0x080fe20000410000 */
[-C--:B------:R-:W-:Y:S01]  /*1c9f0*/  FMUL.FTZ R22, R22, R0.reuse ;  /* 0x0000000016167220 */ /* 0x080fe20000410000 */
[-C--:B------:R-:W-:Y:S01]  /*1ca00*/  FMUL.FTZ R23, R23, R0.reuse ;  /* 0x0000000017177220 */ /* 0x080fe20000410000 */
[C---:B------:R-:W-:Y:S01]  /*1ca10*/  HMMA.16816.F32.BF16 R64, R16.reuse, R66, R200 ;  /* 0x000000421040723c */ /* 0x040fe200000418c8 */
[----:B------:R-:W-:Y:S05]  /*1ca20*/  LDSM.16.M88.4 R48, [R214+0xb000] ;  /* 0x00b00000d630783b */ /* 0x000fea0000000200 */
[C---:B------:R-:W-:Y:S01]  /*1ca30*/  HMMA.16816.F32.BF16 R192, R16.reuse, R140, R144 ;  /* 0x0000008c10c0723c */ /* 0x040fe20000041890 */
[----:B------:R-:W-:Y:S05]  /*1ca40*/  MUFU.TANH R181, R36 ;  /* 0x0000002400b57308 */ /* 0x000fea0000002400 */
[----:B------:R-:W-:Y:S06]  /*1ca50*/  HMMA.16816.F32.BF16 R164, R16, R142, R156 ;  /* 0x0000008e10a4723c */ /* 0x000fec000004189c */
[----:B------:R-:W-:Y:S01]  /*1ca60*/  HMMA.16816.F32.BF16 R16, R8, R58, R40 ;  /* 0x0000003a0810723c */ /* 0x000fe20000041828 */
[----:B------:R-:W1:Y:S01]  /*1ca70*/  LDSM.16.M88.4 R40, [R213+0x5800] ;  /* 0x00580000d528783b */ /* 0x000e620000000200 */
[----:B------:R-:W-:Y:S04]  /*1ca80*/  MUFU.TANH R183, R37 ;  /* 0x0000002500b77308 */ /* 0x000fe80000002400 */
[C---:B----4-:R-:W-:Y:S06]  /*1ca90*/  HMMA.16816.F32.BF16 R56, R12.reuse, R44, R168 ;  /* 0x0000002c0c38723c */ /* 0x050fec00000418a8 */
[----:B------:R-:W-:Y:S01]  /*1caa0*/  HMMA.16816.F32.BF16 R148, R12, R46, R172 ;  /* 0x0000002e0c94723c */ /* 0x000fe200000418ac */
[----:B------:R-:W-:Y:S01]  /*1cab0*/  MUFU.TANH R173, R38 ;  /* 0x0000002600ad7308 */ /* 0x000fe20000002400 */
[----:B------:R-:W2:Y:S07]  /*1cac0*/  LDSM.16.M88.4 R44, [R214+0xb800] ;  /* 0x00b80000d62c783b */ /* 0x000eae0000000200 */
[----:B------:R5:W-:Y:S08]  /*1cad0*/  MUFU.TANH R174, R39 ;  /* 0x0000002700ae7308 */ /* 0x000bf00000002400 */
[----:B------:R-:W-:Y:S01]  /*1cae0*/  MUFU.TANH R200, R20 ;  /* 0x0000001400c87308 */ /* 0x000fe20000002400 */
[----:B-----5:R-:W-:Y:S07]  /*1caf0*/  HMMA.16816.F32.BF16 R36, R8, R28, R24 ;  /* 0x0000001c0824723c */ /* 0x020fee0000041818 */
[----:B------:R-:W3:Y:S08]  /*1cb00*/  MUFU.TANH R7, R21 ;  /* 0x0000001500077308 */ /* 0x000ef00000002400 */
[----:B------:R-:W-:Y:S08]  /*1cb10*/  MUFU.TANH R199, R22 ;  /* 0x0000001600c77308 */ /* 0x000ff00000002400 */
[----:B------:R4:W5:Y:S01]  /*1cb20*/  MUFU.TANH R198, R23 ;  /* 0x0000001700c67308 */ /* 0x0009620000002400 */
[-C--:B------:R-:W-:Y:S01]  /*1cb30*/  FMUL.FTZ R2, R19, R0.reuse ;  /* 0x0000000013027220 */ /* 0x080fe20000410000 */
[-C--:B------:R-:W-:Y:S01]  /*1cb40*/  FMUL.FTZ R16, R16, R0.reuse ;  /* 0x0000000010107220 */ /* 0x080fe20000410000 */
[-C--:B------:R-:W-:Y:S01]  /*1cb50*/  FMUL.FTZ R17, R17, R0.reuse ;  /* 0x0000000011117220 */ /* 0x080fe20000410000 */
[-C--:B------:R-:W-:Y:S01]  /*1cb60*/  FMUL.FTZ R18, R18, R0.reuse ;  /* 0x0000000012127220 */ /* 0x080fe20000410000 */
[C---:B------:R-:W-:Y:S01]  /*1cb70*/  HMMA.16816.F32.BF16 R156, R12.reuse, R52, R160 ;  /* 0x000000340c9c723c */ /* 0x040fe200000418a0 */
[----:B------:R-:W-:Y:S05]  /*1cb80*/  LDSM.16.M88.4 R24, [R213+0x6000] ;  /* 0x00600000d518783b */ /* 0x000fea0000000200 */
[----:B----4-:R-:W-:Y:S01]  /*1cb90*/  HMMA.16816.F32.BF16 R20, R12, R34, R152 ;  /* 0x000000220c14723c */ /* 0x010fe20000041898 */
[----:B------:R-:W4:Y:S01]  /*1cba0*/  LDSM.16.M88.4 R32, [R214+0xa800] ;  /* 0x00a80000d620783b */ /* 0x000f220000000200 */
[----:B------:R1:W-:Y:S01]  /*1cbb0*/  MUFU.TANH R170, R2 ;  /* 0x0000000200aa7308 */ /* 0x0003e20000002400 */
[----:B------:R-:W-:-:S07]  /*1cbc0*/  FMUL.FTZ R39, R39, R0 ;  /* 0x0000000027277220 */ /* 0x000fce0000410000 */
[----:B------:R-:W5:Y:S01]  /*1cbd0*/  MUFU.TANH R171, R16 ;  /* 0x0000001000ab7308 */ /* 0x000f620000002400 */
[----:B-1----:R-:W-:-:S07]  /*1cbe0*/  FMUL.FTZ R2, R36, R0 ;  /* 0x0000000024027220 */ /* 0x002fce0000410000 */
[----:B------:R-:W-:Y:S08]  /*1cbf0*/  MUFU.TANH R172, R17 ;  /* 0x0000001100ac7308 */ /* 0x000ff00000002400 */
[----:B------:R1:W5:Y:S08]  /*1cc00*/  MUFU.TANH R68, R18 ;  /* 0x0000001200447308 */ /* 0x0003700000002400 */
[----:B------:R2:W5:Y:S01]  /*1cc10*/  MUFU.TANH R168, R2 ;  /* 0x0000000200a87308 */ /* 0x0005620000002400 */
[----:B-1----:R-:W-:Y:S01]  /*1cc20*/  HMMA.16816.F32.BF16 R16, R8, R30, R20 ;  /* 0x0000001e0810723c */ /* 0x002fe20000041814 */
[----:B------:R-:W1:Y:S06]  /*1cc30*/  LDSM.16.M88.4 R20, [R213+0x6800] ;  /* 0x00680000d514783b */ /* 0x000e6c0000000200 */
[----:B------:R-:W-:Y:S01]  /*1cc40*/  MUFU.TANH R163, R39 ;  /* 0x0000002700a37308 */ /* 0x000fe20000002400 */
[----:B--2---:R-:W-:-:S07]  /*1cc50*/  FMUL.FTZ R2, R37, R0 ;  /* 0x0000000025027220 */ /* 0x004fce0000410000 */
[----:B------:R2:W-:Y:S01]  /*1cc60*/  MUFU.TANH R169, R2 ;  /* 0x0000000200a97308 */ /* 0x0005e20000002400 */
[----:B------:R-:W-:Y:S06]  /*1cc70*/  HMMA.16816.F32.BF16 R28, R8, R40, R56 ;  /* 0x00000028081c723c */ /* 0x000fec0000041838 */
[C---:B------:R-:W-:Y:S01]  /*1cc80*/  HMMA.16816.F32.BF16 R72, R12.reuse, R44, R192 ;  /* 0x0000002c0c48723c */ /* 0x040fe200000418c0 */
[-C--:B--2---:R-:W-:Y:S02]  /*1cc90*/  FMUL.FTZ R2, R38, R0.reuse ;  /* 0x0000000026027220 */ /* 0x084fe40000410000 */
[----:B------:R-:W2:Y:S03]  /*1cca0*/  LDSM.16.M88.4 R36, [R213+0x7000] ;  /* 0x00700000d524783b */ /* 0x000ea60000000200 */
[C---:B------:R-:W-:Y:S01]  /*1ccb0*/  HMMA.16816.F32.BF16 R56, R12.reuse, R46, R164 ;  /* 0x0000002e0c38723c */ /* 0x040fe200000418a4 */
[----:B------:R-:W3:Y:S05]  /*1ccc0*/  LDSM.16.M88.4 R44, [R213+0x7800] ;  /* 0x00780000d52c783b */ /* 0x000eea0000000200 */
[C---:B----4-:R-:W-:Y:S01]  /*1ccd0*/  HMMA.16816.F32.BF16 R144, R12.reuse, R32, R176 ;  /* 0x000000200c90723c */ /* 0x050fe200000418b0 */
[----:B------:R-:W4:Y:S05]  /*1cce0*/  S2R R3, SR_TID.X ;  /* 0x0000000000037919 */ /* 0x000f2a0000002100 */
[C---:B------:R-:W-:Y:S06]  /*1ccf0*/  HMMA.16816.F32.BF16 R152, R12.reuse, R34, R60 ;  /* 0x000000220c98723c */ /* 0x040fec000004183c */
[C---:B------:R-:W-:Y:S01]  /*1cd00*/  HMMA.16816.F32.BF16 R140, R12.reuse, R54, R64 ;  /* 0x000000360c8c723c */ /* 0x040fe20000041840 */
[----:B------:R5:W4:Y:S01]  /*1cd10*/  MUFU.TANH R162, R2 ;  /* 0x0000000200a27308 */ /* 0x000b220000002400 */
[-C--:B------:R-:W-:Y:S01]  /*1cd20*/  FMUL.FTZ R16, R16, R0.reuse ;  /* 0x0000000010107220 */ /* 0x080fe20000410000 */
[-C--:B------:R-:W-:Y:S01]  /*1cd30*/  FMUL.FTZ R17, R17, R0.reuse ;  /* 0x0000000011117220 */ /* 0x080fe20000410000 */
[-C--:B------:R-:W-:Y:S01]  /*1cd40*/  FMUL.FTZ R18, R18, R0.reuse ;  /* 0x0000000012127220 */ /* 0x080fe20000410000 */
[-C--:B------:R-:W-:Y:S01]  /*1cd50*/  FMUL.FTZ R19, R19, R0.reuse ;  /* 0x0000000013137220 */ /* 0x080fe20000410000 */
[----:B------:R-:W-:Y:S01]  /*1cd60*/  HMMA.16816.F32.BF16 R60, R12, R48, R188 ;  /* 0x000000300c3c723c */ /* 0x000fe200000418bc */
[-C--:B------:R-:W-:Y:S01]  /*1cd70*/  FMUL.FTZ R28, R28, R0.reuse ;  /* 0x000000001c1c7220 */ /* 0x080fe20000410000 */
[-C--:B------:R-:W-:Y:S01]  /*1cd80*/  FMUL.FTZ R180, R180, R0.reuse ;  /* 0x00000000b4b47220 */ /* 0x080fe20000410000 */
[----:B------:R-:W-:Y:S01]  /*1cd90*/  FMUL.FTZ R182, R182, R0 ;  /* 0x00000000b6b67220 */ /* 0x000fe20000410000 */
[----:B------:R-:W3:Y:S01]  /*1cda0*/  LDC.64 R206, c[0x0][0x198] ;  /* 0x00006600ffce7b82 */ /* 0x000ee20000000a00 */
[----:B------:R-:W-:Y:S01]  /*1cdb0*/  ISETP.GE.AND P2, PT, R242, 0x3, PT ;  /* 0x00000003f200780c */ /* 0x000fe20003f46270 */
[----:B------:R-:W-:Y:S01]  /*1cdc0*/  HMMA.16816.F32.BF16 R52, R8, R42, R148 ;  /* 0x0000002a0834723c */ /* 0x000fe20000041894 */
[----:B------:R-:W-:-:S04]  /*1cdd0*/  DEPBAR.LE SB0, 0x0 ;  /* 0x000080000000791a */ /* 0x000fc80000000000 */
[-C--:B-----5:R-:W-:Y:S01]  /*1cde0*/  FMUL.FTZ R2, R29, R0.reuse ;  /* 0x000000001d027220 */ /* 0x0a0fe20000410000 */
[----:B------:R-:W-:Y:S03]  /*1cdf0*/  HMMA.16816.F32.BF16 R64, R12, R50, R184 ;  /* 0x000000320c40723c */ /* 0x000fe600000418b8 */
[----:B------:R5:W-:Y:S03]  /*1ce00*/  MUFU.TANH R151, R2 ;  /* 0x0000000200977308 */ /* 0x000be60000002400 */
[C---:B-1----:R-:W-:Y:S06]  /*1ce10*/  HMMA.16816.F32.BF16 R32, R8.reuse, R20, R144 ;  /* 0x000000140820723c */ /* 0x042fec0000041890 */
[----:B--2---:R-:W-:Y:S01]  /*1ce20*/  HMMA.16816.F32.BF16 R12, R8, R36, R60 ;  /* 0x00000024080c723c */ /* 0x004fe2000004183c */
[----:B-----5:R-:W-:-:S04]  /*1ce30*/  FMUL.FTZ R2, R30, R0 ;  /* 0x000000001e027220 */ /* 0x020fc80000410000 */
[----:B------:R1:W-:Y:S01]  /*1ce40*/  MUFU.TANH R146, R2 ;  /* 0x0000000200927308 */ /* 0x0003e20000002400 */
[C---:B------:R-:W-:Y:S06]  /*1ce50*/  HMMA.16816.F32.BF16 R48, R8.reuse, R24, R156 ;  /* 0x000000180830723c */ /* 0x040fec000004189c */
[----:B------:R-:W-:Y:S01]  /*1ce60*/  HMMA.16816.F32.BF16 R40, R8, R26, R140 ;  /* 0x0000001a0828723c */ /* 0x000fe2000004188c */
[----:B-1----:R-:W-:-:S04]  /*1ce70*/  FMUL.FTZ R2, R31, R0 ;  /* 0x000000001f027220 */ /* 0x002fc80000410000 */
[----:B------:R1:W-:Y:S01]  /*1ce80*/  MUFU.TANH R60, R2 ;  /* 0x00000002003c7308 */ /* 0x0003e20000002400 */
[----:B---3--:R-:W-:Y:S07]  /*1ce90*/  HMMA.16816.F32.BF16 R24, R8, R44, R72 ;  /* 0x0000002c0818723c */ /* 0x008fee0000041848 */
[----:B------:R-:W2:Y:S01]  /*1cea0*/  MUFU.TANH R161, R16 ;  /* 0x0000001000a17308 */ /* 0x000ea20000002400 */
[----:B-1----:R-:W-:-:S07]  /*1ceb0*/  FMUL.FTZ R2, R52, R0 ;  /* 0x0000000034027220 */ /* 0x002fce0000410000 */
[----:B------:R1:W-:Y:S08]  /*1cec0*/  MUFU.TANH R45, R2 ;  /* 0x00000002002d7308 */ /* 0x0003f00000002400 */
[----:B------:R-:W-:Y:S01]  /*1ced0*/  MUFU.TANH R160, R17 ;  /* 0x0000001100a07308 */ /* 0x000fe20000002400 */
[----:B-1----:R-:W-:-:S07]  /*1cee0*/  FMUL.FTZ R2, R53, R0 ;  /* 0x0000000035027220 */ /* 0x002fce0000410000 */
[----:B------:R-:W1:Y:S08]  /*1cef0*/  MUFU.TANH R149, R18 ;  /* 0x0000001200957308 */ /* 0x000e700000002400 */
[----:B------:R3:W5:Y:S08]  /*1cf00*/  MUFU.TANH R157, R19 ;  /* 0x00000013009d7308 */ /* 0x0007700000002400 */
[----:B------:R4:W-:Y:S01]  /*1cf10*/  MUFU.TANH R36, R2 ;  /* 0x0000000200247308 */ /* 0x0009e20000002400 */
[C---:B---3--:R-:W-:Y:S06]  /*1cf20*/  HMMA.16816.F32.BF16 R16, R8.reuse, R22, R152 ;  /* 0x000000160810723c */ /* 0x048fec0000041898 */
[----:B------:R-:W-:Y:S01]  /*1cf30*/  HMMA.16816.F32.BF16 R20, R8, R38, R64 ;  /* 0x000000260814723c */ /* 0x000fe20000041840 */
[----:B----4-:R-:W-:-:S05]  /*1cf40*/  IMAD.SHL.U32 R2, R3, 0x2, RZ ;  /* 0x0000000203027824 */ /* 0x010fca00078e00ff */
[----:B------:R-:W-:Y:S01]  /*1cf50*/  HMMA.16816.F32.BF16 R8, R8, R46, R56 ;  /* 0x0000002e0808723c */ /* 0x000fe20000041838 */
[----:B------:R-:W-:-:S05]  /*1cf60*/  LOP3.LUT R2, R2, 0x6, RZ, 0xc0, !PT ;  /* 0x0000000602027812 */ /* 0x000fca00078ec0ff */
[----:B------:R-:W-:-:S04]  /*1cf70*/  IMAD R2, R246, 0x80, R2 ;  /* 0x00000080f6027824 */ /* 0x000fc800078e0202 */
[----:B------:R-:W-:-:S05]  /*1cf80*/  VIADD R3, R2, 0x1 ;  /* 0x0000000102037836 */ /* 0x000fca0000000000 */
[----:B------:R-:W-:Y:S02]  /*1cf90*/  I2FP.F32.S32 R4, R3 ;  /* 0x0000000300047245 */ /* 0x000fe40000201400 */
[C---:B------:R-:W-:Y:S02]  /*1cfa0*/  ISETP.GE.AND P3, PT, R3.reuse, R6, PT ;  /* 0x000000060300720c */ /* 0x040fe40003f66270 */
[----:B------:R-:W-:Y:S01]  /*1cfb0*/  ISETP.GE.AND P6, PT, R3, R5, PT ;  /* 0x000000050300720c */ /* 0x000fe20003fc6270 */
[----:B------:R-:W-:Y:S01]  /*1cfc0*/  VIADD R3, R2, 0x9 ;  /* 0x0000000902037836 */ /* 0x000fe20000000000 */
[----:B------:R3:W4:Y:S01]  /*1cfd0*/  MUFU.TANH R156, R28 ;  /* 0x0000001c009c7308 */ /* 0x0007220000002400 */
[----:B------:R-:W-:Y:S01]  /*1cfe0*/  FFMA.FTZ R7, R69, R4, R7 ;  /* 0x0000000445077223 */ /* 0x000fe20000010007 */
        /* <DEDUP_REMOVED lines=34> */
[----:B------:R-:W-:Y:S01]  /*1d210*/  FFMA.FTZ R4, R69, R4, R198 ;  /* 0x0000000445047223 */ /* 0x000fe200000100c6 */
[----:B------:R-:W-:Y:S01]  /*1d220*/  VIADD R0, R2, 0x10 ;  /* 0x0000001002007836 */ /* 0x000fe20000000000 */
[----:B------:R-:W-:-:S02]  /*1d230*/  ISETP.GE.AND P4, PT, R3, R6, PT ;  /* 0x000000060300720c */ /* 0x000fc40003f86270 */
[----:B------:R-:W-:Y:S01]  /*1d240*/  ISETP.GE.AND P5, PT, R3, R5, PT ;  /* 0x000000050300720c */ /* 0x000fe20003fa6270 */
[----:B------:R3:W-:Y:S01]  /*1d250*/  MUFU.TANH R17, R40 ;  /* 0x0000002800117308 */ /* 0x0007e20000002400 */
[----:B------:R-:W-:Y:S02]  /*1d260*/  I2FP.F32.S32 R3, R3 ;  /* 0x0000000300037245 */ /* 0x000fe40000201400 */
[----:B------:R-:W-:Y:S02]  /*1d270*/  FSEL R39, R4, -INF , !P6 ;  /* 0xff80000004277808 */ /* 0x000fe40007000000 */
[----:B------:R-:W-:Y:S01]  /*1d280*/  ISETP.GE.AND P6, PT, R0, R5, PT ;  /* 0x000000050000720c */ /* 0x000fe20003fc6270 */
[----:B------:R-:W-:Y:S02]  /*1d290*/  FFMA.FTZ R9, R69, R3, R197 ;  /* 0x0000000345097223 */ /* 0x000fe400000100c5 */
[----:B------:R2:W-:Y:S01]  /*1d2a0*/  MUFU.TANH R18, R41 ;  /* 0x0000002900127308 */ /* 0x0005e20000002400 */
[----:B---3--:R-:W-:-:S02]  /*1d2b0*/  FSEL R40, R7, -INF , !P3 ;  /* 0xff80000007287808 */ /* 0x008fc40005800000 */
[----:B------:R-:W-:Y:S01]  /*1d2c0*/  ISETP.GE.AND P3, PT, R0, R6, PT ;  /* 0x000000060000720c */ /* 0x000fe20003f66270 */
[----:B------:R-:W-:Y:S01]  /*1d2d0*/  FFMA.FTZ R7, R69, R3, R196 ;  /* 0x0000000345077223 */ /* 0x000fe200000100c4 */
[----:B------:R-:W-:Y:S01]  /*1d2e0*/  I2FP.F32.S32 R0, R0 ;  /* 0x0000000000007245 */ /* 0x000fe20000201400 */
[----:B------:R-:W-:Y:S01]  /*1d2f0*/  VIADD R3, R2, 0x11 ;  /* 0x0000001102037836 */ /* 0x000fe20000000000 */
[----:B--2---:R-:W-:-:S03]  /*1d300*/  FSEL R41, R9, -INF , !P4 ;  /* 0xff80000009297808 */ /* 0x004fc60006000000 */
[CC--:B------:R-:W-:Y:S01]  /*1d310*/  FFMA.FTZ R8, R69.reuse, R0.reuse, R181 ;  /* 0x0000000045087223 */ /* 0x0c0fe200000100b5 */
[----:B------:R-:W-:Y:S01]  /*1d320*/  FFMA.FTZ R4, R69, R0, R173 ;  /* 0x0000000045047223 */ /* 0x000fe200000100ad */
[----:B------:R-:W-:Y:S01]  /*1d330*/  VIADD R0, R2, 0x18 ;  /* 0x0000001802007836 */ /* 0x000fe20000000000 */
[----:B------:R-:W-:Y:S02]  /*1d340*/  FSEL R38, R7, -INF , !P5 ;  /* 0xff80000007267808 */ /* 0x000fe40006800000 */
[C---:B------:R-:W-:Y:S02]  /*1d350*/  ISETP.GE.AND P4, PT, R3.reuse, R6, PT ;  /* 0x000000060300720c */ /* 0x040fe40003f86270 */
[----:B------:R-:W-:Y:S02]  /*1d360*/  ISETP.GE.AND P5, PT, R3, R5, PT ;  /* 0x000000050300720c */ /* 0x000fe40003fa6270 */
[----:B------:R-:W-:Y:S02]  /*1d370*/  I2FP.F32.S32 R3, R3 ;  /* 0x0000000300037245 */ /* 0x000fe40000201400 */
[----:B------:R-:W-:-:S02]  /*1d380*/  FSEL R142, R8, -INF , !P3 ;  /* 0xff800000088e7808 */ /* 0x000fc40005800000 */
[----:B------:R-:W-:Y:S02]  /*1d390*/  FSEL R52, R4, -INF , !P6 ;  /* 0xff80000004347808 */ /* 0x000fe40007000000 */
[C---:B------:R-:W-:Y:S02]  /*1d3a0*/  ISETP.GE.AND P3, PT, R0.reuse, R6, PT ;  /* 0x000000060000720c */ /* 0x040fe40003f66270 */
[----:B------:R-:W-:Y:S01]  /*1d3b0*/  ISETP.GE.AND P6, PT, R0, R5, PT ;  /* 0x000000050000720c */ /* 0x000fe20003fc6270 */
[CC--:B------:R-:W-:Y:S01]  /*1d3c0*/  FFMA.FTZ R9, R69.reuse, R3.reuse, R183 ;  /* 0x0000000345097223 */ /* 0x0c0fe200000100b7 */
[----:B------:R-:W-:Y:S01]  /*1d3d0*/  I2FP.F32.S32 R0, R0 ;  /* 0x0000000000007245 */ /* 0x000fe20000201400 */
[----:B------:R-:W-:Y:S01]  /*1d3e0*/  FFMA.FTZ R7, R69, R3, R174 ;  /* 0x0000000345077223 */ /* 0x000fe200000100ae */
[C---:B------:R-:W-:Y:S02]  /*1d3f0*/  VIADD R3, R2.reuse, 0x19 ;  /* 0x0000001902037836 */ /* 0x040fe40000000000 */
[----:B------:R-:W-:Y:S01]  /*1d400*/  FSEL R143, R9, -INF , !P4 ;  /* 0xff800000098f7808 */ /* 0x000fe20006000000 */
[CC--:B------:R-:W-:Y:S01]  /*1d410*/  FFMA.FTZ R8, R69.reuse, R0.reuse, R171 ;  /* 0x0000000045087223 */ /* 0x0c0fe200000100ab */
[----:B------:R-:W-:Y:S01]  /*1d420*/  FFMA.FTZ R4, R69, R0, R68 ;  /* 0x0000000045047223 */ /* 0x000fe20000010044 */
[----:B------:R-:W-:Y:S01]  /*1d430*/  VIADD R0, R2, 0x20 ;  /* 0x0000002002007836 */ /* 0x000fe20000000000 */
[----:B------:R-:W-:-:S02]  /*1d440*/  FSEL R68, R7, -INF , !P5 ;  /* 0xff80000007447808 */ /* 0x000fc40006800000 */
[CC--:B------:R-:W-:Y:S02]  /*1d450*/  ISETP.GE.AND P4, PT, R3.reuse, R6.reuse, PT ;  /* 0x000000060300720c */ /* 0x0c0fe40003f86270 */
[----:B------:R-:W-:Y:S02]  /*1d460*/  ISETP.GE.AND P5, PT, R3, R5, PT ;  /* 0x000000050300720c */ /* 0x000fe40003fa6270 */
[----:B------:R-:W-:Y:S02]  /*1d470*/  I2FP.F32.S32 R3, R3 ;  /* 0x0000000300037245 */ /* 0x000fe40000201400 */
[----:B------:R-:W-:Y:S02]  /*1d480*/  FSEL R144, R8, -INF , !P3 ;  /* 0xff80000008907808 */ /* 0x000fe40005800000 */
[----:B------:R-:W-:Y:S02]  /*1d490*/  FSEL R140, R4, -INF , !P6 ;  /* 0xff800000048c7808 */ /* 0x000fe40007000000 */
[----:B------:R-:W-:-:S02]  /*1d4a0*/  ISETP.GE.AND P3, PT, R0, R6, PT ;  /* 0x000000060000720c */ /* 0x000fc40003f66270 */
        /* <DEDUP_REMOVED lines=23> */
[----:B-1----:R-:W-:Y:S01]  /*1d620*/  FFMA.FTZ R4, R69, R0, R149 ;  /* 0x0000000045047223 */ /* 0x002fe20000010095 */
[----:B------:R-:W-:Y:S01]  /*1d630*/  VIADD R0, R2, 0x30 ;  /* 0x0000003002007836 */ /* 0x000fe20000000000 */
[----:B------:R-:W-:-:S02]  /*1d640*/  FSEL R147, R7, -INF , !P5 ;  /* 0xff80000007937808 */ /* 0x000fc40006800000 */
[CC--:B------:R-:W-:Y:S02]  /*1d650*/  ISETP.GE.AND P4, PT, R3.reuse, R6.reuse, PT ;  /* 0x000000060300720c */ /* 0x0c0fe40003f86270 */
[----:B------:R-:W-:Y:S02]  /*1d660*/  ISETP.GE.AND P5, PT, R3, R5, PT ;  /* 0x000000050300720c */ /* 0x000fe40003fa6270 */
[----:B------:R-:W-:Y:S02]  /*1d670*/  I2FP.F32.S32 R3, R3 ;  /* 0x0000000300037245 */ /* 0x000fe40000201400 */
[----:B------:R-:W-:Y:S02]  /*1d680*/  FSEL R153, R8, -INF , !P3 ;  /* 0xff80000008997808 */ /* 0x000fe40005800000 */
[----:B------:R-:W-:Y:S01]  /*1d690*/  FSEL R149, R4, -INF , !P6 ;  /* 0xff80000004957808 */ /* 0x000fe20007000000 */
[----:B------:R-:W1:Y:S01]  /*1d6a0*/  MUFU.TANH R54, R54 ;  /* 0x0000003600367308 */ /* 0x000e620000002400 */
[----:B------:R-:W-:-:S02]  /*1d6b0*/  ISETP.GE.AND P3, PT, R0, R6, PT ;  /* 0x000000060000720c */ /* 0x000fc40003f66270 */
[----:B------:R-:W-:Y:S01]  /*1d6c0*/  ISETP.GE.AND P6, PT, R0, R5, PT ;  /* 0x000000050000720c */ /* 0x000fe20003fc6270 */
[CC--:B------:R-:W-:Y:S01]  /*1d6d0*/  FFMA.FTZ R9, R69.reuse, R3.reuse, R160 ;  /* 0x0000000345097223 */ /* 0x0c0fe200000100a0 */
[----:B------:R-:W-:Y:S01]  /*1d6e0*/  I2FP.F32.S32 R0, R0 ;  /* 0x0000000000007245 */ /* 0x000fe20000201400 */
[----:B-----5:R-:W-:Y:S01]  /*1d6f0*/  FFMA.FTZ R7, R69, R3, R157 ;  /* 0x0000000345077223 */ /* 0x020fe2000001009d */
[----:B------:R-:W-:-:S03]  /*1d700*/  VIADD R3, R2, 0x31 ;  /* 0x0000003102037836 */ /* 0x000fc60000000000 */
[CC--:B----4-:R-:W-:Y:S01]  /*1d710*/  FFMA.FTZ R8, R69.reuse, R0.reuse, R156 ;  /* 0x0000000045087223 */ /* 0x0d0fe2000001009c */
[----:B------:R-:W-:Y:S01]  /*1d720*/  FFMA.FTZ R4, R69, R0, R146 ;  /* 0x0000000045047223 */ /* 0x000fe20000010092 */
[----:B------:R-:W-:Y:S01]  /*1d730*/  VIADD R0, R2, 0x38 ;  /* 0x0000003802007836 */ /* 0x000fe20000000000 */
[----:B------:R-:W-:Y:S02]  /*1d740*/  FSEL R146, R9, -INF , !P4 ;  /* 0xff80000009927808 */ /* 0x000fe40006000000 */
[----:B------:R-:W-:Y:S01]  /*1d750*/  FSEL R154, R7, -INF , !P5 ;  /* 0xff800000079a7808 */ /* 0x000fe20006800000 */
[----:B------:R-:W2:Y:S01]  /*1d760*/  MUFU.TANH R55, R55 ;  /* 0x0000003700377308 */ /* 0x000ea20000002400 */
[C---:B------:R-:W-:Y:S02]  /*1d770*/  ISETP.GE.AND P4, PT, R3.reuse, R6, PT ;  /* 0x000000060300720c */ /* 0x040fe40003f86270 */
[----:B------:R-:W-:Y:S02]  /*1d780*/  ISETP.GE.AND P5, PT, R3, R5, PT ;  /* 0x000000050300720c */ /* 0x000fe40003fa6270 */
[----:B------:R-:W-:-:S02]  /*1d790*/  I2FP.F32.S32 R3, R3 ;  /* 0x0000000300037245 */ /* 0x000fc40000201400 */
[----:B------:R-:W-:Y:S02]  /*1d7a0*/  FSEL R159, R8, -INF , !P3 ;  /* 0xff800000089f7808 */ /* 0x000fe40005800000 */
[----:B------:R-:W-:Y:S01]  /*1d7b0*/  FSEL R156, R4, -INF , !P6 ;  /* 0xff800000049c7808 */ /* 0x000fe20007000000 */
[----:B------:R-:W3:Y:S01]  /*1d7c0*/  MUFU.TANH R48, R48 ;  /* 0x0000003000307308 */ /* 0x000ee20000002400 */
[C---:B------:R-:W-:Y:S02]  /*1d7d0*/  ISETP.GE.AND P3, PT, R0.reuse, R6, PT ;  /* 0x000000060000720c */ /* 0x040fe40003f66270 */
[----:B------:R-:W-:Y:S01]  /*1d7e0*/  ISETP.GE.AND P6, PT, R0, R5, PT ;  /* 0x000000050000720c */ /* 0x000fe20003fc6270 */
[CC--:B------:R-:W-:Y:S01]  /*1d7f0*/  FFMA.FTZ R9, R69.reuse, R3.reuse, R151 ;  /* 0x0000000345097223 */ /* 0x0c0fe20000010097 */
[----:B------:R-:W-:Y:S01]  /*1d800*/  I2FP.F32.S32 R0, R0 ;  /* 0x0000000000007245 */ /* 0x000fe20000201400 */
[----:B------:R-:W-:Y:S02]  /*1d810*/  FFMA.FTZ R7, R69, R3, R60 ;  /* 0x0000000345077223 */ /* 0x000fe4000001003c */
[----:B------:R-:W4:Y:S01]  /*1d820*/  MUFU.TANH R50, R50 ;  /* 0x0000003200327308 */ /* 0x000f220000002400 */
[----:B------:R-:W-:-:S02]  /*1d830*/  VIADD R3, R2, 0x39 ;  /* 0x0000003902037836 */ /* 0x000fc40000000000 */
[CC--:B------:R-:W-:Y:S01]  /*1d840*/  FFMA.FTZ R8, R69.reuse, R0.reuse, R45 ;  /* 0x0000000045087223 */ /* 0x0c0fe2000001002d */
[----:B-1----:R-:W-:Y:S01]  /*1d850*/  FFMA.FTZ R4, R69, R0, R54 ;  /* 0x0000000045047223 */ /* 0x002fe20000010036 */
[----:B------:R-:W-:Y:S01]  /*1d860*/  VIADD R0, R2, 0x40 ;  /* 0x0000004002007836 */ /* 0x000fe20000000000 */
[----:B------:R-:W-:Y:S02]  /*1d870*/  FSEL R157, R9, -INF , !P4 ;  /* 0xff800000099d7808 */ /* 0x000fe40006000000 */
[----:B------:R-:W-:Y:S01]  /*1d880*/  FSEL R151, R7, -INF , !P5 ;  /* 0xff80000007977808 */ /* 0x000fe20006800000 */
[----:B------:R-:W1:Y:S01]  /*1d890*/  MUFU.TANH R49, R49 ;  /* 0x0000003100317308 */ /* 0x000e620000002400 */
[C---:B------:R-:W-:Y:S02]  /*1d8a0*/  ISETP.GE.AND P4, PT, R3.reuse, R6, PT ;  /* 0x000000060300720c */ /* 0x040fe40003f86270 */
[----:B------:R-:W-:Y:S02]  /*1d8b0*/  ISETP.GE.AND P5, PT, R3, R5, PT ;  /* 0x000000050300720c */ /* 0x000fe40003fa6270 */
[----:B------:R-:W-:-:S03]  /*1d8c0*/  I2FP.F32.S32 R3, R3 ;  /* 0x0000000300037245 */ /* 0x000fc60000201400 */
[----:B------:R-:W5:Y:S01]  /*1d8d0*/  MUFU.TANH R51, R51 ;  /* 0x0000003300337308 */ /* 0x000f620000002400 */
[----:B------:R-:W-:Y:S02]  /*1d8e0*/  FSEL R158, R8, -INF , !P3 ;  /* 0xff800000089e7808 */ /* 0x000fe40005800000 */
[----:B------:R-:W-:Y:S02]  /*1d8f0*/  FSEL R155, R4, -INF , !P6 ;  /* 0xff800000049b7808 */ /* 0x000fe40007000000 */
[C---:B------:R-:W-:Y:S02]  /*1d900*/  ISETP.GE.AND P3, PT, R0.reuse, R6, PT ;  /* 0x000000060000720c */ /* 0x040fe40003f66270 */
[----:B------:R-:W-:Y:S01]  /*1d910*/  ISETP.GE.AND P6, PT, R0, R5, PT ;  /* 0x000000050000720c */ /* 0x000fe20003fc6270 */
[----:B------:R-:W5:Y:S01]  /*1d920*/  MUFU.TANH R42, R42 ;  /* 0x0000002a002a7308 */ /* 0x000f620000002400 */
[----:B------:R-:W-:Y:S01]  /*1d930*/  I2FP.F32.S32 R0, R0 ;  /* 0x0000000000007245 */ /* 0x000fe20000201400 */
[CC--:B------:R-:W-:Y:S01]  /*1d940*/  FFMA.FTZ R9, R69.reuse, R3.reuse, R36 ;  /* 0x0000000345097223 */ /* 0x0c0fe20000010024 */
[----:B--2---:R-:W-:Y:S01]  /*1d950*/  FFMA.FTZ R7, R69, R3, R55 ;  /* 0x0000000345077223 */ /* 0x004fe20000010037 */
[----:B------:R-:W-:-:S02]  /*1d960*/  VIADD R3, R2, 0x41 ;  /* 0x0000004102037836 */ /* 0x000fc40000000000 */
[CC--:B---3--:R-:W-:Y:S01]  /*1d970*/  FFMA.FTZ R8, R69.reuse, R0.reuse, R48 ;  /* 0x0000000045087223 */ /* 0x0c8fe20000010030 */
[----:B----4-:R-:W-:Y:S01]  /*1d980*/  FFMA.FTZ R4, R69, R0, R50 ;  /* 0x0000000045047223 */ /* 0x010fe20000010032 */
        /* <DEDUP_REMOVED lines=12> */
[CC--:B-1----:R-:W-:Y:S01]  /*1da50*/  FFMA.FTZ R9, R69.reuse, R3.reuse, R49 ;  /* 0x0000000345097223 */ /* 0x0c2fe20000010031 */
[----:B------:R-:W-:Y:S01]  /*1da60*/  I2FP.F32.S32 R0, R0 ;  /* 0x0000000000007245 */ /* 0x000fe20000201400 */
[----:B-----5:R-:W-:Y:S02]  /*1da70*/  FFMA.FTZ R7, R69, R3, R51 ;  /* 0x0000000345077223 */ /* 0x020fe40000010033 */
[----:B------:R-:W1:Y:S01]  /*1da80*/  MUFU.TANH R10, R34 ;  /* 0x00000022000a7308 */ /* 0x000e620000002400 */
[----:B------:R-:W-:-:S02]  /*1da90*/  VIADD R3, R2, 0x49 ;  /* 0x0000004902037836 */ /* 0x000fc40000000000 */
[CC--:B------:R-:W-:Y:S01]  /*1daa0*/  FFMA.FTZ R8, R69.reuse, R0.reuse, R17 ;  /* 0x0000000045087223 */ /* 0x0c0fe20000010011 */
[----:B------:R-:W-:Y:S01]  /*1dab0*/  FFMA.FTZ R4, R69, R0, R42 ;  /* 0x0000000045047223 */ /* 0x000fe2000001002a */
[----:B------:R-:W-:Y:S01]  /*1dac0*/  VIADD R0, R2, 0x50 ;  /* 0x0000005002007836 */ /* 0x000fe20000000000 */
[----:B------:R-:W-:Y:S02]  /*1dad0*/  FSEL R166, R9, -INF , !P4 ;  /* 0xff80000009a67808 */ /* 0x000fe40006000000 */
[----:B------:R-:W-:Y:S01]  /*1dae0*/  FSEL R162, R7, -INF , !P5 ;  /* 0xff80000007a27808 */ /* 0x000fe20006800000 */
[----:B------:R-:W4:Y:S01]  /*1daf0*/  MUFU.TANH R33, R33 ;  /* 0x0000002100217308 */ /* 0x000f220000002400 */
        /* <DEDUP_REMOVED lines=12> */
[----:B------:R-:W-:-:S04]  /*1dbc0*/  VIADD R3, R2, 0x51 ;  /* 0x0000005102037836 */ /* 0x000fc80000000000 */
[----:B------:R-:W2:Y:S01]  /*1dbd0*/  MUFU.TANH R12, R29 ;  /* 0x0000001d000c7308 */ /* 0x000ea20000002400 */
[CC--:B---3--:R-:W-:Y:S01]  /*1dbe0*/  FFMA.FTZ R8, R69.reuse, R0.reuse, R32 ;  /* 0x0000000045087223 */ /* 0x0c8fe20000010020 */
[----:B-1----:R-:W-:Y:S01]  /*1dbf0*/  FFMA.FTZ R4, R69, R0, R10 ;  /* 0x0000000045047223 */ /* 0x002fe2000001000a */
[----:B------:R-:W-:Y:S01]  /*1dc00*/  VIADD R0, R2, 0x58 ;  /* 0x0000005802007836 */ /* 0x000fe20000000000 */
[----:B------:R-:W-:Y:S02]  /*1dc10*/  FSEL R165, R9, -INF , !P4 ;  /* 0xff80000009a57808 */ /* 0x000fe40006000000 */
[----:B------:R-:W-:Y:S02]  /*1dc20*/  FSEL R169, R7, -INF , !P5 ;  /* 0xff80000007a97808 */ /* 0x000fe40006800000 */
[C---:B------:R-:W-:Y:S01]  /*1dc30*/  ISETP.GE.AND P4, PT, R3.reuse, R6, PT ;  /* 0x000000060300720c */ /* 0x040fe20003f86270 */
[----:B------:R-:W1:Y:S01]  /*1dc40*/  MUFU.TANH R21, R28 ;  /* 0x0000001c00157308 */ /* 0x000e620000002400 */
[----:B------:R-:W-:-:S02]  /*1dc50*/  ISETP.GE.AND P5, PT, R3, R5, PT ;  /* 0x000000050300720c */ /* 0x000fc40003fa6270 */
[----:B------:R-:W-:Y:S02]  /*1dc60*/  I2FP.F32.S32 R3, R3 ;  /* 0x0000000300037245 */ /* 0x000fe40000201400 */
[----:B------:R-:W-:-:S03]  /*1dc70*/  FSEL R175, R8, -INF , !P3 ;  /* 0xff80000008af7808 */ /* 0x000fc60005800000 */
[----:B------:R-:W3:Y:S01]  /*1dc80*/  MUFU.TANH R16, R19 ;  /* 0x0000001300107308 */ /* 0x000ee20000002400 */
[----:B------:R-:W-:Y:S02]  /*1dc90*/  FSEL R172, R4, -INF , !P6 ;  /* 0xff80000004ac7808 */ /* 0x000fe40007000000 */
[C---:B------:R-:W-:Y:S02]  /*1dca0*/  ISETP.GE.AND P3, PT, R0.reuse, R6, PT ;  /* 0x000000060000720c */ /* 0x040fe40003f66270 */
[----:B------:R-:W-:Y:S01]  /*1dcb0*/  ISETP.GE.AND P6, PT, R0, R5, PT ;  /* 0x000000050000720c */ /* 0x000fe20003fc6270 */
[CC--:B----4-:R-:W-:Y:S01]  /*1dcc0*/  FFMA.FTZ R9, R69.reuse, R3.reuse, R33 ;  /* 0x0000000345097223 */ /* 0x0d0fe20000010021 */
[----:B------:R-:W-:Y:S01]  /*1dcd0*/  I2FP.F32.S32 R0, R0 ;  /* 0x0000000000007245 */ /* 0x000fe20000201400 */
[----:B------:R-:W4:Y:S01]  /*1dce0*/  MUFU.TANH R19, R30 ;  /* 0x0000001e00137308 */ /* 0x000f220000002400 */
[----:B-----5:R-:W-:Y:S01]  /*1dcf0*/  FFMA.FTZ R7, R69, R3, R15 ;  /* 0x0000000345077223 */ /* 0x020fe2000001000f */
[----:B------:R-:W-:-:S06]  /*1dd00*/  VIADD R3, R2, 0x59 ;  /* 0x0000005902037836 */ /* 0x000fcc0000000000 */
[----:B------:R-:W5:Y:S01]  /*1dd10*/  MUFU.TANH R11, R31 ;  /* 0x0000001f000b7308 */ /* 0x000f620000002400 */
[CC--:B------:R-:W-:Y:S01]  /*1dd20*/  FFMA.FTZ R8, R69.reuse, R0.reuse, R14 ;  /* 0x0000000045087223 */ /* 0x0c0fe2000001000e */
[----:B--2---:R-:W-:Y:S01]  /*1dd30*/  FFMA.FTZ R4, R69, R0, R12 ;  /* 0x0000000045047223 */ /* 0x004fe2000001000c */
[----:B------:R-:W-:Y:S01]  /*1dd40*/  VIADD R0, R2, 0x60 ;  /* 0x0000006002007836 */ /* 0x000fe20000000000 */
[----:B------:R-:W-:Y:S02]  /*1dd50*/  FSEL R174, R9, -INF , !P4 ;  /* 0xff80000009ae7808 */ /* 0x000fe40006000000 */
[----:B------:R-:W-:Y:S02]  /*1dd60*/  FSEL R170, R7, -INF , !P5 ;  /* 0xff80000007aa7808 */ /* 0x000fe40006800000 */
[----:B------:R-:W2:Y:S01]  /*1dd70*/  MUFU.TANH R20, R13 ;  /* 0x0000000d00147308 */ /* 0x000ea20000002400 */
[C---:B------:R-:W-:Y:S02]  /*1dd80*/  ISETP.GE.AND P4, PT, R3.reuse, R6, PT ;  /* 0x000000060300720c */ /* 0x040fe40003f86270 */
[----:B------:R-:W-:-:S02]  /*1dd90*/  ISETP.GE.AND P5, PT, R3, R5, PT ;  /* 0x000000050300720c */ /* 0x000fc40003fa6270 */
[----:B------:R-:W-:-:S03]  /*1dda0*/  I2FP.F32.S32 R3, R3 ;  /* 0x0000000300037245 */ /* 0x000fc60000201400 */
[----:B------:R-:W2:Y:S01]  /*1ddb0*/  MUFU.TANH R13, R37 ;  /* 0x00000025000d7308 */ /* 0x000ea20000002400 */
[----:B------:R-:W-:Y:S02]  /*1ddc0*/  FSEL R177, R8, -INF , !P3 ;  /* 0xff80000008b17808 */ /* 0x000fe40005800000 */
[----:B------:R-:W-:Y:S02]  /*1ddd0*/  FSEL R171, R4, -INF , !P6 ;  /* 0xff80000004ab7808 */ /* 0x000fe40007000000 */
[C---:B------:R-:W-:Y:S02]  /*1dde0*/  ISETP.GE.AND P3, PT, R0.reuse, R6, PT ;  /* 0x000000060000720c */ /* 0x040fe40003f66270 */
[----:B------:R-:W-:Y:S01]  /*1ddf0*/  ISETP.GE.AND P6, PT, R0, R5, PT ;  /* 0x000000050000720c */ /* 0x000fe20003fc6270 */
[----:B------:R-:W2:Y:S01]  /*1de00*/  MUFU.TANH R17, R44 ;  /* 0x0000002c00117308 */ /* 0x000ea20000002400 */
[----:B------:R-:W-:Y:S01]  /*1de10*/  I2FP.F32.S32 R0, R0 ;  /* 0x0000000000007245 */ /* 0x000fe20000201400 */
[CC--:B-1----:R-:W-:Y:S01]  /*1de20*/  FFMA.FTZ R9, R69.reuse, R3.reuse, R21 ;  /* 0x0000000345097223 */ /* 0x0c2fe20000010015 */
[----:B---3--:R-:W-:Y:S01]  /*1de30*/  FFMA.FTZ R7, R69, R3, R16 ;  /* 0x0000000345077223 */ /* 0x008fe20000010010 */
[----:B------:R-:W-:-:S04]  /*1de40*/  VIADD R3, R2, 0x61 ;  /* 0x0000006102037836 */ /* 0x000fc80000000000 */
[----:B------:R-:W1:Y:S01]  /*1de50*/  MUFU.TANH R10, R22 ;  /* 0x00000016000a7308 */ /* 0x000e620000002400 */
[CC--:B----4-:R-:W-:Y:S01]  /*1de60*/  FFMA.FTZ R8, R69.reuse, R0.reuse, R19 ;  /* 0x0000000045087223 */ /* 0x0d0fe20000010013 */
[----:B-----5:R-:W-:Y:S01]  /*1de70*/  FFMA.FTZ R4, R69, R0, R11 ;  /* 0x0000000045047223 */ /* 0x020fe2000001000b */
[----:B------:R-:W-:Y:S01]  /*1de80*/  VIADD R0, R2, 0x68 ;  /* 0x0000006802007836 */ /* 0x000fe20000000000 */
[----:B------:R-:W-:Y:S02]  /*1de90*/  FSEL R173, R9, -INF , !P4 ;  /* 0xff80000009ad7808 */ /* 0x000fe40006000000 */
[----:B------:R-:W-:Y:S02]  /*1dea0*/  FSEL R176, R7, -INF , !P5 ;  /* 0xff80000007b07808 */ /* 0x000fe40006800000 */
[C---:B------:R-:W-:Y:S01]  /*1deb0*/  ISETP.GE.AND P4, PT, R3.reuse, R6, PT ;  /* 0x000000060300720c */ /* 0x040fe20003f86270 */
[----:B------:R-:W3:Y:S01]  /*1dec0*/  MUFU.TANH R18, R46 ;  /* 0x0000002e00127308 */ /* 0x000ee20000002400 */
[----:B------:R-:W-:-:S02]  /*1ded0*/  ISETP.GE.AND P5, PT, R3, R5, PT ;  /* 0x000000050300720c */ /* 0x000fc40003fa6270 */
[----:B------:R-:W-:Y:S02]  /*1dee0*/  I2FP.F32.S32 R3, R3 ;  /* 0x0000000300037245 */ /* 0x000fe40000201400 */
[----:B------:R-:W-:-:S03]  /*1def0*/  FSEL R185, R8, -INF , !P3 ;  /* 0xff80000008b97808 */ /* 0x000fc60005800000 */
[----:B------:R-:W4:Y:S01]  /*1df00*/  MUFU.TANH R15, R23 ;  /* 0x00000017000f7308 */ /* 0x000f220000002400 */
[----:B------:R-:W-:Y:S02]  /*1df10*/  FSEL R178, R4, -INF , !P6 ;  /* 0xff80000004b27808 */ /* 0x000fe40007000000 */
[C---:B------:R-:W-:Y:S02]  /*1df20*/  ISETP.GE.AND P3, PT, R0.reuse, R6, PT ;  /* 0x000000060000720c */ /* 0x040fe40003f66270 */
[----:B------:R-:W-:Y:S01]  /*1df30*/  ISETP.GE.AND P6, PT, R0, R5, PT ;  /* 0x000000050000720c */ /* 0x000fe20003fc6270 */
[CC--:B--2---:R-:W-:Y:S01]  /*1df40*/  FFMA.FTZ R9, R69.reuse, R3.reuse, R20 ;  /* 0x0000000345097223 */ /* 0x0c4fe20000010014 */
[----:B------:R-:W-:Y:S01]  /*1df50*/  I2FP.F32.S32 R0, R0 ;  /* 0x0000000000007245 */ /* 0x000fe20000201400 */
[----:B------:R-:W2:Y:S01]  /*1df60*/  MUFU.TANH R14, R24 ;  /* 0x00000018000e7308 */ /* 0x000ea20000002400 */
[----:B------:R-:W-:Y:S01]  /*1df70*/  FFMA.FTZ R7, R69, R3, R13 ;  /* 0x0000000345077223 */ /* 0x000fe2000001000d */
[----:B------:R-:W-:-:S06]  /*1df80*/  VIADD R3, R2, 0x69 ;  /* 0x0000006902037836 */ /* 0x000fcc0000000000 */
[----:B------:R-:W5:Y:S01]  /*1df90*/  MUFU.TANH R12, R26 ;  /* 0x0000001a000c7308 */ /* 0x000f620000002400 */
[CC--:B------:R-:W-:Y:S01]  /*1dfa0*/  FFMA.FTZ R8, R69.reuse, R0.reuse, R17 ;  /* 0x0000000045087223 */ /* 0x0c0fe20000010011 */
[----:B-1----:R-:W-:Y:S01]  /*1dfb0*/  FFMA.FTZ R4, R69, R0, R10 ;  /* 0x0000000045047223 */ /* 0x002fe2000001000a */
[----:B------:R-:W-:Y:S01]  /*1dfc0*/  VIADD R0, R2, 0x70 ;  /* 0x0000007002007836 */ /* 0x000fe20000000000 */
[----:B------:R-:W-:Y:S02]  /*1dfd0*/  FSEL R183, R9, -INF , !P4 ;  /* 0xff80000009b77808 */ /* 0x000fe40006000000 */
[----:B------:R-:W-:Y:S02]  /*1dfe0*/  FSEL R179, R7, -INF , !P5 ;  /* 0xff80000007b37808 */ /* 0x000fe40006800000 */
[----:B------:R-:W1:Y:S01]  /*1dff0*/  MUFU.TANH R13, R27 ;  /* 0x0000001b000d7308 */ /* 0x000e620000002400 */
[C---:B------:R-:W-:Y:S02]  /*1e000*/  ISETP.GE.AND P4, PT, R3.reuse, R6, PT ;  /* 0x000000060300720c */ /* 0x040fe40003f86270 */
[----:B------:R-:W-:-:S02]  /*1e010*/  ISETP.GE.AND P5, PT, R3, R5, PT ;  /* 0x000000050300720c */ /* 0x000fc40003fa6270 */
[----:B------:R-:W-:Y:S02]  /*1e020*/  I2FP.F32.S32 R3, R3 ;  /* 0x0000000300037245 */ /* 0x000fe40000201400 */
[----:B------:R-:W-:Y:S01]  /*1e030*/  FSEL R184, R8, -INF , !P3 ;  /* 0xff80000008b87808 */ /* 0x000fe20005800000 */
[----:B------:R-:W1:Y:S01]  /*1e040*/  MUFU.TANH R16, R25 ;  /* 0x0000001900107308 */ /* 0x000e620000002400 */
[----:B------:R-:W-:Y:S02]  /*1e050*/  FSEL R181, R4, -INF , !P6 ;  /* 0xff80000004b57808 */ /* 0x000fe40007000000 */
[C---:B------:R-:W-:Y:S02]  /*1e060*/  ISETP.GE.AND P3, PT, R0.reuse, R6, PT ;  /* 0x000000060000720c */ /* 0x040fe40003f66270 */
[----:B------:R-:W-:Y:S01]  /*1e070*/  ISETP.GE.AND P6, PT, R0, R5, PT ;  /* 0x000000050000720c */ /* 0x000fe20003fc6270 */
[CC--:B---3--:R-:W-:Y:S01]  /*1e080*/  FFMA.FTZ R9, R69.reuse, R3.reuse, R18 ;  /* 0x0000000345097223 */ /* 0x0c8fe20000010012 */
[----:B------:R-:W-:Y:S01]  /*1e090*/  I2FP.F32.S32 R0, R0 ;  /* 0x0000000000007245 */ /* 0x000fe20000201400 */
[----:B------:R-:W3:Y:S01]  /*1e0a0*/  MUFU.TANH R11, R47 ;  /* 0x0000002f000b7308 */ /* 0x000ee20000002400 */
[----:B----4-:R-:W-:Y:S01]  /*1e0b0*/  FFMA.FTZ R7, R69, R3, R15 ;  /* 0x0000000345077223 */ /* 0x010fe2000001000f */
[----:B------:R-:W-:-:S06]  /*1e0c0*/  VIADD R3, R2, 0x71 ;  /* 0x0000007102037836 */ /* 0x000fcc0000000000 */
[----:B------:R-:W4:Y:S01]  /*1e0d0*/  MUFU.TANH R10, R53 ;  /* 0x00000035000a7308 */ /* 0x000f220000002400 */
[CC--:B--2---:R-:W-:Y:S01]  /*1e0e0*/  FFMA.FTZ R8, R69.reuse, R0.reuse, R14 ;  /* 0x0000000045087223 */ /* 0x0c4fe2000001000e */
[----:B-----5:R-:W-:Y:S01]  /*1e0f0*/  FFMA.FTZ R4, R69, R0, R12 ;  /* 0x0000000045047223 */ /* 0x020fe2000001000c */
[----:B------:R-:W-:Y:S01]  /*1e100*/  VIADD R0, R2, 0x78 ;  /* 0x0000007802007836 */ /* 0x000fe20000000000 */
[----:B------:R-:W-:Y:S02]  /*1e110*/  FSEL R187, R7, -INF , !P5 ;  /* 0xff80000007bb7808 */ /* 0x000fe40006800000 */
[----:B------:R-:W-:Y:S02]  /*1e120*/  I2FP.F32.S32 R7, R3 ;  /* 0x0000000300077245 */ /* 0x000fe40000201400 */
[----:B------:R-:W-:Y:S01]  /*1e130*/  FSEL R192, R8, -INF , !P3 ;  /* 0xff80000008c07808 */ /* 0x000fe20005800000 */
[----:B------:R2:W5:Y:S01]  /*1e140*/  MUFU.TANH R12, R180 ;  /* 0x000000b4000c7308 */ /* 0x0005620000002400 */
[----:B------:R-:W-:-:S02]  /*1e150*/  FSEL R188, R4, -INF , !P6 ;  /* 0xff80000004bc7808 */ /* 0x000fc40007000000 */
[C---:B------:R-:W-:Y:S02]  /*1e160*/  ISETP.GE.AND P3, PT, R0.reuse, R6, PT ;  /* 0x000000060000720c */ /* 0x040fe40003f66270 */
[----:B------:R-:W-:Y:S02]  /*1e170*/  ISETP.GE.AND P6, PT, R0, R5, PT ;  /* 0x000000050000720c */ /* 0x000fe40003fc6270 */
[----:B------:R-:W-:Y:S01]  /*1e180*/  I2FP.F32.S32 R4, R0 ;  /* 0x0000000000047245 */ /* 0x000fe20000201400 */
[----:B-1----:R-:W-:Y:S01]  /*1e190*/  FFMA.FTZ R0, R69, R7, R13 ;  /* 0x0000000745007223 */ /* 0x002fe2000001000d */
[----:B------:R-:W-:Y:S02]  /*1e1a0*/  FSEL R186, R9, -INF , !P4 ;  /* 0xff80000009ba7808 */ /* 0x000fe40006000000 */
[C---:B------:R-:W-:Y:S02]  /*1e1b0*/  ISETP.GE.AND P5, PT, R3.reuse, R5, PT ;  /* 0x000000050300720c */ /* 0x040fe40003fa6270 */
[----:B------:R-:W-:Y:S01]  /*1e1c0*/  ISETP.GE.AND P4, PT, R3, R6, PT ;  /* 0x000000060300720c */ /* 0x000fe20003f86270 */
[C---:B------:R-:W-:Y:S01]  /*1e1d0*/  FFMA.FTZ R3, R69.reuse, R7, R16 ;  /* 0x0000000745037223 */ /* 0x040fe20000010010 */
[CC--:B---3--:R-:W-:Y:S01]  /*1e1e0*/  FFMA.FTZ R7, R69.reuse, R4.reuse, R11 ;  /* 0x0000000445077223 */ /* 0x0c8fe2000001000b */
[----:B----4-:R-:W-:Y:S01]  /*1e1f0*/  FFMA.FTZ R4, R69, R4, R10 ;  /* 0x0000000445047223 */ /* 0x010fe2000001000a */
[----:B--2---:R-:W-:Y:S01]  /*1e200*/  FSEL R180, R0, -INF , !P5 ;  /* 0xff80000000b47808 */ /* 0x004fe20006800000 */
[----:B------:R-:W1:Y:S01]  /*1e210*/  MUFU.TANH R13, R56 ;  /* 0x00000038000d7308 */ /* 0x000e620000002400 */
[----:B------:R-:W-:Y:S01]  /*1e220*/  VIADD R0, R2, 0x8 ;  /* 0x0000000802007836 */ /* 0x000fe20000000000 */
[----:B------:R-:W-:-:S06]  /*1e230*/  FSEL R191, R3, -INF , !P4 ;  /* 0xff80000003bf7808 */ /* 0x000fcc0006000000 */
[----:B------:R-:W2:Y:S01]  /*1e240*/  MUFU.TANH R10, R57 ;  /* 0x00000039000a7308 */ /* 0x000ea20000002400 */
[C---:B------:R-:W-:Y:S02]  /*1e250*/  ISETP.GE.AND P4, PT, R2.reuse, R6, PT ;  /* 0x000000060200720c */ /* 0x040fe40003f86270 */
[----:B------:R-:W-:-:S05]  /*1e260*/  ISETP.GE.AND P5, PT, R2, R5, PT ;  /* 0x000000050200720c */ /* 0x000fca0003fa6270 */
[----:B------:R-:W3:Y:S01]  /*1e270*/  MUFU.TANH R9, R182 ;  /* 0x000000b600097308 */ /* 0x000ee20000002400 */
[----:B------:R-:W-:Y:S01]  /*1e280*/  I2FP.F32.S32 R8, R2 ;  /* 0x0000000200087245 */ /* 0x000fe20000201400 */
[----:B------:R-:W-:Y:S01]  /*1e290*/  VIADD R2, R2, 0x79 ;  /* 0x0000007902027836 */ /* 0x000fe20000000000 */
[----:B------:R-:W-:Y:S02]  /*1e2a0*/  I2FP.F32.S32 R3, R0 ;  /* 0x0000000000037245 */ /* 0x000fe40000201400 */
[----:B------:R-:W-:Y:S01]  /*1e2b0*/  FSEL R189, R4, -INF , !P6 ;  /* 0xff80000004bd7808 */ /* 0x000fe20007000000 */
[----:B------:R-:W-:Y:S01]  /*1e2c0*/  FFMA.FTZ R4, R69, R8, R200 ;  /* 0x0000000845047223 */ /* 0x000fe200000100c8 */
[----:B------:R-:W-:Y:S01]  /*1e2d0*/  FSEL R193, R7, -INF , !P3 ;  /* 0xff80000007c17808 */ /* 0x000fe20005800000 */
[----:B-----5:R-:W-:Y:S01]  /*1e2e0*/  FFMA.FTZ R3, R69, R3, R12 ;  /* 0x0000000345037223 */ /* 0x020fe2000001000c */
[----:B------:R-:W-:Y:S01]  /*1e2f0*/  BAR.SYNC.DEFER_BLOCKING 0x0 ;  /* 0x0000000000007b1d */ /* 0x000fe20000010000 */
[----:B------:R-:W-:-:S02]  /*1e300*/  ISETP.GE.AND P3, PT, R0, R6, PT ;  /* 0x000000060000720c */ /* 0x000fc40003f66270 */
[----:B------:R-:W-:Y:S02]  /*1e310*/  ISETP.GE.AND P6, PT, R2, R6, PT ;  /* 0x000000060200720c */ /* 0x000fe40003fc6270 */
[----:B------:R-:W-:Y:S02]  /*1e320*/  I2FP.F32.S32 R6, R2 ;  /* 0x0000000200067245 */ /* 0x000fe40000201400 */
[----:B------:R-:W-:Y:S02]  /*1e330*/  I2FP.F32.S32 R7, R0 ;  /* 0x0000000000077245 */ /* 0x000fe40000201400 */
[----:B------:R-:W-:Y:S02]  /*1e340*/  FSEL R36, R4, -INF , !P4 ;  /* 0xff80000004247808 */ /* 0x000fe40006000000 */
[----:B------:R-:W-:Y:S01]  /*1e350*/  FSEL R37, R3, -INF , !P3 ;  /* 0xff80000003257808 */ /* 0x000fe20005800000 */
[C---:B------:R-:W-:Y:S01]  /*1e360*/  FFMA.FTZ R3, R69.reuse, R8, R199 ;  /* 0x0000000845037223 */ /* 0x040fe200000100c7 */
[-C--:B------:R-:W-:Y:S01]  /*1e370*/  ISETP.GE.AND P4, PT, R0, R5.reuse, PT ;  /* 0x000000050000720c */ /* 0x080fe20003f86270 */
[CC--:B-1----:R-:W-:Y:S01]  /*1e380*/  FFMA.FTZ R4, R69.reuse, R6.reuse, R13 ;  /* 0x0000000645047223 */ /* 0x0c2fe2000001000d */
[----:B------:R-:W-:Y:S01]  /*1e390*/  ISETP.GE.AND P3, PT, R2, R5, PT ;  /* 0x000000050200720c */ /* 0x000fe20003f66270 */
[C---:B--2---:R-:W-:Y:S01]  /*1e3a0*/  FFMA.FTZ R0, R69.reuse, R6, R10 ;  /* 0x0000000645007223 */ /* 0x044fe2000001000a */
[----:B---3--:R-:W-:Y:S01]  /*1e3b0*/  FFMA.FTZ R2, R69, R7, R9 ;  /* 0x0000000745027223 */ /* 0x008fe20000010009 */
[----:B------:R-:W-:Y:S01]  /*1e3c0*/  BSSY B1, `(.L_x_3567) ;  /* 0x00000ce000017945 */ /* 0x000fe20003800000 */
[----:B------:R-:W-:Y:S01]  /*1e3d0*/  IMAD.MOV.U32 R194, RZ, RZ, R236 ;  /* 0x000000ffffc27224 */ /* 0x000fe200078e00ec */
[----:B------:R-:W-:Y:S01]  /*1e3e0*/  FSEL R34, R3, -INF , !P5 ;  /* 0xff80000003227808 */ /* 0x000fe20006800000 */
[----:B------:R-:W-:Y:S01]  /*1e3f0*/  IMAD.MOV.U32 R195, RZ, RZ, R237 ;  /* 0x000000ffffc37224 */ /* 0x000fe200078e00ed */
[----:B------:R-:W-:-:S02]  /*1e400*/  FSEL R182, R4, -INF , !P6 ;  /* 0xff80000004b67808 */ /* 0x000fc40007000000 */
[----:B------:R-:W-:Y:S02]  /*1e410*/  FSEL R35, R2, -INF , !P4 ;  /* 0xff80000002237808 */ /* 0x000fe40006000000 */
[----:B------:R-:W-:Y:S01]  /*1e420*/  FSEL R190, R0, -INF , !P3 ;  /* 0xff80000000be7808 */ /* 0x000fe20005800000 */
        /* <DEDUP_REMOVED lines=12> */
[----:B------:R-:W-:Y:S02]  /*1e4f0*/  LOP3.LUT R7, R7, R2, RZ, 0x3c, !PT ;  /* 0x0000000207077212 */ /* 0x000fe400078e3cff */
[----:B------:R-:W-:-:S02]  /*1e500*/  ISETP.GE.AND P0, PT, R9, RZ, PT ;  /* 0x000000ff0900720c */ /* 0x000fc40003f06270 */
[----:B------:R-:W-:Y:S01]  /*1e510*/  ISETP.GE.AND P3, PT, R7, RZ, PT ;  /* 0x000000ff0700720c */ /* 0x000fe20003f66270 */
[----:B-1----:R-:W1:Y:S02]  /*1e520*/  MUFU.RCP R4, R4 ;  /* 0x0000000400047308 */ /* 0x002e640000001000 */
[----:B-1----:R-:W-:-:S06]  /*1e530*/  VIADD R4, R4, 0xffffffe ;  /* 0x0ffffffe04047836 */ /* 0x002fcc0000000000 */
[----:B------:R-:W1:Y:S02]  /*1e540*/  F2I.FTZ.U32.TRUNC.NTZ R5, R4 ;  /* 0x0000000400057305 */ /* 0x000e64000021f000 */
[----:B-1----:R-:W-:Y:S01]  /*1e550*/  IMAD.MOV R3, RZ, RZ, -R5 ;  /* 0x000000ffff037224 */ /* 0x002fe200078e0a05 */
[----:B------:R-:W-:-:S03]  /*1e560*/  MOV R4, RZ ;  /* 0x000000ff00047202 */ /* 0x000fc60000000f00 */
[----:B------:R-:W-:-:S04]  /*1e570*/  IMAD R3, R3, R0, RZ ;  /* 0x0000000003037224 */ /* 0x000fc800078e02ff */
[----:B------:R-:W-:-:S04]  /*1e580*/  IMAD.HI.U32 R3, R5, R3, R4 ;  /* 0x0000000305037227 */ /* 0x000fc800078e0004 */
[----:B------:R-:W-:Y:S02]  /*1e590*/  IMAD.MOV R5, RZ, RZ, -R10 ;  /* 0x000000ffff057224 */ /* 0x000fe400078e0a0a */
        /* <DEDUP_REMOVED lines=20> */
[C-C-:B------:R-:W-:Y:S01]  /*1e6e0*/  IMAD.WIDE R6, R0.reuse, 0x4, R240.reuse ;  /* 0x0000000400067825 */ /* 0x140fe200078e02f0 */
[----:B------:R-:W2:Y:S03]  /*1e6f0*/  LD.E.64 R4, desc[UR4][R206.64+0x38] ;  /* 0x00003804ce047980 */ /* 0x000ea6000c101b00 */
[----:B------:R-:W-:Y:S01]  /*1e700*/  IMAD.WIDE R8, R3, 0x4, R240 ;  /* 0x0000000403087825 */ /* 0x000fe200078e02f0 */
[----:B------:R-:W3:Y:S05]  /*1e710*/  LD.E R10, desc[UR4][R6.64] ;  /* 0x00000004060a7980 */ /* 0x000eea000c101900 */
[----:B------:R1:W3:Y:S04]  /*1e720*/  LD.E R9, desc[UR4][R8.64] ;  /* 0x0000000408097980 */ /* 0x0002e8000c101900 */
[----:B------:R-:W4:Y:S01]  /*1e730*/  LD.E.64 R6, desc[UR4][R206.64+0x20] ;  /* 0x00002004ce067980 */ /* 0x000f22000c101b00 */
[----:B------:R-:W-:-:S05]  /*1e740*/  IADD3 R0, R0, -R3, RZ ;  /* 0x8000000300007210 */ /* 0x000fca0007ffe0ff */
[----:B------:R-:W-:-:S05]  /*1e750*/  IMAD R2, R2, R0, -0x80 ;  /* 0xffffff8002027424 */ /* 0x000fca00078e0200 */
[----:B-1----:R-:W-:Y:S01]  /*1e760*/  SHF.R.S32.HI R8, RZ, 0x1f, R2 ;  /* 0x0000001fff087819 */ /* 0x002fe20000011402 */
[-C--:B--2---:R-:W-:Y:S02]  /*1e770*/  IMAD R0, R5, R2.reuse, RZ ;  /* 0x0000000205007224 */ /* 0x084fe400078e02ff */
[----:B------:R-:W-:-:S04]  /*1e780*/  IMAD.WIDE.U32 R2, R4, R2, RZ ;  /* 0x0000000204027225 */ /* 0x000fc800078e00ff */
[----:B------:R-:W-:Y:S02]  /*1e790*/  IMAD R4, R4, R8, R0 ;  /* 0x0000000804047224 */ /* 0x000fe400078e0200 */
[----:B---3--:R-:W-:-:S03]  /*1e7a0*/  IMAD.IADD R9, R9, 0x1, -R10 ;  /* 0x0000000109097824 */ /* 0x008fc600078e0a0a */
[----:B------:R-:W-:Y:S02]  /*1e7b0*/  IADD3 R3, R3, R4, RZ ;  /* 0x0000000403037210 */ /* 0x000fe40007ffe0ff */
[----:B------:R-:W-:Y:S01]  /*1e7c0*/  SHF.R.S32.HI R5, RZ, 0x1f, R9 ;  /* 0x0000001fff057819 */ /* 0x000fe20000011409 */
[----:B----4-:R-:W-:Y:S02]  /*1e7d0*/  IMAD R0, R7, R9, RZ ;  /* 0x0000000907007224 */ /* 0x010fe400078e02ff */
[----:B------:R-:W-:-:S04]  /*1e7e0*/  IMAD.WIDE.U32 R2, R9, R6, R2 ;  /* 0x0000000609027225 */ /* 0x000fc800078e0002 */
[----:B------:R-:W-:Y:S01]  /*1e7f0*/  IMAD R4, R6, R5, R0 ;  /* 0x0000000506047224 */ /* 0x000fe200078e0200 */
[----:B------:R-:W-:-:S03]  /*1e800*/  MOV R0, R2 ;  /* 0x0000000200007202 */ /* 0x000fc60000000f00 */
[----:B------:R-:W-:Y:S01]  /*1e810*/  IMAD.IADD R4, R3, 0x1, R4 ;  /* 0x0000000103047824 */ /* 0x000fe200078e0204 */
[----:B------:R-:W-:Y:S05]  /*1e820*/  BRA `(.L_x_3571) ;  /* 0x00000000000c7947 */ /* 0x000fea0003800000 */
.L_x_3570:
[----:B------:R-:W2:Y:S02]  /*1e830*/  LD.E R0, desc[UR4][R206.64+0x38] ;  /* 0x00003804ce007980 */ /* 0x000ea4000c101900 */
[----:B--2---:R-:W-:-:S04]  /*1e840*/  LEA R0, -R0, RZ, 0x7 ;  /* 0x000000ff00007211 */ /* 0x004fc800078e39ff */
[----:B------:R-:W-:Y:S02]  /*1e850*/  SHF.R.S32.HI R4, RZ, 0x1f, R0 ;  /* 0x0000001fff047819 */ /* 0x000fe40000011400 */
.L_x_3571:
[----:B------:R-:W-:Y:S05]  /*1e860*/  BSYNC B0 ;  /* 0x0000000000007941 */ /* 0x000fea0003800000 */
.L_x_3569:
[----:B------:R-:W-:Y:S02]  /*1e870*/  LOP3.LUT R2, R238, 0x1, RZ, 0xc0, !PT ;  /* 0x00000001ee027812 */ /* 0x000fe400078ec0ff */
[----:B------:R-:W-:Y:S02]  /*1e880*/  @P1 IADD3 R5, P0, R0, R244, RZ ;  /* 0x000000f400051210 */ /* 0x000fe40007f1e0ff */
[----:B------:R-:W-:Y:S02]  /*1e890*/  ISETP.NE.U32.AND P2, PT, R2, 0x1, PT ;  /* 0x000000010200780c */ /* 0x000fe40003f45070 */
[-C--:B------:R-:W-:Y:S01]  /*1e8a0*/  LEA R2, P3, R0, R243.reuse, 0x1 ;  /* 0x000000f300027211 */ /* 0x080fe200078608ff */
        /* <DEDUP_REMOVED lines=11> */
[-C--:B------:R-:W-:Y:S01]  /*1e960*/  @!P2 LEA R30, P5, R7, R243.reuse, 0x1 ;  /* 0x000000f3071ea211 */ /* 0x080fe200078a08ff */
[--C-:B------:R-:W-:Y:S01]  /*1e970*/  @!P2 IMAD.X R4, R4, 0x1, R247.reuse, P4 ;  /* 0x000000010404a824 */ /* 0x100fe200020e06f7 */
[C---:B------:R-:W-:Y:S01]  /*1e980*/  IADD3 R0, P3, R5.reuse, R244, RZ ;  /* 0x000000f405007210 */ /* 0x040fe20007f7e0ff */
[----:B------:R1:W-:Y:S01]  /*1e990*/  @P2 STS.128 [R235+0x4000], RZ ;  /* 0x004000ffeb002388 */ /* 0x0003e20000000c00 */
[CC--:B------:R-:W-:Y:S02]  /*1e9a0*/  @P1 LEA R26, P0, R5.reuse, R243.reuse, 0x1 ;  /* 0x000000f3051a1211 */ /* 0x0c0fe400078008ff */
[----:B------:R-:W-:Y:S01]  /*1e9b0*/  @!P2 LEA R28, P4, R5, R243, 0x1 ;  /* 0x000000f3051ca211 */ /* 0x000fe200078808ff */
[----:B------:R-:W-:Y:S01]  /*1e9c0*/  @!PT LDS RZ, [RZ] ;  /* 0x00000000fffff984 */ /* 0x000fe20000000800 */
[----:B------:R-:W-:Y:S01]  /*1e9d0*/  @!PT LDS RZ, [RZ] ;  /* 0x00000000fffff984 */ /* 0x000fe20000000800 */
[----:B------:R-:W-:Y:S01]  /*1e9e0*/  @!PT LDS RZ, [RZ] ;  /* 0x00000000fffff984 */ /* 0x000fe20000000800 */
[----:B------:R1:W-:Y:S01]  /*1e9f0*/  @P1 LDGSTS.E.BYPASS.LTC128B.128 [R235+0x8000], desc[UR4][R2.64+0x80] ;  /* 0x0800008002eb1fae */ /* 0x0003e2000b901d44 */
[-C--:B------:R-:W-:Y:S01]  /*1ea00*/  @!P2 LEA.HI.X R31, R7, R245.reuse, R4, 0x1, P5 ;  /* 0x000000f5071fa211 */ /* 0x080fe200028f0c04 */
[----:B------:R-:W-:Y:S01]  /*1ea10*/  IMAD.X R4, R6, 0x1, R247, P3 ;  /* 0x0000000106047824 */ /* 0x000fe200018e06f7 */
[CCC-:B------:R-:W-:Y:S01]  /*1ea20*/  @P1 LEA.HI.X R27, R5.reuse, R245.reuse, R6.reuse, 0x1, P0 ;  /* 0x000000f5051b1211 */ /* 0x1c0fe200000f0c06 */
[----:B------:R1:W-:Y:S01]  /*1ea30*/  @!P1 STS.128 [R235+0x8000], RZ ;  /* 0x008000ffeb009388 */ /* 0x0003e20000000c00 */
[----:B------:R-:W-:-:S02]  /*1ea40*/  @!P2 LEA.HI.X R29, R5, R245, R6, 0x1, P4 ;  /* 0x000000f5051da211 */ /* 0x000fc400020f0c06 */
        /* <DEDUP_REMOVED lines=8> */
[CCC-:B------:R-:W-:Y:S02]  /*1ead0*/  @!P2 LEA.HI.X R25, R0.reuse, R245.reuse, R4.reuse, 0x1, P4 ;  /* 0x000000f50019a211 */ /* 0x1c0fe400020f0c04 */
        /* <DEDUP_REMOVED lines=8> */
[CC--:B------:R-:W-:Y:S01]  /*1eb60*/  IADD3 R4, P3, R5.reuse, R244.reuse, RZ ;  /* 0x000000f405047210 */ /* 0x0c0fe20007f7e0ff */
        /* <DEDUP_REMOVED lines=28> */
[----:B------:R-:W-:Y:S01]  /*1ed30*/  @P1 LEA.HI.X R11, R0, R245, R5, 0x1, P0 ;  /* 0x000000f5000b1211 */ /* 0x000fe200000f0c05 */
        /* <DEDUP_REMOVED lines=54> */
.L_x_3568:
[----:B------:R-:W-:Y:S05]  /*1f0a0*/  BSYNC B1 ;  /* 0x0000000000017941 */ /* 0x000fea0003800000 */
.L_x_3567:
        /* <DEDUP_REMOVED lines=82> */
[----:B--2---:R-:W-:-:S03]  /*1f5d0*/  FMUL.FTZ R2, R0, R19 ;  /* 0x0000001300027220 */ /* 0x004fc60000410000 */
[----:B------:R-:W-:Y:S02]  /*1f5e0*/  FMUL.FTZ R5, R0, R5 ;  /* 0x0000000500057220 */ /* 0x000fe40000410000 */
[----:B------:R-:W-:Y:S02]  /*1f5f0*/  FSEL R2, R2, RZ, P0 ;  /* 0x000000ff02027208 */ /* 0x000fe40000000000 */
[----:B------:R-:W1:Y:S03]  /*1f600*/  MUFU.EX2 R16, R5 ;  /* 0x0000000500107308 */ /* 0x000e660000000800 */
[-CC-:B------:R-:W-:Y:S01]  /*1f610*/  FFMA.FTZ R4, R34, R0.reuse, -R2.reuse ;  /* 0x0000000022047223 */ /* 0x180fe20000010802 */
[----:B------:R-:W-:-:S04]  /*1f620*/  FFMA.FTZ R3, R39, R0, -R2 ;  /* 0x0000000027037223 */ /* 0x000fc80000010802 */
[----:B------:R2:W3:Y:S08]  /*1f630*/  MUFU.EX2 R6, R4 ;  /* 0x0000000400067308 */ /* 0x0004f00000000800 */
[----:B------:R4:W5:Y:S01]  /*1f640*/  MUFU.EX2 R196, R3 ;  /* 0x0000000300c47308 */ /* 0x0009620000000800 */
        /* <DEDUP_REMOVED lines=8> */
[----:B--2---:R-:W-:Y:S01]  /*1f6d0*/  FMUL.FTZ R4, R0, R18 ;  /* 0x0000001200047220 */ /* 0x004fe20000410000 */
[----:B---3--:R-:W-:Y:S01]  /*1f6e0*/  MOV R70, R6 ;  /* 0x0000000600467202 */ /* 0x008fe20000000f00 */
[-C--:B------:R-:W-:Y:S01]  /*1f6f0*/  FMUL.FTZ R94, R94, R16.reuse ;  /* 0x000000105e5e7220 */ /* 0x080fe20000410000 */
[----:B------:R-:W-:Y:S01]  /*1f700*/  FSEL R6, R18, RZ, P1 ;  /* 0x000000ff12067208 */ /* 0x000fe20000800000 */
[-C--:B------:R-:W-:Y:S01]  /*1f710*/  FMUL.FTZ R95, R95, R16.reuse ;  /* 0x000000105f5f7220 */ /* 0x080fe20000410000 */
[-C--:B------:R-:W-:Y:S01]  /*1f720*/  FMUL.FTZ R114, R114, R16.reuse ;  /* 0x0000001072727220 */ /* 0x080fe20000410000 */
[-C--:B------:R-:W-:Y:S01]  /*1f730*/  FMUL.FTZ R115, R115, R16.reuse ;  /* 0x0000001073737220 */ /* 0x080fe20000410000 */
[----:B------:R-:W-:Y:S01]  /*1f740*/  FMUL.FTZ R110, R110, R16 ;  /* 0x000000106e6e7220 */ /* 0x000fe20000410000 */
[--C-:B----4-:R-:W-:Y:S01]  /*1f750*/  FFMA.FTZ R3, R35, R0, -R2.reuse ;  /* 0x0000000023037223 */ /* 0x110fe20000010802 */
[----:B-----5:R-:W-:Y:S01]  /*1f760*/  F2FP.BF16.F32.PACK_AB R5, R196, R70 ;  /* 0x00000046c405723e */ /* 0x020fe200000010ff */
[-C--:B------:R-:W-:Y:S01]  /*1f770*/  FMUL.FTZ R111, R111, R16.reuse ;  /* 0x000000106f6f7220 */ /* 0x080fe20000410000 */
[-C--:B------:R-:W-:Y:S01]  /*1f780*/  FMUL.FTZ R118, R118, R16.reuse ;  /* 0x0000001076767220 */ /* 0x080fe20000410000 */
[----:B------:R1:W-:Y:S01]  /*1f790*/  MUFU.EX2 R42, R3 ;  /* 0x00000003002a7308 */ /* 0x0003e20000000800 */
        /* <DEDUP_REMOVED lines=16> */
[----:B-1----:R-:W-:Y:S01]  /*1f8a0*/  FSEL R3, R4, RZ, P1 ;  /* 0x000000ff04037208 */ /* 0x002fe20000800000 */
[----:B------:R-:W-:Y:S01]  /*1f8b0*/  FFMA.FTZ R4, R38, R0, -R2 ;  /* 0x0000000026047223 */ /* 0x000fe20000010802 */
[----:B------:R-:W-:-:S03]  /*1f8c0*/  FMUL.FTZ R139, R139, R16 ;  /* 0x000000108b8b7220 */ /* 0x000fc60000410000 */
[----:B------:R1:W-:Y:S02]  /*1f8d0*/  MUFU.EX2 R197, R4 ;  /* 0x0000000400c57308 */ /* 0x0003e40000000800 */
[----:B-1----:R-:W-:-:S06]  /*1f8e0*/  FFMA.FTZ R4, R36, R0, -R3 ;  /* 0x0000000024047223 */ /* 0x002fcc0000010803 */
[----:B------:R1:W2:Y:S02]  /*1f8f0*/  MUFU.EX2 R7, R4 ;  /* 0x0000000400077308 */ /* 0x0002a40000000800 */
[----:B-1----:R-:W-:-:S06]  /*1f900*/  FFMA.FTZ R4, R40, R0, -R3 ;  /* 0x0000000028047223 */ /* 0x002fcc0000010803 */
[----:B------:R1:W-:Y:S02]  /*1f910*/  MUFU.EX2 R43, R4 ;  /* 0x00000004002b7308 */ /* 0x0003e40000000800 */
[----:B-1----:R-:W-:-:S06]  /*1f920*/  FFMA.FTZ R4, R37, R0, -R3 ;  /* 0x0000000025047223 */ /* 0x002fcc0000010803 */
[----:B------:R1:W-:Y:S02]  /*1f930*/  MUFU.EX2 R33, R4 ;  /* 0x0000000400217308 */ /* 0x0003e40000000800 */
[----:B-1----:R-:W-:-:S06]  /*1f940*/  FFMA.FTZ R4, R41, R0, -R3 ;  /* 0x0000000029047223 */ /* 0x002fcc0000010803 */
[----:B------:R1:W3:Y:S02]  /*1f950*/  MUFU.EX2 R37, R4 ;  /* 0x0000000400257308 */ /* 0x0002e40000000800 */
[----:B-1----:R-:W-:Y:S01]  /*1f960*/  FADD.FTZ R4, R71, -R6 ;  /* 0x8000000647047221 */ /* 0x002fe20000010000 */
[----:B--2---:R-:W-:Y:S02]  /*1f970*/  MOV R71, R7 ;  /* 0x0000000700477202 */ /* 0x004fe40000000f00 */
[----:B---3--:R-:W-:Y:S01]  /*1f980*/  F2FP.BF16.F32.PACK_AB R6, R37, R33 ;  /* 0x000000212506723e */ /* 0x008fe200000010ff */
[----:B------:R-:W-:Y:S01]  /*1f990*/  FMUL.FTZ R4, R0, R4 ;  /* 0x0000000400047220 */ /* 0x000fe20000410000 */
[----:B------:R-:W-:-:S03]  /*1f9a0*/  F2FP.BF16.F32.PACK_AB R7, R197, R42 ;  /* 0x0000002ac507723e */ /* 0x000fc600000010ff */
[----:B------:R1:W2:Y:S02]  /*1f9b0*/  MUFU.EX2 R17, R4 ;  /* 0x0000000400117308 */ /* 0x0002a40000000800 */
[----:B-1----:R-:W-:Y:S01]  /*1f9c0*/  F2FP.BF16.F32.PACK_AB R4, R43, R71 ;  /* 0x000000472b04723e */ /* 0x002fe200000010ff */
        /* <DEDUP_REMOVED lines=27> */
[----:B------:R-:W-:Y:S01]  /*1fb80*/  FFMA.FTZ R8, R52, R0, -R2 ;  /* 0x0000000034087223 */ /* 0x000fe20000010802 */
[-C--:B------:R-:W-:Y:S01]  /*1fb90*/  FMUL.FTZ R120, R120, R17.reuse ;  /* 0x0000001178787220 */ /* 0x080fe20000410000 */
[-C--:B------:R-:W-:Y:S01]  /*1fba0*/  FMUL.FTZ R121, R121, R17.reuse ;  /* 0x0000001179797220 */ /* 0x080fe20000410000 */
[-C--:B------:R-:W-:Y:S01]  /*1fbb0*/  FMUL.FTZ R132, R132, R17.reuse ;  /* 0x0000001184847220 */ /* 0x080fe20000410000 */
[----:B------:R2:W3:Y:S01]  /*1fbc0*/  MUFU.EX2 R36, R8 ;  /* 0x0000000800247308 */ /* 0x0004e20000000800 */
[C---:B------:R-:W-:Y:S01]  /*1fbd0*/  HMMA.16816.F32.BF16 R44, R4.reuse, R30, R92 ;  /* 0x0000001e042c723c */ /* 0x040fe2000004185c */
[----:B------:R-:W4:Y:S01]  /*1fbe0*/  LDSM.16.MT88.4 R28, [R212+0x10000] ;  /* 0x01000000d41c783b */ /* 0x000f220000004200 */
[-C--:B------:R-:W-:Y:S01]  /*1fbf0*/  FMUL.FTZ R133, R133, R17.reuse ;  /* 0x0000001185857220 */ /* 0x080fe20000410000 */
[-C--:B------:R-:W-:Y:S01]  /*1fc00*/  FMUL.FTZ R76, R76, R17.reuse ;  /* 0x000000114c4c7220 */ /* 0x080fe20000410000 */
[-C--:B------:R-:W-:Y:S01]  /*1fc10*/  FMUL.FTZ R77, R77, R17.reuse ;  /* 0x000000114d4d7220 */ /* 0x080fe20000410000 */
[-C--:B------:R-:W-:Y:S01]  /*1fc20*/  FMUL.FTZ R128, R128, R17.reuse ;  /* 0x0000001180807220 */ /* 0x080fe20000410000 */
[----:B------:R-:W-:Y:S01]  /*1fc30*/  HMMA.16816.F32.BF16 R84, R4, R20, R112 ;  /* 0x000000140454723c */ /* 0x000fe20000041870 */
[-C--:B------:R-:W-:Y:S01]  /*1fc40*/  FMUL.FTZ R129, R129, R17.reuse ;  /* 0x0000001181817220 */ /* 0x080fe20000410000 */
[-C--:B------:R-:W-:Y:S01]  /*1fc50*/  FMUL.FTZ R136, R136, R17.reuse ;  /* 0x0000001188887220 */ /* 0x080fe20000410000 */
[----:B------:R-:W-:-:S03]  /*1fc60*/  FMUL.FTZ R137, R137, R17 ;  /* 0x0000001189897220 */ /* 0x000fc60000410000 */
[C---:B------:R-:W-:Y:S01]  /*1fc70*/  HMMA.16816.F32.BF16 R88, R4.reuse, R22, R108 ;  /* 0x000000160458723c */ /* 0x040fe2000004186c */
[----:B------:R-:W5:Y:S01]  /*1fc80*/  LDSM.16.MT88.4 R20, [R211+0x10000] ;  /* 0x01000000d314783b */ /* 0x000f620000004200 */
[----:B------:R-:W-:Y:S01]  /*1fc90*/  MOV R115, R37 ;  /* 0x0000002500737202 */ /* 0x000fe20000000f00 */
[----:B--2---:R-:W-:Y:S01]  /*1fca0*/  FFMA.FTZ R8, R68, R0, -R2 ;  /* 0x0000000044087223 */ /* 0x004fe20000010802 */
[----:B---3--:R-:W-:Y:S02]  /*1fcb0*/  MOV R114, R36 ;  /* 0x0000002400727202 */ /* 0x008fe40000000f00 */
[----:B------:R-:W-:Y:S01]  /*1fcc0*/  HMMA.16816.F32.BF16 R52, R4, R24, R104 ;  /* 0x000000180434723c */ /* 0x000fe20000041868 */
[----:B------:R-:W-:Y:S01]  /*1fcd0*/  LDSM.16.MT88.4 R36, [R212+0xd000] ;  /* 0x00d00000d424783b */ /* 0x000fe20000004200 */
[----:B------:R2:W3:Y:S01]  /*1fce0*/  MUFU.EX2 R35, R8 ;  /* 0x0000000800237308 */ /* 0x0004e20000000800 */
[----:B------:R-:W-:-:S03]  /*1fcf0*/  MOV R68, R196 ;  /* 0x000000c400447202 */ /* 0x000fc60000000f00 */
[C---:B-1----:R-:W-:Y:S06]  /*1fd00*/  HMMA.16816.F32.BF16 R92, R4.reuse, R12, R116 ;  /* 0x0000000c045c723c */ /* 0x042fec0000041874 */
[C---:B------:R-:W-:Y:S01]  /*1fd10*/  HMMA.16816.F32.BF16 R124, R4.reuse, R14, R124 ;  /* 0x0000000e047c723c */ /* 0x040fe2000004187c */
[----:B------:R-:W1:Y:S05]  /*1fd20*/  LDSM.16.MT88.4 R12, [R210+0xc800] ;  /* 0x00c80000d20c783b */ /* 0x000e6a0000004200 */
[C---:B------:R-:W-:Y:S01]  /*1fd30*/  HMMA.16816.F32.BF16 R72, R4.reuse, R26, R100 ;  /* 0x0000001a0448723c */ /* 0x040fe20000041864 */
[----:B--2---:R-:W-:Y:S01]  /*1fd40*/  FFMA.FTZ R8, R140, R0, -R2 ;  /* 0x000000008c087223 */ /* 0x004fe20000010802 */
[----:B---3--:R-:W-:Y:S01]  /*1fd50*/  MOV R112, R35 ;  /* 0x0000002300707202 */ /* 0x008fe20000000f00 */
[----:B------:R-:W-:Y:S01]  /*1fd60*/  LDSM.16.MT88.4 R24, [R212+0xc800] ;  /* 0x00c80000d418783b */ /* 0x000fe20000004200 */
[----:B------:R-:W-:Y:S01]  /*1fd70*/  MOV R140, R43 ;  /* 0x0000002b008c7202 */ /* 0x000fe20000000f00 */
[----:B------:R2:W3:Y:S01]  /*1fd80*/  MUFU.EX2 R34, R8 ;  /* 0x0000000800227308 */ /* 0x0004e20000000800 */
[----:B----4-:R-:W-:Y:S01]  /*1fd90*/  HMMA.16816.F32.BF16 R120, R4, R28, R120 ;  /* 0x0000001c0478723c */ /* 0x010fe20000041878 */
[----:B------:R-:W-:-:S05]  /*1fda0*/  F2FP.BF16.F32.PACK_AB R9, R112, R114 ;  /* 0x000000727009723e */ /* 0x000fca00000010ff */
[C---:B------:R-:W-:Y:S01]  /*1fdb0*/  HMMA.16816.F32.BF16 R132, R4.reuse, R30, R132 ;  /* 0x0000001e0484723c */ /* 0x040fe20000041884 */
[----:B------:R-:W-:Y:S05]  /*1fdc0*/  LDSM.16.MT88.4 R28, [R211+0xc800] ;  /* 0x00c80000d31c783b */ /* 0x000fea0000004200 */
[----:B------:R-:W-:Y:S01]  /*1fdd0*/  HMMA.16816.F32.BF16 R64, R4, R10, R76 ;  /* 0x0000000a0440723c */ /* 0x000fe2000004184c */
[----:B--2---:R-:W-:Y:S01]  /*1fde0*/  FFMA.FTZ R8, R141, R0, -R2 ;  /* 0x000000008d087223 */ /* 0x004fe20000010802 */
[----:B---3--:R-:W-:-:S04]  /*1fdf0*/  MOV R119, R34 ;  /* 0x0000002200777202 */ /* 0x008fc80000000f00 */
[C---:B-----5:R-:W-:Y:S01]  /*1fe00*/  HMMA.16816.F32.BF16 R128, R4.reuse, R20, R128 ;  /* 0x000000140480723c */ /* 0x060fe20000041880 */
[----:B------:R-:W-:Y:S01]  /*1fe10*/  MOV R141, R42 ;  /* 0x0000002a008d7202 */ /* 0x000fe20000000f00 */
[----:B------:R2:W3:Y:S01]  /*1fe20*/  MUFU.EX2 R32, R8 ;  /* 0x0000000800207308 */ /* 0x0004e20000000800 */
[----:B------:R-:W-:Y:S03]  /*1fe30*/  LDSM.16.MT88.4 R40, [R211+0x10800] ;  /* 0x01080000d328783b */ /* 0x000fe60000004200 */
[----:B------:R-:W-:Y:S01]  /*1fe40*/  HMMA.16816.F32.BF16 R136, R4, R22, R136 ;  /* 0x000000160488723c */ /* 0x000fe20000041888 */
[----:B------:R-:W-:Y:S06]  /*1fe50*/  LDSM.16.MT88.4 R20, [R209+0x10800] ;  /* 0x01080000d114783b */ /* 0x000fec0000004200 */
[----:B------:R-:W-:-:S04]  /*1fe60*/  FFMA.FTZ R4, R148, R0, -R2 ;  /* 0x0000000094047223 */ /* 0x000fc80000010802 */
[----:B------:R4:W-:Y:S01]  /*1fe70*/  MUFU.EX2 R236, R4 ;  /* 0x0000000400ec7308 */ /* 0x0009e20000000800 */
[----:B--2---:R-:W-:Y:S01]  /*1fe80*/  FFMA.FTZ R8, R142, R0, -R3 ;  /* 0x000000008e087223 */ /* 0x004fe20000010803 */
[----:B------:R-:W-:Y:S02]  /*1fe90*/  MOV R142, R33 ;  /* 0x00000021008e7202 */ /* 0x000fe40000000f00 */
[----:B---3--:R-:W-:Y:S02]  /*1fea0*/  MOV R118, R32 ;  /* 0x0000002000767202 */ /* 0x008fe40000000f00 */
[----:B------:R-:W2:Y:S02]  /*1feb0*/  LDSM.16.MT88.4 R32, [R209+0xc800] ;  /* 0x00c80000d120783b */ /* 0x000ea40000004200 */
[----:B------:R3:W-:Y:S01]  /*1fec0*/  MUFU.EX2 R113, R8 ;  /* 0x0000000800717308 */ /* 0x0007e20000000800 */
[----:B------:R-:W-:Y:S01]  /*1fed0*/  F2FP.BF16.F32.PACK_AB R11, R118, R119 ;  /* 0x00000077760b723e */ /* 0x000fe200000010ff */
[----:B----4-:R-:W-:-:S06]  /*1fee0*/  FFMA.FTZ R4, R147, R0, -R2 ;  /* 0x0000000093047223 */ /* 0x010fcc0000010802 */
[----:B------:R4:W5:Y:S01]  /*1fef0*/  MUFU.EX2 R207, R4 ;  /* 0x0000000400cf7308 */ /* 0x0009620000000800 */
[----:B---3--:R-:W-:Y:S01]  /*1ff00*/  FFMA.FTZ R8, R143, R0, -R3 ;  /* 0x000000008f087223 */ /* 0x008fe20000010803 */
[----:B------:R-:W-:-:S06]  /*1ff10*/  MOV R143, R197 ;  /* 0x000000c5008f7202 */ /* 0x000fcc0000000f00 */
[----:B------:R3:W1:Y:S01]  /*1ff20*/  MUFU.EX2 R242, R8 ;  /* 0x0000000800f27308 */ /* 0x0006620000000800 */
[----:B----4-:R-:W-:Y:S01]  /*1ff30*/  FFMA.FTZ R4, R149, R0, -R2 ;  /* 0x0000000095047223 */ /* 0x010fe20000010802 */
[----:B-----5:R-:W-:-:S06]  /*1ff40*/  F2FP.BF16.F32.PACK_AB R5, R207, R236 ;  /* 0x000000eccf05723e */ /* 0x020fcc00000010ff */
[----:B------:R4:W-:Y:S01]  /*1ff50*/  MUFU.EX2 R206, R4 ;  /* 0x0000000400ce7308 */ /* 0x0009e20000000800 */
[----:B---3--:R-:W-:-:S07]  /*1ff60*/  FFMA.FTZ R8, R144, R0, -R3 ;  /* 0x0000000090087223 */ /* 0x008fce0000010803 */
[----:B------:R3:W-:Y:S01]  /*1ff70*/  MUFU.EX2 R239, R8 ;  /* 0x0000000800ef7308 */ /* 0x0007e20000000800 */
[----:B----4-:R-:W-:-:S07]  /*1ff80*/  FFMA.FTZ R4, R150, R0, -R3 ;  /* 0x0000000096047223 */ /* 0x010fce0000010803 */
[----:B------:R4:W-:Y:S01]  /*1ff90*/  MUFU.EX2 R205, R4 ;  /* 0x0000000400cd7308 */ /* 0x0009e20000000800 */
[----:B---3--:R-:W-:-:S07]  /*1ffa0*/  FFMA.FTZ R8, R145, R0, -R3 ;  /* 0x0000000091087223 */ /* 0x008fce0000010803 */
[----:B------:R1:W3:Y:S01]  /*1ffb0*/  MUFU.EX2 R237, R8 ;  /* 0x0000000800ed7308 */ /* 0x0002e20000000800 */
[----:B----4-:R-:W-:-:S07]  /*1ffc0*/  FFMA.FTZ R4, R152, R0, -R3 ;  /* 0x0000000098047223 */ /* 0x010fce0000010803 */
[----:B------:R4:W-:Y:S01]  /*1ffd0*/  MUFU.EX2 R204, R4 ;  /* 0x0000000400cc7308 */ /* 0x0009e20000000800 */
[----:B-1----:R-:W-:Y:S02]  /*1ffe0*/  F2FP.BF16.F32.PACK_AB R8, R242, R113 ;  /* 0x00000071f208723e */ /* 0x002fe400000010ff */
[----:B---3--:R-:W-:-:S07]  /*1fff0*/  F2FP.BF16.F32.PACK_AB R10, R237, R239 ;  /* 0x000000efed0a723e */ /* 0x008fce00000010ff */
[----:B------:R-:W-:Y:S01]  /*20000*/  HMMA.16816.F32.BF16 R60, R8, R12, R60 ;  /* 0x0000000c083c723c */ /* 0x000fe2000004183c */
[----:B----4-:R-:W-:-:S05]  /*20010*/  FFMA.FTZ R4, R153, R0, -R3 ;  /* 0x0000000099047223 */ /* 0x010fca0000010803 */
[C---:B------:R-:W-:Y:S01]  /*20020*/  HMMA.16816.F32.BF16 R48, R8.reuse, R14, R48 ;  /* 0x0000000e0830723c */ /* 0x040fe20000041830 */
[----:B------:R-:W1:Y:S01]  /*20030*/  LDSM.16.MT88.4 R12, [R210+0x10800] ;  /* 0x01080000d20c783b */ /* 0x000e620000004200 */
[----:B------:R3:W-:Y:S04]  /*20040*/  MUFU.EX2 R203, R4 ;  /* 0x0000000400cb7308 */ /* 0x0007e80000000800 */
[C---:B--2---:R-:W-:Y:S06]  /*20050*/  HMMA.16816.F32.BF16 R76, R8.reuse, R32, R80 ;  /* 0x00000020084c723c */ /* 0x044fec0000041850 */
[C---:B------:R-:W-:Y:S01]  /*20060*/  HMMA.16816.F32.BF16 R64, R8.reuse, R34, R64 ;  /* 0x000000220840723c */ /* 0x040fe20000041840 */
[----:B------:R-:W-:Y:S05]  /*20070*/  LDSM.16.MT88.4 R32, [R209+0xd000] ;  /* 0x00d00000d120783b */ /* 0x000fea0000004200 */
[----:B------:R-:W-:Y:S01]  /*20080*/  HMMA.16816.F32.BF16 R56, R8, R24, R56 ;  /* 0x000000180838723c */ /* 0x000fe20000041838 */
[----:B---3--:R-:W-:-:S04]  /*20090*/  FFMA.FTZ R4, R146, R0, -R3 ;  /* 0x0000000092047223 */ /* 0x008fc80000010803 */
[----:B------:R2:W3:Y:S01]  /*200a0*/  MUFU.EX2 R202, R4 ;  /* 0x0000000400ca7308 */ /* 0x0004e20000000800 */
[C---:B------:R-:W-:Y:S01]  /*200b0*/  HMMA.16816.F32.BF16 R44, R8.reuse, R26, R44 ;  /* 0x0000001a082c723c */ /* 0x040fe2000004182c */
[----:B------:R-:W4:Y:S05]  /*200c0*/  LDSM.16.MT88.4 R24, [R212+0x10800] ;  /* 0x01080000d418783b */ /* 0x000f2a0000004200 */
[C---:B------:R-:W-:Y:S06]  /*200d0*/  HMMA.16816.F32.BF16 R52, R8.reuse, R28, R52 ;  /* 0x0000001c0834723c */ /* 0x040fec0000041834 */
[----:B------:R-:W-:Y:S01]  /*200e0*/  HMMA.16816.F32.BF16 R72, R8, R30, R72 ;  /* 0x0000001e0848723c */ /* 0x000fe20000041848 */
[----:B------:R-:W5:Y:S01]  /*200f0*/  LDSM.16.MT88.4 R28, [R210+0xd000] ;  /* 0x00d00000d21c783b */ /* 0x000f620000004200 */
[----:B--2---:R-:W-:Y:S01]  /*20100*/  FFMA.FTZ R4, R154, R0, -R2 ;  /* 0x000000009a047223 */ /* 0x004fe20000010802 */
[----:B---3--:R-:W-:-:S03]  /*20110*/  F2FP.BF16.F32.PACK_AB R6, R202, R203 ;  /* 0x000000cbca06723e */ /* 0x008fc600000010ff */
[C---:B------:R-:W-:Y:S01]  /*20120*/  HMMA.16816.F32.BF16 R84, R8.reuse, R20, R84 ;  /* 0x000000140854723c */ /* 0x040fe20000041854 */
[----:B------:R2:W3:Y:S05]  /*20130*/  MUFU.EX2 R201, R4 ;  /* 0x0000000400c97308 */ /* 0x0004ea0000000800 */
[C---:B------:R-:W-:Y:S01]  /*20140*/  HMMA.16816.F32.BF16 R88, R8.reuse, R22, R88 ;  /* 0x000000160858723c */ /* 0x040fe20000041858 */
[----:B------:R-:W5:Y:S05]  /*20150*/  LDSM.16.MT88.4 R20, [R211+0xd000] ;  /* 0x00d00000d314783b */ /* 0x000f6a0000004200 */
[C---:B-1----:R-:W-:Y:S06]  /*20160*/  HMMA.16816.F32.BF16 R92, R8.reuse, R12, R92 ;  /* 0x0000000c085c723c */ /* 0x042fec000004185c */
[----:B------:R-:W-:Y:S01]  /*20170*/  HMMA.16816.F32.BF16 R124, R8, R14, R124 ;  /* 0x0000000e087c723c */ /* 0x000fe2000004187c */
[----:B------:R-:W1:Y:S01]  /*20180*/  LDSM.16.MT88.4 R12, [R209+0x11000] ;  /* 0x01100000d10c783b */ /* 0x000e620000004200 */
[----:B--2---:R-:W-:-:S02]  /*20190*/  F2FP.BF16.F32.PACK_AB R4, R204, R205 ;  /* 0x000000cdcc04723e */ /* 0x004fc400000010ff */
[----:B---3--:R-:W-:Y:S02]  /*201a0*/  F2FP.BF16.F32.PACK_AB R7, R201, R206 ;  /* 0x000000cec907723e */ /* 0x008fe400000010ff */
[C---:B----4-:R-:W-:Y:S06]  /*201b0*/  HMMA.16816.F32.BF16 R120, R8.reuse, R24, R120 ;  /* 0x000000180878723c */ /* 0x050fec0000041878 */
[C---:B------:R-:W-:Y:S01]  /*201c0*/  HMMA.16816.F32.BF16 R132, R8.reuse, R26, R132 ;  /* 0x0000001a0884723c */ /* 0x040fe20000041884 */
[----:B------:R-:W-:Y:S05]  /*201d0*/  LDSM.16.MT88.4 R24, [R209+0xd800] ;  /* 0x00d80000d118783b */ /* 0x000fea0000004200 */
[C---:B------:R-:W-:Y:S06]  /*201e0*/  HMMA.16816.F32.BF16 R128, R8.reuse, R40, R128 ;  /* 0x000000280880723c */ /* 0x040fec0000041880 */
[----:B------:R-:W-:Y:S06]  /*201f0*/  HMMA.16816.F32.BF16 R100, R8, R42, R136 ;  /* 0x0000002a0864723c */ /* 0x000fec0000041888 */
[----:B------:R-:W-:Y:S01]  /*20200*/  HMMA.16816.F32.BF16 R104, R4, R32, R76 ;  /* 0x000000200468723c */ /* 0x000fe2000004184c */
[----:B------:R-:W-:Y:S01]  /*20210*/  FFMA.FTZ R8, R156, R0, -R2 ;  /* 0x000000009c087223 */ /* 0x000fe20000010802 */
[----:B------:R-:W-:-:S03]  /*20220*/  MOV R139, R70 ;  /* 0x00000046008b7202 */ /* 0x000fc60000000f00 */
[----:B------:R2:W-:Y:S01]  /*20230*/  MUFU.EX2 R200, R8 ;  /* 0x0000000800c87308 */ /* 0x0005e20000000800 */
[C---:B------:R-:W-:Y:S01]  /*20240*/  HMMA.16816.F32.BF16 R108, R4.reuse, R34, R64 ;  /* 0x00000022046c723c */ /* 0x040fe20000041840 */
[----:B------:R-:W3:Y:S05]  /*20250*/  LDSM.16.MT88.4 R32, [R210+0x11000] ;  /* 0x01100000d220783b */ /* 0x000eea0000004200 */
[C---:B-----5:R-:W-:Y:S06]  /*20260*/  HMMA.16816.F32.BF16 R96, R4.reuse, R28, R60 ;  /* 0x0000001c0460723c */ /* 0x060fec000004183c */
[----:B------:R-:W-:Y:S01]  /*20270*/  HMMA.16816.F32.BF16 R80, R4, R30, R48 ;  /* 0x0000001e0450723c */ /* 0x000fe20000041830 */
[----:B------:R-:W4:Y:S01]  /*20280*/  LDSM.16.MT88.4 R28, [R211+0x11000] ;  /* 0x01100000d31c783b */ /* 0x000f220000004200 */
[----:B--2---:R-:W-:-:S04]  /*20290*/  FFMA.FTZ R8, R151, R0, -R2 ;  /* 0x0000000097087223 */ /* 0x004fc80000010802 */
[C---:B------:R-:W-:Y:S01]  /*202a0*/  HMMA.16816.F32.BF16 R76, R4.reuse, R36, R56 ;  /* 0x00000024044c723c */ /* 0x040fe20000041838 */
[----:B------:R2:W5:Y:S05]  /*202b0*/  MUFU.EX2 R199, R8 ;  /* 0x0000000800c77308 */ /* 0x00056a0000000800 */
[C---:B------:R-:W-:Y:S01]  /*202c0*/  HMMA.16816.F32.BF16 R60, R4.reuse, R38, R44 ;  /* 0x00000026043c723c */ /* 0x040fe2000004182c */
[----:B------:R-:W5:Y:S05]  /*202d0*/  LDSM.16.MT88.4 R36, [R212+0x11000] ;  /* 0x01100000d424783b */ /* 0x000f6a0000004200 */
[C---:B------:R-:W-:Y:S06]  /*202e0*/  HMMA.16816.F32.BF16 R52, R4.reuse, R20, R52 ;  /* 0x000000140434723c */ /* 0x040fec0000041834 */
[C---:B------:R-:W-:Y:S01]  /*202f0*/  HMMA.16816.F32.BF16 R56, R4.reuse, R22, R72 ;  /* 0x000000160438723c */ /* 0x040fe20000041848 */
[-C--:B--2---:R-:W-:Y:S01]  /*20300*/  FFMA.FTZ R8, R155, R0.reuse, -R2 ;  /* 0x000000009b087223 */ /* 0x084fe20000010802 */
[----:B------:R-:W-:Y:S03]  /*20310*/  LDSM.16.MT88.4 R20, [R212+0xd800] ;  /* 0x00d80000d414783b */ /* 0x000fe60000004200 */
[----:B------:R2:W-:Y:S01]  /*20320*/  MUFU.EX2 R198, R8 ;  /* 0x0000000800c67308 */ /* 0x0005e20000000800 */
[C---:B-1----:R-:W-:Y:S06]  /*20330*/  HMMA.16816.F32.BF16 R44, R4.reuse, R12, R84 ;  /* 0x0000000c042c723c */ /* 0x042fec0000041854 */
[C---:B------:R-:W-:Y:S01]  /*20340*/  HMMA.16816.F32.BF16 R48, R4.reuse, R14, R88 ;  /* 0x0000000e0430723c */ /* 0x040fe20000041858 */
[----:B------:R-:W1:Y:S05]  /*20350*/  LDSM.16.MT88.4 R12, [R210+0xd800] ;  /* 0x00d80000d20c783b */ /* 0x000e6a0000004200 */
[----:B---3--:R-:W-:Y:S01]  /*20360*/  HMMA.16816.F32.BF16 R40, R4, R32, R92 ;  /* 0x000000200428723c */ /* 0x008fe2000004185c */
[----:B--2---:R-:W-:-:S05]  /*20370*/  FFMA.FTZ R8, R159, R0, -R3 ;  /* 0x000000009f087223 */ /* 0x004fca0000010803 */
[C---:B----4-:R-:W-:Y:S01]  /*20380*/  HMMA.16816.F32.BF16 R92, R4.reuse, R28, R128 ;  /* 0x0000001c045c723c */ /* 0x050fe20000041880 */
[----:B------:R2:W-:Y:S05]  /*20390*/  MUFU.EX2 R197, R8 ;  /* 0x0000000800c57308 */ /* 0x0005ea0000000800 */
[C---:B------:R-:W-:Y:S01]  /*203a0*/  HMMA.16816.F32.BF16 R100, R4.reuse, R30, R100 ;  /* 0x0000001e0464723c */ /* 0x040fe20000041864 */
[----:B------:R-:W3:Y:S05]  /*203b0*/  LDSM.16.MT88.4 R28, [R209+0x11800] ;  /* 0x01180000d11c783b */ /* 0x000eea0000004200 */
[C---:B-----5:R-:W-:Y:S06]  /*203c0*/  HMMA.16816.F32.BF16 R72, R4.reuse, R36, R120 ;  /* 0x000000240448723c */ /* 0x060fec0000041878 */
[C---:B------:R-:W-:Y:S01]  /*203d0*/  HMMA.16816.F32.BF16 R88, R4.reuse, R38, R132 ;  /* 0x000000260458723c */ /* 0x040fe20000041884 */
[----:B--2---:R-:W-:Y:S01]  /*203e0*/  FFMA.FTZ R8, R157, R0, -R3 ;  /* 0x000000009d087223 */ /* 0x004fe20000010803 */
[----:B------:R-:W2:Y:S03]  /*203f0*/  LDSM.16.MT88.4 R36, [R211+0xd800] ;  /* 0x00d80000d324783b */ /* 0x000ea60000004200 */
[----:B------:R4:W5:Y:S01]  /*20400*/  MUFU.EX2 R196, R8 ;  /* 0x0000000800c47308 */ /* 0x0009620000000800 */
[----:B------:R-:W-:Y:S01]  /*20410*/  HMMA.16816.F32.BF16 R64, R4, R34, R124 ;  /* 0x000000220440723c */ /* 0x000fe2000004187c */
[----:B------:R-:W2:Y:S01]  /*20420*/  LDSM.16.MT88.4 R32, [R210+0x11800] ;  /* 0x01180000d220783b */ /* 0x000ea20000004200 */
[----:B------:R-:W-:-:S02]  /*20430*/  MOV R135, R112 ;  /* 0x0000007000877202 */ /* 0x000fc40000000f00 */
[----:B------:R-:W-:Y:S02]  /*20440*/  MOV R134, R113 ;  /* 0x0000007100867202 */ /* 0x000fe40000000f00 */
[----:B------:R-:W-:Y:S02]  /*20450*/  MOV R133, R114 ;  /* 0x0000007200857202 */ /* 0x000fe40000000f00 */
[----:B------:R-:W-:Y:S02]  /*20460*/  F2FP.BF16.F32.PACK_AB R5, R199, R200 ;  /* 0x000000c8c705723e */ /* 0x000fe400000010ff */
[----:B------:R-:W-:Y:S01]  /*20470*/  MOV R132, R115 ;  /* 0x0000007300847202 */ /* 0x000fe20000000f00 */
[----:B----4-:R-:W-:Y:S01]  /*20480*/  FFMA.FTZ R8, R158, R0, -R3 ;  /* 0x000000009e087223 */ /* 0x010fe20000010803 */
[----:B-----5:R-:W-:-:S03]  /*20490*/  F2FP.BF16.F32.PACK_AB R4, R196, R197 ;  /* 0x000000c5c404723e */ /* 0x020fc600000010ff */
[----:B------:R4:W-:Y:S02]  /*204a0*/  MUFU.EX2 R159, R8 ;  /* 0x00000008009f7308 */ /* 0x0009e40000000800 */
[----:B----4-:R-:W-:Y:S01]  /*204b0*/  FFMA.FTZ R8, R160, R0, -R3 ;  /* 0x00000000a0087223 */ /* 0x010fe20000010803 */
[----:B------:R-:W-:-:S05]  /*204c0*/  MOV R160, R118 ;  /* 0x0000007600a07202 */ /* 0x000fca0000000f00 */
[----:B------:R4:W5:Y:S02]  /*204d0*/  MUFU.EX2 R158, R8 ;  /* 0x00000008009e7308 */ /* 0x0009640000000800 */
[----:B----4-:R-:W-:Y:S01]  /*204e0*/  FFMA.FTZ R8, R161, R0, -R2 ;  /* 0x00000000a1087223 */ /* 0x010fe20000010802 */
[----:B-----5:R-:W-:Y:S02]  /*204f0*/  F2FP.BF16.F32.PACK_AB R6, R158, R159 ;  /* 0x0000009f9e06723e */ /* 0x020fe400000010ff */
[----:B------:R-:W-:-:S03]  /*20500*/  MOV R161, R119 ;  /* 0x0000007700a17202 */ /* 0x000fc60000000f00 */
[----:B------:R4:W5:Y:S02]  /*20510*/  MUFU.EX2 R157, R8 ;  /* 0x00000008009d7308 */ /* 0x0009640000000800 */
[----:B----4-:R-:W-:Y:S01]  /*20520*/  FFMA.FTZ R8, R163, R0, -R2 ;  /* 0x00000000a3087223 */ /* 0x010fe20000010802 */
[----:B-----5:R-:W-:Y:S02]  /*20530*/  F2FP.BF16.F32.PACK_AB R7, R157, R198 ;  /* 0x000000c69d07723e */ /* 0x020fe400000010ff */
[----:B------:R-:W-:-:S03]  /*20540*/  MOV R163, R143 ;  /* 0x0000008f00a37202 */ /* 0x000fc60000000f00 */
[----:B------:R4:W-:Y:S02]  /*20550*/  MUFU.EX2 R156, R8 ;  /* 0x00000008009c7308 */ /* 0x0009e40000000800 */
[C---:B-1----:R-:W-:Y:S06]  /*20560*/  HMMA.16816.F32.BF16 R120, R4.reuse, R12, R96 ;  /* 0x0000000c0478723c */ /* 0x042fec0000041860 */
[C---:B------:R-:W-:Y:S01]  /*20570*/  HMMA.16816.F32.BF16 R112, R4.reuse, R14, R80 ;  /* 0x0000000e0470723c */ /* 0x040fe20000041850 */
[----:B------:R-:W1:Y:S05]  /*20580*/  LDSM.16.MT88.4 R12, [R212+0x11800] ;  /* 0x01180000d40c783b */ /* 0x000e6a0000004200 */
[----:B------:R-:W-:Y:S01]  /*20590*/  HMMA.16816.F32.BF16 R124, R4, R20, R76 ;  /* 0x00000014047c723c */ /* 0x000fe2000004184c */
[----:B----4-:R-:W-:Y:S01]  /*205a0*/  FFMA.FTZ R8, R162, R0, -R2 ;  /* 0x00000000a2087223 */ /* 0x010fe20000010802 */
[----:B------:R-:W-:-:S03]  /*205b0*/  MOV R162, R142 ;  /* 0x0000008e00a27202 */ /* 0x000fc60000000f00 */
[----:B------:R4:W5:Y:S01]  /*205c0*/  MUFU.EX2 R155, R8 ;  /* 0x00000008009b7308 */ /* 0x0009620000000800 */
[C---:B------:R-:W-:Y:S01]  /*205d0*/  HMMA.16816.F32.BF16 R128, R4.reuse, R22, R60 ;  /* 0x000000160480723c */ /* 0x040fe2000004183c */
[----:B------:R-:W5:Y:S05]  /*205e0*/  LDSM.16.MT88.4 R20, [R211+0x11800] ;  /* 0x01180000d314783b */ /* 0x000f6a0000004200 */
[C---:B------:R-:W-:Y:S06]  /*205f0*/  HMMA.16816.F32.BF16 R104, R4.reuse, R24, R104 ;  /* 0x000000180468723c */ /* 0x040fec0000041868 */
[----:B------:R-:W-:Y:S01]  /*20600*/  HMMA.16816.F32.BF16 R108, R4, R26, R108 ;  /* 0x0000001a046c723c */ /* 0x000fe2000004186c */
[----:B------:R-:W5:Y:S01]  /*20610*/  LDSM.16.MT88.4 R24, [R209+0xe000] ;  /* 0x00e00000d118783b */ /* 0x000f620000004200 */
[----:B----4-:R-:W-:Y:S01]  /*20620*/  FFMA.FTZ R8, R164, R0, -R2 ;  /* 0x00000000a4087223 */ /* 0x010fe20000010802 */
[----:B------:R-:W-:-:S03]  /*20630*/  MOV R164, R141 ;  /* 0x0000008d00a47202 */ /* 0x000fc60000000f00 */
[C---:B---3--:R-:W-:Y:S01]  /*20640*/  HMMA.16816.F32.BF16 R84, R4.reuse, R28, R44 ;  /* 0x0000001c0454723c */ /* 0x048fe2000004182c */
[----:B------:R3:W-:Y:S05]  /*20650*/  MUFU.EX2 R154, R8 ;  /* 0x00000008009a7308 */ /* 0x0007ea0000000800 */
[C---:B------:R-:W-:Y:S01]  /*20660*/  HMMA.16816.F32.BF16 R80, R4.reuse, R30, R48 ;  /* 0x0000001e0450723c */ /* 0x040fe20000041830 */
[----:B------:R-:W4:Y:S05]  /*20670*/  LDSM.16.MT88.4 R28, [R210+0xe000] ;  /* 0x00e00000d21c783b */ /* 0x000f2a0000004200 */
[C---:B--2---:R-:W-:Y:S06]  /*20680*/  HMMA.16816.F32.BF16 R116, R4.reuse, R36, R52 ;  /* 0x000000240474723c */ /* 0x044fec0000041834 */
[----:B------:R-:W-:Y:S01]  /*20690*/  HMMA.16816.F32.BF16 R96, R4, R38, R56 ;  /* 0x000000260460723c */ /* 0x000fe20000041838 */
[----:B---3--:R-:W-:Y:S01]  /*206a0*/  FFMA.FTZ R8, R168, R0, -R3 ;  /* 0x00000000a8087223 */ /* 0x008fe20000010803 */
[----:B------:R-:W-:Y:S01]  /*206b0*/  LDSM.16.MT88.4 R36, [R211+0xe000] ;  /* 0x00e00000d324783b */ /* 0x000fe20000004200 */
[----:B------:R-:W-:-:S02]  /*206c0*/  MOV R168, R140 ;  /* 0x0000008c00a87202 */ /* 0x000fc40000000f00 */
[----:B------:R2:W-:Y:S01]  /*206d0*/  MUFU.EX2 R153, R8 ;  /* 0x0000000800997308 */ /* 0x0005e20000000800 */
[C---:B------:R-:W-:Y:S06]  /*206e0*/  HMMA.16816.F32.BF16 R56, R4.reuse, R32, R40 ;  /* 0x000000200438723c */ /* 0x040fec0000041828 */
[C---:B------:R-:W-:Y:S01]  /*206f0*/  HMMA.16816.F32.BF16 R52, R4.reuse, R34, R64 ;  /* 0x000000220434723c */ /* 0x040fe20000041840 */
[----:B------:R-:W3:Y:S05]  /*20700*/  LDSM.16.MT88.4 R32, [R212+0xe000] ;  /* 0x00e00000d420783b */ /* 0x000eea0000004200 */
[----:B-1----:R-:W-:Y:S01]  /*20710*/  HMMA.16816.F32.BF16 R48, R4, R12, R72 ;  /* 0x0000000c0430723c */ /* 0x002fe20000041848 */
[----:B--2---:R-:W-:Y:S01]  /*20720*/  FFMA.FTZ R8, R166, R0, -R3 ;  /* 0x00000000a6087223 */ /* 0x004fe20000010803 */
[----:B------:R-:W-:-:S04]  /*20730*/  MOV R166, R68 ;  /* 0x0000004400a67202 */ /* 0x000fc80000000f00 */
[C---:B------:R-:W-:Y:S01]  /*20740*/  HMMA.16816.F32.BF16 R40, R4.reuse, R14, R88 ;  /* 0x0000000e0428723c */ /* 0x040fe20000041858 */
[----:B-----5:R-:W-:Y:S01]  /*20750*/  F2FP.BF16.F32.PACK_AB R13, R155, R156 ;  /* 0x0000009c9b0d723e */ /* 0x020fe200000010ff */
[----:B------:R1:W2:Y:S04]  /*20760*/  MUFU.EX2 R152, R8 ;  /* 0x0000000800987308 */ /* 0x0002a80000000800 */
[C---:B------:R-:W-:Y:S06]  /*20770*/  HMMA.16816.F32.BF16 R44, R4.reuse, R20, R92 ;  /* 0x00000014042c723c */ /* 0x040fec000004185c */
[----:B------:R-:W-:Y:S01]  /*20780*/  HMMA.16816.F32.BF16 R60, R4, R22, R100 ;  /* 0x00000016043c723c */ /* 0x000fe20000041864 */
[----:B------:R-:W-:Y:S01]  /*20790*/  LDSM.16.MT88.4 R20, [R210+0x12000] ;  /* 0x01200000d214783b */ /* 0x000fe20000004200 */
[----:B-1----:R-:W-:-:S05]  /*207a0*/  FFMA.FTZ R8, R167, R0, -R3 ;  /* 0x00000000a7087223 */ /* 0x002fca0000010803 */
[----:B------:R-:W-:Y:S01]  /*207b0*/  FFMA.FTZ R4, R172, R0, -R2 ;  /* 0x00000000ac047223 */ /* 0x000fe20000010802 */
[----:B--2---:R-:W-:Y:S01]  /*207c0*/  F2FP.BF16.F32.PACK_AB R12, R152, R153 ;  /* 0x00000099980c723e */ /* 0x004fe200000010ff */
[----:B------:R1:W-:Y:S01]  /*207d0*/  MUFU.EX2 R151, R8 ;  /* 0x0000000800977308 */ /* 0x0003e20000000800 */
[----:B------:R-:W-:-:S07]  /*207e0*/  MOV R167, R71 ;  /* 0x0000004700a77202 */ /* 0x000fce0000000f00 */
[----:B------:R2:W-:Y:S01]  /*207f0*/  MUFU.EX2 R148, R4 ;  /* 0x0000000400947308 */ /* 0x0005e20000000800 */
[----:B-1----:R-:W-:-:S07]  /*20800*/  FFMA.FTZ R8, R165, R0, -R3 ;  /* 0x00000000a5087223 */ /* 0x002fce0000010803 */
[----:B------:R1:W5:Y:S01]  /*20810*/  MUFU.EX2 R150, R8 ;  /* 0x0000000800967308 */ /* 0x0003620000000800 */
[----:B--2---:R-:W-:-:S07]  /*20820*/  FFMA.FTZ R4, R170, R0, -R2 ;  /* 0x00000000aa047223 */ /* 0x004fce0000010802 */
[----:B------:R2:W-:Y:S01]  /*20830*/  MUFU.EX2 R147, R4 ;  /* 0x0000000400937308 */ /* 0x0005e20000000800 */
[----:B-1----:R-:W-:Y:S01]  /*20840*/  FFMA.FTZ R8, R169, R0, -R2 ;  /* 0x00000000a9087223 */ /* 0x002fe20000010802 */
[----:B-----5:R-:W-:-:S06]  /*20850*/  F2FP.BF16.F32.PACK_AB R14, R150, R151 ;  /* 0x00000097960e723e */ /* 0x020fcc00000010ff */
[----:B------:R-:W1:Y:S01]  /*20860*/  MUFU.EX2 R149, R8 ;  /* 0x0000000800957308 */ /* 0x000e620000000800 */
[----:B--2---:R-:W-:-:S07]  /*20870*/  FFMA.FTZ R4, R171, R0, -R2 ;  /* 0x00000000ab047223 */ /* 0x004fce0000010802 */
[----:B------:R2:W-:Y:S01]  /*20880*/  MUFU.EX2 R146, R4 ;  /* 0x0000000400927308 */ /* 0x0005e20000000800 */
[----:B-1----:R-:W-:Y:S01]  /*20890*/  F2FP.BF16.F32.PACK_AB R15, R149, R154 ;  /* 0x0000009a950f723e */ /* 0x002fe200000010ff */
[----:B------:R-:W-:Y:S06]  /*208a0*/  LDSM.16.MT88.4 R8, [R212+0x12000] ;  /* 0x01200000d408783b */ /* 0x000fec0000004200 */
[----:B------:R-:W-:Y:S01]  /*208b0*/  HMMA.16816.F32.BF16 R72, R12, R24, R104 ;  /* 0x000000180c48723c */ /* 0x000fe20000041868 */
[----:B--2---:R-:W-:-:S04]  /*208c0*/  FFMA.FTZ R4, R175, R0, -R3 ;  /* 0x00000000af047223 */ /* 0x004fc80000010803 */
[----:B------:R1:W-:Y:S01]  /*208d0*/  MUFU.EX2 R145, R4 ;  /* 0x0000000400917308 */ /* 0x0003e20000000800 */
[C---:B------:R-:W-:Y:S01]  /*208e0*/  HMMA.16816.F32.BF16 R76, R12.reuse, R26, R108 ;  /* 0x0000001a0c4c723c */ /* 0x040fe2000004186c */
[----:B------:R-:W2:Y:S05]  /*208f0*/  LDSM.16.MT88.4 R24, [R209+0x12000] ;  /* 0x01200000d118783b */ /* 0x000eaa0000004200 */
[C---:B----4-:R-:W-:Y:S06]  /*20900*/  HMMA.16816.F32.BF16 R88, R12.reuse, R28, R120 ;  /* 0x0000001c0c58723c */ /* 0x050fec0000041878 */
[----:B------:R-:W-:Y:S01]  /*20910*/  HMMA.16816.F32.BF16 R100, R12, R30, R112 ;  /* 0x0000001e0c64723c */ /* 0x000fe20000041870 */
[----:B------:R-:W4:Y:S01]  /*20920*/  LDSM.16.MT88.4 R28, [R211+0x12000] ;  /* 0x01200000d31c783b */ /* 0x000f220000004200 */
[----:B-1----:R-:W-:-:S04]  /*20930*/  FFMA.FTZ R4, R174, R0, -R3 ;  /* 0x00000000ae047223 */ /* 0x002fc80000010803 */
[C---:B---3--:R-:W-:Y:S01]  /*20940*/  HMMA.16816.F32.BF16 R104, R12.reuse, R32, R124 ;  /* 0x000000200c68723c */ /* 0x048fe2000004187c */
[----:B------:R1:W3:Y:S05]  /*20950*/  MUFU.EX2 R144, R4 ;  /* 0x0000000400907308 */ /* 0x0002ea0000000800 */
[C---:B------:R-:W-:Y:S01]  /*20960*/  HMMA.16816.F32.BF16 R120, R12.reuse, R34, R128 ;  /* 0x000000220c78723c */ /* 0x040fe20000041880 */
[----:B------:R-:W5:Y:S05]  /*20970*/  LDSM.16.MT88.4 R32, [R209+0xe800] ;  /* 0x00e80000d120783b */ /* 0x000f6a0000004200 */
[C---:B------:R-:W-:Y:S06]  /*20980*/  HMMA.16816.F32.BF16 R124, R12.reuse, R36, R116 ;  /* 0x000000240c7c723c */ /* 0x040fec0000041874 */
[C---:B------:R-:W-:Y:S01]  /*20990*/  HMMA.16816.F32.BF16 R112, R12.reuse, R38, R96 ;  /* 0x000000260c70723c */ /* 0x040fe20000041860 */
[--C-:B-1----:R-:W-:Y:S01]  /*209a0*/  FFMA.FTZ R4, R177, R0, -R3.reuse ;  /* 0x00000000b1047223 */ /* 0x102fe20000010803 */
[----:B------:R-:W1:Y:S03]  /*209b0*/  LDSM.16.MT88.4 R36, [R210+0xe800] ;  /* 0x00e80000d224783b */ /* 0x000e660000004200 */
[----:B------:R4:W-:Y:S01]  /*209c0*/  MUFU.EX2 R143, R4 ;  /* 0x00000004008f7308 */ /* 0x0009e20000000800 */
[C---:B--2---:R-:W-:Y:S06]  /*209d0*/  HMMA.16816.F32.BF16 R108, R12.reuse, R26, R80 ;  /* 0x0000001a0c6c723c */ /* 0x044fec0000041850 */
[C---:B------:R-:W-:Y:S06]  /*209e0*/  HMMA.16816.F32.BF16 R80, R12.reuse, R8, R48 ;  /* 0x000000080c50723c */ /* 0x040fec0000041830 */
[----:B------:R-:W-:Y:S01]  /*209f0*/  HMMA.16816.F32.BF16 R64, R12, R10, R40 ;  /* 0x0000000a0c40723c */ /* 0x000fe20000041828 */
[----:B---3--:R-:W-:Y:S01]  /*20a00*/  F2FP.BF16.F32.PACK_AB R8, R144, R145 ;  /* 0x000000919008723e */ /* 0x008fe200000010ff */
[----:B------:R-:W-:Y:S01]  /*20a10*/  LDSM.16.MT88.4 R40, [R212+0xe800] ;  /* 0x00e80000d428783b */ /* 0x000fe20000004200 */
[----:B------:R-:W-:Y:S01]  /*20a20*/  F2FP.BF16.F32.PACK_AB R9, R147, R148 ;  /* 0x000000949309723e */ /* 0x000fe200000010ff */
[----:B----4-:R-:W-:-:S02]  /*20a30*/  FFMA.FTZ R4, R173, R0, -R3 ;  /* 0x00000000ad047223 */ /* 0x010fc40000010803 */
[C---:B------:R-:W-:Y:S02]  /*20a40*/  HMMA.16816.F32.BF16 R92, R12.reuse, R20, R56 ;  /* 0x000000140c5c723c */ /* 0x040fe40000041838 */
[----:B------:R2:W3:Y:S04]  /*20a50*/  MUFU.EX2 R142, R4 ;  /* 0x00000004008e7308 */ /* 0x0004e80000000800 */
[C---:B------:R-:W-:Y:S01]  /*20a60*/  HMMA.16816.F32.BF16 R56, R12.reuse, R28, R44 ;  /* 0x0000001c0c38723c */ /* 0x040fe2000004182c */
[----:B------:R-:W-:Y:S05]  /*20a70*/  LDSM.16.MT88.4 R44, [R212+0xf000] ;  /* 0x00f00000d42c783b */ /* 0x000fea0000004200 */
[C---:B------:R-:W-:Y:S01]  /*20a80*/  HMMA.16816.F32.BF16 R60, R12.reuse, R30, R60 ;  /* 0x0000001e0c3c723c */ /* 0x040fe2000004183c */
[----:B------:R-:W4:Y:S05]  /*20a90*/  LDSM.16.MT88.4 R28, [R211+0xe800] ;  /* 0x00e80000d31c783b */ /* 0x000f2a0000004200 */
[C---:B------:R-:W-:Y:S01]  /*20aa0*/  HMMA.16816.F32.BF16 R116, R12.reuse, R24, R84 ;  /* 0x000000180c74723c */ /* 0x040fe20000041854 */
[-CC-:B--2---:R-:W-:Y:S01]  /*20ab0*/  FFMA.FTZ R4, R176, R0.reuse, -R2.reuse ;  /* 0x00000000b0047223 */ /* 0x184fe20000010802 */
[----:B---3--:R-:W-:Y:S01]  /*20ac0*/  F2FP.BF16.F32.PACK_AB R10, R142, R143 ;  /* 0x0000008f8e0a723e */ /* 0x008fe200000010ff */
[----:B------:R-:W2:Y:S02]  /*20ad0*/  LDSM.16.MT88.4 R24, [R209+0x12800] ;  /* 0x01280000d118783b */ /* 0x000ea40000004200 */
[----:B------:R3:W5:Y:S01]  /*20ae0*/  MUFU.EX2 R141, R4 ;  /* 0x00000004008d7308 */ /* 0x0007620000000800 */
[----:B------:R-:W-:Y:S01]  /*20af0*/  HMMA.16816.F32.BF16 R84, R12, R22, R52 ;  /* 0x000000160c54723c */ /* 0x000fe20000041834 */
[----:B------:R-:W2:Y:S04]  /*20b00*/  LDSM.16.MT88.4 R20, [R210+0x12800] ;  /* 0x01280000d214783b */ /* 0x000ea80000004200 */
[----:B------:R-:W2:Y:S01]  /*20b10*/  LDSM.16.MT88.4 R12, [R212+0x12800] ;  /* 0x01280000d40c783b */ /* 0x000ea20000004200 */
[----:B---3--:R-:W-:Y:S01]  /*20b20*/  FFMA.FTZ R4, R178, R0, -R2 ;  /* 0x00000000b2047223 */ /* 0x008fe20000010802 */
[----:B-----5:R-:W-:-:S03]  /*20b30*/  F2FP.BF16.F32.PACK_AB R11, R141, R146 ;  /* 0x000000928d0b723e */ /* 0x020fc600000010ff */
[----:B------:R3:W-:Y:S04]  /*20b40*/  MUFU.EX2 R131, R4 ;  /* 0x0000000400837308 */ /* 0x0007e80000000800 */
[C---:B------:R-:W-:Y:S06]  /*20b50*/  HMMA.16816.F32.BF16 R52, R8.reuse, R32, R72 ;  /* 0x000000200834723c */ /* 0x040fec0000041848 */
[C---:B------:R-:W-:Y:S01]  /*20b60*/  HMMA.16816.F32.BF16 R48, R8.reuse, R34, R76 ;  /* 0x000000220830723c */ /* 0x040fe2000004184c */
[----:B------:R-:W5:Y:S05]  /*20b70*/  LDSM.16.MT88.4 R32, [R211+0x12800] ;  /* 0x01280000d320783b */ /* 0x000f6a0000004200 */
[----:B-1----:R-:W-:Y:S01]  /*20b80*/  HMMA.16816.F32.BF16 R88, R8, R36, R88 ;  /* 0x000000240858723c */ /* 0x002fe20000041858 */
[----:B---3--:R-:W-:-:S04]  /*20b90*/  FFMA.FTZ R4, R179, R0, -R2 ;  /* 0x00000000b3047223 */ /* 0x008fc80000010802 */
[----:B------:R1:W3:Y:S01]  /*20ba0*/  MUFU.EX2 R130, R4 ;  /* 0x0000000400827308 */ /* 0x0002e20000000800 */
[C---:B------:R-:W-:Y:S01]  /*20bb0*/  HMMA.16816.F32.BF16 R72, R8.reuse, R38, R100 ;  /* 0x000000260848723c */ /* 0x040fe20000041864 */
[----:B------:R-:W5:Y:S05]  /*20bc0*/  LDSM.16.MT88.4 R36, [R209+0xf000] ;  /* 0x00f00000d124783b */ /* 0x000f6a0000004200 */
[C---:B----4-:R-:W-:Y:S06]  /*20bd0*/  HMMA.16816.F32.BF16 R100, R8.reuse, R30, R112 ;  /* 0x0000001e0864723c */ /* 0x050fec0000041870 */
[----:B--2---:R-:W-:Y:S01]  /*20be0*/  HMMA.16816.F32.BF16 R112, R8, R24, R116 ;  /* 0x000000180870723c */ /* 0x004fe20000041874 */
[----:B-1----:R-:W-:Y:S01]  /*20bf0*/  FFMA.FTZ R4, R181, R0, -R2 ;  /* 0x00000000b5047223 */ /* 0x002fe20000010802 */
[----:B---3--:R-:W-:-:S04]  /*20c00*/  F2FP.BF16.F32.PACK_AB R5, R130, R131 ;  /* 0x000000838205723e */ /* 0x008fc800000010ff */
[C---:B------:R-:W-:Y:S01]  /*20c10*/  HMMA.16816.F32.BF16 R116, R8.reuse, R26, R108 ;  /* 0x0000001a0874723c */ /* 0x040fe2000004186c */
[----:B------:R-:W-:Y:S01]  /*20c20*/  LDSM.16.MT88.4 R24, [R210+0x13000] ;  /* 0x01300000d218783b */ /* 0x000fe20000004200 */
[----:B------:R1:W-:Y:S04]  /*20c30*/  MUFU.EX2 R140, R4 ;  /* 0x00000004008c7308 */ /* 0x0003e80000000800 */
[C---:B------:R-:W-:Y:S06]  /*20c40*/  HMMA.16816.F32.BF16 R96, R8.reuse, R40, R104 ;  /* 0x000000280860723c */ /* 0x040fec0000041868 */
[C---:B------:R-:W-:Y:S06]  /*20c50*/  HMMA.16816.F32.BF16 R108, R8.reuse, R20, R92 ;  /* 0x00000014086c723c */ /* 0x040fec000004185c */
[C---:B------:R-:W-:Y:S01]  /*20c60*/  HMMA.16816.F32.BF16 R76, R8.reuse, R42, R120 ;  /* 0x0000002a084c723c */ /* 0x040fe20000041878 */
[-CC-:B-1----:R-:W-:Y:S01]  /*20c70*/  FFMA.FTZ R4, R185, R0.reuse, -R3.reuse ;  /* 0x00000000b9047223 */ /* 0x182fe20000010803 */
[----:B------:R-:W-:Y:S03]  /*20c80*/  LDSM.16.MT88.4 R40, [R210+0xf000] ;  /* 0x00f00000d228783b */ /* 0x000fe60000004200 */
[----:B------:R1:W-:Y:S01]  /*20c90*/  MUFU.EX2 R129, R4 ;  /* 0x0000000400817308 */ /* 0x0003e20000000800 */
[C---:B------:R-:W-:Y:S01]  /*20ca0*/  HMMA.16816.F32.BF16 R104, R8.reuse, R28, R124 ;  /* 0x0000001c0868723c */ /* 0x040fe2000004187c */
[----:B------:R-:W-:Y:S04]  /*20cb0*/  LDSM.16.MT88.4 R28, [R211+0xf000] ;  /* 0x00f00000d31c783b */ /* 0x000fe80000004200 */
[----:B------:R-:W-:Y:S01]  /*20cc0*/  LDSM.16.MT88.4 R124, [R210+0x13800] ;  /* 0x01380000d27c783b */ /* 0x000fe20000004200 */
[C---:B------:R-:W-:Y:S03]  /*20cd0*/  HMMA.16816.F32.BF16 R92, R8.reuse, R22, R84 ;  /* 0x00000016085c723c */ /* 0x040fe60000041854 */
[----:B------:R-:W2:Y:S03]  /*20ce0*/  LDSM.16.MT88.4 R20, [R209+0x13000] ;  /* 0x01300000d114783b */ /* 0x000ea60000004200 */
[----:B------:R-:W-:Y:S01]  /*20cf0*/  HMMA.16816.F32.BF16 R80, R8, R12, R80 ;  /* 0x0000000c0850723c */ /* 0x000fe20000041850 */
[----:B------:R-:W-:Y:S01]  /*20d00*/  LDSM.16.MT88.4 R84, [R210+0xf800] ;  /* 0x00f80000d254783b */ /* 0x000fe20000004200 */
[----:B-1----:R-:W-:-:S04]  /*20d10*/  FFMA.FTZ R4, R183, R0, -R3 ;  /* 0x00000000b7047223 */ /* 0x002fc80000010803 */
[C---:B------:R-:W-:Y:S01]  /*20d20*/  HMMA.16816.F32.BF16 R64, R8.reuse, R14, R64 ;  /* 0x0000000e0840723c */ /* 0x040fe20000041840 */
[----:B------:R-:W1:Y:S01]  /*20d30*/  LDSM.16.MT88.4 R12, [R212+0x13000] ;  /* 0x01300000d40c783b */ /* 0x000e620000004200 */
[----:B------:R3:W-:Y:S04]  /*20d40*/  MUFU.EX2 R128, R4 ;  /* 0x0000000400807308 */ /* 0x0007e80000000800 */
[C---:B-----5:R-:W-:Y:S06]  /*20d50*/  HMMA.16816.F32.BF16 R56, R8.reuse, R32, R56 ;  /* 0x000000200838723c */ /* 0x060fec0000041838 */
[----:B------:R-:W-:Y:S01]  /*20d60*/  HMMA.16816.F32.BF16 R60, R8, R34, R60 ;  /* 0x00000022083c723c */ /* 0x000fe2000004183c */
[----:B------:R-:W4:Y:S01]  /*20d70*/  LDSM.16.MT88.4 R32, [R211+0x13000] ;  /* 0x01300000d320783b */ /* 0x000f220000004200 */
[----:B---3--:R-:W-:-:S05]  /*20d80*/  FFMA.FTZ R4, R184, R0, -R3 ;  /* 0x00000000b8047223 */ /* 0x008fca0000010803 */
[-C--:B------:R-:W-:Y:S01]  /*20d90*/  FFMA.FTZ R8, R188, R0.reuse, -R2 ;  /* 0x00000000bc087223 */ /* 0x080fe20000010802 */
[----:B------:R3:W-:Y:S02]  /*20da0*/  MUFU.EX2 R71, R4 ;  /* 0x0000000400477308 */ /* 0x0007e40000000800 */
[----:B---3--:R-:W-:-:S06]  /*20db0*/  FFMA.FTZ R4, R186, R0, -R3 ;  /* 0x00000000ba047223 */ /* 0x008fcc0000010803 */
[----:B------:R3:W5:Y:S02]  /*20dc0*/  MUFU.EX2 R70, R4 ;  /* 0x0000000400467308 */ /* 0x0007640000000800 */
[----:B---3--:R-:W-:Y:S01]  /*20dd0*/  FFMA.FTZ R4, R187, R0, -R2 ;  /* 0x00000000bb047223 */ /* 0x008fe20000010802 */
[----:B-----5:R-:W-:-:S05]  /*20de0*/  F2FP.BF16.F32.PACK_AB R6, R70, R71 ;  /* 0x000000474606723e */ /* 0x020fca00000010ff */
[----:B------:R3:W5:Y:S02]  /*20df0*/  MUFU.EX2 R68, R4 ;  /* 0x0000000400447308 */ /* 0x0007640000000800 */
[----:B---3--:R-:W-:Y:S02]  /*20e00*/  F2FP.BF16.F32.PACK_AB R4, R128, R129 ;  /* 0x000000818004723e */ /* 0x008fe400000010ff */
[----:B-----5:R-:W-:-:S07]  /*20e10*/  F2FP.BF16.F32.PACK_AB R7, R68, R140 ;  /* 0x0000008c4407723e */ /* 0x020fce00000010ff */
[C---:B------:R-:W-:Y:S01]  /*20e20*/  HMMA.16816.F32.BF16 R48, R4.reuse, R38, R48 ;  /* 0x000000260430723c */ /* 0x040fe20000041830 */
[----:B------:R3:W-:Y:S05]  /*20e30*/  MUFU.EX2 R39, R8 ;  /* 0x0000000800277308 */ /* 0x0007ea0000000800 */
[C---:B------:R-:W-:Y:S06]  /*20e40*/  HMMA.16816.F32.BF16 R52, R4.reuse, R36, R52 ;  /* 0x000000240434723c */ /* 0x040fec0000041834 */
[----:B--2---:R-:W-:Y:S01]  /*20e50*/  HMMA.16816.F32.BF16 R112, R4, R20, R112 ;  /* 0x000000140470723c */ /* 0x004fe20000041870 */
[----:B---3--:R-:W-:-:S05]  /*20e60*/  FFMA.FTZ R8, R180, R0, -R2 ;  /* 0x00000000b4087223 */ /* 0x008fca0000010802 */
[C---:B------:R-:W-:Y:S01]  /*20e70*/  HMMA.16816.F32.BF16 R20, R4.reuse, R22, R116 ;  /* 0x000000160414723c */ /* 0x040fe20000041874 */
[----:B------:R2:W3:Y:S05]  /*20e80*/  MUFU.EX2 R38, R8 ;  /* 0x0000000800267308 */ /* 0x0004ea0000000800 */
[C---:B------:R-:W-:Y:S06]  /*20e90*/  HMMA.16816.F32.BF16 R96, R4.reuse, R44, R96 ;  /* 0x0000002c0460723c */ /* 0x040fec0000041860 */
[C---:B------:R-:W-:Y:S06]  /*20ea0*/  HMMA.16816.F32.BF16 R104, R4.reuse, R28, R104 ;  /* 0x0000001c0468723c */ /* 0x040fec0000041868 */
[----:B------:R-:W-:Y:S01]  /*20eb0*/  HMMA.16816.F32.BF16 R116, R4, R24, R108 ;  /* 0x000000180474723c */ /* 0x000fe2000004186c */
[----:B------:R-:W-:Y:S01]  /*20ec0*/  LDSM.16.MT88.4 R108, [R209+0x13800] ;  /* 0x01380000d16c783b */ /* 0x000fe20000004200 */
[----:B--2---:R-:W-:Y:S01]  /*20ed0*/  FFMA.FTZ R8, R189, R0, -R2 ;  /* 0x00000000bd087223 */ /* 0x004fe20000010802 */
[----:B---3--:R-:W-:-:S03]  /*20ee0*/  F2FP.BF16.F32.PACK_AB R137, R38, R39 ;  /* 0x000000272689723e */ /* 0x008fc600000010ff */
[----:B------:R2:W-:Y:S01]  /*20ef0*/  MUFU.EX2 R37, R8 ;  /* 0x0000000800257308 */ /* 0x0005e20000000800 */
[C---:B------:R-:W-:Y:S06]  /*20f00*/  HMMA.16816.F32.BF16 R88, R4.reuse, R40, R88 ;  /* 0x000000280458723c */ /* 0x040fec0000041858 */
[C---:B------:R-:W-:Y:S01]  /*20f10*/  HMMA.16816.F32.BF16 R44, R4.reuse, R46, R76 ;  /* 0x0000002e042c723c */ /* 0x040fe2000004184c */
[----:B------:R-:W3:Y:S05]  /*20f20*/  LDSM.16.MT88.4 R76, [R209+0xf800] ;  /* 0x00f80000d14c783b */ /* 0x000eea0000004200 */
[----:B------:R-:W-:Y:S01]  /*20f30*/  HMMA.16816.F32.BF16 R28, R4, R30, R100 ;  /* 0x0000001e041c723c */ /* 0x000fe20000041864 */
[----:B------:R-:W-:Y:S01]  /*20f40*/  LDSM.16.MT88.4 R100, [R211+0xf800] ;  /* 0x00f80000d364783b */ /* 0x000fe20000004200 */
[----:B--2---:R-:W-:-:S04]  /*20f50*/  FFMA.FTZ R8, R192, R0, -R3 ;  /* 0x00000000c0087223 */ /* 0x004fc80000010803 */
[C---:B------:R-:W-:Y:S01]  /*20f60*/  HMMA.16816.F32.BF16 R24, R4.reuse, R26, R92 ;  /* 0x0000001a0418723c */ /* 0x040fe2000004185c */
[----:B------:R-:W2:Y:S01]  /*20f70*/  LDSM.16.MT88.4 R92, [R212+0xf800] ;  /* 0x00f80000d45c783b */ /* 0x000ea20000004200 */
[----:B------:R5:W-:Y:S04]  /*20f80*/  MUFU.EX2 R36, R8 ;  /* 0x0000000800247308 */ /* 0x000be80000000800 */
[C---:B------:R-:W-:Y:S06]  /*20f90*/  HMMA.16816.F32.BF16 R40, R4.reuse, R42, R72 ;  /* 0x0000002a0428723c */ /* 0x040fec0000041848 */
[C---:B-1----:R-:W-:Y:S06]  /*20fa0*/  HMMA.16816.F32.BF16 R120, R4.reuse, R12, R80 ;  /* 0x0000000c0478723c */ /* 0x042fec0000041850 */
[----:B------:R-:W-:Y:S01]  /*20fb0*/  HMMA.16816.F32.BF16 R64, R4, R14, R64 ;  /* 0x0000000e0440723c */ /* 0x000fe20000041840 */
[----:B-----5:R-:W-:-:S04]  /*20fc0*/  FFMA.FTZ R8, R191, R0, -R3 ;  /* 0x00000000bf087223 */ /* 0x020fc80000010803 */
[----:B------:R1:W5:Y:S01]  /*20fd0*/  MUFU.EX2 R11, R8 ;  /* 0x00000008000b7308 */ /* 0x0003620000000800 */
[C---:B----4-:R-:W-:Y:S06]  /*20fe0*/  HMMA.16816.F32.BF16 R56, R4.reuse, R32, R56 ;  /* 0x000000200438723c */ /* 0x050fec0000041838 */
[----:B------:R-:W-:Y:S01]  /*20ff0*/  HMMA.16816.F32.BF16 R60, R4, R34, R60 ;  /* 0x00000022043c723c */ /* 0x000fe2000004183c */
[----:B------:R-:W-:Y:S01]  /*21000*/  LDSM.16.MT88.4 R4, [R211+0x13800] ;  /* 0x01380000d304783b */ /* 0x000fe20000004200 */
[-CC-:B-1----:R-:W-:Y:S01]  /*21010*/  FFMA.FTZ R8, R193, R0.reuse, -R3.reuse ;  /* 0x00000000c1087223 */ /* 0x182fe20000010803 */
[-C--:B------:R-:W-:Y:S01]  /*21020*/  FFMA.FTZ R3, R182, R0.reuse, -R3 ;  /* 0x00000000b6037223 */ /* 0x080fe20000010803 */
[----:B------:R-:W-:Y:S01]  /*21030*/  FFMA.FTZ R0, R190, R0, -R2 ;  /* 0x00000000be007223 */ /* 0x000fe20000010802 */
[----:B------:R-:W-:Y:S01]  /*21040*/  FFMA.FTZ R2, R250, R16, R139 ;  /* 0x00000010fa027223 */ /* 0x000fe2000001008b */
[----:B------:R-:W-:Y:S01]  /*21050*/  MUFU.EX2 R10, R8 ;  /* 0x00000008000a7308 */ /* 0x000fe20000000800 */
[----:B-----5:R-:W-:-:S02]  /*21060*/  F2FP.BF16.F32.PACK_AB R136, R11, R36 ;  /* 0x000000240b88723e */ /* 0x020fc400000010ff */
[----:B------:R-:W-:-:S05]  /*21070*/  FADD.FTZ R2, R166, R2 ;  /* 0x00000002a6027221 */ /* 0x000fca0000010000 */
[----:B------:R1:W4:Y:S08]  /*21080*/  MUFU.EX2 R8, R0 ;  /* 0x0000000000087308 */ /* 0x0003300000000800 */
[----:B------:R5:W3:Y:S01]  /*21090*/  MUFU.EX2 R9, R3 ;  /* 0x0000000300097308 */ /* 0x000ae20000000800 */
[----:B-1----:R-:W-:Y:S01]  /*210a0*/  FFMA.FTZ R0, R251, R17, R167 ;  /* 0x00000011fb007223 */ /* 0x002fe200000100a7 */
[----:B----4-:R-:W-:-:S03]  /*210b0*/  F2FP.BF16.F32.PACK_AB R139, R8, R37 ;  /* 0x00000025088b723e */ /* 0x010fc600000010ff */
[----:B-----5:R-:W-:Y:S01]  /*210c0*/  FADD.FTZ R3, R168, R0 ;  /* 0x00000000a8037221 */ /* 0x020fe20000010000 */
[----:B------:R-:W-:Y:S01]  /*210d0*/  FADD.FTZ R0, R164, R2 ;  /* 0x00000002a4007221 */ /* 0x000fe20000010000 */
[----:B---3--:R-:W-:Y:S02]  /*210e0*/  F2FP.BF16.F32.PACK_AB R138, R9, R10 ;  /* 0x0000000a098a723e */ /* 0x008fe400000010ff */
[----:B------:R-:W-:Y:S01]  /*210f0*/  FADD.FTZ R2, R162, R3 ;  /* 0x00000003a2027221 */ /* 0x000fe20000010000 */
[----:B------:R-:W-:-:S03]  /*21100*/  FADD.FTZ R0, R163, R0 ;  /* 0x00000000a3007221 */ /* 0x000fc60000010000 */
[----:B------:R-:W-:Y:S01]  /*21110*/  FADD.FTZ R2, R132, R2 ;  /* 0x0000000284027221 */ /* 0x000fe20000010000 */
[----:B------:R-:W-:Y:S01]  /*21120*/  FADD.FTZ R0, R133, R0 ;  /* 0x0000000085007221 */ /* 0x000fe20000010000 */
[C---:B------:R-:W-:Y:S02]  /*21130*/  HMMA.16816.F32.BF16 R80, R136.reuse, R76, R52 ;  /* 0x0000004c8850723c */ /* 0x040fe40000041834 */
[----:B------:R-:W-:Y:S01]  /*21140*/  FADD.FTZ R2, R134, R2 ;  /* 0x0000000286027221 */ /* 0x000fe20000010000 */
[----:B------:R-:W-:Y:S02]  /*21150*/  FADD.FTZ R0, R135, R0 ;  /* 0x0000000087007221 */ /* 0x000fe40000010000 */
[----:B------:R-:W1:Y:S01]  /*21160*/  LDSM.16.MT88.4 R132, [R212+0x13800] ;  /* 0x01380000d484783b */ /* 0x000e620000004200 */
[----:B------:R-:W-:Y:S01]  /*21170*/  FADD.FTZ R2, R242, R2 ;  /* 0x00000002f2027221 */ /* 0x000fe20000010000 */
[----:B------:R-:W-:Y:S01]  /*21180*/  FADD.FTZ R0, R161, R0 ;  /* 0x00000000a1007221 */ /* 0x000fe20000010000 */
[----:B------:R-:W-:Y:S02]  /*21190*/  HMMA.16816.F32.BF16 R88, R136, R84, R88 ;  /* 0x000000548858723c */ /* 0x000fe40000041858 */
[----:B------:R-:W-:Y:S01]  /*211a0*/  FADD.FTZ R2, R239, R2 ;  /* 0x00000002ef027221 */ /* 0x000fe20000010000 */
[----:B------:R-:W-:-:S03]  /*211b0*/  FADD.FTZ R0, R160, R0 ;  /* 0x00000000a0007221 */ /* 0x000fc60000010000 */
[----:B------:R-:W-:Y:S01]  /*211c0*/  FADD.FTZ R2, R237, R2 ;  /* 0x00000002ed027221 */ /* 0x000fe20000010000 */
[----:B------:R-:W-:Y:S01]  /*211d0*/  FADD.FTZ R0, R236, R0 ;  /* 0x00000000ec007221 */ /* 0x000fe20000010000 */
[----:B--2---:R-:W-:Y:S02]  /*211e0*/  HMMA.16816.F32.BF16 R96, R136, R92, R96 ;  /* 0x0000005c8860723c */ /* 0x004fe40000041860 */
        /* <DEDUP_REMOVED lines=44> */
[C---:B------:R-:W-:Y:S02]  /*214b0*/  HMMA.16816.F32.BF16 R108, R136.reuse, R110, R20 ;  /* 0x0000006e886c723c */ /* 0x040fe40000041814 */
[----:B------:R-:W-:Y:S01]  /*214c0*/  FADD.FTZ R2, R71, R2 ;  /* 0x0000000247027221 */ /* 0x000fe20000010000 */
[----:B------:R-:W-:Y:S01]  /*214d0*/  FADD.FTZ R0, R68, R0 ;  /* 0x0000000044007221 */ /* 0x000fe20000010000 */
[----:B------:R-:W-:Y:S02]  /*214e0*/  MOV R71, R18 ;  /* 0x0000001200477202 */ /* 0x000fe40000000f00 */
[----:B------:R-:W-:Y:S01]  /*214f0*/  HMMA.16816.F32.BF16 R124, R136, R126, R24 ;  /* 0x0000007e887c723c */ /* 0x000fe20000041818 */
[----:B------:R-:W-:Y:S01]  /*21500*/  FADD.FTZ R2, R70, R2 ;  /* 0x0000000246027221 */ /* 0x000fe20000010000 */
[----:B------:R-:W-:Y:S01]  /*21510*/  FADD.FTZ R0, R39, R0 ;  /* 0x0000000027007221 */ /* 0x000fe20000010000 */
[----:B------:R-:W-:-:S02]  /*21520*/  MOV R70, R19 ;  /* 0x0000001300467202 */ /* 0x000fc40000000f00 */
[----:B------:R-:W-:Y:S01]  /*21530*/  FADD.FTZ R2, R36, R2 ;  /* 0x0000000224027221 */ /* 0x000fe20000010000 */
[C---:B------:R-:W-:Y:S01]  /*21540*/  HMMA.16816.F32.BF16 R132, R136.reuse, R134, R64 ;  /* 0x000000868884723c */ /* 0x040fe20000041840 */
[----:B------:R-:W-:Y:S02]  /*21550*/  FADD.FTZ R0, R38, R0 ;  /* 0x0000000026007221 */ /* 0x000fe40000010000 */
[----:B------:R-:W-:Y:S02]  /*21560*/  FADD.FTZ R2, R11, R2 ;  /* 0x000000020b027221 */ /* 0x000fe40000010000 */
[----:B------:R-:W-:Y:S01]  /*21570*/  FADD.FTZ R0, R37, R0 ;  /* 0x0000000025007221 */ /* 0x000fe20000010000 */
[----:B------:R-:W-:Y:S01]  /*21580*/  HMMA.16816.F32.BF16 R128, R136, R4, R56 ;  /* 0x000000048880723c */ /* 0x000fe20000041838 */
[----:B------:R-:W-:Y:S02]  /*21590*/  FADD.FTZ R2, R10, R2 ;  /* 0x000000020a027221 */ /* 0x000fe40000010000 */
[----:B------:R-:W-:-:S02]  /*215a0*/  FADD.FTZ R250, R8, R0 ;  /* 0x0000000008fa7221 */ /* 0x000fc40000010000 */
[----:B------:R-:W-:Y:S01]  /*215b0*/  FADD.FTZ R251, R9, R2 ;  /* 0x0000000209fb7221 */ /* 0x000fe20000010000 */
[----:B------:R-:W-:-:S15]  /*215c0*/  HMMA.16816.F32.BF16 R136, R136, R6, R60 ;  /* 0x000000068888723c */ /* 0x000fde000004183c */
[----:B------:R-:W-:-:S09]  /*215d0*/  NOP ;  /* 0x0000000000007918 */ /* 0x000fd20000000000 */
.L_x_3563:
[----:B------:R-:W-:-:S13]  /*215e0*/  ISETP.GE.AND P0, PT, R246, 0x1, PT ;  /* 0x00000001f600780c */ /* 0x000fda0003f06270 */
[----:B------:R-:W-:Y:S05]  /*215f0*/  @!P0 BRA `(.L_x_3572) ;  /* 0x0000005c00bc8947 */ /* 0x000fea0003800000 */
[----:B------:R-:W-:Y:S02]  /*21600*/  MOV R72, R70 ;  /* 0x0000004600487202 */ /* 0x000fe40000000f00 */
[----:B------:R-:W-:-:S07]  /*21610*/  MOV R73, R71 ;  /* 0x0000004700497202 */ /* 0x000fce0000000f00 */
.L_x_3581:
        /* <DEDUP_REMOVED lines=20> */
[----:B--2---:R-:W2:Y:S01]  /*21760*/  LD.E R4, desc[UR4][R70.64+0x170] ;  /* 0x0001700446047980 */ /* 0x004ea2000c101900 */
[----:B------:R-:W-:Y:S02]  /*21770*/  R2UR UR8, R2 ;  /* 0x00000000020872ca */ /* 0x000fe400000e0000 */
[----:B------:R-:W-:Y:S02]  /*21780*/  R2UR UR9, R3 ;  /* 0x00000000030972ca */ /* 0x000fe400000e0000 */
[-C--:B--2---:R-:W-:Y:S02]  /*21790*/  IABS R0, R4.reuse ;  /* 0x0000000400007213 */ /* 0x084fe40000000000 */
[-C--:B------:R-:W-:Y:S02]  /*217a0*/  IABS R9, R4.reuse ;  /* 0x0000000400097213 */ /* 0x080fe40000000000 */
[----:B------:R-:W1:Y:S01]  /*217b0*/  I2F.RP R6, R0 ;  /* 0x0000000000067306 */ /* 0x000e620000209400 */
[-C--:B------:R-:W-:Y:S02]  /*217c0*/  LOP3.LUT R12, R12, R4.reuse, RZ, 0x3c, !PT ;  /* 0x000000040c0c7212 */ /* 0x080fe400078e3cff */
[----:B------:R-:W-:Y:S01]  /*217d0*/  IMAD.MOV R9, RZ, RZ, -R9 ;  /* 0x000000ffff097224 */ /* 0x000fe200078e0a09 */
[----:B------:R-:W-:Y:S02]  /*217e0*/  LOP3.LUT R10, R10, R4, RZ, 0x3c, !PT ;  /* 0x000000040a0a7212 */ /* 0x000fe400078e3cff */
[----:B------:R-:W-:Y:S04]  /*217f0*/  ISETP.GE.AND P0, PT, R12, RZ, PT ;  /* 0x000000ff0c00720c */ /* 0x000fe80003f06270 */
        /* <DEDUP_REMOVED lines=28> */
[CC--:B------:R-:W-:Y:S01]  /*219c0*/  LEA R10, P1, R5.reuse, R240.reuse, 0x2 ;  /* 0x000000f0050a7211 */ /* 0x0c0fe200078210ff */
[----:B------:R-:W2:Y:S01]  /*219d0*/  LD.E.64 R6, desc[UR4][R70.64+0x40] ;  /* 0x0000400446067980 */ /* 0x000ea2000c101b00 */
[C---:B------:R-:W-:Y:S02]  /*219e0*/  LEA R8, P0, R0.reuse, R240, 0x2 ;  /* 0x000000f000087211 */ /* 0x040fe400078010ff */
[-C--:B------:R-:W-:Y:S02]  /*219f0*/  LEA.HI.X.SX32 R11, R5, R241.reuse, 0x2, P1 ;  /* 0x000000f1050b7211 */ /* 0x080fe400008f16ff */
[C---:B------:R-:W-:Y:S01]  /*21a00*/  LEA.HI.X.SX32 R9, R0.reuse, R241, 0x2, P0 ;  /* 0x000000f100097211 */ /* 0x040fe200000f16ff */
[----:B------:R-:W-:Y:S02]  /*21a10*/  IMAD.IADD R0, R0, 0x1, -R5 ;  /* 0x0000000100007824 */ /* 0x000fe400078e0a05 */
[----:B------:R1:W3:Y:S02]  /*21a20*/  LD.E R12, desc[UR10][R10.64] ;  /* 0x0000000a0a0c7980 */ /* 0x0002e4000c101900 */
[----:B------:R-:W-:Y:S02]  /*21a30*/  IMAD R4, R4, R0, -0x80 ;  /* 0xffffff8004047424 */ /* 0x000fe400078e0200 */
[----:B------:R-:W3:Y:S03]  /*21a40*/  LD.E R11, desc[UR12][R8.64] ;  /* 0x0000000c080b7980 */ /* 0x000ee6000c101900 */
[----:B-1----:R-:W-:Y:S01]  /*21a50*/  SHF.R.S32.HI R10, RZ, 0x1f, R4 ;  /* 0x0000001fff0a7819 */ /* 0x002fe20000011404 */
[----:B------:R-:W4:Y:S01]  /*21a60*/  LD.E.64 R8, desc[UR8][R70.64+0x28] ;  /* 0x0000280846087980 */ /* 0x000f22000c101b00 */
[-C--:B--2---:R-:W-:Y:S02]  /*21a70*/  IMAD R0, R7, R4.reuse, RZ ;  /* 0x0000000407007224 */ /* 0x084fe400078e02ff */
[C---:B------:R-:W-:Y:S04]  /*21a80*/  IMAD.WIDE.U32 R4, R6.reuse, R4, RZ ;  /* 0x0000000406047225 */ /* 0x040fe800078e00ff */
[----:B------:R-:W-:Y:S04]  /*21a90*/  IMAD R6, R6, R10, R0 ;  /* 0x0000000a06067224 */ /* 0x000fe800078e0200 */
[----:B------:R-:W-:Y:S01]  /*21aa0*/  IMAD.IADD R5, R5, 0x1, R6 ;  /* 0x0000000105057824 */ /* 0x000fe200078e0206 */
[----:B---3--:R-:W-:Y:S04]  /*21ab0*/  IADD3 R11, -R11, R12, RZ ;  /* 0x0000000c0b0b7210 */ /* 0x008fe80007ffe1ff */
[----:B------:R-:W-:Y:S01]  /*21ac0*/  SHF.R.S32.HI R6, RZ, 0x1f, R11 ;  /* 0x0000001fff067819 */ /* 0x000fe2000001140b */
[----:B----4-:R-:W-:Y:S02]  /*21ad0*/  IMAD R0, R9, R11, RZ ;  /* 0x0000000b09007224 */ /* 0x010fe400078e02ff */
[----:B------:R-:W-:Y:S04]  /*21ae0*/  IMAD.WIDE.U32 R4, R11, R8, R4 ;  /* 0x000000080b047225 */ /* 0x000fe800078e0004 */
[----:B------:R-:W-:Y:S02]  /*21af0*/  IMAD R8, R8, R6, R0 ;  /* 0x0000000608087224 */ /* 0x000fe400078e0200 */
[----:B------:R-:W-:Y:S02]  /*21b00*/  IMAD.MOV.U32 R0, RZ, RZ, R4 ;  /* 0x000000ffff007224 */ /* 0x000fe400078e0004 */
[----:B------:R-:W-:Y:S01]  /*21b10*/  IMAD.IADD R5, R5, 0x1, R8 ;  /* 0x0000000105057824 */ /* 0x000fe200078e0208 */
[----:B------:R-:W-:Y:S05]  /*21b20*/  BRA `(.L_x_3575) ;  /* 0x0000000000187947 */ /* 0x000fea0003800000 */
.L_x_3574:
[----:B-1----:R-:W-:Y:S02]  /*21b30*/  R2UR UR4, R2 ;  /* 0x00000000020472ca */ /* 0x002fe400000e0000 */
[----:B------:R-:W-:Y:S11]  /*21b40*/  R2UR UR5, R3 ;  /* 0x00000000030572ca */ /* 0x000ff600000e0000 */
[----:B------:R-:W-:Y:S02]  /*21b50*/  @!UPT UIADD3 URZ, URZ, URZ, URZ ;  /* 0x0000003f3f3ff290 */ /* 0x000fe4000fffe03f */
[----:B--2---:R-:W2:Y:S02]  /*21b60*/  LD.E R0, desc[UR4][R70.64+0x40] ;  /* 0x0000400446007980 */ /* 0x004ea4000c101900 */
[----:B--2---:R-:W-:Y:S05]  /*21b70*/  IMAD.U32 R0, R0, -0x80, RZ ;  /* 0xffffff8000007824 */ /* 0x004fea00078e00ff */
[----:B------:R-:W-:Y:S02]  /*21b80*/  SHF.R.S32.HI R5, RZ, 0x1f, R0 ;  /* 0x0000001fff057819 */ /* 0x000fe40000011400 */
.L_x_3575:
[----:B------:R-:W-:Y:S05]  /*21b90*/  BSYNC B0 ;  /* 0x0000000000007941 */ /* 0x000fea0003800000 */
.L_x_3573:
        /* <DEDUP_REMOVED lines=9> */
[----:B------:R-:W-:Y:S01]  /*21c30*/  @P2 IMAD.MOV.U32 R9, RZ, RZ, R237 ;  /* 0x000000ffff092224 */ /* 0x000fe200078e00ed */
        /* <DEDUP_REMOVED lines=24> */
[-C--:B------:R-:W-:Y:S02]  /*21dc0*/  @P3 LEA R28, P4, R0, R194.reuse, 0x1 ;  /* 0x000000c2001c3211 */ /* 0x080fe400078808ff */
[----:B------:R-:W-:Y:S02]  /*21dd0*/  IADD3.X R5, R5, R249, RZ, P1, !PT ;  /* 0x000000f905057210 */ /* 0x000fe40000ffe4ff */
[----:B------:R-:W-:Y:S02]  /*21de0*/  @P2 R2UR UR8, R2 ;  /* 0x00000000020822ca */ /* 0x000fe400000e0000 */
[CCC-:B------:R-:W-:Y:S02]  /*21df0*/  @P3 LEA.HI.X R29, R0.reuse, R195.reuse, R5.reuse, 0x1, P4 ;  /* 0x000000c3001d3211 */ /* 0x1c0fe400020f0c05 */
        /* <DEDUP_REMOVED lines=9> */
[CC--:B------:R-:W-:Y:S02]  /*21e90*/  @P3 LEA R24, P4, R4.reuse, R194.reuse, 0x1 ;  /* 0x000000c204183211 */ /* 0x0c0fe400078808ff */
[----:B------:R-:W-:Y:S01]  /*21ea0*/  @!PT LDS RZ, [RZ] ;  /* 0x00000000fffff984 */ /* 0x000fe20000000800 */
[----:B------:R-:W-:Y:S01]  /*21eb0*/  @!PT LDS RZ, [RZ] ;  /* 0x00000000fffff984 */ /* 0x000fe20000000800 */
[----:B------:R-:W-:Y:S01]  /*21ec0*/  @!PT LDS RZ, [RZ] ;  /* 0x00000000fffff984 */ /* 0x000fe20000000800 */
[----:B------:R-:W-:Y:S01]  /*21ed0*/  @P2 LDGSTS.E.BYPASS.LTC128B.128 [R235+0x10800], desc[UR12][R30.64+0x80] ;  /* 0x108000801eeb2fae */ /* 0x000fe2000b901d4c */
[----:B------:R-:W-:Y:S01]  /*21ee0*/  IMAD.X R5, R5, 0x1, R249, P1 ;  /* 0x0000000105057824 */ /* 0x000fe200008e06f9 */
[C---:B------:R-:W-:Y:S03]  /*21ef0*/  @P2 LEA R22, P0, R4.reuse, R194, 0x1 ;  /* 0x000000c204162211 */ /* 0x040fe600078008ff */
[----:B------:R-:W-:Y:S01]  /*21f00*/  @!P2 STS.128 [R235+0x10800], RZ ;  /* 0x010800ffeb00a388 */ /* 0x000fe20000000c00 */
[C---:B------:R-:W-:Y:S02]  /*21f10*/  IADD3 R0, P1, R4.reuse, R248, RZ ;  /* 0x000000f804007210 */ /* 0x040fe40007f3e0ff */
        /* <DEDUP_REMOVED lines=13> */
[----:B------:R-:W-:Y:S01]  /*21ff0*/  @P2 LDGSTS.E.BYPASS.LTC128B.128 [R235+0x11000], desc[UR8][R26.64+0x80] ;  /* 0x110000801aeb2fae */ /* 0x000fe2000b901d48 */
        /* <DEDUP_REMOVED lines=28> */
[-C--:B------:R-:W-:Y:S02]  /*221c0*/  @P3 LEA R12, P6, R0, R194.reuse, 0x1 ;  /* 0x000000c2000c3211 */ /* 0x080fe400078c08ff */
[----:B------:R-:W-:Y:S01]  /*221d0*/  @!P3 STS.128 [R235+0xe000], RZ ;  /* 0x00e000ffeb00b388 */ /* 0x000fe20000000c00 */
[----:B------:R-:W-:Y:S02]  /*221e0*/  IADD3.X R5, R5, R249, RZ, P0, !PT ;  /* 0x000000f905057210 */ /* 0x000fe400007fe4ff */
[----:B------:R-:W-:Y:S02]  /*221f0*/  @P2 R2UR UR10, R2 ;  /* 0x00000000020a22ca */ /* 0x000fe400000e0000 */
[----:B------:R-:W-:Y:S01]  /*22200*/  @!PT LDS RZ, [RZ] ;  /* 0x00000000fffff984 */ /* 0x000fe20000000800 */
[----:B------:R-:W-:Y:S01]  /*22210*/  @!PT LDS RZ, [RZ] ;  /* 0x00000000fffff984 */ /* 0x000fe20000000800 */
[----:B------:R-:W-:Y:S01]  /*22220*/  @!PT LDS RZ, [RZ] ;  /* 0x00000000fffff984 */ /* 0x000fe20000000800 */
[----:B------:R-:W-:Y:S01]  /*22230*/  @P2 LDGSTS.E.BYPASS.LTC128B.128 [R235+0x12000], desc[UR8][R18.64+0x80] ;  /* 0x1200008012eb2fae */ /* 0x000fe2000b901d48 */
[CCC-:B------:R-:W-:Y:S02]  /*22240*/  @P3 LEA.HI.X R13, R0.reuse, R195.reuse, R5.reuse, 0x1, P6 ;  /* 0x000000c3000d3211 */ /* 0x1c0fe400030f0c05 */
[C---:B------:R-:W-:Y:S02]  /*22250*/  @P2 R2UR UR11, R3.reuse ;  /* 0x00000000030b22ca */ /* 0x040fe400000e0000 */
[----:B------:R-:W-:Y:S01]  /*22260*/  @!P2 STS.128 [R235+0x12000], RZ ;  /* 0x012000ffeb00a388 */ /* 0x000fe20000000c00 */
[C---:B-1----:R-:W-:Y:S02]  /*22270*/  @P2 LEA R8, P1, R0.reuse, R194, 0x1 ;  /* 0x000000c200082211 */ /* 0x042fe400078208ff */
[C---:B------:R-:W-:Y:S02]  /*22280*/  IADD3 R4, P5, R0.reuse, R248, RZ ;  /* 0x000000f800047210 */ /* 0x040fe40007fbe0ff */
[----:B------:R-:W-:Y:S01]  /*22290*/  @!PT LDS RZ, [RZ] ;  /* 0x00000000fffff984 */ /* 0x000fe20000000800 */
[----:B------:R-:W-:Y:S01]  /*222a0*/  @!PT LDS RZ, [RZ] ;  /* 0x00000000fffff984 */ /* 0x000fe20000000800 */
[----:B------:R-:W-:Y:S01]  /*222b0*/  @!PT LDS RZ, [RZ] ;  /* 0x00000000fffff984 */ /* 0x000fe20000000800 */
[----:B------:R1:W-:Y:S01]  /*222c0*/  @P3 LDGSTS.E.BYPASS.LTC128B.128 [R235+0xe800], desc[UR4][R16.64] ;  /* 0x0e80000010eb3fae */ /* 0x0003e2000b901d44 */
[-C--:B------:R-:W-:Y:S02]  /*222d0*/  @P2 LEA.HI.X R9, R0, R195.reuse, R5, 0x1, P1 ;  /* 0x000000c300092211 */ /* 0x080fe400008f0c05 */
[----:B------:R-:W-:Y:S02]  /*222e0*/  @P3 R2UR UR8, R2 ;  /* 0x00000000020832ca */ /* 0x000fe400000e0000 */
[----:B------:R-:W-:Y:S01]  /*222f0*/  @!P3 STS.128 [R235+0xe800], RZ ;  /* 0x00e800ffeb00b388 */ /* 0x000fe20000000c00 */
[----:B------:R-:W-:Y:S01]  /*22300*/  @P3 R2UR UR9, R3 ;  /* 0x00000000030932ca */ /* 0x000fe200000e0000 */
        /* <DEDUP_REMOVED lines=36> */
[----:B-1----:R-:W-:Y:S05]  /*22550*/  LDSM.16.M88.4 R16, [R208+0x4800] ;  /* 0x00480000d010783b */ /* 0x002fea0000000200 */
[----:B------:R-:W-:Y:S05]  /*22560*/  LDSM.16.M88.4 R24, [R208+0x5000] ;  /* 0x00500000d018783b */ /* 0x000fea0000000200 */
[----:B--2---:R-:W3:Y:S05]  /*22570*/  LDSM.16.M88.4 R8, [R208+0x4000] ;  /* 0x00400000d008783b */ /* 0x004eea0000000200 */
[----:B------:R-:W1:Y:S05]  /*22580*/  LDSM.16.M88.4 R32, [R208+0x5800] ;  /* 0x00580000d020783b */ /* 0x000e6a0000000200 */
[----:B------:R-:W0:Y:S05]  /*22590*/  LDGDEPBAR ;  /* 0x00000000000079af */ /* 0x000e2a0000000000 */
[----:B------:R-:W2:Y:S05]  /*225a0*/  LDSM.16.M88.4 R40, [R208+0x6000] ;  /* 0x00600000d028783b */ /* 0x000eaa0000000200 */
[----:B------:R-:W4:Y:S05]  /*225b0*/  LDSM.16.M88.4 R48, [R208+0x6800] ;  /* 0x00680000d030783b */ /* 0x000f2a0000000200 */
[----:B------:R-:W5:Y:S05]  /*225c0*/  LDSM.16.M88.4 R56, [R208+0x7000] ;  /* 0x00700000d038783b */ /* 0x000f6a0000000200 */
[----:B------:R-:W5:Y:S05]  /*225d0*/  LDSM.16.M88.4 R140, [R208+0x7800] ;  /* 0x00780000d08c783b */ /* 0x000f6a0000000200 */
[----:B------:R-:W-:Y:S05]  /*225e0*/  LDSM.16.M88.4 R144, [R217] ;  /* 0x00000000d990783b */ /* 0x000fea0000000200 */
[----:B------:R-:W5:Y:S01]  /*225f0*/  LDSM.16.M88.4 R148, [R215] ;  /* 0x00000000d794783b */ /* 0x000f620000000200 */
[C---:B---3--:R-:W-:Y:S04]  /*22600*/  HMMA.16816.F32.BF16 R4, R64.reuse, R8, RZ ;  /* 0x000000084004723c */ /* 0x048fe800000418ff */
[----:B------:R-:W3:Y:S02]  /*22610*/  LDSM.16.M88.4 R152, [R234] ;  /* 0x00000000ea98783b */ /* 0x000ee40000000200 */
[C---:B------:R-:W-:Y:S03]  /*22620*/  HMMA.16816.F32.BF16 R8, R64.reuse, R10, RZ ;  /* 0x0000000a4008723c */ /* 0x040fe600000418ff */
[----:B------:R-:W3:Y:S03]  /*22630*/  LDSM.16.M88.4 R156, [R233] ;  /* 0x00000000e99c783b */ /* 0x000ee60000000200 */
[C---:B------:R-:W-:Y:S02]  /*22640*/  HMMA.16816.F32.BF16 R12, R64.reuse, R16, RZ ;  /* 0x00000010400c723c */ /* 0x040fe400000418ff */
[----:B------:R-:W3:Y:S04]  /*22650*/  LDSM.16.M88.4 R160, [R232] ;  /* 0x00000000e8a0783b */ /* 0x000ee80000000200 */
[C---:B------:R-:W-:Y:S01]  /*22660*/  HMMA.16816.F32.BF16 R16, R64.reuse, R18, RZ ;  /* 0x000000124010723c */ /* 0x040fe200000418ff */
[----:B------:R-:W-:Y:S05]  /*22670*/  LDSM.16.M88.4 R164, [R230] ;  /* 0x00000000e6a4783b */ /* 0x000fea0000000200 */
[C---:B------:R-:W-:Y:S01]  /*22680*/  HMMA.16816.F32.BF16 R20, R64.reuse, R24, RZ ;  /* 0x000000184014723c */ /* 0x040fe200000418ff */
[----:B------:R-:W-:Y:S05]  /*22690*/  LDSM.16.M88.4 R168, [R219] ;  /* 0x00000000dba8783b */ /* 0x000fea0000000200 */
[C---:B------:R-:W-:Y:S01]  /*226a0*/  HMMA.16816.F32.BF16 R24, R64.reuse, R26, RZ ;  /* 0x0000001a4018723c */ /* 0x040fe200000418ff */
[----:B------:R-:W-:Y:S05]  /*226b0*/  LDSM.16.M88.4 R172, [R214+0x4000] ;  /* 0x00400000d6ac783b */ /* 0x000fea0000000200 */
[C---:B-1----:R-:W-:Y:S01]  /*226c0*/  HMMA.16816.F32.BF16 R28, R64.reuse, R32, RZ ;  /* 0x00000020401c723c */ /* 0x042fe200000418ff */
[----:B------:R-:W-:Y:S05]  /*226d0*/  LDSM.16.M88.4 R176, [R213+0x1000] ;  /* 0x00100000d5b0783b */ /* 0x000fea0000000200 */
[C---:B------:R-:W-:Y:S01]  /*226e0*/  HMMA.16816.F32.BF16 R32, R64.reuse, R34, RZ ;  /* 0x000000224020723c */ /* 0x040fe200000418ff */
[----:B------:R-:W-:Y:S05]  /*226f0*/  LDSM.16.M88.4 R180, [R213+0x2000] ;  /* 0x00200000d5b4783b */ /* 0x000fea0000000200 */
[C---:B--2---:R-:W-:Y:S01]  /*22700*/  HMMA.16816.F32.BF16 R36, R64.reuse, R40, RZ ;  /* 0x000000284024723c */ /* 0x044fe200000418ff */
[----:B------:R-:W2:Y:S05]  /*22710*/  LD.E R0, desc[UR4][R70.64+0x18c] ;  /* 0x00018c0446007980 */ /* 0x000eaa000c101900 */
[----:B------:R-:W-:Y:S01]  /*22720*/  LDSM.16.M88.4 R184, [R214+0x9800] ;  /* 0x00980000d6b8783b */ /* 0x000fe20000000200 */
[C---:B------:R-:W-:Y:S04]  /*22730*/  HMMA.16816.F32.BF16 R40, R64.reuse, R42, RZ ;  /* 0x0000002a4028723c */ /* 0x040fe800000418ff */
[----:B------:R-:W-:Y:S02]  /*22740*/  LDSM.16.M88.4 R188, [R214+0xa800] ;  /* 0x00a80000d6bc783b */ /* 0x000fe40000000200 */
[C---:B----4-:R-:W-:Y:S03]  /*22750*/  HMMA.16816.F32.BF16 R44, R64.reuse, R48, RZ ;  /* 0x00000030402c723c */ /* 0x050fe600000418ff */
[----:B------:R-:W-:Y:S03]  /*22760*/  LDSM.16.M88.4 R192, [R214+0xb000] ;  /* 0x00b00000d6c0783b */ /* 0x000fe60000000200 */
[C---:B------:R-:W-:Y:S02]  /*22770*/  HMMA.16816.F32.BF16 R48, R64.reuse, R50, RZ ;  /* 0x000000324030723c */ /* 0x040fe400000418ff */
[----:B------:R-:W-:Y:S04]  /*22780*/  LDSM.16.M88.4 R196, [R214+0xb800] ;  /* 0x00b80000d6c4783b */ /* 0x000fe80000000200 */
[C---:B-----5:R-:W-:Y:S01]  /*22790*/  HMMA.16816.F32.BF16 R52, R64.reuse, R56, RZ ;  /* 0x000000384034723c */ /* 0x060fe200000418ff */
[----:B------:R-:W-:Y:S05]  /*227a0*/  LDSM.16.M88.4 R200, [R218+0x2000] ;  /* 0x00200000dac8783b */ /* 0x000fea0000000200 */
[C---:B------:R-:W-:Y:S01]  /*227b0*/  HMMA.16816.F32.BF16 R56, R64.reuse, R58, RZ ;  /* 0x0000003a4038723c */ /* 0x040fe200000418ff */
[----:B------:R-:W-:Y:S05]  /*227c0*/  LDSM.16.M88.4 R204, [R213+0x4000] ;  /* 0x00400000d5cc783b */ /* 0x000fea0000000200 */
[C---:B------:R-:W-:Y:S06]  /*227d0*/  HMMA.16816.F32.BF16 R60, R64.reuse, R140, RZ ;  /* 0x0000008c403c723c */ /* 0x040fec00000418ff */
[----:B------:R-:W-:Y:S01]  /*227e0*/  HMMA.16816.F32.BF16 R64, R64, R142, RZ ;  /* 0x0000008e4040723c */ /* 0x000fe200000418ff */
[----:B------:R-:W1:Y:S05]  /*227f0*/  LDSM.16.M88.4 R140, [R231] ;  /* 0x00000000e78c783b */ /* 0x000e6a0000000200 */
[C---:B------:R-:W-:Y:S06]  /*22800*/  HMMA.16816.F32.BF16 R4, R144.reuse, R148, R4 ;  /* 0x000000949004723c */ /* 0x040fec0000041804 */
[C---:B------:R-:W-:Y:S01]  /*22810*/  HMMA.16816.F32.BF16 R8, R144.reuse, R150, R8 ;  /* 0x000000969008723c */ /* 0x040fe20000041808 */
[----:B------:R-:W4:Y:S05]  /*22820*/  LDSM.16.M88.4 R148, [R229] ;  /* 0x00000000e594783b */ /* 0x000f2a0000000200 */
        /* <DEDUP_REMOVED lines=14> */
[----:B------:R-:W-:Y:S05]  /*22910*/  LDSM.16.M88.4 R164, [R218] ;  /* 0x00000000daa4783b */ /* 0x000fea0000000200 */
[C---:B----4-:R-:W-:Y:S06]  /*22920*/  HMMA.16816.F32.BF16 R52, R144.reuse, R148, R52 ;  /* 0x000000949034723c */ /* 0x050fec0000041834 */
[C---:B------:R-:W-:Y:S01]  /*22930*/  HMMA.16816.F32.BF16 R56, R144.reuse, R150, R56 ;  /* 0x000000969038723c */ /* 0x040fe20000041838 */
[----:B------:R-:W-:Y:S05]  /*22940*/  LDSM.16.M88.4 R148, [R214+0x6800] ;  /* 0x00680000d694783b */ /* 0x000fea0000000200 */
[C---:B---3--:R-:W-:Y:S06]  /*22950*/  HMMA.16816.F32.BF16 R60, R144.reuse, R152, R60 ;  /* 0x00000098903c723c */ /* 0x048fec000004183c */
[----:B------:R-:W-:Y:S01]  /*22960*/  HMMA.16816.F32.BF16 R64, R144, R154, R64 ;  /* 0x0000009a9040723c */ /* 0x000fe20000041840 */
[----:B------:R-:W3:Y:S05]  /*22970*/  LDSM.16.M88.4 R144, [R214+0x6000] ;  /* 0x00600000d690783b */ /* 0x000eea0000000200 */
[C---:B------:R-:W-:Y:S01]  /*22980*/  HMMA.16816.F32.BF16 R4, R168.reuse, R172, R4 ;  /* 0x000000aca804723c */ /* 0x040fe20000041804 */
[----:B------:R-:W4:Y:S05]  /*22990*/  LDSM.16.M88.4 R152, [R214+0x7000] ;  /* 0x00700000d698783b */ /* 0x000f2a0000000200 */
[C---:B------:R-:W-:Y:S01]  /*229a0*/  HMMA.16816.F32.BF16 R8, R168.reuse, R174, R8 ;  /* 0x000000aea808723c */ /* 0x040fe20000041808 */
[----:B------:R-:W-:Y:S05]  /*229b0*/  LDSM.16.M88.4 R172, [R213] ;  /* 0x00000000d5ac783b */ /* 0x000fea0000000200 */
        /* <DEDUP_REMOVED lines=18> */
[C---:B-----5:R-:W-:Y:S06]  /*22ae0*/  HMMA.16816.F32.BF16 R60, R168.reuse, R156, R60 ;  /* 0x0000009ca83c723c */ /* 0x060fec000004183c */
[----:B------:R-:W-:Y:S01]  /*22af0*/  HMMA.16816.F32.BF16 R64, R168, R158, R64 ;  /* 0x0000009ea840723c */ /* 0x000fe20000041840 */
[----:B------:R-:W-:Y:S05]  /*22b00*/  LDSM.16.M88.4 R156, [R208+0x8000] ;  /* 0x00800000d09c783b */ /* 0x000fea0000000200 */
[C---:B------:R-:W-:Y:S01]  /*22b10*/  HMMA.16816.F32.BF16 R4, R164.reuse, R172, R4 ;  /* 0x000000aca404723c */ /* 0x040fe20000041804 */
[----:B------:R-:W-:Y:S05]  /*22b20*/  LDSM.16.M88.4 R168, [R208+0x9000] ;  /* 0x00900000d0a8783b */ /* 0x000fea0000000200 */
        /* <DEDUP_REMOVED lines=20> */
[C---:B----4-:R-:W-:Y:S06]  /*22c70*/  HMMA.16816.F32.BF16 R60, R164.reuse, R152, R60 ;  /* 0x00000098a43c723c */ /* 0x050fec000004183c */
[----:B------:R-:W-:Y:S01]  /*22c80*/  HMMA.16816.F32.BF16 R64, R164, R154, R64 ;  /* 0x0000009aa440723c */ /* 0x000fe20000041840 */
[----:B------:R-:W-:Y:S05]  /*22c90*/  LDSM.16.M88.4 R152, [R217+0x2000] ;  /* 0x00200000d998783b */ /* 0x000fea0000000200 */
[C---:B-1----:R-:W-:Y:S01]  /*22ca0*/  HMMA.16816.F32.BF16 R4, R140.reuse, R156, R4 ;  /* 0x0000009c8c04723c */ /* 0x042fe20000041804 */
[----:B------:R-:W1:Y:S05]  /*22cb0*/  LDSM.16.M88.4 R164, [R227] ;  /* 0x00000000e3a4783b */ /* 0x000e6a0000000200 */
[C---:B------:R-:W-:Y:S01]  /*22cc0*/  HMMA.16816.F32.BF16 R8, R140.reuse, R158, R8 ;  /* 0x0000009e8c08723c */ /* 0x040fe20000041808 */
[----:B------:R-:W4:Y:S05]  /*22cd0*/  LDSM.16.M88.4 R156, [R226] ;  /* 0x00000000e29c783b */ /* 0x000f2a0000000200 */
[C---:B------:R-:W-:Y:S06]  /*22ce0*/  HMMA.16816.F32.BF16 R12, R140.reuse, R160, R12 ;  /* 0x000000a08c0c723c */ /* 0x040fec000004180c */
[C---:B------:R-:W-:Y:S01]  /*22cf0*/  HMMA.16816.F32.BF16 R16, R140.reuse, R162, R16 ;  /* 0x000000a28c10723c */ /* 0x040fe20000041810 */
[----:B------:R-:W2:Y:S05]  /*22d00*/  LDSM.16.M88.4 R160, [R225] ;  /* 0x00000000e1a0783b */ /* 0x000eaa0000000200 */
[C---:B------:R-:W-:Y:S06]  /*22d10*/  HMMA.16816.F32.BF16 R20, R140.reuse, R168, R20 ;  /* 0x000000a88c14723c */ /* 0x040fec0000041814 */
[C---:B------:R-:W-:Y:S01]  /*22d20*/  HMMA.16816.F32.BF16 R24, R140.reuse, R170, R24 ;  /* 0x000000aa8c18723c */ /* 0x040fe20000041818 */
[----:B------:R-:W2:Y:S05]  /*22d30*/  LDSM.16.M88.4 R168, [R224] ;  /* 0x00000000e0a8783b */ /* 0x000eaa0000000200 */
[C---:B------:R-:W-:Y:S06]  /*22d40*/  HMMA.16816.F32.BF16 R28, R140.reuse, R172, R28 ;  /* 0x000000ac8c1c723c */ /* 0x040fec000004181c */
[C---:B------:R-:W-:Y:S01]  /*22d50*/  HMMA.16816.F32.BF16 R32, R140.reuse, R174, R32 ;  /* 0x000000ae8c20723c */ /* 0x040fe20000041820 */
[----:B------:R-:W-:Y:S05]  /*22d60*/  LDSM.16.M88.4 R172, [R220] ;  /* 0x00000000dcac783b */ /* 0x000fea0000000200 */
[C---:B------:R-:W-:Y:S06]  /*22d70*/  HMMA.16816.F32.BF16 R36, R140.reuse, R176, R36 ;  /* 0x000000b08c24723c */ /* 0x040fec0000041824 */
[C---:B------:R-:W-:Y:S01]  /*22d80*/  HMMA.16816.F32.BF16 R40, R140.reuse, R178, R40 ;  /* 0x000000b28c28723c */ /* 0x040fe20000041828 */
[----:B------:R-:W-:Y:S05]  /*22d90*/  LDSM.16.M88.4 R176, [R219+0x2000] ;  /* 0x00200000dbb0783b */ /* 0x000fea0000000200 */
[C---:B---3--:R-:W-:Y:S06]  /*22da0*/  HMMA.16816.F32.BF16 R44, R140.reuse, R144, R44 ;  /* 0x000000908c2c723c */ /* 0x048fec000004182c */
[C---:B------:R-:W-:Y:S01]  /*22db0*/  HMMA.16816.F32.BF16 R48, R140.reuse, R146, R48 ;  /* 0x000000928c30723c */ /* 0x040fe20000041830 */
[----:B------:R-:W-:Y:S05]  /*22dc0*/  LDSM.16.M88.4 R144, [R222] ;  /* 0x00000000de90783b */ /* 0x000fea0000000200 */
[C---:B-----5:R-:W-:Y:S06]  /*22dd0*/  HMMA.16816.F32.BF16 R52, R140.reuse, R148, R52 ;  /* 0x000000948c34723c */ /* 0x060fec0000041834 */
[C---:B------:R-:W-:Y:S01]  /*22de0*/  HMMA.16816.F32.BF16 R56, R140.reuse, R150, R56 ;  /* 0x000000968c38723c */ /* 0x040fe20000041838 */
[----:B------:R-:W-:Y:S05]  /*22df0*/  LDSM.16.M88.4 R148, [R221] ;  /* 0x00000000dd94783b */ /* 0x000fea0000000200 */
[C---:B------:R-:W-:Y:S06]  /*22e00*/  HMMA.16816.F32.BF16 R60, R140.reuse, R180, R60 ;  /* 0x000000b48c3c723c */ /* 0x040fec000004183c */
[----:B------:R-:W-:Y:S01]  /*22e10*/  HMMA.16816.F32.BF16 R64, R140, R182, R64 ;  /* 0x000000b68c40723c */ /* 0x000fe20000041840 */
[----:B------:R-:W3:Y:S05]  /*22e20*/  LDSM.16.M88.4 R140, [R223] ;  /* 0x00000000df8c783b */ /* 0x000eea0000000200 */
[----:B------:R-:W5:Y:S01]  /*22e30*/  LDSM.16.M88.4 R180, [R214+0x8000] ;  /* 0x00800000d6b4783b */ /* 0x000f620000000200 */
[C---:B-1----:R-:W-:Y:S06]  /*22e40*/  HMMA.16816.F32.BF16 R4, R152.reuse, R164, R4 ;  /* 0x000000a49804723c */ /* 0x042fec0000041804 */
[C---:B------:R-:W-:Y:S01]  /*22e50*/  HMMA.16816.F32.BF16 R8, R152.reuse, R166, R8 ;  /* 0x000000a69808723c */ /* 0x040fe20000041808 */
[----:B------:R-:W-:Y:S05]  /*22e60*/  LDSM.16.M88.4 R164, [R214+0x9000] ;  /* 0x00900000d6a4783b */ /* 0x000fea0000000200 */
[C---:B----4-:R-:W-:Y:S06]  /*22e70*/  HMMA.16816.F32.BF16 R12, R152.reuse, R156, R12 ;  /* 0x0000009c980c723c */ /* 0x050fec000004180c */
[C---:B------:R-:W-:Y:S01]  /*22e80*/  HMMA.16816.F32.BF16 R16, R152.reuse, R158, R16 ;  /* 0x0000009e9810723c */ /* 0x040fe20000041810 */
[----:B------:R-:W1:Y:S05]  /*22e90*/  LDSM.16.M88.4 R156, [R214+0x8800] ;  /* 0x00880000d69c783b */ /* 0x000e6a0000000200 */
[C---:B--2---:R-:W-:Y:S06]  /*22ea0*/  HMMA.16816.F32.BF16 R20, R152.reuse, R160, R20 ;  /* 0x000000a09814723c */ /* 0x044fec0000041814 */
[C---:B------:R-:W-:Y:S01]  /*22eb0*/  HMMA.16816.F32.BF16 R24, R152.reuse, R162, R24 ;  /* 0x000000a29818723c */ /* 0x040fe20000041818 */
[----:B------:R-:W2:Y:S05]  /*22ec0*/  LDSM.16.M88.4 R160, [R214+0xa000] ;  /* 0x00a00000d6a0783b */ /* 0x000eaa0000000200 */
[C---:B------:R-:W-:Y:S06]  /*22ed0*/  HMMA.16816.F32.BF16 R28, R152.reuse, R168, R28 ;  /* 0x000000a8981c723c */ /* 0x040fec000004181c */
[C---:B------:R-:W-:Y:S06]  /*22ee0*/  HMMA.16816.F32.BF16 R32, R152.reuse, R170, R32 ;  /* 0x000000aa9820723c */ /* 0x040fec0000041820 */
[C---:B---3--:R-:W-:Y:S06]  /*22ef0*/  HMMA.16816.F32.BF16 R36, R152.reuse, R140, R36 ;  /* 0x0000008c9824723c */ /* 0x048fec0000041824 */
[C---:B------:R-:W-:Y:S01]  /*22f00*/  HMMA.16816.F32.BF16 R40, R152.reuse, R142, R40 ;  /* 0x0000008e9828723c */ /* 0x040fe20000041828 */
[----:B------:R-:W3:Y:S05]  /*22f10*/  LDSM.16.M88.4 R140, [R213+0x4800] ;  /* 0x00480000d58c783b */ /* 0x000eea0000000200 */
        /* <DEDUP_REMOVED lines=8> */
[C---:B-1----:R-:W-:Y:S06]  /*22fa0*/  HMMA.16816.F32.BF16 R12, R176.reuse, R156, R12 ;  /* 0x0000009cb00c723c */ /* 0x042fec000004180c */
        /* <DEDUP_REMOVED lines=10> */
[C---:B------:R-:W-:Y:S06]  /*23050*/  HMMA.16816.F32.BF16 R56, R176.reuse, R194, R56 ;  /* 0x000000c2b038723c */ /* 0x040fec0000041838 */
[C---:B------:R-:W-:Y:S05]  /*23060*/  HMMA.16816.F32.BF16 R60, R176.reuse, R196, R60 ;  /* 0x000000c4b03c723c */ /* 0x040fea000004183c */
[----:B------:R-:W-:Y:S01]  /*23070*/  MOV R194, R236 ;  /* 0x000000ec00c27202 */ /* 0x000fe20000000f00 */
[----:B------:R-:W-:Y:S05]  /*23080*/  HMMA.16816.F32.BF16 R64, R176, R198, R64 ;  /* 0x000000c6b040723c */ /* 0x000fea0000041840 */
[----:B------:R-:W-:Y:S01]  /*23090*/  IMAD.MOV.U32 R195, RZ, RZ, R237 ;  /* 0x000000ffffc37224 */ /* 0x000fe200078e00ed */
        /* <DEDUP_REMOVED lines=127> */
[----:B------:R-:W1:Y:S10]  /*23890*/  MUFU.TANH R43, R43 ;  /* 0x0000002b002b7308 */ /* 0x000e740000002400 */
[----:B------:R4:W1:Y:S10]  /*238a0*/  MUFU.TANH R152, R44 ;  /* 0x0000002c00987308 */ /* 0x0008740000002400 */
[----:B------:R-:W1:Y:S10]  /*238b0*/  MUFU.TANH R45, R45 ;  /* 0x0000002d002d7308 */ /* 0x000e740000002400 */
[----:B------:R-:W1:Y:S10]  /*238c0*/  MUFU.TANH R46, R46 ;  /* 0x0000002e002e7308 */ /* 0x000e740000002400 */
[----:B------:R-:W1:Y:S10]  /*238d0*/  MUFU.TANH R47, R47 ;  /* 0x0000002f002f7308 */ /* 0x000e740000002400 */
[----:B------:R-:W1:Y:S10]  /*238e0*/  MUFU.TANH R48, R48 ;  /* 0x0000003000307308 */ /* 0x000e740000002400 */
[----:B------:R-:W1:Y:S10]  /*238f0*/  MUFU.TANH R49, R49 ;  /* 0x0000003100317308 */ /* 0x000e740000002400 */
[----:B------:R-:W1:Y:S10]  /*23900*/  MUFU.TANH R50, R50 ;  /* 0x0000003200327308 */ /* 0x000e740000002400 */
[----:B------:R-:W1:Y:S10]  /*23910*/  MUFU.TANH R51, R51 ;  /* 0x0000003300337308 */ /* 0x000e740000002400 */
[----:B------:R4:W1:Y:S10]  /*23920*/  MUFU.TANH R42, R52 ;  /* 0x00000034002a7308 */ /* 0x0008740000002400 */
[----:B------:R4:W1:Y:S10]  /*23930*/  MUFU.TANH R39, R53 ;  /* 0x0000003500277308 */ /* 0x0008740000002400 */
[----:B------:R4:W1:Y:S10]  /*23940*/  MUFU.TANH R37, R54 ;  /* 0x0000003600257308 */ /* 0x0008740000002400 */
[----:B------:R-:W1:Y:S10]  /*23950*/  MUFU.TANH R55, R55 ;  /* 0x0000003700377308 */ /* 0x000e740000002400 */
[----:B------:R-:W1:Y:S10]  /*23960*/  MUFU.TANH R56, R56 ;  /* 0x0000003800387308 */ /* 0x000e740000002400 */
[----:B------:R-:W1:Y:S10]  /*23970*/  MUFU.TANH R57, R57 ;  /* 0x0000003900397308 */ /* 0x000e740000002400 */
[----:B------:R-:W1:Y:S10]  /*23980*/  MUFU.TANH R58, R58 ;  /* 0x0000003a003a7308 */ /* 0x000e740000002400 */
[----:B------:R-:W1:Y:S10]  /*23990*/  MUFU.TANH R59, R59 ;  /* 0x0000003b003b7308 */ /* 0x000e740000002400 */
[----:B------:R4:W1:Y:S10]  /*239a0*/  MUFU.TANH R36, R60 ;  /* 0x0000003c00247308 */ /* 0x0008740000002400 */
[----:B------:R4:W1:Y:S10]  /*239b0*/  MUFU.TANH R38, R61 ;  /* 0x0000003d00267308 */ /* 0x0008740000002400 */
[----:B------:R-:W1:Y:S10]  /*239c0*/  MUFU.TANH R62, R62 ;  /* 0x0000003e003e7308 */ /* 0x000e740000002400 */
[----:B------:R-:W1:Y:S10]  /*239d0*/  MUFU.TANH R63, R63 ;  /* 0x0000003f003f7308 */ /* 0x000e740000002400 */
[----:B------:R-:W1:Y:S10]  /*239e0*/  MUFU.TANH R64, R64 ;  /* 0x0000004000407308 */ /* 0x000e740000002400 */
[----:B------:R-:W1:Y:S10]  /*239f0*/  MUFU.TANH R65, R65 ;  /* 0x0000004100417308 */ /* 0x000e740000002400 */
        /* <DEDUP_REMOVED lines=16> */
[----:B------:R-:W2:Y:S02]  /*23b00*/  LD.E R5, desc[UR4][R70.64+0x170] ;  /* 0x0001700446057980 */ /* 0x000ea4000c101900 */
[-C--:B--2---:R-:W-:Y:S02]  /*23b10*/  IABS R4, R5.reuse ;  /* 0x0000000500047213 */ /* 0x084fe40000000000 */
[-C--:B------:R-:W-:Y:S02]  /*23b20*/  IABS R10, R5.reuse ;  /* 0x00000005000a7213 */ /* 0x080fe40000000000 */
[----:B------:R-:W2:Y:S02]  /*23b30*/  I2F.RP R6, R4 ;  /* 0x0000000400067306 */ /* 0x000ea40000209400 */
[----:B------:R-:W-:Y:S08]  /*23b40*/  IADD3 R10, RZ, -R10, RZ ;  /* 0x8000000aff0a7210 */ /* 0x000ff00007ffe0ff */
[----:B--2---:R-:W2:Y:S02]  /*23b50*/  MUFU.RCP R6, R6 ;  /* 0x0000000600067308 */ /* 0x004ea40000001000 */
[----:B--2---:R-:W-:Y:S08]  /*23b60*/  VIADD R6, R6, 0xffffffe ;  /* 0x0ffffffe06067836 */ /* 0x004ff00000000000 */
[----:B------:R2:W3:Y:S02]  /*23b70*/  F2I.FTZ.U32.TRUNC.NTZ R7, R6 ;  /* 0x0000000600077305 */ /* 0x0004e4000021f000 */
[----:B--2---:R-:W-:Y:S02]  /*23b80*/  IMAD.SHL.U32 R6, R246, 0x80, RZ ;  /* 0x00000080f6067824 */ /* 0x004fe400078e00ff */
[--C-:B---3--:R-:W-:Y:S02]  /*23b90*/  IMAD.MOV R8, RZ, RZ, -R7.reuse ;  /* 0x000000ffff087224 */ /* 0x108fe400078e0a07 */
[C---:B-1----:R-:W-:Y:S02]  /*23ba0*/  VIADD R12, R6.reuse, 0xffffff00 ;  /* 0xffffff00060c7836 */ /* 0x042fe40000000000 */
[----:B------:R-:W-:Y:S02]  /*23bb0*/  VIADD R11, R6, 0xffffff80 ;  /* 0xffffff80060b7836 */ /* 0x000fe40000000000 */
[----:B------:R-:W-:Y:S01]  /*23bc0*/  IMAD R9, R8, R4, RZ ;  /* 0x0000000408097224 */ /* 0x000fe200078e02ff */
[----:B------:R-:W-:Y:S01]  /*23bd0*/  IABS R8, R12 ;  /* 0x0000000c00087213 */ /* 0x000fe20000000000 */
[----:B------:R-:W-:Y:S01]  /*23be0*/  IMAD.MOV.U32 R6, RZ, RZ, RZ ;  /* 0x000000ffff067224 */ /* 0x000fe200078e00ff */
[----:B------:R-:W-:Y:S03]  /*23bf0*/  LOP3.LUT R12, R12, R5, RZ, 0x3c, !PT ;  /* 0x000000050c0c7212 */ /* 0x000fe600078e3cff */
[----:B------:R-:W-:Y:S01]  /*23c00*/  IMAD.HI.U32 R7, R7, R9, R6 ;  /* 0x0000000907077227 */ /* 0x000fe200078e0006 */
[----:B------:R-:W-:Y:S02]  /*23c10*/  IABS R9, R11 ;  /* 0x0000000b00097213 */ /* 0x000fe40000000000 */
[----:B------:R-:W-:Y:S02]  /*23c20*/  LOP3.LUT R11, R11, R5, RZ, 0x3c, !PT ;  /* 0x000000050b0b7212 */ /* 0x000fe400078e3cff */
[----:B------:R-:W-:Y:S01]  /*23c30*/  ISETP.GE.AND P0, PT, R12, RZ, PT ;  /* 0x000000ff0c00720c */ /* 0x000fe20003f06270 */
[C---:B------:R-:W-:Y:S04]  /*23c40*/  IMAD.HI.U32 R6, R7.reuse, R8, RZ ;  /* 0x0000000807067227 */ /* 0x040fe800078e00ff */
[----:B------:R-:W-:Y:S04]  /*23c50*/  IMAD.HI.U32 R7, R7, R9, RZ ;  /* 0x0000000907077227 */ /* 0x000fe800078e00ff */
[-C--:B------:R-:W-:Y:S02]  /*23c60*/  IMAD R8, R6, R10.reuse, R8 ;  /* 0x0000000a06087224 */ /* 0x080fe400078e0208 */
[----:B------:R-:W-:Y:S03]  /*23c70*/  IMAD R9, R7, R10, R9 ;  /* 0x0000000a07097224 */ /* 0x000fe600078e0209 */
[C---:B------:R-:W-:Y:S02]  /*23c80*/  ISETP.GT.U32.AND P1, PT, R4.reuse, R8, PT ;  /* 0x000000080400720c */ /* 0x040fe40003f24070 */
[----:B------:R-:W-:Y:S11]  /*23c90*/  ISETP.GT.U32.AND P2, PT, R4, R9, PT ;  /* 0x000000090400720c */ /* 0x000ff60003f44070 */
[--C-:B------:R-:W-:Y:S02]  /*23ca0*/  @!P1 IMAD.IADD R8, R8, 0x1, -R4.reuse ;  /* 0x0000000108089824 */ /* 0x100fe400078e0a04 */
[----:B------:R-:W-:Y:S02]  /*23cb0*/  @!P2 IMAD.IADD R9, R9, 0x1, -R4 ;  /* 0x000000010909a824 */ /* 0x000fe400078e0a04 */
[----:B------:R-:W-:Y:S01]  /*23cc0*/  @!P1 VIADD R6, R6, 0x1 ;  /* 0x0000000106069836 */ /* 0x000fe20000000000 */
[-C--:B------:R-:W-:Y:S01]  /*23cd0*/  ISETP.GE.U32.AND P3, PT, R8, R4.reuse, PT ;  /* 0x000000040800720c */ /* 0x080fe20003f66070 */
[----:B------:R-:W-:Y:S01]  /*23ce0*/  @!P2 VIADD R7, R7, 0x1 ;  /* 0x000000010707a836 */ /* 0x000fe20000000000 */
[----:B------:R-:W-:Y:S02]  /*23cf0*/  ISETP.GE.U32.AND P4, PT, R9, R4, PT ;  /* 0x000000040900720c */ /* 0x000fe40003f86070 */
[----:B------:R-:W-:Y:S02]  /*23d00*/  ISETP.GE.AND P1, PT, R11, RZ, PT ;  /* 0x000000ff0b00720c */ /* 0x000fe40003f26270 */
[----:B------:R-:W-:Y:S02]  /*23d10*/  ISETP.NE.AND P2, PT, R5, RZ, PT ;  /* 0x000000ff0500720c */ /* 0x000fe40003f45270 */
[----:B------:R-:W-:Y:S05]  /*23d20*/  LOP3.LUT R4, RZ, R5, RZ, 0x33, !PT ;  /* 0x00000005ff047212 */ /* 0x000fea00078e33ff */
[----:B------:R-:W-:Y:S02]  /*23d30*/  @P3 IADD3 R6, R6, 0x1, RZ ;  /* 0x0000000106063810 */ /* 0x000fe40007ffe0ff */
[----:B------:R-:W-:Y:S03]  /*23d40*/  @P4 VIADD R7, R7, 0x1 ;  /* 0x0000000107074836 */ /* 0x000fe60000000000 */
[----:B------:R-:W-:Y:S02]  /*23d50*/  @!P0 IMAD.MOV R6, RZ, RZ, -R6 ;  /* 0x000000ffff068224 */ /* 0x000fe400078e0a06 */
[----:B------:R-:W-:Y:S03]  /*23d60*/  @!P1 IMAD.MOV R7, RZ, RZ, -R7 ;  /* 0x000000ffff079224 */ /* 0x000fe600078e0a07 */
[C---:B------:R-:W-:Y:S02]  /*23d70*/  SEL R10, R4.reuse, R6, !P2 ;  /* 0x00000006040a7207 */ /* 0x040fe40005000000 */
[----:B------:R-:W-:Y:S02]  /*23d80*/  SEL R4, R4, R7, !P2 ;  /* 0x0000000704047207 */ /* 0x000fe40005000000 */
[-C--:B------:R-:W-:Y:S01]  /*23d90*/  LEA R12, P1, R10, R240.reuse, 0x2 ;  /* 0x000000f00a0c7211 */ /* 0x080fe200078210ff */
[----:B------:R-:W2:Y:S01]  /*23da0*/  LD.E.64 R6, desc[UR4][R70.64+0x38] ;  /* 0x0000380446067980 */ /* 0x000ea2000c101b00 */
[----:B------:R-:W-:Y:S02]  /*23db0*/  LEA R8, P0, R4, R240, 0x2 ;  /* 0x000000f004087211 */ /* 0x000fe400078010ff */
[-C--:B------:R-:W-:Y:S02]  /*23dc0*/  LEA.HI.X.SX32 R13, R10, R241.reuse, 0x2, P1 ;  /* 0x000000f10a0d7211 */ /* 0x080fe400008f16ff */
[C---:B------:R-:W-:Y:S01]  /*23dd0*/  LEA.HI.X.SX32 R9, R4.reuse, R241, 0x2, P0 ;  /* 0x000000f104097211 */ /* 0x040fe200000f16ff */
[----:B------:R-:W-:Y:S02]  /*23de0*/  IMAD.IADD R4, R4, 0x1, -R10 ;  /* 0x0000000104047824 */ /* 0x000fe400078e0a0a */
[----:B------:R-:W3:Y:S02]  /*23df0*/  LD.E R12, desc[UR10][R12.64] ;  /* 0x0000000a0c0c7980 */ /* 0x000ee4000c101900 */
[----:B------:R-:W-:Y:S02]  /*23e00*/  IMAD R5, R5, R4, -0x80 ;  /* 0xffffff8005057424 */ /* 0x000fe400078e0204 */
[----:B------:R-:W3:Y:S03]  /*23e10*/  LD.E R11, desc[UR12][R8.64] ;  /* 0x0000000c080b7980 */ /* 0x000ee6000c101900 */
[----:B------:R-:W-:Y:S01]  /*23e20*/  SHF.R.S32.HI R10, RZ, 0x1f, R5 ;  /* 0x0000001fff0a7819 */ /* 0x000fe20000011405 */
[----:B------:R-:W5:Y:S01]  /*23e30*/  LD.E.64 R8, desc[UR8][R70.64+0x20] ;  /* 0x0000200846087980 */ /* 0x000f62000c101b00 */
[-C--:B--2---:R-:W-:Y:S02]  /*23e40*/  IMAD R7, R7, R5.reuse, RZ ;  /* 0x0000000507077224 */ /* 0x084fe400078e02ff */
[C---:B------:R-:W-:Y:S04]  /*23e50*/  IMAD.WIDE.U32 R4, R6.reuse, R5, RZ ;  /* 0x0000000506047225 */ /* 0x040fe800078e00ff */
[----:B------:R-:W-:Y:S04]  /*23e60*/  IMAD R6, R6, R10, R7 ;  /* 0x0000000a06067224 */ /* 0x000fe800078e0207 */
[----:B------:R-:W-:Y:S01]  /*23e70*/  IMAD.IADD R5, R5, 0x1, R6 ;  /* 0x0000000105057824 */ /* 0x000fe200078e0206 */
[----:B---3--:R-:W-:Y:S04]  /*23e80*/  IADD3 R11, -R11, R12, RZ ;  /* 0x0000000c0b0b7210 */ /* 0x008fe80007ffe1ff */
[----:B------:R-:W-:Y:S01]  /*23e90*/  SHF.R.S32.HI R7, RZ, 0x1f, R11 ;  /* 0x0000001fff077819 */ /* 0x000fe2000001140b */
[----:B-----5:R-:W-:Y:S02]  /*23ea0*/  IMAD R6, R9, R11, RZ ;  /* 0x0000000b09067224 */ /* 0x020fe400078e02ff */
[----:B------:R-:W-:Y:S04]  /*23eb0*/  IMAD.WIDE.U32 R4, R11, R8, R4 ;  /* 0x000000080b047225 */ /* 0x000fe800078e0004 */
[----:B------:R-:W-:Y:S04]  /*23ec0*/  IMAD R8, R8, R7, R6 ;  /* 0x0000000708087224 */ /* 0x000fe800078e0206 */
[----:B------:R-:W-:Y:S02]  /*23ed0*/  IMAD.IADD R8, R5, 0x1, R8 ;  /* 0x0000000105087824 */ /* 0x000fe400078e0208 */
[----:B------:R-:W-:Y:S01]  /*23ee0*/  IMAD.MOV.U32 R5, RZ, RZ, R4 ;  /* 0x000000ffff057224 */ /* 0x000fe200078e0004 */
[----:B------:R-:W-:Y:S05]  /*23ef0*/  BRA `(.L_x_3580) ;  /* 0x0000000000187947 */ /* 0x000fea0003800000 */
.L_x_3579:
[----:B------:R-:W-:Y:S02]  /*23f00*/  R2UR UR4, R2 ;  /* 0x00000000020472ca */ /* 0x000fe400000e0000 */
[----:B------:R-:W-:Y:S11]  /*23f10*/  R2UR UR5, R3 ;  /* 0x00000000030572ca */ /* 0x000ff600000e0000 */
[----:B------:R-:W-:Y:S02]  /*23f20*/  @!UPT UIADD3 URZ, URZ, URZ, URZ ;  /* 0x0000003f3f3ff290 */ /* 0x000fe4000fffe03f */
[----:B------:R-:W2:Y:S02]  /*23f30*/  LD.E R5, desc[UR4][R70.64+0x38] ;  /* 0x0000380446057980 */ /* 0x000ea4000c101900 */
[----:B--2---:R-:W-:Y:S05]  /*23f40*/  IMAD.U32 R5, R5, -0x80, RZ ;  /* 0xffffff8005057824 */ /* 0x004fea00078e00ff */
[----:B------:R-:W-:Y:S02]  /*23f50*/  SHF.R.S32.HI R8, RZ, 0x1f, R5 ;  /* 0x0000001fff087819 */ /* 0x000fe40000011405 */
.L_x_3580:
[----:B------:R-:W-:Y:S05]  /*23f60*/  BSYNC B0 ;  /* 0x0000000000007941 */ /* 0x000fea0003800000 */
.L_x_3578:
[C---:B------:R-:W-:Y:S02]  /*23f70*/  LOP3.LUT P0, RZ, R238.reuse, 0x1, RZ, 0xc0, !PT ;  /* 0x00000001eeff7812 */ /* 0x040fe4000780c0ff */
[----:B------:R-:W-:Y:S02]  /*23f80*/  LOP3.LUT P1, RZ, R238, 0x2, RZ, 0xc0, !PT ;  /* 0x00000002eeff7812 */ /* 0x000fe4000782c0ff */
[C---:B------:R-:W-:Y:S02]  /*23f90*/  LEA R4, P3, R5.reuse, R243, 0x1 ;  /* 0x000000f305047211 */ /* 0x040fe400078608ff */
[CC--:B------:R-:W-:Y:S02]  /*23fa0*/  IADD3 R7, P2, R5.reuse, R244.reuse, RZ ;  /* 0x000000f405077210 */ /* 0x0c0fe40007f5e0ff */
[----:B------:R-:W-:Y:S02]  /*23fb0*/  LEA.HI.X R5, R5, R245, R8, 0x1, P3 ;  /* 0x000000f505057211 */ /* 0x000fe400018f0c08 */
[-C--:B------:R-:W-:Y:S01]  /*23fc0*/  IADD3 R6, P3, R7, R244.reuse, RZ ;  /* 0x000000f407067210 */ /* 0x080fe20007f7e0ff */
[--C-:B------:R-:W-:Y:S02]  /*23fd0*/  IMAD.X R8, R8, 0x1, R247.reuse, P2 ;  /* 0x0000000108087824 */ /* 0x100fe400010e06f7 */
[C---:B------:R-:W-:Y:S02]  /*23fe0*/  @P0 R2UR UR8, R2.reuse ;  /* 0x00000000020802ca */ /* 0x040fe400000e0000 */
[C---:B------:R-:W-:Y:S02]  /*23ff0*/  @P0 R2UR UR9, R3.reuse ;  /* 0x00000000030902ca */ /* 0x040fe400000e0000 */
[C---:B------:R-:W-:Y:S02]  /*24000*/  @P1 R2UR UR4, R2.reuse ;  /* 0x00000000020412ca */ /* 0x040fe400000e0000 */
[----:B------:R-:W-:Y:S02]  /*24010*/  @P1 R2UR UR5, R3 ;  /* 0x00000000030512ca */ /* 0x000fe400000e0000 */
[C---:B------:R-:W-:Y:S02]  /*24020*/  @P0 LEA R10, P4, R7.reuse, R243, 0x1 ;  /* 0x000000f3070a0211 */ /* 0x040fe400078808ff */
[C---:B------:R-:W-:Y:S02]  /*24030*/  @P1 R2UR UR12, R2.reuse ;  /* 0x00000000020c12ca */ /* 0x040fe400000e0000 */
[--C-:B------:R-:W-:Y:S02]  /*24040*/  @P0 LEA.HI.X R11, R7, R245, R8.reuse, 0x1, P4 ;  /* 0x000000f5070b0211 */ /* 0x100fe400020f0c08 */
[----:B------:R-:W-:Y:S01]  /*24050*/  @P1 R2UR UR13, R3 ;  /* 0x00000000030d12ca */ /* 0x000fe200000e0000 */
[----:B------:R-:W-:Y:S01]  /*24060*/  @!PT LDS RZ, [RZ] ;  /* 0x00000000fffff984 */ /* 0x000fe20000000800 */
[----:B------:R-:W-:Y:S01]  /*24070*/  @!PT LDS RZ, [RZ] ;  /* 0x00000000fffff984 */ /* 0x000fe20000000800 */
[----:B------:R-:W-:Y:S01]  /*24080*/  @!PT LDS RZ, [RZ] ;  /* 0x00000000fffff984 */ /* 0x000fe20000000800 */
[----:B------:R-:W-:Y:S01]  /*24090*/  @P0 LDGSTS.E.BYPASS.LTC128B.128 [R235+0x4000], desc[UR8][R4.64] ;  /* 0x0400000004eb0fae */ /* 0x000fe2000b901d48 */
[C---:B----4-:R-:W-:Y:S02]  /*240a0*/  @P1 LEA R34, P2, R7.reuse, R243, 0x1 ;  /* 0x000000f307221211 */ /* 0x050fe400078408ff */
[----:B------:R-:W-:Y:S01]  /*240b0*/  @P0 R2UR UR10, R2 ;  /* 0x00000000020a02ca */ /* 0x000fe200000e0000 */
[----:B------:R2:W-:Y:S01]  /*240c0*/  @!P0 STS.128 [R235+0x4000], RZ ;  /* 0x004000ffeb008388 */ /* 0x0005e20000000c00 */
[----:B------:R-:W-:Y:S01]  /*240d0*/  @P1 LEA.HI.X R35, R7, R245, R8, 0x1, P2 ;  /* 0x000000f507231211 */ /* 0x000fe200010f0c08 */
        /* <DEDUP_REMOVED lines=9> */
[----:B------:R-:W-:Y:S02]  /*24170*/  @P0 LEA R32, P4, R6, R243, 0x1 ;  /* 0x000000f306200211 */ /* 0x000fe400078808ff */
[----:B------:R-:W-:Y:S02]  /*24180*/  @P1 R2UR UR8, R2 ;  /* 0x00000000020812ca */ /* 0x000fe400000e0000 */
[C-C-:B------:R-:W-:Y:S02]  /*24190*/  @P0 LEA.HI.X R33, R6.reuse, R245, R8.reuse, 0x1, P4 ;  /* 0x000000f506210211 */ /* 0x140fe400020f0c08 */
[C---:B------:R-:W-:Y:S02]  /*241a0*/  @P1 R2UR UR9, R3.reuse ;  /* 0x00000000030912ca */ /* 0x040fe400000e0000 */
[----:B------:R-:W-:Y:S02]  /*241b0*/  @P1 LEA R30, P2, R6, R243, 0x1 ;  /* 0x000000f3061e1211 */ /* 0x000fe400078408ff */
        /* <DEDUP_REMOVED lines=17> */
[CC--:B------:R-:W-:Y:S02]  /*242d0*/  IADD3 R6, P3, R7.reuse, R244.reuse, RZ ;  /* 0x000000f407067210 */ /* 0x0c0fe40007f7e0ff */
        /* <DEDUP_REMOVED lines=18> */
[CC--:B------:R-:W-:Y:S01]  /*24400*/  @P0 LEA R20, P4, R7.reuse, R243.reuse, 0x1 ;  /* 0x000000f307140211 */ /* 0x0c0fe200078808ff */
[----:B------:R-:W-:Y:S01]  /*24410*/  @!PT LDS RZ, [RZ] ;  /* 0x00000000fffff984 */ /* 0x000fe20000000800 */
[----:B------:R-:W-:Y:S01]  /*24420*/  @!PT LDS RZ, [RZ] ;  /* 0x00000000fffff984 */ /* 0x000fe20000000800 */
[----:B------:R-:W-:Y:S01]  /*24430*/  @!PT LDS RZ, [RZ] ;  /* 0x00000000fffff984 */ /* 0x000fe20000000800 */
[----:B------:R2:W-:Y:S01]  /*24440*/  @P0 LDGSTS.E.BYPASS.LTC128B.128 [R235+0x5800], desc[UR4][R28.64] ;  /* 0x058000001ceb0fae */ /* 0x0005e2000b901d44 */
[--C-:B------:R-:W-:Y:S01]  /*24450*/  IMAD.X R8, R8, 0x1, R247.reuse, P3 ;  /* 0x0000000108087824 */ /* 0x100fe200018e06f7 */
[C---:B------:R-:W-:Y:S02]  /*24460*/  @P1 LEA R18, P3, R7.reuse, R243, 0x1 ;  /* 0x000000f307121211 */ /* 0x040fe400078608ff */
        /* <DEDUP_REMOVED lines=9> */
[----:B------:R-:W-:Y:S01]  /*24500*/  @P0 R2UR UR12, R2 ;  /* 0x00000000020c02ca */ /* 0x000fe200000e0000 */
        /* <DEDUP_REMOVED lines=8> */
[C-C-:B------:R-:W-:Y:S01]  /*24590*/  @P0 LEA.HI.X R17, R6.reuse, R245, R8.reuse, 0x1, P6 ;  /* 0x000000f506110211 */ /* 0x140fe200030f0c08 */
[----:B------:R2:W-:Y:S01]  /*245a0*/  @!P0 STS.128 [R235+0x6000], RZ ;  /* 0x006000ffeb008388 */ /* 0x0005e20000000c00 */
[C---:B------:R-:W-:Y:S02]  /*245b0*/  @P1 R2UR UR11, R3.reuse ;  /* 0x00000000030b12ca */ /* 0x040fe400000e0000 */
[----:B-1----:R-:W-:Y:S01]  /*245c0*/  @P1 LEA R12, P3, R6, R243, 0x1 ;  /* 0x000000f3060c1211 */ /* 0x002fe200078608ff */
[----:B------:R-:W-:Y:S01]  /*245d0*/  @!PT LDS RZ, [RZ] ;  /* 0x00000000fffff984 */ /* 0x000fe20000000800 */
[----:B------:R-:W-:Y:S01]  /*245e0*/  @!PT LDS RZ, [RZ] ;  /* 0x00000000fffff984 */ /* 0x000fe20000000800 */
[----:B------:R-:W-:Y:S01]  /*245f0*/  @!PT LDS RZ, [RZ] ;  /* 0x00000000fffff984 */ /* 0x000fe20000000800 */
[----:B------:R2:W-:Y:S01]  /*24600*/  @P1 LDGSTS.E.BYPASS.LTC128B.128 [R235+0xa000], desc[UR8][R22.64+0x80] ;  /* 0x0a00008016eb1fae */ /* 0x0005e2000b901d48 */
[----:B------:R-:W-:Y:S02]  /*24610*/  @P0 R2UR UR8, R2 ;  /* 0x00000000020802ca */ /* 0x000fe400000e0000 */
[C---:B------:R-:W-:Y:S01]  /*24620*/  @P1 LEA.HI.X R13, R6.reuse, R245, R8, 0x1, P3 ;  /* 0x000000f5060d1211 */ /* 0x040fe200018f0c08 */
        /* <DEDUP_REMOVED lines=12> */
[C---:B---3--:R-:W-:Y:S01]  /*246f0*/  @P1 LEA R10, P2, R7.reuse, R243, 0x1 ;  /* 0x000000f3070a1211 */ /* 0x048fe200078408ff */
        /* <DEDUP_REMOVED lines=30> */
.L_x_3577:
[----:B------:R-:W-:Y:S05]  /*248e0*/  BSYNC B1 ;  /* 0x0000000000017941 */ /* 0x000fea0003800000 */
.L_x_3576:
[----:B------:R-:W-:Y:S01]  /*248f0*/  R2UR UR4, R2 ;  /* 0x00000000020472ca */ /* 0x000fe200000e0000 */
[----:B--2-4-:R-:W-:Y:S01]  /*24900*/  LDSM.16.MT88.4 R20, [R210+0xc000] ;  /* 0x00c00000d214783b */ /* 0x014fe20000004200 */
[----:B------:R-:W-:Y:S02]  /*24910*/  R2UR UR5, R3 ;  /* 0x00000000030572ca */ /* 0x000fe400000e0000 */
[----:B------:R-:W-:Y:S01]  /*24920*/  IADD3 R242, R246, -0x1, RZ ;  /* 0xfffffffff6f27810 */ /* 0x000fe20007ffe0ff */
[----:B------:R-:W2:Y:S04]  /*24930*/  S2R R2, SR_TID.X ;  /* 0x0000000000027919 */ /* 0x000ea80000002100 */
[----:B------:R-:W-:Y:S08]  /*24940*/  LDSM.16.MT88.4 R28, [R212+0xc000] ;  /* 0x00c00000d41c783b */ /* 0x000ff00000004200 */
[----:B------:R3:W4:Y:S01]  /*24950*/  LD.E R68, desc[UR4][R70.64+0xdc] ;  /* 0x0000dc0446447980 */ /* 0x000722000c101900 */
[----:B--2---:R-:W-:Y:S04]  /*24960*/  SHF.L.U32 R2, R2, 0x1, RZ ;  /* 0x0000000102027819 */ /* 0x004fe800000006ff */
[----:B------:R-:W-:Y:S04]  /*24970*/  LOP3.LUT R2, R2, 0x6, RZ, 0xc0, !PT ;  /* 0x0000000602027812 */ /* 0x000fe800078ec0ff */
[----:B------:R-:W-:Y:S04]  /*24980*/  LEA R2, R242, R2, 0x7 ;  /* 0x00000002f2027211 */ /* 0x000fe800078e38ff */
[C---:B------:R-:W-:Y:S02]  /*24990*/  IADD3 R4, R2.reuse, 0x1, RZ ;  /* 0x0000000102047810 */ /* 0x040fe40007ffe0ff */
[C---:B------:R-:W-:Y:S02]  /*249a0*/  IADD3 R5, R2.reuse, 0x9, RZ ;  /* 0x0000000902057810 */ /* 0x040fe40007ffe0ff */
[----:B------:R-:W-:Y:S02]  /*249b0*/  I2FP.F32.S32 R4, R4 ;  /* 0x0000000400047245 */ /* 0x000fe40000201400 */
[----:B------:R-:W-:Y:S02]  /*249c0*/  I2FP.F32.S32 R3, R2 ;  /* 0x0000000200037245 */ /* 0x000fe40000201400 */
[C---:B------:R-:W-:Y:S01]  /*249d0*/  IADD3 R6, R2.reuse, 0x8, RZ ;  /* 0x0000000802067810 */ /* 0x040fe20007ffe0ff */
[CC--:B-1----:R-:W-:Y:S01]  /*249e0*/  FFMA.FTZ R12, R69.reuse, R4.reuse, R176 ;  /* 0x00000004450c7223 */ /* 0x0c2fe200000100b0 */
[C---:B------:R-:W-:Y:S01]  /*249f0*/  FFMA.FTZ R18, R69.reuse, R4, R178 ;  /* 0x0000000445127223 */ /* 0x040fe200000100b2 */
[----:B------:R-:W-:Y:S01]  /*24a00*/  I2FP.F32.S32 R4, R5 ;  /* 0x0000000500047245 */ /* 0x000fe20000201400 */
[CC--:B------:R-:W-:Y:S01]  /*24a10*/  FFMA.FTZ R13, R69.reuse, R3.reuse, R177 ;  /* 0x00000003450d7223 */ /* 0x0c0fe200000100b1 */
[C---:B------:R-:W-:Y:S01]  /*24a20*/  IADD3 R5, R2.reuse, 0x11, RZ ;  /* 0x0000001102057810 */ /* 0x040fe20007ffe0ff */
[C---:B------:R-:W-:Y:S01]  /*24a30*/  FFMA.FTZ R9, R69.reuse, R3, R174 ;  /* 0x0000000345097223 */ /* 0x040fe200000100ae */
[----:B------:R-:W-:Y:S01]  /*24a40*/  I2FP.F32.S32 R3, R6 ;  /* 0x0000000600037245 */ /* 0x000fe20000201400 */
[CC--:B------:R-:W-:Y:S01]  /*24a50*/  FFMA.FTZ R10, R69.reuse, R4.reuse, R172 ;  /* 0x00000004450a7223 */ /* 0x0c0fe200000100ac */
[C---:B------:R-:W-:Y:S01]  /*24a60*/  FFMA.FTZ R16, R69.reuse, R4, R175 ;  /* 0x0000000445107223 */ /* 0x040fe200000100af */
[----:B------:R-:W-:Y:S02]  /*24a70*/  I2FP.F32.S32 R4, R5 ;  /* 0x0000000500047245 */ /* 0x000fe40000201400 */
[C---:B------:R-:W-:Y:S01]  /*24a80*/  IADD3 R5, R2.reuse, 0x19, RZ ;  /* 0x0000001902057810 */ /* 0x040fe20007ffe0ff */
[C---:B------:R-:W-:Y:S01]  /*24a90*/  FFMA.FTZ R11, R69.reuse, R3, R170 ;  /* 0x00000003450b7223 */ /* 0x040fe200000100aa */
[C---:B------:R-:W-:Y:S01]  /*24aa0*/  IADD3 R6, R2.reuse, 0x10, RZ ;  /* 0x0000001002067810 */ /* 0x040fe20007ffe0ff */
[CC--:B------:R-:W-:Y:S01]  /*24ab0*/  FFMA.FTZ R41, R69.reuse, R4.reuse, R168 ;  /* 0x0000000445297223 */ /* 0x0c0fe200000100a8 */
[C---:B------:R-:W-:Y:S01]  /*24ac0*/  FFMA.FTZ R54, R69.reuse, R4, R171 ;  /* 0x0000000445367223 */ /* 0x040fe200000100ab */
[----:B------:R-:W-:Y:S01]  /*24ad0*/  I2FP.F32.S32 R4, R5 ;  /* 0x0000000500047245 */ /* 0x000fe20000201400 */
[C---:B------:R-:W-:Y:S01]  /*24ae0*/  FFMA.FTZ R17, R69.reuse, R3, R173 ;  /* 0x0000000345117223 */ /* 0x040fe200000100ad */
[----:B------:R-:W-:Y:S02]  /*24af0*/  I2FP.F32.S32 R3, R6 ;  /* 0x0000000600037245 */ /* 0x000fe40000201400 */
[C---:B------:R-:W-:Y:S01]  /*24b00*/  IADD3 R5, R2.reuse, 0x21, RZ ;  /* 0x0000002102057810 */ /* 0x040fe20007ffe0ff */
        /* <DEDUP_REMOVED lines=17> */
[C---:B------:R-:W-:Y:S01]  /*24c20*/  FFMA.FTZ R148, R69.reuse, R4, R148 ;  /* 0x0000000445947223 */ /* 0x040fe20000010094 */
[C---:B------:R-:W-:Y:S01]  /*24c30*/  IADD3 R4, R2.reuse, 0x39, RZ ;  /* 0x0000003902047810 */ /* 0x040fe20007ffe0ff */
[CC--:B------:R-:W-:Y:S01]  /*24c40*/  FFMA.FTZ R145, R69.reuse, R3.reuse, R145 ;  /* 0x0000000345917223 */ /* 0x0c0fe20000010091 */
[C---:B------:R-:W-:Y:S01]  /*24c50*/  FFMA.FTZ R141, R69.reuse, R3, R141 ;  /* 0x00000003458d7223 */ /* 0x040fe2000001008d */
[----:B------:R-:W-:Y:S02]  /*24c60*/  I2FP.F32.S32 R3, R6 ;  /* 0x0000000600037245 */ /* 0x000fe40000201400 */
[C---:B------:R-:W-:Y:S02]  /*24c70*/  IADD3 R6, R2.reuse, 0x31, RZ ;  /* 0x0000003102067810 */ /* 0x040fe40007ffe0ff */
[----:B------:R-:W-:Y:S01]  /*24c80*/  I2FP.F32.S32 R4, R4 ;  /* 0x0000000400047245 */ /* 0x000fe20000201400 */
[CC--:B------:R-:W-:Y:S01]  /*24c90*/  FFMA.FTZ R143, R69.reuse, R3.reuse, R143 ;  /* 0x00000003458f7223 */ /* 0x0c0fe2000001008f */
[----:B------:R-:W-:Y:S01]  /*24ca0*/  I2FP.F32.S32 R6, R6 ;  /* 0x0000000600067245 */ /* 0x000fe20000201400 */
[C---:B------:R-:W-:Y:S01]  /*24cb0*/  FFMA.FTZ R147, R69.reuse, R3, R147 ;  /* 0x0000000345937223 */ /* 0x040fe20000010093 */
[C---:B------:R-:W-:Y:S01]  /*24cc0*/  IADD3 R5, R2.reuse, 0x38, RZ ;  /* 0x0000003802057810 */ /* 0x040fe20007ffe0ff */
[CC--:B------:R-:W-:Y:S01]  /*24cd0*/  FFMA.FTZ R153, R69.reuse, R4.reuse, R153 ;  /* 0x0000000445997223 */ /* 0x0c0fe20000010099 */
[----:B------:R-:W-:Y:S01]  /*24ce0*/  FFMA.FTZ R159, R69, R4, R159 ;  /* 0x00000004459f7223 */ /* 0x000fe2000001009f */
[----:B------:R-:W-:Y:S01]  /*24cf0*/  FMNMX.FTZ R4, R9, R72, !PT ;  /* 0x0000004809047209 */ /* 0x000fe20007810000 */
[CC--:B------:R-:W-:Y:S01]  /*24d00*/  FFMA.FTZ R156, R69.reuse, R6.reuse, R156 ;  /* 0x00000006459c7223 */ /* 0x0c0fe2000001009c */
        /* <DEDUP_REMOVED lines=25> */
[----:B------:R-:W-:Y:S01]  /*24ea0*/  IADD3 R3, R2, 0x41, RZ ;  /* 0x0000004102037810 */ /* 0x000fe20007ffe0ff */
[C---:B------:R-:W-:Y:S01]  /*24eb0*/  FFMA.FTZ R155, R69.reuse, R4, R155 ;  /* 0x00000004459b7223 */ /* 0x040fe2000001009b */
[----:B------:R-:W-:Y:S02]  /*24ec0*/  FMNMX.FTZ R6, R54, R6, !PT ;  /* 0x0000000636067209 */ /* 0x000fe40007810000 */
[----:B------:R-:W-:Y:S02]  /*24ed0*/  FMNMX.FTZ R4, R44, R5, !PT ;  /* 0x000000052c047209 */ /* 0x000fe40007810000 */
[----:B------:R-:W-:Y:S02]  /*24ee0*/  I2FP.F32.S32 R3, R3 ;  /* 0x0000000300037245 */ /* 0x000fe40000201400 */
[----:B------:R-:W-:Y:S02]  /*24ef0*/  FMNMX.FTZ R5, R60, R6, !PT ;  /* 0x000000063c057209 */ /* 0x000fe40007810000 */
[----:B------:R-:W-:Y:S01]  /*24f00*/  IADD3 R8, R2, 0x49, RZ ;  /* 0x0000004902087810 */ /* 0x000fe20007ffe0ff */
[CC--:B------:R-:W-:Y:S01]  /*24f10*/  FFMA.FTZ R149, R69.reuse, R3.reuse, R149 ;  /* 0x0000000345957223 */ /* 0x0c0fe20000010095 */
[----:B------:R-:W-:Y:S01]  /*24f20*/  FMNMX.FTZ R4, R52, R4, !PT ;  /* 0x0000000434047209 */ /* 0x000fe20007810000 */
[----:B------:R-:W-:Y:S01]  /*24f30*/  FFMA.FTZ R158, R69, R3, R158 ;  /* 0x00000003459e7223 */ /* 0x000fe2000001009e */
[----:B------:R-:W-:Y:S02]  /*24f40*/  I2FP.F32.S32 R3, R8 ;  /* 0x0000000800037245 */ /* 0x000fe40000201400 */
[----:B------:R-:W-:Y:S02]  /*24f50*/  FMNMX.FTZ R6, R61, R5, !PT ;  /* 0x000000053d067209 */ /* 0x000fe40007810000 */
[----:B------:R-:W-:Y:S01]  /*24f60*/  FMNMX.FTZ R5, R141, R4, !PT ;  /* 0x000000048d057209 */ /* 0x000fe20007810000 */
[-C--:B------:R-:W-:Y:S01]  /*24f70*/  FFMA.FTZ R165, R69, R3.reuse, R43 ;  /* 0x0000000345a57223 */ /* 0x080fe2000001002b */
[----:B------:R-:W-:Y:S01]  /*24f80*/  FMNMX.FTZ R6, R145, R6, !PT ;  /* 0x0000000691067209 */ /* 0x000fe20007810000 */
[----:B------:R-:W-:Y:S01]  /*24f90*/  FFMA.FTZ R154, R69, R3, R154 ;  /* 0x00000003459a7223 */ /* 0x000fe2000001009a */
[----:B------:R-:W-:Y:S02]  /*24fa0*/  FMNMX.FTZ R5, R142, R5, !PT ;  /* 0x000000058e057209 */ /* 0x000fe40007810000 */
[C---:B------:R-:W-:Y:S02]  /*24fb0*/  IADD3 R3, R2.reuse, 0x50, RZ ;  /* 0x0000005002037810 */ /* 0x040fe40007ffe0ff */
[----:B------:R-:W-:Y:S02]  /*24fc0*/  IADD3 R7, R2, 0x51, RZ ;  /* 0x0000005102077810 */ /* 0x000fe40007ffe0ff */
[----:B------:R-:W-:Y:S02]  /*24fd0*/  FMNMX.FTZ R6, R146, R6, !PT ;  /* 0x0000000692067209 */ /* 0x000fe40007810000 */
[----:B------:R-:W-:Y:S02]  /*24fe0*/  FMNMX.FTZ R5, R143, R5, !PT ;  /* 0x000000058f057209 */ /* 0x000fe40007810000 */
[----:B------:R-:W-:Y:S02]  /*24ff0*/  I2FP.F32.S32 R3, R3 ;  /* 0x0000000300037245 */ /* 0x000fe40000201400 */
[----:B------:R-:W-:Y:S02]  /*25000*/  I2FP.F32.S32 R4, R7 ;  /* 0x0000000700047245 */ /* 0x000fe40000201400 */
[----:B------:R-:W-:Y:S01]  /*25010*/  FMNMX.FTZ R6, R147, R6, !PT ;  /* 0x0000000693067209 */ /* 0x000fe20007810000 */
[C---:B------:R-:W-:Y:S01]  /*25020*/  FFMA.FTZ R174, R69.reuse, R3, R152 ;  /* 0x0000000345ae7223 */ /* 0x040fe20000010098 */
[----:B------:R-:W-:Y:S01]  /*25030*/  FMNMX.FTZ R5, R144, R5, !PT ;  /* 0x0000000590057209 */ /* 0x000fe20007810000 */
[CC--:B------:R-:W-:Y:S01]  /*25040*/  FFMA.FTZ R152, R69.reuse, R4.reuse, R47 ;  /* 0x0000000445987223 */ /* 0x0c0fe2000001002f */
[C---:B------:R-:W-:Y:S01]  /*25050*/  FFMA.FTZ R173, R69.reuse, R4, R45 ;  /* 0x0000000445ad7223 */ /* 0x040fe2000001002d */
[----:B------:R-:W-:Y:S01]  /*25060*/  FMNMX.FTZ R6, R148, R6, !PT ;  /* 0x0000000694067209 */ /* 0x000fe20007810000 */
[----:B------:R-:W-:Y:S01]  /*25070*/  FFMA.FTZ R168, R69, R3, R46 ;  /* 0x0000000345a87223 */ /* 0x000fe2000001002e */
[----:B------:R-:W-:Y:S02]  /*25080*/  FMNMX.FTZ R4, R151, R5, !PT ;  /* 0x0000000597047209 */ /* 0x000fe40007810000 */
[----:B------:R-:W-:Y:S02]  /*25090*/  FMNMX.FTZ R5, R161, R6, !PT ;  /* 0x00000006a1057209 */ /* 0x000fe40007810000 */
[----:B------:R-:W-:Y:S02]  /*250a0*/  FMNMX.FTZ R4, R156, R4, !PT ;  /* 0x000000049c047209 */ /* 0x000fe40007810000 */
[----:B------:R-:W-:Y:S02]  /*250b0*/  FMNMX.FTZ R6, R162, R5, !PT ;  /* 0x00000005a2067209 */ /* 0x000fe40007810000 */
[----:B------:R-:W-:Y:S02]  /*250c0*/  FMNMX.FTZ R5, R157, R4, !PT ;  /* 0x000000049d057209 */ /* 0x000fe40007810000 */
        /* <DEDUP_REMOVED lines=12> */
[CC--:B------:R-:W-:Y:S01]  /*25190*/  FFMA.FTZ R183, R69.reuse, R4.reuse, R37 ;  /* 0x0000000445b77223 */ /* 0x0c0fe20000010025 */
[----:B------:R-:W-:Y:S01]  /*251a0*/  IADD3 R3, R2, 0x59, RZ ;  /* 0x0000005902037810 */ /* 0x000fe20007ffe0ff */
[----:B------:R-:W-:Y:S01]  /*251b0*/  FFMA.FTZ R188, R69, R4, R42 ;  /* 0x0000000445bc7223 */ /* 0x000fe2000001002a */
[----:B------:R-:W-:Y:S02]  /*251c0*/  FMNMX.FTZ R6, R158, R6, !PT ;  /* 0x000000069e067209 */ /* 0x000fe40007810000 */
[----:B------:R-:W-:Y:S02]  /*251d0*/  FMNMX.FTZ R4, R163, R5, !PT ;  /* 0x00000005a3047209 */ /* 0x000fe40007810000 */
[----:B------:R-:W-:Y:S02]  /*251e0*/  I2FP.F32.S32 R3, R3 ;  /* 0x0000000300037245 */ /* 0x000fe40000201400 */
[----:B------:R-:W-:Y:S02]  /*251f0*/  FMNMX.FTZ R5, R155, R6, !PT ;  /* 0x000000069b057209 */ /* 0x000fe40007810000 */
[----:B------:R-:W-:Y:S01]  /*25200*/  IADD3 R8, R2, 0x61, RZ ;  /* 0x0000006102087810 */ /* 0x000fe20007ffe0ff */
[-C--:B------:R-:W-:Y:S01]  /*25210*/  FFMA.FTZ R171, R69, R3.reuse, R51 ;  /* 0x0000000345ab7223 */ /* 0x080fe20000010033 */
[----:B------:R-:W-:Y:S01]  /*25220*/  FMNMX.FTZ R4, R165, R4, !PT ;  /* 0x00000004a5047209 */ /* 0x000fe20007810000 */
[C---:B------:R-:W-:Y:S01]  /*25230*/  FFMA.FTZ R176, R69.reuse, R3, R49 ;  /* 0x0000000345b07223 */ /* 0x040fe20000010031 */
[----:B------:R-:W-:Y:S01]  /*25240*/  FMNMX.FTZ R6, R154, R5, !PT ;  /* 0x000000059a067209 */ /* 0x000fe20007810000 */
[----:B------:R-:W-:Y:S01]  /*25250*/  LDSM.16.MT88.4 R48, [R209+0x10000] ;  /* 0x01000000d130783b */ /* 0x000fe20000004200 */
[----:B------:R-:W-:Y:S02]  /*25260*/  I2FP.F32.S32 R3, R8 ;  /* 0x0000000800037245 */ /* 0x000fe40000201400 */
[----:B------:R-:W-:Y:S02]  /*25270*/  FMNMX.FTZ R5, R168, R4, !PT ;  /* 0x00000004a8057209 */ /* 0x000fe40007810000 */
[----:B------:R-:W-:Y:S01]  /*25280*/  FMNMX.FTZ R6, R174, R6, !PT ;  /* 0x00000006ae067209 */ /* 0x000fe20007810000 */
[C---:B------:R-:W-:Y:S01]  /*25290*/  FFMA.FTZ R192, R69.reuse, R3, R39 ;  /* 0x0000000345c07223 */ /* 0x040fe20000010027 */
[----:B------:R-:W-:Y:S01]  /*252a0*/  FMNMX.FTZ R5, R152, R5, !PT ;  /* 0x0000000598057209 */ /* 0x000fe20007810000 */
[----:B------:R-:W-:Y:S01]  /*252b0*/  FFMA.FTZ R184, R69, R3, R55 ;  /* 0x0000000345b87223 */ /* 0x000fe20000010037 */
[C---:B------:R-:W-:Y:S02]  /*252c0*/  IADD3 R3, R2.reuse, 0x68, RZ ;  /* 0x0000006802037810 */ /* 0x040fe40007ffe0ff */
[----:B------:R-:W-:Y:S02]  /*252d0*/  IADD3 R7, R2, 0x69, RZ ;  /* 0x0000006902077810 */ /* 0x000fe40007ffe0ff */
[----:B------:R-:W-:Y:S02]  /*252e0*/  FMNMX.FTZ R6, R173, R6, !PT ;  /* 0x00000006ad067209 */ /* 0x000fe40007810000 */
[----:B------:R-:W-:Y:S02]  /*252f0*/  FMNMX.FTZ R5, R170, R5, !PT ;  /* 0x00000005aa057209 */ /* 0x000fe40007810000 */
[----:B------:R-:W-:Y:S02]  /*25300*/  I2FP.F32.S32 R3, R3 ;  /* 0x0000000300037245 */ /* 0x000fe40000201400 */
[----:B------:R-:W-:Y:S02]  /*25310*/  I2FP.F32.S32 R4, R7 ;  /* 0x0000000700047245 */ /* 0x000fe40000201400 */
[----:B------:R-:W-:Y:S01]  /*25320*/  FMNMX.FTZ R6, R178, R6, !PT ;  /* 0x00000006b2067209 */ /* 0x000fe20007810000 */
[CC--:B------:R-:W-:Y:S01]  /*25330*/  FFMA.FTZ R182, R69.reuse, R3.reuse, R58 ;  /* 0x0000000345b67223 */ /* 0x0c0fe2000001003a */
[----:B------:R-:W-:Y:S01]  /*25340*/  IADD3 R8, R2, 0x70, RZ ;  /* 0x0000007002087810 */ /* 0x000fe20007ffe0ff */
[----:B------:R-:W-:Y:S01]  /*25350*/  FFMA.FTZ R189, R69, R3, R56 ;  /* 0x0000000345bd7223 */ /* 0x000fe20000010038 */
[----:B------:R-:W-:Y:S01]  /*25360*/  FMNMX.FTZ R5, R171, R5, !PT ;  /* 0x00000005ab057209 */ /* 0x000fe20007810000 */
[CC--:B------:R-:W-:Y:S01]  /*25370*/  FFMA.FTZ R185, R69.reuse, R4.reuse, R59 ;  /* 0x0000000445b97223 */ /* 0x0c0fe2000001003b */
[----:B------:R-:W-:Y:S01]  /*25380*/  FFMA.FTZ R193, R69, R4, R57 ;  /* 0x0000000445c17223 */ /* 0x000fe20000010039 */
[----:B------:R-:W-:Y:S01]  /*25390*/  FMNMX.FTZ R6, R176, R6, !PT ;  /* 0x00000006b0067209 */ /* 0x000fe20007810000 */
[----:B------:R-:W-:Y:S01]  /*253a0*/  LDSM.16.MT88.4 R56, [R210+0x10000] ;  /* 0x01000000d238783b */ /* 0x000fe20000004200 */
[----:B------:R-:W-:Y:S02]  /*253b0*/  I2FP.F32.S32 R3, R8 ;  /* 0x0000000800037245 */ /* 0x000fe40000201400 */
[----:B------:R-:W-:Y:S02]  /*253c0*/  FMNMX.FTZ R4, R183, R5, !PT ;  /* 0x00000005b7047209 */ /* 0x000fe40007810000 */
[----:B------:R-:W-:Y:S01]  /*253d0*/  FMNMX.FTZ R5, R188, R6, !PT ;  /* 0x00000006bc057209 */ /* 0x000fe20007810000 */
[CC--:B------:R-:W-:Y:S01]  /*253e0*/  FFMA.FTZ R239, R69.reuse, R3.reuse, R36 ;  /* 0x0000000345ef7223 */ /* 0x0c0fe20000010024 */
[----:B------:R-:W-:Y:S01]  /*253f0*/  FMNMX.FTZ R4, R184, R4, !PT ;  /* 0x00000004b8047209 */ /* 0x000fe20007810000 */
[C---:B------:R-:W-:Y:S01]  /*25400*/  FFMA.FTZ R198, R69.reuse, R3, R62 ;  /* 0x0000000345c67223 */ /* 0x040fe2000001003e */
[----:B------:R-:W-:Y:S02]  /*25410*/  IADD3 R3, R2, 0x71, RZ ;  /* 0x0000007102037810 */ /* 0x000fe40007ffe0ff */
[----:B------:R-:W-:Y:S02]  /*25420*/  FMNMX.FTZ R6, R192, R5, !PT ;  /* 0x00000005c0067209 */ /* 0x000fe40007810000 */
[----:B------:R-:W-:Y:S02]  /*25430*/  FMNMX.FTZ R5, R182, R4, !PT ;  /* 0x00000004b6057209 */ /* 0x000fe40007810000 */
[----:B------:R-:W-:Y:S02]  /*25440*/  I2FP.F32.S32 R3, R3 ;  /* 0x0000000300037245 */ /* 0x000fe40000201400 */
[C---:B------:R-:W-:Y:S02]  /*25450*/  IADD3 R7, R2.reuse, 0x78, RZ ;  /* 0x0000007802077810 */ /* 0x040fe40007ffe0ff */
[----:B------:R-:W-:Y:S01]  /*25460*/  IADD3 R8, R2, 0x79, RZ ;  /* 0x0000007902087810 */ /* 0x000fe20007ffe0ff */
[----:B------:R-:W-:Y:S01]  /*25470*/  FFMA.FTZ R207, R69, R3, R38 ;  /* 0x0000000345cf7223 */ /* 0x000fe20000010026 */
[----:B------:R-:W-:Y:S01]  /*25480*/  FMNMX.FTZ R2, R185, R5, !PT ;  /* 0x00000005b9027209 */ /* 0x000fe20007810000 */
[C---:B------:R-:W-:Y:S01]  /*25490*/  FFMA.FTZ R197, R69.reuse, R3, R63 ;  /* 0x0000000345c57223 */ /* 0x040fe2000001003f */
[----:B------:R-:W-:Y:S01]  /*254a0*/  I2FP.F32.S32 R4, R7 ;  /* 0x0000000700047245 */ /* 0x000fe20000201400 */
[----:B------:R-:W-:Y:S01]  /*254b0*/  LDSM.16.MT88.4 R36, [R211+0xc000] ;  /* 0x00c00000d324783b */ /* 0x000fe20000004200 */
[----:B------:R-:W-:Y:S02]  /*254c0*/  FMNMX.FTZ R3, R198, R2, !PT ;  /* 0x00000002c6037209 */ /* 0x000fe40007810000 */
[----:B------:R-:W-:Y:S01]  /*254d0*/  I2FP.F32.S32 R2, R8 ;  /* 0x0000000800027245 */ /* 0x000fe20000201400 */
[----:B------:R-:W-:Y:S01]  /*254e0*/  FFMA.FTZ R74, R69, R4, R74 ;  /* 0x00000004454a7223 */ /* 0x000fe2000001004a */
[----:B------:R-:W-:Y:S01]  /*254f0*/  FMNMX.FTZ R6, R189, R6, !PT ;  /* 0x00000006bd067209 */ /* 0x000fe20007810000 */
[----:B------:R-:W-:Y:S01]  /*25500*/  FFMA.FTZ R236, R69, R4, R64 ;  /* 0x0000000445ec7223 */ /* 0x000fe20000010040 */
[----:B------:R-:W-:Y:S01]  /*25510*/  FMNMX.FTZ R3, R197, R3, !PT ;  /* 0x00000003c5037209 */ /* 0x000fe20007810000 */
[----:B------:R-:W-:Y:S01]  /*25520*/  FFMA.FTZ R75, R69, R2, R0 ;  /* 0x00000002454b7223 */ /* 0x000fe20000010000 */
[----:B------:R-:W-:Y:S01]  /*25530*/  FMNMX.FTZ R6, R193, R6, !PT ;  /* 0x00000006c1067209 */ /* 0x000fe20007810000 */
[----:B------:R-:W-:Y:S01]  /*25540*/  FFMA.FTZ R237, R69, R2, R65 ;  /* 0x0000000245ed7223 */ /* 0x000fe20000010041 */
[----:B------:R-:W-:Y:S01]  /*25550*/  FMNMX.FTZ R0, R74, R3, !PT ;  /* 0x000000034a007209 */ /* 0x000fe20007810000 */
[----:B------:R-:W-:Y:S01]  /*25560*/  LDSM.16.MT88.4 R64, [R212+0x10000] ;  /* 0x01000000d440783b */ /* 0x000fe20000004200 */
[----:B------:R-:W-:Y:S02]  /*25570*/  FMNMX.FTZ R6, R239, R6, !PT ;  /* 0x00000006ef067209 */ /* 0x000fe40007810000 */
[----:B------:R-:W-:Y:S02]  /*25580*/  FMNMX.FTZ R0, R75, R0, !PT ;  /* 0x000000004b007209 */ /* 0x000fe40007810000 */
[----:B---3--:R-:W-:Y:S03]  /*25590*/  FMNMX.FTZ R71, R207, R6, !PT ;  /* 0x00000006cf477209 */ /* 0x008fe60007810000 */
[----:B------:R-:W1:Y:S01]  /*255a0*/  SHFL.BFLY PT, R2, R0, 0x2, 0x1f ;  /* 0x0c401f0000027f89 */ /* 0x000e6200000e0000 */
[----:B------:R-:W-:Y:S04]  /*255b0*/  FMNMX.FTZ R71, R236, R71, !PT ;  /* 0x00000047ec477209 */ /* 0x000fe80007810000 */
[----:B------:R-:W-:Y:S05]  /*255c0*/  FMNMX.FTZ R71, R237, R71, !PT ;  /* 0x00000047ed477209 */ /* 0x000fea0007810000 */
[----:B------:R-:W2:Y:S01]  /*255d0*/  SHFL.BFLY PT, R3, R71, 0x2, 0x1f ;  /* 0x0c401f0047037f89 */ /* 0x000ea200000e0000 */
[----:B-1----:R-:W-:Y:S07]  /*255e0*/  FMNMX.FTZ R0, R0, R2, !PT ;  /* 0x0000000200007209 */ /* 0x002fee0007810000 */
[----:B------:R-:W1:Y:S01]  /*255f0*/  SHFL.BFLY PT, R2, R0, 0x1, 0x1f ;  /* 0x0c201f0000027f89 */ /* 0x000e6200000e0000 */
[----:B--2---:R-:W-:Y:S07]  /*25600*/  FMNMX.FTZ R71, R71, R3, !PT ;  /* 0x0000000347477209 */ /* 0x004fee0007810000 */
[----:B------:R-:W2:Y:S01]  /*25610*/  SHFL.BFLY PT, R3, R71, 0x1, 0x1f ;  /* 0x0c201f0047037f89 */ /* 0x000ea200000e0000 */
[----:B-1----:R-:W-:Y:S04]  /*25620*/  FMNMX.FTZ R70, R0, R2, !PT ;  /* 0x0000000200467209 */ /* 0x002fe80007810000 */
[C---:B------:R-:W-:Y:S01]  /*25630*/  FSETP.NEU.FTZ.AND P0, PT, R70.reuse, -INF , PT ;  /* 0xff8000004600780b */ /* 0x040fe20003f1d000 */
[----:B------:R-:W-:Y:S01]  /*25640*/  FADD.FTZ R0, -R70, R72 ;  /* 0x0000004846007221 */ /* 0x000fe20000010100 */
[C---:B----4-:R-:W-:Y:S03]  /*25650*/  FMUL.FTZ R4, R68.reuse, R70 ;  /* 0x0000004644047220 */ /* 0x050fe60000410000 */
[C---:B------:R-:W-:Y:S01]  /*25660*/  FMUL.FTZ R0, R68.reuse, R0 ;  /* 0x0000000044007220 */ /* 0x040fe20000410000 */
[----:B--2---:R-:W-:Y:S03]  /*25670*/  FMNMX.FTZ R71, R71, R3, !PT ;  /* 0x0000000347477209 */ /* 0x004fe60007810000 */
[----:B------:R1:W2:Y:S02]  /*25680*/  MUFU.EX2 R3, R0 ;  /* 0x0000000000037308 */ /* 0x0002a40000000800 */
[----:B------:R-:W-:Y:S01]  /*25690*/  FADD.FTZ R2, -R71, R73 ;  /* 0x0000004947027221 */ /* 0x000fe20000010100 */
[C---:B------:R-:W-:Y:S03]  /*256a0*/  FMUL.FTZ R140, R68.reuse, R71 ;  /* 0x00000047448c7220 */ /* 0x040fe60000410000 */
[----:B-1----:R-:W-:Y:S01]  /*256b0*/  FMUL.FTZ R0, R68, R2 ;  /* 0x0000000244007220 */ /* 0x002fe20000410000 */
[----:B------:R-:W-:Y:S01]  /*256c0*/  FSEL R2, R4, RZ, P0 ;  /* 0x000000ff04027208 */ /* 0x000fe20000000000 */
[----:B--2---:R-:W-:Y:S01]  /*256d0*/  FMUL.FTZ R6, R3, R82 ;  /* 0x0000005203067220 */ /* 0x004fe20000410000 */
[----:B------:R-:W-:Y:S01]  /*256e0*/  FSETP.NEU.FTZ.AND P0, PT, R71, -INF , PT ;  /* 0xff8000004700780b */ /* 0x000fe20003f1d000 */
[C---:B------:R-:W-:Y:S01]  /*256f0*/  FMUL.FTZ R7, R3.reuse, R83 ;  /* 0x0000005303077220 */ /* 0x040fe20000410000 */
[----:B------:R-:W-:Y:S01]  /*25700*/  FMUL.FTZ R19, R3, R87 ;  /* 0x0000005703137220 */ /* 0x000fe20000410000 */
[--C-:B------:R-:W-:Y:S01]  /*25710*/  FFMA.FTZ R4, R9, R68, -R2.reuse ;  /* 0x0000004409047223 */ /* 0x100fe20000010802 */
[----:B------:R-:W-:Y:S01]  /*25720*/  FSEL R140, R140, RZ, P0 ;  /* 0x000000ff8c8c7208 */ /* 0x000fe20000000000 */
[----:B------:R-:W1:Y:S01]  /*25730*/  MUFU.EX2 R0, R0 ;  /* 0x0000000000007308 */ /* 0x000e620000000800 */
[C---:B------:R-:W-:Y:S01]  /*25740*/  FMUL.FTZ R26, R3.reuse, R94 ;  /* 0x0000005e031a7220 */ /* 0x040fe20000410000 */
[----:B------:R-:W-:Y:S01]  /*25750*/  FMUL.FTZ R27, R3, R95 ;  /* 0x0000005f031b7220 */ /* 0x000fe20000410000 */
[--C-:B------:R-:W-:Y:S01]  /*25760*/  FFMA.FTZ R72, R141, R68, -R2.reuse ;  /* 0x000000448d487223 */ /* 0x100fe20000010802 */
[C---:B------:R-:W-:Y:S01]  /*25770*/  FMUL.FTZ R34, R3.reuse, R102 ;  /* 0x0000006603227220 */ /* 0x040fe20000410000 */
[C---:B------:R-:W-:Y:S01]  /*25780*/  FMUL.FTZ R35, R3.reuse, R103 ;  /* 0x0000006703237220 */ /* 0x040fe20000410000 */
[C---:B------:R-:W-:Y:S01]  /*25790*/  FMUL.FTZ R42, R3.reuse, R110 ;  /* 0x0000006e032a7220 */ /* 0x040fe20000410000 */
[C---:B------:R-:W-:Y:S03]  /*257a0*/  FMUL.FTZ R43, R3.reuse, R111 ;  /* 0x0000006f032b7220 */ /* 0x040fe60000410000 */
[----:B------:R2:W-:Y:S01]  /*257b0*/  MUFU.EX2 R201, R4 ;  /* 0x0000000400c97308 */ /* 0x0005e20000000800 */
[--C-:B------:R-:W-:Y:S01]  /*257c0*/  FFMA.FTZ R44, R44, R68, -R2.reuse ;  /* 0x000000442c2c7223 */ /* 0x100fe20000010802 */
[C---:B------:R-:W-:Y:S01]  /*257d0*/  FMUL.FTZ R46, R3.reuse, R118 ;  /* 0x00000076032e7220 */ /* 0x040fe20000410000 */
[C---:B------:R-:W-:Y:S01]  /*257e0*/  FMUL.FTZ R47, R3.reuse, R119 ;  /* 0x00000077032f7220 */ /* 0x040fe20000410000 */
[--C-:B------:R-:W-:Y:S01]  /*257f0*/  FFMA.FTZ R74, R74, R68, -R2.reuse ;  /* 0x000000444a4a7223 */ /* 0x100fe20000010802 */
[C---:B------:R-:W-:Y:S01]  /*25800*/  FMUL.FTZ R55, R3.reuse, R123 ;  /* 0x0000007b03377220 */ /* 0x040fe20000410000 */
[C---:B------:R-:W-:Y:S01]  /*25810*/  FMUL.FTZ R62, R3.reuse, R130 ;  /* 0x00000082033e7220 */ /* 0x040fe20000410000 */
[----:B------:R-:W-:Y:S03]  /*25820*/  FMUL.FTZ R63, R3, R131 ;  /* 0x00000083033f7220 */ /* 0x000fe60000410000 */
[----:B------:R3:W-:Y:S01]  /*25830*/  MUFU.EX2 R177, R72 ;  /* 0x0000004800b17308 */ /* 0x0007e20000000800 */
[C---:B-1----:R-:W-:Y:S01]  /*25840*/  FMUL.FTZ R5, R0.reuse, R81 ;  /* 0x0000005100057220 */ /* 0x042fe20000410000 */
[C---:B------:R-:W-:Y:S01]  /*25850*/  FMUL.FTZ R8, R0.reuse, R76 ;  /* 0x0000004c00087220 */ /* 0x040fe20000410000 */
[C---:B------:R-:W-:Y:S01]  /*25860*/  FMUL.FTZ R9, R0.reuse, R77 ;  /* 0x0000004d00097220 */ /* 0x040fe20000410000 */
[C---:B------:R-:W-:Y:S01]  /*25870*/  FMUL.FTZ R24, R0.reuse, R92 ;  /* 0x0000005c00187220 */ /* 0x040fe20000410000 */
[C---:B------:R-:W-:Y:S01]  /*25880*/  FMUL.FTZ R25, R0.reuse, R93 ;  /* 0x0000005d00197220 */ /* 0x040fe20000410000 */
[C---:B------:R-:W-:Y:S01]  /*25890*/  FMUL.FTZ R32, R0.reuse, R100 ;  /* 0x0000006400207220 */ /* 0x040fe20000410000 */
[----:B------:R-:W-:Y:S03]  /*258a0*/  FMUL.FTZ R33, R0, R101 ;  /* 0x0000006500217220 */ /* 0x000fe60000410000 */
[----:B------:R1:W-:Y:S01]  /*258b0*/  MUFU.EX2 R190, R44 ;  /* 0x0000002c00be7308 */ /* 0x0003e20000000800 */
[-C--:B--2---:R-:W-:Y:S01]  /*258c0*/  FFMA.FTZ R4, R12, R68.reuse, -R2 ;  /* 0x000000440c047223 */ /* 0x084fe20000010802 */
[----:B------:R-:W-:Y:S01]  /*258d0*/  FMUL.FTZ R45, R0, R117 ;  /* 0x00000075002d7220 */ /* 0x000fe20000410000 */
[----:B------:R-:W-:Y:S01]  /*258e0*/  LDSM.16.MT88.4 R92, [R210+0xc800] ;  /* 0x00c80000d25c783b */ /* 0x000fe20000004200 */
[----:B------:R-:W-:Y:S01]  /*258f0*/  FFMA.FTZ R61, R61, R68, -R140 ;  /* 0x000000443d3d7223 */ /* 0x000fe2000001088c */
[----:B------:R-:W-:Y:S02]  /*25900*/  ISETP.GT.AND P0, PT, R246, 0x1, PT ;  /* 0x00000001f600780c */ /* 0x000fe40003f04270 */
[----:B------:R-:W-:Y:S03]  /*25910*/  MOV R246, R242 ;  /* 0x000000f200f67202 */ /* 0x000fe60000000f00 */
[----:B------:R2:W4:Y:S01]  /*25920*/  MUFU.EX2 R204, R4 ;  /* 0x0000000400cc7308 */ /* 0x0005220000000800 */
[--C-:B---3--:R-:W-:Y:S01]  /*25930*/  FFMA.FTZ R72, R142, R68, -R2.reuse ;  /* 0x000000448e487223 */ /* 0x108fe20000010802 */
[----:B------:R-:W-:Y:S08]  /*25940*/  LDSM.16.MT88.4 R100, [R211+0xc800] ;  /* 0x00c80000d364783b */ /* 0x000ff00000004200 */
[----:B------:R3:W-:Y:S01]  /*25950*/  MUFU.EX2 R175, R72 ;  /* 0x0000004800af7308 */ /* 0x0007e20000000800 */
[----:B-1----:R-:W-:Y:S09]  /*25960*/  FMUL.FTZ R44, R0, R116 ;  /* 0x00000074002c7220 */ /* 0x002ff20000410000 */
[----:B------:R1:W-:Y:S01]  /*25970*/  MUFU.EX2 R179, R61 ;  /* 0x0000003d00b37308 */ /* 0x0003e20000000800 */
[-CC-:B--2---:R-:W-:Y:S01]  /*25980*/  FFMA.FTZ R4, R11, R68.reuse, -R2.reuse ;  /* 0x000000440b047223 */ /* 0x184fe20000010802 */
[----:B----4-:R-:W-:Y:S01]  /*25990*/  F2FP.BF16.F32.PACK_AB R81, R204, R201 ;  /* 0x000000c9cc51723e */ /* 0x010fe200000010ff */
[----:B------:R-:W-:Y:S07]  /*259a0*/  FMUL.FTZ R11, R3, R79 ;  /* 0x0000004f030b7220 */ /* 0x000fee0000410000 */
[----:B------:R2:W-:Y:S01]  /*259b0*/  MUFU.EX2 R203, R4 ;  /* 0x0000000400cb7308 */ /* 0x0005e20000000800 */
[-CC-:B---3--:R-:W-:Y:S01]  /*259c0*/  FFMA.FTZ R72, R143, R68.reuse, -R2.reuse ;  /* 0x000000448f487223 */ /* 0x188fe20000010802 */
[----:B-1----:R-:W-:Y:S01]  /*259d0*/  FMUL.FTZ R61, R0, R129 ;  /* 0x00000081003d7220 */ /* 0x002fe20000410000 */
[----:B--2---:R-:W-:Y:S01]  /*259e0*/  FFMA.FTZ R4, R10, R68, -R2 ;  /* 0x000000440a047223 */ /* 0x004fe20000010802 */
[----:B------:R-:W-:Y:S02]  /*259f0*/  FMUL.FTZ R10, R3, R78 ;  /* 0x0000004e030a7220 */ /* 0x000fe40000410000 */
[----:B------:R-:W-:Y:S04]  /*25a00*/  LDSM.16.MT88.4 R76, [R211+0x10000] ;  /* 0x01000000d34c783b */ /* 0x000fe80000004200 */
[----:B------:R1:W2:Y:S02]  /*25a10*/  MUFU.EX2 R206, R4 ;  /* 0x0000000400ce7308 */ /* 0x0002a40000000800 */
[-CC-:B-1----:R-:W-:Y:S01]  /*25a20*/  FFMA.FTZ R4, R13, R68.reuse, -R140.reuse ;  /* 0x000000440d047223 */ /* 0x182fe2000001088c */
[----:B--2---:R-:W-:Y:S01]  /*25a30*/  F2FP.BF16.F32.PACK_AB R83, R206, R203 ;  /* 0x000000cbce53723e */ /* 0x004fe200000010ff */
[----:B------:R-:W1:Y:S06]  /*25a40*/  LDSM.16.MT88.4 R12, [R209+0xc000] ;  /* 0x00c00000d10c783b */ /* 0x000e6c0000004200 */
[----:B------:R2:W-:Y:S02]  /*25a50*/  MUFU.EX2 R199, R4 ;  /* 0x0000000400c77308 */ /* 0x0005e40000000800 */
[--C-:B--2---:R-:W-:Y:S01]  /*25a60*/  FFMA.FTZ R4, R18, R68, -R140.reuse ;  /* 0x0000004412047223 */ /* 0x104fe2000001088c */
[----:B------:R-:W-:Y:S07]  /*25a70*/  FMUL.FTZ R18, R3, R86 ;  /* 0x0000005603127220 */ /* 0x000fee0000410000 */
[----:B------:R2:W3:Y:S02]  /*25a80*/  MUFU.EX2 R200, R4 ;  /* 0x0000000400c87308 */ /* 0x0004e40000000800 */
[-CC-:B--2---:R-:W-:Y:S01]  /*25a90*/  FFMA.FTZ R4, R17, R68.reuse, -R140.reuse ;  /* 0x0000004411047223 */ /* 0x184fe2000001088c */
[----:B------:R-:W-:Y:S07]  /*25aa0*/  FMUL.FTZ R17, R0, R85 ;  /* 0x0000005500117220 */ /* 0x000fee0000410000 */
[----:B------:R2:W-:Y:S02]  /*25ab0*/  MUFU.EX2 R202, R4 ;  /* 0x0000000400ca7308 */ /* 0x0005e40000000800 */
[----:B--2---:R-:W-:Y:S01]  /*25ac0*/  FFMA.FTZ R4, R16, R68, -R140 ;  /* 0x0000004410047223 */ /* 0x004fe2000001088c */
[C---:B------:R-:W-:Y:S07]  /*25ad0*/  FMUL.FTZ R16, R0.reuse, R84 ;  /* 0x0000005400107220 */ /* 0x040fee0000410000 */
[----:B------:R2:W4:Y:S02]  /*25ae0*/  MUFU.EX2 R205, R4 ;  /* 0x0000000400cd7308 */ /* 0x0005240000000800 */
[----:B--2---:R-:W-:Y:S01]  /*25af0*/  FMUL.FTZ R4, R0, R80 ;  /* 0x0000005000047220 */ /* 0x004fe20000410000 */
[----:B---3--:R-:W-:Y:S02]  /*25b00*/  F2FP.BF16.F32.PACK_AB R80, R200, R199 ;  /* 0x000000c7c850723e */ /* 0x008fe400000010ff */
[----:B----4-:R-:W-:Y:S07]  /*25b10*/  F2FP.BF16.F32.PACK_AB R82, R205, R202 ;  /* 0x000000cacd52723e */ /* 0x010fee00000010ff */
[C---:B-1----:R-:W-:Y:S06]  /*25b20*/  HMMA.16816.F32.BF16 R4, R80.reuse, R12, R4 ;  /* 0x0000000c5004723c */ /* 0x042fec0000041804 */
[C---:B------:R-:W-:Y:S05]  /*25b30*/  HMMA.16816.F32.BF16 R8, R80.reuse, R14, R8 ;  /* 0x0000000e5008723c */ /* 0x040fea0000041808 */
[C---:B------:R-:W-:Y:S01]  /*25b40*/  FMUL.FTZ R12, R0.reuse, R88 ;  /* 0x00000058000c7220 */ /* 0x040fe20000410000 */
[C---:B------:R-:W-:Y:S01]  /*25b50*/  FMUL.FTZ R13, R0.reuse, R89 ;  /* 0x00000059000d7220 */ /* 0x040fe20000410000 */
[C---:B------:R-:W-:Y:S01]  /*25b60*/  FMUL.FTZ R14, R3.reuse, R90 ;  /* 0x0000005a030e7220 */ /* 0x040fe20000410000 */
[C---:B------:R-:W-:Y:S02]  /*25b70*/  FMUL.FTZ R15, R3.reuse, R91 ;  /* 0x0000005b030f7220 */ /* 0x040fe40000410000 */
[----:B------:R-:W1:Y:S05]  /*25b80*/  LDSM.16.MT88.4 R88, [R209+0xc800] ;  /* 0x00c80000d158783b */ /* 0x000e6a0000004200 */
[C---:B------:R-:W-:Y:S06]  /*25b90*/  HMMA.16816.F32.BF16 R12, R80.reuse, R20, R12 ;  /* 0x00000014500c723c */ /* 0x040fec000004180c */
[C---:B------:R-:W-:Y:S05]  /*25ba0*/  HMMA.16816.F32.BF16 R16, R80.reuse, R22, R16 ;  /* 0x000000165010723c */ /* 0x040fea0000041810 */
[C---:B------:R-:W-:Y:S01]  /*25bb0*/  FMUL.FTZ R20, R0.reuse, R96 ;  /* 0x0000006000147220 */ /* 0x040fe20000410000 */
[C---:B------:R-:W-:Y:S01]  /*25bc0*/  FMUL.FTZ R21, R0.reuse, R97 ;  /* 0x0000006100157220 */ /* 0x040fe20000410000 */
[C---:B------:R-:W-:Y:S01]  /*25bd0*/  FMUL.FTZ R22, R3.reuse, R98 ;  /* 0x0000006203167220 */ /* 0x040fe20000410000 */
[C---:B------:R-:W-:Y:S02]  /*25be0*/  FMUL.FTZ R23, R3.reuse, R99 ;  /* 0x0000006303177220 */ /* 0x040fe40000410000 */
[----:B------:R-:W2:Y:S05]  /*25bf0*/  LDSM.16.MT88.4 R96, [R212+0xc800] ;  /* 0x00c80000d460783b */ /* 0x000eaa0000004200 */
[C---:B------:R-:W-:Y:S06]  /*25c00*/  HMMA.16816.F32.BF16 R20, R80.reuse, R28, R20 ;  /* 0x0000001c5014723c */ /* 0x040fec0000041814 */
[C---:B------:R-:W-:Y:S05]  /*25c10*/  HMMA.16816.F32.BF16 R24, R80.reuse, R30, R24 ;  /* 0x0000001e5018723c */ /* 0x040fea0000041818 */
[C---:B------:R-:W-:Y:S01]  /*25c20*/  FMUL.FTZ R28, R0.reuse, R104 ;  /* 0x00000068001c7220 */ /* 0x040fe20000410000 */
[----:B------:R-:W-:Y:S01]  /*25c30*/  FMUL.FTZ R29, R0, R105 ;  /* 0x00000069001d7220 */ /* 0x000fe20000410000 */
[C---:B------:R-:W-:Y:S01]  /*25c40*/  FMUL.FTZ R30, R3.reuse, R106 ;  /* 0x0000006a031e7220 */ /* 0x040fe20000410000 */
[----:B------:R-:W-:Y:S02]  /*25c50*/  FMUL.FTZ R31, R3, R107 ;  /* 0x0000006b031f7220 */ /* 0x000fe40000410000 */
[----:B------:R-:W3:Y:S05]  /*25c60*/  LDSM.16.MT88.4 R104, [R209+0x10800] ;  /* 0x01080000d168783b */ /* 0x000eea0000004200 */
[C---:B------:R-:W-:Y:S06]  /*25c70*/  HMMA.16816.F32.BF16 R28, R80.reuse, R36, R28 ;  /* 0x00000024501c723c */ /* 0x040fec000004181c */
[C---:B------:R-:W-:Y:S05]  /*25c80*/  HMMA.16816.F32.BF16 R32, R80.reuse, R38, R32 ;  /* 0x000000265020723c */ /* 0x040fea0000041820 */
[-CC-:B------:R-:W-:Y:S01]  /*25c90*/  FFMA.FTZ R36, R40, R68.reuse, -R2.reuse ;  /* 0x0000004428247223 */ /* 0x180fe20000010802 */
[--C-:B------:R-:W-:Y:S01]  /*25ca0*/  FFMA.FTZ R40, R41, R68, -R2.reuse ;  /* 0x0000004429287223 */ /* 0x100fe20000010802 */
[C---:B------:R-:W-:Y:S01]  /*25cb0*/  FMUL.FTZ R38, R3.reuse, R114 ;  /* 0x0000007203267220 */ /* 0x040fe20000410000 */
[----:B------:R-:W-:Y:S01]  /*25cc0*/  FMUL.FTZ R39, R3, R115 ;  /* 0x0000007303277220 */ /* 0x000fe20000410000 */
[----:B------:R4:W-:Y:S02]  /*25cd0*/  MUFU.EX2 R191, R36 ;  /* 0x0000002400bf7308 */ /* 0x0009e40000000800 */
[C---:B------:R-:W-:Y:S01]  /*25ce0*/  FMUL.FTZ R37, R0.reuse, R113 ;  /* 0x0000007100257220 */ /* 0x040fe20000410000 */
[C---:B------:R-:W-:Y:S07]  /*25cf0*/  FMUL.FTZ R41, R0.reuse, R109 ;  /* 0x0000006d00297220 */ /* 0x040fee0000410000 */
[----:B------:R5:W1:Y:S01]  /*25d00*/  MUFU.EX2 R196, R40 ;  /* 0x0000002800c47308 */ /* 0x000a620000000800 */
[C---:B----4-:R-:W-:Y:S07]  /*25d10*/  FMUL.FTZ R36, R0.reuse, R112 ;  /* 0x0000007000247220 */ /* 0x050fee0000410000 */
[C---:B------:R-:W-:Y:S03]  /*25d20*/  HMMA.16816.F32.BF16 R36, R80.reuse, R48, R36 ;  /* 0x000000305024723c */ /* 0x040fe60000041824 */
[----:B-----5:R-:W-:Y:S01]  /*25d30*/  FMUL.FTZ R40, R0, R108 ;  /* 0x0000006c00287220 */ /* 0x020fe20000410000 */
[----:B-1----:R-:W-:Y:S01]  /*25d40*/  F2FP.BF16.F32.PACK_AB R85, R196, R191 ;  /* 0x000000bfc455723e */ /* 0x002fe200000010ff */
[----:B------:R-:W-:Y:S02]  /*25d50*/  LDSM.16.MT88.4 R108, [R212+0xe800] ;  /* 0x00e80000d46c783b */ /* 0x000fe40000004200 */
[-C--:B------:R-:W-:Y:S01]  /*25d60*/  FFMA.FTZ R48, R52, R68.reuse, -R2 ;  /* 0x0000004434307223 */ /* 0x080fe20000010802 */
[C---:B------:R-:W-:Y:S02]  /*25d70*/  FMUL.FTZ R49, R0.reuse, R125 ;  /* 0x0000007d00317220 */ /* 0x040fe40000410000 */
[C---:B------:R-:W-:Y:S01]  /*25d80*/  HMMA.16816.F32.BF16 R40, R80.reuse, R50, R40 ;  /* 0x000000325028723c */ /* 0x040fe20000041828 */
[----:B------:R1:W4:Y:S02]  /*25d90*/  MUFU.EX2 R187, R48 ;  /* 0x0000003000bb7308 */ /* 0x0003240000000800 */
[--C-:B------:R-:W-:Y:S01]  /*25da0*/  FFMA.FTZ R52, R53, R68, -R140.reuse ;  /* 0x0000004435347223 */ /* 0x100fe2000001088c */
[----:B------:R-:W-:Y:S02]  /*25db0*/  FMUL.FTZ R53, R0, R121 ;  /* 0x0000007900357220 */ /* 0x000fe40000410000 */
[C---:B------:R-:W-:Y:S05]  /*25dc0*/  HMMA.16816.F32.BF16 R44, R80.reuse, R56, R44 ;  /* 0x00000038502c723c */ /* 0x040fea000004182c */
[----:B------:R5:W-:Y:S01]  /*25dd0*/  MUFU.EX2 R186, R52 ;  /* 0x0000003400ba7308 */ /* 0x000be20000000800 */
[C---:B------:R-:W-:Y:S01]  /*25de0*/  FMUL.FTZ R51, R3.reuse, R127 ;  /* 0x0000007f03337220 */ /* 0x040fe20000410000 */
[----:B------:R-:W-:Y:S01]  /*25df0*/  FMUL.FTZ R50, R3, R126 ;  /* 0x0000007e03327220 */ /* 0x000fe20000410000 */
[----:B------:R-:W-:Y:S03]  /*25e00*/  FFMA.FTZ R56, R54, R68, -R140 ;  /* 0x0000004436387223 */ /* 0x000fe6000001088c */
[C---:B------:R-:W-:Y:S04]  /*25e10*/  FMUL.FTZ R57, R0.reuse, R133 ;  /* 0x0000008500397220 */ /* 0x040fe80000410000 */
[----:B------:R2:W-:Y:S01]  /*25e20*/  MUFU.EX2 R127, R72 ;  /* 0x00000048007f7308 */ /* 0x0005e20000000800 */
[C---:B-1----:R-:W-:Y:S01]  /*25e30*/  FMUL.FTZ R48, R0.reuse, R124 ;  /* 0x0000007c00307220 */ /* 0x042fe20000410000 */
[----:B----4-:R-:W-:Y:S01]  /*25e40*/  F2FP.BF16.F32.PACK_AB R87, R187, R190 ;  /* 0x000000bebb57723e */ /* 0x010fe200000010ff */
[C---:B------:R-:W-:Y:S05]  /*25e50*/  FMUL.FTZ R54, R3.reuse, R122 ;  /* 0x0000007a03367220 */ /* 0x040fea0000410000 */
[C---:B------:R-:W-:Y:S02]  /*25e60*/  HMMA.16816.F32.BF16 R48, R80.reuse, R58, R48 ;  /* 0x0000003a5030723c */ /* 0x040fe40000041830 */
[----:B------:R1:W4:Y:S01]  /*25e70*/  MUFU.EX2 R181, R56 ;  /* 0x0000003800b57308 */ /* 0x0003220000000800 */
[----:B-----5:R-:W-:Y:S04]  /*25e80*/  FMUL.FTZ R52, R0, R120 ;  /* 0x0000007800347220 */ /* 0x020fe80000410000 */
[C---:B------:R-:W-:Y:S01]  /*25e90*/  FMUL.FTZ R59, R3.reuse, R135 ;  /* 0x00000087033b7220 */ /* 0x040fe20000410000 */
[----:B------:R-:W-:Y:S02]  /*25ea0*/  FMUL.FTZ R58, R3, R134 ;  /* 0x00000086033a7220 */ /* 0x000fe40000410000 */
[C---:B------:R-:W-:Y:S03]  /*25eb0*/  HMMA.16816.F32.BF16 R52, R80.reuse, R64, R52 ;  /* 0x000000405034723c */ /* 0x040fe60000041834 */
[-C--:B--2---:R-:W-:Y:S04]  /*25ec0*/  FFMA.FTZ R72, R144, R68.reuse, -R2 ;  /* 0x0000004490487223 */ /* 0x084fe80000010802 */
[----:B------:R2:W-:Y:S01]  /*25ed0*/  MUFU.EX2 R172, R72 ;  /* 0x0000004800ac7308 */ /* 0x0005e20000000800 */
[--C-:B-1----:R-:W-:Y:S03]  /*25ee0*/  FFMA.FTZ R56, R60, R68, -R140.reuse ;  /* 0x000000443c387223 */ /* 0x102fe6000001088c */
[C---:B------:R-:W-:Y:S01]  /*25ef0*/  FMUL.FTZ R60, R0.reuse, R128 ;  /* 0x00000080003c7220 */ /* 0x040fe20000410000 */
[C---:B------:R-:W-:Y:S01]  /*25f00*/  FMUL.FTZ R64, R0.reuse, R136 ;  /* 0x0000008800407220 */ /* 0x040fe20000410000 */
[C---:B------:R-:W-:Y:S01]  /*25f10*/  FMUL.FTZ R65, R0.reuse, R137 ;  /* 0x0000008900417220 */ /* 0x040fe20000410000 */
[----:B----4-:R-:W-:Y:S03]  /*25f20*/  F2FP.BF16.F32.PACK_AB R84, R181, R186 ;  /* 0x000000bab554723e */ /* 0x010fe600000010ff */
[----:B------:R1:W4:Y:S01]  /*25f30*/  MUFU.EX2 R180, R56 ;  /* 0x0000003800b47308 */ /* 0x0003220000000800 */
[--C-:B--2---:R-:W-:Y:S09]  /*25f40*/  FFMA.FTZ R72, R145, R68, -R140.reuse ;  /* 0x0000004491487223 */ /* 0x104ff2000001088c */
[----:B------:R-:W-:Y:S01]  /*25f50*/  MUFU.EX2 R145, R74 ;  /* 0x0000004a00917308 */ /* 0x000fe20000000800 */
[----:B-1----:R-:W-:Y:S01]  /*25f60*/  FMUL.FTZ R56, R0, R132 ;  /* 0x0000008400387220 */ /* 0x002fe20000410000 */
[----:B----4-:R-:W-:Y:S08]  /*25f70*/  F2FP.BF16.F32.PACK_AB R86, R179, R180 ;  /* 0x000000b4b356723e */ /* 0x010ff000000010ff */
[----:B------:R1:W-:Y:S01]  /*25f80*/  MUFU.EX2 R126, R72 ;  /* 0x00000048007e7308 */ /* 0x0003e20000000800 */
[C---:B------:R-:W-:Y:S06]  /*25f90*/  HMMA.16816.F32.BF16 R56, R80.reuse, R66, R56 ;  /* 0x000000425038723c */ /* 0x040fec0000041838 */
[C---:B------:R-:W-:Y:S05]  /*25fa0*/  HMMA.16816.F32.BF16 R60, R80.reuse, R76, R60 ;  /* 0x0000004c503c723c */ /* 0x040fea000004183c */
[C---:B------:R-:W-:Y:S01]  /*25fb0*/  FMUL.FTZ R66, R3.reuse, R138 ;  /* 0x0000008a03427220 */ /* 0x040fe20000410000 */
[--C-:B-1----:R-:W-:Y:S01]  /*25fc0*/  FFMA.FTZ R72, R146, R68, -R140.reuse ;  /* 0x0000004492487223 */ /* 0x102fe2000001088c */
[C---:B------:R-:W-:Y:S01]  /*25fd0*/  FMUL.FTZ R67, R3.reuse, R139 ;  /* 0x0000008b03437220 */ /* 0x040fe20000410000 */
[----:B------:R-:W-:Y:S02]  /*25fe0*/  FFMA.FTZ R3, R3, R250, R201 ;  /* 0x000000fa03037223 */ /* 0x000fe400000100c9 */
[----:B------:R1:W2:Y:S04]  /*25ff0*/  MUFU.EX2 R125, R72 ;  /* 0x00000048007d7308 */ /* 0x0002a80000000800 */
[----:B------:R-:W-:Y:S01]  /*26000*/  HMMA.16816.F32.BF16 R64, R80, R78, R64 ;  /* 0x0000004e5040723c */ /* 0x000fe20000041840 */
[----:B------:R-:W4:Y:S05]  /*26010*/  LDSM.16.MT88.4 R76, [R210+0x10800] ;  /* 0x01080000d24c783b */ /* 0x000f2a0000004200 */
[C---:B------:R-:W-:Y:S03]  /*26020*/  HMMA.16816.F32.BF16 R4, R84.reuse, R88, R4 ;  /* 0x000000585404723c */ /* 0x040fe60000041804 */
[----:B------:R-:W5:Y:S03]  /*26030*/  LDSM.16.MT88.4 R80, [R212+0x10800] ;  /* 0x01080000d450783b */ /* 0x000f660000004200 */
[C---:B------:R-:W-:Y:S05]  /*26040*/  HMMA.16816.F32.BF16 R8, R84.reuse, R90, R8 ;  /* 0x0000005a5408723c */ /* 0x040fea0000041808 */
[-CC-:B-1----:R-:W-:Y:S01]  /*26050*/  FFMA.FTZ R72, R147, R68.reuse, -R140.reuse ;  /* 0x0000004493487223 */ /* 0x182fe2000001088c */
[C---:B------:R-:W-:Y:S01]  /*26060*/  HMMA.16816.F32.BF16 R12, R84.reuse, R92, R12 ;  /* 0x0000005c540c723c */ /* 0x040fe2000004180c */
[----:B------:R-:W1:Y:S02]  /*26070*/  LDSM.16.MT88.4 R88, [R211+0x10800] ;  /* 0x01080000d358783b */ /* 0x000e640000004200 */
[----:B------:R3:W-:Y:S03]  /*26080*/  MUFU.EX2 R124, R72 ;  /* 0x00000048007c7308 */ /* 0x0007e60000000800 */
[C---:B------:R-:W-:Y:S03]  /*26090*/  HMMA.16816.F32.BF16 R16, R84.reuse, R94, R16 ;  /* 0x0000005e5410723c */ /* 0x040fe60000041810 */
[----:B------:R-:W2:Y:S03]  /*260a0*/  LDSM.16.MT88.4 R92, [R209+0xd000] ;  /* 0x00d00000d15c783b */ /* 0x000ea60000004200 */
[C---:B------:R-:W-:Y:S06]  /*260b0*/  HMMA.16816.F32.BF16 R20, R84.reuse, R96, R20 ;  /* 0x000000605414723c */ /* 0x040fec0000041814 */
[C---:B------:R-:W-:Y:S01]  /*260c0*/  HMMA.16816.F32.BF16 R24, R84.reuse, R98, R24 ;  /* 0x000000625418723c */ /* 0x040fe20000041818 */
[----:B------:R-:W2:Y:S04]  /*260d0*/  LDSM.16.MT88.4 R96, [R210+0xd000] ;  /* 0x00d00000d260783b */ /* 0x000ea80000004200 */
[-C--:B---3--:R-:W-:Y:S01]  /*260e0*/  FFMA.FTZ R72, R148, R68.reuse, -R140 ;  /* 0x0000004494487223 */ /* 0x088fe2000001088c */
[C---:B------:R-:W-:Y:S03]  /*260f0*/  HMMA.16816.F32.BF16 R28, R84.reuse, R100, R28 ;  /* 0x00000064541c723c */ /* 0x040fe6000004181c */
[----:B------:R3:W2:Y:S03]  /*26100*/  MUFU.EX2 R169, R72 ;  /* 0x0000004800a97308 */ /* 0x0006a60000000800 */
[C---:B------:R-:W-:Y:S01]  /*26110*/  HMMA.16816.F32.BF16 R32, R84.reuse, R102, R32 ;  /* 0x000000665420723c */ /* 0x040fe20000041820 */
[----:B------:R-:W2:Y:S05]  /*26120*/  LDSM.16.MT88.4 R100, [R212+0xd000] ;  /* 0x00d00000d464783b */ /* 0x000eaa0000004200 */
[C---:B------:R-:W-:Y:S06]  /*26130*/  HMMA.16816.F32.BF16 R36, R84.reuse, R104, R36 ;  /* 0x000000685424723c */ /* 0x040fec0000041824 */
[C---:B------:R-:W-:Y:S01]  /*26140*/  HMMA.16816.F32.BF16 R40, R84.reuse, R106, R40 ;  /* 0x0000006a5428723c */ /* 0x040fe20000041828 */
[----:B------:R-:W-:Y:S04]  /*26150*/  LDSM.16.MT88.4 R104, [R211+0x12000] ;  /* 0x01200000d368783b */ /* 0x000fe80000004200 */
[-CC-:B---3--:R-:W-:Y:S01]  /*26160*/  FFMA.FTZ R72, R151, R68.reuse, -R2.reuse ;  /* 0x0000004497487223 */ /* 0x188fe20000010802 */
[C---:B----4-:R-:W-:Y:S03]  /*26170*/  HMMA.16816.F32.BF16 R44, R84.reuse, R76, R44 ;  /* 0x0000004c542c723c */ /* 0x050fe6000004182c */
[----:B------:R3:W-:Y:S03]  /*26180*/  MUFU.EX2 R135, R72 ;  /* 0x0000004800877308 */ /* 0x0007e60000000800 */
[C---:B------:R-:W-:Y:S05]  /*26190*/  HMMA.16816.F32.BF16 R48, R84.reuse, R78, R48 ;  /* 0x0000004e5430723c */ /* 0x040fea0000041830 */
[----:B------:R-:W-:Y:S01]  /*261a0*/  F2FP.BF16.F32.PACK_AB R77, R175, R177 ;  /* 0x000000b1af4d723e */ /* 0x000fe200000010ff */
[C---:B-----5:R-:W-:Y:S05]  /*261b0*/  HMMA.16816.F32.BF16 R52, R84.reuse, R80, R52 ;  /* 0x000000505434723c */ /* 0x060fea0000041834 */
[----:B------:R-:W-:Y:S01]  /*261c0*/  F2FP.BF16.F32.PACK_AB R79, R172, R127 ;  /* 0x0000007fac4f723e */ /* 0x000fe200000010ff */
[C---:B------:R-:W-:Y:S01]  /*261d0*/  HMMA.16816.F32.BF16 R56, R84.reuse, R82, R56 ;  /* 0x000000525438723c */ /* 0x040fe20000041838 */
[----:B------:R-:W4:Y:S04]  /*261e0*/  LDSM.16.MT88.4 R80, [R211+0xd000] ;  /* 0x00d00000d350783b */ /* 0x000f280000004200 */
[--C-:B---3--:R-:W-:Y:S01]  /*261f0*/  FFMA.FTZ R72, R156, R68, -R2.reuse ;  /* 0x000000449c487223 */ /* 0x108fe20000010802 */
[C---:B-1----:R-:W-:Y:S03]  /*26200*/  HMMA.16816.F32.BF16 R60, R84.reuse, R88, R60 ;  /* 0x00000058543c723c */ /* 0x042fe6000004183c */
[----:B------:R1:W3:Y:S02]  /*26210*/  MUFU.EX2 R134, R72 ;  /* 0x0000004800867308 */ /* 0x0002e40000000800 */
[----:B--2---:R-:W-:Y:S01]  /*26220*/  F2FP.BF16.F32.PACK_AB R76, R125, R126 ;  /* 0x0000007e7d4c723e */ /* 0x004fe200000010ff */
[----:B------:R-:W-:Y:S01]  /*26230*/  HMMA.16816.F32.BF16 R64, R84, R90, R64 ;  /* 0x0000005a5440723c */ /* 0x000fe20000041840 */
[----:B------:R-:W2:Y:S04]  /*26240*/  LDSM.16.MT88.4 R84, [R209+0x11000] ;  /* 0x01100000d154783b */ /* 0x000ea80000004200 */
[----:B------:R-:W-:Y:S04]  /*26250*/  F2FP.BF16.F32.PACK_AB R78, R169, R124 ;  /* 0x0000007ca94e723e */ /* 0x000fe800000010ff */
[----:B------:R-:W5:Y:S03]  /*26260*/  LDSM.16.MT88.4 R88, [R210+0x11000] ;  /* 0x01100000d258783b */ /* 0x000f660000004200 */
[C---:B------:R-:W-:Y:S05]  /*26270*/  HMMA.16816.F32.BF16 R4, R76.reuse, R92, R4 ;  /* 0x0000005c4c04723c */ /* 0x040fea0000041804 */
[-CC-:B-1----:R-:W-:Y:S01]  /*26280*/  FFMA.FTZ R72, R157, R68.reuse, -R2.reuse ;  /* 0x000000449d487223 */ /* 0x182fe20000010802 */
[C---:B------:R-:W-:Y:S01]  /*26290*/  HMMA.16816.F32.BF16 R8, R76.reuse, R94, R8 ;  /* 0x0000005e4c08723c */ /* 0x040fe20000041808 */
[----:B------:R-:W1:Y:S02]  /*262a0*/  LDSM.16.MT88.4 R92, [R212+0x11000] ;  /* 0x01100000d45c783b */ /* 0x000e640000004200 */
[----:B------:R3:W-:Y:S03]  /*262b0*/  MUFU.EX2 R167, R72 ;  /* 0x0000004800a77308 */ /* 0x0007e60000000800 */
[C---:B------:R-:W-:Y:S06]  /*262c0*/  HMMA.16816.F32.BF16 R12, R76.reuse, R96, R12 ;  /* 0x000000604c0c723c */ /* 0x040fec000004180c */
[C---:B------:R-:W-:Y:S01]  /*262d0*/  HMMA.16816.F32.BF16 R16, R76.reuse, R98, R16 ;  /* 0x000000624c10723c */ /* 0x040fe20000041810 */
[----:B------:R-:W1:Y:S05]  /*262e0*/  LDSM.16.MT88.4 R96, [R211+0x11000] ;  /* 0x01100000d360783b */ /* 0x000e6a0000004200 */
[C---:B------:R-:W-:Y:S05]  /*262f0*/  HMMA.16816.F32.BF16 R20, R76.reuse, R100, R20 ;  /* 0x000000644c14723c */ /* 0x040fea0000041814 */
[-C--:B---3--:R-:W-:Y:S01]  /*26300*/  FFMA.FTZ R72, R153, R68.reuse, -R2 ;  /* 0x0000004499487223 */ /* 0x088fe20000010802 */
[C---:B------:R-:W-:Y:S01]  /*26310*/  HMMA.16816.F32.BF16 R24, R76.reuse, R102, R24 ;  /* 0x000000664c18723c */ /* 0x040fe20000041818 */
[----:B------:R-:W3:Y:S02]  /*26320*/  LDSM.16.MT88.4 R100, [R209+0xd800] ;  /* 0x00d80000d164783b */ /* 0x000ee40000004200 */
[----:B------:R5:W5:Y:S03]  /*26330*/  MUFU.EX2 R166, R72 ;  /* 0x0000004800a67308 */ /* 0x000b660000000800 */
[C---:B----4-:R-:W-:Y:S06]  /*26340*/  HMMA.16816.F32.BF16 R28, R76.reuse, R80, R28 ;  /* 0x000000504c1c723c */ /* 0x050fec000004181c */
[C---:B------:R-:W-:Y:S05]  /*26350*/  HMMA.16816.F32.BF16 R32, R76.reuse, R82, R32 ;  /* 0x000000524c20723c */ /* 0x040fea0000041820 */
[----:B------:R-:W-:Y:S01]  /*26360*/  F2FP.BF16.F32.PACK_AB R81, R134, R135 ;  /* 0x000000878651723e */ /* 0x000fe200000010ff */
[C---:B--2---:R-:W-:Y:S05]  /*26370*/  HMMA.16816.F32.BF16 R36, R76.reuse, R84, R36 ;  /* 0x000000544c24723c */ /* 0x044fea0000041824 */
[-CC-:B-----5:R-:W-:Y:S01]  /*26380*/  FFMA.FTZ R72, R161, R68.reuse, -R140.reuse ;  /* 0x00000044a1487223 */ /* 0x1a0fe2000001088c */
[C---:B------:R-:W-:Y:S01]  /*26390*/  HMMA.16816.F32.BF16 R40, R76.reuse, R86, R40 ;  /* 0x000000564c28723c */ /* 0x040fe20000041828 */
[----:B------:R-:W2:Y:S02]  /*263a0*/  LDSM.16.MT88.4 R84, [R210+0xd800] ;  /* 0x00d80000d254783b */ /* 0x000ea40000004200 */
[----:B------:R4:W-:Y:S02]  /*263b0*/  MUFU.EX2 R133, R72 ;  /* 0x0000004800857308 */ /* 0x0009e40000000800 */
[----:B------:R-:W-:Y:S01]  /*263c0*/  F2FP.BF16.F32.PACK_AB R83, R166, R167 ;  /* 0x000000a7a653723e */ /* 0x000fe200000010ff */
[C---:B------:R-:W-:Y:S06]  /*263d0*/  HMMA.16816.F32.BF16 R44, R76.reuse, R88, R44 ;  /* 0x000000584c2c723c */ /* 0x040fec000004182c */
[C---:B------:R-:W-:Y:S01]  /*263e0*/  HMMA.16816.F32.BF16 R48, R76.reuse, R90, R48 ;  /* 0x0000005a4c30723c */ /* 0x040fe20000041830 */
[----:B------:R-:W5:Y:S05]  /*263f0*/  LDSM.16.MT88.4 R88, [R212+0xd800] ;  /* 0x00d80000d458783b */ /* 0x000f6a0000004200 */
[C---:B-1----:R-:W-:Y:S05]  /*26400*/  HMMA.16816.F32.BF16 R52, R76.reuse, R92, R52 ;  /* 0x0000005c4c34723c */ /* 0x042fea0000041834 */
[-CC-:B----4-:R-:W-:Y:S01]  /*26410*/  FFMA.FTZ R72, R162, R68.reuse, -R140.reuse ;  /* 0x00000044a2487223 */ /* 0x190fe2000001088c */
[C---:B------:R-:W-:Y:S01]  /*26420*/  HMMA.16816.F32.BF16 R56, R76.reuse, R94, R56 ;  /* 0x0000005e4c38723c */ /* 0x040fe20000041838 */
[----:B------:R-:W1:Y:S02]  /*26430*/  LDSM.16.MT88.4 R92, [R211+0xd800] ;  /* 0x00d80000d35c783b */ /* 0x000e640000004200 */
[----:B------:R4:W3:Y:S03]  /*26440*/  MUFU.EX2 R132, R72 ;  /* 0x0000004800847308 */ /* 0x0008e60000000800 */
[C---:B------:R-:W-:Y:S06]  /*26450*/  HMMA.16816.F32.BF16 R60, R76.reuse, R96, R60 ;  /* 0x000000604c3c723c */ /* 0x040fec000004183c */
[----:B------:R-:W-:Y:S01]  /*26460*/  HMMA.16816.F32.BF16 R64, R76, R98, R64 ;  /* 0x000000624c40723c */ /* 0x000fe20000041840 */
[----:B------:R-:W1:Y:S04]  /*26470*/  LDSM.16.MT88.4 R76, [R209+0x11800] ;  /* 0x01180000d14c783b */ /* 0x000e680000004200 */
[-CC-:B----4-:R-:W-:Y:S04]  /*26480*/  FFMA.FTZ R72, R160, R68.reuse, -R140.reuse ;  /* 0x00000044a0487223 */ /* 0x190fe8000001088c */
[----:B------:R-:W-:Y:S02]  /*26490*/  LDSM.16.MT88.4 R96, [R212+0x11800] ;  /* 0x01180000d460783b */ /* 0x000fe40000004200 */
[----:B---3--:R-:W-:Y:S01]  /*264a0*/  F2FP.BF16.F32.PACK_AB R80, R132, R133 ;  /* 0x000000858450723e */ /* 0x008fe200000010ff */
[----:B------:R3:W-:Y:S02]  /*264b0*/  MUFU.EX2 R160, R72 ;  /* 0x0000004800a07308 */ /* 0x0007e40000000800 */
[-C--:B---3--:R-:W-:Y:S08]  /*264c0*/  FFMA.FTZ R72, R159, R68.reuse, -R140 ;  /* 0x000000449f487223 */ /* 0x088ff0000001088c */
[----:B------:R3:W4:Y:S02]  /*264d0*/  MUFU.EX2 R159, R72 ;  /* 0x00000048009f7308 */ /* 0x0007240000000800 */
[--C-:B---3--:R-:W-:Y:S01]  /*264e0*/  FFMA.FTZ R72, R164, R68, -R2.reuse ;  /* 0x00000044a4487223 */ /* 0x108fe20000010802 */
[----:B----4-:R-:W-:Y:S07]  /*264f0*/  F2FP.BF16.F32.PACK_AB R82, R159, R160 ;  /* 0x000000a09f52723e */ /* 0x010fee00000010ff */
[----:B------:R3:W-:Y:S01]  /*26500*/  MUFU.EX2 R114, R72 ;  /* 0x0000004800727308 */ /* 0x0007e20000000800 */
[C---:B------:R-:W-:Y:S06]  /*26510*/  HMMA.16816.F32.BF16 R4, R80.reuse, R100, R4 ;  /* 0x000000645004723c */ /* 0x040fec0000041804 */
[C---:B------:R-:W-:Y:S01]  /*26520*/  HMMA.16816.F32.BF16 R8, R80.reuse, R102, R8 ;  /* 0x000000665008723c */ /* 0x040fe20000041808 */
[----:B------:R-:W-:Y:S05]  /*26530*/  LDSM.16.MT88.4 R100, [R211+0x11800] ;  /* 0x01180000d364783b */ /* 0x000fea0000004200 */
[C---:B--2---:R-:W-:Y:S05]  /*26540*/  HMMA.16816.F32.BF16 R12, R80.reuse, R84, R12 ;  /* 0x00000054500c723c */ /* 0x044fea000004180c */
[-CC-:B---3--:R-:W-:Y:S01]  /*26550*/  FFMA.FTZ R72, R149, R68.reuse, -R2.reuse ;  /* 0x0000004495487223 */ /* 0x188fe20000010802 */
[C---:B------:R-:W-:Y:S01]  /*26560*/  HMMA.16816.F32.BF16 R16, R80.reuse, R86, R16 ;  /* 0x000000565010723c */ /* 0x040fe20000041810 */
[----:B------:R-:W2:Y:S02]  /*26570*/  LDSM.16.MT88.4 R84, [R210+0x11800] ;  /* 0x01180000d254783b */ /* 0x000ea40000004200 */
[----:B------:R3:W4:Y:S03]  /*26580*/  MUFU.EX2 R115, R72 ;  /* 0x0000004800737308 */ /* 0x0007260000000800 */
[C---:B-----5:R-:W-:Y:S06]  /*26590*/  HMMA.16816.F32.BF16 R20, R80.reuse, R88, R20 ;  /* 0x000000585014723c */ /* 0x060fec0000041814 */
[C---:B------:R-:W-:Y:S01]  /*265a0*/  HMMA.16816.F32.BF16 R24, R80.reuse, R90, R24 ;  /* 0x0000005a5018723c */ /* 0x040fe20000041818 */
[----:B------:R-:W5:Y:S05]  /*265b0*/  LDSM.16.MT88.4 R88, [R209+0xe000] ;  /* 0x00e00000d158783b */ /* 0x000f6a0000004200 */
[C---:B-1----:R-:W-:Y:S05]  /*265c0*/  HMMA.16816.F32.BF16 R28, R80.reuse, R92, R28 ;  /* 0x0000005c501c723c */ /* 0x042fea000004181c */
[--C-:B---3--:R-:W-:Y:S01]  /*265d0*/  FFMA.FTZ R72, R163, R68, -R2.reuse ;  /* 0x00000044a3487223 */ /* 0x108fe20000010802 */
[C---:B------:R-:W-:Y:S01]  /*265e0*/  HMMA.16816.F32.BF16 R32, R80.reuse, R94, R32 ;  /* 0x0000005e5020723c */ /* 0x040fe20000041820 */
[----:B------:R-:W1:Y:S02]  /*265f0*/  LDSM.16.MT88.4 R92, [R210+0xe000] ;  /* 0x00e00000d25c783b */ /* 0x000e640000004200 */
[----:B------:R3:W-:Y:S03]  /*26600*/  MUFU.EX2 R157, R72 ;  /* 0x00000048009d7308 */ /* 0x0007e60000000800 */
[C---:B------:R-:W-:Y:S06]  /*26610*/  HMMA.16816.F32.BF16 R36, R80.reuse, R76, R36 ;  /* 0x0000004c5024723c */ /* 0x040fec0000041824 */
[C---:B------:R-:W-:Y:S05]  /*26620*/  HMMA.16816.F32.BF16 R40, R80.reuse, R78, R40 ;  /* 0x0000004e5028723c */ /* 0x040fea0000041828 */
[----:B----4-:R-:W-:Y:S01]  /*26630*/  F2FP.BF16.F32.PACK_AB R77, R115, R114 ;  /* 0x00000072734d723e */ /* 0x010fe200000010ff */
[C---:B--2---:R-:W-:Y:S05]  /*26640*/  HMMA.16816.F32.BF16 R44, R80.reuse, R84, R44 ;  /* 0x00000054502c723c */ /* 0x044fea000004182c */
[-C--:B---3--:R-:W-:Y:S01]  /*26650*/  FFMA.FTZ R72, R165, R68.reuse, -R2 ;  /* 0x00000044a5487223 */ /* 0x088fe20000010802 */
[C---:B------:R-:W-:Y:S01]  /*26660*/  HMMA.16816.F32.BF16 R48, R80.reuse, R86, R48 ;  /* 0x000000565030723c */ /* 0x040fe20000041830 */
[----:B------:R-:W2:Y:S02]  /*26670*/  LDSM.16.MT88.4 R84, [R212+0xe000] ;  /* 0x00e00000d454783b */ /* 0x000ea40000004200 */
[----:B------:R3:W4:Y:S03]  /*26680*/  MUFU.EX2 R156, R72 ;  /* 0x00000048009c7308 */ /* 0x0007260000000800 */
[C---:B------:R-:W-:Y:S06]  /*26690*/  HMMA.16816.F32.BF16 R52, R80.reuse, R96, R52 ;  /* 0x000000605034723c */ /* 0x040fec0000041834 */
[C---:B------:R-:W-:Y:S01]  /*266a0*/  HMMA.16816.F32.BF16 R56, R80.reuse, R98, R56 ;  /* 0x000000625038723c */ /* 0x040fe20000041838 */
[----:B------:R-:W-:Y:S05]  /*266b0*/  LDSM.16.MT88.4 R96, [R210+0x12000] ;  /* 0x01200000d260783b */ /* 0x000fea0000004200 */
[C---:B------:R-:W-:Y:S05]  /*266c0*/  HMMA.16816.F32.BF16 R60, R80.reuse, R100, R60 ;  /* 0x00000064503c723c */ /* 0x040fea000004183c */
[-CC-:B---3--:R-:W-:Y:S01]  /*266d0*/  FFMA.FTZ R72, R150, R68.reuse, -R140.reuse ;  /* 0x0000004496487223 */ /* 0x188fe2000001088c */
[----:B------:R-:W-:Y:S01]  /*266e0*/  HMMA.16816.F32.BF16 R64, R80, R102, R64 ;  /* 0x000000665040723c */ /* 0x000fe20000041840 */
[----:B------:R-:W3:Y:S02]  /*266f0*/  LDSM.16.MT88.4 R80, [R211+0xe000] ;  /* 0x00e00000d350783b */ /* 0x000ee40000004200 */
[----:B------:R5:W-:Y:S02]  /*26700*/  MUFU.EX2 R113, R72 ;  /* 0x0000004800717308 */ /* 0x000be40000000800 */
[----:B----4-:R-:W-:Y:S04]  /*26710*/  F2FP.BF16.F32.PACK_AB R79, R156, R157 ;  /* 0x0000009d9c4f723e */ /* 0x010fe800000010ff */
[----:B------:R-:W-:Y:S02]  /*26720*/  LDSM.16.MT88.4 R100, [R212+0x12000] ;  /* 0x01200000d464783b */ /* 0x000fe40000004200 */
[-CC-:B-----5:R-:W-:Y:S04]  /*26730*/  FFMA.FTZ R72, R158, R68.reuse, -R140.reuse ;  /* 0x000000449e487223 */ /* 0x1a0fe8000001088c */
[----:B------:R4:W5:Y:S02]  /*26740*/  MUFU.EX2 R112, R72 ;  /* 0x0000004800707308 */ /* 0x0009640000000800 */
[-CC-:B----4-:R-:W-:Y:S01]  /*26750*/  FFMA.FTZ R72, R155, R68.reuse, -R140.reuse ;  /* 0x000000449b487223 */ /* 0x190fe2000001088c */
[----:B-----5:R-:W-:Y:S07]  /*26760*/  F2FP.BF16.F32.PACK_AB R76, R112, R113 ;  /* 0x00000071704c723e */ /* 0x020fee00000010ff */
[----:B------:R4:W-:Y:S02]  /*26770*/  MUFU.EX2 R119, R72 ;  /* 0x0000004800777308 */ /* 0x0009e40000000800 */
[-C--:B----4-:R-:W-:Y:S08]  /*26780*/  FFMA.FTZ R72, R154, R68.reuse, -R140 ;  /* 0x000000449a487223 */ /* 0x090ff0000001088c */
[----:B------:R4:W5:Y:S02]  /*26790*/  MUFU.EX2 R118, R72 ;  /* 0x0000004800767308 */ /* 0x0009640000000800 */
[-CC-:B----4-:R-:W-:Y:S01]  /*267a0*/  FFMA.FTZ R72, R168, R68.reuse, -R2.reuse ;  /* 0x00000044a8487223 */ /* 0x190fe20000010802 */
[----:B-----5:R-:W-:Y:S07]  /*267b0*/  F2FP.BF16.F32.PACK_AB R78, R118, R119 ;  /* 0x00000077764e723e */ /* 0x020fee00000010ff */
[----:B------:R4:W-:Y:S01]  /*267c0*/  MUFU.EX2 R117, R72 ;  /* 0x0000004800757308 */ /* 0x0009e20000000800 */
[C---:B------:R-:W-:Y:S06]  /*267d0*/  HMMA.16816.F32.BF16 R4, R76.reuse, R88, R4 ;  /* 0x000000584c04723c */ /* 0x040fec0000041804 */
[C---:B------:R-:W-:Y:S01]  /*267e0*/  HMMA.16816.F32.BF16 R8, R76.reuse, R90, R8 ;  /* 0x0000005a4c08723c */ /* 0x040fe20000041808 */
[----:B------:R-:W5:Y:S05]  /*267f0*/  LDSM.16.MT88.4 R88, [R209+0x12000] ;  /* 0x01200000d158783b */ /* 0x000f6a0000004200 */
[C---:B-1----:R-:W-:Y:S05]  /*26800*/  HMMA.16816.F32.BF16 R12, R76.reuse, R92, R12 ;  /* 0x0000005c4c0c723c */ /* 0x042fea000004180c */
[-CC-:B----4-:R-:W-:Y:S01]  /*26810*/  FFMA.FTZ R72, R152, R68.reuse, -R2.reuse ;  /* 0x0000004498487223 */ /* 0x190fe20000010802 */
[C---:B------:R-:W-:Y:S01]  /*26820*/  HMMA.16816.F32.BF16 R16, R76.reuse, R94, R16 ;  /* 0x0000005e4c10723c */ /* 0x040fe20000041810 */
[----:B------:R-:W1:Y:S02]  /*26830*/  LDSM.16.MT88.4 R92, [R209+0xe800] ;  /* 0x00e80000d15c783b */ /* 0x000e640000004200 */
[----:B------:R4:W4:Y:S03]  /*26840*/  MUFU.EX2 R153, R72 ;  /* 0x0000004800997308 */ /* 0x0009260000000800 */
[C---:B--2---:R-:W-:Y:S06]  /*26850*/  HMMA.16816.F32.BF16 R20, R76.reuse, R84, R20 ;  /* 0x000000544c14723c */ /* 0x044fec0000041814 */
[C---:B------:R-:W-:Y:S01]  /*26860*/  HMMA.16816.F32.BF16 R24, R76.reuse, R86, R24 ;  /* 0x000000564c18723c */ /* 0x040fe20000041818 */
[----:B------:R-:W2:Y:S05]  /*26870*/  LDSM.16.MT88.4 R84, [R210+0xe800] ;  /* 0x00e80000d254783b */ /* 0x000eaa0000004200 */
[C---:B---3--:R-:W-:Y:S05]  /*26880*/  HMMA.16816.F32.BF16 R28, R76.reuse, R80, R28 ;  /* 0x000000504c1c723c */ /* 0x048fea000004181c */
[-CC-:B----4-:R-:W-:Y:S01]  /*26890*/  FFMA.FTZ R72, R170, R68.reuse, -R2.reuse ;  /* 0x00000044aa487223 */ /* 0x190fe20000010802 */
[C---:B------:R-:W-:Y:S03]  /*268a0*/  HMMA.16816.F32.BF16 R32, R76.reuse, R82, R32 ;  /* 0x000000524c20723c */ /* 0x040fe60000041820 */
[----:B------:R3:W-:Y:S02]  /*268b0*/  MUFU.EX2 R152, R72 ;  /* 0x0000004800987308 */ /* 0x0007e40000000800 */
[----:B------:R-:W-:Y:S01]  /*268c0*/  F2FP.BF16.F32.PACK_AB R81, R153, R117 ;  /* 0x000000759951723e */ /* 0x000fe200000010ff */
[C---:B-----5:R-:W-:Y:S06]  /*268d0*/  HMMA.16816.F32.BF16 R36, R76.reuse, R88, R36 ;  /* 0x000000584c24723c */ /* 0x060fec0000041824 */
[C---:B------:R-:W-:Y:S01]  /*268e0*/  HMMA.16816.F32.BF16 R40, R76.reuse, R90, R40 ;  /* 0x0000005a4c28723c */ /* 0x040fe20000041828 */
[----:B------:R-:W4:Y:S05]  /*268f0*/  LDSM.16.MT88.4 R88, [R211+0xe800] ;  /* 0x00e80000d358783b */ /* 0x000f2a0000004200 */
[C---:B------:R-:W-:Y:S05]  /*26900*/  HMMA.16816.F32.BF16 R44, R76.reuse, R96, R44 ;  /* 0x000000604c2c723c */ /* 0x040fea000004182c */
[-C--:B---3--:R-:W-:Y:S01]  /*26910*/  FFMA.FTZ R72, R171, R68.reuse, -R2 ;  /* 0x00000044ab487223 */ /* 0x088fe20000010802 */
[C---:B------:R-:W-:Y:S01]  /*26920*/  HMMA.16816.F32.BF16 R48, R76.reuse, R98, R48 ;  /* 0x000000624c30723c */ /* 0x040fe20000041830 */
[----:B------:R-:W-:Y:S02]  /*26930*/  LDSM.16.MT88.4 R96, [R211+0x12800] ;  /* 0x01280000d360783b */ /* 0x000fe40000004200 */
[----:B------:R3:W5:Y:S03]  /*26940*/  MUFU.EX2 R123, R72 ;  /* 0x00000048007b7308 */ /* 0x0007660000000800 */
[C---:B------:R-:W-:Y:S06]  /*26950*/  HMMA.16816.F32.BF16 R52, R76.reuse, R100, R52 ;  /* 0x000000644c34723c */ /* 0x040fec0000041834 */
[C---:B------:R-:W-:Y:S01]  /*26960*/  HMMA.16816.F32.BF16 R56, R76.reuse, R102, R56 ;  /* 0x000000664c38723c */ /* 0x040fe20000041838 */
[----:B------:R-:W-:Y:S05]  /*26970*/  LDSM.16.MT88.4 R100, [R210+0xf000] ;  /* 0x00f00000d264783b */ /* 0x000fea0000004200 */
[C---:B------:R-:W-:Y:S05]  /*26980*/  HMMA.16816.F32.BF16 R60, R76.reuse, R104, R60 ;  /* 0x000000684c3c723c */ /* 0x040fea000004183c */
[--C-:B---3--:R-:W-:Y:S01]  /*26990*/  FFMA.FTZ R72, R174, R68, -R140.reuse ;  /* 0x00000044ae487223 */ /* 0x108fe2000001088c */
[----:B------:R-:W-:Y:S01]  /*269a0*/  HMMA.16816.F32.BF16 R64, R76, R106, R64 ;  /* 0x0000006a4c40723c */ /* 0x000fe20000041840 */
[----:B------:R-:W3:Y:S02]  /*269b0*/  LDSM.16.MT88.4 R76, [R209+0x12800] ;  /* 0x01280000d14c783b */ /* 0x000ee40000004200 */
[----:B------:R1:W-:Y:S02]  /*269c0*/  MUFU.EX2 R116, R72 ;  /* 0x0000004800747308 */ /* 0x0003e40000000800 */
[----:B-----5:R-:W-:Y:S04]  /*269d0*/  F2FP.BF16.F32.PACK_AB R83, R123, R152 ;  /* 0x000000987b53723e */ /* 0x020fe800000010ff */
[----:B------:R-:W-:Y:S02]  /*269e0*/  LDSM.16.MT88.4 R104, [R212+0xf000] ;  /* 0x00f00000d468783b */ /* 0x000fe40000004200 */
[-CC-:B-1----:R-:W-:Y:S04]  /*269f0*/  FFMA.FTZ R72, R173, R68.reuse, -R140.reuse ;  /* 0x00000044ad487223 */ /* 0x182fe8000001088c */
[----:B------:R1:W5:Y:S02]  /*26a00*/  MUFU.EX2 R122, R72 ;  /* 0x00000048007a7308 */ /* 0x0003640000000800 */
[--C-:B-1----:R-:W-:Y:S01]  /*26a10*/  FFMA.FTZ R72, R178, R68, -R140.reuse ;  /* 0x00000044b2487223 */ /* 0x102fe2000001088c */
[----:B-----5:R-:W-:Y:S07]  /*26a20*/  F2FP.BF16.F32.PACK_AB R80, R122, R116 ;  /* 0x000000747a50723e */ /* 0x020fee00000010ff */
[----:B------:R1:W-:Y:S02]  /*26a30*/  MUFU.EX2 R121, R72 ;  /* 0x0000004800797308 */ /* 0x0003e40000000800 */
[-C--:B-1----:R-:W-:Y:S08]  /*26a40*/  FFMA.FTZ R72, R176, R68.reuse, -R140 ;  /* 0x00000044b0487223 */ /* 0x082ff0000001088c */
[----:B------:R1:W5:Y:S02]  /*26a50*/  MUFU.EX2 R120, R72 ;  /* 0x0000004800787308 */ /* 0x0003640000000800 */
[-CC-:B-1----:R-:W-:Y:S01]  /*26a60*/  FFMA.FTZ R72, R183, R68.reuse, -R2.reuse ;  /* 0x00000044b7487223 */ /* 0x182fe20000010802 */
[----:B-----5:R-:W-:Y:S07]  /*26a70*/  F2FP.BF16.F32.PACK_AB R82, R120, R121 ;  /* 0x000000797852723e */ /* 0x020fee00000010ff */
[----:B------:R1:W-:Y:S01]  /*26a80*/  MUFU.EX2 R151, R72 ;  /* 0x0000004800977308 */ /* 0x0003e20000000800 */
[C---:B------:R-:W-:Y:S06]  /*26a90*/  HMMA.16816.F32.BF16 R4, R80.reuse, R92, R4 ;  /* 0x0000005c5004723c */ /* 0x040fec0000041804 */
[C---:B------:R-:W-:Y:S01]  /*26aa0*/  HMMA.16816.F32.BF16 R8, R80.reuse, R94, R8 ;  /* 0x0000005e5008723c */ /* 0x040fe20000041808 */
[----:B------:R-:W-:Y:S05]  /*26ab0*/  LDSM.16.MT88.4 R92, [R212+0x12800] ;  /* 0x01280000d45c783b */ /* 0x000fea0000004200 */
[C---:B--2---:R-:W-:Y:S05]  /*26ac0*/  HMMA.16816.F32.BF16 R12, R80.reuse, R84, R12 ;  /* 0x00000054500c723c */ /* 0x044fea000004180c */
[-CC-:B-1----:R-:W-:Y:S01]  /*26ad0*/  FFMA.FTZ R72, R184, R68.reuse, -R2.reuse ;  /* 0x00000044b8487223 */ /* 0x182fe20000010802 */
[C---:B------:R-:W-:Y:S01]  /*26ae0*/  HMMA.16816.F32.BF16 R16, R80.reuse, R86, R16 ;  /* 0x000000565010723c */ /* 0x040fe20000041810 */
[----:B------:R-:W1:Y:S02]  /*26af0*/  LDSM.16.MT88.4 R84, [R210+0x12800] ;  /* 0x01280000d254783b */ /* 0x000e640000004200 */
[----:B------:R2:W5:Y:S03]  /*26b00*/  MUFU.EX2 R150, R72 ;  /* 0x0000004800967308 */ /* 0x0005660000000800 */
[C---:B------:R-:W-:Y:S06]  /*26b10*/  HMMA.16816.F32.BF16 R20, R80.reuse, R108, R20 ;  /* 0x0000006c5014723c */ /* 0x040fec0000041814 */
[C---:B------:R-:W-:Y:S01]  /*26b20*/  HMMA.16816.F32.BF16 R24, R80.reuse, R110, R24 ;  /* 0x0000006e5018723c */ /* 0x040fe20000041818 */
[----:B------:R-:W-:Y:S05]  /*26b30*/  LDSM.16.MT88.4 R108, [R209+0x13800] ;  /* 0x01380000d16c783b */ /* 0x000fea0000004200 */
[C---:B----4-:R-:W-:Y:S05]  /*26b40*/  HMMA.16816.F32.BF16 R28, R80.reuse, R88, R28 ;  /* 0x00000058501c723c */ /* 0x050fea000004181c */
[-CC-:B--2---:R-:W-:Y:S01]  /*26b50*/  FFMA.FTZ R72, R182, R68.reuse, -R2.reuse ;  /* 0x00000044b6487223 */ /* 0x184fe20000010802 */
[C---:B------:R-:W-:Y:S01]  /*26b60*/  HMMA.16816.F32.BF16 R32, R80.reuse, R90, R32 ;  /* 0x0000005a5020723c */ /* 0x040fe20000041820 */
[----:B------:R-:W2:Y:S02]  /*26b70*/  LDSM.16.MT88.4 R88, [R209+0xf000] ;  /* 0x00f00000d158783b */ /* 0x000ea40000004200 */
[----:B------:R4:W-:Y:S03]  /*26b80*/  MUFU.EX2 R131, R72 ;  /* 0x0000004800837308 */ /* 0x0009e60000000800 */
[C---:B---3--:R-:W-:Y:S06]  /*26b90*/  HMMA.16816.F32.BF16 R36, R80.reuse, R76, R36 ;  /* 0x0000004c5024723c */ /* 0x048fec0000041824 */
[C---:B------:R-:W-:Y:S05]  /*26ba0*/  HMMA.16816.F32.BF16 R40, R80.reuse, R78, R40 ;  /* 0x0000004e5028723c */ /* 0x040fea0000041828 */
[----:B-----5:R-:W-:Y:S01]  /*26bb0*/  F2FP.BF16.F32.PACK_AB R77, R150, R151 ;  /* 0x00000097964d723e */ /* 0x020fe200000010ff */
[C---:B-1----:R-:W-:Y:S05]  /*26bc0*/  HMMA.16816.F32.BF16 R44, R80.reuse, R84, R44 ;  /* 0x00000054502c723c */ /* 0x042fea000004182c */
[-C--:B----4-:R-:W-:Y:S01]  /*26bd0*/  FFMA.FTZ R72, R185, R68.reuse, -R2 ;  /* 0x00000044b9487223 */ /* 0x090fe20000010802 */
[C---:B------:R-:W-:Y:S01]  /*26be0*/  HMMA.16816.F32.BF16 R48, R80.reuse, R86, R48 ;  /* 0x000000565030723c */ /* 0x040fe20000041830 */
[----:B------:R-:W1:Y:S02]  /*26bf0*/  LDSM.16.MT88.4 R84, [R211+0xf000] ;  /* 0x00f00000d354783b */ /* 0x000e640000004200 */
[----:B------:R3:W4:Y:S03]  /*26c00*/  MUFU.EX2 R149, R72 ;  /* 0x0000004800957308 */ /* 0x0007260000000800 */
[C---:B------:R-:W-:Y:S06]  /*26c10*/  HMMA.16816.F32.BF16 R52, R80.reuse, R92, R52 ;  /* 0x0000005c5034723c */ /* 0x040fec0000041834 */
[C---:B------:R-:W-:Y:S01]  /*26c20*/  HMMA.16816.F32.BF16 R56, R80.reuse, R94, R56 ;  /* 0x0000005e5038723c */ /* 0x040fe20000041838 */
[----:B------:R-:W5:Y:S05]  /*26c30*/  LDSM.16.MT88.4 R92, [R209+0x13000] ;  /* 0x01300000d15c783b */ /* 0x000f6a0000004200 */
[C---:B------:R-:W-:Y:S05]  /*26c40*/  HMMA.16816.F32.BF16 R60, R80.reuse, R96, R60 ;  /* 0x00000060503c723c */ /* 0x040fea000004183c */
[-CC-:B---3--:R-:W-:Y:S01]  /*26c50*/  FFMA.FTZ R72, R188, R68.reuse, -R140.reuse ;  /* 0x00000044bc487223 */ /* 0x188fe2000001088c */
[----:B------:R-:W-:Y:S01]  /*26c60*/  HMMA.16816.F32.BF16 R64, R80, R98, R64 ;  /* 0x000000625040723c */ /* 0x000fe20000041840 */
[----:B------:R-:W3:Y:S02]  /*26c70*/  LDSM.16.MT88.4 R80, [R210+0x13000] ;  /* 0x01300000d250783b */ /* 0x000ee40000004200 */
[----:B------:R2:W-:Y:S02]  /*26c80*/  MUFU.EX2 R130, R72 ;  /* 0x0000004800827308 */ /* 0x0005e40000000800 */
[----:B----4-:R-:W-:Y:S01]  /*26c90*/  F2FP.BF16.F32.PACK_AB R79, R149, R131 ;  /* 0x00000083954f723e */ /* 0x010fe200000010ff */
[-CC-:B--2---:R-:W-:Y:S07]  /*26ca0*/  FFMA.FTZ R72, R192, R68.reuse, -R140.reuse ;  /* 0x00000044c0487223 */ /* 0x184fee000001088c */
[----:B------:R2:W4:Y:S02]  /*26cb0*/  MUFU.EX2 R129, R72 ;  /* 0x0000004800817308 */ /* 0x0005240000000800 */
[--C-:B--2---:R-:W-:Y:S01]  /*26cc0*/  FFMA.FTZ R72, R189, R68, -R140.reuse ;  /* 0x00000044bd487223 */ /* 0x104fe2000001088c */
[----:B----4-:R-:W-:Y:S07]  /*26cd0*/  F2FP.BF16.F32.PACK_AB R76, R129, R130 ;  /* 0x00000082814c723e */ /* 0x010fee00000010ff */
[----:B------:R2:W-:Y:S02]  /*26ce0*/  MUFU.EX2 R128, R72 ;  /* 0x0000004800807308 */ /* 0x0005e40000000800 */
[-C--:B--2---:R-:W-:Y:S08]  /*26cf0*/  FFMA.FTZ R72, R193, R68.reuse, -R140 ;  /* 0x00000044c1487223 */ /* 0x084ff0000001088c */
[----:B------:R2:W4:Y:S02]  /*26d00*/  MUFU.EX2 R148, R72 ;  /* 0x0000004800947308 */ /* 0x0005240000000800 */
[--C-:B--2---:R-:W-:Y:S01]  /*26d10*/  FFMA.FTZ R72, R198, R68, -R2.reuse ;  /* 0x00000044c6487223 */ /* 0x104fe20000010802 */
[----:B----4-:R-:W-:Y:S07]  /*26d20*/  F2FP.BF16.F32.PACK_AB R78, R148, R128 ;  /* 0x00000080944e723e */ /* 0x010fee00000010ff */
[----:B------:R2:W-:Y:S01]  /*26d30*/  MUFU.EX2 R147, R72 ;  /* 0x0000004800937308 */ /* 0x0005e20000000800 */
[C---:B------:R-:W-:Y:S06]  /*26d40*/  HMMA.16816.F32.BF16 R4, R76.reuse, R88, R4 ;  /* 0x000000584c04723c */ /* 0x040fec0000041804 */
[C---:B------:R-:W-:Y:S01]  /*26d50*/  HMMA.16816.F32.BF16 R8, R76.reuse, R90, R8 ;  /* 0x0000005a4c08723c */ /* 0x040fe20000041808 */
[----:B------:R-:W4:Y:S05]  /*26d60*/  LDSM.16.MT88.4 R88, [R212+0x13000] ;  /* 0x01300000d458783b */ /* 0x000f2a0000004200 */
[C---:B------:R-:W-:Y:S05]  /*26d70*/  HMMA.16816.F32.BF16 R12, R76.reuse, R100, R12 ;  /* 0x000000644c0c723c */ /* 0x040fea000004180c */
[-CC-:B--2---:R-:W-:Y:S01]  /*26d80*/  FFMA.FTZ R72, R197, R68.reuse, -R2.reuse ;  /* 0x00000044c5487223 */ /* 0x184fe20000010802 */
[C---:B------:R-:W-:Y:S01]  /*26d90*/  HMMA.16816.F32.BF16 R16, R76.reuse, R102, R16 ;  /* 0x000000664c10723c */ /* 0x040fe20000041810 */
[----:B------:R-:W-:Y:S02]  /*26da0*/  LDSM.16.MT88.4 R100, [R212+0xf800] ;  /* 0x00f80000d464783b */ /* 0x000fe40000004200 */
[----:B------:R2:W5:Y:S02]  /*26db0*/  MUFU.EX2 R146, R72 ;  /* 0x0000004800927308 */ /* 0x0005640000000800 */
[-C--:B------:R-:W-:Y:S01]  /*26dc0*/  FFMA.FTZ R2, R75, R68.reuse, -R2 ;  /* 0x000000444b027223 */ /* 0x080fe20000010802 */
[C---:B------:R-:W-:Y:S07]  /*26dd0*/  HMMA.16816.F32.BF16 R20, R76.reuse, R104, R20 ;  /* 0x000000684c14723c */ /* 0x040fee0000041814 */
[----:B------:R3:W4:Y:S01]  /*26de0*/  MUFU.EX2 R144, R2 ;  /* 0x0000000200907308 */ /* 0x0007220000000800 */
[C---:B------:R-:W-:Y:S06]  /*26df0*/  HMMA.16816.F32.BF16 R24, R76.reuse, R106, R24 ;  /* 0x0000006a4c18723c */ /* 0x040fec0000041818 */
[C---:B-1----:R-:W-:Y:S01]  /*26e00*/  HMMA.16816.F32.BF16 R28, R76.reuse, R84, R28 ;  /* 0x000000544c1c723c */ /* 0x042fe2000004181c */
[----:B--2---:R-:W1:Y:S04]  /*26e10*/  LDSM.16.MT88.4 R72, [R211+0x13000] ;  /* 0x01300000d348783b */ /* 0x004e680000004200 */
[----:B-----5:R-:W-:Y:S01]  /*26e20*/  F2FP.BF16.F32.PACK_AB R137, R146, R147 ;  /* 0x000000939289723e */ /* 0x020fe200000010ff */
[C---:B------:R-:W-:Y:S03]  /*26e30*/  HMMA.16816.F32.BF16 R32, R76.reuse, R86, R32 ;  /* 0x000000564c20723c */ /* 0x040fe60000041820 */
[----:B------:R-:W2:Y:S02]  /*26e40*/  LDSM.16.MT88.4 R84, [R209+0xf800] ;  /* 0x00f80000d154783b */ /* 0x000ea40000004200 */
[-CC-:B---3--:R-:W-:Y:S01]  /*26e50*/  FFMA.FTZ R2, R239, R68.reuse, -R140.reuse ;  /* 0x00000044ef027223 */ /* 0x188fe2000001088c */
[C---:B------:R-:W-:Y:S03]  /*26e60*/  HMMA.16816.F32.BF16 R36, R76.reuse, R92, R36 ;  /* 0x0000005c4c24723c */ /* 0x040fe60000041824 */
[----:B------:R3:W-:Y:S02]  /*26e70*/  MUFU.EX2 R143, R2 ;  /* 0x00000002008f7308 */ /* 0x0007e40000000800 */
[----:B----4-:R-:W-:Y:S01]  /*26e80*/  F2FP.BF16.F32.PACK_AB R139, R144, R145 ;  /* 0x00000091908b723e */ /* 0x010fe200000010ff */
[C---:B------:R-:W-:Y:S01]  /*26e90*/  HMMA.16816.F32.BF16 R40, R76.reuse, R94, R40 ;  /* 0x0000005e4c28723c */ /* 0x040fe20000041828 */
[----:B------:R-:W4:Y:S05]  /*26ea0*/  LDSM.16.MT88.4 R92, [R210+0xf800] ;  /* 0x00f80000d25c783b */ /* 0x000f2a0000004200 */
[C---:B------:R-:W-:Y:S06]  /*26eb0*/  HMMA.16816.F32.BF16 R44, R76.reuse, R80, R44 ;  /* 0x000000504c2c723c */ /* 0x040fec000004182c */
[C---:B------:R-:W-:Y:S05]  /*26ec0*/  HMMA.16816.F32.BF16 R48, R76.reuse, R82, R48 ;  /* 0x000000524c30723c */ /* 0x040fea0000041830 */
[-CC-:B---3--:R-:W-:Y:S01]  /*26ed0*/  FFMA.FTZ R2, R207, R68.reuse, -R140.reuse ;  /* 0x00000044cf027223 */ /* 0x188fe2000001088c */
[C---:B------:R-:W-:Y:S03]  /*26ee0*/  HMMA.16816.F32.BF16 R52, R76.reuse, R88, R52 ;  /* 0x000000584c34723c */ /* 0x040fe60000041834 */
[----:B------:R3:W5:Y:S03]  /*26ef0*/  MUFU.EX2 R142, R2 ;  /* 0x00000002008e7308 */ /* 0x0007660000000800 */
[C---:B------:R-:W-:Y:S06]  /*26f00*/  HMMA.16816.F32.BF16 R56, R76.reuse, R90, R56 ;  /* 0x0000005a4c38723c */ /* 0x040fec0000041838 */
[C---:B-1----:R-:W-:Y:S06]  /*26f10*/  HMMA.16816.F32.BF16 R60, R76.reuse, R72, R60 ;  /* 0x000000484c3c723c */ /* 0x042fec000004183c */
[----:B------:R-:W-:Y:S01]  /*26f20*/  HMMA.16816.F32.BF16 R64, R76, R74, R64 ;  /* 0x0000004a4c40723c */ /* 0x000fe20000041840 */
[----:B------:R-:W1:Y:S04]  /*26f30*/  LDSM.16.MT88.4 R72, [R211+0xf800] ;  /* 0x00f80000d348783b */ /* 0x000e680000004200 */
[-CC-:B---3--:R-:W-:Y:S01]  /*26f40*/  FFMA.FTZ R2, R236, R68.reuse, -R140.reuse ;  /* 0x00000044ec027223 */ /* 0x188fe2000001088c */
[----:B------:R-:W-:Y:S01]  /*26f50*/  FFMA.FTZ R140, R237, R68, -R140 ;  /* 0x00000044ed8c7223 */ /* 0x000fe2000001088c */
[----:B-----5:R-:W-:Y:S02]  /*26f60*/  F2FP.BF16.F32.PACK_AB R136, R142, R143 ;  /* 0x0000008f8e88723e */ /* 0x020fe400000010ff */
[----:B------:R3:W-:Y:S10]  /*26f70*/  MUFU.EX2 R141, R2 ;  /* 0x00000002008d7308 */ /* 0x0007f40000000800 */
[----:B------:R-:W5:Y:S01]  /*26f80*/  MUFU.EX2 R140, R140 ;  /* 0x0000008c008c7308 */ /* 0x000f620000000800 */
[----:B---3--:R-:W-:Y:S01]  /*26f90*/  FFMA.FTZ R2, R0, R251, R199 ;  /* 0x000000fb00027223 */ /* 0x008fe200000100c7 */
[----:B------:R-:W-:Y:S03]  /*26fa0*/  FADD.FTZ R0, R204, R3 ;  /* 0x00000003cc007221 */ /* 0x000fe60000010000 */
[----:B------:R-:W-:Y:S01]  /*26fb0*/  FADD.FTZ R2, R200, R2 ;  /* 0x00000002c8027221 */ /* 0x000fe20000010000 */
[----:B------:R-:W-:Y:S03]  /*26fc0*/  FADD.FTZ R3, R203, R0 ;  /* 0x00000000cb037221 */ /* 0x000fe60000010000 */
[----:B------:R-:W-:Y:S01]  /*26fd0*/  FADD.FTZ R0, R202, R2 ;  /* 0x00000002ca007221 */ /* 0x000fe20000010000 */
[----:B------:R-:W-:Y:S01]  /*26fe0*/  FADD.FTZ R2, R206, R3 ;  /* 0x00000003ce027221 */ /* 0x000fe20000010000 */
[----:B-----5:R-:W-:Y:S02]  /*26ff0*/  F2FP.BF16.F32.PACK_AB R138, R140, R141 ;  /* 0x0000008d8c8a723e */ /* 0x020fe400000010ff */
[----:B------:R-:W-:Y:S01]  /*27000*/  FADD.FTZ R0, R205, R0 ;  /* 0x00000000cd007221 */ /* 0x000fe20000010000 */
[----:B------:R-:W-:Y:S03]  /*27010*/  FADD.FTZ R2, R191, R2 ;  /* 0x00000002bf027221 */ /* 0x000fe60000010000 */
[----:B------:R-:W-:Y:S01]  /*27020*/  FADD.FTZ R0, R186, R0 ;  /* 0x00000000ba007221 */ /* 0x000fe20000010000 */
[C---:B--2---:R-:W-:Y:S01]  /*27030*/  HMMA.16816.F32.BF16 R80, R136.reuse, R84, R4 ;  /* 0x000000548850723c */ /* 0x044fe20000041804 */
[----:B------:R-:W-:Y:S04]  /*27040*/  LDSM.16.MT88.4 R4, [R211+0x13800] ;  /* 0x01380000d304783b */ /* 0x000fe80000004200 */
        /* <DEDUP_REMOVED lines=15> */
[----:B------:R-:W-:Y:S01]  /*27140*/  FADD.FTZ R0, R175, R2 ;  /* 0x00000002af007221 */ /* 0x000fe20000010000 */
[----:B------:R-:W-:Y:S04]  /*27150*/  MOV R72, R70 ;  /* 0x0000004600487202 */ /* 0x000fe80000000f00 */
[----:B------:R-:W-:Y:S01]  /*27160*/  FADD.FTZ R2, R125, R3 ;  /* 0x000000037d027221 */ /* 0x000fe20000010000 */
[----:B------:R-:W-:Y:S01]  /*27170*/  FADD.FTZ R3, R127, R0 ;  /* 0x000000007f037221 */ /* 0x000fe20000010000 */
[----:B------:R-:W-:Y:S02]  /*27180*/  MOV R73, R71 ;  /* 0x0000004700497202 */ /* 0x000fe40000000f00 */
[----:B------:R-:W-:Y:S01]  /*27190*/  FADD.FTZ R0, R124, R2 ;  /* 0x000000027c007221 */ /* 0x000fe20000010000 */
[----:B------:R-:W-:Y:S01]  /*271a0*/  FADD.FTZ R2, R172, R3 ;  /* 0x00000003ac027221 */ /* 0x000fe20000010000 */
[----:B------:R-:W1:Y:S02]  /*271b0*/  LDSM.16.MT88.4 R124, [R210+0x13800] ;  /* 0x01380000d27c783b */ /* 0x000e640000004200 */
[----:B------:R-:W-:Y:S01]  /*271c0*/  FADD.FTZ R3, R169, R0 ;  /* 0x00000000a9037221 */ /* 0x000fe20000010000 */
[----:B------:R-:W-:Y:S03]  /*271d0*/  FADD.FTZ R0, R135, R2 ;  /* 0x0000000287007221 */ /* 0x000fe60000010000 */
[----:B------:R-:W-:Y:S01]  /*271e0*/  FADD.FTZ R2, R133, R3 ;  /* 0x0000000385027221 */ /* 0x000fe20000010000 */
[----:B------:R-:W-:Y:S03]  /*271f0*/  FADD.FTZ R3, R134, R0 ;  /* 0x0000000086037221 */ /* 0x000fe60000010000 */
[----:B------:R-:W-:Y:S01]  /*27200*/  FADD.FTZ R0, R132, R2 ;  /* 0x0000000284007221 */ /* 0x000fe20000010000 */
[----:B------:R-:W-:Y:S01]  /*27210*/  FADD.FTZ R2, R167, R3 ;  /* 0x00000003a7027221 */ /* 0x000fe20000010000 */
[----:B------:R-:W2:Y:S02]  /*27220*/  LDSM.16.MT88.4 R132, [R212+0x13800] ;  /* 0x01380000d484783b */ /* 0x000ea40000004200 */
        /* <DEDUP_REMOVED lines=8> */
[C---:B------:R-:W-:Y:S03]  /*272b0*/  HMMA.16816.F32.BF16 R112, R136.reuse, R108, R36 ;  /* 0x0000006c8870723c */ /* 0x040fe60000041824 */
[----:B------:R-:W-:Y:S01]  /*272c0*/  FADD.FTZ R3, R119, R3 ;  /* 0x0000000377037221 */ /* 0x000fe20000010000 */
[----:B------:R-:W-:Y:S02]  /*272d0*/  FADD.FTZ R2, R156, R0 ;  /* 0x000000009c027221 */ /* 0x000fe40000010000 */
[C---:B------:R-:W-:Y:S05]  /*272e0*/  HMMA.16816.F32.BF16 R108, R136.reuse, R110, R40 ;  /* 0x0000006e886c723c */ /* 0x040fea0000041828 */
[----:B------:R-:W-:Y:S01]  /*272f0*/  FADD.FTZ R0, R118, R3 ;  /* 0x0000000376007221 */ /* 0x000fe20000010000 */
[----:B------:R-:W-:Y:S05]  /*27300*/  FADD.FTZ R2, R117, R2 ;  /* 0x0000000275027221 */ /* 0x000fea0000010000 */
[----:B------:R-:W-:Y:S01]  /*27310*/  FADD.FTZ R3, R116, R0 ;  /* 0x0000000074037221 */ /* 0x000fe20000010000 */
[----:B------:R-:W-:Y:S01]  /*27320*/  FADD.FTZ R0, R153, R2 ;  /* 0x0000000299007221 */ /* 0x000fe20000010000 */
[C---:B-1----:R-:W-:Y:S03]  /*27330*/  HMMA.16816.F32.BF16 R116, R136.reuse, R124, R44 ;  /* 0x0000007c8874723c */ /* 0x042fe6000004182c */
[----:B------:R-:W-:Y:S01]  /*27340*/  FADD.FTZ R3, R122, R3 ;  /* 0x000000037a037221 */ /* 0x000fe20000010000 */
[----:B------:R-:W-:Y:S02]  /*27350*/  FADD.FTZ R2, R152, R0 ;  /* 0x0000000098027221 */ /* 0x000fe40000010000 */
[C---:B------:R-:W-:Y:S05]  /*27360*/  HMMA.16816.F32.BF16 R124, R136.reuse, R126, R48 ;  /* 0x0000007e887c723c */ /* 0x040fea0000041830 */
[----:B------:R-:W-:Y:S01]  /*27370*/  FADD.FTZ R0, R121, R3 ;  /* 0x0000000379007221 */ /* 0x000fe20000010000 */
[----:B------:R-:W-:Y:S05]  /*27380*/  FADD.FTZ R2, R123, R2 ;  /* 0x000000027b027221 */ /* 0x000fea0000010000 */
[----:B------:R-:W-:Y:S01]  /*27390*/  FADD.FTZ R3, R120, R0 ;  /* 0x0000000078037221 */ /* 0x000fe20000010000 */
[----:B------:R-:W-:Y:S01]  /*273a0*/  FADD.FTZ R0, R151, R2 ;  /* 0x0000000297007221 */ /* 0x000fe20000010000 */
[C---:B--2---:R-:W-:Y:S03]  /*273b0*/  HMMA.16816.F32.BF16 R120, R136.reuse, R132, R52 ;  /* 0x000000848878723c */ /* 0x044fe60000041834 */
[----:B------:R-:W-:Y:S01]  /*273c0*/  FADD.FTZ R3, R130, R3 ;  /* 0x0000000382037221 */ /* 0x000fe20000010000 */
[----:B------:R-:W-:Y:S02]  /*273d0*/  FADD.FTZ R2, R150, R0 ;  /* 0x0000000096027221 */ /* 0x000fe40000010000 */
[C---:B------:R-:W-:Y:S05]  /*273e0*/  HMMA.16816.F32.BF16 R132, R136.reuse, R134, R56 ;  /* 0x000000868884723c */ /* 0x040fea0000041838 */
[----:B------:R-:W-:Y:S01]  /*273f0*/  FADD.FTZ R0, R129, R3 ;  /* 0x0000000381007221 */ /* 0x000fe20000010000 */
[----:B------:R-:W-:Y:S05]  /*27400*/  FADD.FTZ R2, R131, R2 ;  /* 0x0000000283027221 */ /* 0x000fea0000010000 */
[----:B------:R-:W-:Y:S01]  /*27410*/  FADD.FTZ R3, R128, R0 ;  /* 0x0000000080037221 */ /* 0x000fe20000010000 */
[----:B------:R-:W-:Y:S01]  /*27420*/  FADD.FTZ R0, R149, R2 ;  /* 0x0000000295007221 */ /* 0x000fe20000010000 */
[C---:B------:R-:W-:Y:S03]  /*27430*/  HMMA.16816.F32.BF16 R128, R136.reuse, R4, R60 ;  /* 0x000000048880723c */ /* 0x040fe6000004183c */
[----:B------:R-:W-:Y:S01]  /*27440*/  FADD.FTZ R2, R148, R3 ;  /* 0x0000000394027221 */ /* 0x000fe20000010000 */
[----:B------:R-:W-:Y:S02]  /*27450*/  FADD.FTZ R0, R147, R0 ;  /* 0x0000000093007221 */ /* 0x000fe40000010000 */
[----:B------:R-:W-:Y:S05]  /*27460*/  HMMA.16816.F32.BF16 R136, R136, R6, R64 ;  /* 0x000000068888723c */ /* 0x000fea0000041840 */
[----:B------:R-:W-:Y:S01]  /*27470*/  FADD.FTZ R2, R143, R2 ;  /* 0x000000028f027221 */ /* 0x000fe20000010000 */
[----:B------:R-:W-:Y:S05]  /*27480*/  FADD.FTZ R0, R146, R0 ;  /* 0x0000000092007221 */ /* 0x000fea0000010000 */
[----:B------:R-:W-:Y:S01]  /*27490*/  FADD.FTZ R2, R142, R2 ;  /* 0x000000028e027221 */ /* 0x000fe20000010000 */
[----:B------:R-:W-:Y:S03]  /*274a0*/  FADD.FTZ R0, R145, R0 ;  /* 0x0000000091007221 */ /* 0x000fe60000010000 */
[----:B------:R-:W-:Y:S01]  /*274b0*/  FADD.FTZ R2, R141, R2 ;  /* 0x000000028d027221 */ /* 0x000fe20000010000 */
[----:B------:R-:W-:Y:S03]  /*274c0*/  FADD.FTZ R250, R144, R0 ;  /* 0x0000000090fa7221 */ /* 0x000fe60000010000 */
[----:B------:R-:W-:Y:S01]  /*274d0*/  FADD.FTZ R251, R140, R2 ;  /* 0x000000028cfb7221 */ /* 0x000fe20000010000 */
[----:B------:R-:W-:Y:S06]  /*274e0*/  @P0 BRA `(.L_x_3581) ;  /* 0xffffffa0004c0947 */ /* 0x000fec000383ffff */
.L_x_3572:
        /* <DEDUP_REMOVED lines=14> */
.L_x_3598:
[----:B------:R-:W2:Y:S01]  /*275d0*/  S2R R55, SR_TID.X ;  /* 0x0000000000377919 */ /* 0x000ea20000002100 */
[----:B------:R-:W-:Y:S01]  /*275e0*/  FSETP.NE.FTZ.AND P4, PT, R24, RZ, PT ;  /* 0x000000ff1800720b */ /* 0x000fe20003f95000 */
[----:B----4-:R-:W-:Y:S01]  /*275f0*/  FADD.FTZ R23, R2, R3 ;  /* 0x0000000302177221 */ /* 0x010fe20000010000 */
[----:B------:R-:W-:Y:S01]  /*27600*/  MOV R0, 0x3f800000 ;  /* 0x3f80000000007802 */ /* 0x000fe20000000f00 */
[----:B------:R-:W4:Y:S01]  /*27610*/  S2UR UR4, SR_CgaCtaId ;  /* 0x00000000000479c3 */ /* 0x000f220000008800 */
[----:B---3--:R-:W-:Y:S01]  /*27620*/  MOV R2, 0x3f800000 ;  /* 0x3f80000000027802 */ /* 0x008fe20000000f00 */
[----:B------:R-:W-:Y:S01]  /*27630*/  UMOV UR5, 0x400 ;  /* 0x0000040000057882 */ /* 0x000fe20000000000 */
[----:B------:R-:W-:Y:S02]  /*27640*/  FSETP.NE.FTZ.AND P3, PT, R23, RZ, PT ;  /* 0x000000ff1700720b */ /* 0x000fe40003f75000 */
[----:B------:R-:W-:Y:S02]  /*27650*/  R2UR UR10, R52 ;  /* 0x00000000340a72ca */ /* 0x000fe400000e0000 */
[----:B------:R-:W-:-:S03]  /*27660*/  R2UR UR11, R53 ;  /* 0x00000000350b72ca */ /* 0x000fc600000e0000 */
[----:B------:R-:W3:Y:S08]  /*27670*/  @P4 MUFU.RCP R0, R24 ;  /* 0x0000001800004308 */ /* 0x000ef00000001000 */
[----:B------:R-:W1:Y:S01]  /*27680*/  @P3 MUFU.RCP R2, R23 ;  /* 0x0000001700023308 */ /* 0x000e620000001000 */
[----:B----4-:R-:W-:Y:S01]  /*27690*/  ULEA UR4, UR4, UR5, 0x18 ;  /* 0x0000000504047291 */ /* 0x010fe2000f8ec03f */
[----:B------:R-:W-:Y:S01]  /*276a0*/  R2UR UR5, R53 ;  /* 0x00000000350572ca */ /* 0x000fe200000e0000 */
[C---:B---3--:R-:W-:Y:S01]  /*276b0*/  FMUL.FTZ R80, R0.reuse, R80 ;  /* 0x0000005000507220 */ /* 0x048fe20000410000 */
[----:B--2---:R-:W-:Y:S01]  /*276c0*/  SHF.R.S32.HI R56, RZ, 0x1f, R55 ;  /* 0x0000001fff387819 */ /* 0x004fe20000011437 */
        /* <DEDUP_REMOVED lines=31> */
[----:B------:R-:W-:Y:S01]  /*278c0*/  LEA.HI R3, R56, R55, RZ, 0x2 ;  /* 0x0000003738037211 */ /* 0x000fe200078f10ff */
[C---:B-1----:R-:W-:Y:S01]  /*278d0*/  FMUL.FTZ R83, R2.reuse, R83 ;  /* 0x0000005302537220 */ /* 0x042fe20000410000 */
[C---:B------:R-:W-:Y:S01]  /*278e0*/  FMUL.FTZ R5, R2.reuse, R82 ;  /* 0x0000005202057220 */ /* 0x040fe20000410000 */
[----:B------:R-:W-:Y:S01]  /*278f0*/  FMUL.FTZ R79, R2, R79 ;  /* 0x0000004f024f7220 */ /* 0x000fe20000410000 */
[----:B------:R-:W-:Y:S01]  /*27900*/  F2FP.BF16.F32.PACK_AB R136, R0, R136 ;  /* 0x000000880088723e */ /* 0x000fe200000010ff */
        /* <DEDUP_REMOVED lines=29> */
[----:B------:R-:W-:-:S02]  /*27ae0*/  SHF.R.S32.HI R2, RZ, 0x2, R3 ;  /* 0x00000002ff027819 */ /* 0x000fc40000011403 */
[----:B------:R-:W-:Y:S02]  /*27af0*/  SHF.R.S32.HI R0, RZ, 0x1f, R3 ;  /* 0x0000001fff007819 */ /* 0x000fe40000011403 */
[----:B------:R-:W-:Y:S02]  /*27b00*/  LEA.HI R25, R56, R55, RZ, 0x5 ;  /* 0x0000003738197211 */ /* 0x000fe400078f28ff */
[----:B------:R-:W-:Y:S02]  /*27b10*/  LEA.HI R0, R0, R2, RZ, 0x3 ;  /* 0x0000000200007211 */ /* 0x000fe400078f18ff */
[----:B------:R-:W-:Y:S02]  /*27b20*/  SHF.R.S32.HI R22, RZ, 0x5, R25 ;  /* 0x00000005ff167819 */ /* 0x000fe40000011419 */
[----:B------:R-:W-:Y:S02]  /*27b30*/  LOP3.LUT R0, R0, 0xfffffff8, RZ, 0xc0, !PT ;  /* 0xfffffff800007812 */ /* 0x000fe400078ec0ff */
[----:B------:R-:W-:-:S02]  /*27b40*/  F2FP.BF16.F32.PACK_AB R5, R83, R5 ;  /* 0x000000055305723e */ /* 0x000fc400000010ff */
[----:B------:R-:W-:Y:S02]  /*27b50*/  IADD3 R2, R2, -R0, RZ ;  /* 0x8000000002027210 */ /* 0x000fe40007ffe0ff */
[----:B------:R-:W-:Y:S02]  /*27b60*/  LOP3.LUT R0, R3, 0x3ffffffc, RZ, 0xc0, !PT ;  /* 0x3ffffffc03007812 */ /* 0x000fe400078ec0ff */
[C---:B------:R-:W-:Y:S02]  /*27b70*/  SHF.L.U32 R3, R2.reuse, 0x6, RZ ;  /* 0x0000000602037819 */ /* 0x040fe400000006ff */
[----:B------:R-:W-:Y:S01]  /*27b80*/  LOP3.LUT R4, R2, 0x1, RZ, 0xc0, !PT ;  /* 0x0000000102047812 */ /* 0x000fe200078ec0ff */
[----:B------:R-:W-:Y:S01]  /*27b90*/  IMAD.IADD R0, R55, 0x1, -R0 ;  /* 0x0000000137007824 */ /* 0x000fe200078e0a00 */
[----:B------:R-:W-:Y:S02]  /*27ba0*/  LOP3.LUT R3, R3, 0x1c0, RZ, 0xc0, !PT ;  /* 0x000001c003037812 */ /* 0x000fe400078ec0ff */
[----:B------:R-:W-:-:S02]  /*27bb0*/  ISETP.NE.U32.AND P0, PT, R4, 0x1, PT ;  /* 0x000000010400780c */ /* 0x000fc40003f05070 */
[----:B------:R-:W-:Y:S02]  /*27bc0*/  LEA R0, R22, R0, 0x9 ;  /* 0x0000000016007211 */ /* 0x000fe400078e48ff */
[----:B------:R-:W-:Y:S02]  /*27bd0*/  LEA.HI R3, R3, R3, RZ, 0x1d ;  /* 0x0000000303037211 */ /* 0x000fe400078fe8ff */
[----:B------:R-:W-:Y:S02]  /*27be0*/  R2P PR, R2, 0x6 ;  /* 0x0000000602007804 */ /* 0x000fe40000000000 */
[----:B------:R-:W-:Y:S02]  /*27bf0*/  LEA R0, R0, R3, 0x1 ;  /* 0x0000000300007211 */ /* 0x000fe400078e08ff */
[----:B------:R-:W-:Y:S02]  /*27c00*/  MOV R3, 0x20 ;  /* 0x0000002000037802 */ /* 0x000fe40000000f00 */
[----:B------:R-:W-:-:S02]  /*27c10*/  LEA R0, R0, UR4, 0x1 ;  /* 0x0000000400007c11 */ /* 0x000fc4000f8e08ff */
[----:B------:R-:W-:Y:S02]  /*27c20*/  MOV R4, 0x40 ;  /* 0x0000004000047802 */ /* 0x000fe40000000f00 */
[----:B------:R-:W-:Y:S01]  /*27c30*/  SEL R3, R3, 0xffffffe0, !P1 ;  /* 0xffffffe003037807 */ /* 0x000fe20004800000 */
[C---:B------:R-:W-:Y:S01]  /*27c40*/  VIADD R2, R0.reuse, 0xfffffff0 ;  /* 0xfffffff000027836 */ /* 0x040fe20000000000 */
[----:B------:R-:W-:Y:S01]  /*27c50*/  @P0 IADD3 R2, R0, 0x10, RZ ;  /* 0x0000001000020810 */ /* 0x000fe20007ffe0ff */
[----:B------:R1:W-:Y:S01]  /*27c60*/  STS [R0+0x400], R5 ;  /* 0x0004000500007388 */ /* 0x0003e20000000800 */
[----:B------:R-:W-:Y:S02]  /*27c70*/  F2FP.BF16.F32.PACK_AB R7, R7, R80 ;  /* 0x000000500707723e */ /* 0x000fe400000010ff */
[----:B------:R-:W-:Y:S02]  /*27c80*/  F2FP.BF16.F32.PACK_AB R77, R77, R76 ;  /* 0x0000004c4d4d723e */ /* 0x000fe400000010ff */
[----:B------:R-:W-:Y:S01]  /*27c90*/  F2FP.BF16.F32.PACK_AB R6, R79, R6 ;  /* 0x000000064f06723e */ /* 0x000fe200000010ff */
[----:B------:R2:W-:Y:S01]  /*27ca0*/  STS [R0], R7 ;  /* 0x0000000700007388 */ /* 0x0005e20000000800 */
[----:B------:R-:W-:-:S02]  /*27cb0*/  F2FP.BF16.F32.PACK_AB R88, R89, R88 ;  /* 0x000000585958723e */ /* 0x000fc400000010ff */
[----:B------:R-:W-:Y:S01]  /*27cc0*/  F2FP.BF16.F32.PACK_AB R17, R91, R17 ;  /* 0x000000115b11723e */ /* 0x000fe200000010ff */
[----:B------:R-:W-:Y:S01]  /*27cd0*/  STS [R2], R77 ;  /* 0x0000004d02007388 */ /* 0x000fe20000000800 */
[----:B------:R-:W-:Y:S02]  /*27ce0*/  F2FP.BF16.F32.PACK_AB R8, R87, R8 ;  /* 0x000000085708723e */ /* 0x000fe400000010ff */
[----:B------:R-:W-:Y:S01]  /*27cf0*/  ISETP.NE.AND P0, PT, R252, -0x1, PT ;  /* 0xfffffffffc00780c */ /* 0x000fe20003f05270 */
[----:B------:R3:W-:Y:S01]  /*27d00*/  STS [R2+0x400], R6 ;  /* 0x0004000602007388 */ /* 0x0007e20000000800 */
[----:B------:R-:W-:Y:S02]  /*27d10*/  F2FP.BF16.F32.PACK_AB R84, R85, R84 ;  /* 0x000000545554723e */ /* 0x000fe400000010ff */
[----:B------:R-:W-:Y:S02]  /*27d20*/  F2FP.BF16.F32.PACK_AB R96, R97, R96 ;  /* 0x000000606160723e */ /* 0x000fe400000010ff */
[----:B------:R-:W-:-:S02]  /*27d30*/  F2FP.BF16.F32.PACK_AB R18, R99, R18 ;  /* 0x000000126312723e */ /* 0x000fc400000010ff */
[----:B------:R-:W-:Y:S02]  /*27d40*/  F2FP.BF16.F32.PACK_AB R92, R93, R92 ;  /* 0x0000005c5d5c723e */ /* 0x000fe400000010ff */
[----:B------:R-:W-:Y:S02]  /*27d50*/  F2FP.BF16.F32.PACK_AB R21, R95, R21 ;  /* 0x000000155f15723e */ /* 0x000fe400000010ff */
[----:B-1----:R-:W-:Y:S02]  /*27d60*/  SEL R5, R4, 0xffffffc0, !P2 ;  /* 0xffffffc004057807 */ /* 0x002fe40005000000 */
[C---:B------:R-:W-:Y:S02]  /*27d70*/  IADD3 R4, R0.reuse, R3, RZ ;  /* 0x0000000300047210 */ /* 0x040fe40007ffe0ff */
[----:B------:R-:W-:Y:S01]  /*27d80*/  IADD3 R3, R3, R2, RZ ;  /* 0x0000000203037210 */ /* 0x000fe20007ffe0ff */
[----:B--2---:R-:W-:Y:S02]  /*27d90*/  IMAD.IADD R7, R0, 0x1, R5 ;  /* 0x0000000100077824 */ /* 0x004fe400078e0205 */
[----:B------:R-:W-:Y:S01]  /*27da0*/  STS [R4], R88 ;  /* 0x0000005804007388 */ /* 0x000fe20000000800 */
[----:B------:R-:W-:-:S02]  /*27db0*/  F2FP.BF16.F32.PACK_AB R104, R105, R104 ;  /* 0x000000686968723e */ /* 0x000fc400000010ff */
[----:B------:R-:W-:Y:S01]  /*27dc0*/  F2FP.BF16.F32.PACK_AB R20, R107, R20 ;  /* 0x000000146b14723e */ /* 0x000fe200000010ff */
[----:B------:R-:W-:Y:S01]  /*27dd0*/  STS [R4+0x400], R17 ;  /* 0x0004001104007388 */ /* 0x000fe20000000800 */
[----:B------:R-:W-:Y:S02]  /*27de0*/  F2FP.BF16.F32.PACK_AB R100, R101, R100 ;  /* 0x000000646564723e */ /* 0x000fe400000010ff */
[----:B---3--:R-:W-:Y:S01]  /*27df0*/  IADD3 R6, R4, R5, RZ ;  /* 0x0000000504067210 */ /* 0x008fe20007ffe0ff */
[----:B------:R1:W-:Y:S01]  /*27e00*/  STS [R3+0x400], R8 ;  /* 0x0004000803007388 */ /* 0x0003e20000000800 */
[----:B------:R-:W-:Y:S02]  /*27e10*/  F2FP.BF16.F32.PACK_AB R19, R103, R19 ;  /* 0x000000136713723e */ /* 0x000fe400000010ff */
[----:B------:R-:W-:Y:S01]  /*27e20*/  F2FP.BF16.F32.PACK_AB R112, R113, R112 ;  /* 0x000000707170723e */ /* 0x000fe200000010ff */
[----:B------:R-:W-:Y:S01]  /*27e30*/  STS [R3], R84 ;  /* 0x0000005403007388 */ /* 0x000fe20000000800 */
[----:B------:R-:W-:-:S02]  /*27e40*/  F2FP.BF16.F32.PACK_AB R16, R115, R16 ;  /* 0x000000107310723e */ /* 0x000fc400000010ff */
[----:B------:R-:W-:Y:S01]  /*27e50*/  R2UR UR4, R52 ;  /* 0x00000000340472ca */ /* 0x000fe200000e0000 */
[----:B------:R-:W-:Y:S01]  /*27e60*/  STS [R7], R96 ;  /* 0x0000006007007388 */ /* 0x000fe20000000800 */
[----:B------:R-:W-:Y:S02]  /*27e70*/  F2FP.BF16.F32.PACK_AB R108, R109, R108 ;  /* 0x0000006c6d6c723e */ /* 0x000fe400000010ff */
[----:B------:R-:W-:Y:S01]  /*27e80*/  F2FP.BF16.F32.PACK_AB R15, R111, R15 ;  /* 0x0000000f6f0f723e */ /* 0x000fe200000010ff */
[----:B------:R-:W-:Y:S01]  /*27e90*/  STS [R7+0x400], R18 ;  /* 0x0004001207007388 */ /* 0x000fe20000000800 */
[----:B------:R-:W-:Y:S02]  /*27ea0*/  F2FP.BF16.F32.PACK_AB R116, R117, R116 ;  /* 0x000000747574723e */ /* 0x000fe400000010ff */
[----:B------:R-:W-:Y:S02]  /*27eb0*/  F2FP.BF16.F32.PACK_AB R14, R119, R14 ;  /* 0x0000000e770e723e */ /* 0x000fe400000010ff */
[----:B------:R-:W-:-:S02]  /*27ec0*/  F2FP.BF16.F32.PACK_AB R124, R125, R124 ;  /* 0x0000007c7d7c723e */ /* 0x000fc400000010ff */
[----:B------:R-:W-:Y:S02]  /*27ed0*/  F2FP.BF16.F32.PACK_AB R13, R127, R13 ;  /* 0x0000000d7f0d723e */ /* 0x000fe400000010ff */
[----:B------:R-:W-:Y:S02]  /*27ee0*/  F2FP.BF16.F32.PACK_AB R120, R121, R120 ;  /* 0x000000787978723e */ /* 0x000fe400000010ff */
[----:B------:R-:W-:Y:S02]  /*27ef0*/  F2FP.BF16.F32.PACK_AB R12, R123, R12 ;  /* 0x0000000c7b0c723e */ /* 0x000fe400000010ff */
[----:B-1----:R-:W-:Y:S02]  /*27f00*/  IADD3 R8, R5, R2, RZ ;  /* 0x0000000205087210 */ /* 0x002fe40007ffe0ff */
[----:B------:R-:W-:Y:S02]  /*27f10*/  IADD3 R5, R3, R5, RZ ;  /* 0x0000000503057210 */ /* 0x000fe40007ffe0ff */
[----:B------:R-:W-:Y:S01]  /*27f20*/  F2FP.BF16.F32.PACK_AB R132, R133, R132 ;  /* 0x000000848584723e */ /* 0x000fe200000010ff */
[----:B------:R-:W-:Y:S01]  /*27f30*/  STS [R8], R92 ;  /* 0x0000005c08007388 */ /* 0x000fe20000000800 */
[----:B------:R-:W-:-:S02]  /*27f40*/  F2FP.BF16.F32.PACK_AB R11, R135, R11 ;  /* 0x0000000b870b723e */ /* 0x000fc400000010ff */
[----:B------:R-:W-:Y:S01]  /*27f50*/  @!P0 R2UR UR8, R52 ;  /* 0x00000000340882ca */ /* 0x000fe200000e0000 */
[----:B------:R-:W-:Y:S01]  /*27f60*/  STS [R8+0x400], R21 ;  /* 0x0004001508007388 */ /* 0x000fe20000000800 */
[----:B------:R-:W-:Y:S02]  /*27f70*/  @!P0 R2UR UR9, R53 ;  /* 0x00000000350982ca */ /* 0x000fe400000e0000 */
[----:B------:R-:W-:Y:S01]  /*27f80*/  F2FP.BF16.F32.PACK_AB R128, R129, R128 ;  /* 0x000000808180723e */ /* 0x000fe200000010ff */
[----:B------:R-:W-:Y:S01]  /*27f90*/  STS [R6], R104 ;  /* 0x0000006806007388 */ /* 0x000fe20000000800 */
[----:B------:R-:W-:Y:S02]  /*27fa0*/  F2FP.BF16.F32.PACK_AB R10, R131, R10 ;  /* 0x0000000a830a723e */ /* 0x000fe400000010ff */
[----:B------:R-:W-:Y:S01]  /*27fb0*/  F2FP.BF16.F32.PACK_AB R9, R139, R9 ;  /* 0x000000098b09723e */ /* 0x000fe200000010ff */
[----:B------:R-:W-:Y:S04]  /*27fc0*/  STS [R6+0x400], R20 ;  /* 0x0004001406007388 */ /* 0x000fe80000000800 */
[----:B------:R-:W-:Y:S04]  /*27fd0*/  STS [R5], R100 ;  /* 0x0000006405007388 */ /* 0x000fe80000000800 */
        /* <DEDUP_REMOVED lines=17> */
[----:B-1----:R-:W4:Y:S04]  /*280f0*/  LD.E.U8 R0, desc[UR4][R58.64+0x1c8] ;  /* 0x0001c8043a007980 */ /* 0x002f28000c101100 */
[----:B--2---:R-:W2:Y:S01]  /*28100*/  LD.E.64 R2, desc[UR10][R58.64+0x88] ;  /* 0x0000880a3a027980 */ /* 0x004ea2000c101b00 */
[----:B------:R-:W1:Y:S01]  /*28110*/  S2R R27, SR_CTAID.Y ;  /* 0x00000000001b7919 */ /* 0x000e620000002600 */
[----:B---3--:R-:W3:Y:S01]  /*28120*/  @P3 MUFU.LG2 R8, R23 ;  /* 0x0000001700083308 */ /* 0x008ee20000000c00 */
[----:B------:R-:W2:Y:S01]  /*28130*/  S2R R57, SR_CTAID.Z ;  /* 0x0000000000397919 */ /* 0x000ea20000002700 */
[----:B------:R-:W-:Y:S01]  /*28140*/  BSSY B0, `(.L_x_3583) ;  /* 0x0000028000007945 */ /* 0x000fe20003800000 */
[----:B------:R-:W-:Y:S01]  /*28150*/  MOV R11, 0x7f800000 ;  /* 0x7f800000000b7802 */ /* 0x000fe20000000f00 */
[----:B------:R1:W5:Y:S04]  /*28160*/  LD.E.64 R12, desc[UR4][R58.64+0x90] ;  /* 0x000090043a0c7980 */ /* 0x000368000c101b00 */
[----:B----4-:R-:W4:Y:S01]  /*28170*/  @!P0 LD.E.64 R4, desc[UR8][R58.64+0x80] ;  /* 0x000080083a048980 */ /* 0x010f22000c101b00 */
[----:B------:R-:W1:Y:S01]  /*28180*/  @P4 MUFU.LG2 R9, R24 ;  /* 0x0000001800094308 */ /* 0x000e620000000c00 */
[----:B------:R-:W-:-:S02]  /*28190*/  IMAD.MOV.U32 R16, RZ, RZ, 0x7f800000 ;  /* 0x7f800000ff107424 */ /* 0x000fc400078e00ff */
[----:B---3--:R-:W-:Y:S01]  /*281a0*/  @P3 FMUL.FTZ R8, R8, 0.69314718246459960938 ;  /* 0x3f31721808083820 */ /* 0x008fe20000410000 */
[----:B-1----:R-:W-:Y:S01]  /*281b0*/  @!P0 SHF.R.S32.HI R10, RZ, 0x1f, R27 ;  /* 0x0000001fff0a8819 */ /* 0x002fe2000001141b */
[----:B------:R-:W-:Y:S02]  /*281c0*/  @P4 FMUL.FTZ R9, R9, 0.69314718246459960938 ;  /* 0x3f31721809094820 */ /* 0x000fe40000410000 */
[C---:B-----5:R-:W-:Y:S02]  /*281d0*/  @P3 FFMA.FTZ R16, R26.reuse, R70, R8 ;  /* 0x000000461a103223 */ /* 0x060fe40000010008 */
[----:B------:R-:W-:Y:S01]  /*281e0*/  @P4 FFMA.FTZ R11, R26, R71, R9 ;  /* 0x000000471a0b4223 */ /* 0x000fe20000010009 */
[----:B------:R-:W-:Y:S01]  /*281f0*/  ISETP.NE.AND P1, PT, R0, RZ, PT ;  /* 0x000000ff0000720c */ /* 0x000fe20003f25270 */
[-C--:B--2---:R-:W-:Y:S02]  /*28200*/  @P0 IMAD R0, R3, R252.reuse, RZ ;  /* 0x000000fc03000224 */ /* 0x084fe400078e02ff */
[----:B------:R-:W-:-:S05]  /*28210*/  @P0 IMAD.WIDE.U32 R6, R2, R252, RZ ;  /* 0x000000fc02060225 */ /* 0x000fca00078e00ff */
[----:B------:R-:W-:Y:S01]  /*28220*/  @P0 IADD3 R18, R7, R0, RZ ;  /* 0x0000000007120210 */ /* 0x000fe20007ffe0ff */
[----:B----4-:R-:W-:-:S04]  /*28230*/  @!P0 IMAD R5, R5, R27, RZ ;  /* 0x0000001b05058224 */ /* 0x010fc800078e02ff */
[C---:B------:R-:W-:Y:S02]  /*28240*/  @!P0 IMAD R10, R4.reuse, R10, R5 ;  /* 0x0000000a040a8224 */ /* 0x040fe400078e0205 */
[----:B------:R-:W-:Y:S01]  /*28250*/  @!P0 IMAD.WIDE.U32 R4, R4, R27, RZ ;  /* 0x0000001b04048225 */ /* 0x000fe200078e00ff */
[----:B------:R-:W-:-:S04]  /*28260*/  @P0 MOV R17, R6 ;  /* 0x0000000600110202 */ /* 0x000fc80000000f00 */
        /* <DEDUP_REMOVED lines=13> */
.L_x_3584:
        /* <DEDUP_REMOVED lines=8> */
.L_x_3585:
[----:B------:R-:W-:Y:S05]  /*283c0*/  BSYNC B0 ;  /* 0x0000000000007941 */ /* 0x000fea0003800000 */
.L_x_3583:
[----:B------:R1:W5:Y:S01]  /*283d0*/  LDL R60, [R1+0x4] ;  /* 0x00000400013c7983 */ /* 0x0003620000100800 */
[C---:B------:R-:W-:Y:S02]  /*283e0*/  R2UR UR8, R52.reuse ;  /* 0x00000000340872ca */ /* 0x040fe400000e0000 */
[C---:B------:R-:W-:Y:S01]  /*283f0*/  R2UR UR9, R53.reuse ;  /* 0x00000000350972ca */ /* 0x040fe200000e0000 */
[----:B------:R-:W2:Y:S01]  /*28400*/  S2R R19, SR_TID.X ;  /* 0x0000000000137919 */ /* 0x000ea20000002100 */
[----:B------:R-:W-:Y:S02]  /*28410*/  R2UR UR4, R52 ;  /* 0x00000000340472ca */ /* 0x000fe400000e0000 */
[----:B------:R-:W-:Y:S02]  /*28420*/  R2UR UR5, R53 ;  /* 0x00000000350572ca */ /* 0x000fe400000e0000 */
[----:B------:R-:W-:Y:S02]  /*28430*/  SHF.R.S32.HI R4, RZ, 0x1f, R22 ;  /* 0x0000001fff047819 */ /* 0x000fe40000011416 */
[----:B------:R-:W-:-:S02]  /*28440*/  LOP3.LUT R5, R25, 0xffffffe0, RZ, 0xc0, !PT ;  /* 0xffffffe019057812 */ /* 0x000fc400078ec0ff */
[----:B------:R-:W-:-:S03]  /*28450*/  LEA.HI R4, R4, R22, RZ, 0x2 ;  /* 0x0000001604047211 */ /* 0x000fc600078f10ff */
[----:B------:R1:W5:Y:S01]  /*28460*/  LD.E.64 R14, desc[UR8][R58.64+0x70] ;  /* 0x000070083a0e7980 */ /* 0x000362000c101b00 */
[----:B------:R-:W-:Y:S01]  /*28470*/  LOP3.LUT R4, R4, 0xffffffc, RZ, 0xc0, !PT ;  /* 0x0ffffffc04047812 */ /* 0x000fe200078ec0ff */
[----:B------:R-:W-:-:S04]  /*28480*/  IMAD.IADD R5, R55, 0x1, -R5 ;  /* 0x0000000137057824 */ /* 0x000fc800078e0a05 */
[----:B------:R-:W-:Y:S01]  /*28490*/  IMAD.IADD R4, R22, 0x1, -R4 ;  /* 0x0000000116047824 */ /* 0x000fe200078e0a04 */
[----:B------:R-:W3:Y:S01]  /*284a0*/  S2R R9, SR_CTAID.X ;  /* 0x0000000000097919 */ /* 0x000ee20000002500 */
[----:B------:R-:W-:Y:S02]  /*284b0*/  LOP3.LUT P0, RZ, R5, 0x3, RZ, 0xc0, !PT ;  /* 0x0000000305ff7812 */ /* 0x000fe4000780c0ff */
[----:B--2---:R-:W-:-:S04]  /*284c0*/  SHF.R.S32.HI R54, RZ, 0x1f, R19 ;  /* 0x0000001fff367819 */ /* 0x004fc80000011413 */
[----:B------:R-:W-:-:S04]  /*284d0*/  LEA.HI R0, R54, R19, RZ, 0x5 ;  /* 0x0000001336007211 */ /* 0x000fc800078f28ff */
[----:B------:R-:W-:-:S05]  /*284e0*/  LOP3.LUT R0, R0, 0xffffffe0, RZ, 0xc0, !PT ;  /* 0xffffffe000007812 */ /* 0x000fca00078ec0ff */
[----:B------:R-:W-:-:S05]  /*284f0*/  IMAD.IADD R0, R19, 0x1, -R0 ;  /* 0x0000000113007824 */ /* 0x000fca00078e0a00 */
[----:B------:R-:W-:-:S04]  /*28500*/  SHF.R.S32.HI R6, RZ, 0x1f, R0 ;  /* 0x0000001fff067819 */ /* 0x000fc80000011400 */
[----:B------:R-:W-:Y:S02]  /*28510*/  LEA.HI R0, R6, R0, RZ, 0x2 ;  /* 0x0000000006007211 */ /* 0x000fe400078f10ff */
[----:B------:R1:W5:Y:S01]  /*28520*/  LD.E.64 R6, desc[UR4][R58.64+0xa0] ;  /* 0x0000a0043a067980 */ /* 0x000362000c101b00 */
[----:B------:R-:W-:Y:S05]  /*28530*/  WARPSYNC.ALL ;  /* 0x0000000000007948 */ /* 0x000fea0003800000 */
[----:B------:R-:W-:Y:S06]  /*28540*/  BAR.SYNC.DEFER_BLOCKING 0x0 ;  /* 0x0000000000007b1d */ /* 0x000fec0000010000 */
[----:B------:R1:W2:Y:S04]  /*28550*/  LDS.128 R24, [R235] ;  /* 0x00000000eb187984 */ /* 0x0002a80000000c00 */
[----:B------:R1:W4:Y:S04]  /*28560*/  LDS.128 R32, [R235+0x800] ;  /* 0x00080000eb207984 */ /* 0x0003280000000c00 */
[----:B------:R1:W1:Y:S04]  /*28570*/  LDS.128 R40, [R235+0x1000] ;  /* 0x00100000eb287984 */ /* 0x0002680000000c00 */
        /* <DEDUP_REMOVED lines=8> */
[----:B---3--:R-:W-:Y:S06]  /*28600*/  @P0 BRA `(.L_x_3587) ;  /* 0x0000000000400947 */ /* 0x008fec0003800000 */
[----:B-----5:R-:W-:Y:S02]  /*28610*/  IMAD R4, R9, -0x40, R60 ;  /* 0xffffffc009047824 */ /* 0x020fe400078e023c */
[----:B------:R-:W-:-:S03]  /*28620*/  VIADD R5, R0, 0x8 ;  /* 0x0000000800057836 */ /* 0x000fc60000000000 */
[-C--:B------:R-:W-:Y:S02]  /*28630*/  ISETP.GE.AND P2, PT, R0, R4.reuse, PT ;  /* 0x000000040000720c */ /* 0x080fe40003f46270 */
[----:B------:R-:W-:Y:S01]  /*28640*/  ISETP.GE.AND P1, PT, R5, R4, PT ;  /* 0x000000040500720c */ /* 0x000fe20003f26270 */
[----:B------:R-:W-:-:S05]  /*28650*/  IMAD R4, R9, 0x40, R8 ;  /* 0x0000004009047824 */ /* 0x000fca00078e0208 */
[----:B------:R-:W-:Y:S02]  /*28660*/  SHF.R.S32.HI R8, RZ, 0x1f, R4 ;  /* 0x0000001fff087819 */ /* 0x000fe40000011404 */
[----:B------:R-:W-:-:S03]  /*28670*/  IADD3 R5, P0, R0, R4, RZ ;  /* 0x0000000400057210 */ /* 0x000fc60007f1e0ff */
[C---:B------:R-:W-:Y:S02]  /*28680*/  @!P2 R2UR UR8, R52.reuse ;  /* 0x000000003408a2ca */ /* 0x040fe400000e0000 */
[C---:B------:R-:W-:Y:S02]  /*28690*/  @!P2 R2UR UR9, R53.reuse ;  /* 0x000000003509a2ca */ /* 0x040fe400000e0000 */
[----:B------:R-:W-:Y:S02]  /*286a0*/  @!P1 R2UR UR4, R52 ;  /* 0x00000000340492ca */ /* 0x000fe400000e0000 */
[----:B------:R-:W-:Y:S02]  /*286b0*/  @!P1 R2UR UR5, R53 ;  /* 0x00000000350592ca */ /* 0x000fe400000e0000 */
[----:B------:R-:W-:Y:S02]  /*286c0*/  LEA.HI.X.SX32 R0, R0, R8, 0x1, P0 ;  /* 0x0000000800007211 */ /* 0x000fe400000f0eff */
[----:B------:R-:W-:-:S04]  /*286d0*/  LEA R4, P0, R5, R6, 0x2 ;  /* 0x0000000605047211 */ /* 0x000fc800078010ff */
[----:B------:R-:W-:-:S05]  /*286e0*/  LEA.HI.X R5, R5, R7, R0, 0x2, P0 ;  /* 0x0000000705057211 */ /* 0x000fca00000f1400 */
[----:B------:R3:W-:Y:S04]  /*286f0*/  @!P2 ST.E desc[UR8][R4.64], R11 ;  /* 0x0000000b0400a985 */ /* 0x0007e8000c101908 */
[----:B------:R3:W-:Y:S02]  /*28700*/  @!P1 ST.E desc[UR4][R4.64+0x20], R16 ;  /* 0x0000201004009985 */ /* 0x0007e4000c101904 */
.L_x_3587:
[----:B------:R-:W-:Y:S05]  /*28710*/  BSYNC B0 ;  /* 0x0000000000007941 */ /* 0x000fea0003800000 */
.L_x_3586:
[----:B------:R-:W-:Y:S02]  /*28720*/  LEA.HI R0, R56, R55, RZ, 0x3 ;  /* 0x0000003738007211 */ /* 0x000fe400078f18ff */
[----:B------:R-:W-:Y:S02]  /*28730*/  R2UR UR4, R52 ;  /* 0x00000000340472ca */ /* 0x000fe400000e0000 */
[----:B------:R-:W-:Y:S02]  /*28740*/  LOP3.LUT R0, R0, 0xfffffff8, RZ, 0xc0, !PT ;  /* 0xfffffff800007812 */ /* 0x000fe400078ec0ff */
[----:B------:R-:W-:-:S03]  /*28750*/  R2UR UR5, R53 ;  /* 0x00000000350572ca */ /* 0x000fc600000e0000 */
[----:B------:R-:W-:-:S04]  /*28760*/  IMAD.IADD R0, R55, 0x1, -R0 ;  /* 0x0000000137007824 */ /* 0x000fc800078e0a00 */
[----:B------:R-:W-:Y:S02]  /*28770*/  IMAD.SHL.U32 R10, R0, 0x8, RZ ;  /* 0x00000008000a7824 */ /* 0x000fe400078e00ff */
[----:B------:R-:W-:-:S03]  /*28780*/  IMAD.SHL.U32 R8, R9, 0x40, RZ ;  /* 0x0000004009087824 */ /* 0x000fc600078e00ff */
[----:B---3--:R-:W-:Y:S01]  /*28790*/  SHF.R.S32.HI R11, RZ, 0x1f, R10 ;  /* 0x0000001fff0b7819 */ /* 0x008fe2000001140a */
[----:B------:R-:W-:Y:S01]  /*287a0*/  IMAD R9, R13, R57, RZ ;  /* 0x000000390d097224 */ /* 0x000fe200078e02ff */
[----:B-----5:R-:W-:Y:S01]  /*287b0*/  SHF.R.S32.HI R7, RZ, 0x1f, R57 ;  /* 0x0000001fff077819 */ /* 0x020fe20000011439 */
[--C-:B------:R-:W-:Y:S01]  /*287c0*/  IMAD.IADD R6, R60, 0x1, -R8.reuse ;  /* 0x000000013c067824 */ /* 0x100fe200078e0a08 */
[----:B------:R-:W-:Y:S01]  /*287d0*/  SHF.R.S32.HI R13, RZ, 0x1f, R8 ;  /* 0x0000001fff0d7819 */ /* 0x000fe20000011408 */
[-C--:B------:R-:W-:Y:S01]  /*287e0*/  IMAD.WIDE.U32 R4, R2, R8.reuse, R10 ;  /* 0x0000000802047225 */ /* 0x080fe200078e000a */
[----:B------:R-:W-:Y:S01]  /*287f0*/  LEA.HI R0, R54, R19, RZ, 0x3 ;  /* 0x0000001336007211 */ /* 0x000fe200078f18ff */
[----:B------:R3:W5:Y:S01]  /*28800*/  LD.E R16, desc[UR4][R58.64+0xc0] ;  /* 0x0000c0043a107980 */ /* 0x000762000c101900 */
        /* <DEDUP_REMOVED lines=11> */
[C---:B------:R-:W-:Y:S01]  /*288c0*/  VIADD R17, R0.reuse, 0x10 ;  /* 0x0000001000117836 */ /* 0x040fe20000000000 */
[----:B------:R-:W-:Y:S01]  /*288d0*/  SHF.R.S32.HI R18, RZ, 0x1f, R0 ;  /* 0x0000001fff127819 */ /* 0x000fe20000011400 */
[----:B------:R-:W-:Y:S01]  /*288e0*/  VIADD R8, R0, 0x30 ;  /* 0x0000003000087836 */ /* 0x000fe20000000000 */
[-C--:B------:R-:W-:Y:S01]  /*288f0*/  ISETP.GE.AND P2, PT, R13, R6.reuse, PT ;  /* 0x000000060d00720c */ /* 0x080fe20003f46270 */
[----:B------:R-:W-:Y:S01]  /*28900*/  IMAD.WIDE.U32 R12, R12, R57, R4 ;  /* 0x000000390c0c7225 */ /* 0x000fe200078e0004 */
[-C--:B------:R-:W-:Y:S02]  /*28910*/  ISETP.GE.AND P3, PT, R17, R6.reuse, PT ;  /* 0x000000061100720c */ /* 0x080fe40003f66270 */
[----:B------:R-:W-:Y:S01]  /*28920*/  ISETP.GE.AND P1, PT, R8, R6, PT ;  /* 0x000000060800720c */ /* 0x000fe20003f26270 */
[----:B------:R-:W-:-:S02]  /*28930*/  IMAD.SHL.U32 R4, R7, 0x8, RZ ;  /* 0x0000000807047824 */ /* 0x000fc400078e00ff */
[----:B------:R-:W-:Y:S02]  /*28940*/  IMAD.IADD R9, R13, 0x1, R9 ;  /* 0x000000010d097824 */ /* 0x000fe400078e0209 */
[----:B------:R-:W-:Y:S01]  /*28950*/  VIADD R17, R4, 0x40 ;  /* 0x0000004004117836 */ /* 0x000fe20000000000 */
[----:B---3--:R-:W-:Y:S07]  /*28960*/  @P0 BRA `(.L_x_3589) ;  /* 0x00000000003c0947 */ /* 0x008fee0003800000 */
        /* <DEDUP_REMOVED lines=13> */
[----:B--2---:R3:W-:Y:S04]  /*28a40*/  @!P5 ST.E.128 desc[UR8][R4.64], R24 ;  /* 0x000000180400d985 */ /* 0x0047e8000c101d08 */
[----:B-1----:R3:W-:Y:S02]  /*28a50*/  @!P4 ST.E.128 desc[UR4][R4.64+0x80], R20 ;  /* 0x000080140400c985 */ /* 0x0027e4000c101d04 */
.L_x_3589:
[----:B------:R-:W-:Y:S05]  /*28a60*/  BSYNC B0 ;  /* 0x0000000000007941 */ /* 0x000fea0003800000 */
.L_x_3588:
[----:B------:R-:W-:Y:S04]  /*28a70*/  BSSY B0, `(.L_x_3590) ;  /* 0x0000014000007945 */ /* 0x000fe80003800000 */
[----:B------:R-:W-:Y:S05]  /*28a80*/  @P3 BRA `(.L_x_3591) ;  /* 0x0000000000483947 */ /* 0x000fea0003800000 */
[----:B---3--:R-:W-:Y:S01]  /*28a90*/  IADD3 R4, P3, R0, 0x10, RZ ;  /* 0x0000001000047810 */ /* 0x008fe20007f7e0ff */
[----:B------:R-:W-:Y:S01]  /*28aa0*/  IMAD.MOV.U32 R6, RZ, RZ, R12 ;  /* 0x000000ffff067224 */ /* 0x000fe200078e000c */
[-C--:B-----5:R-:W-:Y:S01]  /*28ab0*/  ISETP.GE.AND P4, PT, R10, R16.reuse, PT ;  /* 0x000000100a00720c */ /* 0x0a0fe20003f86270 */
[----:B------:R-:W-:Y:S01]  /*28ac0*/  IMAD.MOV.U32 R7, RZ, RZ, R9 ;  /* 0x000000ffff077224 */ /* 0x000fe200078e0009 */
[----:B------:R-:W-:Y:S01]  /*28ad0*/  ISETP.GE.AND P0, PT, R17, R16, PT ;  /* 0x000000101100720c */ /* 0x000fe20003f06270 */
[----:B------:R-:W-:Y:S02]  /*28ae0*/  IMAD.X R5, RZ, RZ, R18, P3 ;  /* 0x000000ffff057224 */ /* 0x000fe400018e0612 */
[----:B------:R-:W-:-:S04]  /*28af0*/  IMAD.WIDE.U32 R6, R2, R4, R6 ;  /* 0x0000000402067225 */ /* 0x000fc800078e0006 */
[----:B------:R-:W-:-:S04]  /*28b00*/  IMAD R5, R5, R2, RZ ;  /* 0x0000000205057224 */ /* 0x000fc800078e02ff */
[----:B------:R-:W-:Y:S01]  /*28b10*/  IMAD R5, R3, R4, R5 ;  /* 0x0000000403057224 */ /* 0x000fe200078e0205 */
[C---:B------:R-:W-:Y:S02]  /*28b20*/  @!P4 R2UR UR8, R52.reuse ;  /* 0x000000003408c2ca */ /* 0x040fe400000e0000 */
[----:B------:R-:W-:Y:S01]  /*28b30*/  @!P4 R2UR UR9, R53 ;  /* 0x000000003509c2ca */ /* 0x000fe200000e0000 */
[----:B------:R-:W-:Y:S01]  /*28b40*/  IMAD.IADD R5, R7, 0x1, R5 ;  /* 0x0000000107057824 */ /* 0x000fe200078e0205 */
[----:B------:R-:W-:Y:S02]  /*28b50*/  @!P0 R2UR UR4, R52 ;  /* 0x00000000340482ca */ /* 0x000fe400000e0000 */
[----:B------:R-:W-:Y:S02]  /*28b60*/  @!P0 R2UR UR5, R53 ;  /* 0x00000000350582ca */ /* 0x000fe400000e0000 */
[----:B------:R-:W-:-:S04]  /*28b70*/  LEA R4, P3, R6, R14, 0x1 ;  /* 0x0000000e06047211 */ /* 0x000fc800078608ff */
[----:B------:R-:W-:-:S05]  /*28b80*/  LEA.HI.X R5, R6, R15, R5, 0x1, P3 ;  /* 0x0000000f06057211 */ /* 0x000fca00018f0c05 */
[----:B----4-:R3:W-:Y:S04]  /*28b90*/  @!P4 ST.E.128 desc[UR8][R4.64], R32 ;  /* 0x000000200400c985 */ /* 0x0107e8000c101d08 */
[----:B-1----:R3:W-:Y:S02]  /*28ba0*/  @!P0 ST.E.128 desc[UR4][R4.64+0x80], R28 ;  /* 0x0000801c04008985 */ /* 0x0027e4000c101d04 */
.L_x_3591:
[----:B------:R-:W-:Y:S05]  /*28bb0*/  BSYNC B0 ;  /* 0x0000000000007941 */ /* 0x000fea0003800000 */
.L_x_3590:
        /* <DEDUP_REMOVED lines=18> */
[----:B-1----:R1:W-:Y:S04]  /*28ce0*/  @!P3 ST.E.128 desc[UR8][R4.64], R40 ;  /* 0x000000280400b985 */ /* 0x0023e8000c101d08 */
[----:B------:R1:W-:Y:S02]  /*28cf0*/  @!P0 ST.E.128 desc[UR4][R4.64+0x80], R36 ;  /* 0x0000802404008985 */ /* 0x0003e4000c101d04 */
.L_x_3593:
[----:B------:R-:W-:Y:S05]  /*28d00*/  BSYNC B0 ;  /* 0x0000000000007941 */ /* 0x000fea0003800000 */
.L_x_3592:
[----:B------:R-:W-:Y:S02]  /*28d10*/  MOV R7, 0x50 ;  /* 0x0000005000077802 */ /* 0x000fe40000000f00 */
[----:B-1-3--:R-:W-:-:S03]  /*28d20*/  MOV R5, 0x0 ;  /* 0x0000000000057802 */ /* 0x00afc60000000f00 */
[----:B------:R-:W-:-:S04]  /*28d30*/  IMAD.MOV.U32 R4, RZ, RZ, R7 ;  /* 0x000000ffff047224 */ /* 0x000fc800078e0007 */
[----:B--2-45:R-:W-:Y:S05]  /*28d40*/  @P1 RET.REL.NODEC R4 `(_ZN5flash24flash_fwd_splitkv_kernelI23Flash_fwd_kernel_traitsILi128ELi64ELi128ELi4ELb0ELb0EN7cutlass10bfloat16_tE19Flash_kernel_traitsILi128ELi64ELi128ELi4ES3_EELb1ELb0ELb1ELb0ELb0ELb1ELb0ELb1EEEvNS_16Flash_fwd_paramsE) ;  /* 0xfffffd7004ac1950 */ /* 0x034fea0003c3ffff */
[----:B------:R-:W-:Y:S01]  /*28d50*/  IADD3 R6, P0, R0, 0x30, RZ ;  /* 0x0000003000067810 */ /* 0x000fe20007f1e0ff */
[----:B------:R-:W-:Y:S01]  /*28d60*/  IMAD.MOV.U32 R4, RZ, RZ, R12 ;  /* 0x000000ffff047224 */ /* 0x000fe200078e000c */
[-C--:B------:R-:W-:Y:S01]  /*28d70*/  ISETP.GE.AND P1, PT, R10, R16.reuse, PT ;  /* 0x000000100a00720c */ /* 0x080fe20003f26270 */
[----:B------:R-:W-:Y:S02]  /*28d80*/  IMAD.MOV.U32 R5, RZ, RZ, R9 ;  /* 0x000000ffff057224 */ /* 0x000fe400078e0009 */
[----:B------:R-:W-:Y:S01]  /*28d90*/  IMAD.X R0, RZ, RZ, R18, P0 ;  /* 0x000000ffff007224 */ /* 0x000fe200000e0612 */
[----:B------:R-:W-:Y:S01]  /*28da0*/  ISETP.GE.AND P0, PT, R17, R16, PT ;  /* 0x000000101100720c */ /* 0x000fe20003f06270 */
[----:B------:R-:W-:-:S04]  /*28db0*/  IMAD.WIDE.U32 R4, R2, R6, R4 ;  /* 0x0000000602047225 */ /* 0x000fc800078e0004 */
[----:B------:R-:W-:Y:S01]  /*28dc0*/  IMAD R0, R0, R2, RZ ;  /* 0x0000000200007224 */ /* 0x000fe200078e02ff */
[----:B------:R-:W-:-:S03]  /*28dd0*/  LEA R2, P2, R4, R14, 0x1 ;  /* 0x0000000e04027211 */ /* 0x000fc600078408ff */
[----:B------:R-:W-:Y:S01]  /*28de0*/  IMAD R3, R3, R6, R0 ;  /* 0x0000000603037224 */ /* 0x000fe200078e0200 */
[----:B------:R-:W-:Y:S02]  /*28df0*/  @!P1 R2UR UR4, R52 ;  /* 0x00000000340492ca */ /* 0x000fe400000e0000 */
[----:B------:R-:W-:Y:S02]  /*28e00*/  @!P1 R2UR UR5, R53 ;  /* 0x00000000350592ca */ /* 0x000fe400000e0000 */
[----:B------:R-:W-:Y:S02]  /*28e10*/  IADD3 R3, R5, R3, RZ ;  /* 0x0000000305037210 */ /* 0x000fe40007ffe0ff */
[----:B------:R-:W-:Y:S02]  /*28e20*/  MOV R5, 0x0 ;  /* 0x0000000000057802 */ /* 0x000fe40000000f00 */
[----:B------:R-:W-:Y:S01]  /*28e30*/  LEA.HI.X R3, R4, R15, R3, 0x1, P2 ;  /* 0x0000000f04037211 */ /* 0x000fe200010f0c03 */
[----:B------:R-:W-:-:S06]  /*28e40*/  IMAD.MOV.U32 R4, RZ, RZ, R7 ;  /* 0x000000ffff047224 */ /* 0x000fcc00078e0007 */
[----:B------:R1:W-:Y:S02]  /*28e50*/  @!P1 ST.E.128 desc[UR4][R2.64], R48 ;  /* 0x0000003002009985 */ /* 0x0003e4000c101d04 */
[----:B-1----:R-:W-:Y:S05]  /*28e60*/  @P0 RET.REL.NODEC R4 `(_ZN5flash24flash_fwd_splitkv_kernelI23Flash_fwd_kernel_traitsILi128ELi64ELi128ELi4ELb0ELb0EN7cutlass10bfloat16_tE19Flash_kernel_traitsILi128ELi64ELi128ELi4ES3_EELb1ELb0ELb1ELb0ELb0ELb1ELb0ELb1EEEvNS_16Flash_fwd_paramsE) ;  /* 0xfffffd7004640950 */ /* 0x002fea0003c3ffff */
[----:B------:R-:W-:Y:S02]  /*28e70*/  R2UR UR4, R52 ;  /* 0x00000000340472ca */ /* 0x000fe400000e0000 */
[----:B------:R-:W-:-:S13]  /*28e80*/  R2UR UR5, R53 ;  /* 0x00000000350572ca */ /* 0x000fda00000e0000 */
[----:B------:R1:W-:Y:S02]  /*28e90*/  ST.E.128 desc[UR4][R2.64+0x80], R44 ;  /* 0x0000802c02007985 */ /* 0x0003e4000c101d04 */
[----:B-1----:R-:W-:Y:S02]  /*28ea0*/  IMAD.MOV.U32 R2, RZ, RZ, R7 ;  /* 0x000000ffff027224 */ /* 0x002fe400078e0007 */
[----:B------:R-:W-:-:S04]  /*28eb0*/  IMAD.MOV.U32 R3, RZ, RZ, 0x0 ;  /* 0x00000000ff037424 */ /* 0x000fc800078e00ff */
[----:B------:R-:W-:Y:S05]  /*28ec0*/  RET.REL.NODEC R2 `(_ZN5flash24flash_fwd_splitkv_kernelI23Flash_fwd_kernel_traitsILi128ELi64ELi128ELi4ELb0ELb0EN7cutlass10bfloat16_tE19Flash_kernel_traitsILi128ELi64ELi128ELi4ES3_EELb1ELb0ELb1ELb0ELb0ELb1ELb0ELb1EEEvNS_16Flash_fwd_paramsE) ;  /* 0xfffffd70024c7950 */ /* 0x000fea0003c3ffff */
.L_x_3582:
[----:B------:R-:W-:Y:S01]  /*28ed0*/  IMAD.MOV.U32 R0, RZ, RZ, 0x2 ;  /* 0x00000002ff007424 */ /* 0x000fe200078e00ff */
[----:B------:R-:W-:Y:S01]  /*28ee0*/  MOV R2, R251 ;  /* 0x000000fb00027202 */ /* 0x000fe20000000f00 */
[----:B------:R-:W-:Y:S01]  /*28ef0*/  IMAD.MOV.U32 R4, RZ, RZ, -0x1 ;  /* 0xffffffffff047424 */ /* 0x000fe200078e00ff */
[----:B------:R-:W-:-:S07]  /*28f00*/  MOV R3, 0x1f ;  /* 0x0000001f00037802 */ /* 0x000fce0000000f00 */
[----:B-1---5:R-:W-:Y:S05]  /*28f10*/  WARPSYNC.COLLECTIVE R4, `(.L_x_3594) ;  /* 0x0000000004087348 */ /* 0x022fea0003c00000 */
[----:B------:R2:W3:Y:S02]  /*28f20*/  SHFL.BFLY P0, R0, R2, R0, R3 ;  /* 0x0c00000002007389 */ /* 0x0004e40000000003 */
[----:B-123-5:R-:W-:Y:S01]  /*28f30*/  ENDCOLLECTIVE ;  /* 0x000000000000791b */ /* 0x02efe20003800000 */
.L_x_3594:
[----:B------:R-:W-:Y:S02]  /*28f40*/  MOV R5, R0 ;  /* 0x0000000000057202 */ /* 0x000fe40000000f00 */
[----:B------:R-:W-:-:S03]  /*28f50*/  MOV R0, 0x1 ;  /* 0x0000000100007802 */ /* 0x000fc60000000f00 */
[----:B------:R-:W-:-:S04]  /*28f60*/  FADD.FTZ R5, R5, R251 ;  /* 0x000000fb05057221 */ /* 0x000fc80000010000 */
[----:B------:R-:W-:-:S07]  /*28f70*/  IMAD.MOV.U32 R2, RZ, RZ, R5 ;  /* 0x000000ffff027224 */ /* 0x000fce00078e0005 */
[----:B------:R-:W-:Y:S05]  /*28f80*/  WARPSYNC.COLLECTIVE R4, `(.L_x_3595) ;  /* 0x0000000004087348 */ /* 0x000fea0003c00000 */
[----:B------:R1:W2:Y:S02]  /*28f90*/  SHFL.BFLY P0, R0, R2, R0, R3 ;  /* 0x0c00000002007389 */ /* 0x0002a40000000003 */
[----:B-12---:R-:W-:Y:S01]  /*28fa0*/  ENDCOLLECTIVE ;  /* 0x000000000000791b */ /* 0x006fe20003800000 */
.L_x_3595:
[----:B------:R-:W-:Y:S01]  /*28fb0*/  IMAD.MOV.U32 R6, RZ, RZ, R0 ;  /* 0x000000ffff067224 */ /* 0x000fe200078e0000 */
[----:B------:R-:W-:Y:S02]  /*28fc0*/  MOV R0, 0x2 ;  /* 0x0000000200007802 */ /* 0x000fe40000000f00 */
[----:B------:R-:W-:Y:S01]  /*28fd0*/  MOV R2, R250 ;  /* 0x000000fa00027202 */ /* 0x000fe20000000f00 */
[----:B------:R-:W-:-:S07]  /*28fe0*/  FADD.FTZ R24, R5, R6 ;  /* 0x0000000605187221 */ /* 0x000fce0000010000 */
[----:B------:R-:W-:Y:S05]  /*28ff0*/  WARPSYNC.COLLECTIVE R4, `(.L_x_3596) ;  /* 0x0000000004087348 */ /* 0x000fea0003c00000 */
[----:B------:R1:W2:Y:S02]  /*29000*/  SHFL.BFLY P0, R0, R2, R0, R3 ;  /* 0x0c00000002007389 */ /* 0x0002a40000000003 */
[----:B-12---:R-:W-:Y:S01]  /*29010*/  ENDCOLLECTIVE ;  /* 0x000000000000791b */ /* 0x006fe20003800000 */
.L_x_3596:
[----:B------:R-:W-:Y:S01]  /*29020*/  IMAD.MOV.U32 R2, RZ, RZ, R0 ;  /* 0x000000ffff027224 */ /* 0x000fe200078e0000 */
[----:B------:R-:W-:-:S03]  /*29030*/  MOV R0, 0x1 ;  /* 0x0000000100007802 */ /* 0x000fc60000000f00 */
[----:B------:R-:W-:-:S07]  /*29040*/  FADD.FTZ R2, R2, R250 ;  /* 0x000000fa02027221 */ /* 0x000fce0000010000 */
[----:B------:R-:W-:Y:S05]  /*29050*/  WARPSYNC.COLLECTIVE R4, `(.L_x_3597) ;  /* 0x0000000004087348 */ /* 0x000fea0003c00000 */
[----:B------:R1:W2:Y:S02]  /*29060*/  SHFL.BFLY P0, R0, R2, R0, R3 ;  /* 0x0c00000002007389 */ /* 0x0002a40000000003 */
[----:B-12---:R-:W-:Y:S01]  /*29070*/  ENDCOLLECTIVE ;  /* 0x000000000000791b */ /* 0x006fe20003800000 */
.L_x_3597:
[----:B------:R-:W-:Y:S01]  /*29080*/  MOV R3, R0 ;  /* 0x0000000000037202 */ /* 0x000fe20000000f00 */
[----:B------:R-:W-:Y:S06]  /*29090*/  BRA `(.L_x_3598) ;  /* 0xffffffe4004c7947 */ /* 0x000fec000383ffff */
.L_x_3599:
        /* <DEDUP_REMOVED lines=14> */
.L_x_8439:


//--------------------- .text._ZN5flash24flash_fwd_splitkv_kernelI23Flash_fwd_kernel_traitsILi128ELi64ELi128ELi4ELb0ELb0EN7cutlass10bfloat16_tE19Flash_kernel_traitsILi128ELi64ELi128ELi4ES3_EELb1ELb0ELb0ELb0ELb1ELb0ELb1ELb0EEEvNS_16Flash_fwd_paramsE --------------------------
	.section	.text._ZN5flash24flash_fwd_splitkv_kernelI23Flash_fwd_kernel_traitsILi128ELi64ELi128ELi4ELb0ELb0EN7cutlass10bfloat16_tE19Flash_kernel_traitsILi128ELi64ELi128ELi4ES3_EELb1ELb0ELb0ELb0ELb1ELb0ELb1ELb0EEEvNS_16Flash_fwd_paramsE,"ax",@progbits
	.align	128
        .global         _ZN5flash24flash_fwd_splitkv_kernelI23Flash_fwd_kernel_traitsILi128ELi64ELi128ELi4ELb0ELb0EN7cutlass10bfloat16_tE19Flash_kernel_traitsILi128ELi64ELi128ELi4ES3_EELb1ELb0ELb0ELb0ELb1ELb0ELb1ELb0EEEvNS_16Flash_fwd_paramsE
        .type           _ZN5flash24flash_fwd_splitkv_kernelI23Flash_fwd_kernel_traitsILi128ELi64ELi128ELi4ELb0ELb0EN7cutlass10bfloat16_tE19Flash_kernel_traitsILi128ELi64ELi128ELi4ES3_EELb1ELb0ELb0ELb0ELb1ELb0ELb1ELb0EEEvNS_16Flash_fwd_paramsE,@function
        .size           _ZN5flash24flash_fwd_splitkv_kernelI23Flash_fwd_kernel_traitsILi128ELi64ELi128ELi4ELb0ELb0EN7cutlass10bfloat16_tE19Flash_kernel_traitsILi128ELi64ELi128ELi4ES3_EELb1ELb0ELb0ELb0ELb1ELb0ELb1ELb0EEEvNS_16Flash_fwd_paramsE,(.L_x_8492 - _ZN5flash24flash_fwd_splitkv_kernelI23Flash_fwd_kernel_traitsILi128ELi64ELi128ELi4ELb0ELb0EN7cutlass10bfloat16_tE19Flash_kernel_traitsILi128ELi64ELi128ELi4ES3_EELb1ELb0ELb0ELb0ELb1ELb0ELb1ELb0EEEvNS_16Flash_fwd_paramsE)
        .other          _ZN5flash24flash_fwd_splitkv_kernelI23Flash_fwd_kernel_traitsILi128ELi64ELi128ELi4ELb0ELb0EN7cutlass10bfloat16_tE19Flash_kernel_traitsILi128ELi64ELi128ELi4ES3_EELb1ELb0ELb0ELb0ELb1ELb0ELb1ELb0EEEvNS_16Flash_fwd_paramsE,@"STO_CUDA_ENTRY STV_DEFAULT"
_ZN5flash24flash_fwd_splitkv_kernelI23Flash_fwd_kernel_traitsILi128ELi64ELi128ELi4ELb0ELb0EN7cutlass10bfloat16_tE19Flash_kernel_traitsILi128ELi64ELi128ELi4ES3_EELb1ELb0ELb0ELb0ELb1ELb0ELb1ELb0EEEvNS_16Flash_fwd_paramsE:
.text._ZN5flash24flash_fwd_splitkv_kernelI23Flash_fwd_kernel_traitsILi128ELi64ELi128ELi4ELb0ELb0EN7cutlass10bfloat16_tE19Flash_kernel_traitsILi128ELi64ELi128ELi4ES3_EELb1ELb0ELb0ELb0ELb1ELb0ELb1ELb0EEEvNS_16Flash_fwd_paramsE:
        /* <DEDUP_REMOVED lines=12> */
[----:B-1----:R-:W-:Y:S01]  /*00c0*/  IMAD.MOV R0, RZ, RZ, -R3 ;  /* 0x000000ffff007224 */ /* 0x002fe200078e0a03 */
[----:B------:R-:W1:Y:S03]  /*00d0*/  LDC.U8 R4, c[0x0][0x3c2] ;  /* 0x0000f080ff047b82 */ /* 0x000e660000000000 */
[----:B------:R-:W-:-:S04]  /*00e0*/  IMAD R7, R0, R5, RZ ;  /* 0x0000000500077224 */ /* 0x000fc800078e02ff */
[----:B------:R-:W-:Y:S02]  /*00f0*/  IMAD.HI.U32 R7, R3, R7, R2 ;  /* 0x0000000703077227 */ /* 0x000fe400078e0002 */
[----:B------:R-:W3:Y:S04]  /*0100*/  LDC.64 R2, c[0x0][0x300] ;  /* 0x0000c000ff027b82 */ /* 0x000ee80000000a00 */
[----:B--2---:R-:W-:-:S04]  /*0110*/  IMAD.HI.U32 R237, R7, R28, RZ ;  /* 0x0000001c07ed7227 */ /* 0x004fc800078e00ff */
[----:B------:R-:W-:Y:S01]  /*0120*/  IMAD.MOV R0, RZ, RZ, -R237 ;  /* 0x000000ffff007224 */ /* 0x000fe200078e0aed */
[----:B------:R-:W2:Y:S03]  /*0130*/  LDC.64 R6, c[0x0][0x2f0] ;  /* 0x0000bc00ff067b82 */ /* 0x000ea60000000a00 */
[----:B------:R-:W-:-:S05]  /*0140*/  IMAD R0, R5, R0, R28 ;  /* 0x0000000005007224 */ /* 0x000fca00078e021c */
[----:B------:R-:W-:Y:S02]  /*0150*/  ISETP.GE.U32.AND P4, PT, R0, R5, PT ;  /* 0x000000050000720c */ /* 0x000fe40003f86070 */
[----:B---3--:R-:W-:-:S04]  /*0160*/  ISETP.NE.U32.AND P0, PT, R2, RZ, PT ;  /* 0x000000ff0200720c */ /* 0x008fc80003f05070 */
[----:B------:R-:W-:-:S07]  /*0170*/  ISETP.NE.AND.EX P0, PT, R3, RZ, PT, P0 ;  /* 0x000000ff0300720c */ /* 0x000fce0003f05300 */
[----:B------:R-:W-:Y:S01]  /*0180*/  @P4 IMAD.IADD R0, R0, 0x1, -R5 ;  /* 0x0000000100004824 */ /* 0x000fe200078e0a05 */
[----:B------:R-:W-:Y:S01]  /*0190*/  @P4 IADD3 R237, R237, 0x1, RZ ;  /* 0x00000001eded4810 */ /* 0x000fe20007ffe0ff */
[----:B------:R-:W3:Y:S01]  /*01a0*/  LDC.64 R2, c[0x0][0x2f8] ;  /* 0x0000be00ff027b82 */ /* 0x000ee20000000a00 */
[----:B--2---:R-:W-:Y:S02]  /*01b0*/  ISETP.NE.U32.AND P1, PT, R6, RZ, PT ;  /* 0x000000ff0600720c */ /* 0x004fe40003f25070 */
[----:B------:R-:W-:Y:S02]  /*01c0*/  ISETP.GE.U32.AND P3, PT, R0, R5, PT ;  /* 0x000000050000720c */ /* 0x000fe40003f66070 */
[----:B------:R-:W-:Y:S02]  /*01d0*/  ISETP.NE.AND.EX P1, PT, R7, RZ, PT, P1 ;  /* 0x000000ff0700720c */ /* 0x000fe40003f25310 */
[----:B------:R-:W-:-:S09]  /*01e0*/  MOV R0, 0xffffffff ;  /* 0xffffffff00007802 */ /* 0x000fd20000000f00 */
[----:B------:R-:W-:Y:S01]  /*01f0*/  @P3 VIADD R237, R237, 0x1 ;  /* 0x00000001eded3836 */ /* 0x000fe20000000000 */
[----:B------:R-:W-:-:S05]  /*0200*/  @!P2 LOP3.LUT R237, RZ, R5, RZ, 0x33, !PT ;  /* 0x00000005ffeda212 */ /* 0x000fca00078e33ff */
[----:B------:R-:W-:Y:S02]  /*0210*/  IMAD.WIDE R18, R237, 0x4, R8 ;  /* 0x00000004ed127825 */ /* 0x000fe400078e0208 */
[----:B------:R-:W2:Y:S03]  /*0220*/  @P0 LDC.64 R8, c[0x0][0x300] ;  /* 0x0000c000ff080b82 */ /* 0x000ea60000000a00 */
[----:B------:R-:W4:Y:S04]  /*0230*/  @P1 LDG.E R0, desc[UR10][R18.64] ;  /* 0x0000000a12001981 */ /* 0x000f28000c1e1900 */
[----:B------:R-:W4:Y:S01]  /*0240*/  @P1 LDG.E R7, desc[UR10][R18.64+0x4] ;  /* 0x0000040a12071981 */ /* 0x000f22000c1e1900 */
[----:B-1----:R-:W-:Y:S01]  /*0250*/  ISETP.NE.AND P3, PT, R4, RZ, PT ;  /* 0x000000ff0400720c */ /* 0x002fe20003f65270 */
[----:B------:R-:W-:Y:S01]  /*0260*/  IMAD.MOV.U32 R10, RZ, RZ, RZ ;  /* 0x000000ffff0a7224 */ /* 0x000fe200078e00ff */
[----:B---3--:R-:W-:-:S02]  /*0270*/  ISETP.EQ.U32.AND P2, PT, R2, RZ, PT ;  /* 0x000000ff0200720c */ /* 0x008fc40003f42070 */
[----:B------:R-:W-:Y:S02]  /*0280*/  MOV R11, 0xffffffff ;  /* 0xffffffff000b7802 */ /* 0x000fe40000000f00 */
[----:B------:R-:W-:Y:S01]  /*0290*/  ISETP.EQ.OR.EX P2, PT, R3, RZ, !P3, P2 ;  /* 0x000000ff0300720c */ /* 0x000fe20005f42720 */
[----:B--2---:R-:W-:-:S04]  /*02a0*/  @P0 IMAD.WIDE R16, R237, 0x4, R8 ;  /* 0x00000004ed100825 */ /* 0x004fc800078e0208 */
        /* <DEDUP_REMOVED lines=16> */
.L_x_3600:
[----:B------:R-:W1:Y:S02]  /*03b0*/  LDC R7, c[0x0][0x2c8] ;  /* 0x0000b200ff077b82 */ /* 0x000e640000000800 */
.L_x_3601:
        /* <DEDUP_REMOVED lines=10> */
[----:B-----5:R-:W-:-:S07]  /*0460*/  @P3 IMAD.IADD R121, R121, 0x1, -R10 ;  /* 0x0000000179793824 */ /* 0x020fce00078e0a0a */
[----:B---3--:R-:W3:Y:S08]  /*0470*/  LDC R2, c[0x0][0x2c8] ;  /* 0x0000b200ff027b82 */ /* 0x008ef00000000800 */
[----:B------:R-:W4:Y:S01]  /*0480*/  LDC R120, c[0x0][0x398] ;  /* 0x0000e600ff787b82 */ /* 0x000f220000000800 */
[----:B--2---:R-:W-:-:S04]  /*0490*/  IABS R12, R8 ;  /* 0x00000008000c7213 */ /* 0x004fc80000000000 */
[----:B------:R-:W2:Y:S01]  /*04a0*/  I2F.RP R6, R12 ;  /* 0x0000000c00067306 */ /* 0x000ea20000209400 */
[----:B---3--:R-:W-:-:S05]  /*04b0*/  VIADD R2, R2, 0x7f ;  /* 0x0000007f02027836 */ /* 0x008fca0000000000 */
[----:B------:R-:W-:-:S04]  /*04c0*/  SHF.R.S32.HI R17, RZ, 0x1f, R2 ;  /* 0x0000001fff117819 */ /* 0x000fc80000011402 */
[----:B------:R-:W-:Y:S01]  /*04d0*/  LEA.HI R17, R17, R2, RZ, 0x7 ;  /* 0x0000000211117211 */ /* 0x000fe200078f38ff */
[----:B--2---:R-:W2:Y:S01]  /*04e0*/  MUFU.RCP R18, R6 ;  /* 0x0000000600127308 */ /* 0x004ea20000001000 */
[-C--:B------:R-:W-:Y:S02]  /*04f0*/  IABS R2, R8.reuse ;  /* 0x0000000800027213 */ /* 0x080fe40000000000 */
[----:B------:R-:W-:-:S03]  /*0500*/  LEA.HI.SX32 R17, R17, R8, 0x19 ;  /* 0x0000000811117211 */ /* 0x000fc600078fcaff */
[----:B------:R-:W-:Y:S02]  /*0510*/  IMAD.MOV R2, RZ, RZ, -R2 ;  /* 0x000000ffff027224 */ /* 0x000fe400078e0a02 */
[----:B------:R-:W-:Y:S02]  /*0520*/  VIADD R17, R17, 0xffffffff ;  /* 0xffffffff11117836 */ /* 0x000fe40000000000 */
[----:B--2---:R-:W-:-:S04]  /*0530*/  VIADD R18, R18, 0xffffffe ;  /* 0x0ffffffe12127836 */ /* 0x004fc80000000000 */
[----:B------:R-:W2:Y:S02]  /*0540*/  F2I.FTZ.U32.TRUNC.NTZ R19, R18 ;  /* 0x0000001200137305 */ /* 0x000ea4000021f000 */
[--C-:B--2---:R-:W-:Y:S02]  /*0550*/  IMAD.MOV R3, RZ, RZ, -R19.reuse ;  /* 0x000000ffff037224 */ /* 0x104fe400078e0a13 */
[----:B------:R-:W-:Y:S02]  /*0560*/  IMAD.MOV.U32 R18, RZ, RZ, RZ ;  /* 0x000000ffff127224 */ /* 0x000fe400078e00ff */
[----:B------:R-:W-:Y:S01]  /*0570*/  IMAD R6, R3, R12, RZ ;  /* 0x0000000c03067224 */ /* 0x000fe200078e02ff */
[----:B------:R-:W-:Y:S02]  /*0580*/  IABS R3, R17 ;  /* 0x0000001100037213 */ /* 0x000fe40000000000 */
[----:B------:R-:W-:Y:S01]  /*0590*/  LOP3.LUT R17, R17, R8, RZ, 0x3c, !PT ;  /* 0x0000000811117212 */ /* 0x000fe200078e3cff */
[----:B------:R-:W-:-:S03]  /*05a0*/  IMAD.HI.U32 R6, R19, R6, R18 ;  /* 0x0000000613067227 */ /* 0x000fc600078e0012 */
[----:B------:R-:W-:-:S03]  /*05b0*/  ISETP.GE.AND P0, PT, R17, RZ, PT ;  /* 0x000000ff1100720c */ /* 0x000fc60003f06270 */
[----:B------:R-:W-:Y:S02]  /*05c0*/  IMAD.HI.U32 R9, R6, R3, RZ ;  /* 0x0000000306097227 */ /* 0x000fe400078e00ff */
[----:B------:R-:W2:Y:S02]  /*05d0*/  @!P3 LDC R6, c[0x0][0x2cc] ;  /* 0x0000b300ff06bb82 */ /* 0x000ea40000000800 */
[----:B------:R-:W-:-:S05]  /*05e0*/  IMAD R13, R9, R2, R3 ;  /* 0x00000002090d7224 */ /* 0x000fca00078e0203 */
[----:B------:R-:W-:Y:S01]  /*05f0*/  ISETP.GT.U32.AND P1, PT, R12, R13, PT ;  /* 0x0000000d0c00720c */ /* 0x000fe20003f24070 */
[----:B------:R-:W3:-:S12]  /*0600*/  @!P3 LDC.64 R2, c[0x0][0x318] ;  /* 0x0000c600ff02bb82 */ /* 0x000ed80000000a00 */
[----:B------:R-:W-:Y:S02]  /*0610*/  @!P1 IMAD.IADD R13, R13, 0x1, -R12 ;  /* 0x000000010d0d9824 */ /* 0x000fe400078e0a0c */
[----:B------:R-:W-:Y:S01]  /*0620*/  @!P1 VIADD R9, R9, 0x1 ;  /* 0x0000000109099836 */ /* 0x000fe20000000000 */
[----:B------:R-:W-:Y:S02]  /*0630*/  ISETP.NE.AND P1, PT, R8, RZ, PT ;  /* 0x000000ff0800720c */ /* 0x000fe40003f25270 */
[----:B------:R-:W-:Y:S02]  /*0640*/  ISETP.GE.U32.AND P4, PT, R13, R12, PT ;  /* 0x0000000c0d00720c */ /* 0x000fe40003f86070 */
[----:B---3--:R-:W-:-:S04]  /*0650*/  @!P3 ISETP.NE.U32.AND P2, PT, R2, RZ, PT ;  /* 0x000000ff0200b20c */ /* 0x008fc80003f45070 */
[----:B------:R-:W-:Y:S02]  /*0660*/  @!P3 ISETP.NE.AND.EX P2, PT, R3, RZ, PT, P2 ;  /* 0x000000ff0300b20c */ /* 0x000fe40003f45320 */
[----:B------:R-:W-:-:S05]  /*0670*/  IADD3 R3, -R124, 0xbf, R123 ;  /* 0x000000bf7c037810 */ /* 0x000fca0007ffe17b */
[----:B------:R-:W-:Y:S01]  /*0680*/  @P4 VIADD R9, R9, 0x1 ;  /* 0x0000000109094836 */ /* 0x000fe20000000000 */
[----:B--2---:R-:W-:-:S03]  /*0690*/  @!P3 SEL R6, R6, RZ, P2 ;  /* 0x000000ff0606b207 */ /* 0x004fc60001000000 */
[----:B------:R-:W-:Y:S01]  /*06a0*/  @!P0 IMAD.MOV R9, RZ, RZ, -R9 ;  /* 0x000000ffff098224 */ /* 0x000fe200078e0a09 */
[----:B-1----:R-:W-:Y:S02]  /*06b0*/  @!P3 IADD3 R121, R6, R7, -R10 ;  /* 0x000000070679b210 */ /* 0x002fe40007ffe80a */
[----:B------:R-:W-:Y:S02]  /*06c0*/  @!P1 LOP3.LUT R9, RZ, R8, RZ, 0x33, !PT ;  /* 0x00000008ff099212 */ /* 0x000fe400078e33ff */
[----:B----4-:R-:W-:Y:S01]  /*06d0*/  IADD3 R3, R3, R120, R121 ;  /* 0x0000007803037210 */ /* 0x010fe20007ffe079 */
[----:B------:R-:W-:Y:S02]  /*06e0*/  VIADD R7, R121, 0x7f ;  /* 0x0000007f79077836 */ /* 0x000fe40000000000 */
[----:B------:R-:W-:Y:S01]  /*06f0*/  IMAD R228, R9, R4, RZ ;  /* 0x0000000409e47224 */ /* 0x000fe200078e02ff */
[----:B------:R-:W-:Y:S02]  /*0700*/  SHF.R.S32.HI R2, RZ, 0x1f, R3 ;  /* 0x0000001fff027819 */ /* 0x000fe40000011403 */
[----:B------:R-:W-:-:S02]  /*0710*/  SHF.R.S32.HI R6, RZ, 0x1f, R7 ;  /* 0x0000001fff067819 */ /* 0x000fc40000011407 */
[----:B------:R-:W-:Y:S02]  /*0720*/  LEA.HI R2, R2, R3, RZ, 0x7 ;  /* 0x0000000302027211 */ /* 0x000fe400078f38ff */
[----:B------:R-:W-:Y:S02]  /*0730*/  LEA.HI R6, R6, R7, RZ, 0x7 ;  /* 0x0000000706067211 */ /* 0x000fe400078f38ff */
[----:B------:R-:W-:Y:S02]  /*0740*/  SHF.R.S32.HI R2, RZ, 0x7, R2 ;  /* 0x00000007ff027819 */ /* 0x000fe40000011402 */
[----:B------:R-:W-:-:S04]  /*0750*/  SHF.R.S32.HI R6, RZ, 0x7, R6 ;  /* 0x00000007ff067819 */ /* 0x000fc80000011406 */
[----:B------:R-:W-:Y:S02]  /*0760*/  VIADDMNMX R37, R228, R9, R6, PT ;  /* 0x00000009e4257246 */ /* 0x000fe40003800106 */
[----:B------:R-:W1:Y:S02]  /*0770*/  S2R R6, SR_TID.X ;  /* 0x0000000000067919 */ /* 0x000e640000002100 */
[----:B------:R-:W-:-:S04]  /*0780*/  VIMNMX R37, R37, R2, PT ;  /* 0x0000000225257248 */ /* 0x000fc80003fe0100 */
[----:B------:R-:W-:-:S13]  /*0790*/  ISETP.GE.AND P0, PT, R228, R37, PT ;  /* 0x00000025e400720c */ /* 0x000fda0003f06270 */
[----:B------:R-:W-:Y:S05]  /*07a0*/  @!P0 BRA `(.L_x_3602) ;  /* 0x0000000400508947 */ /* 0x000fea0003800000 */
[----:B------:R-:W2:Y:S01]  /*07b0*/  LDC.64 R2, c[0x0][0x2c0] ;  /* 0x0000b000ff027b82 */ /* 0x000ea20000000a00 */
[----:B-1----:R-:W-:Y:S01]  /*07c0*/  SHF.R.S32.HI R7, RZ, 0x1f, R6 ;  /* 0x0000001fff077819 */ /* 0x002fe20000011406 */
        /* <DEDUP_REMOVED lines=8> */
[C---:B------:R-:W-:Y:S02]  /*0850*/  VIADD R12, R0.reuse, 0x10 ;  /* 0x00000010000c7836 */ /* 0x040fe40000000000 */
[----:B------:R-:W-:Y:S01]  /*0860*/  VIADD R6, R0, 0x28 ;  /* 0x0000002800067836 */ /* 0x000fe20000000000 */
[----:B------:R-:W-:Y:S01]  /*0870*/  SHF.R.S32.HI R9, RZ, 0x1f, R8 ;  /* 0x0000001fff097819 */ /* 0x000fe20000011408 */
[----:B--2---:R-:W-:-:S04]  /*0880*/  IMAD R2, R4, R2, R237 ;  /* 0x0000000204027224 */ /* 0x004fc800078e02ed */
[----:B------:R-:W-:Y:S02]  /*0890*/  IMAD R2, R2, R5, R28 ;  /* 0x0000000502027224 */ /* 0x000fe400078e021c */
[----:B------:R-:W-:-:S04]  /*08a0*/  IMAD.WIDE R8, R0, 0x80, R8 ;  /* 0x0000008000087825 */ /* 0x000fc800078e0208 */
[--C-:B------:R-:W-:Y:S02]  /*08b0*/  IMAD R3, R2, R3, R123.reuse ;  /* 0x0000000302037224 */ /* 0x100fe400078e027b */
[----:B------:R-:W-:Y:S02]  /*08c0*/  IMAD.IADD R123, R124, 0x1, -R123 ;  /* 0x000000017c7b7824 */ /* 0x000fe400078e0a7b */
[----:B------:R-:W-:Y:S01]  /*08d0*/  IMAD R4, R3, UR4, RZ ;  /* 0x0000000403047c24 */ /* 0x000fe2000f8e02ff */
[----:B------:R-:W-:Y:S01]  /*08e0*/  ULDC.64 UR4, c[0x0][0x288] ;  /* 0x0000a20000047ab9 */ /* 0x000fe20000000a00 */
[----:B------:R-:W-:Y:S02]  /*08f0*/  SHF.R.S32.HI R5, RZ, 0x1f, R3 ;  /* 0x0000001fff057819 */ /* 0x000fe40000011403 */
[-C--:B------:R-:W-:Y:S02]  /*0900*/  ISETP.GE.AND P3, PT, R0, R123.reuse, PT ;  /* 0x0000007b0000720c */ /* 0x080fe40003f66270 */
[----:B------:R-:W-:Y:S01]  /*0910*/  IADD3 R2, P0, R4, R8, RZ ;  /* 0x0000000804027210 */ /* 0x000fe20007f1e0ff */
[----:B------:R-:W-:Y:S01]  /*0920*/  VIADD R8, R0, 0x20 ;  /* 0x0000002000087836 */ /* 0x000fe20000000000 */
[----:B------:R-:W-:-:S02]  /*0930*/  ISETP.GE.AND P1, PT, R12, R123, PT ;  /* 0x0000007b0c00720c */ /* 0x000fc40003f26270 */
[----:B------:R-:W-:Y:S01]  /*0940*/  LEA.HI.X.SX32 R9, R4, R9, 0x1, P0 ;  /* 0x0000000904097211 */ /* 0x000fe200000f0eff */
[----:B------:R-:W-:Y:S01]  /*0950*/  VIADD R4, R0, 0x8 ;  /* 0x0000000800047836 */ /* 0x000fe20000000000 */
[----:B------:R-:W-:Y:S02]  /*0960*/  LEA R14, P0, R2, UR4, 0x2 ;  /* 0x00000004020e7c11 */ /* 0x000fe4000f8010ff */
[-C--:B------:R-:W-:Y:S02]  /*0970*/  ISETP.GE.AND P4, PT, R8, R123.reuse, PT ;  /* 0x0000007b0800720c */ /* 0x080fe40003f86270 */
[----:B------:R-:W-:Y:S01]  /*0980*/  LEA.HI.X R15, R2, UR5, R9, 0x2, P0 ;  /* 0x00000005020f7c11 */ /* 0x000fe200080f1409 */
[----:B------:R-:W-:Y:S01]  /*0990*/  VIADD R2, R0, 0x38 ;  /* 0x0000003800027836 */ /* 0x000fe20000000000 */
[-C--:B------:R-:W-:Y:S01]  /*09a0*/  ISETP.GE.AND P0, PT, R10, R123.reuse, PT ;  /* 0x0000007b0a00720c */ /* 0x080fe20003f06270 */
[----:B------:R-:W-:Y:S01]  /*09b0*/  ULDC.64 UR4, c[0x0][0x2b8] ;  /* 0x0000ae0000047ab9 */ /* 0x000fe20000000a00 */
[CC--:B------:R-:W-:Y:S01]  /*09c0*/  ISETP.GE.AND P2, PT, R4.reuse, R123.reuse, PT ;  /* 0x0000007b0400720c */ /* 0x0c0fe20003f46270 */
[----:B------:R1:W-:Y:S01]  /*09d0*/  @!P3 STG.E.128 desc[UR10][R14.64], RZ ;  /* 0x000000ff0e00b986 */ /* 0x0003e2000c101d0a */
[----:B------:R-:W-:Y:S01]  /*09e0*/  ISETP.GE.OR P5, PT, R4, R123, P6 ;  /* 0x0000007b0400720c */ /* 0x000fe200037a6670 */
[----:B------:R-:W-:-:S02]  /*09f0*/  VIADD R4, R0, 0x30 ;  /* 0x0000003000047836 */ /* 0x000fc40000000000 */
[----:B------:R1:W-:Y:S01]  /*0a00*/  @!P3 STG.E.128 desc[UR10][R14.64+0x100], RZ ;  /* 0x000100ff0e00b986 */ /* 0x0003e2000c101d0a */
[----:B------:R-:W-:-:S03]  /*0a10*/  ISETP.GE.AND P3, PT, R6, R123, PT ;  /* 0x0000007b0600720c */ /* 0x000fc60003f66270 */
[----:B------:R1:W-:Y:S04]  /*0a20*/  @!P1 STG.E.128 desc[UR10][R14.64+0x2000], RZ ;  /* 0x002000ff0e009986 */ /* 0x0003e8000c101d0a */
[----:B------:R1:W-:Y:S04]  /*0a30*/  @!P0 STG.E.128 desc[UR10][R14.64+0x3000], RZ ;  /* 0x003000ff0e008986 */ /* 0x0003e8000c101d0a */
[----:B------:R1:W-:Y:S01]  /*0a40*/  @!P0 STG.E.128 desc[UR10][R14.64+0x3100], RZ ;  /* 0x003100ff0e008986 */ /* 0x0003e2000c101d0a */
[----:B------:R-:W-:-:S03]  /*0a50*/  IADD3 R3, P0, R3, R0, RZ ;  /* 0x0000000003037210 */ /* 0x000fc60007f1e0ff */
[----:B------:R1:W-:Y:S04]  /*0a60*/  @!P2 STG.E.128 desc[UR10][R14.64+0x1000], RZ ;  /* 0x001000ff0e00a986 */ /* 0x0003e8000c101d0a */
[----:B------:R1:W-:Y:S01]  /*0a70*/  @!P2 STG.E.128 desc[UR10][R14.64+0x1100], RZ ;  /* 0x001100ff0e00a986 */ /* 0x0003e2000c101d0a */
[----:B------:R-:W-:-:S03]  /*0a80*/  ISETP.GE.AND P2, PT, R4, R123, PT ;  /* 0x0000007b0400720c */ /* 0x000fc60003f46270 */
[----:B------:R1:W-:Y:S01]  /*0a90*/  @!P1 STG.E.128 desc[UR10][R14.64+0x2100], RZ ;  /* 0x002100ff0e009986 */ /* 0x0003e2000c101d0a */
[----:B------:R-:W-:-:S03]  /*0aa0*/  ISETP.GE.AND P1, PT, R2, R123, PT ;  /* 0x0000007b0200720c */ /* 0x000fc60003f26270 */
[----:B------:R1:W-:Y:S04]  /*0ab0*/  @!P4 STG.E.128 desc[UR10][R14.64+0x4000], RZ ;  /* 0x004000ff0e00c986 */ /* 0x0003e8000c101d0a */
[----:B------:R1:W-:Y:S01]  /*0ac0*/  @!P4 STG.E.128 desc[UR10][R14.64+0x4100], RZ ;  /* 0x004100ff0e00c986 */ /* 0x0003e2000c101d0a */
[----:B------:R-:W-:Y:S02]  /*0ad0*/  ISETP.GE.OR P4, PT, R12, R123, P6 ;  /* 0x0000007b0c00720c */ /* 0x000fe40003786670 */
[----:B------:R-:W-:Y:S01]  /*0ae0*/  LEA.HI.X.SX32 R12, R0, R5, 0x1, P0 ;  /* 0x00000005000c7211 */ /* 0x000fe200000f0eff */
[----:B------:R1:W-:Y:S01]  /*0af0*/  @!P3 STG.E.128 desc[UR10][R14.64+0x5000], RZ ;  /* 0x005000ff0e00b986 */ /* 0x0003e2000c101d0a */
[----:B------:R-:W-:-:S03]  /*0b00*/  LEA R16, P0, R3, UR4, 0x2 ;  /* 0x0000000403107c11 */ /* 0x000fc6000f8010ff */
[----:B------:R1:W-:Y:S01]  /*0b10*/  @!P3 STG.E.128 desc[UR10][R14.64+0x5100], RZ ;  /* 0x005100ff0e00b986 */ /* 0x0003e2000c101d0a */
[----:B------:R-:W-:Y:S01]  /*0b20*/  LEA.HI.X R17, R3, UR5, R12, 0x2, P0 ;  /* 0x0000000503117c11 */ /* 0x000fe200080f140c */
[----:B------:R-:W-:Y:S01]  /*0b30*/  @!P5 IMAD.MOV.U32 R3, RZ, RZ, -0x800000 ;  /* 0xff800000ff03d424 */ /* 0x000fe200078e00ff */
[-C--:B------:R-:W-:Y:S01]  /*0b40*/  ISETP.GE.OR P3, PT, R10, R123.reuse, P6 ;  /* 0x0000007b0a00720c */ /* 0x080fe20003766670 */
[----:B------:R1:W-:Y:S01]  /*0b50*/  @!P2 STG.E.128 desc[UR10][R14.64+0x6000], RZ ;  /* 0x006000ff0e00a986 */ /* 0x0003e2000c101d0a */
[-C--:B------:R-:W-:Y:S01]  /*0b60*/  ISETP.GE.OR P0, PT, R4, R123.reuse, P6 ;  /* 0x0000007b0400720c */ /* 0x080fe20003706670 */
[----:B------:R-:W-:Y:S02]  /*0b70*/  @!P4 IMAD.MOV.U32 R19, RZ, RZ, -0x800000 ;  /* 0xff800000ff13c424 */ /* 0x000fe400078e00ff */
[----:B------:R1:W-:Y:S01]  /*0b80*/  @!P2 STG.E.128 desc[UR10][R14.64+0x6100], RZ ;  /* 0x006100ff0e00a986 */ /* 0x0003e2000c101d0a */
[----:B------:R-:W-:-:S03]  /*0b90*/  ISETP.GE.OR P2, PT, R8, R123, P6 ;  /* 0x0000007b0800720c */ /* 0x000fc60003746670 */
[----:B------:R1:W-:Y:S04]  /*0ba0*/  @!P1 STG.E.128 desc[UR10][R14.64+0x7000], RZ ;  /* 0x007000ff0e009986 */ /* 0x0003e8000c101d0a */
[----:B------:R1:W-:Y:S01]  /*0bb0*/  @!P1 STG.E.128 desc[UR10][R14.64+0x7100], RZ ;  /* 0x007100ff0e009986 */ /* 0x0003e2000c101d0a */
[-C--:B------:R-:W-:Y:S01]  /*0bc0*/  ISETP.GE.OR P1, PT, R6, R123.reuse, P6 ;  /* 0x0000007b0600720c */ /* 0x080fe20003726670 */
[----:B------:R-:W-:Y:S02]  /*0bd0*/  @!P3 IMAD.MOV.U32 R11, RZ, RZ, -0x800000 ;  /* 0xff800000ff0bb424 */ /* 0x000fe400078e00ff */
[----:B------:R1:W-:Y:S01]  /*0be0*/  @!P5 STG.E desc[UR10][R16.64+0x20], R3 ;  /* 0x000020031000d986 */ /* 0x0003e2000c10190a */
[-C--:B------:R-:W-:Y:S01]  /*0bf0*/  ISETP.GE.OR P5, PT, R0, R123.reuse, P6 ;  /* 0x0000007b0000720c */ /* 0x080fe200037a6670 */
[----:B------:R-:W-:Y:S01]  /*0c00*/  @!P2 IMAD.MOV.U32 R9, RZ, RZ, -0x800000 ;  /* 0xff800000ff09a424 */ /* 0x000fe200078e00ff */
[----:B------:R-:W-:Y:S01]  /*0c10*/  ISETP.GE.OR P6, PT, R2, R123, P6 ;  /* 0x0000007b0200720c */ /* 0x000fe200037c6670 */
[----:B------:R-:W-:Y:S01]  /*0c20*/  @!P0 IMAD.MOV.U32 R5, RZ, RZ, -0x800000 ;  /* 0xff800000ff058424 */ /* 0x000fe200078e00ff */
[----:B------:R1:W-:Y:S04]  /*0c30*/  @!P4 STG.E desc[UR10][R16.64+0x40], R19 ;  /* 0x000040131000c986 */ /* 0x0003e8000c10190a */
[----:B------:R1:W-:Y:S01]  /*0c40*/  @!P3 STG.E desc[UR10][R16.64+0x60], R11 ;  /* 0x0000600b1000b986 */ /* 0x0003e2000c10190a */
[----:B------:R-:W-:-:S03]  /*0c50*/  @!P1 IMAD.MOV.U32 R7, RZ, RZ, -0x800000 ;  /* 0xff800000ff079424 */ /* 0x000fc600078e00ff */
[----:B------:R1:W-:Y:S01]  /*0c60*/  @!P2 STG.E desc[UR10][R16.64+0x80], R9 ;  /* 0x000080091000a986 */ /* 0x0003e2000c10190a */
[----:B------:R-:W-:-:S03]  /*0c70*/  @!P5 IMAD.MOV.U32 R13, RZ, RZ, -0x800000 ;  /* 0xff800000ff0dd424 */ /* 0x000fc600078e00ff */
[----:B------:R1:W-:Y:S04]  /*0c80*/  @!P1 STG.E desc[UR10][R16.64+0xa0], R7 ;  /* 0x0000a00710009986 */ /* 0x0003e8000c10190a */
[----:B------:R1:W-:Y:S04]  /*0c90*/  @!P0 STG.E desc[UR10][R16.64+0xc0], R5 ;  /* 0x0000c00510008986 */ /* 0x0003e8000c10190a */
[----:B------:R1:W-:Y:S01]  /*0ca0*/  @!P5 STG.E desc[UR10][R16.64], R13 ;  /* 0x0000000d1000d986 */ /* 0x0003e2000c10190a */
[----:B------:R-:W-:Y:S05]  /*0cb0*/  @P6 EXIT ;  /* 0x000000000000694d */ /* 0x000fea0003800000 */
[----:B-1----:R-:W-:-:S05]  /*0cc0*/  MOV R3, 0xff800000 ;  /* 0xff80000000037802 */ /* 0x002fca0000000f00 */
[----:B------:R-:W-:Y:S01]  /*0cd0*/  STG.E desc[UR10][R16.64+0xe0], R3 ;  /* 0x0000e00310007986 */ /* 0x000fe2000c10190a */
[----:B------:R-:W-:Y:S05]  /*0ce0*/  EXIT ;  /* 0x000000000000794d */ /* 0x000fea0003800000 */
.L_x_3602:
[----:B------:R-:W2:Y:S01]  /*0cf0*/  LDC.64 R2, c[0x0][0x368] ;  /* 0x0000da00ff027b82 */ /* 0x000ea20000000a00 */
[----:B------:R-:W-:Y:S01]  /*0d00*/  ULDC.64 UR4, c[0x0][0x370] ;  /* 0x0000dc0000047ab9 */ /* 0x000fe20000000a00 */
[----:B------:R-:W-:Y:S01]  /*0d10*/  IMAD.MOV.U32 R7, RZ, RZ, R237 ;  /* 0x000000ffff077224 */ /* 0x000fe200078e00ed */
[----:B--2---:R-:W-:-:S04]  /*0d20*/  ISETP.NE.U32.AND P0, PT, R2, RZ, PT ;  /* 0x000000ff0200720c */ /* 0x004fc80003f05070 */
[----:B------:R-:W-:Y:S02]  /*0d30*/  ISETP.NE.AND.EX P0, PT, R3, RZ, PT, P0 ;  /* 0x000000ff0300720c */ /* 0x000fe40003f05300 */
[----:B------:R-:W-:-:S11]  /*0d40*/  ISETP.NE.U32.AND P1, PT, RZ, UR4, PT ;  /* 0x00000004ff007c0c */ /* 0x000fd6000bf25070 */
[----:B------:R-:W2:Y:S01]  /*0d50*/  @P0 LDC.64 R2, c[0x0][0x368] ;  /* 0x0000da00ff020b82 */ /* 0x000ea20000000a00 */
[----:B------:R-:W-:Y:S02]  /*0d60*/  ISETP.NE.AND.EX P1, PT, RZ, UR5, PT, P1 ;  /* 0x00000005ff007c0c */ /* 0x000fe4000bf25310 */
[----:B------:R-:W-:Y:S01]  /*0d70*/  CS2R R238, SRZ ;  /* 0x0000000000ee7805 */ /* 0x000fe2000001ff00 */
[----:B--2---:R-:W-:-:S05]  /*0d80*/  @P0 IMAD.WIDE R2, R237, 0x4, R2 ;  /* 0x00000004ed020825 */ /* 0x004fca00078e0202 */
[----:B------:R2:W5:Y:S01]  /*0d90*/  @P0 LDG.E R7, desc[UR10][R2.64] ;  /* 0x0000000a02070981 */ /* 0x000562000c1e1900 */
[----:B------:R-:W-:-:S04]  /*0da0*/  PLOP3.LUT P0, PT, PT, PT, PT, 0x8, 0x0 ;  /* 0x000000000000781c */ /* 0x000fc80003f0e170 */
[----:B------:R-:W-:Y:S09]  /*0db0*/  @!P1 BRA `(.L_x_3603) ;  /* 0x00000000002c9947 */ /* 0x000ff20003800000 */
[----:B--2---:R-:W2:Y:S01]  /*0dc0*/  LDC.64 R2, c[0x0][0x378] ;  /* 0x0000de00ff027b82 */ /* 0x004ea20000000a00 */
[----:B------:R-:W-:-:S05]  /*0dd0*/  SHF.R.S32.HI R5, RZ, 0x1f, R237 ;  /* 0x0000001fff057819 */ /* 0x000fca00000114ed */
[-C--:B--2---:R-:W-:Y:S02]  /*0de0*/  IMAD R4, R5, R2.reuse, RZ ;  /* 0x0000000205047224 */ /* 0x084fe400078e02ff */
        /* <DEDUP_REMOVED lines=8> */
.L_x_3603:
[----:B------:R-:W-:Y:S05]  /*0e70*/  @!P0 BRA `(.L_x_3604) ;  /* 0x0000000400388947 */ /* 0x000fea0003800000 */
[----:B------:R-:W3:Y:S01]  /*0e80*/  LDC R10, c[0x0][0x380] ;  /* 0x0000e000ff0a7b82 */ /* 0x000ee20000000800 */
[----:B------:R-:W-:Y:S01]  /*0e90*/  LEA R13, R37, 0xffffff80, 0x7 ;  /* 0xffffff80250d7811 */ /* 0x000fe200078e38ff */
[----:B------:R-:W-:-:S03]  /*0ea0*/  ULDC.64 UR4, c[0x0][0x230] ;  /* 0x00008c0000047ab9 */ /* 0x000fc60000000a00 */
[----:B--2---:R-:W-:-:S03]  /*0eb0*/  IABS R2, R13 ;  /* 0x0000000d00027213 */ /* 0x004fc60000000000 */
[----:B-----5:R-:W2:Y:S01]  /*0ec0*/  LDC R7, c[0x0][0x278] ;  /* 0x00009e00ff077b82 */ /* 0x020ea20000000800 */
[----:B------:R-:W-:-:S07]  /*0ed0*/  MOV R16, RZ ;  /* 0x000000ff00107202 */ /* 0x000fce0000000f00 */
[----:B------:R-:W4:Y:S01]  /*0ee0*/  LDC.64 R184, c[0x0][0x248] ;  /* 0x00009200ffb87b82 */ /* 0x000f220000000a00 */
[----:B---3--:R-:W-:-:S04]  /*0ef0*/  IABS R4, R10 ;  /* 0x0000000a00047213 */ /* 0x008fc80000000000 */
[----:B------:R-:W3:Y:S08]  /*0f00*/  I2F.RP R5, R4 ;  /* 0x0000000400057306 */ /* 0x000ef00000209400 */
[----:B---3--:R-:W3:Y:S02]  /*0f10*/  MUFU.RCP R8, R5 ;  /* 0x0000000500087308 */ /* 0x008ee40000001000 */
[----:B---3--:R-:W-:-:S06]  /*0f20*/  IADD3 R8, R8, 0xffffffe, RZ ;  /* 0x0ffffffe08087810 */ /* 0x008fcc0007ffe0ff */
[----:B------:R-:W3:Y:S02]  /*0f30*/  F2I.FTZ.U32.TRUNC.NTZ R9, R8 ;  /* 0x0000000800097305 */ /* 0x000ee4000021f000 */
[----:B---3--:R-:W-:Y:S01]  /*0f40*/  IMAD.MOV R3, RZ, RZ, -R9 ;  /* 0x000000ffff037224 */ /* 0x008fe200078e0a09 */
        /* <DEDUP_REMOVED lines=17> */
[----:B------:R-:W3:Y:S01]  /*1060*/  LDG.E R4, desc[UR10][R18.64] ;  /* 0x0000000a12047981 */ /* 0x000ee2000c1e1900 */
[----:B--2---:R-:W-:-:S04]  /*1070*/  IABS R2, R7 ;  /* 0x0000000700027213 */ /* 0x004fc80000000000 */
[----:B------:R-:W2:Y:S08]  /*1080*/  I2F.RP R11, R2 ;  /* 0x00000002000b7306 */ /* 0x000eb00000209400 */
[----:B--2---:R-:W2:Y:S02]  /*1090*/  MUFU.RCP R8, R11 ;  /* 0x0000000b00087308 */ /* 0x004ea40000001000 */
[----:B--2---:R-:W-:-:S06]  /*10a0*/  IADD3 R8, R8, 0xffffffe, RZ ;  /* 0x0ffffffe08087810 */ /* 0x004fcc0007ffe0ff */
[----:B------:R-:W2:Y:S02]  /*10b0*/  F2I.FTZ.U32.TRUNC.NTZ R17, R8 ;  /* 0x0000000800117305 */ /* 0x000ea4000021f000 */
[----:B--2---:R-:W-:Y:S02]  /*10c0*/  IMAD.MOV R3, RZ, RZ, -R17 ;  /* 0x000000ffff037224 */ /* 0x004fe400078e0a11 */
[----:B------:R-:W-:Y:S02]  /*10d0*/  IMAD.MOV R8, RZ, RZ, -R9 ;  /* 0x000000ffff087224 */ /* 0x000fe400078e0a09 */
[----:B------:R-:W-:Y:S01]  /*10e0*/  IMAD R5, R3, R2, RZ ;  /* 0x0000000203057224 */ /* 0x000fe200078e02ff */
[----:B------:R-:W-:Y:S01]  /*10f0*/  IABS R3, R28 ;  /* 0x0000001c00037213 */ /* 0x000fe20000000000 */
[----:B------:R-:W-:Y:S02]  /*1100*/  IMAD R13, R10, R8, R13 ;  /* 0x000000080a0d7224 */ /* 0x000fe400078e020d */
[----:B------:R-:W-:-:S03]  /*1110*/  IMAD.HI.U32 R16, R17, R5, R16 ;  /* 0x0000000511107227 */ /* 0x000fc600078e0010 */
[----:B------:R-:W-:Y:S01]  /*1120*/  SHF.R.S32.HI R23, RZ, 0x1f, R13 ;  /* 0x0000001fff177819 */ /* 0x000fe2000001140d */
        /* <DEDUP_REMOVED lines=16> */
[----:B---3--:R-:W-:Y:S01]  /*1230*/  SHF.R.S32.HI R5, RZ, 0x1f, R4 ;  /* 0x0000001fff057819 */ /* 0x008fe20000011404 */
[----:B------:R-:W-:-:S04]  /*1240*/  IMAD.WIDE.U32 R10, R4, UR4, RZ ;  /* 0x00000004040a7c25 */ /* 0x000fc8000f8e00ff */
[C---:B------:R-:W-:Y:S02]  /*1250*/  IMAD R9, R5.reuse, UR4, RZ ;  /* 0x0000000405097c24 */ /* 0x040fe4000f8e02ff */
[-C--:B--2---:R-:W-:Y:S02]  /*1260*/  IMAD R5, R5, R2.reuse, RZ ;  /* 0x0000000205057224 */ /* 0x084fe400078e02ff */
[C---:B------:R-:W-:Y:S01]  /*1270*/  IMAD R8, R4.reuse, UR5, R9 ;  /* 0x0000000504087c24 */ /* 0x040fe2000f8e0209 */
[----:B------:R-:W-:Y:S01]  /*1280*/  ULDC.64 UR4, c[0x0][0x260] ;  /* 0x0000980000047ab9 */ /* 0x000fe20000000a00 */
[C---:B------:R-:W-:Y:S02]  /*1290*/  IMAD R3, R4.reuse, R3, R5 ;  /* 0x0000000304037224 */ /* 0x040fe400078e0205 */
[----:B------:R-:W-:Y:S01]  /*12a0*/  IMAD.WIDE.U32 R24, R4, R2, RZ ;  /* 0x0000000204187225 */ /* 0x000fe200078e00ff */
[----:B------:R-:W-:-:S03]  /*12b0*/  IADD3 R11, R11, R8, RZ ;  /* 0x000000080b0b7210 */ /* 0x000fc60007ffe0ff */
[----:B----4-:R-:W-:Y:S01]  /*12c0*/  IMAD R8, R23, R184, RZ ;  /* 0x000000b817087224 */ /* 0x010fe200078e02ff */
[----:B------:R-:W-:-:S03]  /*12d0*/  IADD3 R16, R25, R3, RZ ;  /* 0x0000000319107210 */ /* 0x000fc60007ffe0ff */
[C---:B------:R-:W-:Y:S02]  /*12e0*/  IMAD R7, R13.reuse, R185, R8 ;  /* 0x000000b90d077224 */ /* 0x040fe400078e0208 */
[----:B------:R-:W-:-:S04]  /*12f0*/  IMAD.WIDE.U32 R8, R13, R184, R10 ;  /* 0x000000b80d087225 */ /* 0x000fc800078e000a */
[----:B------:R-:W-:Y:S02]  /*1300*/  IMAD.IADD R9, R9, 0x1, R7 ;  /* 0x0000000109097824 */ /* 0x000fe400078e0207 */
[----:B------:R-:W-:Y:S02]  /*1310*/  IMAD R10, R21, UR4, RZ ;  /* 0x00000004150a7c24 */ /* 0x000fe4000f8e02ff */
[----:B------:R-:W-:-:S04]  /*1320*/  IMAD.WIDE.U32 R42, R17, UR4, R8 ;  /* 0x00000004112a7c25 */ /* 0x000fc8000f8e0008 */
[----:B------:R-:W-:-:S05]  /*1330*/  IMAD R10, R17, UR5, R10 ;  /* 0x00000005110a7c24 */ /* 0x000fca000f8e020a */
[----:B------:R-:W-:Y:S01]  /*1340*/  IADD3 R12, R43, R10, RZ ;  /* 0x0000000a2b0c7210 */ /* 0x000fe20007ffe0ff */
[----:B------:R-:W-:Y:S06]  /*1350*/  BRA `(.L_x_3605) ;  /* 0x0000000400347947 */ /* 0x000fec0003800000 */
.L_x_3604:
[----:B------:R-:W2:Y:S01]  /*1360*/  LDC R19, c[0x0][0x278] ;  /* 0x00009e00ff137b82 */ /* 0x000ea20000000800 */
[----:B------:R-:W-:Y:S02]  /*1370*/  ISETP.NE.AND P4, PT, R11, -0x1, PT ;  /* 0xffffffff0b00780c */ /* 0x000fe40003f85270 */
[----:B------:R-:W-:-:S04]  /*1380*/  LEA R13, R37, 0xffffff80, 0x7 ;  /* 0xffffff80250d7811 */ /* 0x000fc800078e38ff */
[----:B------:R-:W-:-:S07]  /*1390*/  SHF.R.S32.HI R23, RZ, 0x1f, R13 ;  /* 0x0000001fff177819 */ /* 0x000fce000001140d */
[----:B------:R-:W3:Y:S01]  /*13a0*/  @P4 LDC.64 R184, c[0x0][0x248] ;  /* 0x00009200ffb84b82 */ /* 0x000ee20000000a00 */
[----:B------:R-:W-:Y:S01]  /*13b0*/  @P4 IMAD.IADD R20, R10, 0x1, R11 ;  /* 0x000000010a144824 */ /* 0x000fe200078e020b */
[----:B--2---:R-:W-:-:S04]  /*13c0*/  IABS R3, R19 ;  /* 0x0000001300037213 */ /* 0x004fc80000000000 */
[----:B------:R-:W2:Y:S08]  /*13d0*/  I2F.RP R5, R3 ;  /* 0x0000000300057306 */ /* 0x000eb00000209400 */
[----:B--2---:R-:W2:Y:S02]  /*13e0*/  MUFU.RCP R8, R5 ;  /* 0x0000000500087308 */ /* 0x004ea40000001000 */
[----:B--2---:R-:W-:-:S06]  /*13f0*/  VIADD R8, R8, 0xffffffe ;  /* 0x0ffffffe08087836 */ /* 0x004fcc0000000000 */
[----:B------:R-:W2:Y:S02]  /*1400*/  F2I.FTZ.U32.TRUNC.NTZ R9, R8 ;  /* 0x0000000800097305 */ /* 0x000ea4000021f000 */
[----:B--2---:R-:W-:Y:S01]  /*1410*/  IMAD.MOV R2, RZ, RZ, -R9 ;  /* 0x000000ffff027224 */ /* 0x004fe200078e0a09 */
        /* <DEDUP_REMOVED lines=9> */
[C---:B---3--:R-:W-:Y:S02]  /*14b0*/  @P4 IMAD R9, R20.reuse, R185, RZ ;  /* 0x000000b914094224 */ /* 0x048fe400078e02ff */
[C---:B------:R-:W-:Y:S02]  /*14c0*/  IMAD R2, R3.reuse, R2, R4 ;  /* 0x0000000203027224 */ /* 0x040fe400078e0204 */
[----:B------:R-:W2:Y:S01]  /*14d0*/  @P4 LDC.64 R4, c[0x0][0x250] ;  /* 0x00009400ff044b82 */ /* 0x000ea20000000a00 */
[----:B------:R-:W-:Y:S02]  /*14e0*/  @P4 IMAD.WIDE.U32 R20, R20, R184, RZ ;  /* 0x000000b814144225 */ /* 0x000fe400078e00ff */
[----:B------:R-:W-:-:S03]  /*14f0*/  ISETP.GT.U32.AND P1, PT, R3, R2, PT ;  /* 0x000000020300720c */ /* 0x000fc60003f24070 */
[----:B------:R-:W-:Y:S02]  /*1500*/  @P4 IADD3 R9, R21, R9, RZ ;  /* 0x0000000915094210 */ /* 0x000fe40007ffe0ff */
[----:B------:R-:W-:-:S08]  /*1510*/  @P4 MOV R12, R20 ;  /* 0x00000014000c4202 */ /* 0x000fd00000000f00 */
[-C--:B------:R-:W-:Y:S02]  /*1520*/  @!P1 IADD3 R2, R2, -R3.reuse, RZ ;  /* 0x8000000302029210 */ /* 0x080fe40007ffe0ff */
[----:B------:R-:W-:Y:S02]  /*1530*/  @!P1 IADD3 R17, R17, 0x1, RZ ;  /* 0x0000000111119810 */ /* 0x000fe40007ffe0ff */
[----:B------:R-:W-:Y:S02]  /*1540*/  ISETP.GE.U32.AND P3, PT, R2, R3, PT ;  /* 0x000000030200720c */ /* 0x000fe40003f66070 */
[----:B------:R-:W3:Y:S01]  /*1550*/  LDC.64 R2, c[0x0][0x260] ;  /* 0x00009800ff027b82 */ /* 0x000ee20000000a00 */
[----:B------:R-:W-:-:S10]  /*1560*/  ISETP.NE.AND P1, PT, R19, RZ, PT ;  /* 0x000000ff1300720c */ /* 0x000fd40003f25270 */
[----:B------:R-:W-:-:S04]  /*1570*/  @P3 VIADD R17, R17, 0x1 ;  /* 0x0000000111113836 */ /* 0x000fc80000000000 */
[----:B------:R-:W-:Y:S01]  /*1580*/  @!P2 IMAD.MOV R17, RZ, RZ, -R17 ;  /* 0x000000ffff11a224 */ /* 0x000fe200078e0a11 */
[----:B------:R-:W-:Y:S06]  /*1590*/  @P4 BRA `(.L_x_3606) ;  /* 0x0000000000344947 */ /* 0x000fec0003800000 */
[----:B------:R-:W4:Y:S01]  /*15a0*/  LDC.64 R184, c[0x0][0x248] ;  /* 0x00009200ffb87b82 */ /* 0x000f220000000a00 */
[----:B------:R-:W-:-:S07]  /*15b0*/  SHF.R.S32.HI R21, RZ, 0x1f, R10 ;  /* 0x0000001fff157819 */ /* 0x000fce000001140a */
[----:B------:R-:W1:Y:S01]  /*15c0*/  LDC.64 R8, c[0x0][0x230] ;  /* 0x00008c00ff087b82 */ /* 0x000e620000000a00 */
[-C--:B----4-:R-:W-:Y:S01]  /*15d0*/  IMAD R14, R21, R184.reuse, RZ ;  /* 0x000000b8150e7224 */ /* 0x090fe200078e02ff */
[----:B-----5:R-:W-:Y:S01]  /*15e0*/  SHF.R.S32.HI R21, RZ, 0x1f, R7 ;  /* 0x0000001fff157819 */ /* 0x020fe20000011407 */
[----:B------:R-:W-:-:S04]  /*15f0*/  IMAD.WIDE.U32 R24, R10, R184, RZ ;  /* 0x000000b80a187225 */ /* 0x000fc800078e00ff */
[----:B------:R-:W-:Y:S02]  /*1600*/  IMAD R14, R10, R185, R14 ;  /* 0x000000b90a0e7224 */ /* 0x000fe400078e020e */
[----:B-1----:R-:W-:-:S03]  /*1610*/  IMAD R12, R21, R8, RZ ;  /* 0x00000008150c7224 */ /* 0x002fc600078e02ff */
[----:B------:R-:W-:Y:S01]  /*1620*/  IADD3 R25, R25, R14, RZ ;  /* 0x0000000e19197210 */ /* 0x000fe20007ffe0ff */
[C---:B------:R-:W-:Y:S02]  /*1630*/  IMAD R9, R7.reuse, R9, R12 ;  /* 0x0000000907097224 */ /* 0x040fe400078e020c */
[----:B------:R-:W-:-:S05]  /*1640*/  IMAD.WIDE.U32 R24, R7, R8, R24 ;  /* 0x0000000807187225 */ /* 0x000fca00078e0018 */
[----:B------:R-:W-:Y:S02]  /*1650*/  IADD3 R9, R25, R9, RZ ;  /* 0x0000000919097210 */ /* 0x000fe40007ffe0ff */
[----:B------:R-:W-:-:S07]  /*1660*/  MOV R12, R24 ;  /* 0x00000018000c7202 */ /* 0x000fce0000000f00 */
.L_x_3606:
[----:B------:R-:W-:Y:S01]  /*1670*/  @!P1 LOP3.LUT R17, RZ, R19, RZ, 0x33, !PT ;  /* 0x00000013ff119212 */ /* 0x000fe200078e33ff */
[----:B------:R-:W-:Y:S01]  /*1680*/  IMAD R8, R23, R184, RZ ;  /* 0x000000b817087224 */ /* 0x000fe200078e02ff */
[----:B------:R-:W-:Y:S02]  /*1690*/  MOV R18, R12 ;  /* 0x0000000c00127202 */ /* 0x000fe40000000f00 */
[----:B------:R-:W-:Y:S01]  /*16a0*/  MOV R19, R9 ;  /* 0x0000000900137202 */ /* 0x000fe20000000f00 */
[----:B------:R-:W-:Y:S01]  /*16b0*/  IMAD R9, R185, R13, R8 ;  /* 0x0000000db9097224 */ /* 0x000fe200078e0208 */
[----:B------:R-:W-:Y:S02]  /*16c0*/  SHF.R.S32.HI R21, RZ, 0x1f, R17 ;  /* 0x0000001fff157819 */ /* 0x000fe40000011411 */
[----:B------:R-:W-:Y:S01]  /*16d0*/  @P4 IADD3 R11, R10, R11, RZ ;  /* 0x0000000b0a0b4210 */ /* 0x000fe20007ffe0ff */
[----:B------:R-:W-:-:S04]  /*16e0*/  IMAD.WIDE.U32 R18, R184, R13, R18 ;  /* 0x0000000db8127225 */ /* 0x000fc800078e0012 */
[----:B---3--:R-:W-:Y:S01]  /*16f0*/  IMAD R8, R21, R2, RZ ;  /* 0x0000000215087224 */ /* 0x008fe200078e02ff */
[----:B------:R-:W-:Y:S01]  /*1700*/  IADD3 R19, R19, R9, RZ ;  /* 0x0000000913137210 */ /* 0x000fe20007ffe0ff */
[----:B--2---:R-:W-:-:S04]  /*1710*/  @P4 IMAD.WIDE.U32 R24, R11, R4, RZ ;  /* 0x000000040b184225 */ /* 0x004fc800078e00ff */
[----:B------:R-:W-:-:S04]  /*1720*/  IMAD.WIDE.U32 R42, R17, R2, R18 ;  /* 0x00000002112a7225 */ /* 0x000fc800078e0012 */
[----:B------:R-:W-:Y:S02]  /*1730*/  IMAD R3, R17, R3, R8 ;  /* 0x0000000311037224 */ /* 0x000fe400078e0208 */
[----:B------:R-:W-:-:S03]  /*1740*/  @P4 IMAD R16, R11, R5, R25 ;  /* 0x000000050b104224 */ /* 0x000fc600078e0219 */
[----:B------:R-:W-:Y:S01]  /*1750*/  IADD3 R12, R43, R3, RZ ;  /* 0x000000032b0c7210 */ /* 0x000fe20007ffe0ff */
[----:B------:R-:W-:Y:S06]  /*1760*/  @P4 BRA `(.L_x_3605) ;  /* 0x0000000000304947 */ /* 0x000fec0003800000 */
[----:B------:R-:W2:Y:S01]  /*1770*/  LDC.64 R4, c[0x0][0x250] ;  /* 0x00009400ff047b82 */ /* 0x000ea20000000a00 */
[----:B------:R-:W-:-:S07]  /*1780*/  SHF.R.S32.HI R9, RZ, 0x1f, R10 ;  /* 0x0000001fff097819 */ /* 0x000fce000001140a */
[----:B------:R-:W3:Y:S01]  /*1790*/  LDC.64 R2, c[0x0][0x238] ;  /* 0x00008e00ff027b82 */ /* 0x000ee20000000a00 */
[----:B--2---:R-:W-:Y:S01]  /*17a0*/  IMAD R8, R9, R4, RZ ;  /* 0x0000000409087224 */ /* 0x004fe200078e02ff */
[----:B-----5:R-:W-:-:S03]  /*17b0*/  SHF.R.S32.HI R9, RZ, 0x1f, R7 ;  /* 0x0000001fff097819 */ /* 0x020fc60000011407 */
[C---:B------:R-:W-:Y:S02]  /*17c0*/  IMAD R5, R10.reuse, R5, R8 ;  /* 0x000000050a057224 */ /* 0x040fe400078e0208 */
[----:B------:R-:W-:-:S04]  /*17d0*/  IMAD.WIDE.U32 R10, R10, R4, RZ ;  /* 0x000000040a0a7225 */ /* 0x000fc800078e00ff */
[----:B---3--:R-:W-:Y:S01]  /*17e0*/  IMAD R4, R9, R2, RZ ;  /* 0x0000000209047224 */ /* 0x008fe200078e02ff */
[----:B------:R-:W-:-:S03]  /*17f0*/  IADD3 R11, R11, R5, RZ ;  /* 0x000000050b0b7210 */ /* 0x000fc60007ffe0ff */
[C---:B------:R-:W-:Y:S02]  /*1800*/  IMAD R3, R7.reuse, R3, R4 ;  /* 0x0000000307037224 */ /* 0x040fe400078e0204 */
[----:B------:R-:W-:-:S05]  /*1810*/  IMAD.WIDE.U32 R24, R7, R2, R10 ;  /* 0x0000000207187225 */ /* 0x000fca00078e000a */
[----:B------:R-:W-:-:S07]  /*1820*/  IADD3 R16, R25, R3, RZ ;  /* 0x0000000319107210 */ /* 0x000fce0007ffe0ff */
.L_x_3605:
[----:B------:R-:W-:Y:S01]  /*1830*/  ISETP.NE.AND P1, PT, R0, -0x1, PT ;  /* 0xffffffff0000780c */ /* 0x000fe20003f25270 */
[----:B------:R-:W-:Y:S01]  /*1840*/  IMAD.IADD R227, R124, 0x1, -R123 ;  /* 0x000000017ce37824 */ /* 0x000fe200078e0a7b */
[----:B-1----:R-:W-:Y:S01]  /*1850*/  SHF.R.S32.HI R125, RZ, 0x1f, R6 ;  /* 0x0000001fff7d7819 */ /* 0x002fe20000011406 */
        /* <DEDUP_REMOVED lines=8> */
[----:B------:R-:W-:Y:S01]  /*18e0*/  ULDC.64 UR8, c[0x0][0x220] ;  /* 0x0000880000087ab9 */ /* 0x000fe20000000a00 */
[----:B------:R-:W-:Y:S01]  /*18f0*/  LOP3.LUT R7, R7, 0xfffffff8, RZ, 0xc0, !PT ;  /* 0xfffffff807077812 */ /* 0x000fe200078ec0ff */
[----:B------:R-:W-:Y:S01]  /*1900*/  IMAD R25, R28, UR5, R25 ;  /* 0x000000051c197c24 */ /* 0x000fe2000f8e0219 */
[----:B------:R-:W-:Y:S01]  /*1910*/  @!P1 SHF.R.S32.HI R9, RZ, 0x1f, R237 ;  /* 0x0000001fff099819 */ /* 0x000fe200000114ed */
[----:B------:R-:W2:Y:S01]  /*1920*/  @P1 LDC.64 R4, c[0x0][0x240] ;  /* 0x00009000ff041b82 */ /* 0x000ea20000000a00 */
[C---:B------:R-:W-:Y:S01]  /*1930*/  ISETP.GE.AND P6, PT, R18.reuse, R227, PT ;  /* 0x000000e31200720c */ /* 0x040fe20003fc6270 */
[C---:B------:R-:W-:Y:S01]  /*1940*/  VIADD R22, R18.reuse, 0x10 ;  /* 0x0000001012167836 */ /* 0x040fe20000000000 */
[----:B------:R-:W-:Y:S01]  /*1950*/  SHF.R.S32.HI R19, RZ, 0x1f, R18 ;  /* 0x0000001fff137819 */ /* 0x000fe20000011412 */
[----:B------:R-:W-:-:S02]  /*1960*/  IMAD.SHL.U32 R30, R18, 0x40, RZ ;  /* 0x00000040121e7824 */ /* 0x000fc400078e00ff */
[----:B------:R-:W-:Y:S01]  /*1970*/  VIADD R20, R18, 0x20 ;  /* 0x0000002012147836 */ /* 0x000fe20000000000 */
[-C--:B------:R-:W-:Y:S01]  /*1980*/  ISETP.GE.AND P3, PT, R22, R227.reuse, PT ;  /* 0x000000e31600720c */ /* 0x080fe20003f66270 */
[----:B------:R-:W3:Y:S01]  /*1990*/  @!P1 LDC.64 R2, c[0x0][0x228] ;  /* 0x00008a00ff029b82 */ /* 0x000ee20000000a00 */
[----:B------:R-:W-:Y:S01]  /*19a0*/  LOP3.LUT R30, R30, 0x1c0, RZ, 0xc0, !PT ;  /* 0x000001c01e1e7812 */ /* 0x000fe200078ec0ff */
[----:B------:R-:W-:Y:S01]  /*19b0*/  IMAD.WIDE R14, R15, 0x40, R18 ;  /* 0x000000400f0e7825 */ /* 0x000fe200078e0212 */
[----:B------:R-:W-:-:S03]  /*19c0*/  ISETP.GE.AND P2, PT, R20, R227, PT ;  /* 0x000000e31400720c */ /* 0x000fc60003f46270 */
[----:B------:R-:W-:Y:S02]  /*19d0*/  IMAD.SHL.U32 R36, R36, 0x8, RZ ;  /* 0x0000000824247824 */ /* 0x000fe400078e00ff */
[----:B------:R-:W-:Y:S01]  /*19e0*/  IMAD R191, R19, R184, RZ ;  /* 0x000000b813bf7224 */ /* 0x000fe200078e02ff */
[----:B------:R-:W4:Y:S03]  /*19f0*/  LDC.64 R188, c[0x0][0x250] ;  /* 0x00009400ffbc7b82 */ /* 0x000f260000000a00 */
[----:B------:R-:W4:Y:S01]  /*1a00*/  @!P3 S2R R32, SR_CgaCtaId ;  /* 0x000000000020b919 */ /* 0x000f220000008800 */
[----:B------:R-:W-:Y:S02]  /*1a10*/  IMAD R191, R18, R185, R191 ;  /* 0x000000b912bf7224 */ /* 0x000fe400078e02bf */
[----:B--2---:R-:W-:-:S04]  /*1a20*/  @P1 IMAD.WIDE.U32 R10, R0, R4, RZ ;  /* 0x00000004000a1225 */ /* 0x004fc800078e00ff */
[----:B------:R-:W-:Y:S02]  /*1a30*/  @P1 IMAD R4, R0, R5, R11 ;  /* 0x0000000500041224 */ /* 0x000fe400078e020b */
[----:B------:R-:W-:Y:S02]  /*1a40*/  IMAD.IADD R0, R6, 0x1, -R7 ;  /* 0x0000000106007824 */ /* 0x000fe400078e0a07 */
[-C--:B---3--:R-:W-:Y:S02]  /*1a50*/  @!P1 IMAD R8, R9, R2.reuse, RZ ;  /* 0x0000000209089224 */ /* 0x088fe400078e02ff */
[----:B------:R-:W-:Y:S02]  /*1a60*/  IMAD.SHL.U32 R43, R0, 0x8, RZ ;  /* 0x00000008002b7824 */ /* 0x000fe400078e00ff */
[C---:B------:R-:W-:Y:S02]  /*1a70*/  @!P1 IMAD R3, R237.reuse, R3, R8 ;  /* 0x00000003ed039224 */ /* 0x040fe400078e0208 */
[----:B------:R-:W-:Y:S01]  /*1a80*/  @!P1 IMAD.WIDE.U32 R8, R237, R2, RZ ;  /* 0x00000002ed089225 */ /* 0x000fe200078e00ff */
[----:B------:R-:W-:-:S02]  /*1a90*/  SHF.R.S32.HI R27, RZ, 0x1f, R43 ;  /* 0x0000001fff1b7819 */ /* 0x000fc4000001142b */
[----:B------:R-:W-:Y:S01]  /*1aa0*/  LOP3.LUT R26, R30, 0x38, R43, 0xf8, !PT ;  /* 0x000000381e1a7812 */ /* 0x000fe200078ef82b */
[----:B------:R-:W-:Y:S01]  /*1ab0*/  @!P1 IMAD.MOV.U32 R10, RZ, RZ, R8 ;  /* 0x000000ffff0a9224 */ /* 0x000fe200078e0008 */
[----:B------:R-:W-:Y:S01]  /*1ac0*/  IADD3 R42, P4, R43, R42, RZ ;  /* 0x0000002a2b2a7210 */ /* 0x000fe20007f9e0ff */
[----:B------:R-:W-:Y:S01]  /*1ad0*/  @!P1 IMAD.IADD R4, R9, 0x1, R3 ;  /* 0x0000000109049824 */ /* 0x000fe200078e0203 */
[----:B------:R-:W-:Y:S01]  /*1ae0*/  SHF.R.U32.HI R3, RZ, 0x3, R30 ;  /* 0x00000003ff037819 */ /* 0x000fe2000001161e */
[----:B------:R-:W2:Y:S01]  /*1af0*/  @!P6 LDC.64 R8, c[0x0][0x240] ;  /* 0x00009000ff08eb82 */ /* 0x000ea20000000a00 */
[----:B------:R-:W-:Y:S01]  /*1b00*/  IADD3 R10, P1, R43, R10, RZ ;  /* 0x0000000a2b0a7210 */ /* 0x000fe20007f3e0ff */
[----:B------:R-:W-:Y:S01]  /*1b10*/  IMAD.SHL.U32 R2, R233, 0x80, RZ ;  /* 0x00000080e9027824 */ /* 0x000fe200078e00ff */
[----:B------:R-:W-:Y:S01]  /*1b20*/  LOP3.LUT R3, R26, R3, RZ, 0x3c, !PT ;  /* 0x000000031a037212 */ /* 0x000fe200078e3cff */
[----:B------:R-:W3:Y:S02]  /*1b30*/  @!P2 S2R R30, SR_CgaCtaId ;  /* 0x00000000001ea919 */ /* 0x000ee40000008800 */
[----:B------:R-:W-:Y:S01]  /*1b40*/  IMAD.X R11, R27, 0x1, R4, P1 ;  /* 0x000000011b0b7824 */ /* 0x000fe200008e0604 */
[----:B------:R-:W-:Y:S01]  /*1b50*/  IADD3 R24, P1, R43, R24, RZ ;  /* 0x000000182b187210 */ /* 0x000fe20007f3e0ff */
[----:B------:R-:W-:Y:S01]  /*1b60*/  IMAD.IADD R7, R121, 0x1, -R2 ;  /* 0x0000000179077824 */ /* 0x000fe200078e0a02 */
[----:B------:R-:W4:Y:S01]  /*1b70*/  @!P3 LDC.64 R4, c[0x0][0x240] ;  /* 0x00009000ff04bb82 */ /* 0x000f220000000a00 */
[----:B------:R-:W-:Y:S01]  /*1b80*/  IMAD.WIDE.U32 R28, R28, UR4, R10 ;  /* 0x000000041c1c7c25 */ /* 0x000fe2000f8e000a */
[----:B------:R-:W-:Y:S01]  /*1b90*/  UMOV UR4, 0x400 ;  /* 0x0000040000047882 */ /* 0x000fe20000000000 */
[----:B------:R-:W-:Y:S01]  /*1ba0*/  LOP3.LUT R3, R3, 0xfffffe00, R36, 0xf8, !PT ;  /* 0xfffffe0003037812 */ /* 0x000fe200078ef824 */
[----:B-1----:R-:W-:Y:S01]  /*1bb0*/  ULEA UR4, UR6, UR4, 0x18 ;  /* 0x0000000406047291 */ /* 0x002fe2000f8ec03f */
[----:B------:R-:W-:Y:S01]  /*1bc0*/  ISETP.GE.AND P5, PT, R18, R7, PT ;  /* 0x000000071200720c */ /* 0x000fe20003fa6270 */
[----:B------:R-:W-:Y:S01]  /*1bd0*/  IMAD.X R43, R27, 0x1, R12, P4 ;  /* 0x000000011b2b7824 */ /* 0x000fe200020e060c */
[----:B------:R-:W-:Y:S01]  /*1be0*/  IADD3 R29, R29, R25, RZ ;  /* 0x000000191d1d7210 */ /* 0x000fe20007ffe0ff */
[----:B------:R-:W1:Y:S01]  /*1bf0*/  @!P6 LDC.64 R10, c[0x0][0x210] ;  /* 0x00008400ff0aeb82 */ /* 0x000e620000000a00 */
[----:B------:R-:W-:Y:S01]  /*1c00*/  IMAD.X R25, R27, 0x1, R16, P1 ;  /* 0x000000011b197824 */ /* 0x000fe200008e0610 */
[----:B------:R-:W-:Y:S01]  /*1c10*/  @!P3 IADD3 R16, P1, R14, 0x10, RZ ;  /* 0x000000100e10b810 */ /* 0x000fe20007f3e0ff */
[----:B------:R-:W-:Y:S01]  /*1c20*/  IMAD.WIDE.U32 R42, R18, R184, R42 ;  /* 0x000000b8122a7225 */ /* 0x000fe200078e002a */
[----:B------:R-:W-:Y:S01]  /*1c30*/  LEA R235, R3, UR4, 0x1 ;  /* 0x0000000403eb7c11 */ /* 0x000fe2000f8e08ff */
[----:B------:R-:W-:-:S02]  /*1c40*/  ULDC.64 UR6, c[0x0][0x268] ;  /* 0x00009a0000067ab9 */ /* 0x000fc40000000a00 */
[-C--:B--2---:R-:W-:Y:S02]  /*1c50*/  @!P6 IMAD R31, R15, R8.reuse, RZ ;  /* 0x000000080f1fe224 */ /* 0x084fe400078e02ff */
[C---:B------:R-:W-:Y:S01]  /*1c60*/  @!P6 IMAD.WIDE.U32 R38, R14.reuse, R8, R28 ;  /* 0x000000080e26e225 */ /* 0x040fe200078e001c */
[----:B------:R-:W2:Y:S03]  /*1c70*/  @!P5 S2R R26, SR_CgaCtaId ;  /* 0x00000000001ad919 */ /* 0x000ea60000008800 */
[----:B------:R-:W-:Y:S02]  /*1c80*/  @!P6 IMAD R31, R14, R9, R31 ;  /* 0x000000090e1fe224 */ /* 0x000fe400078e021f */
[----:B------:R-:W3:Y:S01]  /*1c90*/  @!P3 LDC.64 R8, c[0x0][0x210] ;  /* 0x00008400ff08bb82 */ /* 0x000ee20000000a00 */
[----:B------:R-:W-:Y:S02]  /*1ca0*/  @!P3 IMAD.X R33, RZ, RZ, R15, P1 ;  /* 0x000000ffff21b224 */ /* 0x000fe400008e060f */
[----:B------:R-:W-:-:S02]  /*1cb0*/  @!P6 IMAD.IADD R34, R39, 0x1, R31 ;  /* 0x000000012722e824 */ /* 0x000fc400078e021f */
[----:B----4-:R-:W-:Y:S02]  /*1cc0*/  @!P3 IMAD R33, R33, R4, RZ ;  /* 0x000000042121b224 */ /* 0x010fe400078e02ff */
[----:B------:R-:W-:Y:S01]  /*1cd0*/  @!P3 IMAD.MOV.U32 R35, RZ, RZ, R29 ;  /* 0x000000ffff23b224 */ /* 0x000fe200078e001d */
[----:B-1----:R-:W-:Y:S01]  /*1ce0*/  @!P6 LEA R44, P1, R38, R10, 0x1 ;  /* 0x0000000a262ce211 */ /* 0x002fe200078208ff */
[----:B------:R-:W-:Y:S02]  /*1cf0*/  @!P3 IMAD R10, R16, R5, R33 ;  /* 0x00000005100ab224 */ /* 0x000fe400078e0221 */
[----:B------:R-:W-:Y:S01]  /*1d00*/  IMAD.IADD R191, R43, 0x1, R191 ;  /* 0x000000012bbf7824 */ /* 0x000fe200078e02bf */
[----:B------:R-:W-:Y:S01]  /*1d10*/  @!P6 LEA.HI.X R45, R38, R11, R34, 0x1, P1 ;  /* 0x0000000b262de211 */ /* 0x000fe200008f0c22 */
[----:B------:R-:W-:Y:S01]  /*1d20*/  @!P3 IMAD.MOV.U32 R34, RZ, RZ, R28 ;  /* 0x000000ffff22b224 */ /* 0x000fe200078e001c */
[----:B------:R-:W-:Y:S01]  /*1d30*/  IADD3 R38, P4, R18, R13, RZ ;  /* 0x0000000d12267210 */ /* 0x000fe20007f9e0ff */
[----:B------:R-:W-:Y:S01]  /*1d40*/  IMAD.MOV.U32 R190, RZ, RZ, R42 ;  /* 0x000000ffffbe7224 */ /* 0x000fe200078e002a */
        /* <DEDUP_REMOVED lines=10> */
[----:B---3--:R-:W-:Y:S01]  /*1df0*/  @!P3 LEA R40, P1, R34, R8, 0x1 ;  /* 0x000000082228b211 */ /* 0x008fe200078208ff */
[----:B------:R-:W-:Y:S01]  /*1e00*/  IMAD.X R23, R19, 0x1, R23, P4 ;  /* 0x0000000113177824 */ /* 0x000fe200020e0617 */
[----:B------:R-:W-:Y:S01]  /*1e10*/  ISETP.GE.AND P6, PT, R16, R227, PT ;  /* 0x000000e31000720c */ /* 0x000fe20003fc6270 */
[----:B------:R-:W3:Y:S01]  /*1e20*/  @!P2 LDC.64 R12, c[0x0][0x210] ;  /* 0x00008400ff0cab82 */ /* 0x000ee20000000a00 */
[----:B------:R-:W-:Y:S01]  /*1e30*/  @!P3 LEA.HI.X R41, R34, R9, R10, 0x1, P1 ;  /* 0x000000092229b211 */ /* 0x000fe200008f0c0a */
[----:B------:R-:W-:Y:S01]  /*1e40*/  @!P2 IMAD.MOV.U32 R42, RZ, RZ, R28 ;  /* 0x000000ffff2aa224 */ /* 0x000fe200078e001c */
[----:B------:R-:W-:Y:S01]  /*1e50*/  @!P2 MOV R9, 0x400 ;  /* 0x000004000009a802 */ /* 0x000fe20000000f00 */
[----:B------:R-:W-:Y:S01]  /*1e60*/  @!P2 IMAD.MOV.U32 R43, RZ, RZ, R29 ;  /* 0x000000ffff2ba224 */ /* 0x000fe200078e001d */
[----:B--2---:R-:W-:Y:S01]  /*1e70*/  @!P5 LEA R26, R26, R11, 0x18 ;  /* 0x0000000b1a1ad211 */ /* 0x004fe200078ec0ff */
[----:B------:R-:W-:Y:S01]  /*1e80*/  IMAD.WIDE.U32 R24, R17, UR6, R24 ;  /* 0x0000000611187c25 */ /* 0x000fe2000f8e0018 */
[----:B------:R-:W-:-:S02]  /*1e90*/  ISETP.GE.AND P4, PT, R22, R7, PT ;  /* 0x000000071600720c */ /* 0x000fc40003f86270 */
[----:B------:R-:W-:Y:S01]  /*1ea0*/  @!P2 IADD3 R35, P1, R14, 0x20, RZ ;  /* 0x000000200e23a810 */ /* 0x000fe20007f3e0ff */
[----:B------:R-:W-:Y:S01]  /*1eb0*/  IMAD R23, R23, R188, RZ ;  /* 0x000000bc17177224 */ /* 0x000fe200078e02ff */
        /* <DEDUP_REMOVED lines=13> */
[----:B---3--:R-:W-:Y:S01]  /*1f90*/  @!P2 LEA R12, P1, R42, R12, 0x1 ;  /* 0x0000000c2a0ca211 */ /* 0x008fe200078208ff */
[----:B----4-:R-:W-:Y:S02]  /*1fa0*/  @!P6 IMAD.MOV.U32 R44, RZ, RZ, R28 ;  /* 0x000000ffff2ce224 */ /* 0x010fe400078e001c */
        /* <DEDUP_REMOVED lines=18> */
[----:B------:R-:W-:Y:S01]  /*20d0*/  IMAD R23, R38, R189, R23 ;  /* 0x000000bd26177224 */ /* 0x000fe200078e0217 */
[----:B-1----:R-:W-:Y:S01]  /*20e0*/  @!P6 LEA R32, P3, R44, R8, 0x1 ;  /* 0x000000082c20e211 */ /* 0x002fe200078608ff */
[----:B------:R1:W-:Y:S01]  /*20f0*/  @!P2 LDGSTS.E.BYPASS.LTC128B.128 [R31+0x3000], desc[UR10][R12.64+0x80] ;  /* 0x030000800c1fafae */ /* 0x0003e2000b901d4a */
[----:B---3--:R-:W-:Y:S02]  /*2100*/  @!P5 LEA R14, P2, R190, R14, 0x1 ;  /* 0x0000000ebe0ed211 */ /* 0x008fe400078408ff */
        /* <DEDUP_REMOVED lines=33> */
[----:B------:R-:W4:Y:S01]  /*2320*/  @!P1 S2R R10, SR_CgaCtaId ;  /* 0x00000000000a9919 */ /* 0x000f220000008800 */
[----:B------:R-:W3:Y:S03]  /*2330*/  @!P6 S2R R8, SR_CgaCtaId ;  /* 0x000000000008e919 */ /* 0x000ee60000008800 */
        /* <DEDUP_REMOVED lines=11> */
[----:B---3--:R-:W-:Y:S01]  /*23f0*/  @!P6 LEA R8, R8, R15, 0x18 ;  /* 0x0000000f0808e211 */ /* 0x008fe200078ec0ff */
[C---:B------:R-:W-:Y:S01]  /*2400*/  @!P1 IMAD R15, R3.reuse, 0x2, R10 ;  /* 0x00000002030f9824 */ /* 0x040fe200078e020a */
[----:B-1----:R-:W-:Y:S02]  /*2410*/  @!P5 LEA R36, R36, R13, 0x18 ;  /* 0x0000000d2424d211 */ /* 0x002fe400078ec0ff */
[----:B------:R-:W1:Y:S02]  /*2420*/  @!P5 LDC.64 R12, c[0x0][0x218] ;  /* 0x00008600ff0cdb82 */ /* 0x000e640000000a00 */
[----:B------:R-:W-:Y:S01]  /*2430*/  @!P1 LDGSTS.E.BYPASS.LTC128B.128 [R15+0x5000], desc[UR10][R48.64] ;  /* 0x05000000300f9fae */ /* 0x000fe2000b901d4a */
[----:B------:R-:W-:Y:S01]  /*2440*/  @!P3 LEA R32, R32, R9, 0x18 ;  /* 0x000000092020b211 */ /* 0x000fe200078ec0ff */
[----:B------:R-:W-:Y:S01]  /*2450*/  @!P5 IMAD R36, R3, 0x2, R36 ;  /* 0x000000020324d824 */ /* 0x000fe200078e0224 */
[----:B------:R-:W-:Y:S01]  /*2460*/  @!P2 MOV R9, 0x400 ;  /* 0x000004000009a802 */ /* 0x000fe20000000f00 */
[----:B------:R3:W-:Y:S01]  /*2470*/  @!P1 LDGSTS.E.BYPASS.LTC128B.128 [R15+0x9000], desc[UR10][R48.64+0x80] ;  /* 0x09000080300f9fae */ /* 0x0007e2000b901d4a */
[----:B------:R-:W-:Y:S01]  /*2480*/  @!P6 LEA R46, P1, R44, R4, 0x1 ;  /* 0x000000042c2ee211 */ /* 0x000fe200078208ff */
[----:B------:R-:W-:Y:S01]  /*2490*/  IMAD R4, R21, UR6, RZ ;  /* 0x0000000615047c24 */ /* 0x000fe2000f8e02ff */
[C---:B------:R-:W-:Y:S01]  /*24a0*/  @!P6 LEA R21, R3.reuse, R8, 0x1 ;  /* 0x000000080315e211 */ /* 0x040fe200078e08ff */
[----:B------:R-:W-:Y:S01]  /*24b0*/  @!P3 IMAD R32, R3, 0x2, R32 ;  /* 0x000000020320b824 */ /* 0x000fe200078e0220 */
[----:B--2---:R-:W-:Y:S01]  /*24c0*/  @!P4 LEA R34, R34, R11, 0x18 ;  /* 0x0000000b2222c211 */ /* 0x004fe200078ec0ff */
[----:B------:R-:W-:-:S04]  /*24d0*/  @!P6 IMAD R11, R185, 0x30, RZ ;  /* 0x00000030b90be824 */ /* 0x000fc800078e02ff */
[----:B------:R-:W-:Y:S02]  /*24e0*/  @!P6 IMAD.IADD R42, R45, 0x1, R11 ;  /* 0x000000012d2ae824 */ /* 0x000fe400078e020b */
[----:B------:R-:W2:Y:S01]  /*24f0*/  @!P4 LDC.64 R10, c[0x0][0x218] ;  /* 0x00008600ff0acb82 */ /* 0x000ea20000000a00 */
[----:B------:R-:W-:Y:S01]  /*2500*/  @!P4 IMAD R34, R3, 0x2, R34 ;  /* 0x000000020322c824 */ /* 0x000fe200078e0222 */
[----:B----4-:R-:W-:Y:S02]  /*2510*/  @!P2 LEA R40, R40, R9, 0x18 ;  /* 0x000000092828a211 */ /* 0x010fe400078ec0ff */
[----:B------:R-:W-:Y:S01]  /*2520*/  @!P6 LEA.HI.X R47, R44, R5, R42, 0x1, P1 ;  /* 0x000000052c2fe211 */ /* 0x000fe200008f0c2a */
[C---:B------:R-:W-:Y:S01]  /*2530*/  @!P4 IMAD.WIDE.U32 R44, R184.reuse, 0x50, R190 ;  /* 0x00000050b82cc825 */ /* 0x040fe200078e00be */
[C---:B------:R-:W-:Y:S02]  /*2540*/  @!P5 LEA R19, P1, R184.reuse, R190, 0x6 ;  /* 0x000000beb813d211 */ /* 0x040fe400078230ff */
[----:B------:R-:W4:Y:S01]  /*2550*/  @!P3 LDC.64 R8, c[0x0][0x218] ;  /* 0x00008600ff08bb82 */ /* 0x000f220000000a00 */
[----:B------:R-:W-:Y:S01]  /*2560*/  @!P6 LDGSTS.E.BYPASS.LTC128B.128 [R21+0x5800], desc[UR10][R46.64] ;  /* 0x058000002e15efae */ /* 0x000fe2000b901d4a */
[----:B------:R-:W-:Y:S01]  /*2570*/  @!P5 LEA.HI.X R42, R184, R191, R185, 0x6, P1 ;  /* 0x000000bfb82ad211 */ /* 0x000fe200008f34b9 */
[----:B---3--:R-:W-:Y:S01]  /*2580*/  IMAD R15, R17, UR7, R4 ;  /* 0x00000007110f7c24 */ /* 0x008fe2000f8e0204 */
[----:B-1----:R-:W-:Y:S01]  /*2590*/  @!P5 LEA R12, P1, R19, R12, 0x1 ;  /* 0x0000000c130cd211 */ /* 0x002fe200078208ff */
[----:B------:R-:W-:Y:S01]  /*25a0*/  @!P4 IMAD R17, R185, 0x50, RZ ;  /* 0x00000050b911c824 */ /* 0x000fe200078e02ff */
[----:B------:R1:W-:Y:S02]  /*25b0*/  @!P6 LDGSTS.E.BYPASS.LTC128B.128 [R21+0x9800], desc[UR10][R46.64+0x80] ;  /* 0x098000802e15efae */ /* 0x0003e4000b901d4a */
[----:B------:R-:W3:Y:S01]  /*25c0*/  @!P2 LDC.64 R4, c[0x0][0x218] ;  /* 0x00008600ff04ab82 */ /* 0x000ee20000000a00 */
[----:B------:R-:W-:Y:S01]  /*25d0*/  @!P2 IMAD R40, R3, 0x2, R40 ;  /* 0x000000020328a824 */ /* 0x000fe200078e0228 */
[----:B------:R-:W-:Y:S01]  /*25e0*/  @!P5 LEA.HI.X R13, R19, R13, R42, 0x1, P1 ;  /* 0x0000000d130dd211 */ /* 0x000fe200008f0c2a */
[----:B------:R-:W-:Y:S01]  /*25f0*/  @!P4 IMAD.IADD R17, R45, 0x1, R17 ;  /* 0x000000012d11c824 */ /* 0x000fe200078e0211 */
[----:B------:R-:W-:Y:S01]  /*2600*/  ISETP.GE.AND P6, PT, R16, R7, PT ;  /* 0x000000071000720c */ /* 0x000fe20003fc6270 */
[----:B------:R-:W-:-:S02]  /*2610*/  @!P3 IMAD R3, R185, 0x60, RZ ;  /* 0x00000060b903b824 */ /* 0x000fc400078e02ff */
[----:B------:R-:W-:Y:S01]  /*2620*/  @!P5 LDGSTS.E.BYPASS.LTC128B.128 [R36+0x6000], desc[UR10][R12.64] ;  /* 0x060000000c24dfae */ /* 0x000fe2000b901d4a */
[C---:B--2---:R-:W-:Y:S01]  /*2630*/  @!P4 LEA R48, P1, R44.reuse, R10, 0x1 ;  /* 0x0000000a2c30c211 */ /* 0x044fe200078208ff */
[----:B------:R-:W-:Y:S02]  /*2640*/  @!P2 IMAD R10, R185, 0x70, RZ ;  /* 0x00000070b90aa824 */ /* 0x000fe400078e02ff */
[----:B------:R2:W-:Y:S01]  /*2650*/  @!P5 LDGSTS.E.BYPASS.LTC128B.128 [R36+0xa000], desc[UR10][R12.64+0x80] ;  /* 0x0a0000800c24dfae */ /* 0x0005e2000b901d4a */
[----:B------:R-:W-:Y:S01]  /*2660*/  @!P4 LEA.HI.X R49, R44, R11, R17, 0x1, P1 ;  /* 0x0000000b2c31c211 */ /* 0x000fe200008f0c11 */
[----:B------:R-:W-:Y:S01]  /*2670*/  @!P2 IMAD.WIDE.U32 R44, R184, 0x70, R190 ;  /* 0x00000070b82ca825 */ /* 0x000fe200078e00be */
[----:B------:R-:W-:-:S03]  /*2680*/  ISETP.GE.AND P5, PT, R30, R7, PT ;  /* 0x000000071e00720c */ /* 0x000fc60003fa6270 */
[----:B------:R-:W-:Y:S01]  /*2690*/  @!P2 IMAD.IADD R10, R45, 0x1, R10 ;  /* 0x000000012d0aa824 */ /* 0x000fe200078e020a */
[----:B------:R-:W-:Y:S01]  /*26a0*/  @!P4 LDGSTS.E.BYPASS.LTC128B.128 [R34+0x6800], desc[UR10][R48.64] ;  /* 0x068000003022cfae */ /* 0x000fe2000b901d4a */
[----:B------:R-:W-:-:S03]  /*26b0*/  IMAD.IADD R25, R25, 0x1, R15 ;  /* 0x0000000119197824 */ /* 0x000fc600078e020f */
[----:B------:R-:W-:Y:S01]  /*26c0*/  @!P4 LDGSTS.E.BYPASS.LTC128B.128 [R34+0xa800], desc[UR10][R48.64+0x80] ;  /* 0x0a8000803022cfae */ /* 0x000fe2000b901d4a */
[----:B------:R-:W-:Y:S01]  /*26d0*/  IMAD.WIDE.U32 R38, R38, R188, R24 ;  /* 0x000000bc26267225 */ /* 0x000fe200078e0018 */
[----:B------:R-:W-:-:S03]  /*26e0*/  ISETP.GE.AND P4, PT, R18, R7, PT ;  /* 0x000000071200720c */ /* 0x000fc60003f86270 */
[----:B-1----:R-:W-:-:S04]  /*26f0*/  @!P3 IMAD.WIDE.U32 R46, R184, 0x60, R190 ;  /* 0x00000060b82eb825 */ /* 0x002fc800078e00be */
[----:B------:R-:W-:Y:S01]  /*2700*/  @!P3 IMAD.IADD R42, R47, 0x1, R3 ;  /* 0x000000012f2ab824 */ /* 0x000fe200078e0203 */
[----:B----4-:R-:W-:Y:S01]  /*2710*/  @!P3 LEA R8, P1, R46, R8, 0x1 ;  /* 0x000000082e08b211 */ /* 0x010fe200078208ff */
[----:B------:R-:W-:Y:S01]  /*2720*/  IMAD.SHL.U32 R18, R18, 0x8, RZ ;  /* 0x0000000812127824 */ /* 0x000fe200078e00ff */
[----:B------:R-:W-:Y:S02]  /*2730*/  LEA.HI R3, R125, R6, RZ, 0x4 ;  /* 0x000000067d037211 */ /* 0x000fe400078f20ff */
[----:B------:R-:W-:Y:S02]  /*2740*/  @!P3 LEA.HI.X R9, R46, R9, R42, 0x1, P1 ;  /* 0x000000092e09b211 */ /* 0x000fe400008f0c2a */
[C---:B---3--:R-:W-:Y:S01]  /*2750*/  @!P2 LEA R4, P1, R44.reuse, R4, 0x1 ;  /* 0x000000042c04a211 */ /* 0x048fe200078208ff */
[----:B--2---:R-:W-:Y:S01]  /*2760*/  IMAD.IADD R36, R39, 0x1, R23 ;  /* 0x0000000127247824 */ /* 0x004fe200078e0217 */
[----:B------:R-:W-:Y:S01]  /*2770*/  LEA.HI R125, R125, R6, RZ, 0x5 ;  /* 0x000000067d7d7211 */ /* 0x000fe200078f28ff */
[----:B------:R-:W-:Y:S01]  /*2780*/  @!P3 LDGSTS.E.BYPASS.LTC128B.128 [R32+0x7000], desc[UR10][R8.64] ;  /* 0x070000000820bfae */ /* 0x000fe2000b901d4a */
[----:B------:R-:W-:Y:S01]  /*2790*/  @!P2 LEA.HI.X R5, R44, R5, R10, 0x1, P1 ;  /* 0x000000052c05a211 */ /* 0x000fe200008f0c0a */
[----:B------:R-:W-:Y:S01]  /*27a0*/  IMAD.WIDE.U32 R10, R188, 0x20, RZ ;  /* 0x00000020bc0a7825 */ /* 0x000fe200078e00ff */
[----:B------:R-:W-:Y:S01]  /*27b0*/  ISETP.GE.AND P1, PT, R20, R7, PT ;  /* 0x000000071400720c */ /* 0x000fe20003f26270 */
[----:B------:R1:W-:Y:S01]  /*27c0*/  @!P3 LDGSTS.E.BYPASS.LTC128B.128 [R32+0xb000], desc[UR10][R8.64+0x80] ;  /* 0x0b0000800820bfae */ /* 0x0003e2000b901d4a */
[----:B------:R-:W-:-:S02]  /*27d0*/  LEA R230, P3, R38, UR8, 0x1 ;  /* 0x0000000826e67c11 */ /* 0x000fc4000f8608ff */
[----:B------:R-:W-:Y:S01]  /*27e0*/  SHF.R.S32.HI R122, RZ, 0x5, R125 ;  /* 0x00000005ff7a7819 */ /* 0x000fe2000001147d */
[----:B------:R-:W-:Y:S01]  /*27f0*/  @!P2 LDGSTS.E.BYPASS.LTC128B.128 [R40+0x7800], desc[UR10][R4.64] ;  /* 0x078000000428afae */ /* 0x000fe2000b901d4a */
[----:B------:R-:W-:Y:S02]  /*2800*/  LEA.HI.X R229, R38, UR9, R36, 0x1, P3 ;  /* 0x0000000926e57c11 */ /* 0x000fe400098f0c24 */
[----:B------:R-:W-:Y:S01]  /*2810*/  LOP3.LUT R125, R125, 0xffffffe0, RZ, 0xc0, !PT ;  /* 0xffffffe07d7d7812 */ /* 0x000fe200078ec0ff */
[----:B------:R2:W-:Y:S01]  /*2820*/  @!P2 LDGSTS.E.BYPASS.LTC128B.128 [R40+0xb800], desc[UR10][R4.64+0x80] ;  /* 0x0b8000800428afae */ /* 0x0005e2000b901d4a */
[----:B------:R-:W-:Y:S01]  /*2830*/  ISETP.GE.AND P2, PT, R22, R7, PT ;  /* 0x000000071600720c */ /* 0x000fe20003f46270 */
[----:B------:R-:W-:Y:S02]  /*2840*/  @!P4 IMAD.MOV.U32 R231, RZ, RZ, R229 ;  /* 0x000000ffffe7c224 */ /* 0x000fe400078e00e5 */
[----:B------:R-:W0:Y:S10]  /*2850*/  LDGDEPBAR ;  /* 0x00000000000079af */ /* 0x000e340000000000 */
[----:B------:R-:W-:-:S02]  /*2860*/  @!P2 IADD3 R10, P3, R230, R10, RZ ;  /* 0x0000000ae60aa210 */ /* 0x000fc40007f7e0ff */
[----:B-1----:R-:W-:Y:S02]  /*2870*/  LOP3.LUT R9, R3, 0xfffffff0, RZ, 0xc0, !PT ;  /* 0xfffffff003097812 */ /* 0x002fe400078ec0ff */
[----:B------:R-:W-:-:S04]  /*2880*/  SHF.L.U32 R8, R189, 0x5, RZ ;  /* 0x00000005bd087819 */ /* 0x000fc800000006ff */
[----:B------:R-:W-:Y:S01]  /*2890*/  @!P2 IADD3.X R11, R229, R11, R8, P3, !PT ;  /* 0x0000000be50ba210 */ /* 0x000fe20001ffe408 */
[----:B--2---:R-:W-:Y:S01]  /*28a0*/  IMAD.IADD R4, R6, 0x1, -R9 ;  /* 0x0000000106047824 */ /* 0x004fe200078e0a09 */
[----:B------:R-:W-:-:S04]  /*28b0*/  DEPBAR.LE SB0, 0x0 ;  /* 0x000080000000791a */ /* 0x000fc80000000000 */
[----:B------:R-:W-:Y:S01]  /*28c0*/  BAR.SYNC.DEFER_BLOCKING 0x0 ;  /* 0x0000000000007b1d */ /* 0x000fe20000010000 */
[----:B------:R-:W-:Y:S01]  /*28d0*/  SHF.R.S32.HI R8, RZ, 0x4, R3 ;  /* 0x00000004ff087819 */ /* 0x000fe20000011403 */
[----:B------:R-:W-:Y:S01]  /*28e0*/  IMAD.SHL.U32 R3, R0, 0x40, RZ ;  /* 0x0000004000037824 */ /* 0x000fe200078e00ff */
[----:B------:R-:W-:Y:S02]  /*28f0*/  SHF.R.S32.HI R5, RZ, 0x1f, R4 ;  /* 0x0000001fff057819 */ /* 0x000fe40000011404 */
[----:B------:R-:W-:Y:S02]  /*2900*/  ISETP.GE.AND P3, PT, R26, R7, PT ;  /* 0x000000071a00720c */ /* 0x000fe40003f66270 */
[----:B------:R-:W-:Y:S02]  /*2910*/  LEA.HI R5, R5, R4, RZ, 0x3 ;  /* 0x0000000405057211 */ /* 0x000fe400078f18ff */
[----:B------:R-:W-:Y:S02]  /*2920*/  LOP3.LUT R13, R3, 0x1c0, RZ, 0xc0, !PT ;  /* 0x000001c0030d7812 */ /* 0x000fe400078ec0ff */
[----:B------:R-:W-:-:S02]  /*2930*/  LEA.HI R9, R8, R8, RZ, 0x1 ;  /* 0x0000000808097211 */ /* 0x000fc400078f08ff */
[----:B------:R-:W-:Y:S02]  /*2940*/  LOP3.LUT R15, R5, 0xfffffff8, RZ, 0xc0, !PT ;  /* 0xfffffff8050f7812 */ /* 0x000fe400078ec0ff */
[----:B------:R-:W-:Y:S02]  /*2950*/  LOP3.LUT R18, R13, 0x8, R18, 0xf8, !PT ;  /* 0x000000080d127812 */ /* 0x000fe400078ef812 */
[----:B------:R-:W-:Y:S01]  /*2960*/  LOP3.LUT R9, R9, 0xfffffffe, RZ, 0xc0, !PT ;  /* 0xfffffffe09097812 */ /* 0x000fe200078ec0ff */
[----:B------:R-:W-:Y:S01]  /*2970*/  IMAD.IADD R3, R4, 0x1, -R15 ;  /* 0x0000000104037824 */ /* 0x000fe200078e0a0f */
[----:B------:R-:W-:-:S03]  /*2980*/  SHF.R.U32.HI R13, RZ, 0x3, R13 ;  /* 0x00000003ff0d7819 */ /* 0x000fc6000001160d */
[----:B------:R-:W-:Y:S01]  /*2990*/  IMAD.IADD R9, R8, 0x1, -R9 ;  /* 0x0000000108097824 */ /* 0x000fe200078e0a09 */
[----:B------:R-:W-:Y:S01]  /*29a0*/  LOP3.LUT R18, R18, R13, RZ, 0x3c, !PT ;  /* 0x0000000d12127212 */ /* 0x000fe200078e3cff */
[----:B------:R-:W-:Y:S01]  /*29b0*/  @P4 STS.128 [R235+0xc000], RZ ;  /* 0x00c000ffeb004388 */ /* 0x000fe20000000c00 */
[----:B------:R-:W-:-:S03]  /*29c0*/  IMAD.SHL.U32 R4, R3, 0x40, RZ ;  /* 0x0000004003047824 */ /* 0x000fc600078e00ff */
[----:B------:R-:W-:Y:S01]  /*29d0*/  @P4 STS.128 [R235+0x10000], RZ ;  /* 0x010000ffeb004388 */ /* 0x000fe20000000c00 */
[C---:B------:R-:W-:Y:S01]  /*29e0*/  IMAD R225, R9.reuse, 0x200, R18 ;  /* 0x0000020009e17824 */ /* 0x040fe200078e0212 */
[----:B------:R-:W-:Y:S01]  /*29f0*/  LOP3.LUT R4, R4, 0x1c0, RZ, 0xc0, !PT ;  /* 0x000001c004047812 */ /* 0x000fe200078ec0ff */
[----:B------:R-:W-:Y:S01]  /*2a00*/  IMAD.SHL.U32 R9, R9, 0x8, RZ ;  /* 0x0000000809097824 */ /* 0x000fe200078e00ff */
[----:B------:R-:W-:Y:S01]  /*2a10*/  @!PT LDS RZ, [RZ] ;  /* 0x00000000fffff984 */ /* 0x000fe20000000800 */
[----:B------:R-:W-:Y:S01]  /*2a20*/  @!PT LDS RZ, [RZ] ;  /* 0x00000000fffff984 */ /* 0x000fe20000000800 */
[----:B------:R-:W-:Y:S01]  /*2a30*/  @!PT LDS RZ, [RZ] ;  /* 0x00000000fffff984 */ /* 0x000fe20000000800 */
[----:B------:R-:W-:Y:S02]  /*2a40*/  @!P4 LDGSTS.E.BYPASS.LTC128B.128 [R235+0xc000], desc[UR10][R230.64] ;  /* 0x0c000000e6ebcfae */ /* 0x000fe4000b901d4a */
[----:B------:R-:W-:Y:S02]  /*2a50*/  LEA R225, R225, UR4, 0x1 ;  /* 0x00000004e1e17c11 */ /* 0x000fe4000f8e08ff */
[----:B------:R1:W-:Y:S01]  /*2a60*/  @!P4 LDGSTS.E.BYPASS.LTC128B.128 [R235+0x10000], desc[UR10][R230.64+0x80] ;  /* 0x10000080e6ebcfae */ /* 0x0003e2000b901d4a */
[----:B------:R-:W-:Y:S02]  /*2a70*/  ISETP.GE.AND P4, PT, R28, R7, PT ;  /* 0x000000071c00720c */ /* 0x000fe40003f86270 */
[----:B------:R-:W-:Y:S01]  /*2a80*/  LOP3.LUT R9, R4, 0x8, R9, 0xf8, !PT ;  /* 0x0000000804097812 */ /* 0x000fe200078ef809 */
[----:B------:R-:W-:Y:S01]  /*2a90*/  @P2 STS.128 [R235+0xc800], RZ ;  /* 0x00c800ffeb002388 */ /* 0x000fe20000000c00 */
[----:B------:R-:W-:Y:S01]  /*2aa0*/  SHF.R.U32.HI R4, RZ, 0x3, R4 ;  /* 0x00000003ff047819 */ /* 0x000fe20000011604 */
[----:B------:R-:W-:-:S02]  /*2ab0*/  VIADD R223, R225, 0x4020 ;  /* 0x00004020e1df7836 */ /* 0x000fc40000000000 */
[----:B------:R-:W-:Y:S01]  /*2ac0*/  @P2 STS.128 [R235+0x10800], RZ ;  /* 0x010800ffeb002388 */ /* 0x000fe20000000c00 */
[----:B------:R-:W-:-:S03]  /*2ad0*/  LOP3.LUT R4, R9, R4, RZ, 0x3c, !PT ;  /* 0x0000000409047212 */ /* 0x000fc600078e3cff */
[----:B------:R-:W-:Y:S01]  /*2ae0*/  @!PT LDS RZ, [RZ] ;  /* 0x00000000fffff984 */ /* 0x000fe20000000800 */
[----:B------:R-:W-:Y:S01]  /*2af0*/  @!PT LDS RZ, [RZ] ;  /* 0x00000000fffff984 */ /* 0x000fe20000000800 */
[----:B------:R-:W-:Y:S01]  /*2b00*/  @!PT LDS RZ, [RZ] ;  /* 0x00000000fffff984 */ /* 0x000fe20000000800 */
[----:B------:R-:W-:Y:S02]  /*2b10*/  @!P2 LDGSTS.E.BYPASS.LTC128B.128 [R235+0xc800], desc[UR10][R10.64] ;  /* 0x0c8000000aebafae */ /* 0x000fe4000b901d4a */
[-C--:B------:R-:W-:Y:S01]  /*2b20*/  @!P4 MOV R12, R230.reuse ;  /* 0x000000e6000cc202 */ /* 0x080fe20000000f00 */
[----:B------:R-:W-:Y:S01]  /*2b30*/  @!P4 IMAD.MOV.U32 R13, RZ, RZ, R229 ;  /* 0x000000ffff0dc224 */ /* 0x000fe200078e00e5 */
[----:B------:R2:W-:Y:S01]  /*2b40*/  @!P2 LDGSTS.E.BYPASS.LTC128B.128 [R235+0x10800], desc[UR10][R10.64+0x80] ;  /* 0x108000800aebafae */ /* 0x0005e2000b901d4a */
[C---:B------:R-:W-:Y:S01]  /*2b50*/  @!P1 LEA R16, P2, R188.reuse, R230, 0x6 ;  /* 0x000000e6bc109211 */ /* 0x040fe200078430ff */
[C---:B------:R-:W-:Y:S02]  /*2b60*/  @!P4 IMAD R8, R189.reuse, 0xa0, RZ ;  /* 0x000000a0bd08c824 */ /* 0x040fe400078e02ff */
[----:B------:R-:W-:Y:S01]  /*2b70*/  @P1 STS.128 [R235+0xd000], RZ ;  /* 0x00d000ffeb001388 */ /* 0x000fe20000000c00 */
[C---:B------:R-:W-:Y:S01]  /*2b80*/  @!P1 LEA.HI.X R17, R188.reuse, R229, R189, 0x6, P2 ;  /* 0x000000e5bc119211 */ /* 0x040fe200010f34bd */
[----:B------:R-:W-:Y:S01]  /*2b90*/  @!P4 IMAD.WIDE.U32 R20, R188, 0xa0, R12 ;  /* 0x000000a0bc14c825 */ /* 0x000fe200078e000c */
[----:B------:R-:W-:Y:S01]  /*2ba0*/  ISETP.GE.AND P2, PT, R14, R7, PT ;  /* 0x000000070e00720c */ /* 0x000fe20003f46270 */
[----:B------:R-:W-:Y:S02]  /*2bb0*/  @P1 STS.128 [R235+0x11000], RZ ;  /* 0x011000ffeb001388 */ /* 0x000fe40000000c00 */
[----:B------:R-:W-:-:S02]  /*2bc0*/  @!P6 IMAD R7, R189, 0x60, RZ ;  /* 0x00000060bd07e824 */ /* 0x000fc400078e02ff */
[----:B-1----:R-:W-:Y:S01]  /*2bd0*/  @!P3 IMAD.MOV.U32 R231, RZ, RZ, R229 ;  /* 0x000000ffffe7b224 */ /* 0x002fe200078e00e5 */
[----:B------:R-:W-:Y:S01]  /*2be0*/  @!PT LDS RZ, [RZ] ;  /* 0x00000000fffff984 */ /* 0x000fe20000000800 */
[----:B------:R-:W-:Y:S01]  /*2bf0*/  @!PT LDS RZ, [RZ] ;  /* 0x00000000fffff984 */ /* 0x000fe20000000800 */
[----:B------:R-:W-:Y:S01]  /*2c00*/  @!PT LDS RZ, [RZ] ;  /* 0x00000000fffff984 */ /* 0x000fe20000000800 */
[----:B------:R-:W-:Y:S01]  /*2c10*/  @!P1 LDGSTS.E.BYPASS.LTC128B.128 [R235+0xd000], desc[UR10][R16.64] ;  /* 0x0d00000010eb9fae */ /* 0x000fe2000b901d4a */
[----:B------:R-:W-:Y:S02]  /*2c20*/  @!P3 IMAD R14, R189, 0xc0, RZ ;  /* 0x000000c0bd0eb824 */ /* 0x000fe400078e02ff */
[C---:B------:R-:W-:Y:S01]  /*2c30*/  @!P3 IMAD.WIDE.U32 R18, R188.reuse, 0xc0, R230 ;  /* 0x000000c0bc12b825 */ /* 0x040fe200078e00e6 */
[----:B------:R-:W-:Y:S03]  /*2c40*/  @!P1 LDGSTS.E.BYPASS.LTC128B.128 [R235+0x11000], desc[UR10][R16.64+0x80] ;  /* 0x1100008010eb9fae */ /* 0x000fe6000b901d4a */
[----:B------:R-:W-:Y:S01]  /*2c50*/  @!P3 IMAD.IADD R15, R19, 0x1, R14 ;  /* 0x00000001130fb824 */ /* 0x000fe200078e020e */
[----:B------:R-:W-:Y:S01]  /*2c60*/  @P6 STS.128 [R235+0xd800], RZ ;  /* 0x00d800ffeb006388 */ /* 0x000fe20000000c00 */
[----:B------:R-:W-:Y:S01]  /*2c70*/  @!P3 IMAD.MOV.U32 R14, RZ, RZ, R18 ;  /* 0x000000ffff0eb224 */ /* 0x000fe200078e0012 */
[C---:B------:R-:W-:Y:S01]  /*2c80*/  @!P5 LEA R18, P1, R188.reuse, R230, 0x7 ;  /* 0x000000e6bc12d211 */ /* 0x040fe200078238ff */
[----:B------:R-:W-:Y:S01]  /*2c90*/  @!P2 IMAD.MOV.U32 R231, RZ, RZ, R229 ;  /* 0x000000ffffe7a224 */ /* 0x000fe200078e00e5 */
[----:B------:R-:W-:Y:S01]  /*2ca0*/  @P6 STS.128 [R235+0x11800], RZ ;  /* 0x011800ffeb006388 */ /* 0x000fe20000000c00 */
[----:B------:R-:W-:Y:S01]  /*2cb0*/  @!P4 IMAD.IADD R9, R21, 0x1, R8 ;  /* 0x000000011509c824 */ /* 0x000fe200078e0208 */
[----:B------:R-:W-:Y:S01]  /*2cc0*/  @!P5 LEA.HI.X R19, R188, R229, R189, 0x7, P1 ;  /* 0x000000e5bc13d211 */ /* 0x000fe200008f3cbd */
[----:B--2---:R-:W-:-:S02]  /*2cd0*/  @!P6 IMAD.MOV.U32 R10, RZ, RZ, R230 ;  /* 0x000000ffff0ae224 */ /* 0x004fc400078e00e6 */
[----:B------:R-:W-:Y:S02]  /*2ce0*/  @!P6 IMAD.MOV.U32 R11, RZ, RZ, R229 ;  /* 0x000000ffff0be224 */ /* 0x000fe400078e00e5 */
[----:B------:R-:W-:Y:S02]  /*2cf0*/  @!P4 IMAD.MOV.U32 R8, RZ, RZ, R20 ;  /* 0x000000ffff08c224 */ /* 0x000fe400078e0014 */
[----:B------:R-:W-:-:S04]  /*2d00*/  @!P6 IMAD.WIDE.U32 R10, R188, 0x60, R10 ;  /* 0x00000060bc0ae825 */ /* 0x000fc800078e000a */
[----:B------:R-:W-:Y:S01]  /*2d10*/  @!P6 IMAD.IADD R11, R11, 0x1, R7 ;  /* 0x000000010b0be824 */ /* 0x000fe200078e0207 */
[----:B------:R-:W-:Y:S01]  /*2d20*/  SHF.L.U32 R7, R5, 0x6, RZ ;  /* 0x0000000605077819 */ /* 0x000fe200000006ff */
[----:B------:R-:W-:Y:S02]  /*2d30*/  @!P2 IMAD R12, R189, 0xe0, RZ ;  /* 0x000000e0bd0ca824 */ /* 0x000fe400078e02ff */
[----:B------:R-:W-:Y:S01]  /*2d40*/  @!P2 IMAD.WIDE.U32 R22, R188, 0xe0, R230 ;  /* 0x000000e0bc16a825 */ /* 0x000fe200078e00e6 */
[----:B------:R-:W-:Y:S01]  /*2d50*/  LOP3.LUT R7, R7, 0xfffffe00, RZ, 0xc0, !PT ;  /* 0xfffffe0007077812 */ /* 0x000fe200078ec0ff */
[----:B------:R-:W-:Y:S01]  /*2d60*/  @!PT LDS RZ, [RZ] ;  /* 0x00000000fffff984 */ /* 0x000fe20000000800 */
[----:B------:R-:W-:Y:S01]  /*2d70*/  @!PT LDS RZ, [RZ] ;  /* 0x00000000fffff984 */ /* 0x000fe20000000800 */
[----:B------:R-:W-:Y:S01]  /*2d80*/  @!PT LDS RZ, [RZ] ;  /* 0x00000000fffff984 */ /* 0x000fe20000000800 */
[----:B------:R-:W-:Y:S02]  /*2d90*/  @!P6 LDGSTS.E.BYPASS.LTC128B.128 [R235+0xd800], desc[UR10][R10.64] ;  /* 0x0d8000000aebefae */ /* 0x000fe4000b901d4a */
[----:B------:R-:W-:Y:S02]  /*2da0*/  @!P2 IMAD.IADD R13, R23, 0x1, R12 ;  /* 0x00000001170da824 */ /* 0x000fe400078e020c */
[----:B------:R-:W-:Y:S01]  /*2db0*/  IMAD R5, R122, 0x400, R7 ;  /* 0x000004007a057824 */ /* 0x000fe200078e0207 */
[----:B------:R-:W-:Y:S01]  /*2dc0*/  @!P6 LDGSTS.E.BYPASS.LTC128B.128 [R235+0x11800], desc[UR10][R10.64+0x80] ;  /* 0x118000800aebefae */ /* 0x000fe2000b901d4a */
[----:B------:R-:W-:-:S02]  /*2dd0*/  @!P2 IMAD.MOV.U32 R12, RZ, RZ, R22 ;  /* 0x000000ffff0ca224 */ /* 0x000fc400078e0016 */
[C---:B------:R-:W-:Y:S01]  /*2de0*/  IMAD.IADD R226, R4.reuse, 0x1, R5 ;  /* 0x0000000104e27824 */ /* 0x040fe200078e0205 */
[----:B------:R-:W-:Y:S01]  /*2df0*/  @P5 STS.128 [R235+0xe000], RZ ;  /* 0x00e000ffeb005388 */ /* 0x000fe20000000c00 */
[----:B------:R-:W-:Y:S01]  /*2e00*/  IMAD.MOV.U32 R5, RZ, RZ, 0x10 ;  /* 0x00000010ff057424 */ /* 0x000fe200078e00ff */
[----:B------:R-:W-:Y:S01]  /*2e10*/  LOP3.LUT R4, R4, R7, RZ, 0xfc, !PT ;  /* 0x0000000704047212 */ /* 0x000fe200078efcff */
[----:B------:R-:W-:Y:S01]  /*2e20*/  IMAD R122, R122, 0x10, R123 ;  /* 0x000000107a7a7824 */ /* 0x000fe200078e027b */
[----:B------:R-:W-:Y:S01]  /*2e30*/  @P5 STS.128 [R235+0x12000], RZ ;  /* 0x012000ffeb005388 */ /* 0x000fe20000000c00 */
[----:B------:R-:W-:-:S03]  /*2e40*/  LEA R226, R226, UR4, 0x1 ;  /* 0x00000004e2e27c11 */ /* 0x000fc6000f8e08ff */
        /* <DEDUP_REMOVED lines=58> */
[----:B------:R-:W2:Y:S04]  /*31f0*/  LDSM.16.M88.4 R28, [R223+0x1800] ;  /* 0x00180000df1c783b */ /* 0x000ea80000000200 */
[----:B------:R-:W2:Y:S01]  /*3200*/  LDSM.16.M88.4 R116, [R223] ;  /* 0x00000000df74783b */ /* 0x000ea20000000200 */
[C---:B----4-:R-:W-:Y:S03]  /*3210*/  HMMA.16816.F32.BF16 R72, R24.reuse, R68, RZ ;  /* 0x000000441848723c */ /* 0x050fe600000418ff */
[----:B------:R-:W4:Y:S03]  /*3220*/  LDSM.16.M88.4 R112, [R223+0x800] ;  /* 0x00080000df70783b */ /* 0x000f260000000200 */
[C---:B------:R-:W-:Y:S01]  /*3230*/  HMMA.16816.F32.BF16 R68, R24.reuse, R70, RZ ;  /* 0x000000461844723c */ /* 0x040fe200000418ff */
[----:B------:R-:W-:Y:S04]  /*3240*/  LDSM.16.M88.4 R108, [R223+0x1000] ;  /* 0x00100000df6c783b */ /* 0x000fe80000000200 */
[----:B------:R-:W-:Y:S01]  /*3250*/  LDSM.16.M88.4 R104, [R223+0x2000] ;  /* 0x00200000df68783b */ /* 0x000fe20000000200 */
[C---:B---3--:R-:W-:Y:S03]  /*3260*/  HMMA.16816.F32.BF16 R32, R24.reuse, R52, RZ ;  /* 0x000000341820723c */ /* 0x048fe600000418ff */
[----:B------:R-:W-:Y:S03]  /*3270*/  LDSM.16.M88.4 R100, [R223+0x2800] ;  /* 0x00280000df64783b */ /* 0x000fe60000000200 */
[C---:B-1----:R-:W-:Y:S01]  /*3280*/  HMMA.16816.F32.BF16 R20, R24.reuse, R16, RZ ;  /* 0x000000101814723c */ /* 0x042fe200000418ff */
[----:B------:R-:W-:Y:S01]  /*3290*/  IMAD.MOV.U32 R52, RZ, RZ, 0x20 ;  /* 0x00000020ff347424 */ /* 0x000fe200078e00ff */
[----:B------:R-:W-:Y:S04]  /*32a0*/  LDSM.16.M88.4 R96, [R223+0x3000] ;  /* 0x00300000df60783b */ /* 0x000fe80000000200 */
[C---:B------:R-:W-:Y:S01]  /*32b0*/  SEL R3, R52.reuse, 0xffffffe0, !P2 ;  /* 0xffffffe034037807 */ /* 0x040fe20005000000 */
[C---:B------:R-:W-:Y:S01]  /*32c0*/  HMMA.16816.F32.BF16 R16, R24.reuse, R18, RZ ;  /* 0x000000121810723c */ /* 0x040fe200000418ff */
[----:B------:R-:W-:Y:S01]  /*32d0*/  SEL R0, R52, 0xffffffe0, !P1 ;  /* 0xffffffe034007807 */ /* 0x000fe20004800000 */
[----:B------:R-:W-:Y:S01]  /*32e0*/  LDSM.16.M88.4 R92, [R223+0x3800] ;  /* 0x00380000df5c783b */ /* 0x000fe20000000200 */
[C---:B------:R-:W-:Y:S01]  /*32f0*/  LEA R221, R3.reuse, R224, 0x1 ;  /* 0x000000e003dd7211 */ /* 0x040fe200078e08ff */
[----:B------:R-:W-:Y:S01]  /*3300*/  IMAD R222, R3, 0x2, R226 ;  /* 0x0000000203de7824 */ /* 0x000fe200078e02e2 */
[----:B------:R-:W-:Y:S01]  /*3310*/  ISETP.GT.AND P2, PT, R233, R228, PT ;  /* 0x000000e4e900720c */ /* 0x000fe20003f44270 */
[C---:B------:R-:W-:Y:S01]  /*3320*/  IMAD R219, R0.reuse, 0x2, R225 ;  /* 0x0000000200db7824 */ /* 0x040fe200078e02e1 */
[----:B--2---:R-:W-:Y:S01]  /*3330*/  HMMA.16816.F32.BF16 R12, R24, R8, RZ ;  /* 0x00000008180c723c */ /* 0x004fe200000418ff */
[----:B------:R-:W-:Y:S01]  /*3340*/  IMAD R208, R0, 0x2, R223 ;  /* 0x0000000200d07824 */ /* 0x000fe200078e02df */
[----:B------:R-:W-:Y:S01]  /*3350*/  LDSM.16.M88.4 R84, [R222] ;  /* 0x00000000de54783b */ /* 0x000fe20000000200 */
[----:B------:R-:W-:-:S03]  /*3360*/  IMAD.IADD R0, R6, 0x1, -R125 ;  /* 0x0000000106007824 */ /* 0x000fc600078e0a7d */
[C---:B------:R-:W-:Y:S01]  /*3370*/  HMMA.16816.F32.BF16 R8, R24.reuse, R10, RZ ;  /* 0x0000000a1808723c */ /* 0x040fe200000418ff */
[----:B------:R-:W0:Y:S04]  /*3380*/  LDGDEPBAR ;  /* 0x00000000000079af */ /* 0x000e280000000000 */
[----:B------:R-:W1:Y:S01]  /*3390*/  @!P2 LDC.64 R186, c[0x0][0x218] ;  /* 0x00008600ffbaab82 */ /* 0x000e620000000a00 */
[C---:B------:R-:W-:Y:S06]  /*33a0*/  HMMA.16816.F32.BF16 R80, R24.reuse, R76, RZ ;  /* 0x0000004c1850723c */ /* 0x040fec00000418ff */
[C---:B------:R-:W-:Y:S06]  /*33b0*/  HMMA.16816.F32.BF16 R64, R24.reuse, R60, RZ ;  /* 0x0000003c1840723c */ /* 0x040fec00000418ff */
        /* <DEDUP_REMOVED lines=10> */
[C---:B------:R-:W-:Y:S06]  /*3460*/  HMMA.16816.F32.BF16 R72, R88.reuse, R28, R72 ;  /* 0x0000001c5848723c */ /* 0x040fec0000041848 */
[C---:B------:R-:W-:Y:S01]  /*3470*/  HMMA.16816.F32.BF16 R68, R88.reuse, R30, R68 ;  /* 0x0000001e5844723c */ /* 0x040fe20000041844 */
[----:B------:R-:W2:Y:S05]  /*3480*/  LDSM.16.M88.4 R28, [R219+0x4800] ;  /* 0x00480000db1c783b */ /* 0x000eaa0000000200 */
[C---:B------:R-:W-:Y:S06]  /*3490*/  HMMA.16816.F32.BF16 R20, R88.reuse, R116, R20 ;  /* 0x000000745814723c */ /* 0x040fec0000041814 */
[C---:B------:R-:W-:Y:S01]  /*34a0*/  HMMA.16816.F32.BF16 R16, R88.reuse, R118, R16 ;  /* 0x000000765810723c */ /* 0x040fe20000041810 */
[----:B------:R-:W-:Y:S05]  /*34b0*/  LDSM.16.M88.4 R116, [R208+0x800] ;  /* 0x00080000d074783b */ /* 0x000fea0000000200 */
[C---:B----4-:R-:W-:Y:S06]  /*34c0*/  HMMA.16816.F32.BF16 R12, R88.reuse, R112, R12 ;  /* 0x00000070580c723c */ /* 0x050fec000004180c */
[----:B------:R-:W-:Y:S01]  /*34d0*/  HMMA.16816.F32.BF16 R8, R88, R114, R8 ;  /* 0x000000725808723c */ /* 0x000fe20000041808 */
[----:B------:R-:W-:Y:S05]  /*34e0*/  LDSM.16.M88.4 R112, [R208+0x1000] ;  /* 0x00100000d070783b */ /* 0x000fea0000000200 */
[C---:B-1----:R-:W-:Y:S06]  /*34f0*/  HMMA.16816.F32.BF16 R20, R84.reuse, R52, R20 ;  /* 0x000000345414723c */ /* 0x042fec0000041814 */
[----:B------:R-:W-:Y:S01]  /*3500*/  HMMA.16816.F32.BF16 R16, R84, R54, R16 ;  /* 0x000000365410723c */ /* 0x000fe20000041810 */
[----:B------:R-:W1:Y:S05]  /*3510*/  LDSM.16.M88.4 R52, [R219+0x7000] ;  /* 0x00700000db34783b */ /* 0x000e6a0000000200 */
        /* <DEDUP_REMOVED lines=15> */
[----:B------:R-:W-:Y:S01]  /*3610*/  LDSM.16.M88.4 R88, [R221] ;  /* 0x00000000dd58783b */ /* 0x000fe20000000200 */
[C---:B--2---:R-:W-:Y:S06]  /*3620*/  HMMA.16816.F32.BF16 R12, R84.reuse, R28, R12 ;  /* 0x0000001c540c723c */ /* 0x044fec000004180c */
[C---:B------:R-:W-:Y:S01]  /*3630*/  HMMA.16816.F32.BF16 R8, R84.reuse, R30, R8 ;  /* 0x0000001e5408723c */ /* 0x040fe20000041808 */
[----:B------:R-:W2:Y:S05]  /*3640*/  LDSM.16.M88.4 R28, [R208] ;  /* 0x00000000d01c783b */ /* 0x000eaa0000000200 */
[C---:B-1----:R-:W-:Y:S06]  /*3650*/  HMMA.16816.F32.BF16 R44, R84.reuse, R52, R44 ;  /* 0x00000034542c723c */ /* 0x042fec000004182c */
[C---:B------:R-:W-:Y:S01]  /*3660*/  HMMA.16816.F32.BF16 R40, R84.reuse, R54, R40 ;  /* 0x000000365428723c */ /* 0x040fe20000041828 */
[----:B------:R-:W1:Y:S05]  /*3670*/  LDSM.16.M88.4 R52, [R208+0x3000] ;  /* 0x00300000d034783b */ /* 0x000e6a0000000200 */
[C---:B---3--:R-:W-:Y:S06]  /*3680*/  HMMA.16816.F32.BF16 R80, R84.reuse, R108, R80 ;  /* 0x0000006c5450723c */ /* 0x048fec0000041850 */
[C---:B------:R-:W-:Y:S01]  /*3690*/  HMMA.16816.F32.BF16 R76, R84.reuse, R110, R76 ;  /* 0x0000006e544c723c */ /* 0x040fe2000004184c */
[----:B------:R-:W-:Y:S05]  /*36a0*/  LDSM.16.M88.4 R108, [R208+0x1800] ;  /* 0x00180000d06c783b */ /* 0x000fea0000000200 */
        /* <DEDUP_REMOVED lines=8> */
[----:B------:R-:W3:Y:S05]  /*3730*/  LDSM.16.M88.4 R92, [R208+0x2000] ;  /* 0x00200000d05c783b */ /* 0x000eea0000000200 */
[C---:B------:R-:W-:Y:S06]  /*3740*/  HMMA.16816.F32.BF16 R32, R84.reuse, R96, R32 ;  /* 0x000000605420723c */ /* 0x040fec0000041820 */
[----:B------:R-:W-:Y:S01]  /*3750*/  HMMA.16816.F32.BF16 R24, R84, R98, R24 ;  /* 0x000000625418723c */ /* 0x000fe20000041818 */
[----:B------:R-:W-:Y:S04]  /*3760*/  LDSM.16.M88.4 R84, [R226+0x2000] ;  /* 0x00200000e254783b */ /* 0x000fe80000000200 */
        /* <DEDUP_REMOVED lines=59> */
[C---:B--2---:R-:W-:Y:S06]  /*3b20*/  HMMA.16816.F32.BF16 R72, R100.reuse, R28, R72 ;  /* 0x0000001c6448723c */ /* 0x044fec0000041848 */
[C---:B------:R-:W-:Y:S01]  /*3b30*/  HMMA.16816.F32.BF16 R68, R100.reuse, R30, R68 ;  /* 0x0000001e6444723c */ /* 0x040fe20000041844 */
[----:B------:R-:W2:Y:S05]  /*3b40*/  LDSM.16.M88.4 R28, [R219+0x9000] ;  /* 0x00900000db1c783b */ /* 0x000eaa0000000200 */
[C---:B----4-:R-:W-:Y:S06]  /*3b50*/  HMMA.16816.F32.BF16 R56, R100.reuse, R84, R56 ;  /* 0x000000546438723c */ /* 0x050fec0000041838 */
        /* <DEDUP_REMOVED lines=42> */
[----:B-1----:R-:W-:Y:S01]  /*3e00*/  HMMA.16816.F32.BF16 R56, R28, R52, R56 ;  /* 0x000000341c38723c */ /* 0x002fe20000041838 */
[----:B------:R-:W-:-:S04]  /*3e10*/  SHF.R.S32.HI R85, RZ, 0x1f, R0 ;  /* 0x0000001fff557819 */ /* 0x000fc80000011400 */
[----:B------:R-:W-:Y:S01]  /*3e20*/  LEA.HI R85, R85, R0, RZ, 0x2 ;  /* 0x0000000055557211 */ /* 0x000fe200078f10ff */
[----:B------:R-:W-:Y:S03]  /*3e30*/  HMMA.16816.F32.BF16 R20, R28, R100, R20 ;  /* 0x000000641c14723c */ /* 0x000fe60000041814 */
[----:B------:R-:W-:-:S03]  /*3e40*/  SHF.R.S32.HI R85, RZ, 0x2, R85 ;  /* 0x00000002ff557819 */ /* 0x000fc60000011455 */
[----:B------:R-:W-:Y:S01]  /*3e50*/  HMMA.16816.F32.BF16 R16, R28, R102, R16 ;  /* 0x000000661c10723c */ /* 0x000fe20000041810 */
[----:B------:R-:W-:-:S04]  /*3e60*/  IADD3 R122, R122, 0x1, R85 ;  /* 0x000000017a7a7810 */ /* 0x000fc80007ffe055 */
[----:B------:R-:W-:Y:S01]  /*3e70*/  IADD3 R53, R121, R122, -R124 ;  /* 0x0000007a79357210 */ /* 0x000fe20007ffe87c */
[C---:B----4-:R-:W-:Y:S04]  /*3e80*/  HMMA.16816.F32.BF16 R72, R28.reuse, R88, R72 ;  /* 0x000000581c48723c */ /* 0x050fe80000041848 */
[----:B------:R-:W-:Y:S02]  /*3e90*/  IMAD.IADD R120, R53, 0x1, R120 ;  /* 0x0000000135787824 */ /* 0x000fe400078e0278 */
[----:B------:R-:W-:Y:S03]  /*3ea0*/  HMMA.16816.F32.BF16 R68, R28, R90, R68 ;  /* 0x0000005a1c44723c */ /* 0x000fe60000041844 */
[----:B------:R-:W-:-:S02]  /*3eb0*/  VIMNMX R193, R120, R121, PT ;  /* 0x0000007978c17248 */ /* 0x000fc40003fe0100 */
[----:B------:R-:W-:Y:S01]  /*3ec0*/  VIADDMNMX R192, R120, 0x8, R121, PT ;  /* 0x0000000878c07846 */ /* 0x000fe20003800179 */
[C---:B------:R-:W-:Y:S06]  /*3ed0*/  HMMA.16816.F32.BF16 R60, R28.reuse, R86, R60 ;  /* 0x000000561c3c723c */ /* 0x040fec000004183c */
        /* <DEDUP_REMOVED lines=69> */
.L_x_3608:
[----:B------:R-:W-:-:S04]  /*4330*/  LEA R6, -R184, RZ, 0x7 ;  /* 0x000000ffb8067211 */ /* 0x000fc800078e39ff */
[----:B------:R-:W-:-:S07]  /*4340*/  SHF.R.S32.HI R0, RZ, 0x1f, R6 ;  /* 0x0000001fff007819 */ /* 0x000fce0000011406 */
.L_x_3609:
        /* <DEDUP_REMOVED lines=41> */
.L_x_3607:
        /* <DEDUP_REMOVED lines=232> */
[----:B------:R-:W1:Y:S01]  /*5460*/  SHFL.BFLY PT, R24, R9, 0x2, 0x1f ;  /* 0x0c401f0009187f89 */ /* 0x000e6200000e0000 */
[----:B------:R-:W-:Y:S02]  /*5470*/  ISETP.GT.AND P4, PT, R233, R228, PT ;  /* 0x000000e4e900720c */ /* 0x000fe40003f84270 */
        /* <DEDUP_REMOVED lines=27> */
[----:B------:R-:W-:Y:S01]  /*5630*/  FFMA.FTZ R52, R8, UR6, -R133 ;  /* 0x0000000608347c23 */ /* 0x000fe20008010885 */
[----:B------:R-:W3:Y:S01]  /*5640*/  MUFU.EX2 R66, R66 ;  /* 0x0000004200427308 */ /* 0x000ee20000000800 */
[----:B------:R-:W4:Y:S01]  /*5650*/  LDSM.16.MT88.4 R8, [R218+0xc800] ;  /* 0x00c80000da08783b */ /* 0x000f220000004200 */
[----:B------:R-:W-:Y:S01]  /*5660*/  FFMA.FTZ R58, R16, UR6, -R67 ;  /* 0x00000006103a7c23 */ /* 0x000fe20008010843 */
[--C-:B------:R-:W-:Y:S01]  /*5670*/  FFMA.FTZ R56, R30, UR6, -R133.reuse ;  /* 0x000000061e387c23 */ /* 0x100fe20008010885 */
[----:B------:R-:W-:Y:S01]  /*5680*/  FFMA.FTZ R57, R28, UR6, -R133 ;  /* 0x000000061c397c23 */ /* 0x000fe20008010885 */
[----:B------:R-:W5:Y:S01]  /*5690*/  LDSM.16.MT88.4 R16, [R217+0xc800] ;  /* 0x00c80000d910783b */ /* 0x000f620000004200 */
        /* <DEDUP_REMOVED lines=11> */
[----:B---3--:R-:W-:Y:S01]  /*5750*/  F2FP.BF16.F32.PACK_AB R116, R65, R66 ;  /* 0x000000424174723e */ /* 0x008fe200000010ff */
        /* <DEDUP_REMOVED lines=31> */
[----:B---3--:R-:W-:Y:S01]  /*5950*/  F2FP.BF16.F32.PACK_AB R117, R64, R61 ;  /* 0x0000003d4075723e */ /* 0x008fe200000010ff */
        /* <DEDUP_REMOVED lines=14> */
[----:B------:R-:W3:Y:S01]  /*5a40*/  MUFU.EX2 R57, R57 ;  /* 0x0000003900397308 */ /* 0x000ee20000000800 */
[----:B-1----:R-:W-:Y:S01]  /*5a50*/  F2FP.BF16.F32.PACK_AB R119, R59, R62 ;  /* 0x0000003e3b77723e */ /* 0x002fe200000010ff */
[----:B------:R-:W-:Y:S01]  /*5a60*/  FFMA.FTZ R236, R132, UR6, -R67 ;  /* 0x0000000684ec7c23 */ /* 0x000fe20008010843 */
[----:B------:R-:W-:Y:S01]  /*5a70*/  FADD.FTZ R66, R66, R65 ;  /* 0x0000004142427221 */ /* 0x000fe20000010000 */
[----:B------:R-:W-:-:S03]  /*5a80*/  FADD.FTZ R61, R61, R64 ;  /* 0x000000403d3d7221 */ /* 0x000fc60000010000 */
        /* <DEDUP_REMOVED lines=8> */
[----:B---3--:R-:W-:Y:S02]  /*5b10*/  F2FP.BF16.F32.PACK_AB R12, R57, R56 ;  /* 0x00000038390c723e */ /* 0x008fe400000010ff */
        /* <DEDUP_REMOVED lines=22> */
[C---:B----4-:R-:W-:Y:S01]  /*5c80*/  HMMA.16816.F32.BF16 R72, R12.reuse, R8, R72 ;  /* 0x000000080c48723c */ /* 0x050fe20000041848 */
        /* <DEDUP_REMOVED lines=189> */
[C---:B------:R-:W-:Y:S01]  /*6860*/  F2FP.BF16.F32.PACK_AB R25, R159.reuse, R158 ;  /* 0x0000009e9f19723e */ /* 0x040fe200000010ff */
        /* <DEDUP_REMOVED lines=168> */
.L_x_3611:
[----:B------:R-:W-:-:S04]  /*72f0*/  LEA R4, -R188, RZ, 0x7 ;  /* 0x000000ffbc047211 */ /* 0x000fc800078e39ff */
[----:B------:R-:W-:-:S07]  /*7300*/  SHF.R.S32.HI R3, RZ, 0x1f, R4 ;  /* 0x0000001fff037819 */ /* 0x000fce0000011404 */
.L_x_3612:
[----:B------:R-:W-:Y:S01]  /*7310*/  LEA R230, P2, R4, R230, 0x1 ;  /* 0x000000e604e67211 */ /* 0x000fe200078408ff */
[----:B------:R-:W-:Y:S01]  /*7320*/  IMAD.SHL.U32 R5, R188, 0x20, RZ ;  /* 0x00000020bc057824 */ /* 0x000fe200078e00ff */
[C---:B------:R-:W-:Y:S02]  /*7330*/  IADD3 R38, P1, R4.reuse, R38, RZ ;  /* 0x0000002604267210 */ /* 0x040fe40007f3e0ff */
[----:B------:R-:W-:Y:S02]  /*7340*/  LEA.HI.X R229, R4, R229, R3, 0x1, P2 ;  /* 0x000000e504e57211 */ /* 0x000fe400010f0c03 */
[----:B------:R-:W-:Y:S01]  /*7350*/  IADD3 R6, P2, R5, R230, RZ ;  /* 0x000000e605067210 */ /* 0x000fe20007f5e0ff */
[----:B------:R-:W-:Y:S01]  /*7360*/  IMAD.X R3, R3, 0x1, R36, P1 ;  /* 0x0000000103037824 */ /* 0x000fe200008e0624 */
[----:B------:R-:W-:Y:S01]  /*7370*/  SHF.L.U64.HI R4, R188, 0x5, R189 ;  /* 0x00000005bc047819 */ /* 0x000fe200000102bd */
[----:B------:R-:W-:Y:S01]  /*7380*/  IMAD.MOV.U32 R231, RZ, RZ, R229 ;  /* 0x000000ffffe77224 */ /* 0x000fe200078e00e5 */
[----:B------:R-:W-:-:S02]  /*7390*/  IADD3 R8, P1, R6, R5, RZ ;  /* 0x0000000506087210 */ /* 0x000fc40007f3e0ff */
[----:B------:R-:W-:Y:S01]  /*73a0*/  LEA R10, P3, R38, UR8, 0x1 ;  /* 0x00000008260a7c11 */ /* 0x000fe2000f8608ff */
[----:B------:R-:W-:Y:S01]  /*73b0*/  IMAD.X R7, R4, 0x1, R229, P2 ;  /* 0x0000000104077824 */ /* 0x000fe200010e06e5 */
[-C--:B------:R-:W-:Y:S01]  /*73c0*/  IADD3 R14, P2, R8, R5.reuse, RZ ;  /* 0x00000005080e7210 */ /* 0x080fe20007f5e0ff */
[----:B------:R-:W-:Y:S01]  /*73d0*/  @!PT LDS RZ, [RZ] ;  /* 0x00000000fffff984 */ /* 0x000fe20000000800 */
[----:B------:R-:W-:Y:S01]  /*73e0*/  @!PT LDS RZ, [RZ] ;  /* 0x00000000fffff984 */ /* 0x000fe20000000800 */
[----:B------:R-:W-:Y:S01]  /*73f0*/  @!PT LDS RZ, [RZ] ;  /* 0x00000000fffff984 */ /* 0x000fe20000000800 */
[----:B------:R-:W-:Y:S01]  /*7400*/  LDGSTS.E.BYPASS.LTC128B.128 [R235+0xc000], desc[UR10][R230.64] ;  /* 0x0c000000e6eb7fae */ /* 0x000fe2000b901d4a */
        /* <DEDUP_REMOVED lines=15> */
[----:B------:R-:W-:Y:S02]  /*7500*/  IMAD.X R23, R21, 0x1, R4, P2 ;  /* 0x0000000115177824 */ /* 0x000fe400010e0604 */
[----:B------:R-:W-:Y:S04]  /*7510*/  LDGSTS.E.BYPASS.LTC128B.128 [R235+0x11000], desc[UR10][R8.64+0x80] ;  /* 0x1100008008eb7fae */ /* 0x000fe8000b901d4a */
[----:B------:R-:W-:Y:S04]  /*7520*/  LDGSTS.E.BYPASS.LTC128B.128 [R235+0xd800], desc[UR10][R14.64] ;  /* 0x0d8000000eeb7fae */ /* 0x000fe8000b901d4a */
[----:B------:R-:W-:Y:S04]  /*7530*/  LDGSTS.E.BYPASS.LTC128B.128 [R235+0x11800], desc[UR10][R14.64+0x80] ;  /* 0x118000800eeb7fae */ /* 0x000fe8000b901d4a */
[----:B------:R-:W-:Y:S01]  /*7540*/  LDGSTS.E.BYPASS.LTC128B.128 [R235+0xe000], desc[UR10][R12.64] ;  /* 0x0e0000000ceb7fae */ /* 0x000fe2000b901d4a */
[----:B-1----:R-:W-:-:S03]  /*7550*/  IMAD.SHL.U32 R3, R3, 0x2, RZ ;  /* 0x0000000203037824 */ /* 0x002fc600078e00ff */
        /* <DEDUP_REMOVED lines=8> */
[----:B------:R-:W3:Y:S04]  /*75e0*/  LDSM.16.M88.4 R64, [R225+0x4000] ;  /* 0x00400000e140783b */ /* 0x000ee80000000200 */
[----:B------:R-:W4:Y:S04]  /*75f0*/  LDSM.16.M88.4 R56, [R225+0x4800] ;  /* 0x00480000e138783b */ /* 0x000f280000000200 */
[----:B------:R-:W5:Y:S04]  /*7600*/  LDSM.16.M88.4 R48, [R225+0x5000] ;  /* 0x00500000e130783b */ /* 0x000f680000000200 */
[----:B------:R-:W2:Y:S04]  /*7610*/  LDSM.16.M88.4 R40, [R225+0x5800] ;  /* 0x00580000e128783b */ /* 0x000ea80000000200 */
[----:B------:R-:W2:Y:S04]  /*7620*/  LDSM.16.M88.4 R32, [R225+0x6000] ;  /* 0x00600000e120783b */ /* 0x000ea80000000200 */
[----:B------:R-:W2:Y:S04]  /*7630*/  LDSM.16.M88.4 R24, [R225+0x6800] ;  /* 0x00680000e118783b */ /* 0x000ea80000000200 */
[----:B-1----:R-:W1:Y:S04]  /*7640*/  LDSM.16.M88.4 R16, [R225+0x7000] ;  /* 0x00700000e110783b */ /* 0x002e680000000200 */
        /* <DEDUP_REMOVED lines=10> */
[----:B------:R-:W4:Y:S01]  /*76f0*/  LDSM.16.M88.4 R160, [R211] ;  /* 0x00000000d3a0783b */ /* 0x000f220000000200 */
[C---:B-----5:R-:W-:Y:S03]  /*7700*/  HMMA.16816.F32.BF16 R52, R172.reuse, R48, RZ ;  /* 0x00000030ac34723c */ /* 0x060fe600000418ff */
[----:B------:R-:W5:Y:S03]  /*7710*/  LDSM.16.M88.4 R140, [R210] ;  /* 0x00000000d28c783b */ /* 0x000f660000000200 */
[C---:B--2---:R-:W-:Y:S01]  /*7720*/  HMMA.16816.F32.BF16 R44, R172.reuse, R40, RZ ;  /* 0x00000028ac2c723c */ /* 0x044fe200000418ff */
[----:B------:R-:W2:Y:S04]  /*7730*/  LDSM.16.M88.4 R156, [R209] ;  /* 0x00000000d19c783b */ /* 0x000ea80000000200 */
[----:B------:R-:W-:Y:S01]  /*7740*/  LDSM.16.M88.4 R152, [R219+0x4800] ;  /* 0x00480000db98783b */ /* 0x000fe20000000200 */
[C---:B------:R-:W-:Y:S03]  /*7750*/  HMMA.16816.F32.BF16 R36, R172.reuse, R32, RZ ;  /* 0x00000020ac24723c */ /* 0x040fe600000418ff */
[----:B------:R-:W-:Y:S03]  /*7760*/  LDSM.16.M88.4 R176, [R221] ;  /* 0x00000000ddb0783b */ /* 0x000fe60000000200 */
[C---:B------:R-:W-:Y:S01]  /*7770*/  HMMA.16816.F32.BF16 R28, R172.reuse, R24, RZ ;  /* 0x00000018ac1c723c */ /* 0x040fe200000418ff */
[----:B------:R-:W-:Y:S04]  /*7780*/  LDSM.16.M88.4 R180, [R208+0x3800] ;  /* 0x00380000d0b4783b */ /* 0x000fe80000000200 */
[----:B------:R-:W0:Y:S01]  /*7790*/  LDGDEPBAR ;  /* 0x00000000000079af */ /* 0x000e220000000000 */
[C---:B-1----:R-:W-:Y:S06]  /*77a0*/  HMMA.16816.F32.BF16 R20, R172.reuse, R16, RZ ;  /* 0x00000010ac14723c */ /* 0x042fec00000418ff */
        /* <DEDUP_REMOVED lines=11> */
[----:B------:R-:W1:Y:S05]  /*7860*/  LDSM.16.M88.4 R4, [R222] ;  /* 0x00000000de04783b */ /* 0x000e6a0000000200 */
        /* <DEDUP_REMOVED lines=21> */
[----:B------:R-:W-:Y:S01]  /*79c0*/  LDSM.16.M88.4 R156, [R219+0x7800] ;  /* 0x00780000db9c783b */ /* 0x000fe20000000200 */
[C---:B-1----:R-:W-:Y:S06]  /*79d0*/  HMMA.16816.F32.BF16 R132, R4.reuse, R8, R132 ;  /* 0x000000080484723c */ /* 0x042fec0000041884 */
[C---:B------:R-:W-:Y:S01]  /*79e0*/  HMMA.16816.F32.BF16 R64, R4.reuse, R10, R64 ;  /* 0x0000000a0440723c */ /* 0x040fe20000041840 */
[----:B------:R-:W1:Y:S05]  /*79f0*/  LDSM.16.M88.4 R8, [R219+0x7000] ;  /* 0x00700000db08783b */ /* 0x000e6a0000000200 */
[C---:B------:R-:W-:Y:S06]  /*7a00*/  HMMA.16816.F32.BF16 R60, R4.reuse, R152, R60 ;  /* 0x00000098043c723c */ /* 0x040fec000004183c */
[C---:B------:R-:W-:Y:S01]  /*7a10*/  HMMA.16816.F32.BF16 R56, R4.reuse, R154, R56 ;  /* 0x0000009a0438723c */ /* 0x040fe20000041838 */
[----:B------:R-:W4:Y:S05]  /*7a20*/  LDSM.16.M88.4 R152, [R208] ;  /* 0x00000000d098783b */ /* 0x000f2a0000000200 */
[C---:B---3--:R-:W-:Y:S06]  /*7a30*/  HMMA.16816.F32.BF16 R52, R4.reuse, R148, R52 ;  /* 0x000000940434723c */ /* 0x048fec0000041834 */
[C---:B------:R-:W-:Y:S01]  /*7a40*/  HMMA.16816.F32.BF16 R48, R4.reuse, R150, R48 ;  /* 0x000000960430723c */ /* 0x040fe20000041830 */
[----:B------:R-:W-:Y:S05]  /*7a50*/  LDSM.16.M88.4 R148, [R208+0x800] ;  /* 0x00080000d094783b */ /* 0x000fea0000000200 */
        /* <DEDUP_REMOVED lines=14> */
[----:B------:R-:W3:Y:S04]  /*7b40*/  LDSM.16.M88.4 R4, [R208+0x3000] ;  /* 0x00300000d004783b */ /* 0x000ee80000000200 */
[----:B------:R-:W5:Y:S01]  /*7b50*/  LDSM.16.M88.4 R156, [R225+0x9000] ;  /* 0x00900000e19c783b */ /* 0x000f620000000200 */
[C---:B----4-:R-:W-:Y:S06]  /*7b60*/  HMMA.16816.F32.BF16 R132, R176.reuse, R152, R132 ;  /* 0x00000098b084723c */ /* 0x050fec0000041884 */
[C---:B------:R-:W-:Y:S01]  /*7b70*/  HMMA.16816.F32.BF16 R64, R176.reuse, R154, R64 ;  /* 0x0000009ab040723c */ /* 0x040fe20000041840 */
[----:B------:R-:W-:Y:S05]  /*7b80*/  LDSM.16.M88.4 R152, [R225+0x9800] ;  /* 0x00980000e198783b */ /* 0x000fea0000000200 */
        /* <DEDUP_REMOVED lines=8> */
[----:B------:R-:W1:Y:S05]  /*7c10*/  LDSM.16.M88.4 R4, [R207] ;  /* 0x00000000cf04783b */ /* 0x000e6a0000000200 */
[C---:B------:R-:W-:Y:S06]  /*7c20*/  HMMA.16816.F32.BF16 R60, R176.reuse, R148, R60 ;  /* 0x00000094b03c723c */ /* 0x040fec000004183c */
        /* <DEDUP_REMOVED lines=8> */
[----:B------:R-:W-:Y:S01]  /*7cb0*/  HMMA.16816.F32.BF16 R40, R176, R142, R40 ;  /* 0x0000008eb028723c */ /* 0x000fe20000041828 */
[----:B------:R-:W4:Y:S05]  /*7cc0*/  LDSM.16.M88.4 R140, [R225+0xb000] ;  /* 0x00b00000e18c783b */ /* 0x000f2a0000000200 */
[C---:B------:R-:W-:Y:S06]  /*7cd0*/  HMMA.16816.F32.BF16 R132, R168.reuse, R164, R132 ;  /* 0x000000a4a884723c */ /* 0x040fec0000041884 */
[C---:B------:R-:W-:Y:S01]  /*7ce0*/  HMMA.16816.F32.BF16 R64, R168.reuse, R166, R64 ;  /* 0x000000a6a840723c */ /* 0x040fe20000041840 */
[----:B------:R-:W4:Y:S05]  /*7cf0*/  LDSM.16.M88.4 R164, [R206] ;  /* 0x00000000cea4783b */ /* 0x000f2a0000000200 */
[C---:B-----5:R-:W-:Y:S06]  /*7d00*/  HMMA.16816.F32.BF16 R52, R168.reuse, R156, R52 ;  /* 0x0000009ca834723c */ /* 0x060fec0000041834 */
[C---:B------:R-:W-:Y:S01]  /*7d10*/  HMMA.16816.F32.BF16 R48, R168.reuse, R158, R48 ;  /* 0x0000009ea830723c */ /* 0x040fe20000041830 */
[----:B------:R-:W5:Y:S05]  /*7d20*/  LDSM.16.M88.4 R156, [R204] ;  /* 0x00000000cc9c783b */ /* 0x000f6a0000000200 */
[C---:B------:R-:W-:Y:S06]  /*7d30*/  HMMA.16816.F32.BF16 R60, R168.reuse, R160, R60 ;  /* 0x000000a0a83c723c */ /* 0x040fec000004183c */
[C---:B------:R-:W-:Y:S01]  /*7d40*/  HMMA.16816.F32.BF16 R56, R168.reuse, R162, R56 ;  /* 0x000000a2a838723c */ /* 0x040fe20000041838 */
[----:B------:R-:W-:Y:S05]  /*7d50*/  LDSM.16.M88.4 R160, [R205] ;  /* 0x00000000cda0783b */ /* 0x000fea0000000200 */
[C---:B--2---:R-:W-:Y:S06]  /*7d60*/  HMMA.16816.F32.BF16 R12, R168.reuse, R136, R12 ;  /* 0x00000088a80c723c */ /* 0x044fec000004180c */
[----:B------:R-:W-:Y:S01]  /*7d70*/  HMMA.16816.F32.BF16 R172, R168, R138, R172 ;  /* 0x0000008aa8ac723c */ /* 0x000fe200000418ac */
[----:B------:R-:W2:Y:S05]  /*7d80*/  LDSM.16.M88.4 R136, [R202] ;  /* 0x00000000ca88783b */ /* 0x000eaa0000000200 */
[C---:B-1----:R-:W-:Y:S06]  /*7d90*/  HMMA.16816.F32.BF16 R132, R8.reuse, R4, R132 ;  /* 0x000000040884723c */ /* 0x042fec0000041884 */
[----:B------:R-:W-:Y:S01]  /*7da0*/  HMMA.16816.F32.BF16 R64, R8, R6, R64 ;  /* 0x000000060840723c */ /* 0x000fe20000041840 */
[----:B------:R-:W1:Y:S05]  /*7db0*/  LDSM.16.M88.4 R4, [R201] ;  /* 0x00000000c904783b */ /* 0x000e6a0000000200 */
[C---:B------:R-:W-:Y:S06]  /*7dc0*/  HMMA.16816.F32.BF16 R44, R168.reuse, R152, R44 ;  /* 0x00000098a82c723c */ /* 0x040fec000004182c */
[C---:B------:R-:W-:Y:S01]  /*7dd0*/  HMMA.16816.F32.BF16 R40, R168.reuse, R154, R40 ;  /* 0x0000009aa828723c */ /* 0x040fe20000041828 */
[----:B------:R-:W-:Y:S05]  /*7de0*/  LDSM.16.M88.4 R152, [R200] ;  /* 0x00000000c898783b */ /* 0x000fea0000000200 */
[C---:B---3--:R-:W-:Y:S06]  /*7df0*/  HMMA.16816.F32.BF16 R36, R168.reuse, R148, R36 ;  /* 0x00000094a824723c */ /* 0x048fec0000041824 */
[C---:B------:R-:W-:Y:S01]  /*7e00*/  HMMA.16816.F32.BF16 R32, R168.reuse, R150, R32 ;  /* 0x00000096a820723c */ /* 0x040fe20000041820 */
[----:B------:R-:W-:Y:S05]  /*7e10*/  LDSM.16.M88.4 R148, [R222+0x2000] ;  /* 0x00200000de94783b */ /* 0x000fea0000000200 */
[C---:B----4-:R-:W-:Y:S06]  /*7e20*/  HMMA.16816.F32.BF16 R28, R168.reuse, R144, R28 ;  /* 0x00000090a81c723c */ /* 0x050fec000004181c */
[C---:B------:R-:W-:Y:S01]  /*7e30*/  HMMA.16816.F32.BF16 R24, R168.reuse, R146, R24 ;  /* 0x00000092a818723c */ /* 0x040fe20000041818 */
[----:B------:R-:W3:Y:S05]  /*7e40*/  LDSM.16.M88.4 R144, [R219+0x8000] ;  /* 0x00800000db90783b */ /* 0x000eea0000000200 */
[----:B------:R-:W-:Y:S06]  /*7e50*/  HMMA.16816.F32.BF16 R20, R168, R140, R20 ;  /* 0x0000008ca814723c */ /* 0x000fec0000041814 */
[C---:B------:R-:W-:Y:S06]  /*7e60*/  HMMA.16816.F32.BF16 R60, R8.reuse, R164, R60 ;  /* 0x000000a4083c723c */ /* 0x040fec000004183c */
[----:B------:R-:W-:Y:S01]  /*7e70*/  HMMA.16816.F32.BF16 R56, R8, R166, R56 ;  /* 0x000000a60838723c */ /* 0x000fe20000041838 */
[----:B------:R-:W4:Y:S05]  /*7e80*/  LDSM.16.M88.4 R164, [R219+0x8800] ;  /* 0x00880000dba4783b */ /* 0x000f2a0000000200 */
[----:B------:R-:W-:Y:S01]  /*7e90*/  HMMA.16816.F32.BF16 R16, R168, R142, R16 ;  /* 0x0000008ea810723c */ /* 0x000fe20000041810 */
[----:B------:R-:W-:Y:S05]  /*7ea0*/  LDSM.16.M88.4 R140, [R203] ;  /* 0x00000000cb8c783b */ /* 0x000fea0000000200 */
[C---:B-----5:R-:W-:Y:S06]  /*7eb0*/  HMMA.16816.F32.BF16 R44, R8.reuse, R156, R44 ;  /* 0x0000009c082c723c */ /* 0x060fec000004182c */
[C---:B------:R-:W-:Y:S01]  /*7ec0*/  HMMA.16816.F32.BF16 R168, R8.reuse, R158, R40 ;  /* 0x0000009e08a8723c */ /* 0x040fe20000041828 */
[----:B------:R-:W-:Y:S04]  /*7ed0*/  LDSM.16.M88.4 R156, [R221+0x2000] ;  /* 0x00200000dd9c783b */ /* 0x000fe80000000200 */
[----:B------:R-:W5:Y:S01]  /*7ee0*/  LDSM.16.M88.4 R40, [R208+0x4000] ;  /* 0x00400000d028783b */ /* 0x000f620000000200 */
[C---:B--2---:R-:W-:Y:S06]  /*7ef0*/  HMMA.16816.F32.BF16 R28, R8.reuse, R136, R28 ;  /* 0x00000088081c723c */ /* 0x044fec000004181c */
[C---:B------:R-:W-:Y:S06]  /*7f00*/  HMMA.16816.F32.BF16 R24, R8.reuse, R138, R24 ;  /* 0x0000008a0818723c */ /* 0x040fec0000041818 */
[----:B-1----:R-:W-:Y:S01]  /*7f10*/  HMMA.16816.F32.BF16 R136, R8, R4, R20 ;  /* 0x000000040888723c */ /* 0x002fe20000041814 */
[----:B------:R-:W1:Y:S05]  /*7f20*/  LDSM.16.M88.4 R20, [R208+0x4800] ;  /* 0x00480000d014783b */ /* 0x000e6a0000000200 */
[C---:B---3--:R-:W-:Y:S06]  /*7f30*/  HMMA.16816.F32.BF16 R132, R148.reuse, R144, R132 ;  /* 0x000000909484723c */ /* 0x048fec0000041884 */
[----:B------:R-:W-:Y:S06]  /*7f40*/  HMMA.16816.F32.BF16 R64, R148, R146, R64 ;  /* 0x000000929440723c */ /* 0x000fec0000041840 */
[C---:B------:R-:W-:Y:S06]  /*7f50*/  HMMA.16816.F32.BF16 R52, R8.reuse, R160, R52 ;  /* 0x000000a00834723c */ /* 0x040fec0000041834 */
[----:B------:R-:W-:Y:S01]  /*7f60*/  HMMA.16816.F32.BF16 R48, R8, R162, R48 ;  /* 0x000000a20830723c */ /* 0x000fe20000041830 */
[----:B------:R-:W2:Y:S05]  /*7f70*/  LDSM.16.M88.4 R160, [R219+0x9000] ;  /* 0x00900000dba0783b */ /* 0x000eaa0000000200 */
[----:B----4-:R-:W-:Y:S06]  /*7f80*/  HMMA.16816.F32.BF16 R60, R148, R164, R60 ;  /* 0x000000a4943c723c */ /* 0x010fec000004183c */
[----:B------:R-:W-:Y:S01]  /*7f90*/  HMMA.16816.F32.BF16 R16, R8, R6, R16 ;  /* 0x000000060810723c */ /* 0x000fe20000041810 */
[----:B------:R-:W3:Y:S05]  /*7fa0*/  LDSM.16.M88.4 R4, [R219+0x9800] ;  /* 0x00980000db04783b */ /* 0x000eea0000000200 */
[C---:B-----5:R-:W-:Y:S06]  /*7fb0*/  HMMA.16816.F32.BF16 R132, R156.reuse, R40, R132 ;  /* 0x000000289c84723c */ /* 0x060fec0000041884 */
[----:B------:R-:W-:Y:S01]  /*7fc0*/  HMMA.16816.F32.BF16 R64, R156, R42, R64 ;  /* 0x0000002a9c40723c */ /* 0x000fe20000041840 */
[----:B------:R-:W-:-:S05]  /*7fd0*/  LOP3.LUT R40, R3, 0x6, RZ, 0xc0, !PT ;  /* 0x0000000603287812 */ /* 0x000fca00078ec0ff */
[----:B------:R-:W-:Y:S01]  /*7fe0*/  HMMA.16816.F32.BF16 R56, R148, R166, R56 ;  /* 0x000000a69438723c */ /* 0x000fe20000041838 */
[----:B------:R-:W-:Y:S02]  /*7ff0*/  IMAD R3, R233, 0x80, R40 ;  /* 0x00000080e9037824 */ /* 0x000fe400078e0228 */
[----:B------:R-:W-:Y:S03]  /*8000*/  LDSM.16.M88.4 R40, [R219+0xa000] ;  /* 0x00a00000db28783b */ /* 0x000fe60000000200 */
[C---:B------:R-:W-:Y:S06]  /*8010*/  HMMA.16816.F32.BF16 R36, R8.reuse, R140, R36 ;  /* 0x0000008c0824723c */ /* 0x040fec0000041824 */
[----:B------:R-:W-:Y:S01]  /*8020*/  HMMA.16816.F32.BF16 R32, R8, R142, R32 ;  /* 0x0000008e0820723c */ /* 0x000fe20000041820 */
[----:B------:R-:W-:-:S02]  /*8030*/  VIADD R141, R3, 0x1 ;  /* 0x00000001038d7836 */ /* 0x000fc40000000000 */
[----:B------:R-:W-:-:S03]  /*8040*/  VIADD R140, R3, 0x8 ;  /* 0x00000008038c7836 */ /* 0x000fc60000000000 */
[C---:B------:R-:W-:Y:S01]  /*8050*/  HMMA.16816.F32.BF16 R12, R8.reuse, R152, R12 ;  /* 0x00000098080c723c */ /* 0x040fe2000004180c */
[-C--:B------:R-:W-:Y:S02]  /*8060*/  ISETP.GE.AND P5, PT, R141, R193.reuse, PT ;  /* 0x000000c18d00720c */ /* 0x080fe40003fa6270 */
[----:B------:R-:W-:Y:S02]  /*8070*/  ISETP.GE.AND P1, PT, R140, R193, PT ;  /* 0x000000c18c00720c */ /* 0x000fe40003f26270 */
[----:B------:R-:W-:Y:S01]  /*8080*/  FSEL R242, R133, -INF , !P5 ;  /* 0xff80000085f27808 */ /* 0x000fe20006800000 */
[----:B------:R-:W-:Y:S01]  /*8090*/  HMMA.16816.F32.BF16 R172, R8, R154, R172 ;  /* 0x0000009a08ac723c */ /* 0x000fe200000418ac */
[----:B------:R-:W4:Y:S01]  /*80a0*/  LDSM.16.M88.4 R8, [R208+0x5000] ;  /* 0x00500000d008783b */ /* 0x000f220000000200 */
[----:B------:R-:W-:Y:S01]  /*80b0*/  FSEL R234, R64, -INF , !P1 ;  /* 0xff80000040ea7808 */ /* 0x000fe20004800000 */
[----:B------:R-:W-:Y:S01]  /*80c0*/  VIADD R64, R3, 0x11 ;  /* 0x0000001103407836 */ /* 0x000fe20000000000 */
[----:B------:R-:W-:-:S02]  /*80d0*/  ISETP.GE.AND P4, PT, R141, R192, PT ;  /* 0x000000c08d00720c */ /* 0x000fc40003f86270 */
[----:B-1----:R-:W-:Y:S01]  /*80e0*/  HMMA.16816.F32.BF16 R60, R156, R20, R60 ;  /* 0x000000149c3c723c */ /* 0x002fe2000004183c */
[----:B------:R-:W-:Y:S02]  /*80f0*/  ISETP.GE.AND P3, PT, R140, R192, PT ;  /* 0x000000c08c00720c */ /* 0x000fe40003f66270 */
[----:B------:R-:W-:Y:S01]  /*8100*/  LDSM.16.M88.4 R140, [R219+0xa800] ;  /* 0x00a80000db8c783b */ /* 0x000fe20000000200 */
[----:B------:R-:W-:Y:S02]  /*8110*/  FSEL R135, R135, -INF , !P4 ;  /* 0xff80000087877808 */ /* 0x000fe40006000000 */
[----:B--2---:R-:W-:Y:S01]  /*8120*/  HMMA.16816.F32.BF16 R52, R148, R160, R52 ;  /* 0x000000a09434723c */ /* 0x004fe20000041834 */
[C---:B------:R-:W-:Y:S01]  /*8130*/  VIADD R21, R3.reuse, 0x9 ;  /* 0x0000000903157836 */ /* 0x040fe20000000000 */
[----:B------:R-:W-:Y:S01]  /*8140*/  FSEL R197, R66, -INF , !P3 ;  /* 0xff80000042c57808 */ /* 0x000fe20005800000 */
[----:B------:R-:W-:Y:S01]  /*8150*/  VIADD R20, R3, 0x10 ;  /* 0x0000001003147836 */ /* 0x000fe20000000000 */
[----:B------:R-:W-:-:S02]  /*8160*/  ISETP.GE.AND P3, PT, R64, R193, PT ;  /* 0x000000c14000720c */ /* 0x000fc40003f66270 */
[CC--:B------:R-:W-:Y:S01]  /*8170*/  ISETP.GE.AND P6, PT, R21.reuse, R193.reuse, PT ;  /* 0x000000c11500720c */ /* 0x0c0fe20003fc6270 */
[----:B------:R-:W-:Y:S01]  /*8180*/  HMMA.16816.F32.BF16 R56, R156, R22, R56 ;  /* 0x000000169c38723c */ /* 0x000fe20000041838 */
[-C--:B------:R-:W-:Y:S02]  /*8190*/  ISETP.GE.AND P2, PT, R21, R192.reuse, PT ;  /* 0x000000c01500720c */ /* 0x080fe40003f46270 */
[C---:B------:R-:W-:Y:S02]  /*81a0*/  ISETP.GE.AND P5, PT, R20.reuse, R193, PT ;  /* 0x000000c11400720c */ /* 0x040fe40003fa6270 */
[----:B------:R-:W-:Y:S01]  /*81b0*/  ISETP.GE.AND P1, PT, R20, R192, PT ;  /* 0x000000c01400720c */ /* 0x000fe20003f26270 */
[----:B------:R-:W-:Y:S01]  /*81c0*/  HMMA.16816.F32.BF16 R48, R148, R162, R48 ;  /* 0x000000a29430723c */ /* 0x000fe20000041830 */
[----:B------:R-:W1:Y:S01]  /*81d0*/  LDSM.16.M88.4 R20, [R208+0x5800] ;  /* 0x00580000d014783b */ /* 0x000e620000000200 */
[----:B------:R-:W-:Y:S02]  /*81e0*/  FSEL R199, R67, -INF , !P2 ;  /* 0xff80000043c77808 */ /* 0x000fe40005000000 */
[----:B------:R-:W-:-:S02]  /*81f0*/  FSEL R244, R65, -INF , !P6 ;  /* 0xff80000041f47808 */ /* 0x000fc40007000000 */
[C---:B---3--:R-:W-:Y:S01]  /*8200*/  HMMA.16816.F32.BF16 R44, R148.reuse, R4, R44 ;  /* 0x00000004942c723c */ /* 0x048fe2000004182c */
[----:B------:R-:W-:Y:S02]  /*8210*/  FSEL R232, R60, -INF , !P5 ;  /* 0xff8000003ce87808 */ /* 0x000fe40006800000 */
[----:B------:R-:W-:Y:S02]  /*8220*/  ISETP.GE.AND P6, PT, R64, R192, PT ;  /* 0x000000c04000720c */ /* 0x000fe40003fc6270 */
[----:B------:R-:W-:Y:S01]  /*8230*/  FSEL R195, R62, -INF , !P1 ;  /* 0xff8000003ec37808 */ /* 0x000fe20004800000 */
[----:B------:R-:W-:Y:S01]  /*8240*/  HMMA.16816.F32.BF16 R168, R148, R6, R168 ;  /* 0x0000000694a8723c */ /* 0x000fe200000418a8 */
[----:B------:R-:W-:Y:S01]  /*8250*/  VIADD R4, R3, 0x18 ;  /* 0x0000001803047836 */ /* 0x000fe20000000000 */
[----:B------:R-:W-:Y:S02]  /*8260*/  FSEL R60, R61, -INF , !P3 ;  /* 0xff8000003d3c7808 */ /* 0x000fe40005800000 */
[----:B------:R-:W-:-:S02]  /*8270*/  FSEL R189, R63, -INF , !P6 ;  /* 0xff8000003fbd7808 */ /* 0x000fc40007000000 */
[CC--:B------:R-:W-:Y:S01]  /*8280*/  ISETP.GE.AND P2, PT, R4.reuse, R193.reuse, PT ;  /* 0x000000c10400720c */ /* 0x0c0fe20003f46270 */
[----:B----4-:R-:W-:Y:S01]  /*8290*/  HMMA.16816.F32.BF16 R52, R156, R8, R52 ;  /* 0x000000089c34723c */ /* 0x010fe20000041834 */
[----:B------:R-:W-:Y:S02]  /*82a0*/  ISETP.GE.AND P5, PT, R4, R192, PT ;  /* 0x000000c00400720c */ /* 0x000fe40003fa6270 */
[----:B------:R-:W2:Y:S01]  /*82b0*/  LDSM.16.M88.4 R4, [R208+0x6000] ;  /* 0x00600000d004783b */ /* 0x000ea20000000200 */
[----:B------:R-:W-:Y:S02]  /*82c0*/  FSEL R198, R56, -INF , !P2 ;  /* 0xff80000038c67808 */ /* 0x000fe40005000000 */
[----:B------:R-:W-:Y:S01]  /*82d0*/  HMMA.16816.F32.BF16 R36, R148, R40, R36 ;  /* 0x000000289424723c */ /* 0x000fe20000041824 */
[C---:B------:R-:W-:Y:S01]  /*82e0*/  VIADD R9, R3.reuse, 0x19 ;  /* 0x0000001903097836 */ /* 0x040fe20000000000 */
[----:B------:R-:W-:Y:S01]  /*82f0*/  FSEL R67, R58, -INF , !P5 ;  /* 0xff8000003a437808 */ /* 0x000fe20006800000 */
[C---:B------:R-:W-:Y:S01]  /*8300*/  VIADD R8, R3.reuse, 0x20 ;  /* 0x0000002003087836 */ /* 0x040fe20000000000 */
[----:B------:R-:W-:-:S02]  /*8310*/  ISETP.GE.AND P4, PT, R3, R193, PT ;  /* 0x000000c10300720c */ /* 0x000fc40003f86270 */
[----:B------:R-:W-:Y:S01]  /*8320*/  HMMA.16816.F32.BF16 R48, R156, R10, R48 ;  /* 0x0000000a9c30723c */ /* 0x000fe20000041830 */
[-C--:B------:R-:W-:Y:S01]  /*8330*/  ISETP.GE.AND P1, PT, R9, R193.reuse, PT ;  /* 0x000000c10900720c */ /* 0x080fe20003f26270 */
[----:B------:R-:W-:Y:S01]  /*8340*/  VIADD R40, R3, 0x29 ;  /* 0x0000002903287836 */ /* 0x000fe20000000000 */
[-C--:B------:R-:W-:Y:S01]  /*8350*/  ISETP.GE.AND P3, PT, R9, R192.reuse, PT ;  /* 0x000000c00900720c */ /* 0x080fe20003f66270 */
[C---:B------:R-:W-:Y:S01]  /*8360*/  VIADD R9, R3.reuse, 0x21 ;  /* 0x0000002103097836 */ /* 0x040fe20000000000 */
[C---:B------:R-:W-:Y:S01]  /*8370*/  ISETP.GE.AND P6, PT, R8.reuse, R193, PT ;  /* 0x000000c10800720c */ /* 0x040fe20003fc6270 */
[----:B------:R-:W-:Y:S01]  /*8380*/  HMMA.16816.F32.BF16 R32, R148, R42, R32 ;  /* 0x0000002a9420723c */ /* 0x000fe20000041820 */
[----:B------:R-:W-:Y:S01]  /*8390*/  ISETP.GE.AND P2, PT, R8, R192, PT ;  /* 0x000000c00800720c */ /* 0x000fe20003f46270 */
[----:B------:R-:W-:Y:S01]  /*83a0*/  VIADD R8, R3, 0x28 ;  /* 0x0000002803087836 */ /* 0x000fe20000000000 */
[----:B------:R-:W-:Y:S02]  /*83b0*/  FSEL R58, R57, -INF , !P1 ;  /* 0xff800000393a7808 */ /* 0x000fe40004800000 */
[----:B------:R-:W-:Y:S01]  /*83c0*/  FSEL R63, R59, -INF , !P3 ;  /* 0xff8000003b3f7808 */ /* 0x000fe20005800000 */
[----:B-1----:R-:W-:Y:S01]  /*83d0*/  HMMA.16816.F32.BF16 R44, R156, R20, R44 ;  /* 0x000000149c2c723c */ /* 0x002fe2000004182c */
[----:B------:R-:W-:-:S02]  /*83e0*/  FSEL R66, R52, -INF , !P6 ;  /* 0xff80000034427808 */ /* 0x000fc40007000000 */
[CC--:B------:R-:W-:Y:S02]  /*83f0*/  ISETP.GE.AND P5, PT, R9.reuse, R193.reuse, PT ;  /* 0x000000c10900720c */ /* 0x0c0fe40003fa6270 */
[-C--:B------:R-:W-:Y:S01]  /*8400*/  ISETP.GE.AND P1, PT, R9, R192.reuse, PT ;  /* 0x000000c00900720c */ /* 0x080fe20003f26270 */
[----:B------:R-:W-:Y:S01]  /*8410*/  HMMA.16816.F32.BF16 R168, R156, R22, R168 ;  /* 0x000000169ca8723c */ /* 0x000fe200000418a8 */
[CC--:B------:R-:W-:Y:S01]  /*8420*/  ISETP.GE.AND P3, PT, R8.reuse, R193.reuse, PT ;  /* 0x000000c10800720c */ /* 0x0c0fe20003f66270 */
[C---:B------:R-:W-:Y:S01]  /*8430*/  VIADD R20, R3.reuse, 0x30 ;  /* 0x0000003003147836 */ /* 0x040fe20000000000 */
[----:B------:R-:W-:Y:S01]  /*8440*/  ISETP.GE.AND P6, PT, R8, R192, PT ;  /* 0x000000c00800720c */ /* 0x000fe20003fc6270 */
[----:B------:R-:W-:Y:S01]  /*8450*/  VIADD R21, R3, 0x31 ;  /* 0x0000003103157836 */ /* 0x000fe20000000000 */
[----:B------:R-:W1:Y:S01]  /*8460*/  LDSM.16.M88.4 R8, [R219+0xb000] ;  /* 0x00b00000db08783b */ /* 0x000e620000000200 */
[----:B------:R-:W-:Y:S01]  /*8470*/  FSEL R133, R54, -INF , !P2 ;  /* 0xff80000036857808 */ /* 0x000fe20005000000 */
[----:B------:R-:W-:Y:S01]  /*8480*/  HMMA.16816.F32.BF16 R28, R148, R140, R28 ;  /* 0x0000008c941c723c */ /* 0x000fe2000004181c */
[----:B------:R-:W-:-:S02]  /*8490*/  ISETP.GE.AND P2, PT, R40, R193, PT ;  /* 0x000000c12800720c */ /* 0x000fc40003f46270 */
[----:B------:R-:W-:Y:S02]  /*84a0*/  FSEL R196, R53, -INF , !P5 ;  /* 0xff80000035c47808 */ /* 0x000fe40006800000 */
[-C--:B------:R-:W-:Y:S01]  /*84b0*/  ISETP.GE.AND P5, PT, R40, R192.reuse, PT ;  /* 0x000000c02800720c */ /* 0x080fe20003fa6270 */
[----:B--2---:R-:W-:Y:S01]  /*84c0*/  HMMA.16816.F32.BF16 R36, R156, R4, R36 ;  /* 0x000000049c24723c */ /* 0x004fe20000041824 */
[----:B------:R-:W2:Y:S01]  /*84d0*/  LDSM.16.M88.4 R40, [R208+0x6800] ;  /* 0x00680000d028783b */ /* 0x000ea20000000200 */
[----:B------:R-:W-:Y:S02]  /*84e0*/  FSEL R183, R55, -INF , !P1 ;  /* 0xff80000037b77808 */ /* 0x000fe40004800000 */
[----:B------:R-:W-:Y:S01]  /*84f0*/  FSEL R194, R48, -INF , !P3 ;  /* 0xff80000030c27808 */ /* 0x000fe20005800000 */
[C---:B------:R-:W-:Y:S01]  /*8500*/  VIADD R48, R3.reuse, 0x38 ;  /* 0x0000003803307836 */ /* 0x040fe20000000000 */
[----:B------:R-:W-:Y:S01]  /*8510*/  FSEL R145, R50, -INF , !P6 ;  /* 0xff80000032917808 */ /* 0x000fe20007000000 */
[----:B------:R-:W-:Y:S01]  /*8520*/  VIADD R4, R3, 0x39 ;  /* 0x0000003903047836 */ /* 0x000fe20000000000 */
[----:B------:R-:W-:Y:S01]  /*8530*/  FSEL R140, R49, -INF , !P2 ;  /* 0xff800000318c7808 */ /* 0x000fe20005000000 */
[----:B------:R-:W-:Y:S01]  /*8540*/  VIADD R5, R3, 0x41 ;  /* 0x0000004103057836 */ /* 0x000fe20000000000 */
[C---:B------:R-:W-:Y:S01]  /*8550*/  ISETP.GE.AND P1, PT, R20.reuse, R193, PT ;  /* 0x000000c11400720c */ /* 0x040fe20003f26270 */
[----:B------:R-:W-:Y:S01]  /*8560*/  HMMA.16816.F32.BF16 R24, R148, R142, R24 ;  /* 0x0000008e9418723c */ /* 0x000fe20000041818 */
[----:B------:R-:W-:-:S02]  /*8570*/  ISETP.GE.AND P3, PT, R20, R192, PT ;  /* 0x000000c01400720c */ /* 0x000fc40003f66270 */
[C---:B------:R-:W-:Y:S02]  /*8580*/  ISETP.GE.AND P6, PT, R21.reuse, R193, PT ;  /* 0x000000c11500720c */ /* 0x040fe40003fc6270 */
[----:B------:R-:W-:Y:S01]  /*8590*/  ISETP.GE.AND P2, PT, R21, R192, PT ;  /* 0x000000c01500720c */ /* 0x000fe20003f46270 */
[----:B------:R-:W-:Y:S01]  /*85a0*/  HMMA.16816.F32.BF16 R32, R156, R6, R32 ;  /* 0x000000069c20723c */ /* 0x000fe20000041820 */
[----:B------:R-:W3:Y:S01]  /*85b0*/  LDSM.16.M88.4 R20, [R219+0xb800] ;  /* 0x00b80000db14783b */ /* 0x000ee20000000200 */
[----:B------:R-:W-:Y:S02]  /*85c0*/  FSEL R179, R46, -INF , !P3 ;  /* 0xff8000002eb37808 */ /* 0x000fe40005800000 */
[----:B------:R-:W-:Y:S02]  /*85d0*/  FSEL R180, R45, -INF , !P6 ;  /* 0xff8000002db47808 */ /* 0x000fe40007000000 */
[----:B------:R-:W-:Y:S02]  /*85e0*/  FSEL R147, R51, -INF , !P5 ;  /* 0xff80000033937808 */ /* 0x000fe40006800000 */
[----:B------:R-:W-:-:S02]  /*85f0*/  FSEL R152, R44, -INF , !P1 ;  /* 0xff8000002c987808 */ /* 0x000fc40004800000 */
[CC--:B------:R-:W-:Y:S02]  /*8600*/  ISETP.GE.AND P3, PT, R4.reuse, R193.reuse, PT ;  /* 0x000000c10400720c */ /* 0x0c0fe40003f66270 */
[-C--:B------:R-:W-:Y:S01]  /*8610*/  ISETP.GE.AND P6, PT, R4, R192.reuse, PT ;  /* 0x000000c00400720c */ /* 0x080fe20003fc6270 */
[----:B------:R-:W-:Y:S01]  /*8620*/  VIADD R4, R3, 0x40 ;  /* 0x0000004003047836 */ /* 0x000fe20000000000 */
[CC--:B------:R-:W-:Y:S01]  /*8630*/  ISETP.GE.AND P5, PT, R48.reuse, R193.reuse, PT ;  /* 0x000000c13000720c */ /* 0x0c0fe20003fa6270 */
[C---:B-1----:R-:W-:Y:S01]  /*8640*/  HMMA.16816.F32.BF16 R136, R148.reuse, R8, R136 ;  /* 0x000000089488723c */ /* 0x042fe20000041888 */
[-C--:B------:R-:W-:Y:S02]  /*8650*/  ISETP.GE.AND P1, PT, R48, R192.reuse, PT ;  /* 0x000000c03000720c */ /* 0x080fe40003f26270 */
[----:B------:R-:W1:Y:S01]  /*8660*/  LDSM.16.M88.4 R48, [R208+0x7000] ;  /* 0x00700000d030783b */ /* 0x000e620000000200 */
[----:B------:R-:W-:Y:S02]  /*8670*/  FSEL R181, R47, -INF , !P2 ;  /* 0xff8000002fb57808 */ /* 0x000fe40005000000 */
[----:B------:R-:W-:Y:S01]  /*8680*/  FSEL R178, R168, -INF , !P5 ;  /* 0xff800000a8b27808 */ /* 0x000fe20006800000 */
[----:B------:R-:W-:Y:S01]  /*8690*/  HMMA.16816.F32.BF16 R16, R148, R10, R16 ;  /* 0x0000000a9410723c */ /* 0x000fe20000041810 */
[----:B------:R-:W-:Y:S01]  /*86a0*/  FSEL R177, R170, -INF , !P1 ;  /* 0xff800000aab17808 */ /* 0x000fe20004800000 */
[----:B------:R-:W-:Y:S01]  /*86b0*/  VIADD R8, R3, 0x50 ;  /* 0x0000005003087836 */ /* 0x000fe20000000000 */
[----:B------:R-:W-:Y:S01]  /*86c0*/  FSEL R182, R169, -INF , !P3 ;  /* 0xff800000a9b67808 */ /* 0x000fe20005800000 */
[C---:B------:R-:W-:Y:S01]  /*86d0*/  VIADD R9, R3.reuse, 0x51 ;  /* 0x0000005103097836 */ /* 0x040fe20000000000 */
[CC--:B------:R-:W-:Y:S01]  /*86e0*/  ISETP.GE.AND P2, PT, R4.reuse, R193.reuse, PT ;  /* 0x000000c10400720c */ /* 0x0c0fe20003f46270 */
[----:B--2---:R-:W-:Y:S01]  /*86f0*/  HMMA.16816.F32.BF16 R28, R156, R40, R28 ;  /* 0x000000289c1c723c */ /* 0x004fe2000004181c */
[----:B------:R-:W-:Y:S01]  /*8700*/  ISETP.GE.AND P5, PT, R4, R192, PT ;  /* 0x000000c00400720c */ /* 0x000fe20003fa6270 */
[----:B------:R-:W-:Y:S01]  /*8710*/  VIADD R4, R3, 0x48 ;  /* 0x0000004803047836 */ /* 0x000fe20000000000 */
[----:B------:R-:W-:-:S02]  /*8720*/  ISETP.GE.AND P1, PT, R5, R193, PT ;  /* 0x000000c10500720c */ /* 0x000fc40003f26270 */
[----:B------:R-:W-:Y:S01]  /*8730*/  ISETP.GE.AND P3, PT, R5, R192, PT ;  /* 0x000000c00500720c */ /* 0x000fe20003f66270 */
[----:B------:R-:W-:Y:S01]  /*8740*/  VIADD R5, R3, 0x49 ;  /* 0x0000004903057836 */ /* 0x000fe20000000000 */
[----:B------:R-:W-:Y:S01]  /*8750*/  FSEL R171, R171, -INF , !P6 ;  /* 0xff800000abab7808 */ /* 0x000fe20007000000 */
[----:B------:R-:W-:Y:S01]  /*8760*/  HMMA.16816.F32.BF16 R24, R156, R42, R24 ;  /* 0x0000002a9c18723c */ /* 0x000fe20000041818 */
[----:B------:R-:W-:Y:S02]  /*8770*/  FSEL R170, R36, -INF , !P2 ;  /* 0xff80000024aa7808 */ /* 0x000fe40005000000 */
[----:B------:R-:W-:Y:S02]  /*8780*/  FSEL R161, R38, -INF , !P5 ;  /* 0xff80000026a17808 */ /* 0x000fe40006800000 */
[----:B------:R-:W-:Y:S01]  /*8790*/  FSEL R168, R37, -INF , !P1 ;  /* 0xff80000025a87808 */ /* 0x000fe20004800000 */
[----:B---3--:R-:W-:Y:S01]  /*87a0*/  HMMA.16816.F32.BF16 R12, R148, R20, R12 ;  /* 0x00000014940c723c */ /* 0x008fe2000004180c */
[----:B------:R-:W-:-:S02]  /*87b0*/  ISETP.GE.AND P6, PT, R4, R193, PT ;  /* 0x000000c10400720c */ /* 0x000fc40003fc6270 */
[-C--:B------:R-:W-:Y:S02]  /*87c0*/  ISETP.GE.AND P2, PT, R4, R192.reuse, PT ;  /* 0x000000c00400720c */ /* 0x080fe40003f46270 */
[C---:B------:R-:W-:Y:S01]  /*87d0*/  ISETP.GE.AND P5, PT, R5.reuse, R193, PT ;  /* 0x000000c10500720c */ /* 0x040fe20003fa6270 */
[----:B------:R-:W-:Y:S01]  /*87e0*/  HMMA.16816.F32.BF16 R172, R148, R22, R172 ;  /* 0x0000001694ac723c */ /* 0x000fe200000418ac */
        /* <DEDUP_REMOVED lines=11> */
[----:B------:R-:W-:Y:S02]  /*88a0*/  FSEL R164, R28, -INF , !P3 ;  /* 0xff8000001ca47808 */ /* 0x000fe40005800000 */
[----:B------:R-:W-:-:S02]  /*88b0*/  FSEL R176, R33, -INF , !P5 ;  /* 0xff80000021b07808 */ /* 0x000fc40006800000 */
[CC--:B------:R-:W-:Y:S02]  /*88c0*/  ISETP.GE.AND P1, PT, R8.reuse, R193.reuse, PT ;  /* 0x000000c10800720c */ /* 0x0c0fe40003f26270 */
[-C--:B------:R-:W-:Y:S01]  /*88d0*/  ISETP.GE.AND P3, PT, R8, R192.reuse, PT ;  /* 0x000000c00800720c */ /* 0x080fe20003f66270 */
[----:B------:R-:W-:Y:S01]  /*88e0*/  VIADD R8, R3, 0x60 ;  /* 0x0000006003087836 */ /* 0x000fe20000000000 */
[C---:B------:R-:W-:Y:S02]  /*88f0*/  ISETP.GE.AND P5, PT, R9.reuse, R192, PT ;  /* 0x000000c00900720c */ /* 0x040fe40003fa6270 */
        /* <DEDUP_REMOVED lines=10> */
[----:B--2---:R-:W-:Y:S01]  /*89a0*/  HMMA.16816.F32.BF16 R12, R156, R4, R12 ;  /* 0x000000049c0c723c */ /* 0x004fe2000004180c */
[----:B------:R-:W-:-:S02]  /*89b0*/  ISETP.GE.AND P6, PT, R9, R193, PT ;  /* 0x000000c10900720c */ /* 0x000fc40003fc6270 */
[-C--:B------:R-:W-:Y:S01]  /*89c0*/  ISETP.GE.AND P2, PT, R9, R192.reuse, PT ;  /* 0x000000c00900720c */ /* 0x080fe20003f46270 */
[C---:B------:R-:W-:Y:S01]  /*89d0*/  VIADD R9, R3.reuse, 0x68 ;  /* 0x0000006803097836 */ /* 0x040fe20000000000 */
[----:B------:R-:W-:Y:S01]  /*89e0*/  FSEL R151, R26, -INF , !P3 ;  /* 0xff8000001a977808 */ /* 0x000fe20005800000 */
[----:B------:R-:W-:Y:S01]  /*89f0*/  HMMA.16816.F32.BF16 R172, R156, R6, R172 ;  /* 0x000000069cac723c */ /* 0x000fe200000418ac */
[C---:B------:R-:W-:Y:S01]  /*8a00*/  ISETP.GE.AND P3, PT, R8.reuse, R193, PT ;  /* 0x000000c10800720c */ /* 0x040fe20003f66270 */
[----:B------:R-:W-:Y:S01]  /*8a10*/  VIADD R5, R3, 0x69 ;  /* 0x0000006903057836 */ /* 0x000fe20000000000 */
[----:B------:R-:W-:Y:S01]  /*8a20*/  FSEL R154, R25, -INF , !P6 ;  /* 0xff800000199a7808 */ /* 0x000fe20007000000 */
[----:B------:R-:W-:Y:S01]  /*8a30*/  VIADD R4, R3, 0x70 ;  /* 0x0000007003047836 */ /* 0x000fe20000000000 */
[----:B------:R-:W-:Y:S01]  /*8a40*/  FSEL R149, R27, -INF , !P2 ;  /* 0xff8000001b957808 */ /* 0x000fe20005000000 */
[----:B------:R-:W-:Y:S01]  /*8a50*/  BAR.SYNC.DEFER_BLOCKING 0x0 ;  /* 0x0000000000007b1d */ /* 0x000fe20000010000 */
[----:B------:R-:W-:-:S02]  /*8a60*/  ISETP.GE.AND P6, PT, R8, R192, PT ;  /* 0x000000c00800720c */ /* 0x000fc40003fc6270 */
[-C--:B------:R-:W-:Y:S02]  /*8a70*/  ISETP.GE.AND P2, PT, R9, R193.reuse, PT ;  /* 0x000000c10900720c */ /* 0x080fe40003f46270 */
[----:B------:R-:W-:Y:S02]  /*8a80*/  FSEL R143, R138, -INF , !P1 ;  /* 0xff8000008a8f7808 */ /* 0x000fe40004800000 */
[----:B------:R-:W-:Y:S02]  /*8a90*/  FSEL R146, R137, -INF , !P3 ;  /* 0xff80000089927808 */ /* 0x000fe40005800000 */
[----:B------:R-:W-:Y:S02]  /*8aa0*/  FSEL R132, R132, -INF , !P4 ;  /* 0xff80000084847808 */ /* 0x000fe40006000000 */
[----:B------:R-:W-:Y:S02]  /*8ab0*/  FSEL R148, R136, -INF , !P5 ;  /* 0xff80000088947808 */ /* 0x000fe40006800000 */
[----:B------:R-:W-:-:S02]  /*8ac0*/  ISETP.GE.AND P1, PT, R5, R193, PT ;  /* 0x000000c10500720c */ /* 0x000fc40003f26270 */
[----:B------:R-:W-:Y:S01]  /*8ad0*/  ISETP.GE.AND P3, PT, R5, R192, PT ;  /* 0x000000c00500720c */ /* 0x000fe20003f66270 */
[----:B------:R-:W-:Y:S01]  /*8ae0*/  VIADD R5, R3, 0x71 ;  /* 0x0000007103057836 */ /* 0x000fe20000000000 */
[----:B------:R-:W-:Y:S02]  /*8af0*/  ISETP.GT.AND P4, PT, R233, R228, PT ;  /* 0x000000e4e900720c */ /* 0x000fe40003f84270 */
[----:B------:R-:W-:Y:S02]  /*8b00*/  ISETP.GE.AND P5, PT, R9, R192, PT ;  /* 0x000000c00900720c */ /* 0x000fe40003fa6270 */
[----:B------:R-:W-:Y:S02]  /*8b10*/  FSEL R141, R139, -INF , !P6 ;  /* 0xff8000008b8d7808 */ /* 0x000fe40007000000 */
[----:B------:R-:W-:Y:S02]  /*8b20*/  FSEL R144, R16, -INF , !P2 ;  /* 0xff80000010907808 */ /* 0x000fe40005000000 */
[----:B------:R-:W-:-:S02]  /*8b30*/  ISETP.GE.AND P6, PT, R4, R193, PT ;  /* 0x000000c10400720c */ /* 0x000fc40003fc6270 */
[-C--:B------:R-:W-:Y:S01]  /*8b40*/  ISETP.GE.AND P2, PT, R4, R192.reuse, PT ;  /* 0x000000c00400720c */ /* 0x080fe20003f46270 */
[----:B------:R-:W-:Y:S01]  /*8b50*/  VIADD R4, R3, 0x78 ;  /* 0x0000007803047836 */ /* 0x000fe20000000000 */
[----:B------:R-:W-:Y:S02]  /*8b60*/  FSEL R137, R19, -INF , !P3 ;  /* 0xff80000013897808 */ /* 0x000fe40005800000 */
[----:B------:R-:W-:Y:S02]  /*8b70*/  FSEL R139, R18, -INF , !P5 ;  /* 0xff800000128b7808 */ /* 0x000fe40006800000 */
[----:B------:R-:W-:Y:S02]  /*8b80*/  FSEL R142, R17, -INF , !P1 ;  /* 0xff800000118e7808 */ /* 0x000fe40004800000 */
[C---:B------:R-:W-:Y:S01]  /*8b90*/  ISETP.GE.AND P3, PT, R3.reuse, R192, PT ;  /* 0x000000c00300720c */ /* 0x040fe20003f66270 */
        /* <DEDUP_REMOVED lines=78> */
.L_x_3614:
[----:B------:R-:W-:-:S04]  /*9080*/  LEA R6, -R184, RZ, 0x7 ;  /* 0x000000ffb8067211 */ /* 0x000fc800078e39ff */
[----:B------:R-:W-:-:S07]  /*9090*/  SHF.R.S32.HI R4, RZ, 0x1f, R6 ;  /* 0x0000001fff047819 */ /* 0x000fce0000011406 */
.L_x_3615:
        /* <DEDUP_REMOVED lines=40> */
.L_x_3613:
        /* <DEDUP_REMOVED lines=162> */
[----:B------:R-:W-:Y:S01]  /*9d40*/  FFMA.FTZ R65, R62, UR6, -R65 ;  /* 0x000000063e417c23 */ /* 0x000fe20008010841 */
[----:B------:R-:W3:Y:S01]  /*9d50*/  MUFU.EX2 R47, R47 ;  /* 0x0000002f002f7308 */ /* 0x000ee20000000800 */
[----:B------:R-:W-:-:S07]  /*9d60*/  FFMA.FTZ R51, R51, UR6, -R56 ;  /* 0x0000000633337c23 */ /* 0x000fce0008010838 */
        /* <DEDUP_REMOVED lines=140> */
[----:B------:R-:W3:Y:S01]  /*a630*/  MUFU.EX2 R150, R150 ;  /* 0x0000009600967308 */ /* 0x000ee20000000800 */
        /* <DEDUP_REMOVED lines=29> */
[C---:B------:R-:W-:Y:S01]  /*a810*/  HMMA.16816.F32.BF16 R76, R8.reuse, R26, R76 ;  /* 0x0000001a084c723c */ /* 0x040fe2000004184c */
[----:B------:R-:W2:Y:S01]  /*a820*/  LDSM.16.MT88.4 R24, [R218+0x11000] ;  /* 0x01100000da18783b */ /* 0x000ea20000004200 */
[----:B------:R-:W4:Y:S04]  /*a830*/  MUFU.EX2 R159, R159 ;  /* 0x0000009f009f7308 */ /* 0x000f280000000800 */
[C---:B------:R-:W-:Y:S04]  /*a840*/  HMMA.16816.F32.BF16 R80, R8.reuse, R20, R80 ;  /* 0x000000140850723c */ /* 0x040fe80000041850 */
[----:B------:R-:W5:Y:S02]  /*a850*/  MUFU.EX2 R169, R169 ;  /* 0x000000a900a97308 */ /* 0x000f640000000800 */
[C---:B------:R-:W-:Y:S01]  /*a860*/  HMMA.16816.F32.BF16 R84, R8.reuse, R22, R84 ;  /* 0x000000160854723c */ /* 0x040fe20000041854 */
[----:B------:R-:W1:Y:S05]  /*a870*/  LDSM.16.MT88.4 R20, [R217+0x11000] ;  /* 0x01100000d914783b */ /* 0x000e6a0000004200 */
[C---:B---3--:R-:W-:Y:S01]  /*a880*/  HMMA.16816.F32.BF16 R88, R8.reuse, R16, R88 ;  /* 0x000000100858723c */ /* 0x048fe20000041858 */
[----:B------:R-:W3:Y:S05]  /*a890*/  MUFU.EX2 R168, R168 ;  /* 0x000000a800a87308 */ /* 0x000eea0000000800 */
[C---:B------:R-:W-:Y:S01]  /*a8a0*/  HMMA.16816.F32.BF16 R92, R8.reuse, R18, R92 ;  /* 0x00000012085c723c */ /* 0x040fe2000004185c */
[----:B------:R-:W-:Y:S02]  /*a8b0*/  LDSM.16.MT88.4 R16, [R220+0x11800] ;  /* 0x01180000dc10783b */ /* 0x000fe40000004200 */
        /* <DEDUP_REMOVED lines=8> */
[----:B------:R-:W3:Y:S02]  /*a940*/  LDSM.16.MT88.4 R32, [R220+0xd800] ;  /* 0x00d80000dc20783b */ /* 0x000ee40000004200 */
[----:B------:R-:W3:Y:S03]  /*a950*/  MUFU.EX2 R170, R170 ;  /* 0x000000aa00aa7308 */ /* 0x000ee60000000800 */
[C---:B--2---:R-:W-:Y:S05]  /*a960*/  HMMA.16816.F32.BF16 R124, R8.reuse, R24, R124 ;  /* 0x00000018087c723c */ /* 0x044fea000004187c */
[----:B------:R-:W-:Y:S01]  /*a970*/  MUFU.EX2 R165, R165 ;  /* 0x000000a500a57308 */ /* 0x000fe20000000800 */
[C---:B------:R-:W-:Y:S01]  /*a980*/  HMMA.16816.F32.BF16 R104, R8.reuse, R26, R104 ;  /* 0x0000001a0868723c */ /* 0x040fe20000041868 */
[----:B------:R-:W2:Y:S05]  /*a990*/  LDSM.16.MT88.4 R24, [R217+0xd800] ;  /* 0x00d80000d918783b */ /* 0x000eaa0000004200 */
        /* <DEDUP_REMOVED lines=20> */
[----:B-----5:R-:W-:Y:S01]  /*aae0*/  HMMA.16816.F32.BF16 R72, R12, R28, R72 ;  /* 0x0000001c0c48723c */ /* 0x020fe20000041848 */
[----:B------:R-:W-:Y:S01]  /*aaf0*/  MUFU.EX2 R167, R167 ;  /* 0x000000a700a77308 */ /* 0x000fe20000000800 */
[----:B------:R-:W-:Y:S01]  /*ab00*/  FADD.FTZ R152, R152, R147 ;  /* 0x0000009398987221 */ /* 0x000fe20000010000 */
[----:B------:R-:W-:-:S03]  /*ab10*/  FADD.FTZ R0, R159, R0 ;  /* 0x000000009f007221 */ /* 0x000fc60000010000 */
[C---:B------:R-:W-:Y:S01]  /*ab20*/  HMMA.16816.F32.BF16 R76, R12.reuse, R30, R76 ;  /* 0x0000001e0c4c723c */ /* 0x040fe2000004184c */
[----:B------:R-:W4:Y:S01]  /*ab30*/  LDSM.16.MT88.4 R28, [R218+0x11800] ;  /* 0x01180000da1c783b */ /* 0x000f220000004200 */
[----:B------:R-:W-:Y:S01]  /*ab40*/  FADD.FTZ R3, R169, R152 ;  /* 0x00000098a9037221 */ /* 0x000fe20000010000 */
[----:B------:R-:W-:Y:S03]  /*ab50*/  MUFU.EX2 R154, R154 ;  /* 0x0000009a009a7308 */ /* 0x000fe60000000800 */
[----:B------:R-:W-:Y:S01]  /*ab60*/  HMMA.16816.F32.BF16 R96, R12, R16, R96 ;  /* 0x000000100c60723c */ /* 0x000fe20000041860 */
[----:B---3--:R-:W-:-:S04]  /*ab70*/  FADD.FTZ R3, R168, R3 ;  /* 0x00000003a8037221 */ /* 0x008fc80000010000 */
        /* <DEDUP_REMOVED lines=12> */
[C---:B-1----:R-:W-:Y:S01]  /*ac40*/  HMMA.16816.F32.BF16 R108, R12.reuse, R8, R108 ;  /* 0x000000080c6c723c */ /* 0x042fe2000004186c */
[----:B------:R-:W-:Y:S05]  /*ac50*/  MUFU.EX2 R149, R149 ;  /* 0x0000009500957308 */ /* 0x000fea0000000800 */
[----:B------:R-:W-:Y:S01]  /*ac60*/  HMMA.16816.F32.BF16 R120, R12, R10, R120 ;  /* 0x0000000a0c78723c */ /* 0x000fe20000041878 */
[----:B------:R-:W-:-:S02]  /*ac70*/  F2FP.BF16.F32.PACK_AB R8, R168, R169 ;  /* 0x000000a9a808723e */ /* 0x000fc400000010ff */
[----:B------:R-:W-:Y:S01]  /*ac80*/  F2FP.BF16.F32.PACK_AB R9, R170, R161 ;  /* 0x000000a1aa09723e */ /* 0x000fe200000010ff */
[----:B------:R-:W-:Y:S01]  /*ac90*/  MUFU.EX2 R144, R144 ;  /* 0x0000009000907308 */ /* 0x000fe20000000800 */
[----:B------:R-:W-:Y:S01]  /*aca0*/  FADD.FTZ R161, R161, R0 ;  /* 0x00000000a1a17221 */ /* 0x000fe20000010000 */
[C---:B----4-:R-:W-:Y:S01]  /*acb0*/  HMMA.16816.F32.BF16 R124, R12.reuse, R28, R124 ;  /* 0x0000001c0c7c723c */ /* 0x050fe2000004187c */
[----:B------:R-:W-:Y:S01]  /*acc0*/  F2FP.BF16.F32.PACK_AB R10, R171, R166 ;  /* 0x000000a6ab0a723e */ /* 0x000fe200000010ff */
[----:B------:R-:W-:Y:S01]  /*acd0*/  FADD.FTZ R0, R166, R3 ;  /* 0x00000003a6007221 */ /* 0x000fe20000010000 */
[----:B------:R-:W-:Y:S01]  /*ace0*/  F2FP.BF16.F32.PACK_AB R11, R172, R165 ;  /* 0x000000a5ac0b723e */ /* 0x000fe200000010ff */
[----:B------:R-:W-:Y:S02]  /*acf0*/  FADD.FTZ R170, R170, R161 ;  /* 0x000000a1aaaa7221 */ /* 0x000fe40000010000 */
[----:B------:R-:W-:Y:S01]  /*ad00*/  HMMA.16816.F32.BF16 R104, R12, R30, R104 ;  /* 0x0000001e0c68723c */ /* 0x000fe20000041868 */
[----:B------:R-:W1:Y:S01]  /*ad10*/  LDSM.16.MT88.4 R28, [R217+0xe000] ;  /* 0x00e00000d91c783b */ /* 0x000e620000004200 */
[----:B------:R-:W-:Y:S01]  /*ad20*/  MUFU.EX2 R155, R155 ;  /* 0x0000009b009b7308 */ /* 0x000fe20000000800 */
[----:B------:R-:W-:Y:S01]  /*ad30*/  FADD.FTZ R3, R165, R170 ;  /* 0x000000aaa5037221 */ /* 0x000fe20000010000 */
[----:B------:R-:W-:-:S02]  /*ad40*/  FADD.FTZ R0, R171, R0 ;  /* 0x00000000ab007221 */ /* 0x000fc40000010000 */
[----:B---3--:R-:W-:Y:S01]  /*ad50*/  HMMA.16816.F32.BF16 R72, R8, R16, R72 ;  /* 0x000000100848723c */ /* 0x008fe20000041848 */
[----:B------:R-:W-:-:S03]  /*ad60*/  FADD.FTZ R3, R172, R3 ;  /* 0x00000003ac037221 */ /* 0x000fc60000010000 */
[----:B------:R-:W-:Y:S02]  /*ad70*/  MUFU.EX2 R142, R142 ;  /* 0x0000008e008e7308 */ /* 0x000fe40000000800 */
[----:B------:R-:W-:Y:S01]  /*ad80*/  HMMA.16816.F32.BF16 R76, R8, R18, R76 ;  /* 0x00000012084c723c */ /* 0x000fe2000004184c */
[----:B------:R-:W3:Y:S05]  /*ad90*/  LDSM.16.MT88.4 R16, [R217+0x12000] ;  /* 0x01200000d910783b */ /* 0x000eea0000004200 */
[C---:B------:R-:W-:Y:S01]  /*ada0*/  HMMA.16816.F32.BF16 R88, R12.reuse, R20, R88 ;  /* 0x000000140c58723c */ /* 0x040fe20000041858 */
[----:B------:R-:W-:Y:S05]  /*adb0*/  MUFU.EX2 R141, R141 ;  /* 0x0000008d008d7308 */ /* 0x000fea0000000800 */
[C---:B------:R-:W-:Y:S01]  /*adc0*/  HMMA.16816.F32.BF16 R92, R12.reuse, R22, R92 ;  /* 0x000000160c5c723c */ /* 0x040fe2000004185c */
[----:B------:R-:W4:Y:S02]  /*add0*/  LDSM.16.MT88.4 R20, [R216+0xe000] ;  /* 0x00e00000d814783b */ /* 0x000f240000004200 */
[----:B------:R-:W-:Y:S03]  /*ade0*/  MUFU.EX2 R139, R139 ;  /* 0x0000008b008b7308 */ /* 0x000fe60000000800 */
[C---:B-----5:R-:W-:Y:S05]  /*adf0*/  HMMA.16816.F32.BF16 R112, R12.reuse, R32, R112 ;  /* 0x000000200c70723c */ /* 0x060fea0000041870 */
[----:B------:R-:W-:Y:S01]  /*ae00*/  MUFU.EX2 R146, R146 ;  /* 0x0000009200927308 */ /* 0x000fe20000000800 */
[----:B------:R-:W-:Y:S01]  /*ae10*/  HMMA.16816.F32.BF16 R4, R12, R34, R4 ;  /* 0x000000220c04723c */ /* 0x000fe20000041804 */
[----:B------:R-:W5:Y:S04]  /*ae20*/  LDSM.16.MT88.4 R32, [R220+0x12000] ;  /* 0x01200000dc20783b */ /* 0x000f680000004200 */
[----:B------:R-:W-:Y:S01]  /*ae30*/  LDSM.16.MT88.4 R12, [R216+0x12000] ;  /* 0x01200000d80c783b */ /* 0x000fe20000004200 */
[C---:B--2---:R-:W-:Y:S01]  /*ae40*/  HMMA.16816.F32.BF16 R128, R8.reuse, R24, R128 ;  /* 0x000000180880723c */ /* 0x044fe20000041880 */
[----:B------:R-:W-:Y:S05]  /*ae50*/  MUFU.EX2 R137, R137 ;  /* 0x0000008900897308 */ /* 0x000fea0000000800 */
[C---:B------:R-:W-:Y:S01]  /*ae60*/  HMMA.16816.F32.BF16 R68, R8.reuse, R26, R68 ;  /* 0x0000001a0844723c */ /* 0x040fe20000041844 */
[----:B------:R-:W2:Y:S02]  /*ae70*/  LDSM.16.MT88.4 R24, [R218+0x12000] ;  /* 0x01200000da18783b */ /* 0x000ea40000004200 */
[----:B------:R-:W4:Y:S03]  /*ae80*/  MUFU.EX2 R136, R136 ;  /* 0x0000008800887308 */ /* 0x000f260000000800 */
[C---:B-1----:R-:W-:Y:S05]  /*ae90*/  HMMA.16816.F32.BF16 R80, R8.reuse, R28, R80 ;  /* 0x0000001c0850723c */ /* 0x042fea0000041850 */
[----:B------:R-:W-:Y:S01]  /*aea0*/  MUFU.EX2 R64, R64 ;  /* 0x0000004000407308 */ /* 0x000fe20000000800 */
[C---:B------:R-:W-:Y:S01]  /*aeb0*/  HMMA.16816.F32.BF16 R84, R8.reuse, R30, R84 ;  /* 0x0000001e0854723c */ /* 0x040fe20000041854 */
[----:B------:R-:W1:Y:S05]  /*aec0*/  LDSM.16.MT88.4 R28, [R220+0xe800] ;  /* 0x00e80000dc1c783b */ /* 0x000e6a0000004200 */
[----:B---3--:R-:W-:Y:S01]  /*aed0*/  HMMA.16816.F32.BF16 R108, R8, R16, R108 ;  /* 0x00000010086c723c */ /* 0x008fe2000004186c */
[----:B------:R-:W3:Y:S01]  /*aee0*/  MUFU.EX2 R65, R65 ;  /* 0x0000004100417308 */ /* 0x000ee20000000800 */
[----:B----4-:R-:W-:-:S04]  /*aef0*/  F2FP.BF16.F32.PACK_AB R116, R136, R137 ;  /* 0x000000898874723e */ /* 0x010fc800000010ff */
[C---:B------:R-:W-:Y:S01]  /*af00*/  HMMA.16816.F32.BF16 R120, R8.reuse, R18, R120 ;  /* 0x000000120878723c */ /* 0x040fe20000041878 */
[----:B------:R-:W4:Y:S05]  /*af10*/  LDSM.16.MT88.4 R16, [R217+0xe800] ;  /* 0x00e80000d910783b */ /* 0x000f2a0000004200 */
[C---:B------:R-:W-:Y:S06]  /*af20*/  HMMA.16816.F32.BF16 R88, R8.reuse, R20, R88 ;  /* 0x000000140858723c */ /* 0x040fec0000041858 */
[----:B------:R-:W-:Y:S01]  /*af30*/  HMMA.16816.F32.BF16 R92, R8, R22, R92 ;  /* 0x00000016085c723c */ /* 0x000fe2000004185c */
[----:B------:R-:W4:Y:S01]  /*af40*/  LDSM.16.MT88.4 R20, [R218+0xe800] ;  /* 0x00e80000da14783b */ /* 0x000f220000004200 */
[----:B---3--:R-:W-:-:S04]  /*af50*/  F2FP.BF16.F32.PACK_AB R118, R65, R64 ;  /* 0x000000404176723e */ /* 0x008fc800000010ff */
[C---:B-----5:R-:W-:Y:S06]  /*af60*/  HMMA.16816.F32.BF16 R96, R8.reuse, R32, R96 ;  /* 0x000000200860723c */ /* 0x060fec0000041860 */
[C---:B------:R-:W-:Y:S01]  /*af70*/  HMMA.16816.F32.BF16 R100, R8.reuse, R34, R100 ;  /* 0x000000220864723c */ /* 0x040fe20000041864 */
[----:B------:R-:W-:Y:S05]  /*af80*/  LDSM.16.MT88.4 R32, [R218+0x12800] ;  /* 0x01280000da20783b */ /* 0x000fea0000004200 */
[C---:B--2---:R-:W-:Y:S06]  /*af90*/  HMMA.16816.F32.BF16 R124, R8.reuse, R24, R124 ;  /* 0x00000018087c723c */ /* 0x044fec000004187c */
        /* <DEDUP_REMOVED lines=14> */
[----:B------:R-:W3:Y:S01]  /*b080*/  LDSM.16.MT88.4 R12, [R216+0xe800] ;  /* 0x00e80000d80c783b */ /* 0x000ee20000004200 */
[----:B-1----:R-:W-:Y:S01]  /*b090*/  HMMA.16816.F32.BF16 R128, R24, R28, R128 ;  /* 0x0000001c1880723c */ /* 0x002fe20000041880 */
[----:B------:R-:W-:Y:S01]  /*b0a0*/  FADD.FTZ R167, R167, R162 ;  /* 0x000000a2a7a77221 */ /* 0x000fe20000010000 */
[----:B------:R-:W-:-:S04]  /*b0b0*/  FADD.FTZ R3, R164, R3 ;  /* 0x00000003a4037221 */ /* 0x000fc80000010000 */
[----:B------:R-:W-:Y:S01]  /*b0c0*/  HMMA.16816.F32.BF16 R68, R24, R30, R68 ;  /* 0x0000001e1844723c */ /* 0x000fe20000041844 */
[----:B------:R-:W1:Y:S01]  /*b0d0*/  LDSM.16.MT88.4 R28, [R216+0x12800] ;  /* 0x01280000d81c783b */ /* 0x000e620000004200 */
[----:B------:R-:W-:-:S04]  /*b0e0*/  FADD.FTZ R0, R142, R3 ;  /* 0x000000038e007221 */ /* 0x000fc80000010000 */
[----:B----4-:R-:W-:Y:S01]  /*b0f0*/  HMMA.16816.F32.BF16 R80, R24, R16, R80 ;  /* 0x000000101850723c */ /* 0x010fe20000041850 */
[----:B------:R-:W-:-:S04]  /*b100*/  FADD.FTZ R0, R141, R0 ;  /* 0x000000008d007221 */ /* 0x000fc80000010000 */
[----:B------:R-:W-:Y:S01]  /*b110*/  FADD.FTZ R3, R139, R0 ;  /* 0x000000008b037221 */ /* 0x000fe20000010000 */
[----:B------:R-:W-:Y:S01]  /*b120*/  HMMA.16816.F32.BF16 R84, R24, R18, R84 ;  /* 0x000000121854723c */ /* 0x000fe20000041854 */
[----:B------:R-:W4:Y:S02]  /*b130*/  LDSM.16.MT88.4 R16, [R218+0xf000] ;  /* 0x00f00000da10783b */ /* 0x000f240000004200 */
        /* <DEDUP_REMOVED lines=20> */
[----:B------:R-:W-:Y:S01]  /*b280*/  LDSM.16.MT88.4 R36, [R217+0x13000] ;  /* 0x01300000d924783b */ /* 0x000fe20000004200 */
[----:B------:R-:W-:Y:S01]  /*b290*/  MOV R0, R45 ;  /* 0x0000002d00007202 */ /* 0x000fe20000000f00 */
[----:B------:R-:W-:-:S03]  /*b2a0*/  FADD.FTZ R137, R136, R137 ;  /* 0x0000008988897221 */ /* 0x000fc60000010000 */
[----:B------:R-:W-:Y:S01]  /*b2b0*/  HMMA.16816.F32.BF16 R124, R24, R32, R124 ;  /* 0x00000020187c723c */ /* 0x000fe2000004187c */
[----:B------:R-:W-:-:S04]  /*b2c0*/  FADD.FTZ R64, R64, R137 ;  /* 0x0000008940407221 */ /* 0x000fc80000010000 */
[----:B------:R-:W-:Y:S01]  /*b2d0*/  FADD.FTZ R243, R65, R64 ;  /* 0x0000004041f37221 */ /* 0x000fe20000010000 */
        /* <DEDUP_REMOVED lines=61> */
.L_x_3610:
[----:B------:R-:W-:Y:S01]  /*b6b0*/  ULDC.64 UR12, c[0x0][0x208] ;  /* 0x00008200000c7ab9 */ /* 0x000fe20000000a00 */
        /* <DEDUP_REMOVED lines=13> */
.L_x_3620:
[----:B------:R-:W-:Y:S04]  /*b790*/  DEPBAR.LE SB0, 0x0 ;  /* 0x000080000000791a */ /* 0x000fe80000000000 */
[----:B------:R-:W-:Y:S01]  /*b7a0*/  BAR.SYNC.DEFER_BLOCKING 0x0 ;  /* 0x0000000000007b1d */ /* 0x000fe20000010000 */
[----:B------:R-:W-:Y:S02]  /*b7b0*/  IADD3 R233, R233, -0x1, RZ ;  /* 0xffffffffe9e97810 */ /* 0x000fe40007ffe0ff */
[----:B------:R-:W-:Y:S02]  /*b7c0*/  MOV R8, R234 ;  /* 0x000000ea00087202 */ /* 0x000fe40000000f00 */
[----:B------:R-:W-:Y:S01]  /*b7d0*/  MOV R0, R232 ;  /* 0x000000e800007202 */ /* 0x000fe20000000f00 */
[----:B------:R-:W-:Y:S06]  /*b7e0*/  @!P0 BRA `(.L_x_3617) ;  /* 0x0000000000f48947 */ /* 0x000fec0003800000 */
        /* <DEDUP_REMOVED lines=61> */
.L_x_3617:
        /* <DEDUP_REMOVED lines=309> */
.L_x_3619:
        /* <DEDUP_REMOVED lines=36> */
.L_x_3618:
[----:B------:R-:W-:Y:S01]  /*d150*/  FMNMX.FTZ R0, R4, R133, !PT ;  /* 0x0000008504007209 */ /* 0x000fe20007810000 */
[----:B-1----:R-:W-:Y:S01]  /*d160*/  LDSM.16.MT88.4 R144, [R217+0xc000] ;  /* 0x00c00000d990783b */ /* 0x002fe20000004200 */
        /* <DEDUP_REMOVED lines=566> */
.L_x_3616:
[----:B------:R-:W1:Y:S01]  /*f4d0*/  SHFL.BFLY PT, R10, R243, 0x2, 0x1f ;  /* 0x0c401f00f30a7f89 */ /* 0x000e6200000e0000 */
[----:B------:R-:W-:Y:S01]  /*f4e0*/  MOV R12, 0x3f800000 ;  /* 0x3f800000000c7802 */ /* 0x000fe20000000f00 */
[----:B------:R-:W2:Y:S01]  /*f4f0*/  S2UR UR5, SR_CgaCtaId ;  /* 0x00000000000579c3 */ /* 0x000ea20000008800 */
[----:B------:R-:W-:Y:S01]  /*f500*/  UMOV UR4, 0x400 ;  /* 0x0000040000047882 */ /* 0x000fe20000000000 */
[----:B------:R-:W3:Y:S01]  /*f510*/  SHFL.BFLY PT, R9, R236, 0x2, 0x1f ;  /* 0x0c401f00ec097f89 */ /* 0x000ee200000e0000 */
[----:B------:R-:W-:Y:S01]  /*f520*/  BSSY B0, `(.L_x_3621) ;  /* 0x00000d3000007945 */ /* 0x000fe20003800000 */
[----:B------:R-:W4:Y:S04]  /*f530*/  S2R R8, SR_TID.X ;  /* 0x0000000000087919 */ /* 0x000f280000002100 */
[----:B------:R-:W5:Y:S01]  /*f540*/  LDC R21, c[0x0][0x270] ;  /* 0x00009c00ff157b82 */ /* 0x000f620000000800 */
[----:B------:R-:W4:Y:S01]  /*f550*/  S2R R3, SR_TID.X ;  /* 0x0000000000037919 */ /* 0x000f220000002100 */
[----:B------:R-:W5:Y:S01]  /*f560*/  S2R R20, SR_CTAID.X ;  /* 0x0000000000147919 */ /* 0x000f620000002500 */
[----:B-1----:R-:W-:Y:S01]  /*f570*/  FADD.FTZ R10, R10, R243 ;  /* 0x000000f30a0a7221 */ /* 0x002fe20000010000 */
[----:B--2---:R-:W-:-:S04]  /*f580*/  ULEA UR5, UR5, UR4, 0x18 ;  /* 0x0000000405057291 */ /* 0x004fc8000f8ec03f */
[----:B------:R-:W1:Y:S01]  /*f590*/  S2UR UR4, SR_CTAID.Z ;  /* 0x00000000000479c3 */ /* 0x000e620000002700 */
[----:B---3--:R-:W-:Y:S01]  /*f5a0*/  FADD.FTZ R9, R9, R236 ;  /* 0x000000ec09097221 */ /* 0x008fe20000010000 */
[----:B------:R-:W2:Y:S04]  /*f5b0*/  SHFL.BFLY PT, R7, R10, 0x1, 0x1f ;  /* 0x0c201f000a077f89 */ /* 0x000ea800000e0000 */
[----:B------:R-:W3:Y:S01]  /*f5c0*/  SHFL.BFLY PT, R6, R9, 0x1, 0x1f ;  /* 0x0c201f0009067f89 */ /* 0x000ee200000e0000 */
[----:B----4-:R-:W-:-:S04]  /*f5d0*/  SHF.R.S32.HI R11, RZ, 0x1f, R8 ;  /* 0x0000001fff0b7819 */ /* 0x010fc80000011408 */
[CC--:B------:R-:W-:Y:S02]  /*f5e0*/  LEA.HI R5, R11.reuse, R8.reuse, RZ, 0x2 ;  /* 0x000000080b057211 */ /* 0x0c0fe400078f10ff */
[----:B------:R-:W-:Y:S02]  /*f5f0*/  LEA.HI R11, R11, R8, RZ, 0x5 ;  /* 0x000000080b0b7211 */ /* 0x000fe400078f28ff */
[----:B------:R-:W-:Y:S02]  /*f600*/  SHF.R.S32.HI R4, RZ, 0x1f, R3 ;  /* 0x0000001fff047819 */ /* 0x000fe40000011403 */
[--C-:B------:R-:W-:Y:S02]  /*f610*/  SHF.R.S32.HI R14, RZ, 0x2, R5.reuse ;  /* 0x00000002ff0e7819 */ /* 0x100fe40000011405 */
[----:B------:R-:W-:Y:S01]  /*f620*/  SHF.R.S32.HI R13, RZ, 0x1f, R5 ;  /* 0x0000001fff0d7819 */ /* 0x000fe20000011405 */
[----:B--2---:R-:W-:Y:S01]  /*f630*/  FADD.FTZ R7, R10, R7 ;  /* 0x000000070a077221 */ /* 0x004fe20000010000 */
[----:B------:R-:W-:-:S02]  /*f640*/  MOV R10, 0x3f800000 ;  /* 0x3f800000000a7802 */ /* 0x000fc40000000f00 */
[----:B------:R-:W-:Y:S01]  /*f650*/  LEA.HI R18, R4, R3, RZ, 0x5 ;  /* 0x0000000304127211 */ /* 0x000fe200078f28ff */
[----:B---3--:R-:W-:Y:S01]  /*f660*/  FADD.FTZ R6, R9, R6 ;  /* 0x0000000609067221 */ /* 0x008fe20000010000 */
[----:B------:R-:W-:Y:S02]  /*f670*/  FSETP.NE.FTZ.AND P4, PT, R7, RZ, PT ;  /* 0x000000ff0700720b */ /* 0x000fe40003f95000 */
[----:B------:R-:W-:Y:S02]  /*f680*/  LOP3.LUT R9, R11, 0xffffffe0, RZ, 0xc0, !PT ;  /* 0xffffffe00b097812 */ /* 0x000fe400078ec0ff */
[----:B------:R-:W-:Y:S02]  /*f690*/  FSETP.NE.FTZ.AND P3, PT, R6, RZ, PT ;  /* 0x000000ff0600720b */ /* 0x000fe40003f75000 */
[----:B------:R-:W-:Y:S02]  /*f6a0*/  LEA.HI R13, R13, R14, RZ, 0x3 ;  /* 0x0000000e0d0d7211 */ /* 0x000fe400078f18ff */
[----:B------:R-:W-:-:S02]  /*f6b0*/  LOP3.LUT R5, R5, 0x1ffffffc, RZ, 0xc0, !PT ;  /* 0x1ffffffc05057812 */ /* 0x000fc400078ec0ff */
[-C--:B------:R-:W-:Y:S02]  /*f6c0*/  IADD3 R9, -R9, R8.reuse, RZ ;  /* 0x0000000809097210 */ /* 0x080fe40007ffe1ff */
[----:B------:R-:W-:Y:S01]  /*f6d0*/  LOP3.LUT R18, R18, 0xffffffe0, RZ, 0xc0, !PT ;  /* 0xffffffe012127812 */ /* 0x000fe200078ec0ff */
[----:B------:R-:W2:Y:S01]  /*f6e0*/  @P4 MUFU.RCP R12, R7 ;  /* 0x00000007000c4308 */ /* 0x000ea20000001000 */
[----:B------:R-:W-:Y:S01]  /*f6f0*/  LOP3.LUT R13, R13, 0xfffffff8, RZ, 0xc0, !PT ;  /* 0xfffffff80d0d7812 */ /* 0x000fe200078ec0ff */
[----:B------:R-:W3:Y:S01]  /*f700*/  @P4 LDC R23, c[0x0][0x2e8] ;  /* 0x0000ba00ff174b82 */ /* 0x000ee20000000800 */
[----:B------:R-:W-:Y:S02]  /*f710*/  SHF.R.S32.HI R11, RZ, 0x5, R11 ;  /* 0x00000005ff0b7819 */ /* 0x000fe4000001140b */
[----:B------:R-:W-:Y:S02]  /*f720*/  IADD3 R8, -R5, R8, RZ ;  /* 0x0000000805087210 */ /* 0x000fe40007ffe1ff */
[----:B------:R-:W-:Y:S01]  /*f730*/  LOP3.LUT P5, RZ, R9, 0x3, RZ, 0xc0, !PT ;  /* 0x0000000309ff7812 */ /* 0x000fe200078ac0ff */
[----:B------:R-:W4:Y:S01]  /*f740*/  @P3 MUFU.RCP R10, R6 ;  /* 0x00000006000a3308 */ /* 0x000f220000001000 */
[----:B------:R-:W-:Y:S01]  /*f750*/  IADD3 R5, -R18, R3, RZ ;  /* 0x0000000312057210 */ /* 0x000fe20007ffe1ff */
[----:B------:R-:W1:Y:S01]  /*f760*/  @P3 LDC R25, c[0x0][0x2e8] ;  /* 0x0000ba00ff193b82 */ /* 0x000e620000000800 */
[----:B------:R-:W-:Y:S01]  /*f770*/  IADD3 R9, R14, -R13, RZ ;  /* 0x8000000d0e097210 */ /* 0x000fe20007ffe0ff */
[----:B------:R-:W3:Y:S01]  /*f780*/  S2R R18, SR_CTAID.Y ;  /* 0x0000000000127919 */ /* 0x000ee20000002600 */
[----:B------:R-:W-:-:S02]  /*f790*/  SHF.R.S32.HI R14, RZ, 0x1f, R11 ;  /* 0x0000001fff0e7819 */ /* 0x000fc4000001140b */
[----:B------:R-:W-:Y:S01]  /*f7a0*/  LEA.HI R4, R4, R3, RZ, 0x4 ;  /* 0x0000000304047211 */ /* 0x000fe200078f20ff */
[----:B------:R-:W1:Y:S01]  /*f7b0*/  @P4 MUFU.LG2 R7, R7 ;  /* 0x0000000700074308 */ /* 0x000e620000000c00 */
        /* <DEDUP_REMOVED lines=33> */
[----:B----4-:R-:W-:Y:S01]  /*f9d0*/  FMUL.FTZ R131, R10, R131 ;  /* 0x000000830a837220 */ /* 0x010fe20000410000 */
[----:B------:R-:W-:Y:S01]  /*f9e0*/  LEA.HI R14, R14, R11, RZ, 0x2 ;  /* 0x0000000b0e0e7211 */ /* 0x000fe200078f10ff */
[----:B------:R-:W-:Y:S01]  /*f9f0*/  FMUL.FTZ R130, R10, R130 ;  /* 0x000000820a827220 */ /* 0x000fe20000410000 */
[----:B------:R-:W-:Y:S01]  /*fa00*/  LOP3.LUT R16, R4, 0xfffffff0, RZ, 0xc0, !PT ;  /* 0xfffffff004107812 */ /* 0x000fe200078ec0ff */
[----:B------:R-:W-:Y:S01]  /*fa10*/  FMUL.FTZ R71, R10, R71 ;  /* 0x000000470a477220 */ /* 0x000fe20000410000 */
[----:B------:R-:W-:Y:S01]  /*fa20*/  LEA.HI R12, R12, R5, RZ, 0x2 ;  /* 0x000000050c0c7211 */ /* 0x000fe200078f10ff */
        /* <DEDUP_REMOVED lines=27> */
[----:B------:R-:W-:Y:S01]  /*fbe0*/  LOP3.LUT R14, R14, 0xffffffc, RZ, 0xc0, !PT ;  /* 0x0ffffffc0e0e7812 */ /* 0x000fe200078ec0ff */
[C---:B------:R-:W-:Y:S01]  /*fbf0*/  FMUL.FTZ R119, R10.reuse, R119 ;  /* 0x000000770a777220 */ /* 0x040fe20000410000 */
[----:B------:R-:W-:Y:S01]  /*fc00*/  FMUL.FTZ R118, R10, R118 ;  /* 0x000000760a767220 */ /* 0x000fe20000410000 */
[C---:B------:R-:W-:Y:S01]  /*fc10*/  R2P PR, R9.reuse, 0x6 ;  /* 0x0000000609007804 */ /* 0x040fe20000000000 */
[----:B------:R-:W2:Y:S01]  /*fc20*/  @P3 MUFU.LG2 R6, R6 ;  /* 0x0000000600063308 */ /* 0x000ea20000000c00 */
[----:B------:R-:W-:-:S02]  /*fc30*/  LOP3.LUT R5, R9, 0x1, RZ, 0xc0, !PT ;  /* 0x0000000109057812 */ /* 0x000fc400078ec0ff */
[----:B------:R-:W-:Y:S02]  /*fc40*/  IADD3 R3, -R16, R3, RZ ;  /* 0x0000000310037210 */ /* 0x000fe40007ffe1ff */
[----:B------:R-:W-:Y:S02]  /*fc50*/  SHF.R.S32.HI R10, RZ, 0x4, R4 ;  /* 0x00000004ff0a7819 */ /* 0x000fe40000011404 */
[----:B------:R-:W-:Y:S02]  /*fc60*/  SHF.L.U32 R9, R9, 0x6, RZ ;  /* 0x0000000609097819 */ /* 0x000fe400000006ff */
[C---:B------:R-:W-:Y:S02]  /*fc70*/  LEA R8, R11.reuse, R8, 0x9 ;  /* 0x000000080b087211 */ /* 0x040fe400078e48ff */
[----:B------:R-:W-:Y:S02]  /*fc80*/  IADD3 R14, R11, -R14, RZ ;  /* 0x8000000e0b0e7210 */ /* 0x000fe40007ffe0ff */
[----:B------:R-:W-:-:S02]  /*fc90*/  SHF.L.U32 R4, R10, 0x6, RZ ;  /* 0x000000060a047819 */ /* 0x000fc400000006ff */
[----:B------:R-:W-:Y:S02]  /*fca0*/  LEA.HI R11, R3, R3, RZ, 0x1 ;  /* 0x00000003030b7211 */ /* 0x000fe400078f08ff */
[----:B------:R-:W-:Y:S01]  /*fcb0*/  LOP3.LUT R9, R9, 0x1c0, RZ, 0xc0, !PT ;  /* 0x000001c009097812 */ /* 0x000fe200078ec0ff */
[----:B------:R-:W-:Y:S01]  /*fcc0*/  BAR.SYNC.DEFER_BLOCKING 0x0 ;  /* 0x0000000000007b1d */ /* 0x000fe20000010000 */
[----:B------:R-:W-:Y:S02]  /*fcd0*/  ISETP.NE.U32.AND P0, PT, R5, 0x1, PT ;  /* 0x000000010500780c */ /* 0x000fe40003f05070 */
[----:B------:R-:W-:Y:S02]  /*fce0*/  LOP3.LUT R4, R4, 0x1c0, RZ, 0xc0, !PT ;  /* 0x000001c004047812 */ /* 0x000fe400078ec0ff */
[----:B------:R-:W-:Y:S02]  /*fcf0*/  SHF.L.U32 R5, R11, 0x2, RZ ;  /* 0x000000020b057819 */ /* 0x000fe400000006ff */
[----:B------:R-:W-:-:S02]  /*fd00*/  LEA.HI R9, R9, R9, RZ, 0x1d ;  /* 0x0000000909097211 */ /* 0x000fc400078fe8ff */
[----:B------:R-:W-:Y:S02]  /*fd10*/  LOP3.LUT R5, R4, 0x38, R5, 0xf8, !PT ;  /* 0x0000003804057812 */ /* 0x000fe400078ef805 */
[----:B------:R-:W-:Y:S02]  /*fd20*/  LEA R9, R8, R9, 0x1 ;  /* 0x0000000908097211 */ /* 0x000fe400078e08ff */
[----:B------:R-:W-:Y:S02]  /*fd30*/  SHF.R.U32.HI R4, RZ, 0x3, R4 ;  /* 0x00000003ff047819 */ /* 0x000fe40000011604 */
[----:B------:R-:W-:Y:S02]  /*fd40*/  LOP3.LUT R8, R11, 0xffffffe, RZ, 0xc0, !PT ;  /* 0x0ffffffe0b087812 */ /* 0x000fe400078ec0ff */
[----:B------:R-:W-:Y:S02]  /*fd50*/  SHF.R.S32.HI R11, RZ, 0x2, R12 ;  /* 0x00000002ff0b7819 */ /* 0x000fe4000001140c */
[----:B------:R-:W-:-:S02]  /*fd60*/  LOP3.LUT R4, R5, R4, RZ, 0x3c, !PT ;  /* 0x0000000405047212 */ /* 0x000fc400078e3cff */
[----:B------:R-:W-:Y:S02]  /*fd70*/  IADD3 R5, R3, -R8, RZ ;  /* 0x8000000803057210 */ /* 0x000fe40007ffe0ff */
[----:B------:R-:W-:Y:S02]  /*fd80*/  LEA R14, R14, R11, 0x4 ;  /* 0x0000000b0e0e7211 */ /* 0x000fe400078e20ff */
[----:B------:R-:W-:Y:S02]  /*fd90*/  LEA R9, R9, UR5, 0x2 ;  /* 0x0000000509097c11 */ /* 0x000fe4000f8e10ff */
[----:B------:R-:W-:Y:S02]  /*fda0*/  MOV R11, 0x40 ;  /* 0x00000040000b7802 */ /* 0x000fe40000000f00 */
[----:B------:R-:W-:Y:S01]  /*fdb0*/  LEA R12, R5, R4, 0x2 ;  /* 0x00000004050c7211 */ /* 0x000fe200078e10ff */
[----:B------:R-:W-:Y:S01]  /*fdc0*/  STS.64 [R9], R128 ;  /* 0x0000008009007388 */ /* 0x000fe20000000a00 */
[----:B------:R-:W-:-:S02]  /*fdd0*/  IADD3 R8, R9, -0x20, RZ ;  /* 0xffffffe009087810 */ /* 0x000fc40007ffe0ff */
[----:B------:R-:W-:Y:S01]  /*fde0*/  SEL R11, R11, 0xffffffc0, !P1 ;  /* 0xffffffc00b0b7807 */ /* 0x000fe20004800000 */
[----:B------:R-:W-:Y:S01]  /*fdf0*/  STS.64 [R9+0x800], R130 ;  /* 0x0008008209007388 */ /* 0x000fe20000000a00 */
[----:B------:R-:W-:Y:S02]  /*fe00*/  MOV R4, 0x80 ;  /* 0x0000008000047802 */ /* 0x000fe40000000f00 */
[C---:B------:R-:W-:Y:S02]  /*fe10*/  @P0 IADD3 R8, R9.reuse, 0x20, RZ ;  /* 0x0000002009080810 */ /* 0x040fe40007ffe0ff */
[----:B------:R-:W-:Y:S02]  /*fe20*/  IADD3 R13, R9, R11, RZ ;  /* 0x0000000b090d7210 */ /* 0x000fe40007ffe0ff */
[----:B------:R-:W-:Y:S01]  /*fe30*/  SEL R4, R4, 0xffffff80, !P2 ;  /* 0xffffff8004047807 */ /* 0x000fe20005000000 */
[----:B------:R-:W-:Y:S01]  /*fe40*/  STS.64 [R8], R68 ;  /* 0x0000004408007388 */ /* 0x000fe20000000a00 */
[----:B------:R-:W-:-:S02]  /*fe50*/  IADD3 R11, R11, R8, RZ ;  /* 0x000000080b0b7210 */ /* 0x000fc40007ffe0ff */
[----:B------:R-:W-:Y:S01]  /*fe60*/  IADD3 R15, R9, R4, RZ ;  /* 0x00000004090f7210 */ /* 0x000fe20007ffe0ff */
[----:B------:R-:W-:Y:S01]  /*fe70*/  STS.64 [R8+0x800], R70 ;  /* 0x0008004608007388 */ /* 0x000fe20000000a00 */
[----:B------:R-:W-:Y:S02]  /*fe80*/  IADD3 R16, R4, R8, RZ ;  /* 0x0000000804107210 */ /* 0x000fe40007ffe0ff */
[-C--:B------:R-:W-:Y:S01]  /*fe90*/  IADD3 R17, R13, R4.reuse, RZ ;  /* 0x000000040d117210 */ /* 0x080fe20007ffe0ff */
[----:B------:R4:W-:Y:S01]  /*fea0*/  STS.64 [R13], R72 ;  /* 0x000000480d007388 */ /* 0x0009e20000000a00 */
[----:B------:R-:W-:Y:S02]  /*feb0*/  IADD3 R19, R11, R4, RZ ;  /* 0x000000040b137210 */ /* 0x000fe40007ffe0ff */
[----:B------:R-:W3:Y:S01]  /*fec0*/  LDC.64 R4, c[0x0][0x2c0] ;  /* 0x0000b000ff047b82 */ /* 0x000ee20000000a00 */
[----:B------:R-:W-:Y:S01]  /*fed0*/  STS.64 [R13+0x800], R74 ;  /* 0x0008004a0d007388 */ /* 0x000fe20000000a00 */
[----:B-----5:R-:W-:-:S03]  /*fee0*/  SHF.L.U32 R20, R20, 0x6, RZ ;  /* 0x0000000614147819 */ /* 0x020fc600000006ff */
[----:B------:R-:W-:Y:S04]  /*fef0*/  STS.64 [R11], R76 ;  /* 0x0000004c0b007388 */ /* 0x000fe80000000a00 */
[----:B------:R-:W-:Y:S04]  /*ff00*/  STS.64 [R11+0x800], R78 ;  /* 0x0008004e0b007388 */ /* 0x000fe80000000a00 */
[----:B------:R-:W-:Y:S04]  /*ff10*/  STS.64 [R15], R80 ;  /* 0x000000500f007388 */ /* 0x000fe80000000a00 */
[----:B------:R-:W-:Y:S04]  /*ff20*/  STS.64 [R15+0x800], R82 ;  /* 0x000800520f007388 */ /* 0x000fe80000000a00 */
[----:B------:R-:W-:Y:S01]  /*ff30*/  STS.64 [R16], R84 ;  /* 0x0000005410007388 */ /* 0x000fe20000000a00 */
[----:B---3--:R-:W-:-:S03]  /*ff40*/  IMAD R18, R18, R4, R237 ;  /* 0x0000000412127224 */ /* 0x008fc600078e02ed */
[----:B------:R-:W-:Y:S01]  /*ff50*/  STS.64 [R16+0x800], R86 ;  /* 0x0008005610007388 */ /* 0x000fe20000000a00 */
[----:B------:R-:W-:Y:S02]  /*ff60*/  MOV R4, 0xff800000 ;  /* 0xff80000000047802 */ /* 0x000fe40000000f00 */
[----:B----4-:R-:W-:Y:S01]  /*ff70*/  SHF.L.U32 R72, R3, 0x2, RZ ;  /* 0x0000000203487819 */ /* 0x010fe200000006ff */
[----:B------:R-:W-:Y:S03]  /*ff80*/  STS.64 [R17], R88 ;  /* 0x0000005811007388 */ /* 0x000fe60000000a00 */
[----:B------:R-:W-:Y:S01]  /*ff90*/  SHF.R.S32.HI R73, RZ, 0x1f, R72 ;  /* 0x0000001fff497819 */ /* 0x000fe20000011448 */
[----:B------:R-:W-:Y:S04]  /*ffa0*/  STS.64 [R17+0x800], R90 ;  /* 0x0008005a11007388 */ /* 0x000fe80000000a00 */
[----:B------:R-:W-:Y:S04]  /*ffb0*/  STS.64 [R19], R92 ;  /* 0x0000005c13007388 */ /* 0x000fe80000000a00 */
        /* <DEDUP_REMOVED lines=9> */
[----:B-1----:R-:W-:-:S03]  /*10050*/  @P4 FMUL.FTZ R9, R7, 0.69314718246459960938 ;  /* 0x3f31721807094820 */ /* 0x002fc60000410000 */
[----:B------:R1:W-:Y:S01]  /*10060*/  STS.64 [R15+0x4000], R108 ;  /* 0x0040006c0f007388 */ /* 0x0003e20000000a00 */
[----:B--2---:R-:W-:Y:S01]  /*10070*/  @P3 FMUL.FTZ R7, R6, 0.69314718246459960938 ;  /* 0x3f31721806073820 */ /* 0x004fe20000410000 */
[----:B------:R-:W-:Y:S02]  /*10080*/  @P4 FFMA.FTZ R4, R2, R23, R9 ;  /* 0x0000001702044223 */ /* 0x000fe40000010009 */
[----:B------:R1:W-:Y:S01]  /*10090*/  STS.64 [R15+0x4800], R110 ;  /* 0x0048006e0f007388 */ /* 0x0003e20000000a00 */
[----:B------:R-:W-:Y:S02]  /*100a0*/  LEA R9, R12, UR5, 0x2 ;  /* 0x000000050c097c11 */ /* 0x000fe4000f8e10ff */
[----:B---3--:R-:W-:Y:S01]  /*100b0*/  IADD3 R8, -R237, RZ, RZ ;  /* 0x000000ffed087210 */ /* 0x008fe20007ffe1ff */
[----:B------:R1:W-:Y:S04]  /*100c0*/  STS.64 [R16+0x4000], R120 ;  /* 0x0040007810007388 */ /* 0x0003e80000000a00 */
[----:B------:R-:W-:Y:S01]  /*100d0*/  IMAD R8, R21, R8, UR4 ;  /* 0x0000000415087e24 */ /* 0x000fe2000f8e0208 */
[----:B------:R1:W-:Y:S03]  /*100e0*/  STS.64 [R16+0x4800], R122 ;  /* 0x0048007a10007388 */ /* 0x0003e60000000a00 */
[----:B------:R-:W-:Y:S01]  /*100f0*/  IMAD R8, R18, R21, R8 ;  /* 0x0000001512087224 */ /* 0x000fe200078e0208 */
[----:B------:R1:W-:Y:S03]  /*10100*/  STS.64 [R17+0x4000], R112 ;  /* 0x0040007011007388 */ /* 0x0003e60000000a00 */
[----:B------:R-:W-:Y:S01]  /*10110*/  IMAD R5, R8, R5, R20 ;  /* 0x0000000508057224 */ /* 0x000fe200078e0214 */
[----:B------:R1:W-:Y:S01]  /*10120*/  STS.64 [R17+0x4800], R114 ;  /* 0x0048007211007388 */ /* 0x0003e20000000a00 */
[----:B----4-:R-:W-:Y:S01]  /*10130*/  MOV R11, 0xff800000 ;  /* 0xff800000000b7802 */ /* 0x010fe20000000f00 */
[----:B------:R-:W-:-:S02]  /*10140*/  @P3 FFMA.FTZ R11, R0, R25, R7 ;  /* 0x00000019000b3223 */ /* 0x000fc40000010007 */
[----:B------:R1:W-:Y:S01]  /*10150*/  STS.64 [R19+0x4000], R116 ;  /* 0x0040007413007388 */ /* 0x0003e20000000a00 */
[----:B------:R-:W-:-:S03]  /*10160*/  IADD3 R0, R10, 0x8, RZ ;  /* 0x000000080a007810 */ /* 0x000fc60007ffe0ff */
[----:B------:R1:W-:Y:S01]  /*10170*/  STS.64 [R19+0x4800], R118 ;  /* 0x0048007613007388 */ /* 0x0003e20000000a00 */
[----:B------:R-:W-:Y:S06]  /*10180*/  BAR.SYNC.DEFER_BLOCKING 0x0 ;  /* 0x0000000000007b1d */ /* 0x000fec0000010000 */
[----:B------:R-:W-:Y:S05]  /*10190*/  @P5 BRA `(.L_x_3622) ;  /* 0x00000000002c5947 */ /* 0x000fea0003800000 */
        /* <DEDUP_REMOVED lines=11> */
.L_x_3622:
[----:B------:R-:W-:Y:S05]  /*10250*/  BSYNC B0 ;  /* 0x0000000000007941 */ /* 0x000fea0003800000 */
.L_x_3621:
[----:B------:R-:W3:Y:S01]  /*10260*/  LDS.128 R68, [R9] ;  /* 0x0000000009447984 */ /* 0x000ee20000000c00 */
[----:B------:R-:W-:Y:S01]  /*10270*/  ULDC UR4, c[0x0][0x2dc] ;  /* 0x0000b70000047ab9 */ /* 0x000fe20000000800 */
[----:B------:R-:W-:Y:S01]  /*10280*/  IMAD.WIDE R72, R10, 0x80, R72 ;  /* 0x000000800a487825 */ /* 0x000fe200078e0248 */
[-C--:B------:R-:W-:Y:S01]  /*10290*/  ISETP.GE.AND P6, PT, R0, R227.reuse, PT ;  /* 0x000000e30000720c */ /* 0x080fe20003fc6270 */
[----:B------:R-:W4:Y:S02]  /*102a0*/  LDS.128 R36, [R9+0x4000] ;  /* 0x0040000009247984 */ /* 0x000f240000000c00 */
[----:B------:R-:W-:Y:S01]  /*102b0*/  IMAD R3, R5, UR4, RZ ;  /* 0x0000000405037c24 */ /* 0x000fe2000f8e02ff */
[----:B------:R-:W-:Y:S01]  /*102c0*/  ULDC.64 UR4, c[0x0][0x288] ;  /* 0x0000a20000047ab9 */ /* 0x000fe20000000a00 */
[----:B------:R-:W5:Y:S01]  /*102d0*/  LDS.128 R64, [R9+0x800] ;  /* 0x0008000009407984 */ /* 0x000f620000000c00 */
[C---:B------:R-:W-:Y:S02]  /*102e0*/  VIADD R2, R10.reuse, 0x10 ;  /* 0x000000100a027836 */ /* 0x040fe40000000000 */
[C---:B------:R-:W-:Y:S01]  /*102f0*/  IADD3 R72, P0, R3.reuse, R72, RZ ;  /* 0x0000004803487210 */ /* 0x040fe20007f1e0ff */
[----:B------:R-:W5:Y:S01]  /*10300*/  LDS.128 R60, [R9+0x1000] ;  /* 0x00100000093c7984 */ /* 0x000f620000000c00 */
[----:B------:R-:W-:Y:S01]  /*10310*/  VIADD R0, R10, 0x18 ;  /* 0x000000180a007836 */ /* 0x000fe20000000000 */
[----:B------:R-:W-:Y:S01]  /*10320*/  ISETP.GE.AND P5, PT, R2, R227, PT ;  /* 0x000000e30200720c */ /* 0x000fe20003fa6270 */
[C---:B------:R-:W-:Y:S01]  /*10330*/  VIADD R8, R10.reuse, 0x20 ;  /* 0x000000200a087836 */ /* 0x040fe20000000000 */
[----:B------:R-:W5:Y:S01]  /*10340*/  LDS.128 R56, [R9+0x1800] ;  /* 0x0018000009387984 */ /* 0x000f620000000c00 */
[----:B------:R-:W-:Y:S01]  /*10350*/  LEA.HI.X.SX32 R3, R3, R73, 0x1, P0 ;  /* 0x0000004903037211 */ /* 0x000fe200000f0eff */
[C---:B------:R-:W-:Y:S01]  /*10360*/  VIADD R2, R10.reuse, 0x28 ;  /* 0x000000280a027836 */ /* 0x040fe20000000000 */
[----:B------:R-:W-:Y:S01]  /*10370*/  ISETP.GE.AND P0, PT, R10, R227, PT ;  /* 0x000000e30a00720c */ /* 0x000fe20003f06270 */
[----:B------:R-:W5:Y:S01]  /*10380*/  LDS.128 R52, [R9+0x2000] ;  /* 0x0020000009347984 */ /* 0x000f620000000c00 */
[----:B------:R-:W-:-:S02]  /*10390*/  LEA R74, P1, R72, UR4, 0x2 ;  /* 0x00000004484a7c11 */ /* 0x000fc4000f8210ff */
[-C--:B------:R-:W-:Y:S01]  /*103a0*/  ISETP.GE.AND P4, PT, R0, R227.reuse, PT ;  /* 0x000000e30000720c */ /* 0x080fe20003f86270 */
[----:B------:R-:W5:Y:S01]  /*103b0*/  LDS.128 R48, [R9+0x2800] ;  /* 0x0028000009307984 */ /* 0x000f620000000c00 */
[----:B------:R-:W-:Y:S01]  /*103c0*/  VIADD R0, R10, 0x30 ;  /* 0x000000300a007836 */ /* 0x000fe20000000000 */
[----:B------:R-:W-:Y:S01]  /*103d0*/  LEA.HI.X R75, R72, UR5, R3, 0x2, P1 ;  /* 0x00000005484b7c11 */ /* 0x000fe200088f1403 */
[----:B------:R-:W-:Y:S01]  /*103e0*/  VIADD R10, R10, 0x38 ;  /* 0x000000380a0a7836 */ /* 0x000fe20000000000 */
[----:B------:R-:W5:Y:S01]  /*103f0*/  LDS.128 R44, [R9+0x3000] ;  /* 0x00300000092c7984 */ /* 0x000f620000000c00 */
[-C--:B------:R-:W-:Y:S02]  /*10400*/  ISETP.GE.AND P3, PT, R8, R227.reuse, PT ;  /* 0x000000e30800720c */ /* 0x080fe40003f66270 */
[-C--:B------:R-:W-:Y:S01]  /*10410*/  ISETP.GE.AND P2, PT, R2, R227.reuse, PT ;  /* 0x000000e30200720c */ /* 0x080fe20003f46270 */
[----:B------:R-:W5:Y:S01]  /*10420*/  LDS.128 R32, [R9+0x4800] ;  /* 0x0048000009207984 */ /* 0x000f620000000c00 */
[----:B------:R-:W-:-:S03]  /*10430*/  ISETP.GE.AND P1, PT, R0, R227, PT ;  /* 0x000000e30000720c */ /* 0x000fc60003f26270 */
[----:B------:R-:W5:Y:S04]  /*10440*/  LDS.128 R28, [R9+0x5000] ;  /* 0x00500000091c7984 */ /* 0x000f680000000c00 */
[----:B------:R-:W5:Y:S04]  /*10450*/  LDS.128 R24, [R9+0x5800] ;  /* 0x0058000009187984 */ /* 0x000f680000000c00 */
[----:B------:R-:W5:Y:S04]  /*10460*/  LDS.128 R20, [R9+0x6000] ;  /* 0x0060000009147984 */ /* 0x000f680000000c00 */
[----:B-1----:R-:W1:Y:S04]  /*10470*/  LDS.128 R16, [R9+0x6800] ;  /* 0x0068000009107984 */ /* 0x002e680000000c00 */
[----:B------:R-:W1:Y:S04]  /*10480*/  LDS.128 R12, [R9+0x7000] ;  /* 0x00700000090c7984 */ /* 0x000e680000000c00 */
[----:B------:R1:W1:Y:S04]  /*10490*/  LDS.128 R40, [R9+0x3800] ;  /* 0x0038000009287984 */ /* 0x0002680000000c00 */
[----:B--2---:R2:W1:Y:S04]  /*104a0*/  LDS.128 R4, [R9+0x7800] ;  /* 0x0078000009047984 */ /* 0x0044680000000c00 */
[----:B---3--:R2:W-:Y:S04]  /*104b0*/  @!P0 STG.E.64 desc[UR12][R74.64], R68 ;  /* 0x000000444a008986 */ /* 0x0085e8000c101b0c */
[----:B------:R2:W-:Y:S04]  /*104c0*/  @!P0 STG.E.64 desc[UR12][R74.64+0x8], R70 ;  /* 0x000008464a008986 */ /* 0x0005e8000c101b0c */
[----:B----4-:R2:W-:Y:S01]  /*104d0*/  @!P0 STG.E.128 desc[UR12][R74.64+0x100], R36 ;  /* 0x000100244a008986 */ /* 0x0105e2000c101d0c */
[----:B------:R-:W-:-:S03]  /*104e0*/  ISETP.GE.AND P0, PT, R10, R227, PT ;  /* 0x000000e30a00720c */ /* 0x000fc60003f06270 */
[----:B-----5:R2:W-:Y:S04]  /*104f0*/  @!P6 STG.E.128 desc[UR12][R74.64+0x1000], R64 ;  /* 0x001000404a00e986 */ /* 0x0205e8000c101d0c */
[----:B------:R2:W-:Y:S04]  /*10500*/  @!P5 STG.E.128 desc[UR12][R74.64+0x2000], R60 ;  /* 0x0020003c4a00d986 */ /* 0x0005e8000c101d0c */
        /* <DEDUP_REMOVED lines=8> */
[----:B-1----:R2:W-:Y:S04]  /*10590*/  @!P2 STG.E.128 desc[UR12][R74.64+0x5100], R16 ;  /* 0x005100104a00a986 */ /* 0x0025e8000c101d0c */
[----:B------:R2:W-:Y:S01]  /*105a0*/  @!P1 STG.E.128 desc[UR12][R74.64+0x6100], R12 ;  /* 0x0061000c4a009986 */ /* 0x0005e2000c101d0c */
[----:B------:R-:W-:Y:S05]  /*105b0*/  @P0 EXIT ;  /* 0x000000000000094d */ /* 0x000fea0003800000 */
[----:B------:R-:W-:Y:S04]  /*105c0*/  STG.E.128 desc[UR12][R74.64+0x7000], R40 ;  /* 0x007000284a007986 */ /* 0x000fe8000c101d0c */
[----:B------:R-:W-:Y:S01]  /*105d0*/  STG.E.128 desc[UR12][R74.64+0x7100], R4 ;  /* 0x007100044a007986 */ /* 0x000fe2000c101d0c */
[----:B------:R-:W-:Y:S05]  /*105e0*/  EXIT ;  /* 0x000000000000794d */ /* 0x000fea0003800000 */
.L_x_3623:
        /* <DEDUP_REMOVED lines=9> */
.L_x_8492:


//--------------------- .text._ZN5flash24flash_fwd_splitkv_kernelI23Flash_fwd_kernel_traitsILi128ELi64ELi128ELi4ELb0ELb0EN7cutlass10bfloat16_tE19Flash_kernel_traitsILi128ELi64ELi128ELi4ES3_EELb1ELb0ELb0ELb0ELb1ELb1ELb1ELb0EEEvNS_16Flash_fwd_paramsE --------------------------
	.section	.text._ZN5flash24flash_fwd_splitkv_kernelI23Flash_fwd_kernel_traitsILi128ELi64ELi128ELi4ELb0ELb0EN7cutlass10bfloat16_tE19Flash_kernel_traitsILi128ELi64ELi128ELi4ES3_EELb1ELb0ELb0ELb0ELb1ELb1ELb1ELb0EEEvNS_16Flash_fwd_paramsE,"ax",@progbits
	.align	128
        .global         _ZN5flash24flash_fwd_splitkv_kernelI23Flash_fwd_kernel_traitsILi128ELi64ELi128ELi4ELb0ELb0EN7cutlass10bfloat16_tE19Flash_kernel_traitsILi128ELi64ELi128ELi4ES3_EELb1ELb0ELb0ELb0ELb1ELb1ELb1ELb0EEEvNS_16Flash_fwd_paramsE
        .type           _ZN5flash24flash_fwd_splitkv_kernelI23Flash_fwd_kernel_traitsILi128ELi64ELi128ELi4ELb0ELb0EN7cutlass10bfloat16_tE19Flash_kernel_traitsILi128ELi64ELi128ELi4ES3_EELb1ELb0ELb0ELb0ELb1ELb1ELb1ELb0EEEvNS_16Flash_fwd_paramsE,@function
        .size           _ZN5flash24flash_fwd_splitkv_kernelI23Flash_fwd_kernel_traitsILi128ELi64ELi128ELi4ELb0ELb0EN7cutlass10bfloat16_tE19Flash_kernel_traitsILi128ELi64ELi128ELi4ES3_EELb1ELb0ELb0ELb0ELb1ELb1ELb1ELb0EEEvNS_16Flash_fwd_paramsE,(.L_x_8493 - _ZN5flash24flash_fwd_splitkv_kernelI23Flash_fwd_kernel_traitsILi128ELi64ELi128ELi4ELb0ELb0EN7cutlass10bfloat16_tE19Flash_kernel_traitsILi128ELi64ELi128ELi4ES3_EELb1ELb0ELb0ELb0ELb1ELb1ELb1ELb0EEEvNS_16Flash_fwd_paramsE)
        .other          _ZN5flash24flash_fwd_splitkv_kernelI23Flash_fwd_kernel_traitsILi128ELi64ELi128ELi4ELb0ELb0EN7cutlass10bfloat16_tE19Flash_kernel_traitsILi128ELi64ELi128ELi4ES3_EELb1ELb0ELb0ELb0ELb1ELb1ELb1ELb0EEEvNS_16Flash_fwd_paramsE,@"STO_CUDA_ENTRY STV_DEFAULT"
_ZN5flash24flash_fwd_splitkv_kernelI23Flash_fwd_kernel_traitsILi128ELi64ELi128ELi4ELb0ELb0EN7cutlass10bfloat16_tE19Flash_kernel_traitsILi128ELi64ELi128ELi4ES3_EELb1ELb0ELb0ELb0ELb1ELb1ELb1ELb0EEEvNS_16Flash_fwd_paramsE:
.text._ZN5flash24flash_fwd_splitkv_kernelI23Flash_fwd_kernel_traitsILi128ELi64ELi128ELi4ELb0ELb0EN7cutlass10bfloat16_tE19Flash_kernel_traitsILi128ELi64ELi128ELi4ES3_EELb1ELb0ELb0ELb0ELb1ELb1ELb1ELb0EEEvNS_16Flash_fwd_paramsE:
        /* <DEDUP_REMOVED lines=59> */
.L_x_3624:
[----:B------:R-:W1:Y:S02]  /*03b0*/  LDC R7, c[0x0][0x2c8] ;  /* 0x0000b200ff077b82 */ /* 0x000e640000000800 */
.L_x_3625:
        /* <DEDUP_REMOVED lines=72> */
[C---:B------:R-:W-:Y:S02]  /*0840*/  VIADD R4, R0.reuse, 0x8 ;  /* 0x0000000800047836 */ /* 0x040fe40000000000 */
[C---:B------:R-:W-:Y:S02]  /*0850*/  VIADD R12, R0.reuse, 0x10 ;  /* 0x00000010000c7836 */ /* 0x040fe40000000000 */
[----:B------:R-:W-:Y:S02]  /*0860*/  VIADD R8, R0, 0x20 ;  /* 0x0000002000087836 */ /* 0x000fe40000000000 */
[----:B--2---:R-:W-:-:S02]  /*0870*/  IMAD R2, R6, R2, R241 ;  /* 0x0000000206027224 */ /* 0x004fc400078e02f1 */
[----:B------:R-:W-:Y:S02]  /*0880*/  IMAD.SHL.U32 R6, R7, 0x4, RZ ;  /* 0x0000000407067824 */ /* 0x000fe400078e00ff */
[----:B------:R-:W-:-:S03]  /*0890*/  IMAD R2, R2, R5, R28 ;  /* 0x0000000502027224 */ /* 0x000fc600078e021c */
[--C-:B------:R-:W-:Y:S01]  /*08a0*/  SHF.R.S32.HI R7, RZ, 0x1f, R6.reuse ;  /* 0x0000001fff077819 */ /* 0x100fe20000011406 */
[--C-:B------:R-:W-:Y:S02]  /*08b0*/  IMAD R3, R2, R3, R141.reuse ;  /* 0x0000000302037224 */ /* 0x100fe400078e028d */
[----:B------:R-:W-:Y:S02]  /*08c0*/  IMAD.IADD R141, R138, 0x1, -R141 ;  /* 0x000000018a8d7824 */ /* 0x000fe400078e0a8d */
[----:B------:R-:W-:Y:S01]  /*08d0*/  IMAD R5, R3, UR4, RZ ;  /* 0x0000000403057c24 */ /* 0x000fe2000f8e02ff */
[----:B------:R-:W-:Y:S01]  /*08e0*/  ULDC.64 UR4, c[0x0][0x288] ;  /* 0x0000a20000047ab9 */ /* 0x000fe20000000a00 */
[C---:B------:R-:W-:Y:S01]  /*08f0*/  IMAD.WIDE R6, R0.reuse, 0x80, R6 ;  /* 0x0000008000067825 */ /* 0x040fe200078e0206 */
[-C--:B------:R-:W-:Y:S02]  /*0900*/  ISETP.GE.AND P3, PT, R0, R141.reuse, PT ;  /* 0x0000008d0000720c */ /* 0x080fe40003f66270 */
[----:B------:R-:W-:-:S02]  /*0910*/  ISETP.GE.AND P2, PT, R4, R141, PT ;  /* 0x0000008d0400720c */ /* 0x000fc40003f46270 */
[C---:B------:R-:W-:Y:S01]  /*0920*/  IADD3 R2, P0, R5.reuse, R6, RZ ;  /* 0x0000000605027210 */ /* 0x040fe20007f1e0ff */
[----:B------:R-:W-:Y:S01]  /*0930*/  VIADD R6, R0, 0x28 ;  /* 0x0000002800067836 */ /* 0x000fe20000000000 */
[----:B------:R-:W-:Y:S02]  /*0940*/  ISETP.GE.AND P1, PT, R12, R141, PT ;  /* 0x0000008d0c00720c */ /* 0x000fe40003f26270 */
[----:B------:R-:W-:Y:S02]  /*0950*/  LEA.HI.X.SX32 R5, R5, R7, 0x1, P0 ;  /* 0x0000000705057211 */ /* 0x000fe400000f0eff */
[----:B------:R-:W-:Y:S02]  /*0960*/  LEA R14, P0, R2, UR4, 0x2 ;  /* 0x00000004020e7c11 */ /* 0x000fe4000f8010ff */
[-C--:B------:R-:W-:Y:S02]  /*0970*/  ISETP.GE.AND P4, PT, R8, R141.reuse, PT ;  /* 0x0000008d0800720c */ /* 0x080fe40003f86270 */
[----:B------:R-:W-:Y:S01]  /*0980*/  LEA.HI.X R15, R2, UR5, R5, 0x2, P0 ;  /* 0x00000005020f7c11 */ /* 0x000fe200080f1405 */
[----:B------:R-:W-:Y:S01]  /*0990*/  VIADD R2, R0, 0x38 ;  /* 0x0000003800027836 */ /* 0x000fe20000000000 */
[-C--:B------:R-:W-:Y:S01]  /*09a0*/  ISETP.GE.AND P0, PT, R10, R141.reuse, PT ;  /* 0x0000008d0a00720c */ /* 0x080fe20003f06270 */
[----:B------:R-:W-:Y:S01]  /*09b0*/  ULDC.64 UR4, c[0x0][0x2b8] ;  /* 0x0000ae0000047ab9 */ /* 0x000fe20000000a00 */
[-C--:B------:R-:W-:Y:S01]  /*09c0*/  ISETP.GE.OR P5, PT, R4, R141.reuse, P6 ;  /* 0x0000008d0400720c */ /* 0x080fe200037a6670 */
[----:B------:R-:W-:Y:S01]  /*09d0*/  VIADD R4, R0, 0x30 ;  /* 0x0000003000047836 */ /* 0x000fe20000000000 */
[----:B------:R-:W-:Y:S01]  /*09e0*/  SHF.R.S32.HI R5, RZ, 0x1f, R3 ;  /* 0x0000001fff057819 */ /* 0x000fe20000011403 */
[----:B------:R1:W-:Y:S04]  /*09f0*/  @!P3 STG.E.128 desc[UR12][R14.64], RZ ;  /* 0x000000ff0e00b986 */ /* 0x0003e8000c101d0c */
[----:B------:R1:W-:Y:S01]  /*0a00*/  @!P3 STG.E.128 desc[UR12][R14.64+0x100], RZ ;  /* 0x000100ff0e00b986 */ /* 0x0003e2000c101d0c */
[----:B------:R-:W-:-:S03]  /*0a10*/  ISETP.GE.AND P3, PT, R6, R141, PT ;  /* 0x0000008d0600720c */ /* 0x000fc60003f66270 */
[----:B------:R1:W-:Y:S04]  /*0a20*/  @!P0 STG.E.128 desc[UR12][R14.64+0x3000], RZ ;  /* 0x003000ff0e008986 */ /* 0x0003e8000c101d0c */
[----:B------:R1:W-:Y:S01]  /*0a30*/  @!P0 STG.E.128 desc[UR12][R14.64+0x3100], RZ ;  /* 0x003100ff0e008986 */ /* 0x0003e2000c101d0c */
[----:B------:R-:W-:-:S03]  /*0a40*/  IADD3 R3, P0, R3, R0, RZ ;  /* 0x0000000003037210 */ /* 0x000fc60007f1e0ff */
[----:B------:R1:W-:Y:S04]  /*0a50*/  @!P2 STG.E.128 desc[UR12][R14.64+0x1000], RZ ;  /* 0x001000ff0e00a986 */ /* 0x0003e8000c101d0c */
[----:B------:R1:W-:Y:S01]  /*0a60*/  @!P2 STG.E.128 desc[UR12][R14.64+0x1100], RZ ;  /* 0x001100ff0e00a986 */ /* 0x0003e2000c101d0c */
[----:B------:R-:W-:-:S03]  /*0a70*/  ISETP.GE.AND P2, PT, R4, R141, PT ;  /* 0x0000008d0400720c */ /* 0x000fc60003f46270 */
[----:B------:R1:W-:Y:S04]  /*0a80*/  @!P1 STG.E.128 desc[UR12][R14.64+0x2000], RZ ;  /* 0x002000ff0e009986 */ /* 0x0003e8000c101d0c */
        /* <DEDUP_REMOVED lines=38> */
.L_x_3626:
        /* <DEDUP_REMOVED lines=24> */
.L_x_3627:
[----:B------:R-:W-:Y:S05]  /*0e70*/  @!P0 BRA `(.L_x_3628) ;  /* 0x00000004003c8947 */ /* 0x000fea0003800000 */
[----:B------:R-:W3:Y:S01]  /*0e80*/  LDC R10, c[0x0][0x380] ;  /* 0x0000e000ff0a7b82 */ /* 0x000ee20000000800 */
[----:B------:R-:W-:Y:S02]  /*0e90*/  LEA R13, R37, 0xffffff80, 0x7 ;  /* 0xffffff80250d7811 */ /* 0x000fe400078e38ff */
[----:B------:R-:W-:Y:S01]  /*0ea0*/  MOV R6, RZ ;  /* 0x000000ff00067202 */ /* 0x000fe20000000f00 */
[----:B------:R-:W-:Y:S01]  /*0eb0*/  IMAD.MOV.U32 R16, RZ, RZ, RZ ;  /* 0x000000ffff107224 */ /* 0x000fe200078e00ff */
[----:B------:R-:W-:-:S03]  /*0ec0*/  ULDC.64 UR4, c[0x0][0x230] ;  /* 0x00008c0000047ab9 */ /* 0x000fc60000000a00 */
[----:B------:R-:W4:Y:S01]  /*0ed0*/  LDC.64 R192, c[0x0][0x248] ;  /* 0x00009200ffc07b82 */ /* 0x000f220000000a00 */
[----:B---3-5:R-:W-:-:S04]  /*0ee0*/  IABS R5, R10 ;  /* 0x0000000a00057213 */ /* 0x028fc80000000000 */
[----:B------:R-:W3:Y:S08]  /*0ef0*/  I2F.RP R8, R5 ;  /* 0x0000000500087306 */ /* 0x000ef00000209400 */
[----:B---3--:R-:W3:Y:S02]  /*0f00*/  MUFU.RCP R7, R8 ;  /* 0x0000000800077308 */ /* 0x008ee40000001000 */
[----:B---3--:R-:W-:-:S06]  /*0f10*/  IADD3 R7, R7, 0xffffffe, RZ ;  /* 0x0ffffffe07077810 */ /* 0x008fcc0007ffe0ff */
[----:B------:R-:W2:Y:S02]  /*0f20*/  F2I.FTZ.U32.TRUNC.NTZ R7, R7 ;  /* 0x0000000700077305 */ /* 0x000ea4000021f000 */
[----:B--2---:R-:W-:-:S04]  /*0f30*/  IMAD.MOV R2, RZ, RZ, -R7 ;  /* 0x000000ffff027224 */ /* 0x004fc800078e0a07 */
[----:B------:R-:W-:Y:S01]  /*0f40*/  IMAD R3, R2, R5, RZ ;  /* 0x0000000502037224 */ /* 0x000fe200078e02ff */
[----:B------:R-:W-:-:S03]  /*0f50*/  IABS R2, R13 ;  /* 0x0000000d00027213 */ /* 0x000fc60000000000 */
[----:B------:R-:W-:Y:S02]  /*0f60*/  IMAD.HI.U32 R6, R7, R3, R6 ;  /* 0x0000000307067227 */ /* 0x000fe400078e0006 */
[----:B------:R-:W2:Y:S02]  /*0f70*/  LDC R7, c[0x0][0x278] ;  /* 0x00009e00ff077b82 */ /* 0x000ea40000000800 */
        /* <DEDUP_REMOVED lines=16> */
[----:B--2---:R-:W-:-:S04]  /*1080*/  IABS R2, R7 ;  /* 0x0000000700027213 */ /* 0x004fc80000000000 */
[----:B------:R-:W2:Y:S08]  /*1090*/  I2F.RP R11, R2 ;  /* 0x00000002000b7306 */ /* 0x000eb00000209400 */
[----:B--2---:R-:W2:Y:S02]  /*10a0*/  MUFU.RCP R8, R11 ;  /* 0x0000000b00087308 */ /* 0x004ea40000001000 */
[----:B--2---:R-:W-:-:S06]  /*10b0*/  VIADD R8, R8, 0xffffffe ;  /* 0x0ffffffe08087836 */ /* 0x004fcc0000000000 */
[----:B------:R-:W2:Y:S02]  /*10c0*/  F2I.FTZ.U32.TRUNC.NTZ R17, R8 ;  /* 0x0000000800117305 */ /* 0x000ea4000021f000 */
[----:B--2---:R-:W-:Y:S02]  /*10d0*/  IADD3 R3, RZ, -R17, RZ ;  /* 0x80000011ff037210 */ /* 0x004fe40007ffe0ff */
[----:B------:R-:W-:-:S03]  /*10e0*/  IADD3 R8, -R9, RZ, RZ ;  /* 0x000000ff09087210 */ /* 0x000fc60007ffe1ff */
[----:B------:R-:W-:Y:S01]  /*10f0*/  IMAD R5, R3, R2, RZ ;  /* 0x0000000203057224 */ /* 0x000fe200078e02ff */
[----:B------:R-:W-:Y:S01]  /*1100*/  IABS R3, R28 ;  /* 0x0000001c00037213 */ /* 0x000fe20000000000 */
[----:B------:R-:W-:Y:S02]  /*1110*/  IMAD R13, R10, R8, R13 ;  /* 0x000000080a0d7224 */ /* 0x000fe400078e020d */
[----:B------:R-:W-:Y:S01]  /*1120*/  IMAD.HI.U32 R16, R17, R5, R16 ;  /* 0x0000000511107227 */ /* 0x000fe200078e0010 */
[----:B------:R-:W-:Y:S02]  /*1130*/  MOV R5, R3 ;  /* 0x0000000300057202 */ /* 0x000fe40000000f00 */
[----:B------:R-:W-:-:S03]  /*1140*/  SHF.R.S32.HI R23, RZ, 0x1f, R13 ;  /* 0x0000001fff177819 */ /* 0x000fc6000001140d */
[----:B------:R-:W-:-:S04]  /*1150*/  IMAD.HI.U32 R17, R16, R5, RZ ;  /* 0x0000000510117227 */ /* 0x000fc800078e00ff */
[----:B------:R-:W-:-:S04]  /*1160*/  IMAD.MOV R3, RZ, RZ, -R17 ;  /* 0x000000ffff037224 */ /* 0x000fc800078e0a11 */
[----:B------:R-:W-:-:S05]  /*1170*/  IMAD R3, R2, R3, R5 ;  /* 0x0000000302037224 */ /* 0x000fca00078e0205 */
        /* <DEDUP_REMOVED lines=31> */
.L_x_3628:
        /* <DEDUP_REMOVED lines=49> */
.L_x_3630:
        /* <DEDUP_REMOVED lines=28> */
.L_x_3629:
[----:B------:R-:W-:Y:S01]  /*1840*/  ISETP.NE.AND P1, PT, R0, -0x1, PT ;  /* 0xffffffff0000780c */ /* 0x000fe20003f25270 */
[----:B------:R-:W-:Y:S01]  /*1850*/  IMAD.IADD R231, R138, 0x1, -R141 ;  /* 0x000000018ae77824 */ /* 0x000fe200078e0a8d */
[----:B-1----:R-:W-:Y:S01]  /*1860*/  SHF.R.S32.HI R139, RZ, 0x1f, R4 ;  /* 0x0000001fff8b7819 */ /* 0x002fe20000011404 */
[----:B------:R-:W-:Y:S01]  /*1870*/  ULDC.64 UR4, c[0x0][0x258] ;  /* 0x0000960000047ab9 */ /* 0x000fe20000000a00 */
[----:B------:R-:W-:Y:S01]  /*1880*/  SHF.R.S32.HI R25, RZ, 0x1f, R28 ;  /* 0x0000001fff197819 */ /* 0x000fe2000001141c */
[----:B------:R-:W1:Y:S01]  /*1890*/  S2UR UR6, SR_CgaCtaId ;  /* 0x00000000000679c3 */ /* 0x000e620000008800 */
[----:B-----5:R-:W-:Y:S01]  /*18a0*/  LEA.HI R5, R139, R4, RZ, 0x3 ;  /* 0x000000048b057211 */ /* 0x020fe200078f18ff */
[----:B------:R-:W-:Y:S01]  /*18b0*/  ULDC.64 UR8, c[0x0][0x220] ;  /* 0x0000880000087ab9 */ /* 0x000fe20000000a00 */
[----:B------:R-:W-:Y:S01]  /*18c0*/  IADD3 R237, R37, -0x1, RZ ;  /* 0xffffffff25ed7810 */ /* 0x000fe20007ffe0ff */
[----:B------:R-:W-:Y:S01]  /*18d0*/  IMAD R25, R25, UR4, RZ ;  /* 0x0000000419197c24 */ /* 0x000fe2000f8e02ff */
[----:B------:R-:W-:Y:S01]  /*18e0*/  SHF.R.S32.HI R18, RZ, 0x3, R5 ;  /* 0x00000003ff127819 */ /* 0x000fe20000011405 */
[----:B------:R-:W-:Y:S01]  /*18f0*/  ULDC UR10, c[0x0][0x39c] ;  /* 0x0000e700000a7ab9 */ /* 0x000fe20000000800 */
[----:B------:R-:W-:Y:S01]  /*1900*/  LOP3.LUT R5, R5, 0xfffffff8, RZ, 0xc0, !PT ;  /* 0xfffffff805057812 */ /* 0x000fe200078ec0ff */
[----:B------:R-:W2:Y:S01]  /*1910*/  @P1 LDC.64 R6, c[0x0][0x240] ;  /* 0x00009000ff061b82 */ /* 0x000ea20000000a00 */
[----:B------:R-:W-:Y:S01]  /*1920*/  @!P1 SHF.R.S32.HI R9, RZ, 0x1f, R241 ;  /* 0x0000001fff099819 */ /* 0x000fe200000114f1 */
[C---:B------:R-:W-:Y:S01]  /*1930*/  VIADD R22, R18.reuse, 0x10 ;  /* 0x0000001012167836 */ /* 0x040fe20000000000 */
[-C--:B------:R-:W-:Y:S01]  /*1940*/  ISETP.GE.AND P6, PT, R18, R231.reuse, PT ;  /* 0x000000e71200720c */ /* 0x080fe20003fc6270 */
[----:B------:R-:W-:Y:S01]  /*1950*/  IMAD R25, R28, UR5, R25 ;  /* 0x000000051c197c24 */ /* 0x000fe2000f8e0219 */
[C---:B------:R-:W-:Y:S01]  /*1960*/  IADD3 R20, R18.reuse, 0x20, RZ ;  /* 0x0000002012147810 */ /* 0x040fe20007ffe0ff */
[----:B------:R-:W-:Y:S01]  /*1970*/  IMAD.SHL.U32 R30, R18, 0x40, RZ ;  /* 0x00000040121e7824 */ /* 0x000fe200078e00ff */
[----:B------:R-:W-:Y:S01]  /*1980*/  ISETP.GE.AND P3, PT, R22, R231, PT ;  /* 0x000000e71600720c */ /* 0x000fe20003f66270 */
[----:B------:R-:W3:Y:S01]  /*1990*/  @!P1 LDC.64 R2, c[0x0][0x228] ;  /* 0x00008a00ff029b82 */ /* 0x000ee20000000a00 */
[----:B------:R-:W-:-:S02]  /*19a0*/  SHF.R.S32.HI R19, RZ, 0x1f, R18 ;  /* 0x0000001fff137819 */ /* 0x000fc40000011412 */
[----:B------:R-:W-:Y:S02]  /*19b0*/  LOP3.LUT R30, R30, 0x1c0, RZ, 0xc0, !PT ;  /* 0x000001c01e1e7812 */ /* 0x000fe400078ec0ff */
[----:B------:R-:W-:Y:S01]  /*19c0*/  ISETP.GE.AND P2, PT, R20, R231, PT ;  /* 0x000000e71400720c */ /* 0x000fe20003f46270 */
[----:B------:R-:W-:Y:S01]  /*19d0*/  IMAD.WIDE R14, R15, 0x40, R18 ;  /* 0x000000400f0e7825 */ /* 0x000fe200078e0212 */
[----:B------:R-:W-:Y:S01]  /*19e0*/  LEA.HI R36, R139, R4, RZ, 0x6 ;  /* 0x000000048b247211 */ /* 0x000fe200078f30ff */
[----:B------:R-:W4:Y:S02]  /*19f0*/  LDC.64 R196, c[0x0][0x250] ;  /* 0x00009400ffc47b82 */ /* 0x000f240000000a00 */
[----:B------:R-:W-:Y:S01]  /*1a00*/  IMAD R199, R19, R192, RZ ;  /* 0x000000c013c77224 */ /* 0x000fe200078e02ff */
[----:B------:R-:W-:Y:S01]  /*1a10*/  SHF.L.U32 R36, R36, 0x3, RZ ;  /* 0x0000000324247819 */ /* 0x000fe200000006ff */
[----:B------:R-:W4:Y:S02]  /*1a20*/  @!P3 S2R R32, SR_CgaCtaId ;  /* 0x000000000020b919 */ /* 0x000f240000008800 */
[----:B------:R-:W-:-:S02]  /*1a30*/  IMAD R199, R18, R193, R199 ;  /* 0x000000c112c77224 */ /* 0x000fc400078e02c7 */
        /* <DEDUP_REMOVED lines=10> */
[----:B------:R-:W-:Y:S01]  /*1ae0*/  @!P1 IADD3 R6, R9, R3, RZ ;  /* 0x0000000309069210 */ /* 0x000fe20007ffe0ff */
[----:B------:R-:W-:Y:S01]  /*1af0*/  IMAD.SHL.U32 R2, R237, 0x80, RZ ;  /* 0x00000080ed027824 */ /* 0x000fe200078e00ff */
[----:B------:R-:W2:Y:S01]  /*1b00*/  @!P6 LDC.64 R8, c[0x0][0x240] ;  /* 0x00009000ff08eb82 */ /* 0x000ea20000000a00 */
[----:B------:R-:W-:Y:S02]  /*1b10*/  SHF.R.U32.HI R3, RZ, 0x3, R30 ;  /* 0x00000003ff037819 */ /* 0x000fe4000001161e */
[----:B------:R-:W-:Y:S01]  /*1b20*/  IADD3 R10, P1, R43, R10, RZ ;  /* 0x0000000a2b0a7210 */ /* 0x000fe20007f3e0ff */
[----:B------:R-:W-:Y:S01]  /*1b30*/  IMAD.IADD R5, R137, 0x1, -R2 ;  /* 0x0000000189057824 */ /* 0x000fe200078e0a02 */
[----:B------:R-:W-:Y:S01]  /*1b40*/  LOP3.LUT R3, R26, R3, RZ, 0x3c, !PT ;  /* 0x000000031a037212 */ /* 0x000fe200078e3cff */
[----:B------:R-:W3:Y:S01]  /*1b50*/  @!P2 S2R R30, SR_CgaCtaId ;  /* 0x00000000001ea919 */ /* 0x000ee20000008800 */
[----:B------:R-:W-:-:S02]  /*1b60*/  IADD3.X R11, R27, R6, RZ, P1, !PT ;  /* 0x000000061b0b7210 */ /* 0x000fc40000ffe4ff */
[----:B------:R-:W-:Y:S01]  /*1b70*/  ISETP.GE.AND P5, PT, R18, R5, PT ;  /* 0x000000051200720c */ /* 0x000fe20003fa6270 */
[----:B------:R-:W4:Y:S01]  /*1b80*/  @!P3 LDC.64 R6, c[0x0][0x240] ;  /* 0x00009000ff06bb82 */ /* 0x000f220000000a00 */
[----:B------:R-:W-:Y:S01]  /*1b90*/  IADD3 R24, P1, R43, R24, RZ ;  /* 0x000000182b187210 */ /* 0x000fe20007f3e0ff */
[----:B------:R-:W-:Y:S01]  /*1ba0*/  IMAD.WIDE.U32 R28, R28, UR4, R10 ;  /* 0x000000041c1c7c25 */ /* 0x000fe2000f8e000a */
[----:B------:R-:W-:Y:S01]  /*1bb0*/  UMOV UR4, 0x400 ;  /* 0x0000040000047882 */ /* 0x000fe20000000000 */
[----:B------:R-:W-:Y:S01]  /*1bc0*/  LOP3.LUT R3, R3, 0xfffffe00, R36, 0xf8, !PT ;  /* 0xfffffe0003037812 */ /* 0x000fe200078ef824 */
[----:B-1----:R-:W-:Y:S01]  /*1bd0*/  ULEA UR4, UR6, UR4, 0x18 ;  /* 0x0000000406047291 */ /* 0x002fe2000f8ec03f */
[----:B------:R-:W-:Y:S01]  /*1be0*/  IMAD.IADD R29, R29, 0x1, R25 ;  /* 0x000000011d1d7824 */ /* 0x000fe200078e0219 */
[----:B------:R-:W-:Y:S01]  /*1bf0*/  IADD3 R42, P4, R43, R42, RZ ;  /* 0x0000002a2b2a7210 */ /* 0x000fe20007f9e0ff */
[----:B------:R-:W1:Y:S01]  /*1c00*/  @!P6 LDC.64 R10, c[0x0][0x210] ;  /* 0x00008400ff0aeb82 */ /* 0x000e620000000a00 */
[----:B------:R-:W-:Y:S01]  /*1c10*/  IMAD.X R25, R27, 0x1, R16, P1 ;  /* 0x000000011b197824 */ /* 0x000fe200008e0610 */
[C---:B------:R-:W-:Y:S01]  /*1c20*/  @!P3 IADD3 R16, P1, R14.reuse, 0x10, RZ ;  /* 0x000000100e10b810 */ /* 0x040fe20007f3e0ff */
[--C-:B------:R-:W-:Y:S01]  /*1c30*/  @!P3 IMAD.MOV.U32 R35, RZ, RZ, R29.reuse ;  /* 0x000000ffff23b224 */ /* 0x100fe200078e001d */
[----:B------:R-:W3:Y:S01]  /*1c40*/  @!P5 S2R R26, SR_CgaCtaId ;  /* 0x00000000001ad919 */ /* 0x000ee20000008800 */
[----:B------:R-:W-:Y:S01]  /*1c50*/  LEA R239, R3, UR4, 0x1 ;  /* 0x0000000403ef7c11 */ /* 0x000fe2000f8e08ff */
[----:B--2---:R-:W-:Y:S01]  /*1c60*/  @!P6 IMAD R31, R15, R8, RZ ;  /* 0x000000080f1fe224 */ /* 0x004fe200078e02ff */
[----:B------:R-:W-:Y:S01]  /*1c70*/  IADD3.X R43, R27, R12, RZ, P4, !PT ;  /* 0x0000000c1b2b7210 */ /* 0x000fe200027fe4ff */
[----:B------:R-:W-:Y:S01]  /*1c80*/  @!P6 IMAD.WIDE.U32 R38, R14, R8, R28 ;  /* 0x000000080e26e225 */ /* 0x000fe200078e001c */
[----:B------:R-:W-:-:S03]  /*1c90*/  ULDC.64 UR6, c[0x0][0x268] ;  /* 0x00009a0000067ab9 */ /* 0x000fc60000000a00 */
[----:B------:R-:W-:Y:S02]  /*1ca0*/  @!P6 IMAD R31, R14, R9, R31 ;  /* 0x000000090e1fe224 */ /* 0x000fe400078e021f */
[----:B------:R-:W2:Y:S01]  /*1cb0*/  @!P3 LDC.64 R8, c[0x0][0x210] ;  /* 0x00008400ff08bb82 */ /* 0x000ea20000000a00 */
[----:B------:R-:W-:Y:S02]  /*1cc0*/  @!P3 IMAD.X R33, RZ, RZ, R15, P1 ;  /* 0x000000ffff21b224 */ /* 0x000fe400008e060f */
[----:B------:R-:W-:Y:S02]  /*1cd0*/  @!P6 IMAD.IADD R34, R39, 0x1, R31 ;  /* 0x000000012722e824 */ /* 0x000fe400078e021f */
[----:B----4-:R-:W-:Y:S02]  /*1ce0*/  @!P3 IMAD R33, R33, R6, RZ ;  /* 0x000000062121b224 */ /* 0x010fe400078e02ff */
[----:B------:R-:W-:Y:S01]  /*1cf0*/  IMAD.WIDE.U32 R42, R18, R192, R42 ;  /* 0x000000c0122a7225 */ /* 0x000fe200078e002a */
[----:B-1----:R-:W-:-:S03]  /*1d00*/  @!P6 LEA R44, P1, R38, R10, 0x1 ;  /* 0x0000000a262ce211 */ /* 0x002fc600078208ff */
[----:B------:R-:W-:Y:S01]  /*1d10*/  @!P3 IMAD R10, R16, R7, R33 ;  /* 0x00000007100ab224 */ /* 0x000fe200078e0221 */
[----:B------:R-:W-:Y:S01]  /*1d20*/  MOV R198, R42 ;  /* 0x0000002a00c67202 */ /* 0x000fe20000000f00 */
[----:B------:R-:W-:Y:S01]  /*1d30*/  IMAD.IADD R199, R43, 0x1, R199 ;  /* 0x000000012bc77824 */ /* 0x000fe200078e02c7 */
[----:B------:R-:W-:Y:S01]  /*1d40*/  @!P6 LEA.HI.X R45, R38, R11, R34, 0x1, P1 ;  /* 0x0000000b262de211 */ /* 0x000fe200008f0c22 */
[--C-:B------:R-:W-:Y:S01]  /*1d50*/  @!P3 IMAD.MOV.U32 R34, RZ, RZ, R28.reuse ;  /* 0x000000ffff22b224 */ /* 0x100fe200078e001c */
        /* <DEDUP_REMOVED lines=11> */
[----:B--2---:R-:W-:Y:S01]  /*1e10*/  @!P3 LEA R40, P1, R34, R8, 0x1 ;  /* 0x000000082228b211 */ /* 0x004fe200078208ff */
[----:B------:R-:W-:Y:S01]  /*1e20*/  IMAD.X R23, R19, 0x1, R23, P4 ;  /* 0x0000000113177824 */ /* 0x000fe200020e0617 */
[----:B------:R2:W-:Y:S01]  /*1e30*/  @!P6 LDGSTS.E.BYPASS.LTC128B.128 [R239+0x2000], desc[UR12][R44.64+0x80] ;  /* 0x020000802cefefae */ /* 0x0005e2000b901d4c */
[----:B------:R-:W-:Y:S01]  /*1e40*/  ISETP.GE.AND P6, PT, R16, R231, PT ;  /* 0x000000e71000720c */ /* 0x000fe20003fc6270 */
[----:B------:R-:W-:Y:S01]  /*1e50*/  @!P2 IMAD.MOV.U32 R43, RZ, RZ, R29 ;  /* 0x000000ffff2ba224 */ /* 0x000fe200078e001d */
[----:B------:R-:W4:Y:S01]  /*1e60*/  @!P2 LDC.64 R12, c[0x0][0x210] ;  /* 0x00008400ff0cab82 */ /* 0x000f220000000a00 */
[----:B------:R-:W-:Y:S01]  /*1e70*/  @!P3 LEA.HI.X R41, R34, R9, R10, 0x1, P1 ;  /* 0x000000092229b211 */ /* 0x000fe200008f0c0a */
[----:B------:R-:W-:Y:S01]  /*1e80*/  IMAD.WIDE.U32 R24, R17, UR6, R24 ;  /* 0x0000000611187c25 */ /* 0x000fe2000f8e0018 */
[----:B------:R-:W-:-:S02]  /*1e90*/  @!P2 MOV R9, 0x400 ;  /* 0x000004000009a802 */ /* 0x000fc40000000f00 */
[----:B---3--:R-:W-:Y:S01]  /*1ea0*/  @!P5 LEA R26, R26, R11, 0x18 ;  /* 0x0000000b1a1ad211 */ /* 0x008fe200078ec0ff */
[----:B------:R-:W-:Y:S01]  /*1eb0*/  IMAD R23, R23, R196, RZ ;  /* 0x000000c417177224 */ /* 0x000fe200078e02ff */
[----:B------:R-:W-:Y:S02]  /*1ec0*/  ISETP.GE.AND P4, PT, R22, R5, PT ;  /* 0x000000051600720c */ /* 0x000fe40003f86270 */
[----:B------:R-:W-:Y:S01]  /*1ed0*/  @!P2 IADD3 R35, P1, R14, 0x20, RZ ;  /* 0x000000200e23a810 */ /* 0x000fe20007f3e0ff */
[----:B------:R-:W-:Y:S01]  /*1ee0*/  IMAD R23, R38, R197, R23 ;  /* 0x000000c526177224 */ /* 0x000fe200078e0217 */
[----:B------:R-:W3:Y:S01]  /*1ef0*/  @!P6 LDC.64 R10, c[0x0][0x240] ;  /* 0x00009000ff0aeb82 */ /* 0x000ee20000000a00 */
[----:B------:R-:W-:Y:S01]  /*1f00*/  @!P2 LEA R30, R30, R9, 0x18 ;  /* 0x000000091e1ea211 */ /* 0x000fe200078ec0ff */
[----:B------:R-:W3:Y:S01]  /*1f10*/  @!P6 S2R R27, SR_CgaCtaId ;  /* 0x00000000001be919 */ /* 0x000ee20000008800 */
        /* <DEDUP_REMOVED lines=11> */
[----:B--2---:R-:W-:Y:S01]  /*1fd0*/  @!P6 IMAD.MOV.U32 R45, RZ, RZ, R29 ;  /* 0x000000ffff2de224 */ /* 0x004fe200078e001d */
[----:B------:R-:W-:Y:S01]  /*1fe0*/  @!P6 MOV R44, R28 ;  /* 0x0000001c002ce202 */ /* 0x000fe20000000f00 */
[----:B------:R-:W-:Y:S01]  /*1ff0*/  @!P3 IMAD R29, R3, 0x2, R32 ;  /* 0x00000002031db824 */ /* 0x000fe200078e0220 */
[----:B------:R-:W-:Y:S01]  /*2000*/  @!P2 IADD3 R34, R43, R34, RZ ;  /* 0x000000222b22a210 */ /* 0x000fe20007ffe0ff */
[----:B------:R-:W2:Y:S01]  /*2010*/  @!P5 LDC.64 R14, c[0x0][0x218] ;  /* 0x00008600ff0edb82 */ /* 0x000ea20000000a00 */
[----:B---3--:R-:W-:-:S02]  /*2020*/  @!P6 IMAD R28, R31, R10, RZ ;  /* 0x0000000a1f1ce224 */ /* 0x008fc400078e02ff */
[----:B------:R-:W-:Y:S01]  /*2030*/  @!P2 LEA.HI.X R13, R42, R13, R34, 0x1, P1 ;  /* 0x0000000d2a0da211 */ /* 0x000fe200008f0c22 */
[----:B------:R-:W-:Y:S01]  /*2040*/  @!P2 IMAD R31, R3, 0x2, R30 ;  /* 0x00000002031fa824 */ /* 0x000fe200078e021e */
[----:B------:R-:W-:Y:S01]  /*2050*/  ISETP.GE.AND P1, PT, R20, R5, PT ;  /* 0x000000051400720c */ /* 0x000fe20003f26270 */
[C---:B------:R-:W-:Y:S02]  /*2060*/  @!P6 IMAD R11, R33.reuse, R11, R28 ;  /* 0x0000000b210be224 */ /* 0x040fe400078e021c */
[----:B------:R-:W3:Y:S01]  /*2070*/  @!P4 LDC.64 R6, c[0x0][0x218] ;  /* 0x00008600ff06cb82 */ /* 0x000ee20000000a00 */
[----:B------:R-:W-:Y:S01]  /*2080*/  @!P6 IMAD.WIDE.U32 R44, R33, R10, R44 ;  /* 0x0000000a212ce225 */ /* 0x000fe200078e002c */
[----:B------:R-:W-:Y:S01]  /*2090*/  @!P3 LDGSTS.E.BYPASS.LTC128B.128 [R29+0x800], desc[UR12][R40.64] ;  /* 0x00800000281dbfae */ /* 0x000fe2000b901d4c */
[----:B------:R-:W-:Y:S02]  /*20a0*/  @!P6 MOV R28, 0x400 ;  /* 0x00000400001ce802 */ /* 0x000fe40000000f00 */
[----:B------:R-:W-:Y:S01]  /*20b0*/  @!P6 IMAD.IADD R30, R45, 0x1, R11 ;  /* 0x000000012d1ee824 */ /* 0x000fe200078e020b */
[----:B------:R4:W-:Y:S01]  /*20c0*/  @!P3 LDGSTS.E.BYPASS.LTC128B.128 [R29+0x2800], desc[UR12][R40.64+0x80] ;  /* 0x02800080281dbfae */ /* 0x0009e2000b901d4c */
[----:B------:R-:W-:-:S02]  /*20d0*/  @!P4 MOV R10, 0x400 ;  /* 0x00000400000ac802 */ /* 0x000fc40000000f00 */
[C---:B-1----:R-:W-:Y:S01]  /*20e0*/  @!P6 LEA R32, P3, R44.reuse, R8, 0x1 ;  /* 0x000000082c20e211 */ /* 0x042fe200078608ff */
[----:B------:R-:W-:Y:S01]  /*20f0*/  @!P2 LDGSTS.E.BYPASS.LTC128B.128 [R31+0x1000], desc[UR12][R12.64] ;  /* 0x010000000c1fafae */ /* 0x000fe2000b901d4c */
[----:B------:R-:W-:Y:S02]  /*2100*/  @!P6 LEA R28, R27, R28, 0x18 ;  /* 0x0000001c1b1ce211 */ /* 0x000fe400078ec0ff */
[----:B------:R-:W-:Y:S01]  /*2110*/  @!P6 LEA.HI.X R33, R44, R9, R30, 0x1, P3 ;  /* 0x000000092c21e211 */ /* 0x000fe200018f0c1e */
[----:B------:R1:W-:Y:S01]  /*2120*/  @!P2 LDGSTS.E.BYPASS.LTC128B.128 [R31+0x3000], desc[UR12][R12.64+0x80] ;  /* 0x030000800c1fafae */ /* 0x0003e2000b901d4c */
[----:B------:R-:W3:Y:S01]  /*2130*/  @!P1 LDC.64 R8, c[0x0][0x218] ;  /* 0x00008600ff089b82 */ /* 0x000ee20000000a00 */
[----:B--2---:R-:W-:Y:S01]  /*2140*/  @!P5 LEA R14, P2, R198, R14, 0x1 ;  /* 0x0000000ec60ed211 */ /* 0x004fe200078408ff */
[----:B------:R-:W-:Y:S01]  /*2150*/  VIADD R30, R18, 0x40 ;  /* 0x00000040121e7836 */ /* 0x000fe20000000000 */
[----:B------:R-:W-:Y:S01]  /*2160*/  @!P4 LEA R10, R19, R10, 0x18 ;  /* 0x0000000a130ac211 */ /* 0x000fe200078ec0ff */
[----:B------:R-:W-:Y:S01]  /*2170*/  @!P5 IMAD R19, R3, 0x2, R26 ;  /* 0x000000020313d824 */ /* 0x000fe200078e021a */
[----:B------:R-:W-:-:S02]  /*2180*/  @!P5 LEA.HI.X R15, R198, R15, R199, 0x1, P2 ;  /* 0x0000000fc60fd211 */ /* 0x000fc400010f0cc7 */
[----:B------:R-:W-:Y:S02]  /*2190*/  @!P4 LEA R11, P2, R192, R198, 0x4 ;  /* 0x000000c6c00bc211 */ /* 0x000fe400078420ff */
[----:B------:R-:W-:-:S04]  /*21a0*/  IADD3 R26, R18, 0x60, RZ ;  /* 0x00000060121a7810 */ /* 0x000fc80007ffe0ff */
[----:B------:R-:W-:Y:S01]  /*21b0*/  ISETP.GE.AND P3, PT, R26, R5, PT ;  /* 0x000000051a00720c */ /* 0x000fe20003f66270 */
[C---:B----4-:R-:W-:Y:S01]  /*21c0*/  IMAD.WIDE.U32 R40, R192.reuse, 0x20, RZ ;  /* 0x00000020c0287825 */ /* 0x050fe200078e00ff */
[----:B-1----:R-:W-:Y:S02]  /*21d0*/  @!P4 LEA.HI.X R12, R192, R199, R193, 0x4, P2 ;  /* 0x000000c7c00cc211 */ /* 0x002fe400010f24c1 */
[----:B---3--:R-:W-:Y:S02]  /*21e0*/  @!P4 LEA R34, P2, R11, R6, 0x1 ;  /* 0x000000060b22c211 */ /* 0x008fe400078408ff */
[----:B------:R-:W-:Y:S01]  /*21f0*/  @!P6 LEA R13, R3, R28, 0x1 ;  /* 0x0000001c030de211 */ /* 0x000fe200078e08ff */
[----:B------:R-:W-:Y:S01]  /*2200*/  VIADD R28, R18, 0x50 ;  /* 0x00000050121c7836 */ /* 0x000fe20000000000 */
[----:B------:R-:W-:Y:S01]  /*2210*/  @!P4 LEA.HI.X R35, R11, R7, R12, 0x1, P2 ;  /* 0x000000070b23c211 */ /* 0x000fe200010f0c0c */
[----:B------:R-:W-:Y:S01]  /*2220*/  @!P4 IMAD R11, R3, 0x2, R10 ;  /* 0x00000002030bc824 */ /* 0x000fe200078e020a */
[----:B------:R-:W-:Y:S01]  /*2230*/  SHF.L.U32 R6, R193, 0x5, RZ ;  /* 0x00000005c1067819 */ /* 0x000fe200000006ff */
        /* <DEDUP_REMOVED lines=39> */
[----:B------:R-:W-:-:S02]  /*24b0*/  IMAD R6, R21, UR6, RZ ;  /* 0x0000000615067c24 */ /* 0x000fc4000f8e02ff */
[C---:B------:R-:W-:Y:S02]  /*24c0*/  @!P6 IMAD R21, R3.reuse, 0x2, R8 ;  /* 0x000000020315e824 */ /* 0x040fe400078e0208 */
[----:B------:R-:W-:Y:S01]  /*24d0*/  @!P3 IMAD R32, R3, 0x2, R32 ;  /* 0x000000020320b824 */ /* 0x000fe200078e0220 */
        /* <DEDUP_REMOVED lines=8> */
[----:B------:R-:W-:-:S03]  /*2560*/  @!P5 LEA R19, P1, R192, R198, 0x6 ;  /* 0x000000c6c013d211 */ /* 0x000fc600078230ff */
[----:B------:R-:W4:Y:S01]  /*2570*/  @!P3 LDC.64 R8, c[0x0][0x218] ;  /* 0x00008600ff08bb82 */ /* 0x000f220000000a00 */
[----:B------:R-:W-:Y:S01]  /*2580*/  @!P6 LDGSTS.E.BYPASS.LTC128B.128 [R21+0x5800], desc[UR12][R46.64] ;  /* 0x058000002e15efae */ /* 0x000fe2000b901d4c */
[----:B------:R-:W-:Y:S01]  /*2590*/  @!P5 LEA.HI.X R42, R192, R199, R193, 0x6, P1 ;  /* 0x000000c7c02ad211 */ /* 0x000fe200008f34c1 */
[----:B---3--:R-:W-:Y:S01]  /*25a0*/  IMAD R15, R17, UR7, R6 ;  /* 0x00000007110f7c24 */ /* 0x008fe2000f8e0206 */
[----:B-1----:R-:W-:Y:S01]  /*25b0*/  @!P5 LEA R12, P1, R19, R12, 0x1 ;  /* 0x0000000c130cd211 */ /* 0x002fe200078208ff */
[----:B------:R-:W-:Y:S01]  /*25c0*/  @!P4 IMAD R17, R193, 0x50, RZ ;  /* 0x00000050c111c824 */ /* 0x000fe200078e02ff */
[----:B------:R1:W-:Y:S01]  /*25d0*/  @!P6 LDGSTS.E.BYPASS.LTC128B.128 [R21+0x9800], desc[UR12][R46.64+0x80] ;  /* 0x098000802e15efae */ /* 0x0003e2000b901d4c */
[----:B------:R-:W-:Y:S01]  /*25e0*/  @!P2 IMAD R40, R3, 0x2, R40 ;  /* 0x000000020328a824 */ /* 0x000fe200078e0228 */
[----:B------:R-:W3:Y:S01]  /*25f0*/  @!P2 LDC.64 R6, c[0x0][0x218] ;  /* 0x00008600ff06ab82 */ /* 0x000ee20000000a00 */
[----:B------:R-:W-:Y:S01]  /*2600*/  @!P5 LEA.HI.X R13, R19, R13, R42, 0x1, P1 ;  /* 0x0000000d130dd211 */ /* 0x000fe200008f0c2a */
[----:B------:R-:W-:Y:S01]  /*2610*/  @!P3 IMAD R3, R193, 0x60, RZ ;  /* 0x00000060c103b824 */ /* 0x000fe200078e02ff */
[----:B------:R-:W-:-:S02]  /*2620*/  @!P4 IADD3 R17, R45, R17, RZ ;  /* 0x000000112d11c210 */ /* 0x000fc40007ffe0ff */
[----:B------:R-:W-:Y:S01]  /*2630*/  IADD3 R25, R25, R15, RZ ;  /* 0x0000000f19197210 */ /* 0x000fe20007ffe0ff */
[----:B------:R-:W-:Y:S01]  /*2640*/  @!P5 LDGSTS.E.BYPASS.LTC128B.128 [R36+0x6000], desc[UR12][R12.64] ;  /* 0x060000000c24dfae */ /* 0x000fe2000b901d4c */
[----:B------:R-:W-:Y:S02]  /*2650*/  ISETP.GE.AND P6, PT, R16, R5, PT ;  /* 0x000000051000720c */ /* 0x000fe40003fc6270 */
        /* <DEDUP_REMOVED lines=10> */
[----:B------:R-:W-:Y:S01]  /*2700*/  ISETP.GE.AND P4, PT, R18, R5, PT ;  /* 0x000000051200720c */ /* 0x000fe20003f86270 */
[----:B-1----:R-:W-:Y:S01]  /*2710*/  @!P3 IMAD.WIDE.U32 R46, R192, 0x60, R198 ;  /* 0x00000060c02eb825 */ /* 0x002fe200078e00c6 */
[----:B------:R-:W-:-:S03]  /*2720*/  SHF.L.U32 R18, R18, 0x3, RZ ;  /* 0x0000000312127819 */ /* 0x000fc600000006ff */
[----:B------:R-:W-:Y:S01]  /*2730*/  @!P3 IMAD.IADD R42, R47, 0x1, R3 ;  /* 0x000000012f2ab824 */ /* 0x000fe200078e0203 */
[C---:B----4-:R-:W-:Y:S02]  /*2740*/  @!P3 LEA R8, P1, R46.reuse, R8, 0x1 ;  /* 0x000000082e08b211 */ /* 0x050fe400078208ff */
[----:B------:R-:W-:Y:S02]  /*2750*/  LEA.HI R3, R139, R4, RZ, 0x4 ;  /* 0x000000048b037211 */ /* 0x000fe400078f20ff */
[----:B------:R-:W-:Y:S02]  /*2760*/  @!P3 LEA.HI.X R9, R46, R9, R42, 0x1, P1 ;  /* 0x000000092e09b211 */ /* 0x000fe400008f0c2a */
[C---:B---3--:R-:W-:Y:S01]  /*2770*/  @!P2 LEA R6, P1, R44.reuse, R6, 0x1 ;  /* 0x000000062c06a211 */ /* 0x048fe200078208ff */
[----:B--2---:R-:W-:Y:S02]  /*2780*/  IMAD.IADD R36, R39, 0x1, R23 ;  /* 0x0000000127247824 */ /* 0x004fe400078e0217 */
[----:B------:R-:W-:Y:S01]  /*2790*/  @!P3 LDGSTS.E.BYPASS.LTC128B.128 [R32+0x7000], desc[UR12][R8.64] ;  /* 0x070000000820bfae */ /* 0x000fe2000b901d4c */
[----:B------:R-:W-:Y:S01]  /*27a0*/  @!P2 LEA.HI.X R7, R44, R7, R10, 0x1, P1 ;  /* 0x000000072c07a211 */ /* 0x000fe200008f0c0a */
[----:B------:R-:W-:Y:S01]  /*27b0*/  IMAD.WIDE.U32 R10, R196, 0x20, RZ ;  /* 0x00000020c40a7825 */ /* 0x000fe200078e00ff */
[----:B------:R-:W-:Y:S01]  /*27c0*/  ISETP.GE.AND P1, PT, R20, R5, PT ;  /* 0x000000051400720c */ /* 0x000fe20003f26270 */
[----:B------:R1:W-:Y:S01]  /*27d0*/  @!P3 LDGSTS.E.BYPASS.LTC128B.128 [R32+0xb000], desc[UR12][R8.64+0x80] ;  /* 0x0b0000800820bfae */ /* 0x0003e2000b901d4c */
[----:B------:R-:W-:-:S02]  /*27e0*/  LEA R234, P3, R38, UR8, 0x1 ;  /* 0x0000000826ea7c11 */ /* 0x000fc4000f8608ff */
[----:B------:R-:W-:Y:S01]  /*27f0*/  LEA.HI R139, R139, R4, RZ, 0x5 ;  /* 0x000000048b8b7211 */ /* 0x000fe200078f28ff */
[----:B------:R-:W-:Y:S01]  /*2800*/  @!P2 LDGSTS.E.BYPASS.LTC128B.128 [R40+0x7800], desc[UR12][R6.64] ;  /* 0x078000000628afae */ /* 0x000fe2000b901d4c */
[----:B------:R-:W-:Y:S02]  /*2810*/  LEA.HI.X R233, R38, UR9, R36, 0x1, P3 ;  /* 0x0000000926e97c11 */ /* 0x000fe400098f0c24 */
[----:B------:R-:W-:Y:S01]  /*2820*/  SHF.R.S32.HI R140, RZ, 0x5, R139 ;  /* 0x00000005ff8c7819 */ /* 0x000fe2000001148b */
[----:B------:R2:W-:Y:S01]  /*2830*/  @!P2 LDGSTS.E.BYPASS.LTC128B.128 [R40+0xb800], desc[UR12][R6.64+0x80] ;  /* 0x0b8000800628afae */ /* 0x0005e2000b901d4c */
[----:B------:R-:W-:Y:S01]  /*2840*/  ISETP.GE.AND P2, PT, R22, R5, PT ;  /* 0x000000051600720c */ /* 0x000fe20003f46270 */
[--C-:B------:R-:W-:Y:S01]  /*2850*/  @!P4 IMAD.MOV.U32 R235, RZ, RZ, R233.reuse ;  /* 0x000000ffffebc224 */ /* 0x100fe200078e00e9 */
[----:B------:R-:W-:Y:S01]  /*2860*/  LOP3.LUT R139, R139, 0xffffffe0, RZ, 0xc0, !PT ;  /* 0xffffffe08b8b7812 */ /* 0x000fe200078ec0ff */
[----:B------:R-:W0:Y:S01]  /*2870*/  LDGDEPBAR ;  /* 0x00000000000079af */ /* 0x000e220000000000 */
[----:B------:R-:W-:-:S02]  /*2880*/  @!P6 IMAD.MOV.U32 R19, RZ, RZ, R233 ;  /* 0x000000ffff13e224 */ /* 0x000fc400078e00e9 */
[----:B------:R-:W-:-:S07]  /*2890*/  IADD3 R139, -R139, R4, RZ ;  /* 0x000000048b8b7210 */ /* 0x000fce0007ffe1ff */
[----:B------:R-:W-:Y:S02]  /*28a0*/  @!P2 IADD3 R10, P3, R234, R10, RZ ;  /* 0x0000000aea0aa210 */ /* 0x000fe40007f7e0ff */
[----:B-1----:R-:W-:Y:S02]  /*28b0*/  SHF.L.U32 R8, R197, 0x5, RZ ;  /* 0x00000005c5087819 */ /* 0x002fe400000006ff */
[----:B------:R-:W-:Y:S02]  /*28c0*/  LOP3.LUT R9, R3, 0xfffffff0, RZ, 0xc0, !PT ;  /* 0xfffffff003097812 */ /* 0x000fe400078ec0ff */
[----:B------:R-:W-:Y:S02]  /*28d0*/  @!P2 IADD3.X R11, R233, R11, R8, P3, !PT ;  /* 0x0000000be90ba210 */ /* 0x000fe40001ffe408 */
[----:B------:R-:W-:Y:S01]  /*28e0*/  SHF.R.S32.HI R8, RZ, 0x4, R3 ;  /* 0x00000004ff087819 */ /* 0x000fe20000011403 */
[----:B------:R-:W-:Y:S01]  /*28f0*/  IMAD.SHL.U32 R3, R0, 0x40, RZ ;  /* 0x0000004000037824 */ /* 0x000fe200078e00ff */
[----:B------:R-:W-:Y:S01]  /*2900*/  ISETP.GE.AND P3, PT, R26, R5, PT ;  /* 0x000000051a00720c */ /* 0x000fe20003f66270 */
[----:B------:R-:W-:-:S04]  /*2910*/  DEPBAR.LE SB0, 0x0 ;  /* 0x000080000000791a */ /* 0x000fc80000000000 */
[----:B------:R-:W-:Y:S01]  /*2920*/  BAR.SYNC.DEFER_BLOCKING 0x0 ;  /* 0x0000000000007b1d */ /* 0x000fe20000010000 */
[----:B--2---:R-:W-:Y:S01]  /*2930*/  IMAD.IADD R6, R4, 0x1, -R9 ;  /* 0x0000000104067824 */ /* 0x004fe200078e0a09 */
[----:B------:R-:W-:Y:S02]  /*2940*/  LOP3.LUT R13, R3, 0x1c0, RZ, 0xc0, !PT ;  /* 0x000001c0030d7812 */ /* 0x000fe400078ec0ff */
[----:B------:R-:W-:Y:S02]  /*2950*/  LEA.HI R9, R8, R8, RZ, 0x1 ;  /* 0x0000000808097211 */ /* 0x000fe400078f08ff */
[----:B------:R-:W-:Y:S02]  /*2960*/  SHF.R.S32.HI R7, RZ, 0x1f, R6 ;  /* 0x0000001fff077819 */ /* 0x000fe40000011406 */
[----:B------:R-:W-:Y:S02]  /*2970*/  LOP3.LUT R18, R13, 0x8, R18, 0xf8, !PT ;  /* 0x000000080d127812 */ /* 0x000fe400078ef812 */
[----:B------:R-:W-:-:S02]  /*2980*/  LEA.HI R7, R7, R6, RZ, 0x3 ;  /* 0x0000000607077211 */ /* 0x000fc400078f18ff */
[----:B------:R-:W-:Y:S02]  /*2990*/  LOP3.LUT R9, R9, 0xfffffffe, RZ, 0xc0, !PT ;  /* 0xfffffffe09097812 */ /* 0x000fe400078ec0ff */
[----:B------:R-:W-:Y:S02]  /*29a0*/  SHF.R.U32.HI R13, RZ, 0x3, R13 ;  /* 0x00000003ff0d7819 */ /* 0x000fe4000001160d */
[C---:B------:R-:W-:Y:S01]  /*29b0*/  LOP3.LUT R15, R7.reuse, 0xfffffff8, RZ, 0xc0, !PT ;  /* 0xfffffff8070f7812 */ /* 0x040fe200078ec0ff */
[----:B------:R-:W-:Y:S01]  /*29c0*/  IMAD.IADD R9, R8, 0x1, -R9 ;  /* 0x0000000108097824 */ /* 0x000fe200078e0a09 */
[----:B------:R-:W-:Y:S01]  /*29d0*/  LOP3.LUT R18, R18, R13, RZ, 0x3c, !PT ;  /* 0x0000000d12127212 */ /* 0x000fe200078e3cff */
[----:B------:R-:W-:Y:S02]  /*29e0*/  IMAD.SHL.U32 R7, R7, 0x40, RZ ;  /* 0x0000004007077824 */ /* 0x000fe400078e00ff */
[----:B------:R-:W-:Y:S02]  /*29f0*/  IMAD.IADD R3, R6, 0x1, -R15 ;  /* 0x0000000106037824 */ /* 0x000fe400078e0a0f */
[----:B------:R-:W-:Y:S01]  /*2a00*/  IMAD R229, R9, 0x200, R18 ;  /* 0x0000020009e57824 */ /* 0x000fe200078e0212 */
[----:B------:R-:W-:Y:S01]  /*2a10*/  @P4 STS.128 [R239+0xc000], RZ ;  /* 0x00c000ffef004388 */ /* 0x000fe20000000c00 */
[----:B------:R-:W-:-:S02]  /*2a20*/  @!P6 MOV R18, R234 ;  /* 0x000000ea0012e202 */ /* 0x000fc40000000f00 */
[----:B------:R-:W-:Y:S01]  /*2a30*/  SHF.L.U32 R6, R3, 0x6, RZ ;  /* 0x0000000603067819 */ /* 0x000fe200000006ff */
[----:B------:R-:W-:Y:S01]  /*2a40*/  @P4 STS.128 [R239+0x10000], RZ ;  /* 0x010000ffef004388 */ /* 0x000fe20000000c00 */
[----:B------:R-:W-:Y:S01]  /*2a50*/  LOP3.LUT R7, R7, 0xfffffe00, RZ, 0xc0, !PT ;  /* 0xfffffe0007077812 */ /* 0x000fe200078ec0ff */
[----:B------:R-:W-:Y:S01]  /*2a60*/  @!P6 IMAD.WIDE.U32 R22, R196, 0x60, R18 ;  /* 0x00000060c416e825 */ /* 0x000fe200078e0012 */
[----:B------:R-:W-:Y:S01]  /*2a70*/  LOP3.LUT R6, R6, 0x1c0, RZ, 0xc0, !PT ;  /* 0x000001c006067812 */ /* 0x000fe200078ec0ff */
[----:B------:R-:W-:Y:S01]  /*2a80*/  @!PT LDS RZ, [RZ] ;  /* 0x00000000fffff984 */ /* 0x000fe20000000800 */
[----:B------:R-:W-:Y:S01]  /*2a90*/  @!PT LDS RZ, [RZ] ;  /* 0x00000000fffff984 */ /* 0x000fe20000000800 */
[----:B------:R-:W-:Y:S01]  /*2aa0*/  @!PT LDS RZ, [RZ] ;  /* 0x00000000fffff984 */ /* 0x000fe20000000800 */
[----:B------:R-:W-:Y:S01]  /*2ab0*/  @!P4 LDGSTS.E.BYPASS.LTC128B.128 [R239+0xc000], desc[UR12][R234.64] ;  /* 0x0c000000eaefcfae */ /* 0x000fe2000b901d4c */
[----:B------:R-:W-:-:S03]  /*2ac0*/  LEA R229, R229, UR4, 0x1 ;  /* 0x00000004e5e57c11 */ /* 0x000fc6000f8e08ff */
[----:B------:R1:W-:Y:S01]  /*2ad0*/  @!P4 LDGSTS.E.BYPASS.LTC128B.128 [R239+0x10000], desc[UR12][R234.64+0x80] ;  /* 0x10000080eaefcfae */ /* 0x0003e2000b901d4c */
[----:B------:R-:W-:Y:S01]  /*2ae0*/  ISETP.GE.AND P4, PT, R28, R5, PT ;  /* 0x000000051c00720c */ /* 0x000fe20003f86270 */
[----:B------:R-:W-:Y:S02]  /*2af0*/  VIADD R227, R229, 0x4020 ;  /* 0x00004020e5e37836 */ /* 0x000fe40000000000 */
[----:B------:R-:W-:Y:S04]  /*2b00*/  @P2 STS.128 [R239+0xc800], RZ ;  /* 0x00c800ffef002388 */ /* 0x000fe80000000c00 */
[----:B------:R-:W-:Y:S04]  /*2b10*/  @P2 STS.128 [R239+0x10800], RZ ;  /* 0x010800ffef002388 */ /* 0x000fe80000000c00 */
[----:B------:R-:W-:Y:S01]  /*2b20*/  @!PT LDS RZ, [RZ] ;  /* 0x00000000fffff984 */ /* 0x000fe20000000800 */
[----:B------:R-:W-:Y:S01]  /*2b30*/  @!PT LDS RZ, [RZ] ;  /* 0x00000000fffff984 */ /* 0x000fe20000000800 */
[----:B------:R-:W-:Y:S01]  /*2b40*/  @!PT LDS RZ, [RZ] ;  /* 0x00000000fffff984 */ /* 0x000fe20000000800 */
[----:B------:R-:W-:Y:S02]  /*2b50*/  @!P2 LDGSTS.E.BYPASS.LTC128B.128 [R239+0xc800], desc[UR12][R10.64] ;  /* 0x0c8000000aefafae */ /* 0x000fe4000b901d4c */
[----:B------:R-:W-:-:S02]  /*2b60*/  @!P4 IMAD.MOV.U32 R8, RZ, RZ, R234 ;  /* 0x000000ffff08c224 */ /* 0x000fc400078e00ea */
[----:B------:R2:W-:Y:S01]  /*2b70*/  @!P2 LDGSTS.E.BYPASS.LTC128B.128 [R239+0x10800], desc[UR12][R10.64+0x80] ;  /* 0x108000800aefafae */ /* 0x0005e2000b901d4c */
[C---:B------:R-:W-:Y:S01]  /*2b80*/  @!P1 LEA R16, P2, R196.reuse, R234, 0x6 ;  /* 0x000000eac4109211 */ /* 0x040fe200078430ff */
[----:B------:R-:W-:Y:S02]  /*2b90*/  @!P4 IMAD R12, R197, 0xa0, RZ ;  /* 0x000000a0c50cc824 */ /* 0x000fe400078e02ff */
[----:B------:R-:W-:Y:S01]  /*2ba0*/  @P1 STS.128 [R239+0xd000], RZ ;  /* 0x00d000ffef001388 */ /* 0x000fe20000000c00 */
[----:B------:R-:W-:Y:S02]  /*2bb0*/  @!P1 LEA.HI.X R17, R196, R233, R197, 0x6, P2 ;  /* 0x000000e9c4119211 */ /* 0x000fe400010f34c5 */
[----:B------:R-:W-:Y:S01]  /*2bc0*/  ISETP.GE.AND P2, PT, R14, R5, PT ;  /* 0x000000050e00720c */ /* 0x000fe20003f46270 */
[----:B------:R-:W-:Y:S01]  /*2bd0*/  IMAD.SHL.U32 R5, R9, 0x8, RZ ;  /* 0x0000000809057824 */ /* 0x000fe200078e00ff */
[----:B------:R-:W-:Y:S01]  /*2be0*/  @!P4 MOV R9, R233 ;  /* 0x000000e90009c202 */ /* 0x000fe20000000f00 */
[----:B------:R-:W-:Y:S01]  /*2bf0*/  @!P6 IMAD R14, R197, 0x60, RZ ;  /* 0x00000060c50ee824 */ /* 0x000fe200078e02ff */
[----:B------:R-:W-:Y:S01]  /*2c00*/  @P1 STS.128 [R239+0x11000], RZ ;  /* 0x011000ffef001388 */ /* 0x000fe20000000c00 */
[----:B-1----:R-:W-:Y:S01]  /*2c10*/  @!P3 IMAD.MOV.U32 R235, RZ, RZ, R233 ;  /* 0x000000ffffebb224 */ /* 0x002fe200078e00e9 */
[----:B------:R-:W-:Y:S01]  /*2c20*/  LOP3.LUT R5, R6, 0x8, R5, 0xf8, !PT ;  /* 0x0000000806057812 */ /* 0x000fe200078ef805 */
[----:B------:R-:W-:Y:S01]  /*2c30*/  @!P6 IMAD.IADD R15, R23, 0x1, R14 ;  /* 0x00000001170fe824 */ /* 0x000fe200078e020e */
[----:B------:R-:W-:Y:S01]  /*2c40*/  @!PT LDS RZ, [RZ] ;  /* 0x00000000fffff984 */ /* 0x000fe20000000800 */
[----:B------:R-:W-:Y:S01]  /*2c50*/  @!PT LDS RZ, [RZ] ;  /* 0x00000000fffff984 */ /* 0x000fe20000000800 */
[----:B------:R-:W-:Y:S01]  /*2c60*/  @!PT LDS RZ, [RZ] ;  /* 0x00000000fffff984 */ /* 0x000fe20000000800 */
[----:B------:R-:W-:Y:S01]  /*2c70*/  @!P1 LDGSTS.E.BYPASS.LTC128B.128 [R239+0xd000], desc[UR12][R16.64] ;  /* 0x0d00000010ef9fae */ /* 0x000fe2000b901d4c */
[----:B------:R-:W-:Y:S01]  /*2c80*/  @!P3 IMAD.WIDE.U32 R18, R196, 0xc0, R234 ;  /* 0x000000c0c412b825 */ /* 0x000fe200078e00ea */
[----:B------:R-:W-:-:S02]  /*2c90*/  SHF.R.U32.HI R6, RZ, 0x3, R6 ;  /* 0x00000003ff067819 */ /* 0x000fc40000011606 */
[----:B------:R-:W-:Y:S01]  /*2ca0*/  @!P1 LDGSTS.E.BYPASS.LTC128B.128 [R239+0x11000], desc[UR12][R16.64+0x80] ;  /* 0x1100008010ef9fae */ /* 0x000fe2000b901d4c */
[----:B------:R-:W-:Y:S01]  /*2cb0*/  @!P4 IMAD.WIDE.U32 R20, R196, 0xa0, R8 ;  /* 0x000000a0c414c825 */ /* 0x000fe200078e0008 */
[----:B------:R-:W-:Y:S02]  /*2cc0*/  @!P6 MOV R14, R22 ;  /* 0x00000016000ee202 */ /* 0x000fe40000000f00 */
[----:B------:R-:W-:Y:S01]  /*2cd0*/  LOP3.LUT R6, R5, R6, RZ, 0x3c, !PT ;  /* 0x0000000605067212 */ /* 0x000fe200078e3cff */
[----:B------:R-:W-:Y:S01]  /*2ce0*/  @!P2 IMAD.MOV.U32 R235, RZ, RZ, R233 ;  /* 0x000000ffffeba224 */ /* 0x000fe200078e00e9 */
[----:B------:R-:W-:Y:S01]  /*2cf0*/  @P6 STS.128 [R239+0xd800], RZ ;  /* 0x00d800ffef006388 */ /* 0x000fe20000000c00 */
[-C--:B------:R-:W-:Y:S01]  /*2d00*/  LEA R5, R140, R7.reuse, 0xa ;  /* 0x000000078c057211 */ /* 0x080fe200078e50ff */
[----:B--2---:R-:W-:Y:S01]  /*2d10*/  @!P3 IMAD R10, R197, 0xc0, RZ ;  /* 0x000000c0c50ab824 */ /* 0x004fe200078e02ff */
[----:B------:R-:W-:Y:S01]  /*2d20*/  @!P4 IADD3 R13, R21, R12, RZ ;  /* 0x0000000c150dc210 */ /* 0x000fe20007ffe0ff */
[----:B------:R-:W-:Y:S01]  /*2d30*/  @P6 STS.128 [R239+0x11800], RZ ;  /* 0x011800ffef006388 */ /* 0x000fe20000000c00 */
[----:B------:R-:W-:Y:S01]  /*2d40*/  @!P2 IMAD R8, R197, 0xe0, RZ ;  /* 0x000000e0c508a824 */ /* 0x000fe200078e02ff */
[----:B------:R-:W-:Y:S01]  /*2d50*/  LOP3.LUT R224, R6, R7, RZ, 0xfc, !PT ;  /* 0x0000000706e07212 */ /* 0x000fe200078efcff */
[----:B------:R-:W-:Y:S01]  /*2d60*/  @!P3 IMAD.IADD R11, R19, 0x1, R10 ;  /* 0x00000001130bb824 */ /* 0x000fe200078e020a */
[----:B------:R-:W-:Y:S01]  /*2d70*/  @!PT LDS RZ, [RZ] ;  /* 0x00000000fffff984 */ /* 0x000fe20000000800 */
[----:B------:R-:W-:Y:S01]  /*2d80*/  @!PT LDS RZ, [RZ] ;  /* 0x00000000fffff984 */ /* 0x000fe20000000800 */
[----:B------:R-:W-:Y:S01]  /*2d90*/  @!PT LDS RZ, [RZ] ;  /* 0x00000000fffff984 */ /* 0x000fe20000000800 */
[----:B------:R-:W-:Y:S01]  /*2da0*/  @!P6 LDGSTS.E.BYPASS.LTC128B.128 [R239+0xd800], desc[UR12][R14.64] ;  /* 0x0d8000000eefefae */ /* 0x000fe2000b901d4c */
[----:B------:R-:W-:Y:S01]  /*2db0*/  @!P3 IMAD.MOV.U32 R10, RZ, RZ, R18 ;  /* 0x000000ffff0ab224 */ /* 0x000fe200078e0012 */
[C---:B------:R-:W-:Y:S01]  /*2dc0*/  @!P5 LEA R18, P1, R196.reuse, R234, 0x7 ;  /* 0x000000eac412d211 */ /* 0x040fe200078238ff */
[C---:B------:R-:W-:Y:S01]  /*2dd0*/  @!P2 IMAD.WIDE.U32 R24, R196.reuse, 0xe0, R234 ;  /* 0x000000e0c418a825 */ /* 0x040fe200078e00ea */
[----:B------:R-:W-:Y:S02]  /*2de0*/  @!P6 LDGSTS.E.BYPASS.LTC128B.128 [R239+0x11800], desc[UR12][R14.64+0x80] ;  /* 0x118000800eefefae */ /* 0x000fe4000b901d4c */
[----:B------:R-:W-:Y:S01]  /*2df0*/  @!P5 LEA.HI.X R19, R196, R233, R197, 0x7, P1 ;  /* 0x000000e9c413d211 */ /* 0x000fe200008f3cc5 */
[----:B------:R-:W-:Y:S01]  /*2e00*/  @!P4 IMAD.MOV.U32 R12, RZ, RZ, R20 ;  /* 0x000000ffff0cc224 */ /* 0x000fe200078e0014 */
[----:B------:R-:W-:Y:S01]  /*2e10*/  @P5 STS.128 [R239+0xe000], RZ ;  /* 0x00e000ffef005388 */ /* 0x000fe20000000c00 */
[----:B------:R-:W-:Y:S01]  /*2e20*/  IMAD.IADD R230, R6, 0x1, R5 ;  /* 0x0000000106e67824 */ /* 0x000fe200078e0205 */
[----:B------:R-:W-:Y:S01]  /*2e30*/  @!P2 IADD3 R9, R25, R8, RZ ;  /* 0x000000081909a210 */ /* 0x000fe20007ffe0ff */
[----:B------:R-:W-:Y:S01]  /*2e40*/  @!P2 IMAD.MOV.U32 R8, RZ, RZ, R24 ;  /* 0x000000ffff08a224 */ /* 0x000fe200078e0018 */
[----:B------:R-:W-:Y:S01]  /*2e50*/  @P5 STS.128 [R239+0x12000], RZ ;  /* 0x012000ffef005388 */ /* 0x000fe20000000c00 */
[----:B------:R-:W-:Y:S01]  /*2e60*/  IMAD.MOV.U32 R5, RZ, RZ, 0x10 ;  /* 0x00000010ff057424 */ /* 0x000fe200078e00ff */
[----:B------:R-:W-:Y:S01]  /*2e70*/  LEA R230, R230, UR4, 0x1 ;  /* 0x00000004e6e67c11 */ /* 0x000fe2000f8e08ff */
[----:B------:R-:W-:Y:S01]  /*2e80*/  IMAD R140, R140, 0x10, R141 ;  /* 0x000000108c8c7824 */ /* 0x000fe200078e028d */
        /* <DEDUP_REMOVED lines=32> */
[----:B------:R-:W-:Y:S02]  /*3090*/  @P3 IADD3 R227, R3, -0x20, RZ ;  /* 0xffffffe003e33810 */ /* 0x000fe40007ffe0ff */
[----:B------:R-:W-:Y:S01]  /*30a0*/  IMAD R228, R5, 0x2, R230 ;  /* 0x0000000205e47824 */ /* 0x000fe200078e02e6 */
        /* <DEDUP_REMOVED lines=34> */
[----:B------:R-:W-:Y:S01]  /*32d0*/  IMAD.MOV.U32 R28, RZ, RZ, 0x20 ;  /* 0x00000020ff1c7424 */ /* 0x000fe200078e00ff */
[----:B------:R-:W4:Y:S04]  /*32e0*/  LDSM.16.M88.4 R44, [R227+0x3000] ;  /* 0x00300000e32c783b */ /* 0x000f280000000200 */
[----:B------:R-:W-:Y:S01]  /*32f0*/  HMMA.16816.F32.BF16 R48, R76, R50, RZ ;  /* 0x000000324c30723c */ /* 0x000fe200000418ff */
[C---:B------:R-:W-:Y:S01]  /*3300*/  SEL R0, R28.reuse, 0xffffffe0, !P1 ;  /* 0xffffffe01c007807 */ /* 0x040fe20004800000 */
[----:B------:R-:W4:Y:S01]  /*3310*/  LDSM.16.M88.4 R72, [R227+0x3800] ;  /* 0x00380000e348783b */ /* 0x000f220000000200 */
[----:B------:R-:W-:-:S02]  /*3320*/  SEL R3, R28, 0xffffffe0, !P2 ;  /* 0xffffffe01c037807 */ /* 0x000fc40005000000 */
[----:B------:R-:W-:Y:S01]  /*3330*/  ISETP.GT.AND P2, PT, R237, R232, PT ;  /* 0x000000e8ed00720c */ /* 0x000fe20003f44270 */
[C---:B-1----:R-:W-:Y:S01]  /*3340*/  HMMA.16816.F32.BF16 R20, R76.reuse, R16, RZ ;  /* 0x000000104c14723c */ /* 0x042fe200000418ff */
[C---:B------:R-:W-:Y:S01]  /*3350*/  LEA R226, R3.reuse, R230, 0x1 ;  /* 0x000000e603e27211 */ /* 0x040fe200078e08ff */
[C---:B------:R-:W-:Y:S01]  /*3360*/  IMAD R223, R0.reuse, 0x2, R229 ;  /* 0x0000000200df7824 */ /* 0x040fe200078e02e5 */
[----:B------:R-:W-:Y:S01]  /*3370*/  LEA R225, R3, R228, 0x1 ;  /* 0x000000e403e17211 */ /* 0x000fe200078e08ff */
[----:B------:R-:W-:Y:S01]  /*3380*/  IMAD R212, R0, 0x2, R227 ;  /* 0x0000000200d47824 */ /* 0x000fe200078e02e3 */
[----:B------:R-:W-:Y:S01]  /*3390*/  LDSM.16.M88.4 R132, [R229+0x8800] ;  /* 0x00880000e584783b */ /* 0x000fe20000000200 */
[C---:B------:R-:W-:Y:S03]  /*33a0*/  HMMA.16816.F32.BF16 R32, R76.reuse, R64, RZ ;  /* 0x000000404c20723c */ /* 0x040fe600000418ff */
[----:B------:R-:W-:Y:S03]  /*33b0*/  LDSM.16.M88.4 R40, [R226] ;  /* 0x00000000e228783b */ /* 0x000fe60000000200 */
[C---:B------:R-:W-:Y:S01]  /*33c0*/  HMMA.16816.F32.BF16 R60, R76.reuse, R56, RZ ;  /* 0x000000384c3c723c */ /* 0x040fe200000418ff */
[----:B------:R-:W-:Y:S01]  /*33d0*/  LDSM.16.M88.4 R124, [R225] ;  /* 0x00000000e17c783b */ /* 0x000fe20000000200 */
[----:B------:R-:W1:Y:S03]  /*33e0*/  @!P2 LDC.64 R194, c[0x0][0x218] ;  /* 0x00008600ffc2ab82 */ /* 0x000e660000000a00 */
[----:B------:R-:W-:Y:S01]  /*33f0*/  LDSM.16.M88.4 R120, [R212+0x2000] ;  /* 0x00200000d478783b */ /* 0x000fe20000000200 */
[C---:B------:R-:W-:Y:S03]  /*3400*/  HMMA.16816.F32.BF16 R96, R76.reuse, R92, RZ ;  /* 0x0000005c4c60723c */ /* 0x040fe600000418ff */
[----:B------:R-:W0:Y:S03]  /*3410*/  LDGDEPBAR ;  /* 0x00000000000079af */ /* 0x000e260000000000 */
        /* <DEDUP_REMOVED lines=220> */
[----:B------:R-:W-:Y:S01]  /*41e0*/  IADD3 R140, R140, 0x1, R9 ;  /* 0x000000018c8c7810 */ /* 0x000fe20007ffe009 */
[----:B------:R-:W-:Y:S01]  /*41f0*/  FMUL.FTZ R101, R101, UR10 ;  /* 0x0000000a65657c20 */ /* 0x000fe20008410000 */
[----:B------:R-:W-:Y:S01]  /*4200*/  FMUL.FTZ R102, R102, UR10 ;  /* 0x0000000a66667c20 */ /* 0x000fe20008410000 */
[----:B------:R-:W-:Y:S01]  /*4210*/  FMUL.FTZ R103, R103, UR10 ;  /* 0x0000000a67677c20 */ /* 0x000fe20008410000 */
        /* <DEDUP_REMOVED lines=14> */
[----:B------:R1:W1:Y:S01]  /*4300*/  MUFU.TANH R240, R54 ;  /* 0x0000003600f07308 */ /* 0x0002620000002400 */
        /* <DEDUP_REMOVED lines=8> */
[----:B------:R-:W1:Y:S01]  /*4390*/  MUFU.TANH R48, R48 ;  /* 0x0000003000307308 */ /* 0x000e620000002400 */
        /* <DEDUP_REMOVED lines=9> */
[----:B------:R-:W-:Y:S01]  /*4430*/  IADD3 R13, R137, R140, -R138 ;  /* 0x0000008c890d7210 */ /* 0x000fe20007ffe88a */
[----:B------:R2:W1:Y:S01]  /*4440*/  MUFU.TANH R246, R49 ;  /* 0x0000003100f67308 */ /* 0x0004620000002400 */
[----:B------:R-:W-:Y:S01]  /*4450*/  FMUL.FTZ R88, R88, UR10 ;  /* 0x0000000a58587c20 */ /* 0x000fe20008410000 */
[----:B------:R-:W-:Y:S01]  /*4460*/  FMUL.FTZ R89, R89, UR10 ;  /* 0x0000000a59597c20 */ /* 0x000fe20008410000 */
[----:B------:R-:W-:Y:S01]  /*4470*/  FMUL.FTZ R90, R90, UR10 ;  /* 0x0000000a5a5a7c20 */ /* 0x000fe20008410000 */
[----:B------:R-:W-:Y:S01]  /*4480*/  FMUL.FTZ R91, R91, UR10 ;  /* 0x0000000a5b5b7c20 */ /* 0x000fe20008410000 */
[----:B------:R-:W-:Y:S01]  /*4490*/  IADD3 R136, R13, R136, RZ ;  /* 0x000000880d887210 */ /* 0x000fe20007ffe0ff */
[----:B------:R-:W-:-:S02]  /*44a0*/  IMAD.SHL.U32 R13, R4, 0x2, RZ ;  /* 0x00000002040d7824 */ /* 0x000fc400078e00ff */
[----:B------:R-:W-:Y:S01]  /*44b0*/  FMUL.FTZ R84, R84, UR10 ;  /* 0x0000000a54547c20 */ /* 0x000fe20008410000 */
[----:B------:R-:W-:Y:S01]  /*44c0*/  FMUL.FTZ R85, R85, UR10 ;  /* 0x0000000a55557c20 */ /* 0x000fe20008410000 */
[----:B------:R-:W-:Y:S01]  /*44d0*/  FMUL.FTZ R86, R86, UR10 ;  /* 0x0000000a56567c20 */ /* 0x000fe20008410000 */
[----:B------:R-:W-:Y:S01]  /*44e0*/  FMUL.FTZ R87, R87, UR10 ;  /* 0x0000000a57577c20 */ /* 0x000fe20008410000 */
[----:B------:R2:W1:Y:S01]  /*44f0*/  MUFU.TANH R238, R50 ;  /* 0x0000003200ee7308 */ /* 0x0004620000002400 */
[----:B------:R-:W-:Y:S01]  /*4500*/  VIMNMX R201, R136, R137, PT ;  /* 0x0000008988c97248 */ /* 0x000fe20003fe0100 */
[----:B------:R-:W-:Y:S01]  /*4510*/  FMUL.FTZ R76, R76, UR10 ;  /* 0x0000000a4c4c7c20 */ /* 0x000fe20008410000 */
[----:B------:R-:W-:Y:S01]  /*4520*/  FMUL.FTZ R77, R77, UR10 ;  /* 0x0000000a4d4d7c20 */ /* 0x000fe20008410000 */
[----:B------:R-:W-:Y:S01]  /*4530*/  FMUL.FTZ R78, R78, UR10 ;  /* 0x0000000a4e4e7c20 */ /* 0x000fe20008410000 */
[----:B------:R-:W-:Y:S01]  /*4540*/  FMUL.FTZ R79, R79, UR10 ;  /* 0x0000000a4f4f7c20 */ /* 0x000fe20008410000 */
[----:B------:R-:W-:-:S02]  /*4550*/  VIADDMNMX R200, R136, 0x8, R137, PT ;  /* 0x0000000888c87846 */ /* 0x000fc40003800189 */
[----:B------:R2:W1:Y:S01]  /*4560*/  MUFU.TANH R152, R51 ;  /* 0x0000003300987308 */ /* 0x0004620000002400 */
[----:B------:R-:W-:-:S07]  /*4570*/  LOP3.LUT R13, R13, 0x6, RZ, 0xc0, !PT ;  /* 0x000000060d0d7812 */ /* 0x000fce00078ec0ff */
        /* <DEDUP_REMOVED lines=94> */
.L_x_3632:
[----:B------:R-:W-:-:S04]  /*4b60*/  LEA R6, -R192, RZ, 0x7 ;  /* 0x000000ffc0067211 */ /* 0x000fc800078e39ff */
[----:B------:R-:W-:-:S07]  /*4b70*/  SHF.R.S32.HI R4, RZ, 0x1f, R6 ;  /* 0x0000001fff047819 */ /* 0x000fce0000011406 */
.L_x_3633:
        /* <DEDUP_REMOVED lines=41> */
.L_x_3631:
        /* <DEDUP_REMOVED lines=19> */
[----:B------:R-:W-:Y:S01]  /*4f40*/  FSEL R18, R69, -INF , !P1 ;  /* 0xff80000045127808 */ /* 0x000fe20004800000 */
[C---:B------:R-:W-:Y:S01]  /*4f50*/  IMAD R221, R3.reuse, 0x2, R224 ;  /* 0x0000000203dd7824 */ /* 0x040fe200078e02e0 */
[----:B------:R-:W-:Y:S01]  /*4f60*/  FSEL R70, R70, -INF , !P3 ;  /* 0xff80000046467808 */ /* 0x000fe20005800000 */
[----:B------:R-:W-:Y:S01]  /*4f70*/  LDSM.16.MT88.4 R116, [R222+0xc000] ;  /* 0x00c00000de74783b */ /* 0x000fe20000004200 */
[C---:B------:R-:W-:Y:S01]  /*4f80*/  ISETP.GE.AND P1, PT, R6.reuse, R201, PT ;  /* 0x000000c90600720c */ /* 0x040fe20003f26270 */
[----:B------:R-:W-:Y:S01]  /*4f90*/  IMAD R220, R3, 0x2, R222 ;  /* 0x0000000203dc7824 */ /* 0x000fe200078e02de */
[----:B------:R-:W-:Y:S01]  /*4fa0*/  ISETP.GE.AND P3, PT, R6, R200, PT ;  /* 0x000000c80600720c */ /* 0x000fe20003f66270 */
[----:B------:R-:W-:Y:S01]  /*4fb0*/  VIADD R6, R2, 0x18 ;  /* 0x0000001802067836 */ /* 0x000fe20000000000 */
[----:B------:R-:W-:Y:S01]  /*4fc0*/  FSEL R20, R71, -INF , !P6 ;  /* 0xff80000047147808 */ /* 0x000fe20007000000 */
[----:B------:R-:W-:Y:S01]  /*4fd0*/  LDSM.16.MT88.4 R108, [R221+0xc000] ;  /* 0x00c00000dd6c783b */ /* 0x000fe20000004200 */
[----:B------:R-:W-:-:S02]  /*4fe0*/  FSEL R16, R81, -INF , !P4 ;  /* 0xff80000051107808 */ /* 0x000fc40006000000 */
[CC--:B------:R-:W-:Y:S01]  /*4ff0*/  ISETP.GE.AND P6, PT, R4.reuse, R201.reuse, PT ;  /* 0x000000c90400720c */ /* 0x0c0fe20003fc6270 */
[----:B--2---:R-:W-:Y:S01]  /*5000*/  LDSM.16.MT88.4 R92, [R224+0x10000] ;  /* 0x01000000e05c783b */ /* 0x004fe20000004200 */
        /* <DEDUP_REMOVED lines=26> */
[C---:B------:R-:W-:Y:S02]  /*51b0*/  ISETP.GE.AND P1, PT, R7.reuse, R201, PT ;  /* 0x000000c90700720c */ /* 0x040fe40003f26270 */
[----:B------:R-:W-:Y:S01]  /*51c0*/  ISETP.GE.AND P3, PT, R7, R200, PT ;  /* 0x000000c80700720c */ /* 0x000fe20003f66270 */
[----:B------:R-:W-:Y:S01]  /*51d0*/  VIADD R7, R2, 0x30 ;  /* 0x0000003002077836 */ /* 0x000fe20000000000 */
[----:B------:R-:W-:Y:S02]  /*51e0*/  FSEL R50, R60, -INF , !P6 ;  /* 0xff8000003c327808 */ /* 0x000fe40007000000 */
[----:B------:R-:W-:Y:S02]  /*51f0*/  FSEL R252, R62, -INF , !P4 ;  /* 0xff8000003efc7808 */ /* 0x000fe40006000000 */
[----:B------:R-:W-:Y:S02]  /*5200*/  FSEL R41, R61, -INF , !P5 ;  /* 0xff8000003d297808 */ /* 0x000fe40006800000 */
[----:B------:R-:W-:-:S02]  /*5210*/  FSEL R46, R63, -INF , !P2 ;  /* 0xff8000003f2e7808 */ /* 0x000fc40005000000 */
[CC--:B------:R-:W-:Y:S02]  /*5220*/  ISETP.GE.AND P6, PT, R13.reuse, R201.reuse, PT ;  /* 0x000000c90d00720c */ /* 0x0c0fe40003fc6270 */
[-C--:B------:R-:W-:Y:S01]  /*5230*/  ISETP.GE.AND P4, PT, R13, R200.reuse, PT ;  /* 0x000000c80d00720c */ /* 0x080fe20003f86270 */
[C---:B------:R-:W-:Y:S01]  /*5240*/  VIADD R13, R2.reuse, 0x31 ;  /* 0x00000031020d7836 */ /* 0x040fe20000000000 */
[C---:B------:R-:W-:Y:S02]  /*5250*/  ISETP.GE.AND P5, PT, R7.reuse, R201, PT ;  /* 0x000000c90700720c */ /* 0x040fe40003fa6270 */
[----:B------:R-:W-:Y:S01]  /*5260*/  ISETP.GE.AND P2, PT, R7, R200, PT ;  /* 0x000000c80700720c */ /* 0x000fe20003f46270 */
[----:B------:R-:W-:Y:S01]  /*5270*/  VIADD R7, R2, 0x38 ;  /* 0x0000003802077836 */ /* 0x000fe20000000000 */
[----:B------:R-:W-:Y:S02]  /*5280*/  FSEL R35, R56, -INF , !P1 ;  /* 0xff80000038237808 */ /* 0x000fe40004800000 */
[----:B------:R-:W-:-:S02]  /*5290*/  FSEL R250, R58, -INF , !P3 ;  /* 0xff8000003afa7808 */ /* 0x000fc40005800000 */
[----:B------:R-:W-:Y:S02]  /*52a0*/  FSEL R33, R57, -INF , !P6 ;  /* 0xff80000039217808 */ /* 0x000fe40007000000 */
[CC--:B------:R-:W-:Y:S02]  /*52b0*/  ISETP.GE.AND P1, PT, R13.reuse, R201.reuse, PT ;  /* 0x000000c90d00720c */ /* 0x0c0fe40003f26270 */
[-C--:B------:R-:W-:Y:S01]  /*52c0*/  ISETP.GE.AND P3, PT, R13, R200.reuse, PT ;  /* 0x000000c80d00720c */ /* 0x080fe20003f66270 */
[C---:B------:R-:W-:Y:S01]  /*52d0*/  VIADD R13, R2.reuse, 0x39 ;  /* 0x00000039020d7836 */ /* 0x040fe20000000000 */
[----:B------:R-:W-:Y:S02]  /*52e0*/  ISETP.GE.AND P6, PT, R7, R201, PT ;  /* 0x000000c90700720c */ /* 0x000fe40003fc6270 */
[----:B-1----:R-:W-:Y:S02]  /*52f0*/  FSEL R42, R59, -INF , !P4 ;  /* 0xff8000003b2a7808 */ /* 0x002fe40006000000 */
[----:B------:R-:W-:Y:S01]  /*5300*/  ISETP.GE.AND P4, PT, R7, R200, PT ;  /* 0x000000c80700720c */ /* 0x000fe20003f86270 */
[----:B------:R-:W-:Y:S01]  /*5310*/  VIADD R7, R2, 0x40 ;  /* 0x0000004002077836 */ /* 0x000fe20000000000 */
[----:B------:R-:W-:-:S02]  /*5320*/  FSEL R40, R48, -INF , !P6 ;  /* 0xff80000030287808 */ /* 0x000fc40007000000 */
[----:B------:R-:W-:Y:S02]  /*5330*/  FSEL R44, R52, -INF , !P5 ;  /* 0xff800000342c7808 */ /* 0x000fe40006800000 */
[----:B------:R-:W-:Y:S02]  /*5340*/  FSEL R240, R240, -INF , !P2 ;  /* 0xff800000f0f07808 */ /* 0x000fe40005000000 */
[CC--:B------:R-:W-:Y:S02]  /*5350*/  ISETP.GE.AND P6, PT, R2.reuse, R201.reuse, PT ;  /* 0x000000c90200720c */ /* 0x0c0fe40003fc6270 */
[C---:B------:R-:W-:Y:S02]  /*5360*/  ISETP.GE.AND P5, PT, R13.reuse, R201, PT ;  /* 0x000000c90d00720c */ /* 0x040fe40003fa6270 */
[----:B------:R-:W-:Y:S01]  /*5370*/  ISETP.GE.AND P2, PT, R13, R200, PT ;  /* 0x000000c80d00720c */ /* 0x000fe20003f46270 */
[----:B------:R-:W-:Y:S01]  /*5380*/  VIADD R13, R2, 0x48 ;  /* 0x00000048020d7836 */ /* 0x000fe20000000000 */
[----:B------:R-:W-:-:S02]  /*5390*/  FSEL R248, R53, -INF , !P1 ;  /* 0xff80000035f87808 */ /* 0x000fc40004800000 */
[C---:B------:R-:W-:Y:S02]  /*53a0*/  ISETP.GE.AND P1, PT, R7.reuse, R201, PT ;  /* 0x000000c90700720c */ /* 0x040fe40003f26270 */
[----:B------:R-:W-:Y:S02]  /*53b0*/  FSEL R148, R148, -INF , !P3 ;  /* 0xff80000094947808 */ /* 0x000fe40005800000 */
[----:B------:R-:W-:Y:S02]  /*53c0*/  FSEL R0, R0, -INF , !P6 ;  /* 0xff80000000007808 */ /* 0x000fe40007000000 */
[----:B------:R-:W-:Y:S01]  /*53d0*/  ISETP.GE.AND P3, PT, R7, R200, PT ;  /* 0x000000c80700720c */ /* 0x000fe20003f66270 */
[----:B------:R-:W-:Y:S01]  /*53e0*/  VIADD R7, R2, 0x41 ;  /* 0x0000004102077836 */ /* 0x000fe20000000000 */
[----:B------:R-:W-:Y:S02]  /*53f0*/  FSEL R152, R152, -INF , !P2 ;  /* 0xff80000098987808 */ /* 0x000fe40005000000 */
[----:B------:R-:W-:-:S02]  /*5400*/  FSEL R236, R236, -INF , !P1 ;  /* 0xff800000ecec7808 */ /* 0x000fc40004800000 */
[CC--:B------:R-:W-:Y:S02]  /*5410*/  ISETP.GE.AND P2, PT, R13.reuse, R201.reuse, PT ;  /* 0x000000c90d00720c */ /* 0x0c0fe40003f46270 */
[----:B------:R-:W-:Y:S02]  /*5420*/  ISETP.GE.AND P1, PT, R13, R200, PT ;  /* 0x000000c80d00720c */ /* 0x000fe40003f26270 */
[----:B------:R-:W-:Y:S02]  /*5430*/  FMNMX.FTZ R13, R0, R18, !PT ;  /* 0x00000012000d7209 */ /* 0x000fe40007810000 */
[----:B------:R-:W-:Y:S02]  /*5440*/  FSEL R238, R238, -INF , !P4 ;  /* 0xff800000eeee7808 */ /* 0x000fe40006000000 */
[----:B------:R-:W-:Y:S02]  /*5450*/  ISETP.GE.AND P4, PT, R7, R201, PT ;  /* 0x000000c90700720c */ /* 0x000fe40003f86270 */
[----:B------:R-:W-:-:S02]  /*5460*/  FMNMX.FTZ R13, R20, R13, !PT ;  /* 0x0000000d140d7209 */ /* 0x000fc40007810000 */
[----:B------:R-:W-:Y:S02]  /*5470*/  FSEL R166, R166, -INF , !P4 ;  /* 0xff800000a6a67808 */ /* 0x000fe40006000000 */
[----:B------:R-:W-:Y:S02]  /*5480*/  ISETP.GE.AND P4, PT, R2, R200, PT ;  /* 0x000000c80200720c */ /* 0x000fe40003f86270 */
[----:B------:R-:W-:Y:S02]  /*5490*/  FMNMX.FTZ R13, R80, R13, !PT ;  /* 0x0000000d500d7209 */ /* 0x000fe40007810000 */
[----:B------:R-:W-:Y:S02]  /*54a0*/  FSEL R68, R68, -INF , !P4 ;  /* 0xff80000044447808 */ /* 0x000fe40006000000 */
        /* <DEDUP_REMOVED lines=8> */
[----:B------:R-:W-:Y:S01]  /*5530*/  FMNMX.FTZ R22, R50, R13, !PT ;  /* 0x0000000d32167209 */ /* 0x000fe20007810000 */
[----:B------:R-:W-:Y:S01]  /*5540*/  VIADD R13, R2, 0x71 ;  /* 0x00000071020d7836 */ /* 0x000fe20000000000 */
[----:B------:R-:W-:Y:S02]  /*5550*/  FMNMX.FTZ R17, R106, R17, !PT ;  /* 0x000000116a117209 */ /* 0x000fe40007810000 */
[----:B------:R-:W-:Y:S02]  /*5560*/  FMNMX.FTZ R22, R41, R22, !PT ;  /* 0x0000001629167209 */ /* 0x000fe40007810000 */
[----:B------:R-:W-:Y:S02]  /*5570*/  FMNMX.FTZ R17, R6, R17, !PT ;  /* 0x0000001106117209 */ /* 0x000fe40007810000 */
[----:B------:R-:W-:Y:S02]  /*5580*/  FMNMX.FTZ R22, R35, R22, !PT ;  /* 0x0000001623167209 */ /* 0x000fe40007810000 */
[----:B------:R-:W-:-:S02]  /*5590*/  FMNMX.FTZ R17, R4, R17, !PT ;  /* 0x0000001104117209 */ /* 0x000fc40007810000 */
[----:B------:R-:W-:Y:S02]  /*55a0*/  FMNMX.FTZ R19, R33, R22, !PT ;  /* 0x0000001621137209 */ /* 0x000fe40007810000 */
[----:B------:R-:W-:Y:S02]  /*55b0*/  FSEL R246, R246, -INF , !P5 ;  /* 0xff800000f6f67808 */ /* 0x000fe40006800000 */
[----:B------:R-:W-:Y:S01]  /*55c0*/  ISETP.GE.AND P5, PT, R7, R200, PT ;  /* 0x000000c80700720c */ /* 0x000fe20003fa6270 */
[----:B------:R-:W-:Y:S01]  /*55d0*/  VIADD R7, R2, 0x49 ;  /* 0x0000004902077836 */ /* 0x000fe20000000000 */
[----:B------:R-:W-:Y:S02]  /*55e0*/  FMNMX.FTZ R19, R44, R19, !PT ;  /* 0x000000132c137209 */ /* 0x000fe40007810000 */
[----:B------:R-:W-:Y:S02]  /*55f0*/  FMNMX.FTZ R17, R252, R17, !PT ;  /* 0x00000011fc117209 */ /* 0x000fe40007810000 */
        /* <DEDUP_REMOVED lines=64> */
[----:B------:R-:W-:Y:S02]  /*5a00*/  ISETP.GE.AND P4, PT, R7, R201, PT ;  /* 0x000000c90700720c */ /* 0x000fe40003f86270 */
        /* <DEDUP_REMOVED lines=31> */
[-C--:B------:R-:W-:Y:S02]  /*5c00*/  ISETP.GE.AND P1, PT, R13, R200.reuse, PT ;  /* 0x000000c80d00720c */ /* 0x080fe40003f26270 */
        /* <DEDUP_REMOVED lines=10> */
[----:B------:R-:W-:Y:S02]  /*5cb0*/  FMNMX.FTZ R11, R134, R17, !PT ;  /* 0x00000011860b7209 */ /* 0x000fe40007810000 */
[----:B------:R-:W-:-:S02]  /*5cc0*/  ISETP.GT.AND P4, PT, R237, R232, PT ;  /* 0x000000e8ed00720c */ /* 0x000fc40003f84270 */
        /* <DEDUP_REMOVED lines=88> */
[----:B------:R-:W-:Y:S01]  /*6250*/  FFMA.FTZ R247, R140, UR6, -R133 ;  /* 0x000000068cf77c23 */ /* 0x000fe20008010885 */
[--C-:B------:R-:W-:Y:S01]  /*6260*/  FFMA.FTZ R136, R136, UR6, -R67.reuse ;  /* 0x0000000688887c23 */ /* 0x100fe20008010843 */
[----:B------:R-:W-:Y:S01]  /*6270*/  FFMA.FTZ R240, R132, UR6, -R67 ;  /* 0x0000000684f07c23 */ /* 0x000fe20008010843 */
[----:B------:R-:W4:Y:S01]  /*6280*/  MUFU.EX2 R57, R57 ;  /* 0x0000003900397308 */ /* 0x000f220000000800 */
[----:B--2---:R-:W-:Y:S01]  /*6290*/  F2FP.BF16.F32.PACK_AB R71, R59, R62 ;  /* 0x0000003e3b47723e */ /* 0x004fe200000010ff */
        /* <DEDUP_REMOVED lines=392> */
.L_x_3635:
[----:B------:R-:W-:-:S04]  /*7b20*/  LEA R4, -R196, RZ, 0x7 ;  /* 0x000000ffc4047211 */ /* 0x000fc800078e39ff */
[----:B------:R-:W-:-:S07]  /*7b30*/  SHF.R.S32.HI R3, RZ, 0x1f, R4 ;  /* 0x0000001fff037819 */ /* 0x000fce0000011404 */
.L_x_3636:
        /* <DEDUP_REMOVED lines=28> */
[----:B------:R-:W-:-:S02]  /*7d00*/  IMAD.X R19, R17, 0x1, R4, P1 ;  /* 0x0000000111137824 */ /* 0x000fc400008e0604 */
[----:B------:R-:W-:Y:S02]  /*7d10*/  LDGSTS.E.BYPASS.LTC128B.128 [R239+0xd000], desc[UR12][R8.64] ;  /* 0x0d00000008ef7fae */ /* 0x000fe4000b901d4c */
[----:B------:R-:W-:Y:S02]  /*7d20*/  IMAD.X R25, R19, 0x1, R4, P2 ;  /* 0x0000000113197824 */ /* 0x000fe400010e0604 */
        /* <DEDUP_REMOVED lines=9> */
[----:B------:R-:W-:Y:S04]  /*7dc0*/  LDGSTS.E.BYPASS.LTC128B.128 [R239+0xf800], desc[UR12][R24.64] ;  /* 0x0f80000018ef7fae */ /* 0x000fe8000b901d4c */
[----:B------:R5:W-:Y:S04]  /*7dd0*/  LDGSTS.E.BYPASS.LTC128B.128 [R239+0x13800], desc[UR12][R24.64+0x80] ;  /* 0x1380008018ef7fae */ /* 0x000be8000b901d4c */
[----:B------:R-:W-:Y:S04]  /*7de0*/  LDSM.16.M88.4 R164, [R230] ;  /* 0x00000000e6a4783b */ /* 0x000fe80000000200 */
[----:B-1----:R-:W2:Y:S04]  /*7df0*/  LDSM.16.M88.4 R4, [R229+0x4000] ;  /* 0x00400000e504783b */ /* 0x002ea80000000200 */
[----:B------:R-:W1:Y:S04]  /*7e00*/  LDSM.16.M88.4 R28, [R229+0x4800] ;  /* 0x00480000e51c783b */ /* 0x000e680000000200 */
[----:B------:R-:W5:Y:S04]  /*7e10*/  LDSM.16.M88.4 R148, [R229+0x5000] ;  /* 0x00500000e594783b */ /* 0x000f680000000200 */
[----:B------:R-:W-:Y:S04]  /*7e20*/  LDSM.16.M88.4 R20, [R228] ;  /* 0x00000000e414783b */ /* 0x000fe80000000200 */
[----:B------:R-:W5:Y:S04]  /*7e30*/  LDSM.16.M88.4 R40, [R227] ;  /* 0x00000000e328783b */ /* 0x000f680000000200 */
[----:B------:R-:W5:Y:S04]  /*7e40*/  LDSM.16.M88.4 R140, [R229+0x5800] ;  /* 0x00580000e58c783b */ /* 0x000f680000000200 */
[----:B------:R-:W5:Y:S04]  /*7e50*/  LDSM.16.M88.4 R172, [R229+0x7000] ;  /* 0x00700000e5ac783b */ /* 0x000f680000000200 */
[----:B------:R-:W5:Y:S04]  /*7e60*/  LDSM.16.M88.4 R36, [R219] ;  /* 0x00000000db24783b */ /* 0x000f680000000200 */
[----:B------:R-:W5:Y:S04]  /*7e70*/  LDSM.16.M88.4 R132, [R229+0x6000] ;  /* 0x00600000e584783b */ /* 0x000f680000000200 */
[----:B------:R-:W5:Y:S04]  /*7e80*/  LDSM.16.M88.4 R60, [R229+0x6800] ;  /* 0x00680000e53c783b */ /* 0x000f680000000200 */
[----:B------:R-:W5:Y:S01]  /*7e90*/  LDSM.16.M88.4 R48, [R229+0x7800] ;  /* 0x00780000e530783b */ /* 0x000f620000000200 */
[C---:B--2---:R-:W-:Y:S03]  /*7ea0*/  HMMA.16816.F32.BF16 R8, R164.reuse, R4, RZ ;  /* 0x00000004a408723c */ /* 0x044fe600000418ff */
[----:B---3--:R-:W2:Y:S03]  /*7eb0*/  LDSM.16.M88.4 R12, [R218] ;  /* 0x00000000da0c783b */ /* 0x008ea60000000200 */
[C---:B------:R-:W-:Y:S01]  /*7ec0*/  HMMA.16816.F32.BF16 R4, R164.reuse, R6, RZ ;  /* 0x00000006a404723c */ /* 0x040fe200000418ff */
[----:B------:R-:W-:Y:S04]  /*7ed0*/  LDSM.16.M88.4 R180, [R226] ;  /* 0x00000000e2b4783b */ /* 0x000fe80000000200 */
[----:B----4-:R-:W3:Y:S01]  /*7ee0*/  LDSM.16.M88.4 R16, [R223+0x4000] ;  /* 0x00400000df10783b */ /* 0x010ee20000000200 */
[C---:B-1----:R-:W-:Y:S03]  /*7ef0*/  HMMA.16816.F32.BF16 R32, R164.reuse, R28, RZ ;  /* 0x0000001ca420723c */ /* 0x042fe600000418ff */
[----:B------:R-:W1:Y:S03]  /*7f00*/  LDSM.16.M88.4 R176, [R217] ;  /* 0x00000000d9b0783b */ /* 0x000e660000000200 */
[C---:B------:R-:W-:Y:S01]  /*7f10*/  HMMA.16816.F32.BF16 R28, R164.reuse, R30, RZ ;  /* 0x0000001ea41c723c */ /* 0x040fe200000418ff */
[----:B------:R-:W4:Y:S04]  /*7f20*/  LDSM.16.M88.4 R52, [R214] ;  /* 0x00000000d634783b */ /* 0x000f280000000200 */
[----:B------:R-:W4:Y:S01]  /*7f30*/  LDSM.16.M88.4 R156, [R216] ;  /* 0x00000000d89c783b */ /* 0x000f220000000200 */
[C---:B-----5:R-:W-:Y:S03]  /*7f40*/  HMMA.16816.F32.BF16 R44, R164.reuse, R148, RZ ;  /* 0x00000094a42c723c */ /* 0x060fe600000418ff */
[----:B------:R-:W5:Y:S03]  /*7f50*/  LDSM.16.M88.4 R152, [R215] ;  /* 0x00000000d798783b */ /* 0x000f660000000200 */
[----:B------:R-:W-:Y:S01]  /*7f60*/  HMMA.16816.F32.BF16 R148, R164, R150, RZ ;  /* 0x00000096a494723c */ /* 0x000fe200000418ff */
[----:B------:R-:W5:Y:S04]  /*7f70*/  LDSM.16.M88.4 R24, [R213] ;  /* 0x00000000d518783b */ /* 0x000f680000000200 */
[----:B------:R-:W-:Y:S01]  /*7f80*/  LDSM.16.M88.4 R160, [R225] ;  /* 0x00000000e1a0783b */ /* 0x000fe20000000200 */
[C---:B------:R-:W-:Y:S03]  /*7f90*/  HMMA.16816.F32.BF16 R4, R20.reuse, R42, R4 ;  /* 0x0000002a1404723c */ /* 0x040fe60000041804 */
[----:B------:R-:W-:Y:S03]  /*7fa0*/  LDSM.16.M88.4 R188, [R212+0x1000] ;  /* 0x00100000d4bc783b */ /* 0x000fe60000000200 */
[----:B------:R-:W-:Y:S01]  /*7fb0*/  HMMA.16816.F32.BF16 R8, R20, R40, R8 ;  /* 0x000000281408723c */ /* 0x000fe20000041808 */
[----:B------:R-:W-:Y:S04]  /*7fc0*/  LDSM.16.M88.4 R40, [R223+0x5800] ;  /* 0x00580000df28783b */ /* 0x000fe80000000200 */
[----:B------:R-:W-:Y:S01]  /*7fd0*/  LDSM.16.M88.4 R184, [R223+0x7000] ;  /* 0x00700000dfb8783b */ /* 0x000fe20000000200 */
[C---:B------:R-:W-:Y:S03]  /*7fe0*/  HMMA.16816.F32.BF16 R144, R164.reuse, R140, RZ ;  /* 0x0000008ca490723c */ /* 0x040fe600000418ff */
[----:B------:R-:W0:Y:S03]  /*7ff0*/  LDGDEPBAR ;  /* 0x00000000000079af */ /* 0x000e260000000000 */
[C---:B------:R-:W-:Y:S06]  /*8000*/  HMMA.16816.F32.BF16 R56, R164.reuse, R172, RZ ;  /* 0x000000aca438723c */ /* 0x040fec00000418ff */
[C---:B------:R-:W-:Y:S06]  /*8010*/  HMMA.16816.F32.BF16 R140, R164.reuse, R142, RZ ;  /* 0x0000008ea48c723c */ /* 0x040fec00000418ff */
[----:B------:R-:W-:Y:S06]  /*8020*/  HMMA.16816.F32.BF16 R172, R164, R174, RZ ;  /* 0x000000aea4ac723c */ /* 0x000fec00000418ff */
[C---:B------:R-:W-:Y:S06]  /*8030*/  HMMA.16816.F32.BF16 R32, R20.reuse, R36, R32 ;  /* 0x000000241420723c */ /* 0x040fec0000041820 */
[----:B------:R-:W-:Y:S01]  /*8040*/  HMMA.16816.F32.BF16 R28, R20, R38, R28 ;  /* 0x00000026141c723c */ /* 0x000fe2000004181c */
[----:B------:R-:W5:Y:S05]  /*8050*/  LDSM.16.M88.4 R36, [R212] ;  /* 0x00000000d424783b */ /* 0x000f6a0000000200 */
[C---:B------:R-:W-:Y:S06]  /*8060*/  HMMA.16816.F32.BF16 R136, R164.reuse, R132, RZ ;  /* 0x00000084a488723c */ /* 0x040fec00000418ff */
[C---:B------:R-:W-:Y:S06]  /*8070*/  HMMA.16816.F32.BF16 R64, R164.reuse, R60, RZ ;  /* 0x0000003ca440723c */ /* 0x040fec00000418ff */
[C---:B------:R-:W-:Y:S06]  /*8080*/  HMMA.16816.F32.BF16 R132, R164.reuse, R134, RZ ;  /* 0x00000086a484723c */ /* 0x040fec00000418ff */
[C---:B------:R-:W-:Y:S06]  /*8090*/  HMMA.16816.F32.BF16 R60, R164.reuse, R62, RZ ;  /* 0x0000003ea43c723c */ /* 0x040fec00000418ff */
[C---:B------:R-:W-:Y:S06]  /*80a0*/  HMMA.16816.F32.BF16 R168, R164.reuse, R48, RZ ;  /* 0x00000030a4a8723c */ /* 0x040fec00000418ff */
[----:B------:R-:W-:Y:S01]  /*80b0*/  HMMA.16816.F32.BF16 R164, R164, R50, RZ ;  /* 0x00000032a4a4723c */ /* 0x000fe200000418ff */
[----:B------:R-:W5:Y:S05]  /*80c0*/  LDSM.16.M88.4 R48, [R223+0x4800] ;  /* 0x00480000df30783b */ /* 0x000f6a0000000200 */
[C---:B--2---:R-:W-:Y:S06]  /*80d0*/  HMMA.16816.F32.BF16 R44, R20.reuse, R12, R44 ;  /* 0x0000000c142c723c */ /* 0x044fec000004182c */
[----:B------:R-:W-:Y:S01]  /*80e0*/  HMMA.16816.F32.BF16 R148, R20, R14, R148 ;  /* 0x0000000e1494723c */ /* 0x000fe20000041894 */
[----:B------:R-:W2:Y:S05]  /*80f0*/  LDSM.16.M88.4 R12, [R223+0x5000] ;  /* 0x00500000df0c783b */ /* 0x000eaa0000000200 */
[C---:B---3--:R-:W-:Y:S06]  /*8100*/  HMMA.16816.F32.BF16 R4, R180.reuse, R18, R4 ;  /* 0x00000012b404723c */ /* 0x048fec0000041804 */
[----:B------:R-:W-:Y:S01]  /*8110*/  HMMA.16816.F32.BF16 R8, R180, R16, R8 ;  /* 0x00000010b408723c */ /* 0x000fe20000041808 */
[----:B------:R-:W-:Y:S05]  /*8120*/  LDSM.16.M88.4 R16, [R229+0x8000] ;  /* 0x00800000e510783b */ /* 0x000fea0000000200 */
[C---:B-1----:R-:W-:Y:S06]  /*8130*/  HMMA.16816.F32.BF16 R144, R20.reuse, R176, R144 ;  /* 0x000000b01490723c */ /* 0x042fec0000041890 */
[C---:B------:R-:W-:Y:S01]  /*8140*/  HMMA.16816.F32.BF16 R140, R20.reuse, R178, R140 ;  /* 0x000000b2148c723c */ /* 0x040fe2000004188c */
[----:B------:R-:W-:Y:S05]  /*8150*/  LDSM.16.M88.4 R176, [R223+0x7800] ;  /* 0x00780000dfb0783b */ /* 0x000fea0000000200 */
[C---:B----4-:R-:W-:Y:S06]  /*8160*/  HMMA.16816.F32.BF16 R56, R20.reuse, R52, R56 ;  /* 0x000000341438723c */ /* 0x050fec0000041838 */
[C---:B------:R-:W-:Y:S01]  /*8170*/  HMMA.16816.F32.BF16 R172, R20.reuse, R54, R172 ;  /* 0x0000003614ac723c */ /* 0x040fe200000418ac */
[----:B------:R-:W1:Y:S05]  /*8180*/  LDSM.16.M88.4 R52, [R230+0x2000] ;  /* 0x00200000e634783b */ /* 0x000e6a0000000200 */
[C---:B------:R-:W-:Y:S06]  /*8190*/  HMMA.16816.F32.BF16 R136, R20.reuse, R156, R136 ;  /* 0x0000009c1488723c */ /* 0x040fec0000041888 */
[C---:B------:R-:W-:Y:S01]  /*81a0*/  HMMA.16816.F32.BF16 R132, R20.reuse, R158, R132 ;  /* 0x0000009e1484723c */ /* 0x040fe20000041884 */
[----:B------:R-:W-:Y:S05]  /*81b0*/  LDSM.16.M88.4 R156, [R212+0x1800] ;  /* 0x00180000d49c783b */ /* 0x000fea0000000200 */
[C---:B-----5:R-:W-:Y:S06]  /*81c0*/  HMMA.16816.F32.BF16 R64, R20.reuse, R152, R64 ;  /* 0x000000981440723c */ /* 0x060fec0000041840 */
[C---:B------:R-:W-:Y:S01]  /*81d0*/  HMMA.16816.F32.BF16 R60, R20.reuse, R154, R60 ;  /* 0x0000009a143c723c */ /* 0x040fe2000004183c */
[----:B------:R-:W-:Y:S05]  /*81e0*/  LDSM.16.M88.4 R152, [R223+0x8000] ;  /* 0x00800000df98783b */ /* 0x000fea0000000200 */
[C---:B------:R-:W-:Y:S06]  /*81f0*/  HMMA.16816.F32.BF16 R168, R20.reuse, R24, R168 ;  /* 0x0000001814a8723c */ /* 0x040fec00000418a8 */
[----:B------:R-:W-:Y:S01]  /*8200*/  HMMA.16816.F32.BF16 R164, R20, R26, R164 ;  /* 0x0000001a14a4723c */ /* 0x000fe200000418a4 */
[----:B------:R-:W3:Y:S04]  /*8210*/  LDSM.16.M88.4 R24, [R223+0x6000] ;  /* 0x00600000df18783b */ /* 0x000ee80000000200 */
[----:B------:R-:W4:Y:S01]  /*8220*/  LDSM.16.M88.4 R20, [R223+0x6800] ;  /* 0x00680000df14783b */ /* 0x000f220000000200 */
[C---:B------:R-:W-:Y:S06]  /*8230*/  HMMA.16816.F32.BF16 R4, R160.reuse, R38, R4 ;  /* 0x00000026a004723c */ /* 0x040fec0000041804 */
[----:B------:R-:W-:Y:S01]  /*8240*/  HMMA.16816.F32.BF16 R8, R160, R36, R8 ;  /* 0x00000024a008723c */ /* 0x000fe20000041808 */
[----:B------:R-:W-:Y:S05]  /*8250*/  LDSM.16.M88.4 R36, [R210] ;  /* 0x00000000d224783b */ /* 0x000fea0000000200 */
[C---:B------:R-:W-:Y:S06]  /*8260*/  HMMA.16816.F32.BF16 R32, R180.reuse, R48, R32 ;  /* 0x00000030b420723c */ /* 0x040fec0000041820 */
[C---:B------:R-:W-:Y:S01]  /*8270*/  HMMA.16816.F32.BF16 R28, R180.reuse, R50, R28 ;  /* 0x00000032b41c723c */ /* 0x040fe2000004181c */
[----:B------:R-:W-:Y:S05]  /*8280*/  LDSM.16.M88.4 R48, [R211] ;  /* 0x00000000d330783b */ /* 0x000fea0000000200 */
[C---:B--2---:R-:W-:Y:S06]  /*8290*/  HMMA.16816.F32.BF16 R44, R180.reuse, R12, R44 ;  /* 0x0000000cb42c723c */ /* 0x044fec000004182c */
[C---:B------:R-:W-:Y:S01]  /*82a0*/  HMMA.16816.F32.BF16 R148, R180.reuse, R14, R148 ;  /* 0x0000000eb494723c */ /* 0x040fe20000041894 */
[----:B------:R-:W2:Y:S05]  /*82b0*/  LDSM.16.M88.4 R12, [R212+0x800] ;  /* 0x00080000d40c783b */ /* 0x000eaa0000000200 */
[C---:B------:R-:W-:Y:S06]  /*82c0*/  HMMA.16816.F32.BF16 R144, R180.reuse, R40, R144 ;  /* 0x00000028b490723c */ /* 0x040fec0000041890 */
[----:B------:R-:W-:Y:S01]  /*82d0*/  HMMA.16816.F32.BF16 R140, R180, R42, R140 ;  /* 0x0000002ab48c723c */ /* 0x000fe2000004188c */
[----:B------:R-:W5:Y:S05]  /*82e0*/  LDSM.16.M88.4 R40, [R228+0x2000] ;  /* 0x00200000e428783b */ /* 0x000f6a0000000200 */
[C---:B-1----:R-:W-:Y:S06]  /*82f0*/  HMMA.16816.F32.BF16 R4, R52.reuse, R18, R4 ;  /* 0x000000123404723c */ /* 0x042fec0000041804 */
[----:B------:R-:W-:Y:S01]  /*8300*/  HMMA.16816.F32.BF16 R8, R52, R16, R8 ;  /* 0x000000103408723c */ /* 0x000fe20000041808 */
[----:B------:R-:W-:Y:S05]  /*8310*/  LDSM.16.M88.4 R16, [R225+0x2000] ;  /* 0x00200000e110783b */ /* 0x000fea0000000200 */
[C---:B---3--:R-:W-:Y:S06]  /*8320*/  HMMA.16816.F32.BF16 R136, R180.reuse, R24, R136 ;  /* 0x00000018b488723c */ /* 0x048fec0000041888 */
[C---:B------:R-:W-:Y:S01]  /*8330*/  HMMA.16816.F32.BF16 R132, R180.reuse, R26, R132 ;  /* 0x0000001ab484723c */ /* 0x040fe20000041884 */
[----:B------:R-:W1:Y:S05]  /*8340*/  LDSM.16.M88.4 R24, [R226+0x2000] ;  /* 0x00200000e218783b */ /* 0x000e6a0000000200 */
[C---:B----4-:R-:W-:Y:S06]  /*8350*/  HMMA.16816.F32.BF16 R64, R180.reuse, R20, R64 ;  /* 0x00000014b440723c */ /* 0x050fec0000041840 */
[----:B------:R-:W-:Y:S01]  /*8360*/  HMMA.16816.F32.BF16 R60, R180, R22, R60 ;  /* 0x00000016b43c723c */ /* 0x000fe2000004183c */
[----:B------:R-:W3:Y:S05]  /*8370*/  LDSM.16.M88.4 R20, [R229+0x8800] ;  /* 0x00880000e514783b */ /* 0x000eea0000000200 */
[----:B--2---:R-:W-:Y:S06]  /*8380*/  HMMA.16816.F32.BF16 R28, R160, R14, R28 ;  /* 0x0000000ea01c723c */ /* 0x004fec000004181c */
[----:B-----5:R-:W-:Y:S06]  /*8390*/  HMMA.16816.F32.BF16 R4, R40, R50, R4 ;  /* 0x000000322804723c */ /* 0x020fec0000041804 */
[----:B------:R-:W-:Y:S01]  /*83a0*/  HMMA.16816.F32.BF16 R32, R160, R12, R32 ;  /* 0x0000000ca020723c */ /* 0x000fe20000041820 */
[----:B------:R-:W2:Y:S05]  /*83b0*/  LDSM.16.M88.4 R12, [R212+0x4000] ;  /* 0x00400000d40c783b */ /* 0x000eaa0000000200 */
[----:B------:R-:W-:Y:S01]  /*83c0*/  HMMA.16816.F32.BF16 R8, R40, R48, R8 ;  /* 0x000000302808723c */ /* 0x000fe20000041808 */
[----:B------:R-:W4:Y:S05]  /*83d0*/  LDSM.16.M88.4 R48, [R229+0x9000] ;  /* 0x00900000e530783b */ /* 0x000f2a0000000200 */
[----:B------:R-:W-:Y:S06]  /*83e0*/  HMMA.16816.F32.BF16 R44, R160, R188, R44 ;  /* 0x000000bca02c723c */ /* 0x000fec000004182c */
[----:B-1----:R-:W-:Y:S06]  /*83f0*/  HMMA.16816.F32.BF16 R4, R24, R154, R4 ;  /* 0x0000009a1804723c */ /* 0x002fec0000041804 */
[C---:B---3--:R-:W-:Y:S06]  /*8400*/  HMMA.16816.F32.BF16 R28, R52.reuse, R22, R28 ;  /* 0x00000016341c723c */ /* 0x048fec000004181c */
[----:B------:R-:W-:Y:S01]  /*8410*/  HMMA.16816.F32.BF16 R32, R52, R20, R32 ;  /* 0x000000143420723c */ /* 0x000fe20000041820 */
[----:B------:R-:W1:Y:S05]  /*8420*/  LDSM.16.M88.4 R20, [R223+0x8800] ;  /* 0x00880000df14783b */ /* 0x000e6a0000000200 */
[----:B------:R-:W-:Y:S01]  /*8430*/  HMMA.16816.F32.BF16 R8, R24, R152, R8 ;  /* 0x000000981808723c */ /* 0x000fe20000041808 */
[----:B------:R-:W3:Y:S05]  /*8440*/  LDSM.16.M88.4 R152, [R212+0x2000] ;  /* 0x00200000d498783b */ /* 0x000eea0000000200 */
[C---:B------:R-:W-:Y:S06]  /*8450*/  HMMA.16816.F32.BF16 R56, R180.reuse, R184, R56 ;  /* 0x000000b8b438723c */ /* 0x040fec0000041838 */
[----:B------:R-:W-:Y:S01]  /*8460*/  HMMA.16816.F32.BF16 R184, R180, R186, R172 ;  /* 0x000000bab4b8723c */ /* 0x000fe200000418ac */
[----:B------:R-:W5:Y:S05]  /*8470*/  LDSM.16.M88.4 R172, [R209] ;  /* 0x00000000d1ac783b */ /* 0x000f6a0000000200 */
[----:B------:R-:W-:Y:S06]  /*8480*/  HMMA.16816.F32.BF16 R28, R40, R38, R28 ;  /* 0x00000026281c723c */ /* 0x000fec000004181c */
[----:B--2---:R-:W-:Y:S06]  /*8490*/  HMMA.16816.F32.BF16 R4, R16, R14, R4 ;  /* 0x0000000e1004723c */ /* 0x004fec0000041804 */
[----:B----4-:R-:W-:Y:S06]  /*84a0*/  HMMA.16816.F32.BF16 R44, R52, R48, R44 ;  /* 0x00000030342c723c */ /* 0x010fec000004182c */
[----:B------:R-:W-:Y:S01]  /*84b0*/  HMMA.16816.F32.BF16 R32, R40, R36, R32 ;  /* 0x000000242820723c */ /* 0x000fe20000041820 */
[----:B------:R-:W-:Y:S05]  /*84c0*/  LDSM.16.M88.4 R36, [R223+0x9000] ;  /* 0x00900000df24783b */ /* 0x000fea0000000200 */
[----:B------:R-:W-:Y:S01]  /*84d0*/  HMMA.16816.F32.BF16 R8, R16, R12, R8 ;  /* 0x0000000c1008723c */ /* 0x000fe20000041808 */
[----:B------:R-:W2:Y:S05]  /*84e0*/  LDSM.16.M88.4 R12, [R229+0x9800] ;  /* 0x00980000e50c783b */ /* 0x000eaa0000000200 */
[----:B------:R-:W-:Y:S01]  /*84f0*/  HMMA.16816.F32.BF16 R144, R160, R156, R144 ;  /* 0x0000009ca090723c */ /* 0x000fe20000041890 */
[----:B------:R-:W-:-:S05]  /*8500*/  FMUL.FTZ R4, R4, UR10 ;  /* 0x0000000a04047c20 */ /* 0x000fca0008410000 */
[C---:B------:R-:W-:Y:S01]  /*8510*/  HMMA.16816.F32.BF16 R156, R160.reuse, R158, R140 ;  /* 0x0000009ea09c723c */ /* 0x040fe2000004188c */
[----:B------:R-:W4:Y:S05]  /*8520*/  LDSM.16.M88.4 R140, [R212+0x4800] ;  /* 0x00480000d48c783b */ /* 0x000f2a0000000200 */
[----:B------:R-:W-:Y:S06]  /*8530*/  HMMA.16816.F32.BF16 R148, R160, R190, R148 ;  /* 0x000000bea094723c */ /* 0x000fec0000041894 */
[----:B-1----:R-:W-:Y:S01]  /*8540*/  HMMA.16816.F32.BF16 R28, R24, R22, R28 ;  /* 0x00000016181c723c */ /* 0x002fe2000004181c */
[----:B------:R-:W-:-:S05]  /*8550*/  FMUL.FTZ R3, R8, UR10 ;  /* 0x0000000a08037c20 */ /* 0x000fca0008410000 */
[----:B------:R-:W-:Y:S01]  /*8560*/  HMMA.16816.F32.BF16 R168, R180, R176, R168 ;  /* 0x000000b0b4a8723c */ /* 0x000fe200000418a8 */
[----:B------:R-:W-:Y:S05]  /*8570*/  MUFU.TANH R3, R3 ;  /* 0x0000000300037308 */ /* 0x000fea0000002400 */
[----:B---3--:R-:W-:Y:S01]  /*8580*/  HMMA.16816.F32.BF16 R132, R160, R154, R132 ;  /* 0x0000009aa084723c */ /* 0x008fe20000041884 */
[----:B------:R-:W-:Y:S02]  /*8590*/  FMUL.FTZ R176, R7, UR10 ;  /* 0x0000000a07b07c20 */ /* 0x000fe40008410000 */
[----:B------:R1:W-:Y:S03]  /*85a0*/  MUFU.TANH R154, R4 ;  /* 0x00000004009a7308 */ /* 0x0003e60000002400 */
[----:B-----5:R-:W-:Y:S01]  /*85b0*/  HMMA.16816.F32.BF16 R44, R40, R172, R44 ;  /* 0x000000ac282c723c */ /* 0x020fe2000004182c */
[----:B------:R-:W-:-:S04]  /*85c0*/  FMUL.FTZ R155, R11, UR10 ;  /* 0x0000000a0b9b7c20 */ /* 0x000fc80008410000 */
[----:B------:R-:W-:Y:S01]  /*85d0*/  MUFU.TANH R176, R176 ;  /* 0x000000b000b07308 */ /* 0x000fe20000002400 */
[----:B------:R-:W-:Y:S01]  /*85e0*/  HMMA.16816.F32.BF16 R32, R24, R20, R32 ;  /* 0x000000141820723c */ /* 0x000fe20000041820 */
[----:B------:R-:W-:Y:S01]  /*85f0*/  FMUL.FTZ R172, R5, UR10 ;  /* 0x0000000a05ac7c20 */ /* 0x000fe20008410000 */
[----:B------:R-:W-:Y:S01]  /*8600*/  FMUL.FTZ R173, R6, UR10 ;  /* 0x0000000a06ad7c20 */ /* 0x000fe20008410000 */
[----:B------:R-:W3:Y:S03]  /*8610*/  LDSM.16.M88.4 R20, [R208] ;  /* 0x00000000d014783b */ /* 0x000ee60000000200 */
[----:B------:R-:W-:Y:S01]  /*8620*/  HMMA.16816.F32.BF16 R136, R160, R152, R136 ;  /* 0x00000098a088723c */ /* 0x000fe20000041888 */
[----:B------:R-:W-:Y:S01]  /*8630*/  MUFU.TANH R155, R155 ;  /* 0x0000009b009b7308 */ /* 0x000fe20000002400 */
[----:B-1----:R-:W1:Y:S04]  /*8640*/  LDSM.16.M88.4 R4, [R229+0xa000] ;  /* 0x00a00000e504783b */ /* 0x002e680000000200 */
[C---:B------:R-:W-:Y:S01]  /*8650*/  HMMA.16816.F32.BF16 R148, R52.reuse, R50, R148 ;  /* 0x000000323494723c */ /* 0x040fe20000041894 */
[----:B------:R-:W-:Y:S01]  /*8660*/  FMUL.FTZ R152, R9, UR10 ;  /* 0x0000000a09987c20 */ /* 0x000fe20008410000 */
[----:B------:R-:W-:Y:S01]  /*8670*/  FMUL.FTZ R153, R10, UR10 ;  /* 0x0000000a0a997c20 */ /* 0x000fe20008410000 */
[----:B------:R-:W-:Y:S01]  /*8680*/  LDSM.16.M88.4 R48, [R212+0x5000] ;  /* 0x00500000d430783b */ /* 0x000fe20000000200 */
[----:B------:R-:W-:Y:S02]  /*8690*/  MUFU.TANH R173, R173 ;  /* 0x000000ad00ad7308 */ /* 0x000fe40000002400 */
[C---:B--2---:R-:W-:Y:S01]  /*86a0*/  HMMA.16816.F32.BF16 R144, R52.reuse, R12, R144 ;  /* 0x0000000c3490723c */ /* 0x044fe20000041890 */
[----:B------:R-:W2:Y:S05]  /*86b0*/  LDSM.16.M88.4 R8, [R212+0x2800] ;  /* 0x00280000d408783b */ /* 0x000eaa0000000200 */
[----:B------:R-:W-:Y:S01]  /*86c0*/  HMMA.16816.F32.BF16 R156, R52, R14, R156 ;  /* 0x0000000e349c723c */ /* 0x000fe2000004189c */
[----:B------:R-:W5:Y:S01]  /*86d0*/  LDSM.16.M88.4 R12, [R207] ;  /* 0x00000000cf0c783b */ /* 0x000f620000000200 */
[----:B------:R-:W5:Y:S04]  /*86e0*/  MUFU.TANH R152, R152 ;  /* 0x0000009800987308 */ /* 0x000f680000002400 */
[----:B----4-:R-:W-:Y:S04]  /*86f0*/  HMMA.16816.F32.BF16 R28, R16, R142, R28 ;  /* 0x0000008e101c723c */ /* 0x010fe8000004181c */
[----:B------:R-:W-:Y:S02]  /*8700*/  MUFU.TANH R172, R172 ;  /* 0x000000ac00ac7308 */ /* 0x000fe40000002400 */
[----:B------:R-:W-:Y:S06]  /*8710*/  HMMA.16816.F32.BF16 R44, R24, R36, R44 ;  /* 0x00000024182c723c */ /* 0x000fec000004182c */
[----:B------:R-:W-:Y:S01]  /*8720*/  HMMA.16816.F32.BF16 R32, R16, R140, R32 ;  /* 0x0000008c1020723c */ /* 0x000fe20000041820 */
[----:B------:R-:W-:Y:S05]  /*8730*/  MUFU.TANH R153, R153 ;  /* 0x0000009900997308 */ /* 0x000fea0000002400 */
[----:B---3--:R-:W-:Y:S06]  /*8740*/  HMMA.16816.F32.BF16 R144, R40, R20, R144 ;  /* 0x000000142890723c */ /* 0x008fec0000041890 */
[----:B-1----:R-:W-:Y:S01]  /*8750*/  HMMA.16816.F32.BF16 R136, R52, R4, R136 ;  /* 0x000000043488723c */ /* 0x002fe20000041888 */
[----:B------:R-:W-:Y:S01]  /*8760*/  FMUL.FTZ R28, R28, UR10 ;  /* 0x0000000a1c1c7c20 */ /* 0x000fe20008410000 */
[----:B------:R-:W-:-:S04]  /*8770*/  FMUL.FTZ R29, R29, UR10 ;  /* 0x0000000a1d1d7c20 */ /* 0x000fc80008410000 */
[----:B------:R-:W-:Y:S01]  /*8780*/  HMMA.16816.F32.BF16 R156, R40, R22, R156 ;  /* 0x00000016289c723c */ /* 0x000fe2000004189c */
[----:B------:R-:W1:Y:S05]  /*8790*/  LDSM.16.M88.4 R20, [R212+0x3000] ;  /* 0x00300000d414783b */ /* 0x000e6a0000000200 */
[----:B------:R-:W-:Y:S01]  /*87a0*/  HMMA.16816.F32.BF16 R132, R52, R6, R132 ;  /* 0x000000063484723c */ /* 0x000fe20000041884 */
[----:B------:R-:W3:Y:S01]  /*87b0*/  LDSM.16.M88.4 R4, [R229+0xa800] ;  /* 0x00a80000e504783b */ /* 0x000ee20000000200 */
[----:B------:R-:W-:Y:S01]  /*87c0*/  FMUL.FTZ R32, R32, UR10 ;  /* 0x0000000a20207c20 */ /* 0x000fe20008410000 */
[----:B------:R-:W-:Y:S01]  /*87d0*/  FMUL.FTZ R33, R33, UR10 ;  /* 0x0000000a21217c20 */ /* 0x000fe20008410000 */
[----:B------:R-:W-:-:S02]  /*87e0*/  FMUL.FTZ R34, R34, UR10 ;  /* 0x0000000a22227c20 */ /* 0x000fc40008410000 */
[----:B--2---:R-:W-:Y:S01]  /*87f0*/  HMMA.16816.F32.BF16 R140, R160, R8, R64 ;  /* 0x00000008a08c723c */ /* 0x004fe20000041840 */
[----:B------:R-:W2:Y:S01]  /*8800*/  LDSM.16.M88.4 R64, [R223+0x9800] ;  /* 0x00980000df40783b */ /* 0x000ea20000000200 */
[----:B------:R-:W-:Y:S04]  /*8810*/  MUFU.TANH R177, R32 ;  /* 0x0000002000b17308 */ /* 0x000fe80000002400 */
[----:B------:R-:W-:Y:S04]  /*8820*/  HMMA.16816.F32.BF16 R164, R180, R178, R164 ;  /* 0x000000b2b4a4723c */ /* 0x000fe800000418a4 */
[----:B------:R-:W-:Y:S02]  /*8830*/  MUFU.TANH R178, R34 ;  /* 0x0000002200b27308 */ /* 0x000fe40000002400 */
[----:B------:R-:W-:Y:S01]  /*8840*/  HMMA.16816.F32.BF16 R44, R16, R48, R44 ;  /* 0x00000030102c723c */ /* 0x000fe2000004182c */
[----:B------:R-:W-:Y:S01]  /*8850*/  FMUL.FTZ R179, R30, UR10 ;  /* 0x0000000a1eb37c20 */ /* 0x000fe20008410000 */
[----:B------:R-:W-:-:S04]  /*8860*/  FMUL.FTZ R180, R31, UR10 ;  /* 0x0000000a1fb47c20 */ /* 0x000fc80008410000 */
[----:B------:R-:W-:Y:S01]  /*8870*/  MUFU.TANH R48, R28 ;  /* 0x0000001c00307308 */ /* 0x000fe20000002400 */
[----:B------:R-:W-:Y:S01]  /*8880*/  HMMA.16816.F32.BF16 R60, R160, R10, R60 ;  /* 0x0000000aa03c723c */ /* 0x000fe2000004183c */
[----:B------:R-:W-:Y:S05]  /*8890*/  LDSM.16.M88.4 R8, [R212+0x6000] ;  /* 0x00600000d408783b */ /* 0x000fea0000000200 */
[C---:B------:R-:W-:Y:S01]  /*88a0*/  HMMA.16816.F32.BF16 R148, R40.reuse, R174, R148 ;  /* 0x000000ae2894723c */ /* 0x040fe20000041894 */
[----:B------:R4:W-:Y:S05]  /*88b0*/  MUFU.TANH R49, R29 ;  /* 0x0000001d00317308 */ /* 0x0009ea0000002400 */
[----:B-----5:R-:W-:Y:S01]  /*88c0*/  HMMA.16816.F32.BF16 R136, R40, R12, R136 ;  /* 0x0000000c2888723c */ /* 0x020fe20000041888 */
[----:B------:R-:W-:-:S02]  /*88d0*/  FMUL.FTZ R175, R35, UR10 ;  /* 0x0000000a23af7c20 */ /* 0x000fc40008410000 */
[----:B------:R5:W2:Y:S02]  /*88e0*/  MUFU.TANH R174, R33 ;  /* 0x0000002100ae7308 */ /* 0x000aa40000002400 */
[----:B------:R-:W-:Y:S01]  /*88f0*/  FMUL.FTZ R44, R44, UR10 ;  /* 0x0000000a2c2c7c20 */ /* 0x000fe20008410000 */
[----:B------:R-:W-:Y:S01]  /*8900*/  HMMA.16816.F32.BF16 R132, R40, R14, R132 ;  /* 0x0000000e2884723c */ /* 0x000fe20000041884 */
[----:B------:R-:W-:Y:S01]  /*8910*/  LDSM.16.M88.4 R12, [R206] ;  /* 0x00000000ce0c783b */ /* 0x000fe20000000200 */
[----:B------:R-:W-:-:S03]  /*8920*/  FMUL.FTZ R45, R45, UR10 ;  /* 0x0000000a2d2d7c20 */ /* 0x000fc60008410000 */
[----:B------:R-:W2:Y:S01]  /*8930*/  MUFU.TANH R175, R175 ;  /* 0x000000af00af7308 */ /* 0x000ea20000002400 */
[----:B----4-:R-:W4:Y:S01]  /*8940*/  LDSM.16.M88.4 R28, [R223+0xa000] ;  /* 0x00a00000df1c783b */ /* 0x010f220000000200 */
[----:B-1----:R-:W-:Y:S06]  /*8950*/  HMMA.16816.F32.BF16 R56, R160, R20, R56 ;  /* 0x00000014a038723c */ /* 0x002fec0000041838 */
[----:B---3--:R-:W-:Y:S01]  /*8960*/  HMMA.16816.F32.BF16 R140, R52, R4, R140 ;  /* 0x00000004348c723c */ /* 0x008fe2000004188c */
[----:B-----5:R-:W1:Y:S01]  /*8970*/  LDSM.16.M88.4 R32, [R212+0x5800] ;  /* 0x00580000d420783b */ /* 0x020e620000000200 */
[----:B------:R-:W3:Y:S04]  /*8980*/  MUFU.TANH R179, R179 ;  /* 0x000000b300b37308 */ /* 0x000ee80000002400 */
[----:B------:R-:W-:Y:S01]  /*8990*/  HMMA.16816.F32.BF16 R184, R160, R22, R184 ;  /* 0x00000016a0b8723c */ /* 0x000fe200000418b8 */
[----:B------:R-:W5:Y:S03]  /*89a0*/  LDSM.16.M88.4 R20, [R229+0xb000] ;  /* 0x00b00000e514783b */ /* 0x000f660000000200 */
[----:B------:R-:W3:Y:S02]  /*89b0*/  MUFU.TANH R180, R180 ;  /* 0x000000b400b47308 */ /* 0x000ee40000002400 */
[----:B------:R-:W-:Y:S01]  /*89c0*/  HMMA.16816.F32.BF16 R60, R52, R6, R60 ;  /* 0x00000006343c723c */ /* 0x000fe2000004183c */
[----:B------:R-:W-:Y:S05]  /*89d0*/  LDSM.16.M88.4 R4, [R223+0xa800] ;  /* 0x00a80000df04783b */ /* 0x000fea0000000200 */
[C---:B--2---:R-:W-:Y:S01]  /*89e0*/  HMMA.16816.F32.BF16 R144, R24.reuse, R64, R144 ;  /* 0x000000401890723c */ /* 0x044fe20000041890 */
[----:B------:R-:W2:Y:S05]  /*89f0*/  MUFU.TANH R44, R44 ;  /* 0x0000002c002c7308 */ /* 0x000eaa0000002400 */
[C---:B------:R-:W-:Y:S01]  /*8a00*/  HMMA.16816.F32.BF16 R148, R24.reuse, R38, R148 ;  /* 0x000000261894723c */ /* 0x040fe20000041894 */
[----:B------:R-:W3:Y:S02]  /*8a10*/  LDSM.16.M88.4 R36, [R212+0x3800] ;  /* 0x00380000d424783b */ /* 0x000ee40000000200 */
[----:B------:R-:W-:Y:S03]  /*8a20*/  MUFU.TANH R45, R45 ;  /* 0x0000002d002d7308 */ /* 0x000fe60000002400 */
[C---:B------:R-:W-:Y:S06]  /*8a30*/  HMMA.16816.F32.BF16 R156, R24.reuse, R66, R156 ;  /* 0x00000042189c723c */ /* 0x040fec000004189c */
[C---:B----4-:R-:W-:Y:S06]  /*8a40*/  HMMA.16816.F32.BF16 R136, R24.reuse, R28, R136 ;  /* 0x0000001c1888723c */ /* 0x050fec0000041888 */
[----:B------:R-:W-:Y:S01]  /*8a50*/  HMMA.16816.F32.BF16 R132, R24, R30, R132 ;  /* 0x0000001e1884723c */ /* 0x000fe20000041884 */
[----:B------:R-:W4:Y:S05]  /*8a60*/  LDSM.16.M88.4 R28, [R205] ;  /* 0x00000000cd1c783b */ /* 0x000f2a0000000200 */
[C---:B------:R-:W-:Y:S06]  /*8a70*/  HMMA.16816.F32.BF16 R140, R40.reuse, R12, R140 ;  /* 0x0000000c288c723c */ /* 0x040fec000004188c */
[----:B------:R-:W-:Y:S01]  /*8a80*/  HMMA.16816.F32.BF16 R60, R40, R14, R60 ;  /* 0x0000000e283c723c */ /* 0x000fe2000004183c */
[----:B------:R-:W-:Y:S05]  /*8a90*/  LDSM.16.M88.4 R12, [R212+0x6800] ;  /* 0x00680000d40c783b */ /* 0x000fea0000000200 */
[C---:B-1----:R-:W-:Y:S01]  /*8aa0*/  HMMA.16816.F32.BF16 R144, R16.reuse, R32, R144 ;  /* 0x000000201090723c */ /* 0x042fe20000041890 */
[----:B------:R-:W1:Y:S05]  /*8ab0*/  S2R R32, SR_TID.X ;  /* 0x0000000000207919 */ /* 0x000e6a0000002100 */
[C---:B------:R-:W-:Y:S06]  /*8ac0*/  HMMA.16816.F32.BF16 R136, R16.reuse, R8, R136 ;  /* 0x000000081088723c */ /* 0x040fec0000041888 */
[----:B------:R-:W-:Y:S01]  /*8ad0*/  HMMA.16816.F32.BF16 R132, R16, R10, R132 ;  /* 0x0000000a1084723c */ /* 0x000fe20000041884 */
[----:B------:R-:W2:Y:S05]  /*8ae0*/  LDSM.16.M88.4 R8, [R229+0xb800] ;  /* 0x00b80000e508783b */ /* 0x000eaa0000000200 */
[----:B-----5:R-:W-:Y:S06]  /*8af0*/  HMMA.16816.F32.BF16 R56, R52, R20, R56 ;  /* 0x000000143438723c */ /* 0x020fec0000041838 */
[----:B------:R-:W-:Y:S01]  /*8b00*/  HMMA.16816.F32.BF16 R148, R16, R50, R148 ;  /* 0x000000321094723c */ /* 0x000fe20000041894 */
[----:B------:R-:W-:Y:S01]  /*8b10*/  FMUL.FTZ R66, R145, UR10 ;  /* 0x0000000a91427c20 */ /* 0x000fe20008410000 */
[----:B------:R-:W-:-:S04]  /*8b20*/  FMUL.FTZ R146, R146, UR10 ;  /* 0x0000000a92927c20 */ /* 0x000fc80008410000 */
[----:B------:R-:W-:Y:S01]  /*8b30*/  HMMA.16816.F32.BF16 R156, R16, R34, R156 ;  /* 0x00000022109c723c */ /* 0x000fe2000004189c */
[----:B------:R-:W-:Y:S01]  /*8b40*/  FMUL.FTZ R51, R46, UR10 ;  /* 0x0000000a2e337c20 */ /* 0x000fe20008410000 */
[----:B------:R-:W-:Y:S01]  /*8b50*/  FMUL.FTZ R46, R47, UR10 ;  /* 0x0000000a2f2e7c20 */ /* 0x000fe20008410000 */
[----:B-1----:R-:W-:Y:S02]  /*8b60*/  IMAD.SHL.U32 R32, R32, 0x2, RZ ;  /* 0x0000000220207824 */ /* 0x002fe400078e00ff */
[----:B------:R-:W-:Y:S01]  /*8b70*/  FMUL.FTZ R137, R137, UR10 ;  /* 0x0000000a89897c20 */ /* 0x000fe20008410000 */
[----:B------:R-:W-:Y:S01]  /*8b80*/  FMUL.FTZ R139, R139, UR10 ;  /* 0x0000000a8b8b7c20 */ /* 0x000fe20008410000 */
[----:B---3--:R-:W-:Y:S01]  /*8b90*/  HMMA.16816.F32.BF16 R168, R160, R36, R168 ;  /* 0x00000024a0a8723c */ /* 0x008fe200000418a8 */
[----:B------:R-:W-:Y:S01]  /*8ba0*/  FMUL.FTZ R134, R134, UR10 ;  /* 0x0000000a86867c20 */ /* 0x000fe20008410000 */
[----:B------:R-:W-:Y:S01]  /*8bb0*/  LOP3.LUT R32, R32, 0x6, RZ, 0xc0, !PT ;  /* 0x0000000620207812 */ /* 0x000fe200078ec0ff */
[----:B------:R-:W1:Y:S01]  /*8bc0*/  MUFU.TANH R51, R51 ;  /* 0x0000003300337308 */ /* 0x000e620000002400 */
[----:B------:R-:W-:Y:S01]  /*8bd0*/  FMUL.FTZ R136, R136, UR10 ;  /* 0x0000000a88887c20 */ /* 0x000fe20008410000 */
[----:B------:R-:W-:Y:S01]  /*8be0*/  FMUL.FTZ R138, R138, UR10 ;  /* 0x0000000a8a8a7c20 */ /* 0x000fe20008410000 */
[----:B------:R-:W-:Y:S01]  /*8bf0*/  HMMA.16816.F32.BF16 R140, R24, R4, R140 ;  /* 0x00000004188c723c */ /* 0x000fe2000004188c */
[----:B------:R-:W-:Y:S01]  /*8c00*/  FMUL.FTZ R135, R135, UR10 ;  /* 0x0000000a87877c20 */ /* 0x000fe20008410000 */
[----:B------:R-:W-:-:S03]  /*8c10*/  FMUL.FTZ R133, R133, UR10 ;  /* 0x0000000a85857c20 */ /* 0x000fc60008410000 */
[----:B------:R-:W3:Y:S01]  /*8c20*/  MUFU.TANH R46, R46 ;  /* 0x0000002e002e7308 */ /* 0x000ee20000002400 */
[----:B------:R-:W-:Y:S01]  /*8c30*/  HMMA.16816.F32.BF16 R60, R24, R6, R60 ;  /* 0x00000006183c723c */ /* 0x000fe2000004183c */
[----:B------:R-:W5:Y:S01]  /*8c40*/  LDSM.16.M88.4 R4, [R223+0xb000] ;  /* 0x00b00000df04783b */ /* 0x000f620000000200 */
[----:B------:R-:W-:Y:S01]  /*8c50*/  FMUL.FTZ R47, R148, UR10 ;  /* 0x0000000a942f7c20 */ /* 0x000fe20008410000 */
[----:B------:R-:W-:Y:S01]  /*8c60*/  FMUL.FTZ R50, R149, UR10 ;  /* 0x0000000a95327c20 */ /* 0x000fe20008410000 */
[----:B------:R-:W-:Y:S01]  /*8c70*/  FMUL.FTZ R149, R144, UR10 ;  /* 0x0000000a90957c20 */ /* 0x000fe20008410000 */
[----:B------:R-:W-:Y:S01]  /*8c80*/  FMUL.FTZ R144, R147, UR10 ;  /* 0x0000000a93907c20 */ /* 0x000fe20008410000 */
[----:B------:R-:W-:Y:S01]  /*8c90*/  HMMA.16816.F32.BF16 R164, R160, R38, R164 ;  /* 0x00000026a0a4723c */ /* 0x000fe200000418a4 */
[----:B------:R-:W-:Y:S01]  /*8ca0*/  FMUL.FTZ R148, R159, UR10 ;  /* 0x0000000a9f947c20 */ /* 0x000fe20008410000 */
[----:B------:R-:W-:Y:S01]  /*8cb0*/  FMUL.FTZ R159, R132, UR10 ;  /* 0x0000000a849f7c20 */ /* 0x000fe20008410000 */
[----:B------:R-:W-:Y:S01]  /*8cc0*/  IMAD R132, R237, 0x80, R32 ;  /* 0x00000080ed847824 */ /* 0x000fe200078e0220 */
[----:B------:R1:W-:Y:S01]  /*8cd0*/  MUFU.TANH R161, R134 ;  /* 0x0000008600a17308 */ /* 0x0003e20000002400 */
[----:B------:R-:W-:Y:S01]  /*8ce0*/  FMUL.FTZ R145, R157, UR10 ;  /* 0x0000000a9d917c20 */ /* 0x000fe20008410000 */
[----:B------:R-:W-:Y:S01]  /*8cf0*/  HMMA.16816.F32.BF16 R184, R52, R22, R184 ;  /* 0x0000001634b8723c */ /* 0x000fe200000418b8 */
[----:B------:R-:W3:Y:S01]  /*8d00*/  LDSM.16.M88.4 R20, [R204] ;  /* 0x00000000cc14783b */ /* 0x000ee20000000200 */
[----:B------:R-:W-:Y:S01]  /*8d10*/  FMUL.FTZ R147, R158, UR10 ;  /* 0x0000000a9e937c20 */ /* 0x000fe20008410000 */
[----:B------:R-:W-:Y:S01]  /*8d20*/  FMUL.FTZ R64, R150, UR10 ;  /* 0x0000000a96407c20 */ /* 0x000fe20008410000 */
[----:B------:R-:W-:Y:S01]  /*8d30*/  FMUL.FTZ R65, R151, UR10 ;  /* 0x0000000a97417c20 */ /* 0x000fe20008410000 */
[----:B------:R-:W-:Y:S01]  /*8d40*/  FMUL.FTZ R151, R156, UR10 ;  /* 0x0000000a9c977c20 */ /* 0x000fe20008410000 */
[----:B----4-:R-:W-:Y:S01]  /*8d50*/  HMMA.16816.F32.BF16 R56, R40, R28, R56 ;  /* 0x0000001c2838723c */ /* 0x010fe20000041838 */
[----:B------:R4:W-:Y:S05]  /*8d60*/  MUFU.TANH R157, R137 ;  /* 0x00000089009d7308 */ /* 0x0009ea0000002400 */
[----:B--2---:R-:W-:Y:S03]  /*8d70*/  HMMA.16816.F32.BF16 R168, R52, R8, R168 ;  /* 0x0000000834a8723c */ /* 0x004fe600000418a8 */
[----:B------:R2:W-:Y:S03]  /*8d80*/  MUFU.TANH R158, R139 ;  /* 0x0000008b009e7308 */ /* 0x0005e60000002400 */
[----:B------:R-:W-:Y:S01]  /*8d90*/  HMMA.16816.F32.BF16 R140, R16, R12, R140 ;  /* 0x0000000c108c723c */ /* 0x000fe2000004188c */
[----:B------:R-:W-:-:S02]  /*8da0*/  VIADD R8, R132, 0x9 ;  /* 0x0000000984087836 */ /* 0x000fc40000000000 */
[----:B------:R-:W-:Y:S02]  /*8db0*/  VIADD R9, R132, 0x8 ;  /* 0x0000000884097836 */ /* 0x000fe40000000000 */
[----:B------:R-:W2:Y:S01]  /*8dc0*/  MUFU.TANH R47, R47 ;  /* 0x0000002f002f7308 */ /* 0x000ea20000002400 */
[-C--:B------:R-:W-:Y:S01]  /*8dd0*/  ISETP.GE.AND P6, PT, R8, R201.reuse, PT ;  /* 0x000000c90800720c */ /* 0x080fe20003fc6270 */
[----:B------:R-:W-:Y:S01]  /*8de0*/  VIADD R12, R132, 0x1 ;  /* 0x00000001840c7836 */ /* 0x000fe20000000000 */
[-C--:B------:R-:W-:Y:S01]  /*8df0*/  ISETP.GE.AND P3, PT, R8, R200.reuse, PT ;  /* 0x000000c80800720c */ /* 0x080fe20003f66270 */
[----:B------:R-:W-:Y:S01]  /*8e00*/  VIADD R8, R132, 0x10 ;  /* 0x0000001084087836 */ /* 0x000fe20000000000 */
[----:B------:R-:W-:Y:S01]  /*8e10*/  HMMA.16816.F32.BF16 R184, R40, R30, R184 ;  /* 0x0000001e28b8723c */ /* 0x000fe200000418b8 */
[----:B------:R-:W2:Y:S01]  /*8e20*/  LDSM.16.M88.4 R28, [R223+0xb800] ;  /* 0x00b80000df1c783b */ /* 0x000ea20000000200 */
[C---:B------:R-:W-:Y:S01]  /*8e30*/  ISETP.GE.AND P4, PT, R12.reuse, R201, PT ;  /* 0x000000c90c00720c */ /* 0x040fe20003f86270 */
[----:B------:R-:W-:Y:S01]  /*8e40*/  MUFU.TANH R64, R64 ;  /* 0x0000004000407308 */ /* 0x000fe20000002400 */
[----:B------:R-:W-:-:S02]  /*8e50*/  ISETP.GE.AND P2, PT, R12, R200, PT ;  /* 0x000000c80c00720c */ /* 0x000fc40003f46270 */
[----:B------:R-:W-:Y:S01]  /*8e60*/  FSEL R181, R152, -INF , !P4 ;  /* 0xff80000098b57808 */ /* 0x000fe20006000000 */
[----:B------:R-:W-:Y:S01]  /*8e70*/  HMMA.16816.F32.BF16 R164, R52, R10, R164 ;  /* 0x0000000a34a4723c */ /* 0x000fe200000418a4 */
[----:B-1----:R-:W-:Y:S02]  /*8e80*/  FSEL R134, R155, -INF , !P2 ;  /* 0xff8000009b867808 */ /* 0x002fe40005000000 */
[CC--:B------:R-:W-:Y:S01]  /*8e90*/  ISETP.GE.AND P4, PT, R8.reuse, R201.reuse, PT ;  /* 0x000000c90800720c */ /* 0x0c0fe20003f86270 */
[----:B------:R-:W1:Y:S01]  /*8ea0*/  MUFU.TANH R50, R50 ;  /* 0x0000003200327308 */ /* 0x000e620000002400 */
[-C--:B------:R-:W-:Y:S01]  /*8eb0*/  ISETP.GE.AND P2, PT, R8, R200.reuse, PT ;  /* 0x000000c80800720c */ /* 0x080fe20003f46270 */
[C---:B------:R-:W-:Y:S01]  /*8ec0*/  VIADD R8, R132.reuse, 0x11 ;  /* 0x0000001184087836 */ /* 0x040fe20000000000 */
[CC--:B------:R-:W-:Y:S01]  /*8ed0*/  ISETP.GE.AND P5, PT, R9.reuse, R201.reuse, PT ;  /* 0x000000c90900720c */ /* 0x0c0fe20003fa6270 */
[----:B-----5:R-:W-:Y:S01]  /*8ee0*/  HMMA.16816.F32.BF16 R56, R24, R4, R56 ;  /* 0x000000041838723c */ /* 0x020fe20000041838 */
[-C--:B------:R-:W-:Y:S01]  /*8ef0*/  ISETP.GE.AND P1, PT, R9, R200.reuse, PT ;  /* 0x000000c80900720c */ /* 0x080fe20003f26270 */
[----:B------:R-:W-:Y:S01]  /*8f00*/  VIADD R9, R132, 0x38 ;  /* 0x0000003884097836 */ /* 0x000fe20000000000 */
[----:B------:R-:W-:Y:S01]  /*8f10*/  FSEL R183, R154, -INF , !P5 ;  /* 0xff8000009ab77808 */ /* 0x000fe20006800000 */
[----:B------:R-:W5:Y:S01]  /*8f20*/  MUFU.TANH R65, R65 ;  /* 0x0000004100417308 */ /* 0x000f620000002400 */
[----:B------:R-:W-:Y:S01]  /*8f30*/  FSEL R182, R173, -INF , !P1 ;  /* 0xff800000adb67808 */ /* 0x000fe20004800000 */
[----:B------:R-:W-:Y:S01]  /*8f40*/  HMMA.16816.F32.BF16 R60, R16, R14, R60 ;  /* 0x0000000e103c723c */ /* 0x000fe2000004183c */
[-C--:B------:R-:W-:Y:S01]  /*8f50*/  ISETP.GE.AND P5, PT, R8, R201.reuse, PT ;  /* 0x000000c90800720c */ /* 0x080fe20003fa6270 */
[----:B------:R-:W-:Y:S01]  /*8f60*/  VIADD R4, R132, 0x20 ;  /* 0x0000002084047836 */ /* 0x000fe20000000000 */
[-C--:B------:R-:W-:Y:S01]  /*8f70*/  ISETP.GE.AND P1, PT, R8, R200.reuse, PT ;  /* 0x000000c80800720c */ /* 0x080fe20003f26270 */
[----:B------:R-:W-:Y:S01]  /*8f80*/  VIADD R8, R132, 0x18 ;  /* 0x0000001884087836 */ /* 0x000fe20000000000 */
[----:B----4-:R-:W-:Y:S01]  /*8f90*/  FSEL R137, R174, -INF , !P5 ;  /* 0xff800000ae897808 */ /* 0x010fe20006800000 */
[----:B------:R-:W4:Y:S01]  /*8fa0*/  LDSM.16.M88.4 R12, [R212+0x7000] ;  /* 0x00700000d40c783b */ /* 0x000f220000000200 */
[----:B------:R-:W-:Y:S01]  /*8fb0*/  FSEL R38, R175, -INF , !P1 ;  /* 0xff800000af267808 */ /* 0x000fe20004800000 */
[----:B---3--:R-:W-:Y:S01]  /*8fc0*/  HMMA.16816.F32.BF16 R168, R40, R20, R168 ;  /* 0x0000001428a8723c */ /* 0x008fe200000418a8 */
[----:B------:R-:W-:Y:S01]  /*8fd0*/  FSEL R189, R172, -INF , !P6 ;  /* 0xff800000acbd7808 */ /* 0x000fe20007000000 */
[----:B------:R-:W-:Y:S01]  /*8fe0*/  VIADD R5, R132, 0x28 ;  /* 0x0000002884057836 */ /* 0x000fe20000000000 */
[----:B------:R-:W-:Y:S01]  /*8ff0*/  FSEL R176, R176, -INF , !P3 ;  /* 0xff800000b0b07808 */ /* 0x000fe20005800000 */
[----:B------:R-:W3:Y:S01]  /*9000*/  MUFU.TANH R149, R149 ;  /* 0x0000009500957308 */ /* 0x000ee20000002400 */
[CC--:B------:R-:W-:Y:S01]  /*9010*/  ISETP.GE.AND P5, PT, R4.reuse, R201.reuse, PT ;  /* 0x000000c90400720c */ /* 0x0c0fe20003fa6270 */
[----:B------:R-:W-:Y:S01]  /*9020*/  HMMA.16816.F32.BF16 R184, R24, R6, R184 ;  /* 0x0000000618b8723c */ /* 0x000fe200000418b8 */
[-C--:B------:R-:W-:Y:S01]  /*9030*/  ISETP.GE.AND P1, PT, R4, R200.reuse, PT ;  /* 0x000000c80400720c */ /* 0x080fe20003f26270 */
[----:B------:R-:W-:Y:S01]  /*9040*/  VIADD R4, R132, 0x21 ;  /* 0x0000002184047836 */ /* 0x000fe20000000000 */
[-C--:B------:R-:W-:Y:S01]  /*9050*/  ISETP.GE.AND P6, PT, R8, R201.reuse, PT ;  /* 0x000000c90800720c */ /* 0x080fe20003fc6270 */
[----:B------:R-:W-:Y:S01]  /*9060*/  FMUL.FTZ R140, R140, UR10 ;  /* 0x0000000a8c8c7c20 */ /* 0x000fe20008410000 */
[-C--:B------:R-:W-:Y:S01]  /*9070*/  ISETP.GE.AND P3, PT, R8, R200.reuse, PT ;  /* 0x000000c80800720c */ /* 0x080fe20003f66270 */
[----:B------:R-:W-:Y:S01]  /*9080*/  VIADD R8, R132, 0x19 ;  /* 0x0000001984087836 */ /* 0x000fe20000000000 */
[----:B--2---:R-:W-:Y:S01]  /*9090*/  FSEL R139, R48, -INF , !P6 ;  /* 0xff800000308b7808 */ /* 0x004fe20007000000 */
[----:B------:R-:W-:Y:S01]  /*90a0*/  HMMA.16816.F32.BF16 R20, R40, R22, R164 ;  /* 0x000000162814723c */ /* 0x000fe200000418a4 */
[----:B------:R-:W-:Y:S01]  /*90b0*/  FSEL R36, R179, -INF , !P3 ;  /* 0xff800000b3247808 */ /* 0x000fe20005800000 */
[----:B------:R5:W2:Y:S01]  /*90c0*/  MUFU.TANH R150, R146 ;  /* 0x0000009200967308 */ /* 0x000aa20000002400 */
[----:B------:R-:W-:Y:S01]  /*90d0*/  FSEL R177, R177, -INF , !P4 ;  /* 0xff800000b1b17808 */ /* 0x000fe20006000000 */
[----:B------:R-:W-:Y:S01]  /*90e0*/  FMUL.FTZ R60, R60, UR10 ;  /* 0x0000000a3c3c7c20 */ /* 0x000fe20008410000 */
[----:B------:R-:W-:Y:S01]  /*90f0*/  FSEL R178, R178, -INF , !P2 ;  /* 0xff800000b2b27808 */ /* 0x000fe20005000000 */
[----:B------:R-:W-:Y:S01]  /*9100*/  FMUL.FTZ R62, R62, UR10 ;  /* 0x0000000a3e3e7c20 */ /* 0x000fe20008410000 */
[CC--:B------:R-:W-:Y:S01]  /*9110*/  ISETP.GE.AND P6, PT, R4.reuse, R201.reuse, PT ;  /* 0x000000c90400720c */ /* 0x0c0fe20003fc6270 */
[----:B------:R-:W-:Y:S01]  /*9120*/  FMUL.FTZ R61, R61, UR10 ;  /* 0x0000000a3d3d7c20 */ /* 0x000fe20008410000 */
[-C--:B------:R-:W-:Y:S01]  /*9130*/  ISETP.GE.AND P3, PT, R4, R200.reuse, PT ;  /* 0x000000c80400720c */ /* 0x080fe20003f66270 */
[----:B------:R-:W-:Y:S01]  /*9140*/  VIADD R4, R132, 0x29 ;  /* 0x0000002984047836 */ /* 0x000fe20000000000 */
[C---:B------:R-:W-:Y:S01]  /*9150*/  ISETP.GE.AND P4, PT, R8.reuse, R201, PT ;  /* 0x000000c90800720c */ /* 0x040fe20003f86270 */
[----:B------:R-:W-:Y:S01]  /*9160*/  HMMA.16816.F32.BF16 R168, R24, R28, R168 ;  /* 0x0000001c18a8723c */ /* 0x000fe200000418a8 */
[----:B------:R-:W-:Y:S01]  /*9170*/  ISETP.GE.AND P2, PT, R8, R200, PT ;  /* 0x000000c80800720c */ /* 0x000fe20003f46270 */
[----:B------:R-:W-:Y:S01]  /*9180*/  VIADD R8, R132, 0x30 ;  /* 0x0000003084087836 */ /* 0x000fe20000000000 */
[----:B------:R-:W-:Y:S01]  /*9190*/  FSEL R67, R49, -INF , !P4 ;  /* 0xff80000031437808 */ /* 0x000fe20006000000 */
[----:B------:R-:W2:Y:S01]  /*91a0*/  MUFU.TANH R66, R66 ;  /* 0x0000004200427308 */ /* 0x000ea20000002400 */
[----:B------:R-:W-:Y:S01]  /*91b0*/  FSEL R180, R180, -INF , !P2 ;  /* 0xff800000b4b47808 */ /* 0x000fe20005000000 */
[----:B------:R-:W-:Y:S01]  /*91c0*/  FMUL.FTZ R63, R63, UR10 ;  /* 0x0000000a3f3f7c20 */ /* 0x000fe20008410000 */
[----:B------:R-:W-:-:S02]  /*91d0*/  FSEL R33, R44, -INF , !P5 ;  /* 0xff8000002c217808 */ /* 0x000fc40006800000 */
[----:B------:R-:W-:Y:S02]  /*91e0*/  FSEL R32, R51, -INF , !P1 ;  /* 0xff80000033207808 */ /* 0x000fe40004800000 */
[CC--:B------:R-:W-:Y:S01]  /*91f0*/  ISETP.GE.AND P4, PT, R5.reuse, R201.reuse, PT ;  /* 0x000000c90500720c */ /* 0x0c0fe20003f86270 */
[----:B------:R-:W-:Y:S01]  /*9200*/  MUFU.TANH R144, R144 ;  /* 0x0000009000907308 */ /* 0x000fe20000002400 */
[-C--:B------:R-:W-:Y:S01]  /*9210*/  ISETP.GE.AND P2, PT, R5, R200.reuse, PT ;  /* 0x000000c80500720c */ /* 0x080fe20003f46270 */
[----:B------:R-:W-:Y:S01]  /*9220*/  HMMA.16816.F32.BF16 R20, R24, R30, R20 ;  /* 0x0000001e1814723c */ /* 0x000fe20000041814 */
[CC--:B------:R-:W-:Y:S02]  /*9230*/  ISETP.GE.AND P5, PT, R4.reuse, R201.reuse, PT ;  /* 0x000000c90400720c */ /* 0x0c0fe40003fa6270 */
[-C--:B------:R-:W-:Y:S02]  /*9240*/  ISETP.GE.AND P1, PT, R4, R200.reuse, PT ;  /* 0x000000c80400720c */ /* 0x080fe40003f26270 */
[----:B------:R-:W2:Y:S01]  /*9250*/  LDSM.16.M88.4 R4, [R212+0x7800] ;  /* 0x00780000d404783b */ /* 0x000ea20000000200 */
[----:B------:R-:W-:Y:S01]  /*9260*/  FSEL R39, R45, -INF , !P6 ;  /* 0xff8000002d277808 */ /* 0x000fe20007000000 */
[----:B------:R-:W2:Y:S01]  /*9270*/  MUFU.TANH R151, R151 ;  /* 0x0000009700977308 */ /* 0x000ea20000002400 */
[----:B------:R-:W-:Y:S01]  /*9280*/  FSEL R34, R46, -INF , !P3 ;  /* 0xff8000002e227808 */ /* 0x000fe20005800000 */
[C---:B----4-:R-:W-:Y:S01]  /*9290*/  HMMA.16816.F32.BF16 R56, R16.reuse, R12, R56 ;  /* 0x0000000c1038723c */ /* 0x050fe20000041838 */
[-C--:B------:R-:W-:Y:S01]  /*92a0*/  ISETP.GE.AND P6, PT, R8, R201.reuse, PT ;  /* 0x000000c90800720c */ /* 0x080fe20003fc6270 */
[----:B------:R-:W-:Y:S01]  /*92b0*/  VIADD R25, R132, 0x50 ;  /* 0x0000005084197836 */ /* 0x000fe20000000000 */
[----:B------:R-:W-:Y:S01]  /*92c0*/  ISETP.GE.AND P3, PT, R8, R200, PT ;  /* 0x000000c80800720c */ /* 0x000fe20003f66270 */
[----:B------:R-:W-:Y:S01]  /*92d0*/  VIADD R8, R132, 0x31 ;  /* 0x0000003184087836 */ /* 0x000fe20000000000 */
[----:B------:R-:W-:Y:S01]  /*92e0*/  FSEL R37, R47, -INF , !P4 ;  /* 0xff8000002f257808 */ /* 0x000fe20006000000 */
[----:B------:R-:W4:Y:S01]  /*92f0*/  MUFU.TANH R147, R147 ;  /* 0x0000009300937308 */ /* 0x000f220000002400 */
[----:B-1----:R-:W-:Y:S01]  /*9300*/  FSEL R35, R50, -INF , !P5 ;  /* 0xff80000032237808 */ /* 0x002fe20006800000 */
[----:B------:R-:W-:Y:S01]  /*9310*/  HMMA.16816.F32.BF16 R184, R16, R14, R184 ;  /* 0x0000000e10b8723c */ /* 0x000fe200000418b8 */
[----:B------:R-:W-:Y:S01]  /*9320*/  ISETP.GE.AND P4, PT, R8, R201, PT ;  /* 0x000000c90800720c */ /* 0x000fe20003f86270 */
[----:B------:R-:W-:Y:S01]  /*9330*/  VIADD R24, R132, 0x51 ;  /* 0x0000005184187836 */ /* 0x000fe20000000000 */
[----:B-----5:R-:W-:Y:S01]  /*9340*/  FSEL R146, R65, -INF , !P1 ;  /* 0xff80000041927808 */ /* 0x020fe20004800000 */
[----:B------:R-:W-:-:S04]  /*9350*/  DEPBAR.LE SB0, 0x0 ;  /* 0x000080000000791a */ /* 0x000fc80000000000 */
[----:B------:R1:W5:Y:S01]  /*9360*/  MUFU.TANH R156, R136 ;  /* 0x00000088009c7308 */ /* 0x0003620000002400 */
[----:B---3--:R-:W-:Y:S02]  /*9370*/  FSEL R149, R149, -INF , !P6 ;  /* 0xff80000095957808 */ /* 0x008fe40007000000 */
[----:B--2---:R-:W-:Y:S02]  /*9380*/  FSEL R150, R150, -INF , !P3 ;  /* 0xff80000096967808 */ /* 0x004fe40005800000 */
[CC--:B------:R-:W-:Y:S02]  /*9390*/  ISETP.GE.AND P5, PT, R9.reuse, R201.reuse, PT ;  /* 0x000000c90900720c */ /* 0x0c0fe40003fa6270 */
[-C--:B------:R-:W-:Y:S01]  /*93a0*/  ISETP.GE.AND P1, PT, R9, R200.reuse, PT ;  /* 0x000000c80900720c */ /* 0x080fe20003f26270 */
[----:B------:R-:W-:Y:S01]  /*93b0*/  VIADD R9, R132, 0x40 ;  /* 0x0000004084097836 */ /* 0x000fe20000000000 */
[----:B------:R-:W-:Y:S01]  /*93c0*/  FSEL R173, R66, -INF , !P4 ;  /* 0xff80000042ad7808 */ /* 0x000fe20006000000 */
[----:B------:R-:W2:Y:S01]  /*93d0*/  MUFU.TANH R145, R145 ;  /* 0x0000009100917308 */ /* 0x000ea20000002400 */
[----:B------:R-:W-:Y:S01]  /*93e0*/  FSEL R151, R151, -INF , !P5 ;  /* 0xff80000097977808 */ /* 0x000fe20006800000 */
[----:B------:R-:W-:Y:S01]  /*93f0*/  FMUL.FTZ R13, R56, UR10 ;  /* 0x0000000a380d7c20 */ /* 0x000fe20008410000 */
[----:B----4-:R-:W-:Y:S01]  /*9400*/  FSEL R172, R147, -INF , !P1 ;  /* 0xff80000093ac7808 */ /* 0x010fe20004800000 */
[----:B------:R-:W-:Y:S01]  /*9410*/  FMUL.FTZ R14, R57, UR10 ;  /* 0x0000000a390e7c20 */ /* 0x000fe20008410000 */
[-C--:B------:R-:W-:Y:S01]  /*9420*/  ISETP.GE.AND P4, PT, R9, R201.reuse, PT ;  /* 0x000000c90900720c */ /* 0x080fe20003f86270 */
[----:B------:R-:W-:Y:S01]  /*9430*/  FMUL.FTZ R185, R185, UR10 ;  /* 0x0000000ab9b97c20 */ /* 0x000fe20008410000 */
[----:B-1----:R-:W-:Y:S01]  /*9440*/  FSEL R136, R64, -INF , !P2 ;  /* 0xff80000040887808 */ /* 0x002fe20005000000 */
[----:B------:R-:W1:Y:S01]  /*9450*/  MUFU.TANH R148, R148 ;  /* 0x0000009400947308 */ /* 0x000e620000002400 */
[-C--:B------:R-:W-:Y:S01]  /*9460*/  ISETP.GE.AND P2, PT, R8, R200.reuse, PT ;  /* 0x000000c80800720c */ /* 0x080fe20003f46270 */
[----:B------:R-:W-:Y:S01]  /*9470*/  VIADD R8, R132, 0x39 ;  /* 0x0000003984087836 */ /* 0x000fe20000000000 */
[----:B------:R-:W-:Y:S01]  /*9480*/  HMMA.16816.F32.BF16 R20, R16, R6, R20 ;  /* 0x000000061014723c */ /* 0x000fe20000041814 */
[----:B-----5:R-:W-:Y:S01]  /*9490*/  FSEL R165, R156, -INF , !P4 ;  /* 0xff8000009ca57808 */ /* 0x020fe20006000000 */
[----:B------:R-:W-:Y:S01]  /*94a0*/  FMUL.FTZ R15, R58, UR10 ;  /* 0x0000000a3a0f7c20 */ /* 0x000fe20008410000 */
[----:B------:R-:W-:Y:S01]  /*94b0*/  FSEL R174, R144, -INF , !P2 ;  /* 0xff80000090ae7808 */ /* 0x000fe20005000000 */
[----:B------:R-:W-:Y:S01]  /*94c0*/  FMUL.FTZ R59, R59, UR10 ;  /* 0x0000000a3b3b7c20 */ /* 0x000fe20008410000 */
[CC--:B------:R-:W-:Y:S01]  /*94d0*/  ISETP.GE.AND P6, PT, R8.reuse, R201.reuse, PT ;  /* 0x000000c90800720c */ /* 0x0c0fe20003fc6270 */
[----:B------:R-:W3:Y:S01]  /*94e0*/  MUFU.TANH R138, R138 ;  /* 0x0000008a008a7308 */ /* 0x000ee20000002400 */
[-C--:B------:R-:W-:Y:S01]  /*94f0*/  ISETP.GE.AND P3, PT, R8, R200.reuse, PT ;  /* 0x000000c80800720c */ /* 0x080fe20003f66270 */
[C---:B------:R-:W-:Y:S01]  /*9500*/  VIADD R8, R132.reuse, 0x41 ;  /* 0x0000004184087836 */ /* 0x040fe20000000000 */
[-C--:B------:R-:W-:Y:S01]  /*9510*/  ISETP.GE.AND P2, PT, R9, R200.reuse, PT ;  /* 0x000000c80900720c */ /* 0x080fe20003f46270 */
[C---:B------:R-:W-:Y:S01]  /*9520*/  VIADD R7, R132.reuse, 0x60 ;  /* 0x0000006084077836 */ /* 0x040fe20000000000 */
[----:B--2---:R-:W-:Y:S01]  /*9530*/  FSEL R155, R145, -INF , !P6 ;  /* 0xff800000919b7808 */ /* 0x004fe20007000000 */
[----:B------:R-:W-:Y:S01]  /*9540*/  VIADD R6, R132, 0x61 ;  /* 0x0000006184067836 */ /* 0x000fe20000000000 */
[C---:B------:R-:W-:Y:S01]  /*9550*/  ISETP.GE.AND P5, PT, R8.reuse, R201, PT ;  /* 0x000000c90800720c */ /* 0x040fe20003fa6270 */
[----:B------:R2:W-:Y:S01]  /*9560*/  MUFU.TANH R162, R135 ;  /* 0x0000008700a27308 */ /* 0x0005e20000002400 */
[----:B------:R-:W-:-:S02]  /*9570*/  ISETP.GE.AND P1, PT, R8, R200, PT ;  /* 0x000000c80800720c */ /* 0x000fc40003f26270 */
[----:B------:R-:W-:Y:S01]  /*9580*/  HMMA.16816.F32.BF16 R8, R16, R4, R168 ;  /* 0x000000041008723c */ /* 0x000fe200000418a8 */
[----:B-1----:R-:W-:-:S04]  /*9590*/  FSEL R160, R148, -INF , !P3 ;  /* 0xff80000094a07808 */ /* 0x002fc80005800000 */
[----:B------:R1:W-:Y:S01]  /*95a0*/  MUFU.TANH R163, R140 ;  /* 0x0000008c00a37308 */ /* 0x0003e20000002400 */
[----:B---3--:R-:W-:Y:S01]  /*95b0*/  FSEL R166, R138, -INF , !P2 ;  /* 0xff8000008aa67808 */ /* 0x008fe20005000000 */
[C---:B------:R-:W-:Y:S01]  /*95c0*/  VIADD R4, R132.reuse, 0x48 ;  /* 0x0000004884047836 */ /* 0x040fe20000000000 */
[----:B------:R-:W-:Y:S01]  /*95d0*/  FSEL R171, R157, -INF , !P5 ;  /* 0xff8000009dab7808 */ /* 0x000fe20006800000 */
[----:B------:R-:W-:Y:S01]  /*95e0*/  VIADD R5, R132, 0x49 ;  /* 0x0000004984057836 */ /* 0x000fe20000000000 */
[----:B------:R-:W-:Y:S01]  /*95f0*/  FSEL R168, R158, -INF , !P1 ;  /* 0xff8000009ea87808 */ /* 0x000fe20004800000 */
[----:B------:R-:W-:Y:S01]  /*9600*/  FMUL.FTZ R20, R20, UR10 ;  /* 0x0000000a14147c20 */ /* 0x000fe20008410000 */
[CC--:B------:R-:W-:Y:S01]  /*9610*/  ISETP.GE.AND P6, PT, R4.reuse, R201.reuse, PT ;  /* 0x000000c90400720c */ /* 0x0c0fe20003fc6270 */
[----:B------:R-:W3:Y:S01]  /*9620*/  MUFU.TANH R159, R159 ;  /* 0x0000009f009f7308 */ /* 0x000ee20000002400 */
[----:B--2---:R-:W-:Y:S01]  /*9630*/  FMUL.FTZ R135, R141, UR10 ;  /* 0x0000000a8d877c20 */ /* 0x004fe20008410000 */
[----:B------:R-:W-:Y:S01]  /*9640*/  FMUL.FTZ R141, R143, UR10 ;  /* 0x0000000a8f8d7c20 */ /* 0x000fe20008410000 */
[-C--:B------:R-:W-:Y:S01]  /*9650*/  ISETP.GE.AND P3, PT, R4, R200.reuse, PT ;  /* 0x000000c80400720c */ /* 0x080fe20003f66270 */
[----:B------:R-:W-:Y:S01]  /*9660*/  FMUL.FTZ R138, R187, UR10 ;  /* 0x0000000abb8a7c20 */ /* 0x000fe20008410000 */
[CC--:B------:R-:W-:Y:S01]  /*9670*/  ISETP.GE.AND P5, PT, R25.reuse, R201.reuse, PT ;  /* 0x000000c91900720c */ /* 0x0c0fe20003fa6270 */
[----:B------:R-:W-:Y:S01]  /*9680*/  FMUL.FTZ R143, R184, UR10 ;  /* 0x0000000ab88f7c20 */ /* 0x000fe20008410000 */
[-C--:B------:R-:W-:Y:S01]  /*9690*/  ISETP.GE.AND P1, PT, R25, R200.reuse, PT ;  /* 0x000000c81900720c */ /* 0x080fe20003f26270 */
[----:B------:R-:W2:Y:S01]  /*96a0*/  MUFU.TANH R133, R133 ;  /* 0x0000008500857308 */ /* 0x000ea20000002400 */
[----:B-1----:R-:W-:Y:S01]  /*96b0*/  FMUL.FTZ R140, R142, UR10 ;  /* 0x0000000a8e8c7c20 */ /* 0x002fe20008410000 */
[CC--:B------:R-:W-:Y:S01]  /*96c0*/  ISETP.GE.AND P4, PT, R5.reuse, R201.reuse, PT ;  /* 0x000000c90500720c */ /* 0x0c0fe20003f86270 */
[----:B------:R-:W-:Y:S01]  /*96d0*/  VIADD R25, R132, 0x58 ;  /* 0x0000005884197836 */ /* 0x000fe20000000000 */
[-C--:B------:R-:W-:Y:S01]  /*96e0*/  ISETP.GE.AND P2, PT, R5, R200.reuse, PT ;  /* 0x000000c80500720c */ /* 0x080fe20003f46270 */
[----:B------:R-:W-:Y:S01]  /*96f0*/  FMUL.FTZ R8, R8, UR10 ;  /* 0x0000000a08087c20 */ /* 0x000fe20008410000 */
[----:B------:R-:W-:Y:S01]  /*9700*/  FSEL R164, R161, -INF , !P3 ;  /* 0xff800000a1a47808 */ /* 0x000fe20005800000 */
[----:B------:R-:W-:Y:S01]  /*9710*/  FMUL.FTZ R5, R186, UR10 ;  /* 0x0000000aba057c20 */ /* 0x000fe20008410000 */
[----:B------:R-:W1:Y:S01]  /*9720*/  MUFU.TANH R135, R135 ;  /* 0x0000008700877308 */ /* 0x000e620000002400 */
[----:B---3--:R-:W-:Y:S01]  /*9730*/  FSEL R169, R159, -INF , !P6 ;  /* 0xff8000009fa97808 */ /* 0x008fe20007000000 */
[----:B------:R-:W-:Y:S01]  /*9740*/  FMUL.FTZ R9, R9, UR10 ;  /* 0x0000000a09097c20 */ /* 0x000fe20008410000 */
[-C--:B------:R-:W-:Y:S01]  /*9750*/  ISETP.GE.AND P6, PT, R24, R201.reuse, PT ;  /* 0x000000c91800720c */ /* 0x080fe20003fc6270 */
[----:B------:R-:W-:Y:S01]  /*9760*/  FMUL.FTZ R10, R10, UR10 ;  /* 0x0000000a0a0a7c20 */ /* 0x000fe20008410000 */
[-C--:B------:R-:W-:Y:S01]  /*9770*/  ISETP.GE.AND P3, PT, R24, R200.reuse, PT ;  /* 0x000000c81800720c */ /* 0x080fe20003f66270 */
[----:B------:R-:W-:Y:S01]  /*9780*/  VIADD R24, R132, 0x59 ;  /* 0x0000005984187836 */ /* 0x000fe20000000000 */
[----:B------:R-:W-:Y:S01]  /*9790*/  FSEL R162, R162, -INF , !P2 ;  /* 0xff800000a2a27808 */ /* 0x000fe20005000000 */
[----:B------:R-:W3:Y:S01]  /*97a0*/  MUFU.TANH R141, R141 ;  /* 0x0000008d008d7308 */ /* 0x000ee20000002400 */
[----:B--2---:R-:W-:Y:S01]  /*97b0*/  FSEL R167, R133, -INF , !P4 ;  /* 0xff80000085a77808 */ /* 0x004fe20006000000 */
[----:B------:R-:W-:Y:S01]  /*97c0*/  FMUL.FTZ R11, R11, UR10 ;  /* 0x0000000a0b0b7c20 */ /* 0x000fe20008410000 */
[-C--:B------:R-:W-:Y:S01]  /*97d0*/  ISETP.GE.AND P4, PT, R25, R201.reuse, PT ;  /* 0x000000c91900720c */ /* 0x080fe20003f86270 */
[----:B------:R-:W-:Y:S01]  /*97e0*/  FMUL.FTZ R21, R21, UR10 ;  /* 0x0000000a15157c20 */ /* 0x000fe20008410000 */
[----:B------:R-:W-:Y:S01]  /*97f0*/  ISETP.GE.AND P2, PT, R25, R200, PT ;  /* 0x000000c81900720c */ /* 0x000fe20003f46270 */
[----:B------:R-:W-:Y:S01]  /*9800*/  FMUL.FTZ R22, R22, UR10 ;  /* 0x0000000a16167c20 */ /* 0x000fe20008410000 */
[----:B------:R-:W-:Y:S01]  /*9810*/  FSEL R163, R163, -INF , !P5 ;  /* 0xff800000a3a37808 */ /* 0x000fe20006800000 */
[----:B------:R-:W2:Y:S01]  /*9820*/  MUFU.TANH R140, R140 ;  /* 0x0000008c008c7308 */ /* 0x000ea20000002400 */
[----:B-1----:R-:W-:Y:S01]  /*9830*/  FSEL R161, R135, -INF , !P6 ;  /* 0xff80000087a17808 */ /* 0x002fe20007000000 */
[----:B------:R-:W-:Y:S01]  /*9840*/  FMUL.FTZ R23, R23, UR10 ;  /* 0x0000000a17177c20 */ /* 0x000fe20008410000 */
[----:B------:R-:W-:-:S02]  /*9850*/  ISETP.GE.AND P6, PT, R7, R201, PT ;  /* 0x000000c90700720c */ /* 0x000fc40003fc6270 */
[----:B------:R-:W-:-:S03]  /*9860*/  ISETP.GE.AND P5, PT, R24, R201, PT ;  /* 0x000000c91800720c */ /* 0x000fc60003fa6270 */
[----:B------:R-:W1:Y:S01]  /*9870*/  MUFU.TANH R60, R60 ;  /* 0x0000003c003c7308 */ /* 0x000e620000002400 */
[----:B---3--:R-:W-:Y:S02]  /*9880*/  FSEL R156, R141, -INF , !P3 ;  /* 0xff8000008d9c7808 */ /* 0x008fe40005800000 */
[----:B------:R-:W-:Y:S01]  /*9890*/  ISETP.GE.AND P3, PT, R7, R200, PT ;  /* 0x000000c80700720c */ /* 0x000fe20003f66270 */
[----:B------:R-:W-:-:S04]  /*98a0*/  VIADD R7, R132, 0x68 ;  /* 0x0000006884077836 */ /* 0x000fc80000000000 */
[----:B------:R-:W3:Y:S01]  /*98b0*/  MUFU.TANH R154, R62 ;  /* 0x0000003e009a7308 */ /* 0x000ee20000002400 */
[----:B--2---:R-:W-:Y:S02]  /*98c0*/  FSEL R158, R140, -INF , !P1 ;  /* 0xff8000008c9e7808 */ /* 0x004fe40004800000 */
[----:B------:R-:W-:-:S05]  /*98d0*/  ISETP.GE.AND P1, PT, R24, R200, PT ;  /* 0x000000c81800720c */ /* 0x000fca0003f26270 */
[----:B------:R-:W2:Y:S01]  /*98e0*/  MUFU.TANH R12, R61 ;  /* 0x0000003d000c7308 */ /* 0x000ea20000002400 */
[----:B-1----:R-:W-:Y:S02]  /*98f0*/  FSEL R159, R60, -INF , !P4 ;  /* 0xff8000003c9f7808 */ /* 0x002fe40006000000 */
[----:B------:R-:W-:-:S05]  /*9900*/  ISETP.GE.AND P4, PT, R6, R201, PT ;  /* 0x000000c90600720c */ /* 0x000fca0003f86270 */
        /* <DEDUP_REMOVED lines=16> */
[----:B------:R-:W-:-:S05]  /*9a10*/  ISETP.GE.AND P4, PT, R7, R201, PT ;  /* 0x000000c90700720c */ /* 0x000fca0003f86270 */
[----:B------:R-:W2:Y:S01]  /*9a20*/  MUFU.TANH R15, R15 ;  /* 0x0000000f000f7308 */ /* 0x000ea20000002400 */
[----:B-1----:R-:W-:Y:S01]  /*9a30*/  FSEL R141, R4, -INF , !P6 ;  /* 0xff800000048d7808 */ /* 0x002fe20007000000 */
[C---:B------:R-:W-:Y:S01]  /*9a40*/  VIADD R4, R132.reuse, 0x78 ;  /* 0x0000007884047836 */ /* 0x040fe20000000000 */
[----:B------:R-:W-:-:S04]  /*9a50*/  ISETP.GE.AND P6, PT, R132, R201, PT ;  /* 0x000000c98400720c */ /* 0x000fc80003fc6270 */
[----:B------:R-:W-:Y:S01]  /*9a60*/  FSEL R3, R3, -INF , !P6 ;  /* 0xff80000003037808 */ /* 0x000fe20007000000 */
        /* <DEDUP_REMOVED lines=8> */
[----:B-1----:R-:W-:Y:S02]  /*9af0*/  FSEL R65, R65, -INF , !P4 ;  /* 0xff80000041417808 */ /* 0x002fe40006000000 */
[----:B------:R-:W-:-:S05]  /*9b00*/  ISETP.GT.AND P4, PT, R237, R232, PT ;  /* 0x000000e8ed00720c */ /* 0x000fca0003f84270 */
[----:B------:R-:W1:Y:S01]  /*9b10*/  MUFU.TANH R143, R143 ;  /* 0x0000008f008f7308 */ /* 0x000e620000002400 */
[----:B---3--:R-:W-:Y:S02]  /*9b20*/  FSEL R138, R138, -INF , !P3 ;  /* 0xff8000008a8a7808 */ /* 0x008fe40005800000 */
[C---:B------:R-:W-:Y:S01]  /*9b30*/  ISETP.GE.AND P3, PT, R132.reuse, R200, PT ;  /* 0x000000c88400720c */ /* 0x040fe20003f66270 */
[----:B------:R-:W-:-:S04]  /*9b40*/  VIADD R132, R132, 0x79 ;  /* 0x0000007984847836 */ /* 0x000fc80000000000 */
[----:B------:R-:W3:Y:S01]  /*9b50*/  MUFU.TANH R5, R5 ;  /* 0x0000000500057308 */ /* 0x000ee20000002400 */
[----:B--2---:R-:W-:Y:S02]  /*9b60*/  FSEL R142, R142, -INF , !P2 ;  /* 0xff8000008e8e7808 */ /* 0x004fe40005000000 */
[----:B------:R-:W-:-:S05]  /*9b70*/  ISETP.GE.AND P2, PT, R7, R200, PT ;  /* 0x000000c80700720c */ /* 0x000fca0003f46270 */
[----:B------:R-:W2:Y:S01]  /*9b80*/  MUFU.TANH R133, R9 ;  /* 0x0000000900857308 */ /* 0x000ea20000002400 */
[----:B-1----:R-:W-:Y:S01]  /*9b90*/  FSEL R143, R143, -INF , !P5 ;  /* 0xff8000008f8f7808 */ /* 0x002fe20006800000 */
[----:B------:R-:W-:Y:S01]  /*9ba0*/  BAR.SYNC.DEFER_BLOCKING 0x0 ;  /* 0x0000000000007b1d */ /* 0x000fe20000010000 */
        /* <DEDUP_REMOVED lines=9> */
[----:B------:R-:W-:Y:S02]  /*9c40*/  ISETP.GE.AND P2, PT, R4, R200, PT ;  /* 0x000000c80400720c */ /* 0x000fe40003f46270 */
[----:B------:R-:W-:-:S03]  /*9c50*/  FSEL R4, R153, -INF , !P3 ;  /* 0xff80000099047808 */ /* 0x000fc60005800000 */
[----:B------:R-:W1:Y:S01]  /*9c60*/  MUFU.TANH R54, R22 ;  /* 0x0000001600367308 */ /* 0x000e620000002400 */
[----:B---3--:R-:W-:Y:S02]  /*9c70*/  FSEL R56, R56, -INF , !P1 ;  /* 0xff80000038387808 */ /* 0x008fe40004800000 */
[----:B------:R-:W-:-:S05]  /*9c80*/  ISETP.GE.AND P1, PT, R132, R200, PT ;  /* 0x000000c88400720c */ /* 0x000fca0003f26270 */
[----:B------:R-:W3:Y:S01]  /*9c90*/  MUFU.TANH R51, R23 ;  /* 0x0000001700337308 */ /* 0x000ee20000002400 */
[----:B--2---:R-:W-:Y:S02]  /*9ca0*/  FSEL R61, R61, -INF , !P5 ;  /* 0xff8000003d3d7808 */ /* 0x004fe40006800000 */
[----:B-1----:R-:W-:Y:S02]  /*9cb0*/  FSEL R54, R54, -INF , !P2 ;  /* 0xff80000036367808 */ /* 0x002fe40005000000 */
[----:B---3--:R-:W-:Y:S01]  /*9cc0*/  FSEL R51, R51, -INF , !P1 ;  /* 0xff80000033337808 */ /* 0x008fe20004800000 */
        /* <DEDUP_REMOVED lines=62> */
.L_x_3638:
[----:B------:R-:W-:-:S04]  /*a0b0*/  LEA R8, -R192, RZ, 0x7 ;  /* 0x000000ffc0087211 */ /* 0x000fc800078e39ff */
[----:B------:R-:W-:-:S07]  /*a0c0*/  SHF.R.S32.HI R6, RZ, 0x1f, R8 ;  /* 0x0000001fff067819 */ /* 0x000fce0000011408 */
.L_x_3639:
        /* <DEDUP_REMOVED lines=40> */
.L_x_3637:
        /* <DEDUP_REMOVED lines=79> */
[C---:B------:R-:W-:Y:S01]  /*a840*/  FMUL.FTZ R64, R46.reuse, UR6 ;  /* 0x000000062e407c20 */ /* 0x040fe20008410000 */
[----:B------:R-:W-:Y:S02]  /*a850*/  FSEL R55, R55, RZ, P1 ;  /* 0x000000ff37377208 */ /* 0x000fe40000800000 */
[----:B------:R-:W-:Y:S02]  /*a860*/  FSEL R5, R46, RZ, P2 ;  /* 0x000000ff2e057208 */ /* 0x000fe40001000000 */
[----:B------:R-:W-:Y:S01]  /*a870*/  FSEL R9, R45, RZ, P1 ;  /* 0x000000ff2d097208 */ /* 0x000fe20000800000 */
[----:B------:R-:W-:Y:S01]  /*a880*/  FFMA.FTZ R41, R4, UR6, -R55 ;  /* 0x0000000604297c23 */ /* 0x000fe20008010837 */
[----:B------:R-:W-:Y:S01]  /*a890*/  FSEL R64, R64, RZ, P2 ;  /* 0x000000ff40407208 */ /* 0x000fe20001000000 */
[----:B------:R-:W-:Y:S01]  /*a8a0*/  FADD.FTZ R8, R2, -R5 ;  /* 0x8000000502087221 */ /* 0x000fe20000010000 */
[----:B------:R-:W-:Y:S01]  /*a8b0*/  FFMA.FTZ R40, R134, UR6, -R55 ;  /* 0x0000000686287c23 */ /* 0x000fe20008010837 */
[----:B------:R-:W1:Y:S01]  /*a8c0*/  LDSM.16.MT88.4 R4, [R224+0xc000] ;  /* 0x00c00000e004783b */ /* 0x000e620000004200 */
        /* <DEDUP_REMOVED lines=249> */
[----:B------:R-:W4:Y:S01]  /*b860*/  MUFU.EX2 R160, R160 ;  /* 0x000000a000a07308 */ /* 0x000f220000000800 */
        /* <DEDUP_REMOVED lines=36> */
[----:B----4-:R-:W-:-:S02]  /*bab0*/  FADD.FTZ R3, R155, R0 ;  /* 0x000000009b037221 */ /* 0x010fc40000010000 */
[----:B------:R-:W-:Y:S01]  /*bac0*/  F2FP.BF16.F32.PACK_AB R14, R151, R148 ;  /* 0x00000094970e723e */ /* 0x000fe200000010ff */
[----:B------:R-:W-:Y:S01]  /*bad0*/  MUFU.EX2 R159, R159 ;  /* 0x0000009f009f7308 */ /* 0x000fe20000000800 */
[C---:B------:R-:W-:Y:S01]  /*bae0*/  F2FP.BF16.F32.PACK_AB R15, R160.reuse, R155 ;  /* 0x0000009ba00f723e */ /* 0x040fe200000010ff */
[----:B------:R-:W-:Y:S01]  /*baf0*/  FADD.FTZ R149, R149, R146 ;  /* 0x0000009295957221 */ /* 0x000fe20000010000 */
[----:B------:R-:W-:-:S03]  /*bb00*/  FADD.FTZ R3, R160, R3 ;  /* 0x00000003a0037221 */ /* 0x000fc60000010000 */
        /* <DEDUP_REMOVED lines=10> */
[----:B------:R-:W4:Y:S05]  /*bbb0*/  LDSM.16.MT88.4 R16, [R222+0xe000] ;  /* 0x00e00000de10783b */ /* 0x000f2a0000004200 */
[C---:B--2---:R-:W-:Y:S01]  /*bbc0*/  HMMA.16816.F32.BF16 R128, R12.reuse, R32, R128 ;  /* 0x000000200c80723c */ /* 0x044fe20000041880 */
[----:B------:R-:W-:Y:S05]  /*bbd0*/  MUFU.EX2 R154, R154 ;  /* 0x0000009a009a7308 */ /* 0x000fea0000000800 */
[C---:B------:R-:W-:Y:S01]  /*bbe0*/  HMMA.16816.F32.BF16 R124, R12.reuse, R34, R124 ;  /* 0x000000220c7c723c */ /* 0x040fe2000004187c */
[----:B------:R-:W2:Y:S02]  /*bbf0*/  LDSM.16.MT88.4 R32, [R220+0x11800] ;  /* 0x01180000dc20783b */ /* 0x000ea40000004200 */
[----:B------:R-:W-:Y:S03]  /*bc00*/  MUFU.EX2 R163, R163 ;  /* 0x000000a300a37308 */ /* 0x000fe60000000800 */
[C---:B-----5:R-:W-:Y:S05]  /*bc10*/  HMMA.16816.F32.BF16 R112, R12.reuse, R24, R112 ;  /* 0x000000180c70723c */ /* 0x060fea0000041870 */
[----:B------:R-:W-:Y:S01]  /*bc20*/  MUFU.EX2 R147, R147 ;  /* 0x0000009300937308 */ /* 0x000fe20000000800 */
[C---:B------:R-:W-:Y:S01]  /*bc30*/  HMMA.16816.F32.BF16 R108, R12.reuse, R26, R108 ;  /* 0x0000001a0c6c723c */ /* 0x040fe2000004186c */
[----:B------:R-:W5:Y:S05]  /*bc40*/  LDSM.16.MT88.4 R24, [R224+0xe000] ;  /* 0x00e00000e018783b */ /* 0x000f6a0000004200 */
        /* <DEDUP_REMOVED lines=18> */
[C---:B----4-:R-:W-:Y:S01]  /*bd70*/  HMMA.16816.F32.BF16 R120, R8.reuse, R16, R120 ;  /* 0x000000100878723c */ /* 0x050fe20000041878 */
[----:B------:R-:W-:Y:S01]  /*bd80*/  FADD.FTZ R3, R172, R3 ;  /* 0x00000003ac037221 */ /* 0x000fe20000010000 */
[----:B------:R-:W-:Y:S02]  /*bd90*/  FADD.FTZ R0, R171, R0 ;  /* 0x00000000ab007221 */ /* 0x000fe40000010000 */
        /* <DEDUP_REMOVED lines=8> */
[C---:B--2---:R-:W-:Y:S05]  /*be20*/  HMMA.16816.F32.BF16 R72, R12.reuse, R32, R72 ;  /* 0x000000200c48723c */ /* 0x044fea0000041848 */
[----:B------:R-:W-:Y:S01]  /*be30*/  MUFU.EX2 R145, R145 ;  /* 0x0000009100917308 */ /* 0x000fe20000000800 */
[----:B------:R-:W-:Y:S01]  /*be40*/  HMMA.16816.F32.BF16 R4, R12, R34, R4 ;  /* 0x000000220c04723c */ /* 0x000fe20000041804 */
[----:B------:R-:W2:Y:S04]  /*be50*/  LDSM.16.MT88.4 R32, [R224+0x12000] ;  /* 0x01200000e020783b */ /* 0x000ea80000004200 */
[----:B------:R-:W-:Y:S01]  /*be60*/  LDSM.16.MT88.4 R12, [R220+0x12000] ;  /* 0x01200000dc0c783b */ /* 0x000fe20000004200 */
[C---:B-----5:R-:W-:Y:S01]  /*be70*/  HMMA.16816.F32.BF16 R128, R8.reuse, R24, R128 ;  /* 0x000000180880723c */ /* 0x060fe20000041880 */
[----:B------:R-:W-:Y:S05]  /*be80*/  MUFU.EX2 R135, R135 ;  /* 0x0000008700877308 */ /* 0x000fea0000000800 */
[C---:B------:R-:W-:Y:S01]  /*be90*/  HMMA.16816.F32.BF16 R124, R8.reuse, R26, R124 ;  /* 0x0000001a087c723c */ /* 0x040fe2000004187c */
[----:B------:R-:W5:Y:S02]  /*bea0*/  LDSM.16.MT88.4 R24, [R222+0x12000] ;  /* 0x01200000de18783b */ /* 0x000f640000004200 */
        /* <DEDUP_REMOVED lines=14> */
[C---:B--2---:R-:W-:Y:S06]  /*bf90*/  HMMA.16816.F32.BF16 R96, R8.reuse, R32, R96 ;  /* 0x000000200860723c */ /* 0x044fec0000041860 */
[C---:B------:R-:W-:Y:S01]  /*bfa0*/  HMMA.16816.F32.BF16 R92, R8.reuse, R34, R92 ;  /* 0x00000022085c723c */ /* 0x040fe2000004185c */
[----:B------:R-:W-:Y:S05]  /*bfb0*/  LDSM.16.MT88.4 R32, [R222+0x12800] ;  /* 0x01280000de20783b */ /* 0x000fea0000004200 */
[C---:B-----5:R-:W-:Y:S06]  /*bfc0*/  HMMA.16816.F32.BF16 R88, R8.reuse, R24, R88 ;  /* 0x000000180858723c */ /* 0x060fec0000041858 */
        /* <DEDUP_REMOVED lines=20> */
[----:B------:R-:W-:Y:S01]  /*c110*/  FADD.FTZ R3, R141, R0 ;  /* 0x000000008d037221 */ /* 0x000fe20000010000 */
[----:B------:R-:W-:-:S03]  /*c120*/  MOV R0, R45 ;  /* 0x0000002d00007202 */ /* 0x000fc60000000f00 */
[----:B----4-:R-:W-:Y:S01]  /*c130*/  HMMA.16816.F32.BF16 R112, R24, R16, R112 ;  /* 0x000000101870723c */ /* 0x010fe20000041870 */
[----:B------:R-:W-:-:S05]  /*c140*/  FADD.FTZ R3, R142, R3 ;  /* 0x000000038e037221 */ /* 0x000fca0000010000 */
[C---:B------:R-:W-:Y:S01]  /*c150*/  HMMA.16816.F32.BF16 R108, R24.reuse, R18, R108 ;  /* 0x00000012186c723c */ /* 0x040fe2000004186c */
[----:B------:R-:W4:Y:S05]  /*c160*/  LDSM.16.MT88.4 R16, [R222+0xf000] ;  /* 0x00f00000de10783b */ /* 0x000f2a0000004200 */
        /* <DEDUP_REMOVED lines=8> */
[C---:B---3--:R-:W-:Y:S01]  /*c1f0*/  HMMA.16816.F32.BF16 R104, R24.reuse, R12, R104 ;  /* 0x0000000c1868723c */ /* 0x048fe20000041868 */
        /* <DEDUP_REMOVED lines=78> */
.L_x_3634:
        /* <DEDUP_REMOVED lines=15> */
.L_x_3644:
[----:B------:R-:W-:Y:S04]  /*c7d0*/  DEPBAR.LE SB0, 0x0 ;  /* 0x000080000000791a */ /* 0x000fe80000000000 */
[----:B------:R-:W-:Y:S01]  /*c7e0*/  BAR.SYNC.DEFER_BLOCKING 0x0 ;  /* 0x0000000000007b1d */ /* 0x000fe20000010000 */
[----:B------:R-:W-:Y:S02]  /*c7f0*/  IADD3 R237, R237, -0x1, RZ ;  /* 0xffffffffeded7810 */ /* 0x000fe40007ffe0ff */
[----:B------:R-:W-:Y:S02]  /*c800*/  MOV R10, R238 ;  /* 0x000000ee000a7202 */ /* 0x000fe40000000f00 */
[----:B------:R-:W-:Y:S01]  /*c810*/  MOV R0, R236 ;  /* 0x000000ec00007202 */ /* 0x000fe20000000f00 */
[----:B------:R-:W-:Y:S06]  /*c820*/  @!P0 BRA `(.L_x_3641) ;  /* 0x0000000000f48947 */ /* 0x000fec0003800000 */
        /* <DEDUP_REMOVED lines=61> */
.L_x_3641:
        /* <DEDUP_REMOVED lines=372> */
[----:B--2---:R-:W-:Y:S01]  /*e340*/  MOV R0, UR7 ;  /* 0x0000000700007c02 */ /* 0x004fe20008000f00 */
[----:B------:R-:W-:Y:S06]  /*e350*/  @!P0 BRA `(.L_x_3643) ;  /* 0x0000000000f48947 */ /* 0x000fec0003800000 */
[----:B------:R-:W2:Y:S01]  /*e360*/  LDC R0, c[0x0][0x380] ;  /* 0x0000e000ff007b82 */ /* 0x000ea20000000800 */
        /* <DEDUP_REMOVED lines=33> */
[----:B------:R-:W2:Y:S08]  /*e580*/  LDC.64 R4, c[0x0][0x230] ;  /* 0x00008c00ff047b82 */ /* 0x000eb00000000a00 */
[----:B------:R-:W3:Y:S02]  /*e590*/  LDC R2, c[0x0][0x24c] ;  /* 0x00009300ff027b82 */ /* 0x000ee40000000800 */
        /* <DEDUP_REMOVED lines=11> */
[----:B------:R-:W4:Y:S02]  /*e650*/  LDG.E R7, desc[UR14][R18.64] ;  /* 0x0000000e12077981 */ /* 0x000f24000c1e1900 */
[----:B------:R-:W-:Y:S02]  /*e660*/  IMAD R0, R9, R0, -0x80 ;  /* 0xffffff8009007424 */ /* 0x000fe400078e0200 */
[----:B------:R-:W4:Y:S02]  /*e670*/  LDG.E R12, desc[UR14][R16.64] ;  /* 0x0000000e100c7981 */ /* 0x000f24000c1e1900 */
[C---:B------:R-:W-:Y:S01]  /*e680*/  IMAD.WIDE.U32 R14, R0.reuse, UR9, RZ ;  /* 0x00000009000e7c25 */ /* 0x040fe2000f8e00ff */
[----:B------:R-:W-:Y:S05]  /*e690*/  SHF.R.S32.HI R9, RZ, 0x1f, R0 ;  /* 0x0000001fff097819 */ /* 0x000fea0000011400 */
[----:B------:R-:W-:Y:S04]  /*e6a0*/  IMAD R9, R9, UR9, RZ ;  /* 0x0000000909097c24 */ /* 0x000fe8000f8e02ff */
[----:B---3--:R-:W-:Y:S04]  /*e6b0*/  IMAD R9, R0, R2, R9 ;  /* 0x0000000200097224 */ /* 0x008fe800078e0209 */
[----:B------:R-:W-:Y:S01]  /*e6c0*/  IMAD.IADD R15, R15, 0x1, R9 ;  /* 0x000000010f0f7824 */ /* 0x000fe200078e0209 */
[----:B----4-:R-:W-:Y:S04]  /*e6d0*/  IADD3 R7, -R12, R7, RZ ;  /* 0x000000070c077210 */ /* 0x010fe80007ffe1ff */
[----:B------:R-:W-:Y:S01]  /*e6e0*/  SHF.R.S32.HI R13, RZ, 0x1f, R7 ;  /* 0x0000001fff0d7819 */ /* 0x000fe20000011407 */
[-C--:B--2---:R-:W-:Y:S04]  /*e6f0*/  IMAD.WIDE.U32 R14, R7, R4.reuse, R14 ;  /* 0x00000004070e7225 */ /* 0x084fe800078e000e */
[----:B------:R-:W-:Y:S04]  /*e700*/  IMAD R0, R13, R4, RZ ;  /* 0x000000040d007224 */ /* 0x000fe800078e02ff */
[----:B------:R-:W-:Y:S05]  /*e710*/  IMAD R0, R7, R5, R0 ;  /* 0x0000000507007224 */ /* 0x000fea00078e0200 */
[----:B------:R-:W-:Y:S07]  /*e720*/  IADD3 R0, R15, R0, RZ ;  /* 0x000000000f007210 */ /* 0x000fee0007ffe0ff */
.L_x_3643:
        /* <DEDUP_REMOVED lines=36> */
.L_x_3642:
[----:B---3--:R-:W-:Y:S01]  /*e970*/  FMNMX.FTZ R5, R168, R135, !PT ;  /* 0x00000087a8057209 */ /* 0x008fe20007810000 */
        /* <DEDUP_REMOVED lines=112> */
[----:B------:R-:W-:Y:S03]  /*f080*/  ISETP.GT.AND P1, PT, R237, R232, PT ;  /* 0x000000e8ed00720c */ /* 0x000fe60003f24270 */
        /* <DEDUP_REMOVED lines=17> */
[C---:B------:R-:W-:Y:S01]  /*f1a0*/  FMUL.FTZ R26, R133.reuse, R110 ;  /* 0x0000006e851a7220 */ /* 0x040fe20000410000 */
        /* <DEDUP_REMOVED lines=14> */
[----:B------:R-:W3:Y:S01]  /*f290*/  MUFU.EX2 R142, R142 ;  /* 0x0000008e008e7308 */ /* 0x000ee20000000800 */
[----:B--2---:R-:W-:Y:S01]  /*f2a0*/  F2FP.BF16.F32.PACK_AB R128, R143, R145 ;  /* 0x000000918f80723e */ /* 0x004fe200000010ff */
[C---:B------:R-:W-:Y:S01]  /*f2b0*/  FMUL.FTZ R46, R133.reuse, R90 ;  /* 0x0000005a852e7220 */ /* 0x040fe20000410000 */
[----:B------:R-:W-:Y:S01]  /*f2c0*/  LDSM.16.MT88.4 R92, [R221+0xc800] ;  /* 0x00c80000dd5c783b */ /* 0x000fe20000004200 */
[C---:B------:R-:W-:Y:S01]  /*f2d0*/  FMUL.FTZ R47, R133.reuse, R91 ;  /* 0x0000005b852f7220 */ /* 0x040fe20000410000 */
[C---:B------:R-:W-:Y:S01]  /*f2e0*/  FMUL.FTZ R52, R134.reuse, R80 ;  /* 0x0000005086347220 */ /* 0x040fe20000410000 */
[C---:B------:R-:W-:Y:S01]  /*f2f0*/  FMUL.FTZ R53, R134.reuse, R81 ;  /* 0x0000005186357220 */ /* 0x040fe20000410000 */
[C---:B------:R-:W-:Y:S03]  /*f300*/  FMUL.FTZ R54, R133.reuse, R82 ;  /* 0x0000005285367220 */ /* 0x040fe60000410000 */
[----:B------:R-:W2:Y:S01]  /*f310*/  MUFU.EX2 R140, R140 ;  /* 0x0000008c008c7308 */ /* 0x000ea20000000800 */
[C---:B------:R-:W-:Y:S01]  /*f320*/  FMUL.FTZ R55, R133.reuse, R83 ;  /* 0x0000005385377220 */ /* 0x040fe20000410000 */
[C---:B------:R-:W-:Y:S01]  /*f330*/  FMUL.FTZ R60, R134.reuse, R72 ;  /* 0x00000048863c7220 */ /* 0x040fe20000410000 */
[----:B------:R-:W4:Y:S01]  /*f340*/  LDSM.16.MT88.4 R88, [R220+0x10000] ;  /* 0x01000000dc58783b */ /* 0x000f220000004200 */
[----:B------:R-:W-:Y:S01]  /*f350*/  FMUL.FTZ R61, R134, R73 ;  /* 0x00000049863d7220 */ /* 0x000fe20000410000 */
[C---:B------:R-:W-:Y:S01]  /*f360*/  FMUL.FTZ R62, R133.reuse, R74 ;  /* 0x0000004a853e7220 */ /* 0x040fe20000410000 */
[----:B------:R-:W-:Y:S01]  /*f370*/  FMUL.FTZ R63, R133, R75 ;  /* 0x0000004b853f7220 */ /* 0x000fe20000410000 */
[----:B------:R-:W-:Y:S03]  /*f380*/  FFMA.FTZ R109, R146, UR4, -R137 ;  /* 0x00000004926d7c23 */ /* 0x000fe60008010889 */
[----:B------:R-:W-:Y:S01]  /*f390*/  MUFU.EX2 R139, R139 ;  /* 0x0000008b008b7308 */ /* 0x000fe20000000800 */
[----:B---3--:R-:W-:Y:S01]  /*f3a0*/  F2FP.BF16.F32.PACK_AB R129, R142, R144 ;  /* 0x000000908e81723e */ /* 0x008fe200000010ff */
[----:B------:R-:W-:Y:S01]  /*f3b0*/  FFMA.FTZ R145, R134, R247, R145 ;  /* 0x000000f786917223 */ /* 0x000fe20000010091 */
[----:B------:R-:W3:Y:S01]  /*f3c0*/  LDSM.16.MT88.4 R80, [R224+0xc800] ;  /* 0x00c80000e050783b */ /* 0x000ee20000004200 */
[--C-:B------:R-:W-:Y:S01]  /*f3d0*/  FFMA.FTZ R108, R149, UR4, -R137.reuse ;  /* 0x00000004956c7c23 */ /* 0x100fe20008010889 */
[--C-:B------:R-:W-:Y:S01]  /*f3e0*/  FFMA.FTZ R110, R179, UR4, -R136.reuse ;  /* 0x00000004b36e7c23 */ /* 0x100fe20008010888 */
[--C-:B------:R-:W-:Y:S01]  /*f3f0*/  FFMA.FTZ R111, R177, UR4, -R136.reuse ;  /* 0x00000004b16f7c23 */ /* 0x100fe20008010888 */
[--C-:B------:R-:W-:Y:S03]  /*f400*/  FFMA.FTZ R146, R170, UR4, -R137.reuse ;  /* 0x00000004aa927c23 */ /* 0x100fe60008010889 */
[----:B------:R-:W5:Y:S01]  /*f410*/  MUFU.EX2 R138, R138 ;  /* 0x0000008a008a7308 */ /* 0x000f620000000800 */
[----:B--2---:R-:W-:Y:S01]  /*f420*/  F2FP.BF16.F32.PACK_AB R130, R140, R141 ;  /* 0x0000008d8c82723e */ /* 0x004fe200000010ff */
[--C-:B------:R-:W-:Y:S01]  /*f430*/  FFMA.FTZ R149, R165, UR4, -R136.reuse ;  /* 0x00000004a5957c23 */ /* 0x100fe20008010888 */
[----:B------:R-:W-:Y:S01]  /*f440*/  LDSM.16.MT88.4 R72, [R220+0xc800] ;  /* 0x00c80000dc48783b */ /* 0x000fe20000004200 */
[--C-:B------:R-:W-:Y:S01]  /*f450*/  FFMA.FTZ R165, R203, UR4, -R136.reuse ;  /* 0x00000004cba57c23 */ /* 0x100fe20008010888 */
[--C-:B------:R-:W-:Y:S01]  /*f460*/  FFMA.FTZ R170, R192, UR4, -R137.reuse ;  /* 0x00000004c0aa7c23 */ /* 0x100fe20008010889 */
[----:B------:R-:W-:Y:S01]  /*f470*/  FFMA.FTZ R177, R187, UR4, -R136 ;  /* 0x00000004bbb17c23 */ /* 0x000fe20008010888 */
[----:B------:R-:W-:Y:S03]  /*f480*/  FFMA.FTZ R144, R133, R240, R144 ;  /* 0x000000f085907223 */ /* 0x000fe60000010090 */
[----:B------:R-:W-:Y:S01]  /*f490*/  MUFU.EX2 R109, R109 ;  /* 0x0000006d006d7308 */ /* 0x000fe20000000800 */
[--C-:B------:R-:W-:Y:S01]  /*f4a0*/  FFMA.FTZ R179, R182, UR4, -R137.reuse ;  /* 0x00000004b6b37c23 */ /* 0x100fe20008010889 */
[----:B------:R-:W-:Y:S01]  /*f4b0*/  FFMA.FTZ R182, R185, UR4, -R136 ;  /* 0x00000004b9b67c23 */ /* 0x000fe20008010888 */
[----:B------:R-:W-:Y:S01]  /*f4c0*/  LDSM.16.MT88.4 R116, [R222+0xf800] ;  /* 0x00f80000de74783b */ /* 0x000fe20000004200 */
[----:B------:R-:W-:Y:S06]  /*f4d0*/  FADD.FTZ R144, R142, R144 ;  /* 0x000000908e907221 */ /* 0x000fec0000010000 */
[----:B------:R-:W-:Y:S01]  /*f4e0*/  MUFU.EX2 R108, R108 ;  /* 0x0000006c006c7308 */ /* 0x000fe20000000800 */
[----:B-----5:R-:W-:Y:S07]  /*f4f0*/  F2FP.BF16.F32.PACK_AB R131, R138, R139 ;  /* 0x0000008b8a83723e */ /* 0x020fee00000010ff */
        /* <DEDUP_REMOVED lines=62> */
[----:B------:R-:W2:Y:S01]  /*f8e0*/  MUFU.EX2 R107, R107 ;  /* 0x0000006b006b7308 */ /* 0x000ea20000000800 */
        /* <DEDUP_REMOVED lines=17> */
[----:B------:R-:W-:Y:S02]  /*fa00*/  FMUL.FTZ R59, R133, R79 ;  /* 0x0000004f853b7220 */ /* 0x000fe40000410000 */
[----:B------:R-:W-:Y:S01]  /*fa10*/  FMUL.FTZ R64, R134, R68 ;  /* 0x0000004486407220 */ /* 0x000fe20000410000 */
[----:B------:R-:W5:Y:S01]  /*fa20*/  LDSM.16.MT88.4 R76, [R224+0x10800] ;  /* 0x01080000e04c783b */ /* 0x000f620000004200 */
[----:B------:R-:W5:Y:S02]  /*fa30*/  MUFU.EX2 R122, R122 ;  /* 0x0000007a007a7308 */ /* 0x000f640000000800 */
[----:B-1----:R-:W-:Y:S01]  /*fa40*/  F2FP.BF16.F32.PACK_AB R68, R104, R105 ;  /* 0x000000696844723e */ /* 0x002fe200000010ff */
[----:B------:R-:W-:Y:S01]  /*fa50*/  FMUL.FTZ R65, R134, R69 ;  /* 0x0000004586417220 */ /* 0x000fe20000410000 */
[C---:B------:R-:W-:Y:S03]  /*fa60*/  HMMA.16816.F32.BF16 R56, R128.reuse, R66, R56 ;  /* 0x000000428038723c */ /* 0x040fe60000041838 */
[----:B--2---:R-:W-:Y:S03]  /*fa70*/  F2FP.BF16.F32.PACK_AB R69, R107, R106 ;  /* 0x0000006a6b45723e */ /* 0x004fe600000010ff */
[----:B------:R-:W1:Y:S01]  /*fa80*/  MUFU.EX2 R147, R147 ;  /* 0x0000009300937308 */ /* 0x000e620000000800 */
[--C-:B------:R-:W-:Y:S01]  /*fa90*/  FFMA.FTZ R178, R184, UR4, -R137.reuse ;  /* 0x00000004b8b27c23 */ /* 0x100fe20008010889 */
[C---:B----4-:R-:W-:Y:S03]  /*faa0*/  HMMA.16816.F32.BF16 R60, R128.reuse, R88, R60 ;  /* 0x00000058803c723c */ /* 0x050fe6000004183c */
[C---:B------:R-:W-:Y:S01]  /*fab0*/  FMUL.FTZ R66, R133.reuse, R70 ;  /* 0x0000004685427220 */ /* 0x040fe20000410000 */
[----:B------:R-:W-:Y:S01]  /*fac0*/  FMUL.FTZ R67, R133, R71 ;  /* 0x0000004785437220 */ /* 0x000fe20000410000 */
[----:B------:R-:W-:Y:S03]  /*fad0*/  F2FP.BF16.F32.PACK_AB R70, R109, R108 ;  /* 0x0000006c6d46723e */ /* 0x000fe600000010ff */
[----:B------:R-:W-:Y:S03]  /*fae0*/  MUFU.EX2 R149, R149 ;  /* 0x0000009500957308 */ /* 0x000fe60000000800 */
[----:B------:R-:W-:Y:S01]  /*faf0*/  F2FP.BF16.F32.PACK_AB R71, R111, R110 ;  /* 0x0000006e6f47723e */ /* 0x000fe200000010ff */
[--C-:B------:R-:W-:Y:S01]  /*fb00*/  FFMA.FTZ R134, R181, UR4, -R137.reuse ;  /* 0x00000004b5867c23 */ /* 0x100fe20008010889 */
[----:B------:R-:W-:Y:S01]  /*fb10*/  HMMA.16816.F32.BF16 R64, R128, R90, R64 ;  /* 0x0000005a8040723c */ /* 0x000fe20000041840 */
[----:B------:R-:W-:Y:S04]  /*fb20*/  LDSM.16.MT88.4 R88, [R220+0x10800] ;  /* 0x01080000dc58783b */ /* 0x000fe80000004200 */
[----:B------:R-:W2:Y:S01]  /*fb30*/  MUFU.EX2 R148, R148 ;  /* 0x0000009400947308 */ /* 0x000ea20000000800 */
[----:B------:R-:W-:Y:S01]  /*fb40*/  FFMA.FTZ R137, R180, UR4, -R137 ;  /* 0x00000004b4897c23 */ /* 0x000fe20008010889 */
[----:B------:R-:W-:Y:S01]  /*fb50*/  FFMA.FTZ R136, R3, UR4, -R136 ;  /* 0x0000000403887c23 */ /* 0x000fe20008010888 */
[C---:B---3--:R-:W-:Y:S07]  /*fb60*/  HMMA.16816.F32.BF16 R4, R68.reuse, R80, R4 ;  /* 0x000000504404723c */ /* 0x048fee0000041804 */
[----:B------:R-:W-:Y:S01]  /*fb70*/  MUFU.EX2 R150, R150 ;  /* 0x0000009600967308 */ /* 0x000fe20000000800 */
[C---:B------:R-:W-:Y:S01]  /*fb80*/  HMMA.16816.F32.BF16 R8, R68.reuse, R82, R8 ;  /* 0x000000524408723c */ /* 0x040fe20000041808 */
[----:B------:R-:W3:Y:S05]  /*fb90*/  LDSM.16.MT88.4 R80, [R222+0x10800] ;  /* 0x01080000de50783b */ /* 0x000eea0000004200 */
[C---:B-----5:R-:W-:Y:S03]  /*fba0*/  HMMA.16816.F32.BF16 R12, R68.reuse, R84, R12 ;  /* 0x00000054440c723c */ /* 0x060fe6000004180c */
[----:B------:R-:W4:Y:S03]  /*fbb0*/  MUFU.EX2 R151, R151 ;  /* 0x0000009700977308 */ /* 0x000f260000000800 */
[C---:B------:R-:W-:Y:S01]  /*fbc0*/  HMMA.16816.F32.BF16 R16, R68.reuse, R86, R16 ;  /* 0x000000564410723c */ /* 0x040fe20000041810 */
[----:B------:R-:W5:Y:S06]  /*fbd0*/  LDSM.16.MT88.4 R84, [R221+0x10800] ;  /* 0x01080000dd54783b */ /* 0x000f6c0000004200 */
[----:B------:R-:W-:Y:S01]  /*fbe0*/  MUFU.EX2 R152, R152 ;  /* 0x0000009800987308 */ /* 0x000fe20000000800 */
[C---:B------:R-:W-:Y:S09]  /*fbf0*/  HMMA.16816.F32.BF16 R20, R68.reuse, R92, R20 ;  /* 0x0000005c4414723c */ /* 0x040ff20000041814 */
[----:B------:R-:W4:Y:S01]  /*fc00*/  MUFU.EX2 R153, R153 ;  /* 0x0000009900997308 */ /* 0x000f220000000800 */
[C---:B------:R-:W-:Y:S01]  /*fc10*/  HMMA.16816.F32.BF16 R24, R68.reuse, R94, R24 ;  /* 0x0000005e4418723c */ /* 0x040fe20000041818 */
[----:B------:R-:W1:Y:S05]  /*fc20*/  LDSM.16.MT88.4 R92, [R224+0xd000] ;  /* 0x00d00000e05c783b */ /* 0x000e6a0000004200 */
[C---:B------:R-:W-:Y:S03]  /*fc30*/  HMMA.16816.F32.BF16 R28, R68.reuse, R72, R28 ;  /* 0x00000048441c723c */ /* 0x040fe6000004181c */
[----:B------:R-:W-:Y:S03]  /*fc40*/  MUFU.EX2 R159, R159 ;  /* 0x0000009f009f7308 */ /* 0x000fe60000000800 */
        /* <DEDUP_REMOVED lines=13> */
[----:B------:R-:W4:Y:S05]  /*fd20*/  LDSM.16.MT88.4 R80, [R220+0xd000] ;  /* 0x00d00000dc50783b */ /* 0x000f2a0000004200 */
[C---:B-----5:R-:W-:Y:S02]  /*fd30*/  HMMA.16816.F32.BF16 R52, R68.reuse, R84, R52 ;  /* 0x000000544434723c */ /* 0x060fe40000041834 */
[----:B------:R-:W-:Y:S04]  /*fd40*/  MUFU.EX2 R157, R157 ;  /* 0x0000009d009d7308 */ /* 0x000fe80000000800 */
[C---:B------:R-:W-:Y:S01]  /*fd50*/  HMMA.16816.F32.BF16 R56, R68.reuse, R86, R56 ;  /* 0x000000564438723c */ /* 0x040fe20000041838 */
[----:B------:R-:W-:Y:S05]  /*fd60*/  LDSM.16.MT88.4 R84, [R222+0x11000] ;  /* 0x01100000de54783b */ /* 0x000fea0000004200 */
[----:B------:R-:W5:Y:S01]  /*fd70*/  MUFU.EX2 R158, R158 ;  /* 0x0000009e009e7308 */ /* 0x000f620000000800 */
[C---:B------:R-:W-:Y:S09]  /*fd80*/  HMMA.16816.F32.BF16 R60, R68.reuse, R88, R60 ;  /* 0x00000058443c723c */ /* 0x040ff2000004183c */
[----:B------:R-:W-:Y:S01]  /*fd90*/  MUFU.EX2 R160, R160 ;  /* 0x000000a000a07308 */ /* 0x000fe20000000800 */
[----:B------:R-:W-:Y:S01]  /*fda0*/  HMMA.16816.F32.BF16 R64, R68, R90, R64 ;  /* 0x0000005a4440723c */ /* 0x000fe20000041840 */
[----:B------:R-:W3:Y:S05]  /*fdb0*/  LDSM.16.MT88.4 R68, [R224+0x11000] ;  /* 0x01100000e044783b */ /* 0x000eea0000004200 */
[C---:B-1----:R-:W-:Y:S03]  /*fdc0*/  HMMA.16816.F32.BF16 R4, R72.reuse, R92, R4 ;  /* 0x0000005c4804723c */ /* 0x042fe60000041804 */
[----:B------:R-:W1:Y:S01]  /*fdd0*/  MUFU.EX2 R161, R161 ;  /* 0x000000a100a17308 */ /* 0x000e620000000800 */
[----:B------:R-:W5:Y:S02]  /*fde0*/  LDSM.16.MT88.4 R88, [R221+0x11000] ;  /* 0x01100000dd58783b */ /* 0x000f640000004200 */
[C---:B------:R-:W-:Y:S07]  /*fdf0*/  HMMA.16816.F32.BF16 R8, R72.reuse, R94, R8 ;  /* 0x0000005e4808723c */ /* 0x040fee0000041808 */
[----:B------:R-:W-:Y:S01]  /*fe00*/  MUFU.EX2 R162, R162 ;  /* 0x000000a200a27308 */ /* 0x000fe20000000800 */
[----:B------:R-:W1:Y:S01]  /*fe10*/  LDSM.16.MT88.4 R92, [R220+0x11000] ;  /* 0x01100000dc5c783b */ /* 0x000e620000004200 */
[C---:B------:R-:W-:Y:S08]  /*fe20*/  HMMA.16816.F32.BF16 R12, R72.reuse, R96, R12 ;  /* 0x00000060480c723c */ /* 0x040ff0000004180c */
[----:B------:R-:W1:Y:S01]  /*fe30*/  MUFU.EX2 R163, R163 ;  /* 0x000000a300a37308 */ /* 0x000e620000000800 */
[C---:B------:R-:W-:Y:S01]  /*fe40*/  HMMA.16816.F32.BF16 R16, R72.reuse, R98, R16 ;  /* 0x000000624810723c */ /* 0x040fe20000041810 */
[----:B------:R-:W-:Y:S05]  /*fe50*/  LDSM.16.MT88.4 R96, [R222+0xe000] ;  /* 0x00e00000de60783b */ /* 0x000fea0000004200 */
[C---:B--2---:R-:W-:Y:S03]  /*fe60*/  HMMA.16816.F32.BF16 R20, R72.reuse, R76, R20 ;  /* 0x0000004c4814723c */ /* 0x044fe60000041814 */
[----:B------:R-:W-:Y:S03]  /*fe70*/  MUFU.EX2 R164, R164 ;  /* 0x000000a400a47308 */ /* 0x000fe60000000800 */
[C---:B------:R-:W-:Y:S01]  /*fe80*/  HMMA.16816.F32.BF16 R24, R72.reuse, R78, R24 ;  /* 0x0000004e4818723c */ /* 0x040fe20000041818 */
[----:B------:R-:W2:Y:S06]  /*fe90*/  LDSM.16.MT88.4 R76, [R224+0xd800] ;  /* 0x00d80000e04c783b */ /* 0x000eac0000004200 */
[----:B------:R-:W2:Y:S01]  /*fea0*/  MUFU.EX2 R165, R165 ;  /* 0x000000a500a57308 */ /* 0x000ea20000000800 */
[C---:B----4-:R-:W-:Y:S09]  /*feb0*/  HMMA.16816.F32.BF16 R28, R72.reuse, R80, R28 ;  /* 0x00000050481c723c */ /* 0x050ff2000004181c */
[----:B------:R-:W-:Y:S01]  /*fec0*/  MUFU.EX2 R166, R166 ;  /* 0x000000a600a67308 */ /* 0x000fe20000000800 */
[C---:B------:R-:W-:Y:S01]  /*fed0*/  HMMA.16816.F32.BF16 R32, R72.reuse, R82, R32 ;  /* 0x000000524820723c */ /* 0x040fe20000041820 */
[----:B------:R-:W4:Y:S05]  /*fee0*/  LDSM.16.MT88.4 R80, [R222+0xd800] ;  /* 0x00d80000de50783b */ /* 0x000f2a0000004200 */
[C---:B---3--:R-:W-:Y:S03]  /*fef0*/  HMMA.16816.F32.BF16 R36, R72.reuse, R68, R36 ;  /* 0x000000444824723c */ /* 0x048fe60000041824 */
[----:B------:R-:W3:Y:S03]  /*ff00*/  MUFU.EX2 R167, R167 ;  /* 0x000000a700a77308 */ /* 0x000ee60000000800 */
[C---:B------:R-:W-:Y:S07]  /*ff10*/  HMMA.16816.F32.BF16 R40, R72.reuse, R70, R40 ;  /* 0x000000464828723c */ /* 0x040fee0000041828 */
[----:B------:R-:W-:Y:S01]  /*ff20*/  MUFU.EX2 R168, R168 ;  /* 0x000000a800a87308 */ /* 0x000fe20000000800 */
[----:B------:R-:W-:Y:S01]  /*ff30*/  F2FP.BF16.F32.PACK_AB R68, R147, R146 ;  /* 0x000000929344723e */ /* 0x000fe200000010ff */
[C---:B------:R-:W-:Y:S03]  /*ff40*/  HMMA.16816.F32.BF16 R44, R72.reuse, R84, R44 ;  /* 0x00000054482c723c */ /* 0x040fe6000004182c */
[----:B------:R-:W-:Y:S03]  /*ff50*/  F2FP.BF16.F32.PACK_AB R69, R148, R149 ;  /* 0x000000959445723e */ /* 0x000fe600000010ff */
[C---:B------:R-:W-:Y:S01]  /*ff60*/  HMMA.16816.F32.BF16 R48, R72.reuse, R86, R48 ;  /* 0x000000564830723c */ /* 0x040fe20000041830 */
[----:B------:R-:W3:Y:S01]  /*ff70*/  LDSM.16.MT88.4 R84, [R221+0xd800] ;  /* 0x00d80000dd54783b */ /* 0x000ee20000004200 */
[----:B------:R-:W3:Y:S03]  /*ff80*/  MUFU.EX2 R169, R169 ;  /* 0x000000a900a97308 */ /* 0x000ee60000000800 */
[----:B------:R-:W-:Y:S01]  /*ff90*/  F2FP.BF16.F32.PACK_AB R70, R151, R150 ;  /* 0x000000969746723e */ /* 0x000fe200000010ff */
[C---:B-----5:R-:W-:Y:S06]  /*ffa0*/  HMMA.16816.F32.BF16 R52, R72.reuse, R88, R52 ;  /* 0x000000584834723c */ /* 0x060fec0000041834 */
[----:B------:R-:W-:Y:S01]  /*ffb0*/  MUFU.EX2 R170, R170 ;  /* 0x000000aa00aa7308 */ /* 0x000fe20000000800 */
[----:B------:R-:W-:Y:S01]  /*ffc0*/  F2FP.BF16.F32.PACK_AB R71, R153, R152 ;  /* 0x000000989947723e */ /* 0x000fe200000010ff */
[C---:B------:R-:W-:Y:S01]  /*ffd0*/  HMMA.16816.F32.BF16 R56, R72.reuse, R90, R56 ;  /* 0x0000005a4838723c */ /* 0x040fe20000041838 */
[----:B------:R-:W-:Y:S05]  /*ffe0*/  LDSM.16.MT88.4 R88, [R222+0x11800] ;  /* 0x01180000de58783b */ /* 0x000fea0000004200 */
[C---:B-1----:R-:W-:Y:S02]  /*fff0*/  HMMA.16816.F32.BF16 R60, R72.reuse, R92, R60 ;  /* 0x0000005c483c723c */ /* 0x042fe4000004183c */
[----:B------:R-:W1:Y:S04]  /*10000*/  MUFU.EX2 R171, R171 ;  /* 0x000000ab00ab7308 */ /* 0x000e680000000800 */
[----:B------:R-:W-:Y:S01]  /*10010*/  HMMA.16816.F32.BF16 R64, R72, R94, R64 ;  /* 0x0000005e4840723c */ /* 0x000fe20000041840 */
[----:B------:R-:W5:Y:S05]  /*10020*/  LDSM.16.MT88.4 R72, [R220+0xd800] ;  /* 0x00d80000dc48783b */ /* 0x000f6a0000004200 */
[----:B------:R-:W-:Y:S01]  /*10030*/  MUFU.EX2 R172, R172 ;  /* 0x000000ac00ac7308 */ /* 0x000fe20000000800 */
[C---:B--2---:R-:W-:Y:S02]  /*10040*/  HMMA.16816.F32.BF16 R4, R68.reuse, R76, R4 ;  /* 0x0000004c4404723c */ /* 0x044fe40000041804 */
[----:B------:R-:W-:Y:S07]  /*10050*/  LDSM.16.MT88.4 R92, [R220+0x11800] ;  /* 0x01180000dc5c783b */ /* 0x000fee0000004200 */
[----:B------:R-:W2:Y:S01]  /*10060*/  MUFU.EX2 R173, R173 ;  /* 0x000000ad00ad7308 */ /* 0x000ea20000000800 */
[C---:B------:R-:W-:Y:S01]  /*10070*/  HMMA.16816.F32.BF16 R8, R68.reuse, R78, R8 ;  /* 0x0000004e4408723c */ /* 0x040fe20000041808 */
[----:B------:R-:W1:Y:S05]  /*10080*/  LDSM.16.MT88.4 R76, [R224+0x11800] ;  /* 0x01180000e04c783b */ /* 0x000e6a0000004200 */
[C---:B----4-:R-:W-:Y:S03]  /*10090*/  HMMA.16816.F32.BF16 R12, R68.reuse, R80, R12 ;  /* 0x00000050440c723c */ /* 0x050fe6000004180c */
[----:B------:R-:W-:Y:S03]  /*100a0*/  MUFU.EX2 R174, R174 ;  /* 0x000000ae00ae7308 */ /* 0x000fe60000000800 */
[C---:B------:R-:W-:Y:S01]  /*100b0*/  HMMA.16816.F32.BF16 R16, R68.reuse, R82, R16 ;  /* 0x000000524410723c */ /* 0x040fe20000041810 */
[----:B------:R-:W4:Y:S06]  /*100c0*/  LDSM.16.MT88.4 R80, [R221+0x11800] ;  /* 0x01180000dd50783b */ /* 0x000f2c0000004200 */
[----:B------:R-:W2:Y:S01]  /*100d0*/  MUFU.EX2 R175, R175 ;  /* 0x000000af00af7308 */ /* 0x000ea20000000800 */
[C---:B---3--:R-:W-:Y:S09]  /*100e0*/  HMMA.16816.F32.BF16 R20, R68.reuse, R84, R20 ;  /* 0x000000544414723c */ /* 0x048ff20000041814 */
[----:B------:R-:W-:Y:S01]  /*100f0*/  MUFU.EX2 R176, R176 ;  /* 0x000000b000b07308 */ /* 0x000fe20000000800 */
[C---:B------:R-:W-:Y:S01]  /*10100*/  HMMA.16816.F32.BF16 R24, R68.reuse, R86, R24 ;  /* 0x000000564418723c */ /* 0x040fe20000041818 */
[----:B------:R-:W3:Y:S05]  /*10110*/  LDSM.16.MT88.4 R84, [R224+0xe000] ;  /* 0x00e00000e054783b */ /* 0x000eea0000004200 */
[C---:B-----5:R-:W-:Y:S03]  /*10120*/  HMMA.16816.F32.BF16 R28, R68.reuse, R72, R28 ;  /* 0x00000048441c723c */ /* 0x060fe6000004181c */
[----:B------:R-:W5:Y:S03]  /*10130*/  MUFU.EX2 R177, R177 ;  /* 0x000000b100b17308 */ /* 0x000f660000000800 */
[C---:B------:R-:W-:Y:S07]  /*10140*/  HMMA.16816.F32.BF16 R32, R68.reuse, R74, R32 ;  /* 0x0000004a4420723c */ /* 0x040fee0000041820 */
[----:B------:R-:W-:Y:S01]  /*10150*/  MUFU.EX2 R178, R178 ;  /* 0x000000b200b27308 */ /* 0x000fe20000000800 */
[----:B------:R-:W-:Y:S03]  /*10160*/  F2FP.BF16.F32.PACK_AB R72, R154, R159 ;  /* 0x0000009f9a48723e */ /* 0x000fe600000010ff */
[----:B------:R-:W-:Y:S01]  /*10170*/  F2FP.BF16.F32.PACK_AB R73, R155, R156 ;  /* 0x0000009c9b49723e */ /* 0x000fe200000010ff */
[C---:B-1----:R-:W-:Y:S05]  /*10180*/  HMMA.16816.F32.BF16 R36, R68.reuse, R76, R36 ;  /* 0x0000004c4424723c */ /* 0x042fea0000041824 */
[----:B------:R-:W1:Y:S01]  /*10190*/  MUFU.EX2 R179, R179 ;  /* 0x000000b300b37308 */ /* 0x000e620000000800 */
[----:B------:R-:W-:Y:S02]  /*101a0*/  F2FP.BF16.F32.PACK_AB R74, R158, R157 ;  /* 0x0000009d9e4a723e */ /* 0x000fe400000010ff */
[----:B------:R-:W-:Y:S01]  /*101b0*/  F2FP.BF16.F32.PACK_AB R75, R161, R160 ;  /* 0x000000a0a14b723e */ /* 0x000fe200000010ff */
[C---:B------:R-:W-:Y:S01]  /*101c0*/  HMMA.16816.F32.BF16 R40, R68.reuse, R78, R40 ;  /* 0x0000004e4428723c */ /* 0x040fe20000041828 */
[----:B------:R-:W2:Y:S05]  /*101d0*/  LDSM.16.MT88.4 R76, [R220+0xe000] ;  /* 0x00e00000dc4c783b */ /* 0x000eaa0000004200 */
[----:B------:R-:W-:Y:S01]  /*101e0*/  MUFU.EX2 R182, R182 ;  /* 0x000000b600b67308 */ /* 0x000fe20000000800 */
[C---:B------:R-:W-:Y:S06]  /*101f0*/  HMMA.16816.F32.BF16 R44, R68.reuse, R88, R44 ;  /* 0x00000058442c723c */ /* 0x040fec000004182c */
[C---:B------:R-:W-:Y:S01]  /*10200*/  HMMA.16816.F32.BF16 R48, R68.reuse, R90, R48 ;  /* 0x0000005a4430723c */ /* 0x040fe20000041830 */
[----:B------:R-:W-:Y:S02]  /*10210*/  LDSM.16.MT88.4 R88, [R220+0x12000] ;  /* 0x01200000dc58783b */ /* 0x000fe40000004200 */
[----:B------:R-:W1:Y:S03]  /*10220*/  MUFU.EX2 R133, R183 ;  /* 0x000000b700857308 */ /* 0x000e660000000800 */
[C---:B----4-:R-:W-:Y:S07]  /*10230*/  HMMA.16816.F32.BF16 R52, R68.reuse, R80, R52 ;  /* 0x000000504434723c */ /* 0x050fee0000041834 */
[----:B------:R-:W-:Y:S01]  /*10240*/  MUFU.EX2 R134, R134 ;  /* 0x0000008600867308 */ /* 0x000fe20000000800 */
[C---:B------:R-:W-:Y:S01]  /*10250*/  HMMA.16816.F32.BF16 R56, R68.reuse, R82, R56 ;  /* 0x000000524438723c */ /* 0x040fe20000041838 */
[----:B------:R-:W-:Y:S05]  /*10260*/  LDSM.16.MT88.4 R80, [R222+0x12000] ;  /* 0x01200000de50783b */ /* 0x000fea0000004200 */
[C---:B------:R-:W-:Y:S03]  /*10270*/  HMMA.16816.F32.BF16 R60, R68.reuse, R92, R60 ;  /* 0x0000005c443c723c */ /* 0x040fe6000004183c */
[----:B------:R-:W4:Y:S03]  /*10280*/  MUFU.EX2 R137, R137 ;  /* 0x0000008900897308 */ /* 0x000f260000000800 */
[----:B------:R-:W-:Y:S01]  /*10290*/  HMMA.16816.F32.BF16 R64, R68, R94, R64 ;  /* 0x0000005e4440723c */ /* 0x000fe20000041840 */
[----:B------:R-:W5:Y:S06]  /*102a0*/  LDSM.16.MT88.4 R68, [R224+0x12000] ;  /* 0x01200000e044783b */ /* 0x000f6c0000004200 */
[----:B------:R-:W-:Y:S01]  /*102b0*/  MUFU.EX2 R132, R132 ;  /* 0x0000008400847308 */ /* 0x000fe20000000800 */
[C---:B---3--:R-:W-:Y:S01]  /*102c0*/  HMMA.16816.F32.BF16 R4, R72.reuse, R84, R4 ;  /* 0x000000544804723c */ /* 0x048fe20000041804 */
[----:B------:R-:W-:Y:S08]  /*102d0*/  LDSM.16.MT88.4 R92, [R222+0xe800] ;  /* 0x00e80000de5c783b */ /* 0x000ff00000004200 */
[----:B------:R-:W3:Y:S01]  /*102e0*/  MUFU.EX2 R3, R136 ;  /* 0x0000008800037308 */ /* 0x000ee20000000800 */
        /* <DEDUP_REMOVED lines=8> */
[C---:B--2---:R-:W-:Y:S06]  /*10370*/  HMMA.16816.F32.BF16 R28, R72.reuse, R76, R28 ;  /* 0x0000004c481c723c */ /* 0x044fec000004181c */
[C---:B------:R-:W-:Y:S01]  /*10380*/  HMMA.16816.F32.BF16 R32, R72.reuse, R78, R32 ;  /* 0x0000004e4820723c */ /* 0x040fe20000041820 */
[----:B------:R-:W2:Y:S05]  /*10390*/  LDSM.16.MT88.4 R76, [R224+0xe800] ;  /* 0x00e80000e04c783b */ /* 0x000eaa0000004200 */
[C---:B-----5:R-:W-:Y:S06]  /*103a0*/  HMMA.16816.F32.BF16 R36, R72.reuse, R68, R36 ;  /* 0x000000444824723c */ /* 0x060fec0000041824 */
[C---:B------:R-:W-:Y:S05]  /*103b0*/  HMMA.16816.F32.BF16 R40, R72.reuse, R70, R40 ;  /* 0x000000464828723c */ /* 0x040fea0000041828 */
[----:B------:R-:W-:Y:S01]  /*103c0*/  F2FP.BF16.F32.PACK_AB R68, R163, R162 ;  /* 0x000000a2a344723e */ /* 0x000fe200000010ff */
[C---:B------:R-:W-:Y:S05]  /*103d0*/  HMMA.16816.F32.BF16 R44, R72.reuse, R80, R44 ;  /* 0x00000050482c723c */ /* 0x040fea000004182c */
[----:B------:R-:W-:Y:S01]  /*103e0*/  F2FP.BF16.F32.PACK_AB R69, R165, R164 ;  /* 0x000000a4a545723e */ /* 0x000fe200000010ff */
[C---:B------:R-:W-:Y:S01]  /*103f0*/  HMMA.16816.F32.BF16 R48, R72.reuse, R82, R48 ;  /* 0x000000524830723c */ /* 0x040fe20000041830 */
[----:B------:R-:W5:Y:S04]  /*10400*/  LDSM.16.MT88.4 R80, [R224+0x12800] ;  /* 0x01280000e050783b */ /* 0x000f680000004200 */
        /* <DEDUP_REMOVED lines=14> */
[----:B------:R-:W-:Y:S05]  /*104f0*/  LDSM.16.MT88.4 R92, [R221+0xf000] ;  /* 0x00f00000dd5c783b */ /* 0x000fea0000004200 */
[C---:B------:R-:W-:Y:S06]  /*10500*/  HMMA.16816.F32.BF16 R20, R68.reuse, R96, R20 ;  /* 0x000000604414723c */ /* 0x040fec0000041814 */
[C---:B------:R-:W-:Y:S01]  /*10510*/  HMMA.16816.F32.BF16 R24, R68.reuse, R98, R24 ;  /* 0x000000624418723c */ /* 0x040fe20000041818 */
[----:B------:R-:W-:Y:S05]  /*10520*/  LDSM.16.MT88.4 R96, [R224+0x13000] ;  /* 0x01300000e060783b */ /* 0x000fea0000004200 */
[C---:B------:R-:W-:Y:S06]  /*10530*/  HMMA.16816.F32.BF16 R28, R68.reuse, R100, R28 ;  /* 0x00000064441c723c */ /* 0x040fec000004181c */
[C---:B------:R-:W-:Y:S01]  /*10540*/  HMMA.16816.F32.BF16 R32, R68.reuse, R102, R32 ;  /* 0x000000664420723c */ /* 0x040fe20000041820 */
[----:B------:R-:W-:Y:S05]  /*10550*/  LDSM.16.MT88.4 R100, [R220+0xf800] ;  /* 0x00f80000dc64783b */ /* 0x000fea0000004200 */
[C---:B-----5:R-:W-:Y:S06]  /*10560*/  HMMA.16816.F32.BF16 R36, R68.reuse, R80, R36 ;  /* 0x000000504424723c */ /* 0x060fec0000041824 */
[C---:B------:R-:W-:Y:S01]  /*10570*/  HMMA.16816.F32.BF16 R40, R68.reuse, R82, R40 ;  /* 0x000000524428723c */ /* 0x040fe20000041828 */
[----:B------:R-:W5:Y:S05]  /*10580*/  LDSM.16.MT88.4 R80, [R224+0xf000] ;  /* 0x00f00000e050783b */ /* 0x000f6a0000004200 */
[C---:B-1----:R-:W-:Y:S06]  /*10590*/  HMMA.16816.F32.BF16 R44, R68.reuse, R72, R44 ;  /* 0x00000048442c723c */ /* 0x042fec000004182c */
        /* <DEDUP_REMOVED lines=12> */
[C---:B-----5:R-:W-:Y:S05]  /*10660*/  HMMA.16816.F32.BF16 R4, R72.reuse, R80, R4 ;  /* 0x000000504804723c */ /* 0x060fea0000041804 */
[----:B------:R-:W-:Y:S01]  /*10670*/  FADD.FTZ R141, R141, R84 ;  /* 0x000000548d8d7221 */ /* 0x000fe20000010000 */
[C---:B------:R-:W-:Y:S01]  /*10680*/  HMMA.16816.F32.BF16 R8, R72.reuse, R82, R8 ;  /* 0x000000524808723c */ /* 0x040fe20000041808 */
[----:B------:R-:W5:Y:S04]  /*10690*/  LDSM.16.MT88.4 R80, [R221+0x13000] ;  /* 0x01300000dd50783b */ /* 0x000f680000004200 */
        /* <DEDUP_REMOVED lines=22> */
[----:B------:R-:W-:Y:S04]  /*10800*/  LDSM.16.MT88.4 R84, [R222+0x13800] ;  /* 0x01380000de54783b */ /* 0x000fe80000004200 */
[----:B------:R-:W-:Y:S01]  /*10810*/  FADD.FTZ R108, R109, R108 ;  /* 0x0000006c6d6c7221 */ /* 0x000fe20000010000 */
[C---:B-----5:R-:W-:Y:S05]  /*10820*/  HMMA.16816.F32.BF16 R52, R72.reuse, R80, R52 ;  /* 0x000000504834723c */ /* 0x060fea0000041834 */
[----:B------:R-:W-:Y:S01]  /*10830*/  FADD.FTZ R113, R113, R108 ;  /* 0x0000006c71717221 */ /* 0x000fe20000010000 */
[C---:B------:R-:W-:Y:S05]  /*10840*/  HMMA.16816.F32.BF16 R56, R72.reuse, R82, R56 ;  /* 0x000000524838723c */ /* 0x040fea0000041838 */
[----:B------:R-:W-:Y:S01]  /*10850*/  FADD.FTZ R80, R120, R111 ;  /* 0x0000006f78507221 */ /* 0x000fe20000010000 */
[C---:B-1----:R-:W-:Y:S01]  /*10860*/  HMMA.16816.F32.BF16 R60, R72.reuse, R76, R60 ;  /* 0x0000004c483c723c */ /* 0x042fe2000004183c */
[----:B------:R-:W1:Y:S04]  /*10870*/  LDSM.16.MT88.4 R108, [R221+0xf800] ;  /* 0x00f80000dd6c783b */ /* 0x000e680000004200 */
[----:B------:R-:W-:Y:S01]  /*10880*/  F2FP.BF16.F32.PACK_AB R68, R179, R178 ;  /* 0x000000b2b344723e */ /* 0x000fe200000010ff */
[----:B------:R-:W-:Y:S03]  /*10890*/  HMMA.16816.F32.BF16 R64, R72, R78, R64 ;  /* 0x0000004e4840723c */ /* 0x000fe60000041840 */
[----:B------:R-:W2:Y:S02]  /*108a0*/  LDSM.16.MT88.4 R76, [R221+0x13800] ;  /* 0x01380000dd4c783b */ /* 0x000ea40000004200 */
[----:B------:R-:W-:Y:S01]  /*108b0*/  F2FP.BF16.F32.PACK_AB R69, R133, R182 ;  /* 0x000000b68545723e */ /* 0x000fe200000010ff */
[----:B------:R-:W-:Y:S01]  /*108c0*/  FADD.FTZ R112, R112, R113 ;  /* 0x0000007170707221 */ /* 0x000fe20000010000 */
[----:B----4-:R-:W-:Y:S01]  /*108d0*/  F2FP.BF16.F32.PACK_AB R70, R137, R134 ;  /* 0x000000868946723e */ /* 0x010fe200000010ff */
[----:B------:R-:W-:Y:S03]  /*108e0*/  FADD.FTZ R80, R115, R80 ;  /* 0x0000005073507221 */ /* 0x000fe60000010000 */
[----:B---3--:R-:W-:Y:S01]  /*108f0*/  F2FP.BF16.F32.PACK_AB R71, R3, R132 ;  /* 0x000000840347723e */ /* 0x008fe200000010ff */
[----:B------:R-:W-:Y:S01]  /*10900*/  FADD.FTZ R123, R123, R112 ;  /* 0x000000707b7b7221 */ /* 0x000fe20000010000 */
[----:B------:R-:W-:Y:S03]  /*10910*/  FADD.FTZ R121, R121, R80 ;  /* 0x0000005079797221 */ /* 0x000fe60000010000 */
[----:B------:R-:W-:Y:S01]  /*10920*/  FADD.FTZ R123, R114, R123 ;  /* 0x0000007b727b7221 */ /* 0x000fe20000010000 */
[----:B------:R-:W-:Y:S01]  /*10930*/  FADD.FTZ R122, R122, R121 ;  /* 0x000000797a7a7221 */ /* 0x000fe20000010000 */
[C---:B------:R-:W-:Y:S01]  /*10940*/  HMMA.16816.F32.BF16 R128, R68.reuse, R124, R4 ;  /* 0x0000007c4480723c */ /* 0x040fe20000041804 */
[----:B------:R-:W3:Y:S04]  /*10950*/  LDSM.16.MT88.4 R4, [R220+0x13800] ;  /* 0x01380000dc04783b */ /* 0x000ee80000004200 */
        /* <DEDUP_REMOVED lines=26> */
[C---:B--2---:R-:W-:Y:S04]  /*10b00*/  HMMA.16816.F32.BF16 R80, R68.reuse, R76, R52 ;  /* 0x0000004c4450723c */ /* 0x044fe80000041834 */
[----:B------:R-:W-:Y:S01]  /*10b10*/  FADD.FTZ R161, R161, R160 ;  /* 0x000000a0a1a17221 */ /* 0x000fe20000010000 */
[----:B------:R-:W-:Y:S01]  /*10b20*/  FADD.FTZ R162, R162, R157 ;  /* 0x0000009da2a27221 */ /* 0x000fe20000010000 */
[C---:B------:R-:W-:Y:S05]  /*10b30*/  HMMA.16816.F32.BF16 R76, R68.reuse, R78, R56 ;  /* 0x0000004e444c723c */ /* 0x040fea0000041838 */
[----:B------:R-:W-:Y:S01]  /*10b40*/  FADD.FTZ R164, R164, R161 ;  /* 0x000000a1a4a47221 */ /* 0x000fe20000010000 */
[----:B------:R-:W-:Y:S01]  /*10b50*/  FADD.FTZ R163, R163, R162 ;  /* 0x000000a2a3a37221 */ /* 0x000fe20000010000 */
[C---:B---3--:R-:W-:Y:S04]  /*10b60*/  HMMA.16816.F32.BF16 R72, R68.reuse, R4, R60 ;  /* 0x000000044448723c */ /* 0x048fe8000004183c */
[----:B------:R-:W-:Y:S01]  /*10b70*/  FADD.FTZ R165, R165, R164 ;  /* 0x000000a4a5a57221 */ /* 0x000fe20000010000 */
[----:B------:R-:W-:Y:S01]  /*10b80*/  FADD.FTZ R166, R166, R163 ;  /* 0x000000a3a6a67221 */ /* 0x000fe20000010000 */
        /* <DEDUP_REMOVED lines=19> */
[----:B------:R-:W-:Y:S02]  /*10cc0*/  FADD.FTZ R247, R137, R134 ;  /* 0x0000008689f77221 */ /* 0x000fe40000010000 */
[----:B------:R-:W-:Y:S01]  /*10cd0*/  FADD.FTZ R240, R3, R132 ;  /* 0x0000008403f07221 */ /* 0x000fe20000010000 */
[----:B------:R-:W-:Y:S06]  /*10ce0*/  @P1 BRA `(.L_x_3644) ;  /* 0xffffffb800b81947 */ /* 0x000fec000383ffff */
.L_x_3640:
        /* <DEDUP_REMOVED lines=157> */
[----:B------:R-:W-:Y:S01]  /*116c0*/  STS.64 [R13], R120 ;  /* 0x000000780d007388 */ /* 0x000fe20000000a00 */
        /* <DEDUP_REMOVED lines=11> */
[----:B------:R-:W-:-:S03]  /*11780*/  MOV R4, 0xff800000 ;  /* 0xff80000000047802 */ /* 0x000fc60000000f00 */
[----:B------:R-:W-:Y:S04]  /*11790*/  STS.64 [R17], R104 ;  /* 0x0000006811007388 */ /* 0x000fe80000000a00 */
        /* <DEDUP_REMOVED lines=12> */
[----:B------:R-:W-:Y:S01]  /*11860*/  STS.64 [R15+0x4000], R80 ;  /* 0x004000500f007388 */ /* 0x000fe20000000a00 */
[----:B--2---:R-:W-:Y:S01]  /*11870*/  @P3 FMUL.FTZ R7, R6, 0.69314718246459960938 ;  /* 0x3f31721806073820 */ /* 0x004fe20000410000 */
[----:B------:R-:W-:Y:S02]  /*11880*/  @P4 FFMA.FTZ R4, R2, R23, R9 ;  /* 0x0000001702044223 */ /* 0x000fe40000010009 */
[----:B------:R-:W-:Y:S01]  /*11890*/  STS.64 [R15+0x4800], R82 ;  /* 0x004800520f007388 */ /* 0x000fe20000000a00 */
[----:B------:R-:W-:Y:S02]  /*118a0*/  LEA R9, R12, UR5, 0x2 ;  /* 0x000000050c097c11 */ /* 0x000fe4000f8e10ff */
[----:B---3--:R-:W-:Y:S01]  /*118b0*/  IADD3 R8, -R241, RZ, RZ ;  /* 0x000000fff1087210 */ /* 0x008fe20007ffe1ff */
[----:B------:R-:W-:Y:S04]  /*118c0*/  STS.64 [R16+0x4000], R76 ;  /* 0x0040004c10007388 */ /* 0x000fe80000000a00 */
[----:B------:R-:W-:Y:S01]  /*118d0*/  IMAD R8, R21, R8, UR4 ;  /* 0x0000000415087e24 */ /* 0x000fe2000f8e0208 */
[----:B------:R-:W-:Y:S03]  /*118e0*/  STS.64 [R16+0x4800], R78 ;  /* 0x0048004e10007388 */ /* 0x000fe60000000a00 */
        /* <DEDUP_REMOVED lines=9> */
[----:B-1----:R-:W-:-:S04]  /*11980*/  SHF.L.U32 R72, R3, 0x2, RZ ;  /* 0x0000000203487819 */ /* 0x002fc800000006ff */
[----:B------:R-:W-:Y:S01]  /*11990*/  SHF.R.S32.HI R73, RZ, 0x1f, R72 ;  /* 0x0000001fff497819 */ /* 0x000fe20000011448 */
        /* <DEDUP_REMOVED lines=13> */
.L_x_3646:
[----:B------:R-:W-:Y:S05]  /*11a70*/  BSYNC B0 ;  /* 0x0000000000007941 */ /* 0x000fea0003800000 */
.L_x_3645:
[----:B--2---:R-:W2:Y:S01]  /*11a80*/  LDS.128 R68, [R9] ;  /* 0x0000000009447984 */ /* 0x004ea20000000c00 */
[----:B------:R-:W-:Y:S01]  /*11a90*/  ULDC UR4, c[0x0][0x2dc] ;  /* 0x0000b70000047ab9 */ /* 0x000fe20000000800 */
[----:B------:R-:W-:Y:S01]  /*11aa0*/  IMAD.WIDE R72, R10, 0x80, R72 ;  /* 0x000000800a487825 */ /* 0x000fe200078e0248 */
[-C--:B------:R-:W-:Y:S01]  /*11ab0*/  ISETP.GE.AND P6, PT, R0, R231.reuse, PT ;  /* 0x000000e70000720c */ /* 0x080fe20003fc6270 */
[----:B------:R-:W3:Y:S02]  /*11ac0*/  LDS.128 R36, [R9+0x4000] ;  /* 0x0040000009247984 */ /* 0x000ee40000000c00 */
[----:B------:R-:W-:Y:S01]  /*11ad0*/  IMAD R3, R5, UR4, RZ ;  /* 0x0000000405037c24 */ /* 0x000fe2000f8e02ff */
[----:B------:R-:W-:Y:S01]  /*11ae0*/  ULDC.64 UR4, c[0x0][0x288] ;  /* 0x0000a20000047ab9 */ /* 0x000fe20000000a00 */
[----:B------:R-:W4:Y:S01]  /*11af0*/  LDS.128 R64, [R9+0x800] ;  /* 0x0008000009407984 */ /* 0x000f220000000c00 */
        /* <DEDUP_REMOVED lines=25> */
[----:B------:R-:W5:Y:S04]  /*11c90*/  LDS.128 R16, [R9+0x6800] ;  /* 0x0068000009107984 */ /* 0x000f680000000c00 */
[----:B------:R-:W5:Y:S04]  /*11ca0*/  LDS.128 R12, [R9+0x7000] ;  /* 0x00700000090c7984 */ /* 0x000f680000000c00 */
[----:B------:R5:W5:Y:S04]  /*11cb0*/  LDS.128 R40, [R9+0x3800] ;  /* 0x0038000009287984 */ /* 0x000b680000000c00 */
[----:B-1----:R1:W1:Y:S04]  /*11cc0*/  LDS.128 R4, [R9+0x7800] ;  /* 0x0078000009047984 */ /* 0x0022680000000c00 */
[----:B--2---:R2:W-:Y:S04]  /*11cd0*/  @!P0 STG.E.64 desc[UR14][R74.64], R68 ;  /* 0x000000444a008986 */ /* 0x0045e8000c101b0e */
[----:B------:R2:W-:Y:S04]  /*11ce0*/  @!P0 STG.E.64 desc[UR14][R74.64+0x8], R70 ;  /* 0x000008464a008986 */ /* 0x0005e8000c101b0e */
[----:B---3--:R2:W-:Y:S01]  /*11cf0*/  @!P0 STG.E.128 desc[UR14][R74.64+0x100], R36 ;  /* 0x000100244a008986 */ /* 0x0085e2000c101d0e */
[----:B------:R-:W-:-:S03]  /*11d00*/  ISETP.GE.AND P0, PT, R10, R231, PT ;  /* 0x000000e70a00720c */ /* 0x000fc60003f06270 */
[----:B----4-:R2:W-:Y:S04]  /*11d10*/  @!P6 STG.E.128 desc[UR14][R74.64+0x1000], R64 ;  /* 0x001000404a00e986 */ /* 0x0105e8000c101d0e */
        /* <DEDUP_REMOVED lines=10> */
[----:B------:R2:W-:Y:S01]  /*11dc0*/  @!P1 STG.E.128 desc[UR14][R74.64+0x6100], R12 ;  /* 0x0061000c4a009986 */ /* 0x0005e2000c101d0e */
[----:B-1----:R-:W-:Y:S05]  /*11dd0*/  @P0 EXIT ;  /* 0x000000000000094d */ /* 0x002fea0003800000 */
[----:B------:R-:W-:Y:S04]  /*11de0*/  STG.E.128 desc[UR14][R74.64+0x7000], R40 ;  /* 0x007000284a007986 */ /* 0x000fe8000c101d0e */
[----:B------:R-:W-:Y:S01]  /*11df0*/  STG.E.128 desc[UR14][R74.64+0x7100], R4 ;  /* 0x007100044a007986 */ /* 0x000fe2000c101d0e */
[----:B------:R-:W-:Y:S05]  /*11e00*/  EXIT ;  /* 0x000000000000794d */ /* 0x000fea0003800000 */
.L_x_3647:
        /* <DEDUP_REMOVED lines=15> */
.L_x_8493:


//--------------------- .text._ZN5flash24flash_fwd_splitkv_kernelI23Flash_fwd_kernel_traitsILi128ELi64ELi128ELi4ELb0ELb0EN7cutlass10bfloat16_tE19Flash_kernel_traitsILi128ELi64ELi128ELi4ES3_EELb1ELb0ELb1ELb0ELb0ELb0ELb1ELb0EEEvNS_16Flash_fwd_paramsE --------------------------
	.section	.text._ZN5flash24flash_fwd_splitkv_kernelI23Flash_fwd_kernel_traitsILi128ELi64ELi128ELi4ELb0ELb0EN7cutlass10bfloat16_tE19Flash_kernel_traitsILi128ELi64ELi128ELi4ES3_EELb1ELb0ELb1ELb0ELb0ELb0ELb1ELb0EEEvNS_16Flash_fwd_paramsE,"ax",@progbits
	.align	128
        .global         _ZN5flash24flash_fwd_splitkv_kernelI23Flash_fwd_kernel_traitsILi128ELi64ELi128ELi4ELb0ELb0EN7cutlass10bfloat16_tE19Flash_kernel_traitsILi128ELi64ELi128ELi4ES3_EELb1ELb0ELb1ELb0ELb0ELb0ELb1ELb0EEEvNS_16Flash_fwd_paramsE
        .type           _ZN5flash24flash_fwd_splitkv_kernelI23Flash_fwd_kernel_traitsILi128ELi64ELi128ELi4ELb0ELb0EN7cutlass10bfloat16_tE19Flash_kernel_traitsILi128ELi64ELi128ELi4ES3_EELb1ELb0ELb1ELb0ELb0ELb0ELb1ELb0EEEvNS_16Flash_fwd_paramsE,@function
        .size           _ZN5flash24flash_fwd_splitkv_kernelI23Flash_fwd_kernel_traitsILi128ELi64ELi128ELi4ELb0ELb0EN7cutlass10bfloat16_tE19Flash_kernel_traitsILi128ELi64ELi128ELi4ES3_EELb1ELb0ELb1ELb0ELb0ELb0ELb1ELb0EEEvNS_16Flash_fwd_paramsE,(.L_x_8494 - _ZN5flash24flash_fwd_splitkv_kernelI23Flash_fwd_kernel_traitsILi128ELi64ELi128ELi4ELb0ELb0EN7cutlass10bfloat16_tE19Flash_kernel_traitsILi128ELi64ELi128ELi4ES3_EELb1ELb0ELb1ELb0ELb0ELb0ELb1ELb0EEEvNS_16Flash_fwd_paramsE)
        .other          _ZN5flash24flash_fwd_splitkv_kernelI23Flash_fwd_kernel_traitsILi128ELi64ELi128ELi4ELb0ELb0EN7cutlass10bfloat16_tE19Flash_kernel_traitsILi128ELi64ELi128ELi4ES3_EELb1ELb0ELb1ELb0ELb0ELb0ELb1ELb0EEEvNS_16Flash_fwd_paramsE,@"STO_CUDA_ENTRY STV_DEFAULT"
_ZN5flash24flash_fwd_splitkv_kernelI23Flash_fwd_kernel_traitsILi128ELi64ELi128ELi4ELb0ELb0EN7cutlass10bfloat16_tE19Flash_kernel_traitsILi128ELi64ELi128ELi4ES3_EELb1ELb0ELb1ELb0ELb0ELb0ELb1ELb0EEEvNS_16Flash_fwd_paramsE:
.text._ZN5flash24flash_fwd_splitkv_kernelI23Flash_fwd_kernel_traitsILi128ELi64ELi128ELi4ELb0ELb0EN7cutlass10bfloat16_tE19Flash_kernel_traitsILi128ELi64ELi128ELi4ES3_EELb1ELb0ELb1ELb0ELb0ELb0ELb1ELb0EEEvNS_16Flash_fwd_paramsE:
[----:B------:R-:W-:Y:S08]  /*0000*/  LDC R1, c[0x0][0x28] ;  /* 0x00000a00ff017b82 */ /* 0x000ff00000000800 */
[----:B------:R-:W1:Y:S01]  /*0010*/  LDC R5, c[0x0][0x270] ;  /* 0x00009c00ff057b82 */ /* 0x000e620000000800 */
[----:B------:R-:W2:Y:S01]  /*0020*/  S2R R32, SR_CTAID.Z ;  /* 0x0000000000207919 */ /* 0x000ea20000002700 */
[----:B------:R-:W-:Y:S01]  /*0030*/  MOV R2, RZ ;  /* 0x000000ff00027202 */ /* 0x000fe20000000f00 */
[----:B------:R-:W-:Y:S01]  /*0040*/  ULDC.64 UR12, c[0x0][0x208] ;  /* 0x00008200000c7ab9 */ /* 0x000fe20000000a00 */
[----:B------:R-:W-:-:S04]  /*0050*/  MOV R8, 0xffffffff ;  /* 0xffffffff00087802 */ /* 0x000fc80000000f00 */
[----:B------:R-:W3:Y:S01]  /*0060*/  LDC.64 R10, c[0x0][0x2f0] ;  /* 0x0000bc00ff0a7b82 */ /* 0x000ee20000000a00 */
        /* <DEDUP_REMOVED lines=20> */
[----:B------:R-:W-:Y:S02]  /*01b0*/  ISETP.GE.U32.AND P3, PT, R0, R5, PT ;  /* 0x000000050000720c */ /* 0x000fe40003f66070 */
[----:B------:R-:W-:-:S03]  /*01c0*/  ISETP.NE.AND.EX P1, PT, R7, RZ, PT, P1 ;  /* 0x000000ff0700720c */ /* 0x000fc60003f25310 */
[----:B------:R-:W2:Y:S08]  /*01d0*/  LDC.U8 R0, c[0x0][0x3c2] ;  /* 0x0000f080ff007b82 */ /* 0x000eb00000000000 */
[----:B------:R-:W-:Y:S01]  /*01e0*/  @P3 VIADD R237, R237, 0x1 ;  /* 0x00000001eded3836 */ /* 0x000fe20000000000 */
[----:B------:R-:W-:Y:S01]  /*01f0*/  @!P2 LOP3.LUT R237, RZ, R5, RZ, 0x33, !PT ;  /* 0x00000005ffeda212 */ /* 0x000fe200078e33ff */
[----:B------:R-:W4:Y:S04]  /*0200*/  @P0 LDC.64 R6, c[0x0][0x300] ;  /* 0x0000c000ff060b82 */ /* 0x000f280000000a00 */
[----:B---3--:R-:W-:-:S04]  /*0210*/  IMAD.WIDE R16, R237, 0x4, R10 ;  /* 0x00000004ed107825 */ /* 0x008fc800078e020a */
[----:B------:R-:W3:Y:S01]  /*0220*/  LDC.64 R10, c[0x0][0x2f8] ;  /* 0x0000be00ff0a7b82 */ /* 0x000ee20000000a00 */
[----:B------:R-:W3:Y:S04]  /*0230*/  @P1 LDG.E R8, desc[UR12][R16.64] ;  /* 0x0000000c10081981 */ /* 0x000ee8000c1e1900 */
[----:B------:R-:W3:Y:S01]  /*0240*/  @P1 LDG.E R9, desc[UR12][R16.64+0x4] ;  /* 0x0000040c10091981 */ /* 0x000ee2000c1e1900 */
[----:B--2---:R-:W-:Y:S01]  /*0250*/  ISETP.NE.AND P3, PT, R0, RZ, PT ;  /* 0x000000ff0000720c */ /* 0x004fe20003f65270 */
[----:B------:R-:W-:Y:S01]  /*0260*/  IMAD.MOV.U32 R13, RZ, RZ, RZ ;  /* 0x000000ffff0d7224 */ /* 0x000fe200078e00ff */
[----:B-1----:R-:W-:Y:S02]  /*0270*/  ISETP.EQ.U32.AND P2, PT, R2, RZ, PT ;  /* 0x000000ff0200720c */ /* 0x002fe40003f42070 */
[----:B------:R-:W-:-:S02]  /*0280*/  MOV R12, 0xffffffff ;  /* 0xffffffff000c7802 */ /* 0x000fc40000000f00 */
[----:B------:R-:W-:Y:S01]  /*0290*/  ISETP.EQ.OR.EX P2, PT, R3, RZ, !P3, P2 ;  /* 0x000000ff0300720c */ /* 0x000fe20005f42720 */
[C---:B----4-:R-:W-:Y:S01]  /*02a0*/  @P0 IMAD.WIDE R14, R237.reuse, 0x4, R6 ;  /* 0x00000004ed0e0825 */ /* 0x050fe200078e0206 */
[----:B------:R-:W1:Y:S04]  /*02b0*/  S2R R45, SR_CTAID.X ;  /* 0x00000000002d7919 */ /* 0x000e680000002500 */
[----:B------:R2:W5:Y:S01]  /*02c0*/  @P0 LDG.E R13, desc[UR12][R14.64] ;  /* 0x0000000c0e0d0981 */ /* 0x000562000c1e1900 */
[----:B---3--:R-:W-:-:S06]  /*02d0*/  IMAD.WIDE R6, R237, 0x4, R10 ;  /* 0x00000004ed067825 */ /* 0x008fcc00078e020a */
[----:B------:R2:W5:Y:S01]  /*02e0*/  @!P2 LDG.E R12, desc[UR12][R6.64] ;  /* 0x0000000c060ca981 */ /* 0x000562000c1e1900 */
[----:B------:R-:W-:Y:S01]  /*02f0*/  ISETP.NE.U32.AND P0, PT, R2, RZ, PT ;  /* 0x000000ff0200720c */ /* 0x000fe20003f05070 */
[----:B------:R-:W3:Y:S03]  /*0300*/  S2R R0, SR_CTAID.Y ;  /* 0x0000000000007919 */ /* 0x000ee60000002600 */
[----:B------:R-:W-:Y:S02]  /*0310*/  ISETP.NE.AND.EX P0, PT, R3, RZ, PT, P0 ;  /* 0x000000ff0300720c */ /* 0x000fe40003f05300 */
[----:B------:R-:W-:-:S05]  /*0320*/  IADD3 R33, -R237, RZ, RZ ;  /* 0x000000ffed217210 */ /* 0x000fca0007ffe1ff */
[----:B------:R-:W-:Y:S02]  /*0330*/  IMAD R32, R5, R33, R32 ;  /* 0x0000002105207224 */ /* 0x000fe400078e0220 */
[----:B------:R-:W-:-:S06]  /*0340*/  @P1 IMAD.IADD R128, R9, 0x1, -R8 ;  /* 0x0000000109801824 */ /* 0x000fcc00078e0a08 */
[----:B------:R-:W4:Y:S01]  /*0350*/  @!P1 LDC R128, c[0x0][0x2c4] ;  /* 0x0000b100ff809b82 */ /* 0x000f220000000800 */
[----:B-123--:R-:W-:Y:S05]  /*0360*/  @!P0 BRA `(.L_x_3648) ;  /* 0x0000000000108947 */ /* 0x00efea0003800000 */
[----:B------:R-:W2:Y:S02]  /*0370*/  @P3 LDG.E R3, desc[UR12][R6.64+0x4] ;  /* 0x0000040c06033981 */ /* 0x000ea4000c1e1900 */
[----:B--2--5:R-:W-:-:S06]  /*0380*/  @P3 IADD3 R4, R3, -R12, RZ ;  /* 0x8000000c03043210 */ /* 0x024fcc0007ffe0ff */
[----:B------:R2:W5:Y:S01]  /*0390*/  @!P3 LDG.E R4, desc[UR12][R6.64] ;  /* 0x0000000c0604b981 */ /* 0x000562000c1e1900 */
[----:B------:R-:W-:Y:S05]  /*03a0*/  BRA `(.L_x_3649) ;  /* 0x0000000000047947 */ /* 0x000fea0003800000 */
.L_x_3648:
[----:B------:R-:W1:Y:S02]  /*03b0*/  LDC R4, c[0x0][0x2c8] ;  /* 0x0000b200ff047b82 */ /* 0x000e640000000800 */
.L_x_3649:
        /* <DEDUP_REMOVED lines=9> */
[----:B------:R-:W4:Y:S01]  /*0450*/  LDC R9, c[0x0][0x10] ;  /* 0x00000400ff097b82 */ /* 0x000f220000000800 */
[----:B------:R-:W1:Y:S07]  /*0460*/  S2R R42, SR_TID.X ;  /* 0x00000000002a7919 */ /* 0x000e6e0000002100 */
[----:B---3--:R-:W3:Y:S08]  /*0470*/  LDC R3, c[0x0][0x2c8] ;  /* 0x0000b200ff037b82 */ /* 0x008ef00000000800 */
[----:B--2---:R-:W2:Y:S01]  /*0480*/  @!P3 LDC R7, c[0x0][0x2cc] ;  /* 0x0000b300ff07bb82 */ /* 0x004ea20000000800 */
[----:B----4-:R-:W-:-:S07]  /*0490*/  IABS R6, R9 ;  /* 0x0000000900067213 */ /* 0x010fce0000000000 */
[----:B------:R-:W4:Y:S01]  /*04a0*/  LDC R125, c[0x0][0x398] ;  /* 0x0000e600ff7d7b82 */ /* 0x000f220000000800 */
[----:B------:R-:W-:Y:S01]  /*04b0*/  IABS R11, R9 ;  /* 0x00000009000b7213 */ /* 0x000fe20000000000 */
[----:B------:R-:W1:Y:S04]  /*04c0*/  I2F.RP R2, R6 ;  /* 0x0000000600027306 */ /* 0x000e680000209400 */
[----:B------:R-:W-:Y:S02]  /*04d0*/  IMAD.MOV R11, RZ, RZ, -R11 ;  /* 0x000000ffff0b7224 */ /* 0x000fe400078e0a0b */
[----:B---3--:R-:W-:-:S05]  /*04e0*/  VIADD R3, R3, 0x7f ;  /* 0x0000007f03037836 */ /* 0x008fca0000000000 */
        /* <DEDUP_REMOVED lines=8> */
[----:B------:R-:W1:Y:S03]  /*0570*/  F2I.FTZ.U32.TRUNC.NTZ R19, R18 ;  /* 0x0000001200137305 */ /* 0x000e66000021f000 */
[----:B------:R-:W-:Y:S01]  /*0580*/  ISETP.GE.AND P0, PT, R14, RZ, PT ;  /* 0x000000ff0e00720c */ /* 0x000fe20003f06270 */
[----:B-1----:R-:W-:Y:S02]  /*0590*/  IMAD.MOV R3, RZ, RZ, -R19 ;  /* 0x000000ffff037224 */ /* 0x002fe400078e0a13 */
[----:B------:R-:W-:Y:S02]  /*05a0*/  IMAD.MOV.U32 R18, RZ, RZ, RZ ;  /* 0x000000ffff127224 */ /* 0x000fe400078e00ff */
[----:B------:R-:W-:-:S04]  /*05b0*/  IMAD R3, R3, R6, RZ ;  /* 0x0000000603037224 */ /* 0x000fc800078e02ff */
[----:B------:R-:W-:-:S06]  /*05c0*/  IMAD.HI.U32 R3, R19, R3, R18 ;  /* 0x0000000313037227 */ /* 0x000fcc00078e0012 */
[----:B------:R-:W-:-:S04]  /*05d0*/  IMAD.HI.U32 R10, R3, R2, RZ ;  /* 0x00000002030a7227 */ /* 0x000fc800078e00ff */
[----:B------:R-:W-:Y:S02]  /*05e0*/  IMAD R11, R10, R11, R2 ;  /* 0x0000000b0a0b7224 */ /* 0x000fe400078e0202 */
[----:B------:R-:W1:Y:S03]  /*05f0*/  @!P3 LDC.64 R2, c[0x0][0x318] ;  /* 0x0000c600ff02bb82 */ /* 0x000e660000000a00 */
[----:B------:R-:W-:-:S13]  /*0600*/  ISETP.GT.U32.AND P1, PT, R6, R11, PT ;  /* 0x0000000b0600720c */ /* 0x000fda0003f24070 */
[----:B------:R-:W-:Y:S02]  /*0610*/  @!P1 IMAD.IADD R11, R11, 0x1, -R6 ;  /* 0x000000010b0b9824 */ /* 0x000fe400078e0a06 */
[----:B------:R-:W-:Y:S01]  /*0620*/  @!P1 VIADD R10, R10, 0x1 ;  /* 0x000000010a0a9836 */ /* 0x000fe20000000000 */
[----:B------:R-:W-:Y:S02]  /*0630*/  ISETP.NE.AND P1, PT, R9, RZ, PT ;  /* 0x000000ff0900720c */ /* 0x000fe40003f25270 */
[----:B------:R-:W-:Y:S01]  /*0640*/  ISETP.GE.U32.AND P4, PT, R11, R6, PT ;  /* 0x000000060b00720c */ /* 0x000fe20003f86070 */
[----:B-----5:R-:W-:Y:S01]  /*0650*/  @P3 IMAD.IADD R6, R16, 0x1, -R13 ;  /* 0x0000000110063824 */ /* 0x020fe200078e0a0d */
[----:B-1----:R-:W-:Y:S02]  /*0660*/  @!P3 ISETP.NE.U32.AND P2, PT, R2, RZ, PT ;  /* 0x000000ff0200b20c */ /* 0x002fe40003f45070 */
[----:B------:R-:W-:Y:S02]  /*0670*/  IADD3 R2, -R128, 0xbf, R127 ;  /* 0x000000bf80027810 */ /* 0x000fe40007ffe17f */
[----:B------:R-:W-:-:S04]  /*0680*/  @!P3 ISETP.NE.AND.EX P2, PT, R3, RZ, PT, P2 ;  /* 0x000000ff0300b20c */ /* 0x000fc80003f45320 */
[----:B--2---:R-:W-:-:S03]  /*0690*/  @!P3 SEL R7, R7, RZ, P2 ;  /* 0x000000ff0707b207 */ /* 0x004fc60001000000 */
[----:B------:R-:W-:Y:S01]  /*06a0*/  @P4 VIADD R10, R10, 0x1 ;  /* 0x000000010a0a4836 */ /* 0x000fe20000000000 */
[----:B------:R-:W-:-:S03]  /*06b0*/  @!P3 IADD3 R6, R7, R4, -R13 ;  /* 0x000000040706b210 */ /* 0x000fc60007ffe80d */
[----:B------:R-:W-:Y:S01]  /*06c0*/  @!P0 IMAD.MOV R10, RZ, RZ, -R10 ;  /* 0x000000ffff0a8224 */ /* 0x000fe200078e0a0a */
[----:B------:R-:W-:Y:S01]  /*06d0*/  @!P1 LOP3.LUT R10, RZ, R9, RZ, 0x33, !PT ;  /* 0x00000009ff0a9212 */ /* 0x000fe200078e33ff */
[----:B------:R-:W-:Y:S01]  /*06e0*/  VIADD R4, R6, 0x7f ;  /* 0x0000007f06047836 */ /* 0x000fe20000000000 */
[----:B----4-:R-:W-:-:S03]  /*06f0*/  IADD3 R2, R2, R125, R6 ;  /* 0x0000007d02027210 */ /* 0x010fc60007ffe006 */
[----:B------:R-:W-:Y:S01]  /*0700*/  IMAD R228, R10, R0, RZ ;  /* 0x000000000ae47224 */ /* 0x000fe200078e02ff */
[----:B------:R-:W-:Y:S02]  /*0710*/  SHF.R.S32.HI R3, RZ, 0x1f, R4 ;  /* 0x0000001fff037819 */ /* 0x000fe40000011404 */
[----:B------:R-:W-:Y:S02]  /*0720*/  SHF.R.S32.HI R7, RZ, 0x1f, R2 ;  /* 0x0000001fff077819 */ /* 0x000fe40000011402 */
[----:B------:R-:W-:Y:S02]  /*0730*/  LEA.HI R3, R3, R4, RZ, 0x7 ;  /* 0x0000000403037211 */ /* 0x000fe400078f38ff */
[----:B------:R-:W-:Y:S02]  /*0740*/  LEA.HI R7, R7, R2, RZ, 0x7 ;  /* 0x0000000207077211 */ /* 0x000fe400078f38ff */
[----:B------:R-:W-:Y:S02]  /*0750*/  SHF.R.S32.HI R3, RZ, 0x7, R3 ;  /* 0x00000007ff037819 */ /* 0x000fe40000011403 */
[----:B------:R-:W-:-:S02]  /*0760*/  SHF.R.S32.HI R7, RZ, 0x7, R7 ;  /* 0x00000007ff077819 */ /* 0x000fc40000011407 */
[----:B------:R-:W-:-:S04]  /*0770*/  VIADDMNMX R10, R228, R10, R3, PT ;  /* 0x0000000ae40a7246 */ /* 0x000fc80003800103 */
[----:B------:R-:W-:-:S04]  /*0780*/  VIMNMX R37, R10, R7, PT ;  /* 0x000000070a257248 */ /* 0x000fc80003fe0100 */
[----:B------:R-:W-:-:S13]  /*0790*/  ISETP.GE.AND P0, PT, R228, R37, PT ;  /* 0x00000025e400720c */ /* 0x000fda0003f06270 */
[----:B------:R-:W-:Y:S05]  /*07a0*/  @!P0 BRA `(.L_x_3650) ;  /* 0x0000000800148947 */ /* 0x000fea0003800000 */
        /* <DEDUP_REMOVED lines=41> */
.L_x_3652:
[----:B------:R-:W-:Y:S05]  /*0a40*/  BSYNC B0 ;  /* 0x0000000000007941 */ /* 0x000fea0003800000 */
.L_x_3651:
        /* <DEDUP_REMOVED lines=9> */
.L_x_3654:
[----:B------:R-:W-:Y:S05]  /*0ae0*/  BSYNC B0 ;  /* 0x0000000000007941 */ /* 0x000fea0003800000 */
.L_x_3653:
        /* <DEDUP_REMOVED lines=8> */
.L_x_3656:
[----:B------:R-:W-:Y:S05]  /*0b70*/  BSYNC B0 ;  /* 0x0000000000007941 */ /* 0x000fea0003800000 */
.L_x_3655:
        /* <DEDUP_REMOVED lines=8> */
.L_x_3658:
[----:B------:R-:W-:Y:S05]  /*0c00*/  BSYNC B0 ;  /* 0x0000000000007941 */ /* 0x000fea0003800000 */
.L_x_3657:
        /* <DEDUP_REMOVED lines=9> */
.L_x_3660:
[----:B------:R-:W-:Y:S05]  /*0ca0*/  BSYNC B0 ;  /* 0x0000000000007941 */ /* 0x000fea0003800000 */
.L_x_3659:
[----:B------:R-:W-:Y:S04]  /*0cb0*/  BSSY B0, `(.L_x_3661) ;  /* 0x0000007000007945 */ /* 0x000fe80003800000 */
[----:B------:R-:W-:Y:S05]  /*0cc0*/  @P1 BRA `(.L_x_3662) ;  /* 0x0000000000141947 */ /* 0x000fea0003800000 */
[----:B------:R-:W-:Y:S02]  /*0cd0*/  ULDC UR4, c[0x0][0x2d0] ;  /* 0x0000b40000047ab9 */ /* 0x000fe40000000800 */
[----:B------:R-:W-:Y:S02]  /*0ce0*/  ISETP.GE.AND P1, PT, R2, UR4, PT ;  /* 0x0000000402007c0c */ /* 0x000fe4000bf26270 */
[----:B------:R-:W-:-:S11]  /*0cf0*/  ISETP.GE.AND P0, PT, R6, UR4, PT ;  /* 0x0000000406007c0c */ /* 0x000fd6000bf06270 */
[----:B------:R1:W-:Y:S04]  /*0d00*/  @!P1 STG.E.128 desc[UR12][R20.64+0x5000], RZ ;  /* 0x005000ff14009986 */ /* 0x0003e8000c101d0c */
[----:B------:R1:W-:Y:S02]  /*0d10*/  @!P0 STG.E.128 desc[UR12][R20.64+0x5100], RZ ;  /* 0x005100ff14008986 */ /* 0x0003e4000c101d0c */
.L_x_3662:
[----:B------:R-:W-:Y:S05]  /*0d20*/  BSYNC B0 ;  /* 0x0000000000007941 */ /* 0x000fea0003800000 */
.L_x_3661:
[----:B------:R-:W-:Y:S04]  /*0d30*/  BSSY B0, `(.L_x_3663) ;  /* 0x0000007000007945 */ /* 0x000fe80003800000 */
[----:B------:R-:W-:Y:S05]  /*0d40*/  @P4 BRA `(.L_x_3664) ;  /* 0x0000000000144947 */ /* 0x000fea0003800000 */
[----:B------:R-:W-:Y:S02]  /*0d50*/  ULDC UR4, c[0x0][0x2d0] ;  /* 0x0000b40000047ab9 */ /* 0x000fe40000000800 */
[----:B------:R-:W-:Y:S02]  /*0d60*/  ISETP.GE.AND P1, PT, R2, UR4, PT ;  /* 0x0000000402007c0c */ /* 0x000fe4000bf26270 */
[----:B------:R-:W-:-:S11]  /*0d70*/  ISETP.GE.AND P0, PT, R6, UR4, PT ;  /* 0x0000000406007c0c */ /* 0x000fd6000bf06270 */
[----:B------:R1:W-:Y:S04]  /*0d80*/  @!P1 STG.E.128 desc[UR12][R20.64+0x6000], RZ ;  /* 0x006000ff14009986 */ /* 0x0003e8000c101d0c */
[----:B------:R1:W-:Y:S02]  /*0d90*/  @!P0 STG.E.128 desc[UR12][R20.64+0x6100], RZ ;  /* 0x006100ff14008986 */ /* 0x0003e4000c101d0c */
.L_x_3664:
[----:B------:R-:W-:Y:S05]  /*0da0*/  BSYNC B0 ;  /* 0x0000000000007941 */ /* 0x000fea0003800000 */
.L_x_3663:
[----:B------:R-:W-:Y:S04]  /*0db0*/  BSSY B0, `(.L_x_3665) ;  /* 0x0000007000007945 */ /* 0x000fe80003800000 */
[----:B------:R-:W-:Y:S05]  /*0dc0*/  @P3 BRA `(.L_x_3666) ;  /* 0x0000000000143947 */ /* 0x000fea0003800000 */
[----:B------:R-:W-:Y:S02]  /*0dd0*/  ULDC UR4, c[0x0][0x2d0] ;  /* 0x0000b40000047ab9 */ /* 0x000fe40000000800 */
[----:B------:R-:W-:Y:S02]  /*0de0*/  ISETP.GE.AND P1, PT, R2, UR4, PT ;  /* 0x0000000402007c0c */ /* 0x000fe4000bf26270 */
[----:B------:R-:W-:-:S11]  /*0df0*/  ISETP.GE.AND P0, PT, R6, UR4, PT ;  /* 0x0000000406007c0c */ /* 0x000fd6000bf06270 */
[----:B------:R1:W-:Y:S04]  /*0e00*/  @!P1 STG.E.128 desc[UR12][R20.64+0x7000], RZ ;  /* 0x007000ff14009986 */ /* 0x0003e8000c101d0c */
[----:B------:R1:W-:Y:S02]  /*0e10*/  @!P0 STG.E.128 desc[UR12][R20.64+0x7100], RZ ;  /* 0x007100ff14008986 */ /* 0x0003e4000c101d0c */
.L_x_3666:
[----:B------:R-:W-:Y:S05]  /*0e20*/  BSYNC B0 ;  /* 0x0000000000007941 */ /* 0x000fea0003800000 */
.L_x_3665:
        /* <DEDUP_REMOVED lines=29> */
.L_x_3650:
        /* <DEDUP_REMOVED lines=24> */
.L_x_3667:
[----:B------:R-:W-:Y:S05]  /*1180*/  @!P0 BRA `(.L_x_3668) ;  /* 0x00000004003c8947 */ /* 0x000fea0003800000 */
[----:B------:R-:W1:Y:S01]  /*1190*/  LDC R14, c[0x0][0x380] ;  /* 0x0000e000ff0e7b82 */ /* 0x000e620000000800 */
[----:B------:R-:W-:Y:S01]  /*11a0*/  LEA R9, R37, 0xffffff80, 0x7 ;  /* 0xffffff8025097811 */ /* 0x000fe200078e38ff */
[----:B------:R-:W-:-:S06]  /*11b0*/  ULDC.64 UR4, c[0x0][0x260] ;  /* 0x0000980000047ab9 */ /* 0x000fcc0000000a00 */
        /* <DEDUP_REMOVED lines=52> */
[----:B------:R-:W4:Y:S05]  /*1500*/  LDC.64 R2, c[0x0][0x238] ;  /* 0x00008e00ff027b82 */ /* 0x000f2a0000000a00 */
[----:B------:R-:W-:-:S06]  /*1510*/  @P3 IADD3 R34, R34, 0x1, RZ ;  /* 0x0000000122223810 */ /* 0x000fcc0007ffe0ff */
[----:B------:R-:W-:Y:S01]  /*1520*/  @!P1 IMAD.MOV R34, RZ, RZ, -R34 ;  /* 0x000000ffff229224 */ /* 0x000fe200078e0a22 */
        /* <DEDUP_REMOVED lines=21> */
.L_x_3668:
[----:B------:R-:W1:Y:S01]  /*1680*/  LDC R7, c[0x0][0x278] ;  /* 0x00009e00ff077b82 */ /* 0x000e620000000800 */
[----:B------:R-:W-:Y:S02]  /*1690*/  ISETP.NE.AND P4, PT, R12, -0x1, PT ;  /* 0xffffffff0c00780c */ /* 0x000fe40003f85270 */
[----:B------:R-:W-:-:S04]  /*16a0*/  LEA R9, R37, 0xffffff80, 0x7 ;  /* 0xffffff8025097811 */ /* 0x000fc800078e38ff */
[----:B------:R-:W-:-:S07]  /*16b0*/  SHF.R.S32.HI R19, RZ, 0x1f, R9 ;  /* 0x0000001fff137819 */ /* 0x000fce0000011409 */
[----:B------:R-:W2:Y:S01]  /*16c0*/  @P4 LDC.64 R184, c[0x0][0x248] ;  /* 0x00009200ffb84b82 */ /* 0x000ea20000000a00 */
[----:B------:R-:W-:Y:S02]  /*16d0*/  @P4 IADD3 R14, R13, R12, RZ ;  /* 0x0000000c0d0e4210 */ /* 0x000fe40007ffe0ff */
[----:B-1----:R-:W-:-:S04]  /*16e0*/  IABS R3, R7 ;  /* 0x0000000700037213 */ /* 0x002fc80000000000 */
[----:B------:R-:W1:Y:S08]  /*16f0*/  I2F.RP R5, R3 ;  /* 0x0000000300057306 */ /* 0x000e700000209400 */
[----:B-1----:R-:W1:Y:S02]  /*1700*/  MUFU.RCP R10, R5 ;  /* 0x00000005000a7308 */ /* 0x002e640000001000 */
[----:B-1----:R-:W-:-:S02]  /*1710*/  VIADD R10, R10, 0xffffffe ;  /* 0x0ffffffe0a0a7836 */ /* 0x002fc40000000000 */
[----:B--2---:R-:W-:-:S04]  /*1720*/  @P4 IMAD R5, R14, R185, RZ ;  /* 0x000000b90e054224 */ /* 0x004fc800078e02ff */
[----:B------:R-:W1:Y:S01]  /*1730*/  F2I.FTZ.U32.TRUNC.NTZ R11, R10 ;  /* 0x0000000a000b7305 */ /* 0x000e62000021f000 */
[----:B------:R-:W-:-:S04]  /*1740*/  @P4 IMAD.WIDE.U32 R14, R14, R184, RZ ;  /* 0x000000b80e0e4225 */ /* 0x000fc800078e00ff */
[----:B------:R-:W-:Y:S02]  /*1750*/  @P4 IMAD.IADD R5, R15, 0x1, R5 ;  /* 0x000000010f054824 */ /* 0x000fe400078e0205 */
[----:B-1----:R-:W-:Y:S01]  /*1760*/  IMAD.MOV R2, RZ, RZ, -R11 ;  /* 0x000000ffff027224 */ /* 0x002fe200078e0a0b */
[----:B------:R-:W-:-:S03]  /*1770*/  MOV R10, RZ ;  /* 0x000000ff000a7202 */ /* 0x000fc60000000f00 */
[----:B------:R-:W-:Y:S01]  /*1780*/  IMAD R4, R2, R3, RZ ;  /* 0x0000000302047224 */ /* 0x000fe200078e02ff */
[----:B------:R-:W-:-:S03]  /*1790*/  IABS R2, R32 ;  /* 0x0000002000027213 */ /* 0x000fc60000000000 */
[----:B------:R-:W-:-:S04]  /*17a0*/  IMAD.HI.U32 R11, R11, R4, R10 ;  /* 0x000000040b0b7227 */ /* 0x000fc800078e000a */
[----:B------:R-:W-:-:S04]  /*17b0*/  IMAD.MOV.U32 R4, RZ, RZ, R2 ;  /* 0x000000ffff047224 */ /* 0x000fc800078e0002 */
[----:B------:R-:W-:Y:S02]  /*17c0*/  IMAD.HI.U32 R34, R11, R4, RZ ;  /* 0x000000040b227227 */ /* 0x000fe400078e00ff */
[----:B------:R-:W1:Y:S03]  /*17d0*/  @P4 LDC.64 R10, c[0x0][0x250] ;  /* 0x00009400ff0a4b82 */ /* 0x000e660000000a00 */
[----:B------:R-:W-:-:S05]  /*17e0*/  IADD3 R2, -R34, RZ, RZ ;  /* 0x000000ff22027210 */ /* 0x000fca0007ffe1ff */
[----:B------:R-:W-:Y:S01]  /*17f0*/  IMAD R2, R3, R2, R4 ;  /* 0x0000000203027224 */ /* 0x000fe200078e0204 */
[----:B------:R-:W-:-:S04]  /*1800*/  LOP3.LUT R4, R32, R7, RZ, 0x3c, !PT ;  /* 0x0000000720047212 */ /* 0x000fc800078e3cff */
[----:B------:R-:W-:Y:S02]  /*1810*/  ISETP.GT.U32.AND P1, PT, R3, R2, PT ;  /* 0x000000020300720c */ /* 0x000fe40003f24070 */
[----:B------:R-:W-:-:S11]  /*1820*/  ISETP.GE.AND P2, PT, R4, RZ, PT ;  /* 0x000000ff0400720c */ /* 0x000fd60003f46270 */
[----:B------:R-:W-:Y:S02]  /*1830*/  @!P1 IMAD.IADD R2, R2, 0x1, -R3 ;  /* 0x0000000102029824 */ /* 0x000fe400078e0a03 */
[----:B------:R-:W-:Y:S01]  /*1840*/  @!P1 VIADD R34, R34, 0x1 ;  /* 0x0000000122229836 */ /* 0x000fe20000000000 */
[----:B------:R-:W-:Y:S02]  /*1850*/  ISETP.NE.AND P1, PT, R7, RZ, PT ;  /* 0x000000ff0700720c */ /* 0x000fe40003f25270 */
[----:B------:R-:W-:Y:S02]  /*1860*/  ISETP.GE.U32.AND P3, PT, R2, R3, PT ;  /* 0x000000030200720c */ /* 0x000fe40003f66070 */
[----:B------:R-:W2:Y:S11]  /*1870*/  LDC.64 R2, c[0x0][0x260] ;  /* 0x00009800ff027b82 */ /* 0x000eb60000000a00 */
[----:B------:R-:W-:-:S04]  /*1880*/  @P3 IADD3 R34, R34, 0x1, RZ ;  /* 0x0000000122223810 */ /* 0x000fc80007ffe0ff */
[----:B------:R-:W-:Y:S01]  /*1890*/  @!P2 IADD3 R34, -R34, RZ, RZ ;  /* 0x000000ff2222a210 */ /* 0x000fe20007ffe1ff */
[----:B-1----:R-:W-:Y:S06]  /*18a0*/  @P4 BRA `(.L_x_3670) ;  /* 0x0000000000304947 */ /* 0x002fec0003800000 */
[----:B------:R-:W1:Y:S01]  /*18b0*/  LDC.64 R184, c[0x0][0x248] ;  /* 0x00009200ffb87b82 */ /* 0x000e620000000a00 */
[----:B------:R-:W-:Y:S02]  /*18c0*/  SHF.R.S32.HI R15, RZ, 0x1f, R13 ;  /* 0x0000001fff0f7819 */ /* 0x000fe4000001140d */
[----:B-----5:R-:W-:-:S05]  /*18d0*/  SHF.R.S32.HI R17, RZ, 0x1f, R0 ;  /* 0x0000001fff117819 */ /* 0x020fca0000011400 */
[----:B------:R-:W3:Y:S01]  /*18e0*/  LDC.64 R4, c[0x0][0x230] ;  /* 0x00008c00ff047b82 */ /* 0x000ee20000000a00 */
[-C--:B-1----:R-:W-:Y:S02]  /*18f0*/  IMAD R14, R15, R184.reuse, RZ ;  /* 0x000000b80f0e7224 */ /* 0x082fe400078e02ff */
[----:B------:R-:W-:-:S04]  /*1900*/  IMAD.WIDE.U32 R20, R13, R184, RZ ;  /* 0x000000b80d147225 */ /* 0x000fc800078e00ff */
[----:B------:R-:W-:Y:S02]  /*1910*/  IMAD R15, R13, R185, R14 ;  /* 0x000000b90d0f7224 */ /* 0x000fe400078e020e */
[----:B---3--:R-:W-:-:S03]  /*1920*/  IMAD R14, R17, R4, RZ ;  /* 0x00000004110e7224 */ /* 0x008fc600078e02ff */
[----:B------:R-:W-:Y:S01]  /*1930*/  IADD3 R21, R21, R15, RZ ;  /* 0x0000000f15157210 */ /* 0x000fe20007ffe0ff */
[C---:B------:R-:W-:Y:S02]  /*1940*/  IMAD R5, R0.reuse, R5, R14 ;  /* 0x0000000500057224 */ /* 0x040fe400078e020e */
[----:B------:R-:W-:-:S05]  /*1950*/  IMAD.WIDE.U32 R14, R0, R4, R20 ;  /* 0x00000004000e7225 */ /* 0x000fca00078e0014 */
[----:B------:R-:W-:-:S07]  /*1960*/  IADD3 R5, R15, R5, RZ ;  /* 0x000000050f057210 */ /* 0x000fce0007ffe0ff */
.L_x_3670:
[----:B------:R-:W-:Y:S01]  /*1970*/  MOV R15, R5 ;  /* 0x00000005000f7202 */ /* 0x000fe20000000f00 */
[----:B------:R-:W-:Y:S01]  /*1980*/  IMAD R4, R19, R184, RZ ;  /* 0x000000b813047224 */ /* 0x000fe200078e02ff */
[----:B------:R-:W-:Y:S02]  /*1990*/  @!P1 LOP3.LUT R34, RZ, R7, RZ, 0x33, !PT ;  /* 0x00000007ff229212 */ /* 0x000fe400078e33ff */
[----:B------:R-:W-:Y:S01]  /*19a0*/  @P4 IADD3 R12, R13, R12, RZ ;  /* 0x0000000c0d0c4210 */ /* 0x000fe20007ffe0ff */
[----:B------:R-:W-:Y:S01]  /*19b0*/  IMAD.WIDE.U32 R14, R184, R9, R14 ;  /* 0x00000009b80e7225 */ /* 0x000fe200078e000e */
[----:B------:R-:W-:-:S03]  /*19c0*/  SHF.R.S32.HI R7, RZ, 0x1f, R34 ;  /* 0x0000001fff077819 */ /* 0x000fc60000011422 */
[----:B------:R-:W-:Y:S02]  /*19d0*/  IMAD R4, R185, R9, R4 ;  /* 0x00000009b9047224 */ /* 0x000fe400078e0204 */
[----:B------:R-:W-:-:S03]  /*19e0*/  @P4 IMAD.WIDE.U32 R16, R12, R10, RZ ;  /* 0x0000000a0c104225 */ /* 0x000fc600078e00ff */
[----:B------:R-:W-:Y:S01]  /*19f0*/  IADD3 R15, R15, R4, RZ ;  /* 0x000000040f0f7210 */ /* 0x000fe20007ffe0ff */
[----:B--2---:R-:W-:Y:S02]  /*1a00*/  IMAD R4, R7, R2, RZ ;  /* 0x0000000207047224 */ /* 0x004fe400078e02ff */
[----:B------:R-:W-:Y:S01]  /*1a10*/  @P4 IMAD R11, R12, R11, R17 ;  /* 0x0000000b0c0b4224 */ /* 0x000fe200078e0211 */
[----:B------:R-:W-:Y:S01]  /*1a20*/  @P4 MOV R12, R16 ;  /* 0x00000010000c4202 */ /* 0x000fe20000000f00 */
[----:B------:R-:W-:-:S04]  /*1a30*/  IMAD.WIDE.U32 R26, R34, R2, R14 ;  /* 0x00000002221a7225 */ /* 0x000fc800078e000e */
[----:B------:R-:W-:-:S05]  /*1a40*/  IMAD R3, R34, R3, R4 ;  /* 0x0000000322037224 */ /* 0x000fca00078e0204 */
        /* <DEDUP_REMOVED lines=14> */
.L_x_3669:
[----:B------:R-:W-:Y:S01]  /*1b30*/  ISETP.NE.AND P1, PT, R8, -0x1, PT ;  /* 0xffffffff0800780c */ /* 0x000fe20003f25270 */
[----:B------:R-:W1:Y:S01]  /*1b40*/  S2UR UR8, SR_CgaCtaId ;  /* 0x00000000000879c3 */ /* 0x000e620000008800 */
[----:B------:R-:W-:Y:S01]  /*1b50*/  SHF.R.S32.HI R17, RZ, 0x1f, R42 ;  /* 0x0000001fff117819 */ /* 0x000fe2000001142a */
[----:B------:R-:W-:Y:S01]  /*1b60*/  ULDC.64 UR6, c[0x0][0x268] ;  /* 0x00009a0000067ab9 */ /* 0x000fe20000000a00 */
[----:B------:R-:W-:Y:S01]  /*1b70*/  IMAD.IADD R227, R128, 0x1, -R127 ;  /* 0x0000000180e37824 */ /* 0x000fe200078e0a7f */
[----:B------:R-:W-:Y:S01]  /*1b80*/  SHF.R.S32.HI R33, RZ, 0x1f, R32 ;  /* 0x0000001fff217819 */ /* 0x000fe20000011420 */
[----:B------:R-:W-:Y:S01]  /*1b90*/  IMAD R7, R7, UR6, RZ ;  /* 0x0000000607077c24 */ /* 0x000fe2000f8e02ff */
[CC--:B------:R-:W-:Y:S01]  /*1ba0*/  LEA.HI R13, R17.reuse, R42.reuse, RZ, 0x3 ;  /* 0x0000002a110d7211 */ /* 0x0c0fe200078f18ff */
[----:B------:R-:W-:Y:S01]  /*1bb0*/  ULDC.64 UR4, c[0x0][0x258] ;  /* 0x0000960000047ab9 */ /* 0x000fe20000000a00 */
[----:B------:R-:W-:Y:S01]  /*1bc0*/  LEA.HI R16, R17, R42, RZ, 0x4 ;  /* 0x0000002a11107211 */ /* 0x000fe200078f20ff */
[----:B------:R-:W2:Y:S01]  /*1bd0*/  LDC.64 R186, c[0x0][0x250] ;  /* 0x00009400ffba7b82 */ /* 0x000ea20000000a00 */
[----:B------:R-:W-:Y:S01]  /*1be0*/  SHF.R.S32.HI R14, RZ, 0x3, R13 ;  /* 0x00000003ff0e7819 */ /* 0x000fe2000001140d */
[----:B------:R-:W-:Y:S01]  /*1bf0*/  IMAD R18, R34, UR7, R7 ;  /* 0x0000000722127c24 */ /* 0x000fe2000f8e0207 */
[----:B------:R-:W-:Y:S01]  /*1c00*/  LOP3.LUT R13, R13, 0xfffffff8, RZ, 0xc0, !PT ;  /* 0xfffffff80d0d7812 */ /* 0x000fe200078ec0ff */
[----:B------:R-:W-:Y:S01]  /*1c10*/  IMAD R41, R33, UR4, RZ ;  /* 0x0000000421297c24 */ /* 0x000fe2000f8e02ff */
[----:B------:R-:W-:Y:S01]  /*1c20*/  LOP3.LUT R23, R16, 0xfffffff0, RZ, 0xc0, !PT ;  /* 0xfffffff010177812 */ /* 0x000fe200078ec0ff */
[C---:B------:R-:W-:Y:S01]  /*1c30*/  IMAD.SHL.U32 R234, R14.reuse, 0x40, RZ ;  /* 0x000000400eea7824 */ /* 0x040fe200078e00ff */
[----:B------:R-:W-:Y:S01]  /*1c40*/  ISETP.GE.AND P6, PT, R14, R227, PT ;  /* 0x000000e30e00720c */ /* 0x000fe20003fc6270 */
[----:B------:R-:W3:Y:S01]  /*1c50*/  @P1 LDC.64 R4, c[0x0][0x240] ;  /* 0x00009000ff041b82 */ /* 0x000ee20000000a00 */
[----:B-----5:R-:W-:Y:S01]  /*1c60*/  IMAD.IADD R0, R42, 0x1, -R13 ;  /* 0x000000012a007824 */ /* 0x020fe200078e0a0d */
[----:B------:R-:W-:Y:S01]  /*1c70*/  @!P1 SHF.R.S32.HI R13, RZ, 0x1f, R237 ;  /* 0x0000001fff0d9819 */ /* 0x000fe200000114ed */
[----:B------:R-:W-:Y:S01]  /*1c80*/  IMAD.MOV.U32 R7, RZ, RZ, 0x10 ;  /* 0x00000010ff077424 */ /* 0x000fe200078e00ff */
[----:B------:R-:W-:Y:S01]  /*1c90*/  LOP3.LUT R234, R234, 0x1c0, RZ, 0xc0, !PT ;  /* 0x000001c0eaea7812 */ /* 0x000fe200078ec0ff */
[----:B------:R-:W-:Y:S01]  /*1ca0*/  IMAD.SHL.U32 R235, R0, 0x8, RZ ;  /* 0x0000000800eb7824 */ /* 0x000fe200078e00ff */
[----:B------:R-:W-:Y:S01]  /*1cb0*/  IADD3 R233, R37, -0x1, RZ ;  /* 0xffffffff25e97810 */ /* 0x000fe20007ffe0ff */
[----:B------:R-:W-:Y:S01]  /*1cc0*/  IMAD R41, R32, UR5, R41 ;  /* 0x0000000520297c24 */ /* 0x000fe2000f8e0229 */
[----:B------:R-:W4:Y:S01]  /*1cd0*/  @!P1 LDC.64 R2, c[0x0][0x228] ;  /* 0x00008a00ff029b82 */ /* 0x000f220000000a00 */
[----:B------:R-:W-:Y:S01]  /*1ce0*/  BSSY B0, `(.L_x_3671) ;  /* 0x000004c000007945 */ /* 0x000fe20003800000 */
[----:B------:R-:W-:Y:S01]  /*1cf0*/  IADD3 R26, P3, R235, R26, RZ ;  /* 0x0000001aeb1a7210 */ /* 0x000fe20007f7e0ff */
[----:B------:R-:W-:Y:S01]  /*1d00*/  IMAD.SHL.U32 R39, R233, 0x80, RZ ;  /* 0x00000080e9277824 */ /* 0x000fe200078e00ff */
[----:B------:R-:W-:Y:S01]  /*1d10*/  LOP3.LUT R15, R234, 0x38, R235, 0xf8, !PT ;  /* 0x00000038ea0f7812 */ /* 0x000fe200078ef8eb */
[----:B------:R-:W-:Y:S01]  /*1d20*/  VIADD R38, R235, 0x40 ;  /* 0x00000040eb267836 */ /* 0x000fe20000000000 */
[----:B------:R-:W-:-:S04]  /*1d30*/  SHF.R.U32.HI R234, RZ, 0x3, R234 ;  /* 0x00000003ffea7819 */ /* 0x000fc800000116ea */
[----:B------:R-:W-:Y:S02]  /*1d40*/  LOP3.LUT R234, R15, R234, RZ, 0x3c, !PT ;  /* 0x000000ea0fea7212 */ /* 0x000fe400078e3cff */
[----:B------:R-:W-:Y:S01]  /*1d50*/  SHF.R.S32.HI R15, RZ, 0x1f, R14 ;  /* 0x0000001fff0f7819 */ /* 0x000fe2000001140e */
[----:B---3--:R-:W-:-:S04]  /*1d60*/  @P1 IMAD.WIDE.U32 R20, R8, R4, RZ ;  /* 0x0000000408141225 */ /* 0x008fc800078e00ff */
[----:B------:R-:W-:Y:S01]  /*1d70*/  IMAD.IADD R4, R42, 0x1, -R23 ;  /* 0x000000012a047824 */ /* 0x000fe200078e0a17 */
[----:B------:R-:W-:Y:S01]  /*1d80*/  LEA.HI R23, R17, R42, RZ, 0x6 ;  /* 0x0000002a11177211 */ /* 0x000fe200078f30ff */
[----:B------:R-:W-:Y:S02]  /*1d90*/  @P1 IMAD R5, R8, R5, R21 ;  /* 0x0000000508051224 */ /* 0x000fe400078e0215 */
[-C--:B----4-:R-:W-:Y:S01]  /*1da0*/  @!P1 IMAD R8, R13, R2.reuse, RZ ;  /* 0x000000020d089224 */ /* 0x090fe200078e02ff */
[----:B------:R-:W-:Y:S01]  /*1db0*/  SHF.R.S32.HI R13, RZ, 0x1f, R4 ;  /* 0x0000001fff0d7819 */ /* 0x000fe20000011404 */
[----:B------:R-:W-:-:S03]  /*1dc0*/  @!P1 IMAD.WIDE.U32 R24, R237, R2, RZ ;  /* 0x00000002ed189225 */ /* 0x000fc600078e00ff */
[----:B------:R-:W-:Y:S01]  /*1dd0*/  LEA.HI R13, R13, R4, RZ, 0x3 ;  /* 0x000000040d0d7211 */ /* 0x000fe200078f18ff */
[----:B------:R-:W-:Y:S01]  /*1de0*/  @!P1 IMAD R3, R237, R3, R8 ;  /* 0x00000003ed039224 */ /* 0x000fe200078e0208 */
[----:B------:R-:W-:Y:S01]  /*1df0*/  SHF.R.S32.HI R8, RZ, 0x1f, R235 ;  /* 0x0000001fff087819 */ /* 0x000fe200000114eb */
[----:B------:R-:W-:Y:S01]  /*1e00*/  @P1 IMAD.MOV.U32 R2, RZ, RZ, R20 ;  /* 0x000000ffff021224 */ /* 0x000fe200078e0014 */
[----:B------:R-:W-:Y:S01]  /*1e10*/  LOP3.LUT R21, R13, 0xfffffff8, RZ, 0xc0, !PT ;  /* 0xfffffff80d157812 */ /* 0x000fe200078ec0ff */
[----:B------:R-:W-:Y:S01]  /*1e20*/  @!P1 IMAD.MOV.U32 R2, RZ, RZ, R24 ;  /* 0x000000ffff029224 */ /* 0x000fe200078e0018 */
[----:B------:R-:W-:Y:S01]  /*1e30*/  IADD3 R20, P2, R235, R12, RZ ;  /* 0x0000000ceb147210 */ /* 0x000fe20007f5e0ff */
[----:B------:R-:W-:Y:S01]  /*1e40*/  IMAD.X R27, R8, 0x1, R10, P3 ;  /* 0x00000001081b7824 */ /* 0x000fe200018e060a */
[----:B------:R-:W-:Y:S01]  /*1e50*/  @!P1 IADD3 R5, R25, R3, RZ ;  /* 0x0000000319059210 */ /* 0x000fe20007ffe0ff */
[----:B------:R-:W-:Y:S01]  /*1e60*/  IMAD.IADD R4, R4, 0x1, -R21 ;  /* 0x0000000104047824 */ /* 0x000fe200078e0a15 */
[----:B------:R-:W-:Y:S01]  /*1e70*/  IADD3 R28, P1, R235, R2, RZ ;  /* 0x00000002eb1c7210 */ /* 0x000fe20007f3e0ff */
[----:B------:R-:W-:-:S02]  /*1e80*/  IMAD.X R21, R8, 0x1, R11, P2 ;  /* 0x0000000108157824 */ /* 0x000fc400010e060b */
[----:B------:R-:W-:Y:S01]  /*1e90*/  IMAD.SHL.U32 R23, R23, 0x8, RZ ;  /* 0x0000000817177824 */ /* 0x000fe200078e00ff */
[----:B------:R-:W3:Y:S01]  /*1ea0*/  LDC.64 R10, c[0x0][0x3c8] ;  /* 0x0000f200ff0a7b82 */ /* 0x000ee20000000a00 */
[----:B------:R-:W-:-:S03]  /*1eb0*/  IMAD.WIDE.U32 R34, R34, UR6, R20 ;  /* 0x0000000622227c25 */ /* 0x000fc6000f8e0014 */
[----:B------:R-:W-:Y:S01]  /*1ec0*/  LOP3.LUT R234, R234, 0xfffffe00, R23, 0xf8, !PT ;  /* 0xfffffe00eaea7812 */ /* 0x000fe200078ef817 */
[C---:B------:R-:W-:Y:S02]  /*1ed0*/  VIADD R25, R14.reuse, 0x10 ;  /* 0x000000100e197836 */ /* 0x040fe40000000000 */
[C---:B------:R-:W-:Y:S02]  /*1ee0*/  VIADD R23, R14.reuse, 0x20 ;  /* 0x000000200e177836 */ /* 0x040fe40000000000 */
[----:B------:R-:W-:Y:S01]  /*1ef0*/  VIADD R21, R14, 0x30 ;  /* 0x000000300e157836 */ /* 0x000fe20000000000 */
[-C--:B------:R-:W-:Y:S01]  /*1f00*/  ISETP.GE.AND P5, PT, R25, R227.reuse, PT ;  /* 0x000000e31900720c */ /* 0x080fe20003fa6270 */
[----:B------:R-:W-:Y:S01]  /*1f10*/  IMAD.X R29, R8, 0x1, R5, P1 ;  /* 0x00000001081d7824 */ /* 0x000fe200008e0605 */
[-C--:B------:R-:W-:Y:S01]  /*1f20*/  ISETP.GE.AND P4, PT, R23, R227.reuse, PT ;  /* 0x000000e31700720c */ /* 0x080fe20003f86270 */
[----:B------:R-:W-:Y:S01]  /*1f30*/  IMAD.WIDE R44, R45, 0x40, R14 ;  /* 0x000000402d2c7825 */ /* 0x000fe200078e020e */
[----:B------:R-:W-:-:S02]  /*1f40*/  ISETP.GE.AND P3, PT, R21, R227, PT ;  /* 0x000000e31500720c */ /* 0x000fc40003f66270 */
[----:B------:R-:W-:Y:S01]  /*1f50*/  MOV R5, 0x20 ;  /* 0x0000002000057802 */ /* 0x000fe20000000f00 */
[----:B------:R-:W-:Y:S01]  /*1f60*/  IMAD.WIDE.U32 R28, R32, UR4, R28 ;  /* 0x00000004201c7c25 */ /* 0x000fe2000f8e001c */
[----:B------:R-:W-:Y:S01]  /*1f70*/  UMOV UR4, 0x400 ;  /* 0x0000040000047882 */ /* 0x000fe20000000000 */
[----:B------:R-:W-:Y:S01]  /*1f80*/  R2P PR, R4, 0x6 ;  /* 0x0000000604007804 */ /* 0x000fe20000000000 */
[----:B-1----:R-:W-:Y:S01]  /*1f90*/  ULEA UR4, UR8, UR4, 0x18 ;  /* 0x0000000408047291 */ /* 0x002fe2000f8ec03f */
[----:B------:R-:W-:Y:S02]  /*1fa0*/  IMAD.IADD R12, R6, 0x1, -R39 ;  /* 0x00000001060c7824 */ /* 0x000fe400078e0a27 */
[----:B------:R-:W-:Y:S01]  /*1fb0*/  IMAD.IADD R41, R29, 0x1, R41 ;  /* 0x000000011d297824 */ /* 0x000fe200078e0229 */
[----:B------:R-:W-:Y:S02]  /*1fc0*/  SEL R7, R7, 0xfffffff0, !P1 ;  /* 0xfffffff007077807 */ /* 0x000fe40004800000 */
[----:B------:R-:W-:-:S02]  /*1fd0*/  LEA R234, R234, UR4, 0x1 ;  /* 0x00000004eaea7c11 */ /* 0x000fc4000f8e08ff */
        /* <DEDUP_REMOVED lines=28> */
.L_x_3672:
[----:B------:R-:W-:Y:S05]  /*21a0*/  BSYNC B0 ;  /* 0x0000000000007941 */ /* 0x000fea0003800000 */
.L_x_3671:
        /* <DEDUP_REMOVED lines=31> */
.L_x_3674:
[----:B------:R-:W-:Y:S05]  /*23a0*/  BSYNC B0 ;  /* 0x0000000000007941 */ /* 0x000fea0003800000 */
.L_x_3673:
        /* <DEDUP_REMOVED lines=31> */
.L_x_3676:
[----:B------:R-:W-:Y:S05]  /*25a0*/  BSYNC B0 ;  /* 0x0000000000007941 */ /* 0x000fea0003800000 */
.L_x_3675:
        /* <DEDUP_REMOVED lines=31> */
.L_x_3678:
[----:B------:R-:W-:Y:S05]  /*27a0*/  BSYNC B0 ;  /* 0x0000000000007941 */ /* 0x000fea0003800000 */
.L_x_3677:
        /* <DEDUP_REMOVED lines=33> */
.L_x_3680:
[----:B------:R-:W-:Y:S05]  /*29c0*/  BSYNC B0 ;  /* 0x0000000000007941 */ /* 0x000fea0003800000 */
.L_x_3679:
        /* <DEDUP_REMOVED lines=24> */
.L_x_3682:
[----:B------:R-:W-:Y:S05]  /*2b50*/  BSYNC B0 ;  /* 0x0000000000007941 */ /* 0x000fea0003800000 */
.L_x_3681:
        /* <DEDUP_REMOVED lines=27> */
.L_x_3684:
[----:B------:R-:W-:Y:S05]  /*2d10*/  BSYNC B0 ;  /* 0x0000000000007941 */ /* 0x000fea0003800000 */
.L_x_3683:
[----:B------:R-:W-:Y:S01]  /*2d20*/  BSSY B0, `(.L_x_3685) ;  /* 0x000001d000007945 */ /* 0x000fe20003800000 */
[-C--:B------:R-:W-:Y:S01]  /*2d30*/  ISETP.GE.AND P6, PT, R41, R12.reuse, PT ;  /* 0x0000000c2900720c */ /* 0x080fe20003fc6270 */
[C---:B-12---:R-:W-:Y:S01]  /*2d40*/  VIADD R29, R14.reuse, 0x60 ;  /* 0x000000600e1d7836 */ /* 0x046fe20000000000 */
        /* <DEDUP_REMOVED lines=26> */
.L_x_3686:
[----:B------:R-:W-:Y:S05]  /*2ef0*/  BSYNC B0 ;  /* 0x0000000000007941 */ /* 0x000fea0003800000 */
.L_x_3685:
        /* <DEDUP_REMOVED lines=24> */
.L_x_3688:
[----:B------:R-:W-:Y:S05]  /*3080*/  BSYNC B0 ;  /* 0x0000000000007941 */ /* 0x000fea0003800000 */
.L_x_3687:
        /* <DEDUP_REMOVED lines=28> */
.L_x_3690:
[----:B------:R-:W-:Y:S05]  /*3250*/  BSYNC B0 ;  /* 0x0000000000007941 */ /* 0x000fea0003800000 */
.L_x_3689:
        /* <DEDUP_REMOVED lines=25> */
.L_x_3692:
[----:B------:R-:W-:Y:S05]  /*33f0*/  BSYNC B0 ;  /* 0x0000000000007941 */ /* 0x000fea0003800000 */
.L_x_3691:
        /* <DEDUP_REMOVED lines=8> */
[----:B------:R-:W5:Y:S01]  /*3480*/  @!P3 LDC.64 R8, c[0x0][0x218] ;  /* 0x00008600ff08bb82 */ /* 0x000f620000000a00 */
[----:B------:R3:W-:Y:S07]  /*3490*/  @P3 STS.128 [R234+0x7800], RZ ;  /* 0x007800ffea003388 */ /* 0x0007ee0000000c00 */
[----:B-12-4-:R-:W1:Y:S01]  /*34a0*/  @!P2 LDC.64 R2, c[0x0][0x218] ;  /* 0x00008600ff02ab82 */ /* 0x016e620000000a00 */
[----:B-----5:R-:W-:-:S04]  /*34b0*/  @!P3 LEA R8, P5, R44, R8, 0x1 ;  /* 0x000000082c08b211 */ /* 0x020fc800078a08ff */
[C---:B------:R-:W-:Y:S02]  /*34c0*/  @!P3 LEA.HI.X R9, R44.reuse, R9, R22, 0x1, P5 ;  /* 0x000000092c09b211 */ /* 0x040fe400028f0c16 */
[----:B-1----:R-:W-:-:S03]  /*34d0*/  @!P2 LEA R2, P1, R44, R2, 0x1 ;  /* 0x000000022c02a211 */ /* 0x002fc600078208ff */
        /* <DEDUP_REMOVED lines=9> */
[----:B---3--:R1:W-:Y:S02]  /*3570*/  @!P2 LDGSTS.E.BYPASS.LTC128B.128 [R234+0xb800], desc[UR12][R2.64+0x80] ;  /* 0x0b80008002eaafae */ /* 0x0083e4000b901d4c */
.L_x_3694:
[----:B------:R-:W-:Y:S05]  /*3580*/  BSYNC B0 ;  /* 0x0000000000007941 */ /* 0x000fea0003800000 */
.L_x_3693:
[----:B------:R-:W0:Y:S01]  /*3590*/  LDGDEPBAR ;  /* 0x00000000000079af */ /* 0x000e220000000000 */
[----:B------:R-:W-:Y:S01]  /*35a0*/  ULDC.64 UR6, c[0x0][0x3d0] ;  /* 0x0000f40000067ab9 */ /* 0x000fe20000000a00 */
[-C--:B------:R-:W-:Y:S01]  /*35b0*/  ISETP.GE.AND P5, PT, R14, R12.reuse, PT ;  /* 0x0000000c0e00720c */ /* 0x080fe20003fa6270 */
[----:B------:R-:W-:Y:S01]  /*35c0*/  IMAD R20, R20, UR6, RZ ;  /* 0x0000000614147c24 */ /* 0x000fe2000f8e02ff */
[-C--:B------:R-:W-:Y:S01]  /*35d0*/  ISETP.GE.AND P6, PT, R25, R12.reuse, PT ;  /* 0x0000000c1900720c */ /* 0x080fe20003fc6270 */
[----:B------:R-:W-:Y:S01]  /*35e0*/  IMAD.WIDE.U32 R32, R237, UR6, R32 ;  /* 0x00000006ed207c25 */ /* 0x000fe2000f8e0020 */
[-C--:B------:R-:W-:Y:S01]  /*35f0*/  ISETP.GE.AND P2, PT, R23, R12.reuse, PT ;  /* 0x0000000c1700720c */ /* 0x080fe20003f46270 */
[----:B------:R-:W-:Y:S01]  /*3600*/  ULDC UR5, c[0x0][0x2e8] ;  /* 0x0000ba0000057ab9 */ /* 0x000fe20000000800 */
[----:B------:R-:W-:Y:S01]  /*3610*/  ISETP.GE.AND P1, PT, R21, R12, PT ;  /* 0x0000000c1500720c */ /* 0x000fe20003f26270 */
[----:B------:R-:W-:Y:S01]  /*3620*/  IMAD R20, R237, UR7, R20 ;  /* 0x00000007ed147c24 */ /* 0x000fe2000f8e0214 */
[----:B-1234-:R-:W-:Y:S01]  /*3630*/  LEA R2, P3, R32, R10, 0x2 ;  /* 0x0000000a20027211 */ /* 0x01efe200078610ff */
[----:B------:R-:W-:-:S02]  /*3640*/  IMAD.X R19, R15, 0x1, R19, P4 ;  /* 0x000000010f137824 */ /* 0x000fc400020e0613 */
[----:B------:R-:W-:Y:S01]  /*3650*/  IMAD.IADD R35, R35, 0x1, R18 ;  /* 0x0000000123237824 */ /* 0x000fe200078e0212 */
[----:B------:R-:W-:Y:S01]  /*3660*/  SHF.R.S32.HI R16, RZ, 0x4, R16 ;  /* 0x00000004ff107819 */ /* 0x000fe20000011410 */
[----:B------:R-:W-:Y:S01]  /*3670*/  IMAD.IADD R20, R33, 0x1, R20 ;  /* 0x0000000121147824 */ /* 0x000fe200078e0214 */
[----:B------:R-:W-:Y:S01]  /*3680*/  ULDC.64 UR6, c[0x0][0x220] ;  /* 0x0000880000067ab9 */ /* 0x000fe20000000a00 */
[----:B------:R-:W-:-:S03]  /*3690*/  IMAD R19, R19, R186, RZ ;  /* 0x000000ba13137224 */ /* 0x000fc600078e02ff */
[----:B------:R-:W-:Y:S01]  /*36a0*/  LEA.HI.X R3, R32, R11, R20, 0x2, P3 ;  /* 0x0000000b20037211 */ /* 0x000fe200018f1414 */
[C---:B------:R-:W-:Y:S01]  /*36b0*/  IMAD R19, R40.reuse, R187, R19 ;  /* 0x000000bb28137224 */ /* 0x040fe200078e0213 */
[----:B------:R-:W-:Y:S01]  /*36c0*/  ISETP.GE.AND P3, PT, R41, R12, PT ;  /* 0x0000000c2900720c */ /* 0x000fe20003f66270 */
[----:B------:R-:W-:Y:S01]  /*36d0*/  IMAD.WIDE.U32 R40, R40, R186, R34 ;  /* 0x000000ba28287225 */ /* 0x000fe200078e0022 */
[----:B------:R-:W-:-:S04]  /*36e0*/  DEPBAR.LE SB0, 0x0 ;  /* 0x000080000000791a */ /* 0x000fc80000000000 */
[----:B------:R1:W5:Y:S01]  /*36f0*/  LDG.E R2, desc[UR12][R2.64] ;  /* 0x0000000c02027981 */ /* 0x000362000c1e1900 */
[----:B------:R-:W-:Y:S01]  /*3700*/  IMAD.IADD R36, R41, 0x1, R19 ;  /* 0x0000000129247824 */ /* 0x000fe200078e0213 */
[----:B------:R-:W-:Y:S01]  /*3710*/  LEA.HI R225, R16, R16, RZ, 0x1 ;  /* 0x0000001010e17211 */ /* 0x000fe200078f08ff */
[----:B------:R-:W-:Y:S01]  /*3720*/  BSSY B0, `(.L_x_3695) ;  /* 0x000001a000007945 */ /* 0x000fe20003800000 */
[----:B------:R-:W-:Y:S01]  /*3730*/  BAR.SYNC.DEFER_BLOCKING 0x0 ;  /* 0x0000000000007b1d */ /* 0x000fe20000010000 */
[----:B------:R-:W-:Y:S01]  /*3740*/  LEA R188, P4, R40, UR6, 0x1 ;  /* 0x0000000628bc7c11 */ /* 0x000fe2000f8808ff */
[C---:B------:R-:W-:Y:S01]  /*3750*/  IMAD.SHL.U32 R232, R186.reuse, 0x10, RZ ;  /* 0x00000010bae87824 */ /* 0x040fe200078e00ff */
[----:B------:R-:W-:Y:S02]  /*3760*/  LEA.HI R126, R17, R42, RZ, 0x5 ;  /* 0x0000002a117e7211 */ /* 0x000fe400078f28ff */
[----:B------:R-:W-:Y:S02]  /*3770*/  SHF.L.U64.HI R231, R186, 0x4, R187 ;  /* 0x00000004bae77819 */ /* 0x000fe400000102bb */
[----:B------:R-:W-:-:S02]  /*3780*/  LOP3.LUT R225, R225, 0xfffffffe, RZ, 0xc0, !PT ;  /* 0xfffffffee1e17812 */ /* 0x000fc400078ec0ff */
[----:B------:R-:W-:Y:S01]  /*3790*/  LEA.HI.X R189, R40, UR7, R36, 0x1, P4 ;  /* 0x0000000728bd7c11 */ /* 0x000fe2000a0f0c24 */
[----:B-1----:R-:W1:Y:S01]  /*37a0*/  MUFU.RCP R3, UR5 ;  /* 0x0000000500037d08 */ /* 0x002e620008001000 */
        /* <DEDUP_REMOVED lines=17> */
.L_x_3696:
[----:B------:R-:W-:Y:S05]  /*38c0*/  BSYNC B0 ;  /* 0x0000000000007941 */ /* 0x000fea0003800000 */
.L_x_3695:
        /* <DEDUP_REMOVED lines=22> */
.L_x_3698:
[----:B------:R-:W-:Y:S05]  /*3a30*/  BSYNC B0 ;  /* 0x0000000000007941 */ /* 0x000fea0003800000 */
.L_x_3697:
[----:B------:R2:W-:Y:S01]  /*3a40*/  @P2 STS.128 [R234+0xd000], RZ ;  /* 0x00d000ffea002388 */ /* 0x0005e20000000c00 */
[----:B-1----:R-:W-:Y:S01]  /*3a50*/  IMAD.SHL.U32 R8, R0, 0x40, RZ ;  /* 0x0000004000087824 */ /* 0x002fe200078e00ff */
        /* <DEDUP_REMOVED lines=19> */
[----:B--2---:R-:W-:Y:S10]  /*3b90*/  @P2 BRA `(.L_x_3700) ;  /* 0x0000000000502947 */ /* 0x004ff40003800000 */
        /* <DEDUP_REMOVED lines=20> */
.L_x_3700:
[----:B------:R-:W-:Y:S05]  /*3ce0*/  BSYNC B0 ;  /* 0x0000000000007941 */ /* 0x000fea0003800000 */
.L_x_3699:
        /* <DEDUP_REMOVED lines=30> */
.L_x_3702:
[----:B------:R-:W-:Y:S05]  /*3ed0*/  BSYNC B0 ;  /* 0x0000000000007941 */ /* 0x000fea0003800000 */
.L_x_3701:
        /* <DEDUP_REMOVED lines=24> */
.L_x_3704:
[----:B------:R-:W-:Y:S05]  /*4060*/  BSYNC B0 ;  /* 0x0000000000007941 */ /* 0x000fea0003800000 */
.L_x_3703:
        /* <DEDUP_REMOVED lines=24> */
.L_x_3706:
[----:B------:R-:W-:Y:S05]  /*41f0*/  BSYNC B0 ;  /* 0x0000000000007941 */ /* 0x000fea0003800000 */
.L_x_3705:
        /* <DEDUP_REMOVED lines=24> */
.L_x_3708:
[----:B------:R-:W-:Y:S05]  /*4380*/  BSYNC B0 ;  /* 0x0000000000007941 */ /* 0x000fea0003800000 */
.L_x_3707:
        /* <DEDUP_REMOVED lines=24> */
.L_x_3710:
[----:B------:R-:W-:Y:S05]  /*4510*/  BSYNC B0 ;  /* 0x0000000000007941 */ /* 0x000fea0003800000 */
.L_x_3709:
[----:B------:R-:W-:Y:S01]  /*4520*/  LDSM.16.M88.4 R60, [R226] ;  /* 0x00000000e23c783b */ /* 0x000fe20000000200 */
[----:B------:R-:W-:Y:S01]  /*4530*/  R2P PR, R0, 0x6 ;  /* 0x0000000600007804 */ /* 0x000fe20000000000 */
[C---:B------:R-:W-:Y:S01]  /*4540*/  VIADD R0, R225.reuse, 0x4000 ;  /* 0x00004000e1007836 */ /* 0x040fe20000000000 */
[----:B------:R-:W-:Y:S01]  /*4550*/  LOP3.LUT R4, R4, R43, RZ, 0xfc, !PT ;  /* 0x0000002b04047212 */ /* 0x000fe200078efcff */
[----:B------:R-:W1:Y:S01]  /*4560*/  LDSM.16.M88.4 R28, [R225+0x4000] ;  /* 0x00400000e11c783b */ /* 0x000e620000000200 */
[----:B------:R-:W-:Y:S02]  /*4570*/  VIADD R223, R225, 0x4020 ;  /* 0x00004020e1df7836 */ /* 0x000fe40000000000 */
[----:B-----5:R-:W-:Y:S01]  /*4580*/  FMUL.FTZ R3, R2, R3 ;  /* 0x0000000302037220 */ /* 0x020fe20000410000 */
[--C-:B------:R-:W-:Y:S01]  /*4590*/  IMAD R224, R7, 0x2, R226.reuse ;  /* 0x0000000207e07824 */ /* 0x100fe200078e02e2 */
[----:B------:R-:W1:Y:S01]  /*45a0*/  LDSM.16.M88.4 R20, [R225+0x4800] ;  /* 0x00480000e114783b */ /* 0x000e620000000200 */
[----:B------:R-:W-:-:S02]  /*45b0*/  IMAD R222, R5, 0x2, R226 ;  /* 0x0000000205de7824 */ /* 0x000fc400078e02e2 */
[----:B------:R-:W-:Y:S01]  /*45c0*/  IMAD R221, R5, 0x2, R224 ;  /* 0x0000000205dd7824 */ /* 0x000fe200078e02e0 */
[----:B------:R-:W1:Y:S01]  /*45d0*/  LDSM.16.M88.4 R12, [R225+0x5000] ;  /* 0x00500000e10c783b */ /* 0x000e620000000200 */
[----:B------:R-:W-:Y:S02]  /*45e0*/  IMAD R124, R124, 0x10, R127 ;  /* 0x000000107c7c7824 */ /* 0x000fe400078e027f */
[----:B------:R-:W-:Y:S01]  /*45f0*/  @P1 VIADD R223, R0, 0xffffffe0 ;  /* 0xffffffe000df1836 */ /* 0x000fe20000000000 */
[----:B------:R-:W1:Y:S01]  /*4600*/  LDSM.16.M88.4 R92, [R225+0x5800] ;  /* 0x00580000e15c783b */ /* 0x000e620000000200 */
[----:B------:R-:W-:Y:S02]  /*4610*/  IMAD.MOV.U32 R0, RZ, RZ, 0x40 ;  /* 0x00000040ff007424 */ /* 0x000fe400078e00ff */
[----:B------:R-:W-:Y:S01]  /*4620*/  IMAD.SHL.U32 R236, R42, 0x2, RZ ;  /* 0x000000022aec7824 */ /* 0x000fe200078e00ff */
[----:B------:R-:W1:Y:S01]  /*4630*/  LDSM.16.M88.4 R84, [R225+0x6000] ;  /* 0x00600000e154783b */ /* 0x000e620000000200 */
[C---:B------:R-:W-:Y:S01]  /*4640*/  VIADD R215, R223.reuse, 0x800 ;  /* 0x00000800dfd77836 */ /* 0x040fe20000000000 */
[----:B------:R-:W-:Y:S01]  /*4650*/  SEL R0, R0, 0xffffffc0, !P2 ;  /* 0xffffffc000007807 */ /* 0x000fe20005000000 */
[C---:B------:R-:W-:Y:S01]  /*4660*/  VIADD R214, R223.reuse, 0x1000 ;  /* 0x00001000dfd67836 */ /* 0x040fe20000000000 */
[----:B------:R-:W1:Y:S01]  /*4670*/  LDSM.16.M88.4 R76, [R225+0x6800] ;  /* 0x00680000e14c783b */ /* 0x000e620000000200 */
[----:B------:R-:W-:Y:S01]  /*4680*/  LOP3.LUT R236, R236, 0x6, RZ, 0xc0, !PT ;  /* 0x00000006ecec7812 */ /* 0x000fe200078ec0ff */
[----:B------:R-:W-:-:S02]  /*4690*/  VIADD R213, R223, 0x1800 ;  /* 0x00001800dfd57836 */ /* 0x000fc40000000000 */
[----:B------:R-:W1:Y:S01]  /*46a0*/  LDSM.16.M88.4 R68, [R225+0x7000] ;  /* 0x00700000e144783b */ /* 0x000e620000000200 */
[----:B------:R-:W-:Y:S02]  /*46b0*/  IMAD.IADD R219, R225, 0x1, R0 ;  /* 0x00000001e1db7824 */ /* 0x000fe400078e0200 */
[----:B------:R-:W-:Y:S01]  /*46c0*/  IMAD.IADD R208, R0, 0x1, R223 ;  /* 0x0000000100d07824 */ /* 0x000fe200078e02df */
[----:B-1234-:R-:W1:Y:S01]  /*46d0*/  LDSM.16.M88.4 R8, [R225+0x7800] ;  /* 0x00780000e108783b */ /* 0x01ee620000000200 */
[C---:B------:R-:W-:Y:S02]  /*46e0*/  VIADD R212, R223.reuse, 0x2000 ;  /* 0x00002000dfd47836 */ /* 0x040fe40000000000 */
[C---:B------:R-:W-:Y:S01]  /*46f0*/  VIADD R211, R223.reuse, 0x2800 ;  /* 0x00002800dfd37836 */ /* 0x040fe20000000000 */
[----:B------:R-:W-:Y:S01]  /*4700*/  LDSM.16.M88.4 R104, [R224] ;  /* 0x00000000e068783b */ /* 0x000fe20000000200 */
[C---:B------:R-:W-:Y:S02]  /*4710*/  VIADD R210, R223.reuse, 0x3000 ;  /* 0x00003000dfd27836 */ /* 0x040fe40000000000 */
[C---:B------:R-:W-:Y:S01]  /*4720*/  VIADD R209, R223.reuse, 0x3800 ;  /* 0x00003800dfd17836 */ /* 0x040fe20000000000 */
[----:B------:R-:W2:Y:S01]  /*4730*/  LDSM.16.M88.4 R56, [R223] ;  /* 0x00000000df38783b */ /* 0x000ea20000000200 */
[----:B------:R-:W-:-:S02]  /*4740*/  VIADD R207, R223, 0x4000 ;  /* 0x00004000dfcf7836 */ /* 0x000fc40000000000 */
[C---:B------:R-:W-:Y:S01]  /*4750*/  VIADD R206, R223.reuse, 0x4800 ;  /* 0x00004800dfce7836 */ /* 0x040fe20000000000 */
[C---:B------:R-:W-:Y:S01]  /*4760*/  HMMA.16816.F32.BF16 R32, R60.reuse, R28, RZ ;  /* 0x0000001c3c20723c */ /* 0x040fe200000418ff */
[----:B------:R-:W3:Y:S01]  /*4770*/  LDSM.16.M88.4 R44, [R223+0x1000] ;  /* 0x00100000df2c783b */ /* 0x000ee20000000200 */
[C---:B------:R-:W-:Y:S02]  /*4780*/  VIADD R205, R223.reuse, 0x5000 ;  /* 0x00005000dfcd7836 */ /* 0x040fe40000000000 */
[C---:B------:R-:W-:Y:S01]  /*4790*/  VIADD R204, R223.reuse, 0x5800 ;  /* 0x00005800dfcc7836 */ /* 0x040fe20000000000 */
[----:B------:R-:W4:Y:S01]  /*47a0*/  LDSM.16.M88.4 R48, [R223+0x800] ;  /* 0x00080000df30783b */ /* 0x000f220000000200 */
[----:B------:R-:W-:Y:S01]  /*47b0*/  HMMA.16816.F32.BF16 R24, R60, R20, RZ ;  /* 0x000000143c18723c */ /* 0x000fe200000418ff */
[C---:B------:R-:W-:Y:S02]  /*47c0*/  VIADD R203, R223.reuse, 0x6000 ;  /* 0x00006000dfcb7836 */ /* 0x040fe40000000000 */
[----:B------:R-:W-:Y:S01]  /*47d0*/  LDSM.16.M88.4 R52, [R223+0x1800] ;  /* 0x00180000df34783b */ /* 0x000fe20000000200 */
[----:B------:R-:W-:-:S02]  /*47e0*/  VIADD R202, R223, 0x6800 ;  /* 0x00006800dfca7836 */ /* 0x000fc40000000000 */
[C---:B------:R-:W-:Y:S01]  /*47f0*/  HMMA.16816.F32.BF16 R16, R60.reuse, R12, RZ ;  /* 0x0000000c3c10723c */ /* 0x040fe200000418ff */
[----:B------:R-:W-:Y:S01]  /*4800*/  LDSM.16.M88.4 R100, [R222] ;  /* 0x00000000de64783b */ /* 0x000fe20000000200 */
[C---:B------:R-:W-:Y:S02]  /*4810*/  VIADD R201, R223.reuse, 0x7000 ;  /* 0x00007000dfc97836 */ /* 0x040fe40000000000 */
[----:B------:R-:W-:Y:S01]  /*4820*/  VIADD R200, R223, 0x7800 ;  /* 0x00007800dfc87836 */ /* 0x000fe20000000000 */
[----:B------:R-:W-:Y:S01]  /*4830*/  LDSM.16.M88.4 R112, [R223+0x2800] ;  /* 0x00280000df70783b */ /* 0x000fe20000000200 */
        /* <DEDUP_REMOVED lines=31> */
[C---:B------:R-:W-:Y:S01]  /*4a30*/  HMMA.16816.F32.BF16 R92, R104.reuse, R54, R92 ;  /* 0x00000036685c723c */ /* 0x040fe2000004185c */
[----:B------:R-:W4:Y:S05]  /*4a40*/  LDSM.16.M88.4 R52, [R219+0x5800] ;  /* 0x00580000db34783b */ /* 0x000f2a0000000200 */
[C---:B--2---:R-:W-:Y:S06]  /*4a50*/  HMMA.16816.F32.BF16 R72, R104.reuse, R56, R72 ;  /* 0x000000386848723c */ /* 0x044fec0000041848 */
[----:B------:R-:W-:Y:S01]  /*4a60*/  HMMA.16816.F32.BF16 R68, R104, R58, R68 ;  /* 0x0000003a6844723c */ /* 0x000fe20000041844 */
[----:B------:R-:W2:Y:S05]  /*4a70*/  LDSM.16.M88.4 R56, [R219+0x6000] ;  /* 0x00600000db38783b */ /* 0x000eaa0000000200 */
[C---:B---3--:R-:W-:Y:S06]  /*4a80*/  HMMA.16816.F32.BF16 R24, R100.reuse, R44, R24 ;  /* 0x0000002c6418723c */ /* 0x048fec0000041818 */
[C---:B------:R-:W-:Y:S01]  /*4a90*/  HMMA.16816.F32.BF16 R20, R100.reuse, R46, R20 ;  /* 0x0000002e6414723c */ /* 0x040fe20000041814 */
[----:B------:R-:W-:Y:S05]  /*4aa0*/  LDSM.16.M88.4 R44, [R208] ;  /* 0x00000000d02c783b */ /* 0x000fea0000000200 */
[C---:B-1----:R-:W-:Y:S06]  /*4ab0*/  HMMA.16816.F32.BF16 R16, R100.reuse, R8, R16 ;  /* 0x000000086410723c */ /* 0x042fec0000041810 */
[C---:B------:R-:W-:Y:S01]  /*4ac0*/  HMMA.16816.F32.BF16 R12, R100.reuse, R10, R12 ;  /* 0x0000000a640c723c */ /* 0x040fe2000004180c */
[----:B------:R-:W1:Y:S05]  /*4ad0*/  LDSM.16.M88.4 R8, [R221] ;  /* 0x00000000dd08783b */ /* 0x000e6a0000000200 */
[C---:B------:R-:W-:Y:S06]  /*4ae0*/  HMMA.16816.F32.BF16 R32, R100.reuse, R48, R32 ;  /* 0x000000306420723c */ /* 0x040fec0000041820 */
[----:B------:R-:W-:Y:S01]  /*4af0*/  HMMA.16816.F32.BF16 R28, R100, R50, R28 ;  /* 0x00000032641c723c */ /* 0x000fe2000004181c */
[----:B------:R-:W3:Y:S05]  /*4b00*/  LDSM.16.M88.4 R48, [R219+0x7000] ;  /* 0x00700000db30783b */ /* 0x000eea0000000200 */
[C---:B------:R-:W-:Y:S06]  /*4b10*/  HMMA.16816.F32.BF16 R80, R104.reuse, R112, R80 ;  /* 0x000000706850723c */ /* 0x040fec0000041850 */
        /* <DEDUP_REMOVED lines=10> */
[----:B------:R-:W-:Y:S01]  /*4bc0*/  HMMA.16816.F32.BF16 R84, R100, R58, R84 ;  /* 0x0000003a6454723c */ /* 0x000fe20000041854 */
[----:B------:R-:W2:Y:S05]  /*4bd0*/  LDSM.16.M88.4 R56, [R208+0x1000] ;  /* 0x00100000d038783b */ /* 0x000eaa0000000200 */
[C---:B-1----:R-:W-:Y:S06]  /*4be0*/  HMMA.16816.F32.BF16 R32, R8.reuse, R44, R32 ;  /* 0x0000002c0820723c */ /* 0x042fec0000041820 */
[----:B------:R-:W-:Y:S01]  /*4bf0*/  HMMA.16816.F32.BF16 R28, R8, R46, R28 ;  /* 0x0000002e081c723c */ /* 0x000fe2000004181c */
[----:B------:R-:W1:Y:S05]  /*4c00*/  LDSM.16.M88.4 R44, [R208+0x3000] ;  /* 0x00300000d02c783b */ /* 0x000e6a0000000200 */
        /* <DEDUP_REMOVED lines=8> */
[----:B------:R-:W3:Y:S04]  /*4c90*/  LDSM.16.M88.4 R100, [R208+0x2800] ;  /* 0x00280000d064783b */ /* 0x000ee80000000200 */
[----:B------:R-:W-:Y:S01]  /*4ca0*/  LDSM.16.M88.4 R108, [R225+0xa000] ;  /* 0x00a00000e16c783b */ /* 0x000fe20000000200 */
        /* <DEDUP_REMOVED lines=20> */
[----:B------:R-:W-:Y:S04]  /*4df0*/  LDSM.16.M88.4 R52, [R224+0x2000] ;  /* 0x00200000e034783b */ /* 0x000fe80000000200 */
[----:B------:R-:W3:Y:S01]  /*4e00*/  LDSM.16.M88.4 R8, [R223+0x4000] ;  /* 0x00400000df08783b */ /* 0x000ee20000000200 */
        /* <DEDUP_REMOVED lines=11> */
[----:B------:R-:W4:Y:S05]  /*4ec0*/  LDSM.16.M88.4 R112, [R223+0x5000] ;  /* 0x00500000df70783b */ /* 0x000f2a0000000200 */
[C---:B------:R-:W-:Y:S06]  /*4ed0*/  HMMA.16816.F32.BF16 R24, R56.reuse, R116, R24 ;  /* 0x000000743818723c */ /* 0x040fec0000041818 */
[----:B------:R-:W-:Y:S01]  /*4ee0*/  HMMA.16816.F32.BF16 R20, R56, R118, R20 ;  /* 0x000000763814723c */ /* 0x000fe20000041814 */
[----:B------:R-:W-:Y:S05]  /*4ef0*/  LDSM.16.M88.4 R116, [R219+0x9800] ;  /* 0x00980000db74783b */ /* 0x000fea0000000200 */
[C---:B---3--:R-:W-:Y:S06]  /*4f00*/  HMMA.16816.F32.BF16 R32, R52.reuse, R8, R32 ;  /* 0x000000083420723c */ /* 0x048fec0000041820 */
[C---:B------:R-:W-:Y:S01]  /*4f10*/  HMMA.16816.F32.BF16 R28, R52.reuse, R10, R28 ;  /* 0x0000000a341c723c */ /* 0x040fe2000004181c */
[----:B------:R-:W3:Y:S05]  /*4f20*/  LDSM.16.M88.4 R8, [R219+0x8000] ;  /* 0x00800000db08783b */ /* 0x000eea0000000200 */
[C---:B-1----:R-:W-:Y:S06]  /*4f30*/  HMMA.16816.F32.BF16 R96, R52.reuse, R44, R96 ;  /* 0x0000002c3460723c */ /* 0x042fec0000041860 */
[----:B------:R-:W-:Y:S01]  /*4f40*/  HMMA.16816.F32.BF16 R92, R52, R46, R92 ;  /* 0x0000002e345c723c */ /* 0x000fe2000004185c */
[----:B------:R-:W1:Y:S05]  /*4f50*/  LDSM.16.M88.4 R44, [R219+0x9000] ;  /* 0x00900000db2c783b */ /* 0x000e6a0000000200 */
[C---:B------:R-:W-:Y:S06]  /*4f60*/  HMMA.16816.F32.BF16 R88, R56.reuse, R108, R88 ;  /* 0x0000006c3858723c */ /* 0x040fec0000041858 */
[C---:B------:R-:W-:Y:S01]  /*4f70*/  HMMA.16816.F32.BF16 R84, R56.reuse, R110, R84 ;  /* 0x0000006e3854723c */ /* 0x040fe20000041854 */
[----:B------:R-:W1:Y:S05]  /*4f80*/  LDSM.16.M88.4 R108, [R223+0x6000] ;  /* 0x00600000df6c783b */ /* 0x000e6a0000000200 */
[C---:B------:R-:W-:Y:S06]  /*4f90*/  HMMA.16816.F32.BF16 R80, R56.reuse, R104, R80 ;  /* 0x000000683850723c */ /* 0x040fec0000041850 */
[C---:B------:R-:W-:Y:S01]  /*4fa0*/  HMMA.16816.F32.BF16 R76, R56.reuse, R106, R76 ;  /* 0x0000006a384c723c */ /* 0x040fe2000004184c */
[----:B------:R-:W-:Y:S05]  /*4fb0*/  LDSM.16.M88.4 R104, [R223+0x6800] ;  /* 0x00680000df68783b */ /* 0x000fea0000000200 */
[C---:B------:R-:W-:Y:S06]  /*4fc0*/  HMMA.16816.F32.BF16 R64, R56.reuse, R100, R64 ;  /* 0x000000643840723c */ /* 0x040fec0000041840 */
[----:B------:R-:W-:Y:S01]  /*4fd0*/  HMMA.16816.F32.BF16 R60, R56, R102, R60 ;  /* 0x00000066383c723c */ /* 0x000fe2000004183c */
[----:B------:R-:W1:Y:S04]  /*4fe0*/  LDSM.16.M88.4 R56, [R223+0x7800] ;  /* 0x00780000df38783b */ /* 0x000e680000000200 */
[----:B------:R-:W-:Y:S01]  /*4ff0*/  LDSM.16.M88.4 R100, [R223+0x7000] ;  /* 0x00700000df64783b */ /* 0x000fe20000000200 */
[C---:B--2---:R-:W-:Y:S06]  /*5000*/  HMMA.16816.F32.BF16 R24, R52.reuse, R48, R24 ;  /* 0x000000303418723c */ /* 0x044fec0000041818 */
[C---:B------:R-:W-:Y:S01]  /*5010*/  HMMA.16816.F32.BF16 R20, R52.reuse, R50, R20 ;  /* 0x000000323414723c */ /* 0x040fe20000041814 */
[----:B------:R-:W2:Y:S05]  /*5020*/  LDSM.16.M88.4 R48, [R219+0x8800] ;  /* 0x00880000db30783b */ /* 0x000eaa0000000200 */
[C---:B----4-:R-:W-:Y:S06]  /*5030*/  HMMA.16816.F32.BF16 R16, R52.reuse, R112, R16 ;  /* 0x000000703410723c */ /* 0x050fec0000041810 */
[----:B------:R-:W-:Y:S01]  /*5040*/  HMMA.16816.F32.BF16 R12, R52, R114, R12 ;  /* 0x00000072340c723c */ /* 0x000fe2000004180c */
[----:B------:R-:W-:Y:S05]  /*5050*/  LDSM.16.M88.4 R112, [R219+0xa000] ;  /* 0x00a00000db70783b */ /* 0x000fea0000000200 */
[C---:B---3--:R-:W-:Y:S06]  /*5060*/  HMMA.16816.F32.BF16 R32, R120.reuse, R8, R32 ;  /* 0x000000087820723c */ /* 0x048fec0000041820 */
[C---:B------:R-:W-:Y:S01]  /*5070*/  HMMA.16816.F32.BF16 R28, R120.reuse, R10, R28 ;  /* 0x0000000a781c723c */ /* 0x040fe2000004181c */
        /* <DEDUP_REMOVED lines=8> */
[----:B------:R-:W-:Y:S01]  /*5100*/  HMMA.16816.F32.BF16 R60, R52, R58, R60 ;  /* 0x0000003a343c723c */ /* 0x000fe2000004183c */
[----:B------:R-:W4:Y:S05]  /*5110*/  LDSM.16.M88.4 R56, [R208+0x4000] ;  /* 0x00400000d038783b */ /* 0x000f2a0000000200 */
[C---:B--2---:R-:W-:Y:S06]  /*5120*/  HMMA.16816.F32.BF16 R24, R120.reuse, R48, R24 ;  /* 0x000000307818723c */ /* 0x044fec0000041818 */
[C---:B------:R-:W-:Y:S01]  /*5130*/  HMMA.16816.F32.BF16 R20, R120.reuse, R50, R20 ;  /* 0x000000327814723c */ /* 0x040fe20000041814 */
[----:B------:R-:W2:Y:S05]  /*5140*/  LDSM.16.M88.4 R48, [R208+0x5000] ;  /* 0x00500000d030783b */ /* 0x000eaa0000000200 */
[----:B------:R-:W-:Y:S06]  /*5150*/  HMMA.16816.F32.BF16 R96, R120, R116, R96 ;  /* 0x000000747860723c */ /* 0x000fec0000041860 */
[C---:B------:R-:W-:Y:S06]  /*5160*/  HMMA.16816.F32.BF16 R80, R52.reuse, R104, R80 ;  /* 0x000000683450723c */ /* 0x040fec0000041850 */
[C---:B------:R-:W-:Y:S01]  /*5170*/  HMMA.16816.F32.BF16 R76, R52.reuse, R106, R76 ;  /* 0x0000006a344c723c */ /* 0x040fe2000004184c */
[----:B------:R-:W2:Y:S05]  /*5180*/  LDSM.16.M88.4 R104, [R219+0xb000] ;  /* 0x00b00000db68783b */ /* 0x000eaa0000000200 */
[C---:B------:R-:W-:Y:S06]  /*5190*/  HMMA.16816.F32.BF16 R72, R52.reuse, R100, R72 ;  /* 0x000000643448723c */ /* 0x040fec0000041848 */
[----:B------:R-:W-:Y:S01]  /*51a0*/  HMMA.16816.F32.BF16 R68, R52, R102, R68 ;  /* 0x000000663444723c */ /* 0x000fe20000041844 */
[----:B------:R-:W2:Y:S04]  /*51b0*/  LDSM.16.M88.4 R100, [R219+0xb800] ;  /* 0x00b80000db64783b */ /* 0x000ea80000000200 */
[----:B------:R-:W2:Y:S01]  /*51c0*/  LDSM.16.M88.4 R52, [R208+0x4800] ;  /* 0x00480000d034783b */ /* 0x000ea20000000200 */
[----:B-1----:R-:W-:Y:S06]  /*51d0*/  HMMA.16816.F32.BF16 R96, R8, R44, R96 ;  /* 0x0000002c0860723c */ /* 0x002fec0000041860 */
[----:B------:R-:W-:Y:S01]  /*51e0*/  HMMA.16816.F32.BF16 R88, R120, R112, R88 ;  /* 0x000000707858723c */ /* 0x000fe20000041858 */
[----:B------:R-:W-:-:S05]  /*51f0*/  LOP3.LUT R45, R126, 0xffffffe0, RZ, 0xc0, !PT ;  /* 0xffffffe07e2d7812 */ /* 0x000fca00078ec0ff */
[----:B------:R-:W-:Y:S01]  /*5200*/  IMAD.IADD R0, R42, 0x1, -R45 ;  /* 0x000000012a007824 */ /* 0x000fe200078e0a2d */
[C---:B------:R-:W-:Y:S01]  /*5210*/  HMMA.16816.F32.BF16 R84, R120.reuse, R114, R84 ;  /* 0x000000727854723c */ /* 0x040fe20000041854 */
[----:B------:R-:W1:Y:S03]  /*5220*/  LDSM.16.M88.4 R112, [R208+0x6000] ;  /* 0x00600000d070783b */ /* 0x000e660000000200 */
[----:B------:R-:W-:Y:S02]  /*5230*/  SHF.R.S32.HI R45, RZ, 0x1f, R0 ;  /* 0x0000001fff2d7819 */ /* 0x000fe40000011400 */
[----:B---3--:R-:W-:Y:S02]  /*5240*/  HMMA.16816.F32.BF16 R80, R120, R108, R80 ;  /* 0x0000006c7850723c */ /* 0x008fe40000041850 */
[----:B------:R-:W-:Y:S01]  /*5250*/  LEA.HI R45, R45, R0, RZ, 0x2 ;  /* 0x000000002d2d7211 */ /* 0x000fe200078f10ff */
[----:B------:R-:W-:-:S03]  /*5260*/  IMAD.IADD R0, R39, 0x1, R236 ;  /* 0x0000000127007824 */ /* 0x000fc600078e02ec */
[----:B------:R-:W-:Y:S01]  /*5270*/  HMMA.16816.F32.BF16 R76, R120, R110, R76 ;  /* 0x0000006e784c723c */ /* 0x000fe2000004184c */
[----:B------:R-:W3:Y:S01]  /*5280*/  LDSM.16.M88.4 R108, [R208+0x6800] ;  /* 0x00680000d06c783b */ /* 0x000ee20000000200 */
[----:B------:R-:W-:Y:S01]  /*5290*/  SHF.R.S32.HI R45, RZ, 0x2, R45 ;  /* 0x00000002ff2d7819 */ /* 0x000fe2000001142d */
[C---:B------:R-:W-:Y:S02]  /*52a0*/  VIADD R43, R0.reuse, 0x8 ;  /* 0x00000008002b7836 */ /* 0x040fe40000000000 */
[----:B------:R-:W-:Y:S01]  /*52b0*/  VIADD R2, R0, 0x11 ;  /* 0x0000001100027836 */ /* 0x000fe20000000000 */
[----:B----4-:R-:W-:Y:S01]  /*52c0*/  HMMA.16816.F32.BF16 R32, R8, R56, R32 ;  /* 0x000000380820723c */ /* 0x010fe20000041820 */
[----:B------:R-:W-:-:S04]  /*52d0*/  IADD3 R45, R124, 0x1, R45 ;  /* 0x000000017c2d7810 */ /* 0x000fc80007ffe02d */
[----:B------:R-:W-:Y:S01]  /*52e0*/  IADD3 R128, R6, R45, -R128 ;  /* 0x0000002d06807210 */ /* 0x000fe20007ffe880 */
[C---:B------:R-:W-:Y:S01]  /*52f0*/  HMMA.16816.F32.BF16 R28, R8.reuse, R58, R28 ;  /* 0x0000003a081c723c */ /* 0x040fe2000004181c */
[----:B------:R-:W4:Y:S03]  /*5300*/  LDSM.16.M88.4 R56, [R208+0x7000] ;  /* 0x00700000d038783b */ /* 0x000f260000000200 */
[----:B------:R-:W-:Y:S02]  /*5310*/  IMAD.IADD R125, R128, 0x1, R125 ;  /* 0x00000001807d7824 */ /* 0x000fe400078e027d */
[----:B--2---:R-:W-:Y:S03]  /*5320*/  HMMA.16816.F32.BF16 R16, R8, R48, R16 ;  /* 0x000000300810723c */ /* 0x004fe60000041810 */
[----:B------:R-:W-:-:S02]  /*5330*/  VIMNMX R193, R125, R6, PT ;  /* 0x000000067dc17248 */ /* 0x000fc40003fe0100 */
[----:B------:R-:W-:Y:S01]  /*5340*/  VIADDMNMX R192, R125, 0x8, R6, PT ;  /* 0x000000087dc07846 */ /* 0x000fe20003800106 */
[----:B------:R-:W-:Y:S01]  /*5350*/  HMMA.16816.F32.BF16 R12, R8, R50, R12 ;  /* 0x00000032080c723c */ /* 0x000fe2000004180c */
[----:B------:R-:W2:Y:S01]  /*5360*/  LDSM.16.M88.4 R48, [R208+0x7800] ;  /* 0x00780000d030783b */ /* 0x000ea20000000200 */
[----:B------:R-:W-:Y:S01]  /*5370*/  VIADD R6, R0, 0x1 ;  /* 0x0000000100067836 */ /* 0x000fe20000000000 */
[----:B------:R-:W-:Y:S01]  /*5380*/  ISETP.GE.AND P5, PT, R43, R193, PT ;  /* 0x000000c12b00720c */ /* 0x000fe20003fa6270 */
[----:B------:R-:W-:-:S04]  /*5390*/  DEPBAR.LE SB0, 0x0 ;  /* 0x000080000000791a */ /* 0x000fc80000000000 */
[C---:B------:R-:W-:Y:S01]  /*53a0*/  HMMA.16816.F32.BF16 R92, R120.reuse, R118, R92 ;  /* 0x00000076785c723c */ /* 0x040fe2000004185c */
[C---:B------:R-:W-:Y:S02]  /*53b0*/  ISETP.GE.AND P3, PT, R6.reuse, R193, PT ;  /* 0x000000c10600720c */ /* 0x040fe40003f66270 */
[----:B------:R-:W-:Y:S02]  /*53c0*/  ISETP.GE.AND P2, PT, R6, R192, PT ;  /* 0x000000c00600720c */ /* 0x000fe40003f46270 */
[----:B------:R-:W-:Y:S01]  /*53d0*/  I2FP.F32.S32 R6, R6 ;  /* 0x0000000600067245 */ /* 0x000fe20000201400 */
[C---:B------:R-:W-:Y:S01]  /*53e0*/  HMMA.16816.F32.BF16 R72, R120.reuse, R104, R72 ;  /* 0x000000687848723c */ /* 0x040fe20000041848 */
[----:B------:R-:W-:Y:S02]  /*53f0*/  ISETP.GE.AND P1, PT, R43, R192, PT ;  /* 0x000000c02b00720c */ /* 0x000fe40003f26270 */
[----:B------:R-:W-:Y:S01]  /*5400*/  I2FP.F32.S32 R43, R43 ;  /* 0x0000002b002b7245 */ /* 0x000fe20000201400 */
[CC--:B------:R-:W-:Y:S01]  /*5410*/  FFMA.FTZ R33, R3.reuse, R6.reuse, R33 ;  /* 0x0000000603217223 */ /* 0x0c0fe20000010021 */
[----:B------:R-:W-:Y:S01]  /*5420*/  FFMA.FTZ R35, R3, R6, R35 ;  /* 0x0000000603237223 */ /* 0x000fe20000010023 */
[----:B------:R-:W-:Y:S01]  /*5430*/  HMMA.16816.F32.BF16 R68, R120, R106, R68 ;  /* 0x0000006a7844723c */ /* 0x000fe20000041844 */
[----:B------:R-:W-:-:S02]  /*5440*/  VIADD R6, R0, 0x9 ;  /* 0x0000000900067836 */ /* 0x000fc40000000000 */
[CC--:B------:R-:W-:Y:S01]  /*5450*/  FFMA.FTZ R28, R3.reuse, R43.reuse, R28 ;  /* 0x0000002b031c7223 */ /* 0x0c0fe2000001001c */
[----:B------:R-:W-:Y:S01]  /*5460*/  FFMA.FTZ R45, R3, R43, R30 ;  /* 0x0000002b032d7223 */ /* 0x000fe2000001001e */
[----:B------:R-:W-:Y:S01]  /*5470*/  FSEL R30, R33, -INF , !P3 ;  /* 0xff800000211e7808 */ /* 0x000fe20005800000 */
[C---:B------:R-:W-:Y:S01]  /*5480*/  HMMA.16816.F32.BF16 R64, R120.reuse, R100, R64 ;  /* 0x000000647840723c */ /* 0x040fe20000041840 */
[C---:B------:R-:W-:Y:S02]  /*5490*/  ISETP.GE.AND P6, PT, R6.reuse, R193, PT ;  /* 0x000000c10600720c */ /* 0x040fe40003fc6270 */
[----:B------:R-:W-:Y:S02]  /*54a0*/  ISETP.GE.AND P4, PT, R6, R192, PT ;  /* 0x000000c00600720c */ /* 0x000fe40003f86270 */
[----:B------:R-:W-:Y:S01]  /*54b0*/  FSEL R28, R28, -INF , !P5 ;  /* 0xff8000001c1c7808 */ /* 0x000fe20006800000 */
[----:B------:R-:W-:Y:S01]  /*54c0*/  HMMA.16816.F32.BF16 R60, R120, R102, R60 ;  /* 0x00000066783c723c */ /* 0x000fe2000004183c */
[----:B------:R-:W-:-:S02]  /*54d0*/  FSEL R45, R45, -INF , !P1 ;  /* 0xff8000002d2d7808 */ /* 0x000fc40004800000 */
[----:B------:R-:W-:Y:S02]  /*54e0*/  I2FP.F32.S32 R6, R6 ;  /* 0x0000000600067245 */ /* 0x000fe40000201400 */
[C---:B------:R-:W-:Y:S01]  /*54f0*/  ISETP.GE.AND P5, PT, R2.reuse, R193, PT ;  /* 0x000000c10200720c */ /* 0x040fe20003fa6270 */
[C---:B------:R-:W-:Y:S01]  /*5500*/  HMMA.16816.F32.BF16 R24, R8.reuse, R52, R24 ;  /* 0x000000340818723c */ /* 0x040fe20000041818 */
[----:B------:R-:W-:Y:S01]  /*5510*/  ISETP.GE.AND P1, PT, R2, R192, PT ;  /* 0x000000c00200720c */ /* 0x000fe20003f26270 */
[C---:B------:R-:W-:Y:S01]  /*5520*/  FFMA.FTZ R29, R3.reuse, R6, R29 ;  /* 0x00000006031d7223 */ /* 0x040fe2000001001d */
[----:B------:R-:W-:Y:S01]  /*5530*/  I2FP.F32.S32 R2, R2 ;  /* 0x0000000200027245 */ /* 0x000fe20000201400 */
[----:B------:R-:W-:Y:S01]  /*5540*/  FFMA.FTZ R31, R3, R6, R31 ;  /* 0x00000006031f7223 */ /* 0x000fe2000001001f */
[----:B------:R-:W-:Y:S01]  /*5550*/  VIADD R6, R0, 0x18 ;  /* 0x0000001800067836 */ /* 0x000fe20000000000 */
[C---:B------:R-:W-:Y:S06]  /*5560*/  HMMA.16816.F32.BF16 R20, R8.reuse, R54, R20 ;  /* 0x000000360814723c */ /* 0x040fec0000041814 */
[C---:B------:R-:W-:Y:S06]  /*5570*/  HMMA.16816.F32.BF16 R92, R8.reuse, R46, R92 ;  /* 0x0000002e085c723c */ /* 0x040fec000004185c */
[----:B-1----:R-:W-:Y:S01]  /*5580*/  HMMA.16816.F32.BF16 R88, R8, R112, R88 ;  /* 0x000000700858723c */ /* 0x002fe20000041858 */
[----:B------:R-:W-:-:S05]  /*5590*/  FSEL R47, R35, -INF , !P2 ;  /* 0xff800000232f7808 */ /* 0x000fca0005000000 */
[C---:B------:R-:W-:Y:S06]  /*55a0*/  HMMA.16816.F32.BF16 R84, R8.reuse, R114, R84 ;  /* 0x000000720854723c */ /* 0x040fec0000041854 */
[C---:B---3--:R-:W-:Y:S06]  /*55b0*/  HMMA.16816.F32.BF16 R80, R8.reuse, R108, R80 ;  /* 0x0000006c0850723c */ /* 0x048fec0000041850 */
[C---:B------:R-:W-:Y:S06]  /*55c0*/  HMMA.16816.F32.BF16 R76, R8.reuse, R110, R76 ;  /* 0x0000006e084c723c */ /* 0x040fec000004184c */
[C---:B----4-:R-:W-:Y:S06]  /*55d0*/  HMMA.16816.F32.BF16 R72, R8.reuse, R56, R72 ;  /* 0x000000380848723c */ /* 0x050fec0000041848 */
[C---:B------:R-:W-:Y:S06]  /*55e0*/  HMMA.16816.F32.BF16 R68, R8.reuse, R58, R68 ;  /* 0x0000003a0844723c */ /* 0x040fec0000041844 */
[C---:B--2---:R-:W-:Y:S06]  /*55f0*/  HMMA.16816.F32.BF16 R64, R8.reuse, R48, R64 ;  /* 0x000000300840723c */ /* 0x044fec0000041840 */
[----:B------:R-:W-:Y:S07]  /*5600*/  HMMA.16816.F32.BF16 R60, R8, R50, R60 ;  /* 0x00000032083c723c */ /* 0x000fee000004183c */
[----:B------:R-:W-:-:S02]  /*5610*/  VIADD R11, R0, 0x10 ;  /* 0x00000010000b7836 */ /* 0x000fc40000000000 */
[CC--:B------:R-:W-:Y:S01]  /*5620*/  FFMA.FTZ R10, R3.reuse, R2.reuse, R25 ;  /* 0x00000002030a7223 */ /* 0x0c0fe20000010019 */
[----:B------:R-:W-:Y:S01]  /*5630*/  FFMA.FTZ R9, R3, R2, R27 ;  /* 0x0000000203097223 */ /* 0x000fe2000001001b */
[C---:B------:R-:W-:Y:S01]  /*5640*/  VIADD R2, R0.reuse, 0x19 ;  /* 0x0000001900027836 */ /* 0x040fe20000000000 */
[----:B------:R-:W-:Y:S01]  /*5650*/  FSEL R25, R31, -INF , !P4 ;  /* 0xff8000001f197808 */ /* 0x000fe20006000000 */
[----:B------:R-:W-:Y:S01]  /*5660*/  VIADD R27, R0, 0x20 ;  /* 0x00000020001b7836 */ /* 0x000fe20000000000 */
[----:B------:R-:W-:Y:S01]  /*5670*/  BAR.SYNC.DEFER_BLOCKING 0x0 ;  /* 0x0000000000007b1d */ /* 0x000fe20000010000 */
[C---:B------:R-:W-:Y:S02]  /*5680*/  ISETP.GE.AND P3, PT, R11.reuse, R193, PT ;  /* 0x000000c10b00720c */ /* 0x040fe40003f66270 */
[----:B------:R-:W-:Y:S02]  /*5690*/  ISETP.GE.AND P2, PT, R11, R192, PT ;  /* 0x000000c00b00720c */ /* 0x000fe40003f46270 */
[----:B------:R-:W-:-:S02]  /*56a0*/  I2FP.F32.S32 R11, R11 ;  /* 0x0000000b000b7245 */ /* 0x000fc40000201400 */
[----:B------:R-:W-:Y:S02]  /*56b0*/  ISETP.GE.AND P4, PT, R6, R192, PT ;  /* 0x000000c00600720c */ /* 0x000fe40003f86270 */
[----:B------:R-:W-:Y:S01]  /*56c0*/  FSEL R10, R10, -INF , !P5 ;  /* 0xff8000000a0a7808 */ /* 0x000fe20006800000 */
[CC--:B------:R-:W-:Y:S01]  /*56d0*/  FFMA.FTZ R24, R3.reuse, R11.reuse, R24 ;  /* 0x0000000b03187223 */ /* 0x0c0fe20000010018 */
[----:B------:R-:W-:Y:S01]  /*56e0*/  FFMA.FTZ R11, R3, R11, R26 ;  /* 0x0000000b030b7223 */ /* 0x000fe2000001001a */
[----:B------:R-:W-:Y:S02]  /*56f0*/  FSEL R26, R29, -INF , !P6 ;  /* 0xff8000001d1a7808 */ /* 0x000fe40007000000 */
[----:B------:R-:W-:Y:S02]  /*5700*/  ISETP.GE.AND P6, PT, R6, R193, PT ;  /* 0x000000c10600720c */ /* 0x000fe40003fc6270 */
[----:B------:R-:W-:Y:S02]  /*5710*/  FSEL R24, R24, -INF , !P3 ;  /* 0xff80000018187808 */ /* 0x000fe40005800000 */
[----:B------:R-:W-:-:S02]  /*5720*/  FSEL R11, R11, -INF , !P2 ;  /* 0xff8000000b0b7808 */ /* 0x000fc40005000000 */
[----:B------:R-:W-:Y:S02]  /*5730*/  I2FP.F32.S32 R6, R6 ;  /* 0x0000000600067245 */ /* 0x000fe40000201400 */
[CC--:B------:R-:W-:Y:S02]  /*5740*/  ISETP.GE.AND P3, PT, R2.reuse, R193.reuse, PT ;  /* 0x000000c10200720c */ /* 0x0c0fe40003f66270 */
[----:B------:R-:W-:Y:S01]  /*5750*/  ISETP.GE.AND P2, PT, R2, R192, PT ;  /* 0x000000c00200720c */ /* 0x000fe20003f46270 */
[-C--:B------:R-:W-:Y:S01]  /*5760*/  FFMA.FTZ R8, R3, R6.reuse, R20 ;  /* 0x0000000603087223 */ /* 0x080fe20000010014 */
[----:B------:R-:W-:Y:S01]  /*5770*/  FSEL R9, R9, -INF , !P1 ;  /* 0xff80000009097808 */ /* 0x000fe20004800000 */
[----:B------:R-:W-:Y:S01]  /*5780*/  FFMA.FTZ R22, R3, R6, R22 ;  /* 0x0000000603167223 */ /* 0x000fe20000010016 */
[----:B------:R-:W-:Y:S02]  /*5790*/  I2FP.F32.S32 R2, R2 ;  /* 0x0000000200027245 */ /* 0x000fe40000201400 */
[----:B------:R-:W-:-:S02]  /*57a0*/  ISETP.GE.AND P5, PT, R27, R193, PT ;  /* 0x000000c11b00720c */ /* 0x000fc40003fa6270 */
[----:B------:R-:W-:Y:S01]  /*57b0*/  ISETP.GE.AND P1, PT, R27, R192, PT ;  /* 0x000000c01b00720c */ /* 0x000fe20003f26270 */
[CC--:B------:R-:W-:Y:S01]  /*57c0*/  FFMA.FTZ R6, R3.reuse, R2.reuse, R21 ;  /* 0x0000000203067223 */ /* 0x0c0fe20000010015 */
[----:B------:R-:W-:Y:S01]  /*57d0*/  I2FP.F32.S32 R27, R27 ;  /* 0x0000001b001b7245 */ /* 0x000fe20000201400 */
[C---:B------:R-:W-:Y:S01]  /*57e0*/  FFMA.FTZ R21, R3.reuse, R2, R23 ;  /* 0x0000000203157223 */ /* 0x040fe20000010017 */
[----:B------:R-:W-:Y:S01]  /*57f0*/  VIADD R2, R0, 0x29 ;  /* 0x0000002900027836 */ /* 0x000fe20000000000 */
[----:B------:R-:W-:Y:S02]  /*5800*/  FSEL R8, R8, -INF , !P6 ;  /* 0xff80000008087808 */ /* 0x000fe40007000000 */
[CC--:B------:R-:W-:Y:S01]  /*5810*/  FFMA.FTZ R46, R3.reuse, R27.reuse, R16 ;  /* 0x0000001b032e7223 */ /* 0x0c0fe20000010010 */
[----:B------:R-:W-:Y:S01]  /*5820*/  FFMA.FTZ R18, R3, R27, R18 ;  /* 0x0000001b03127223 */ /* 0x000fe20000010012 */
[----:B------:R-:W-:Y:S01]  /*5830*/  VIADD R27, R0, 0x28 ;  /* 0x00000028001b7836 */ /* 0x000fe20000000000 */
        /* <DEDUP_REMOVED lines=12> */
[C---:B------:R-:W-:Y:S01]  /*5900*/  FFMA.FTZ R44, R3.reuse, R27, R12 ;  /* 0x0000001b032c7223 */ /* 0x040fe2000001000c */
[C---:B------:R-:W-:Y:S01]  /*5910*/  ISETP.GE.AND P6, PT, R16.reuse, R193, PT ;  /* 0x000000c11000720c */ /* 0x040fe20003fc6270 */
[C---:B------:R-:W-:Y:S01]  /*5920*/  FFMA.FTZ R14, R3.reuse, R27, R14 ;  /* 0x0000001b030e7223 */ /* 0x040fe2000001000e */
[----:B------:R-:W-:Y:S01]  /*5930*/  ISETP.GE.AND P4, PT, R16, R192, PT ;  /* 0x000000c01000720c */ /* 0x000fe20003f86270 */
[C---:B------:R-:W-:Y:S01]  /*5940*/  FFMA.FTZ R42, R3.reuse, R2, R13 ;  /* 0x00000002032a7223 */ /* 0x040fe2000001000d */
[----:B------:R-:W-:Y:S01]  /*5950*/  I2FP.F32.S32 R16, R16 ;  /* 0x0000001000107245 */ /* 0x000fe20000201400 */
[----:B------:R-:W-:Y:S01]  /*5960*/  FFMA.FTZ R15, R3, R2, R15 ;  /* 0x00000002030f7223 */ /* 0x000fe2000001000f */
[----:B------:R-:W-:Y:S01]  /*5970*/  VIADD R2, R0, 0x31 ;  /* 0x0000003100027836 */ /* 0x000fe20000000000 */
        /* <DEDUP_REMOVED lines=15> */
[-C--:B------:R-:W-:Y:S01]  /*5a70*/  FFMA.FTZ R97, R3, R2.reuse, R97 ;  /* 0x0000000203617223 */ /* 0x080fe20000010061 */
[----:B------:R-:W-:Y:S01]  /*5a80*/  FSEL R171, R19, -INF , !P4 ;  /* 0xff80000013ab7808 */ /* 0x000fe20006000000 */
[C---:B------:R-:W-:Y:S01]  /*5a90*/  FFMA.FTZ R99, R3.reuse, R2, R99 ;  /* 0x0000000203637223 */ /* 0x040fe20000010063 */
[C---:B------:R-:W-:Y:S01]  /*5aa0*/  ISETP.GE.AND P6, PT, R12.reuse, R193, PT ;  /* 0x000000c10c00720c */ /* 0x040fe20003fc6270 */
[CC--:B------:R-:W-:Y:S01]  /*5ab0*/  FFMA.FTZ R92, R3.reuse, R13.reuse, R92 ;  /* 0x0000000d035c7223 */ /* 0x0c0fe2000001005c */
[----:B------:R-:W-:Y:S01]  /*5ac0*/  ISETP.GE.AND P4, PT, R12, R192, PT ;  /* 0x000000c00c00720c */ /* 0x000fe20003f86270 */
[----:B------:R-:W-:Y:S01]  /*5ad0*/  FFMA.FTZ R94, R3, R13, R94 ;  /* 0x0000000d035e7223 */ /* 0x000fe2000001005e */
[----:B------:R-:W-:Y:S01]  /*5ae0*/  I2FP.F32.S32 R12, R12 ;  /* 0x0000000c000c7245 */ /* 0x000fe20000201400 */
[C---:B------:R-:W-:Y:S01]  /*5af0*/  VIADD R13, R0.reuse, 0x40 ;  /* 0x00000040000d7836 */ /* 0x040fe20000000000 */
[----:B------:R-:W-:Y:S01]  /*5b00*/  FSEL R140, R97, -INF , !P3 ;  /* 0xff800000618c7808 */ /* 0x000fe20005800000 */
[----:B------:R-:W-:Y:S01]  /*5b10*/  VIADD R2, R0, 0x41 ;  /* 0x0000004100027836 */ /* 0x000fe20000000000 */
[----:B------:R-:W-:Y:S01]  /*5b20*/  FSEL R157, R99, -INF , !P2 ;  /* 0xff800000639d7808 */ /* 0x000fe20005000000 */
[CC--:B------:R-:W-:Y:S01]  /*5b30*/  FFMA.FTZ R96, R3.reuse, R12.reuse, R96 ;  /* 0x0000000c03607223 */ /* 0x0c0fe20000010060 */
[----:B------:R-:W-:Y:S01]  /*5b40*/  FFMA.FTZ R98, R3, R12, R98 ;  /* 0x0000000c03627223 */ /* 0x000fe20000010062 */
[----:B------:R-:W-:Y:S01]  /*5b50*/  FSEL R142, R92, -INF , !P5 ;  /* 0xff8000005c8e7808 */ /* 0x000fe20006800000 */
[----:B------:R-:W-:Y:S01]  /*5b60*/  VIADD R12, R0, 0x39 ;  /* 0x00000039000c7836 */ /* 0x000fe20000000000 */
        /* <DEDUP_REMOVED lines=8> */
[CC--:B------:R-:W-:Y:S01]  /*5bf0*/  FFMA.FTZ R88, R3.reuse, R13.reuse, R88 ;  /* 0x0000000d03587223 */ /* 0x0c0fe20000010058 */
[----:B------:R-:W-:Y:S01]  /*5c00*/  FSEL R143, R98, -INF , !P4 ;  /* 0xff800000628f7808 */ /* 0x000fe20006000000 */
[C---:B------:R-:W-:Y:S01]  /*5c10*/  FFMA.FTZ R90, R3.reuse, R13, R90 ;  /* 0x0000000d035a7223 */ /* 0x040fe2000001005a */
[C---:B------:R-:W-:Y:S01]  /*5c20*/  ISETP.GE.AND P6, PT, R12.reuse, R193, PT ;  /* 0x000000c10c00720c */ /* 0x040fe20003fc6270 */
[C---:B------:R-:W-:Y:S01]  /*5c30*/  FFMA.FTZ R89, R3.reuse, R2, R89 ;  /* 0x0000000203597223 */ /* 0x040fe20000010059 */
        /* <DEDUP_REMOVED lines=87> */
[CC--:B------:R-:W-:Y:S01]  /*61b0*/  FFMA.FTZ R65, R3.reuse, R2.reuse, R65 ;  /* 0x0000000203417223 */ /* 0x0c0fe20000010041 */
[C---:B------:R-:W-:Y:S01]  /*61c0*/  ISETP.GE.AND P6, PT, R12.reuse, R193, PT ;  /* 0x000000c10c00720c */ /* 0x040fe20003fc6270 */
[----:B------:R-:W-:Y:S01]  /*61d0*/  FFMA.FTZ R67, R3, R2, R67 ;  /* 0x0000000203437223 */ /* 0x000fe20000010043 */
[----:B------:R-:W-:Y:S01]  /*61e0*/  ISETP.GE.AND P4, PT, R12, R192, PT ;  /* 0x000000c00c00720c */ /* 0x000fe20003f86270 */
[----:B------:R-:W-:Y:S01]  /*61f0*/  VIADD R2, R0, 0x78 ;  /* 0x0000007800027836 */ /* 0x000fe20000000000 */
[----:B------:R-:W-:-:S02]  /*6200*/  FSEL R152, R73, -INF , !P3 ;  /* 0xff80000049987808 */ /* 0x000fc40005800000 */
[----:B------:R-:W-:Y:S02]  /*6210*/  FSEL R151, R75, -INF , !P2 ;  /* 0xff8000004b977808 */ /* 0x000fe40005000000 */
[----:B------:R-:W-:Y:S02]  /*6220*/  I2FP.F32.S32 R12, R12 ;  /* 0x0000000c000c7245 */ /* 0x000fe40000201400 */
[C---:B------:R-:W-:Y:S02]  /*6230*/  ISETP.GE.AND P3, PT, R13.reuse, R193, PT ;  /* 0x000000c10d00720c */ /* 0x040fe40003f66270 */
[----:B------:R-:W-:Y:S01]  /*6240*/  ISETP.GE.AND P2, PT, R13, R192, PT ;  /* 0x000000c00d00720c */ /* 0x000fe20003f46270 */
[CC--:B------:R-:W-:Y:S01]  /*6250*/  FFMA.FTZ R69, R3.reuse, R12.reuse, R69 ;  /* 0x0000000c03457223 */ /* 0x0c0fe20000010045 */
[----:B------:R-:W-:Y:S01]  /*6260*/  I2FP.F32.S32 R13, R13 ;  /* 0x0000000d000d7245 */ /* 0x000fe20000201400 */
[----:B------:R-:W-:Y:S01]  /*6270*/  FFMA.FTZ R71, R3, R12, R71 ;  /* 0x0000000c03477223 */ /* 0x000fe20000010047 */
[----:B------:R-:W-:-:S02]  /*6280*/  I2FP.F32.S32 R12, R2 ;  /* 0x00000002000c7245 */ /* 0x000fc40000201400 */
[----:B------:R-:W-:Y:S01]  /*6290*/  FSEL R148, R69, -INF , !P6 ;  /* 0xff80000045947808 */ /* 0x000fe20007000000 */
[CC--:B------:R-:W-:Y:S01]  /*62a0*/  FFMA.FTZ R64, R3.reuse, R13.reuse, R64 ;  /* 0x0000000d03407223 */ /* 0x0c0fe20000010040 */
[C---:B------:R-:W-:Y:S01]  /*62b0*/  FFMA.FTZ R66, R3.reuse, R13, R66 ;  /* 0x0000000d03427223 */ /* 0x040fe20000010042 */
[-C--:B------:R-:W-:Y:S01]  /*62c0*/  FFMA.FTZ R60, R3, R12.reuse, R60 ;  /* 0x0000000c033c7223 */ /* 0x080fe2000001003c */
[----:B------:R-:W-:Y:S01]  /*62d0*/  FSEL R145, R71, -INF , !P4 ;  /* 0xff80000047917808 */ /* 0x000fe20006000000 */
[----:B------:R-:W-:Y:S01]  /*62e0*/  FFMA.FTZ R62, R3, R12, R62 ;  /* 0x0000000c033e7223 */ /* 0x000fe2000001003e */
[----:B------:R-:W-:Y:S02]  /*62f0*/  FSEL R138, R64, -INF , !P3 ;  /* 0xff800000408a7808 */ /* 0x000fe40005800000 */
[----:B------:R-:W-:Y:S02]  /*6300*/  ISETP.GE.AND P3, PT, R2, R193, PT ;  /* 0x000000c10200720c */ /* 0x000fe40003f66270 */
[----:B------:R-:W-:-:S02]  /*6310*/  I2FP.F32.S32 R27, R0 ;  /* 0x00000000001b7245 */ /* 0x000fc40000201400 */
[C---:B------:R-:W-:Y:S02]  /*6320*/  ISETP.GE.AND P6, PT, R0.reuse, R193, PT ;  /* 0x000000c10000720c */ /* 0x040fe40003fc6270 */
[C---:B------:R-:W-:Y:S01]  /*6330*/  ISETP.GE.AND P4, PT, R0.reuse, R192, PT ;  /* 0x000000c00000720c */ /* 0x040fe20003f86270 */
[----:B------:R-:W-:Y:S01]  /*6340*/  VIADD R0, R0, 0x79 ;  /* 0x0000007900007836 */ /* 0x000fe20000000000 */
[----:B------:R-:W-:Y:S02]  /*6350*/  FSEL R134, R60, -INF , !P3 ;  /* 0xff8000003c867808 */ /* 0x000fe40005800000 */
[----:B------:R-:W-:Y:S02]  /*6360*/  ISETP.GT.AND P3, PT, R233, R228, PT ;  /* 0x000000e4e900720c */ /* 0x000fe40003f64270 */
[----:B------:R-:W-:Y:S02]  /*6370*/  FSEL R135, R66, -INF , !P2 ;  /* 0xff80000042877808 */ /* 0x000fe40005000000 */
[----:B------:R-:W-:-:S02]  /*6380*/  ISETP.GE.AND P2, PT, R2, R192, PT ;  /* 0x000000c00200720c */ /* 0x000fc40003f46270 */
[----:B------:R-:W-:Y:S02]  /*6390*/  I2FP.F32.S32 R2, R0 ;  /* 0x0000000000027245 */ /* 0x000fe40000201400 */
[----:B------:R-:W-:Y:S02]  /*63a0*/  FSEL R136, R65, -INF , !P5 ;  /* 0xff80000041887808 */ /* 0x000fe40006800000 */
[----:B------:R-:W-:Y:S01]  /*63b0*/  FSEL R133, R67, -INF , !P1 ;  /* 0xff80000043857808 */ /* 0x000fe20004800000 */
[CC--:B------:R-:W-:Y:S01]  /*63c0*/  FFMA.FTZ R61, R3.reuse, R2.reuse, R61 ;  /* 0x00000002033d7223 */ /* 0x0c0fe2000001003d */
[C---:B------:R-:W-:Y:S01]  /*63d0*/  ISETP.GE.AND P5, PT, R0.reuse, R193, PT ;  /* 0x000000c10000720c */ /* 0x040fe20003fa6270 */
[C---:B------:R-:W-:Y:S01]  /*63e0*/  FFMA.FTZ R63, R3.reuse, R2, R63 ;  /* 0x00000002033f7223 */ /* 0x040fe2000001003f */
[----:B------:R-:W-:Y:S01]  /*63f0*/  ISETP.GE.AND P1, PT, R0, R192, PT ;  /* 0x000000c00000720c */ /* 0x000fe20003f26270 */
[CC--:B------:R-:W-:Y:S01]  /*6400*/  FFMA.FTZ R0, R3.reuse, R27.reuse, R32 ;  /* 0x0000001b03007223 */ /* 0x0c0fe20000010020 */
[----:B------:R-:W-:Y:S01]  /*6410*/  FFMA.FTZ R27, R3, R27, R34 ;  /* 0x0000001b031b7223 */ /* 0x000fe20000010022 */
[----:B------:R-:W-:-:S02]  /*6420*/  FSEL R67, R62, -INF , !P2 ;  /* 0xff8000003e437808 */ /* 0x000fc40005000000 */
        /* <DEDUP_REMOVED lines=59> */
[----:B------:R-:W-:-:S04]  /*67e0*/  IMAD R13, R12, UR8, RZ ;  /* 0x000000080c0d7c24 */ /* 0x000fc8000f8e02ff */
[C---:B------:R-:W-:Y:S02]  /*67f0*/  IMAD R13, R14.reuse, UR9, R13 ;  /* 0x000000090e0d7c24 */ /* 0x040fe4000f8e020d */
[----:B------:R-:W-:-:S04]  /*6800*/  IMAD.WIDE.U32 R14, R14, UR8, R16 ;  /* 0x000000080e0e7c25 */ /* 0x000fc8000f8e0010 */
[----:B------:R-:W-:Y:S01]  /*6810*/  IMAD.MOV.U32 R29, RZ, RZ, R14 ;  /* 0x000000ffff1d7224 */ /* 0x000fe200078e000e */
[----:B------:R-:W-:Y:S01]  /*6820*/  IADD3 R2, R15, R13, RZ ;  /* 0x0000000d0f027210 */ /* 0x000fe20007ffe0ff */
[----:B------:R-:W-:Y:S06]  /*6830*/  BRA `(.L_x_3713) ;  /* 0x0000000000087947 */ /* 0x000fec0003800000 */
.L_x_3712:
[----:B------:R-:W-:-:S04]  /*6840*/  LEA R29, -R184, RZ, 0x7 ;  /* 0x000000ffb81d7211 */ /* 0x000fc800078e39ff */
[----:B------:R-:W-:-:S07]  /*6850*/  SHF.R.S32.HI R2, RZ, 0x1f, R29 ;  /* 0x0000001fff027819 */ /* 0x000fce000001141d */
.L_x_3713:
        /* <DEDUP_REMOVED lines=75> */
[----:B------:R-:W-:Y:S02]  /*6d10*/  @!P2 IMAD.X R32, R22, 0x1, R191, P5 ;  /* 0x000000011620a824 */ /* 0x000fe400028e06bf */
[----:B------:R-:W-:Y:S01]  /*6d20*/  IMAD.X R22, R229, 0x1, R22, P1 ;  /* 0x00000001e5167824 */ /* 0x000fe200008e0616 */
[----:B-1----:R-:W-:Y:S01]  /*6d30*/  @!P2 LEA R48, P5, R31, R18, 0x1 ;  /* 0x000000121f30a211 */ /* 0x002fe200078a08ff */
[----:B------:R-:W1:Y:S01]  /*6d40*/  @!P4 LDC.64 R12, c[0x0][0x218] ;  /* 0x00008600ff0ccb82 */ /* 0x000e620000000a00 */
[----:B------:R-:W-:Y:S01]  /*6d50*/  @!P4 IADD3 R20, P1, R39, R190, RZ ;  /* 0x000000be2714c210 */ /* 0x000fe20007f3e0ff */
[----:B------:R2:W-:Y:S01]  /*6d60*/  @P2 STS.128 [R234+0x9000], RZ ;  /* 0x009000ffea002388 */ /* 0x0005e20000000c00 */
[----:B------:R-:W-:-:S02]  /*6d70*/  @!P2 LEA.HI.X R49, R31, R19, R32, 0x1, P5 ;  /* 0x000000131f31a211 */ /* 0x000fc400028f0c20 */
[----:B------:R-:W-:Y:S01]  /*6d80*/  IADD3 R31, P5, R230, R39, RZ ;  /* 0x00000027e61f7210 */ /* 0x000fe20007fbe0ff */
[--C-:B------:R-:W-:Y:S01]  /*6d90*/  @!P4 IMAD.X R32, R22, 0x1, R191.reuse, P1 ;  /* 0x000000011620c824 */ /* 0x100fe200008e06bf */
[----:B------:R-:W-:Y:S01]  /*6da0*/  @!PT LDS RZ, [RZ] ;  /* 0x00000000fffff984 */ /* 0x000fe20000000800 */
[----:B------:R-:W-:Y:S01]  /*6db0*/  @!PT LDS RZ, [RZ] ;  /* 0x00000000fffff984 */ /* 0x000fe20000000800 */
[----:B------:R-:W-:Y:S01]  /*6dc0*/  @!PT LDS RZ, [RZ] ;  /* 0x00000000fffff984 */ /* 0x000fe20000000800 */
[----:B------:R4:W-:Y:S01]  /*6dd0*/  @!P2 LDGSTS.E.BYPASS.LTC128B.128 [R234+0x9000], desc[UR12][R58.64+0x80] ;  /* 0x090000803aeaafae */ /* 0x0009e2000b901d4c */
[----:B------:R-:W4:Y:S01]  /*6de0*/  @!P2 LDC.64 R18, c[0x0][0x218] ;  /* 0x00008600ff12ab82 */ /* 0x000f220000000a00 */
[C---:B-----5:R-:W-:Y:S02]  /*6df0*/  @!P4 LEA R52, P1, R20.reuse, R16, 0x1 ;  /* 0x000000101434c211 */ /* 0x060fe400078208ff */
[----:B------:R2:W-:Y:S02]  /*6e00*/  @P4 STS.128 [R234+0x5800], RZ ;  /* 0x005800ffea004388 */ /* 0x0005e40000000c00 */
        /* <DEDUP_REMOVED lines=88> */
.L_x_3715:
[----:B------:R-:W-:Y:S05]  /*7390*/  BSYNC B0 ;  /* 0x0000000000007941 */ /* 0x000fea0003800000 */
.L_x_3714:
[----:B------:R-:W0:Y:S01]  /*73a0*/  LDGDEPBAR ;  /* 0x00000000000079af */ /* 0x000e220000000000 */
[----:B------:R-:W-:-:S04]  /*73b0*/  IADD3 R190, P1, R29, R190, RZ ;  /* 0x000000be1dbe7210 */ /* 0x000fc80007f3e0ff */
[----:B------:R-:W-:-:S09]  /*73c0*/  IADD3.X R191, R2, R191, RZ, P1, !PT ;  /* 0x000000bf02bf7210 */ /* 0x000fd20000ffe4ff */
.L_x_3711:
        /* <DEDUP_REMOVED lines=80> */
[----:B------:R-:W3:Y:S04]  /*78d0*/  LDSM.16.MT88.4 R88, [R216+0xc000] ;  /* 0x00c00000d858783b */ /* 0x000ee80000004200 */
        /* <DEDUP_REMOVED lines=18> */
[----:B------:R-:W-:Y:S01]  /*7a00*/  LDSM.16.MT88.4 R28, [R216+0x10000] ;  /* 0x01000000d81c783b */ /* 0x000fe20000004200 */
[--C-:B------:R-:W-:Y:S01]  /*7a10*/  FFMA.FTZ R48, R46, UR10, -R137.reuse ;  /* 0x0000000a2e307c23 */ /* 0x100fe20008010889 */
[----:B------:R-:W1:Y:S01]  /*7a20*/  MUFU.EX2 R63, R63 ;  /* 0x0000003f003f7308 */ /* 0x000e620000000800 */
        /* <DEDUP_REMOVED lines=10> */
[----:B------:R-:W2:Y:S01]  /*7ad0*/  LDSM.16.MT88.4 R8, [R218+0xc800] ;  /* 0x00c80000da08783b */ /* 0x000ea20000004200 */
[--C-:B------:R-:W-:Y:S01]  /*7ae0*/  FFMA.FTZ R45, R44, UR10, -R137.reuse ;  /* 0x0000000a2c2d7c23 */ /* 0x100fe20008010889 */
[--C-:B------:R-:W-:Y:S01]  /*7af0*/  FFMA.FTZ R46, R43, UR10, -R66.reuse ;  /* 0x0000000a2b2e7c23 */ /* 0x100fe20008010842 */
[--C-:B------:R-:W-:Y:S01]  /*7b00*/  FFMA.FTZ R47, R172, UR10, -R137.reuse ;  /* 0x0000000aac2f7c23 */ /* 0x100fe20008010889 */
[----:B------:R-:W4:Y:S01]  /*7b10*/  LDSM.16.MT88.4 R4, [R220+0x10800] ;  /* 0x01080000dc04783b */ /* 0x000f220000004200 */
[----:B------:R-:W5:Y:S01]  /*7b20*/  MUFU.EX2 R58, R58 ;  /* 0x0000003a003a7308 */ /* 0x000f620000000800 */
[----:B-1----:R-:W-:Y:S01]  /*7b30*/  F2FP.BF16.F32.PACK_AB R112, R63, R64 ;  /* 0x000000403f70723e */ /* 0x002fe200000010ff */
[--C-:B------:R-:W-:Y:S01]  /*7b40*/  FFMA.FTZ R42, R42, UR10, -R137.reuse ;  /* 0x0000000a2a2a7c23 */ /* 0x100fe20008010889 */
[----:B------:R-:W-:Y:S01]  /*7b50*/  LDSM.16.MT88.4 R20, [R216+0xc800] ;  /* 0x00c80000d814783b */ /* 0x000fe20000004200 */
        /* <DEDUP_REMOVED lines=29> */
[----:B-1----:R-:W-:Y:S01]  /*7d30*/  F2FP.BF16.F32.PACK_AB R113, R62, R61 ;  /* 0x0000003d3e71723e */ /* 0x002fe200000010ff */
        /* <DEDUP_REMOVED lines=14> */
[----:B------:R-:W1:Y:S01]  /*7e20*/  MUFU.EX2 R54, R54 ;  /* 0x0000003600367308 */ /* 0x000e620000000800 */
[----:B-----5:R-:W-:Y:S01]  /*7e30*/  F2FP.BF16.F32.PACK_AB R115, R57, R60 ;  /* 0x0000003c3973723e */ /* 0x020fe200000010ff */
[----:B------:R-:W-:Y:S01]  /*7e40*/  FFMA.FTZ R246, R65, UR10, -R66 ;  /* 0x0000000a41f67c23 */ /* 0x000fe20008010842 */
[----:B------:R-:W-:Y:S01]  /*7e50*/  FADD.FTZ R64, R64, R63 ;  /* 0x0000003f40407221 */ /* 0x000fe20000010000 */
[----:B------:R-:W-:Y:S01]  /*7e60*/  FADD.FTZ R61, R61, R62 ;  /* 0x0000003e3d3d7221 */ /* 0x000fe20000010000 */
[----:B------:R-:W-:-:S02]  /*7e70*/  LEA R244, P1, R190, UR8, 0x1 ;  /* 0x00000008bef47c11 */ /* 0x000fc4000f8208ff */
[----:B------:R-:W-:Y:S01]  /*7e80*/  FADD.FTZ R59, R59, R64 ;  /* 0x000000403b3b7221 */ /* 0x000fe20000010000 */
[C---:B------:R-:W-:Y:S01]  /*7e90*/  HMMA.16816.F32.BF16 R68, R112.reuse, R72, RZ ;  /* 0x000000487044723c */ /* 0x040fe200000418ff */
[----:B------:R-:W-:Y:S01]  /*7ea0*/  MUFU.EX2 R53, R53 ;  /* 0x0000003500357308 */ /* 0x000fe20000000800 */
[----:B------:R-:W-:Y:S01]  /*7eb0*/  FADD.FTZ R60, R60, R61 ;  /* 0x0000003d3c3c7221 */ /* 0x000fe20000010000 */
[----:B------:R-:W-:Y:S01]  /*7ec0*/  FADD.FTZ R58, R58, R59 ;  /* 0x0000003b3a3a7221 */ /* 0x000fe20000010000 */
[----:B------:R-:W-:Y:S02]  /*7ed0*/  LEA.HI.X R245, R190, UR9, R191, 0x1, P1 ;  /* 0x00000009bef57c11 */ /* 0x000fe400088f0cbf */
[C---:B------:R-:W-:Y:S01]  /*7ee0*/  HMMA.16816.F32.BF16 R72, R112.reuse, R74, RZ ;  /* 0x0000004a7048723c */ /* 0x040fe200000418ff */
[----:B------:R-:W-:Y:S02]  /*7ef0*/  FADD.FTZ R57, R57, R60 ;  /* 0x0000003c39397221 */ /* 0x000fe40000010000 */
[----:B------:R-:W5:Y:S01]  /*7f00*/  MUFU.EX2 R50, R50 ;  /* 0x0000003200327308 */ /* 0x000f620000000800 */
[C---:B-1----:R-:W-:Y:S01]  /*7f10*/  F2FP.BF16.F32.PACK_AB R12, R54.reuse, R55 ;  /* 0x00000037360c723e */ /* 0x042fe200000010ff */
[----:B------:R-:W-:Y:S01]  /*7f20*/  FADD.FTZ R55, R55, R58 ;  /* 0x0000003a37377221 */ /* 0x000fe20000010000 */
[----:B------:R-:W-:Y:S03]  /*7f30*/  HMMA.16816.F32.BF16 R128, R112, R124, RZ ;  /* 0x0000007c7080723c */ /* 0x000fe600000418ff */
[----:B------:R-:W-:-:S02]  /*7f40*/  FADD.FTZ R54, R54, R55 ;  /* 0x0000003736367221 */ /* 0x000fc40000010000 */
[----:B------:R-:W-:Y:S01]  /*7f50*/  MUFU.EX2 R56, R56 ;  /* 0x0000003800387308 */ /* 0x000fe20000000800 */
[C---:B------:R-:W-:Y:S06]  /*7f60*/  HMMA.16816.F32.BF16 R76, R112.reuse, R80, RZ ;  /* 0x00000050704c723c */ /* 0x040fec00000418ff */
        /* <DEDUP_REMOVED lines=8> */
[----:B------:R-:W5:Y:S01]  /*7ff0*/  MUFU.EX2 R49, R49 ;  /* 0x0000003100317308 */ /* 0x000f620000000800 */
[----:B-1----:R-:W-:Y:S01]  /*8000*/  F2FP.BF16.F32.PACK_AB R13, R51, R56 ;  /* 0x00000038330d723e */ /* 0x002fe200000010ff */
[----:B------:R-:W-:Y:S01]  /*8010*/  HMMA.16816.F32.BF16 R100, R112, R104, RZ ;  /* 0x000000687064723c */ /* 0x000fe200000418ff */
[----:B------:R-:W-:-:S04]  /*8020*/  FADD.FTZ R56, R56, R57 ;  /* 0x0000003938387221 */ /* 0x000fc80000010000 */
[----:B------:R-:W-:Y:S01]  /*8030*/  FADD.FTZ R51, R51, R56 ;  /* 0x0000003833337221 */ /* 0x000fe20000010000 */
[C---:B------:R-:W-:Y:S01]  /*8040*/  HMMA.16816.F32.BF16 R96, R112.reuse, R98, RZ ;  /* 0x000000627060723c */ /* 0x040fe200000418ff */
[----:B------:R-:W-:Y:S05]  /*8050*/  MUFU.EX2 R48, R48 ;  /* 0x0000003000307308 */ /* 0x000fea0000000800 */
[----:B------:R-:W-:Y:S01]  /*8060*/  HMMA.16816.F32.BF16 R104, R112, R106, RZ ;  /* 0x0000006a7068723c */ /* 0x000fe200000418ff */
[----:B-----5:R-:W-:Y:S02]  /*8070*/  F2FP.BF16.F32.PACK_AB R15, R49, R52 ;  /* 0x00000034310f723e */ /* 0x020fe400000010ff */
[----:B------:R-:W1:Y:S01]  /*8080*/  MUFU.EX2 R47, R47 ;  /* 0x0000002f002f7308 */ /* 0x000e620000000800 */
[----:B------:R-:W-:-:S02]  /*8090*/  FADD.FTZ R52, R52, R51 ;  /* 0x0000003334347221 */ /* 0x000fc40000010000 */
[----:B---3--:R-:W-:Y:S02]  /*80a0*/  HMMA.16816.F32.BF16 R84, R112, R88, RZ ;  /* 0x000000587054723c */ /* 0x008fe400000418ff */
[----:B------:R-:W-:-:S04]  /*80b0*/  FADD.FTZ R49, R49, R52 ;  /* 0x0000003431317221 */ /* 0x000fc80000010000 */
[C---:B--2---:R-:W-:Y:S01]  /*80c0*/  HMMA.16816.F32.BF16 R68, R12.reuse, R8, R68 ;  /* 0x000000080c44723c */ /* 0x044fe20000041844 */
        /* <DEDUP_REMOVED lines=47> */
[----:B------:R-:W-:-:S02]  /*83c0*/  FADD.FTZ R46, R46, R49 ;  /* 0x000000312e2e7221 */ /* 0x000fc40000010000 */
[----:B------:R-:W-:Y:S02]  /*83d0*/  F2FP.BF16.F32.PACK_AB R26, R42, R45 ;  /* 0x0000002d2a1a723e */ /* 0x000fe400000010ff */
[----:B------:R-:W-:Y:S01]  /*83e0*/  F2FP.BF16.F32.PACK_AB R27, R39, R44 ;  /* 0x0000002c271b723e */ /* 0x000fe200000010ff */
[----:B------:R-:W-:Y:S01]  /*83f0*/  FADD.FTZ R43, R43, R46 ;  /* 0x0000002e2b2b7221 */ /* 0x000fe20000010000 */
[----:B------:R-:W-:Y:S03]  /*8400*/  MUFU.EX2 R157, R157 ;  /* 0x0000009d009d7308 */ /* 0x000fe60000000800 */
[----:B------:R-:W-:Y:S02]  /*8410*/  FADD.FTZ R44, R44, R43 ;  /* 0x0000002b2c2c7221 */ /* 0x000fe40000010000 */
[C---:B----4-:R-:W-:Y:S02]  /*8420*/  HMMA.16816.F32.BF16 R68, R24.reuse, R4, R68 ;  /* 0x000000041844723c */ /* 0x050fe40000041844 */
        /* <DEDUP_REMOVED lines=27> */
[----:B------:R-:W-:Y:S02]  /*85e0*/  MUFU.EX2 R173, R173 ;  /* 0x000000ad00ad7308 */ /* 0x000fe40000000800 */
[----:B------:R-:W-:Y:S01]  /*85f0*/  HMMA.16816.F32.BF16 R84, R24, R16, R84 ;  /* 0x000000101854723c */ /* 0x000fe20000041854 */
[----:B------:R-:W-:Y:S02]  /*8600*/  F2FP.BF16.F32.PACK_AB R10, R142, R141 ;  /* 0x0000008d8e0a723e */ /* 0x000fe400000010ff */
[----:B------:R-:W-:-:S03]  /*8610*/  F2FP.BF16.F32.PACK_AB R11, R149, R146 ;  /* 0x00000092950b723e */ /* 0x000fc600000010ff */
[C---:B------:R-:W-:Y:S01]  /*8620*/  HMMA.16816.F32.BF16 R88, R24.reuse, R18, R88 ;  /* 0x000000121858723c */ /* 0x040fe20000041858 */
[----:B------:R-:W2:Y:S01]  /*8630*/  LDSM.16.MT88.4 R16, [R216+0xd800] ;  /* 0x00d80000d810783b */ /* 0x000ea20000004200 */
[----:B------:R-:W-:Y:S04]  /*8640*/  MUFU.EX2 R166, R166 ;  /* 0x000000a600a67308 */ /* 0x000fe80000000800 */
[C---:B------:R-:W-:Y:S04]  /*8650*/  HMMA.16816.F32.BF16 R108, R24.reuse, R28, R108 ;  /* 0x0000001c186c723c */ /* 0x040fe8000004186c */
        /* <DEDUP_REMOVED lines=21> */
[----:B------:R-:W-:Y:S05]  /*87b0*/  LDSM.16.MT88.4 R16, [R218+0xe000] ;  /* 0x00e00000da10783b */ /* 0x000fea0000004200 */
[C---:B---3--:R-:W-:Y:S01]  /*87c0*/  HMMA.16816.F32.BF16 R92, R8.reuse, R28, R92 ;  /* 0x0000001c085c723c */ /* 0x048fe2000004185c */
[----:B------:R-:W-:Y:S05]  /*87d0*/  MUFU.EX2 R148, R148 ;  /* 0x0000009400947308 */ /* 0x000fea0000000800 */
[C---:B------:R-:W-:Y:S01]  /*87e0*/  HMMA.16816.F32.BF16 R96, R8.reuse, R30, R96 ;  /* 0x0000001e0860723c */ /* 0x040fe20000041860 */
[----:B------:R-:W2:Y:S02]  /*87f0*/  LDSM.16.MT88.4 R28, [R218+0x12000] ;  /* 0x01200000da1c783b */ /* 0x000ea40000004200 */
[----:B------:R-:W3:Y:S03]  /*8800*/  MUFU.EX2 R151, R151 ;  /* 0x0000009700977308 */ /* 0x000ee60000000800 */
[C---:B-1----:R-:W-:Y:S05]  /*8810*/  HMMA.16816.F32.BF16 R100, R8.reuse, R20, R100 ;  /* 0x000000140864723c */ /* 0x042fea0000041864 */
[----:B------:R-:W-:Y:S01]  /*8820*/  MUFU.EX2 R147, R147 ;  /* 0x0000009300937308 */ /* 0x000fe20000000800 */
[----:B------:R-:W-:Y:S01]  /*8830*/  HMMA.16816.F32.BF16 R104, R8, R22, R104 ;  /* 0x000000160868723c */ /* 0x000fe20000041868 */
[----:B------:R-:W-:-:S02]  /*8840*/  F2FP.BF16.F32.PACK_AB R20, R156, R155 ;  /* 0x0000009b9c14723e */ /* 0x000fc400000010ff */
[----:B------:R-:W-:-:S03]  /*8850*/  F2FP.BF16.F32.PACK_AB R21, R160, R159 ;  /* 0x0000009fa015723e */ /* 0x000fc600000010ff */
[----:B----4-:R-:W-:Y:S01]  /*8860*/  HMMA.16816.F32.BF16 R120, R8, R12, R120 ;  /* 0x0000000c0878723c */ /* 0x010fe20000041878 */
[----:B------:R-:W-:Y:S01]  /*8870*/  F2FP.BF16.F32.PACK_AB R22, R158, R157 ;  /* 0x0000009d9e16723e */ /* 0x000fe200000010ff */
[----:B------:R-:W1:Y:S01]  /*8880*/  MUFU.EX2 R152, R152 ;  /* 0x0000009800987308 */ /* 0x000e620000000800 */
[----:B------:R-:W-:-:S03]  /*8890*/  F2FP.BF16.F32.PACK_AB R23, R162, R161 ;  /* 0x000000a1a217723e */ /* 0x000fc600000010ff */
[C---:B------:R-:W-:Y:S01]  /*88a0*/  HMMA.16816.F32.BF16 R116, R8.reuse, R14, R116 ;  /* 0x0000000e0874723c */ /* 0x040fe20000041874 */
[----:B------:R-:W4:Y:S03]  /*88b0*/  LDSM.16.MT88.4 R12, [R217+0xe000] ;  /* 0x00e00000d90c783b */ /* 0x000f260000004200 */
[----:B------:R-:W-:Y:S02]  /*88c0*/  MUFU.EX2 R247, R247 ;  /* 0x000000f700f77308 */ /* 0x000fe40000000800 */
[C---:B------:R-:W-:Y:S06]  /*88d0*/  HMMA.16816.F32.BF16 R108, R8.reuse, R24, R108 ;  /* 0x00000018086c723c */ /* 0x040fec000004186c */
        /* <DEDUP_REMOVED lines=8> */
[----:B------:R-:W-:Y:S01]  /*8960*/  HMMA.16816.F32.BF16 R104, R20, R30, R104 ;  /* 0x0000001e1468723c */ /* 0x000fe20000041868 */
[----:B------:R-:W-:-:S02]  /*8970*/  F2FP.BF16.F32.PACK_AB R28, R171, R164 ;  /* 0x000000a4ab1c723e */ /* 0x000fc400000010ff */
[----:B------:R-:W-:-:S03]  /*8980*/  F2FP.BF16.F32.PACK_AB R29, R167, R166 ;  /* 0x000000a6a71d723e */ /* 0x000fc600000010ff */
[----:B----4-:R-:W-:Y:S01]  /*8990*/  HMMA.16816.F32.BF16 R76, R20, R12, R76 ;  /* 0x0000000c144c723c */ /* 0x010fe2000004184c */
[----:B------:R-:W-:Y:S02]  /*89a0*/  F2FP.BF16.F32.PACK_AB R30, R173, R168 ;  /* 0x000000a8ad1e723e */ /* 0x000fe400000010ff */
[----:B------:R-:W-:-:S03]  /*89b0*/  F2FP.BF16.F32.PACK_AB R31, R170, R165 ;  /* 0x000000a5aa1f723e */ /* 0x000fc600000010ff */
        /* <DEDUP_REMOVED lines=9> */
[C---:B------:R-:W-:Y:S01]  /*8a50*/  HMMA.16816.F32.BF16 R72, R20.reuse, R18, R72 ;  /* 0x000000121448723c */ /* 0x040fe20000041848 */
[----:B------:R-:W-:Y:S05]  /*8a60*/  LDSM.16.MT88.4 R16, [R220+0xe800] ;  /* 0x00e80000dc10783b */ /* 0x000fea0000004200 */
[C---:B------:R-:W-:Y:S06]  /*8a70*/  HMMA.16816.F32.BF16 R92, R20.reuse, R32, R92 ;  /* 0x00000020145c723c */ /* 0x040fec000004185c */
[----:B------:R-:W-:Y:S01]  /*8a80*/  HMMA.16816.F32.BF16 R96, R20, R34, R96 ;  /* 0x000000221460723c */ /* 0x000fe20000041860 */
[----:B------:R-:W-:Y:S05]  /*8a90*/  LDSM.16.MT88.4 R32, [R216+0x12800] ;  /* 0x01280000d820783b */ /* 0x000fea0000004200 */
[C---:B--2---:R-:W-:Y:S06]  /*8aa0*/  HMMA.16816.F32.BF16 R76, R28.reuse, R8, R76 ;  /* 0x000000081c4c723c */ /* 0x044fec000004184c */
        /* <DEDUP_REMOVED lines=9> */
[C---:B---3--:R-:W-:Y:S06]  /*8b40*/  HMMA.16816.F32.BF16 R84, R28.reuse, R4, R84 ;  /* 0x000000041c54723c */ /* 0x048fec0000041854 */
[C---:B------:R-:W-:Y:S01]  /*8b50*/  HMMA.16816.F32.BF16 R88, R28.reuse, R6, R88 ;  /* 0x000000061c58723c */ /* 0x040fe20000041858 */
[----:B------:R-:W3:Y:S05]  /*8b60*/  LDSM.16.MT88.4 R4, [R217+0xf000] ;  /* 0x00f00000d904783b */ /* 0x000eea0000004200 */
[C---:B--2---:R-:W-:Y:S06]  /*8b70*/  HMMA.16816.F32.BF16 R120, R28.reuse, R8, R120 ;  /* 0x000000081c78723c */ /* 0x044fec0000041878 */
[C---:B------:R-:W-:Y:S01]  /*8b80*/  HMMA.16816.F32.BF16 R116, R28.reuse, R10, R116 ;  /* 0x0000000a1c74723c */ /* 0x040fe20000041874 */
[----:B------:R-:W2:Y:S05]  /*8b90*/  LDSM.16.MT88.4 R8, [R220+0x13000] ;  /* 0x01300000dc08783b */ /* 0x000eaa0000004200 */
[C---:B------:R-:W-:Y:S06]  /*8ba0*/  HMMA.16816.F32.BF16 R128, R28.reuse, R16, R128 ;  /* 0x000000101c80723c */ /* 0x040fec0000041880 */
[C---:B------:R-:W-:Y:S01]  /*8bb0*/  HMMA.16816.F32.BF16 R124, R28.reuse, R18, R124 ;  /* 0x000000121c7c723c */ /* 0x040fe2000004187c */
[----:B------:R-:W2:Y:S05]  /*8bc0*/  LDSM.16.MT88.4 R16, [R218+0xf000] ;  /* 0x00f00000da10783b */ /* 0x000eaa0000004200 */
[C---:B----4-:R-:W-:Y:S06]  /*8bd0*/  HMMA.16816.F32.BF16 R92, R28.reuse, R20, R92 ;  /* 0x000000141c5c723c */ /* 0x050fec000004185c */
[C---:B------:R-:W-:Y:S01]  /*8be0*/  HMMA.16816.F32.BF16 R96, R28.reuse, R22, R96 ;  /* 0x000000161c60723c */ /* 0x040fe20000041860 */
[----:B------:R-:W-:Y:S05]  /*8bf0*/  LDSM.16.MT88.4 R20, [R216+0xf000] ;  /* 0x00f00000d814783b */ /* 0x000fea0000004200 */
[C---:B-----5:R-:W-:Y:S06]  /*8c00*/  HMMA.16816.F32.BF16 R100, R28.reuse, R12, R100 ;  /* 0x0000000c1c64723c */ /* 0x060fec0000041864 */
[----:B------:R-:W-:Y:S01]  /*8c10*/  HMMA.16816.F32.BF16 R104, R28, R14, R104 ;  /* 0x0000000e1c68723c */ /* 0x000fe20000041868 */
[----:B------:R-:W-:-:S02]  /*8c20*/  F2FP.BF16.F32.PACK_AB R12, R163, R154 ;  /* 0x0000009aa30c723e */ /* 0x000fc400000010ff */
[----:B------:R-:W-:-:S03]  /*8c30*/  F2FP.BF16.F32.PACK_AB R13, R151, R148 ;  /* 0x00000094970d723e */ /* 0x000fc600000010ff */
[----:B------:R-:W-:Y:S01]  /*8c40*/  HMMA.16816.F32.BF16 R108, R28, R32, R108 ;  /* 0x000000201c6c723c */ /* 0x000fe2000004186c */
[----:B------:R-:W-:Y:S02]  /*8c50*/  F2FP.BF16.F32.PACK_AB R14, R169, R150 ;  /* 0x00000096a90e723e */ /* 0x000fe400000010ff */
[----:B-1----:R-:W-:-:S03]  /*8c60*/  F2FP.BF16.F32.PACK_AB R15, R152, R147 ;  /* 0x00000093980f723e */ /* 0x002fc600000010ff */
        /* <DEDUP_REMOVED lines=10> */
[----:B------:R-:W1:Y:S05]  /*8d10*/  LDSM.16.MT88.4 R4, [R217+0x13000] ;  /* 0x01300000d904783b */ /* 0x000e6a0000004200 */
[C---:B--2---:R-:W-:Y:S01]  /*8d20*/  HMMA.16816.F32.BF16 R92, R12.reuse, R8, R92 ;  /* 0x000000080c5c723c */ /* 0x044fe2000004185c */
[----:B------:R-:W-:Y:S05]  /*8d30*/  MUFU.EX2 R28, R28 ;  /* 0x0000001c001c7308 */ /* 0x000fea0000000800 */
[C---:B------:R-:W-:Y:S01]  /*8d40*/  HMMA.16816.F32.BF16 R96, R12.reuse, R10, R96 ;  /* 0x0000000a0c60723c */ /* 0x040fe20000041860 */
[----:B------:R-:W2:Y:S02]  /*8d50*/  LDSM.16.MT88.4 R8, [R220+0xf800] ;  /* 0x00f80000dc08783b */ /* 0x000ea40000004200 */
[----:B------:R-:W3:Y:S03]  /*8d60*/  MUFU.EX2 R29, R29 ;  /* 0x0000001d001d7308 */ /* 0x000ee60000000800 */
[C---:B------:R-:W-:Y:S05]  /*8d70*/  HMMA.16816.F32.BF16 R128, R12.reuse, R24, R128 ;  /* 0x000000180c80723c */ /* 0x040fea0000041880 */
[----:B------:R-:W-:Y:S01]  /*8d80*/  MUFU.EX2 R30, R30 ;  /* 0x0000001e001e7308 */ /* 0x000fe20000000800 */
[C---:B------:R-:W-:Y:S01]  /*8d90*/  HMMA.16816.F32.BF16 R124, R12.reuse, R26, R124 ;  /* 0x0000001a0c7c723c */ /* 0x040fe2000004187c */
[----:B------:R-:W4:Y:S05]  /*8da0*/  LDSM.16.MT88.4 R24, [R216+0x13000] ;  /* 0x01300000d818783b */ /* 0x000f2a0000004200 */
[C---:B------:R-:W-:Y:S01]  /*8db0*/  HMMA.16816.F32.BF16 R68, R12.reuse, R16, R68 ;  /* 0x000000100c44723c */ /* 0x040fe20000041844 */
[----:B------:R-:W5:Y:S05]  /*8dc0*/  MUFU.EX2 R31, R31 ;  /* 0x0000001f001f7308 */ /* 0x000f6a0000000800 */
[C---:B------:R-:W-:Y:S01]  /*8dd0*/  HMMA.16816.F32.BF16 R72, R12.reuse, R18, R72 ;  /* 0x000000120c48723c */ /* 0x040fe20000041848 */
[----:B------:R-:W4:Y:S02]  /*8de0*/  LDSM.16.MT88.4 R16, [R218+0x13000] ;  /* 0x01300000da10783b */ /* 0x000f240000004200 */
[----:B------:R-:W2:Y:S03]  /*8df0*/  MUFU.EX2 R33, R33 ;  /* 0x0000002100217308 */ /* 0x000ea60000000800 */
[C---:B-1----:R-:W-:Y:S06]  /*8e00*/  HMMA.16816.F32.BF16 R120, R12.reuse, R4, R120 ;  /* 0x000000040c78723c */ /* 0x042fec0000041878 */
[----:B------:R-:W-:Y:S01]  /*8e10*/  HMMA.16816.F32.BF16 R116, R12, R6, R116 ;  /* 0x000000060c74723c */ /* 0x000fe20000041874 */
[----:B---3--:R-:W-:-:S02]  /*8e20*/  F2FP.BF16.F32.PACK_AB R4, R29, R28 ;  /* 0x0000001c1d04723e */ /* 0x008fc400000010ff */
[----:B-----5:R-:W-:-:S03]  /*8e30*/  F2FP.BF16.F32.PACK_AB R5, R32, R31 ;  /* 0x0000001f2005723e */ /* 0x020fc600000010ff */
[----:B------:R-:W-:Y:S01]  /*8e40*/  HMMA.16816.F32.BF16 R84, R12, R20, R84 ;  /* 0x000000140c54723c */ /* 0x000fe20000041854 */
[----:B------:R-:W-:Y:S02]  /*8e50*/  F2FP.BF16.F32.PACK_AB R6, R247, R30 ;  /* 0x0000001ef706723e */ /* 0x000fe400000010ff */
[----:B--2---:R-:W-:-:S03]  /*8e60*/  F2FP.BF16.F32.PACK_AB R7, R246, R33 ;  /* 0x00000021f607723e */ /* 0x004fc600000010ff */
[----:B------:R-:W-:Y:S01]  /*8e70*/  HMMA.16816.F32.BF16 R88, R12, R22, R88 ;  /* 0x000000160c58723c */ /* 0x000fe20000041858 */
[----:B------:R-:W1:Y:S05]  /*8e80*/  LDSM.16.MT88.4 R20, [R218+0xf800] ;  /* 0x00f80000da14783b */ /* 0x000e6a0000004200 */
[C---:B------:R-:W-:Y:S06]  /*8e90*/  HMMA.16816.F32.BF16 R128, R4.reuse, R8, R128 ;  /* 0x000000080480723c */ /* 0x040fec0000041880 */
[----:B------:R-:W-:Y:S01]  /*8ea0*/  HMMA.16816.F32.BF16 R124, R4, R10, R124 ;  /* 0x0000000a047c723c */ /* 0x000fe2000004187c */
[----:B------:R-:W2:Y:S05]  /*8eb0*/  LDSM.16.MT88.4 R8, [R220+0x13800] ;  /* 0x01380000dc08783b */ /* 0x000eaa0000004200 */
[C---:B----4-:R-:W-:Y:S06]  /*8ec0*/  HMMA.16816.F32.BF16 R108, R12.reuse, R24, R108 ;  /* 0x000000180c6c723c */ /* 0x050fec000004186c */
[----:B------:R-:W-:Y:S01]  /*8ed0*/  HMMA.16816.F32.BF16 R100, R12, R16, R100 ;  /* 0x000000100c64723c */ /* 0x000fe20000041864 */
[----:B------:R-:W-:Y:S01]  /*8ee0*/  FADD.FTZ R24, R48, R53 ;  /* 0x0000003530187221 */ /* 0x000fe20000010000 */
[----:B------:R-:W-:-:S03]  /*8ef0*/  FADD.FTZ R25, R143, R44 ;  /* 0x0000002c8f197221 */ /* 0x000fc60000010000 */
[----:B------:R-:W-:Y:S01]  /*8f00*/  FADD.FTZ R24, R47, R24 ;  /* 0x000000182f187221 */ /* 0x000fe20000010000 */
[----:B------:R-:W-:Y:S01]  /*8f10*/  HMMA.16816.F32.BF16 R104, R12, R18, R104 ;  /* 0x000000120c68723c */ /* 0x000fe20000041868 */
[----:B------:R-:W3:Y:S01]  /*8f20*/  LDSM.16.MT88.4 R16, [R217+0xf800] ;  /* 0x00f80000d910783b */ /* 0x000ee20000004200 */
[----:B------:R-:W-:Y:S01]  /*8f30*/  FADD.FTZ R25, R144, R25 ;  /* 0x0000001990197221 */ /* 0x000fe20000010000 */
[----:B------:R-:W-:-:S03]  /*8f40*/  FADD.FTZ R45, R45, R24 ;  /* 0x000000182d2d7221 */ /* 0x000fc60000010000 */
[----:B------:R-:W-:Y:S01]  /*8f50*/  HMMA.16816.F32.BF16 R112, R12, R26, R112 ;  /* 0x0000001a0c70723c */ /* 0x000fe20000041870 */
[----:B------:R-:W4:Y:S01]  /*8f60*/  LDSM.16.MT88.4 R12, [R216+0xf800] ;  /* 0x00f80000d80c783b */ /* 0x000f220000004200 */
        /* <DEDUP_REMOVED lines=9> */
[----:B------:R-:W-:Y:S01]  /*9000*/  HMMA.16816.F32.BF16 R72, R4, R22, R72 ;  /* 0x000000160448723c */ /* 0x000fe20000041848 */
[----:B------:R-:W1:Y:S01]  /*9010*/  LDSM.16.MT88.4 R20, [R218+0x13800] ;  /* 0x01380000da14783b */ /* 0x000e620000004200 */
[----:B------:R-:W-:-:S04]  /*9020*/  FADD.FTZ R142, R142, R141 ;  /* 0x0000008d8e8e7221 */ /* 0x000fc80000010000 */
[----:B------:R-:W-:Y:S01]  /*9030*/  FADD.FTZ R155, R155, R142 ;  /* 0x0000008e9b9b7221 */ /* 0x000fe20000010000 */
[----:B--2---:R-:W-:Y:S03]  /*9040*/  HMMA.16816.F32.BF16 R92, R4, R8, R92 ;  /* 0x00000008045c723c */ /* 0x004fe6000004185c */
[----:B------:R-:W-:-:S03]  /*9050*/  FADD.FTZ R156, R156, R155 ;  /* 0x0000009b9c9c7221 */ /* 0x000fc60000010000 */
        /* <DEDUP_REMOVED lines=8> */
[----:B------:R-:W-:Y:S01]  /*90e0*/  HMMA.16816.F32.BF16 R80, R4, R18, R80 ;  /* 0x000000120450723c */ /* 0x000fe20000041850 */
[----:B------:R-:W2:Y:S01]  /*90f0*/  LDSM.16.MT88.4 R16, [R217+0x13800] ;  /* 0x01380000d910783b */ /* 0x000ea20000004200 */
[----:B------:R-:W-:Y:S01]  /*9100*/  FADD.FTZ R171, R171, R164 ;  /* 0x000000a4abab7221 */ /* 0x000fe20000010000 */
[----:B------:R-:W-:-:S03]  /*9110*/  FADD.FTZ R166, R167, R166 ;  /* 0x000000a6a7a67221 */ /* 0x000fc60000010000 */
[----:B----4-:R-:W-:Y:S01]  /*9120*/  HMMA.16816.F32.BF16 R84, R4, R12, R84 ;  /* 0x0000000c0454723c */ /* 0x010fe20000041854 */
[----:B------:R-:W-:Y:S01]  /*9130*/  FADD.FTZ R168, R168, R171 ;  /* 0x000000aba8a87221 */ /* 0x000fe20000010000 */
[----:B------:R-:W-:-:S03]  /*9140*/  FADD.FTZ R165, R165, R166 ;  /* 0x000000a6a5a57221 */ /* 0x000fc60000010000 */
[----:B------:R-:W-:Y:S01]  /*9150*/  FADD.FTZ R173, R173, R168 ;  /* 0x000000a8adad7221 */ /* 0x000fe20000010000 */
[----:B------:R-:W-:Y:S01]  /*9160*/  HMMA.16816.F32.BF16 R88, R4, R14, R88 ;  /* 0x0000000e0458723c */ /* 0x000fe20000041858 */
[----:B------:R-:W3:Y:S01]  /*9170*/  LDSM.16.MT88.4 R12, [R216+0x13800] ;  /* 0x01380000d80c783b */ /* 0x000ee20000004200 */
        /* <DEDUP_REMOVED lines=20> */
[C---:B------:R-:W-:Y:S06]  /*92c0*/  HMMA.16816.F32.BF16 R116, R4.reuse, R18, R116 ;  /* 0x000000120474723c */ /* 0x040fec0000041874 */
[C---:B---3--:R-:W-:Y:S06]  /*92d0*/  HMMA.16816.F32.BF16 R108, R4.reuse, R12, R108 ;  /* 0x0000000c046c723c */ /* 0x048fec000004186c */
        /* <DEDUP_REMOVED lines=18> */
[----:B------:R-:W-:-:S02]  /*9400*/  ISETP.GE.AND P1, PT, R6, RZ, PT ;  /* 0x000000ff0600720c */ /* 0x000fc40003f26270 */
        /* <DEDUP_REMOVED lines=48> */
.L_x_3717:
[----:B------:R-:W-:-:S04]  /*9710*/  LEA R9, -R186, RZ, 0x7 ;  /* 0x000000ffba097211 */ /* 0x000fc800078e39ff */
[----:B------:R-:W-:-:S07]  /*9720*/  SHF.R.S32.HI R4, RZ, 0x1f, R9 ;  /* 0x0000001fff047819 */ /* 0x000fce0000011409 */
.L_x_3718:
        /* <DEDUP_REMOVED lines=83> */
[----:B------:R-:W-:-:S02]  /*9c60*/  @!P1 IADD3 R6, P5, R9, R40, RZ ;  /* 0x0000002809069210 */ /* 0x000fc40007fbe0ff */
[----:B------:R-:W-:Y:S01]  /*9c70*/  @!P2 LEA R32, P6, R9, R188, 0x1 ;  /* 0x000000bc0920a211 */ /* 0x000fe200078c08ff */
        /* <DEDUP_REMOVED lines=66> */
[----:B------:R-:W3:Y:S04]  /*a0a0*/  LDSM.16.M88.4 R40, [R225+0x5800] ;  /* 0x00580000e128783b */ /* 0x000ee80000000200 */
[----:B-1----:R-:W1:Y:S04]  /*a0b0*/  LDSM.16.M88.4 R32, [R225+0x6000] ;  /* 0x00600000e120783b */ /* 0x002e680000000200 */
[----:B------:R-:W1:Y:S04]  /*a0c0*/  LDSM.16.M88.4 R24, [R225+0x6800] ;  /* 0x00680000e118783b */ /* 0x000e680000000200 */
[----:B------:R-:W1:Y:S04]  /*a0d0*/  LDSM.16.M88.4 R16, [R225+0x7000] ;  /* 0x00700000e110783b */ /* 0x000e680000000200 */
[----:B--2---:R-:W2:Y:S04]  /*a0e0*/  LDSM.16.M88.4 R4, [R225+0x7800] ;  /* 0x00780000e104783b */ /* 0x004ea80000000200 */
[----:B------:R-:W-:Y:S04]  /*a0f0*/  LDSM.16.M88.4 R136, [R224] ;  /* 0x00000000e088783b */ /* 0x000fe80000000200 */
[----:B------:R-:W2:Y:S04]  /*a100*/  LDSM.16.M88.4 R176, [R223] ;  /* 0x00000000dfb0783b */ /* 0x000ea80000000200 */
[----:B------:R-:W2:Y:S01]  /*a110*/  LDSM.16.M88.4 R168, [R215] ;  /* 0x00000000d7a8783b */ /* 0x000ea20000000200 */
[C---:B----4-:R-:W-:Y:S03]  /*a120*/  HMMA.16816.F32.BF16 R132, R172.reuse, R64, RZ ;  /* 0x00000040ac84723c */ /* 0x050fe600000418ff */
[----:B------:R-:W4:Y:S03]  /*a130*/  LDSM.16.M88.4 R164, [R214] ;  /* 0x00000000d6a4783b */ /* 0x000f260000000200 */
[C---:B-----5:R-:W-:Y:S01]  /*a140*/  HMMA.16816.F32.BF16 R60, R172.reuse, R56, RZ ;  /* 0x00000038ac3c723c */ /* 0x060fe200000418ff */
[----:B------:R-:W5:Y:S04]  /*a150*/  LDSM.16.M88.4 R160, [R213] ;  /* 0x00000000d5a0783b */ /* 0x000f680000000200 */
[----:B------:R-:W5:Y:S01]  /*a160*/  LDSM.16.M88.4 R156, [R212] ;  /* 0x00000000d49c783b */ /* 0x000f620000000200 */
[C---:B---3--:R-:W-:Y:S03]  /*a170*/  HMMA.16816.F32.BF16 R52, R172.reuse, R48, RZ ;  /* 0x00000030ac34723c */ /* 0x048fe600000418ff */
[----:B------:R-:W3:Y:S03]  /*a180*/  LDSM.16.M88.4 R152, [R211] ;  /* 0x00000000d398783b */ /* 0x000ee60000000200 */
[C---:B------:R-:W-:Y:S01]  /*a190*/  HMMA.16816.F32.BF16 R64, R172.reuse, R66, RZ ;  /* 0x00000042ac40723c */ /* 0x040fe200000418ff */
[----:B------:R-:W3:Y:S04]  /*a1a0*/  LDSM.16.M88.4 R148, [R210] ;  /* 0x00000000d294783b */ /* 0x000ee80000000200 */
[----:B------:R-:W-:Y:S01]  /*a1b0*/  LDSM.16.M88.4 R140, [R222] ;  /* 0x00000000de8c783b */ /* 0x000fe20000000200 */
[C---:B------:R-:W-:Y:S03]  /*a1c0*/  HMMA.16816.F32.BF16 R56, R172.reuse, R58, RZ ;  /* 0x0000003aac38723c */ /* 0x040fe600000418ff */
[----:B------:R-:W3:Y:S03]  /*a1d0*/  LDSM.16.M88.4 R8, [R219+0x4000] ;  /* 0x00400000db08783b */ /* 0x000ee60000000200 */
[C---:B------:R-:W-:Y:S01]  /*a1e0*/  HMMA.16816.F32.BF16 R48, R172.reuse, R50, RZ ;  /* 0x00000032ac30723c */ /* 0x040fe200000418ff */
[----:B------:R-:W-:Y:S04]  /*a1f0*/  LDSM.16.M88.4 R144, [R209] ;  /* 0x00000000d190783b */ /* 0x000fe80000000200 */
[----:B------:R-:W-:Y:S01]  /*a200*/  LDSM.16.M88.4 R180, [R200] ;  /* 0x00000000c8b4783b */ /* 0x000fe20000000200 */
[C---:B------:R-:W-:Y:S03]  /*a210*/  HMMA.16816.F32.BF16 R44, R172.reuse, R40, RZ ;  /* 0x00000028ac2c723c */ /* 0x040fe600000418ff */
[----:B------:R-:W0:Y:S03]  /*a220*/  LDGDEPBAR ;  /* 0x00000000000079af */ /* 0x000e260000000000 */
[C---:B-1----:R-:W-:Y:S06]  /*a230*/  HMMA.16816.F32.BF16 R36, R172.reuse, R32, RZ ;  /* 0x00000020ac24723c */ /* 0x042fec00000418ff */
        /* <DEDUP_REMOVED lines=28> */
[----:B------:R-:W-:Y:S01]  /*a400*/  HMMA.16816.F32.BF16 R16, R136, R150, R16 ;  /* 0x000000968810723c */ /* 0x000fe20000041810 */
[----:B------:R-:W-:Y:S05]  /*a410*/  LDSM.16.M88.4 R148, [R221] ;  /* 0x00000000dd94783b */ /* 0x000fea0000000200 */
[C---:B------:R-:W-:Y:S06]  /*a420*/  HMMA.16816.F32.BF16 R132, R140.reuse, R8, R132 ;  /* 0x000000088c84723c */ /* 0x040fec0000041884 */
[C---:B------:R-:W-:Y:S01]  /*a430*/  HMMA.16816.F32.BF16 R64, R140.reuse, R10, R64 ;  /* 0x0000000a8c40723c */ /* 0x040fe20000041840 */
[----:B------:R-:W3:Y:S05]  /*a440*/  LDSM.16.M88.4 R8, [R208+0x800] ;  /* 0x00080000d008783b */ /* 0x000eea0000000200 */
[C---:B-1----:R-:W-:Y:S06]  /*a450*/  HMMA.16816.F32.BF16 R60, R140.reuse, R4, R60 ;  /* 0x000000048c3c723c */ /* 0x042fec000004183c */
[----:B------:R-:W-:Y:S01]  /*a460*/  HMMA.16816.F32.BF16 R56, R140, R6, R56 ;  /* 0x000000068c38723c */ /* 0x000fe20000041838 */
[----:B------:R-:W1:Y:S05]  /*a470*/  LDSM.16.M88.4 R4, [R208+0x1000] ;  /* 0x00100000d004783b */ /* 0x000e6a0000000200 */
[C---:B------:R-:W-:Y:S06]  /*a480*/  HMMA.16816.F32.BF16 R12, R136.reuse, R144, R12 ;  /* 0x00000090880c723c */ /* 0x040fec000004180c */
[----:B------:R-:W-:Y:S01]  /*a490*/  HMMA.16816.F32.BF16 R172, R136, R146, R172 ;  /* 0x0000009288ac723c */ /* 0x000fe200000418ac */
[----:B------:R-:W1:Y:S04]  /*a4a0*/  LDSM.16.M88.4 R144, [R219+0x7800] ;  /* 0x00780000db90783b */ /* 0x000e680000000200 */
[----:B------:R-:W1:Y:S01]  /*a4b0*/  LDSM.16.M88.4 R136, [R208] ;  /* 0x00000000d088783b */ /* 0x000e620000000200 */
[C---:B--2---:R-:W-:Y:S06]  /*a4c0*/  HMMA.16816.F32.BF16 R52, R140.reuse, R168, R52 ;  /* 0x000000a88c34723c */ /* 0x044fec0000041834 */
        /* <DEDUP_REMOVED lines=11> */
[C---:B---3--:R-:W-:Y:S06]  /*a580*/  HMMA.16816.F32.BF16 R20, R140.reuse, R152, R20 ;  /* 0x000000988c14723c */ /* 0x048fec0000041814 */
[----:B------:R-:W-:Y:S01]  /*a590*/  HMMA.16816.F32.BF16 R16, R140, R154, R16 ;  /* 0x0000009a8c10723c */ /* 0x000fe20000041810 */
[----:B------:R-:W3:Y:S05]  /*a5a0*/  LDSM.16.M88.4 R152, [R208+0x3800] ;  /* 0x00380000d098783b */ /* 0x000eea0000000200 */
        /* <DEDUP_REMOVED lines=9> */
[----:B------:R-:W-:Y:S01]  /*a640*/  LDSM.16.M88.4 R140, [R225+0x8800] ;  /* 0x00880000e18c783b */ /* 0x000fe20000000200 */
[C---:B------:R-:W-:Y:S06]  /*a650*/  HMMA.16816.F32.BF16 R132, R148.reuse, R136, R132 ;  /* 0x000000889484723c */ /* 0x040fec0000041884 */
        /* <DEDUP_REMOVED lines=14> */
[C---:B---3--:R-:W-:Y:S06]  /*a740*/  HMMA.16816.F32.BF16 R12, R148.reuse, R152, R12 ;  /* 0x00000098940c723c */ /* 0x048fec000004180c */
[----:B------:R-:W-:Y:S01]  /*a750*/  HMMA.16816.F32.BF16 R172, R148, R154, R172 ;  /* 0x0000009a94ac723c */ /* 0x000fe200000418ac */
[----:B------:R-:W3:Y:S04]  /*a760*/  LDSM.16.M88.4 R152, [R207] ;  /* 0x00000000cf98783b */ /* 0x000ee80000000200 */
[----:B------:R-:W-:Y:S01]  /*a770*/  LDSM.16.M88.4 R148, [R206] ;  /* 0x00000000ce94783b */ /* 0x000fe20000000200 */
[C---:B------:R-:W-:Y:S06]  /*a780*/  HMMA.16816.F32.BF16 R44, R156.reuse, R8, R44 ;  /* 0x000000089c2c723c */ /* 0x040fec000004182c */
[C---:B------:R-:W-:Y:S01]  /*a790*/  HMMA.16816.F32.BF16 R40, R156.reuse, R10, R40 ;  /* 0x0000000a9c28723c */ /* 0x040fe20000041828 */
[----:B------:R-:W3:Y:S05]  /*a7a0*/  LDSM.16.M88.4 R8, [R203] ;  /* 0x00000000cb08783b */ /* 0x000eea0000000200 */
[C---:B-1----:R-:W-:Y:S06]  /*a7b0*/  HMMA.16816.F32.BF16 R36, R156.reuse, R4, R36 ;  /* 0x000000049c24723c */ /* 0x042fec0000041824 */
[C---:B------:R-:W-:Y:S01]  /*a7c0*/  HMMA.16816.F32.BF16 R32, R156.reuse, R6, R32 ;  /* 0x000000069c20723c */ /* 0x040fe20000041820 */
[----:B------:R-:W1:Y:S05]  /*a7d0*/  LDSM.16.M88.4 R4, [R202] ;  /* 0x00000000ca04783b */ /* 0x000e6a0000000200 */
[C---:B------:R-:W-:Y:S06]  /*a7e0*/  HMMA.16816.F32.BF16 R132, R156.reuse, R144, R132 ;  /* 0x000000909c84723c */ /* 0x040fec0000041884 */
[C---:B------:R-:W-:Y:S01]  /*a7f0*/  HMMA.16816.F32.BF16 R64, R156.reuse, R146, R64 ;  /* 0x000000929c40723c */ /* 0x040fe20000041840 */
[----:B------:R-:W-:Y:S05]  /*a800*/  LDSM.16.M88.4 R144, [R205] ;  /* 0x00000000cd90783b */ /* 0x000fea0000000200 */
[C---:B------:R-:W-:Y:S06]  /*a810*/  HMMA.16816.F32.BF16 R52, R156.reuse, R136, R52 ;  /* 0x000000889c34723c */ /* 0x040fec0000041834 */
        /* <DEDUP_REMOVED lines=8> */
[C---:B----4-:R-:W-:Y:S06]  /*a8a0*/  HMMA.16816.F32.BF16 R20, R156.reuse, R164, R20 ;  /* 0x000000a49c14723c */ /* 0x050fec0000041814 */
[C---:B------:R-:W-:Y:S01]  /*a8b0*/  HMMA.16816.F32.BF16 R16, R156.reuse, R166, R16 ;  /* 0x000000a69c10723c */ /* 0x040fe20000041810 */
[----:B------:R-:W2:Y:S05]  /*a8c0*/  LDSM.16.M88.4 R164, [R219+0x8000] ;  /* 0x00800000dba4783b */ /* 0x000eaa0000000200 */
[----:B-----5:R-:W-:Y:S06]  /*a8d0*/  HMMA.16816.F32.BF16 R12, R156, R160, R12 ;  /* 0x000000a09c0c723c */ /* 0x020fec000004180c */
[----:B---3--:R-:W-:Y:S06]  /*a8e0*/  HMMA.16816.F32.BF16 R132, R176, R152, R132 ;  /* 0x00000098b084723c */ /* 0x008fec0000041884 */
[----:B------:R-:W-:Y:S01]  /*a8f0*/  HMMA.16816.F32.BF16 R172, R156, R162, R172 ;  /* 0x000000a29cac723c */ /* 0x000fe200000418ac */
[----:B------:R-:W3:Y:S04]  /*a900*/  LDSM.16.M88.4 R160, [R219+0x8800] ;  /* 0x00880000dba0783b */ /* 0x000ee80000000200 */
[----:B------:R-:W-:Y:S01]  /*a910*/  LDSM.16.M88.4 R156, [R219+0x9000] ;  /* 0x00900000db9c783b */ /* 0x000fe20000000200 */
[C---:B------:R-:W-:Y:S03]  /*a920*/  HMMA.16816.F32.BF16 R64, R176.reuse, R154, R64 ;  /* 0x0000009ab040723c */ /* 0x040fe60000041840 */
[----:B------:R-:W-:Y:S03]  /*a930*/  LDSM.16.M88.4 R152, [R219+0x9800] ;  /* 0x00980000db98783b */ /* 0x000fe60000000200 */
[C---:B------:R-:W-:Y:S06]  /*a940*/  HMMA.16816.F32.BF16 R36, R176.reuse, R8, R36 ;  /* 0x00000008b024723c */ /* 0x040fec0000041824 */
[C---:B------:R-:W-:Y:S01]  /*a950*/  HMMA.16816.F32.BF16 R32, R176.reuse, R10, R32 ;  /* 0x0000000ab020723c */ /* 0x040fe20000041820 */
[----:B------:R-:W-:Y:S05]  /*a960*/  LDSM.16.M88.4 R8, [R221+0x2000] ;  /* 0x00200000dd08783b */ /* 0x000fea0000000200 */
[C---:B-1----:R-:W-:Y:S06]  /*a970*/  HMMA.16816.F32.BF16 R28, R176.reuse, R4, R28 ;  /* 0x00000004b01c723c */ /* 0x042fec000004181c */
[C---:B------:R-:W-:Y:S01]  /*a980*/  HMMA.16816.F32.BF16 R24, R176.reuse, R6, R24 ;  /* 0x00000006b018723c */ /* 0x040fe20000041818 */
[----:B------:R-:W1:Y:S05]  /*a990*/  LDSM.16.M88.4 R4, [R208+0x4000] ;  /* 0x00400000d004783b */ /* 0x000e6a0000000200 */
[C---:B------:R-:W-:Y:S06]  /*a9a0*/  HMMA.16816.F32.BF16 R60, R176.reuse, R148, R60 ;  /* 0x00000094b03c723c */ /* 0x040fec000004183c */
[C---:B------:R-:W-:Y:S06]  /*a9b0*/  HMMA.16816.F32.BF16 R20, R176.reuse, R136, R20 ;  /* 0x00000088b014723c */ /* 0x040fec0000041814 */
[C---:B------:R-:W-:Y:S01]  /*a9c0*/  HMMA.16816.F32.BF16 R16, R176.reuse, R138, R16 ;  /* 0x0000008ab010723c */ /* 0x040fe20000041810 */
[----:B------:R-:W4:Y:S05]  /*a9d0*/  LDSM.16.M88.4 R136, [R219+0xb800] ;  /* 0x00b80000db88783b */ /* 0x000f2a0000000200 */
        /* <DEDUP_REMOVED lines=8> */
[----:B------:R-:W-:Y:S06]  /*aa60*/  HMMA.16816.F32.BF16 R12, R176, R180, R12 ;  /* 0x000000b4b00c723c */ /* 0x000fec000004180c */
[----:B--2---:R-:W-:Y:S06]  /*aa70*/  HMMA.16816.F32.BF16 R132, R168, R164, R132 ;  /* 0x000000a4a884723c */ /* 0x004fec0000041884 */
[----:B------:R-:W-:Y:S01]  /*aa80*/  HMMA.16816.F32.BF16 R176, R176, R182, R172 ;  /* 0x000000b6b0b0723c */ /* 0x000fe200000418ac */
[----:B------:R-:W2:Y:S05]  /*aa90*/  LDSM.16.M88.4 R172, [R208+0x4800] ;  /* 0x00480000d0ac783b */ /* 0x000eaa0000000200 */
[----:B------:R-:W-:Y:S01]  /*aaa0*/  HMMA.16816.F32.BF16 R64, R168, R166, R64 ;  /* 0x000000a6a840723c */ /* 0x000fe20000041840 */
[----:B------:R-:W-:-:S05]  /*aab0*/  IMAD R183, R233, 0x80, R236 ;  /* 0x00000080e9b77824 */ /* 0x000fca00078e02ec */
[----:B---3--:R-:W-:Y:S06]  /*aac0*/  HMMA.16816.F32.BF16 R60, R168, R160, R60 ;  /* 0x000000a0a83c723c */ /* 0x008fec000004183c */
[----:B-1----:R-:W-:Y:S06]  /*aad0*/  HMMA.16816.F32.BF16 R132, R8, R4, R132 ;  /* 0x000000040884723c */ /* 0x002fec0000041884 */
[----:B------:R-:W-:Y:S06]  /*aae0*/  HMMA.16816.F32.BF16 R56, R168, R162, R56 ;  /* 0x000000a2a838723c */ /* 0x000fec0000041838 */
[----:B------:R-:W-:Y:S01]  /*aaf0*/  HMMA.16816.F32.BF16 R64, R8, R6, R64 ;  /* 0x000000060840723c */ /* 0x000fe20000041840 */
[----:B------:R-:W1:Y:S05]  /*ab00*/  LDSM.16.M88.4 R4, [R208+0x5000] ;  /* 0x00500000d004783b */ /* 0x000e6a0000000200 */
[C---:B----4-:R-:W-:Y:S06]  /*ab10*/  HMMA.16816.F32.BF16 R12, R168.reuse, R136, R12 ;  /* 0x00000088a80c723c */ /* 0x050fec000004180c */
[----:B------:R-:W-:Y:S01]  /*ab20*/  HMMA.16816.F32.BF16 R176, R168, R138, R176 ;  /* 0x0000008aa8b0723c */ /* 0x000fe200000418b0 */
[----:B------:R-:W-:-:S02]  /*ab30*/  VIADD R136, R183, 0x1 ;  /* 0x00000001b7887836 */ /* 0x000fc40000000000 */
[----:B------:R-:W-:-:S03]  /*ab40*/  VIADD R137, R183, 0x8 ;  /* 0x00000008b7897836 */ /* 0x000fc60000000000 */
[----:B--2---:R-:W-:Y:S01]  /*ab50*/  HMMA.16816.F32.BF16 R60, R8, R172, R60 ;  /* 0x000000ac083c723c */ /* 0x004fe2000004183c */
[----:B------:R-:W-:Y:S02]  /*ab60*/  I2FP.F32.S32 R138, R136 ;  /* 0x00000088008a7245 */ /* 0x000fe40000201400 */
[C---:B------:R-:W-:Y:S02]  /*ab70*/  ISETP.GE.AND P4, PT, R136.reuse, R193, PT ;  /* 0x000000c18800720c */ /* 0x040fe40003f86270 */
[----:B------:R-:W-:Y:S01]  /*ab80*/  ISETP.GE.AND P5, PT, R136, R192, PT ;  /* 0x000000c08800720c */ /* 0x000fe20003fa6270 */
[----:B------:R-:W-:Y:S01]  /*ab90*/  HMMA.16816.F32.BF16 R52, R168, R156, R52 ;  /* 0x0000009ca834723c */ /* 0x000fe20000041834 */
[CC--:B------:R-:W-:Y:S01]  /*aba0*/  FFMA.FTZ R187, R3.reuse, R138.reuse, R133 ;  /* 0x0000008a03bb7223 */ /* 0x0c0fe20000010085 */
[----:B------:R-:W-:Y:S01]  /*abb0*/  FFMA.FTZ R135, R3, R138, R135 ;  /* 0x0000008a03877223 */ /* 0x000fe20000010087 */
[----:B------:R-:W-:Y:S01]  /*abc0*/  I2FP.F32.S32 R133, R137 ;  /* 0x0000008900857245 */ /* 0x000fe20000201400 */
[----:B------:R-:W-:Y:S01]  /*abd0*/  VIADD R136, R183, 0x9 ;  /* 0x00000009b7887836 */ /* 0x000fe20000000000 */
[----:B------:R-:W-:Y:S01]  /*abe0*/  ISETP.GE.AND P3, PT, R137, R193, PT ;  /* 0x000000c18900720c */ /* 0x000fe20003f66270 */
[----:B------:R-:W-:Y:S01]  /*abf0*/  HMMA.16816.F32.BF16 R56, R8, R174, R56 ;  /* 0x000000ae0838723c */ /* 0x000fe20000041838 */
[----:B------:R-:W-:Y:S01]  /*ac00*/  FSEL R187, R187, -INF , !P4 ;  /* 0xff800000bbbb7808 */ /* 0x000fe20006000000 */
[-C--:B------:R-:W-:Y:S01]  /*ac10*/  FFMA.FTZ R64, R3, R133.reuse, R64 ;  /* 0x0000008503407223 */ /* 0x080fe20000010040 */
[----:B------:R-:W-:Y:S01]  /*ac20*/  FSEL R196, R135, -INF , !P5 ;  /* 0xff80000087c47808 */ /* 0x000fe20006800000 */
[----:B------:R-:W-:Y:S01]  /*ac30*/  FFMA.FTZ R66, R3, R133, R66 ;  /* 0x0000008503427223 */ /* 0x000fe20000010042 */
[-C--:B------:R-:W-:Y:S01]  /*ac40*/  ISETP.GE.AND P6, PT, R137, R192.reuse, PT ;  /* 0x000000c08900720c */ /* 0x080fe20003fc6270 */
[----:B------:R-:W-:Y:S01]  /*ac50*/  VIADD R133, R183, 0x10 ;  /* 0x00000010b7857836 */ /* 0x000fe20000000000 */
[C---:B------:R-:W-:Y:S01]  /*ac60*/  ISETP.GE.AND P4, PT, R136.reuse, R193, PT ;  /* 0x000000c18800720c */ /* 0x040fe20003f86270 */
[----:B------:R-:W-:Y:S01]  /*ac70*/  HMMA.16816.F32.BF16 R48, R168, R158, R48 ;  /* 0x0000009ea830723c */ /* 0x000fe20000041830 */
[----:B------:R-:W-:-:S02]  /*ac80*/  ISETP.GE.AND P5, PT, R136, R192, PT ;  /* 0x000000c08800720c */ /* 0x000fc40003fa6270 */
[----:B------:R-:W-:Y:S02]  /*ac90*/  I2FP.F32.S32 R136, R136 ;  /* 0x0000008800887245 */ /* 0x000fe40000201400 */
[----:B------:R-:W-:Y:S01]  /*aca0*/  FSEL R199, R64, -INF , !P3 ;  /* 0xff80000040c77808 */ /* 0x000fe20005800000 */
[----:B------:R-:W-:Y:S01]  /*acb0*/  HMMA.16816.F32.BF16 R44, R168, R152, R44 ;  /* 0x00000098a82c723c */ /* 0x000fe2000004182c */
[----:B------:R-:W-:Y:S01]  /*acc0*/  FSEL R240, R66, -INF , !P6 ;  /* 0xff80000042f07808 */ /* 0x000fe20007000000 */
[-C--:B------:R-:W-:Y:S01]  /*acd0*/  FFMA.FTZ R197, R3, R136.reuse, R65 ;  /* 0x0000008803c57223 */ /* 0x080fe20000010041 */
[----:B------:R-:W-:Y:S01]  /*ace0*/  ISETP.GE.AND P3, PT, R133, R193, PT ;  /* 0x000000c18500720c */ /* 0x000fe20003f66270 */
[----:B------:R-:W-:Y:S01]  /*acf0*/  FFMA.FTZ R198, R3, R136, R67 ;  /* 0x0000008803c67223 */ /* 0x000fe20000010043 */
[----:B------:R-:W-:Y:S01]  /*ad00*/  ISETP.GE.AND P6, PT, R133, R192, PT ;  /* 0x000000c08500720c */ /* 0x000fe20003fc6270 */
[----:B------:R-:W2:Y:S01]  /*ad10*/  LDSM.16.M88.4 R64, [R208+0x5800] ;  /* 0x00580000d040783b */ /* 0x000ea20000000200 */
[----:B------:R-:W-:Y:S01]  /*ad20*/  I2FP.F32.S32 R133, R133 ;  /* 0x0000008500857245 */ /* 0x000fe20000201400 */
[----:B-1----:R-:W-:Y:S01]  /*ad30*/  HMMA.16816.F32.BF16 R52, R8, R4, R52 ;  /* 0x000000040834723c */ /* 0x002fe20000041834 */
[----:B------:R-:W-:Y:S01]  /*ad40*/  VIADD R136, R183, 0x11 ;  /* 0x00000011b7887836 */ /* 0x000fe20000000000 */
[----:B------:R-:W-:-:S02]  /*ad50*/  FSEL R197, R197, -INF , !P4 ;  /* 0xff800000c5c57808 */ /* 0x000fc40006000000 */
[CC--:B------:R-:W-:Y:S01]  /*ad60*/  FFMA.FTZ R60, R3.reuse, R133.reuse, R60 ;  /* 0x00000085033c7223 */ /* 0x0c0fe2000001003c */
[----:B------:R-:W-:Y:S01]  /*ad70*/  FFMA.FTZ R62, R3, R133, R62 ;  /* 0x00000085033e7223 */ /* 0x000fe2000001003e */
[----:B------:R-:W-:Y:S01]  /*ad80*/  FSEL R198, R198, -INF , !P5 ;  /* 0xff800000c6c67808 */ /* 0x000fe20006800000 */
[C---:B------:R-:W-:Y:S01]  /*ad90*/  VIADD R4, R183.reuse, 0x18 ;  /* 0x00000018b7047836 */ /* 0x040fe20000000000 */
[----:B------:R-:W-:Y:S01]  /*ada0*/  ISETP.GE.AND P4, PT, R136, R193, PT ;  /* 0x000000c18800720c */ /* 0x000fe20003f86270 */
[----:B------:R-:W-:Y:S01]  /*adb0*/  VIADD R5, R183, 0x19 ;  /* 0x00000019b7057836 */ /* 0x000fe20000000000 */
[----:B------:R-:W-:Y:S01]  /*adc0*/  FSEL R181, R60, -INF , !P3 ;  /* 0xff8000003cb57808 */ /* 0x000fe20005800000 */
[----:B------:R-:W-:Y:S01]  /*add0*/  HMMA.16816.F32.BF16 R48, R8, R6, R48 ;  /* 0x000000060830723c */ /* 0x000fe20000041830 */
[----:B------:R-:W-:Y:S02]  /*ade0*/  FSEL R60, R62, -INF , !P6 ;  /* 0xff8000003e3c7808 */ /* 0x000fe40007000000 */
[----:B------:R-:W-:-:S02]  /*adf0*/  ISETP.GE.AND P5, PT, R136, R192, PT ;  /* 0x000000c08800720c */ /* 0x000fc40003fa6270 */
[C---:B------:R-:W-:Y:S01]  /*ae00*/  ISETP.GE.AND P3, PT, R4.reuse, R193, PT ;  /* 0x000000c10400720c */ /* 0x040fe20003f66270 */
[C---:B------:R-:W-:Y:S01]  /*ae10*/  HMMA.16816.F32.BF16 R40, R168.reuse, R154, R40 ;  /* 0x0000009aa828723c */ /* 0x040fe20000041828 */
[----:B------:R-:W-:Y:S02]  /*ae20*/  ISETP.GE.AND P6, PT, R4, R192, PT ;  /* 0x000000c00400720c */ /* 0x000fe40003fc6270 */
[----:B------:R-:W-:Y:S02]  /*ae30*/  I2FP.F32.S32 R136, R136 ;  /* 0x0000008800887245 */ /* 0x000fe40000201400 */
[----:B------:R-:W-:Y:S01]  /*ae40*/  I2FP.F32.S32 R4, R4 ;  /* 0x0000000400047245 */ /* 0x000fe20000201400 */
[C---:B------:R-:W-:Y:S01]  /*ae50*/  HMMA.16816.F32.BF16 R36, R168.reuse, R148, R36 ;  /* 0x00000094a824723c */ /* 0x040fe20000041824 */
[----:B------:R-:W-:Y:S01]  /*ae60*/  I2FP.F32.S32 R62, R5 ;  /* 0x00000005003e7245 */ /* 0x000fe20000201400 */
[CC--:B------:R-:W-:Y:S01]  /*ae70*/  FFMA.FTZ R61, R3.reuse, R136.reuse, R61 ;  /* 0x00000088033d7223 */ /* 0x0c0fe2000001003d */
[C---:B------:R-:W-:Y:S01]  /*ae80*/  FFMA.FTZ R63, R3.reuse, R136, R63 ;  /* 0x00000088033f7223 */ /* 0x040fe2000001003f */
[CC--:B------:R-:W-:Y:S01]  /*ae90*/  FFMA.FTZ R175, R3.reuse, R4.reuse, R56 ;  /* 0x0000000403af7223 */ /* 0x0c0fe20000010038 */
[----:B------:R-:W-:Y:S01]  /*aea0*/  FFMA.FTZ R180, R3, R4, R58 ;  /* 0x0000000403b47223 */ /* 0x000fe2000001003a */
[----:B------:R-:W-:Y:S01]  /*aeb0*/  VIADD R4, R183, 0x20 ;  /* 0x00000020b7047836 */ /* 0x000fe20000000000 */
[----:B------:R-:W-:Y:S01]  /*aec0*/  FSEL R173, R61, -INF , !P4 ;  /* 0xff8000003dad7808 */ /* 0x000fe20006000000 */
[-C--:B------:R-:W-:Y:S01]  /*aed0*/  FFMA.FTZ R58, R3, R62.reuse, R57 ;  /* 0x0000003e033a7223 */ /* 0x080fe20000010039 */
[----:B------:R-:W-:Y:S01]  /*aee0*/  FSEL R182, R63, -INF , !P5 ;  /* 0xff8000003fb67808 */ /* 0x000fe20006800000 */
[----:B------:R-:W-:Y:S01]  /*aef0*/  FFMA.FTZ R62, R3, R62, R59 ;  /* 0x0000003e033e7223 */ /* 0x000fe2000001003b */
[----:B------:R-:W-:Y:S01]  /*af00*/  FSEL R175, R175, -INF , !P3 ;  /* 0xff800000afaf7808 */ /* 0x000fe20005800000 */
[----:B------:R-:W-:Y:S01]  /*af10*/  VIADD R56, R183, 0x21 ;  /* 0x00000021b7387836 */ /* 0x000fe20000000000 */
[----:B------:R-:W-:Y:S01]  /*af20*/  FSEL R180, R180, -INF , !P6 ;  /* 0xff800000b4b47808 */ /* 0x000fe20007000000 */
[----:B------:R-:W-:Y:S01]  /*af30*/  HMMA.16816.F32.BF16 R32, R168, R150, R32 ;  /* 0x00000096a820723c */ /* 0x000fe20000041820 */
[----:B------:R-:W-:-:S02]  /*af40*/  ISETP.GE.AND P4, PT, R5, R193, PT ;  /* 0x000000c10500720c */ /* 0x000fc40003f86270 */
[-C--:B------:R-:W-:Y:S02]  /*af50*/  ISETP.GE.AND P5, PT, R5, R192.reuse, PT ;  /* 0x000000c00500720c */ /* 0x080fe40003fa6270 */
[C---:B------:R-:W-:Y:S01]  /*af60*/  ISETP.GE.AND P3, PT, R4.reuse, R193, PT ;  /* 0x000000c10400720c */ /* 0x040fe20003f66270 */
[C---:B--2---:R-:W-:Y:S01]  /*af70*/  HMMA.16816.F32.BF16 R44, R8.reuse, R64, R44 ;  /* 0x00000040082c723c */ /* 0x044fe2000004182c */
[----:B------:R-:W-:Y:S02]  /*af80*/  ISETP.GE.AND P6, PT, R4, R192, PT ;  /* 0x000000c00400720c */ /* 0x000fe40003fc6270 */
[----:B------:R-:W-:Y:S02]  /*af90*/  I2FP.F32.S32 R57, R4 ;  /* 0x0000000400397245 */ /* 0x000fe40000201400 */
[----:B------:R-:W1:Y:S01]  /*afa0*/  LDSM.16.M88.4 R4, [R208+0x6000] ;  /* 0x00600000d004783b */ /* 0x000e620000000200 */
        /* <DEDUP_REMOVED lines=14> */
[CC--:B------:R-:W-:Y:S01]  /*b090*/  ISETP.GE.AND P3, PT, R52.reuse, R193.reuse, PT ;  /* 0x000000c13400720c */ /* 0x0c0fe20003f66270 */
[----:B------:R-:W-:Y:S01]  /*b0a0*/  VIADD R53, R183, 0x29 ;  /* 0x00000029b7357836 */ /* 0x000fe20000000000 */
[----:B------:R-:W-:Y:S01]  /*b0b0*/  ISETP.GE.AND P6, PT, R52, R192, PT ;  /* 0x000000c03400720c */ /* 0x000fe20003fc6270 */
[C---:B------:R-:W-:Y:S01]  /*b0c0*/  HMMA.16816.F32.BF16 R24, R168.reuse, R146, R24 ;  /* 0x00000092a818723c */ /* 0x040fe20000041818 */
[----:B------:R-:W-:Y:S02]  /*b0d0*/  I2FP.F32.S32 R52, R52 ;  /* 0x0000003400347245 */ /* 0x000fe40000201400 */
[----:B------:R-:W-:Y:S02]  /*b0e0*/  FSEL R139, R139, -INF , !P4 ;  /* 0xff8000008b8b7808 */ /* 0x000fe40006000000 */
[----:B------:R-:W-:Y:S01]  /*b0f0*/  FSEL R158, R55, -INF , !P5 ;  /* 0xff800000379e7808 */ /* 0x000fe20006800000 */
[-C--:B------:R-:W-:Y:S01]  /*b100*/  FFMA.FTZ R48, R3, R52.reuse, R48 ;  /* 0x0000003403307223 */ /* 0x080fe20000010030 */
[----:B------:R-:W-:Y:S01]  /*b110*/  ISETP.GE.AND P4, PT, R53, R193, PT ;  /* 0x000000c13500720c */ /* 0x000fe20003f86270 */
[----:B------:R-:W-:Y:S01]  /*b120*/  FFMA.FTZ R50, R3, R52, R50 ;  /* 0x0000003403327223 */ /* 0x000fe20000010032 */
[----:B------:R-:W-:Y:S01]  /*b130*/  ISETP.GE.AND P5, PT, R53, R192, PT ;  /* 0x000000c03500720c */ /* 0x000fe20003fa6270 */
[C---:B------:R-:W-:Y:S01]  /*b140*/  VIADD R52, R183.reuse, 0x31 ;  /* 0x00000031b7347836 */ /* 0x040fe20000000000 */
[----:B------:R-:W-:Y:S01]  /*b150*/  I2FP.F32.S32 R54, R53 ;  /* 0x0000003500367245 */ /* 0x000fe20000201400 */
[----:B------:R-:W-:Y:S01]  /*b160*/  VIADD R53, R183, 0x30 ;  /* 0x00000030b7357836 */ /* 0x000fe20000000000 */
[----:B------:R-:W-:Y:S01]  /*b170*/  FSEL R67, R48, -INF , !P3 ;  /* 0xff80000030437808 */ /* 0x000fe20005800000 */
[----:B------:R-:W-:Y:S01]  /*b180*/  HMMA.16816.F32.BF16 R20, R168, R140, R20 ;  /* 0x0000008ca814723c */ /* 0x000fe20000041814 */
[----:B------:R-:W-:Y:S01]  /*b190*/  FSEL R138, R50, -INF , !P6 ;  /* 0xff800000328a7808 */ /* 0x000fe20007000000 */
[CC--:B------:R-:W-:Y:S01]  /*b1a0*/  FFMA.FTZ R137, R3.reuse, R54.reuse, R49 ;  /* 0x0000003603897223 */ /* 0x0c0fe20000010031 */
[----:B------:R-:W-:Y:S01]  /*b1b0*/  FFMA.FTZ R148, R3, R54, R51 ;  /* 0x0000003603947223 */ /* 0x000fe20000010033 */
[C---:B------:R-:W-:Y:S01]  /*b1c0*/  ISETP.GE.AND P3, PT, R53.reuse, R193, PT ;  /* 0x000000c13500720c */ /* 0x040fe20003f66270 */
[----:B------:R-:W2:Y:S01]  /*b1d0*/  LDSM.16.M88.4 R48, [R208+0x6800] ;  /* 0x00680000d030783b */ /* 0x000ea20000000200 */
[----:B------:R-:W-:Y:S01]  /*b1e0*/  ISETP.GE.AND P6, PT, R53, R192, PT ;  /* 0x000000c03500720c */ /* 0x000fe20003fc6270 */
[----:B-1----:R-:W-:Y:S01]  /*b1f0*/  HMMA.16816.F32.BF16 R36, R8, R4, R36 ;  /* 0x000000040824723c */ /* 0x002fe20000041824 */
[----:B------:R-:W-:-:S02]  /*b200*/  I2FP.F32.S32 R53, R53 ;  /* 0x0000003500357245 */ /* 0x000fc40000201400 */
[----:B------:R-:W-:Y:S02]  /*b210*/  FSEL R137, R137, -INF , !P4 ;  /* 0xff80000089897808 */ /* 0x000fe40006000000 */
[----:B------:R-:W-:Y:S01]  /*b220*/  FSEL R148, R148, -INF , !P5 ;  /* 0xff80000094947808 */ /* 0x000fe20006800000 */
[CC--:B------:R-:W-:Y:S01]  /*b230*/  FFMA.FTZ R44, R3.reuse, R53.reuse, R44 ;  /* 0x00000035032c7223 */ /* 0x0c0fe2000001002c */
[----:B------:R-:W-:Y:S01]  /*b240*/  FFMA.FTZ R46, R3, R53, R46 ;  /* 0x00000035032e7223 */ /* 0x000fe2000001002e */
[C---:B------:R-:W-:Y:S01]  /*b250*/  VIADD R4, R183.reuse, 0x38 ;  /* 0x00000038b7047836 */ /* 0x040fe20000000000 */
[----:B------:R-:W-:Y:S01]  /*b260*/  ISETP.GE.AND P4, PT, R52, R193, PT ;  /* 0x000000c13400720c */ /* 0x000fe20003f86270 */
[----:B------:R-:W-:Y:S01]  /*b270*/  VIADD R5, R183, 0x39 ;  /* 0x00000039b7057836 */ /* 0x000fe20000000000 */
[----:B------:R-:W-:Y:S01]  /*b280*/  FSEL R163, R44, -INF , !P3 ;  /* 0xff8000002ca37808 */ /* 0x000fe20005800000 */
[----:B------:R-:W-:Y:S01]  /*b290*/  HMMA.16816.F32.BF16 R32, R8, R6, R32 ;  /* 0x000000060820723c */ /* 0x000fe20000041820 */
[----:B------:R-:W-:-:S02]  /*b2a0*/  FSEL R160, R46, -INF , !P6 ;  /* 0xff8000002ea07808 */ /* 0x000fc40007000000 */
[-C--:B------:R-:W-:Y:S02]  /*b2b0*/  ISETP.GE.AND P5, PT, R52, R192.reuse, PT ;  /* 0x000000c03400720c */ /* 0x080fe40003fa6270 */
[C---:B------:R-:W-:Y:S01]  /*b2c0*/  ISETP.GE.AND P3, PT, R4.reuse, R193, PT ;  /* 0x000000c10400720c */ /* 0x040fe20003f66270 */
[----:B------:R-:W-:Y:S01]  /*b2d0*/  HMMA.16816.F32.BF16 R16, R168, R142, R16 ;  /* 0x0000008ea810723c */ /* 0x000fe20000041810 */
        /* <DEDUP_REMOVED lines=16> */
[----:B--2---:R-:W-:Y:S01]  /*b3e0*/  HMMA.16816.F32.BF16 R28, R8, R48, R28 ;  /* 0x00000030081c723c */ /* 0x004fe2000004181c */
[----:B------:R-:W-:-:S02]  /*b3f0*/  ISETP.GE.AND P4, PT, R5, R193, PT ;  /* 0x000000c10500720c */ /* 0x000fc40003f86270 */
[-C--:B------:R-:W-:Y:S02]  /*b400*/  ISETP.GE.AND P5, PT, R5, R192.reuse, PT ;  /* 0x000000c00500720c */ /* 0x080fe40003fa6270 */
[C---:B------:R-:W-:Y:S01]  /*b410*/  ISETP.GE.AND P3, PT, R4.reuse, R193, PT ;  /* 0x000000c10400720c */ /* 0x040fe20003f66270 */
[----:B------:R-:W-:Y:S01]  /*b420*/  HMMA.16816.F32.BF16 R48, R8, R50, R24 ;  /* 0x000000320830723c */ /* 0x000fe20000041818 */
[----:B------:R-:W-:Y:S02]  /*b430*/  ISETP.GE.AND P6, PT, R4, R192, PT ;  /* 0x000000c00400720c */ /* 0x000fe40003fc6270 */
[----:B------:R-:W-:Y:S02]  /*b440*/  I2FP.F32.S32 R41, R4 ;  /* 0x0000000400297245 */ /* 0x000fe40000201400 */
[----:B------:R-:W1:Y:S01]  /*b450*/  LDSM.16.M88.4 R4, [R208+0x7000] ;  /* 0x00700000d004783b */ /* 0x000e620000000200 */
[----:B------:R-:W-:Y:S01]  /*b460*/  FSEL R159, R159, -INF , !P4 ;  /* 0xff8000009f9f7808 */ /* 0x000fe20006000000 */
[----:B------:R-:W-:Y:S01]  /*b470*/  VIADD R24, R183, 0x50 ;  /* 0x00000050b7187836 */ /* 0x000fe20000000000 */
        /* <DEDUP_REMOVED lines=9> */
[----:B------:R-:W-:Y:S01]  /*b510*/  FFMA.FTZ R167, R3, R40, R37 ;  /* 0x0000002803a77223 */ /* 0x000fe20000010025 */
[C---:B------:R-:W-:Y:S01]  /*b520*/  ISETP.GE.AND P3, PT, R36.reuse, R193, PT ;  /* 0x000000c12400720c */ /* 0x040fe20003f66270 */
[----:B------:R-:W-:Y:S01]  /*b530*/  VIADD R37, R183, 0x49 ;  /* 0x00000049b7257836 */ /* 0x000fe20000000000 */
[----:B------:R-:W-:Y:S01]  /*b540*/  ISETP.GE.AND P6, PT, R36, R192, PT ;  /* 0x000000c02400720c */ /* 0x000fe20003fc6270 */
[----:B------:R-:W-:Y:S01]  /*b550*/  FFMA.FTZ R39, R3, R40, R39 ;  /* 0x0000002803277223 */ /* 0x000fe20000010027 */
[----:B------:R-:W-:Y:S02]  /*b560*/  I2FP.F32.S32 R36, R36 ;  /* 0x0000002400247245 */ /* 0x000fe40000201400 */
[----:B------:R-:W-:-:S02]  /*b570*/  I2FP.F32.S32 R38, R37 ;  /* 0x0000002500267245 */ /* 0x000fc40000201400 */
[----:B------:R-:W-:Y:S01]  /*b580*/  FSEL R167, R167, -INF , !P4 ;  /* 0xff800000a7a77808 */ /* 0x000fe20006000000 */
[CC--:B------:R-:W-:Y:S01]  /*b590*/  FFMA.FTZ R169, R3.reuse, R36.reuse, R32 ;  /* 0x0000002403a97223 */ /* 0x0c0fe20000010020 */
[C---:B------:R-:W-:Y:S01]  /*b5a0*/  FFMA.FTZ R34, R3.reuse, R36, R34 ;  /* 0x0000002403227223 */ /* 0x040fe20000010022 */
[C---:B------:R-:W-:Y:S01]  /*b5b0*/  FFMA.FTZ R165, R3.reuse, R38, R33 ;  /* 0x0000002603a57223 */ /* 0x040fe20000010021 */
[----:B------:R-:W-:Y:S01]  /*b5c0*/  I2FP.F32.S32 R33, R24 ;  /* 0x0000001800217245 */ /* 0x000fe20000201400 */
[----:B------:R-:W-:Y:S01]  /*b5d0*/  FFMA.FTZ R35, R3, R38, R35 ;  /* 0x0000002603237223 */ /* 0x000fe20000010023 */
[----:B------:R-:W-:Y:S01]  /*b5e0*/  FSEL R169, R169, -INF , !P3 ;  /* 0xff800000a9a97808 */ /* 0x000fe20005800000 */
[----:B------:R-:W-:Y:S01]  /*b5f0*/  VIADD R32, R183, 0x51 ;  /* 0x00000051b7207836 */ /* 0x000fe20000000000 */
[----:B------:R-:W-:Y:S01]  /*b600*/  FSEL R166, R34, -INF , !P6 ;  /* 0xff80000022a67808 */ /* 0x000fe20007000000 */
[C---:B------:R-:W-:Y:S01]  /*b610*/  FFMA.FTZ R28, R3.reuse, R33, R28 ;  /* 0x00000021031c7223 */ /* 0x040fe2000001001c */
[C---:B------:R-:W-:Y:S01]  /*b620*/  ISETP.GE.AND P3, PT, R24.reuse, R193, PT ;  /* 0x000000c11800720c */ /* 0x040fe20003f66270 */
[----:B------:R-:W-:Y:S01]  /*b630*/  FFMA.FTZ R30, R3, R33, R30 ;  /* 0x00000021031e7223 */ /* 0x000fe2000001001e */
[----:B------:R-:W-:-:S02]  /*b640*/  ISETP.GE.AND P6, PT, R24, R192, PT ;  /* 0x000000c01800720c */ /* 0x000fc40003fc6270 */
[----:B------:R-:W2:Y:S01]  /*b650*/  LDSM.16.M88.4 R24, [R208+0x7800] ;  /* 0x00780000d018783b */ /* 0x000ea20000000200 */
[----:B------:R-:W-:Y:S01]  /*b660*/  FSEL R164, R39, -INF , !P5 ;  /* 0xff80000027a47808 */ /* 0x000fe20006800000 */
[----:B------:R-:W-:-:S04]  /*b670*/  DEPBAR.LE SB0, 0x0 ;  /* 0x000080000000791a */ /* 0x000fc80000000000 */
[C---:B-1----:R-:W-:Y:S01]  /*b680*/  HMMA.16816.F32.BF16 R20, R8.reuse, R4, R20 ;  /* 0x000000040814723c */ /* 0x042fe20000041814 */
[----:B------:R-:W-:Y:S02]  /*b690*/  FSEL R157, R28, -INF , !P3 ;  /* 0xff8000001c9d7808 */ /* 0x000fe40005800000 */
[----:B------:R-:W-:Y:S01]  /*b6a0*/  FSEL R156, R30, -INF , !P6 ;  /* 0xff8000001e9c7808 */ /* 0x000fe20007000000 */
[----:B------:R-:W-:Y:S01]  /*b6b0*/  BAR.SYNC.DEFER_BLOCKING 0x0 ;  /* 0x0000000000007b1d */ /* 0x000fe20000010000 */
[----:B------:R-:W-:Y:S01]  /*b6c0*/  ISETP.GE.AND P4, PT, R37, R193, PT ;  /* 0x000000c12500720c */ /* 0x000fe20003f86270 */
[----:B------:R-:W-:Y:S01]  /*b6d0*/  HMMA.16816.F32.BF16 R16, R8, R6, R16 ;  /* 0x000000060810723c */ /* 0x000fe20000041810 */
[----:B------:R-:W-:Y:S01]  /*b6e0*/  VIADD R4, R183, 0x58 ;  /* 0x00000058b7047836 */ /* 0x000fe20000000000 */
[----:B------:R-:W-:Y:S01]  /*b6f0*/  ISETP.GE.AND P5, PT, R37, R192, PT ;  /* 0x000000c02500720c */ /* 0x000fe20003fa6270 */
[----:B------:R-:W-:Y:S01]  /*b700*/  VIADD R5, R183, 0x59 ;  /* 0x00000059b7057836 */ /* 0x000fe20000000000 */
[----:B------:R-:W-:-:S02]  /*b710*/  FSEL R165, R165, -INF , !P4 ;  /* 0xff800000a5a57808 */ /* 0x000fc40006000000 */
[CC--:B------:R-:W-:Y:S02]  /*b720*/  ISETP.GE.AND P3, PT, R4.reuse, R193.reuse, PT ;  /* 0x000000c10400720c */ /* 0x0c0fe40003f66270 */
[----:B------:R-:W-:Y:S02]  /*b730*/  ISETP.GE.AND P6, PT, R4, R192, PT ;  /* 0x000000c00400720c */ /* 0x000fe40003fc6270 */
[----:B------:R-:W-:Y:S02]  /*b740*/  I2FP.F32.S32 R4, R4 ;  /* 0x0000000400047245 */ /* 0x000fe40000201400 */
[----:B------:R-:W-:Y:S02]  /*b750*/  FSEL R162, R35, -INF , !P5 ;  /* 0xff80000023a27808 */ /* 0x000fe40006800000 */
[C---:B------:R-:W-:Y:S01]  /*b760*/  ISETP.GE.AND P4, PT, R32.reuse, R193, PT ;  /* 0x000000c12000720c */ /* 0x040fe20003f86270 */
[C---:B------:R-:W-:Y:S01]  /*b770*/  FFMA.FTZ R48, R3.reuse, R4, R48 ;  /* 0x0000000403307223 */ /* 0x040fe20000010030 */
[----:B------:R-:W-:Y:S01]  /*b780*/  ISETP.GE.AND P5, PT, R32, R192, PT ;  /* 0x000000c02000720c */ /* 0x000fe20003fa6270 */
[----:B------:R-:W-:Y:S01]  /*b790*/  FFMA.FTZ R50, R3, R4, R50 ;  /* 0x0000000403327223 */ /* 0x000fe20000010032 */
[----:B------:R-:W-:Y:S01]  /*b7a0*/  I2FP.F32.S32 R32, R32 ;  /* 0x0000002000207245 */ /* 0x000fe20000201400 */
[----:B------:R-:W-:Y:S01]  /*b7b0*/  VIADD R4, R183, 0x60 ;  /* 0x00000060b7047836 */ /* 0x000fe20000000000 */
[----:B------:R-:W-:-:S02]  /*b7c0*/  FSEL R153, R48, -INF , !P3 ;  /* 0xff80000030997808 */ /* 0x000fc40005800000 */
[----:B------:R-:W-:Y:S01]  /*b7d0*/  FSEL R152, R50, -INF , !P6 ;  /* 0xff80000032987808 */ /* 0x000fe20007000000 */
[CC--:B------:R-:W-:Y:S01]  /*b7e0*/  FFMA.FTZ R29, R3.reuse, R32.reuse, R29 ;  /* 0x00000020031d7223 */ /* 0x0c0fe2000001001d */
[----:B------:R-:W-:Y:S01]  /*b7f0*/  FFMA.FTZ R31, R3, R32, R31 ;  /* 0x00000020031f7223 */ /* 0x000fe2000001001f */
[C---:B------:R-:W-:Y:S02]  /*b800*/  ISETP.GE.AND P3, PT, R4.reuse, R193, PT ;  /* 0x000000c10400720c */ /* 0x040fe40003f66270 */
[----:B------:R-:W-:Y:S01]  /*b810*/  ISETP.GE.AND P6, PT, R4, R192, PT ;  /* 0x000000c00400720c */ /* 0x000fe20003fc6270 */
[----:B--2---:R-:W-:Y:S01]  /*b820*/  HMMA.16816.F32.BF16 R12, R8, R24, R12 ;  /* 0x00000018080c723c */ /* 0x004fe2000004180c */
[----:B------:R-:W-:Y:S02]  /*b830*/  I2FP.F32.S32 R28, R5 ;  /* 0x00000005001c7245 */ /* 0x000fe40000201400 */
[----:B------:R-:W-:Y:S02]  /*b840*/  I2FP.F32.S32 R4, R4 ;  /* 0x0000000400047245 */ /* 0x000fe40000201400 */
[----:B------:R-:W-:Y:S01]  /*b850*/  FSEL R155, R29, -INF , !P4 ;  /* 0xff8000001d9b7808 */ /* 0x000fe20006000000 */
[-C--:B------:R-:W-:Y:S01]  /*b860*/  FFMA.FTZ R49, R3, R28.reuse, R49 ;  /* 0x0000001c03317223 */ /* 0x080fe20000010031 */
[----:B------:R-:W-:Y:S01]  /*b870*/  FSEL R154, R31, -INF , !P5 ;  /* 0xff8000001f9a7808 */ /* 0x000fe20006800000 */
[----:B------:R-:W-:Y:S01]  /*b880*/  FFMA.FTZ R51, R3, R28, R51 ;  /* 0x0000001c03337223 */ /* 0x000fe20000010033 */
[----:B------:R-:W-:Y:S01]  /*b890*/  ISETP.GE.AND P4, PT, R5, R193, PT ;  /* 0x000000c10500720c */ /* 0x000fe20003f86270 */
[----:B------:R-:W-:Y:S01]  /*b8a0*/  FFMA.FTZ R20, R3, R4, R20 ;  /* 0x0000000403147223 */ /* 0x000fe20000010014 */
[----:B------:R-:W-:Y:S01]  /*b8b0*/  ISETP.GE.AND P5, PT, R5, R192, PT ;  /* 0x000000c00500720c */ /* 0x000fe20003fa6270 */
[----:B------:R-:W-:-:S02]  /*b8c0*/  VIADD R5, R183, 0x61 ;  /* 0x00000061b7057836 */ /* 0x000fc40000000000 */
[----:B------:R-:W-:Y:S01]  /*b8d0*/  FFMA.FTZ R22, R3, R4, R22 ;  /* 0x0000000403167223 */ /* 0x000fe20000010016 */
[----:B------:R-:W-:Y:S01]  /*b8e0*/  VIADD R4, R183, 0x68 ;  /* 0x00000068b7047836 */ /* 0x000fe20000000000 */
[----:B------:R-:W-:Y:S01]  /*b8f0*/  FSEL R151, R49, -INF , !P4 ;  /* 0xff80000031977808 */ /* 0x000fe20006000000 */
[----:B------:R-:W-:Y:S01]  /*b900*/  HMMA.16816.F32.BF16 R176, R8, R26, R176 ;  /* 0x0000001a08b0723c */ /* 0x000fe200000418b0 */
[----:B------:R-:W-:Y:S02]  /*b910*/  FSEL R150, R51, -INF , !P5 ;  /* 0xff80000033967808 */ /* 0x000fe40006800000 */
[----:B------:R-:W-:Y:S02]  /*b920*/  I2FP.F32.S32 R6, R5 ;  /* 0x0000000500067245 */ /* 0x000fe40000201400 */
[----:B------:R-:W-:Y:S02]  /*b930*/  FSEL R147, R20, -INF , !P3 ;  /* 0xff80000014937808 */ /* 0x000fe40005800000 */
[----:B------:R-:W-:Y:S01]  /*b940*/  FSEL R146, R22, -INF , !P6 ;  /* 0xff80000016927808 */ /* 0x000fe20007000000 */
[-C--:B------:R-:W-:Y:S01]  /*b950*/  FFMA.FTZ R21, R3, R6.reuse, R21 ;  /* 0x0000000603157223 */ /* 0x080fe20000010015 */
[-C--:B------:R-:W-:Y:S01]  /*b960*/  ISETP.GE.AND P4, PT, R5, R193.reuse, PT ;  /* 0x000000c10500720c */ /* 0x080fe20003f86270 */
[----:B------:R-:W-:Y:S01]  /*b970*/  FFMA.FTZ R23, R3, R6, R23 ;  /* 0x0000000603177223 */ /* 0x000fe20000010017 */
[----:B------:R-:W-:Y:S01]  /*b980*/  ISETP.GE.AND P5, PT, R5, R192, PT ;  /* 0x000000c00500720c */ /* 0x000fe20003fa6270 */
[----:B------:R-:W-:Y:S01]  /*b990*/  VIADD R5, R183, 0x69 ;  /* 0x00000069b7057836 */ /* 0x000fe20000000000 */
[----:B------:R-:W-:-:S02]  /*b9a0*/  ISETP.GE.AND P3, PT, R4, R193, PT ;  /* 0x000000c10400720c */ /* 0x000fc40003f66270 */
[----:B------:R-:W-:Y:S02]  /*b9b0*/  ISETP.GE.AND P6, PT, R4, R192, PT ;  /* 0x000000c00400720c */ /* 0x000fe40003fc6270 */
[----:B------:R-:W-:Y:S02]  /*b9c0*/  I2FP.F32.S32 R4, R4 ;  /* 0x0000000400047245 */ /* 0x000fe40000201400 */
[----:B------:R-:W-:Y:S02]  /*b9d0*/  I2FP.F32.S32 R6, R5 ;  /* 0x0000000500067245 */ /* 0x000fe40000201400 */
[----:B------:R-:W-:Y:S01]  /*b9e0*/  FSEL R143, R21, -INF , !P4 ;  /* 0xff800000158f7808 */ /* 0x000fe20006000000 */
[CC--:B------:R-:W-:Y:S01]  /*b9f0*/  FFMA.FTZ R16, R3.reuse, R4.reuse, R16 ;  /* 0x0000000403107223 */ /* 0x0c0fe20000010010 */
[----:B------:R-:W-:Y:S01]  /*ba00*/  FFMA.FTZ R18, R3, R4, R18 ;  /* 0x0000000403127223 */ /* 0x000fe20000010012 */
[----:B------:R-:W-:Y:S01]  /*ba10*/  VIADD R4, R183, 0x70 ;  /* 0x00000070b7047836 */ /* 0x000fe20000000000 */
[----:B------:R-:W-:Y:S01]  /*ba20*/  FSEL R144, R23, -INF , !P5 ;  /* 0xff80000017907808 */ /* 0x000fe20006800000 */
[-C--:B------:R-:W-:Y:S01]  /*ba30*/  FFMA.FTZ R17, R3, R6.reuse, R17 ;  /* 0x0000000603117223 */ /* 0x080fe20000010011 */
[----:B------:R-:W-:Y:S01]  /*ba40*/  ISETP.GE.AND P4, PT, R5, R193, PT ;  /* 0x000000c10500720c */ /* 0x000fe20003f86270 */
[----:B------:R-:W-:Y:S01]  /*ba50*/  FFMA.FTZ R19, R3, R6, R19 ;  /* 0x0000000603137223 */ /* 0x000fe20000010013 */
[----:B------:R-:W-:Y:S01]  /*ba60*/  ISETP.GE.AND P5, PT, R5, R192, PT ;  /* 0x000000c00500720c */ /* 0x000fe20003fa6270 */
[----:B------:R-:W-:Y:S01]  /*ba70*/  VIADD R5, R183, 0x71 ;  /* 0x00000071b7057836 */ /* 0x000fe20000000000 */
[----:B------:R-:W-:-:S02]  /*ba80*/  FSEL R145, R16, -INF , !P3 ;  /* 0xff80000010917808 */ /* 0x000fc40005800000 */
[----:B------:R-:W-:Y:S02]  /*ba90*/  FSEL R142, R18, -INF , !P6 ;  /* 0xff800000128e7808 */ /* 0x000fe40007000000 */
[C---:B------:R-:W-:Y:S02]  /*baa0*/  ISETP.GE.AND P3, PT, R4.reuse, R193, PT ;  /* 0x000000c10400720c */ /* 0x040fe40003f66270 */
[----:B------:R-:W-:Y:S02]  /*bab0*/  ISETP.GE.AND P6, PT, R4, R192, PT ;  /* 0x000000c00400720c */ /* 0x000fe40003fc6270 */
[----:B------:R-:W-:Y:S02]  /*bac0*/  I2FP.F32.S32 R4, R4 ;  /* 0x0000000400047245 */ /* 0x000fe40000201400 */
[----:B------:R-:W-:Y:S02]  /*bad0*/  FSEL R141, R17, -INF , !P4 ;  /* 0xff800000118d7808 */ /* 0x000fe40006000000 */
[----:B------:R-:W-:Y:S01]  /*bae0*/  I2FP.F32.S32 R6, R5 ;  /* 0x0000000500067245 */ /* 0x000fe20000201400 */
[-C--:B------:R-:W-:Y:S01]  /*baf0*/  FFMA.FTZ R12, R3, R4.reuse, R12 ;  /* 0x00000004030c7223 */ /* 0x080fe2000001000c */
[----:B------:R-:W-:Y:S01]  /*bb00*/  FSEL R140, R19, -INF , !P5 ;  /* 0xff800000138c7808 */ /* 0x000fe20006800000 */
[----:B------:R-:W-:Y:S01]  /*bb10*/  FFMA.FTZ R14, R3, R4, R14 ;  /* 0x00000004030e7223 */ /* 0x000fe2000001000e */
[----:B------:R-:W-:Y:S01]  /*bb20*/  ISETP.GE.AND P4, PT, R5, R193, PT ;  /* 0x000000c10500720c */ /* 0x000fe20003f86270 */
[----:B------:R-:W-:Y:S01]  /*bb30*/  FFMA.FTZ R13, R3, R6, R13 ;  /* 0x00000006030d7223 */ /* 0x000fe2000001000d */
[----:B------:R-:W-:Y:S01]  /*bb40*/  ISETP.GE.AND P5, PT, R5, R192, PT ;  /* 0x000000c00500720c */ /* 0x000fe20003fa6270 */
[----:B------:R-:W-:Y:S01]  /*bb50*/  FFMA.FTZ R15, R3, R6, R15 ;  /* 0x00000006030f7223 */ /* 0x000fe2000001000f */
[----:B------:R-:W-:Y:S01]  /*bb60*/  I2FP.F32.S32 R5, R183 ;  /* 0x000000b700057245 */ /* 0x000fe20000201400 */
[----:B------:R-:W-:Y:S01]  /*bb70*/  VIADD R4, R183, 0x78 ;  /* 0x00000078b7047836 */ /* 0x000fe20000000000 */
[----:B------:R-:W-:-:S02]  /*bb80*/  FSEL R135, R12, -INF , !P3 ;  /* 0xff8000000c877808 */ /* 0x000fc40005800000 */
[----:B------:R-:W-:Y:S01]  /*bb90*/  ISETP.GE.AND P3, PT, R183, R193, PT ;  /* 0x000000c1b700720c */ /* 0x000fe20003f66270 */
[CC--:B------:R-:W-:Y:S01]  /*bba0*/  FFMA.FTZ R7, R3.reuse, R5.reuse, R132 ;  /* 0x0000000503077223 */ /* 0x0c0fe20000010084 */
[----:B------:R-:W-:Y:S01]  /*bbb0*/  FSEL R64, R14, -INF , !P6 ;  /* 0xff8000000e407808 */ /* 0x000fe20007000000 */
[----:B------:R-:W-:Y:S01]  /*bbc0*/  FFMA.FTZ R6, R3, R5, R134 ;  /* 0x0000000503067223 */ /* 0x000fe20000010086 */
[----:B------:R-:W-:Y:S02]  /*bbd0*/  FSEL R133, R13, -INF , !P4 ;  /* 0xff8000000d857808 */ /* 0x000fe40006000000 */
[C---:B------:R-:W-:Y:S02]  /*bbe0*/  ISETP.GE.AND P6, PT, R4.reuse, R193, PT ;  /* 0x000000c10400720c */ /* 0x040fe40003fc6270 */
[----:B------:R-:W-:Y:S02]  /*bbf0*/  ISETP.GE.AND P4, PT, R4, R192, PT ;  /* 0x000000c00400720c */ /* 0x000fe40003f86270 */
[----:B------:R-:W-:-:S02]  /*bc00*/  FSEL R62, R15, -INF , !P5 ;  /* 0xff8000000f3e7808 */ /* 0x000fc40006800000 */
[----:B------:R-:W-:Y:S02]  /*bc10*/  I2FP.F32.S32 R4, R4 ;  /* 0x0000000400047245 */ /* 0x000fe40000201400 */
[C---:B------:R-:W-:Y:S01]  /*bc20*/  ISETP.GE.AND P5, PT, R183.reuse, R192, PT ;  /* 0x000000c0b700720c */ /* 0x040fe20003fa6270 */
[----:B------:R-:W-:Y:S01]  /*bc30*/  VIADD R183, R183, 0x79 ;  /* 0x00000079b7b77836 */ /* 0x000fe20000000000 */
[----:B------:R-:W-:Y:S01]  /*bc40*/  FSEL R7, R7, -INF , !P3 ;  /* 0xff80000007077808 */ /* 0x000fe20005800000 */
[----:B------:R-:W-:Y:S01]  /*bc50*/  FFMA.FTZ R65, R3, R4, R176 ;  /* 0x0000000403417223 */ /* 0x000fe200000100b0 */
[----:B------:R-:W-:Y:S01]  /*bc60*/  ISETP.GT.AND P3, PT, R233, R228, PT ;  /* 0x000000e4e900720c */ /* 0x000fe20003f64270 */
[----:B------:R-:W-:Y:S01]  /*bc70*/  FFMA.FTZ R56, R3, R4, R178 ;  /* 0x0000000403387223 */ /* 0x000fe200000100b2 */
[----:B------:R-:W-:Y:S02]  /*bc80*/  I2FP.F32.S32 R4, R183 ;  /* 0x000000b700047245 */ /* 0x000fe40000201400 */
[----:B------:R-:W-:-:S02]  /*bc90*/  FSEL R65, R65, -INF , !P6 ;  /* 0xff80000041417808 */ /* 0x000fc40007000000 */
[----:B------:R-:W-:Y:S01]  /*bca0*/  FSEL R56, R56, -INF , !P4 ;  /* 0xff80000038387808 */ /* 0x000fe20006000000 */
[CC--:B------:R-:W-:Y:S01]  /*bcb0*/  FFMA.FTZ R61, R3.reuse, R4.reuse, R177 ;  /* 0x00000004033d7223 */ /* 0x0c0fe200000100b1 */
[----:B------:R-:W-:Y:S01]  /*bcc0*/  FFMA.FTZ R54, R3, R4, R179 ;  /* 0x0000000403367223 */ /* 0x000fe200000100b3 */
        /* <DEDUP_REMOVED lines=68> */
.L_x_3720:
[----:B------:R-:W-:-:S04]  /*c110*/  LEA R11, -R184, RZ, 0x7 ;  /* 0x000000ffb80b7211 */ /* 0x000fc800078e39ff */
[----:B------:R-:W-:-:S07]  /*c120*/  SHF.R.S32.HI R8, RZ, 0x1f, R11 ;  /* 0x0000001fff087819 */ /* 0x000fce000001140b */
.L_x_3721:
        /* <DEDUP_REMOVED lines=144> */
.L_x_3723:
[----:B------:R-:W-:Y:S05]  /*ca30*/  BSYNC B0 ;  /* 0x0000000000007941 */ /* 0x000fea0003800000 */
.L_x_3722:
[----:B------:R-:W0:Y:S01]  /*ca40*/  LDGDEPBAR ;  /* 0x00000000000079af */ /* 0x000e220000000000 */
[----:B------:R-:W-:-:S04]  /*ca50*/  LEA R244, P1, R11, R244, 0x1 ;  /* 0x000000f40bf47211 */ /* 0x000fc800078208ff */
[----:B------:R-:W-:-:S09]  /*ca60*/  LEA.HI.X R245, R11, R245, R8, 0x1, P1 ;  /* 0x000000f50bf57211 */ /* 0x000fd200008f0c08 */
.L_x_3719:
        /* <DEDUP_REMOVED lines=79> */
[C---:B------:R-:W-:Y:S02]  /*cf60*/  FSETP.NEU.FTZ.AND P2, PT, R47.reuse, -INF , PT ;  /* 0xff8000002f00780b */ /* 0x040fe40003f5d000 */
        /* <DEDUP_REMOVED lines=9> */
[----:B------:R-:W-:Y:S01]  /*d000*/  FFMA.FTZ R43, R6, UR10, -R57 ;  /* 0x0000000a062b7c23 */ /* 0x000fe20008010839 */
[--C-:B------:R-:W-:Y:S01]  /*d010*/  FFMA.FTZ R45, R199, UR10, -R66.reuse ;  /* 0x0000000ac72d7c23 */ /* 0x100fe20008010842 */
[----:B------:R-:W1:Y:S01]  /*d020*/  LDSM.16.MT88.4 R4, [R220+0xc000] ;  /* 0x00c00000dc04783b */ /* 0x000e620000004200 */
[----:B------:R-:W-:Y:S01]  /*d030*/  FADD.FTZ R9, R0, -R9 ;  /* 0x8000000900097221 */ /* 0x000fe20000010000 */
[--C-:B------:R-:W-:Y:S01]  /*d040*/  FFMA.FTZ R42, R197, UR10, -R66.reuse ;  /* 0x0000000ac52a7c23 */ /* 0x100fe20008010842 */
[--C-:B------:R-:W-:Y:S01]  /*d050*/  FFMA.FTZ R41, R196, UR10, -R57.reuse ;  /* 0x0000000ac4297c23 */ /* 0x100fe20008010839 */
[--C-:B------:R-:W-:Y:S01]  /*d060*/  FFMA.FTZ R40, R240, UR10, -R57.reuse ;  /* 0x0000000af0287c23 */ /* 0x100fe20008010839 */
[----:B------:R-:W-:Y:S01]  /*d070*/  FMUL.FTZ R0, R9, UR10 ;  /* 0x0000000a09007c20 */ /* 0x000fe20008410000 */
[--C-:B------:R-:W-:Y:S01]  /*d080*/  FFMA.FTZ R49, R198, UR10, -R57.reuse ;  /* 0x0000000ac6317c23 */ /* 0x100fe20008010839 */
[----:B------:R-:W3:Y:S01]  /*d090*/  LDSM.16.MT88.4 R8, [R217+0xc000] ;  /* 0x00c00000d908783b */ /* 0x000ee20000004200 */
[----:B------:R-:W-:Y:S01]  /*d0a0*/  FMUL.FTZ R2, R2, UR10 ;  /* 0x0000000a02027c20 */ /* 0x000fe20008410000 */
        /* <DEDUP_REMOVED lines=62> */
[----:B------:R-:W-:-:S02]  /*d490*/  FFMA.FTZ R66, R61, UR10, -R66 ;  /* 0x0000000a3d427c23 */ /* 0x000fc40008010842 */
[----:B------:R-:W2:Y:S08]  /*d4a0*/  MUFU.EX2 R2, R2 ;  /* 0x0000000200027308 */ /* 0x000eb00000000800 */
[----:B------:R-:W5:Y:S01]  /*d4b0*/  MUFU.EX2 R0, R0 ;  /* 0x0000000000007308 */ /* 0x000f620000000800 */
[----:B----4-:R-:W-:-:S07]  /*d4c0*/  F2FP.BF16.F32.PACK_AB R15, R49, R40 ;  /* 0x00000028310f723e */ /* 0x010fce00000010ff */
        /* <DEDUP_REMOVED lines=29> */
[C---:B---3--:R-:W-:Y:S01]  /*d6a0*/  HMMA.16816.F32.BF16 R76, R12.reuse, R8, R76 ;  /* 0x000000080c4c723c */ /* 0x048fe2000004184c */
        /* <DEDUP_REMOVED lines=23> */
[----:B------:R-:W-:Y:S01]  /*d820*/  FMUL.FTZ R95, R95, R0 ;  /* 0x000000005f5f7220 */ /* 0x000fe20000410000 */
[-C--:B------:R-:W-:Y:S01]  /*d830*/  FMUL.FTZ R96, R96, R2.reuse ;  /* 0x0000000260607220 */ /* 0x080fe20000410000 */
[----:B------:R-:W-:Y:S01]  /*d840*/  FMUL.FTZ R97, R97, R2 ;  /* 0x0000000261617220 */ /* 0x000fe20000410000 */
[-C--:B------:R-:W-:Y:S01]  /*d850*/  FMUL.FTZ R98, R98, R0.reuse ;  /* 0x0000000062627220 */ /* 0x080fe20000410000 */
[----:B------:R-:W-:Y:S01]  /*d860*/  FMUL.FTZ R99, R99, R0 ;  /* 0x0000000063637220 */ /* 0x000fe20000410000 */
[----:B------:R-:W4:Y:S01]  /*d870*/  MUFU.EX2 R50, R50 ;  /* 0x0000003200327308 */ /* 0x000f220000000800 */
[-C--:B------:R-:W-:Y:S01]  /*d880*/  FMUL.FTZ R120, R120, R2.reuse ;  /* 0x0000000278787220 */ /* 0x080fe20000410000 */
[----:B------:R-:W-:Y:S01]  /*d890*/  FMUL.FTZ R121, R121, R2 ;  /* 0x0000000279797220 */ /* 0x000fe20000410000 */
[-C--:B------:R-:W-:Y:S01]  /*d8a0*/  FMUL.FTZ R122, R122, R0.reuse ;  /* 0x000000007a7a7220 */ /* 0x080fe20000410000 */
[----:B------:R-:W-:Y:S01]  /*d8b0*/  FMUL.FTZ R123, R123, R0 ;  /* 0x000000007b7b7220 */ /* 0x000fe20000410000 */
[-C--:B------:R-:W-:Y:S01]  /*d8c0*/  FMUL.FTZ R116, R116, R2.reuse ;  /* 0x0000000274747220 */ /* 0x080fe20000410000 */
[C---:B-1----:R-:W-:Y:S01]  /*d8d0*/  HMMA.16816.F32.BF16 R84, R12.reuse, R4, R84 ;  /* 0x000000040c54723c */ /* 0x042fe20000041854 */
[-C--:B------:R-:W-:Y:S01]  /*d8e0*/  FMUL.FTZ R117, R117, R2.reuse ;  /* 0x0000000275757220 */ /* 0x080fe20000410000 */
[----:B------:R-:W-:Y:S01]  /*d8f0*/  MUFU.EX2 R53, R53 ;  /* 0x0000003500357308 */ /* 0x000fe20000000800 */
[-C--:B------:R-:W-:Y:S01]  /*d900*/  FMUL.FTZ R108, R108, R2.reuse ;  /* 0x000000026c6c7220 */ /* 0x080fe20000410000 */
[----:B------:R-:W-:Y:S01]  /*d910*/  FMUL.FTZ R109, R109, R2 ;  /* 0x000000026d6d7220 */ /* 0x000fe20000410000 */
[-C--:B------:R-:W-:Y:S01]  /*d920*/  FMUL.FTZ R118, R118, R0.reuse ;  /* 0x0000000076767220 */ /* 0x080fe20000410000 */
[C---:B------:R-:W-:Y:S01]  /*d930*/  HMMA.16816.F32.BF16 R88, R12.reuse, R6, R88 ;  /* 0x000000060c58723c */ /* 0x040fe20000041858 */
[----:B------:R-:W1:Y:S01]  /*d940*/  LDSM.16.MT88.4 R4, [R217+0x10000] ;  /* 0x01000000d904783b */ /* 0x000e620000004200 */
[-C--:B------:R-:W-:Y:S01]  /*d950*/  FMUL.FTZ R119, R119, R0.reuse ;  /* 0x0000000077777220 */ /* 0x080fe20000410000 */
[-C--:B------:R-:W-:Y:S01]  /*d960*/  FMUL.FTZ R110, R110, R0.reuse ;  /* 0x000000006e6e7220 */ /* 0x080fe20000410000 */
[----:B------:R-:W-:Y:S01]  /*d970*/  MUFU.EX2 R52, R52 ;  /* 0x0000003400347308 */ /* 0x000fe20000000800 */
[----:B------:R-:W-:Y:S01]  /*d980*/  FMUL.FTZ R111, R111, R0 ;  /* 0x000000006f6f7220 */ /* 0x000fe20000410000 */
[C---:B--2---:R-:W-:Y:S01]  /*d990*/  HMMA.16816.F32.BF16 R100, R12.reuse, R8, R100 ;  /* 0x000000080c64723c */ /* 0x044fe20000041864 */
[-C--:B------:R-:W-:Y:S01]  /*d9a0*/  FMUL.FTZ R112, R112, R2.reuse ;  /* 0x0000000270707220 */ /* 0x080fe20000410000 */
[----:B------:R-:W-:Y:S01]  /*d9b0*/  FMUL.FTZ R113, R113, R2 ;  /* 0x0000000271717220 */ /* 0x000fe20000410000 */
[-C--:B------:R-:W-:Y:S01]  /*d9c0*/  FMUL.FTZ R114, R114, R0.reuse ;  /* 0x0000000072727220 */ /* 0x080fe20000410000 */
[----:B------:R-:W-:Y:S01]  /*d9d0*/  FMUL.FTZ R115, R115, R0 ;  /* 0x0000000073737220 */ /* 0x000fe20000410000 */
[----:B------:R-:W-:Y:S01]  /*d9e0*/  FFMA.FTZ R247, R247, R2, R48 ;  /* 0x00000002f7f77223 */ /* 0x000fe20000010030 */
[C---:B------:R-:W-:Y:S01]  /*d9f0*/  HMMA.16816.F32.BF16 R104, R12.reuse, R10, R104 ;  /* 0x0000000a0c68723c */ /* 0x040fe20000041868 */
[----:B------:R-:W2:Y:S01]  /*da00*/  LDSM.16.MT88.4 R8, [R217+0xc800] ;  /* 0x00c80000d908783b */ /* 0x000ea20000004200 */
[----:B------:R-:W-:Y:S01]  /*da10*/  MUFU.EX2 R60, R60 ;  /* 0x0000003c003c7308 */ /* 0x000fe20000000800 */
[----:B------:R-:W-:Y:S01]  /*da20*/  FFMA.FTZ R0, R246, R0, R43 ;  /* 0x00000000f6007223 */ /* 0x000fe2000001002b */
[----:B------:R-:W-:Y:S01]  /*da30*/  FADD.FTZ R44, R44, R247 ;  /* 0x000000f72c2c7221 */ /* 0x000fe20000010000 */
[----:B------:R-:W-:Y:S01]  /*da40*/  MOV R2, R47 ;  /* 0x0000002f00027202 */ /* 0x000fe20000000f00 */
[----:B---3--:R-:W-:Y:S01]  /*da50*/  HMMA.16816.F32.BF16 R92, R12, R16, R92 ;  /* 0x000000100c5c723c */ /* 0x008fe2000004185c */
[----:B------:R-:W-:Y:S01]  /*da60*/  FADD.FTZ R41, R41, R0 ;  /* 0x0000000029297221 */ /* 0x000fe20000010000 */
[----:B------:R-:W-:-:S02]  /*da70*/  FADD.FTZ R45, R45, R44 ;  /* 0x0000002c2d2d7221 */ /* 0x000fc40000010000 */
[----:B------:R-:W3:Y:S01]  /*da80*/  MUFU.EX2 R55, R55 ;  /* 0x0000003700377308 */ /* 0x000ee20000000800 */
[----:B------:R-:W-:Y:S01]  /*da90*/  FADD.FTZ R40, R40, R41 ;  /* 0x0000002928287221 */ /* 0x000fe20000010000 */
[----:B------:R-:W-:Y:S01]  /*daa0*/  HMMA.16816.F32.BF16 R96, R12, R18, R96 ;  /* 0x000000120c60723c */ /* 0x000fe20000041860 */
[----:B------:R-:W5:Y:S01]  /*dab0*/  LDSM.16.MT88.4 R16, [R220+0xc800] ;  /* 0x00c80000dc10783b */ /* 0x000f620000004200 */
[----:B------:R-:W-:Y:S01]  /*dac0*/  FADD.FTZ R42, R42, R45 ;  /* 0x0000002d2a2a7221 */ /* 0x000fe20000010000 */
[----:B------:R-:W-:-:S03]  /*dad0*/  FADD.FTZ R49, R49, R40 ;  /* 0x0000002831317221 */ /* 0x000fc60000010000 */
[----:B------:R-:W-:Y:S01]  /*dae0*/  MUFU.EX2 R59, R59 ;  /* 0x0000003b003b7308 */ /* 0x000fe20000000800 */
[C---:B------:R-:W-:Y:S07]  /*daf0*/  HMMA.16816.F32.BF16 R108, R12.reuse, R28, R108 ;  /* 0x0000001c0c6c723c */ /* 0x040fee000004186c */
[----:B------:R-:W2:Y:S01]  /*db00*/  MUFU.EX2 R58, R58 ;  /* 0x0000003a003a7308 */ /* 0x000ea20000000800 */
[C---:B-1----:R-:W-:Y:S07]  /*db10*/  HMMA.16816.F32.BF16 R120, R12.reuse, R4, R120 ;  /* 0x000000040c78723c */ /* 0x042fee0000041878 */
[----:B------:R-:W-:Y:S01]  /*db20*/  MUFU.EX2 R63, R63 ;  /* 0x0000003f003f7308 */ /* 0x000fe20000000800 */
[----:B------:R-:W-:Y:S01]  /*db30*/  HMMA.16816.F32.BF16 R116, R12, R6, R116 ;  /* 0x000000060c74723c */ /* 0x000fe20000041874 */
[----:B----4-:R-:W-:Y:S01]  /*db40*/  F2FP.BF16.F32.PACK_AB R4, R50, R51 ;  /* 0x000000333204723e */ /* 0x010fe200000010ff */
[----:B------:R-:W-:Y:S01]  /*db50*/  FADD.FTZ R51, R51, R42 ;  /* 0x0000002a33337221 */ /* 0x000fe20000010000 */
[----:B---3--:R-:W-:Y:S01]  /*db60*/  F2FP.BF16.F32.PACK_AB R5, R55, R60 ;  /* 0x0000003c3705723e */ /* 0x008fe200000010ff */
[----:B------:R-:W-:-:S02]  /*db70*/  FADD.FTZ R60, R60, R49 ;  /* 0x000000313c3c7221 */ /* 0x000fc40000010000 */
[----:B------:R-:W-:Y:S01]  /*db80*/  HMMA.16816.F32.BF16 R12, R12, R30, R112 ;  /* 0x0000001e0c0c723c */ /* 0x000fe20000041870 */
[----:B------:R-:W-:Y:S01]  /*db90*/  F2FP.BF16.F32.PACK_AB R6, R52, R53 ;  /* 0x000000353406723e */ /* 0x000fe200000010ff */
[----:B------:R-:W1:Y:S01]  /*dba0*/  LDSM.16.MT88.4 R28, [R218+0x10800] ;  /* 0x01080000da1c783b */ /* 0x000e620000004200 */
[----:B--2---:R-:W-:Y:S01]  /*dbb0*/  F2FP.BF16.F32.PACK_AB R7, R58, R59 ;  /* 0x0000003b3a07723e */ /* 0x004fe200000010ff */
[----:B------:R-:W2:Y:S01]  /*dbc0*/  MUFU.EX2 R132, R132 ;  /* 0x0000008400847308 */ /* 0x000ea20000000800 */
[----:B------:R-:W-:Y:S01]  /*dbd0*/  FADD.FTZ R50, R50, R51 ;  /* 0x0000003332327221 */ /* 0x000fe20000010000 */
[----:B------:R-:W-:-:S03]  /*dbe0*/  FADD.FTZ R60, R55, R60 ;  /* 0x0000003c373c7221 */ /* 0x000fc60000010000 */
[----:B------:R-:W-:Y:S01]  /*dbf0*/  FADD.FTZ R53, R53, R50 ;  /* 0x0000003235357221 */ /* 0x000fe20000010000 */
[----:B------:R-:W-:Y:S02]  /*dc00*/  HMMA.16816.F32.BF16 R76, R4, R8, R76 ;  /* 0x00000008044c723c */ /* 0x000fe4000004184c */
[----:B------:R-:W-:Y:S01]  /*dc10*/  MUFU.EX2 R67, R67 ;  /* 0x0000004300437308 */ /* 0x000fe20000000800 */
[----:B------:R-:W-:-:S03]  /*dc20*/  FADD.FTZ R52, R52, R53 ;  /* 0x0000003534347221 */ /* 0x000fc60000010000 */
[C---:B------:R-:W-:Y:S01]  /*dc30*/  HMMA.16816.F32.BF16 R80, R4.reuse, R10, R80 ;  /* 0x0000000a0450723c */ /* 0x040fe20000041850 */
[----:B------:R-:W3:Y:S03]  /*dc40*/  LDSM.16.MT88.4 R8, [R217+0x10800] ;  /* 0x01080000d908783b */ /* 0x000ee60000004200 */
[----:B------:R-:W-:Y:S02]  /*dc50*/  MUFU.EX2 R134, R134 ;  /* 0x0000008600867308 */ /* 0x000fe40000000800 */
[C---:B-----5:R-:W-:Y:S06]  /*dc60*/  HMMA.16816.F32.BF16 R128, R4.reuse, R16, R128 ;  /* 0x000000100480723c */ /* 0x060fec0000041880 */
[C---:B------:R-:W-:Y:S01]  /*dc70*/  HMMA.16816.F32.BF16 R124, R4.reuse, R18, R124 ;  /* 0x00000012047c723c */ /* 0x040fe2000004187c */
[----:B------:R-:W4:Y:S01]  /*dc80*/  LDSM.16.MT88.4 R16, [R220+0x10800] ;  /* 0x01080000dc10783b */ /* 0x000f220000004200 */
[----:B------:R-:W-:Y:S04]  /*dc90*/  MUFU.EX2 R136, R136 ;  /* 0x0000008800887308 */ /* 0x000fe80000000800 */
[C---:B------:R-:W-:Y:S04]  /*dca0*/  HMMA.16816.F32.BF16 R68, R4.reuse, R24, R68 ;  /* 0x000000180444723c */ /* 0x040fe80000041844 */
[----:B------:R-:W5:Y:S02]  /*dcb0*/  MUFU.EX2 R137, R137 ;  /* 0x0000008900897308 */ /* 0x000f640000000800 */
        /* <DEDUP_REMOVED lines=11> */
[C---:B---3--:R-:W-:Y:S01]  /*dd70*/  HMMA.16816.F32.BF16 R120, R4.reuse, R8, R120 ;  /* 0x000000080478723c */ /* 0x048fe20000041878 */
[----:B------:R-:W3:Y:S05]  /*dd80*/  MUFU.EX2 R149, R149 ;  /* 0x0000009500957308 */ /* 0x000eea0000000800 */
[C---:B------:R-:W-:Y:S01]  /*dd90*/  HMMA.16816.F32.BF16 R116, R4.reuse, R10, R116 ;  /* 0x0000000a0474723c */ /* 0x040fe20000041874 */
[----:B--2---:R-:W-:Y:S01]  /*dda0*/  F2FP.BF16.F32.PACK_AB R8, R132, R63 ;  /* 0x0000003f8408723e */ /* 0x004fe200000010ff */
[----:B------:R-:W-:Y:S01]  /*ddb0*/  FADD.FTZ R63, R63, R52 ;  /* 0x000000343f3f7221 */ /* 0x000fe20000010000 */
[----:B-----5:R-:W-:Y:S01]  /*ddc0*/  F2FP.BF16.F32.PACK_AB R9, R137, R136 ;  /* 0x000000888909723e */ /* 0x020fe200000010ff */
[----:B------:R-:W-:Y:S02]  /*ddd0*/  MUFU.EX2 R158, R158 ;  /* 0x0000009e009e7308 */ /* 0x000fe40000000800 */
[----:B----4-:R-:W-:Y:S01]  /*dde0*/  HMMA.16816.F32.BF16 R92, R4, R16, R92 ;  /* 0x00000010045c723c */ /* 0x010fe2000004185c */
[----:B------:R-:W-:Y:S01]  /*ddf0*/  F2FP.BF16.F32.PACK_AB R10, R134, R67 ;  /* 0x00000043860a723e */ /* 0x000fe200000010ff */
[----:B------:R-:W-:Y:S01]  /*de00*/  FADD.FTZ R132, R132, R63 ;  /* 0x0000003f84847221 */ /* 0x000fe20000010000 */
[----:B------:R-:W-:-:S03]  /*de10*/  F2FP.BF16.F32.PACK_AB R11, R139, R138 ;  /* 0x0000008a8b0b723e */ /* 0x000fc600000010ff */
[----:B------:R-:W-:Y:S01]  /*de20*/  HMMA.16816.F32.BF16 R96, R4, R18, R96 ;  /* 0x000000120460723c */ /* 0x000fe20000041860 */
        /* <DEDUP_REMOVED lines=8> */
[----:B------:R-:W-:Y:S01]  /*deb0*/  HMMA.16816.F32.BF16 R80, R8, R22, R80 ;  /* 0x000000160850723c */ /* 0x000fe20000041850 */
[----:B------:R-:W3:Y:S02]  /*dec0*/  LDSM.16.MT88.4 R20, [R217+0x11000] ;  /* 0x01100000d914783b */ /* 0x000ee40000004200 */
[----:B------:R-:W-:Y:S03]  /*ded0*/  MUFU.EX2 R163, R163 ;  /* 0x000000a300a37308 */ /* 0x000fe60000000800 */
[C---:B------:R-:W-:Y:S05]  /*dee0*/  HMMA.16816.F32.BF16 R108, R4.reuse, R36, R108 ;  /* 0x00000024046c723c */ /* 0x040fea000004186c */
[----:B------:R-:W5:Y:S01]  /*def0*/  MUFU.EX2 R170, R170 ;  /* 0x000000aa00aa7308 */ /* 0x000f620000000800 */
[----:B------:R-:W-:Y:S01]  /*df00*/  HMMA.16816.F32.BF16 R4, R4, R38, R12 ;  /* 0x000000260404723c */ /* 0x000fe2000004180c */
[----:B------:R-:W5:Y:S04]  /*df10*/  LDSM.16.MT88.4 R12, [R216+0x11000] ;  /* 0x01100000d80c783b */ /* 0x000f680000004200 */
[----:B------:R-:W-:Y:S01]  /*df20*/  LDSM.16.MT88.4 R36, [R220+0x12800] ;  /* 0x01280000dc24783b */ /* 0x000fe20000004200 */
[C---:B-1----:R-:W-:Y:S01]  /*df30*/  HMMA.16816.F32.BF16 R92, R8.reuse, R28, R92 ;  /* 0x0000001c085c723c */ /* 0x042fe2000004185c */
[----:B------:R-:W-:Y:S05]  /*df40*/  MUFU.EX2 R171, R171 ;  /* 0x000000ab00ab7308 */ /* 0x000fea0000000800 */
[C---:B------:R-:W-:Y:S01]  /*df50*/  HMMA.16816.F32.BF16 R96, R8.reuse, R30, R96 ;  /* 0x0000001e0860723c */ /* 0x040fe20000041860 */
[----:B------:R-:W1:Y:S02]  /*df60*/  LDSM.16.MT88.4 R28, [R218+0xd800] ;  /* 0x00d80000da1c783b */ /* 0x000e640000004200 */
[----:B------:R-:W1:Y:S03]  /*df70*/  MUFU.EX2 R172, R172 ;  /* 0x000000ac00ac7308 */ /* 0x000e660000000800 */
        /* <DEDUP_REMOVED lines=9> */
[C---:B----4-:R-:W-:Y:S05]  /*e010*/  HMMA.16816.F32.BF16 R100, R8.reuse, R24, R100 ;  /* 0x000000180864723c */ /* 0x050fea0000041864 */
[----:B------:R-:W4:Y:S01]  /*e020*/  MUFU.EX2 R164, R164 ;  /* 0x000000a400a47308 */ /* 0x000f220000000800 */
[C---:B------:R-:W-:Y:S01]  /*e030*/  HMMA.16816.F32.BF16 R104, R8.reuse, R26, R104 ;  /* 0x0000001a0868723c */ /* 0x040fe20000041868 */
[----:B------:R-:W4:Y:S05]  /*e040*/  LDSM.16.MT88.4 R24, [R217+0xd800] ;  /* 0x00d80000d918783b */ /* 0x000f2a0000004200 */
[C---:B---3--:R-:W-:Y:S01]  /*e050*/  HMMA.16816.F32.BF16 R120, R8.reuse, R20, R120 ;  /* 0x000000140878723c */ /* 0x048fe20000041878 */
[----:B------:R-:W-:Y:S05]  /*e060*/  MUFU.EX2 R166, R166 ;  /* 0x000000a600a67308 */ /* 0x000fea0000000800 */
[C---:B------:R-:W-:Y:S01]  /*e070*/  HMMA.16816.F32.BF16 R116, R8.reuse, R22, R116 ;  /* 0x000000160874723c */ /* 0x040fe20000041874 */
[----:B------:R-:W3:Y:S02]  /*e080*/  LDSM.16.MT88.4 R20, [R216+0xd800] ;  /* 0x00d80000d814783b */ /* 0x000ee40000004200 */
[----:B------:R-:W3:Y:S03]  /*e090*/  MUFU.EX2 R169, R169 ;  /* 0x000000a900a97308 */ /* 0x000ee60000000800 */
[C---:B-----5:R-:W-:Y:S05]  /*e0a0*/  HMMA.16816.F32.BF16 R108, R8.reuse, R12, R108 ;  /* 0x0000000c086c723c */ /* 0x060fea000004186c */
[----:B------:R-:W-:Y:S01]  /*e0b0*/  MUFU.EX2 R157, R157 ;  /* 0x0000009d009d7308 */ /* 0x000fe20000000800 */
[----:B------:R-:W-:Y:S01]  /*e0c0*/  HMMA.16816.F32.BF16 R4, R8, R14, R4 ;  /* 0x0000000e0804723c */ /* 0x000fe20000041804 */
[----:B------:R-:W-:Y:S01]  /*e0d0*/  F2FP.BF16.F32.PACK_AB R12, R149, R148 ;  /* 0x00000094950c723e */ /* 0x000fe200000010ff */
[----:B------:R-:W-:Y:S01]  /*e0e0*/  LDSM.16.MT88.4 R8, [R217+0x11800] ;  /* 0x01180000d908783b */ /* 0x000fe20000004200 */
[----:B------:R-:W-:-:S04]  /*e0f0*/  F2FP.BF16.F32.PACK_AB R13, R161, R160 ;  /* 0x000000a0a10d723e */ /* 0x000fc800000010ff */
[----:B------:R-:W-:Y:S01]  /*e100*/  F2FP.BF16.F32.PACK_AB R14, R159, R158 ;  /* 0x0000009e9f0e723e */ /* 0x000fe200000010ff */
[----:B------:R-:W-:Y:S01]  /*e110*/  MUFU.EX2 R162, R162 ;  /* 0x000000a200a27308 */ /* 0x000fe20000000800 */
[----:B------:R-:W-:-:S07]  /*e120*/  F2FP.BF16.F32.PACK_AB R15, R170, R163 ;  /* 0x000000a3aa0f723e */ /* 0x000fce00000010ff */
        /* <DEDUP_REMOVED lines=10> */
[----:B------:R-:W-:Y:S05]  /*e1d0*/  MUFU.EX2 R154, R154 ;  /* 0x0000009a009a7308 */ /* 0x000fea0000000800 */
[C---:B------:R-:W-:Y:S01]  /*e1e0*/  HMMA.16816.F32.BF16 R124, R12.reuse, R34, R124 ;  /* 0x000000220c7c723c */ /* 0x040fe2000004187c */
[----:B------:R-:W2:Y:S02]  /*e1f0*/  LDSM.16.MT88.4 R32, [R216+0x11800] ;  /* 0x01180000d820783b */ /* 0x000ea40000004200 */
[----:B------:R-:W-:Y:S03]  /*e200*/  MUFU.EX2 R152, R152 ;  /* 0x0000009800987308 */ /* 0x000fe60000000800 */
[C---:B----4-:R-:W-:Y:S05]  /*e210*/  HMMA.16816.F32.BF16 R76, R12.reuse, R24, R76 ;  /* 0x000000180c4c723c */ /* 0x050fea000004184c */
[----:B------:R-:W-:Y:S01]  /*e220*/  MUFU.EX2 R155, R155 ;  /* 0x0000009b009b7308 */ /* 0x000fe20000000800 */
[C---:B------:R-:W-:Y:S01]  /*e230*/  HMMA.16816.F32.BF16 R80, R12.reuse, R26, R80 ;  /* 0x0000001a0c50723c */ /* 0x040fe20000041850 */
[----:B------:R-:W4:Y:S05]  /*e240*/  LDSM.16.MT88.4 R24, [R220+0xe000] ;  /* 0x00e00000dc18783b */ /* 0x000f2a0000004200 */
[C---:B---3--:R-:W-:Y:S01]  /*e250*/  HMMA.16816.F32.BF16 R84, R12.reuse, R20, R84 ;  /* 0x000000140c54723c */ /* 0x048fe20000041854 */
[----:B------:R-:W-:Y:S05]  /*e260*/  MUFU.EX2 R147, R147 ;  /* 0x0000009300937308 */ /* 0x000fea0000000800 */
[C---:B------:R-:W-:Y:S01]  /*e270*/  HMMA.16816.F32.BF16 R88, R12.reuse, R22, R88 ;  /* 0x000000160c58723c */ /* 0x040fe20000041858 */
[----:B------:R-:W3:Y:S02]  /*e280*/  LDSM.16.MT88.4 R20, [R216+0xe000] ;  /* 0x00e00000d814783b */ /* 0x000ee40000004200 */
[----:B------:R-:W-:Y:S03]  /*e290*/  MUFU.EX2 R150, R150 ;  /* 0x0000009600967308 */ /* 0x000fe60000000800 */
[C---:B-1----:R-:W-:Y:S05]  /*e2a0*/  HMMA.16816.F32.BF16 R100, R12.reuse, R28, R100 ;  /* 0x0000001c0c64723c */ /* 0x042fea0000041864 */
[----:B------:R-:W-:Y:S01]  /*e2b0*/  MUFU.EX2 R143, R143 ;  /* 0x0000008f008f7308 */ /* 0x000fe20000000800 */
[C---:B------:R-:W-:Y:S01]  /*e2c0*/  HMMA.16816.F32.BF16 R104, R12.reuse, R30, R104 ;  /* 0x0000001e0c68723c */ /* 0x040fe20000041868 */
[----:B------:R-:W1:Y:S05]  /*e2d0*/  LDSM.16.MT88.4 R28, [R217+0xe000] ;  /* 0x00e00000d91c783b */ /* 0x000e6a0000004200 */
[C---:B------:R-:W-:Y:S01]  /*e2e0*/  HMMA.16816.F32.BF16 R120, R12.reuse, R8, R120 ;  /* 0x000000080c78723c */ /* 0x040fe20000041878 */
[----:B------:R-:W-:Y:S05]  /*e2f0*/  MUFU.EX2 R156, R156 ;  /* 0x0000009c009c7308 */ /* 0x000fea0000000800 */
[----:B------:R-:W-:Y:S01]  /*e300*/  HMMA.16816.F32.BF16 R116, R12, R10, R116 ;  /* 0x0000000a0c74723c */ /* 0x000fe20000041874 */
[----:B------:R-:W-:-:S02]  /*e310*/  F2FP.BF16.F32.PACK_AB R8, R172, R171 ;  /* 0x000000abac08723e */ /* 0x000fc400000010ff */
[----:B------:R-:W-:Y:S01]  /*e320*/  F2FP.BF16.F32.PACK_AB R9, R164, R165 ;  /* 0x000000a5a409723e */ /* 0x000fe200000010ff */
[----:B------:R-:W-:Y:S02]  /*e330*/  MUFU.EX2 R141, R141 ;  /* 0x0000008d008d7308 */ /* 0x000fe40000000800 */
[----:B--2---:R-:W-:Y:S01]  /*e340*/  HMMA.16816.F32.BF16 R108, R12, R32, R108 ;  /* 0x000000200c6c723c */ /* 0x004fe2000004186c */
[----:B------:R-:W-:Y:S02]  /*e350*/  F2FP.BF16.F32.PACK_AB R10, R174, R167 ;  /* 0x000000a7ae0a723e */ /* 0x000fe400000010ff */
[----:B------:R-:W-:-:S03]  /*e360*/  F2FP.BF16.F32.PACK_AB R11, R169, R166 ;  /* 0x000000a6a90b723e */ /* 0x000fc600000010ff */
[----:B------:R-:W-:Y:S01]  /*e370*/  HMMA.16816.F32.BF16 R4, R12, R34, R4 ;  /* 0x000000220c04723c */ /* 0x000fe20000041804 */
[----:B------:R-:W-:Y:S01]  /*e380*/  LDSM.16.MT88.4 R32, [R220+0x12000] ;  /* 0x01200000dc20783b */ /* 0x000fe20000004200 */
[----:B------:R-:W-:Y:S03]  /*e390*/  MUFU.EX2 R144, R144 ;  /* 0x0000009000907308 */ /* 0x000fe60000000800 */
[----:B------:R-:W-:Y:S01]  /*e3a0*/  LDSM.16.MT88.4 R12, [R216+0x12000] ;  /* 0x01200000d80c783b */ /* 0x000fe20000004200 */
[C---:B------:R-:W-:Y:S04]  /*e3b0*/  HMMA.16816.F32.BF16 R68, R8.reuse, R16, R68 ;  /* 0x000000100844723c */ /* 0x040fe80000041844 */
[----:B------:R-:W-:Y:S02]  /*e3c0*/  MUFU.EX2 R142, R142 ;  /* 0x0000008e008e7308 */ /* 0x000fe40000000800 */
[C---:B------:R-:W-:Y:S01]  /*e3d0*/  HMMA.16816.F32.BF16 R72, R8.reuse, R18, R72 ;  /* 0x000000120848723c */ /* 0x040fe20000041848 */
[----:B------:R-:W2:Y:S05]  /*e3e0*/  LDSM.16.MT88.4 R16, [R217+0x12000] ;  /* 0x01200000d910783b */ /* 0x000eaa0000004200 */
[C---:B----4-:R-:W-:Y:S01]  /*e3f0*/  HMMA.16816.F32.BF16 R128, R8.reuse, R24, R128 ;  /* 0x000000180880723c */ /* 0x050fe20000041880 */
[----:B------:R-:W-:Y:S05]  /*e400*/  MUFU.EX2 R145, R145 ;  /* 0x0000009100917308 */ /* 0x000fea0000000800 */
        /* <DEDUP_REMOVED lines=10> */
[----:B------:R-:W1:Y:S02]  /*e4b0*/  LDSM.16.MT88.4 R28, [R220+0xe800] ;  /* 0x00e80000dc1c783b */ /* 0x000e640000004200 */
[----:B------:R-:W4:Y:S01]  /*e4c0*/  MUFU.EX2 R66, R66 ;  /* 0x0000004200427308 */ /* 0x000f220000000800 */
[----:B---3--:R-:W-:-:S02]  /*e4d0*/  F2FP.BF16.F32.PACK_AB R112, R140, R135 ;  /* 0x000000878c70723e */ /* 0x008fc400000010ff */
[C---:B--2---:R-:W-:Y:S06]  /*e4e0*/  HMMA.16816.F32.BF16 R120, R8.reuse, R16, R120 ;  /* 0x000000100878723c */ /* 0x044fec0000041878 */
[C---:B------:R-:W-:Y:S01]  /*e4f0*/  HMMA.16816.F32.BF16 R116, R8.reuse, R18, R116 ;  /* 0x000000120874723c */ /* 0x040fe20000041874 */
[----:B------:R-:W2:Y:S05]  /*e500*/  LDSM.16.MT88.4 R16, [R217+0xe800] ;  /* 0x00e80000d910783b */ /* 0x000eaa0000004200 */
[----:B------:R-:W-:Y:S01]  /*e510*/  HMMA.16816.F32.BF16 R92, R8, R32, R92 ;  /* 0x00000020085c723c */ /* 0x000fe2000004185c */
[----:B----4-:R-:W-:-:S05]  /*e520*/  F2FP.BF16.F32.PACK_AB R114, R66, R65 ;  /* 0x000000414272723e */ /* 0x010fca00000010ff */
[C---:B------:R-:W-:Y:S01]  /*e530*/  HMMA.16816.F32.BF16 R96, R8.reuse, R34, R96 ;  /* 0x000000220860723c */ /* 0x040fe20000041860 */
[----:B------:R-:W-:Y:S05]  /*e540*/  LDSM.16.MT88.4 R32, [R218+0x12800] ;  /* 0x01280000da20783b */ /* 0x000fea0000004200 */
[C---:B------:R-:W-:Y:S06]  /*e550*/  HMMA.16816.F32.BF16 R100, R8.reuse, R24, R100 ;  /* 0x000000180864723c */ /* 0x040fec0000041864 */
[----:B------:R-:W-:Y:S01]  /*e560*/  HMMA.16816.F32.BF16 R104, R8, R26, R104 ;  /* 0x0000001a0868723c */ /* 0x000fe20000041868 */
[----:B------:R-:W-:-:S02]  /*e570*/  F2FP.BF16.F32.PACK_AB R24, R162, R157 ;  /* 0x0000009da218723e */ /* 0x000fc400000010ff */
[----:B------:R-:W-:-:S03]  /*e580*/  F2FP.BF16.F32.PACK_AB R25, R154, R151 ;  /* 0x000000979a19723e */ /* 0x000fc600000010ff */
[----:B------:R-:W-:Y:S01]  /*e590*/  HMMA.16816.F32.BF16 R108, R8, R12, R108 ;  /* 0x0000000c086c723c */ /* 0x000fe2000004186c */
[----:B------:R-:W-:Y:S02]  /*e5a0*/  F2FP.BF16.F32.PACK_AB R26, R168, R153 ;  /* 0x00000099a81a723e */ /* 0x000fe400000010ff */
[----:B------:R-:W-:-:S03]  /*e5b0*/  F2FP.BF16.F32.PACK_AB R27, R155, R152 ;  /* 0x000000989b1b723e */ /* 0x000fc600000010ff */
[----:B------:R-:W-:Y:S01]  /*e5c0*/  HMMA.16816.F32.BF16 R4, R8, R14, R4 ;  /* 0x0000000e0804723c */ /* 0x000fe20000041804 */
[----:B------:R-:W3:Y:S04]  /*e5d0*/  LDSM.16.MT88.4 R8, [R217+0x12800] ;  /* 0x01280000d908783b */ /* 0x000ee80000004200 */
[----:B------:R-:W-:Y:S01]  /*e5e0*/  LDSM.16.MT88.4 R12, [R216+0xe800] ;  /* 0x00e80000d80c783b */ /* 0x000fe20000004200 */
[C---:B-----5:R-:W-:Y:S06]  /*e5f0*/  HMMA.16816.F32.BF16 R68, R24.reuse, R20, R68 ;  /* 0x000000141844723c */ /* 0x060fec0000041844 */
        /* <DEDUP_REMOVED lines=10> */
[----:B------:R-:W-:-:S02]  /*e6a0*/  F2FP.BF16.F32.PACK_AB R8, R150, R147 ;  /* 0x000000939608723e */ /* 0x000fc400000010ff */
[----:B------:R-:W-:-:S03]  /*e6b0*/  F2FP.BF16.F32.PACK_AB R9, R144, R141 ;  /* 0x0000008d9009723e */ /* 0x000fc600000010ff */
[----:B------:R-:W-:Y:S01]  /*e6c0*/  HMMA.16816.F32.BF16 R100, R24, R32, R100 ;  /* 0x000000201864723c */ /* 0x000fe20000041864 */
[----:B------:R-:W-:Y:S02]  /*e6d0*/  F2FP.BF16.F32.PACK_AB R10, R156, R143 ;  /* 0x0000008f9c0a723e */ /* 0x000fe400000010ff */
[----:B------:R-:W-:-:S03]  /*e6e0*/  F2FP.BF16.F32.PACK_AB R11, R145, R142 ;  /* 0x0000008e910b723e */ /* 0x000fc600000010ff */
[----:B------:R-:W-:Y:S01]  /*e6f0*/  HMMA.16816.F32.BF16 R104, R24, R34, R104 ;  /* 0x000000221868723c */ /* 0x000fe20000041868 */
[----:B------:R-:W-:Y:S05]  /*e700*/  LDSM.16.MT88.4 R32, [R216+0xf000] ;  /* 0x00f00000d820783b */ /* 0x000fea0000004200 */
[C---:B----4-:R-:W-:Y:S06]  /*e710*/  HMMA.16816.F32.BF16 R128, R8.reuse, R20, R128 ;  /* 0x000000140880723c */ /* 0x050fec0000041880 */
[----:B------:R-:W-:Y:S01]  /*e720*/  HMMA.16816.F32.BF16 R124, R8, R22, R124 ;  /* 0x00000016087c723c */ /* 0x000fe2000004187c */
[----:B------:R-:W3:Y:S05]  /*e730*/  LDSM.16.MT88.4 R20, [R220+0x13000] ;  /* 0x01300000dc14783b */ /* 0x000eea0000004200 */
[C---:B------:R-:W-:Y:S06]  /*e740*/  HMMA.16816.F32.BF16 R84, R24.reuse, R12, R84 ;  /* 0x0000000c1854723c */ /* 0x040fec0000041854 */
[C---:B------:R-:W-:Y:S01]  /*e750*/  HMMA.16816.F32.BF16 R88, R24.reuse, R14, R88 ;  /* 0x0000000e1858723c */ /* 0x040fe20000041858 */
[----:B------:R-:W4:Y:S05]  /*e760*/  LDSM.16.MT88.4 R12, [R217+0xf000] ;  /* 0x00f00000d90c783b */ /* 0x000f2a0000004200 */
[C---:B------:R-:W-:Y:S06]  /*e770*/  HMMA.16816.F32.BF16 R92, R24.reuse, R36, R92 ;  /* 0x00000024185c723c */ /* 0x040fec000004185c */
[C---:B------:R-:W-:Y:S01]  /*e780*/  HMMA.16816.F32.BF16 R96, R24.reuse, R38, R96 ;  /* 0x000000261860723c */ /* 0x040fe20000041860 */
[----:B------:R-:W5:Y:S05]  /*e790*/  LDSM.16.MT88.4 R36, [R218+0x13000] ;  /* 0x01300000da24783b */ /* 0x000f6a0000004200 */
[C---:B-1----:R-:W-:Y:S06]  /*e7a0*/  HMMA.16816.F32.BF16 R108, R24.reuse, R28, R108 ;  /* 0x0000001c186c723c */ /* 0x042fec000004186c */
[----:B------:R-:W-:Y:S01]  /*e7b0*/  HMMA.16816.F32.BF16 R4, R24, R30, R4 ;  /* 0x0000001e1804723c */ /* 0x000fe20000041804 */
[----:B------:R-:W1:Y:S04]  /*e7c0*/  LDSM.16.MT88.4 R28, [R217+0x13000] ;  /* 0x01300000d91c783b */ /* 0x000e680000004200 */
[----:B------:R-:W-:Y:S01]  /*e7d0*/  LDSM.16.MT88.4 R24, [R220+0xf800] ;  /* 0x00f80000dc18783b */ /* 0x000fe20000004200 */
        /* <DEDUP_REMOVED lines=8> */
[--C-:B------:R-:W-:Y:S01]  /*e860*/  FFMA.FTZ R32, R64, UR10, -R57.reuse ;  /* 0x0000000a40207c23 */ /* 0x100fe20008010839 */
[----:B------:R-:W-:-:S04]  /*e870*/  FFMA.FTZ R33, R62, UR10, -R57 ;  /* 0x0000000a3e217c23 */ /* 0x000fc80008010839 */
[C---:B----4-:R-:W-:Y:S01]  /*e880*/  HMMA.16816.F32.BF16 R76, R8.reuse, R12, R76 ;  /* 0x0000000c084c723c */ /* 0x050fe2000004184c */
[--C-:B------:R-:W-:Y:S01]  /*e890*/  FFMA.FTZ R34, R56, UR10, -R57.reuse ;  /* 0x0000000a38227c23 */ /* 0x100fe20008010839 */
[----:B------:R-:W-:Y:S01]  /*e8a0*/  FFMA.FTZ R35, R54, UR10, -R57 ;  /* 0x0000000a36237c23 */ /* 0x000fe20008010839 */
[----:B------:R-:W-:Y:S03]  /*e8b0*/  MUFU.EX2 R32, R32 ;  /* 0x0000002000207308 */ /* 0x000fe60000000800 */
[C---:B------:R-:W-:Y:S01]  /*e8c0*/  HMMA.16816.F32.BF16 R80, R8.reuse, R14, R80 ;  /* 0x0000000e0850723c */ /* 0x040fe20000041850 */
[----:B------:R-:W4:Y:S04]  /*e8d0*/  LDSM.16.MT88.4 R12, [R218+0xf800] ;  /* 0x00f80000da0c783b */ /* 0x000f280000004200 */
[----:B------:R-:W2:Y:S01]  /*e8e0*/  MUFU.EX2 R33, R33 ;  /* 0x0000002100217308 */ /* 0x000ea20000000800 */
[C---:B-----5:R-:W-:Y:S06]  /*e8f0*/  HMMA.16816.F32.BF16 R100, R8.reuse, R36, R100 ;  /* 0x000000240864723c */ /* 0x060fec0000041864 */
[C---:B------:R-:W-:Y:S01]  /*e900*/  HMMA.16816.F32.BF16 R104, R8.reuse, R38, R104 ;  /* 0x000000260868723c */ /* 0x040fe20000041868 */
[----:B------:R-:W-:Y:S05]  /*e910*/  MUFU.EX2 R34, R34 ;  /* 0x0000002200227308 */ /* 0x000fea0000000800 */
[----:B-1----:R-:W-:Y:S03]  /*e920*/  HMMA.16816.F32.BF16 R120, R8, R28, R120 ;  /* 0x0000001c0878723c */ /* 0x002fe60000041878 */
[----:B------:R-:W1:Y:S01]  /*e930*/  MUFU.EX2 R35, R35 ;  /* 0x0000002300237308 */ /* 0x000e620000000800 */
[----:B--2---:R-:W-:-:S02]  /*e940*/  F2FP.BF16.F32.PACK_AB R113, R33, R32 ;  /* 0x000000202171723e */ /* 0x004fc400000010ff */
[C---:B------:R-:W-:Y:S06]  /*e950*/  HMMA.16816.F32.BF16 R116, R8.reuse, R30, R116 ;  /* 0x0000001e0874723c */ /* 0x040fec0000041874 */
[C---:B------:R-:W-:Y:S06]  /*e960*/  HMMA.16816.F32.BF16 R108, R8.reuse, R16, R108 ;  /* 0x00000010086c723c */ /* 0x040fec000004186c */
[----:B------:R-:W-:Y:S01]  /*e970*/  HMMA.16816.F32.BF16 R4, R8, R18, R4 ;  /* 0x000000120804723c */ /* 0x000fe20000041804 */
[----:B------:R-:W2:Y:S01]  /*e980*/  LDSM.16.MT88.4 R8, [R216+0xf800] ;  /* 0x00f80000d808783b */ /* 0x000ea20000004200 */
[----:B-1----:R-:W-:-:S03]  /*e990*/  F2FP.BF16.F32.PACK_AB R115, R35, R34 ;  /* 0x000000222373723e */ /* 0x002fc600000010ff */
[----:B------:R-:W1:Y:S04]  /*e9a0*/  LDSM.16.MT88.4 R16, [R220+0x13800] ;  /* 0x01380000dc10783b */ /* 0x000e680000004200 */
[C---:B---3--:R-:W-:Y:S06]  /*e9b0*/  HMMA.16816.F32.BF16 R76, R112.reuse, R20, R76 ;  /* 0x00000014704c723c */ /* 0x048fec000004184c */
[----:B----4-:R-:W-:Y:S01]  /*e9c0*/  HMMA.16816.F32.BF16 R68, R112, R12, R68 ;  /* 0x0000000c7044723c */ /* 0x010fe20000041844 */
[----:B------:R-:W-:-:S04]  /*e9d0*/  FADD.FTZ R21, R59, R60 ;  /* 0x0000003c3b157221 */ /* 0x000fc80000010000 */
[----:B------:R-:W-:Y:S01]  /*e9e0*/  FADD.FTZ R21, R58, R21 ;  /* 0x000000153a157221 */ /* 0x000fe20000010000 */
[C---:B------:R-:W-:Y:S01]  /*e9f0*/  HMMA.16816.F32.BF16 R72, R112.reuse, R14, R72 ;  /* 0x0000000e7048723c */ /* 0x040fe20000041848 */
[----:B------:R-:W3:Y:S02]  /*ea00*/  LDSM.16.MT88.4 R12, [R218+0x13800] ;  /* 0x01380000da0c783b */ /* 0x000ee40000004200 */
[----:B------:R-:W-:Y:S01]  /*ea10*/  FADD.FTZ R136, R136, R21 ;  /* 0x0000001588887221 */ /* 0x000fe20000010000 */
[----:B------:R-:W-:Y:S02]  /*ea20*/  FADD.FTZ R21, R67, R132 ;  /* 0x0000008443157221 */ /* 0x000fe40000010000 */
[----:B------:R-:W-:Y:S01]  /*ea30*/  HMMA.16816.F32.BF16 R128, R112, R24, R128 ;  /* 0x000000187080723c */ /* 0x000fe20000041880 */
        /* <DEDUP_REMOVED lines=8> */
[----:B--2---:R-:W-:Y:S01]  /*eac0*/  HMMA.16816.F32.BF16 R84, R112, R8, R84 ;  /* 0x000000087054723c */ /* 0x004fe20000041854 */
[----:B------:R-:W-:Y:S02]  /*ead0*/  FADD.FTZ R158, R158, R149 ;  /* 0x000000959e9e7221 */ /* 0x000fe40000010000 */
[----:B------:R-:W-:-:S03]  /*eae0*/  FADD.FTZ R0, R161, R0 ;  /* 0x00000000a1007221 */ /* 0x000fc60000010000 */
[----:B------:R-:W-:Y:S01]  /*eaf0*/  HMMA.16816.F32.BF16 R88, R112, R10, R88 ;  /* 0x0000000a7058723c */ /* 0x000fe20000041858 */
[----:B------:R-:W2:Y:S01]  /*eb00*/  LDSM.16.MT88.4 R8, [R217+0x13800] ;  /* 0x01380000d908783b */ /* 0x000ea20000004200 */
        /* <DEDUP_REMOVED lines=8> */
[----:B------:R-:W1:Y:S01]  /*eb90*/  LDSM.16.MT88.4 R16, [R216+0x13800] ;  /* 0x01380000d810783b */ /* 0x000e620000004200 */
        /* <DEDUP_REMOVED lines=17> */
[----:B------:R-:W-:-:S04]  /*ecb0*/  FADD.FTZ R147, R147, R168 ;  /* 0x000000a893937221 */ /* 0x000fc80000010000 */
[----:B------:R-:W-:Y:S01]  /*ecc0*/  FADD.FTZ R150, R150, R147 ;  /* 0x0000009396967221 */ /* 0x000fe20000010000 */
[C---:B------:R-:W-:Y:S01]  /*ecd0*/  HMMA.16816.F32.BF16 R116, R112.reuse, R10, R116 ;  /* 0x0000000a7074723c */ /* 0x040fe20000041874 */
[----:B------:R-:W-:Y:S01]  /*ece0*/  FADD.FTZ R9, R141, R0 ;  /* 0x000000008d097221 */ /* 0x000fe20000010000 */
[----:B------:R-:W-:Y:S01]  /*ecf0*/  MOV R0, R46 ;  /* 0x0000002e00007202 */ /* 0x000fe20000000f00 */
[----:B------:R-:W-:Y:S02]  /*ed00*/  FADD.FTZ R143, R143, R150 ;  /* 0x000000968f8f7221 */ /* 0x000fe40000010000 */
[----:B------:R-:W-:Y:S01]  /*ed10*/  FADD.FTZ R9, R144, R9 ;  /* 0x0000000990097221 */ /* 0x000fe20000010000 */
[----:B-1----:R-:W-:Y:S01]  /*ed20*/  HMMA.16816.F32.BF16 R108, R112, R16, R108 ;  /* 0x00000010706c723c */ /* 0x002fe2000004186c */
[----:B------:R-:W-:Y:S02]  /*ed30*/  FADD.FTZ R156, R156, R143 ;  /* 0x0000008f9c9c7221 */ /* 0x000fe40000010000 */
[----:B------:R-:W-:-:S02]  /*ed40*/  FADD.FTZ R142, R142, R9 ;  /* 0x000000098e8e7221 */ /* 0x000fc40000010000 */
[----:B------:R-:W-:Y:S01]  /*ed50*/  FADD.FTZ R135, R135, R156 ;  /* 0x0000009c87877221 */ /* 0x000fe20000010000 */
[----:B------:R-:W-:Y:S01]  /*ed60*/  HMMA.16816.F32.BF16 R112, R112, R18, R4 ;  /* 0x000000127070723c */ /* 0x000fe20000041804 */
[----:B------:R-:W-:Y:S02]  /*ed70*/  FADD.FTZ R145, R145, R142 ;  /* 0x0000008e91917221 */ /* 0x000fe40000010000 */
[----:B------:R-:W-:Y:S02]  /*ed80*/  FADD.FTZ R140, R140, R135 ;  /* 0x000000878c8c7221 */ /* 0x000fe40000010000 */
[----:B------:R-:W-:Y:S02]  /*ed90*/  FADD.FTZ R32, R32, R145 ;  /* 0x0000009120207221 */ /* 0x000fe40000010000 */
[----:B------:R-:W-:Y:S02]  /*eda0*/  FADD.FTZ R65, R65, R140 ;  /* 0x0000008c41417221 */ /* 0x000fe40000010000 */
[----:B------:R-:W-:-:S02]  /*edb0*/  FADD.FTZ R33, R33, R32 ;  /* 0x0000002021217221 */ /* 0x000fc40000010000 */
[----:B------:R-:W-:Y:S02]  /*edc0*/  FADD.FTZ R247, R66, R65 ;  /* 0x0000004142f77221 */ /* 0x000fe40000010000 */
[----:B------:R-:W-:-:S04]  /*edd0*/  FADD.FTZ R34, R34, R33 ;  /* 0x0000002122227221 */ /* 0x000fc80000010000 */
[----:B------:R-:W-:-:S07]  /*ede0*/  FADD.FTZ R246, R35, R34 ;  /* 0x0000002223f67221 */ /* 0x000fce0000010000 */
.L_x_3716:
        /* <DEDUP_REMOVED lines=13> */
.L_x_3728:
        /* <DEDUP_REMOVED lines=73> */
.L_x_3725:
        /* <DEDUP_REMOVED lines=399> */
.L_x_3727:
        /* <DEDUP_REMOVED lines=129> */
.L_x_3726:
[----:B------:R-:W-:Y:S01]  /*11450*/  LEA R0, R233, R236, 0x7 ;  /* 0x000000ece9007211 */ /* 0x000fe200078e38ff */
[----:B-1----:R-:W-:Y:S01]  /*11460*/  LDSM.16.MT88.4 R144, [R217+0xc000] ;  /* 0x00c00000d990783b */ /* 0x002fe20000004200 */
[----:B------:R-:W-:Y:S01]  /*11470*/  UMOV UR11, UR15 ;  /* 0x0000000f000b7c82 */ /* 0x000fe20008000000 */
[----:B------:R-:W-:Y:S01]  /*11480*/  UMOV UR10, UR14 ;  /* 0x0000000e000a7c82 */ /* 0x000fe20008000000 */
[----:B------:R-:W-:Y:S02]  /*11490*/  I2FP.F32.S32 R2, R0 ;  /* 0x0000000000027245 */ /* 0x000fe40000201400 */
        /* <DEDUP_REMOVED lines=10> */
[CC--:B------:R-:W-:Y:S01]  /*11540*/  FFMA.FTZ R9, R3.reuse, R2.reuse, R9 ;  /* 0x0000000203097223 */ /* 0x0c0fe20000010009 */
[C---:B------:R-:W-:Y:S01]  /*11550*/  FFMA.FTZ R11, R3.reuse, R2, R11 ;  /* 0x00000002030b7223 */ /* 0x040fe2000001000b */
[C---:B------:R-:W-:Y:S01]  /*11560*/  IADD3 R2, R0.reuse, 0x19, RZ ;  /* 0x0000001900027810 */ /* 0x040fe20007ffe0ff */
[CC--:B------:R-:W-:Y:S01]  /*11570*/  FFMA.FTZ R10, R3.reuse, R137.reuse, R10 ;  /* 0x00000089030a7223 */ /* 0x0c0fe2000001000a */
[C---:B------:R-:W-:Y:S01]  /*11580*/  IADD3 R132, R0.reuse, 0x11, RZ ;  /* 0x0000001100847810 */ /* 0x040fe20007ffe0ff */
[C---:B------:R-:W-:Y:S01]  /*11590*/  FFMA.FTZ R8, R3.reuse, R137, R8 ;  /* 0x0000008903087223 */ /* 0x040fe20000010008 */
[C---:B------:R-:W-:Y:S02]  /*115a0*/  IADD3 R139, R0.reuse, 0x10, RZ ;  /* 0x00000010008b7810 */ /* 0x040fe40007ffe0ff */
[----:B------:R-:W-:Y:S02]  /*115b0*/  I2FP.F32.S32 R2, R2 ;  /* 0x0000000200027245 */ /* 0x000fe40000201400 */
[----:B------:R-:W-:Y:S02]  /*115c0*/  I2FP.F32.S32 R132, R132 ;  /* 0x0000008400847245 */ /* 0x000fe40000201400 */
[C---:B------:R-:W-:Y:S01]  /*115d0*/  IADD3 R137, R0.reuse, 0x18, RZ ;  /* 0x0000001800897810 */ /* 0x040fe20007ffe0ff */
[CC--:B------:R-:W-:Y:S01]  /*115e0*/  FFMA.FTZ R19, R3.reuse, R2.reuse, R19 ;  /* 0x0000000203137223 */ /* 0x0c0fe20000010013 */
[----:B------:R-:W-:Y:S01]  /*115f0*/  I2FP.F32.S32 R139, R139 ;  /* 0x0000008b008b7245 */ /* 0x000fe20000201400 */
[C---:B------:R-:W-:Y:S01]  /*11600*/  FFMA.FTZ R17, R3.reuse, R2, R17 ;  /* 0x0000000203117223 */ /* 0x040fe20000010011 */
[C---:B------:R-:W-:Y:S01]  /*11610*/  IADD3 R2, R0.reuse, 0x29, RZ ;  /* 0x0000002900027810 */ /* 0x040fe20007ffe0ff */
[CC--:B------:R-:W-:Y:S01]  /*11620*/  FFMA.FTZ R15, R3.reuse, R132.reuse, R15 ;  /* 0x00000084030f7223 */ /* 0x0c0fe2000001000f */
[----:B------:R-:W-:Y:S01]  /*11630*/  I2FP.F32.S32 R137, R137 ;  /* 0x0000008900897245 */ /* 0x000fe20000201400 */
        /* <DEDUP_REMOVED lines=41> */
[----:B------:R-:W-:Y:S01]  /*118d0*/  FMNMX.FTZ R137, R5, R132, !PT ;  /* 0x0000008405897209 */ /* 0x000fe20007810000 */
[CC--:B------:R-:W-:Y:S01]  /*118e0*/  FFMA.FTZ R30, R3.reuse, R134.reuse, R30 ;  /* 0x00000086031e7223 */ /* 0x0c0fe2000001001e */
[----:B------:R-:W-:Y:S01]  /*118f0*/  FMNMX.FTZ R138, R10, R139, !PT ;  /* 0x0000008b0a8a7209 */ /* 0x000fe20007810000 */
[----:B------:R-:W-:Y:S01]  /*11900*/  FFMA.FTZ R28, R3, R134, R28 ;  /* 0x00000086031c7223 */ /* 0x000fe2000001001c */
[----:B------:R-:W-:Y:S02]  /*11910*/  IADD3 R136, R0, 0x41, RZ ;  /* 0x0000004100887810 */ /* 0x000fe40007ffe0ff */
[----:B------:R-:W-:Y:S02]  /*11920*/  FMNMX.FTZ R134, R8, R137, !PT ;  /* 0x0000008908867209 */ /* 0x000fe40007810000 */
[----:B------:R-:W-:Y:S02]  /*11930*/  I2FP.F32.S32 R136, R136 ;  /* 0x0000008800887245 */ /* 0x000fe40000201400 */
[----:B------:R-:W-:Y:S02]  /*11940*/  FMNMX.FTZ R137, R11, R138, !PT ;  /* 0x0000008a0b897209 */ /* 0x000fe40007810000 */
[----:B------:R-:W-:Y:S01]  /*11950*/  FMNMX.FTZ R139, R9, R134, !PT ;  /* 0x00000086098b7209 */ /* 0x000fe20007810000 */
[CC--:B------:R-:W-:Y:S01]  /*11960*/  FFMA.FTZ R39, R3.reuse, R136.reuse, R39 ;  /* 0x0000008803277223 */ /* 0x0c0fe20000010027 */
[----:B------:R-:W-:Y:S01]  /*11970*/  IADD3 R2, R0, 0x48, RZ ;  /* 0x0000004800027810 */ /* 0x000fe20007ffe0ff */
[C---:B------:R-:W-:Y:S01]  /*11980*/  FFMA.FTZ R37, R3.reuse, R136, R37 ;  /* 0x0000008803257223 */ /* 0x040fe20000010025 */
[----:B------:R-:W-:Y:S02]  /*11990*/  FMNMX.FTZ R134, R14, R137, !PT ;  /* 0x000000890e867209 */ /* 0x000fe40007810000 */
[----:B------:R-:W-:Y:S02]  /*119a0*/  IADD3 R132, R0, 0x49, RZ ;  /* 0x0000004900847810 */ /* 0x000fe40007ffe0ff */
[----:B------:R-:W-:Y:S02]  /*119b0*/  I2FP.F32.S32 R2, R2 ;  /* 0x0000000200027245 */ /* 0x000fe40000201400 */
[----:B------:R-:W-:Y:S02]  /*119c0*/  FMNMX.FTZ R136, R12, R139, !PT ;  /* 0x0000008b0c887209 */ /* 0x000fe40007810000 */
[----:B------:R-:W-:Y:S01]  /*119d0*/  I2FP.F32.S32 R132, R132 ;  /* 0x0000008400847245 */ /* 0x000fe20000201400 */
[----:B------:R-:W-:Y:S01]  /*119e0*/  FFMA.FTZ R42, R3, R2, R42 ;  /* 0x00000002032a7223 */ /* 0x000fe2000001002a */
[----:B------:R-:W-:Y:S01]  /*119f0*/  FMNMX.FTZ R137, R15, R134, !PT ;  /* 0x000000860f897209 */ /* 0x000fe20007810000 */
[----:B------:R-:W-:Y:S01]  /*11a00*/  FFMA.FTZ R40, R3, R2, R40 ;  /* 0x0000000203287223 */ /* 0x000fe20000010028 */
[----:B------:R-:W-:Y:S01]  /*11a10*/  FMNMX.FTZ R139, R13, R136, !PT ;  /* 0x000000880d8b7209 */ /* 0x000fe20007810000 */
[CC--:B------:R-:W-:Y:S01]  /*11a20*/  FFMA.FTZ R43, R3.reuse, R132.reuse, R43 ;  /* 0x00000084032b7223 */ /* 0x0c0fe2000001002b */
        /* <DEDUP_REMOVED lines=15> */
[-C--:B------:R-:W-:Y:S01]  /*11b20*/  FFMA.FTZ R50, R3, R137.reuse, R50 ;  /* 0x0000008903327223 */ /* 0x080fe20000010032 */
        /* <DEDUP_REMOVED lines=23> */
[----:B------:R-:W-:Y:S02]  /*11ca0*/  IADD3 R132, R0, 0x61, RZ ;  /* 0x0000006100847810 */ /* 0x000fe40007ffe0ff */
[----:B------:R-:W-:Y:S02]  /*11cb0*/  FMNMX.FTZ R136, R36, R139, !PT ;  /* 0x0000008b24887209 */ /* 0x000fe40007810000 */
[----:B------:R-:W-:Y:S02]  /*11cc0*/  I2FP.F32.S32 R2, R2 ;  /* 0x0000000200027245 */ /* 0x000fe40000201400 */
[----:B------:R-:W-:Y:S02]  /*11cd0*/  FMNMX.FTZ R137, R39, R134, !PT ;  /* 0x0000008627897209 */ /* 0x000fe40007810000 */
[----:B------:R-:W-:Y:S01]  /*11ce0*/  I2FP.F32.S32 R132, R132 ;  /* 0x0000008400847245 */ /* 0x000fe20000201400 */
[----:B------:R-:W-:Y:S01]  /*11cf0*/  FFMA.FTZ R54, R3, R2, R54 ;  /* 0x0000000203367223 */ /* 0x000fe20000010036 */
[----:B------:R-:W-:Y:S01]  /*11d00*/  FMNMX.FTZ R139, R37, R136, !PT ;  /* 0x00000088258b7209 */ /* 0x000fe20007810000 */
[C---:B------:R-:W-:Y:S01]  /*11d10*/  FFMA.FTZ R52, R3.reuse, R2, R52 ;  /* 0x0000000203347223 */ /* 0x040fe20000010034 */
[----:B------:R-:W-:Y:S01]  /*11d20*/  FMNMX.FTZ R2, R42, R137, !PT ;  /* 0x000000892a027209 */ /* 0x000fe20007810000 */
[CC--:B------:R-:W-:Y:S01]  /*11d30*/  FFMA.FTZ R55, R3.reuse, R132.reuse, R55 ;  /* 0x0000008403377223 */ /* 0x0c0fe20000010037 */
[----:B------:R-:W-:Y:S01]  /*11d40*/  FFMA.FTZ R53, R3, R132, R53 ;  /* 0x0000008403357223 */ /* 0x000fe20000010035 */
[----:B------:R-:W-:Y:S02]  /*11d50*/  FMNMX.FTZ R132, R40, R139, !PT ;  /* 0x0000008b28847209 */ /* 0x000fe40007810000 */
[----:B------:R-:W-:Y:S02]  /*11d60*/  FMNMX.FTZ R139, R43, R2, !PT ;  /* 0x000000022b8b7209 */ /* 0x000fe40007810000 */
[----:B------:R-:W-:Y:S02]  /*11d70*/  FMNMX.FTZ R137, R41, R132, !PT ;  /* 0x0000008429897209 */ /* 0x000fe40007810000 */
[----:B------:R-:W-:Y:S02]  /*11d80*/  FMNMX.FTZ R138, R46, R139, !PT ;  /* 0x0000008b2e8a7209 */ /* 0x000fe40007810000 */
[----:B------:R-:W-:Y:S02]  /*11d90*/  FMNMX.FTZ R134, R44, R137, !PT ;  /* 0x000000892c867209 */ /* 0x000fe40007810000 */
[----:B------:R-:W-:Y:S02]  /*11da0*/  FMNMX.FTZ R137, R47, R138, !PT ;  /* 0x0000008a2f897209 */ /* 0x000fe40007810000 */
[----:B------:R-:W-:Y:S02]  /*11db0*/  IADD3 R132, R0, 0x70, RZ ;  /* 0x0000007000847810 */ /* 0x000fe40007ffe0ff */
[----:B------:R-:W-:Y:S02]  /*11dc0*/  FMNMX.FTZ R139, R45, R134, !PT ;  /* 0x000000862d8b7209 */ /* 0x000fe40007810000 */
[----:B------:R-:W-:Y:S02]  /*11dd0*/  FMNMX.FTZ R134, R50, R137, !PT ;  /* 0x0000008932867209 */ /* 0x000fe40007810000 */
[----:B------:R-:W-:Y:S02]  /*11de0*/  IADD3 R2, R0, 0x69, RZ ;  /* 0x0000006900027810 */ /* 0x000fe40007ffe0ff */
[----:B------:R-:W-:Y:S02]  /*11df0*/  I2FP.F32.S32 R137, R132 ;  /* 0x0000008400897245 */ /* 0x000fe40000201400 */
[----:B------:R-:W-:Y:S02]  /*11e00*/  FMNMX.FTZ R132, R48, R139, !PT ;  /* 0x0000008b30847209 */ /* 0x000fe40007810000 */
[----:B------:R-:W-:Y:S01]  /*11e10*/  IADD3 R136, R0, 0x68, RZ ;  /* 0x0000006800887810 */ /* 0x000fe20007ffe0ff */
[CC--:B------:R-:W-:Y:S01]  /*11e20*/  FFMA.FTZ R62, R3.reuse, R137.reuse, R62 ;  /* 0x00000089033e7223 */ /* 0x0c0fe2000001003e */
[----:B------:R-:W-:Y:S01]  /*11e30*/  I2FP.F32.S32 R2, R2 ;  /* 0x0000000200027245 */ /* 0x000fe20000201400 */
[----:B------:R-:W-:Y:S01]  /*11e40*/  FFMA.FTZ R60, R3, R137, R60 ;  /* 0x00000089033c7223 */ /* 0x000fe2000001003c */
[----:B------:R-:W-:Y:S02]  /*11e50*/  FMNMX.FTZ R139, R51, R134, !PT ;  /* 0x00000086338b7209 */ /* 0x000fe40007810000 */
[----:B------:R-:W-:Y:S01]  /*11e60*/  FMNMX.FTZ R141, R49, R132, !PT ;  /* 0x00000084318d7209 */ /* 0x000fe20007810000 */
[C---:B------:R-:W-:Y:S01]  /*11e70*/  FFMA.FTZ R59, R3.reuse, R2, R59 ;  /* 0x00000002033b7223 */ /* 0x040fe2000001003b */
[----:B------:R-:W-:Y:S01]  /*11e80*/  I2FP.F32.S32 R136, R136 ;  /* 0x0000008800887245 */ /* 0x000fe20000201400 */
[C---:B------:R-:W-:Y:S01]  /*11e90*/  FFMA.FTZ R57, R3.reuse, R2, R57 ;  /* 0x0000000203397223 */ /* 0x040fe20000010039 */
[----:B------:R-:W-:Y:S02]  /*11ea0*/  FMNMX.FTZ R2, R54, R139, !PT ;  /* 0x0000008b36027209 */ /* 0x000fe40007810000 */
[----:B------:R-:W-:Y:S01]  /*11eb0*/  FMNMX.FTZ R134, R52, R141, !PT ;  /* 0x0000008d34867209 */ /* 0x000fe20007810000 */
[CC--:B------:R-:W-:Y:S01]  /*11ec0*/  FFMA.FTZ R58, R3.reuse, R136.reuse, R58 ;  /* 0x00000088033a7223 */ /* 0x0c0fe2000001003a */
[----:B------:R-:W-:Y:S01]  /*11ed0*/  FFMA.FTZ R56, R3, R136, R56 ;  /* 0x0000008803387223 */ /* 0x000fe20000010038 */
[----:B------:R-:W-:Y:S02]  /*11ee0*/  FMNMX.FTZ R139, R55, R2, !PT ;  /* 0x00000002378b7209 */ /* 0x000fe40007810000 */
[----:B------:R-:W-:Y:S02]  /*11ef0*/  FMNMX.FTZ R137, R53, R134, !PT ;  /* 0x0000008635897209 */ /* 0x000fe40007810000 */
[----:B------:R-:W-:Y:S02]  /*11f00*/  IADD3 R132, R0, 0x71, RZ ;  /* 0x0000007100847810 */ /* 0x000fe40007ffe0ff */
[----:B------:R-:W-:Y:S02]  /*11f10*/  FMNMX.FTZ R136, R58, R139, !PT ;  /* 0x0000008b3a887209 */ /* 0x000fe40007810000 */
[----:B------:R-:W-:Y:S02]  /*11f20*/  FMNMX.FTZ R134, R56, R137, !PT ;  /* 0x0000008938867209 */ /* 0x000fe40007810000 */
[C---:B------:R-:W-:Y:S02]  /*11f30*/  IADD3 R2, R0.reuse, 0x78, RZ ;  /* 0x0000007800027810 */ /* 0x040fe40007ffe0ff */
[----:B------:R-:W-:Y:S02]  /*11f40*/  I2FP.F32.S32 R132, R132 ;  /* 0x0000008400847245 */ /* 0x000fe40000201400 */
[----:B------:R-:W-:Y:S02]  /*11f50*/  FMNMX.FTZ R139, R59, R136, !PT ;  /* 0x000000883b8b7209 */ /* 0x000fe40007810000 */
[----:B------:R-:W-:Y:S01]  /*11f60*/  FMNMX.FTZ R137, R57, R134, !PT ;  /* 0x0000008639897209 */ /* 0x000fe20007810000 */
[C---:B------:R-:W-:Y:S01]  /*11f70*/  FFMA.FTZ R63, R3.reuse, R132, R63 ;  /* 0x00000084033f7223 */ /* 0x040fe2000001003f */
[----:B------:R-:W-:Y:S01]  /*11f80*/  I2FP.F32.S32 R2, R2 ;  /* 0x0000000200027245 */ /* 0x000fe20000201400 */
[C---:B------:R-:W-:Y:S01]  /*11f90*/  FFMA.FTZ R61, R3.reuse, R132, R61 ;  /* 0x00000084033d7223 */ /* 0x040fe2000001003d */
        /* <DEDUP_REMOVED lines=23> */
[----:B------:R-:W-:Y:S03]  /*12110*/  FADD.FTZ R134, -R2, R133 ;  /* 0x0000008502867221 */ /* 0x000fe60000010100 */
[C---:B------:R-:W-:Y:S01]  /*12120*/  FSETP.NEU.FTZ.AND P1, PT, R0.reuse, -INF , PT ;  /* 0xff8000000000780b */ /* 0x040fe20003f3d000 */
[C---:B------:R-:W-:Y:S01]  /*12130*/  FMUL.FTZ R152, R0.reuse, UR4 ;  /* 0x0000000400987c20 */ /* 0x040fe20008410000 */
[----:B------:R-:W-:Y:S01]  /*12140*/  FADD.FTZ R132, -R0, R135 ;  /* 0x0000008700847221 */ /* 0x000fe20000010100 */
[----:B------:R-:W-:Y:S01]  /*12150*/  FMUL.FTZ R135, R134, UR4 ;  /* 0x0000000486877c20 */ /* 0x000fe20008410000 */
[----:B------:R-:W1:Y:S01]  /*12160*/  LDSM.16.MT88.4 R136, [R220+0xc000] ;  /* 0x00c00000dc88783b */ /* 0x000e620000004200 */
[----:B------:R-:W-:Y:S01]  /*12170*/  FMUL.FTZ R134, R2, UR4 ;  /* 0x0000000402867c20 */ /* 0x000fe20008410000 */
        /* <DEDUP_REMOVED lines=15> */
[----:B------:R-:W-:Y:S01]  /*12270*/  FFMA.FTZ R164, R27, UR4, -R152 ;  /* 0x000000041ba47c23 */ /* 0x000fe20008010898 */
        /* <DEDUP_REMOVED lines=28> */
[----:B------:R-:W-:Y:S01]  /*12440*/  FMUL.FTZ R81, R132, R81 ;  /* 0x0000005184517220 */ /* 0x000fe20000410000 */
[----:B------:R-:W-:Y:S03]  /*12450*/  LDSM.16.MT88.4 R24, [R217+0xd000] ;  /* 0x00d00000d918783b */ /* 0x000fe60000004200 */
[----:B------:R-:W3:Y:S01]  /*12460*/  MUFU.EX2 R135, R11 ;  /* 0x0000000b00877308 */ /* 0x000ee20000000800 */
[----:B--2---:R-:W-:Y:S01]  /*12470*/  F2FP.BF16.F32.PACK_AB R129, R153, R154 ;  /* 0x0000009a9981723e */ /* 0x004fe200000010ff */
[--C-:B------:R-:W-:Y:S01]  /*12480*/  FFMA.FTZ R172, R37, UR4, -R134.reuse ;  /* 0x0000000425ac7c23 */ /* 0x100fe20008010886 */
[--C-:B------:R-:W-:Y:S01]  /*12490*/  FFMA.FTZ R174, R40, UR4, -R134.reuse ;  /* 0x0000000428ae7c23 */ /* 0x100fe20008010886 */
[--C-:B------:R-:W-:Y:S01]  /*124a0*/  FFMA.FTZ R175, R41, UR4, -R134.reuse ;  /* 0x0000000429af7c23 */ /* 0x100fe20008010886 */
[--C-:B------:R-:W-:Y:S01]  /*124b0*/  FFMA.FTZ R176, R44, UR4, -R134.reuse ;  /* 0x000000042cb07c23 */ /* 0x100fe20008010886 */
[--C-:B------:R-:W-:Y:S01]  /*124c0*/  FFMA.FTZ R177, R45, UR4, -R134.reuse ;  /* 0x000000042db17c23 */ /* 0x100fe20008010886 */
[--C-:B------:R-:W-:Y:S03]  /*124d0*/  FFMA.FTZ R178, R48, UR4, -R134.reuse ;  /* 0x0000000430b27c23 */ /* 0x100fe60008010886 */
[----:B------:R-:W-:Y:S01]  /*124e0*/  MUFU.EX2 R155, R155 ;  /* 0x0000009b009b7308 */ /* 0x000fe20000000800 */
[----:B------:R-:W-:Y:S01]  /*124f0*/  FFMA.FTZ R179, R49, UR4, -R134 ;  /* 0x0000000431b37c23 */ /* 0x000fe20008010886 */
[C---:B------:R-:W-:Y:S01]  /*12500*/  FMUL.FTZ R86, R133.reuse, R86 ;  /* 0x0000005685567220 */ /* 0x040fe20000410000 */
[C---:B------:R-:W-:Y:S01]  /*12510*/  FMUL.FTZ R87, R133.reuse, R87 ;  /* 0x0000005785577220 */ /* 0x040fe20000410000 */
[C---:B------:R-:W-:Y:S01]  /*12520*/  FMUL.FTZ R84, R132.reuse, R84 ;  /* 0x0000005484547220 */ /* 0x040fe20000410000 */
[C---:B------:R-:W-:Y:S01]  /*12530*/  FMUL.FTZ R85, R132.reuse, R85 ;  /* 0x0000005584557220 */ /* 0x040fe20000410000 */
[C---:B------:R-:W-:Y:S01]  /*12540*/  FMUL.FTZ R90, R133.reuse, R90 ;  /* 0x0000005a855a7220 */ /* 0x040fe20000410000 */
[----:B------:R-:W-:Y:S03]  /*12550*/  FMUL.FTZ R91, R133, R91 ;  /* 0x0000005b855b7220 */ /* 0x000fe60000410000 */
[----:B------:R-:W2:Y:S01]  /*12560*/  MUFU.EX2 R151, R151 ;  /* 0x0000009700977308 */ /* 0x000ea20000000800 */
[----:B---3--:R-:W-:Y:S01]  /*12570*/  F2FP.BF16.F32.PACK_AB R131, R135, R150 ;  /* 0x000000968783723e */ /* 0x008fe200000010ff */
[C---:B------:R-:W-:Y:S01]  /*12580*/  FMUL.FTZ R11, R133.reuse, R127 ;  /* 0x0000007f850b7220 */ /* 0x040fe20000410000 */
[C---:B------:R-:W-:Y:S01]  /*12590*/  FMUL.FTZ R88, R132.reuse, R88 ;  /* 0x0000005884587220 */ /* 0x040fe20000410000 */
[----:B------:R-:W3:Y:S01]  /*125a0*/  LDSM.16.MT88.4 R124, [R216+0xc000] ;  /* 0x00c00000d87c783b */ /* 0x000ee20000004200 */
        /* <DEDUP_REMOVED lines=10> */
[--C-:B------:R-:W-:Y:S03]  /*12650*/  FFMA.FTZ R157, R14, UR4, -R152.reuse ;  /* 0x000000040e9d7c23 */ /* 0x100fe60008010898 */
[----:B------:R-:W4:Y:S01]  /*12660*/  MUFU.EX2 R148, R148 ;  /* 0x0000009400947308 */ /* 0x000f220000000800 */
[----:B--2---:R-:W-:Y:S01]  /*12670*/  F2FP.BF16.F32.PACK_AB R128, R151, R155 ;  /* 0x0000009b9780723e */ /* 0x004fe200000010ff */
[----:B------:R-:W-:Y:S01]  /*12680*/  FMUL.FTZ R14, R133, R122 ;  /* 0x0000007a850e7220 */ /* 0x000fe20000410000 */
[----:B------:R-:W-:Y:S01]  /*12690*/  FFMA.FTZ R156, R15, UR4, -R152 ;  /* 0x000000040f9c7c23 */ /* 0x000fe20008010898 */
[C---:B------:R-:W-:Y:S01]  /*126a0*/  FMUL.FTZ R15, R133.reuse, R123 ;  /* 0x0000007b850f7220 */ /* 0x040fe20000410000 */
[C---:B------:R-:W-:Y:S01]  /*126b0*/  FMUL.FTZ R102, R133.reuse, R102 ;  /* 0x0000006685667220 */ /* 0x040fe20000410000 */
[----:B------:R-:W-:Y:S01]  /*126c0*/  FMUL.FTZ R103, R133, R103 ;  /* 0x0000006785677220 */ /* 0x000fe20000410000 */
[C---:B------:R-:W-:Y:S01]  /*126d0*/  FMUL.FTZ R100, R132.reuse, R100 ;  /* 0x0000006484647220 */ /* 0x040fe20000410000 */
[----:B------:R-:W-:Y:S01]  /*126e0*/  FMUL.FTZ R101, R132, R101 ;  /* 0x0000006584657220 */ /* 0x000fe20000410000 */
[--C-:B------:R-:W-:Y:S01]  /*126f0*/  FFMA.FTZ R160, R12, UR4, -R134.reuse ;  /* 0x000000040ca07c23 */ /* 0x100fe20008010886 */
[C---:B------:R-:W-:Y:S01]  /*12700*/  FMUL.FTZ R12, R132.reuse, R120 ;  /* 0x00000078840c7220 */ /* 0x040fe20000410000 */
[----:B------:R-:W-:Y:S01]  /*12710*/  FFMA.FTZ R161, R13, UR4, -R134 ;  /* 0x000000040da17c23 */ /* 0x000fe20008010886 */
[C---:B------:R-:W-:Y:S01]  /*12720*/  FMUL.FTZ R13, R132.reuse, R121 ;  /* 0x00000079840d7220 */ /* 0x040fe20000410000 */
[C---:B------:R-:W-:Y:S01]  /*12730*/  FMUL.FTZ R106, R133.reuse, R106 ;  /* 0x0000006a856a7220 */ /* 0x040fe20000410000 */
[----:B------:R-:W-:Y:S01]  /*12740*/  LDSM.16.MT88.4 R120, [R220+0xc800] ;  /* 0x00c80000dc78783b */ /* 0x000fe20000004200 */
[C---:B------:R-:W-:Y:S01]  /*12750*/  FMUL.FTZ R107, R133.reuse, R107 ;  /* 0x0000006b856b7220 */ /* 0x040fe20000410000 */
[----:B------:R-:W-:Y:S01]  /*12760*/  FMUL.FTZ R104, R132, R104 ;  /* 0x0000006884687220 */ /* 0x000fe20000410000 */
[----:B----4-:R-:W-:Y:S01]  /*12770*/  F2FP.BF16.F32.PACK_AB R130, R148, R149 ;  /* 0x000000959482723e */ /* 0x010fe200000010ff */
[C---:B------:R-:W-:Y:S01]  /*12780*/  FMUL.FTZ R105, R132.reuse, R105 ;  /* 0x0000006984697220 */ /* 0x040fe20000410000 */
[----:B------:R-:W-:Y:S01]  /*12790*/  MUFU.EX2 R157, R157 ;  /* 0x0000009d009d7308 */ /* 0x000fe20000000800 */
[C---:B------:R-:W-:Y:S01]  /*127a0*/  FMUL.FTZ R110, R133.reuse, R110 ;  /* 0x0000006e856e7220 */ /* 0x040fe20000410000 */
[C---:B------:R-:W-:Y:S01]  /*127b0*/  FMUL.FTZ R111, R133.reuse, R111 ;  /* 0x0000006f856f7220 */ /* 0x040fe20000410000 */
[C---:B------:R-:W-:Y:S01]  /*127c0*/  FMUL.FTZ R108, R132.reuse, R108 ;  /* 0x0000006c846c7220 */ /* 0x040fe20000410000 */
[C---:B------:R-:W-:Y:S01]  /*127d0*/  FMUL.FTZ R109, R132.reuse, R109 ;  /* 0x0000006d846d7220 */ /* 0x040fe20000410000 */
[C---:B-1----:R-:W-:Y:S05]  /*127e0*/  HMMA.16816.F32.BF16 R4, R128.reuse, R136, R4 ;  /* 0x000000888004723c */ /* 0x042fea0000041804 */
[----:B------:R-:W-:Y:S01]  /*127f0*/  MUFU.EX2 R156, R156 ;  /* 0x0000009c009c7308 */ /* 0x000fe20000000800 */
[----:B------:R-:W-:Y:S01]  /*12800*/  FMUL.FTZ R114, R133, R114 ;  /* 0x0000007285727220 */ /* 0x000fe20000410000 */
[C---:B------:R-:W-:Y:S01]  /*12810*/  HMMA.16816.F32.BF16 R8, R128.reuse, R138, R8 ;  /* 0x0000008a8008723c */ /* 0x040fe20000041808 */
[----:B------:R-:W1:Y:S02]  /*12820*/  LDSM.16.MT88.4 R136, [R220+0x10000] ;  /* 0x01000000dc88783b */ /* 0x000e640000004200 */
[----:B------:R-:W-:Y:S05]  /*12830*/  ISETP.GT.AND P1, PT, R233, R228, PT ;  /* 0x000000e4e900720c */ /* 0x000fea0003f24270 */
[----:B------:R-:W-:Y:S01]  /*12840*/  MUFU.EX2 R160, R160 ;  /* 0x000000a000a07308 */ /* 0x000fe20000000800 */
[C---:B------:R-:W-:Y:S03]  /*12850*/  HMMA.16816.F32.BF16 R68, R128.reuse, R140, R68 ;  /* 0x0000008c8044723c */ /* 0x040fe60000041844 */
[----:B------:R-:W-:Y:S03]  /*12860*/  FMUL.FTZ R115, R133, R115 ;  /* 0x0000007385737220 */ /* 0x000fe60000410000 */
[C---:B------:R-:W-:Y:S01]  /*12870*/  HMMA.16816.F32.BF16 R72, R128.reuse, R142, R72 ;  /* 0x0000008e8048723c */ /* 0x040fe20000041848 */
[----:B------:R-:W2:Y:S02]  /*12880*/  LDSM.16.MT88.4 R140, [R218+0x10000] ;  /* 0x01000000da8c783b */ /* 0x000ea40000004200 */
[----:B------:R-:W-:Y:S02]  /*12890*/  MUFU.EX2 R161, R161 ;  /* 0x000000a100a17308 */ /* 0x000fe40000000800 */
[C---:B------:R-:W-:Y:S01]  /*128a0*/  FMUL.FTZ R112, R132.reuse, R112 ;  /* 0x0000007084707220 */ /* 0x040fe20000410000 */
[C---:B------:R-:W-:Y:S07]  /*128b0*/  HMMA.16816.F32.BF16 R76, R128.reuse, R144, R76 ;  /* 0x00000090804c723c */ /* 0x040fee000004184c */
[----:B------:R-:W-:Y:S01]  /*128c0*/  MUFU.EX2 R167, R167 ;  /* 0x000000a700a77308 */ /* 0x000fe20000000800 */
[----:B------:R-:W-:Y:S01]  /*128d0*/  FMUL.FTZ R113, R132, R113 ;  /* 0x0000007184717220 */ /* 0x000fe20000410000 */
[C---:B------:R-:W-:Y:S01]  /*128e0*/  HMMA.16816.F32.BF16 R80, R128.reuse, R146, R80 ;  /* 0x000000928050723c */ /* 0x040fe20000041850 */
[----:B------:R-:W-:Y:S02]  /*128f0*/  LDSM.16.MT88.4 R144, [R217+0xc800] ;  /* 0x00c80000d990783b */ /* 0x000fe40000004200 */
[--C-:B------:R-:W-:Y:S03]  /*12900*/  FFMA.FTZ R166, R22, UR4, -R152.reuse ;  /* 0x0000000416a67c23 */ /* 0x100fe60008010898 */
[C---:B---3--:R-:W-:Y:S02]  /*12910*/  HMMA.16816.F32.BF16 R84, R128.reuse, R124, R84 ;  /* 0x0000007c8054723c */ /* 0x048fe40000041854 */
[----:B------:R-:W3:Y:S03]  /*12920*/  MUFU.EX2 R164, R164 ;  /* 0x000000a400a47308 */ /* 0x000ee60000000800 */
[----:B------:R-:W-:Y:S01]  /*12930*/  FFMA.FTZ R165, R23, UR4, -R152 ;  /* 0x0000000417a57c23 */ /* 0x000fe20008010898 */
[C---:B------:R-:W-:Y:S01]  /*12940*/  HMMA.16816.F32.BF16 R88, R128.reuse, R126, R88 ;  /* 0x0000007e8058723c */ /* 0x040fe20000041858 */
[----:B------:R-:W4:Y:S05]  /*12950*/  LDSM.16.MT88.4 R124, [R217+0x10000] ;  /* 0x01000000d97c783b */ /* 0x000f2a0000004200 */
[----:B------:R-:W-:Y:S01]  /*12960*/  MUFU.EX2 R166, R166 ;  /* 0x000000a600a67308 */ /* 0x000fe20000000800 */
[--C-:B------:R-:W-:Y:S01]  /*12970*/  FFMA.FTZ R171, R20, UR4, -R134.reuse ;  /* 0x0000000414ab7c23 */ /* 0x100fe20008010886 */
[C---:B-1----:R-:W-:Y:S03]  /*12980*/  HMMA.16816.F32.BF16 R92, R128.reuse, R136, R92 ;  /* 0x00000088805c723c */ /* 0x042fe6000004185c */
[----:B------:R-:W-:Y:S03]  /*12990*/  FFMA.FTZ R170, R21, UR4, -R134 ;  /* 0x0000000415aa7c23 */ /* 0x000fe60008010886 */
[C---:B------:R-:W-:Y:S01]  /*129a0*/  HMMA.16816.F32.BF16 R96, R128.reuse, R138, R96 ;  /* 0x0000008a8060723c */ /* 0x040fe20000041860 */
[----:B------:R-:W1:Y:S01]  /*129b0*/  LDSM.16.MT88.4 R136, [R216+0x10000] ;  /* 0x01000000d888783b */ /* 0x000e620000004200 */
[----:B------:R-:W5:Y:S03]  /*129c0*/  MUFU.EX2 R165, R165 ;  /* 0x000000a500a57308 */ /* 0x000f660000000800 */
[----:B---3--:R-:W-:Y:S01]  /*129d0*/  F2FP.BF16.F32.PACK_AB R23, R164, R167 ;  /* 0x000000a7a417723e */ /* 0x008fe200000010ff */
[C---:B--2---:R-:W-:Y:S06]  /*129e0*/  HMMA.16816.F32.BF16 R100, R128.reuse, R140, R100 ;  /* 0x0000008c8064723c */ /* 0x044fec0000041864 */
[----:B------:R-:W-:Y:S01]  /*129f0*/  MUFU.EX2 R171, R171 ;  /* 0x000000ab00ab7308 */ /* 0x000fe20000000800 */
[----:B------:R-:W-:Y:S01]  /*12a00*/  FFMA.FTZ R155, R132, R247, R155 ;  /* 0x000000f7849b7223 */ /* 0x000fe2000001009b */
[C---:B------:R-:W-:Y:S01]  /*12a10*/  HMMA.16816.F32.BF16 R104, R128.reuse, R142, R104 ;  /* 0x0000008e8068723c */ /* 0x040fe20000041868 */
[----:B------:R-:W2:Y:S02]  /*12a20*/  LDSM.16.MT88.4 R140, [R218+0xc800] ;  /* 0x00c80000da8c783b */ /* 0x000ea40000004200 */
[--C-:B------:R-:W-:Y:S01]  /*12a30*/  FFMA.FTZ R159, R18, UR4, -R152.reuse ;  /* 0x00000004129f7c23 */ /* 0x100fe20008010898 */
[----:B------:R-:W-:Y:S01]  /*12a40*/  FFMA.FTZ R158, R19, UR4, -R152 ;  /* 0x00000004139e7c23 */ /* 0x000fe20008010898 */
[--C-:B------:R-:W-:Y:S01]  /*12a50*/  FFMA.FTZ R162, R16, UR4, -R134.reuse ;  /* 0x0000000410a27c23 */ /* 0x100fe20008010886 */
[----:B------:R-:W-:Y:S02]  /*12a60*/  FFMA.FTZ R163, R17, UR4, -R134 ;  /* 0x0000000411a37c23 */ /* 0x000fe40008010886 */
[----:B------:R-:W3:Y:S03]  /*12a70*/  MUFU.EX2 R170, R170 ;  /* 0x000000aa00aa7308 */ /* 0x000ee60000000800 */
[C---:B------:R-:W-:Y:S01]  /*12a80*/  FMUL.FTZ R18, R133.reuse, R118 ;  /* 0x0000007685127220 */ /* 0x040fe20000410000 */
[----:B------:R-:W-:Y:S01]  /*12a90*/  FMUL.FTZ R19, R133, R119 ;  /* 0x0000007785137220 */ /* 0x000fe20000410000 */
[C---:B------:R-:W-:Y:S01]  /*12aa0*/  FMUL.FTZ R16, R132.reuse, R116 ;  /* 0x0000007484107220 */ /* 0x040fe20000410000 */
[----:B------:R-:W-:Y:S01]  /*12ab0*/  FMUL.FTZ R17, R132, R117 ;  /* 0x0000007584117220 */ /* 0x000fe20000410000 */
[----:B------:R-:W-:Y:S01]  /*12ac0*/  F2FP.BF16.F32.PACK_AB R117, R156, R157 ;  /* 0x0000009d9c75723e */ /* 0x000fe200000010ff */
[--C-:B------:R-:W-:Y:S01]  /*12ad0*/  FFMA.FTZ R54, R54, UR4, -R152.reuse ;  /* 0x0000000436367c23 */ /* 0x100fe20008010898 */
[C---:B----4-:R-:W-:Y:S01]  /*12ae0*/  HMMA.16816.F32.BF16 R12, R128.reuse, R124, R12 ;  /* 0x0000007c800c723c */ /* 0x050fe2000004180c */
[----:B------:R-:W-:Y:S02]  /*12af0*/  MUFU.EX2 R159, R159 ;  /* 0x0000009f009f7308 */ /* 0x000fe40000000800 */
[----:B------:R-:W-:Y:S01]  /*12b00*/  F2FP.BF16.F32.PACK_AB R116, R161, R160 ;  /* 0x000000a0a174723e */ /* 0x000fe200000010ff */
[----:B------:R-:W-:Y:S01]  /*12b10*/  FFMA.FTZ R55, R55, UR4, -R152 ;  /* 0x0000000437377c23 */ /* 0x000fe20008010898 */
[----:B-----5:R-:W-:Y:S01]  /*12b20*/  F2FP.BF16.F32.PACK_AB R21, R165, R166 ;  /* 0x000000a6a515723e */ /* 0x020fe200000010ff */
[C---:B------:R-:W-:Y:S01]  /*12b30*/  HMMA.16816.F32.BF16 R16, R128.reuse, R126, R16 ;  /* 0x0000007e8010723c */ /* 0x040fe20000041810 */
[----:B------:R-:W4:Y:S04]  /*12b40*/  LDSM.16.MT88.4 R124, [R216+0xc800] ;  /* 0x00c80000d87c783b */ /* 0x000f280000004200 */
[----:B------:R-:W5:Y:S01]  /*12b50*/  MUFU.EX2 R158, R158 ;  /* 0x0000009e009e7308 */ /* 0x000f620000000800 */
[----:B---3--:R-:W-:Y:S01]  /*12b60*/  F2FP.BF16.F32.PACK_AB R20, R170, R171 ;  /* 0x000000abaa14723e */ /* 0x008fe200000010ff */
[C---:B-1----:R-:W-:Y:S08]  /*12b70*/  HMMA.16816.F32.BF16 R108, R128.reuse, R136, R108 ;  /* 0x00000088806c723c */ /* 0x042ff0000004186c */
[----:B------:R-:W-:Y:S01]  /*12b80*/  MUFU.EX2 R162, R162 ;  /* 0x000000a200a27308 */ /* 0x000fe20000000800 */
[----:B------:R-:W-:Y:S01]  /*12b90*/  HMMA.16816.F32.BF16 R112, R128, R138, R112 ;  /* 0x0000008a8070723c */ /* 0x000fe20000041870 */
[----:B------:R-:W-:Y:S02]  /*12ba0*/  LDSM.16.MT88.4 R128, [R218+0x10800] ;  /* 0x01080000da80783b */ /* 0x000fe40000004200 */
[----:B------:R-:W-:Y:S01]  /*12bb0*/  FFMA.FTZ R154, R133, R246, R154 ;  /* 0x000000f6859a7223 */ /* 0x000fe2000001009a */
[----:B------:R-:W-:Y:S05]  /*12bc0*/  MOV R133, R2 ;  /* 0x0000000200857202 */ /* 0x000fea0000000f00 */
[----:B------:R-:W1:Y:S02]  /*12bd0*/  MUFU.EX2 R163, R163 ;  /* 0x000000a300a37308 */ /* 0x000e640000000800 */
[----:B-----5:R-:W-:Y:S01]  /*12be0*/  F2FP.BF16.F32.PACK_AB R119, R158, R159 ;  /* 0x0000009f9e77723e */ /* 0x020fe200000010ff */
[----:B------:R-:W-:Y:S01]  /*12bf0*/  LDSM.16.MT88.4 R136, [R217+0x10800] ;  /* 0x01080000d988783b */ /* 0x000fe20000004200 */
[----:B------:R-:W-:Y:S06]  /*12c00*/  FADD.FTZ R153, R153, R154 ;  /* 0x0000009a99997221 */ /* 0x000fec0000010000 */
[----:B------:R-:W-:Y:S01]  /*12c10*/  MUFU.EX2 R168, R168 ;  /* 0x000000a800a87308 */ /* 0x000fe20000000800 */
[----:B------:R-:W-:Y:S04]  /*12c20*/  FADD.FTZ R150, R150, R153 ;  /* 0x0000009996967221 */ /* 0x000fe80000010000 */
[----:B------:R-:W-:Y:S01]  /*12c30*/  FADD.FTZ R150, R135, R150 ;  /* 0x0000009687967221 */ /* 0x000fe20000010000 */
[----:B------:R-:W-:Y:S04]  /*12c40*/  MOV R135, R0 ;  /* 0x0000000000877202 */ /* 0x000fe80000000f00 */
[----:B------:R-:W3:Y:S01]  /*12c50*/  MUFU.EX2 R169, R169 ;  /* 0x000000a900a97308 */ /* 0x000ee20000000800 */
[----:B-1----:R-:W-:Y:S01]  /*12c60*/  F2FP.BF16.F32.PACK_AB R118, R163, R162 ;  /* 0x000000a2a376723e */ /* 0x002fe200000010ff */
        /* <DEDUP_REMOVED lines=8> */
[----:B---3--:R-:W-:Y:S01]  /*12cf0*/  F2FP.BF16.F32.PACK_AB R22, R169, R168 ;  /* 0x000000a8a916723e */ /* 0x008fe200000010ff */
[C---:B--2---:R-:W-:Y:S08]  /*12d00*/  HMMA.16816.F32.BF16 R68, R116.reuse, R140, R68 ;  /* 0x0000008c7444723c */ /* 0x044ff00000041844 */
[----:B------:R-:W-:Y:S01]  /*12d10*/  MUFU.EX2 R174, R174 ;  /* 0x000000ae00ae7308 */ /* 0x000fe20000000800 */
[C---:B------:R-:W-:Y:S01]  /*12d20*/  HMMA.16816.F32.BF16 R72, R116.reuse, R142, R72 ;  /* 0x0000008e7448723c */ /* 0x040fe20000041848 */
[----:B------:R-:W2:Y:S02]  /*12d30*/  LDSM.16.MT88.4 R140, [R216+0x10800] ;  /* 0x01080000d88c783b */ /* 0x000ea40000004200 */
[----:B------:R-:W-:Y:S03]  /*12d40*/  FADD.FTZ R159, R158, R159 ;  /* 0x0000009f9e9f7221 */ /* 0x000fe60000010000 */
[C---:B------:R-:W-:Y:S03]  /*12d50*/  HMMA.16816.F32.BF16 R76, R116.reuse, R144, R76 ;  /* 0x00000090744c723c */ /* 0x040fe6000004184c */
[----:B------:R-:W-:Y:S02]  /*12d60*/  MUFU.EX2 R175, R175 ;  /* 0x000000af00af7308 */ /* 0x000fe40000000800 */
[----:B------:R-:W-:Y:S01]  /*12d70*/  FADD.FTZ R166, R166, R159 ;  /* 0x0000009fa6a67221 */ /* 0x000fe20000010000 */
[C---:B------:R-:W-:Y:S01]  /*12d80*/  HMMA.16816.F32.BF16 R80, R116.reuse, R146, R80 ;  /* 0x000000927450723c */ /* 0x040fe20000041850 */
[----:B------:R-:W-:Y:S06]  /*12d90*/  LDSM.16.MT88.4 R144, [R218+0xd000] ;  /* 0x00d00000da90783b */ /* 0x000fec0000004200 */
[----:B------:R-:W-:Y:S01]  /*12da0*/  MUFU.EX2 R176, R176 ;  /* 0x000000b000b07308 */ /* 0x000fe20000000800 */
[----:B------:R-:W-:Y:S01]  /*12db0*/  FADD.FTZ R166, R165, R166 ;  /* 0x000000a6a5a67221 */ /* 0x000fe20000010000 */
[C---:B----4-:R-:W-:Y:S08]  /*12dc0*/  HMMA.16816.F32.BF16 R84, R116.reuse, R124, R84 ;  /* 0x0000007c7454723c */ /* 0x050ff00000041854 */
[----:B------:R-:W-:Y:S01]  /*12dd0*/  MUFU.EX2 R177, R177 ;  /* 0x000000b100b17308 */ /* 0x000fe20000000800 */
[C---:B------:R-:W-:Y:S01]  /*12de0*/  HMMA.16816.F32.BF16 R88, R116.reuse, R126, R88 ;  /* 0x0000007e7458723c */ /* 0x040fe20000041858 */
[----:B------:R-:W3:Y:S02]  /*12df0*/  LDSM.16.MT88.4 R124, [R220+0xd000] ;  /* 0x00d00000dc7c783b */ /* 0x000ee40000004200 */
[----:B------:R-:W-:Y:S03]  /*12e00*/  FADD.FTZ R167, R167, R166 ;  /* 0x000000a6a7a77221 */ /* 0x000fe60000010000 */
[C---:B-1----:R-:W-:Y:S03]  /*12e10*/  HMMA.16816.F32.BF16 R92, R116.reuse, R120, R92 ;  /* 0x00000078745c723c */ /* 0x042fe6000004185c */
[----:B------:R-:W-:Y:S02]  /*12e20*/  MUFU.EX2 R178, R178 ;  /* 0x000000b200b27308 */ /* 0x000fe40000000800 */
[----:B------:R-:W-:Y:S01]  /*12e30*/  FADD.FTZ R167, R164, R167 ;  /* 0x000000a7a4a77221 */ /* 0x000fe20000010000 */
[C---:B------:R-:W-:Y:S01]  /*12e40*/  HMMA.16816.F32.BF16 R96, R116.reuse, R122, R96 ;  /* 0x0000007a7460723c */ /* 0x040fe20000041860 */
[----:B------:R-:W1:Y:S06]  /*12e50*/  LDSM.16.MT88.4 R120, [R216+0xd000] ;  /* 0x00d00000d878783b */ /* 0x000e6c0000004200 */
[----:B------:R-:W-:Y:S01]  /*12e60*/  MUFU.EX2 R179, R179 ;  /* 0x000000b300b37308 */ /* 0x000fe20000000800 */
[C---:B------:R-:W-:Y:S09]  /*12e70*/  HMMA.16816.F32.BF16 R100, R116.reuse, R128, R100 ;  /* 0x000000807464723c */ /* 0x040ff20000041864 */
[----:B------:R-:W-:Y:S01]  /*12e80*/  MUFU.EX2 R54, R54 ;  /* 0x0000003600367308 */ /* 0x000fe20000000800 */
[C---:B------:R-:W-:Y:S01]  /*12e90*/  HMMA.16816.F32.BF16 R104, R116.reuse, R130, R104 ;  /* 0x000000827468723c */ /* 0x040fe20000041868 */
[----:B------:R-:W-:Y:S05]  /*12ea0*/  LDSM.16.MT88.4 R128, [R217+0x11000] ;  /* 0x01100000d980783b */ /* 0x000fea0000004200 */
[C---:B------:R-:W-:Y:S03]  /*12eb0*/  HMMA.16816.F32.BF16 R12, R116.reuse, R136, R12 ;  /* 0x00000088740c723c */ /* 0x040fe6000004180c */
[----:B------:R-:W-:Y:S03]  /*12ec0*/  MUFU.EX2 R55, R55 ;  /* 0x0000003700377308 */ /* 0x000fe60000000800 */
[C---:B------:R-:W-:Y:S01]  /*12ed0*/  HMMA.16816.F32.BF16 R16, R116.reuse, R138, R16 ;  /* 0x0000008a7410723c */ /* 0x040fe20000041810 */
[----:B------:R-:W-:Y:S05]  /*12ee0*/  LDSM.16.MT88.4 R136, [R216+0x11000] ;  /* 0x01100000d888783b */ /* 0x000fea0000004200 */
[C---:B--2---:R-:W-:Y:S06]  /*12ef0*/  HMMA.16816.F32.BF16 R108, R116.reuse, R140, R108 ;  /* 0x0000008c746c723c */ /* 0x044fec000004186c */
[----:B------:R-:W-:Y:S01]  /*12f00*/  HMMA.16816.F32.BF16 R112, R116, R142, R112 ;  /* 0x0000008e7470723c */ /* 0x000fe20000041870 */
[----:B------:R-:W2:Y:S04]  /*12f10*/  LDSM.16.MT88.4 R116, [R220+0x11000] ;  /* 0x01100000dc74783b */ /* 0x000ea80000004200 */
[--C-:B------:R-:W-:Y:S01]  /*12f20*/  FFMA.FTZ R140, R30, UR4, -R152.reuse ;  /* 0x000000041e8c7c23 */ /* 0x100fe20008010898 */
[C---:B---3--:R-:W-:Y:S05]  /*12f30*/  HMMA.16816.F32.BF16 R4, R20.reuse, R124, R4 ;  /* 0x0000007c1404723c */ /* 0x048fea0000041804 */
[--C-:B------:R-:W-:Y:S01]  /*12f40*/  FFMA.FTZ R143, R31, UR4, -R152.reuse ;  /* 0x000000041f8f7c23 */ /* 0x100fe20008010898 */
[C---:B------:R-:W-:Y:S01]  /*12f50*/  HMMA.16816.F32.BF16 R8, R20.reuse, R126, R8 ;  /* 0x0000007e1408723c */ /* 0x040fe20000041808 */
[----:B------:R-:W3:Y:S01]  /*12f60*/  LDSM.16.MT88.4 R124, [R218+0x11000] ;  /* 0x01100000da7c783b */ /* 0x000ee20000004200 */
[----:B------:R-:W-:Y:S03]  /*12f70*/  MUFU.EX2 R140, R140 ;  /* 0x0000008c008c7308 */ /* 0x000fe60000000800 */
[--C-:B------:R-:W-:Y:S01]  /*12f80*/  FFMA.FTZ R141, R34, UR4, -R152.reuse ;  /* 0x00000004228d7c23 */ /* 0x100fe20008010898 */
[C---:B------:R-:W-:Y:S06]  /*12f90*/  HMMA.16816.F32.BF16 R68, R20.reuse, R144, R68 ;  /* 0x000000901444723c */ /* 0x040fec0000041844 */
[----:B------:R-:W4:Y:S01]  /*12fa0*/  MUFU.EX2 R143, R143 ;  /* 0x0000008f008f7308 */ /* 0x000f220000000800 */
[----:B------:R-:W-:Y:S01]  /*12fb0*/  FFMA.FTZ R142, R35, UR4, -R152 ;  /* 0x00000004238e7c23 */ /* 0x000fe20008010898 */
[C---:B------:R-:W-:Y:S03]  /*12fc0*/  HMMA.16816.F32.BF16 R72, R20.reuse, R146, R72 ;  /* 0x000000921448723c */ /* 0x040fe60000041848 */
[--C-:B------:R-:W-:Y:S03]  /*12fd0*/  FFMA.FTZ R144, R29, UR4, -R134.reuse ;  /* 0x000000041d907c23 */ /* 0x100fe60008010886 */
[C---:B------:R-:W-:Y:S02]  /*12fe0*/  HMMA.16816.F32.BF16 R76, R20.reuse, R24, R76 ;  /* 0x00000018144c723c */ /* 0x040fe4000004184c */
[----:B------:R-:W-:Y:S03]  /*12ff0*/  MUFU.EX2 R141, R141 ;  /* 0x0000008d008d7308 */ /* 0x000fe60000000800 */
[--C-:B------:R-:W-:Y:S01]  /*13000*/  FFMA.FTZ R147, R28, UR4, -R134.reuse ;  /* 0x000000041c937c23 */ /* 0x100fe20008010886 */
[C---:B------:R-:W-:Y:S01]  /*13010*/  HMMA.16816.F32.BF16 R80, R20.reuse, R26, R80 ;  /* 0x0000001a1450723c */ /* 0x040fe20000041850 */
[----:B------:R-:W5:Y:S05]  /*13020*/  LDSM.16.MT88.4 R28, [R220+0xd800] ;  /* 0x00d80000dc1c783b */ /* 0x000f6a0000004200 */
[----:B------:R-:W3:Y:S01]  /*13030*/  MUFU.EX2 R142, R142 ;  /* 0x0000008e008e7308 */ /* 0x000ee20000000800 */
[--C-:B------:R-:W-:Y:S01]  /*13040*/  FFMA.FTZ R145, R32, UR4, -R134.reuse ;  /* 0x0000000420917c23 */ /* 0x100fe20008010886 */
[C---:B-1----:R-:W-:Y:S03]  /*13050*/  HMMA.16816.F32.BF16 R84, R20.reuse, R120, R84 ;  /* 0x000000781454723c */ /* 0x042fe60000041854 */
[----:B------:R-:W-:Y:S03]  /*13060*/  FFMA.FTZ R146, R33, UR4, -R134 ;  /* 0x0000000421927c23 */ /* 0x000fe60008010886 */
[C---:B------:R-:W-:Y:S01]  /*13070*/  HMMA.16816.F32.BF16 R88, R20.reuse, R122, R88 ;  /* 0x0000007a1458723c */ /* 0x040fe20000041858 */
[----:B------:R-:W1:Y:S01]  /*13080*/  LDSM.16.MT88.4 R120, [R218+0xd800] ;  /* 0x00d80000da78783b */ /* 0x000e620000004200 */
[----:B------:R-:W-:Y:S03]  /*13090*/  MUFU.EX2 R147, R147 ;  /* 0x0000009300937308 */ /* 0x000fe60000000800 */
[----:B----4-:R-:W-:Y:S01]  /*130a0*/  F2FP.BF16.F32.PACK_AB R25, R143, R140 ;  /* 0x0000008c8f19723e */ /* 0x010fe200000010ff */
[C---:B--2---:R-:W-:Y:S03]  /*130b0*/  HMMA.16816.F32.BF16 R92, R20.reuse, R116, R92 ;  /* 0x00000074145c723c */ /* 0x044fe6000004185c */
[----:B------:R-:W2:Y:S03]  /*130c0*/  LDSM.16.MT88.4 R32, [R217+0xd800] ;  /* 0x00d80000d920783b */ /* 0x000ea60000004200 */
[----:B------:R-:W4:Y:S01]  /*130d0*/  MUFU.EX2 R144, R144 ;  /* 0x0000009000907308 */ /* 0x000f220000000800 */
[----:B---3--:R-:W-:Y:S01]  /*130e0*/  F2FP.BF16.F32.PACK_AB R27, R142, R141 ;  /* 0x0000008d8e1b723e */ /* 0x008fe200000010ff */
[C---:B------:R-:W-:Y:S03]  /*130f0*/  HMMA.16816.F32.BF16 R96, R20.reuse, R118, R96 ;  /* 0x000000761460723c */ /* 0x040fe60000041860 */
[----:B------:R-:W-:Y:S03]  /*13100*/  LDSM.16.MT88.4 R116, [R218+0x11800] ;  /* 0x01180000da74783b */ /* 0x000fe60000004200 */
[C---:B------:R-:W-:Y:S02]  /*13110*/  HMMA.16816.F32.BF16 R100, R20.reuse, R124, R100 ;  /* 0x0000007c1464723c */ /* 0x040fe40000041864 */
[----:B------:R-:W-:Y:S04]  /*13120*/  MUFU.EX2 R145, R145 ;  /* 0x0000009100917308 */ /* 0x000fe80000000800 */
[C---:B------:R-:W-:Y:S01]  /*13130*/  HMMA.16816.F32.BF16 R104, R20.reuse, R126, R104 ;  /* 0x0000007e1468723c */ /* 0x040fe20000041868 */
[----:B------:R-:W-:Y:S05]  /*13140*/  LDSM.16.MT88.4 R124, [R216+0x11800] ;  /* 0x01180000d87c783b */ /* 0x000fea0000004200 */
[----:B------:R-:W3:Y:S01]  /*13150*/  MUFU.EX2 R146, R146 ;  /* 0x0000009200927308 */ /* 0x000ee20000000800 */
[----:B----4-:R-:W-:Y:S01]  /*13160*/  F2FP.BF16.F32.PACK_AB R24, R144, R147 ;  /* 0x000000939018723e */ /* 0x010fe200000010ff */
[C---:B------:R-:W-:Y:S06]  /*13170*/  HMMA.16816.F32.BF16 R12, R20.reuse, R128, R12 ;  /* 0x00000080140c723c */ /* 0x040fec000004180c */
[C---:B------:R-:W-:Y:S06]  /*13180*/  HMMA.16816.F32.BF16 R16, R20.reuse, R130, R16 ;  /* 0x000000821410723c */ /* 0x040fec0000041810 */
[C---:B------:R-:W-:Y:S05]  /*13190*/  HMMA.16816.F32.BF16 R108, R20.reuse, R136, R108 ;  /* 0x00000088146c723c */ /* 0x040fea000004186c */
[----:B---3--:R-:W-:Y:S01]  /*131a0*/  F2FP.BF16.F32.PACK_AB R26, R146, R145 ;  /* 0x00000091921a723e */ /* 0x008fe200000010ff */
[----:B------:R-:W-:Y:S01]  /*131b0*/  HMMA.16816.F32.BF16 R112, R20, R138, R112 ;  /* 0x0000008a1470723c */ /* 0x000fe20000041870 */
[----:B------:R-:W3:Y:S04]  /*131c0*/  LDSM.16.MT88.4 R20, [R216+0xd800] ;  /* 0x00d80000d814783b */ /* 0x000ee80000004200 */
[--C-:B------:R-:W-:Y:S01]  /*131d0*/  FFMA.FTZ R136, R39, UR4, -R152.reuse ;  /* 0x0000000427887c23 */ /* 0x100fe20008010898 */
[C---:B-----5:R-:W-:Y:S05]  /*131e0*/  HMMA.16816.F32.BF16 R4, R24.reuse, R28, R4 ;  /* 0x0000001c1804723c */ /* 0x060fea0000041804 */
[--C-:B------:R-:W-:Y:S01]  /*131f0*/  FFMA.FTZ R139, R38, UR4, -R152.reuse ;  /* 0x00000004268b7c23 */ /* 0x100fe20008010898 */
[C---:B------:R-:W-:Y:S01]  /*13200*/  HMMA.16816.F32.BF16 R8, R24.reuse, R30, R8 ;  /* 0x0000001e1808723c */ /* 0x040fe20000041808 */
[----:B------:R-:W4:Y:S01]  /*13210*/  LDSM.16.MT88.4 R28, [R220+0x11800] ;  /* 0x01180000dc1c783b */ /* 0x000f220000004200 */
[----:B------:R-:W-:Y:S03]  /*13220*/  MUFU.EX2 R136, R136 ;  /* 0x0000008800887308 */ /* 0x000fe60000000800 */
[--C-:B------:R-:W-:Y:S01]  /*13230*/  FFMA.FTZ R137, R42, UR4, -R152.reuse ;  /* 0x000000042a897c23 */ /* 0x100fe20008010898 */
[C---:B-1----:R-:W-:Y:S03]  /*13240*/  HMMA.16816.F32.BF16 R68, R24.reuse, R120, R68 ;  /* 0x000000781844723c */ /* 0x042fe60000041844 */
[----:B------:R-:W-:Y:S03]  /*13250*/  LDSM.16.MT88.4 R36, [R218+0xe000] ;  /* 0x00e00000da24783b */ /* 0x000fe60000004200 */
[----:B------:R-:W1:Y:S01]  /*13260*/  MUFU.EX2 R139, R139 ;  /* 0x0000008b008b7308 */ /* 0x000e620000000800 */
[--C-:B------:R-:W-:Y:S01]  /*13270*/  FFMA.FTZ R138, R43, UR4, -R152.reuse ;  /* 0x000000042b8a7c23 */ /* 0x100fe20008010898 */
[C---:B------:R-:W-:Y:S03]  /*13280*/  HMMA.16816.F32.BF16 R72, R24.reuse, R122, R72 ;  /* 0x0000007a1848723c */ /* 0x040fe60000041848 */
[----:B------:R-:W5:Y:S03]  /*13290*/  LDSM.16.MT88.4 R120, [R217+0x11800] ;  /* 0x01180000d978783b */ /* 0x000f660000004200 */
[C---:B--2---:R-:W-:Y:S02]  /*132a0*/  HMMA.16816.F32.BF16 R76, R24.reuse, R32, R76 ;  /* 0x00000020184c723c */ /* 0x044fe4000004184c */
[----:B------:R-:W-:Y:S04]  /*132b0*/  MUFU.EX2 R137, R137 ;  /* 0x0000008900897308 */ /* 0x000fe80000000800 */
[C---:B------:R-:W-:Y:S01]  /*132c0*/  HMMA.16816.F32.BF16 R80, R24.reuse, R34, R80 ;  /* 0x000000221850723c */ /* 0x040fe20000041850 */
[----:B------:R-:W2:Y:S05]  /*132d0*/  LDSM.16.MT88.4 R32, [R220+0xe000] ;  /* 0x00e00000dc20783b */ /* 0x000eaa0000004200 */
[----:B------:R-:W4:Y:S01]  /*132e0*/  MUFU.EX2 R138, R138 ;  /* 0x0000008a008a7308 */ /* 0x000f220000000800 */
[C---:B---3--:R-:W-:Y:S02]  /*132f0*/  HMMA.16816.F32.BF16 R84, R24.reuse, R20, R84 ;  /* 0x000000141854723c */ /* 0x048fe40000041854 */
[----:B------:R-:W3:Y:S04]  /*13300*/  LDSM.16.MT88.4 R40, [R217+0xe000] ;  /* 0x00e00000d928783b */ /* 0x000ee80000004200 */
[C---:B------:R-:W-:Y:S05]  /*13310*/  HMMA.16816.F32.BF16 R88, R24.reuse, R22, R88 ;  /* 0x000000161858723c */ /* 0x040fea0000041858 */
[----:B-1----:R-:W-:Y:S01]  /*13320*/  F2FP.BF16.F32.PACK_AB R21, R136, R139 ;  /* 0x0000008b8815723e */ /* 0x002fe200000010ff */
[C---:B----4-:R-:W-:Y:S05]  /*13330*/  HMMA.16816.F32.BF16 R92, R24.reuse, R28, R92 ;  /* 0x0000001c185c723c */ /* 0x050fea000004185c */
[----:B------:R-:W-:Y:S01]  /*13340*/  F2FP.BF16.F32.PACK_AB R23, R138, R137 ;  /* 0x000000898a17723e */ /* 0x000fe200000010ff */
[C---:B------:R-:W-:Y:S01]  /*13350*/  HMMA.16816.F32.BF16 R96, R24.reuse, R30, R96 ;  /* 0x0000001e1860723c */ /* 0x040fe20000041860 */
[----:B------:R-:W1:Y:S04]  /*13360*/  LDSM.16.MT88.4 R28, [R216+0xe000] ;  /* 0x00e00000d81c783b */ /* 0x000e680000004200 */
[----:B------:R-:W-:Y:S01]  /*13370*/  F2FP.BF16.F32.PACK_AB R20, R172, R173 ;  /* 0x000000adac14723e */ /* 0x000fe200000010ff */
[C---:B------:R-:W-:Y:S05]  /*13380*/  HMMA.16816.F32.BF16 R100, R24.reuse, R116, R100 ;  /* 0x000000741864723c */ /* 0x040fea0000041864 */
[----:B------:R-:W-:Y:S01]  /*13390*/  F2FP.BF16.F32.PACK_AB R22, R175, R174 ;  /* 0x000000aeaf16723e */ /* 0x000fe200000010ff */
[C---:B------:R-:W-:Y:S01]  /*133a0*/  HMMA.16816.F32.BF16 R104, R24.reuse, R118, R104 ;  /* 0x000000761868723c */ /* 0x040fe20000041868 */
[----:B------:R-:W-:Y:S05]  /*133b0*/  LDSM.16.MT88.4 R116, [R217+0xe800] ;  /* 0x00e80000d974783b */ /* 0x000fea0000004200 */
[C---:B-----5:R-:W-:Y:S06]  /*133c0*/  HMMA.16816.F32.BF16 R12, R24.reuse, R120, R12 ;  /* 0x00000078180c723c */ /* 0x060fec000004180c */
[C---:B------:R-:W-:Y:S05]  /*133d0*/  HMMA.16816.F32.BF16 R16, R24.reuse, R122, R16 ;  /* 0x0000007a1810723c */ /* 0x040fea0000041810 */
[--C-:B------:R-:W-:Y:S01]  /*133e0*/  FFMA.FTZ R120, R46, UR4, -R152.reuse ;  /* 0x000000042e787c23 */ /* 0x100fe20008010898 */
[C---:B------:R-:W-:Y:S05]  /*133f0*/  HMMA.16816.F32.BF16 R108, R24.reuse, R124, R108 ;  /* 0x0000007c186c723c */ /* 0x040fea000004186c */
[--C-:B------:R-:W-:Y:S01]  /*13400*/  FFMA.FTZ R121, R47, UR4, -R152.reuse ;  /* 0x000000042f797c23 */ /* 0x100fe20008010898 */
[----:B------:R-:W-:Y:S01]  /*13410*/  HMMA.16816.F32.BF16 R112, R24, R126, R112 ;  /* 0x0000007e1870723c */ /* 0x000fe20000041870 */
[----:B------:R-:W4:Y:S01]  /*13420*/  LDSM.16.MT88.4 R24, [R220+0x12000] ;  /* 0x01200000dc18783b */ /* 0x000f220000004200 */
[----:B------:R-:W-:Y:S03]  /*13430*/  MUFU.EX2 R120, R120 ;  /* 0x0000007800787308 */ /* 0x000fe60000000800 */
[--C-:B------:R-:W-:Y:S01]  /*13440*/  FFMA.FTZ R122, R50, UR4, -R152.reuse ;  /* 0x00000004327a7c23 */ /* 0x100fe20008010898 */
[C---:B--2---:R-:W-:Y:S03]  /*13450*/  HMMA.16816.F32.BF16 R4, R20.reuse, R32, R4 ;  /* 0x000000201404723c */ /* 0x044fe60000041804 */
[----:B------:R-:W-:Y:S03]  /*13460*/  LDSM.16.MT88.4 R44, [R218+0xe800] ;  /* 0x00e80000da2c783b */ /* 0x000fe60000004200 */
[----:B------:R-:W2:Y:S01]  /*13470*/  MUFU.EX2 R121, R121 ;  /* 0x0000007900797308 */ /* 0x000ea20000000800 */
[--C-:B------:R-:W-:Y:S01]  /*13480*/  FFMA.FTZ R123, R51, UR4, -R152.reuse ;  /* 0x00000004337b7c23 */ /* 0x100fe20008010898 */
[C---:B------:R-:W-:Y:S03]  /*13490*/  HMMA.16816.F32.BF16 R8, R20.reuse, R34, R8 ;  /* 0x000000221408723c */ /* 0x040fe60000041808 */
[----:B------:R-:W5:Y:S03]  /*134a0*/  LDSM.16.MT88.4 R32, [R218+0x12000] ;  /* 0x01200000da20783b */ /* 0x000f660000004200 */
[C---:B------:R-:W-:Y:S02]  /*134b0*/  HMMA.16816.F32.BF16 R68, R20.reuse, R36, R68 ;  /* 0x000000241444723c */ /* 0x040fe40000041844 */
[----:B------:R-:W-:Y:S04]  /*134c0*/  MUFU.EX2 R122, R122 ;  /* 0x0000007a007a7308 */ /* 0x000fe80000000800 */
[C---:B------:R-:W-:Y:S01]  /*134d0*/  HMMA.16816.F32.BF16 R72, R20.reuse, R38, R72 ;  /* 0x000000261448723c */ /* 0x040fe20000041848 */
[----:B------:R-:W5:Y:S05]  /*134e0*/  LDSM.16.MT88.4 R36, [R217+0x12000] ;  /* 0x01200000d924783b */ /* 0x000f6a0000004200 */
[----:B------:R-:W5:Y:S01]  /*134f0*/  MUFU.EX2 R123, R123 ;  /* 0x0000007b007b7308 */ /* 0x000f620000000800 */
[C---:B---3--:R-:W-:Y:S02]  /*13500*/  HMMA.16816.F32.BF16 R76, R20.reuse, R40, R76 ;  /* 0x00000028144c723c */ /* 0x048fe4000004184c */
[----:B------:R-:W-:Y:S04]  /*13510*/  LDSM.16.MT88.4 R48, [R216+0xe800] ;  /* 0x00e80000d830783b */ /* 0x000fe80000004200 */
[C---:B------:R-:W-:Y:S04]  /*13520*/  HMMA.16816.F32.BF16 R80, R20.reuse, R42, R80 ;  /* 0x0000002a1450723c */ /* 0x040fe80000041850 */
[----:B------:R-:W3:Y:S02]  /*13530*/  LDSM.16.MT88.4 R40, [R216+0x12000] ;  /* 0x01200000d828783b */ /* 0x000ee40000004200 */
[C---:B-1----:R-:W-:Y:S06]  /*13540*/  HMMA.16816.F32.BF16 R84, R20.reuse, R28, R84 ;  /* 0x0000001c1454723c */ /* 0x042fec0000041854 */
[C---:B------:R-:W-:Y:S01]  /*13550*/  HMMA.16816.F32.BF16 R88, R20.reuse, R30, R88 ;  /* 0x0000001e1458723c */ /* 0x040fe20000041858 */
[----:B------:R-:W1:Y:S05]  /*13560*/  LDSM.16.MT88.4 R28, [R220+0xe800] ;  /* 0x00e80000dc1c783b */ /* 0x000e6a0000004200 */
[C---:B----4-:R-:W-:Y:S03]  /*13570*/  HMMA.16816.F32.BF16 R92, R20.reuse, R24, R92 ;  /* 0x00000018145c723c */ /* 0x050fe6000004185c */
[----:B------:R-:W-:Y:S03]  /*13580*/  LDSM.16.MT88.4 R124, [R220+0xf800] ;  /* 0x00f80000dc7c783b */ /* 0x000fe60000004200 */
[C---:B------:R-:W-:Y:S05]  /*13590*/  HMMA.16816.F32.BF16 R96, R20.reuse, R26, R96 ;  /* 0x0000001a1460723c */ /* 0x040fea0000041860 */
[----:B--2---:R-:W-:Y:S01]  /*135a0*/  F2FP.BF16.F32.PACK_AB R25, R121, R120 ;  /* 0x000000787919723e */ /* 0x004fe200000010ff */
[C---:B-----5:R-:W-:Y:S05]  /*135b0*/  HMMA.16816.F32.BF16 R100, R20.reuse, R32, R100 ;  /* 0x000000201464723c */ /* 0x060fea0000041864 */
[----:B------:R-:W-:Y:S01]  /*135c0*/  F2FP.BF16.F32.PACK_AB R27, R123, R122 ;  /* 0x0000007a7b1b723e */ /* 0x000fe200000010ff */
[C---:B------:R-:W-:Y:S01]  /*135d0*/  HMMA.16816.F32.BF16 R104, R20.reuse, R34, R104 ;  /* 0x000000221468723c */ /* 0x040fe20000041868 */
[----:B------:R-:W2:Y:S04]  /*135e0*/  LDSM.16.MT88.4 R32, [R220+0x12800] ;  /* 0x01280000dc20783b */ /* 0x000ea80000004200 */
[----:B------:R-:W-:Y:S01]  /*135f0*/  F2FP.BF16.F32.PACK_AB R24, R177, R176 ;  /* 0x000000b0b118723e */ /* 0x000fe200000010ff */
[C---:B------:R-:W-:Y:S05]  /*13600*/  HMMA.16816.F32.BF16 R12, R20.reuse, R36, R12 ;  /* 0x00000024140c723c */ /* 0x040fea000004180c */
[----:B------:R-:W-:Y:S01]  /*13610*/  F2FP.BF16.F32.PACK_AB R26, R179, R178 ;  /* 0x000000b2b31a723e */ /* 0x000fe200000010ff */
[C---:B------:R-:W-:Y:S01]  /*13620*/  HMMA.16816.F32.BF16 R16, R20.reuse, R38, R16 ;  /* 0x000000261410723c */ /* 0x040fe20000041810 */
[----:B------:R-:W-:Y:S05]  /*13630*/  LDSM.16.MT88.4 R36, [R216+0x12800] ;  /* 0x01280000d824783b */ /* 0x000fea0000004200 */
[C---:B---3--:R-:W-:Y:S06]  /*13640*/  HMMA.16816.F32.BF16 R108, R20.reuse, R40, R108 ;  /* 0x00000028146c723c */ /* 0x048fec000004186c */
[----:B------:R-:W-:Y:S01]  /*13650*/  HMMA.16816.F32.BF16 R112, R20, R42, R112 ;  /* 0x0000002a1470723c */ /* 0x000fe20000041870 */
[----:B------:R-:W3:Y:S05]  /*13660*/  LDSM.16.MT88.4 R20, [R218+0x12800] ;  /* 0x01280000da14783b */ /* 0x000eea0000004200 */
[C---:B-1----:R-:W-:Y:S03]  /*13670*/  HMMA.16816.F32.BF16 R4, R24.reuse, R28, R4 ;  /* 0x0000001c1804723c */ /* 0x042fe60000041804 */
[----:B------:R-:W-:Y:S03]  /*13680*/  LDSM.16.MT88.4 R40, [R218+0xf000] ;  /* 0x00f00000da28783b */ /* 0x000fe60000004200 */
[C---:B------:R-:W-:Y:S05]  /*13690*/  HMMA.16816.F32.BF16 R8, R24.reuse, R30, R8 ;  /* 0x0000001e1808723c */ /* 0x040fea0000041808 */
[----:B------:R-:W1:Y:S01]  /*136a0*/  LDSM.16.MT88.4 R28, [R217+0x12800] ;  /* 0x01280000d91c783b */ /* 0x000e620000004200 */
[C---:B------:R-:W-:Y:S06]  /*136b0*/  HMMA.16816.F32.BF16 R68, R24.reuse, R44, R68 ;  /* 0x0000002c1844723c */ /* 0x040fec0000041844 */
[C---:B------:R-:W-:Y:S01]  /*136c0*/  HMMA.16816.F32.BF16 R72, R24.reuse, R46, R72 ;  /* 0x0000002e1848723c */ /* 0x040fe20000041848 */
[----:B------:R-:W-:Y:S05]  /*136d0*/  LDSM.16.MT88.4 R44, [R217+0xf000] ;  /* 0x00f00000d92c783b */ /* 0x000fea0000004200 */
[C---:B------:R-:W-:Y:S06]  /*136e0*/  HMMA.16816.F32.BF16 R76, R24.reuse, R116, R76 ;  /* 0x00000074184c723c */ /* 0x040fec000004184c */
[C---:B------:R-:W-:Y:S01]  /*136f0*/  HMMA.16816.F32.BF16 R80, R24.reuse, R118, R80 ;  /* 0x000000761850723c */ /* 0x040fe20000041850 */
[----:B------:R-:W-:Y:S05]  /*13700*/  LDSM.16.MT88.4 R116, [R217+0x13800] ;  /* 0x01380000d974783b */ /* 0x000fea0000004200 */
[C---:B------:R-:W-:Y:S06]  /*13710*/  HMMA.16816.F32.BF16 R84, R24.reuse, R48, R84 ;  /* 0x000000301854723c */ /* 0x040fec0000041854 */
[C---:B------:R-:W-:Y:S05]  /*13720*/  HMMA.16816.F32.BF16 R88, R24.reuse, R50, R88 ;  /* 0x000000321858723c */ /* 0x040fea0000041858 */
[----:B------:R-:W-:Y:S01]  /*13730*/  FFMA.FTZ R48, R58, UR4, -R152 ;  /* 0x000000043a307c23 */ /* 0x000fe20008010898 */
[C---:B--2---:R-:W-:Y:S05]  /*13740*/  HMMA.16816.F32.BF16 R92, R24.reuse, R32, R92 ;  /* 0x00000020185c723c */ /* 0x044fea000004185c */
[----:B------:R-:W-:Y:S01]  /*13750*/  MUFU.EX2 R48, R48 ;  /* 0x0000003000307308 */ /* 0x000fe20000000800 */
[C---:B------:R-:W-:Y:S01]  /*13760*/  HMMA.16816.F32.BF16 R96, R24.reuse, R34, R96 ;  /* 0x000000221860723c */ /* 0x040fe20000041860 */
[----:B------:R-:W2:Y:S04]  /*13770*/  LDSM.16.MT88.4 R32, [R220+0xf000] ;  /* 0x00f00000dc20783b */ /* 0x000ea80000004200 */
[--C-:B------:R-:W-:Y:S01]  /*13780*/  FFMA.FTZ R50, R52, UR4, -R134.reuse ;  /* 0x0000000434327c23 */ /* 0x100fe20008010886 */
[C---:B---3--:R-:W-:Y:S05]  /*13790*/  HMMA.16816.F32.BF16 R100, R24.reuse, R20, R100 ;  /* 0x000000141864723c */ /* 0x048fea0000041864 */
[----:B------:R-:W-:Y:S01]  /*137a0*/  FFMA.FTZ R51, R53, UR4, -R134 ;  /* 0x0000000435337c23 */ /* 0x000fe20008010886 */
[C---:B------:R-:W-:Y:S01]  /*137b0*/  HMMA.16816.F32.BF16 R104, R24.reuse, R22, R104 ;  /* 0x000000161868723c */ /* 0x040fe20000041868 */
[----:B------:R-:W-:Y:S04]  /*137c0*/  MUFU.EX2 R50, R50 ;  /* 0x0000003200327308 */ /* 0x000fe80000000800 */
[----:B------:R-:W-:Y:S01]  /*137d0*/  FFMA.FTZ R49, R59, UR4, -R152 ;  /* 0x000000043b317c23 */ /* 0x000fe20008010898 */
[C---:B-1----:R-:W-:Y:S05]  /*137e0*/  HMMA.16816.F32.BF16 R12, R24.reuse, R28, R12 ;  /* 0x0000001c180c723c */ /* 0x042fea000004180c */
[----:B------:R-:W1:Y:S01]  /*137f0*/  MUFU.EX2 R51, R51 ;  /* 0x0000003300337308 */ /* 0x000e620000000800 */
[--C-:B------:R-:W-:Y:S01]  /*13800*/  FFMA.FTZ R52, R56, UR4, -R134.reuse ;  /* 0x0000000438347c23 */ /* 0x100fe20008010886 */
[C---:B------:R-:W-:Y:S01]  /*13810*/  HMMA.16816.F32.BF16 R16, R24.reuse, R30, R16 ;  /* 0x0000001e1810723c */ /* 0x040fe20000041810 */
[----:B------:R-:W3:Y:S03]  /*13820*/  LDSM.16.MT88.4 R28, [R216+0xf000] ;  /* 0x00f00000d81c783b */ /* 0x000ee60000004200 */
[----:B------:R-:W-:Y:S02]  /*13830*/  FFMA.FTZ R53, R57, UR4, -R134 ;  /* 0x0000000439357c23 */ /* 0x000fe40008010886 */
[C---:B------:R-:W-:Y:S02]  /*13840*/  HMMA.16816.F32.BF16 R108, R24.reuse, R36, R108 ;  /* 0x00000024186c723c */ /* 0x040fe4000004186c */
[----:B------:R-:W4:Y:S03]  /*13850*/  MUFU.EX2 R49, R49 ;  /* 0x0000003100317308 */ /* 0x000f260000000800 */
[----:B------:R-:W-:Y:S01]  /*13860*/  F2FP.BF16.F32.PACK_AB R21, R55, R54 ;  /* 0x000000363715723e */ /* 0x000fe200000010ff */
[----:B------:R-:W-:Y:S01]  /*13870*/  HMMA.16816.F32.BF16 R112, R24, R38, R112 ;  /* 0x000000261870723c */ /* 0x000fe20000041870 */
[----:B------:R-:W5:Y:S05]  /*13880*/  LDSM.16.MT88.4 R24, [R220+0x13000] ;  /* 0x01300000dc18783b */ /* 0x000f6a0000004200 */
[----:B------:R-:W-:Y:S01]  /*13890*/  MUFU.EX2 R52, R52 ;  /* 0x0000003400347308 */ /* 0x000fe20000000800 */
[----:B-1----:R-:W-:Y:S01]  /*138a0*/  F2FP.BF16.F32.PACK_AB R20, R51, R50 ;  /* 0x000000323314723e */ /* 0x002fe200000010ff */
[----:B------:R-:W-:Y:S03]  /*138b0*/  FFMA.FTZ R56, R62, UR4, -R152 ;  /* 0x000000043e387c23 */ /* 0x000fe60008010898 */
[--C-:B------:R-:W-:Y:S01]  /*138c0*/  FFMA.FTZ R57, R61, UR4, -R134.reuse ;  /* 0x000000043d397c23 */ /* 0x100fe20008010886 */
[----:B------:R-:W-:Y:S01]  /*138d0*/  FFMA.FTZ R58, R64, UR4, -R134 ;  /* 0x00000004403a7c23 */ /* 0x000fe20008010886 */
[----:B------:R-:W-:Y:S03]  /*138e0*/  LDSM.16.MT88.4 R36, [R217+0x13000] ;  /* 0x01300000d924783b */ /* 0x000fe60000004200 */
[----:B------:R-:W1:Y:S01]  /*138f0*/  MUFU.EX2 R53, R53 ;  /* 0x0000003500357308 */ /* 0x000e620000000800 */
[----:B----4-:R-:W-:Y:S09]  /*13900*/  F2FP.BF16.F32.PACK_AB R23, R49, R48 ;  /* 0x000000303117723e */ /* 0x010ff200000010ff */
[----:B------:R-:W-:Y:S10]  /*13910*/  MUFU.EX2 R56, R56 ;  /* 0x0000003800387308 */ /* 0x000ff40000000800 */
[----:B------:R-:W-:Y:S01]  /*13920*/  MUFU.EX2 R57, R57 ;  /* 0x0000003900397308 */ /* 0x000fe20000000800 */
[----:B-1----:R-:W-:Y:S07]  /*13930*/  F2FP.BF16.F32.PACK_AB R22, R53, R52 ;  /* 0x000000343516723e */ /* 0x002fee00000010ff */
[C---:B--2---:R-:W-:Y:S02]  /*13940*/  HMMA.16816.F32.BF16 R4, R20.reuse, R32, R4 ;  /* 0x000000201404723c */ /* 0x044fe40000041804 */
[----:B------:R-:W-:Y:S04]  /*13950*/  MUFU.EX2 R58, R58 ;  /* 0x0000003a003a7308 */ /* 0x000fe80000000800 */
[C---:B------:R-:W-:Y:S01]  /*13960*/  HMMA.16816.F32.BF16 R8, R20.reuse, R34, R8 ;  /* 0x000000221408723c */ /* 0x040fe20000041808 */
[----:B------:R-:W1:Y:S05]  /*13970*/  LDSM.16.MT88.4 R32, [R218+0x13000] ;  /* 0x01300000da20783b */ /* 0x000e6a0000004200 */
[C---:B------:R-:W-:Y:S06]  /*13980*/  HMMA.16816.F32.BF16 R68, R20.reuse, R40, R68 ;  /* 0x000000281444723c */ /* 0x040fec0000041844 */
[C---:B------:R-:W-:Y:S05]  /*13990*/  HMMA.16816.F32.BF16 R72, R20.reuse, R42, R72 ;  /* 0x0000002a1448723c */ /* 0x040fea0000041848 */
[----:B------:R-:W-:Y:S01]  /*139a0*/  FADD.FTZ R40, R151, R155 ;  /* 0x0000009b97287221 */ /* 0x000fe20000010000 */
[C---:B------:R-:W-:Y:S05]  /*139b0*/  HMMA.16816.F32.BF16 R76, R20.reuse, R44, R76 ;  /* 0x0000002c144c723c */ /* 0x040fea000004184c */
[----:B------:R-:W-:Y:S01]  /*139c0*/  FADD.FTZ R149, R149, R40 ;  /* 0x0000002895957221 */ /* 0x000fe20000010000 */
[C---:B------:R-:W-:Y:S01]  /*139d0*/  HMMA.16816.F32.BF16 R80, R20.reuse, R46, R80 ;  /* 0x0000002e1450723c */ /* 0x040fe20000041850 */
[----:B------:R-:W-:Y:S04]  /*139e0*/  LDSM.16.MT88.4 R40, [R216+0xf800] ;  /* 0x00f80000d828783b */ /* 0x000fe80000004200 */
[--C-:B------:R-:W-:Y:S01]  /*139f0*/  FFMA.FTZ R45, R63, UR4, -R152.reuse ;  /* 0x000000043f2d7c23 */ /* 0x100fe20008010898 */
[C---:B---3--:R-:W-:Y:S05]  /*13a00*/  HMMA.16816.F32.BF16 R84, R20.reuse, R28, R84 ;  /* 0x0000001c1454723c */ /* 0x048fea0000041854 */
[----:B------:R-:W2:Y:S01]  /*13a10*/  MUFU.EX2 R45, R45 ;  /* 0x0000002d002d7308 */ /* 0x000ea20000000800 */
[C---:B------:R-:W-:Y:S01]  /*13a20*/  HMMA.16816.F32.BF16 R88, R20.reuse, R30, R88 ;  /* 0x0000001e1458723c */ /* 0x040fe20000041858 */
[----:B------:R-:W3:Y:S04]  /*13a30*/  LDSM.16.MT88.4 R28, [R216+0x13000] ;  /* 0x01300000d81c783b */ /* 0x000ee80000004200 */
[----:B------:R-:W-:Y:S01]  /*13a40*/  FFMA.FTZ R44, R66, UR4, -R152 ;  /* 0x00000004422c7c23 */ /* 0x000fe20008010898 */
[C---:B-----5:R-:W-:Y:S05]  /*13a50*/  HMMA.16816.F32.BF16 R92, R20.reuse, R24, R92 ;  /* 0x00000018145c723c */ /* 0x060fea000004185c */
[----:B------:R-:W-:Y:S01]  /*13a60*/  MUFU.EX2 R44, R44 ;  /* 0x0000002c002c7308 */ /* 0x000fe20000000800 */
[C---:B------:R-:W-:Y:S05]  /*13a70*/  HMMA.16816.F32.BF16 R96, R20.reuse, R26, R96 ;  /* 0x0000001a1460723c */ /* 0x040fea0000041860 */
[----:B--2---:R-:W-:Y:S01]  /*13a80*/  F2FP.BF16.F32.PACK_AB R25, R45, R56 ;  /* 0x000000382d19723e */ /* 0x004fe200000010ff */
[C---:B-1----:R-:W-:Y:S05]  /*13a90*/  HMMA.16816.F32.BF16 R100, R20.reuse, R32, R100 ;  /* 0x000000201464723c */ /* 0x042fea0000041864 */
[----:B------:R-:W-:Y:S01]  /*13aa0*/  FFMA.FTZ R46, R60, UR4, -R134 ;  /* 0x000000043c2e7c23 */ /* 0x000fe20008010886 */
[C---:B------:R-:W-:Y:S01]  /*13ab0*/  HMMA.16816.F32.BF16 R104, R20.reuse, R34, R104 ;  /* 0x000000221468723c */ /* 0x040fe20000041868 */
[----:B------:R-:W1:Y:S04]  /*13ac0*/  LDSM.16.MT88.4 R32, [R218+0xf800] ;  /* 0x00f80000da20783b */ /* 0x000e680000004200 */
[----:B------:R-:W-:Y:S01]  /*13ad0*/  FFMA.FTZ R152, R67, UR4, -R152 ;  /* 0x0000000443987c23 */ /* 0x000fe20008010898 */
[C---:B------:R-:W-:Y:S01]  /*13ae0*/  HMMA.16816.F32.BF16 R12, R20.reuse, R36, R12 ;  /* 0x00000024140c723c */ /* 0x040fe2000004180c */
[----:B------:R-:W-:Y:S04]  /*13af0*/  MUFU.EX2 R46, R46 ;  /* 0x0000002e002e7308 */ /* 0x000fe80000000800 */
[----:B------:R-:W-:Y:S01]  /*13b00*/  FFMA.FTZ R134, R65, UR4, -R134 ;  /* 0x0000000441867c23 */ /* 0x000fe20008010886 */
[C---:B------:R-:W-:Y:S01]  /*13b10*/  HMMA.16816.F32.BF16 R16, R20.reuse, R38, R16 ;  /* 0x000000261410723c */ /* 0x040fe20000041810 */
[----:B------:R-:W2:Y:S04]  /*13b20*/  LDSM.16.MT88.4 R36, [R217+0xf800] ;  /* 0x00f80000d924783b */ /* 0x000ea80000004200 */
[----:B------:R-:W4:Y:S01]  /*13b30*/  MUFU.EX2 R47, R152 ;  /* 0x00000098002f7308 */ /* 0x000f220000000800 */
[----:B------:R-:W-:Y:S01]  /*13b40*/  FADD.FTZ R149, R148, R149 ;  /* 0x0000009594957221 */ /* 0x000fe20000010000 */
[C---:B---3--:R-:W-:Y:S08]  /*13b50*/  HMMA.16816.F32.BF16 R108, R20.reuse, R28, R108 ;  /* 0x0000001c146c723c */ /* 0x048ff0000004186c */
[----:B------:R-:W3:Y:S01]  /*13b60*/  MUFU.EX2 R247, R134 ;  /* 0x0000008600f77308 */ /* 0x000ee20000000800 */
[----:B------:R-:W-:Y:S01]  /*13b70*/  HMMA.16816.F32.BF16 R112, R20, R30, R112 ;  /* 0x0000001e1470723c */ /* 0x000fe20000041870 */
[----:B------:R-:W5:Y:S02]  /*13b80*/  LDSM.16.MT88.4 R20, [R220+0x13800] ;  /* 0x01380000dc14783b */ /* 0x000f640000004200 */
[----:B------:R-:W-:Y:S01]  /*13b90*/  FADD.FTZ R160, R160, R149 ;  /* 0x00000095a0a07221 */ /* 0x000fe20000010000 */
[----:B------:R-:W-:Y:S01]  /*13ba0*/  FADD.FTZ R28, R140, R167 ;  /* 0x000000a78c1c7221 */ /* 0x000fe20000010000 */
[----:B----4-:R-:W-:Y:S02]  /*13bb0*/  F2FP.BF16.F32.PACK_AB R27, R47, R44 ;  /* 0x0000002c2f1b723e */ /* 0x010fe400000010ff */
[----:B------:R-:W-:Y:S01]  /*13bc0*/  FADD.FTZ R161, R161, R160 ;  /* 0x000000a0a1a17221 */ /* 0x000fe20000010000 */
[----:B------:R-:W-:Y:S03]  /*13bd0*/  FADD.FTZ R28, R143, R28 ;  /* 0x0000001c8f1c7221 */ /* 0x000fe60000010000 */
[----:B------:R-:W-:Y:S01]  /*13be0*/  FADD.FTZ R24, R162, R161 ;  /* 0x000000a1a2187221 */ /* 0x000fe20000010000 */
[----:B---3--:R-:W-:Y:S01]  /*13bf0*/  F2FP.BF16.F32.PACK_AB R26, R247, R58 ;  /* 0x0000003af71a723e */ /* 0x008fe200000010ff */
[----:B------:R-:W-:Y:S02]  /*13c00*/  FADD.FTZ R141, R141, R28 ;  /* 0x0000001c8d8d7221 */ /* 0x000fe40000010000 */
[----:B------:R-:W-:Y:S02]  /*13c10*/  FADD.FTZ R24, R163, R24 ;  /* 0x00000018a3187221 */ /* 0x000fe40000010000 */
[----:B------:R-:W-:Y:S02]  /*13c20*/  FADD.FTZ R142, R142, R141 ;  /* 0x0000008d8e8e7221 */ /* 0x000fe40000010000 */
[----:B------:R-:W-:Y:S01]  /*13c30*/  FADD.FTZ R59, R171, R24 ;  /* 0x00000018ab3b7221 */ /* 0x000fe20000010000 */
[----:B------:R-:W-:Y:S01]  /*13c40*/  F2FP.BF16.F32.PACK_AB R24, R57, R46 ;  /* 0x0000002e3918723e */ /* 0x000fe200000010ff */
[----:B------:R-:W-:Y:S02]  /*13c50*/  FADD.FTZ R139, R139, R142 ;  /* 0x0000008e8b8b7221 */ /* 0x000fe40000010000 */
[----:B------:R-:W-:Y:S02]  /*13c60*/  FADD.FTZ R59, R170, R59 ;  /* 0x0000003baa3b7221 */ /* 0x000fe40000010000 */
[----:B------:R-:W-:Y:S02]  /*13c70*/  FADD.FTZ R136, R136, R139 ;  /* 0x0000008b88887221 */ /* 0x000fe40000010000 */
[C---:B------:R-:W-:Y:S01]  /*13c80*/  HMMA.16816.F32.BF16 R128, R24.reuse, R124, R4 ;  /* 0x0000007c1880723c */ /* 0x040fe20000041804 */
[----:B------:R-:W3:Y:S04]  /*13c90*/  LDSM.16.MT88.4 R4, [R218+0x13800] ;  /* 0x01380000da04783b */ /* 0x000ee80000004200 */
[----:B------:R-:W-:Y:S01]  /*13ca0*/  FADD.FTZ R168, R168, R59 ;  /* 0x0000003ba8a87221 */ /* 0x000fe20000010000 */
[C---:B------:R-:W-:Y:S03]  /*13cb0*/  HMMA.16816.F32.BF16 R124, R24.reuse, R126, R8 ;  /* 0x0000007e187c723c */ /* 0x040fe60000041808 */
[----:B------:R-:W4:Y:S02]  /*13cc0*/  LDSM.16.MT88.4 R8, [R216+0x13800] ;  /* 0x01380000d808783b */ /* 0x000f240000004200 */
[----:B------:R-:W-:Y:S01]  /*13cd0*/  FADD.FTZ R168, R169, R168 ;  /* 0x000000a8a9a87221 */ /* 0x000fe20000010000 */
[C---:B-1----:R-:W-:Y:S05]  /*13ce0*/  HMMA.16816.F32.BF16 R68, R24.reuse, R32, R68 ;  /* 0x000000201844723c */ /* 0x042fea0000041844 */
        /* <DEDUP_REMOVED lines=15> */
[C---:B---3--:R-:W-:Y:S05]  /*13de0*/  HMMA.16816.F32.BF16 R100, R24.reuse, R4, R100 ;  /* 0x000000041864723c */ /* 0x048fea0000041864 */
[----:B------:R-:W-:Y:S01]  /*13df0*/  FADD.FTZ R120, R120, R137 ;  /* 0x0000008978787221 */ /* 0x000fe20000010000 */
[C---:B------:R-:W-:Y:S05]  /*13e00*/  HMMA.16816.F32.BF16 R104, R24.reuse, R6, R104 ;  /* 0x000000061868723c */ /* 0x040fea0000041868 */
[----:B------:R-:W-:Y:S01]  /*13e10*/  FADD.FTZ R174, R174, R173 ;  /* 0x000000adaeae7221 */ /* 0x000fe20000010000 */
[----:B------:R-:W-:Y:S05]  /*13e20*/  FADD.FTZ R121, R121, R120 ;  /* 0x0000007879797221 */ /* 0x000fea0000010000 */
[----:B------:R-:W-:Y:S01]  /*13e30*/  FADD.FTZ R175, R175, R174 ;  /* 0x000000aeafaf7221 */ /* 0x000fe20000010000 */
[----:B------:R-:W-:Y:S03]  /*13e40*/  FADD.FTZ R122, R122, R121 ;  /* 0x000000797a7a7221 */ /* 0x000fe60000010000 */
[----:B------:R-:W-:Y:S01]  /*13e50*/  FADD.FTZ R176, R176, R175 ;  /* 0x000000afb0b07221 */ /* 0x000fe20000010000 */
[----:B------:R-:W-:Y:S03]  /*13e60*/  FADD.FTZ R123, R123, R122 ;  /* 0x0000007a7b7b7221 */ /* 0x000fe60000010000 */
[----:B------:R-:W-:Y:S01]  /*13e70*/  FADD.FTZ R177, R177, R176 ;  /* 0x000000b0b1b17221 */ /* 0x000fe20000010000 */
[----:B------:R-:W-:Y:S02]  /*13e80*/  FADD.FTZ R54, R54, R123 ;  /* 0x0000007b36367221 */ /* 0x000fe40000010000 */
[C---:B------:R-:W-:Y:S03]  /*13e90*/  HMMA.16816.F32.BF16 R120, R24.reuse, R116, R12 ;  /* 0x000000741878723c */ /* 0x040fe6000004180c */
[----:B------:R-:W-:Y:S01]  /*13ea0*/  FADD.FTZ R178, R178, R177 ;  /* 0x000000b1b2b27221 */ /* 0x000fe20000010000 */
[----:B------:R-:W-:Y:S02]  /*13eb0*/  FADD.FTZ R55, R55, R54 ;  /* 0x0000003637377221 */ /* 0x000fe40000010000 */
[C---:B------:R-:W-:Y:S05]  /*13ec0*/  HMMA.16816.F32.BF16 R116, R24.reuse, R118, R16 ;  /* 0x000000761874723c */ /* 0x040fea0000041810 */
[----:B------:R-:W-:Y:S01]  /*13ed0*/  FADD.FTZ R179, R179, R178 ;  /* 0x000000b2b3b37221 */ /* 0x000fe20000010000 */
[C---:B----4-:R-:W-:Y:S05]  /*13ee0*/  HMMA.16816.F32.BF16 R108, R24.reuse, R8, R108 ;  /* 0x00000008186c723c */ /* 0x050fea000004186c */
        /* <DEDUP_REMOVED lines=13> */
[----:B------:R-:W-:Y:S04]  /*13fc0*/  FADD.FTZ R58, R58, R57 ;  /* 0x000000393a3a7221 */ /* 0x000fe80000010000 */
[----:B------:R-:W-:Y:S01]  /*13fd0*/  FADD.FTZ R247, R247, R58 ;  /* 0x0000003af7f77221 */ /* 0x000fe20000010000 */
[----:B------:R-:W-:Y:S06]  /*13fe0*/  @P1 BRA `(.L_x_3728) ;  /* 0xffffffac00b41947 */ /* 0x000fec000383ffff */
.L_x_3724:
        /* <DEDUP_REMOVED lines=219> */
.L_x_3730:
[----:B------:R-:W-:Y:S05]  /*14da0*/  BSYNC B0 ;  /* 0x0000000000007941 */ /* 0x000fea0003800000 */
.L_x_3729:
        /* <DEDUP_REMOVED lines=33> */
.L_x_3732:
[----:B------:R-:W-:Y:S05]  /*14fc0*/  BSYNC B0 ;  /* 0x0000000000007941 */ /* 0x000fea0003800000 */
.L_x_3731:
        /* <DEDUP_REMOVED lines=10> */
.L_x_3734:
[----:B------:R-:W-:Y:S05]  /*15070*/  BSYNC B0 ;  /* 0x0000000000007941 */ /* 0x000fea0003800000 */
.L_x_3733:
        /* <DEDUP_REMOVED lines=9> */
.L_x_3736:
[----:B------:R-:W-:Y:S05]  /*15110*/  BSYNC B0 ;  /* 0x0000000000007941 */ /* 0x000fea0003800000 */
.L_x_3735:
        /* <DEDUP_REMOVED lines=9> */
.L_x_3738:
[----:B------:R-:W-:Y:S05]  /*151b0*/  BSYNC B0 ;  /* 0x0000000000007941 */ /* 0x000fea0003800000 */
.L_x_3737:
        /* <DEDUP_REMOVED lines=9> */
.L_x_3740:
[----:B------:R-:W-:Y:S05]  /*15250*/  BSYNC B0 ;  /* 0x0000000000007941 */ /* 0x000fea0003800000 */
.L_x_3739:
        /* <DEDUP_REMOVED lines=9> */
.L_x_3742:
[----:B------:R-:W-:Y:S05]  /*152f0*/  BSYNC B0 ;  /* 0x0000000000007941 */ /* 0x000fea0003800000 */
.L_x_3741:
        /* <DEDUP_REMOVED lines=9> */
.L_x_3744:
[----:B------:R-:W-:Y:S05]  /*15390*/  BSYNC B0 ;  /* 0x0000000000007941 */ /* 0x000fea0003800000 */
.L_x_3743:
        /* <DEDUP_REMOVED lines=8> */
.L_x_3745:
        /* <DEDUP_REMOVED lines=14> */
.L_x_8494:


//--------------------- .text._ZN5flash24flash_fwd_splitkv_kernelI23Flash_fwd_kernel_traitsILi128ELi64ELi128ELi4ELb0ELb0EN7cutlass10bfloat16_tE19Flash_kernel_traitsILi128ELi64ELi128ELi4ES3_EELb1ELb0ELb1ELb0ELb0ELb1ELb1ELb0EEEvNS_16Flash_fwd_paramsE --------------------------
	.section	.text._ZN5flash24flash_fwd_splitkv_kernelI23Flash_fwd_kernel_traitsILi128ELi64ELi128ELi4ELb0ELb0EN7cutlass10bfloat16_tE19Flash_kernel_traitsILi128ELi64ELi128ELi4ES3_EELb1ELb0ELb1ELb0ELb0ELb1ELb1ELb0EEEvNS_16Flash_fwd_paramsE,"ax",@progbits
	.align	128
        .global         _ZN5flash24flash_fwd_splitkv_kernelI23Flash_fwd_kernel_traitsILi128ELi64ELi128ELi4ELb0ELb0EN7cutlass10bfloat16_tE19Flash_kernel_traitsILi128ELi64ELi128ELi4ES3_EELb1ELb0ELb1ELb0ELb0ELb1ELb1ELb0EEEvNS_16Flash_fwd_paramsE
        .type           _ZN5flash24flash_fwd_splitkv_kernelI23Flash_fwd_kernel_traitsILi128ELi64ELi128ELi4ELb0ELb0EN7cutlass10bfloat16_tE19Flash_kernel_traitsILi128ELi64ELi128ELi4ES3_EELb1ELb0ELb1ELb0ELb0ELb1ELb1ELb0EEEvNS_16Flash_fwd_paramsE,@function
        .size           _ZN5flash24flash_fwd_splitkv_kernelI23Flash_fwd_kernel_traitsILi128ELi64ELi128ELi4ELb0ELb0EN7cutlass10bfloat16_tE19Flash_kernel_traitsILi128ELi64ELi128ELi4ES3_EELb1ELb0ELb1ELb0ELb0ELb1ELb1ELb0EEEvNS_16Flash_fwd_paramsE,(.L_x_8495 - _ZN5flash24flash_fwd_splitkv_kernelI23Flash_fwd_kernel_traitsILi128ELi64ELi128ELi4ELb0ELb0EN7cutlass10bfloat16_tE19Flash_kernel_traitsILi128ELi64ELi128ELi4ES3_EELb1ELb0ELb1ELb0ELb0ELb1ELb1ELb0EEEvNS_16Flash_fwd_paramsE)
        .other          _ZN5flash24flash_fwd_splitkv_kernelI23Flash_fwd_kernel_traitsILi128ELi64ELi128ELi4ELb0ELb0EN7cutlass10bfloat16_tE19Flash_kernel_traitsILi128ELi64ELi128ELi4ES3_EELb1ELb0ELb1ELb0ELb0ELb1ELb1ELb0EEEvNS_16Flash_fwd_paramsE,@"STO_CUDA_ENTRY STV_DEFAULT"
_ZN5flash24flash_fwd_splitkv_kernelI23Flash_fwd_kernel_traitsILi128ELi64ELi128ELi4ELb0ELb0EN7cutlass10bfloat16_tE19Flash_kernel_traitsILi128ELi64ELi128ELi4ES3_EELb1ELb0ELb1ELb0ELb0ELb1ELb1ELb0EEEvNS_16Flash_fwd_paramsE:
.text._ZN5flash24flash_fwd_splitkv_kernelI23Flash_fwd_kernel_traitsILi128ELi64ELi128ELi4ELb0ELb0EN7cutlass10bfloat16_tE19Flash_kernel_traitsILi128ELi64ELi128ELi4ES3_EELb1ELb0ELb1ELb0ELb0ELb1ELb1ELb0EEEvNS_16Flash_fwd_paramsE:
        /* <DEDUP_REMOVED lines=59> */
.L_x_3746:
[----:B------:R-:W1:Y:S02]  /*03b0*/  LDC R7, c[0x0][0x2c8] ;  /* 0x0000b200ff077b82 */ /* 0x000e640000000800 */
.L_x_3747:
        /* <DEDUP_REMOVED lines=45> */
[----:B--2---:R-:W-:-:S03]  /*0690*/  @!P3 SEL R4, R4, RZ, P2 ;  /* 0x000000ff0404b207 */ /* 0x004fc60001000000 */
[----:B------:R-:W-:Y:S01]  /*06a0*/  @!P0 IMAD.MOV R9, RZ, RZ, -R9 ;  /* 0x000000ffff098224 */ /* 0x000fe200078e0a09 */
[----:B------:R-:W-:Y:S02]  /*06b0*/  @!P1 LOP3.LUT R9, RZ, R8, RZ, 0x33, !PT ;  /* 0x00000008ff099212 */ /* 0x000fe400078e33ff */
[----:B-1----:R-:W-:Y:S02]  /*06c0*/  @!P3 IADD3 R43, R4, R7, -R14 ;  /* 0x00000007042bb210 */ /* 0x002fe40007ffe80e */
[----:B------:R-:W1:Y:S01]  /*06d0*/  S2R R7, SR_TID.X ;  /* 0x0000000000077919 */ /* 0x000e620000002100 */
[----:B------:R-:W-:Y:S01]  /*06e0*/  IMAD R233, R9, R0, RZ ;  /* 0x0000000009e97224 */ /* 0x000fe200078e02ff */
[----:B----4-:R-:W-:Y:S01]  /*06f0*/  IADD3 R2, R2, R136, R43 ;  /* 0x0000008802027210 */ /* 0x010fe20007ffe02b */
        /* <DEDUP_REMOVED lines=10> */
[----:B-1----:R-:W-:Y:S05]  /*07a0*/  @!P0 BRA `(.L_x_3748) ;  /* 0x0000000800148947 */ /* 0x002fea0003800000 */
        /* <DEDUP_REMOVED lines=30> */
[----:B------:R-:W-:Y:S01]  /*0990*/  LEA.HI.X R21, R4, UR5, R9, 0x2, P0 ;  /* 0x0000000504157c11 */ /* 0x000fe200080f1409 */
[----:B------:R-:W-:Y:S01]  /*09a0*/  VIADD R9, R5, 0x30 ;  /* 0x0000003005097836 */ /* 0x000fe20000000000 */
        /* <DEDUP_REMOVED lines=9> */
.L_x_3750:
[----:B------:R-:W-:Y:S05]  /*0a40*/  BSYNC B0 ;  /* 0x0000000000007941 */ /* 0x000fea0003800000 */
.L_x_3749:
        /* <DEDUP_REMOVED lines=9> */
.L_x_3752:
[----:B------:R-:W-:Y:S05]  /*0ae0*/  BSYNC B0 ;  /* 0x0000000000007941 */ /* 0x000fea0003800000 */
.L_x_3751:
        /* <DEDUP_REMOVED lines=8> */
.L_x_3754:
[----:B------:R-:W-:Y:S05]  /*0b70*/  BSYNC B0 ;  /* 0x0000000000007941 */ /* 0x000fea0003800000 */
.L_x_3753:
        /* <DEDUP_REMOVED lines=8> */
.L_x_3756:
[----:B------:R-:W-:Y:S05]  /*0c00*/  BSYNC B0 ;  /* 0x0000000000007941 */ /* 0x000fea0003800000 */
.L_x_3755:
        /* <DEDUP_REMOVED lines=9> */
.L_x_3758:
[----:B------:R-:W-:Y:S05]  /*0ca0*/  BSYNC B0 ;  /* 0x0000000000007941 */ /* 0x000fea0003800000 */
.L_x_3757:
[----:B------:R-:W-:Y:S04]  /*0cb0*/  BSSY B0, `(.L_x_3759) ;  /* 0x0000007000007945 */ /* 0x000fe80003800000 */
[----:B------:R-:W-:Y:S05]  /*0cc0*/  @P1 BRA `(.L_x_3760) ;  /* 0x0000000000141947 */ /* 0x000fea0003800000 */
[----:B------:R-:W-:Y:S02]  /*0cd0*/  ULDC UR4, c[0x0][0x2d0] ;  /* 0x0000b40000047ab9 */ /* 0x000fe40000000800 */
[----:B------:R-:W-:Y:S02]  /*0ce0*/  ISETP.GE.AND P1, PT, R2, UR4, PT ;  /* 0x0000000402007c0c */ /* 0x000fe4000bf26270 */
[----:B------:R-:W-:-:S11]  /*0cf0*/  ISETP.GE.AND P0, PT, R6, UR4, PT ;  /* 0x0000000406007c0c */ /* 0x000fd6000bf06270 */
[----:B------:R1:W-:Y:S04]  /*0d00*/  @!P1 STG.E.128 desc[UR12][R20.64+0x5000], RZ ;  /* 0x005000ff14009986 */ /* 0x0003e8000c101d0c */
[----:B------:R1:W-:Y:S02]  /*0d10*/  @!P0 STG.E.128 desc[UR12][R20.64+0x5100], RZ ;  /* 0x005100ff14008986 */ /* 0x0003e4000c101d0c */
.L_x_3760:
[----:B------:R-:W-:Y:S05]  /*0d20*/  BSYNC B0 ;  /* 0x0000000000007941 */ /* 0x000fea0003800000 */
.L_x_3759:
[----:B------:R-:W-:Y:S04]  /*0d30*/  BSSY B0, `(.L_x_3761) ;  /* 0x0000007000007945 */ /* 0x000fe80003800000 */
[----:B------:R-:W-:Y:S05]  /*0d40*/  @P4 BRA `(.L_x_3762) ;  /* 0x0000000000144947 */ /* 0x000fea0003800000 */
[----:B------:R-:W-:Y:S02]  /*0d50*/  ULDC UR4, c[0x0][0x2d0] ;  /* 0x0000b40000047ab9 */ /* 0x000fe40000000800 */
[----:B------:R-:W-:Y:S02]  /*0d60*/  ISETP.GE.AND P1, PT, R2, UR4, PT ;  /* 0x0000000402007c0c */ /* 0x000fe4000bf26270 */
[----:B------:R-:W-:-:S11]  /*0d70*/  ISETP.GE.AND P0, PT, R6, UR4, PT ;  /* 0x0000000406007c0c */ /* 0x000fd6000bf06270 */
[----:B------:R1:W-:Y:S04]  /*0d80*/  @!P1 STG.E.128 desc[UR12][R20.64+0x6000], RZ ;  /* 0x006000ff14009986 */ /* 0x0003e8000c101d0c */
[----:B------:R1:W-:Y:S02]  /*0d90*/  @!P0 STG.E.128 desc[UR12][R20.64+0x6100], RZ ;  /* 0x006100ff14008986 */ /* 0x0003e4000c101d0c */
.L_x_3762:
[----:B------:R-:W-:Y:S05]  /*0da0*/  BSYNC B0 ;  /* 0x0000000000007941 */ /* 0x000fea0003800000 */
.L_x_3761:
[----:B------:R-:W-:Y:S04]  /*0db0*/  BSSY B0, `(.L_x_3763) ;  /* 0x0000007000007945 */ /* 0x000fe80003800000 */
[----:B------:R-:W-:Y:S05]  /*0dc0*/  @P3 BRA `(.L_x_3764) ;  /* 0x0000000000143947 */ /* 0x000fea0003800000 */
[----:B------:R-:W-:Y:S02]  /*0dd0*/  ULDC UR4, c[0x0][0x2d0] ;  /* 0x0000b40000047ab9 */ /* 0x000fe40000000800 */
[----:B------:R-:W-:Y:S02]  /*0de0*/  ISETP.GE.AND P1, PT, R2, UR4, PT ;  /* 0x0000000402007c0c */ /* 0x000fe4000bf26270 */
[----:B------:R-:W-:-:S11]  /*0df0*/  ISETP.GE.AND P0, PT, R6, UR4, PT ;  /* 0x0000000406007c0c */ /* 0x000fd6000bf06270 */
[----:B------:R1:W-:Y:S04]  /*0e00*/  @!P1 STG.E.128 desc[UR12][R20.64+0x7000], RZ ;  /* 0x007000ff14009986 */ /* 0x0003e8000c101d0c */
[----:B------:R1:W-:Y:S02]  /*0e10*/  @!P0 STG.E.128 desc[UR12][R20.64+0x7100], RZ ;  /* 0x007100ff14008986 */ /* 0x0003e4000c101d0c */
.L_x_3764:
[----:B------:R-:W-:Y:S05]  /*0e20*/  BSYNC B0 ;  /* 0x0000000000007941 */ /* 0x000fea0003800000 */
.L_x_3763:
        /* <DEDUP_REMOVED lines=29> */
.L_x_3748:
        /* <DEDUP_REMOVED lines=24> */
.L_x_3765:
        /* <DEDUP_REMOVED lines=80> */
.L_x_3766:
        /* <DEDUP_REMOVED lines=49> */
.L_x_3768:
        /* <DEDUP_REMOVED lines=30> */
.L_x_3767:
[----:B------:R-:W-:Y:S01]  /*1b70*/  ISETP.NE.AND P1, PT, R6, -0x1, PT ;  /* 0xffffffff0600780c */ /* 0x000fe20003f25270 */
[----:B------:R-:W1:Y:S01]  /*1b80*/  S2UR UR8, SR_CgaCtaId ;  /* 0x00000000000879c3 */ /* 0x000e620000008800 */
[----:B------:R-:W-:Y:S01]  /*1b90*/  SHF.R.S32.HI R138, RZ, 0x1f, R7 ;  /* 0x0000001fff8a7819 */ /* 0x000fe20000011407 */
[----:B------:R-:W-:Y:S01]  /*1ba0*/  ULDC.64 UR6, c[0x0][0x268] ;  /* 0x00009a0000067ab9 */ /* 0x000fe20000000a00 */
[----:B------:R-:W-:Y:S01]  /*1bb0*/  IMAD.IADD R232, R149, 0x1, -R148 ;  /* 0x0000000195e87824 */ /* 0x000fe200078e0a94 */
[----:B------:R-:W-:Y:S01]  /*1bc0*/  SHF.R.S32.HI R33, RZ, 0x1f, R32 ;  /* 0x0000001fff217819 */ /* 0x000fe20000011420 */
[----:B------:R-:W-:Y:S01]  /*1bd0*/  IMAD R13, R13, UR6, RZ ;  /* 0x000000060d0d7c24 */ /* 0x000fe2000f8e02ff */
[-C--:B-----5:R-:W-:Y:S01]  /*1be0*/  LEA.HI R0, R138, R7.reuse, RZ, 0x3 ;  /* 0x000000078a007211 */ /* 0x0a0fe200078f18ff */
[----:B------:R-:W-:Y:S01]  /*1bf0*/  ULDC.64 UR4, c[0x0][0x258] ;  /* 0x0000960000047ab9 */ /* 0x000fe20000000a00 */
[----:B------:R-:W2:Y:S01]  /*1c00*/  LDC.64 R190, c[0x0][0x250] ;  /* 0x00009400ffbe7b82 */ /* 0x000ea20000000a00 */
[----:B------:R-:W-:Y:S01]  /*1c10*/  IMAD R41, R33, UR4, RZ ;  /* 0x0000000421297c24 */ /* 0x000fe2000f8e02ff */
[----:B------:R-:W-:Y:S01]  /*1c20*/  SHF.R.S32.HI R16, RZ, 0x3, R0 ;  /* 0x00000003ff107819 */ /* 0x000fe20000011400 */
[----:B------:R-:W-:Y:S01]  /*1c30*/  BSSY B0, `(.L_x_3769) ;  /* 0x000005b000007945 */ /* 0x000fe20003800000 */
[----:B------:R-:W-:Y:S01]  /*1c40*/  LOP3.LUT R0, R0, 0xfffffff8, RZ, 0xc0, !PT ;  /* 0xfffffff800007812 */ /* 0x000fe200078ec0ff */
[----:B------:R-:W-:Y:S01]  /*1c50*/  IMAD R41, R32, UR5, R41 ;  /* 0x0000000520297c24 */ /* 0x000fe2000f8e0229 */
[----:B------:R-:W-:Y:S01]  /*1c60*/  @!P1 SHF.R.S32.HI R15, RZ, 0x1f, R241 ;  /* 0x0000001fff0f9819 */ /* 0x000fe200000114f1 */
[----:B------:R-:W-:Y:S01]  /*1c70*/  IMAD.SHL.U32 R239, R16, 0x40, RZ ;  /* 0x0000004010ef7824 */ /* 0x000fe200078e00ff */
[----:B------:R-:W3:Y:S01]  /*1c80*/  @P1 LDC.64 R8, c[0x0][0x240] ;  /* 0x00009000ff081b82 */ /* 0x000ee20000000a00 */
[----:B------:R-:W-:Y:S01]  /*1c90*/  IMAD.IADD R3, R7, 0x1, -R0 ;  /* 0x0000000107037824 */ /* 0x000fe200078e0a00 */
[----:B------:R-:W-:Y:S01]  /*1ca0*/  LEA.HI R0, R138, R7, RZ, 0x4 ;  /* 0x000000078a007211 */ /* 0x000fe200078f20ff */
[----:B------:R-:W-:Y:S01]  /*1cb0*/  VIADD R25, R16, 0x10 ;  /* 0x0000001010197836 */ /* 0x000fe20000000000 */
[----:B------:R-:W-:Y:S01]  /*1cc0*/  LOP3.LUT R239, R239, 0x1c0, RZ, 0xc0, !PT ;  /* 0x000001c0efef7812 */ /* 0x000fe200078ec0ff */
[----:B------:R-:W-:Y:S01]  /*1cd0*/  IMAD.SHL.U32 R240, R3, 0x8, RZ ;  /* 0x0000000803f07824 */ /* 0x000fe200078e00ff */
[----:B------:R-:W-:-:S02]  /*1ce0*/  LOP3.LUT R18, R0, 0xfffffff0, RZ, 0xc0, !PT ;  /* 0xfffffff000127812 */ /* 0x000fc400078ec0ff */
[----:B------:R-:W4:Y:S01]  /*1cf0*/  @!P1 LDC.64 R4, c[0x0][0x228] ;  /* 0x00008a00ff049b82 */ /* 0x000f220000000a00 */
[----:B------:R-:W-:Y:S01]  /*1d00*/  ISETP.GE.AND P6, PT, R16, R232, PT ;  /* 0x000000e81000720c */ /* 0x000fe20003fc6270 */
[C---:B------:R-:W-:Y:S01]  /*1d10*/  VIADD R37, R240.reuse, 0x40 ;  /* 0x00000040f0257836 */ /* 0x040fe20000000000 */
[----:B------:R-:W-:Y:S02]  /*1d20*/  LOP3.LUT R14, R239, 0x38, R240, 0xf8, !PT ;  /* 0x00000038ef0e7812 */ /* 0x000fe400078ef8f0 */
[----:B------:R-:W-:Y:S02]  /*1d30*/  SHF.R.U32.HI R239, RZ, 0x3, R239 ;  /* 0x00000003ffef7819 */ /* 0x000fe400000116ef */
[----:B------:R-:W-:Y:S02]  /*1d40*/  IADD3 R26, P3, R240, R26, RZ ;  /* 0x0000001af01a7210 */ /* 0x000fe40007f7e0ff */
[----:B------:R-:W-:Y:S02]  /*1d50*/  LOP3.LUT R239, R14, R239, RZ, 0x3c, !PT ;  /* 0x000000ef0eef7212 */ /* 0x000fe400078e3cff */
[----:B------:R-:W-:-:S02]  /*1d60*/  LEA.HI R14, R138, R7, RZ, 0x6 ;  /* 0x000000078a0e7211 */ /* 0x000fc400078f30ff */
[----:B------:R-:W-:Y:S02]  /*1d70*/  IADD3 R238, R38, -0x1, RZ ;  /* 0xffffffff26ee7810 */ /* 0x000fe40007ffe0ff */
[----:B------:R-:W-:Y:S01]  /*1d80*/  ISETP.GE.AND P5, PT, R25, R232, PT ;  /* 0x000000e81900720c */ /* 0x000fe20003fa6270 */
[----:B---3--:R-:W-:Y:S01]  /*1d90*/  @P1 IMAD.WIDE.U32 R20, R6, R8, RZ ;  /* 0x0000000806141225 */ /* 0x008fe200078e00ff */
[----:B------:R-:W-:-:S03]  /*1da0*/  SHF.R.S32.HI R17, RZ, 0x1f, R16 ;  /* 0x0000001fff117819 */ /* 0x000fc60000011410 */
[----:B------:R-:W-:Y:S02]  /*1db0*/  IMAD.IADD R8, R7, 0x1, -R18 ;  /* 0x0000000107087824 */ /* 0x000fe400078e0a12 */
[----:B------:R-:W-:Y:S02]  /*1dc0*/  @P1 IMAD R6, R6, R9, R21 ;  /* 0x0000000906061224 */ /* 0x000fe400078e0215 */
[-C--:B----4-:R-:W-:Y:S01]  /*1dd0*/  @!P1 IMAD R18, R15, R4.reuse, RZ ;  /* 0x000000040f129224 */ /* 0x090fe200078e02ff */
[----:B------:R-:W-:Y:S01]  /*1de0*/  SHF.R.S32.HI R15, RZ, 0x1f, R8 ;  /* 0x0000001fff0f7819 */ /* 0x000fe20000011408 */
[----:B------:R-:W-:-:S03]  /*1df0*/  @!P1 IMAD.WIDE.U32 R22, R241, R4, RZ ;  /* 0x00000004f1169225 */ /* 0x000fc600078e00ff */
[----:B------:R-:W-:Y:S01]  /*1e00*/  LEA.HI R15, R15, R8, RZ, 0x3 ;  /* 0x000000080f0f7211 */ /* 0x000fe200078f18ff */
[----:B------:R-:W-:Y:S02]  /*1e10*/  @!P1 IMAD R9, R241, R5, R18 ;  /* 0x00000005f1099224 */ /* 0x000fe400078e0212 */
[----:B------:R-:W-:Y:S01]  /*1e20*/  @P1 IMAD.MOV.U32 R4, RZ, RZ, R20 ;  /* 0x000000ffff041224 */ /* 0x000fe200078e0014 */
[----:B------:R-:W-:Y:S01]  /*1e30*/  IADD3 R20, P2, R240, R12, RZ ;  /* 0x0000000cf0147210 */ /* 0x000fe20007f5e0ff */
[----:B------:R-:W-:Y:S01]  /*1e40*/  @!P1 IMAD.MOV.U32 R4, RZ, RZ, R22 ;  /* 0x000000ffff049224 */ /* 0x000fe200078e0016 */
[----:B------:R-:W-:Y:S01]  /*1e50*/  @!P1 IADD3 R6, R23, R9, RZ ;  /* 0x0000000917069210 */ /* 0x000fe20007ffe0ff */
[----:B------:R-:W-:Y:S01]  /*1e60*/  IMAD R18, R34, UR7, R13 ;  /* 0x0000000722127c24 */ /* 0x000fe2000f8e020d */
[----:B------:R-:W-:Y:S01]  /*1e70*/  SHF.R.S32.HI R9, RZ, 0x1f, R240 ;  /* 0x0000001fff097819 */ /* 0x000fe200000114f0 */
[----:B------:R-:W3:Y:S01]  /*1e80*/  LDC.64 R12, c[0x0][0x3c8] ;  /* 0x0000f200ff0c7b82 */ /* 0x000ee20000000a00 */
[----:B------:R-:W-:Y:S01]  /*1e90*/  IADD3 R28, P1, R240, R4, RZ ;  /* 0x00000004f01c7210 */ /* 0x000fe20007f3e0ff */
[----:B------:R-:W-:Y:S01]  /*1ea0*/  VIADD R23, R16, 0x20 ;  /* 0x0000002010177836 */ /* 0x000fe20000000000 */
[----:B------:R-:W-:Y:S01]  /*1eb0*/  LOP3.LUT R5, R15, 0xfffffff8, RZ, 0xc0, !PT ;  /* 0xfffffff80f057812 */ /* 0x000fe200078ec0ff */
[C---:B------:R-:W-:Y:S01]  /*1ec0*/  IMAD.X R21, R9.reuse, 0x1, R2, P2 ;  /* 0x0000000109157824 */ /* 0x040fe200010e0602 */
[----:B------:R-:W-:Y:S01]  /*1ed0*/  MOV R4, 0x20 ;  /* 0x0000002000047802 */ /* 0x000fe20000000f00 */
[----:B------:R-:W-:Y:S01]  /*1ee0*/  IMAD.X R29, R9, 0x1, R6, P1 ;  /* 0x00000001091d7824 */ /* 0x000fe200008e0606 */
[----:B------:R-:W-:Y:S01]  /*1ef0*/  ISETP.GE.AND P4, PT, R23, R232, PT ;  /* 0x000000e81700720c */ /* 0x000fe20003f86270 */
[----:B------:R-:W-:-:S04]  /*1f00*/  IMAD.WIDE.U32 R34, R34, UR6, R20 ;  /* 0x0000000622227c25 */ /* 0x000fc8000f8e0014 */
[----:B------:R-:W-:Y:S02]  /*1f10*/  VIADD R21, R16, 0x30 ;  /* 0x0000003010157836 */ /* 0x000fe40000000000 */
[----:B------:R-:W-:Y:S02]  /*1f20*/  IMAD.IADD R5, R8, 0x1, -R5 ;  /* 0x0000000108057824 */ /* 0x000fe400078e0a05 */
[----:B------:R-:W-:Y:S01]  /*1f30*/  IMAD.X R27, R9, 0x1, R10, P3 ;  /* 0x00000001091b7824 */ /* 0x000fe200018e060a */
[----:B------:R-:W-:Y:S01]  /*1f40*/  ISETP.GE.AND P3, PT, R21, R232, PT ;  /* 0x000000e81500720c */ /* 0x000fe20003f66270 */
[----:B------:R-:W-:Y:S02]  /*1f50*/  IMAD.SHL.U32 R14, R14, 0x8, RZ ;  /* 0x000000080e0e7824 */ /* 0x000fe400078e00ff */
[----:B------:R-:W-:Y:S01]  /*1f60*/  IMAD.WIDE.U32 R28, R32, UR4, R28 ;  /* 0x00000004201c7c25 */ /* 0x000fe2000f8e001c */
[----:B------:R-:W-:Y:S01]  /*1f70*/  UMOV UR4, 0x400 ;  /* 0x0000040000047882 */ /* 0x000fe20000000000 */
[----:B------:R-:W-:Y:S01]  /*1f80*/  R2P PR, R5, 0x6 ;  /* 0x0000000605007804 */ /* 0x000fe20000000000 */
[----:B-1----:R-:W-:Y:S01]  /*1f90*/  ULEA UR4, UR8, UR4, 0x18 ;  /* 0x0000000408047291 */ /* 0x002fe2000f8ec03f */
[----:B------:R-:W-:Y:S01]  /*1fa0*/  IMAD.MOV.U32 R6, RZ, RZ, 0x10 ;  /* 0x00000010ff067424 */ /* 0x000fe200078e00ff */
[----:B------:R-:W-:Y:S01]  /*1fb0*/  LOP3.LUT R239, R239, 0xfffffe00, R14, 0xf8, !PT ;  /* 0xfffffe00efef7812 */ /* 0x000fe200078ef80e */
[----:B------:R-:W-:Y:S01]  /*1fc0*/  IMAD.SHL.U32 R2, R238, 0x80, RZ ;  /* 0x00000080ee027824 */ /* 0x000fe200078e00ff */
[----:B------:R-:W-:Y:S01]  /*1fd0*/  SEL R4, R4, 0xffffffe0, !P2 ;  /* 0xffffffe004047807 */ /* 0x000fe20005000000 */
[----:B------:R-:W-:Y:S01]  /*1fe0*/  IMAD.WIDE R44, R45, 0x40, R16 ;  /* 0x000000402d2c7825 */ /* 0x000fe200078e0210 */
[----:B------:R-:W-:-:S02]  /*1ff0*/  LEA R239, R239, UR4, 0x1 ;  /* 0x00000004efef7c11 */ /* 0x000fc4000f8e08ff */
        /* <DEDUP_REMOVED lines=30> */
.L_x_3770:
[----:B------:R-:W-:Y:S05]  /*21e0*/  BSYNC B0 ;  /* 0x0000000000007941 */ /* 0x000fea0003800000 */
.L_x_3769:
        /* <DEDUP_REMOVED lines=31> */
.L_x_3772:
[----:B------:R-:W-:Y:S05]  /*23e0*/  BSYNC B0 ;  /* 0x0000000000007941 */ /* 0x000fea0003800000 */
.L_x_3771:
        /* <DEDUP_REMOVED lines=31> */
.L_x_3774:
[----:B------:R-:W-:Y:S05]  /*25e0*/  BSYNC B0 ;  /* 0x0000000000007941 */ /* 0x000fea0003800000 */
.L_x_3773:
        /* <DEDUP_REMOVED lines=31> */
.L_x_3776:
[----:B------:R-:W-:Y:S05]  /*27e0*/  BSYNC B0 ;  /* 0x0000000000007941 */ /* 0x000fea0003800000 */
.L_x_3775:
        /* <DEDUP_REMOVED lines=32> */
.L_x_3778:
[----:B------:R-:W-:Y:S05]  /*29f0*/  BSYNC B0 ;  /* 0x0000000000007941 */ /* 0x000fea0003800000 */
.L_x_3777:
        /* <DEDUP_REMOVED lines=24> */
.L_x_3780:
[----:B------:R-:W-:Y:S05]  /*2b80*/  BSYNC B0 ;  /* 0x0000000000007941 */ /* 0x000fea0003800000 */
.L_x_3779:
        /* <DEDUP_REMOVED lines=27> */
.L_x_3782:
[----:B------:R-:W-:Y:S05]  /*2d40*/  BSYNC B0 ;  /* 0x0000000000007941 */ /* 0x000fea0003800000 */
.L_x_3781:
[----:B------:R-:W-:Y:S01]  /*2d50*/  BSSY B0, `(.L_x_3783) ;  /* 0x000001e000007945 */ /* 0x000fe20003800000 */
[-C--:B------:R-:W-:Y:S01]  /*2d60*/  ISETP.GE.AND P6, PT, R39, R14.reuse, PT ;  /* 0x0000000e2700720c */ /* 0x080fe20003fc6270 */
[C---:B-12---:R-:W-:Y:S01]  /*2d70*/  VIADD R29, R16.reuse, 0x60 ;  /* 0x00000060101d7836 */ /* 0x046fe20000000000 */
        /* <DEDUP_REMOVED lines=27> */
.L_x_3784:
[----:B------:R-:W-:Y:S05]  /*2f30*/  BSYNC B0 ;  /* 0x0000000000007941 */ /* 0x000fea0003800000 */
.L_x_3783:
        /* <DEDUP_REMOVED lines=24> */
.L_x_3786:
[----:B------:R-:W-:Y:S05]  /*30c0*/  BSYNC B0 ;  /* 0x0000000000007941 */ /* 0x000fea0003800000 */
.L_x_3785:
        /* <DEDUP_REMOVED lines=29> */
.L_x_3788:
[----:B------:R-:W-:Y:S05]  /*32a0*/  BSYNC B0 ;  /* 0x0000000000007941 */ /* 0x000fea0003800000 */
.L_x_3787:
        /* <DEDUP_REMOVED lines=26> */
.L_x_3790:
[----:B------:R-:W-:Y:S05]  /*3450*/  BSYNC B0 ;  /* 0x0000000000007941 */ /* 0x000fea0003800000 */
.L_x_3789:
        /* <DEDUP_REMOVED lines=25> */
.L_x_3792:
[----:B------:R-:W-:Y:S05]  /*35f0*/  BSYNC B0 ;  /* 0x0000000000007941 */ /* 0x000fea0003800000 */
.L_x_3791:
        /* <DEDUP_REMOVED lines=10> */
[----:B---3--:R-:W-:Y:S01]  /*36a0*/  LEA R12, P3, R32, R12, 0x2 ;  /* 0x0000000c200c7211 */ /* 0x008fe200078610ff */
        /* <DEDUP_REMOVED lines=13> */
[----:B-12-4-:R-:W-:Y:S01]  /*3780*/  LEA.HI R9, R230, R230, RZ, 0x1 ;  /* 0x000000e6e6097211 */ /* 0x016fe200078f08ff */
[----:B------:R-:W1:Y:S01]  /*3790*/  MUFU.RCP R0, UR5 ;  /* 0x0000000500007d08 */ /* 0x000e620008001000 */
[----:B------:R-:W-:Y:S01]  /*37a0*/  BAR.SYNC.DEFER_BLOCKING 0x0 ;  /* 0x0000000000007b1d */ /* 0x000fe20000010000 */
[----:B------:R-:W-:Y:S01]  /*37b0*/  LEA R184, P4, R40, UR6, 0x1 ;  /* 0x0000000628b87c11 */ /* 0x000fe2000f8808ff */
[----:B------:R-:W-:Y:S01]  /*37c0*/  IMAD.SHL.U32 R237, R190, 0x10, RZ ;  /* 0x00000010beed7824 */ /* 0x000fe200078e00ff */
[----:B------:R-:W-:Y:S02]  /*37d0*/  LEA.HI R138, R138, R7, RZ, 0x5 ;  /* 0x000000078a8a7211 */ /* 0x000fe400078f28ff */
[----:B------:R-:W-:Y:S01]  /*37e0*/  SHF.L.U64.HI R236, R190, 0x4, R191 ;  /* 0x00000004beec7819 */ /* 0x000fe200000102bf */
[----:B------:R-:W-:Y:S01]  /*37f0*/  BSSY B0, `(.L_x_3793) ;  /* 0x0000014000007945 */ /* 0x000fe20003800000 */
[----:B------:R-:W-:-:S02]  /*3800*/  LOP3.LUT R9, R9, 0xfffffffe, RZ, 0xc0, !PT ;  /* 0xfffffffe09097812 */ /* 0x000fc400078ec0ff */
[----:B------:R-:W-:Y:S01]  /*3810*/  LEA.HI.X R185, R40, UR7, R36, 0x1, P4 ;  /* 0x0000000728b97c11 */ /* 0x000fe2000a0f0c24 */
        /* <DEDUP_REMOVED lines=17> */
.L_x_3794:
[----:B------:R-:W-:Y:S05]  /*3930*/  BSYNC B0 ;  /* 0x0000000000007941 */ /* 0x000fea0003800000 */
.L_x_3793:
        /* <DEDUP_REMOVED lines=22> */
.L_x_3796:
[----:B------:R-:W-:Y:S05]  /*3aa0*/  BSYNC B0 ;  /* 0x0000000000007941 */ /* 0x000fea0003800000 */
.L_x_3795:
        /* <DEDUP_REMOVED lines=12> */
[----:B------:R-:W-:-:S02]  /*3b70*/  ISETP.GE.AND P6, PT, R31, R14, PT ;  /* 0x0000000e1f00720c */ /* 0x000fc40003fc6270 */
[----:B------:R-:W-:Y:S02]  /*3b80*/  LOP3.LUT R8, R5, 0x8, R8, 0xf8, !PT ;  /* 0x0000000805087812 */ /* 0x000fe400078ef808 */
[----:B------:R-:W-:Y:S02]  /*3b90*/  LOP3.LUT R16, R9, 0x8, R16, 0xf8, !PT ;  /* 0x0000000809107812 */ /* 0x000fe400078ef810 */
[----:B------:R-:W-:Y:S02]  /*3ba0*/  SHF.R.U32.HI R5, RZ, 0x3, R5 ;  /* 0x00000003ff057819 */ /* 0x000fe40000011605 */
[----:B------:R-:W-:Y:S02]  /*3bb0*/  LOP3.LUT R42, R42, 0xfffffe00, RZ, 0xc0, !PT ;  /* 0xfffffe002a2a7812 */ /* 0x000fe400078ec0ff */
[----:B------:R-:W-:Y:S02]  /*3bc0*/  SHF.R.U32.HI R9, RZ, 0x3, R9 ;  /* 0x00000003ff097819 */ /* 0x000fe40000011609 */
[----:B------:R-:W-:Y:S01]  /*3bd0*/  LOP3.LUT R5, R8, R5, RZ, 0x3c, !PT ;  /* 0x0000000508057212 */ /* 0x000fe200078e3cff */
[----:B------:R-:W-:Y:S01]  /*3be0*/  IMAD R8, R139, 0x400, R42 ;  /* 0x000004008b087824 */ /* 0x000fe200078e022a */
[----:B------:R-:W-:Y:S01]  /*3bf0*/  LOP3.LUT R9, R16, R9, RZ, 0x3c, !PT ;  /* 0x0000000910097212 */ /* 0x000fe200078e3cff */
[----:B-1----:R-:W-:Y:S05]  /*3c00*/  @P2 BRA `(.L_x_3798) ;  /* 0x0000000000502947 */ /* 0x002fea0003800000 */
[----:B------:R-:W-:Y:S01]  /*3c10*/  ULDC UR5, c[0x0][0x2d0] ;  /* 0x0000b40000057ab9 */ /* 0x000fe20000000800 */
[----:B------:R-:W-:Y:S01]  /*3c20*/  IMAD.SHL.U32 R11, R190, 0x20, RZ ;  /* 0x00000020be0b7824 */ /* 0x000fe200078e00ff */
[----:B------:R-:W-:Y:S02]  /*3c30*/  ISETP.GE.AND P4, PT, R240, UR5, PT ;  /* 0x00000005f0007c0c */ /* 0x000fe4000bf86270 */
[----:B------:R-:W-:Y:S02]  /*3c40*/  ISETP.GE.AND P2, PT, R37, UR5, PT ;  /* 0x0000000525007c0c */ /* 0x000fe4000bf46270 */
[----:B------:R-:W-:-:S09]  /*3c50*/  SHF.L.U64.HI R10, R190, 0x5, R191 ;  /* 0x00000005be0a7819 */ /* 0x000fd200000102bf */
[C---:B---3--:R-:W-:Y:S01]  /*3c60*/  @!P4 LEA R12, P5, R11.reuse, R184, 0x1 ;  /* 0x000000b80b0cc211 */ /* 0x048fe200078a08ff */
        /* <DEDUP_REMOVED lines=14> */
.L_x_3798:
[----:B------:R-:W-:Y:S05]  /*3d50*/  BSYNC B0 ;  /* 0x0000000000007941 */ /* 0x000fea0003800000 */
.L_x_3797:
        /* <DEDUP_REMOVED lines=30> */
.L_x_3800:
[----:B------:R-:W-:Y:S05]  /*3f40*/  BSYNC B0 ;  /* 0x0000000000007941 */ /* 0x000fea0003800000 */
.L_x_3799:
        /* <DEDUP_REMOVED lines=24> */
.L_x_3802:
[----:B------:R-:W-:Y:S05]  /*40d0*/  BSYNC B0 ;  /* 0x0000000000007941 */ /* 0x000fea0003800000 */
.L_x_3801:
        /* <DEDUP_REMOVED lines=24> */
.L_x_3804:
[----:B------:R-:W-:Y:S05]  /*4260*/  BSYNC B0 ;  /* 0x0000000000007941 */ /* 0x000fea0003800000 */
.L_x_3803:
        /* <DEDUP_REMOVED lines=24> */
.L_x_3806:
[----:B------:R-:W-:Y:S05]  /*43f0*/  BSYNC B0 ;  /* 0x0000000000007941 */ /* 0x000fea0003800000 */
.L_x_3805:
        /* <DEDUP_REMOVED lines=24> */
.L_x_3808:
[----:B------:R-:W-:Y:S05]  /*4580*/  BSYNC B0 ;  /* 0x0000000000007941 */ /* 0x000fea0003800000 */
.L_x_3807:
[----:B------:R-:W-:Y:S01]  /*4590*/  LDSM.16.M88.4 R28, [R231] ;  /* 0x00000000e71c783b */ /* 0x000fe20000000200 */
[----:B------:R-:W-:Y:S01]  /*45a0*/  R2P PR, R3, 0x6 ;  /* 0x0000000603007804 */ /* 0x000fe20000000000 */
[C---:B------:R-:W-:Y:S01]  /*45b0*/  VIADD R3, R230.reuse, 0x4000 ;  /* 0x00004000e6037836 */ /* 0x040fe20000000000 */
[----:B------:R-:W-:Y:S01]  /*45c0*/  ULDC UR10, c[0x0][0x39c] ;  /* 0x0000e700000a7ab9 */ /* 0x000fe20000000800 */
[----:B------:R-:W2:Y:S01]  /*45d0*/  LDSM.16.M88.4 R16, [R230+0x4000] ;  /* 0x00400000e610783b */ /* 0x000ea20000000200 */
[----:B------:R-:W-:Y:S02]  /*45e0*/  VIADD R228, R230, 0x4020 ;  /* 0x00004020e6e47836 */ /* 0x000fe40000000000 */
[----:B-----5:R-:W-:Y:S01]  /*45f0*/  FMUL.FTZ R0, R39, R0 ;  /* 0x0000000027007220 */ /* 0x020fe20000410000 */
[--C-:B------:R-:W-:Y:S01]  /*4600*/  IMAD R229, R6, 0x2, R231.reuse ;  /* 0x0000000206e57824 */ /* 0x100fe200078e02e7 */
[----:B------:R-:W4:Y:S01]  /*4610*/  LDSM.16.M88.4 R64, [R230+0x4800] ;  /* 0x00480000e640783b */ /* 0x000f220000000200 */
[C---:B------:R-:W-:Y:S01]  /*4620*/  IMAD R227, R4.reuse, 0x2, R231 ;  /* 0x0000000204e37824 */ /* 0x040fe200078e02e7 */
[----:B------:R-:W-:Y:S01]  /*4630*/  LOP3.LUT R5, R5, R42, RZ, 0xfc, !PT ;  /* 0x0000002a05057212 */ /* 0x000fe200078efcff */
[----:B------:R-:W-:Y:S01]  /*4640*/  IMAD R226, R4, 0x2, R229 ;  /* 0x0000000204e27824 */ /* 0x000fe200078e02e5 */
[----:B------:R-:W4:Y:S01]  /*4650*/  LDSM.16.M88.4 R56, [R230+0x5000] ;  /* 0x00500000e638783b */ /* 0x000f220000000200 */
[----:B------:R-:W-:-:S02]  /*4660*/  IMAD R139, R139, 0x10, R148 ;  /* 0x000000108b8b7824 */ /* 0x000fc400078e0294 */
[----:B------:R-:W-:Y:S01]  /*4670*/  @P1 VIADD R228, R3, 0xffffffe0 ;  /* 0xffffffe003e41836 */ /* 0x000fe20000000000 */
[----:B------:R-:W4:Y:S01]  /*4680*/  LDSM.16.M88.4 R48, [R230+0x5800] ;  /* 0x00580000e630783b */ /* 0x000f220000000200 */
[----:B------:R-:W-:Y:S02]  /*4690*/  IMAD.MOV.U32 R3, RZ, RZ, 0x40 ;  /* 0x00000040ff037424 */ /* 0x000fe400078e00ff */
[----:B------:R-:W-:Y:S01]  /*46a0*/  IMAD.SHL.U32 R245, R7, 0x2, RZ ;  /* 0x0000000207f57824 */ /* 0x000fe200078e00ff */
[----:B------:R-:W4:Y:S01]  /*46b0*/  LDSM.16.M88.4 R32, [R230+0x6000] ;  /* 0x00600000e620783b */ /* 0x000f220000000200 */
[C---:B------:R-:W-:Y:S01]  /*46c0*/  VIADD R220, R228.reuse, 0x800 ;  /* 0x00000800e4dc7836 */ /* 0x040fe20000000000 */
[----:B------:R-:W-:Y:S01]  /*46d0*/  SEL R3, R3, 0xffffffc0, !P2 ;  /* 0xffffffc003037807 */ /* 0x000fe20005000000 */
[C---:B------:R-:W-:Y:S01]  /*46e0*/  VIADD R219, R228.reuse, 0x1000 ;  /* 0x00001000e4db7836 */ /* 0x040fe20000000000 */
[----:B------:R-:W4:Y:S01]  /*46f0*/  LDSM.16.M88.4 R120, [R230+0x6800] ;  /* 0x00680000e678783b */ /* 0x000f220000000200 */
[----:B------:R-:W-:Y:S01]  /*4700*/  LOP3.LUT R245, R245, 0x6, RZ, 0xc0, !PT ;  /* 0x00000006f5f57812 */ /* 0x000fe200078ec0ff */
[----:B------:R-:W-:Y:S01]  /*4710*/  VIADD R218, R228, 0x1800 ;  /* 0x00001800e4da7836 */ /* 0x000fe20000000000 */
[----:B------:R-:W-:Y:S01]  /*4720*/  IADD3 R224, R230, R3, RZ ;  /* 0x00000003e6e07210 */ /* 0x000fe20007ffe0ff */
[----:B------:R-:W4:Y:S01]  /*4730*/  LDSM.16.M88.4 R112, [R230+0x7000] ;  /* 0x00700000e670783b */ /* 0x000f220000000200 */
[----:B------:R-:W-:Y:S01]  /*4740*/  IMAD.IADD R213, R3, 0x1, R228 ;  /* 0x0000000103d57824 */ /* 0x000fe200078e02e4 */
[C---:B------:R-:W-:Y:S01]  /*4750*/  IADD3 R216, R228.reuse, 0x2800, RZ ;  /* 0x00002800e4d87810 */ /* 0x040fe20007ffe0ff */
[C---:B------:R-:W-:Y:S01]  /*4760*/  VIADD R217, R228.reuse, 0x2000 ;  /* 0x00002000e4d97836 */ /* 0x040fe20000000000 */
[----:B------:R-:W4:Y:S01]  /*4770*/  LDSM.16.M88.4 R80, [R230+0x7800] ;  /* 0x00780000e650783b */ /* 0x000f220000000200 */
[C---:B------:R-:W-:Y:S01]  /*4780*/  VIADD R215, R228.reuse, 0x3000 ;  /* 0x00003000e4d77836 */ /* 0x040fe20000000000 */
[C---:B------:R-:W-:Y:S01]  /*4790*/  IADD3 R209, R228.reuse, 0x5800, RZ ;  /* 0x00005800e4d17810 */ /* 0x040fe20007ffe0ff */
[C---:B------:R-:W-:Y:S01]  /*47a0*/  VIADD R214, R228.reuse, 0x3800 ;  /* 0x00003800e4d67836 */ /* 0x040fe20000000000 */
[----:B------:R-:W-:Y:S01]  /*47b0*/  LDSM.16.M88.4 R24, [R229] ;  /* 0x00000000e518783b */ /* 0x000fe20000000200 */
[----:B------:R-:W-:-:S02]  /*47c0*/  VIADD R212, R228, 0x4000 ;  /* 0x00004000e4d47836 */ /* 0x000fc40000000000 */
[C---:B------:R-:W-:Y:S01]  /*47d0*/  VIADD R211, R228.reuse, 0x4800 ;  /* 0x00004800e4d37836 */ /* 0x040fe20000000000 */
[----:B------:R-:W4:Y:S01]  /*47e0*/  LDSM.16.M88.4 R72, [R228] ;  /* 0x00000000e448783b */ /* 0x000f220000000200 */
[C---:B------:R-:W-:Y:S02]  /*47f0*/  VIADD R210, R228.reuse, 0x5000 ;  /* 0x00005000e4d27836 */ /* 0x040fe40000000000 */
[----:B------:R-:W-:Y:S01]  /*4800*/  VIADD R208, R228, 0x6000 ;  /* 0x00006000e4d07836 */ /* 0x000fe20000000000 */
[C---:B--2---:R-:W-:Y:S01]  /*4810*/  HMMA.16816.F32.BF16 R20, R28.reuse, R16, RZ ;  /* 0x000000101c14723c */ /* 0x044fe200000418ff */
[----:B------:R-:W2:Y:S04]  /*4820*/  LDSM.16.M88.4 R76, [R228+0x800] ;  /* 0x00080000e44c783b */ /* 0x000ea80000000200 */
[----:B-1-3--:R-:W1:Y:S01]  /*4830*/  LDSM.16.M88.4 R12, [R228+0x1000] ;  /* 0x00100000e40c783b */ /* 0x00ae620000000200 */
[C---:B------:R-:W-:Y:S03]  /*4840*/  HMMA.16816.F32.BF16 R16, R28.reuse, R18, RZ ;  /* 0x000000121c10723c */ /* 0x040fe600000418ff */
[----:B----4-:R-:W3:Y:S03]  /*4850*/  LDSM.16.M88.4 R8, [R228+0x1800] ;  /* 0x00180000e408783b */ /* 0x010ee60000000200 */
[C---:B------:R-:W-:Y:S01]  /*4860*/  HMMA.16816.F32.BF16 R68, R28.reuse, R64, RZ ;  /* 0x000000401c44723c */ /* 0x040fe200000418ff */
[----:B------:R-:W4:Y:S04]  /*4870*/  LDSM.16.M88.4 R88, [R228+0x2000] ;  /* 0x00200000e458783b */ /* 0x000f280000000200 */
[----:B------:R-:W4:Y:S01]  /*4880*/  LDSM.16.M88.4 R84, [R228+0x2800] ;  /* 0x00280000e454783b */ /* 0x000f220000000200 */
[C---:B------:R-:W-:Y:S03]  /*4890*/  HMMA.16816.F32.BF16 R60, R28.reuse, R56, RZ ;  /* 0x000000381c3c723c */ /* 0x040fe600000418ff */
[----:B------:R-:W-:Y:S03]  /*48a0*/  LDSM.16.M88.4 R104, [R227] ;  /* 0x00000000e368783b */ /* 0x000fe60000000200 */
        /* <DEDUP_REMOVED lines=44> */
[----:B------:R-:W-:Y:S04]  /*4b70*/  LDSM.16.M88.4 R72, [R226] ;  /* 0x00000000e248783b */ /* 0x000fe80000000200 */
[----:B------:R-:W4:Y:S01]  /*4b80*/  LDSM.16.M88.4 R24, [R213] ;  /* 0x00000000d518783b */ /* 0x000f220000000200 */
        /* <DEDUP_REMOVED lines=28> */
[C---:B-1----:R-:W-:Y:S06]  /*4d50*/  HMMA.16816.F32.BF16 R68, R72.reuse, R12, R68 ;  /* 0x0000000c4844723c */ /* 0x042fec0000041844 */
[C---:B------:R-:W-:Y:S01]  /*4d60*/  HMMA.16816.F32.BF16 R64, R72.reuse, R14, R64 ;  /* 0x0000000e4840723c */ /* 0x040fe20000041840 */
        /* <DEDUP_REMOVED lines=10> */
[----:B------:R-:W-:Y:S05]  /*4e10*/  LDSM.16.M88.4 R92, [R228+0x5000] ;  /* 0x00500000e45c783b */ /* 0x000fea0000000200 */
[C---:B------:R-:W-:Y:S01]  /*4e20*/  HMMA.16816.F32.BF16 R16, R144.reuse, R30, R16 ;  /* 0x0000001e9010723c */ /* 0x040fe20000041810 */
[----:B------:R-:W-:Y:S05]  /*4e30*/  LDSM.16.M88.4 R28, [R227+0x2000] ;  /* 0x00200000e31c783b */ /* 0x000fea0000000200 */
[C---:B----4-:R-:W-:Y:S06]  /*4e40*/  HMMA.16816.F32.BF16 R68, R144.reuse, R24, R68 ;  /* 0x000000189044723c */ /* 0x050fec0000041844 */
[----:B------:R-:W-:Y:S01]  /*4e50*/  HMMA.16816.F32.BF16 R64, R144, R26, R64 ;  /* 0x0000001a9040723c */ /* 0x000fe20000041840 */
[----:B------:R-:W3:Y:S05]  /*4e60*/  LDSM.16.M88.4 R24, [R224+0x8000] ;  /* 0x00800000e018783b */ /* 0x000eea0000000200 */
        /* <DEDUP_REMOVED lines=10> */
[----:B-1----:R-:W-:Y:S06]  /*4f10*/  HMMA.16816.F32.BF16 R20, R100, R76, R20 ;  /* 0x0000004c6414723c */ /* 0x002fec0000041814 */
[C---:B------:R-:W-:Y:S06]  /*4f20*/  HMMA.16816.F32.BF16 R60, R144.reuse, R12, R60 ;  /* 0x0000000c903c723c */ /* 0x040fec000004183c */
[C---:B------:R-:W-:Y:S01]  /*4f30*/  HMMA.16816.F32.BF16 R56, R144.reuse, R14, R56 ;  /* 0x0000000e9038723c */ /* 0x040fe20000041838 */
[----:B------:R-:W-:Y:S05]  /*4f40*/  LDSM.16.M88.4 R12, [R213+0x4000] ;  /* 0x00400000d50c783b */ /* 0x000fea0000000200 */
[C---:B--2---:R-:W-:Y:S06]  /*4f50*/  HMMA.16816.F32.BF16 R52, R144.reuse, R8, R52 ;  /* 0x000000089034723c */ /* 0x044fec0000041834 */
[----:B------:R-:W-:Y:S01]  /*4f60*/  HMMA.16816.F32.BF16 R48, R144, R10, R48 ;  /* 0x0000000a9030723c */ /* 0x000fe20000041830 */
[----:B------:R-:W1:Y:S05]  /*4f70*/  LDSM.16.M88.4 R8, [R226+0x2000] ;  /* 0x00200000e208783b */ /* 0x000e6a0000000200 */
[----:B------:R-:W-:Y:S01]  /*4f80*/  HMMA.16816.F32.BF16 R16, R100, R78, R16 ;  /* 0x0000004e6410723c */ /* 0x000fe20000041810 */
[----:B------:R-:W2:Y:S05]  /*4f90*/  LDSM.16.M88.4 R76, [R228+0x7000] ;  /* 0x00700000e44c783b */ /* 0x000eaa0000000200 */
[----:B---3--:R-:W-:Y:S06]  /*4fa0*/  HMMA.16816.F32.BF16 R20, R28, R24, R20 ;  /* 0x000000181c14723c */ /* 0x008fec0000041814 */
[C---:B------:R-:W-:Y:S06]  /*4fb0*/  HMMA.16816.F32.BF16 R116, R144.reuse, R132, R116 ;  /* 0x000000849074723c */ /* 0x040fec0000041874 */
[C---:B------:R-:W-:Y:S06]  /*4fc0*/  HMMA.16816.F32.BF16 R112, R144.reuse, R134, R112 ;  /* 0x000000869070723c */ /* 0x040fec0000041870 */
[C---:B------:R-:W-:Y:S06]  /*4fd0*/  HMMA.16816.F32.BF16 R108, R144.reuse, R128, R108 ;  /* 0x00000080906c723c */ /* 0x040fec000004186c */
[C---:B------:R-:W-:Y:S01]  /*4fe0*/  HMMA.16816.F32.BF16 R104, R144.reuse, R130, R104 ;  /* 0x000000829068723c */ /* 0x040fe20000041868 */
[----:B------:R-:W3:Y:S05]  /*4ff0*/  LDSM.16.M88.4 R128, [R224+0x8800] ;  /* 0x00880000e080783b */ /* 0x000eea0000000200 */
[C---:B----4-:R-:W-:Y:S06]  /*5000*/  HMMA.16816.F32.BF16 R44, R144.reuse, R72, R44 ;  /* 0x00000048902c723c */ /* 0x050fec000004182c */
[----:B------:R-:W-:Y:S01]  /*5010*/  HMMA.16816.F32.BF16 R32, R144, R74, R32 ;  /* 0x0000004a9020723c */ /* 0x000fe20000041820 */
[----:B------:R-:W4:Y:S05]  /*5020*/  LDSM.16.M88.4 R72, [R228+0x7800] ;  /* 0x00780000e448783b */ /* 0x000f2a0000000200 */
[----:B------:R-:W-:Y:S01]  /*5030*/  HMMA.16816.F32.BF16 R16, R28, R26, R16 ;  /* 0x0000001a1c10723c */ /* 0x000fe20000041810 */
[----:B------:R-:W-:Y:S05]  /*5040*/  LDSM.16.M88.4 R24, [R224+0x9000] ;  /* 0x00900000e018783b */ /* 0x000fea0000000200 */
[C---:B------:R-:W-:Y:S06]  /*5050*/  HMMA.16816.F32.BF16 R124, R144.reuse, R140, R124 ;  /* 0x0000008c907c723c */ /* 0x040fec000004187c */
[----:B------:R-:W-:Y:S06]  /*5060*/  HMMA.16816.F32.BF16 R120, R144, R142, R120 ;  /* 0x0000008e9078723c */ /* 0x000fec0000041878 */
[----:B-1----:R-:W-:Y:S06]  /*5070*/  HMMA.16816.F32.BF16 R20, R8, R12, R20 ;  /* 0x0000000c0814723c */ /* 0x002fec0000041814 */
[C---:B------:R-:W-:Y:S06]  /*5080*/  HMMA.16816.F32.BF16 R68, R100.reuse, R96, R68 ;  /* 0x000000606444723c */ /* 0x040fec0000041844 */
[C---:B--2---:R-:W-:Y:S06]  /*5090*/  HMMA.16816.F32.BF16 R116, R100.reuse, R76, R116 ;  /* 0x0000004c6474723c */ /* 0x044fec0000041874 */
[----:B------:R-:W-:Y:S01]  /*50a0*/  HMMA.16816.F32.BF16 R112, R100, R78, R112 ;  /* 0x0000004e6470723c */ /* 0x000fe20000041870 */
[----:B------:R-:W1:Y:S05]  /*50b0*/  LDSM.16.M88.4 R76, [R213+0x4800] ;  /* 0x00480000d54c783b */ /* 0x000e6a0000000200 */
[----:B------:R-:W-:Y:S01]  /*50c0*/  HMMA.16816.F32.BF16 R16, R8, R14, R16 ;  /* 0x0000000e0810723c */ /* 0x000fe20000041810 */
[----:B------:R-:W2:Y:S01]  /*50d0*/  LDSM.16.M88.4 R12, [R224+0xa000] ;  /* 0x00a00000e00c783b */ /* 0x000ea20000000200 */
[----:B------:R-:W-:-:S04]  /*50e0*/  FMUL.FTZ R3, R20, UR10 ;  /* 0x0000000a14037c20 */ /* 0x000fc80008410000 */
[C---:B------:R-:W-:Y:S02]  /*50f0*/  HMMA.16816.F32.BF16 R44, R100.reuse, R84, R44 ;  /* 0x00000054642c723c */ /* 0x040fe4000004182c */
[----:B------:R-:W-:Y:S04]  /*5100*/  MUFU.TANH R3, R3 ;  /* 0x0000000300037308 */ /* 0x000fe80000002400 */
[----:B------:R-:W-:Y:S01]  /*5110*/  HMMA.16816.F32.BF16 R124, R100, R80, R124 ;  /* 0x00000050647c723c */ /* 0x000fe2000004187c */
[----:B------:R-:W-:-:S05]  /*5120*/  FMUL.FTZ R85, R23, UR10 ;  /* 0x0000000a17557c20 */ /* 0x000fca0008410000 */
[----:B------:R-:W-:Y:S01]  /*5130*/  HMMA.16816.F32.BF16 R120, R100, R82, R120 ;  /* 0x000000526478723c */ /* 0x000fe20000041878 */
[----:B------:R-:W-:Y:S01]  /*5140*/  FMUL.FTZ R81, R22, UR10 ;  /* 0x0000000a16517c20 */ /* 0x000fe20008410000 */
[----:B------:R-:W-:Y:S04]  /*5150*/  MUFU.TANH R85, R85 ;  /* 0x0000005500557308 */ /* 0x000fe80000002400 */
[----:B---3--:R-:W-:Y:S01]  /*5160*/  HMMA.16816.F32.BF16 R68, R28, R128, R68 ;  /* 0x000000801c44723c */ /* 0x008fe20000041844 */
[----:B------:R-:W-:Y:S01]  /*5170*/  FMUL.FTZ R83, R21, UR10 ;  /* 0x0000000a15537c20 */ /* 0x000fe20008410000 */
[----:B------:R-:W-:Y:S01]  /*5180*/  FMUL.FTZ R16, R16, UR10 ;  /* 0x0000000a10107c20 */ /* 0x000fe20008410000 */
[----:B------:R-:W3:Y:S01]  /*5190*/  LDSM.16.M88.4 R20, [R224+0xa800] ;  /* 0x00a80000e014783b */ /* 0x000ee20000000200 */
[----:B------:R-:W-:Y:S02]  /*51a0*/  MUFU.TANH R81, R81 ;  /* 0x0000005100517308 */ /* 0x000fe40000002400 */
[C---:B------:R-:W-:Y:S06]  /*51b0*/  HMMA.16816.F32.BF16 R60, R100.reuse, R92, R60 ;  /* 0x0000005c643c723c */ /* 0x040fec000004183c */
[C---:B------:R-:W-:Y:S01]  /*51c0*/  HMMA.16816.F32.BF16 R56, R100.reuse, R94, R56 ;  /* 0x0000005e6438723c */ /* 0x040fe20000041838 */
[----:B------:R-:W3:Y:S05]  /*51d0*/  MUFU.TANH R83, R83 ;  /* 0x0000005300537308 */ /* 0x000eea0000002400 */
[C---:B------:R-:W-:Y:S03]  /*51e0*/  HMMA.16816.F32.BF16 R32, R100.reuse, R86, R32 ;  /* 0x000000566420723c */ /* 0x040fe60000041820 */
[----:B------:R2:W3:Y:S03]  /*51f0*/  MUFU.TANH R87, R16 ;  /* 0x0000001000577308 */ /* 0x0004e60000002400 */
[C---:B----4-:R-:W-:Y:S06]  /*5200*/  HMMA.16816.F32.BF16 R108, R100.reuse, R72, R108 ;  /* 0x00000048646c723c */ /* 0x050fec000004186c */
[C---:B------:R-:W-:Y:S01]  /*5210*/  HMMA.16816.F32.BF16 R104, R100.reuse, R74, R104 ;  /* 0x0000004a6468723c */ /* 0x040fe20000041868 */
[----:B------:R-:W4:Y:S05]  /*5220*/  LDSM.16.M88.4 R72, [R224+0x9800] ;  /* 0x00980000e048783b */ /* 0x000f2a0000000200 */
[C---:B------:R-:W-:Y:S06]  /*5230*/  HMMA.16816.F32.BF16 R52, R100.reuse, R88, R52 ;  /* 0x000000586434723c */ /* 0x040fec0000041834 */
[----:B------:R-:W-:Y:S01]  /*5240*/  HMMA.16816.F32.BF16 R48, R100, R90, R48 ;  /* 0x0000005a6430723c */ /* 0x000fe20000041830 */
[----:B------:R-:W-:-:S05]  /*5250*/  FMUL.FTZ R89, R18, UR10 ;  /* 0x0000000a12597c20 */ /* 0x000fca0008410000 */
[----:B-1----:R-:W-:Y:S01]  /*5260*/  HMMA.16816.F32.BF16 R68, R8, R76, R68 ;  /* 0x0000004c0844723c */ /* 0x002fe20000041844 */
[----:B------:R-:W-:Y:S01]  /*5270*/  FMUL.FTZ R91, R19, UR10 ;  /* 0x0000000a135b7c20 */ /* 0x000fe20008410000 */
[----:B------:R-:W1:Y:S04]  /*5280*/  MUFU.TANH R89, R89 ;  /* 0x0000005900597308 */ /* 0x000e680000002400 */
[C---:B------:R-:W-:Y:S01]  /*5290*/  HMMA.16816.F32.BF16 R60, R28.reuse, R24, R60 ;  /* 0x000000181c3c723c */ /* 0x040fe2000004183c */
[----:B------:R-:W-:Y:S02]  /*52a0*/  FMUL.FTZ R77, R17, UR10 ;  /* 0x0000000a114d7c20 */ /* 0x000fe40008410000 */
[----:B--2---:R-:W-:Y:S01]  /*52b0*/  LDSM.16.M88.4 R16, [R224+0xb800] ;  /* 0x00b80000e010783b */ /* 0x004fe20000000200 */
[----:B------:R-:W-:Y:S02]  /*52c0*/  MUFU.TANH R91, R91 ;  /* 0x0000005b005b7308 */ /* 0x000fe40000002400 */
[C---:B------:R-:W-:Y:S01]  /*52d0*/  HMMA.16816.F32.BF16 R56, R28.reuse, R26, R56 ;  /* 0x0000001a1c38723c */ /* 0x040fe20000041838 */
[----:B------:R-:W2:Y:S05]  /*52e0*/  LDSM.16.M88.4 R24, [R224+0xb000] ;  /* 0x00b00000e018783b */ /* 0x000eaa0000000200 */
[C---:B------:R-:W-:Y:S01]  /*52f0*/  HMMA.16816.F32.BF16 R44, R28.reuse, R12, R44 ;  /* 0x0000000c1c2c723c */ /* 0x040fe2000004182c */
[----:B------:R-:W1:Y:S05]  /*5300*/  MUFU.TANH R77, R77 ;  /* 0x0000004d004d7308 */ /* 0x000e6a0000002400 */
[C---:B------:R-:W-:Y:S01]  /*5310*/  HMMA.16816.F32.BF16 R32, R28.reuse, R14, R32 ;  /* 0x0000000e1c20723c */ /* 0x040fe20000041820 */
[----:B------:R-:W1:Y:S01]  /*5320*/  LDSM.16.M88.4 R12, [R213+0x5800] ;  /* 0x00580000d50c783b */ /* 0x000e620000000200 */
[----:B------:R-:W-:Y:S01]  /*5330*/  FMUL.FTZ R68, R68, UR10 ;  /* 0x0000000a44447c20 */ /* 0x000fe20008410000 */
[----:B------:R-:W-:Y:S01]  /*5340*/  FMUL.FTZ R70, R70, UR10 ;  /* 0x0000000a46467c20 */ /* 0x000fe20008410000 */
[----:B------:R-:W-:Y:S01]  /*5350*/  FMUL.FTZ R69, R69, UR10 ;  /* 0x0000000a45457c20 */ /* 0x000fe20008410000 */
[----:B------:R-:W-:Y:S01]  /*5360*/  FMUL.FTZ R71, R71, UR10 ;  /* 0x0000000a47477c20 */ /* 0x000fe20008410000 */
[C---:B---3--:R-:W-:Y:S01]  /*5370*/  HMMA.16816.F32.BF16 R124, R28.reuse, R20, R124 ;  /* 0x000000141c7c723c */ /* 0x048fe2000004187c */
[----:B------:R-:W-:Y:S05]  /*5380*/  MUFU.TANH R93, R70 ;  /* 0x00000046005d7308 */ /* 0x000fea0000002400 */
[C---:B------:R-:W-:Y:S01]  /*5390*/  HMMA.16816.F32.BF16 R120, R28.reuse, R22, R120 ;  /* 0x000000161c78723c */ /* 0x040fe20000041878 */
[----:B------:R-:W3:Y:S02]  /*53a0*/  LDSM.16.M88.4 R20, [R213+0x6000] ;  /* 0x00600000d514783b */ /* 0x000ee40000000200 */
[----:B------:R-:W-:Y:S03]  /*53b0*/  MUFU.TANH R69, R69 ;  /* 0x0000004500457308 */ /* 0x000fe60000002400 */
[C---:B----4-:R-:W-:Y:S05]  /*53c0*/  HMMA.16816.F32.BF16 R52, R28.reuse, R72, R52 ;  /* 0x000000481c34723c */ /* 0x050fea0000041834 */
[----:B------:R-:W-:Y:S01]  /*53d0*/  MUFU.TANH R71, R71 ;  /* 0x0000004700477308 */ /* 0x000fe20000002400 */
[----:B------:R-:W-:Y:S01]  /*53e0*/  HMMA.16816.F32.BF16 R48, R28, R74, R48 ;  /* 0x0000004a1c30723c */ /* 0x000fe20000041830 */
[----:B------:R-:W4:Y:S05]  /*53f0*/  LDSM.16.M88.4 R72, [R213+0x5000] ;  /* 0x00500000d548783b */ /* 0x000f2a0000000200 */
[----:B------:R-:W-:Y:S06]  /*5400*/  HMMA.16816.F32.BF16 R64, R100, R98, R64 ;  /* 0x000000626440723c */ /* 0x000fec0000041840 */
[C---:B--2---:R-:W-:Y:S06]  /*5410*/  HMMA.16816.F32.BF16 R116, R28.reuse, R24, R116 ;  /* 0x000000181c74723c */ /* 0x044fec0000041874 */
[C---:B------:R-:W-:Y:S01]  /*5420*/  HMMA.16816.F32.BF16 R112, R28.reuse, R26, R112 ;  /* 0x0000001a1c70723c */ /* 0x040fe20000041870 */
[----:B------:R-:W2:Y:S05]  /*5430*/  LDSM.16.M88.4 R24, [R213+0x6800] ;  /* 0x00680000d518783b */ /* 0x000eaa0000000200 */
[C---:B------:R-:W-:Y:S06]  /*5440*/  HMMA.16816.F32.BF16 R108, R28.reuse, R16, R108 ;  /* 0x000000101c6c723c */ /* 0x040fec000004186c */
[----:B------:R-:W-:Y:S01]  /*5450*/  HMMA.16816.F32.BF16 R104, R28, R18, R104 ;  /* 0x000000121c68723c */ /* 0x000fe20000041868 */
[----:B------:R-:W2:Y:S05]  /*5460*/  LDSM.16.M88.4 R16, [R213+0x7000] ;  /* 0x00700000d510783b */ /* 0x000eaa0000000200 */
[C---:B-1----:R-:W-:Y:S06]  /*5470*/  HMMA.16816.F32.BF16 R52, R8.reuse, R12, R52 ;  /* 0x0000000c0834723c */ /* 0x042fec0000041834 */
[----:B------:R-:W-:Y:S01]  /*5480*/  HMMA.16816.F32.BF16 R48, R8, R14, R48 ;  /* 0x0000000e0830723c */ /* 0x000fe20000041830 */
[----:B------:R-:W1:Y:S01]  /*5490*/  LDSM.16.M88.4 R12, [R213+0x7800] ;  /* 0x00780000d50c783b */ /* 0x000e620000000200 */
[----:B------:R-:W-:-:S04]  /*54a0*/  DEPBAR.LE SB0, 0x0 ;  /* 0x000080000000791a */ /* 0x000fc80000000000 */
[----:B------:R-:W-:Y:S06]  /*54b0*/  HMMA.16816.F32.BF16 R64, R28, R130, R64 ;  /* 0x000000821c40723c */ /* 0x000fec0000041840 */
[C---:B---3--:R-:W-:Y:S06]  /*54c0*/  HMMA.16816.F32.BF16 R44, R8.reuse, R20, R44 ;  /* 0x00000014082c723c */ /* 0x048fec000004182c */
[----:B----4-:R-:W-:Y:S01]  /*54d0*/  HMMA.16816.F32.BF16 R60, R8, R72, R60 ;  /* 0x00000048083c723c */ /* 0x010fe2000004183c */
[----:B------:R-:W-:Y:S01]  /*54e0*/  LOP3.LUT R20, R138, 0xffffffe0, RZ, 0xc0, !PT ;  /* 0xffffffe08a147812 */ /* 0x000fe200078ec0ff */
[----:B------:R-:W-:Y:S01]  /*54f0*/  FMUL.FTZ R55, R55, UR10 ;  /* 0x0000000a37377c20 */ /* 0x000fe20008410000 */
[----:B------:R-:W-:Y:S01]  /*5500*/  FMUL.FTZ R52, R52, UR10 ;  /* 0x0000000a34347c20 */ /* 0x000fe20008410000 */
[----:B------:R-:W-:-:S02]  /*5510*/  VIADD R138, R228, 0x7000 ;  /* 0x00007000e48a7836 */ /* 0x000fc40000000000 */
[----:B------:R-:W-:Y:S01]  /*5520*/  IMAD.IADD R20, R7, 0x1, -R20 ;  /* 0x0000000107147824 */ /* 0x000fe200078e0a14 */
[C---:B------:R-:W-:Y:S01]  /*5530*/  HMMA.16816.F32.BF16 R56, R8.reuse, R74, R56 ;  /* 0x0000004a0838723c */ /* 0x040fe20000041838 */
[----:B------:R-:W-:Y:S01]  /*5540*/  FMUL.FTZ R48, R48, UR10 ;  /* 0x0000000a30307c20 */ /* 0x000fe20008410000 */
[----:B------:R-:W-:Y:S01]  /*5550*/  FMUL.FTZ R51, R51, UR10 ;  /* 0x0000000a33337c20 */ /* 0x000fe20008410000 */
[----:B------:R-:W-:Y:S01]  /*5560*/  FMUL.FTZ R50, R50, UR10 ;  /* 0x0000000a32327c20 */ /* 0x000fe20008410000 */
[----:B------:R-:W-:Y:S02]  /*5570*/  SHF.R.S32.HI R21, RZ, 0x1f, R20 ;  /* 0x0000001fff157819 */ /* 0x000fe40000011414 */
[----:B------:R-:W-:Y:S01]  /*5580*/  HMMA.16816.F32.BF16 R64, R8, R78, R64 ;  /* 0x0000004e0840723c */ /* 0x000fe20000041840 */
[----:B------:R-:W3:Y:S01]  /*5590*/  MUFU.TANH R79, R68 ;  /* 0x00000044004f7308 */ /* 0x000ee20000002400 */
[----:B------:R-:W-:-:S03]  /*55a0*/  LEA.HI R20, R21, R20, RZ, 0x2 ;  /* 0x0000001415147211 */ /* 0x000fc600078f10ff */
[----:B------:R-:W-:Y:S01]  /*55b0*/  FMUL.FTZ R47, R47, UR10 ;  /* 0x0000000a2f2f7c20 */ /* 0x000fe20008410000 */
[----:B------:R-:W-:Y:S01]  /*55c0*/  SHF.R.S32.HI R20, RZ, 0x2, R20 ;  /* 0x00000002ff147819 */ /* 0x000fe20000011414 */
[C---:B------:R-:W-:Y:S01]  /*55d0*/  HMMA.16816.F32.BF16 R32, R8.reuse, R22, R32 ;  /* 0x000000160820723c */ /* 0x040fe20000041820 */
[----:B------:R-:W-:Y:S01]  /*55e0*/  FMUL.FTZ R46, R46, UR10 ;  /* 0x0000000a2e2e7c20 */ /* 0x000fe20008410000 */
[----:B------:R-:W-:Y:S01]  /*55f0*/  FMUL.FTZ R44, R44, UR10 ;  /* 0x0000000a2c2c7c20 */ /* 0x000fe20008410000 */
[----:B------:R-:W-:Y:S01]  /*5600*/  IADD3 R20, R139, 0x1, R20 ;  /* 0x000000018b147810 */ /* 0x000fe20007ffe014 */
[----:B------:R-:W-:Y:S01]  /*5610*/  FMUL.FTZ R61, R61, UR10 ;  /* 0x0000000a3d3d7c20 */ /* 0x000fe20008410000 */
[----:B------:R-:W-:Y:S01]  /*5620*/  FMUL.FTZ R63, R63, UR10 ;  /* 0x0000000a3f3f7c20 */ /* 0x000fe20008410000 */
[C---:B--2---:R-:W-:Y:S01]  /*5630*/  HMMA.16816.F32.BF16 R124, R8.reuse, R24, R124 ;  /* 0x00000018087c723c */ /* 0x044fe2000004187c */
[----:B------:R-:W-:Y:S01]  /*5640*/  IADD3 R149, R43, R20, -R149 ;  /* 0x000000142b957210 */ /* 0x000fe20007ffe895 */
[----:B------:R-:W-:Y:S01]  /*5650*/  FMUL.FTZ R31, R60, UR10 ;  /* 0x0000000a3c1f7c20 */ /* 0x000fe20008410000 */
[----:B------:R-:W-:Y:S01]  /*5660*/  FMUL.FTZ R62, R62, UR10 ;  /* 0x0000000a3e3e7c20 */ /* 0x000fe20008410000 */
[----:B------:R-:W-:Y:S01]  /*5670*/  MUFU.TANH R61, R61 ;  /* 0x0000003d003d7308 */ /* 0x000fe20000002400 */
[----:B------:R-:W-:Y:S01]  /*5680*/  FMUL.FTZ R56, R56, UR10 ;  /* 0x0000000a38387c20 */ /* 0x000fe20008410000 */
[----:B------:R-:W-:Y:S01]  /*5690*/  HMMA.16816.F32.BF16 R120, R8, R26, R120 ;  /* 0x0000001a0878723c */ /* 0x000fe20000041878 */
[----:B------:R-:W-:-:S02]  /*56a0*/  IMAD.IADD R136, R149, 0x1, R136 ;  /* 0x0000000195887824 */ /* 0x000fc400078e0288 */
[----:B------:R-:W-:Y:S01]  /*56b0*/  FMUL.FTZ R57, R57, UR10 ;  /* 0x0000000a39397c20 */ /* 0x000fe20008410000 */
[----:B------:R-:W-:Y:S01]  /*56c0*/  FMUL.FTZ R59, R59, UR10 ;  /* 0x0000000a3b3b7c20 */ /* 0x000fe20008410000 */
[----:B------:R-:W-:Y:S02]  /*56d0*/  VIADD R139, R228, 0x6800 ;  /* 0x00006800e48b7836 */ /* 0x000fe40000000000 */
[----:B------:R-:W-:Y:S01]  /*56e0*/  FMUL.FTZ R64, R64, UR10 ;  /* 0x0000000a40407c20 */ /* 0x000fe20008410000 */
[C---:B------:R-:W-:Y:S01]  /*56f0*/  HMMA.16816.F32.BF16 R116, R8.reuse, R16, R116 ;  /* 0x000000100874723c */ /* 0x040fe20000041874 */
[C---:B------:R-:W-:Y:S01]  /*5700*/  VIMNMX R194, R136.reuse, R43, PT ;  /* 0x0000002b88c27248 */ /* 0x040fe20003fe0100 */
[----:B------:R-:W-:Y:S01]  /*5710*/  FMUL.FTZ R65, R65, UR10 ;  /* 0x0000000a41417c20 */ /* 0x000fe20008410000 */
[----:B------:R-:W-:Y:S01]  /*5720*/  VIADDMNMX R193, R136, 0x8, R43, PT ;  /* 0x0000000888c17846 */ /* 0x000fe2000380012b */
[----:B------:R-:W-:Y:S01]  /*5730*/  FMUL.FTZ R66, R66, UR10 ;  /* 0x0000000a42427c20 */ /* 0x000fe20008410000 */
[----:B------:R-:W-:Y:S01]  /*5740*/  FMUL.FTZ R29, R67, UR10 ;  /* 0x0000000a431d7c20 */ /* 0x000fe20008410000 */
[C---:B------:R-:W-:Y:S01]  /*5750*/  HMMA.16816.F32.BF16 R112, R8.reuse, R18, R112 ;  /* 0x000000120870723c */ /* 0x040fe20000041870 */
[----:B------:R-:W2:Y:S01]  /*5760*/  MUFU.TANH R73, R64 ;  /* 0x0000004000497308 */ /* 0x000ea20000002400 */
[----:B------:R-:W-:Y:S01]  /*5770*/  FMUL.FTZ R27, R58, UR10 ;  /* 0x0000000a3a1b7c20 */ /* 0x000fe20008410000 */
[----:B------:R-:W-:Y:S01]  /*5780*/  FMUL.FTZ R32, R32, UR10 ;  /* 0x0000000a20207c20 */ /* 0x000fe20008410000 */
[----:B------:R-:W-:Y:S01]  /*5790*/  FMUL.FTZ R34, R34, UR10 ;  /* 0x0000000a22227c20 */ /* 0x000fe20008410000 */
[----:B------:R-:W-:Y:S01]  /*57a0*/  VIADD R136, R228, 0x7800 ;  /* 0x00007800e4887836 */ /* 0x000fe20000000000 */
[C---:B-1----:R-:W-:Y:S01]  /*57b0*/  HMMA.16816.F32.BF16 R108, R8.reuse, R12, R108 ;  /* 0x0000000c086c723c */ /* 0x042fe2000004186c */
[----:B------:R-:W-:Y:S01]  /*57c0*/  FMUL.FTZ R125, R125, UR10 ;  /* 0x0000000a7d7d7c20 */ /* 0x000fe20008410000 */
[----:B------:R-:W-:Y:S01]  /*57d0*/  FMUL.FTZ R127, R127, UR10 ;  /* 0x0000000a7f7f7c20 */ /* 0x000fe20008410000 */
[----:B------:R-:W1:Y:S01]  /*57e0*/  MUFU.TANH R95, R66 ;  /* 0x00000042005f7308 */ /* 0x000e620000002400 */
[----:B------:R-:W-:Y:S01]  /*57f0*/  FMUL.FTZ R124, R124, UR10 ;  /* 0x0000000a7c7c7c20 */ /* 0x000fe20008410000 */
[----:B------:R-:W-:Y:S01]  /*5800*/  FMUL.FTZ R126, R126, UR10 ;  /* 0x0000000a7e7e7c20 */ /* 0x000fe20008410000 */
[----:B------:R-:W-:Y:S01]  /*5810*/  HMMA.16816.F32.BF16 R104, R8, R14, R104 ;  /* 0x0000000e0868723c */ /* 0x000fe20000041868 */
[----:B------:R-:W-:Y:S01]  /*5820*/  FMUL.FTZ R12, R33, UR10 ;  /* 0x0000000a210c7c20 */ /* 0x000fe20008410000 */
[----:B------:R-:W-:Y:S01]  /*5830*/  FMUL.FTZ R120, R120, UR10 ;  /* 0x0000000a78787c20 */ /* 0x000fe20008410000 */
[----:B------:R-:W-:Y:S01]  /*5840*/  FMUL.FTZ R122, R122, UR10 ;  /* 0x0000000a7a7a7c20 */ /* 0x000fe20008410000 */
[----:B------:R-:W-:Y:S01]  /*5850*/  FMUL.FTZ R121, R121, UR10 ;  /* 0x0000000a79797c20 */ /* 0x000fe20008410000 */
[----:B------:R-:W4:Y:S01]  /*5860*/  MUFU.TANH R65, R65 ;  /* 0x0000004100417308 */ /* 0x000f220000002400 */
[----:B------:R-:W-:Y:S01]  /*5870*/  FMUL.FTZ R116, R116, UR10 ;  /* 0x0000000a74747c20 */ /* 0x000fe20008410000 */
[----:B------:R-:W-:Y:S01]  /*5880*/  IADD3 R8, R2, R245, RZ ;  /* 0x000000f502087210 */ /* 0x000fe20007ffe0ff */
[----:B------:R-:W-:Y:S01]  /*5890*/  FMUL.FTZ R15, R49, UR10 ;  /* 0x0000000a310f7c20 */ /* 0x000fe20008410000 */
[----:B------:R-:W-:Y:S01]  /*58a0*/  FMUL.FTZ R10, R35, UR10 ;  /* 0x0000000a230a7c20 */ /* 0x000fe20008410000 */
[----:B------:R-:W-:Y:S01]  /*58b0*/  FMUL.FTZ R14, R45, UR10 ;  /* 0x0000000a2d0e7c20 */ /* 0x000fe20008410000 */
[----:B------:R-:W-:Y:S01]  /*58c0*/  FMUL.FTZ R9, R53, UR10 ;  /* 0x0000000a35097c20 */ /* 0x000fe20008410000 */
[C---:B------:R-:W-:Y:S01]  /*58d0*/  VIADD R25, R8.reuse, 0x1 ;  /* 0x0000000108197836 */ /* 0x040fe20000000000 */
[----:B------:R-:W4:Y:S01]  /*58e0*/  MUFU.TANH R29, R29 ;  /* 0x0000001d001d7308 */ /* 0x000f220000002400 */
[----:B------:R-:W-:-:S02]  /*58f0*/  VIADD R16, R8, 0x8 ;  /* 0x0000000808107836 */ /* 0x000fc40000000000 */
[----:B------:R-:W-:Y:S01]  /*5900*/  FMUL.FTZ R11, R54, UR10 ;  /* 0x0000000a360b7c20 */ /* 0x000fe20008410000 */
[C---:B------:R-:W-:Y:S01]  /*5910*/  VIADD R21, R8.reuse, 0x9 ;  /* 0x0000000908157836 */ /* 0x040fe20000000000 */
[CC--:B------:R-:W-:Y:S01]  /*5920*/  ISETP.GE.AND P3, PT, R25.reuse, R194.reuse, PT ;  /* 0x000000c21900720c */ /* 0x0c0fe20003f66270 */
[C---:B------:R-:W-:Y:S01]  /*5930*/  VIADD R7, R8.reuse, 0x11 ;  /* 0x0000001108077836 */ /* 0x040fe20000000000 */
[----:B------:R-:W-:Y:S01]  /*5940*/  ISETP.GE.AND P2, PT, R25, R193, PT ;  /* 0x000000c11900720c */ /* 0x000fe20003f46270 */
[----:B------:R-:W-:Y:S01]  /*5950*/  VIADD R30, R8, 0x19 ;  /* 0x00000019081e7836 */ /* 0x000fe20000000000 */
[----:B------:R-:W-:Y:S01]  /*5960*/  I2FP.F32.S32 R25, R25 ;  /* 0x0000001900197245 */ /* 0x000fe20000201400 */
[----:B------:R3:W-:Y:S01]  /*5970*/  MUFU.TANH R35, R15 ;  /* 0x0000000f00237308 */ /* 0x0007e20000002400 */
[----:B------:R-:W-:Y:S01]  /*5980*/  ISETP.GE.AND P5, PT, R16, R194, PT ;  /* 0x000000c21000720c */ /* 0x000fe20003fa6270 */
[----:B------:R-:W-:Y:S01]  /*5990*/  VIADD R43, R8, 0x21 ;  /* 0x00000021082b7836 */ /* 0x000fe20000000000 */
[----:B------:R-:W-:Y:S01]  /*59a0*/  ISETP.GE.AND P1, PT, R16, R193, PT ;  /* 0x000000c11000720c */ /* 0x000fe20003f26270 */
[CC--:B------:R-:W-:Y:S01]  /*59b0*/  FFMA.FTZ R24, R0.reuse, R25.reuse, R83 ;  /* 0x0000001900187223 */ /* 0x0c0fe20000010053 */
[----:B------:R-:W-:Y:S01]  /*59c0*/  I2FP.F32.S32 R16, R16 ;  /* 0x0000001000107245 */ /* 0x000fe20000201400 */
[C---:B------:R-:W-:Y:S01]  /*59d0*/  FFMA.FTZ R25, R0.reuse, R25, R85 ;  /* 0x0000001900197223 */ /* 0x040fe20000010055 */
[C---:B------:R-:W-:Y:S01]  /*59e0*/  ISETP.GE.AND P6, PT, R21.reuse, R194, PT ;  /* 0x000000c21500720c */ /* 0x040fe20003fc6270 */
[----:B------:R-:W-:Y:S01]  /*59f0*/  MUFU.TANH R33, R55 ;  /* 0x0000003700217308 */ /* 0x000fe20000002400 */
[----:B------:R-:W-:Y:S01]  /*5a00*/  ISETP.GE.AND P4, PT, R21, R193, PT ;  /* 0x000000c11500720c */ /* 0x000fe20003f86270 */
[CC--:B------:R-:W-:Y:S01]  /*5a10*/  FFMA.FTZ R22, R0.reuse, R16.reuse, R87 ;  /* 0x0000001000167223 */ /* 0x0c0fe20000010057 */
[----:B------:R-:W-:Y:S01]  /*5a20*/  FFMA.FTZ R23, R0, R16, R89 ;  /* 0x0000001000177223 */ /* 0x000fe20000010059 */
[C---:B------:R-:W-:Y:S01]  /*5a30*/  VIADD R16, R8.reuse, 0x10 ;  /* 0x0000001008107836 */ /* 0x040fe20000000000 */
[----:B------:R-:W-:Y:S01]  /*5a40*/  I2FP.F32.S32 R21, R21 ;  /* 0x0000001500157245 */ /* 0x000fe20000201400 */
[----:B------:R-:W-:Y:S01]  /*5a50*/  VIADD R28, R8, 0x20 ;  /* 0x00000020081c7836 */ /* 0x000fe20000000000 */
[----:B------:R-:W-:Y:S01]  /*5a60*/  FSEL R24, R24, -INF , !P3 ;  /* 0xff80000018187808 */ /* 0x000fe20005800000 */
[----:B------:R2:W-:Y:S01]  /*5a70*/  MUFU.TANH R55, R14 ;  /* 0x0000000e00377308 */ /* 0x0005e20000002400 */
[----:B------:R-:W-:Y:S01]  /*5a80*/  FSEL R25, R25, -INF , !P2 ;  /* 0xff80000019197808 */ /* 0x000fe20005000000 */
[-C--:B------:R-:W-:Y:S01]  /*5a90*/  FFMA.FTZ R26, R0, R21.reuse, R77 ;  /* 0x00000015001a7223 */ /* 0x080fe2000001004d */
[----:B------:R-:W-:Y:S01]  /*5aa0*/  ISETP.GE.AND P3, PT, R16, R194, PT ;  /* 0x000000c21000720c */ /* 0x000fe20003f66270 */
[----:B------:R-:W-:Y:S01]  /*5ab0*/  FFMA.FTZ R21, R0, R21, R91 ;  /* 0x0000001500157223 */ /* 0x000fe2000001005b */
[-C--:B------:R-:W-:Y:S01]  /*5ac0*/  ISETP.GE.AND P2, PT, R16, R193.reuse, PT ;  /* 0x000000c11000720c */ /* 0x080fe20003f46270 */
[----:B------:R-:W-:Y:S01]  /*5ad0*/  FMUL.FTZ R118, R118, UR10 ;  /* 0x0000000a76767c20 */ /* 0x000fe20008410000 */
[----:B------:R-:W-:Y:S01]  /*5ae0*/  I2FP.F32.S32 R16, R16 ;  /* 0x0000001000107245 */ /* 0x000fe20000201400 */
[----:B------:R-:W-:Y:S01]  /*5af0*/  MUFU.TANH R63, R63 ;  /* 0x0000003f003f7308 */ /* 0x000fe20000002400 */
[----:B---3--:R-:W-:Y:S01]  /*5b00*/  IADD3 R15, R8, 0x18, RZ ;  /* 0x00000018080f7810 */ /* 0x008fe20007ffe0ff */
[----:B------:R-:W-:Y:S01]  /*5b10*/  FMUL.FTZ R117, R117, UR10 ;  /* 0x0000000a75757c20 */ /* 0x000fe20008410000 */
[----:B------:R-:W-:Y:S01]  /*5b20*/  FSEL R26, R26, -INF , !P6 ;  /* 0xff8000001a1a7808 */ /* 0x000fe20007000000 */
[CC--:B------:R-:W-:Y:S01]  /*5b30*/  FFMA.FTZ R20, R0.reuse, R16.reuse, R79 ;  /* 0x0000001000147223 */ /* 0x0c0fe2000001004f */
[----:B------:R-:W-:Y:S01]  /*5b40*/  FFMA.FTZ R19, R0, R16, R93 ;  /* 0x0000001000137223 */ /* 0x000fe2000001005d */
[----:B------:R-:W-:Y:S01]  /*5b50*/  FSEL R21, R21, -INF , !P4 ;  /* 0xff80000015157808 */ /* 0x000fe20006000000 */
[----:B------:R-:W-:Y:S01]  /*5b60*/  FMUL.FTZ R119, R119, UR10 ;  /* 0x0000000a77777c20 */ /* 0x000fe20008410000 */
[CC--:B------:R-:W-:Y:S01]  /*5b70*/  ISETP.GE.AND P6, PT, R15.reuse, R194.reuse, PT ;  /* 0x000000c20f00720c */ /* 0x0c0fe20003fc6270 */
[----:B------:R-:W-:Y:S01]  /*5b80*/  MUFU.TANH R75, R56 ;  /* 0x00000038004b7308 */ /* 0x000fe20000002400 */
[----:B------:R-:W-:Y:S01]  /*5b90*/  ISETP.GE.AND P4, PT, R15, R193, PT ;  /* 0x000000c10f00720c */ /* 0x000fe20003f86270 */
[----:B------:R-:W-:Y:S01]  /*5ba0*/  FMUL.FTZ R123, R123, UR10 ;  /* 0x0000000a7b7b7c20 */ /* 0x000fe20008410000 */
[----:B------:R-:W-:Y:S01]  /*5bb0*/  I2FP.F32.S32 R15, R15 ;  /* 0x0000000f000f7245 */ /* 0x000fe20000201400 */
[----:B------:R-:W-:Y:S01]  /*5bc0*/  FMUL.FTZ R113, R113, UR10 ;  /* 0x0000000a71717c20 */ /* 0x000fe20008410000 */
[----:B------:R-:W-:Y:S01]  /*5bd0*/  FSEL R20, R20, -INF , !P3 ;  /* 0xff80000014147808 */ /* 0x000fe20005800000 */
[----:B------:R-:W-:Y:S01]  /*5be0*/  FMUL.FTZ R115, R115, UR10 ;  /* 0x0000000a73737c20 */ /* 0x000fe20008410000 */
[----:B------:R-:W-:Y:S01]  /*5bf0*/  FSEL R19, R19, -INF , !P2 ;  /* 0xff80000013137808 */ /* 0x000fe20005000000 */
[----:B------:R-:W3:Y:S01]  /*5c00*/  MUFU.TANH R27, R27 ;  /* 0x0000001b001b7308 */ /* 0x000ee20000002400 */
[----:B--2---:R-:W-:Y:S01]  /*5c10*/  I2FP.F32.S32 R14, R7 ;  /* 0x00000007000e7245 */ /* 0x004fe20000201400 */
[-C--:B------:R-:W-:Y:S01]  /*5c20*/  FFMA.FTZ R16, R0, R15.reuse, R73 ;  /* 0x0000000f00107223 */ /* 0x080fe20000010049 */
[----:B------:R-:W-:Y:S01]  /*5c30*/  ISETP.GE.AND P3, PT, R30, R194, PT ;  /* 0x000000c21e00720c */ /* 0x000fe20003f66270 */
[----:B-1----:R-:W-:Y:S01]  /*5c40*/  FFMA.FTZ R15, R0, R15, R95 ;  /* 0x0000000f000f7223 */ /* 0x002fe2000001005f */
[-C--:B------:R-:W-:Y:S01]  /*5c50*/  ISETP.GE.AND P2, PT, R30, R193.reuse, PT ;  /* 0x000000c11e00720c */ /* 0x080fe20003f46270 */
[----:B------:R-:W-:Y:S01]  /*5c60*/  FFMA.FTZ R18, R0, R14, R69 ;  /* 0x0000000e00127223 */ /* 0x000fe20000010045 */
[----:B------:R-:W-:Y:S01]  /*5c70*/  I2FP.F32.S32 R30, R30 ;  /* 0x0000001e001e7245 */ /* 0x000fe20000201400 */
[----:B------:R-:W-:Y:S01]  /*5c80*/  MUFU.TANH R77, R47 ;  /* 0x0000002f004d7308 */ /* 0x000fe20000002400 */
[----:B------:R-:W-:Y:S01]  /*5c90*/  FSEL R22, R22, -INF , !P5 ;  /* 0xff80000016167808 */ /* 0x000fe20006800000 */
[C---:B------:R-:W-:Y:S01]  /*5ca0*/  FFMA.FTZ R17, R0.reuse, R14, R71 ;  /* 0x0000000e00117223 */ /* 0x040fe20000010047 */
[----:B------:R-:W-:Y:S01]  /*5cb0*/  FSEL R23, R23, -INF , !P1 ;  /* 0xff80000017177808 */ /* 0x000fe20004800000 */
[----:B----4-:R-:W-:Y:S01]  /*5cc0*/  FFMA.FTZ R14, R0, R30, R65 ;  /* 0x0000001e000e7223 */ /* 0x010fe20000010041 */
[C---:B------:R-:W-:Y:S01]  /*5cd0*/  ISETP.GE.AND P5, PT, R7.reuse, R194, PT ;  /* 0x000000c20700720c */ /* 0x040fe20003fa6270 */
[----:B------:R-:W-:Y:S01]  /*5ce0*/  FMUL.FTZ R108, R108, UR10 ;  /* 0x0000000a6c6c7c20 */ /* 0x000fe20008410000 */
[-C--:B------:R-:W-:Y:S01]  /*5cf0*/  ISETP.GE.AND P1, PT, R7, R193.reuse, PT ;  /* 0x000000c10700720c */ /* 0x080fe20003f26270 */
[----:B------:R1:W-:Y:S01]  /*5d00*/  MUFU.TANH R47, R12 ;  /* 0x0000000c002f7308 */ /* 0x0003e20000002400 */
[----:B------:R-:W-:Y:S01]  /*5d10*/  FFMA.FTZ R7, R0, R30, R29 ;  /* 0x0000001e00077223 */ /* 0x000fe2000001001d */
[----:B------:R-:W-:Y:S01]  /*5d20*/  FSEL R16, R16, -INF , !P6 ;  /* 0xff80000010107808 */ /* 0x000fe20007000000 */
[----:B------:R-:W-:Y:S01]  /*5d30*/  FMUL.FTZ R110, R110, UR10 ;  /* 0x0000000a6e6e7c20 */ /* 0x000fe20008410000 */
[----:B------:R-:W-:Y:S01]  /*5d40*/  FSEL R15, R15, -INF , !P4 ;  /* 0xff8000000f0f7808 */ /* 0x000fe20006000000 */
[----:B------:R-:W-:Y:S01]  /*5d50*/  FMUL.FTZ R112, R112, UR10 ;  /* 0x0000000a70707c20 */ /* 0x000fe20008410000 */
[CC--:B------:R-:W-:Y:S01]  /*5d60*/  ISETP.GE.AND P6, PT, R43.reuse, R194.reuse, PT ;  /* 0x000000c22b00720c */ /* 0x0c0fe20003fc6270 */
[----:B------:R-:W-:Y:S01]  /*5d70*/  FMUL.FTZ R114, R114, UR10 ;  /* 0x0000000a72727c20 */ /* 0x000fe20008410000 */
[----:B------:R-:W-:Y:S01]  /*5d80*/  ISETP.GE.AND P4, PT, R43, R193, PT ;  /* 0x000000c12b00720c */ /* 0x000fe20003f86270 */
[----:B------:R-:W-:Y:S01]  /*5d90*/  MUFU.TANH R31, R31 ;  /* 0x0000001f001f7308 */ /* 0x000fe20000002400 */
[----:B------:R-:W-:Y:S01]  /*5da0*/  I2FP.F32.S32 R43, R43 ;  /* 0x0000002b002b7245 */ /* 0x000fe20000201400 */
[----:B------:R-:W-:Y:S01]  /*5db0*/  FMUL.FTZ R104, R104, UR10 ;  /* 0x0000000a68687c20 */ /* 0x000fe20008410000 */
[----:B------:R-:W-:Y:S01]  /*5dc0*/  FSEL R14, R14, -INF , !P3 ;  /* 0xff8000000e0e7808 */ /* 0x000fe20005800000 */
[----:B------:R-:W-:Y:S01]  /*5dd0*/  FMUL.FTZ R109, R109, UR10 ;  /* 0x0000000a6d6d7c20 */ /* 0x000fe20008410000 */
[----:B------:R-:W-:Y:S01]  /*5de0*/  FSEL R7, R7, -INF , !P2 ;  /* 0xff80000007077808 */ /* 0x000fe20005000000 */
[----:B------:R-:W-:Y:S01]  /*5df0*/  FMUL.FTZ R111, R111, UR10 ;  /* 0x0000000a6f6f7c20 */ /* 0x000fe20008410000 */
[C---:B------:R-:W-:Y:S01]  /*5e00*/  IADD3 R147, R8.reuse, 0x30, RZ ;  /* 0x0000003008937810 */ /* 0x040fe20007ffe0ff */
[----:B-1----:R-:W-:Y:S01]  /*5e10*/  VIADD R12, R8, 0x28 ;  /* 0x00000028080c7836 */ /* 0x002fe20000000000 */
[----:B------:R-:W1:Y:S01]  /*5e20*/  MUFU.TANH R67, R62 ;  /* 0x0000003e00437308 */ /* 0x000e620000002400 */
[----:B------:R-:W-:Y:S01]  /*5e30*/  FSEL R18, R18, -INF , !P5 ;  /* 0xff80000012127808 */ /* 0x000fe20006800000 */
[----:B------:R-:W-:Y:S01]  /*5e40*/  FMUL.FTZ R105, R105, UR10 ;  /* 0x0000000a69697c20 */ /* 0x000fe20008410000 */
[----:B------:R-:W-:Y:S01]  /*5e50*/  FSEL R17, R17, -INF , !P1 ;  /* 0xff80000011117808 */ /* 0x000fe20004800000 */
[----:B------:R-:W-:Y:S01]  /*5e60*/  FMUL.FTZ R106, R106, UR10 ;  /* 0x0000000a6a6a7c20 */ /* 0x000fe20008410000 */
[C---:B------:R-:W-:Y:S01]  /*5e70*/  ISETP.GE.AND P3, PT, R12.reuse, R194, PT ;  /* 0x000000c20c00720c */ /* 0x040fe20003f66270 */
[----:B------:R-:W-:Y:S01]  /*5e80*/  FMUL.FTZ R107, R107, UR10 ;  /* 0x0000000a6b6b7c20 */ /* 0x000fe20008410000 */
[----:B------:R-:W-:Y:S01]  /*5e90*/  ISETP.GE.AND P2, PT, R12, R193, PT ;  /* 0x000000c10c00720c */ /* 0x000fe20003f46270 */
[----:B------:R-:W2:Y:S01]  /*5ea0*/  MUFU.TANH R13, R52 ;  /* 0x00000034000d7308 */ /* 0x000ea20000002400 */
[----:B------:R-:W-:-:S02]  /*5eb0*/  I2FP.F32.S32 R12, R12 ;  /* 0x0000000c000c7245 */ /* 0x000fc40000201400 */
[C---:B------:R-:W-:Y:S02]  /*5ec0*/  ISETP.GE.AND P5, PT, R28.reuse, R194, PT ;  /* 0x000000c21c00720c */ /* 0x040fe40003fa6270 */
[----:B------:R-:W-:Y:S01]  /*5ed0*/  ISETP.GE.AND P1, PT, R28, R193, PT ;  /* 0x000000c11c00720c */ /* 0x000fe20003f26270 */
[----:B---3--:R-:W-:Y:S01]  /*5ee0*/  FFMA.FTZ R27, R0, R12, R27 ;  /* 0x0000000c001b7223 */ /* 0x008fe2000001001b */
[----:B------:R-:W-:Y:S01]  /*5ef0*/  I2FP.F32.S32 R28, R28 ;  /* 0x0000001c001c7245 */ /* 0x000fe20000201400 */
[----:B------:R-:W-:Y:S01]  /*5f00*/  MUFU.TANH R9, R9 ;  /* 0x0000000900097308 */ /* 0x000fe20000002400 */
[----:B------:R-:W-:Y:S02]  /*5f10*/  IADD3 R157, R8, 0x60, RZ ;  /* 0x00000060089d7810 */ /* 0x000fe40007ffe0ff */
[----:B------:R-:W-:Y:S01]  /*5f20*/  FSEL R143, R27, -INF , !P2 ;  /* 0xff8000001b8f7808 */ /* 0x000fe20005000000 */
[----:B-1----:R-:W-:-:S04]  /*5f30*/  FFMA.FTZ R67, R0, R28, R67 ;  /* 0x0000001c00437223 */ /* 0x002fc80000010043 */
[----:B------:R-:W1:Y:S01]  /*5f40*/  MUFU.TANH R11, R11 ;  /* 0x0000000b000b7308 */ /* 0x000e620000002400 */
[----:B------:R-:W-:-:S07]  /*5f50*/  FSEL R145, R67, -INF , !P1 ;  /* 0xff80000043917808 */ /* 0x000fce0004800000 */
[----:B------:R3:W-:Y:S08]  /*5f60*/  MUFU.TANH R83, R46 ;  /* 0x0000002e00537308 */ /* 0x0007f00000002400 */
[----:B------:R4:W-:Y:S08]  /*5f70*/  MUFU.TANH R53, R44 ;  /* 0x0000002c00357308 */ /* 0x0009f00000002400 */
[----:B------:R-:W-:Y:S01]  /*5f80*/  MUFU.TANH R57, R57 ;  /* 0x0000003900397308 */ /* 0x000fe20000002400 */
[CC--:B---3--:R-:W-:Y:S01]  /*5f90*/  FFMA.FTZ R46, R0.reuse, R43.reuse, R61 ;  /* 0x0000002b002e7223 */ /* 0x0c8fe2000001003d */
[----:B------:R-:W-:-:S04]  /*5fa0*/  FFMA.FTZ R43, R0, R43, R63 ;  /* 0x0000002b002b7223 */ /* 0x000fc8000001003f */
[----:B------:R-:W-:Y:S02]  /*5fb0*/  FSEL R46, R46, -INF , !P6 ;  /* 0xff8000002e2e7808 */ /* 0x000fe40007000000 */
[----:B------:R-:W-:Y:S01]  /*5fc0*/  FSEL R43, R43, -INF , !P4 ;  /* 0xff8000002b2b7808 */ /* 0x000fe20006000000 */
[----:B----4-:R-:W-:Y:S01]  /*5fd0*/  FFMA.FTZ R44, R0, R12, R75 ;  /* 0x0000000c002c7223 */ /* 0x010fe2000001004b */
[----:B------:R-:W-:Y:S01]  /*5fe0*/  VIADD R12, R8, 0x31 ;  /* 0x00000031080c7836 */ /* 0x000fe20000000000 */
[----:B------:R-:W-:Y:S01]  /*5ff0*/  MUFU.TANH R59, R59 ;  /* 0x0000003b003b7308 */ /* 0x000fe20000002400 */
[C---:B------:R-:W-:Y:S02]  /*6000*/  ISETP.GE.AND P6, PT, R147.reuse, R194, PT ;  /* 0x000000c29300720c */ /* 0x040fe40003fc6270 */
[----:B------:R-:W-:Y:S02]  /*6010*/  ISETP.GE.AND P4, PT, R147, R193, PT ;  /* 0x000000c19300720c */ /* 0x000fe40003f86270 */
[----:B------:R-:W-:-:S02]  /*6020*/  FSEL R44, R44, -INF , !P3 ;  /* 0xff8000002c2c7808 */ /* 0x000fc40005800000 */
[----:B------:R-:W-:Y:S01]  /*6030*/  I2FP.F32.S32 R147, R147 ;  /* 0x0000009300937245 */ /* 0x000fe20000201400 */
[----:B------:R3:W-:Y:S01]  /*6040*/  MUFU.TANH R45, R48 ;  /* 0x00000030002d7308 */ /* 0x0007e20000002400 */
[C---:B------:R-:W-:Y:S02]  /*6050*/  ISETP.GE.AND P3, PT, R12.reuse, R194, PT ;  /* 0x000000c20c00720c */ /* 0x040fe40003f66270 */
[----:B------:R-:W-:Y:S01]  /*6060*/  ISETP.GE.AND P2, PT, R12, R193, PT ;  /* 0x000000c10c00720c */ /* 0x000fe20003f46270 */
[CC--:B--2---:R-:W-:Y:S01]  /*6070*/  FFMA.FTZ R13, R0.reuse, R147.reuse, R13 ;  /* 0x00000093000d7223 */ /* 0x0c4fe2000001000d */
[----:B------:R-:W-:Y:S01]  /*6080*/  I2FP.F32.S32 R12, R12 ;  /* 0x0000000c000c7245 */ /* 0x000fe20000201400 */
[C---:B-1----:R-:W-:Y:S02]  /*6090*/  FFMA.FTZ R147, R0.reuse, R147, R11 ;  /* 0x0000009300937223 */ /* 0x042fe4000001000b */
[----:B------:R-:W1:Y:S01]  /*60a0*/  MUFU.TANH R51, R51 ;  /* 0x0000003300337308 */ /* 0x000e620000002400 */
[----:B------:R-:W-:Y:S01]  /*60b0*/  FSEL R150, R13, -INF , !P6 ;  /* 0xff8000000d967808 */ /* 0x000fe20007000000 */
[-C--:B------:R-:W-:Y:S01]  /*60c0*/  FFMA.FTZ R144, R0, R12.reuse, R9 ;  /* 0x0000000c00907223 */ /* 0x080fe20000010009 */
[----:B------:R-:W-:Y:S01]  /*60d0*/  VIADD R9, R8, 0x39 ;  /* 0x0000003908097836 */ /* 0x000fe20000000000 */
[----:B------:R-:W-:Y:S01]  /*60e0*/  FSEL R147, R147, -INF , !P4 ;  /* 0xff80000093937808 */ /* 0x000fe20006000000 */
[----:B------:R-:W-:Y:S01]  /*60f0*/  FFMA.FTZ R33, R0, R12, R33 ;  /* 0x0000000c00217223 */ /* 0x000fe20000010021 */
[----:B------:R-:W-:Y:S01]  /*6100*/  VIADD R12, R8, 0x40 ;  /* 0x00000040080c7836 */ /* 0x000fe20000000000 */
[----:B------:R-:W-:Y:S01]  /*6110*/  FSEL R144, R144, -INF , !P3 ;  /* 0xff80000090907808 */ /* 0x000fe20005800000 */
[----:B------:R2:W-:Y:S01]  /*6120*/  MUFU.TANH R29, R10 ;  /* 0x0000000a001d7308 */ /* 0x0005e20000002400 */
[----:B---3--:R-:W-:Y:S01]  /*6130*/  FFMA.FTZ R48, R0, R28, R31 ;  /* 0x0000001c00307223 */ /* 0x008fe2000001001f */
[----:B------:R-:W-:Y:S01]  /*6140*/  VIADD R28, R8, 0x29 ;  /* 0x00000029081c7836 */ /* 0x000fe20000000000 */
[----:B------:R-:W-:-:S02]  /*6150*/  ISETP.GE.AND P6, PT, R9, R194, PT ;  /* 0x000000c20900720c */ /* 0x000fc40003fc6270 */
[----:B------:R-:W-:Y:S02]  /*6160*/  ISETP.GE.AND P4, PT, R9, R193, PT ;  /* 0x000000c10900720c */ /* 0x000fe40003f86270 */
[----:B------:R-:W-:Y:S01]  /*6170*/  I2FP.F32.S32 R9, R9 ;  /* 0x0000000900097245 */ /* 0x000fe20000201400 */
[----:B------:R-:W3:Y:S01]  /*6180*/  MUFU.TANH R49, R50 ;  /* 0x0000003200317308 */ /* 0x000ee20000002400 */
[----:B------:R-:W-:Y:S02]  /*6190*/  FSEL R48, R48, -INF , !P5 ;  /* 0xff80000030307808 */ /* 0x000fe40006800000 */
[----:B------:R-:W-:Y:S01]  /*61a0*/  ISETP.GE.AND P5, PT, R28, R194, PT ;  /* 0x000000c21c00720c */ /* 0x000fe20003fa6270 */
[----:B------:R-:W-:Y:S01]  /*61b0*/  FFMA.FTZ R35, R0, R9, R35 ;  /* 0x0000000900237223 */ /* 0x000fe20000010023 */
[----:B------:R-:W-:Y:S01]  /*61c0*/  ISETP.GE.AND P1, PT, R28, R193, PT ;  /* 0x000000c11c00720c */ /* 0x000fe20003f26270 */
[----:B-1----:R-:W-:Y:S01]  /*61d0*/  FFMA.FTZ R51, R0, R9, R51 ;  /* 0x0000000900337223 */ /* 0x002fe20000010033 */
[----:B------:R-:W-:Y:S01]  /*61e0*/  FSEL R161, R33, -INF , !P2 ;  /* 0xff80000021a17808 */ /* 0x000fe20005000000 */
[----:B------:R-:W1:Y:S01]  /*61f0*/  MUFU.TANH R69, R32 ;  /* 0x0000002000457308 */ /* 0x000e620000002400 */
[----:B--2---:R-:W-:Y:S01]  /*6200*/  I2FP.F32.S32 R10, R28 ;  /* 0x0000001c000a7245 */ /* 0x004fe20000201400 */
[----:B------:R-:W-:Y:S01]  /*6210*/  VIADD R28, R8, 0x51 ;  /* 0x00000051081c7836 */ /* 0x000fe20000000000 */
[----:B------:R-:W-:-:S02]  /*6220*/  ISETP.GE.AND P3, PT, R12, R194, PT ;  /* 0x000000c20c00720c */ /* 0x000fc40003f66270 */
[----:B------:R-:W-:Y:S01]  /*6230*/  ISETP.GE.AND P2, PT, R12, R193, PT ;  /* 0x000000c10c00720c */ /* 0x000fe20003f46270 */
[CC--:B------:R-:W-:Y:S01]  /*6240*/  FFMA.FTZ R42, R0.reuse, R10.reuse, R57 ;  /* 0x0000000a002a7223 */ /* 0x0c0fe20000010039 */
[----:B------:R-:W-:Y:S01]  /*6250*/  FFMA.FTZ R39, R0, R10, R59 ;  /* 0x0000000a00277223 */ /* 0x000fe2000001003b */
[----:B------:R-:W2:Y:S01]  /*6260*/  MUFU.TANH R71, R34 ;  /* 0x0000002200477308 */ /* 0x000ea20000002400 */
[C---:B------:R-:W-:Y:S01]  /*6270*/  VIADD R10, R8.reuse, 0x38 ;  /* 0x00000038080a7836 */ /* 0x040fe20000000000 */
[----:B------:R-:W-:Y:S02]  /*6280*/  IADD3 R13, R8, 0x48, RZ ;  /* 0x00000048080d7810 */ /* 0x000fe40007ffe0ff */
[----:B------:R-:W-:Y:S02]  /*6290*/  FSEL R42, R42, -INF , !P5 ;  /* 0xff8000002a2a7808 */ /* 0x000fe40006800000 */
[----:B------:R-:W-:Y:S02]  /*62a0*/  FSEL R39, R39, -INF , !P1 ;  /* 0xff80000027277808 */ /* 0x000fe40004800000 */
[----:B------:R-:W-:Y:S01]  /*62b0*/  I2FP.F32.S32 R12, R12 ;  /* 0x0000000c000c7245 */ /* 0x000fe20000201400 */
[----:B------:R-:W4:Y:S01]  /*62c0*/  MUFU.TANH R125, R125 ;  /* 0x0000007d007d7308 */ /* 0x000f220000002400 */
[----:B------:R-:W-:-:S02]  /*62d0*/  ISETP.GE.AND P5, PT, R10, R194, PT ;  /* 0x000000c20a00720c */ /* 0x000fc40003fa6270 */
[----:B------:R-:W-:Y:S01]  /*62e0*/  ISETP.GE.AND P1, PT, R10, R193, PT ;  /* 0x000000c10a00720c */ /* 0x000fe20003f26270 */
[C---:B------:R-:W-:Y:S01]  /*62f0*/  FFMA.FTZ R53, R0.reuse, R12, R53 ;  /* 0x0000000c00357223 */ /* 0x040fe20000010035 */
[----:B------:R-:W-:Y:S01]  /*6300*/  I2FP.F32.S32 R10, R10 ;  /* 0x0000000a000a7245 */ /* 0x000fe20000201400 */
[----:B------:R-:W-:Y:S01]  /*6310*/  FFMA.FTZ R83, R0, R12, R83 ;  /* 0x0000000c00537223 */ /* 0x000fe20000010053 */
[----:B------:R-:W-:Y:S01]  /*6320*/  FSEL R146, R35, -INF , !P6 ;  /* 0xff80000023927808 */ /* 0x000fe20007000000 */
[----:B------:R-:W4:Y:S01]  /*6330*/  MUFU.TANH R127, R127 ;  /* 0x0000007f007f7308 */ /* 0x000f220000002400 */
[----:B------:R-:W-:Y:S01]  /*6340*/  I2FP.F32.S32 R35, R13 ;  /* 0x0000000d00237245 */ /* 0x000fe20000201400 */
[----:B------:R-:W-:Y:S02]  /*6350*/  VIADD R12, R8, 0x49 ;  /* 0x00000049080c7836 */ /* 0x000fe40000000000 */
[CC--:B------:R-:W-:Y:S01]  /*6360*/  FFMA.FTZ R45, R0.reuse, R10.reuse, R45 ;  /* 0x0000000a002d7223 */ /* 0x0c0fe2000001002d */
[----:B---3--:R-:W-:Y:S01]  /*6370*/  FFMA.FTZ R49, R0, R10, R49 ;  /* 0x0000000a00317223 */ /* 0x008fe20000010031 */
[----:B------:R-:W-:-:S02]  /*6380*/  VIADD R10, R8, 0x41 ;  /* 0x00000041080a7836 */ /* 0x000fc40000000000 */
[CC--:B-1----:R-:W-:Y:S01]  /*6390*/  FFMA.FTZ R69, R0.reuse, R35.reuse, R69 ;  /* 0x0000002300457223 */ /* 0x0c2fe20000010045 */
[----:B------:R-:W-:Y:S01]  /*63a0*/  FSEL R153, R51, -INF , !P4 ;  /* 0xff80000033997808 */ /* 0x000fe20006000000 */
[----:B--2---:R-:W-:Y:S01]  /*63b0*/  FFMA.FTZ R35, R0, R35, R71 ;  /* 0x0000002300237223 */ /* 0x004fe20000010047 */
[CC--:B------:R-:W-:Y:S01]  /*63c0*/  ISETP.GE.AND P6, PT, R13.reuse, R194.reuse, PT ;  /* 0x000000c20d00720c */ /* 0x0c0fe20003fc6270 */
[----:B------:R-:W1:Y:S01]  /*63d0*/  MUFU.TANH R27, R120 ;  /* 0x00000078001b7308 */ /* 0x000e620000002400 */
[-C--:B------:R-:W-:Y:S02]  /*63e0*/  ISETP.GE.AND P4, PT, R13, R193.reuse, PT ;  /* 0x000000c10d00720c */ /* 0x080fe40003f86270 */
[----:B------:R-:W-:Y:S02]  /*63f0*/  FSEL R166, R53, -INF , !P3 ;  /* 0xff80000035a67808 */ /* 0x000fe40005800000 */
[----:B------:R-:W-:Y:S02]  /*6400*/  FSEL R163, R83, -INF , !P2 ;  /* 0xff80000053a37808 */ /* 0x000fe40005000000 */
[C---:B------:R-:W-:Y:S01]  /*6410*/  ISETP.GE.AND P3, PT, R12.reuse, R194, PT ;  /* 0x000000c20c00720c */ /* 0x040fe20003f66270 */
[----:B------:R-:W2:Y:S01]  /*6420*/  MUFU.TANH R11, R122 ;  /* 0x0000007a000b7308 */ /* 0x000ea20000002400 */
[----:B------:R-:W-:-:S02]  /*6430*/  ISETP.GE.AND P2, PT, R12, R193, PT ;  /* 0x000000c10c00720c */ /* 0x000fc40003f46270 */
[----:B------:R-:W-:Y:S02]  /*6440*/  FSEL R148, R45, -INF , !P5 ;  /* 0xff8000002d947808 */ /* 0x000fe40006800000 */
[----:B------:R-:W-:Y:S02]  /*6450*/  FSEL R159, R49, -INF , !P1 ;  /* 0xff800000319f7808 */ /* 0x000fe40004800000 */
[----:B------:R-:W-:Y:S01]  /*6460*/  I2FP.F32.S32 R12, R12 ;  /* 0x0000000c000c7245 */ /* 0x000fe20000201400 */
[----:B------:R-:W3:Y:S01]  /*6470*/  MUFU.TANH R31, R124 ;  /* 0x0000007c001f7308 */ /* 0x000ee20000002400 */
[C---:B------:R-:W-:Y:S02]  /*6480*/  ISETP.GE.AND P5, PT, R10.reuse, R194, PT ;  /* 0x000000c20a00720c */ /* 0x040fe40003fa6270 */
[-C--:B------:R-:W-:Y:S01]  /*6490*/  ISETP.GE.AND P1, PT, R10, R193.reuse, PT ;  /* 0x000000c10a00720c */ /* 0x080fe20003f26270 */
[C---:B------:R-:W-:Y:S01]  /*64a0*/  FFMA.FTZ R47, R0.reuse, R12, R47 ;  /* 0x0000000c002f7223 */ /* 0x040fe2000001002f */
[----:B------:R-:W-:Y:S01]  /*64b0*/  I2FP.F32.S32 R10, R10 ;  /* 0x0000000a000a7245 */ /* 0x000fe20000201400 */
[----:B------:R-:W-:Y:S01]  /*64c0*/  FFMA.FTZ R33, R0, R12, R29 ;  /* 0x0000000c00217223 */ /* 0x000fe2000001001d */
[----:B------:R-:W-:Y:S01]  /*64d0*/  FSEL R164, R69, -INF , !P6 ;  /* 0xff80000045a47808 */ /* 0x000fe20007000000 */
[----:B------:R-:W3:Y:S01]  /*64e0*/  MUFU.TANH R57, R126 ;  /* 0x0000007e00397308 */ /* 0x000ee20000002400 */
[----:B------:R-:W-:Y:S01]  /*64f0*/  FSEL R35, R35, -INF , !P4 ;  /* 0xff80000023237808 */ /* 0x000fe20006000000 */
[----:B------:R-:W-:Y:S01]  /*6500*/  VIADD R12, R8, 0x58 ;  /* 0x00000058080c7836 */ /* 0x000fe20000000000 */
[----:B------:R-:W-:Y:S01]  /*6510*/  ISETP.GE.AND P6, PT, R28, R194, PT ;  /* 0x000000c21c00720c */ /* 0x000fe20003fc6270 */
[-C--:B------:R-:W-:Y:S01]  /*6520*/  FFMA.FTZ R55, R0, R10.reuse, R55 ;  /* 0x0000000a00377223 */ /* 0x080fe20000010037 */
[----:B------:R-:W-:Y:S01]  /*6530*/  ISETP.GE.AND P4, PT, R28, R193, PT ;  /* 0x000000c11c00720c */ /* 0x000fe20003f86270 */
[----:B------:R-:W-:Y:S01]  /*6540*/  FFMA.FTZ R77, R0, R10, R77 ;  /* 0x0000000a004d7223 */ /* 0x000fe2000001004d */
[----:B------:R-:W-:Y:S01]  /*6550*/  I2FP.F32.S32 R28, R28 ;  /* 0x0000001c001c7245 */ /* 0x000fe20000201400 */
[----:B------:R-:W3:Y:S01]  /*6560*/  MUFU.TANH R9, R116 ;  /* 0x0000007400097308 */ /* 0x000ee20000002400 */
[----:B------:R-:W-:Y:S01]  /*6570*/  VIADD R10, R8, 0x50 ;  /* 0x00000050080a7836 */ /* 0x000fe20000000000 */
[----:B------:R-:W-:-:S02]  /*6580*/  FSEL R162, R47, -INF , !P3 ;  /* 0xff8000002fa27808 */ /* 0x000fc40005800000 */
[CC--:B----4-:R-:W-:Y:S01]  /*6590*/  FFMA.FTZ R34, R0.reuse, R28.reuse, R125 ;  /* 0x0000001c00227223 */ /* 0x0d0fe2000001007d */
[----:B------:R-:W-:Y:S01]  /*65a0*/  FFMA.FTZ R127, R0, R28, R127 ;  /* 0x0000001c007f7223 */ /* 0x000fe2000001007f */
[----:B------:R-:W-:Y:S02]  /*65b0*/  FSEL R33, R33, -INF , !P2 ;  /* 0xff80000021217808 */ /* 0x000fe40005000000 */
[----:B------:R-:W4:Y:S01]  /*65c0*/  MUFU.TANH R13, R118 ;  /* 0x00000076000d7308 */ /* 0x000f220000002400 */
[C---:B------:R-:W-:Y:S02]  /*65d0*/  ISETP.GE.AND P3, PT, R12.reuse, R194, PT ;  /* 0x000000c20c00720c */ /* 0x040fe40003f66270 */
[----:B------:R-:W-:Y:S02]  /*65e0*/  ISETP.GE.AND P2, PT, R12, R193, PT ;  /* 0x000000c10c00720c */ /* 0x000fe40003f46270 */
[----:B------:R-:W-:Y:S02]  /*65f0*/  FSEL R160, R55, -INF , !P5 ;  /* 0xff80000037a07808 */ /* 0x000fe40006800000 */
[----:B------:R-:W-:Y:S01]  /*6600*/  FSEL R165, R77, -INF , !P1 ;  /* 0xff8000004da57808 */ /* 0x000fe20004800000 */
[----:B------:R-:W4:Y:S01]  /*6610*/  MUFU.TANH R117, R117 ;  /* 0x0000007500757308 */ /* 0x000f220000002400 */
[----:B------:R-:W-:-:S02]  /*6620*/  I2FP.F32.S32 R12, R12 ;  /* 0x0000000c000c7245 */ /* 0x000fc40000201400 */
[C---:B------:R-:W-:Y:S02]  /*6630*/  ISETP.GE.AND P5, PT, R10.reuse, R194, PT ;  /* 0x000000c20a00720c */ /* 0x040fe40003fa6270 */
[-C--:B------:R-:W-:Y:S01]  /*6640*/  ISETP.GE.AND P1, PT, R10, R193.reuse, PT ;  /* 0x000000c10a00720c */ /* 0x080fe20003f26270 */
[----:B-1----:R-:W-:Y:S01]  /*6650*/  FFMA.FTZ R27, R0, R12, R27 ;  /* 0x0000000c001b7223 */ /* 0x002fe2000001001b */
[----:B------:R-:W-:Y:S01]  /*6660*/  I2FP.F32.S32 R10, R10 ;  /* 0x0000000a000a7245 */ /* 0x000fe20000201400 */
[----:B------:R-:W1:Y:S01]  /*6670*/  MUFU.TANH R119, R119 ;  /* 0x0000007700777308 */ /* 0x000e620000002400 */
[----:B------:R-:W-:Y:S01]  /*6680*/  FSEL R34, R34, -INF , !P6 ;  /* 0xff80000022227808 */ /* 0x000fe20007000000 */
[----:B--2---:R-:W-:Y:S01]  /*6690*/  FFMA.FTZ R169, R0, R12, R11 ;  /* 0x0000000c00a97223 */ /* 0x004fe2000001000b */
[----:B------:R-:W-:Y:S01]  /*66a0*/  FSEL R171, R127, -INF , !P4 ;  /* 0xff8000007fab7808 */ /* 0x000fe20006000000 */
[----:B------:R-:W-:Y:S01]  /*66b0*/  VIADD R12, R8, 0x61 ;  /* 0x00000061080c7836 */ /* 0x000fe20000000000 */
[C---:B------:R-:W-:Y:S01]  /*66c0*/  ISETP.GE.AND P6, PT, R157.reuse, R194, PT ;  /* 0x000000c29d00720c */ /* 0x040fe20003fc6270 */
[CC--:B---3--:R-:W-:Y:S01]  /*66d0*/  FFMA.FTZ R31, R0.reuse, R10.reuse, R31 ;  /* 0x0000000a001f7223 */ /* 0x0c8fe2000001001f */
[----:B------:R-:W-:Y:S01]  /*66e0*/  ISETP.GE.AND P4, PT, R157, R193, PT ;  /* 0x000000c19d00720c */ /* 0x000fe20003f86270 */
[----:B------:R-:W2:Y:S01]  /*66f0*/  MUFU.TANH R121, R121 ;  /* 0x0000007900797308 */ /* 0x000ea20000002400 */
[----:B------:R-:W-:Y:S01]  /*6700*/  I2FP.F32.S32 R157, R157 ;  /* 0x0000009d009d7245 */ /* 0x000fe20000201400 */
[----:B------:R-:W-:Y:S01]  /*6710*/  FFMA.FTZ R57, R0, R10, R57 ;  /* 0x0000000a00397223 */ /* 0x000fe20000010039 */
[C---:B------:R-:W-:Y:S01]  /*6720*/  VIADD R10, R8.reuse, 0x59 ;  /* 0x00000059080a7836 */ /* 0x040fe20000000000 */
[----:B------:R-:W-:Y:S01]  /*6730*/  FSEL R32, R27, -INF , !P3 ;  /* 0xff8000001b207808 */ /* 0x000fe20005800000 */
[----:B------:R-:W-:-:S02]  /*6740*/  VIADD R27, R8, 0x70 ;  /* 0x00000070081b7836 */ /* 0x000fc40000000000 */
[CC--:B------:R-:W-:Y:S01]  /*6750*/  FFMA.FTZ R9, R0.reuse, R157.reuse, R9 ;  /* 0x0000009d00097223 */ /* 0x0c0fe20000010009 */
[----:B------:R-:W-:Y:S01]  /*6760*/  FSEL R169, R169, -INF , !P2 ;  /* 0xff800000a9a97808 */ /* 0x000fe20005000000 */
[----:B------:R-:W3:Y:S01]  /*6770*/  MUFU.TANH R123, R123 ;  /* 0x0000007b007b7308 */ /* 0x000ee20000002400 */
[----:B----4-:R-:W-:Y:S01]  /*6780*/  FFMA.FTZ R157, R0, R157, R13 ;  /* 0x0000009d009d7223 */ /* 0x010fe2000001000d */
[C---:B------:R-:W-:Y:S02]  /*6790*/  ISETP.GE.AND P3, PT, R12.reuse, R194, PT ;  /* 0x000000c20c00720c */ /* 0x040fe40003f66270 */
[----:B------:R-:W-:Y:S02]  /*67a0*/  ISETP.GE.AND P2, PT, R12, R193, PT ;  /* 0x000000c10c00720c */ /* 0x000fe40003f46270 */
[----:B------:R-:W-:Y:S02]  /*67b0*/  FSEL R168, R31, -INF , !P5 ;  /* 0xff8000001fa87808 */ /* 0x000fe40006800000 */
[----:B------:R-:W4:Y:S01]  /*67c0*/  MUFU.TANH R11, R108 ;  /* 0x0000006c000b7308 */ /* 0x000f220000002400 */
[----:B------:R-:W-:-:S02]  /*67d0*/  FSEL R173, R57, -INF , !P1 ;  /* 0xff80000039ad7808 */ /* 0x000fc40004800000 */
[----:B------:R-:W-:Y:S02]  /*67e0*/  I2FP.F32.S32 R12, R12 ;  /* 0x0000000c000c7245 */ /* 0x000fe40000201400 */
[C---:B------:R-:W-:Y:S02]  /*67f0*/  ISETP.GE.AND P5, PT, R10.reuse, R194, PT ;  /* 0x000000c20a00720c */ /* 0x040fe40003fa6270 */
[----:B------:R-:W-:Y:S01]  /*6800*/  ISETP.GE.AND P1, PT, R10, R193, PT ;  /* 0x000000c10a00720c */ /* 0x000fe20003f26270 */
[----:B------:R-:W4:Y:S01]  /*6810*/  MUFU.TANH R13, R110 ;  /* 0x0000006e000d7308 */ /* 0x000f220000002400 */
[----:B------:R-:W-:Y:S01]  /*6820*/  I2FP.F32.S32 R10, R10 ;  /* 0x0000000a000a7245 */ /* 0x000fe20000201400 */
[CC--:B------:R-:W-:Y:S01]  /*6830*/  FFMA.FTZ R117, R0.reuse, R12.reuse, R117 ;  /* 0x0000000c00757223 */ /* 0x0c0fe20000010075 */
[----:B-1----:R-:W-:Y:S01]  /*6840*/  FFMA.FTZ R119, R0, R12, R119 ;  /* 0x0000000c00777223 */ /* 0x002fe20000010077 */
[----:B------:R-:W-:Y:S01]  /*6850*/  VIADD R12, R8, 0x69 ;  /* 0x00000069080c7836 */ /* 0x000fe20000000000 */
[----:B------:R-:W-:Y:S01]  /*6860*/  FSEL R158, R9, -INF , !P6 ;  /* 0xff800000099e7808 */ /* 0x000fe20007000000 */
[CC--:B--2---:R-:W-:Y:S01]  /*6870*/  FFMA.FTZ R121, R0.reuse, R10.reuse, R121 ;  /* 0x0000000a00797223 */ /* 0x0c4fe20000010079 */
[----:B---3--:R-:W-:Y:S01]  /*6880*/  FFMA.FTZ R123, R0, R10, R123 ;  /* 0x0000000a007b7223 */ /* 0x008fe2000001007b */
[----:B------:R-:W1:Y:S01]  /*6890*/  MUFU.TANH R113, R113 ;  /* 0x0000007100717308 */ /* 0x000e620000002400 */
[----:B------:R-:W-:Y:S01]  /*68a0*/  VIADD R10, R8, 0x68 ;  /* 0x00000068080a7836 */ /* 0x000fe20000000000 */
[----:B------:R-:W-:-:S02]  /*68b0*/  FSEL R157, R157, -INF , !P4 ;  /* 0xff8000009d9d7808 */ /* 0x000fc40006000000 */
[C---:B------:R-:W-:Y:S02]  /*68c0*/  ISETP.GE.AND P6, PT, R12.reuse, R194, PT ;  /* 0x000000c20c00720c */ /* 0x040fe40003fc6270 */
[----:B------:R-:W-:Y:S02]  /*68d0*/  ISETP.GE.AND P4, PT, R12, R193, PT ;  /* 0x000000c10c00720c */ /* 0x000fe40003f86270 */
[----:B------:R-:W2:Y:S01]  /*68e0*/  MUFU.TANH R115, R115 ;  /* 0x0000007300737308 */ /* 0x000ea20000002400 */
[----:B------:R-:W-:Y:S02]  /*68f0*/  I2FP.F32.S32 R28, R27 ;  /* 0x0000001b001c7245 */ /* 0x000fe40000201400 */
[----:B------:R-:W-:Y:S02]  /*6900*/  FSEL R170, R121, -INF , !P5 ;  /* 0xff80000079aa7808 */ /* 0x000fe40006800000 */
[----:B------:R-:W-:Y:S01]  /*6910*/  FSEL R167, R123, -INF , !P1 ;  /* 0xff8000007ba77808 */ /* 0x000fe20004800000 */
[----:B----4-:R-:W-:Y:S01]  /*6920*/  FFMA.FTZ R11, R0, R28, R11 ;  /* 0x0000001c000b7223 */ /* 0x010fe2000001000b */
[----:B------:R-:W-:Y:S01]  /*6930*/  I2FP.F32.S32 R12, R12 ;  /* 0x0000000c000c7245 */ /* 0x000fe20000201400 */
[----:B------:R-:W3:Y:S01]  /*6940*/  MUFU.TANH R29, R112 ;  /* 0x00000070001d7308 */ /* 0x000ee20000002400 */
[----:B------:R-:W-:Y:S01]  /*6950*/  ISETP.GE.AND P5, PT, R10, R194, PT ;  /* 0x000000c20a00720c */ /* 0x000fe20003fa6270 */
[----:B------:R-:W-:Y:S01]  /*6960*/  FFMA.FTZ R13, R0, R28, R13 ;  /* 0x0000001c000d7223 */ /* 0x000fe2000001000d */
[----:B------:R-:W-:Y:S01]  /*6970*/  ISETP.GE.AND P1, PT, R10, R193, PT ;  /* 0x000000c10a00720c */ /* 0x000fe20003f26270 */
[----:B-1----:R-:W-:Y:S01]  /*6980*/  FFMA.FTZ R113, R0, R12, R113 ;  /* 0x0000000c00717223 */ /* 0x002fe20000010071 */
[----:B------:R-:W-:-:S02]  /*6990*/  I2FP.F32.S32 R10, R10 ;  /* 0x0000000a000a7245 */ /* 0x000fc40000201400 */
[----:B------:R-:W-:Y:S01]  /*69a0*/  FSEL R156, R117, -INF , !P3 ;  /* 0xff800000759c7808 */ /* 0x000fe20005800000 */
[----:B------:R-:W1:Y:S01]  /*69b0*/  MUFU.TANH R31, R114 ;  /* 0x00000072001f7308 */ /* 0x000e620000002400 */
[----:B------:R-:W-:Y:S01]  /*69c0*/  FSEL R155, R119, -INF , !P2 ;  /* 0xff800000779b7808 */ /* 0x000fe20005000000 */
[----:B--2---:R-:W-:Y:S01]  /*69d0*/  FFMA.FTZ R115, R0, R12, R115 ;  /* 0x0000000c00737223 */ /* 0x004fe20000010073 */
[C---:B------:R-:W-:Y:S02]  /*69e0*/  ISETP.GE.AND P3, PT, R27.reuse, R194, PT ;  /* 0x000000c21b00720c */ /* 0x040fe40003f66270 */
[----:B------:R-:W-:Y:S02]  /*69f0*/  ISETP.GE.AND P2, PT, R27, R193, PT ;  /* 0x000000c11b00720c */ /* 0x000fe40003f46270 */
[----:B------:R-:W-:Y:S01]  /*6a00*/  IADD3 R12, R8, 0x78, RZ ;  /* 0x00000078080c7810 */ /* 0x000fe20007ffe0ff */
[----:B------:R-:W2:Y:S01]  /*6a10*/  MUFU.TANH R9, R104 ;  /* 0x0000006800097308 */ /* 0x000ea20000002400 */
[----:B---3--:R-:W-:Y:S01]  /*6a20*/  FFMA.FTZ R29, R0, R10, R29 ;  /* 0x0000000a001d7223 */ /* 0x008fe2000001001d */
[----:B------:R-:W-:-:S02]  /*6a30*/  FSEL R142, R11, -INF , !P3 ;  /* 0xff8000000b8e7808 */ /* 0x000fc40005800000 */
[----:B------:R-:W-:Y:S02]  /*6a40*/  FSEL R135, R13, -INF , !P2 ;  /* 0xff8000000d877808 */ /* 0x000fe40005000000 */
[----:B------:R-:W-:Y:S02]  /*6a50*/  ISETP.GE.AND P3, PT, R12, R194, PT ;  /* 0x000000c20c00720c */ /* 0x000fe40003f66270 */
[----:B------:R-:W3:Y:S01]  /*6a60*/  MUFU.TANH R109, R109 ;  /* 0x0000006d006d7308 */ /* 0x000ee20000002400 */
[----:B-1----:R-:W-:Y:S01]  /*6a70*/  FFMA.FTZ R31, R0, R10, R31 ;  /* 0x0000000a001f7223 */ /* 0x002fe2000001001f */
[----:B------:R-:W-:Y:S01]  /*6a80*/  VIADD R10, R8, 0x71 ;  /* 0x00000071080a7836 */ /* 0x000fe20000000000 */
[-C--:B------:R-:W-:Y:S02]  /*6a90*/  ISETP.GE.AND P2, PT, R12, R193.reuse, PT ;  /* 0x000000c10c00720c */ /* 0x080fe40003f46270 */
[----:B------:R-:W-:Y:S02]  /*6aa0*/  I2FP.F32.S32 R12, R12 ;  /* 0x0000000c000c7245 */ /* 0x000fe40000201400 */
[----:B------:R-:W-:Y:S01]  /*6ab0*/  FSEL R154, R29, -INF , !P5 ;  /* 0xff8000001d9a7808 */ /* 0x000fe20006800000 */
[----:B------:R-:W1:Y:S01]  /*6ac0*/  MUFU.TANH R111, R111 ;  /* 0x0000006f006f7308 */ /* 0x000e620000002400 */
[----:B------:R-:W-:Y:S01]  /*6ad0*/  FSEL R151, R31, -INF , !P1 ;  /* 0xff8000001f977808 */ /* 0x000fe20004800000 */
[----:B--2---:R-:W-:Y:S01]  /*6ae0*/  FFMA.FTZ R9, R0, R12, R9 ;  /* 0x0000000c00097223 */ /* 0x004fe20000010009 */
[C---:B------:R-:W-:Y:S01]  /*6af0*/  ISETP.GE.AND P5, PT, R10.reuse, R194, PT ;  /* 0x000000c20a00720c */ /* 0x040fe20003fa6270 */
[----:B------:R-:W-:Y:S01]  /*6b00*/  BAR.SYNC.DEFER_BLOCKING 0x0 ;  /* 0x0000000000007b1d */ /* 0x000fe20000010000 */
[----:B------:R-:W-:-:S02]  /*6b10*/  ISETP.GE.AND P1, PT, R10, R193, PT ;  /* 0x000000c10a00720c */ /* 0x000fc40003f26270 */
[----:B------:R-:W-:Y:S02]  /*6b20*/  I2FP.F32.S32 R10, R10 ;  /* 0x0000000a000a7245 */ /* 0x000fe40000201400 */
[----:B------:R-:W-:Y:S01]  /*6b30*/  FSEL R152, R113, -INF , !P6 ;  /* 0xff80000071987808 */ /* 0x000fe20007000000 */
[----:B------:R-:W-:Y:S01]  /*6b40*/  MUFU.TANH R105, R105 ;  /* 0x0000006900697308 */ /* 0x000fe20000002400 */
[----:B------:R-:W-:Y:S01]  /*6b50*/  FSEL R149, R115, -INF , !P4 ;  /* 0xff80000073957808 */ /* 0x000fe20006000000 */
[----:B---3--:R-:W-:Y:S01]  /*6b60*/  FFMA.FTZ R109, R0, R10, R109 ;  /* 0x0000000a006d7223 */ /* 0x008fe2000001006d */
[C---:B------:R-:W-:Y:S02]  /*6b70*/  ISETP.GE.AND P6, PT, R8.reuse, R194, PT ;  /* 0x000000c20800720c */ /* 0x040fe40003fc6270 */
[----:B------:R-:W-:Y:S01]  /*6b80*/  ISETP.GE.AND P4, PT, R8, R193, PT ;  /* 0x000000c10800720c */ /* 0x000fe20003f86270 */
[----:B-1----:R-:W-:Y:S02]  /*6b90*/  FFMA.FTZ R111, R0, R10, R111 ;  /* 0x0000000a006f7223 */ /* 0x002fe4000001006f */
[----:B------:R-:W1:Y:S01]  /*6ba0*/  MUFU.TANH R67, R106 ;  /* 0x0000006a00437308 */ /* 0x000e620000002400 */
[----:B------:R-:W-:Y:S01]  /*6bb0*/  I2FP.F32.S32 R10, R8 ;  /* 0x00000008000a7245 */ /* 0x000fe20000201400 */
[----:B------:R-:W-:Y:S01]  /*6bc0*/  VIADD R8, R8, 0x79 ;  /* 0x0000007908087836 */ /* 0x000fe20000000000 */
[----:B------:R-:W-:-:S02]  /*6bd0*/  FSEL R134, R9, -INF , !P3 ;  /* 0xff80000009867808 */ /* 0x000fc40005800000 */
[----:B------:R-:W-:Y:S01]  /*6be0*/  ISETP.GT.AND P3, PT, R238, R233, PT ;  /* 0x000000e9ee00720c */ /* 0x000fe20003f64270 */
[CC--:B------:R-:W-:Y:S01]  /*6bf0*/  FFMA.FTZ R3, R0.reuse, R10.reuse, R3 ;  /* 0x0000000a00037223 */ /* 0x0c0fe20000010003 */
[----:B------:R-:W-:Y:S01]  /*6c00*/  FSEL R140, R109, -INF , !P5 ;  /* 0xff8000006d8c7808 */ /* 0x000fe20006800000 */
[----:B------:R-:W2:Y:S01]  /*6c10*/  MUFU.TANH R65, R107 ;  /* 0x0000006b00417308 */ /* 0x000ea20000002400 */
[----:B------:R-:W-:Y:S01]  /*6c20*/  FSEL R133, R111, -INF , !P1 ;  /* 0xff8000006f857808 */ /* 0x000fe20004800000 */
[----:B------:R-:W-:Y:S01]  /*6c30*/  FFMA.FTZ R27, R0, R10, R81 ;  /* 0x0000000a001b7223 */ /* 0x000fe20000010051 */
[C---:B------:R-:W-:Y:S02]  /*6c40*/  ISETP.GE.AND P5, PT, R8.reuse, R194, PT ;  /* 0x000000c20800720c */ /* 0x040fe40003fa6270 */
[----:B------:R-:W-:Y:S02]  /*6c50*/  ISETP.GE.AND P1, PT, R8, R193, PT ;  /* 0x000000c10800720c */ /* 0x000fe40003f26270 */
[----:B------:R-:W-:Y:S01]  /*6c60*/  I2FP.F32.S32 R8, R8 ;  /* 0x0000000800087245 */ /* 0x000fe20000201400 */
[----:B-1----:R-:W-:Y:S01]  /*6c70*/  FFMA.FTZ R67, R0, R12, R67 ;  /* 0x0000000c00437223 */ /* 0x002fe20000010043 */
[----:B------:R-:W-:-:S03]  /*6c80*/  FSEL R28, R3, -INF , !P6 ;  /* 0xff800000031c7808 */ /* 0x000fc60007000000 */
[CC--:B------:R-:W-:Y:S01]  /*6c90*/  FFMA.FTZ R132, R0.reuse, R8.reuse, R105 ;  /* 0x0000000800847223 */ /* 0x0c0fe20000010069 */
[----:B------:R-:W-:Y:S02]  /*6ca0*/  FSEL R27, R27, -INF , !P4 ;  /* 0xff8000001b1b7808 */ /* 0x000fe40006000000 */
[----:B------:R-:W-:Y:S01]  /*6cb0*/  FSEL R67, R67, -INF , !P2 ;  /* 0xff80000043437808 */ /* 0x000fe20005000000 */
[----:B--2---:R-:W-:Y:S01]  /*6cc0*/  FFMA.FTZ R65, R0, R8, R65 ;  /* 0x0000000800417223 */ /* 0x004fe20000010041 */
[----:B------:R-:W-:-:S04]  /*6cd0*/  FSEL R132, R132, -INF , !P5 ;  /* 0xff80000084847808 */ /* 0x000fc80006800000 */
        /* <DEDUP_REMOVED lines=62> */
.L_x_3810:
[----:B------:R-:W-:-:S04]  /*70c0*/  LEA R29, -R188, RZ, 0x7 ;  /* 0x000000ffbc1d7211 */ /* 0x000fc800078e39ff */
[----:B------:R-:W-:-:S07]  /*70d0*/  SHF.R.S32.HI R30, RZ, 0x1f, R29 ;  /* 0x0000001fff1e7819 */ /* 0x000fce000001141d */
.L_x_3811:
        /* <DEDUP_REMOVED lines=38> */
[----:B------:R-:W5:Y:S01]  /*7340*/  @!P4 LDC.64 R2, c[0x0][0x218] ;  /* 0x00008600ff02cb82 */ /* 0x000f620000000a00 */
[----:B------:R-:W-:Y:S01]  /*7350*/  IMAD.X R50, R234, 0x1, R50, P1 ;  /* 0x00000001ea327824 */ /* 0x000fe200008e0632 */
[----:B------:R-:W-:Y:S01]  /*7360*/  @!P4 IADD3 R47, P1, R31, R192, RZ ;  /* 0x000000c01f2fc210 */ /* 0x000fe20007f3e0ff */
[----:B------:R2:W-:Y:S01]  /*7370*/  @P4 STS.128 [R239+0x4800], RZ ;  /* 0x004800ffef004388 */ /* 0x0005e20000000c00 */
[----:B------:R-:W-:Y:S02]  /*7380*/  @!P2 LEA.HI.X R59, R45, R13, R52, 0x1, P5 ;  /* 0x0000000d2d3ba211 */ /* 0x000fe400028f0c34 */
[----:B------:R-:W-:Y:S01]  /*7390*/  IADD3 R45, P5, R235, R31, RZ ;  /* 0x0000001feb2d7210 */ /* 0x000fe20007fbe0ff */
[----:B------:R-:W-:Y:S01]  /*73a0*/  @!P4 IMAD.X R52, R50, 0x1, R137, P1 ;  /* 0x000000013234c824 */ /* 0x000fe200008e0689 */
[C---:B-1----:R-:W-:Y:S01]  /*73b0*/  @!P4 LEA R60, P1, R47.reuse, R10, 0x1 ;  /* 0x0000000a2f3cc211 */ /* 0x042fe200078208ff */
[----:B------:R-:W1:Y:S01]  /*73c0*/  @!P2 LDC.64 R12, c[0x0][0x218] ;  /* 0x00008600ff0cab82 */ /* 0x000e620000000a00 */
[----:B------:R-:W-:Y:S01]  /*73d0*/  @!PT LDS RZ, [RZ] ;  /* 0x00000000fffff984 */ /* 0x000fe20000000800 */
[----:B------:R-:W-:Y:S01]  /*73e0*/  @!PT LDS RZ, [RZ] ;  /* 0x00000000fffff984 */ /* 0x000fe20000000800 */
[----:B------:R-:W-:Y:S01]  /*73f0*/  @!PT LDS RZ, [RZ] ;  /* 0x00000000fffff984 */ /* 0x000fe20000000800 */
[----:B------:R-:W-:Y:S02]  /*7400*/  @!P4 LDGSTS.E.BYPASS.LTC128B.128 [R239+0x4800], desc[UR12][R62.64] ;  /* 0x048000003eefcfae */ /* 0x000fe4000b901d4c */
[----:B------:R-:W-:-:S02]  /*7410*/  @!P4 LEA.HI.X R61, R47, R11, R52, 0x1, P1 ;  /* 0x0000000b2f3dc211 */ /* 0x000fc400008f0c34 */
[-C--:B------:R-:W-:Y:S01]  /*7420*/  @!P2 IADD3 R31, P1, R31, R192.reuse, RZ ;  /* 0x000000c01f1fa210 */ /* 0x080fe20007f3e0ff */
[----:B------:R2:W-:Y:S02]  /*7430*/  @P2 STS.128 [R239+0x8800], RZ ;  /* 0x008800ffef002388 */ /* 0x0005e40000000c00 */
[----:B------:R-:W2:Y:S02]  /*7440*/  @!P4 LDC.64 R10, c[0x0][0x218] ;  /* 0x00008600ff0acb82 */ /* 0x000ea40000000a00 */
[----:B------:R-:W-:Y:S01]  /*7450*/  @!PT LDS RZ, [RZ] ;  /* 0x00000000fffff984 */ /* 0x000fe20000000800 */
[----:B------:R-:W-:Y:S01]  /*7460*/  @!PT LDS RZ, [RZ] ;  /* 0x00000000fffff984 */ /* 0x000fe20000000800 */
[----:B------:R-:W-:Y:S01]  /*7470*/  @!PT LDS RZ, [RZ] ;  /* 0x00000000fffff984 */ /* 0x000fe20000000800 */
[----:B------:R2:W-:Y:S01]  /*7480*/  @!P2 LDGSTS.E.BYPASS.LTC128B.128 [R239+0x8800], desc[UR12][R58.64+0x80] ;  /* 0x088000803aefafae */ /* 0x0005e2000b901d4c */
[----:B----4-:R-:W-:Y:S01]  /*7490*/  IMAD.X R54, R234, 0x1, R50, P5 ;  /* 0x00000001ea367824 */ /* 0x010fe200028e0632 */
[----:B------:R-:W-:Y:S01]  /*74a0*/  @!P4 IADD3 R47, P5, R45, R192, RZ ;  /* 0x000000c02d2fc210 */ /* 0x000fe20007fbe0ff */
[--C-:B------:R-:W-:Y:S01]  /*74b0*/  @!P2 IMAD.X R50, R50, 0x1, R137.reuse, P1 ;  /* 0x000000013232a824 */ /* 0x100fe200008e0689 */
[----:B---3--:R-:W-:Y:S01]  /*74c0*/  @!P2 LEA R68, P1, R31, R8, 0x1 ;  /* 0x000000081f44a211 */ /* 0x008fe200078208ff */
[----:B------:R3:W-:Y:S02]  /*74d0*/  @P4 STS.128 [R239+0x5000], RZ ;  /* 0x005000ffef004388 */ /* 0x0007e40000000c00 */
[----:B------:R-:W-:Y:S01]  /*74e0*/  @!P4 IMAD.X R8, R54, 0x1, R137, P5 ;  /* 0x000000013608c824 */ /* 0x000fe200028e0689 */
[----:B-----5:R-:W-:Y:S01]  /*74f0*/  @!P4 LEA R56, P5, R47, R2, 0x1 ;  /* 0x000000022f38c211 */ /* 0x020fe200078a08ff */
[----:B------:R-:W-:Y:S01]  /*7500*/  @!PT LDS RZ, [RZ] ;  /* 0x00000000fffff984 */ /* 0x000fe20000000800 */
[----:B------:R-:W-:Y:S01]  /*7510*/  @!PT LDS RZ, [RZ] ;  /* 0x00000000fffff984 */ /* 0x000fe20000000800 */
[----:B------:R-:W-:Y:S01]  /*7520*/  @!PT LDS RZ, [RZ] ;  /* 0x00000000fffff984 */ /* 0x000fe20000000800 */
[----:B------:R4:W-:Y:S01]  /*7530*/  @!P4 LDGSTS.E.BYPASS.LTC128B.128 [R239+0x5000], desc[UR12][R60.64] ;  /* 0x050000003cefcfae */ /* 0x0009e2000b901d4c */
[----:B------:R-:W-:-:S02]  /*7540*/  @!P2 LEA.HI.X R69, R31, R9, R50, 0x1, P1 ;  /* 0x000000091f45a211 */ /* 0x000fc400008f0c32 */
[----:B------:R-:W-:Y:S01]  /*7550*/  @!P4 LEA.HI.X R57, R47, R3, R8, 0x1, P5 ;  /* 0x000000032f39c211 */ /* 0x000fe200028f0c08 */
[----:B------:R3:W-:Y:S01]  /*7560*/  @P2 STS.128 [R239+0x9000], RZ ;  /* 0x009000ffef002388 */ /* 0x0007e20000000c00 */
        /* <DEDUP_REMOVED lines=15> */
[----:B------:R-:W-:Y:S01]  /*7660*/  @!P4 IMAD.X R52, R54, 0x1, R137, P1 ;  /* 0x000000013634c824 */ /* 0x000fe200008e0689 */
[C---:B--2---:R-:W-:Y:S01]  /*7670*/  @!P4 LEA R58, P1, R47.reuse, R10, 0x1 ;  /* 0x0000000a2f3ac211 */ /* 0x044fe200078208ff */
[----:B------:R-:W-:Y:S01]  /*7680*/  @!PT LDS RZ, [RZ] ;  /* 0x00000000fffff984 */ /* 0x000fe20000000800 */
[----:B------:R-:W-:Y:S01]  /*7690*/  @!PT LDS RZ, [RZ] ;  /* 0x00000000fffff984 */ /* 0x000fe20000000800 */
[----:B------:R-:W-:Y:S01]  /*76a0*/  @!PT LDS RZ, [RZ] ;  /* 0x00000000fffff984 */ /* 0x000fe20000000800 */
[----:B------:R-:W-:Y:S02]  /*76b0*/  @!P4 LDGSTS.E.BYPASS.LTC128B.128 [R239+0x5800], desc[UR12][R56.64] ;  /* 0x0580000038efcfae */ /* 0x000fe4000b901d4c */
        /* <DEDUP_REMOVED lines=8> */
[C---:B----4-:R-:W-:Y:S01]  /*7740*/  @!P2 LEA R60, P1, R45.reuse, R8, 0x1 ;  /* 0x000000082d3ca211 */ /* 0x050fe200078208ff */
[----:B------:R-:W-:Y:S01]  /*7750*/  @!P4 IMAD.X R8, R52, 0x1, R137, P5 ;  /* 0x000000013408c824 */ /* 0x000fe200028e0689 */
[----:B------:R-:W-:Y:S01]  /*7760*/  @!PT LDS RZ, [RZ] ;  /* 0x00000000fffff984 */ /* 0x000fe20000000800 */
[----:B------:R-:W-:Y:S01]  /*7770*/  @!PT LDS RZ, [RZ] ;  /* 0x00000000fffff984 */ /* 0x000fe20000000800 */
[----:B------:R-:W-:Y:S01]  /*7780*/  @!PT LDS RZ, [RZ] ;  /* 0x00000000fffff984 */ /* 0x000fe20000000800 */
[----:B------:R4:W-:Y:S02]  /*7790*/  @!P2 LDGSTS.E.BYPASS.LTC128B.128 [R239+0x9800], desc[UR12][R50.64+0x80] ;  /* 0x0980008032efafae */ /* 0x0009e4000b901d4c */
[----:B------:R-:W-:Y:S02]  /*77a0*/  @!P2 LEA.HI.X R61, R45, R9, R54, 0x1, P1 ;  /* 0x000000092d3da211 */ /* 0x000fe400008f0c36 */
[----:B-1----:R-:W-:Y:S01]  /*77b0*/  @!P4 LEA R62, P5, R47, R2, 0x1 ;  /* 0x000000022f3ec211 */ /* 0x002fe200078a08ff */
[----:B------:R3:W-:Y:S01]  /*77c0*/  @P4 STS.128 [R239+0x6000], RZ ;  /* 0x006000ffef004388 */ /* 0x0007e20000000c00 */
[----:B------:R-:W-:-:S02]  /*77d0*/  @!P2 IADD3 R45, P1, R31, R192, RZ ;  /* 0x000000c01f2da210 */ /* 0x000fc40007f3e0ff */
[----:B------:R-:W-:Y:S01]  /*77e0*/  @!P4 LEA.HI.X R63, R47, R3, R8, 0x1, P5 ;  /* 0x000000032f3fc211 */ /* 0x000fe200028f0c08 */
[----:B------:R-:W-:Y:S01]  /*77f0*/  @!PT LDS RZ, [RZ] ;  /* 0x00000000fffff984 */ /* 0x000fe20000000800 */
[----:B------:R-:W-:Y:S01]  /*7800*/  @!PT LDS RZ, [RZ] ;  /* 0x00000000fffff984 */ /* 0x000fe20000000800 */
[----:B------:R-:W-:Y:S01]  /*7810*/  @!PT LDS RZ, [RZ] ;  /* 0x00000000fffff984 */ /* 0x000fe20000000800 */
[----:B------:R3:W-:Y:S01]  /*7820*/  @!P4 LDGSTS.E.BYPASS.LTC128B.128 [R239+0x6000], desc[UR12][R58.64] ;  /* 0x060000003aefcfae */ /* 0x0007e2000b901d4c */
[----:B------:R-:W4:Y:S01]  /*7830*/  @!P2 LDC.64 R8, c[0x0][0x218] ;  /* 0x00008600ff08ab82 */ /* 0x000f220000000a00 */
[----:B------:R-:W-:Y:S01]  /*7840*/  IADD3 R31, P5, R235, R31, RZ ;  /* 0x0000001feb1f7210 */ /* 0x000fe20007fbe0ff */
[--C-:B------:R-:W-:Y:S01]  /*7850*/  @!P2 IMAD.X R54, R52, 0x1, R137.reuse, P1 ;  /* 0x000000013436a824 */ /* 0x100fe200008e0689 */
[----:B------:R3:W-:Y:S02]  /*7860*/  @P2 STS.128 [R239+0xa000], RZ ;  /* 0x00a000ffef002388 */ /* 0x0007e40000000c00 */
[----:B------:R-:W-:Y:S01]  /*7870*/  @!P4 IADD3 R47, P1, R31, R192, RZ ;  /* 0x000000c01f2fc210 */ /* 0x000fe20007f3e0ff */
[----:B------:R-:W-:Y:S01]  /*7880*/  IMAD.X R52, R234, 0x1, R52, P5 ;  /* 0x00000001ea347824 */ /* 0x000fe200028e0634 */
[C---:B-----5:R-:W-:Y:S01]  /*7890*/  @!P2 LEA R68, P5, R45.reuse, R12, 0x1 ;  /* 0x0000000c2d44a211 */ /* 0x060fe200078a08ff */
[----:B------:R-:W1:Y:S01]  /*78a0*/  @!P4 LDC.64 R2, c[0x0][0x218] ;  /* 0x00008600ff02cb82 */ /* 0x000e620000000a00 */
[----:B------:R-:W-:Y:S01]  /*78b0*/  @!PT LDS RZ, [RZ] ;  /* 0x00000000fffff984 */ /* 0x000fe20000000800 */
[----:B------:R-:W-:Y:S01]  /*78c0*/  @!PT LDS RZ, [RZ] ;  /* 0x00000000fffff984 */ /* 0x000fe20000000800 */
[----:B------:R-:W-:Y:S01]  /*78d0*/  @!PT LDS RZ, [RZ] ;  /* 0x00000000fffff984 */ /* 0x000fe20000000800 */
[----:B------:R3:W-:Y:S01]  /*78e0*/  @!P2 LDGSTS.E.BYPASS.LTC128B.128 [R239+0xa000], desc[UR12][R60.64+0x80] ;  /* 0x0a0000803cefafae */ /* 0x0007e2000b901d4c */
[----:B------:R-:W-:Y:S01]  /*78f0*/  @!P4 IMAD.X R12, R52, 0x1, R137, P1 ;  /* 0x00000001340cc824 */ /* 0x000fe200008e0689 */
[----:B------:R-:W-:-:S02]  /*7900*/  @!P2 LEA.HI.X R69, R45, R13, R54, 0x1, P5 ;  /* 0x0000000d2d45a211 */ /* 0x000fc400028f0c36 */
[----:B--2---:R-:W-:Y:S01]  /*7910*/  @!P4 LEA R54, P1, R47, R10, 0x1 ;  /* 0x0000000a2f36c211 */ /* 0x004fe200078208ff */
[----:B------:R3:W-:Y:S01]  /*7920*/  @P4 STS.128 [R239+0x6800], RZ ;  /* 0x006800ffef004388 */ /* 0x0007e20000000c00 */
[----:B------:R-:W-:Y:S02]  /*7930*/  IADD3 R13, P5, R235, R31, RZ ;  /* 0x0000001feb0d7210 */ /* 0x000fe40007fbe0ff */
[----:B------:R-:W-:Y:S01]  /*7940*/  @!P4 LEA.HI.X R55, R47, R11, R12, 0x1, P1 ;  /* 0x0000000b2f37c211 */ /* 0x000fe200008f0c0c */
[----:B------:R-:W-:Y:S01]  /*7950*/  @!PT LDS RZ, [RZ] ;  /* 0x00000000fffff984 */ /* 0x000fe20000000800 */
[----:B------:R-:W-:Y:S01]  /*7960*/  @!PT LDS RZ, [RZ] ;  /* 0x00000000fffff984 */ /* 0x000fe20000000800 */
[----:B------:R-:W-:Y:S01]  /*7970*/  @!PT LDS RZ, [RZ] ;  /* 0x00000000fffff984 */ /* 0x000fe20000000800 */
[----:B------:R3:W-:Y:S01]  /*7980*/  @!P4 LDGSTS.E.BYPASS.LTC128B.128 [R239+0x6800], desc[UR12][R62.64] ;  /* 0x068000003eefcfae */ /* 0x0007e2000b901d4c */
[-C--:B------:R-:W-:Y:S01]  /*7990*/  @!P2 IADD3 R31, P1, R31, R192.reuse, RZ ;  /* 0x000000c01f1fa210 */ /* 0x080fe20007f3e0ff */
[----:B------:R-:W-:Y:S01]  /*79a0*/  IMAD.X R10, R234, 0x1, R52, P5 ;  /* 0x00000001ea0a7824 */ /* 0x000fe200028e0634 */
        /* <DEDUP_REMOVED lines=10> */
[----:B------:R3:W-:Y:S01]  /*7a50*/  @P4 STS.128 [R239+0x7000], RZ ;  /* 0x007000ffef004388 */ /* 0x0007e20000000c00 */
        /* <DEDUP_REMOVED lines=27> */
.L_x_3813:
[----:B------:R-:W-:Y:S05]  /*7c10*/  BSYNC B0 ;  /* 0x0000000000007941 */ /* 0x000fea0003800000 */
.L_x_3812:
[----:B------:R-:W0:Y:S01]  /*7c20*/  LDGDEPBAR ;  /* 0x00000000000079af */ /* 0x000e220000000000 */
[----:B------:R-:W-:-:S04]  /*7c30*/  IADD3 R192, P1, R29, R192, RZ ;  /* 0x000000c01dc07210 */ /* 0x000fc80007f3e0ff */
[----:B------:R-:W-:-:S09]  /*7c40*/  IADD3.X R137, R30, R137, RZ, P1, !PT ;  /* 0x000000891e897210 */ /* 0x000fd20000ffe4ff */
.L_x_3809:
        /* <DEDUP_REMOVED lines=65> */
[----:B------:R-:W2:Y:S03]  /*8060*/  SHFL.BFLY PT, R8, R11, 0x2, 0x1f ;  /* 0x0c401f000b087f89 */ /* 0x000ea600000e0000 */
[-C--:B------:R-:W-:Y:S01]  /*8070*/  LEA R223, R6, R225.reuse, 0x1 ;  /* 0x000000e106df7211 */ /* 0x080fe200078e08ff */
[----:B------:R-:W4:Y:S01]  /*8080*/  SHFL.BFLY PT, R9, R10, 0x2, 0x1f ;  /* 0x0c401f000a097f89 */ /* 0x000f2200000e0000 */
[----:B------:R-:W-:-:S02]  /*8090*/  LEA R222, R4, R225, 0x1 ;  /* 0x000000e104de7211 */ /* 0x000fc400078e08ff */
[----:B------:R-:W-:Y:S01]  /*80a0*/  LEA R221, R4, R223, 0x1 ;  /* 0x000000df04dd7211 */ /* 0x000fe200078e08ff */
[----:B------:R-:W-:Y:S04]  /*80b0*/  LDSM.16.MT88.4 R116, [R223+0xc000] ;  /* 0x00c00000df74783b */ /* 0x000fe80000004200 */
[----:B------:R-:W-:Y:S04]  /*80c0*/  LDSM.16.MT88.4 R124, [R225+0xc000] ;  /* 0x00c00000e17c783b */ /* 0x000fe80000004200 */
[----:B------:R-:W-:Y:S04]  /*80d0*/  LDSM.16.MT88.4 R108, [R222+0xc000] ;  /* 0x00c00000de6c783b */ /* 0x000fe80000004200 */
[----:B------:R-:W-:Y:S01]  /*80e0*/  LDSM.16.MT88.4 R92, [R225+0x10000] ;  /* 0x01000000e15c783b */ /* 0x000fe20000004200 */
[----:B--2---:R-:W-:-:S03]  /*80f0*/  FMNMX.FTZ R8, R11, R8, !PT ;  /* 0x000000080b087209 */ /* 0x004fc60007810000 */
[----:B------:R-:W-:Y:S01]  /*8100*/  LDSM.16.MT88.4 R84, [R223+0x10000] ;  /* 0x01000000df54783b */ /* 0x000fe20000004200 */
[----:B----4-:R-:W-:-:S03]  /*8110*/  FMNMX.FTZ R9, R10, R9, !PT ;  /* 0x000000090a097209 */ /* 0x010fc60007810000 */
[----:B-1-3--:R-:W1:Y:S04]  /*8120*/  SHFL.BFLY PT, R3, R8, 0x1, 0x1f ;  /* 0x0c201f0008037f89 */ /* 0x00ae6800000e0000 */
        /* <DEDUP_REMOVED lines=8> */
[C---:B------:R-:W-:Y:S02]  /*81b0*/  FMUL.FTZ R66, R2.reuse, UR11 ;  /* 0x0000000b02427c20 */ /* 0x040fe40008410000 */
        /* <DEDUP_REMOVED lines=78> */
[----:B------:R-:W-:Y:S01]  /*86a0*/  FFMA.FTZ R252, R65, UR11, -R66 ;  /* 0x0000000b41fc7c23 */ /* 0x000fe20008010842 */
[----:B------:R-:W-:Y:S01]  /*86b0*/  FADD.FTZ R64, R64, R63 ;  /* 0x0000003f40407221 */ /* 0x000fe20000010000 */
[----:B------:R-:W-:Y:S01]  /*86c0*/  FADD.FTZ R61, R61, R62 ;  /* 0x0000003e3d3d7221 */ /* 0x000fe20000010000 */
[----:B------:R-:W-:-:S02]  /*86d0*/  LEA R250, P1, R192, UR8, 0x1 ;  /* 0x00000008c0fa7c11 */ /* 0x000fc4000f8208ff */
[----:B------:R-:W-:Y:S01]  /*86e0*/  FADD.FTZ R59, R59, R64 ;  /* 0x000000403b3b7221 */ /* 0x000fe20000010000 */
[----:B------:R-:W4:Y:S01]  /*86f0*/  MUFU.EX2 R54, R54 ;  /* 0x0000003600367308 */ /* 0x000f220000000800 */
[C---:B---3--:R-:W-:Y:S01]  /*8700*/  F2FP.BF16.F32.PACK_AB R71, R57.reuse, R60 ;  /* 0x0000003c3947723e */ /* 0x048fe200000010ff */
        /* <DEDUP_REMOVED lines=122> */
[----:B------:R-:W1:Y:S01]  /*8eb0*/  LDSM.16.MT88.4 R16, [R221+0xd800] ;  /* 0x00d80000dd10783b */ /* 0x000e620000004200 */
[----:B------:R-:W-:Y:S04]  /*8ec0*/  MUFU.EX2 R170, R170 ;  /* 0x000000aa00aa7308 */ /* 0x000fe80000000800 */
[C---:B------:R-:W-:Y:S04]  /*8ed0*/  HMMA.16816.F32.BF16 R72, R24.reuse, R28, R72 ;  /* 0x0000001c1848723c */ /* 0x040fe80000041848 */
        /* <DEDUP_REMOVED lines=21> */
[----:B------:R-:W-:Y:S05]  /*9030*/  LDSM.16.MT88.4 R16, [R223+0xe000] ;  /* 0x00e00000df10783b */ /* 0x000fea0000004200 */
[C---:B--2---:R-:W-:Y:S01]  /*9040*/  HMMA.16816.F32.BF16 R96, R8.reuse, R28, R96 ;  /* 0x0000001c0860723c */ /* 0x044fe20000041860 */
[----:B------:R-:W-:Y:S05]  /*9050*/  MUFU.EX2 R152, R152 ;  /* 0x0000009800987308 */ /* 0x000fea0000000800 */
[C---:B------:R-:W-:Y:S01]  /*9060*/  HMMA.16816.F32.BF16 R92, R8.reuse, R30, R92 ;  /* 0x0000001e085c723c */ /* 0x040fe2000004185c */
[----:B------:R-:W1:Y:S02]  /*9070*/  LDSM.16.MT88.4 R28, [R223+0x12000] ;  /* 0x01200000df1c783b */ /* 0x000e640000004200 */
[----:B------:R-:W2:Y:S03]  /*9080*/  MUFU.EX2 R155, R155 ;  /* 0x0000009b009b7308 */ /* 0x000ea60000000800 */
[C---:B---3--:R-:W-:Y:S05]  /*9090*/  HMMA.16816.F32.BF16 R88, R8.reuse, R20, R88 ;  /* 0x000000140858723c */ /* 0x048fea0000041858 */
[----:B------:R-:W-:Y:S01]  /*90a0*/  MUFU.EX2 R151, R151 ;  /* 0x0000009700977308 */ /* 0x000fe20000000800 */
[----:B------:R-:W-:Y:S01]  /*90b0*/  HMMA.16816.F32.BF16 R84, R8, R22, R84 ;  /* 0x000000160854723c */ /* 0x000fe20000041854 */
[----:B------:R-:W-:-:S02]  /*90c0*/  F2FP.BF16.F32.PACK_AB R20, R160, R159 ;  /* 0x0000009fa014723e */ /* 0x000fc400000010ff */
[----:B------:R-:W-:-:S03]  /*90d0*/  F2FP.BF16.F32.PACK_AB R21, R164, R163 ;  /* 0x000000a3a415723e */ /* 0x000fc600000010ff */
[----:B-----5:R-:W-:Y:S01]  /*90e0*/  HMMA.16816.F32.BF16 R80, R8, R12, R80 ;  /* 0x0000000c0850723c */ /* 0x020fe20000041850 */
[----:B------:R-:W-:Y:S01]  /*90f0*/  F2FP.BF16.F32.PACK_AB R22, R162, R161 ;  /* 0x000000a1a216723e */ /* 0x000fe200000010ff */
[----:B------:R-:W3:Y:S01]  /*9100*/  MUFU.EX2 R156, R156 ;  /* 0x0000009c009c7308 */ /* 0x000ee20000000800 */
[----:B------:R-:W-:-:S03]  /*9110*/  F2FP.BF16.F32.PACK_AB R23, R166, R165 ;  /* 0x000000a5a617723e */ /* 0x000fc600000010ff */
[C---:B------:R-:W-:Y:S01]  /*9120*/  HMMA.16816.F32.BF16 R76, R8.reuse, R14, R76 ;  /* 0x0000000e084c723c */ /* 0x040fe2000004184c */
[----:B------:R-:W5:Y:S03]  /*9130*/  LDSM.16.MT88.4 R12, [R222+0xe000] ;  /* 0x00e00000de0c783b */ /* 0x000f660000004200 */
[----:B------:R-:W-:Y:S02]  /*9140*/  MUFU.EX2 R251, R251 ;  /* 0x000000fb00fb7308 */ /* 0x000fe40000000800 */
[C---:B------:R-:W-:Y:S06]  /*9150*/  HMMA.16816.F32.BF16 R72, R8.reuse, R24, R72 ;  /* 0x000000180848723c */ /* 0x040fec0000041848 */
[----:B------:R-:W-:Y:S01]  /*9160*/  HMMA.16816.F32.BF16 R68, R8, R26, R68 ;  /* 0x0000001a0844723c */ /* 0x000fe20000041844 */
[----:B------:R-:W2:Y:S01]  /*9170*/  LDSM.16.MT88.4 R8, [R221+0xe000] ;  /* 0x00e00000dd08783b */ /* 0x000ea20000004200 */
[----:B------:R-:W-:Y:S03]  /*9180*/  MUFU.EX2 R252, R252 ;  /* 0x000000fc00fc7308 */ /* 0x000fe60000000800 */
[----:B------:R-:W-:Y:S01]  /*9190*/  LDSM.16.MT88.4 R24, [R221+0x12000] ;  /* 0x01200000dd18783b */ /* 0x000fe20000004200 */
[C---:B----4-:R-:W-:Y:S06]  /*91a0*/  HMMA.16816.F32.BF16 R128, R20.reuse, R4, R128 ;  /* 0x000000041480723c */ /* 0x050fec0000041880 */
[C---:B------:R-:W-:Y:S01]  /*91b0*/  HMMA.16816.F32.BF16 R124, R20.reuse, R6, R124 ;  /* 0x00000006147c723c */ /* 0x040fe2000004187c */
[----:B------:R-:W4:Y:S05]  /*91c0*/  LDSM.16.MT88.4 R4, [R222+0x12000] ;  /* 0x01200000de04783b */ /* 0x000f2a0000004200 */
[C---:B-1----:R-:W-:Y:S06]  /*91d0*/  HMMA.16816.F32.BF16 R88, R20.reuse, R28, R88 ;  /* 0x0000001c1458723c */ /* 0x042fec0000041858 */
[----:B------:R-:W-:Y:S01]  /*91e0*/  HMMA.16816.F32.BF16 R84, R20, R30, R84 ;  /* 0x0000001e1454723c */ /* 0x000fe20000041854 */
[----:B------:R-:W-:-:S02]  /*91f0*/  F2FP.BF16.F32.PACK_AB R28, R175, R168 ;  /* 0x000000a8af1c723e */ /* 0x000fc400000010ff */
[----:B------:R-:W-:-:S03]  /*9200*/  F2FP.BF16.F32.PACK_AB R29, R171, R170 ;  /* 0x000000aaab1d723e */ /* 0x000fc600000010ff */
[----:B-----5:R-:W-:Y:S01]  /*9210*/  HMMA.16816.F32.BF16 R112, R20, R12, R112 ;  /* 0x0000000c1470723c */ /* 0x020fe20000041870 */
[----:B------:R-:W-:Y:S02]  /*9220*/  F2FP.BF16.F32.PACK_AB R30, R177, R172 ;  /* 0x000000acb11e723e */ /* 0x000fe400000010ff */
[----:B------:R-:W-:-:S03]  /*9230*/  F2FP.BF16.F32.PACK_AB R31, R174, R169 ;  /* 0x000000a9ae1f723e */ /* 0x000fc600000010ff */
[C---:B------:R-:W-:Y:S01]  /*9240*/  HMMA.16816.F32.BF16 R108, R20.reuse, R14, R108 ;  /* 0x0000000e146c723c */ /* 0x040fe2000004186c */
[----:B------:R-:W-:Y:S05]  /*9250*/  LDSM.16.MT88.4 R12, [R223+0xe800] ;  /* 0x00e80000df0c783b */ /* 0x000fea0000004200 */
[C---:B--2---:R-:W-:Y:S06]  /*9260*/  HMMA.16816.F32.BF16 R104, R20.reuse, R8, R104 ;  /* 0x000000081468723c */ /* 0x044fec0000041868 */
[C---:B------:R-:W-:Y:S01]  /*9270*/  HMMA.16816.F32.BF16 R100, R20.reuse, R10, R100 ;  /* 0x0000000a1464723c */ /* 0x040fe20000041864 */
[----:B------:R-:W1:Y:S05]  /*9280*/  LDSM.16.MT88.4 R8, [R222+0xe800] ;  /* 0x00e80000de08783b */ /* 0x000e6a0000004200 */
[C---:B----4-:R-:W-:Y:S06]  /*9290*/  HMMA.16816.F32.BF16 R80, R20.reuse, R4, R80 ;  /* 0x000000041450723c */ /* 0x050fec0000041850 */
[C---:B------:R-:W-:Y:S01]  /*92a0*/  HMMA.16816.F32.BF16 R76, R20.reuse, R6, R76 ;  /* 0x00000006144c723c */ /* 0x040fe2000004184c */
[----:B------:R-:W2:Y:S05]  /*92b0*/  LDSM.16.MT88.4 R4, [R221+0xe800] ;  /* 0x00e80000dd04783b */ /* 0x000eaa0000004200 */
[C---:B------:R-:W-:Y:S06]  /*92c0*/  HMMA.16816.F32.BF16 R120, R20.reuse, R16, R120 ;  /* 0x000000101478723c */ /* 0x040fec0000041878 */
[C---:B------:R-:W-:Y:S01]  /*92d0*/  HMMA.16816.F32.BF16 R116, R20.reuse, R18, R116 ;  /* 0x000000121474723c */ /* 0x040fe20000041874 */
[----:B------:R-:W-:Y:S05]  /*92e0*/  LDSM.16.MT88.4 R16, [R225+0xe800] ;  /* 0x00e80000e110783b */ /* 0x000fea0000004200 */
[C---:B------:R-:W-:Y:S06]  /*92f0*/  HMMA.16816.F32.BF16 R96, R20.reuse, R32, R96 ;  /* 0x000000201460723c */ /* 0x040fec0000041860 */
[----:B------:R-:W-:Y:S01]  /*9300*/  HMMA.16816.F32.BF16 R92, R20, R34, R92 ;  /* 0x00000022145c723c */ /* 0x000fe2000004185c */
[----:B------:R-:W-:Y:S05]  /*9310*/  LDSM.16.MT88.4 R32, [R221+0x12800] ;  /* 0x01280000dd20783b */ /* 0x000fea0000004200 */
[C---:B-1----:R-:W-:Y:S06]  /*9320*/  HMMA.16816.F32.BF16 R112, R28.reuse, R8, R112 ;  /* 0x000000081c70723c */ /* 0x042fec0000041870 */
[----:B------:R-:W-:Y:S01]  /*9330*/  HMMA.16816.F32.BF16 R108, R28, R10, R108 ;  /* 0x0000000a1c6c723c */ /* 0x000fe2000004186c */
[----:B------:R-:W1:Y:S05]  /*9340*/  LDSM.16.MT88.4 R8, [R222+0x12800] ;  /* 0x01280000de08783b */ /* 0x000e6a0000004200 */
[C---:B------:R-:W-:Y:S06]  /*9350*/  HMMA.16816.F32.BF16 R72, R20.reuse, R24, R72 ;  /* 0x000000181448723c */ /* 0x040fec0000041848 */
[----:B------:R-:W-:Y:S01]  /*9360*/  HMMA.16816.F32.BF16 R68, R20, R26, R68 ;  /* 0x0000001a1444723c */ /* 0x000fe20000041844 */
[----:B------:R-:W4:Y:S04]  /*9370*/  LDSM.16.MT88.4 R20, [R225+0x12800] ;  /* 0x01280000e114783b */ /* 0x000f280000004200 */
[----:B------:R-:W-:Y:S01]  /*9380*/  LDSM.16.MT88.4 R24, [R225+0xf000] ;  /* 0x00f00000e118783b */ /* 0x000fe20000004200 */
[C---:B------:R-:W-:Y:S06]  /*9390*/  HMMA.16816.F32.BF16 R120, R28.reuse, R12, R120 ;  /* 0x0000000c1c78723c */ /* 0x040fec0000041878 */
[C---:B------:R-:W-:Y:S01]  /*93a0*/  HMMA.16816.F32.BF16 R116, R28.reuse, R14, R116 ;  /* 0x0000000e1c74723c */ /* 0x040fe20000041874 */
[----:B------:R-:W5:Y:S05]  /*93b0*/  LDSM.16.MT88.4 R12, [R223+0x12800] ;  /* 0x01280000df0c783b */ /* 0x000f6a0000004200 */
[C---:B--2---:R-:W-:Y:S06]  /*93c0*/  HMMA.16816.F32.BF16 R104, R28.reuse, R4, R104 ;  /* 0x000000041c68723c */ /* 0x044fec0000041868 */
[C---:B------:R-:W-:Y:S01]  /*93d0*/  HMMA.16816.F32.BF16 R100, R28.reuse, R6, R100 ;  /* 0x000000061c64723c */ /* 0x040fe20000041864 */
[----:B------:R-:W2:Y:S05]  /*93e0*/  LDSM.16.MT88.4 R4, [R222+0xf000] ;  /* 0x00f00000de04783b */ /* 0x000eaa0000004200 */
[C---:B-1----:R-:W-:Y:S06]  /*93f0*/  HMMA.16816.F32.BF16 R80, R28.reuse, R8, R80 ;  /* 0x000000081c50723c */ /* 0x042fec0000041850 */
[C---:B------:R-:W-:Y:S01]  /*9400*/  HMMA.16816.F32.BF16 R76, R28.reuse, R10, R76 ;  /* 0x0000000a1c4c723c */ /* 0x040fe2000004184c */
[----:B------:R-:W1:Y:S05]  /*9410*/  LDSM.16.MT88.4 R8, [R225+0x13000] ;  /* 0x01300000e108783b */ /* 0x000e6a0000004200 */
[C---:B------:R-:W-:Y:S06]  /*9420*/  HMMA.16816.F32.BF16 R128, R28.reuse, R16, R128 ;  /* 0x000000101c80723c */ /* 0x040fec0000041880 */
[C---:B------:R-:W-:Y:S01]  /*9430*/  HMMA.16816.F32.BF16 R124, R28.reuse, R18, R124 ;  /* 0x000000121c7c723c */ /* 0x040fe2000004187c */
[----:B------:R-:W1:Y:S05]  /*9440*/  LDSM.16.MT88.4 R16, [R223+0xf000] ;  /* 0x00f00000df10783b */ /* 0x000e6a0000004200 */
        /* <DEDUP_REMOVED lines=9> */
[----:B---3--:R-:W-:-:S03]  /*94e0*/  F2FP.BF16.F32.PACK_AB R15, R156, R151 ;  /* 0x000000979c0f723e */ /* 0x008fc600000010ff */
[----:B------:R-:W-:Y:S01]  /*94f0*/  HMMA.16816.F32.BF16 R68, R28, R34, R68 ;  /* 0x000000221c44723c */ /* 0x000fe20000041844 */
[--C-:B------:R-:W-:Y:S01]  /*9500*/  FFMA.FTZ R32, R133, UR11, -R66.reuse ;  /* 0x0000000b85207c23 */ /* 0x100fe20008010842 */
[----:B------:R-:W-:-:S04]  /*9510*/  FFMA.FTZ R33, R67, UR11, -R66 ;  /* 0x0000000b43217c23 */ /* 0x000fc80008010842 */
[C---:B--2---:R-:W-:Y:S01]  /*9520*/  HMMA.16816.F32.BF16 R112, R12.reuse, R4, R112 ;  /* 0x000000040c70723c */ /* 0x044fe20000041870 */
[--C-:B------:R-:W-:Y:S01]  /*9530*/  FFMA.FTZ R28, R142, UR11, -R141.reuse ;  /* 0x0000000b8e1c7c23 */ /* 0x100fe2000801088d */
[--C-:B------:R-:W-:Y:S01]  /*9540*/  FFMA.FTZ R29, R140, UR11, -R141.reuse ;  /* 0x0000000b8c1d7c23 */ /* 0x100fe2000801088d */
[----:B------:R-:W-:Y:S01]  /*9550*/  FFMA.FTZ R30, R134, UR11, -R141 ;  /* 0x0000000b861e7c23 */ /* 0x000fe2000801088d */
[----:B------:R-:W-:Y:S01]  /*9560*/  FFMA.FTZ R31, R135, UR11, -R66 ;  /* 0x0000000b871f7c23 */ /* 0x000fe20008010842 */
[----:B------:R-:W-:Y:S01]  /*9570*/  MUFU.EX2 R32, R32 ;  /* 0x0000002000207308 */ /* 0x000fe20000000800 */
[C---:B------:R-:W-:Y:S01]  /*9580*/  HMMA.16816.F32.BF16 R108, R12.reuse, R6, R108 ;  /* 0x000000060c6c723c */ /* 0x040fe2000004186c */
[----:B------:R-:W2:Y:S05]  /*9590*/  LDSM.16.MT88.4 R4, [R222+0x13000] ;  /* 0x01300000de04783b */ /* 0x000eaa0000004200 */
[C---:B-1----:R-:W-:Y:S01]  /*95a0*/  HMMA.16816.F32.BF16 R96, R12.reuse, R8, R96 ;  /* 0x000000080c60723c */ /* 0x042fe20000041860 */
[----:B------:R-:W-:Y:S05]  /*95b0*/  MUFU.EX2 R28, R28 ;  /* 0x0000001c001c7308 */ /* 0x000fea0000000800 */
[C---:B------:R-:W-:Y:S01]  /*95c0*/  HMMA.16816.F32.BF16 R92, R12.reuse, R10, R92 ;  /* 0x0000000a0c5c723c */ /* 0x040fe2000004185c */
[----:B------:R-:W1:Y:S02]  /*95d0*/  LDSM.16.MT88.4 R8, [R225+0xf800] ;  /* 0x00f80000e108783b */ /* 0x000e640000004200 */
        /* <DEDUP_REMOVED lines=9> */
[----:B------:R-:W1:Y:S03]  /*9670*/  MUFU.EX2 R33, R33 ;  /* 0x0000002100217308 */ /* 0x000e660000000800 */
[C---:B--2---:R-:W-:Y:S06]  /*9680*/  HMMA.16816.F32.BF16 R80, R12.reuse, R4, R80 ;  /* 0x000000040c50723c */ /* 0x044fec0000041850 */
[----:B------:R-:W-:Y:S01]  /*9690*/  HMMA.16816.F32.BF16 R76, R12, R6, R76 ;  /* 0x000000060c4c723c */ /* 0x000fe2000004184c */
[----:B---3--:R-:W-:-:S02]  /*96a0*/  F2FP.BF16.F32.PACK_AB R4, R29, R28 ;  /* 0x0000001c1d04723e */ /* 0x008fc400000010ff */
[----:B-----5:R-:W-:-:S03]  /*96b0*/  F2FP.BF16.F32.PACK_AB R5, R32, R31 ;  /* 0x0000001f2005723e */ /* 0x020fc600000010ff */
[----:B------:R-:W-:Y:S01]  /*96c0*/  HMMA.16816.F32.BF16 R104, R12, R20, R104 ;  /* 0x000000140c68723c */ /* 0x000fe20000041868 */
[----:B------:R-:W-:Y:S02]  /*96d0*/  F2FP.BF16.F32.PACK_AB R6, R251, R30 ;  /* 0x0000001efb06723e */ /* 0x000fe400000010ff */
[----:B-1----:R-:W-:-:S03]  /*96e0*/  F2FP.BF16.F32.PACK_AB R7, R252, R33 ;  /* 0x00000021fc07723e */ /* 0x002fc600000010ff */
        /* <DEDUP_REMOVED lines=137> */
.L_x_3815:
[----:B------:R-:W-:-:S04]  /*9f80*/  LEA R8, -R190, RZ, 0x7 ;  /* 0x000000ffbe087211 */ /* 0x000fc800078e39ff */
[----:B------:R-:W-:-:S07]  /*9f90*/  SHF.R.S32.HI R5, RZ, 0x1f, R8 ;  /* 0x0000001fff057819 */ /* 0x000fce0000011408 */
.L_x_3816:
        /* <DEDUP_REMOVED lines=109> */
[----:B------:R-:W-:-:S03]  /*a670*/  @!P1 LEA.HI.X R43, R40, UR7, R7, 0x1, P3 ;  /* 0x00000007282b9c11 */ /* 0x000fc600098f0c07 */
        /* <DEDUP_REMOVED lines=37> */
[----:B------:R-:W3:Y:S04]  /*a8d0*/  LDSM.16.M88.4 R36, [R230+0x4800] ;  /* 0x00480000e624783b */ /* 0x000ee80000000200 */
[----:B-1----:R-:W1:Y:S04]  /*a8e0*/  LDSM.16.M88.4 R28, [R230+0x5000] ;  /* 0x00500000e61c783b */ /* 0x002e680000000200 */
[----:B------:R-:W5:Y:S04]  /*a8f0*/  LDSM.16.M88.4 R20, [R230+0x5800] ;  /* 0x00580000e614783b */ /* 0x000f680000000200 */
[----:B------:R-:W5:Y:S04]  /*a900*/  LDSM.16.M88.4 R12, [R230+0x6000] ;  /* 0x00600000e60c783b */ /* 0x000f680000000200 */
[----:B------:R-:W5:Y:S04]  /*a910*/  LDSM.16.M88.4 R164, [R230+0x6800] ;  /* 0x00680000e6a4783b */ /* 0x000f680000000200 */
[----:B------:R-:W5:Y:S04]  /*a920*/  LDSM.16.M88.4 R156, [R230+0x7000] ;  /* 0x00700000e69c783b */ /* 0x000f680000000200 */
[----:B--2---:R-:W2:Y:S04]  /*a930*/  LDSM.16.M88.4 R8, [R230+0x7800] ;  /* 0x00780000e608783b */ /* 0x004ea80000000200 */
[----:B------:R-:W-:Y:S04]  /*a940*/  LDSM.16.M88.4 R52, [R229] ;  /* 0x00000000e534783b */ /* 0x000fe80000000200 */
[----:B------:R-:W2:Y:S01]  /*a950*/  LDSM.16.M88.4 R4, [R228] ;  /* 0x00000000e404783b */ /* 0x000ea20000000200 */
[C---:B----4-:R-:W-:Y:S03]  /*a960*/  HMMA.16816.F32.BF16 R48, R148.reuse, R44, RZ ;  /* 0x0000002c9430723c */ /* 0x050fe600000418ff */
[----:B------:R-:W4:Y:S04]  /*a970*/  LDSM.16.M88.4 R176, [R220] ;  /* 0x00000000dcb0783b */ /* 0x000f280000000200 */
[----:B------:R-:W4:Y:S01]  /*a980*/  LDSM.16.M88.4 R172, [R219] ;  /* 0x00000000dbac783b */ /* 0x000f220000000200 */
[C---:B------:R-:W-:Y:S03]  /*a990*/  HMMA.16816.F32.BF16 R44, R148.reuse, R46, RZ ;  /* 0x0000002e942c723c */ /* 0x040fe600000418ff */
[----:B------:R-:W4:Y:S03]  /*a9a0*/  LDSM.16.M88.4 R144, [R218] ;  /* 0x00000000da90783b */ /* 0x000f260000000200 */
[C---:B---3--:R-:W-:Y:S01]  /*a9b0*/  HMMA.16816.F32.BF16 R40, R148.reuse, R36, RZ ;  /* 0x000000249428723c */ /* 0x048fe200000418ff */
[----:B------:R-:W3:Y:S04]  /*a9c0*/  LDSM.16.M88.4 R140, [R217] ;  /* 0x00000000d98c783b */ /* 0x000ee80000000200 */
[----:B------:R-:W3:Y:S01]  /*a9d0*/  LDSM.16.M88.4 R132, [R216] ;  /* 0x00000000d884783b */ /* 0x000ee20000000200 */
[C---:B-1----:R-:W-:Y:S03]  /*a9e0*/  HMMA.16816.F32.BF16 R32, R148.reuse, R28, RZ ;  /* 0x0000001c9420723c */ /* 0x042fe600000418ff */
[----:B------:R-:W1:Y:S03]  /*a9f0*/  LDSM.16.M88.4 R60, [R215] ;  /* 0x00000000d73c783b */ /* 0x000e660000000200 */
[C---:B------:R-:W-:Y:S01]  /*aa00*/  HMMA.16816.F32.BF16 R36, R148.reuse, R38, RZ ;  /* 0x000000269424723c */ /* 0x040fe200000418ff */
[----:B------:R-:W-:Y:S04]  /*aa10*/  LDSM.16.M88.4 R64, [R227] ;  /* 0x00000000e340783b */ /* 0x000fe80000000200 */
[----:B------:R-:W-:Y:S01]  /*aa20*/  LDSM.16.M88.4 R56, [R214] ;  /* 0x00000000d638783b */ /* 0x000fe20000000200 */
[C---:B------:R-:W-:Y:S03]  /*aa30*/  HMMA.16816.F32.BF16 R28, R148.reuse, R30, RZ ;  /* 0x0000001e941c723c */ /* 0x040fe600000418ff */
[----:B------:R-:W-:Y:S03]  /*aa40*/  LDSM.16.M88.4 R180, [R224+0x5000] ;  /* 0x00500000e0b4783b */ /* 0x000fe60000000200 */
[C---:B-----5:R-:W-:Y:S01]  /*aa50*/  HMMA.16816.F32.BF16 R24, R148.reuse, R20, RZ ;  /* 0x000000149418723c */ /* 0x060fe200000418ff */
        /* <DEDUP_REMOVED lines=14> */
[----:B------:R-:W5:Y:S05]  /*ab40*/  LDSM.16.M88.4 R4, [R224+0x4800] ;  /* 0x00480000e004783b */ /* 0x000f6a0000000200 */
        /* <DEDUP_REMOVED lines=16> */
[----:B------:R-:W-:Y:S01]  /*ac50*/  HMMA.16816.F32.BF16 R156, R52, R62, R156 ;  /* 0x0000003e349c723c */ /* 0x000fe2000004189c */
[----:B------:R-:W1:Y:S05]  /*ac60*/  LDSM.16.M88.4 R60, [R213] ;  /* 0x00000000d53c783b */ /* 0x000e6a0000000200 */
[C---:B--2---:R-:W-:Y:S06]  /*ac70*/  HMMA.16816.F32.BF16 R48, R64.reuse, R8, R48 ;  /* 0x000000084030723c */ /* 0x044fec0000041830 */
[C---:B------:R-:W-:Y:S01]  /*ac80*/  HMMA.16816.F32.BF16 R44, R64.reuse, R10, R44 ;  /* 0x0000000a402c723c */ /* 0x040fe2000004182c */
[----:B------:R-:W2:Y:S05]  /*ac90*/  LDSM.16.M88.4 R8, [R213+0x1800] ;  /* 0x00180000d508783b */ /* 0x000eaa0000000200 */
[C---:B-----5:R-:W-:Y:S06]  /*aca0*/  HMMA.16816.F32.BF16 R40, R64.reuse, R4, R40 ;  /* 0x000000044028723c */ /* 0x060fec0000041828 */
[----:B------:R-:W-:Y:S01]  /*acb0*/  HMMA.16816.F32.BF16 R36, R64, R6, R36 ;  /* 0x000000064024723c */ /* 0x000fe20000041824 */
[----:B------:R-:W5:Y:S05]  /*acc0*/  LDSM.16.M88.4 R4, [R213+0x2000] ;  /* 0x00200000d504783b */ /* 0x000f6a0000000200 */
[C---:B------:R-:W-:Y:S06]  /*acd0*/  HMMA.16816.F32.BF16 R152, R52.reuse, R56, R152 ;  /* 0x000000383498723c */ /* 0x040fec0000041898 */
[----:B------:R-:W-:Y:S01]  /*ace0*/  HMMA.16816.F32.BF16 R148, R52, R58, R148 ;  /* 0x0000003a3494723c */ /* 0x000fe20000041894 */
[----:B------:R-:W5:Y:S04]  /*acf0*/  LDSM.16.M88.4 R52, [R213+0x1000] ;  /* 0x00100000d534783b */ /* 0x000f680000000200 */
[----:B------:R-:W5:Y:S01]  /*ad00*/  LDSM.16.M88.4 R56, [R213+0x800] ;  /* 0x00080000d538783b */ /* 0x000f620000000200 */
        /* <DEDUP_REMOVED lines=19> */
[C---:B-1----:R-:W-:Y:S06]  /*ae40*/  HMMA.16816.F32.BF16 R48, R184.reuse, R60, R48 ;  /* 0x0000003cb830723c */ /* 0x042fec0000041830 */
[C---:B------:R-:W-:Y:S01]  /*ae50*/  HMMA.16816.F32.BF16 R44, R184.reuse, R62, R44 ;  /* 0x0000003eb82c723c */ /* 0x040fe2000004182c */
[----:B------:R-:W-:Y:S05]  /*ae60*/  LDSM.16.M88.4 R60, [R230+0x9800] ;  /* 0x00980000e63c783b */ /* 0x000fea0000000200 */
[C---:B--2---:R-:W-:Y:S06]  /*ae70*/  HMMA.16816.F32.BF16 R24, R184.reuse, R8, R24 ;  /* 0x00000008b818723c */ /* 0x044fec0000041818 */
[C---:B------:R-:W-:Y:S01]  /*ae80*/  HMMA.16816.F32.BF16 R20, R184.reuse, R10, R20 ;  /* 0x0000000ab814723c */ /* 0x040fe20000041814 */
[----:B------:R-:W-:Y:S05]  /*ae90*/  LDSM.16.M88.4 R8, [R229+0x2000] ;  /* 0x00200000e508783b */ /* 0x000fea0000000200 */
[C---:B-----5:R-:W-:Y:S06]  /*aea0*/  HMMA.16816.F32.BF16 R16, R184.reuse, R4, R16 ;  /* 0x00000004b810723c */ /* 0x060fec0000041810 */
[C---:B------:R-:W-:Y:S01]  /*aeb0*/  HMMA.16816.F32.BF16 R12, R184.reuse, R6, R12 ;  /* 0x00000006b80c723c */ /* 0x040fe2000004180c */
[----:B------:R-:W1:Y:S05]  /*aec0*/  LDSM.16.M88.4 R4, [R212] ;  /* 0x00000000d404783b */ /* 0x000e6a0000000200 */
[C---:B------:R-:W-:Y:S06]  /*aed0*/  HMMA.16816.F32.BF16 R32, R184.reuse, R52, R32 ;  /* 0x00000034b820723c */ /* 0x040fec0000041820 */
[C---:B------:R-:W-:Y:S01]  /*aee0*/  HMMA.16816.F32.BF16 R28, R184.reuse, R54, R28 ;  /* 0x00000036b81c723c */ /* 0x040fe2000004181c */
        /* <DEDUP_REMOVED lines=8> */
[----:B------:R-:W-:Y:S01]  /*af70*/  HMMA.16816.F32.BF16 R148, R184, R174, R148 ;  /* 0x000000aeb894723c */ /* 0x000fe20000041894 */
[----:B------:R-:W4:Y:S05]  /*af80*/  LDSM.16.M88.4 R172, [R230+0xb800] ;  /* 0x00b80000e6ac783b */ /* 0x000f2a0000000200 */
[----:B---3--:R-:W-:Y:S06]  /*af90*/  HMMA.16816.F32.BF16 R48, R144, R140, R48 ;  /* 0x0000008c9030723c */ /* 0x008fec0000041830 */
[C---:B------:R-:W-:Y:S06]  /*afa0*/  HMMA.16816.F32.BF16 R168, R184.reuse, R180, R168 ;  /* 0x000000b4b8a8723c */ /* 0x040fec00000418a8 */
[----:B------:R-:W-:Y:S01]  /*afb0*/  HMMA.16816.F32.BF16 R164, R184, R182, R164 ;  /* 0x000000b6b8a4723c */ /* 0x000fe200000418a4 */
[----:B------:R-:W-:Y:S05]  /*afc0*/  LDSM.16.M88.4 R184, [R208] ;  /* 0x00000000d0b8783b */ /* 0x000fea0000000200 */
[C---:B------:R-:W-:Y:S01]  /*afd0*/  HMMA.16816.F32.BF16 R180, R144.reuse, R142, R44 ;  /* 0x0000008e90b4723c */ /* 0x040fe2000004182c */
[----:B------:R-:W-:Y:S04]  /*afe0*/  LDSM.16.M88.4 R140, [R227+0x2000] ;  /* 0x00200000e38c783b */ /* 0x000fe80000000200 */
[----:B------:R-:W3:Y:S01]  /*aff0*/  LDSM.16.M88.4 R44, [R224+0x8000] ;  /* 0x00800000e02c783b */ /* 0x000ee20000000200 */
[C---:B------:R-:W-:Y:S06]  /*b000*/  HMMA.16816.F32.BF16 R32, R144.reuse, R64, R32 ;  /* 0x000000409020723c */ /* 0x040fec0000041820 */
[----:B------:R-:W-:Y:S01]  /*b010*/  HMMA.16816.F32.BF16 R28, R144, R66, R28 ;  /* 0x00000042901c723c */ /* 0x000fe2000004181c */
[----:B------:R-:W3:Y:S05]  /*b020*/  LDSM.16.M88.4 R64, [R211] ;  /* 0x00000000d340783b */ /* 0x000eea0000000200 */
        /* <DEDUP_REMOVED lines=9> */
[C---:B-----5:R-:W-:Y:S06]  /*b0c0*/  HMMA.16816.F32.BF16 R16, R144.reuse, R56, R16 ;  /* 0x000000389010723c */ /* 0x060fec0000041810 */
[C---:B------:R-:W-:Y:S06]  /*b0d0*/  HMMA.16816.F32.BF16 R24, R144.reuse, R60, R24 ;  /* 0x0000003c9018723c */ /* 0x040fec0000041818 */
[C---:B------:R-:W-:Y:S01]  /*b0e0*/  HMMA.16816.F32.BF16 R20, R144.reuse, R62, R20 ;  /* 0x0000003e9014723c */ /* 0x040fe20000041814 */
[----:B------:R-:W5:Y:S05]  /*b0f0*/  LDSM.16.M88.4 R60, [R210] ;  /* 0x00000000d23c783b */ /* 0x000f6a0000000200 */
[C---:B------:R-:W-:Y:S01]  /*b100*/  HMMA.16816.F32.BF16 R12, R144.reuse, R58, R12 ;  /* 0x0000003a900c723c */ /* 0x040fe2000004180c */
[----:B------:R-:W5:Y:S05]  /*b110*/  LDSM.16.M88.4 R56, [R209] ;  /* 0x00000000d138783b */ /* 0x000f6a0000000200 */
[C---:B----4-:R-:W-:Y:S06]  /*b120*/  HMMA.16816.F32.BF16 R160, R144.reuse, R176, R160 ;  /* 0x000000b090a0723c */ /* 0x050fec00000418a0 */
[C---:B------:R-:W-:Y:S01]  /*b130*/  HMMA.16816.F32.BF16 R156, R144.reuse, R178, R156 ;  /* 0x000000b2909c723c */ /* 0x040fe2000004189c */
[----:B------:R-:W-:Y:S05]  /*b140*/  LDSM.16.M88.4 R176, [R136] ;  /* 0x0000000088b0783b */ /* 0x000fea0000000200 */
[C---:B------:R-:W-:Y:S06]  /*b150*/  HMMA.16816.F32.BF16 R152, R144.reuse, R172, R152 ;  /* 0x000000ac9098723c */ /* 0x040fec0000041898 */
[----:B------:R-:W-:Y:S01]  /*b160*/  HMMA.16816.F32.BF16 R148, R144, R174, R148 ;  /* 0x000000ae9094723c */ /* 0x000fe20000041894 */
[----:B------:R-:W4:Y:S04]  /*b170*/  LDSM.16.M88.4 R144, [R139] ;  /* 0x000000008b90783b */ /* 0x000f280000000200 */
[----:B------:R-:W4:Y:S01]  /*b180*/  LDSM.16.M88.4 R172, [R224+0x8800] ;  /* 0x00880000e0ac783b */ /* 0x000f220000000200 */
[----:B---3--:R-:W-:Y:S06]  /*b190*/  HMMA.16816.F32.BF16 R48, R140, R44, R48 ;  /* 0x0000002c8c30723c */ /* 0x008fec0000041830 */
[C---:B------:R-:W-:Y:S06]  /*b1a0*/  HMMA.16816.F32.BF16 R40, R8.reuse, R64, R40 ;  /* 0x000000400828723c */ /* 0x040fec0000041828 */
[C---:B------:R-:W-:Y:S06]  /*b1b0*/  HMMA.16816.F32.BF16 R36, R8.reuse, R66, R36 ;  /* 0x000000420824723c */ /* 0x040fec0000041824 */
[C---:B------:R-:W-:Y:S06]  /*b1c0*/  HMMA.16816.F32.BF16 R16, R8.reuse, R184, R16 ;  /* 0x000000b80810723c */ /* 0x040fec0000041810 */
[----:B------:R-:W-:Y:S01]  /*b1d0*/  HMMA.16816.F32.BF16 R184, R8, R186, R12 ;  /* 0x000000ba08b8723c */ /* 0x000fe2000004180c */
[----:B------:R-:W3:Y:S05]  /*b1e0*/  LDSM.16.M88.4 R12, [R213+0x4800] ;  /* 0x00480000d50c783b */ /* 0x000eea0000000200 */
[----:B-1----:R-:W-:Y:S06]  /*b1f0*/  HMMA.16816.F32.BF16 R48, R132, R52, R48 ;  /* 0x000000348430723c */ /* 0x002fec0000041830 */
[C---:B--2---:R-:W-:Y:S06]  /*b200*/  HMMA.16816.F32.BF16 R160, R8.reuse, R4, R160 ;  /* 0x0000000408a0723c */ /* 0x044fec00000418a0 */
[----:B------:R-:W-:Y:S01]  /*b210*/  HMMA.16816.F32.BF16 R156, R8, R6, R156 ;  /* 0x00000006089c723c */ /* 0x000fe2000004189c */
[----:B------:R-:W1:Y:S05]  /*b220*/  LDSM.16.M88.4 R4, [R224+0x9800] ;  /* 0x00980000e004783b */ /* 0x000e6a0000000200 */
[----:B------:R-:W-:Y:S01]  /*b230*/  HMMA.16816.F32.BF16 R180, R140, R46, R180 ;  /* 0x0000002e8cb4723c */ /* 0x000fe200000418b4 */
[----:B------:R-:W-:Y:S05]  /*b240*/  LDSM.16.M88.4 R44, [R224+0x9000] ;  /* 0x00900000e02c783b */ /* 0x000fea0000000200 */
[----:B-----5:R-:W-:Y:S01]  /*b250*/  HMMA.16816.F32.BF16 R32, R8, R60, R32 ;  /* 0x0000003c0820723c */ /* 0x020fe20000041820 */
[----:B------:R-:W-:-:S04]  /*b260*/  FMUL.FTZ R48, R48, UR10 ;  /* 0x0000000a30307c20 */ /* 0x000fc80008410000 */
[----:B------:R2:W-:Y:S01]  /*b270*/  MUFU.TANH R53, R48 ;  /* 0x0000003000357308 */ /* 0x0005e20000002400 */
[C---:B------:R-:W-:Y:S06]  /*b280*/  HMMA.16816.F32.BF16 R28, R8.reuse, R62, R28 ;  /* 0x0000003e081c723c */ /* 0x040fec000004181c */
[C---:B------:R-:W-:Y:S06]  /*b290*/  HMMA.16816.F32.BF16 R24, R8.reuse, R56, R24 ;  /* 0x000000380818723c */ /* 0x040fec0000041818 */
[----:B------:R-:W-:Y:S01]  /*b2a0*/  HMMA.16816.F32.BF16 R20, R8, R58, R20 ;  /* 0x0000003a0814723c */ /* 0x000fe20000041814 */
[----:B------:R-:W-:-:S05]  /*b2b0*/  FMUL.FTZ R57, R49, UR10 ;  /* 0x0000000a31397c20 */ /* 0x000fca0008410000 */
[C---:B----4-:R-:W-:Y:S01]  /*b2c0*/  HMMA.16816.F32.BF16 R168, R8.reuse, R144, R168 ;  /* 0x0000009008a8723c */ /* 0x050fe200000418a8 */
[----:B------:R-:W-:Y:S01]  /*b2d0*/  FMUL.FTZ R59, R51, UR10 ;  /* 0x0000000a333b7c20 */ /* 0x000fe20008410000 */
[----:B------:R-:W-:Y:S04]  /*b2e0*/  MUFU.TANH R57, R57 ;  /* 0x0000003900397308 */ /* 0x000fe80000002400 */
[C---:B------:R-:W-:Y:S04]  /*b2f0*/  HMMA.16816.F32.BF16 R164, R8.reuse, R146, R164 ;  /* 0x0000009208a4723c */ /* 0x040fe800000418a4 */
[----:B------:R-:W-:Y:S02]  /*b300*/  MUFU.TANH R59, R59 ;  /* 0x0000003b003b7308 */ /* 0x000fe40000002400 */
[----:B------:R-:W-:Y:S06]  /*b310*/  HMMA.16816.F32.BF16 R152, R8, R176, R152 ;  /* 0x000000b00898723c */ /* 0x000fec0000041898 */
[----:B------:R-:W-:Y:S06]  /*b320*/  HMMA.16816.F32.BF16 R40, R140, R172, R40 ;  /* 0x000000ac8c28723c */ /* 0x000fec0000041828 */
[----:B------:R-:W-:Y:S01]  /*b330*/  HMMA.16816.F32.BF16 R148, R8, R178, R148 ;  /* 0x000000b20894723c */ /* 0x000fe20000041894 */
[----:B------:R-:W4:Y:S05]  /*b340*/  LDSM.16.M88.4 R8, [R224+0xa000] ;  /* 0x00a00000e008783b */ /* 0x000f2a0000000200 */
[----:B------:R-:W-:Y:S06]  /*b350*/  HMMA.16816.F32.BF16 R36, R140, R174, R36 ;  /* 0x000000ae8c24723c */ /* 0x000fec0000041824 */
[C---:B------:R-:W-:Y:S06]  /*b360*/  HMMA.16816.F32.BF16 R180, R132.reuse, R54, R180 ;  /* 0x0000003684b4723c */ /* 0x040fec00000418b4 */
[----:B---3--:R-:W-:Y:S01]  /*b370*/  HMMA.16816.F32.BF16 R40, R132, R12, R40 ;  /* 0x0000000c8428723c */ /* 0x008fe20000041828 */
[----:B------:R-:W-:-:S02]  /*b380*/  FMUL.FTZ R55, R50, UR10 ;  /* 0x0000000a32377c20 */ /* 0x000fc40008410000 */
[----:B--2---:R-:W2:Y:S03]  /*b390*/  LDSM.16.M88.4 R48, [R224+0xa800] ;  /* 0x00a80000e030783b */ /* 0x004ea60000000200 */
[----:B-1----:R-:W-:Y:S01]  /*b3a0*/  HMMA.16816.F32.BF16 R24, R140, R4, R24 ;  /* 0x000000048c18723c */ /* 0x002fe20000041818 */
[----:B------:R-:W-:Y:S05]  /*b3b0*/  MUFU.TANH R55, R55 ;  /* 0x0000003700377308 */ /* 0x000fea0000002400 */
[----:B------:R-:W-:Y:S01]  /*b3c0*/  HMMA.16816.F32.BF16 R36, R132, R14, R36 ;  /* 0x0000000e8424723c */ /* 0x000fe20000041824 */
[----:B------:R-:W1:Y:S05]  /*b3d0*/  LDSM.16.M88.4 R12, [R213+0x5800] ;  /* 0x00580000d50c783b */ /* 0x000e6a0000000200 */
[C---:B------:R-:W-:Y:S01]  /*b3e0*/  HMMA.16816.F32.BF16 R20, R140.reuse, R6, R20 ;  /* 0x000000068c14723c */ /* 0x040fe20000041814 */
[----:B------:R-:W3:Y:S01]  /*b3f0*/  LDSM.16.M88.4 R4, [R224+0xb000] ;  /* 0x00b00000e004783b */ /* 0x000ee20000000200 */
[----:B------:R-:W-:Y:S01]  /*b400*/  FMUL.FTZ R61, R180, UR10 ;  /* 0x0000000ab43d7c20 */ /* 0x000fe20008410000 */
[----:B------:R-:W-:Y:S01]  /*b410*/  FMUL.FTZ R65, R182, UR10 ;  /* 0x0000000ab6417c20 */ /* 0x000fe20008410000 */
[----:B------:R-:W-:Y:S01]  /*b420*/  FMUL.FTZ R63, R181, UR10 ;  /* 0x0000000ab53f7c20 */ /* 0x000fe20008410000 */
[----:B------:R-:W-:Y:S01]  /*b430*/  FMUL.FTZ R67, R183, UR10 ;  /* 0x0000000ab7437c20 */ /* 0x000fe20008410000 */
[C---:B----4-:R-:W-:Y:S01]  /*b440*/  HMMA.16816.F32.BF16 R16, R140.reuse, R8, R16 ;  /* 0x000000088c10723c */ /* 0x050fe20000041810 */
[----:B------:R-:W-:Y:S01]  /*b450*/  FMUL.FTZ R40, R40, UR10 ;  /* 0x0000000a28287c20 */ /* 0x000fe20008410000 */
[----:B------:R-:W-:Y:S01]  /*b460*/  FMUL.FTZ R41, R41, UR10 ;  /* 0x0000000a29297c20 */ /* 0x000fe20008410000 */
[----:B------:R-:W-:Y:S01]  /*b470*/  FMUL.FTZ R42, R42, UR10 ;  /* 0x0000000a2a2a7c20 */ /* 0x000fe20008410000 */
[----:B------:R-:W-:Y:S02]  /*b480*/  MUFU.TANH R61, R61 ;  /* 0x0000003d003d7308 */ /* 0x000fe40000002400 */
[C---:B------:R-:W-:Y:S01]  /*b490*/  HMMA.16816.F32.BF16 R184, R140.reuse, R10, R184 ;  /* 0x0000000a8cb8723c */ /* 0x040fe200000418b8 */
[----:B------:R-:W4:Y:S05]  /*b4a0*/  LDSM.16.M88.4 R8, [R224+0xb800] ;  /* 0x00b80000e008783b */ /* 0x000f2a0000000200 */
[----:B------:R-:W-:Y:S01]  /*b4b0*/  MUFU.TANH R145, R40 ;  /* 0x0000002800917308 */ /* 0x000fe20000002400 */
[----:B------:R-:W-:Y:S01]  /*b4c0*/  HMMA.16816.F32.BF16 R32, R140, R44, R32 ;  /* 0x0000002c8c20723c */ /* 0x000fe20000041820 */
[----:B------:R-:W-:Y:S01]  /*b4d0*/  FMUL.FTZ R36, R36, UR10 ;  /* 0x0000000a24247c20 */ /* 0x000fe20008410000 */
[----:B------:R-:W-:Y:S01]  /*b4e0*/  FMUL.FTZ R38, R38, UR10 ;  /* 0x0000000a26267c20 */ /* 0x000fe20008410000 */
[----:B------:R-:W-:Y:S01]  /*b4f0*/  FMUL.FTZ R37, R37, UR10 ;  /* 0x0000000a25257c20 */ /* 0x000fe20008410000 */
[----:B------:R-:W-:-:S02]  /*b500*/  FMUL.FTZ R39, R39, UR10 ;  /* 0x0000000a27277c20 */ /* 0x000fc40008410000 */
[C---:B--2---:R-:W-:Y:S01]  /*b510*/  HMMA.16816.F32.BF16 R168, R140.reuse, R48, R168 ;  /* 0x000000308ca8723c */ /* 0x044fe200000418a8 */
[----:B------:R-:W-:Y:S05]  /*b520*/  MUFU.TANH R147, R41 ;  /* 0x0000002900937308 */ /* 0x000fea0000002400 */
[----:B------:R-:W-:Y:S01]  /*b530*/  HMMA.16816.F32.BF16 R28, R140, R46, R28 ;  /* 0x0000002e8c1c723c */ /* 0x000fe2000004181c */
[----:B------:R-:W-:Y:S01]  /*b540*/  FMUL.FTZ R49, R43, UR10 ;  /* 0x0000000a2b317c20 */ /* 0x000fe20008410000 */
[----:B------:R-:W2:Y:S01]  /*b550*/  LDSM.16.M88.4 R44, [R213+0x5000] ;  /* 0x00500000d52c783b */ /* 0x000ea20000000200 */
[----:B------:R5:W-:Y:S03]  /*b560*/  MUFU.TANH R173, R42 ;  /* 0x0000002a00ad7308 */ /* 0x000be60000002400 */
[C---:B-1----:R-:W-:Y:S05]  /*b570*/  HMMA.16816.F32.BF16 R24, R132.reuse, R12, R24 ;  /* 0x0000000c8418723c */ /* 0x042fea0000041818 */
[----:B------:R-:W1:Y:S01]  /*b580*/  MUFU.TANH R65, R65 ;  /* 0x0000004100417308 */ /* 0x000e620000002400 */
[----:B------:R-:W-:Y:S01]  /*b590*/  HMMA.16816.F32.BF16 R20, R132, R14, R20 ;  /* 0x0000000e8414723c */ /* 0x000fe20000041814 */
[----:B------:R-:W1:Y:S05]  /*b5a0*/  LDSM.16.M88.4 R12, [R213+0x7800] ;  /* 0x00780000d50c783b */ /* 0x000e6a0000000200 */
[C---:B---3--:R-:W-:Y:S01]  /*b5b0*/  HMMA.16816.F32.BF16 R160, R140.reuse, R4, R160 ;  /* 0x000000048ca0723c */ /* 0x048fe200000418a0 */
[----:B------:R-:W3:Y:S01]  /*b5c0*/  MUFU.TANH R63, R63 ;  /* 0x0000003f003f7308 */ /* 0x000ee20000002400 */
[----:B-----5:R-:W5:Y:S04]  /*b5d0*/  LDSM.16.M88.4 R40, [R213+0x6000] ;  /* 0x00600000d528783b */ /* 0x020f680000000200 */
[C---:B------:R-:W-:Y:S01]  /*b5e0*/  HMMA.16816.F32.BF16 R156, R140.reuse, R6, R156 ;  /* 0x000000068c9c723c */ /* 0x040fe2000004189c */
[----:B------:R-:W3:Y:S02]  /*b5f0*/  LDSM.16.M88.4 R4, [R213+0x6800] ;  /* 0x00680000d504783b */ /* 0x000ee40000000200 */
[----:B------:R-:W3:Y:S03]  /*b600*/  MUFU.TANH R67, R67 ;  /* 0x0000004300437308 */ /* 0x000ee60000002400 */
[----:B----4-:R-:W-:Y:S01]  /*b610*/  HMMA.16816.F32.BF16 R152, R140, R8, R152 ;  /* 0x000000088c98723c */ /* 0x010fe20000041898 */
[----:B------:R-:W-:-:S04]  /*b620*/  FMUL.FTZ R27, R27, UR10 ;  /* 0x0000000a1b1b7c20 */ /* 0x000fc80008410000 */
[----:B------:R-:W4:Y:S01]  /*b630*/  MUFU.TANH R49, R49 ;  /* 0x0000003100317308 */ /* 0x000f220000002400 */
[C---:B------:R-:W-:Y:S01]  /*b640*/  HMMA.16816.F32.BF16 R148, R140.reuse, R10, R148 ;  /* 0x0000000a8c94723c */ /* 0x040fe20000041894 */
[----:B------:R-:W4:Y:S01]  /*b650*/  LDSM.16.M88.4 R8, [R213+0x7000] ;  /* 0x00700000d508783b */ /* 0x000f220000000200 */
[----:B------:R-:W-:Y:S01]  /*b660*/  FMUL.FTZ R21, R21, UR10 ;  /* 0x0000000a15157c20 */ /* 0x000fe20008410000 */
[----:B------:R-:W-:Y:S01]  /*b670*/  FMUL.FTZ R20, R20, UR10 ;  /* 0x0000000a14147c20 */ /* 0x000fe20008410000 */
[----:B------:R-:W-:Y:S01]  /*b680*/  FMUL.FTZ R22, R22, UR10 ;  /* 0x0000000a16167c20 */ /* 0x000fe20008410000 */
[----:B------:R-:W-:Y:S01]  /*b690*/  FMUL.FTZ R23, R23, UR10 ;  /* 0x0000000a17177c20 */ /* 0x000fe20008410000 */
[----:B------:R-:W-:Y:S01]  /*b6a0*/  HMMA.16816.F32.BF16 R164, R140, R50, R164 ;  /* 0x000000328ca4723c */ /* 0x000fe200000418a4 */
[----:B------:R4:W-:Y:S01]  /*b6b0*/  MUFU.TANH R51, R38 ;  /* 0x0000002600337308 */ /* 0x0009e20000002400 */
[----:B------:R-:W-:-:S04]  /*b6c0*/  DEPBAR.LE SB0, 0x0 ;  /* 0x000080000000791a */ /* 0x000fc80000000000 */
[C---:B--2---:R-:W-:Y:S03]  /*b6d0*/  HMMA.16816.F32.BF16 R28, R132.reuse, R46, R28 ;  /* 0x0000002e841c723c */ /* 0x044fe6000004181c */
[----:B------:R-:W2:Y:S03]  /*b6e0*/  MUFU.TANH R37, R37 ;  /* 0x0000002500257308 */ /* 0x000ea60000002400 */
[C---:B-1----:R-:W-:Y:S05]  /*b6f0*/  HMMA.16816.F32.BF16 R152, R132.reuse, R12, R152 ;  /* 0x0000000c8498723c */ /* 0x042fea0000041898 */
[----:B------:R-:W1:Y:S01]  /*b700*/  MUFU.TANH R39, R39 ;  /* 0x0000002700277308 */ /* 0x000e620000002400 */
[C---:B-----5:R-:W-:Y:S06]  /*b710*/  HMMA.16816.F32.BF16 R16, R132.reuse, R40, R16 ;  /* 0x000000288410723c */ /* 0x060fec0000041810 */
[C---:B------:R-:W-:Y:S06]  /*b720*/  HMMA.16816.F32.BF16 R148, R132.reuse, R14, R148 ;  /* 0x0000000e8494723c */ /* 0x040fec0000041894 */
[----:B---3--:R-:W-:Y:S01]  /*b730*/  HMMA.16816.F32.BF16 R168, R132, R4, R168 ;  /* 0x0000000484a8723c */ /* 0x008fe200000418a8 */
[----:B------:R-:W-:Y:S01]  /*b740*/  FMUL.FTZ R28, R28, UR10 ;  /* 0x0000000a1c1c7c20 */ /* 0x000fe20008410000 */
[----:B------:R-:W-:Y:S01]  /*b750*/  FMUL.FTZ R30, R30, UR10 ;  /* 0x0000000a1e1e7c20 */ /* 0x000fe20008410000 */
[----:B------:R-:W-:-:S02]  /*b760*/  FMUL.FTZ R29, R29, UR10 ;  /* 0x0000000a1d1d7c20 */ /* 0x000fc40008410000 */
[----:B------:R-:W-:Y:S01]  /*b770*/  MUFU.TANH R143, R28 ;  /* 0x0000001c008f7308 */ /* 0x000fe20000002400 */
[C---:B------:R-:W-:Y:S01]  /*b780*/  HMMA.16816.F32.BF16 R164, R132.reuse, R6, R164 ;  /* 0x0000000684a4723c */ /* 0x040fe200000418a4 */
[----:B------:R-:W-:Y:S02]  /*b790*/  IMAD R4, R238, 0x80, R245 ;  /* 0x00000080ee047824 */ /* 0x000fe400078e02f5 */
[----:B------:R-:W-:Y:S01]  /*b7a0*/  FMUL.FTZ R5, R31, UR10 ;  /* 0x0000000a1f057c20 */ /* 0x000fe20008410000 */
[----:B------:R-:W-:Y:S01]  /*b7b0*/  FMUL.FTZ R154, R154, UR10 ;  /* 0x0000000a9a9a7c20 */ /* 0x000fe20008410000 */
[----:B------:R-:W-:Y:S01]  /*b7c0*/  VIADD R13, R4, 0x1 ;  /* 0x00000001040d7836 */ /* 0x000fe20000000000 */
[C---:B----4-:R-:W-:Y:S01]  /*b7d0*/  HMMA.16816.F32.BF16 R160, R132.reuse, R8, R160 ;  /* 0x0000000884a0723c */ /* 0x050fe200000418a0 */
[----:B------:R-:W-:Y:S01]  /*b7e0*/  FMUL.FTZ R6, R16, UR10 ;  /* 0x0000000a10067c20 */ /* 0x000fe20008410000 */
[----:B------:R-:W-:Y:S02]  /*b7f0*/  VIADD R15, R4, 0x8 ;  /* 0x00000008040f7836 */ /* 0x000fe40000000000 */
[----:B------:R-:W-:Y:S01]  /*b800*/  FMUL.FTZ R17, R17, UR10 ;  /* 0x0000000a11117c20 */ /* 0x000fe20008410000 */
[CC--:B------:R-:W-:Y:S01]  /*b810*/  ISETP.GE.AND P4, PT, R13.reuse, R194.reuse, PT ;  /* 0x000000c20d00720c */ /* 0x0c0fe20003f86270 */
[----:B------:R-:W-:Y:S01]  /*b820*/  FMUL.FTZ R7, R24, UR10 ;  /* 0x0000000a18077c20 */ /* 0x000fe20008410000 */
[----:B------:R-:W-:Y:S01]  /*b830*/  ISETP.GE.AND P5, PT, R13, R193, PT ;  /* 0x000000c10d00720c */ /* 0x000fe20003fa6270 */
[----:B------:R-:W-:Y:S01]  /*b840*/  FMUL.FTZ R8, R19, UR10 ;  /* 0x0000000a13087c20 */ /* 0x000fe20008410000 */
[----:B------:R-:W-:Y:S01]  /*b850*/  I2FP.F32.S32 R13, R13 ;  /* 0x0000000d000d7245 */ /* 0x000fe20000201400 */
[C---:B------:R-:W-:Y:S01]  /*b860*/  HMMA.16816.F32.BF16 R32, R132.reuse, R44, R32 ;  /* 0x0000002c8420723c */ /* 0x040fe20000041820 */
[----:B------:R-:W-:Y:S01]  /*b870*/  FMUL.FTZ R19, R155, UR10 ;  /* 0x0000000a9b137c20 */ /* 0x000fe20008410000 */
[C---:B------:R-:W-:Y:S01]  /*b880*/  ISETP.GE.AND P3, PT, R15.reuse, R194, PT ;  /* 0x000000c20f00720c */ /* 0x040fe20003f66270 */
[----:B------:R3:W-:Y:S01]  /*b890*/  MUFU.TANH R155, R6 ;  /* 0x00000006009b7308 */ /* 0x0007e20000002400 */
[----:B------:R-:W-:Y:S01]  /*b8a0*/  ISETP.GE.AND P6, PT, R15, R193, PT ;  /* 0x000000c10f00720c */ /* 0x000fe20003fc6270 */
[----:B------:R-:W-:Y:S01]  /*b8b0*/  FMUL.FTZ R14, R149, UR10 ;  /* 0x0000000a950e7c20 */ /* 0x000fe20008410000 */
[----:B------:R-:W-:Y:S01]  /*b8c0*/  HMMA.16816.F32.BF16 R184, R132, R42, R184 ;  /* 0x0000002a84b8723c */ /* 0x000fe200000418b8 */
[----:B------:R-:W-:Y:S01]  /*b8d0*/  I2FP.F32.S32 R15, R15 ;  /* 0x0000000f000f7245 */ /* 0x000fe20000201400 */
[----:B------:R-:W-:-:S02]  /*b8e0*/  VIADD R24, R4, 0x11 ;  /* 0x0000001104187836 */ /* 0x000fc40000000000 */
[----:B------:R-:W-:Y:S01]  /*b8f0*/  FMUL.FTZ R9, R25, UR10 ;  /* 0x0000000a19097c20 */ /* 0x000fe20008410000 */
[----:B------:R-:W-:Y:S01]  /*b900*/  VIADD R142, R4, 0x29 ;  /* 0x00000029048e7836 */ /* 0x000fe20000000000 */
[----:B------:R4:W-:Y:S01]  /*b910*/  MUFU.TANH R43, R20 ;  /* 0x00000014002b7308 */ /* 0x0009e20000002400 */
[----:B------:R-:W-:Y:S01]  /*b920*/  HMMA.16816.F32.BF16 R156, R132, R10, R156 ;  /* 0x0000000a849c723c */ /* 0x000fe2000004189c */
[----:B------:R-:W-:Y:S01]  /*b930*/  FFMA.FTZ R65, R0, R15, R65 ;  /* 0x0000000f00417223 */ /* 0x000fe20000010041 */
[C---:B------:R-:W-:Y:S02]  /*b940*/  VIADD R178, R4.reuse, 0x30 ;  /* 0x0000003004b27836 */ /* 0x040fe40000000000 */
[----:B------:R-:W-:Y:S01]  /*b950*/  FMUL.FTZ R38, R161, UR10 ;  /* 0x0000000aa1267c20 */ /* 0x000fe20008410000 */
[----:B------:R-:W-:Y:S02]  /*b960*/  VIADD R42, R4, 0x31 ;  /* 0x00000031042a7836 */ /* 0x000fe40000000000 */
[----:B------:R-:W-:Y:S01]  /*b970*/  FMUL.FTZ R40, R165, UR10 ;  /* 0x0000000aa5287c20 */ /* 0x000fe20008410000 */
[----:B------:R-:W-:Y:S01]  /*b980*/  FMUL.FTZ R12, R151, UR10 ;  /* 0x0000000a970c7c20 */ /* 0x000fe20008410000 */
[----:B------:R5:W-:Y:S01]  /*b990*/  MUFU.TANH R133, R21 ;  /* 0x0000001500857308 */ /* 0x000be20000002400 */
[----:B---3--:R-:W-:Y:S01]  /*b9a0*/  FFMA.FTZ R6, R0, R13, R59 ;  /* 0x0000000d00067223 */ /* 0x008fe2000001003b */
[----:B------:R-:W-:Y:S01]  /*b9b0*/  FMUL.FTZ R11, R26, UR10 ;  /* 0x0000000a1a0b7c20 */ /* 0x000fe20008410000 */
[----:B------:R-:W-:Y:S01]  /*b9c0*/  FMUL.FTZ R10, R18, UR10 ;  /* 0x0000000a120a7c20 */ /* 0x000fe20008410000 */
[----:B------:R-:W-:-:S02]  /*b9d0*/  VIADD R26, R4, 0x10 ;  /* 0x00000010041a7836 */ /* 0x000fc40000000000 */
[----:B------:R-:W-:Y:S01]  /*b9e0*/  FMUL.FTZ R32, R32, UR10 ;  /* 0x0000000a20207c20 */ /* 0x000fe20008410000 */
[----:B------:R-:W-:Y:S01]  /*b9f0*/  FSEL R6, R6, -INF , !P5 ;  /* 0xff80000006067808 */ /* 0x000fe20006800000 */
[----:B------:R-:W-:Y:S01]  /*ba00*/  FMUL.FTZ R34, R34, UR10 ;  /* 0x0000000a22227c20 */ /* 0x000fe20008410000 */
[----:B------:R3:W-:Y:S01]  /*ba10*/  MUFU.TANH R149, R17 ;  /* 0x0000001100957308 */ /* 0x0007e20000002400 */
[----:B----4-:R-:W-:Y:S02]  /*ba20*/  VIADD R20, R4, 0x9 ;  /* 0x0000000904147836 */ /* 0x010fe40000000000 */
[----:B------:R-:W-:Y:S01]  /*ba30*/  FMUL.FTZ R33, R33, UR10 ;  /* 0x0000000a21217c20 */ /* 0x000fe20008410000 */
[----:B------:R-:W-:Y:S01]  /*ba40*/  FMUL.FTZ R35, R35, UR10 ;  /* 0x0000000a23237c20 */ /* 0x000fe20008410000 */
[----:B------:R-:W-:Y:S01]  /*ba50*/  FMUL.FTZ R164, R164, UR10 ;  /* 0x0000000aa4a47c20 */ /* 0x000fe20008410000 */
[----:B------:R-:W-:Y:S01]  /*ba60*/  FMUL.FTZ R166, R166, UR10 ;  /* 0x0000000aa6a67c20 */ /* 0x000fe20008410000 */
[----:B------:R-:W-:Y:S01]  /*ba70*/  ISETP.GE.AND P5, PT, R20, R193, PT ;  /* 0x000000c11400720c */ /* 0x000fe20003fa6270 */
[----:B------:R-:W-:Y:S01]  /*ba80*/  FMUL.FTZ R185, R185, UR10 ;  /* 0x0000000ab9b97c20 */ /* 0x000fe20008410000 */
[----:B------:R-:W4:Y:S01]  /*ba90*/  MUFU.TANH R45, R36 ;  /* 0x00000024002d7308 */ /* 0x000f220000002400 */
[----:B-----5:R-:W-:Y:S01]  /*baa0*/  FFMA.FTZ R21, R0, R13, R57 ;  /* 0x0000000d00157223 */ /* 0x020fe20000010039 */
[----:B------:R-:W-:Y:S01]  /*bab0*/  FMUL.FTZ R187, R187, UR10 ;  /* 0x0000000abbbb7c20 */ /* 0x000fe20008410000 */
[----:B------:R-:W-:Y:S01]  /*bac0*/  FMUL.FTZ R184, R184, UR10 ;  /* 0x0000000ab8b87c20 */ /* 0x000fe20008410000 */
[----:B------:R-:W-:Y:S01]  /*bad0*/  FMUL.FTZ R186, R186, UR10 ;  /* 0x0000000ababa7c20 */ /* 0x000fe20008410000 */
[----:B------:R-:W-:Y:S01]  /*bae0*/  FMUL.FTZ R168, R168, UR10 ;  /* 0x0000000aa8a87c20 */ /* 0x000fe20008410000 */
[----:B------:R-:W-:Y:S01]  /*baf0*/  FSEL R13, R21, -INF , !P4 ;  /* 0xff800000150d7808 */ /* 0x000fe20006000000 */
[----:B------:R-:W-:Y:S01]  /*bb00*/  FMUL.FTZ R28, R153, UR10 ;  /* 0x0000000a991c7c20 */ /* 0x000fe20008410000 */
[----:B------:R-:W-:Y:S01]  /*bb10*/  ISETP.GE.AND P4, PT, R20, R194, PT ;  /* 0x000000c21400720c */ /* 0x000fe20003f86270 */
[C---:B---3--:R-:W-:Y:S01]  /*bb20*/  FFMA.FTZ R17, R0.reuse, R15, R61 ;  /* 0x0000000f00117223 */ /* 0x048fe2000001003d */
[----:B------:R-:W-:Y:S01]  /*bb30*/  I2FP.F32.S32 R20, R20 ;  /* 0x0000001400147245 */ /* 0x000fe20000201400 */
[----:B------:R3:W-:Y:S01]  /*bb40*/  MUFU.TANH R57, R10 ;  /* 0x0000000a00397308 */ /* 0x0007e20000002400 */
[----:B------:R-:W-:Y:S01]  /*bb50*/  FMUL.FTZ R169, R169, UR10 ;  /* 0x0000000aa9a97c20 */ /* 0x000fe20008410000 */
[----:B------:R-:W-:Y:S01]  /*bb60*/  FMUL.FTZ R167, R167, UR10 ;  /* 0x0000000aa7a77c20 */ /* 0x000fe20008410000 */
[----:B------:R-:W-:Y:S01]  /*bb70*/  FSEL R17, R17, -INF , !P3 ;  /* 0xff80000011117808 */ /* 0x000fe20005800000 */
[CC--:B------:R-:W-:Y:S01]  /*bb80*/  FFMA.FTZ R15, R0.reuse, R20.reuse, R63 ;  /* 0x00000014000f7223 */ /* 0x0c0fe2000001003f */
[----:B------:R-:W-:Y:S01]  /*bb90*/  FFMA.FTZ R67, R0, R20, R67 ;  /* 0x0000001400437223 */ /* 0x000fe20000010043 */
[-C--:B------:R-:W-:Y:S01]  /*bba0*/  ISETP.GE.AND P3, PT, R26, R194.reuse, PT ;  /* 0x000000c21a00720c */ /* 0x080fe20003f66270 */
[----:B------:R-:W-:Y:S01]  /*bbb0*/  VIADD R20, R4, 0x19 ;  /* 0x0000001904147836 */ /* 0x000fe20000000000 */
[----:B------:R5:W-:Y:S01]  /*bbc0*/  MUFU.TANH R61, R8 ;  /* 0x00000008003d7308 */ /* 0x000be20000002400 */
[----:B------:R-:W-:Y:S01]  /*bbd0*/  FSEL R15, R15, -INF , !P4 ;  /* 0xff8000000f0f7808 */ /* 0x000fe20006000000 */
[----:B------:R-:W-:Y:S01]  /*bbe0*/  FMUL.FTZ R171, R171, UR10 ;  /* 0x0000000aabab7c20 */ /* 0x000fe20008410000 */
[----:B------:R-:W-:Y:S01]  /*bbf0*/  ISETP.GE.AND P4, PT, R24, R194, PT ;  /* 0x000000c21800720c */ /* 0x000fe20003f86270 */
[----:B------:R-:W-:Y:S01]  /*bc00*/  FMUL.FTZ R170, R170, UR10 ;  /* 0x0000000aaaaa7c20 */ /* 0x000fe20008410000 */
[----:B------:R-:W-:Y:S01]  /*bc10*/  FMUL.FTZ R160, R160, UR10 ;  /* 0x0000000aa0a07c20 */ /* 0x000fe20008410000 */
[----:B------:R-:W-:Y:S01]  /*bc20*/  FMUL.FTZ R156, R156, UR10 ;  /* 0x0000000a9c9c7c20 */ /* 0x000fe20008410000 */
[----:B------:R-:W-:Y:S01]  /*bc30*/  FMUL.FTZ R163, R163, UR10 ;  /* 0x0000000aa3a37c20 */ /* 0x000fe20008410000 */
[----:B------:R2:W-:Y:S01]  /*bc40*/  MUFU.TANH R31, R27 ;  /* 0x0000001b001f7308 */ /* 0x0005e20000002400 */
[----:B---3--:R-:W-:Y:S01]  /*bc50*/  FSEL R10, R65, -INF , !P6 ;  /* 0xff800000410a7808 */ /* 0x008fe20007000000 */
[----:B------:R-:W-:Y:S01]  /*bc60*/  FMUL.FTZ R162, R162, UR10 ;  /* 0x0000000aa2a27c20 */ /* 0x000fe20008410000 */
[-C--:B------:R-:W-:Y:S01]  /*bc70*/  ISETP.GE.AND P6, PT, R26, R193.reuse, PT ;  /* 0x000000c11a00720c */ /* 0x080fe20003fc6270 */
[----:B------:R-:W-:Y:S01]  /*bc80*/  FMUL.FTZ R36, R159, UR10 ;  /* 0x0000000a9f247c20 */ /* 0x000fe20008410000 */
[----:B------:R-:W-:Y:S01]  /*bc90*/  I2FP.F32.S32 R26, R26 ;  /* 0x0000001a001a7245 */ /* 0x000fe20000201400 */
[----:B------:R-:W-:Y:S01]  /*bca0*/  FMUL.FTZ R157, R157, UR10 ;  /* 0x0000000a9d9d7c20 */ /* 0x000fe20008410000 */
[----:B------:R-:W-:Y:S01]  /*bcb0*/  FMUL.FTZ R158, R158, UR10 ;  /* 0x0000000a9e9e7c20 */ /* 0x000fe20008410000 */
[----:B------:R3:W-:Y:S01]  /*bcc0*/  MUFU.TANH R135, R22 ;  /* 0x0000001600877308 */ /* 0x0007e20000002400 */
[----:B-----5:R-:W-:Y:S01]  /*bcd0*/  FSEL R8, R67, -INF , !P5 ;  /* 0xff80000043087808 */ /* 0x020fe20006800000 */
[----:B------:R-:W-:Y:S01]  /*bce0*/  VIADD R144, R4, 0x69 ;  /* 0x0000006904907836 */ /* 0x000fe20000000000 */
[----:B------:R-:W-:Y:S01]  /*bcf0*/  ISETP.GE.AND P5, PT, R24, R193, PT ;  /* 0x000000c11800720c */ /* 0x000fe20003fa6270 */
[----:B------:R-:W-:Y:S01]  /*bd00*/  FMUL.FTZ R18, R148, UR10 ;  /* 0x0000000a94127c20 */ /* 0x000fe20008410000 */
[----:B------:R-:W-:Y:S01]  /*bd10*/  I2FP.F32.S32 R24, R24 ;  /* 0x0000001800187245 */ /* 0x000fe20000201400 */
[----:B------:R-:W-:-:S02]  /*bd20*/  FMUL.FTZ R16, R150, UR10 ;  /* 0x0000000a96107c20 */ /* 0x000fc40008410000 */
[----:B------:R5:W4:Y:S01]  /*bd30*/  MUFU.TANH R47, R32 ;  /* 0x00000020002f7308 */ /* 0x000b220000002400 */
[CC--:B--2---:R-:W-:Y:S01]  /*bd40*/  FFMA.FTZ R27, R0.reuse, R26.reuse, R145 ;  /* 0x0000001a001b7223 */ /* 0x0c4fe20000010091 */
[C---:B------:R-:W-:Y:S01]  /*bd50*/  FFMA.FTZ R26, R0.reuse, R26, R173 ;  /* 0x0000001a001a7223 */ /* 0x040fe200000100ad */
[CC--:B------:R-:W-:Y:S01]  /*bd60*/  FFMA.FTZ R25, R0.reuse, R24.reuse, R147 ;  /* 0x0000001800197223 */ /* 0x0c0fe20000010093 */
[----:B------:R-:W-:Y:S02]  /*bd70*/  FFMA.FTZ R24, R0, R24, R49 ;  /* 0x0000001800187223 */ /* 0x000fe40000010031 */
[----:B------:R-:W-:Y:S02]  /*bd80*/  FSEL R27, R27, -INF , !P3 ;  /* 0xff8000001b1b7808 */ /* 0x000fe40005800000 */
[----:B------:R-:W-:Y:S01]  /*bd90*/  FSEL R26, R26, -INF , !P6 ;  /* 0xff8000001a1a7808 */ /* 0x000fe20007000000 */
[----:B---3--:R-:W-:Y:S01]  /*bda0*/  VIADD R22, R4, 0x18 ;  /* 0x0000001804167836 */ /* 0x008fe20000000000 */
[----:B------:R2:W3:Y:S01]  /*bdb0*/  MUFU.TANH R141, R34 ;  /* 0x00000022008d7308 */ /* 0x0004e20000002400 */
[----:B------:R-:W-:-:S02]  /*bdc0*/  FSEL R25, R25, -INF , !P4 ;  /* 0xff80000019197808 */ /* 0x000fc40006000000 */
[----:B------:R-:W-:Y:S02]  /*bdd0*/  FSEL R24, R24, -INF , !P5 ;  /* 0xff80000018187808 */ /* 0x000fe40006800000 */
[C---:B------:R-:W-:Y:S02]  /*bde0*/  ISETP.GE.AND P3, PT, R22.reuse, R194, PT ;  /* 0x000000c21600720c */ /* 0x040fe40003f66270 */
[-C--:B------:R-:W-:Y:S01]  /*bdf0*/  ISETP.GE.AND P6, PT, R22, R193.reuse, PT ;  /* 0x000000c11600720c */ /* 0x080fe20003fc6270 */
[----:B------:R4:W-:Y:S01]  /*be00*/  MUFU.TANH R161, R23 ;  /* 0x0000001700a17308 */ /* 0x0009e20000002400 */
[----:B------:R-:W-:Y:S01]  /*be10*/  I2FP.F32.S32 R22, R22 ;  /* 0x0000001600167245 */ /* 0x000fe20000201400 */
[----:B-----5:R-:W-:Y:S01]  /*be20*/  VIADD R32, R4, 0x21 ;  /* 0x0000002104207836 */ /* 0x020fe20000000000 */
[C---:B------:R-:W-:Y:S02]  /*be30*/  ISETP.GE.AND P4, PT, R20.reuse, R194, PT ;  /* 0x000000c21400720c */ /* 0x040fe40003f86270 */
[----:B------:R-:W-:-:S02]  /*be40*/  ISETP.GE.AND P5, PT, R20, R193, PT ;  /* 0x000000c11400720c */ /* 0x000fc40003fa6270 */
[----:B------:R-:W-:Y:S01]  /*be50*/  I2FP.F32.S32 R20, R20 ;  /* 0x0000001400147245 */ /* 0x000fe20000201400 */
[----:B------:R-:W5:Y:S01]  /*be60*/  MUFU.TANH R33, R33 ;  /* 0x0000002100217308 */ /* 0x000f620000002400 */
[----:B--2---:R-:W-:-:S03]  /*be70*/  VIADD R34, R4, 0x20 ;  /* 0x0000002004227836 */ /* 0x004fc60000000000 */
[CC--:B------:R-:W-:Y:S01]  /*be80*/  FFMA.FTZ R21, R0.reuse, R20.reuse, R37 ;  /* 0x0000001400157223 */ /* 0x0c0fe20000010025 */
[----:B-1----:R-:W-:-:S03]  /*be90*/  FFMA.FTZ R20, R0, R20, R39 ;  /* 0x0000001400147223 */ /* 0x002fc60000010027 */
[----:B------:R-:W1:Y:S01]  /*bea0*/  MUFU.TANH R35, R35 ;  /* 0x0000002300237308 */ /* 0x000e620000002400 */
[CC--:B----4-:R-:W-:Y:S01]  /*beb0*/  FFMA.FTZ R23, R0.reuse, R22.reuse, R45 ;  /* 0x0000001600177223 */ /* 0x0d0fe2000001002d */
[----:B------:R-:W-:Y:S01]  /*bec0*/  FFMA.FTZ R22, R0, R22, R51 ;  /* 0x0000001600167223 */ /* 0x000fe20000010033 */
[----:B------:R-:W-:Y:S02]  /*bed0*/  FSEL R21, R21, -INF , !P4 ;  /* 0xff80000015157808 */ /* 0x000fe40006000000 */
[----:B------:R-:W-:Y:S02]  /*bee0*/  FSEL R20, R20, -INF , !P5 ;  /* 0xff80000014147808 */ /* 0x000fe40006800000 */
[----:B------:R-:W-:Y:S01]  /*bef0*/  FSEL R23, R23, -INF , !P3 ;  /* 0xff80000017177808 */ /* 0x000fe20005800000 */
[----:B------:R2:W4:Y:S01]  /*bf00*/  MUFU.TANH R41, R30 ;  /* 0x0000001e00297308 */ /* 0x0005220000002400 */
[----:B------:R-:W-:Y:S02]  /*bf10*/  FSEL R22, R22, -INF , !P6 ;  /* 0xff80000016167808 */ /* 0x000fe40007000000 */
[----:B------:R-:W-:-:S02]  /*bf20*/  ISETP.GE.AND P3, PT, R34, R194, PT ;  /* 0x000000c22200720c */ /* 0x000fc40003f66270 */
[-C--:B------:R-:W-:Y:S02]  /*bf30*/  ISETP.GE.AND P6, PT, R34, R193.reuse, PT ;  /* 0x000000c12200720c */ /* 0x080fe40003fc6270 */
[----:B------:R-:W-:Y:S01]  /*bf40*/  I2FP.F32.S32 R34, R34 ;  /* 0x0000002200227245 */ /* 0x000fe20000201400 */
[----:B------:R-:W4:Y:S01]  /*bf50*/  MUFU.TANH R29, R29 ;  /* 0x0000001d001d7308 */ /* 0x000f220000002400 */
[C---:B------:R-:W-:Y:S02]  /*bf60*/  ISETP.GE.AND P4, PT, R32.reuse, R194, PT ;  /* 0x000000c22000720c */ /* 0x040fe40003f86270 */
[----:B------:R-:W-:Y:S01]  /*bf70*/  ISETP.GE.AND P5, PT, R32, R193, PT ;  /* 0x000000c12000720c */ /* 0x000fe20003fa6270 */
[C---:B------:R-:W-:Y:S01]  /*bf80*/  FFMA.FTZ R39, R0.reuse, R34, R47 ;  /* 0x0000002200277223 */ /* 0x040fe2000001002f */
[----:B------:R-:W-:Y:S01]  /*bf90*/  I2FP.F32.S32 R32, R32 ;  /* 0x0000002000207245 */ /* 0x000fe20000201400 */
[----:B---3--:R-:W-:Y:S02]  /*bfa0*/  FFMA.FTZ R34, R0, R34, R141 ;  /* 0x0000002200227223 */ /* 0x008fe4000001008d */
[----:B------:R-:W3:Y:S01]  /*bfb0*/  MUFU.TANH R5, R5 ;  /* 0x0000000500057308 */ /* 0x000ee20000002400 */
[----:B--2---:R-:W-:Y:S01]  /*bfc0*/  FMUL.FTZ R30, R152, UR10 ;  /* 0x0000000a981e7c20 */ /* 0x004fe20008410000 */
[----:B------:R-:W-:-:S02]  /*bfd0*/  VIADD R152, R4, 0x28 ;  /* 0x0000002804987836 */ /* 0x000fc40000000000 */
[CC--:B-----5:R-:W-:Y:S01]  /*bfe0*/  FFMA.FTZ R33, R0.reuse, R32.reuse, R33 ;  /* 0x0000002000217223 */ /* 0x0e0fe20000010021 */
[----:B-1----:R-:W-:Y:S01]  /*bff0*/  FFMA.FTZ R32, R0, R32, R35 ;  /* 0x0000002000207223 */ /* 0x002fe20000010023 */
[----:B------:R-:W-:Y:S02]  /*c000*/  FSEL R39, R39, -INF , !P3 ;  /* 0xff80000027277808 */ /* 0x000fe40005800000 */
[----:B------:R-:W-:Y:S01]  /*c010*/  FSEL R34, R34, -INF , !P6 ;  /* 0xff80000022227808 */ /* 0x000fe20007000000 */
[----:B------:R-:W1:Y:S01]  /*c020*/  MUFU.TANH R7, R7 ;  /* 0x0000000700077308 */ /* 0x000e620000002400 */
[C---:B------:R-:W-:Y:S02]  /*c030*/  ISETP.GE.AND P3, PT, R152.reuse, R194, PT ;  /* 0x000000c29800720c */ /* 0x040fe40003f66270 */
[----:B------:R-:W-:Y:S02]  /*c040*/  ISETP.GE.AND P6, PT, R152, R193, PT ;  /* 0x000000c19800720c */ /* 0x000fe40003fc6270 */
[----:B------:R-:W-:-:S02]  /*c050*/  I2FP.F32.S32 R152, R152 ;  /* 0x0000009800987245 */ /* 0x000fc40000201400 */
[----:B------:R-:W-:Y:S01]  /*c060*/  FSEL R37, R33, -INF , !P4 ;  /* 0xff80000021257808 */ /* 0x000fe20006000000 */
[----:B------:R-:W2:Y:S01]  /*c070*/  MUFU.TANH R11, R11 ;  /* 0x0000000b000b7308 */ /* 0x000ea20000002400 */
[----:B------:R-:W-:Y:S01]  /*c080*/  FSEL R32, R32, -INF , !P5 ;  /* 0xff80000020207808 */ /* 0x000fe20006800000 */
[----:B------:R-:W-:Y:S01]  /*c090*/  FFMA.FTZ R35, R0, R152, R143 ;  /* 0x0000009800237223 */ /* 0x000fe2000001008f */
[----:B------:R-:W-:Y:S01]  /*c0a0*/  ISETP.GE.AND P4, PT, R142, R194, PT ;  /* 0x000000c28e00720c */ /* 0x000fe20003f86270 */
[----:B----4-:R-:W-:Y:S01]  /*c0b0*/  FFMA.FTZ R152, R0, R152, R41 ;  /* 0x0000009800987223 */ /* 0x010fe20000010029 */
[----:B------:R-:W-:Y:S02]  /*c0c0*/  ISETP.GE.AND P5, PT, R142, R193, PT ;  /* 0x000000c18e00720c */ /* 0x000fe40003fa6270 */
[----:B------:R-:W-:Y:S01]  /*c0d0*/  I2FP.F32.S32 R142, R142 ;  /* 0x0000008e008e7245 */ /* 0x000fe20000201400 */
[----:B------:R-:W4:Y:S01]  /*c0e0*/  MUFU.TANH R9, R9 ;  /* 0x0000000900097308 */ /* 0x000f220000002400 */
[----:B------:R-:W-:-:S02]  /*c0f0*/  FSEL R35, R35, -INF , !P3 ;  /* 0xff80000023237808 */ /* 0x000fc40005800000 */
[----:B------:R-:W-:Y:S01]  /*c100*/  FSEL R152, R152, -INF , !P6 ;  /* 0xff80000098987808 */ /* 0x000fe20007000000 */
[CC--:B------:R-:W-:Y:S01]  /*c110*/  FFMA.FTZ R29, R0.reuse, R142.reuse, R29 ;  /* 0x0000008e001d7223 */ /* 0x0c0fe2000001001d */
[----:B---3--:R-:W-:Y:S01]  /*c120*/  FFMA.FTZ R142, R0, R142, R5 ;  /* 0x0000008e008e7223 */ /* 0x008fe20000010005 */
[C---:B------:R-:W-:Y:S02]  /*c130*/  ISETP.GE.AND P3, PT, R178.reuse, R194, PT ;  /* 0x000000c2b200720c */ /* 0x040fe40003f66270 */
[-C--:B------:R-:W-:Y:S01]  /*c140*/  ISETP.GE.AND P6, PT, R178, R193.reuse, PT ;  /* 0x000000c1b200720c */ /* 0x080fe20003fc6270 */
[----:B------:R3:W-:Y:S01]  /*c150*/  MUFU.TANH R5, R164 ;  /* 0x000000a400057308 */ /* 0x0007e20000002400 */
[----:B------:R-:W-:Y:S02]  /*c160*/  I2FP.F32.S32 R178, R178 ;  /* 0x000000b200b27245 */ /* 0x000fe40000201400 */
[----:B------:R-:W-:Y:S01]  /*c170*/  FSEL R33, R29, -INF , !P4 ;  /* 0xff8000001d217808 */ /* 0x000fe20006000000 */
[----:B------:R-:W-:Y:S01]  /*c180*/  VIADD R29, R4, 0x39 ;  /* 0x00000039041d7836 */ /* 0x000fe20000000000 */
[----:B------:R-:W-:Y:S01]  /*c190*/  FSEL R142, R142, -INF , !P5 ;  /* 0xff8000008e8e7808 */ /* 0x000fe20006800000 */
[----:B-1----:R-:W-:Y:S01]  /*c1a0*/  FFMA.FTZ R151, R0, R178, R7 ;  /* 0x000000b200977223 */ /* 0x002fe20000010007 */
[----:B------:R-:W-:Y:S01]  /*c1b0*/  ISETP.GE.AND P4, PT, R42, R194, PT ;  /* 0x000000c22a00720c */ /* 0x000fe20003f86270 */
[----:B--2---:R-:W-:Y:S01]  /*c1c0*/  FFMA.FTZ R178, R0, R178, R11 ;  /* 0x000000b200b27223 */ /* 0x004fe2000001000b */
[----:B------:R-:W-:Y:S01]  /*c1d0*/  ISETP.GE.AND P5, PT, R42, R193, PT ;  /* 0x000000c12a00720c */ /* 0x000fe20003fa6270 */
[----:B------:R-:W-:Y:S01]  /*c1e0*/  VIADD R11, R4, 0x38 ;  /* 0x00000038040b7836 */ /* 0x000fe20000000000 */
[----:B------:R-:W-:Y:S01]  /*c1f0*/  I2FP.F32.S32 R42, R42 ;  /* 0x0000002a002a7245 */ /* 0x000fe20000201400 */
[----:B------:R1:W-:Y:S01]  /*c200*/  MUFU.TANH R7, R40 ;  /* 0x0000002800077308 */ /* 0x0003e20000002400 */
[----:B------:R-:W-:-:S02]  /*c210*/  FSEL R151, R151, -INF , !P3 ;  /* 0xff80000097977808 */ /* 0x000fc40005800000 */
[----:B------:R-:W-:Y:S01]  /*c220*/  FSEL R178, R178, -INF , !P6 ;  /* 0xff800000b2b27808 */ /* 0x000fe20007000000 */
[CC--:B----4-:R-:W-:Y:S01]  /*c230*/  FFMA.FTZ R165, R0.reuse, R42.reuse, R9 ;  /* 0x0000002a00a57223 */ /* 0x0d0fe20000010009 */
[----:B------:R-:W-:Y:S01]  /*c240*/  FFMA.FTZ R31, R0, R42, R31 ;  /* 0x0000002a001f7223 */ /* 0x000fe2000001001f */
[CC--:B------:R-:W-:Y:S01]  /*c250*/  ISETP.GE.AND P3, PT, R11.reuse, R194.reuse, PT ;  /* 0x000000c20b00720c */ /* 0x0c0fe20003f66270 */
[----:B------:R-:W-:Y:S01]  /*c260*/  VIADD R42, R4, 0x41 ;  /* 0x00000041042a7836 */ /* 0x000fe20000000000 */
[----:B------:R-:W-:Y:S01]  /*c270*/  ISETP.GE.AND P6, PT, R11, R193, PT ;  /* 0x000000c10b00720c */ /* 0x000fe20003fc6270 */
[----:B------:R2:W-:Y:S01]  /*c280*/  MUFU.TANH R9, R166 ;  /* 0x000000a600097308 */ /* 0x0005e20000002400 */
[----:B------:R-:W-:Y:S02]  /*c290*/  I2FP.F32.S32 R11, R11 ;  /* 0x0000000b000b7245 */ /* 0x000fe40000201400 */
[----:B------:R-:W-:Y:S02]  /*c2a0*/  FSEL R165, R165, -INF , !P4 ;  /* 0xff800000a5a57808 */ /* 0x000fe40006000000 */
[----:B---3--:R-:W-:Y:S01]  /*c2b0*/  FSEL R164, R31, -INF , !P5 ;  /* 0xff8000001fa47808 */ /* 0x008fe20006800000 */
[CC--:B------:R-:W-:Y:S01]  /*c2c0*/  FFMA.FTZ R43, R0.reuse, R11.reuse, R43 ;  /* 0x0000000b002b7223 */ /* 0x0c0fe2000001002b */
[C---:B------:R-:W-:Y:S01]  /*c2d0*/  ISETP.GE.AND P4, PT, R29.reuse, R194, PT ;  /* 0x000000c21d00720c */ /* 0x040fe20003f86270 */
[----:B------:R-:W-:Y:S01]  /*c2e0*/  FFMA.FTZ R135, R0, R11, R135 ;  /* 0x0000000b00877223 */ /* 0x000fe20000010087 */
[----:B-1----:R-:W-:Y:S01]  /*c2f0*/  I2FP.F32.S32 R40, R29 ;  /* 0x0000001d00287245 */ /* 0x002fe20000201400 */
[----:B------:R-:W-:Y:S01]  /*c300*/  VIADD R31, R4, 0x40 ;  /* 0x00000040041f7836 */ /* 0x000fe20000000000 */
[----:B------:R-:W-:Y:S01]  /*c310*/  ISETP.GE.AND P5, PT, R29, R193, PT ;  /* 0x000000c11d00720c */ /* 0x000fe20003fa6270 */
[----:B------:R-:W1:Y:S01]  /*c320*/  MUFU.TANH R185, R185 ;  /* 0x000000b900b97308 */ /* 0x000e620000002400 */
[----:B------:R-:W-:Y:S01]  /*c330*/  FSEL R153, R43, -INF , !P3 ;  /* 0xff8000002b997808 */ /* 0x000fe20005800000 */
[CC--:B------:R-:W-:Y:S01]  /*c340*/  FFMA.FTZ R133, R0.reuse, R40.reuse, R133 ;  /* 0x0000002800857223 */ /* 0x0c0fe20000010085 */
[----:B------:R-:W-:Y:S01]  /*c350*/  FSEL R174, R135, -INF , !P6 ;  /* 0xff80000087ae7808 */ /* 0x000fe20007000000 */
[----:B--2---:R-:W-:Y:S01]  /*c360*/  FFMA.FTZ R166, R0, R40, R161 ;  /* 0x0000002800a67223 */ /* 0x004fe200000100a1 */
[----:B------:R-:W-:Y:S01]  /*c370*/  ISETP.GE.AND P3, PT, R31, R194, PT ;  /* 0x000000c21f00720c */ /* 0x000fe20003f66270 */
[----:B------:R-:W-:Y:S01]  /*c380*/  VIADD R40, R4, 0x48 ;  /* 0x0000004804287836 */ /* 0x000fe20000000000 */
[----:B------:R-:W-:Y:S01]  /*c390*/  FSEL R161, R133, -INF , !P4 ;  /* 0xff80000085a17808 */ /* 0x000fe20006000000 */
[----:B------:R-:W2:Y:S01]  /*c3a0*/  MUFU.TANH R187, R187 ;  /* 0x000000bb00bb7308 */ /* 0x000ea20000002400 */
[----:B------:R-:W-:-:S02]  /*c3b0*/  FSEL R166, R166, -INF , !P5 ;  /* 0xff800000a6a67808 */ /* 0x000fc40006800000 */
[C---:B------:R-:W-:Y:S02]  /*c3c0*/  ISETP.GE.AND P4, PT, R42.reuse, R194, PT ;  /* 0x000000c22a00720c */ /* 0x040fe40003f86270 */
[-C--:B------:R-:W-:Y:S02]  /*c3d0*/  ISETP.GE.AND P5, PT, R42, R193.reuse, PT ;  /* 0x000000c12a00720c */ /* 0x080fe40003fa6270 */
[----:B------:R-:W-:Y:S01]  /*c3e0*/  I2FP.F32.S32 R42, R42 ;  /* 0x0000002a002a7245 */ /* 0x000fe20000201400 */
[----:B------:R3:W4:Y:S01]  /*c3f0*/  MUFU.TANH R59, R184 ;  /* 0x000000b8003b7308 */ /* 0x0007220000002400 */
[----:B------:R-:W-:Y:S02]  /*c400*/  ISETP.GE.AND P6, PT, R31, R193, PT ;  /* 0x000000c11f00720c */ /* 0x000fe40003fc6270 */
[----:B------:R-:W-:Y:S01]  /*c410*/  I2FP.F32.S32 R31, R31 ;  /* 0x0000001f001f7245 */ /* 0x000fe20000201400 */
[CC--:B------:R-:W-:Y:S01]  /*c420*/  FFMA.FTZ R149, R0.reuse, R42.reuse, R149 ;  /* 0x0000002a00957223 */ /* 0x0c0fe20000010095 */
[----:B------:R-:W-:-:S03]  /*c430*/  FFMA.FTZ R61, R0, R42, R61 ;  /* 0x0000002a003d7223 */ /* 0x000fc6000001003d */
[----:B------:R-:W5:Y:S01]  /*c440*/  MUFU.TANH R49, R186 ;  /* 0x000000ba00317308 */ /* 0x000f620000002400 */
[CC--:B------:R-:W-:Y:S01]  /*c450*/  FFMA.FTZ R155, R0.reuse, R31.reuse, R155 ;  /* 0x0000001f009b7223 */ /* 0x0c0fe2000001009b */
[----:B------:R-:W-:Y:S01]  /*c460*/  FFMA.FTZ R57, R0, R31, R57 ;  /* 0x0000001f00397223 */ /* 0x000fe20000010039 */
[----:B------:R-:W-:Y:S02]  /*c470*/  FSEL R173, R149, -INF , !P4 ;  /* 0xff80000095ad7808 */ /* 0x000fe40006000000 */
[----:B------:R-:W-:Y:S02]  /*c480*/  FSEL R172, R61, -INF , !P5 ;  /* 0xff8000003dac7808 */ /* 0x000fe40006800000 */
[----:B------:R-:W-:Y:S01]  /*c490*/  FSEL R176, R57, -INF , !P6 ;  /* 0xff80000039b07808 */ /* 0x000fe20007000000 */
[----:B------:R1:W-:Y:S01]  /*c4a0*/  MUFU.TANH R45, R168 ;  /* 0x000000a8002d7308 */ /* 0x0003e20000002400 */
[----:B------:R-:W-:Y:S01]  /*c4b0*/  ISETP.GE.AND P6, PT, R40, R193, PT ;  /* 0x000000c12800720c */ /* 0x000fe20003fc6270 */
[----:B---3--:R-:W-:-:S06]  /*c4c0*/  IMAD.MOV.U32 R184, RZ, RZ, R196 ;  /* 0x000000ffffb87224 */ /* 0x008fcc00078e00c4 */
[----:B------:R-:W3:Y:S08]  /*c4d0*/  MUFU.TANH R47, R169 ;  /* 0x000000a9002f7308 */ /* 0x000ef00000002400 */
[----:B------:R2:W-:Y:S01]  /*c4e0*/  MUFU.TANH R29, R167 ;  /* 0x000000a7001d7308 */ /* 0x0005e20000002400 */
[----:B-1----:R-:W-:-:S05]  /*c4f0*/  VIADD R168, R4, 0x49 ;  /* 0x0000004904a87836 */ /* 0x002fca0000000000 */
[C---:B------:R-:W-:Y:S02]  /*c500*/  ISETP.GE.AND P4, PT, R168.reuse, R194, PT ;  /* 0x000000c2a800720c */ /* 0x040fe40003f86270 */
[----:B------:R-:W-:Y:S01]  /*c510*/  ISETP.GE.AND P5, PT, R168, R193, PT ;  /* 0x000000c1a800720c */ /* 0x000fe20003fa6270 */
[----:B------:R1:W3:Y:S01]  /*c520*/  MUFU.TANH R41, R171 ;  /* 0x000000ab00297308 */ /* 0x0002e20000002400 */
[----:B------:R-:W-:Y:S02]  /*c530*/  I2FP.F32.S32 R168, R168 ;  /* 0x000000a800a87245 */ /* 0x000fe40000201400 */
[----:B--2---:R-:W-:-:S05]  /*c540*/  FSEL R167, R155, -INF , !P3 ;  /* 0xff8000009ba77808 */ /* 0x004fca0005800000 */
[----:B------:R2:W3:Y:S01]  /*c550*/  MUFU.TANH R51, R170 ;  /* 0x000000aa00337308 */ /* 0x0004e20000002400 */
[----:B------:R-:W-:Y:S01]  /*c560*/  BAR.SYNC.DEFER_BLOCKING 0x0 ;  /* 0x0000000000007b1d */ /* 0x000fe20000010000 */
[----:B------:R-:W-:Y:S02]  /*c570*/  ISETP.GE.AND P3, PT, R40, R194, PT ;  /* 0x000000c22800720c */ /* 0x000fe40003f66270 */
[----:B------:R-:W-:Y:S01]  /*c580*/  I2FP.F32.S32 R40, R40 ;  /* 0x0000002800287245 */ /* 0x000fe20000201400 */
[----:B-1----:R-:W-:-:S03]  /*c590*/  FFMA.FTZ R171, R0, R168, R185 ;  /* 0x000000a800ab7223 */ /* 0x002fc600000100b9 */
[----:B------:R1:W3:Y:S01]  /*c5a0*/  MUFU.TANH R11, R160 ;  /* 0x000000a0000b7308 */ /* 0x0002e20000002400 */
[C---:B------:R-:W-:Y:S01]  /*c5b0*/  FFMA.FTZ R168, R0.reuse, R168, R187 ;  /* 0x000000a800a87223 */ /* 0x040fe200000100bb */
[CC--:B----4-:R-:W-:Y:S01]  /*c5c0*/  FFMA.FTZ R59, R0.reuse, R40.reuse, R59 ;  /* 0x00000028003b7223 */ /* 0x0d0fe2000001003b */
[----:B-----5:R-:W-:Y:S01]  /*c5d0*/  FFMA.FTZ R49, R0, R40, R49 ;  /* 0x0000002800317223 */ /* 0x020fe20000010031 */
[----:B------:R-:W-:Y:S01]  /*c5e0*/  FSEL R171, R171, -INF , !P4 ;  /* 0xff800000abab7808 */ /* 0x000fe20006000000 */
[----:B------:R-:W-:Y:S01]  /*c5f0*/  IMAD.MOV.U32 R185, RZ, RZ, R197 ;  /* 0x000000ffffb97224 */ /* 0x000fe200078e00c5 */
[----:B------:R-:W-:Y:S02]  /*c600*/  FSEL R168, R168, -INF , !P5 ;  /* 0xff800000a8a87808 */ /* 0x000fe40006800000 */
[----:B------:R4:W-:Y:S01]  /*c610*/  MUFU.TANH R31, R38 ;  /* 0x00000026001f7308 */ /* 0x0009e20000002400 */
[----:B------:R-:W-:Y:S02]  /*c620*/  FSEL R169, R59, -INF , !P3 ;  /* 0xff8000003ba97808 */ /* 0x000fe40005800000 */
[----:B--2---:R-:W-:-:S05]  /*c630*/  FSEL R170, R49, -INF , !P6 ;  /* 0xff80000031aa7808 */ /* 0x004fca0007000000 */
[----:B------:R2:W-:Y:S01]  /*c640*/  MUFU.TANH R49, R156 ;  /* 0x0000009c00317308 */ /* 0x0005e20000002400 */
[----:B-1----:R-:W-:-:S05]  /*c650*/  VIADD R160, R4, 0x51 ;  /* 0x0000005104a07836 */ /* 0x002fca0000000000 */
[C---:B------:R-:W-:Y:S02]  /*c660*/  ISETP.GE.AND P4, PT, R160.reuse, R194, PT ;  /* 0x000000c2a000720c */ /* 0x040fe40003f86270 */
[-C--:B------:R-:W-:Y:S01]  /*c670*/  ISETP.GE.AND P5, PT, R160, R193.reuse, PT ;  /* 0x000000c1a000720c */ /* 0x080fe20003fa6270 */
[----:B----4-:R-:W-:Y:S01]  /*c680*/  VIADD R38, R4, 0x50 ;  /* 0x0000005004267836 */ /* 0x010fe20000000000 */
[----:B------:R-:W-:Y:S01]  /*c690*/  I2FP.F32.S32 R160, R160 ;  /* 0x000000a000a07245 */ /* 0x000fe20000201400 */
[----:B------:R1:W-:Y:S03]  /*c6a0*/  MUFU.TANH R57, R163 ;  /* 0x000000a300397308 */ /* 0x0003e60000002400 */
[----:B------:R-:W-:Y:S01]  /*c6b0*/  ISETP.GE.AND P3, PT, R38, R194, PT ;  /* 0x000000c22600720c */ /* 0x000fe20003f66270 */
[-C--:B---3--:R-:W-:Y:S01]  /*c6c0*/  FFMA.FTZ R47, R0, R160.reuse, R47 ;  /* 0x000000a0002f7223 */ /* 0x088fe2000001002f */
[----:B------:R-:W-:Y:S01]  /*c6d0*/  ISETP.GE.AND P6, PT, R38, R193, PT ;  /* 0x000000c12600720c */ /* 0x000fe20003fc6270 */
[----:B------:R-:W-:Y:S01]  /*c6e0*/  FFMA.FTZ R160, R0, R160, R41 ;  /* 0x000000a000a07223 */ /* 0x000fe20000010029 */
[----:B------:R-:W-:Y:S01]  /*c6f0*/  I2FP.F32.S32 R38, R38 ;  /* 0x0000002600267245 */ /* 0x000fe20000201400 */
[----:B--2---:R-:W-:Y:S01]  /*c700*/  VIADD R156, R4, 0x59 ;  /* 0x00000059049c7836 */ /* 0x004fe20000000000 */
[----:B------:R-:W-:Y:S01]  /*c710*/  FSEL R159, R47, -INF , !P4 ;  /* 0xff8000002f9f7808 */ /* 0x000fe20006000000 */
[----:B------:R2:W3:Y:S01]  /*c720*/  MUFU.TANH R43, R162 ;  /* 0x000000a2002b7308 */ /* 0x0004e20000002400 */
[----:B------:R-:W-:Y:S01]  /*c730*/  FSEL R160, R160, -INF , !P5 ;  /* 0xff800000a0a07808 */ /* 0x000fe20006800000 */
[----:B------:R-:W-:Y:S01]  /*c740*/  FFMA.FTZ R51, R0, R38, R51 ;  /* 0x0000002600337223 */ /* 0x000fe20000010033 */
[----:B------:R-:W-:-:S02]  /*c750*/  ISETP.GE.AND P4, PT, R156, R194, PT ;  /* 0x000000c29c00720c */ /* 0x000fc40003f86270 */
[-C--:B------:R-:W-:Y:S01]  /*c760*/  ISETP.GE.AND P5, PT, R156, R193.reuse, PT ;  /* 0x000000c19c00720c */ /* 0x080fe20003fa6270 */
[----:B-1----:R-:W-:Y:S01]  /*c770*/  FFMA.FTZ R163, R0, R38, R45 ;  /* 0x0000002600a37223 */ /* 0x002fe2000001002d */
[----:B------:R-:W-:Y:S01]  /*c780*/  VIADD R38, R4, 0x58 ;  /* 0x0000005804267836 */ /* 0x000fe20000000000 */
[----:B------:R-:W-:Y:S01]  /*c790*/  I2FP.F32.S32 R156, R156 ;  /* 0x0000009c009c7245 */ /* 0x000fe20000201400 */
[----:B------:R1:W4:Y:S02]  /*c7a0*/  MUFU.TANH R45, R157 ;  /* 0x0000009d002d7308 */ /* 0x0003240000002400 */
[----:B------:R-:W-:Y:S02]  /*c7b0*/  FSEL R163, R163, -INF , !P3 ;  /* 0xff800000a3a37808 */ /* 0x000fe40005800000 */
[----:B------:R-:W-:Y:S01]  /*c7c0*/  ISETP.GE.AND P3, PT, R38, R194, PT ;  /* 0x000000c22600720c */ /* 0x000fe20003f66270 */
[CC--:B------:R-:W-:Y:S01]  /*c7d0*/  FFMA.FTZ R155, R0.reuse, R156.reuse, R7 ;  /* 0x0000009c009b7223 */ /* 0x0c0fe20000010007 */
[----:B------:R-:W-:Y:S01]  /*c7e0*/  FFMA.FTZ R156, R0, R156, R29 ;  /* 0x0000009c009c7223 */ /* 0x000fe2000001001d */
[----:B--2---:R-:W-:Y:S01]  /*c7f0*/  FSEL R162, R51, -INF , !P6 ;  /* 0xff80000033a27808 */ /* 0x004fe20007000000 */
[----:B------:R-:W-:Y:S01]  /*c800*/  VIADD R29, R4, 0x61 ;  /* 0x00000061041d7836 */ /* 0x000fe20000000000 */
[----:B------:R-:W-:Y:S01]  /*c810*/  ISETP.GE.AND P6, PT, R38, R193, PT ;  /* 0x000000c12600720c */ /* 0x000fe20003fc6270 */
[----:B------:R2:W-:Y:S01]  /*c820*/  MUFU.TANH R41, R158 ;  /* 0x0000009e00297308 */ /* 0x0005e20000002400 */
[----:B------:R-:W-:-:S02]  /*c830*/  I2FP.F32.S32 R38, R38 ;  /* 0x0000002600267245 */ /* 0x000fc40000201400 */
[----:B------:R-:W-:Y:S02]  /*c840*/  FSEL R155, R155, -INF , !P4 ;  /* 0xff8000009b9b7808 */ /* 0x000fe40006000000 */
[----:B------:R-:W-:Y:S01]  /*c850*/  FSEL R156, R156, -INF , !P5 ;  /* 0xff8000009c9c7808 */ /* 0x000fe20006800000 */
[-C--:B-1----:R-:W-:Y:S01]  /*c860*/  FFMA.FTZ R157, R0, R38.reuse, R5 ;  /* 0x00000026009d7223 */ /* 0x082fe20000010005 */
[----:B------:R-:W-:Y:S02]  /*c870*/  VIADD R5, R4, 0x60 ;  /* 0x0000006004057836 */ /* 0x000fe40000000000 */
[----:B------:R-:W-:Y:S01]  /*c880*/  FFMA.FTZ R38, R0, R38, R9 ;  /* 0x0000002600267223 */ /* 0x000fe20000010009 */
[----:B------:R-:W-:Y:S01]  /*c890*/  ISETP.GE.AND P4, PT, R29, R194, PT ;  /* 0x000000c21d00720c */ /* 0x000fe20003f86270 */
[----:B------:R1:W5:Y:S01]  /*c8a0*/  MUFU.TANH R9, R36 ;  /* 0x0000002400097308 */ /* 0x0003620000002400 */
[----:B------:R-:W-:Y:S02]  /*c8b0*/  FSEL R157, R157, -INF , !P3 ;  /* 0xff8000009d9d7808 */ /* 0x000fe40005800000 */
[----:B------:R-:W-:-:S02]  /*c8c0*/  I2FP.F32.S32 R7, R5 ;  /* 0x0000000500077245 */ /* 0x000fc40000201400 */
[----:B------:R-:W-:Y:S02]  /*c8d0*/  ISETP.GE.AND P5, PT, R29, R193, PT ;  /* 0x000000c11d00720c */ /* 0x000fe40003fa6270 */
[----:B--2---:R-:W-:Y:S01]  /*c8e0*/  FSEL R158, R38, -INF , !P6 ;  /* 0xff800000269e7808 */ /* 0x004fe20007000000 */
[CC--:B------:R-:W-:Y:S01]  /*c8f0*/  FFMA.FTZ R11, R0.reuse, R7.reuse, R11 ;  /* 0x00000007000b7223 */ /* 0x0c0fe2000001000b */
[----:B---3--:R-:W-:Y:S01]  /*c900*/  FFMA.FTZ R43, R0, R7, R43 ;  /* 0x00000007002b7223 */ /* 0x008fe2000001002b */
[C---:B------:R-:W-:Y:S01]  /*c910*/  ISETP.GE.AND P3, PT, R5.reuse, R194, PT ;  /* 0x000000c20500720c */ /* 0x040fe20003f66270 */
[----:B------:R-:W-:Y:S01]  /*c920*/  MUFU.TANH R19, R19 ;  /* 0x0000001300137308 */ /* 0x000fe20000002400 */
[----:B------:R-:W-:Y:S02]  /*c930*/  ISETP.GE.AND P6, PT, R5, R193, PT ;  /* 0x000000c10500720c */ /* 0x000fe40003fc6270 */
[----:B------:R-:W-:Y:S02]  /*c940*/  FSEL R149, R11, -INF , !P3 ;  /* 0xff8000000b957808 */ /* 0x000fe40005800000 */
[----:B------:R-:W-:-:S02]  /*c950*/  FSEL R150, R43, -INF , !P6 ;  /* 0xff8000002b967808 */ /* 0x000fc40007000000 */
[----:B-1----:R-:W-:Y:S01]  /*c960*/  I2FP.F32.S32 R36, R29 ;  /* 0x0000001d00247245 */ /* 0x002fe20000201400 */
[----:B------:R-:W-:Y:S01]  /*c970*/  VIADD R29, R4, 0x68 ;  /* 0x00000068041d7836 */ /* 0x000fe20000000000 */
[----:B------:R-:W1:Y:S03]  /*c980*/  MUFU.TANH R5, R30 ;  /* 0x0000001e00057308 */ /* 0x000e660000002400 */
[CC--:B------:R-:W-:Y:S01]  /*c990*/  FFMA.FTZ R31, R0.reuse, R36.reuse, R31 ;  /* 0x00000024001f7223 */ /* 0x0c0fe2000001001f */
[----:B------:R-:W-:Y:S01]  /*c9a0*/  FFMA.FTZ R57, R0, R36, R57 ;  /* 0x0000002400397223 */ /* 0x000fe20000010039 */
[C---:B------:R-:W-:Y:S02]  /*c9b0*/  ISETP.GE.AND P3, PT, R29.reuse, R194, PT ;  /* 0x000000c21d00720c */ /* 0x040fe40003f66270 */
[----:B------:R-:W-:Y:S01]  /*c9c0*/  ISETP.GE.AND P6, PT, R29, R193, PT ;  /* 0x000000c11d00720c */ /* 0x000fe20003fc6270 */
[----:B------:R-:W2:Y:S01]  /*c9d0*/  MUFU.TANH R11, R154 ;  /* 0x0000009a000b7308 */ /* 0x000ea20000002400 */
[----:B------:R-:W-:-:S02]  /*c9e0*/  FSEL R147, R31, -INF , !P4 ;  /* 0xff8000001f937808 */ /* 0x000fc40006000000 */
[----:B------:R-:W-:Y:S02]  /*c9f0*/  FSEL R148, R57, -INF , !P5 ;  /* 0xff80000039947808 */ /* 0x000fe40006800000 */
[C---:B------:R-:W-:Y:S02]  /*ca00*/  ISETP.GE.AND P4, PT, R144.reuse, R194, PT ;  /* 0x000000c29000720c */ /* 0x040fe40003f86270 */
[----:B------:R-:W-:Y:S01]  /*ca10*/  ISETP.GE.AND P5, PT, R144, R193, PT ;  /* 0x000000c19000720c */ /* 0x000fe20003fa6270 */
[----:B------:R3:W2:Y:S01]  /*ca20*/  MUFU.TANH R7, R28 ;  /* 0x0000001c00077308 */ /* 0x0006a20000002400 */
[----:B------:R-:W-:Y:S02]  /*ca30*/  I2FP.F32.S32 R144, R144 ;  /* 0x0000009000907245 */ /* 0x000fe40000201400 */
[----:B------:R-:W-:-:S03]  /*ca40*/  I2FP.F32.S32 R29, R29 ;  /* 0x0000001d001d7245 */ /* 0x000fc60000201400 */
[CC--:B----4-:R-:W-:Y:S01]  /*ca50*/  FFMA.FTZ R45, R0.reuse, R144.reuse, R45 ;  /* 0x00000090002d7223 */ /* 0x0d0fe2000001002d */
[C---:B-----5:R-:W-:Y:S01]  /*ca60*/  FFMA.FTZ R144, R0.reuse, R144, R9 ;  /* 0x0000009000907223 */ /* 0x060fe20000010009 */
[CC--:B------:R-:W-:Y:S01]  /*ca70*/  FFMA.FTZ R49, R0.reuse, R29.reuse, R49 ;  /* 0x0000001d00317223 */ /* 0x0c0fe20000010031 */
[----:B------:R-:W-:Y:S01]  /*ca80*/  FFMA.FTZ R41, R0, R29, R41 ;  /* 0x0000001d00297223 */ /* 0x000fe20000010029 */
[C---:B------:R-:W-:Y:S01]  /*ca90*/  VIADD R29, R4.reuse, 0x70 ;  /* 0x00000070041d7836 */ /* 0x040fe20000000000 */
[----:B------:R-:W-:Y:S01]  /*caa0*/  FSEL R143, R45, -INF , !P4 ;  /* 0xff8000002d8f7808 */ /* 0x000fe20006000000 */
[----:B------:R4:W5:Y:S01]  /*cab0*/  MUFU.TANH R9, R18 ;  /* 0x0000001200097308 */ /* 0x0009620000002400 */
[----:B------:R-:W-:Y:S02]  /*cac0*/  FSEL R145, R49, -INF , !P3 ;  /* 0xff80000031917808 */ /* 0x000fe40005800000 */
[----:B------:R-:W-:Y:S01]  /*cad0*/  FSEL R146, R41, -INF , !P6 ;  /* 0xff80000029927808 */ /* 0x000fe20007000000 */
[----:B---3--:R-:W-:Y:S01]  /*cae0*/  VIADD R28, R4, 0x71 ;  /* 0x00000071041c7836 */ /* 0x008fe20000000000 */
[----:B------:R-:W-:-:S02]  /*caf0*/  FSEL R144, R144, -INF , !P5 ;  /* 0xff80000090907808 */ /* 0x000fc40006800000 */
[CC--:B------:R-:W-:Y:S02]  /*cb00*/  ISETP.GE.AND P3, PT, R29.reuse, R194.reuse, PT ;  /* 0x000000c21d00720c */ /* 0x0c0fe40003f66270 */
[-C--:B------:R-:W-:Y:S02]  /*cb10*/  ISETP.GE.AND P6, PT, R29, R193.reuse, PT ;  /* 0x000000c11d00720c */ /* 0x080fe40003fc6270 */
[C---:B------:R-:W-:Y:S02]  /*cb20*/  ISETP.GE.AND P4, PT, R28.reuse, R194, PT ;  /* 0x000000c21c00720c */ /* 0x040fe40003f86270 */
[----:B------:R-:W-:Y:S02]  /*cb30*/  ISETP.GE.AND P5, PT, R28, R193, PT ;  /* 0x000000c11c00720c */ /* 0x000fe40003fa6270 */
[----:B------:R-:W-:Y:S01]  /*cb40*/  I2FP.F32.S32 R29, R29 ;  /* 0x0000001d001d7245 */ /* 0x000fe20000201400 */
[----:B----4-:R-:W-:Y:S01]  /*cb50*/  VIADD R18, R4, 0x78 ;  /* 0x0000007804127836 */ /* 0x010fe20000000000 */
[----:B------:R-:W-:-:S03]  /*cb60*/  I2FP.F32.S32 R28, R28 ;  /* 0x0000001c001c7245 */ /* 0x000fc60000201400 */
[CC--:B-1----:R-:W-:Y:S01]  /*cb70*/  FFMA.FTZ R135, R0.reuse, R29.reuse, R5 ;  /* 0x0000001d00877223 */ /* 0x0c2fe20000010005 */
[C---:B--2---:R-:W-:Y:S01]  /*cb80*/  FFMA.FTZ R11, R0.reuse, R29, R11 ;  /* 0x0000001d000b7223 */ /* 0x044fe2000001000b */
[CC--:B------:R-:W-:Y:S01]  /*cb90*/  FFMA.FTZ R19, R0.reuse, R28.reuse, R19 ;  /* 0x0000001c00137223 */ /* 0x0c0fe20000010013 */
[----:B------:R1:W2:Y:S01]  /*cba0*/  MUFU.TANH R5, R16 ;  /* 0x0000001000057308 */ /* 0x0002a20000002400 */
[----:B------:R-:W-:Y:S01]  /*cbb0*/  FFMA.FTZ R7, R0, R28, R7 ;  /* 0x0000001c00077223 */ /* 0x000fe20000010007 */
[----:B------:R-:W-:Y:S02]  /*cbc0*/  FSEL R135, R135, -INF , !P3 ;  /* 0xff80000087877808 */ /* 0x000fe40005800000 */
[----:B------:R-:W-:Y:S02]  /*cbd0*/  FSEL R64, R11, -INF , !P6 ;  /* 0xff8000000b407808 */ /* 0x000fe40007000000 */
[----:B------:R-:W-:Y:S02]  /*cbe0*/  FSEL R62, R19, -INF , !P5 ;  /* 0xff800000133e7808 */ /* 0x000fe40006800000 */
[----:B------:R3:W4:Y:S01]  /*cbf0*/  MUFU.TANH R11, R14 ;  /* 0x0000000e000b7308 */ /* 0x0007220000002400 */
[----:B------:R-:W-:-:S02]  /*cc00*/  FSEL R133, R7, -INF , !P4 ;  /* 0xff80000007857808 */ /* 0x000fc40006000000 */
[-C--:B------:R-:W-:Y:S02]  /*cc10*/  ISETP.GE.AND P3, PT, R4, R194.reuse, PT ;  /* 0x000000c20400720c */ /* 0x080fe40003f66270 */
[C---:B------:R-:W-:Y:S02]  /*cc20*/  ISETP.GE.AND P6, PT, R18.reuse, R194, PT ;  /* 0x000000c21200720c */ /* 0x040fe40003fc6270 */
[-C--:B------:R-:W-:Y:S01]  /*cc30*/  ISETP.GE.AND P4, PT, R18, R193.reuse, PT ;  /* 0x000000c11200720c */ /* 0x080fe20003f86270 */
[----:B------:R4:W4:Y:S01]  /*cc40*/  MUFU.TANH R19, R12 ;  /* 0x0000000c00137308 */ /* 0x0009220000002400 */
[----:B-1----:R-:W-:Y:S02]  /*cc50*/  I2FP.F32.S32 R16, R4 ;  /* 0x0000000400107245 */ /* 0x002fe40000201400 */
[C---:B------:R-:W-:Y:S01]  /*cc60*/  ISETP.GE.AND P5, PT, R4.reuse, R193, PT ;  /* 0x000000c10400720c */ /* 0x040fe20003fa6270 */
[----:B------:R-:W-:Y:S01]  /*cc70*/  VIADD R4, R4, 0x79 ;  /* 0x0000007904047836 */ /* 0x000fe20000000000 */
[----:B------:R-:W-:Y:S01]  /*cc80*/  I2FP.F32.S32 R18, R18 ;  /* 0x0000001200127245 */ /* 0x000fe20000201400 */
[----:B------:R-:W-:-:S03]  /*cc90*/  FFMA.FTZ R7, R0, R16, R53 ;  /* 0x0000001000077223 */ /* 0x000fc60000010035 */
[----:B---3--:R-:W-:Y:S01]  /*cca0*/  I2FP.F32.S32 R14, R4 ;  /* 0x00000004000e7245 */ /* 0x008fe20000201400 */
[CC--:B-----5:R-:W-:Y:S01]  /*ccb0*/  FFMA.FTZ R9, R0.reuse, R18.reuse, R9 ;  /* 0x0000001200097223 */ /* 0x0e0fe20000010009 */
[----:B------:R-:W-:Y:S01]  /*ccc0*/  FSEL R7, R7, -INF , !P3 ;  /* 0xff80000007077808 */ /* 0x000fe20005800000 */
[----:B--2---:R-:W-:Y:S01]  /*ccd0*/  FFMA.FTZ R5, R0, R18, R5 ;  /* 0x0000001200057223 */ /* 0x004fe20000010005 */
[----:B------:R-:W-:Y:S01]  /*cce0*/  ISETP.GT.AND P3, PT, R238, R233, PT ;  /* 0x000000e9ee00720c */ /* 0x000fe20003f64270 */
[C---:B----4-:R-:W-:Y:S01]  /*ccf0*/  FFMA.FTZ R11, R0.reuse, R14, R11 ;  /* 0x0000000e000b7223 */ /* 0x050fe2000001000b */
[----:B------:R-:W-:Y:S02]  /*cd00*/  FSEL R65, R9, -INF , !P6 ;  /* 0xff80000009417808 */ /* 0x000fe40007000000 */
[----:B------:R-:W-:Y:S01]  /*cd10*/  FSEL R56, R5, -INF , !P4 ;  /* 0xff80000005387808 */ /* 0x000fe20006000000 */
[C---:B------:R-:W-:Y:S01]  /*cd20*/  FFMA.FTZ R12, R0.reuse, R16, R55 ;  /* 0x00000010000c7223 */ /* 0x040fe20000010037 */
[----:B------:R-:W-:Y:S01]  /*cd30*/  FFMA.FTZ R19, R0, R14, R19 ;  /* 0x0000000e00137223 */ /* 0x000fe20000010013 */
[----:B------:R-:W-:-:S02]  /*cd40*/  ISETP.GE.AND P6, PT, R4, R194, PT ;  /* 0x000000c20400720c */ /* 0x000fc40003fc6270 */
        /* <DEDUP_REMOVED lines=31> */
[----:B------:R-:W-:-:S03]  /*cf40*/  @!P4 VIADD R28, R28, 0x1 ;  /* 0x000000011c1cc836 */ /* 0x000fc60000000000 */
[-C--:B------:R-:W-:Y:S01]  /*cf50*/  ISETP.GE.U32.AND P6, PT, R30, R5.reuse, PT ;  /* 0x000000051e00720c */ /* 0x080fe20003fc6070 */
[----:B------:R-:W-:Y:S01]  /*cf60*/  @!P5 VIADD R4, R4, 0x1 ;  /* 0x000000010404d836 */ /* 0x000fe20000000000 */
[-C--:B------:R-:W-:Y:S02]  /*cf70*/  @!P5 IADD3 R16, R16, -R5.reuse, RZ ;  /* 0x800000051010d210 */ /* 0x080fe40007ffe0ff */
[----:B------:R-:W-:Y:S02]  /*cf80*/  ISETP.GE.AND P5, PT, R18, RZ, PT ;  /* 0x000000ff1200720c */ /* 0x000fe40003fa6270 */
[----:B------:R-:W-:Y:S02]  /*cf90*/  ISETP.GE.U32.AND P4, PT, R16, R5, PT ;  /* 0x000000051000720c */ /* 0x000fe40003f86070 */
[----:B------:R-:W-:-:S05]  /*cfa0*/  LOP3.LUT R16, RZ, R9, RZ, 0x33, !PT ;  /* 0x00000009ff107212 */ /* 0x000fca00078e33ff */
[----:B------:R-:W-:Y:S02]  /*cfb0*/  @P6 IADD3 R28, R28, 0x1, RZ ;  /* 0x000000011c1c6810 */ /* 0x000fe40007ffe0ff */
[----:B------:R-:W-:-:S04]  /*cfc0*/  ISETP.GE.AND P6, PT, R14, RZ, PT ;  /* 0x000000ff0e00720c */ /* 0x000fc80003fc6270 */
[----:B------:R-:W-:Y:S02]  /*cfd0*/  @P4 IADD3 R4, R4, 0x1, RZ ;  /* 0x0000000104044810 */ /* 0x000fe40007ffe0ff */
[----:B------:R-:W-:Y:S02]  /*cfe0*/  ISETP.NE.AND P4, PT, R9, RZ, PT ;  /* 0x000000ff0900720c */ /* 0x000fe40003f85270 */
[----:B------:R-:W-:-:S05]  /*cff0*/  @!P5 IADD3 R4, -R4, RZ, RZ ;  /* 0x000000ff0404d210 */ /* 0x000fca0007ffe1ff */
[----:B------:R-:W-:-:S05]  /*d000*/  @!P6 IMAD.MOV R28, RZ, RZ, -R28 ;  /* 0x000000ffff1ce224 */ /* 0x000fca00078e0a1c */
        /* <DEDUP_REMOVED lines=22> */
.L_x_3818:
[----:B------:R-:W-:-:S04]  /*d170*/  LEA R9, -R188, RZ, 0x7 ;  /* 0x000000ffbc097211 */ /* 0x000fc800078e39ff */
[----:B------:R-:W-:-:S07]  /*d180*/  SHF.R.S32.HI R16, RZ, 0x1f, R9 ;  /* 0x0000001fff107819 */ /* 0x000fce0000011409 */
.L_x_3819:
[-C--:B------:R-:W-:Y:S01]  /*d190*/  @!P1 IADD3 R5, P4, R192, R9.reuse, RZ ;  /* 0x00000009c0059210 */ /* 0x080fe20007f9e0ff */
[----:B------:R1:W-:Y:S01]  /*d1a0*/  @P2 STS.128 [R239+0x4000], RZ ;  /* 0x004000ffef002388 */ /* 0x0003e20000000c00 */
[----:B------:R-:W-:Y:S01]  /*d1b0*/  @!P2 IADD3 R11, P6, R235, R9, RZ ;  /* 0x00000009eb0ba210 */ /* 0x000fe20007fde0ff */
[----:B------:R-:W-:Y:S02]  /*d1c0*/  BSSY B0, `(.L_x_3820) ;  /* 0x000008d000007945 */ /* 0x000fe40003800000 */
[--C-:B------:R-:W-:Y:S01]  /*d1d0*/  @!P1 IMAD.X R4, R137, 0x1, R16.reuse, P4 ;  /* 0x0000000189049824 */ /* 0x100fe200020e0610 */
[----:B------:R-:W-:Y:S01]  /*d1e0*/  @!P1 LEA R52, P4, R5, UR8, 0x1 ;  /* 0x0000000805349c11 */ /* 0x000fe2000f8808ff */
[----:B------:R-:W-:Y:S01]  /*d1f0*/  @!P2 IMAD.X R14, R234, 0x1, R16, P6 ;  /* 0x00000001ea0ea824 */ /* 0x000fe200030e0610 */
[----:B------:R-:W-:Y:S02]  /*d200*/  @!P2 LEA R50, P6, R11, R250, 0x1 ;  /* 0x000000fa0b32a211 */ /* 0x000fe400078c08ff */
[----:B------:R-:W-:-:S02]  /*d210*/  @!P1 LEA.HI.X R53, R5, UR9, R4, 0x1, P4 ;  /* 0x0000000905359c11 */ /* 0x000fc4000a0f0c04 */
[--C-:B------:R-:W-:Y:S02]  /*d220*/  @!P1 IADD3 R19, P5, P4, R192, R9, R235.reuse ;  /* 0x00000009c0139210 */ /* 0x100fe40007cbe0eb */
[----:B------:R-:W-:Y:S02]  /*d230*/  @!P2 LEA.HI.X R51, R11, R249, R14, 0x1, P6 ;  /* 0x000000f90b33a211 */ /* 0x000fe400030f0c0e */
[-CC-:B------:R-:W-:Y:S02]  /*d240*/  @!P1 IADD3.X R4, R137, R16.reuse, R234.reuse, P5, P4 ;  /* 0x0000001089049210 */ /* 0x180fe40002fe84ea */
[----:B------:R-:W-:Y:S02]  /*d250*/  IADD3 R5, P5, P4, R235, R9, R235 ;  /* 0x00000009eb057210 */ /* 0x000fe40007cbe0eb */
[----:B------:R-:W-:Y:S02]  /*d260*/  @!P1 LEA R48, P6, R19, UR8, 0x1 ;  /* 0x0000000813309c11 */ /* 0x000fe4000f8c08ff */
[----:B------:R-:W-:-:S02]  /*d270*/  IADD3.X R14, R234, R16, R234, P5, P4 ;  /* 0x00000010ea0e7210 */ /* 0x000fc40002fe84ea */
[----:B------:R-:W-:Y:S02]  /*d280*/  @!P1 IADD3 R11, P4, R192, R5, RZ ;  /* 0x00000005c00b9210 */ /* 0x000fe40007f9e0ff */
[-C--:B------:R-:W-:Y:S02]  /*d290*/  @!P2 LEA R58, P5, R9, R250.reuse, 0x1 ;  /* 0x000000fa093aa211 */ /* 0x080fe400078a08ff */
[----:B------:R-:W-:Y:S01]  /*d2a0*/  @!P1 LEA.HI.X R49, R19, UR9, R4, 0x1, P6 ;  /* 0x0000000913319c11 */ /* 0x000fe2000b0f0c04 */
[----:B------:R-:W-:Y:S01]  /*d2b0*/  @!P1 IMAD.X R4, R137, 0x1, R14, P4 ;  /* 0x0000000189049824 */ /* 0x000fe200020e060e */
[----:B------:R-:W-:Y:S02]  /*d2c0*/  @!P2 LEA.HI.X R59, R9, R249, R16, 0x1, P5 ;  /* 0x000000f9093ba211 */ /* 0x000fe400028f0c10 */
[----:B------:R-:W-:Y:S02]  /*d2d0*/  @!P1 LEA R44, P5, R11, UR8, 0x1 ;  /* 0x000000080b2c9c11 */ /* 0x000fe4000f8a08ff */
[----:B------:R-:W-:Y:S01]  /*d2e0*/  @!P2 LEA R46, P6, R5, R250, 0x1 ;  /* 0x000000fa052ea211 */ /* 0x000fe200078c08ff */
[----:B------:R-:W-:Y:S01]  /*d2f0*/  @!PT LDS RZ, [RZ] ;  /* 0x00000000fffff984 */ /* 0x000fe20000000800 */
[----:B------:R-:W-:Y:S01]  /*d300*/  @!PT LDS RZ, [RZ] ;  /* 0x00000000fffff984 */ /* 0x000fe20000000800 */
[----:B------:R-:W-:Y:S01]  /*d310*/  @!PT LDS RZ, [RZ] ;  /* 0x00000000fffff984 */ /* 0x000fe20000000800 */
[----:B------:R2:W-:Y:S01]  /*d320*/  @!P2 LDGSTS.E.BYPASS.LTC128B.128 [R239+0x4000], desc[UR12][R58.64] ;  /* 0x040000003aefafae */ /* 0x0005e2000b901d4c */
[----:B------:R-:W-:-:S02]  /*d330*/  IADD3 R19, P4, R235, R5, RZ ;  /* 0x00000005eb137210 */ /* 0x000fc40007f9e0ff */
[----:B------:R-:W-:Y:S01]  /*d340*/  @!P1 LEA.HI.X R45, R11, UR9, R4, 0x1, P5 ;  /* 0x000000090b2d9c11 */ /* 0x000fe2000a8f0c04 */
[----:B------:R1:W-:Y:S01]  /*d350*/  @P1 STS.128 [R239+0x8000], RZ ;  /* 0x008000ffef001388 */ /* 0x0003e20000000c00 */
[--C-:B------:R-:W-:Y:S01]  /*d360*/  @!P2 LEA.HI.X R47, R5, R249, R14.reuse, 0x1, P6 ;  /* 0x000000f9052fa211 */ /* 0x100fe200030f0c0e */
[----:B------:R-:W-:Y:S01]  /*d370*/  IMAD.X R14, R234, 0x1, R14, P4 ;  /* 0x00000001ea0e7824 */ /* 0x000fe200020e060e */
[-C--:B------:R-:W-:Y:S01]  /*d380*/  @!P1 IADD3 R11, P5, R192, R19.reuse, RZ ;  /* 0x00000013c00b9210 */ /* 0x080fe20007fbe0ff */
[----:B------:R-:W-:Y:S01]  /*d390*/  @!PT LDS RZ, [RZ] ;  /* 0x00000000fffff984 */ /* 0x000fe20000000800 */
[----:B------:R-:W-:Y:S01]  /*d3a0*/  @!PT LDS RZ, [RZ] ;  /* 0x00000000fffff984 */ /* 0x000fe20000000800 */
[----:B------:R-:W-:Y:S01]  /*d3b0*/  @!PT LDS RZ, [RZ] ;  /* 0x00000000fffff984 */ /* 0x000fe20000000800 */
[----:B------:R1:W-:Y:S01]  /*d3c0*/  @!P1 LDGSTS.E.BYPASS.LTC128B.128 [R239+0x8000], desc[UR12][R52.64+0x80] ;  /* 0x0800008034ef9fae */ /* 0x0003e2000b901d4c */
[----:B------:R-:W-:Y:S02]  /*d3d0*/  @!P2 LEA R42, P6, R19, R250, 0x1 ;  /* 0x000000fa132aa211 */ /* 0x000fe400078c08ff */
[----:B------:R-:W-:Y:S01]  /*d3e0*/  IADD3 R5, P4, R235, R19, RZ ;  /* 0x00000013eb057210 */ /* 0x000fe20007f9e0ff */
[--C-:B------:R-:W-:Y:S01]  /*d3f0*/  @!P1 IMAD.X R4, R137, 0x1, R14.reuse, P5 ;  /* 0x0000000189049824 */ /* 0x100fe200028e060e */
[--C-:B------:R-:W-:Y:S01]  /*d400*/  @!P2 LEA.HI.X R43, R19, R249, R14.reuse, 0x1, P6 ;  /* 0x000000f9132ba211 */ /* 0x100fe200030f0c0e */
[----:B------:R1:W-:Y:S01]  /*d410*/  @P2 STS.128 [R239+0x4800], RZ ;  /* 0x004800ffef002388 */ /* 0x0003e20000000c00 */
[C---:B------:R-:W-:Y:S01]  /*d420*/  @!P1 LEA R40, P5, R11.reuse, UR8, 0x1 ;  /* 0x000000080b289c11 */ /* 0x040fe2000f8a08ff */
[----:B------:R-:W-:Y:S01]  /*d430*/  IMAD.X R14, R234, 0x1, R14, P4 ;  /* 0x00000001ea0e7824 */ /* 0x000fe200020e060e */
[----:B------:R-:W-:Y:S01]  /*d440*/  @!P1 IADD3 R18, P4, R192, R5, RZ ;  /* 0x00000005c0129210 */ /* 0x000fe20007f9e0ff */
[----:B------:R-:W-:Y:S01]  /*d450*/  @!PT LDS RZ, [RZ] ;  /* 0x00000000fffff984 */ /* 0x000fe20000000800 */
[----:B------:R-:W-:Y:S01]  /*d460*/  @!PT LDS RZ, [RZ] ;  /* 0x00000000fffff984 */ /* 0x000fe20000000800 */
[----:B------:R-:W-:Y:S01]  /*d470*/  @!PT LDS RZ, [RZ] ;  /* 0x00000000fffff984 */ /* 0x000fe20000000800 */
[----:B------:R1:W-:Y:S01]  /*d480*/  @!P2 LDGSTS.E.BYPASS.LTC128B.128 [R239+0x4800], desc[UR12][R50.64] ;  /* 0x0480000032efafae */ /* 0x0003e2000b901d4c */
[----:B------:R-:W-:-:S02]  /*d490*/  @!P1 LEA.HI.X R41, R11, UR9, R4, 0x1, P5 ;  /* 0x000000090b299c11 */ /* 0x000fc4000a8f0c04 */
[-C--:B------:R-:W-:Y:S01]  /*d4a0*/  @!P2 LEA R30, P6, R5, R250.reuse, 0x1 ;  /* 0x000000fa051ea211 */ /* 0x080fe200078c08ff */
[--C-:B------:R-:W-:Y:S01]  /*d4b0*/  @!P1 IMAD.X R11, R137, 0x1, R14.reuse, P4 ;  /* 0x00000001890b9824 */ /* 0x100fe200020e060e */
[----:B------:R-:W-:Y:S01]  /*d4c0*/  IADD3 R4, P4, R235, R5, RZ ;  /* 0x00000005eb047210 */ /* 0x000fe20007f9e0ff */
[----:B------:R1:W-:Y:S01]  /*d4d0*/  @P1 STS.128 [R239+0x8800], RZ ;  /* 0x008800ffef001388 */ /* 0x0003e20000000c00 */
        /* <DEDUP_REMOVED lines=8> */
[----:B------:R-:W-:-:S02]  /*d560*/  @!P2 LEA R66, P6, R4, R250, 0x1 ;  /* 0x000000fa0442a211 */ /* 0x000fc400078c08ff */
[-C--:B------:R-:W-:Y:S01]  /*d570*/  @!P1 IADD3 R11, P5, R192, R4.reuse, RZ ;  /* 0x00000004c00b9210 */ /* 0x080fe20007fbe0ff */
[----:B------:R1:W-:Y:S01]  /*d580*/  @P2 STS.128 [R239+0x5000], RZ ;  /* 0x005000ffef002388 */ /* 0x0003e20000000c00 */
[----:B------:R-:W-:Y:S02]  /*d590*/  IADD3 R5, P4, R235, R4, RZ ;  /* 0x00000004eb057210 */ /* 0x000fe40007f9e0ff */
[--C-:B------:R-:W-:Y:S01]  /*d5a0*/  @!P2 LEA.HI.X R67, R4, R249, R14.reuse, 0x1, P6 ;  /* 0x000000f90443a211 */ /* 0x100fe200030f0c0e */
[--C-:B------:R-:W-:Y:S01]  /*d5b0*/  @!P1 IMAD.X R4, R137, 0x1, R14.reuse, P5 ;  /* 0x0000000189049824 */ /* 0x100fe200028e060e */
        /* <DEDUP_REMOVED lines=10> */
[C---:B--2---:R-:W-:Y:S01]  /*d660*/  @!P1 LEA R58, P4, R18.reuse, UR8, 0x1 ;  /* 0x00000008123a9c11 */ /* 0x044fe2000f8808ff */
[----:B------:R1:W-:Y:S03]  /*d670*/  @P1 STS.128 [R239+0x9000], RZ ;  /* 0x009000ffef001388 */ /* 0x0003e60000000c00 */
[----:B------:R-:W-:Y:S01]  /*d680*/  @!P1 LEA.HI.X R59, R18, UR9, R11, 0x1, P4 ;  /* 0x00000009123b9c11 */ /* 0x000fe2000a0f0c0b */
[----:B------:R-:W-:Y:S01]  /*d690*/  @!PT LDS RZ, [RZ] ;  /* 0x00000000fffff984 */ /* 0x000fe20000000800 */
[----:B------:R-:W-:Y:S01]  /*d6a0*/  @!PT LDS RZ, [RZ] ;  /* 0x00000000fffff984 */ /* 0x000fe20000000800 */
[----:B------:R-:W-:Y:S01]  /*d6b0*/  @!PT LDS RZ, [RZ] ;  /* 0x00000000fffff984 */ /* 0x000fe20000000800 */
[----:B------:R1:W-:Y:S01]  /*d6c0*/  @!P1 LDGSTS.E.BYPASS.LTC128B.128 [R239+0x9000], desc[UR12][R44.64+0x80] ;  /* 0x090000802cef9fae */ /* 0x0003e2000b901d4c */
[----:B------:R-:W-:Y:S02]  /*d6d0*/  IADD3 R11, P4, R235, R5, RZ ;  /* 0x00000005eb0b7210 */ /* 0x000fe40007f9e0ff */
[-CC-:B------:R-:W-:Y:S01]  /*d6e0*/  @!P2 LEA.HI.X R5, R5, R249.reuse, R14.reuse, 0x1, P5 ;  /* 0x000000f90505a211 */ /* 0x180fe200028f0c0e */
[----:B------:R1:W-:Y:S02]  /*d6f0*/  @P2 STS.128 [R239+0x5800], RZ ;  /* 0x005800ffef002388 */ /* 0x0003e40000000c00 */
[----:B------:R-:W-:Y:S01]  /*d700*/  IMAD.X R14, R234, 0x1, R14, P4 ;  /* 0x00000001ea0e7824 */ /* 0x000fe200020e060e */
[C---:B------:R-:W-:Y:S01]  /*d710*/  @!P2 LEA R18, P4, R11.reuse, R250, 0x1 ;  /* 0x000000fa0b12a211 */ /* 0x040fe200078808ff */
[----:B------:R-:W-:Y:S01]  /*d720*/  @!PT LDS RZ, [RZ] ;  /* 0x00000000fffff984 */ /* 0x000fe20000000800 */
[----:B------:R-:W-:Y:S01]  /*d730*/  @!PT LDS RZ, [RZ] ;  /* 0x00000000fffff984 */ /* 0x000fe20000000800 */
[----:B------:R-:W-:Y:S01]  /*d740*/  @!PT LDS RZ, [RZ] ;  /* 0x00000000fffff984 */ /* 0x000fe20000000800 */
[----:B------:R1:W-:Y:S03]  /*d750*/  @!P2 LDGSTS.E.BYPASS.LTC128B.128 [R239+0x5800], desc[UR12][R42.64] ;  /* 0x058000002aefafae */ /* 0x0003e6000b901d4c */
[----:B------:R-:W-:Y:S01]  /*d760*/  @!P2 LEA.HI.X R19, R11, R249, R14, 0x1, P4 ;  /* 0x000000f90b13a211 */ /* 0x000fe200020f0c0e */
        /* <DEDUP_REMOVED lines=50> */
.L_x_3821:
[----:B------:R-:W-:Y:S05]  /*da90*/  BSYNC B0 ;  /* 0x0000000000007941 */ /* 0x000fea0003800000 */
.L_x_3820:
[----:B------:R-:W0:Y:S01]  /*daa0*/  LDGDEPBAR ;  /* 0x00000000000079af */ /* 0x000e220000000000 */
[----:B------:R-:W-:-:S04]  /*dab0*/  LEA R250, P1, R9, R250, 0x1 ;  /* 0x000000fa09fa7211 */ /* 0x000fc800078208ff */
[----:B------:R-:W-:-:S09]  /*dac0*/  LEA.HI.X R249, R9, R249, R16, 0x1, P1 ;  /* 0x000000f909f97211 */ /* 0x000fd200008f0c10 */
.L_x_3817:
[----:B-12---:R-:W-:Y:S01]  /*dad0*/  FMNMX.FTZ R4, R3, R7, !PT ;  /* 0x0000000703047209 */ /* 0x006fe20007810000 */
        /* <DEDUP_REMOVED lines=73> */
[C---:B------:R-:W-:Y:S02]  /*df70*/  FSETP.NEU.FTZ.AND P2, PT, R47.reuse, -INF , PT ;  /* 0xff8000002f00780b */ /* 0x040fe40003f5d000 */
[C---:B------:R-:W-:Y:S01]  /*df80*/  FSETP.NEU.FTZ.AND P1, PT, R46.reuse, -INF , PT ;  /* 0xff8000002e00780b */ /* 0x040fe20003f3d000 */
[----:B------:R-:W-:Y:S01]  /*df90*/  FMUL.FTZ R57, R46, UR11 ;  /* 0x0000000b2e397c20 */ /* 0x000fe20008410000 */
[----:B------:R-:W-:Y:S02]  /*dfa0*/  FSEL R66, R66, RZ, P2 ;  /* 0x000000ff42427208 */ /* 0x000fe40001000000 */
[----:B------:R-:W-:Y:S02]  /*dfb0*/  FSEL R4, R47, RZ, P2 ;  /* 0x000000ff2f047208 */ /* 0x000fe40001000000 */
[----:B------:R-:W-:Y:S01]  /*dfc0*/  FSEL R57, R57, RZ, P1 ;  /* 0x000000ff39397208 */ /* 0x000fe20000800000 */
[----:B------:R-:W-:Y:S01]  /*dfd0*/  FFMA.FTZ R48, R7, UR11, -R66 ;  /* 0x0000000b07307c23 */ /* 0x000fe20008010842 */
[----:B------:R-:W-:Y:S01]  /*dfe0*/  FSEL R11, R46, RZ, P1 ;  /* 0x000000ff2e0b7208 */ /* 0x000fe20000800000 */
[----:B------:R-:W-:Y:S01]  /*dff0*/  FADD.FTZ R9, R3, -R4 ;  /* 0x8000000403097221 */ /* 0x000fe20000010000 */
[--C-:B------:R-:W-:Y:S01]  /*e000*/  FFMA.FTZ R45, R17, UR11, -R66.reuse ;  /* 0x0000000b112d7c23 */ /* 0x100fe20008010842 */
[----:B------:R-:W-:Y:S01]  /*e010*/  FFMA.FTZ R41, R6, UR11, -R57 ;  /* 0x0000000b06297c23 */ /* 0x000fe20008010839 */
[----:B------:R-:W-:Y:S01]  /*e020*/  LDSM.16.MT88.4 R16, [R223+0xc000] ;  /* 0x00c00000df10783b */ /* 0x000fe20000004200 */
[----:B------:R-:W-:Y:S01]  /*e030*/  FADD.FTZ R11, R2, -R11 ;  /* 0x8000000b020b7221 */ /* 0x000fe20000010000 */
[--C-:B------:R-:W-:Y:S01]  /*e040*/  FFMA.FTZ R44, R13, UR11, -R66.reuse ;  /* 0x0000000b0d2c7c23 */ /* 0x100fe20008010842 */
[--C-:B------:R-:W-:Y:S01]  /*e050*/  FFMA.FTZ R42, R15, UR11, -R66.reuse ;  /* 0x0000000b0f2a7c23 */ /* 0x100fe20008010842 */
[----:B------:R-:W1:Y:S01]  /*e060*/  LDSM.16.MT88.4 R4, [R225+0xc000] ;  /* 0x00c00000e104783b */ /* 0x000e620000004200 */
        /* <DEDUP_REMOVED lines=16> */
[----:B------:R-:W-:Y:S01]  /*e170*/  LDSM.16.MT88.4 R24, [R223+0xc800] ;  /* 0x00c80000df18783b */ /* 0x000fe20000004200 */
[--C-:B------:R-:W-:Y:S01]  /*e180*/  FFMA.FTZ R63, R39, UR11, -R66.reuse ;  /* 0x0000000b273f7c23 */ /* 0x100fe20008010842 */
[--C-:B------:R-:W-:Y:S01]  /*e190*/  FFMA.FTZ R132, R37, UR11, -R66.reuse ;  /* 0x0000000b25847c23 */ /* 0x100fe20008010842 */
[--C-:B------:R-:W-:Y:S01]  /*e1a0*/  FFMA.FTZ R67, R35, UR11, -R66.reuse ;  /* 0x0000000b23437c23 */ /* 0x100fe20008010842 */
[----:B------:R-:W-:Y:S01]  /*e1b0*/  LDSM.16.MT88.4 R20, [R221+0xc800] ;  /* 0x00c80000dd14783b */ /* 0x000fe20000004200 */
[----:B------:R-:W-:Y:S01]  /*e1c0*/  MUFU.EX2 R45, R45 ;  /* 0x0000002d002d7308 */ /* 0x000fe20000000800 */
[--C-:B------:R-:W-:Y:S01]  /*e1d0*/  FFMA.FTZ R134, R33, UR11, -R66.reuse ;  /* 0x0000000b21867c23 */ /* 0x100fe20008010842 */
[--C-:B------:R-:W-:Y:S01]  /*e1e0*/  FFMA.FTZ R137, R34, UR11, -R57.reuse ;  /* 0x0000000b22897c23 */ /* 0x100fe20008010839 */
[----:B------:R-:W-:Y:S01]  /*e1f0*/  LDSM.16.MT88.4 R36, [R221+0x10800] ;  /* 0x01080000dd24783b */ /* 0x000fe20000004200 */
[--C-:B------:R-:W-:Y:S01]  /*e200*/  FFMA.FTZ R140, R32, UR11, -R57.reuse ;  /* 0x0000000b208c7c23 */ /* 0x100fe20008010839 */
[--C-:B------:R-:W-:Y:S01]  /*e210*/  FFMA.FTZ R141, R152, UR11, -R57.reuse ;  /* 0x0000000b988d7c23 */ /* 0x100fe20008010839 */
[--C-:B------:R-:W-:Y:S01]  /*e220*/  FFMA.FTZ R142, R142, UR11, -R57.reuse ;  /* 0x0000000b8e8e7c23 */ /* 0x100fe20008010839 */
[----:B------:R-:W-:Y:S01]  /*e230*/  LDSM.16.MT88.4 R32, [R225+0xd000] ;  /* 0x00d00000e120783b */ /* 0x000fe20000004200 */
        /* <DEDUP_REMOVED lines=41> */
[--C-:B------:R-:W-:Y:S01]  /*e4d0*/  FFMA.FTZ R135, R135, UR11, -R66.reuse ;  /* 0x0000000b87877c23 */ /* 0x100fe20008010842 */
[--C-:B------:R-:W-:Y:S01]  /*e4e0*/  FFMA.FTZ R144, R133, UR11, -R66.reuse ;  /* 0x0000000b85907c23 */ /* 0x100fe20008010842 */
[--C-:B------:R-:W-:Y:S01]  /*e4f0*/  FFMA.FTZ R65, R65, UR11, -R66.reuse ;  /* 0x0000000b41417c23 */ /* 0x100fe20008010842 */
[----:B------:R-:W-:-:S04]  /*e500*/  FFMA.FTZ R66, R61, UR11, -R66 ;  /* 0x0000000b3d427c23 */ /* 0x000fc80008010842 */
        /* <DEDUP_REMOVED lines=173> */
[----:B------:R-:W-:Y:S02]  /*efe0*/  MUFU.EX2 R167, R167 ;  /* 0x000000a700a77308 */ /* 0x000fe40000000800 */
[C---:B------:R-:W-:Y:S01]  /*eff0*/  HMMA.16816.F32.BF16 R108, R8.reuse, R22, R108 ;  /* 0x00000016086c723c */ /* 0x040fe2000004186c */
[----:B------:R-:W5:Y:S05]  /*f000*/  LDSM.16.MT88.4 R20, [R222+0x11000] ;  /* 0x01100000de14783b */ /* 0x000f6a0000004200 */
        /* <DEDUP_REMOVED lines=10> */
[----:B------:R-:W3:Y:S05]  /*f0b0*/  MUFU.EX2 R171, R171 ;  /* 0x000000ab00ab7308 */ /* 0x000eea0000000800 */
[C---:B------:R-:W-:Y:S01]  /*f0c0*/  HMMA.16816.F32.BF16 R124, R8.reuse, R34, R124 ;  /* 0x00000022087c723c */ /* 0x040fe2000004187c */
[----:B------:R-:W3:Y:S02]  /*f0d0*/  LDSM.16.MT88.4 R32, [R225+0xd800] ;  /* 0x00d80000e120783b */ /* 0x000ee40000004200 */
[----:B------:R-:W3:Y:S03]  /*f0e0*/  MUFU.EX2 R172, R172 ;  /* 0x000000ac00ac7308 */ /* 0x000ee60000000800 */
[C---:B--2---:R-:W-:Y:S05]  /*f0f0*/  HMMA.16816.F32.BF16 R88, R8.reuse, R24, R88 ;  /* 0x000000180858723c */ /* 0x044fea0000041858 */
[----:B------:R-:W2:Y:S01]  /*f100*/  MUFU.EX2 R170, R170 ;  /* 0x000000aa00aa7308 */ /* 0x000ea20000000800 */
[C---:B------:R-:W-:Y:S01]  /*f110*/  HMMA.16816.F32.BF16 R84, R8.reuse, R26, R84 ;  /* 0x0000001a0854723c */ /* 0x040fe20000041854 */
[----:B------:R-:W2:Y:S05]  /*f120*/  LDSM.16.MT88.4 R24, [R222+0xd800] ;  /* 0x00d80000de18783b */ /* 0x000eaa0000004200 */
        /* <DEDUP_REMOVED lines=25> */
[----:B------:R-:W1:Y:S01]  /*f2c0*/  LDSM.16.MT88.4 R28, [R223+0x11800] ;  /* 0x01180000df1c783b */ /* 0x000e620000004200 */
[----:B------:R-:W-:Y:S01]  /*f2d0*/  FADD.FTZ R3, R171, R166 ;  /* 0x000000a6ab037221 */ /* 0x000fe20000010000 */
[----:B------:R-:W3:Y:S03]  /*f2e0*/  MUFU.EX2 R155, R155 ;  /* 0x0000009b009b7308 */ /* 0x000ee60000000800 */
[----:B------:R-:W-:Y:S01]  /*f2f0*/  HMMA.16816.F32.BF16 R96, R12, R16, R96 ;  /* 0x000000100c60723c */ /* 0x000fe20000041860 */
[----:B------:R-:W-:-:S04]  /*f300*/  FADD.FTZ R3, R172, R3 ;  /* 0x00000003ac037221 */ /* 0x000fc80000010000 */
[----:B------:R-:W4:Y:S01]  /*f310*/  MUFU.EX2 R160, R160 ;  /* 0x000000a000a07308 */ /* 0x000f220000000800 */
[----:B------:R-:W-:Y:S01]  /*f320*/  HMMA.16816.F32.BF16 R92, R12, R18, R92 ;  /* 0x000000120c5c723c */ /* 0x000fe2000004185c */
[----:B------:R-:W1:Y:S01]  /*f330*/  LDSM.16.MT88.4 R16, [R223+0xe000] ;  /* 0x00e00000df10783b */ /* 0x000e620000004200 */
[----:B--2---:R-:W-:-:S04]  /*f340*/  FADD.FTZ R2, R170, R3 ;  /* 0x00000003aa027221 */ /* 0x004fc80000010000 */
[----:B------:R-:W-:Y:S01]  /*f350*/  HMMA.16816.F32.BF16 R128, R12, R32, R128 ;  /* 0x000000200c80723c */ /* 0x000fe20000041880 */
[----:B------:R-:W2:Y:S01]  /*f360*/  MUFU.EX2 R158, R158 ;  /* 0x0000009e009e7308 */ /* 0x000ea20000000800 */
[----:B-----5:R-:W-:-:S04]  /*f370*/  FADD.FTZ R2, R173, R2 ;  /* 0x00000002ad027221 */ /* 0x020fc80000010000 */
[C---:B------:R-:W-:Y:S01]  /*f380*/  HMMA.16816.F32.BF16 R124, R12.reuse, R34, R124 ;  /* 0x000000220c7c723c */ /* 0x040fe2000004187c */
[----:B------:R-:W5:Y:S01]  /*f390*/  LDSM.16.MT88.4 R32, [R221+0x11800] ;  /* 0x01180000dd20783b */ /* 0x000f620000004200 */
[----:B---3--:R-:W-:Y:S01]  /*f3a0*/  FADD.FTZ R3, R155, R2 ;  /* 0x000000029b037221 */ /* 0x008fe20000010000 */
[----:B------:R-:W3:Y:S03]  /*f3b0*/  MUFU.EX2 R159, R159 ;  /* 0x0000009f009f7308 */ /* 0x000ee60000000800 */
[----:B------:R-:W-:Y:S01]  /*f3c0*/  HMMA.16816.F32.BF16 R112, R12, R24, R112 ;  /* 0x000000180c70723c */ /* 0x000fe20000041870 */
[----:B----4-:R-:W-:-:S04]  /*f3d0*/  FADD.FTZ R3, R160, R3 ;  /* 0x00000003a0037221 */ /* 0x010fc80000010000 */
[----:B------:R-:W-:Y:S01]  /*f3e0*/  MUFU.EX2 R149, R149 ;  /* 0x0000009500957308 */ /* 0x000fe20000000800 */
[----:B------:R-:W-:Y:S01]  /*f3f0*/  HMMA.16816.F32.BF16 R108, R12, R26, R108 ;  /* 0x0000001a0c6c723c */ /* 0x000fe2000004186c */
[----:B------:R-:W4:Y:S01]  /*f400*/  LDSM.16.MT88.4 R24, [R225+0xe000] ;  /* 0x00e00000e118783b */ /* 0x000f220000004200 */
[----:B--2---:R-:W-:-:S04]  /*f410*/  FADD.FTZ R2, R158, R3 ;  /* 0x000000039e027221 */ /* 0x004fc80000010000 */
[----:B------:R-:W-:Y:S01]  /*f420*/  HMMA.16816.F32.BF16 R80, R12, R8, R80 ;  /* 0x000000080c50723c */ /* 0x000fe20000041850 */
[----:B------:R-:W-:Y:S01]  /*f430*/  MUFU.EX2 R156, R156 ;  /* 0x0000009c009c7308 */ /* 0x000fe20000000800 */
[----:B---3--:R-:W-:-:S04]  /*f440*/  FADD.FTZ R2, R159, R2 ;  /* 0x000000029f027221 */ /* 0x008fc80000010000 */
[C---:B------:R-:W-:Y:S01]  /*f450*/  HMMA.16816.F32.BF16 R76, R12.reuse, R10, R76 ;  /* 0x0000000a0c4c723c */ /* 0x040fe2000004184c */
[----:B------:R-:W-:Y:S01]  /*f460*/  F2FP.BF16.F32.PACK_AB R8, R174, R167 ;  /* 0x000000a7ae08723e */ /* 0x000fe200000010ff */
[----:B------:R-:W-:Y:S01]  /*f470*/  FADD.FTZ R167, R167, R154 ;  /* 0x0000009aa7a77221 */ /* 0x000fe20000010000 */
[----:B------:R-:W-:Y:S01]  /*f480*/  F2FP.BF16.F32.PACK_AB R9, R172, R171 ;  /* 0x000000abac09723e */ /* 0x000fe200000010ff */
[----:B------:R-:W-:Y:S02]  /*f490*/  MUFU.EX2 R145, R145 ;  /* 0x0000009100917308 */ /* 0x000fe40000000800 */
[----:B------:R-:W-:Y:S01]  /*f4a0*/  HMMA.16816.F32.BF16 R104, R12, R20, R104 ;  /* 0x000000140c68723c */ /* 0x000fe20000041868 */
[----:B------:R-:W-:Y:S01]  /*f4b0*/  F2FP.BF16.F32.PACK_AB R10, R178, R169 ;  /* 0x000000a9b20a723e */ /* 0x000fe200000010ff */
[----:B------:R-:W-:Y:S01]  /*f4c0*/  FADD.FTZ R174, R174, R167 ;  /* 0x000000a7aeae7221 */ /* 0x000fe20000010000 */
[----:B------:R-:W-:-:S03]  /*f4d0*/  F2FP.BF16.F32.PACK_AB R11, R173, R170 ;  /* 0x000000aaad0b723e */ /* 0x000fc600000010ff */
[----:B------:R-:W-:Y:S01]  /*f4e0*/  HMMA.16816.F32.BF16 R100, R12, R22, R100 ;  /* 0x000000160c64723c */ /* 0x000fe20000041864 */
[----:B------:R-:W-:Y:S01]  /*f4f0*/  LDSM.16.MT88.4 R20, [R221+0xe000] ;  /* 0x00e00000dd14783b */ /* 0x000fe20000004200 */
[----:B------:R-:W-:Y:S01]  /*f500*/  MUFU.EX2 R162, R162 ;  /* 0x000000a200a27308 */ /* 0x000fe20000000800 */
[----:B------:R-:W-:-:S03]  /*f510*/  FADD.FTZ R169, R169, R174 ;  /* 0x000000aea9a97221 */ /* 0x000fc60000010000 */
[----:B-1----:R-:W-:Y:S01]  /*f520*/  HMMA.16816.F32.BF16 R88, R12, R28, R88 ;  /* 0x0000001c0c58723c */ /* 0x002fe20000041858 */
[----:B------:R-:W-:-:S03]  /*f530*/  FADD.FTZ R178, R178, R169 ;  /* 0x000000a9b2b27221 */ /* 0x000fc60000010000 */
[----:B------:R-:W1:Y:S02]  /*f540*/  MUFU.EX2 R143, R143 ;  /* 0x0000008f008f7308 */ /* 0x000e640000000800 */
[----:B------:R-:W-:Y:S01]  /*f550*/  HMMA.16816.F32.BF16 R84, R12, R30, R84 ;  /* 0x0000001e0c54723c */ /* 0x000fe20000041854 */
[----:B------:R-:W2:Y:S05]  /*f560*/  LDSM.16.MT88.4 R28, [R222+0xe000] ;  /* 0x00e00000de1c783b */ /* 0x000eaa0000004200 */
[C---:B------:R-:W-:Y:S01]  /*f570*/  HMMA.16816.F32.BF16 R120, R8.reuse, R16, R120 ;  /* 0x000000100878723c */ /* 0x040fe20000041878 */
[----:B------:R-:W3:Y:S05]  /*f580*/  MUFU.EX2 R148, R148 ;  /* 0x0000009400947308 */ /* 0x000eea0000000800 */
[----:B------:R-:W-:Y:S01]  /*f590*/  HMMA.16816.F32.BF16 R116, R8, R18, R116 ;  /* 0x000000120874723c */ /* 0x000fe20000041874 */
[----:B------:R-:W2:Y:S02]  /*f5a0*/  LDSM.16.MT88.4 R16, [R222+0x12000] ;  /* 0x01200000de10783b */ /* 0x000ea40000004200 */
[----:B------:R-:W-:Y:S01]  /*f5b0*/  MUFU.EX2 R146, R146 ;  /* 0x0000009200927308 */ /* 0x000fe20000000800 */
[----:B-1----:R-:W-:Y:S01]  /*f5c0*/  FADD.FTZ R3, R143, R2 ;  /* 0x000000028f037221 */ /* 0x002fe20000010000 */
[----:B------:R-:W-:Y:S01]  /*f5d0*/  MOV R2, R46 ;  /* 0x0000002e00027202 */ /* 0x000fe20000000f00 */
[C---:B-----5:R-:W-:Y:S05]  /*f5e0*/  HMMA.16816.F32.BF16 R72, R12.reuse, R32, R72 ;  /* 0x000000200c48723c */ /* 0x060fea0000041848 */
[----:B------:R-:W-:Y:S01]  /*f5f0*/  MUFU.EX2 R147, R147 ;  /* 0x0000009300937308 */ /* 0x000fe20000000800 */
[----:B------:R-:W-:Y:S01]  /*f600*/  HMMA.16816.F32.BF16 R4, R12, R34, R4 ;  /* 0x000000220c04723c */ /* 0x000fe20000041804 */
[----:B------:R-:W1:Y:S01]  /*f610*/  LDSM.16.MT88.4 R32, [R225+0x12000] ;  /* 0x01200000e120783b */ /* 0x000e620000004200 */
[----:B---3--:R-:W-:-:S03]  /*f620*/  FADD.FTZ R3, R148, R3 ;  /* 0x0000000394037221 */ /* 0x008fc60000010000 */
[----:B------:R-:W-:Y:S01]  /*f630*/  LDSM.16.MT88.4 R12, [R221+0x12000] ;  /* 0x01200000dd0c783b */ /* 0x000fe20000004200 */
[C---:B----4-:R-:W-:Y:S01]  /*f640*/  HMMA.16816.F32.BF16 R128, R8.reuse, R24, R128 ;  /* 0x000000180880723c */ /* 0x050fe20000041880 */
[----:B------:R-:W-:Y:S05]  /*f650*/  MUFU.EX2 R135, R135 ;  /* 0x0000008700877308 */ /* 0x000fea0000000800 */
[C---:B------:R-:W-:Y:S01]  /*f660*/  HMMA.16816.F32.BF16 R124, R8.reuse, R26, R124 ;  /* 0x0000001a087c723c */ /* 0x040fe2000004187c */
[----:B------:R-:W3:Y:S02]  /*f670*/  LDSM.16.MT88.4 R24, [R223+0x12000] ;  /* 0x01200000df18783b */ /* 0x000ee40000004200 */
[----:B------:R-:W4:Y:S03]  /*f680*/  MUFU.EX2 R144, R144 ;  /* 0x0000009000907308 */ /* 0x000f260000000800 */
[C---:B--2---:R-:W-:Y:S05]  /*f690*/  HMMA.16816.F32.BF16 R112, R8.reuse, R28, R112 ;  /* 0x0000001c0870723c */ /* 0x044fea0000041870 */
[----:B------:R-:W-:Y:S01]  /*f6a0*/  MUFU.EX2 R65, R65 ;  /* 0x0000004100417308 */ /* 0x000fe20000000800 */
[C---:B------:R-:W-:Y:S01]  /*f6b0*/  HMMA.16816.F32.BF16 R108, R8.reuse, R30, R108 ;  /* 0x0000001e086c723c */ /* 0x040fe2000004186c */
[----:B------:R-:W2:Y:S05]  /*f6c0*/  LDSM.16.MT88.4 R28, [R225+0xe800] ;  /* 0x00e80000e11c783b */ /* 0x000eaa0000004200 */
[----:B------:R-:W-:Y:S01]  /*f6d0*/  HMMA.16816.F32.BF16 R104, R8, R20, R104 ;  /* 0x000000140868723c */ /* 0x000fe20000041868 */
[----:B------:R-:W5:Y:S01]  /*f6e0*/  MUFU.EX2 R66, R66 ;  /* 0x0000004200427308 */ /* 0x000f620000000800 */
[----:B----4-:R-:W-:-:S04]  /*f6f0*/  F2FP.BF16.F32.PACK_AB R68, R144, R135 ;  /* 0x000000879044723e */ /* 0x010fc800000010ff */
[C---:B------:R-:W-:Y:S01]  /*f700*/  HMMA.16816.F32.BF16 R100, R8.reuse, R22, R100 ;  /* 0x000000160864723c */ /* 0x040fe20000041864 */
[----:B------:R-:W4:Y:S05]  /*f710*/  LDSM.16.MT88.4 R20, [R223+0xe800] ;  /* 0x00e80000df14783b */ /* 0x000f2a0000004200 */
[C---:B------:R-:W-:Y:S06]  /*f720*/  HMMA.16816.F32.BF16 R80, R8.reuse, R16, R80 ;  /* 0x000000100850723c */ /* 0x040fec0000041850 */
[----:B------:R-:W-:Y:S01]  /*f730*/  HMMA.16816.F32.BF16 R76, R8, R18, R76 ;  /* 0x00000012084c723c */ /* 0x000fe2000004184c */
[----:B------:R-:W4:Y:S01]  /*f740*/  LDSM.16.MT88.4 R16, [R222+0xe800] ;  /* 0x00e80000de10783b */ /* 0x000f220000004200 */
[----:B-----5:R-:W-:-:S04]  /*f750*/  F2FP.BF16.F32.PACK_AB R70, R66, R65 ;  /* 0x000000414246723e */ /* 0x020fc800000010ff */
[C---:B-1----:R-:W-:Y:S06]  /*f760*/  HMMA.16816.F32.BF16 R96, R8.reuse, R32, R96 ;  /* 0x000000200860723c */ /* 0x042fec0000041860 */
[C---:B------:R-:W-:Y:S01]  /*f770*/  HMMA.16816.F32.BF16 R92, R8.reuse, R34, R92 ;  /* 0x00000022085c723c */ /* 0x040fe2000004185c */
[----:B------:R-:W-:Y:S05]  /*f780*/  LDSM.16.MT88.4 R32, [R223+0x12800] ;  /* 0x01280000df20783b */ /* 0x000fea0000004200 */
[C---:B---3--:R-:W-:Y:S06]  /*f790*/  HMMA.16816.F32.BF16 R88, R8.reuse, R24, R88 ;  /* 0x000000180858723c */ /* 0x048fec0000041858 */
        /* <DEDUP_REMOVED lines=19> */
[C---:B------:R-:W-:Y:S06]  /*f8d0*/  HMMA.16816.F32.BF16 R112, R24.reuse, R16, R112 ;  /* 0x000000101870723c */ /* 0x040fec0000041870 */
[C---:B------:R-:W-:Y:S01]  /*f8e0*/  HMMA.16816.F32.BF16 R108, R24.reuse, R18, R108 ;  /* 0x00000012186c723c */ /* 0x040fe2000004186c */
[----:B------:R-:W5:Y:S05]  /*f8f0*/  LDSM.16.MT88.4 R16, [R223+0xf000] ;  /* 0x00f00000df10783b */ /* 0x000f6a0000004200 */
[C---:B-1----:R-:W-:Y:S06]  /*f900*/  HMMA.16816.F32.BF16 R80, R24.reuse, R8, R80 ;  /* 0x000000081850723c */ /* 0x042fec0000041850 */
        /* <DEDUP_REMOVED lines=8> */
[----:B------:R-:W-:Y:S01]  /*f990*/  FADD.FTZ R146, R146, R3 ;  /* 0x0000000392927221 */ /* 0x000fe20000010000 */
[----:B------:R-:W-:Y:S01]  /*f9a0*/  MOV R3, R47 ;  /* 0x0000002f00037202 */ /* 0x000fe20000000f00 */
[----:B------:R-:W-:Y:S01]  /*f9b0*/  HMMA.16816.F32.BF16 R100, R24, R14, R100 ;  /* 0x0000000e1864723c */ /* 0x000fe20000041864 */
[----:B------:R-:W1:Y:S01]  /*f9c0*/  LDSM.16.MT88.4 R12, [R222+0xf000] ;  /* 0x00f00000de0c783b */ /* 0x000e620000004200 */
        /* <DEDUP_REMOVED lines=15> */
[----:B------:R-:W-:Y:S04]  /*fac0*/  LDSM.16.MT88.4 R28, [R222+0x13000] ;  /* 0x01300000de1c783b */ /* 0x000fe80000004200 */
[----:B------:R-:W-:Y:S01]  /*fad0*/  LDSM.16.MT88.4 R24, [R225+0xf800] ;  /* 0x00f80000e118783b */ /* 0x000fe20000004200 */
[C---:B----4-:R-:W-:Y:S06]  /*fae0*/  HMMA.16816.F32.BF16 R128, R8.reuse, R20, R128 ;  /* 0x000000140880723c */ /* 0x050fec0000041880 */
[C---:B------:R-:W-:Y:S01]  /*faf0*/  HMMA.16816.F32.BF16 R124, R8.reuse, R22, R124 ;  /* 0x00000016087c723c */ /* 0x040fe2000004187c */
[----:B------:R-:W2:Y:S05]  /*fb00*/  LDSM.16.MT88.4 R20, [R225+0x13000] ;  /* 0x01300000e114783b */ /* 0x000eaa0000004200 */
[C---:B-----5:R-:W-:Y:S06]  /*fb10*/  HMMA.16816.F32.BF16 R120, R8.reuse, R16, R120 ;  /* 0x000000100878723c */ /* 0x060fec0000041878 */
[C---:B------:R-:W-:Y:S01]  /*fb20*/  HMMA.16816.F32.BF16 R116, R8.reuse, R18, R116 ;  /* 0x000000120874723c */ /* 0x040fe20000041874 */
[----:B------:R-:W4:Y:S05]  /*fb30*/  LDSM.16.MT88.4 R16, [R221+0x13000] ;  /* 0x01300000dd10783b */ /* 0x000f2a0000004200 */
        /* <DEDUP_REMOVED lines=13> */
[----:B------:R-:W3:Y:S01]  /*fc10*/  MUFU.EX2 R33, R33 ;  /* 0x0000002100217308 */ /* 0x000ee20000000800 */
        /* <DEDUP_REMOVED lines=36> */
.L_x_3814:
        /* <DEDUP_REMOVED lines=14> */
.L_x_3826:
        /* <DEDUP_REMOVED lines=12> */
[----:B------:R-:W-:Y:S01]  /*10000*/  UMOV UR16, UR11 ;  /* 0x0000000b00107c82 */ /* 0x000fe20008000000 */
[----:B------:R-:W-:Y:S01]  /*10010*/  UMOV UR15, UR10 ;  /* 0x0000000a000f7c82 */ /* 0x000fe20008000000 */
        /* <DEDUP_REMOVED lines=59> */
.L_x_3823:
        /* <DEDUP_REMOVED lines=140> */
[----:B------:R-:W2:Y:S04]  /*10c90*/  LDSM.16.M88.4 R180, [R220] ;  /* 0x00000000dcb4783b */ /* 0x000ea80000000200 */
[C---:B------:R-:W-:Y:S01]  /*10ca0*/  HMMA.16816.F32.BF16 R16, R140.reuse, R150, RZ ;  /* 0x000000968c10723c */ /* 0x040fe200000418ff */
[----:B------:R-:W2:Y:S05]  /*10cb0*/  LDSM.16.M88.4 R148, [R219] ;  /* 0x00000000db94783b */ /* 0x000eaa0000000200 */
[C---:B---3--:R-:W-:Y:S01]  /*10cc0*/  HMMA.16816.F32.BF16 R20, R140.reuse, R152, RZ ;  /* 0x000000988c14723c */ /* 0x048fe200000418ff */
[----:B------:R-:W-:Y:S05]  /*10cd0*/  LDSM.16.M88.4 R184, [R215] ;  /* 0x00000000d7b8783b */ /* 0x000fea0000000200 */
[C---:B------:R-:W-:Y:S01]  /*10ce0*/  HMMA.16816.F32.BF16 R24, R140.reuse, R154, RZ ;  /* 0x0000009a8c18723c */ /* 0x040fe200000418ff */
[----:B------:R-:W3:Y:S05]  /*10cf0*/  LDSM.16.M88.4 R152, [R218] ;  /* 0x00000000da98783b */ /* 0x000eea0000000200 */
[C---:B----4-:R-:W-:Y:S01]  /*10d00*/  HMMA.16816.F32.BF16 R28, R140.reuse, R156, RZ ;  /* 0x0000009c8c1c723c */ /* 0x050fe200000418ff */
[----:B------:R-:W-:Y:S05]  /*10d10*/  LDSM.16.M88.4 R188, [R227] ;  /* 0x00000000e3bc783b */ /* 0x000fea0000000200 */
[C---:B------:R-:W-:Y:S01]  /*10d20*/  HMMA.16816.F32.BF16 R32, R140.reuse, R158, RZ ;  /* 0x0000009e8c20723c */ /* 0x040fe200000418ff */
[----:B------:R-:W4:Y:S05]  /*10d30*/  LDSM.16.M88.4 R156, [R217] ;  /* 0x00000000d99c783b */ /* 0x000f2a0000000200 */
[C---:B-----5:R-:W-:Y:S01]  /*10d40*/  HMMA.16816.F32.BF16 R36, R140.reuse, R160, RZ ;  /* 0x000000a08c24723c */ /* 0x060fe200000418ff */
[----:B------:R-:W-:Y:S05]  /*10d50*/  LDSM.16.M88.4 R192, [R224+0xb000] ;  /* 0x00b00000e0c0783b */ /* 0x000fea0000000200 */
[C---:B------:R-:W-:Y:S01]  /*10d60*/  HMMA.16816.F32.BF16 R40, R140.reuse, R162, RZ ;  /* 0x000000a28c28723c */ /* 0x040fe200000418ff */
[----:B------:R-:W5:Y:S05]  /*10d70*/  LDSM.16.M88.4 R160, [R216] ;  /* 0x00000000d8a0783b */ /* 0x000f6a0000000200 */
[C---:B------:R-:W-:Y:S01]  /*10d80*/  HMMA.16816.F32.BF16 R44, R140.reuse, R164, RZ ;  /* 0x000000a48c2c723c */ /* 0x040fe200000418ff */
[----:B------:R-:W-:Y:S05]  /*10d90*/  LDSM.16.M88.4 R196, [R224+0xb800] ;  /* 0x00b80000e0c4783b */ /* 0x000fea0000000200 */
[C---:B------:R-:W-:Y:S01]  /*10da0*/  HMMA.16816.F32.BF16 R48, R140.reuse, R166, RZ ;  /* 0x000000a68c30723c */ /* 0x040fe200000418ff */
[----:B------:R-:W5:Y:S05]  /*10db0*/  LDSM.16.M88.4 R164, [R214] ;  /* 0x00000000d6a4783b */ /* 0x000f6a0000000200 */
        /* <DEDUP_REMOVED lines=83> */
[C---:B----4-:R-:W-:Y:S01]  /*112f0*/  HMMA.16816.F32.BF16 R4, R156.reuse, R160, R4 ;  /* 0x000000a09c04723c */ /* 0x050fe20000041804 */
[----:B------:R-:W4:Y:S05]  /*11300*/  LDSM.16.M88.4 R152, [R230+0xb800] ;  /* 0x00b80000e698783b */ /* 0x000f2a0000000200 */
[C---:B------:R-:W-:Y:S01]  /*11310*/  HMMA.16816.F32.BF16 R8, R156.reuse, R162, R8 ;  /* 0x000000a29c08723c */ /* 0x040fe20000041808 */
[----:B------:R-:W4:Y:S05]  /*11320*/  LDSM.16.M88.4 R160, [R229+0x2000] ;  /* 0x00200000e5a0783b */ /* 0x000f2a0000000200 */
        /* <DEDUP_REMOVED lines=11> */
[----:B------:R-:W-:Y:S05]  /*113e0*/  LDSM.16.M88.4 R148, [R139] ;  /* 0x000000008b94783b */ /* 0x000fea0000000200 */
[C---:B------:R-:W-:Y:S06]  /*113f0*/  HMMA.16816.F32.BF16 R44, R156.reuse, R172, R44 ;  /* 0x000000ac9c2c723c */ /* 0x040fec000004182c */
[C---:B------:R-:W-:Y:S01]  /*11400*/  HMMA.16816.F32.BF16 R48, R156.reuse, R174, R48 ;  /* 0x000000ae9c30723c */ /* 0x040fe20000041830 */
[----:B------:R-:W-:Y:S05]  /*11410*/  LDSM.16.M88.4 R172, [R227+0x2000] ;  /* 0x00200000e3ac783b */ /* 0x000fea0000000200 */
[C---:B---3--:R-:W-:Y:S06]  /*11420*/  HMMA.16816.F32.BF16 R52, R156.reuse, R140, R52 ;  /* 0x0000008c9c34723c */ /* 0x048fec0000041834 */
[C---:B------:R-:W-:Y:S01]  /*11430*/  HMMA.16816.F32.BF16 R56, R156.reuse, R142, R56 ;  /* 0x0000008e9c38723c */ /* 0x040fe20000041838 */
[----:B------:R-:W2:Y:S05]  /*11440*/  LDSM.16.M88.4 R140, [R208] ;  /* 0x00000000d08c783b */ /* 0x000eaa0000000200 */
[C---:B----4-:R-:W-:Y:S06]  /*11450*/  HMMA.16816.F32.BF16 R60, R156.reuse, R152, R60 ;  /* 0x000000989c3c723c */ /* 0x050fec000004183c */
[----:B------:R-:W-:Y:S01]  /*11460*/  HMMA.16816.F32.BF16 R64, R156, R154, R64 ;  /* 0x0000009a9c40723c */ /* 0x000fe20000041840 */
[----:B------:R-:W3:Y:S05]  /*11470*/  LDSM.16.M88.4 R152, [R138] ;  /* 0x000000008a98783b */ /* 0x000eea0000000200 */
[----:B------:R-:W4:Y:S01]  /*11480*/  LDSM.16.M88.4 R156, [R136] ;  /* 0x00000000889c783b */ /* 0x000f220000000200 */
[C---:B------:R-:W-:Y:S06]  /*11490*/  HMMA.16816.F32.BF16 R4, R160.reuse, R176, R4 ;  /* 0x000000b0a004723c */ /* 0x040fec0000041804 */
[C---:B------:R-:W-:Y:S01]  /*114a0*/  HMMA.16816.F32.BF16 R8, R160.reuse, R178, R8 ;  /* 0x000000b2a008723c */ /* 0x040fe20000041808 */
[----:B------:R-:W-:Y:S05]  /*114b0*/  LDSM.16.M88.4 R176, [R224+0x9000] ;  /* 0x00900000e0b0783b */ /* 0x000fea0000000200 */
        /* <DEDUP_REMOVED lines=16> */
[C---:B----4-:R-:W-:Y:S06]  /*115c0*/  HMMA.16816.F32.BF16 R60, R160.reuse, R156, R60 ;  /* 0x0000009ca03c723c */ /* 0x050fec000004183c */
[----:B------:R-:W-:Y:S06]  /*115d0*/  HMMA.16816.F32.BF16 R64, R160, R158, R64 ;  /* 0x0000009ea040723c */ /* 0x000fec0000041840 */
[C---:B------:R-:W-:Y:S06]  /*115e0*/  HMMA.16816.F32.BF16 R4, R172.reuse, R180, R4 ;  /* 0x000000b4ac04723c */ /* 0x040fec0000041804 */
        /* <DEDUP_REMOVED lines=24> */
[----:B------:R-:W-:Y:S01]  /*11770*/  FMUL.FTZ R134, R7, UR5 ;  /* 0x0000000507867c20 */ /* 0x000fe20008410000 */
[----:B------:R-:W-:Y:S01]  /*11780*/  FMUL.FTZ R204, R13, UR5 ;  /* 0x000000050dcc7c20 */ /* 0x000fe20008410000 */
[----:B------:R-:W-:Y:S01]  /*11790*/  FMUL.FTZ R186, R15, UR5 ;  /* 0x000000050fba7c20 */ /* 0x000fe20008410000 */
[----:B------:R-:W-:Y:S02]  /*117a0*/  FMUL.FTZ R207, R5, UR5 ;  /* 0x0000000505cf7c20 */ /* 0x000fe40008410000 */
[----:B------:R3:W4:Y:S01]  /*117b0*/  MUFU.TANH R5, R133 ;  /* 0x0000008500057308 */ /* 0x0007220000002400 */
[----:B------:R-:W-:Y:S01]  /*117c0*/  FMUL.FTZ R205, R4, UR5 ;  /* 0x0000000504cd7c20 */ /* 0x000fe20008410000 */
[----:B------:R-:W-:Y:S01]  /*117d0*/  FMUL.FTZ R185, R17, UR5 ;  /* 0x0000000511b97c20 */ /* 0x000fe20008410000 */
[----:B------:R-:W-:Y:S01]  /*117e0*/  FMUL.FTZ R184, R18, UR5 ;  /* 0x0000000512b87c20 */ /* 0x000fe20008410000 */
[----:B------:R-:W-:Y:S01]  /*117f0*/  FMUL.FTZ R135, R16, UR5 ;  /* 0x0000000510877c20 */ /* 0x000fe20008410000 */
[----:B------:R-:W-:Y:S01]  /*11800*/  FMUL.FTZ R194, R8, UR5 ;  /* 0x0000000508c27c20 */ /* 0x000fe20008410000 */
[----:B------:R-:W-:Y:S01]  /*11810*/  FMUL.FTZ R196, R9, UR5 ;  /* 0x0000000509c47c20 */ /* 0x000fe20008410000 */
[----:B------:R-:W-:Y:S03]  /*11820*/  FMUL.FTZ R198, R10, UR5 ;  /* 0x000000050ac67c20 */ /* 0x000fe60008410000 */
[----:B------:R5:W2:Y:S01]  /*11830*/  MUFU.TANH R15, R135 ;  /* 0x00000087000f7308 */ /* 0x000aa20000002400 */
        /* <DEDUP_REMOVED lines=8> */
[----:B---3--:R-:W-:Y:S01]  /*118c0*/  FMUL.FTZ R133, R11, UR5 ;  /* 0x000000050b857c20 */ /* 0x008fe20008410000 */
[----:B------:R-:W-:Y:S01]  /*118d0*/  FMUL.FTZ R193, R27, UR5 ;  /* 0x000000051bc17c20 */ /* 0x000fe20008410000 */
[C---:B-1----:R-:W-:Y:S07]  /*118e0*/  HMMA.16816.F32.BF16 R28, R200.reuse, R140, R28 ;  /* 0x0000008cc81c723c */ /* 0x042fee000004181c */
[----:B------:R1:W3:Y:S01]  /*118f0*/  MUFU.TANH R7, R133 ;  /* 0x0000008500077308 */ /* 0x0002e20000002400 */
[----:B-----5:R-:W-:Y:S01]  /*11900*/  FMUL.FTZ R135, R24, UR5 ;  /* 0x0000000518877c20 */ /* 0x020fe20008410000 */
[C---:B------:R-:W-:Y:S08]  /*11910*/  HMMA.16816.F32.BF16 R32, R200.reuse, R142, R32 ;  /* 0x0000008ec820723c */ /* 0x040ff00000041820 */
[----:B------:R5:W3:Y:S01]  /*11920*/  MUFU.TANH R6, R184 ;  /* 0x000000b800067308 */ /* 0x000ae20000002400 */
[C---:B--2---:R-:W-:Y:S06]  /*11930*/  HMMA.16816.F32.BF16 R36, R200.reuse, R144, R36 ;  /* 0x00000090c824723c */ /* 0x044fec0000041824 */
[C---:B------:R-:W-:Y:S03]  /*11940*/  HMMA.16816.F32.BF16 R40, R200.reuse, R146, R40 ;  /* 0x00000092c828723c */ /* 0x040fe60000041828 */
[----:B------:R2:W2:Y:S02]  /*11950*/  MUFU.TANH R170, R135 ;  /* 0x0000008700aa7308 */ /* 0x0004a40000002400 */
[----:B----4-:R-:W-:Y:S01]  /*11960*/  FMUL.FTZ R185, R28, UR5 ;  /* 0x000000051cb97c20 */ /* 0x010fe20008410000 */
[----:B-1----:R-:W-:Y:S07]  /*11970*/  FMUL.FTZ R133, R19, UR5 ;  /* 0x0000000513857c20 */ /* 0x002fee0008410000 */
[----:B------:R-:W1:Y:S01]  /*11980*/  MUFU.TANH R11, R187 ;  /* 0x000000bb000b7308 */ /* 0x000e620000002400 */
[----:B-----5:R-:W-:Y:S01]  /*11990*/  FMUL.FTZ R184, R29, UR5 ;  /* 0x000000051db87c20 */ /* 0x020fe20008410000 */
[----:B------:R-:W-:Y:S01]  /*119a0*/  FMUL.FTZ R32, R32, UR5 ;  /* 0x0000000520207c20 */ /* 0x000fe20008410000 */
[----:B------:R-:W-:Y:S01]  /*119b0*/  FMUL.FTZ R33, R33, UR5 ;  /* 0x0000000521217c20 */ /* 0x000fe20008410000 */
[----:B------:R-:W-:Y:S01]  /*119c0*/  FMUL.FTZ R34, R34, UR5 ;  /* 0x0000000522227c20 */ /* 0x000fe20008410000 */
[----:B------:R-:W-:Y:S05]  /*119d0*/  FMUL.FTZ R35, R35, UR5 ;  /* 0x0000000523237c20 */ /* 0x000fea0008410000 */
[----:B------:R4:W1:Y:S01]  /*119e0*/  MUFU.TANH R17, R133 ;  /* 0x0000008500117308 */ /* 0x0008620000002400 */
[----:B--2---:R-:W-:Y:S01]  /*119f0*/  FMUL.FTZ R135, R30, UR5 ;  /* 0x000000051e877c20 */ /* 0x004fe20008410000 */
[----:B------:R-:W-:Y:S01]  /*11a00*/  FMUL.FTZ R36, R36, UR5 ;  /* 0x0000000524247c20 */ /* 0x000fe20008410000 */
[----:B------:R-:W-:Y:S01]  /*11a10*/  FMUL.FTZ R37, R37, UR5 ;  /* 0x0000000525257c20 */ /* 0x000fe20008410000 */
[----:B------:R-:W-:Y:S01]  /*11a20*/  FMUL.FTZ R38, R38, UR5 ;  /* 0x0000000526267c20 */ /* 0x000fe20008410000 */
[----:B------:R-:W-:Y:S01]  /*11a30*/  FMUL.FTZ R39, R39, UR5 ;  /* 0x0000000527277c20 */ /* 0x000fe20008410000 */
[----:B------:R-:W-:Y:S04]  /*11a40*/  FMUL.FTZ R40, R40, UR5 ;  /* 0x0000000528287c20 */ /* 0x000fe80008410000 */
[----:B------:R-:W2:Y:S01]  /*11a50*/  MUFU.TANH R174, R32 ;  /* 0x0000002000ae7308 */ /* 0x000ea20000002400 */
[----:B------:R-:W-:Y:S01]  /*11a60*/  FMUL.FTZ R41, R41, UR5 ;  /* 0x0000000529297c20 */ /* 0x000fe20008410000 */
[----:B------:R-:W-:Y:S01]  /*11a70*/  FMUL.FTZ R42, R42, UR5 ;  /* 0x000000052a2a7c20 */ /* 0x000fe20008410000 */
[----:B------:R-:W-:Y:S07]  /*11a80*/  FMUL.FTZ R43, R43, UR5 ;  /* 0x000000052b2b7c20 */ /* 0x000fee0008410000 */
[----:B------:R-:W1:Y:S01]  /*11a90*/  MUFU.TANH R180, R33 ;  /* 0x0000002100b47308 */ /* 0x000e620000002400 */
[----:B----4-:R-:W-:Y:S09]  /*11aa0*/  FMUL.FTZ R133, R25, UR5 ;  /* 0x0000000519857c20 */ /* 0x010ff20008410000 */
[----:B------:R4:W1:Y:S10]  /*11ab0*/  MUFU.TANH R168, R133 ;  /* 0x0000008500a87308 */ /* 0x0008740000002400 */
[----:B------:R-:W1:Y:S10]  /*11ac0*/  MUFU.TANH R179, R34 ;  /* 0x0000002200b37308 */ /* 0x000e740000002400 */
[----:B------:R5:W1:Y:S01]  /*11ad0*/  MUFU.TANH R175, R35 ;  /* 0x0000002300af7308 */ /* 0x000a620000002400 */
[----:B----4-:R-:W-:Y:S02]  /*11ae0*/  FMUL.FTZ R133, R31, UR5 ;  /* 0x000000051f857c20 */ /* 0x010fe40008410000 */
[----:B------:R-:W4:Y:S07]  /*11af0*/  LDSM.16.M88.4 R28, [R213+0x6800] ;  /* 0x00680000d51c783b */ /* 0x000f2e0000000200 */
[----:B------:R-:W1:Y:S10]  /*11b00*/  MUFU.TANH R9, R186 ;  /* 0x000000ba00097308 */ /* 0x000e740000002400 */
[----:B------:R-:W1:Y:S01]  /*11b10*/  MUFU.TANH R181, R135 ;  /* 0x0000008700b57308 */ /* 0x000e620000002400 */
[----:B-----5:R-:W5:Y:S09]  /*11b20*/  LDSM.16.M88.4 R32, [R213+0x7000] ;  /* 0x00700000d520783b */ /* 0x020f720000000200 */
[----:B------:R-:W1:Y:S10]  /*11b30*/  MUFU.TANH R177, R133 ;  /* 0x0000008500b17308 */ /* 0x000e740000002400 */
[----:B------:R-:W1:Y:S10]  /*11b40*/  MUFU.TANH R205, R205 ;  /* 0x000000cd00cd7308 */ /* 0x000e740000002400 */
[----:B------:R-:W1:Y:S01]  /*11b50*/  MUFU.TANH R207, R207 ;  /* 0x000000cf00cf7308 */ /* 0x000e620000002400 */
[C---:B----4-:R-:W-:Y:S09]  /*11b60*/  HMMA.16816.F32.BF16 R44, R200.reuse, R28, R44 ;  /* 0x0000001cc82c723c */ /* 0x050ff2000004182c */
[----:B------:R-:W4:Y:S01]  /*11b70*/  MUFU.TANH R134, R134 ;  /* 0x0000008600867308 */ /* 0x000f220000002400 */
[C---:B------:R-:W-:Y:S01]  /*11b80*/  HMMA.16816.F32.BF16 R48, R200.reuse, R30, R48 ;  /* 0x0000001ec830723c */ /* 0x040fe20000041830 */
[----:B------:R-:W3:Y:S01]  /*11b90*/  LDSM.16.M88.4 R28, [R213+0x7800] ;  /* 0x00780000d51c783b */ /* 0x000ee20000000200 */
[----:B------:R-:W-:Y:S07]  /*11ba0*/  DEPBAR.LE SB0, 0x0 ;  /* 0x000080000000791a */ /* 0x000fee0000000000 */
[----:B------:R-:W1:Y:S01]  /*11bb0*/  MUFU.TANH R194, R194 ;  /* 0x000000c200c27308 */ /* 0x000e620000002400 */
[----:B------:R-:W-:Y:S01]  /*11bc0*/  BAR.SYNC.DEFER_BLOCKING 0x0 ;  /* 0x0000000000007b1d */ /* 0x000fe20000010000 */
[C---:B-----5:R-:W-:Y:S08]  /*11bd0*/  HMMA.16816.F32.BF16 R52, R200.reuse, R32, R52 ;  /* 0x00000020c834723c */ /* 0x060ff00000041834 */
[----:B------:R-:W1:Y:S01]  /*11be0*/  MUFU.TANH R196, R196 ;  /* 0x000000c400c47308 */ /* 0x000e620000002400 */
[C---:B------:R-:W-:Y:S03]  /*11bf0*/  HMMA.16816.F32.BF16 R56, R200.reuse, R34, R56 ;  /* 0x00000022c838723c */ /* 0x040fe60000041838 */
[----:B------:R-:W-:Y:S01]  /*11c00*/  FMUL.FTZ R44, R44, UR5 ;  /* 0x000000052c2c7c20 */ /* 0x000fe20008410000 */
[----:B------:R-:W-:Y:S01]  /*11c10*/  FMUL.FTZ R45, R45, UR5 ;  /* 0x000000052d2d7c20 */ /* 0x000fe20008410000 */
[----:B------:R-:W-:Y:S04]  /*11c20*/  FMUL.FTZ R46, R46, UR5 ;  /* 0x000000052e2e7c20 */ /* 0x000fe80008410000 */
[----:B------:R-:W1:Y:S02]  /*11c30*/  MUFU.TANH R198, R198 ;  /* 0x000000c600c67308 */ /* 0x000e640000002400 */
[----:B------:R-:W-:Y:S01]  /*11c40*/  FMUL.FTZ R47, R47, UR5 ;  /* 0x000000052f2f7c20 */ /* 0x000fe20008410000 */
[----:B------:R-:W-:Y:S01]  /*11c50*/  FMUL.FTZ R48, R48, UR5 ;  /* 0x0000000530307c20 */ /* 0x000fe20008410000 */
[----:B------:R-:W-:Y:S01]  /*11c60*/  FMUL.FTZ R49, R49, UR5 ;  /* 0x0000000531317c20 */ /* 0x000fe20008410000 */
[----:B------:R-:W-:Y:S01]  /*11c70*/  FMUL.FTZ R50, R50, UR5 ;  /* 0x0000000532327c20 */ /* 0x000fe20008410000 */
[----:B------:R-:W-:Y:S04]  /*11c80*/  FMUL.FTZ R51, R51, UR5 ;  /* 0x0000000533337c20 */ /* 0x000fe80008410000 */
[----:B------:R-:W1:Y:S01]  /*11c90*/  MUFU.TANH R206, R206 ;  /* 0x000000ce00ce7308 */ /* 0x000e620000002400 */
[----:B------:R-:W-:Y:S01]  /*11ca0*/  FMUL.FTZ R52, R52, UR5 ;  /* 0x0000000534347c20 */ /* 0x000fe20008410000 */
[----:B------:R-:W-:Y:S01]  /*11cb0*/  FMUL.FTZ R53, R53, UR5 ;  /* 0x0000000535357c20 */ /* 0x000fe20008410000 */
[----:B------:R-:W-:Y:S01]  /*11cc0*/  FMUL.FTZ R54, R54, UR5 ;  /* 0x0000000536367c20 */ /* 0x000fe20008410000 */
[----:B------:R-:W-:Y:S06]  /*11cd0*/  FMUL.FTZ R55, R55, UR5 ;  /* 0x0000000537377c20 */ /* 0x000fec0008410000 */
[----:B------:R-:W1:Y:S01]  /*11ce0*/  MUFU.TANH R204, R204 ;  /* 0x000000cc00cc7308 */ /* 0x000e620000002400 */
[----:B------:R-:W-:Y:S01]  /*11cf0*/  FMUL.FTZ R56, R56, UR5 ;  /* 0x0000000538387c20 */ /* 0x000fe20008410000 */
[C---:B---3--:R-:W-:Y:S03]  /*11d00*/  HMMA.16816.F32.BF16 R60, R200.reuse, R28, R60 ;  /* 0x0000001cc83c723c */ /* 0x048fe6000004183c */
[----:B------:R-:W-:Y:S01]  /*11d10*/  FMUL.FTZ R57, R57, UR5 ;  /* 0x0000000539397c20 */ /* 0x000fe20008410000 */
[----:B------:R-:W-:Y:S01]  /*11d20*/  FMUL.FTZ R58, R58, UR5 ;  /* 0x000000053a3a7c20 */ /* 0x000fe20008410000 */
[----:B------:R-:W-:Y:S03]  /*11d30*/  FMUL.FTZ R59, R59, UR5 ;  /* 0x000000053b3b7c20 */ /* 0x000fe60008410000 */
[----:B------:R-:W3:Y:S01]  /*11d40*/  MUFU.TANH R192, R192 ;  /* 0x000000c000c07308 */ /* 0x000ee20000002400 */
[----:B------:R-:W-:Y:S09]  /*11d50*/  HMMA.16816.F32.BF16 R64, R200, R30, R64 ;  /* 0x0000001ec840723c */ /* 0x000ff20000041840 */
[----:B------:R-:W1:Y:S10]  /*11d60*/  MUFU.TANH R190, R190 ;  /* 0x000000be00be7308 */ /* 0x000e740000002400 */
[----:B------:R-:W1:Y:S01]  /*11d70*/  MUFU.TANH R199, R199 ;  /* 0x000000c700c77308 */ /* 0x000e620000002400 */
[----:B------:R-:W-:Y:S01]  /*11d80*/  FMUL.FTZ R60, R60, UR5 ;  /* 0x000000053c3c7c20 */ /* 0x000fe20008410000 */
[----:B------:R-:W-:Y:S01]  /*11d90*/  FMUL.FTZ R61, R61, UR5 ;  /* 0x000000053d3d7c20 */ /* 0x000fe20008410000 */
[----:B------:R-:W-:Y:S01]  /*11da0*/  FMUL.FTZ R62, R62, UR5 ;  /* 0x000000053e3e7c20 */ /* 0x000fe20008410000 */
[----:B------:R-:W-:Y:S06]  /*11db0*/  FMUL.FTZ R63, R63, UR5 ;  /* 0x000000053f3f7c20 */ /* 0x000fec0008410000 */
[----:B------:R-:W1:Y:S01]  /*11dc0*/  MUFU.TANH R197, R197 ;  /* 0x000000c500c57308 */ /* 0x000e620000002400 */
[----:B------:R-:W-:Y:S01]  /*11dd0*/  FMUL.FTZ R64, R64, UR5 ;  /* 0x0000000540407c20 */ /* 0x000fe20008410000 */
[----:B------:R-:W-:Y:S01]  /*11de0*/  FMUL.FTZ R65, R65, UR5 ;  /* 0x0000000541417c20 */ /* 0x000fe20008410000 */
[----:B------:R-:W-:Y:S01]  /*11df0*/  FMUL.FTZ R66, R66, UR5 ;  /* 0x0000000542427c20 */ /* 0x000fe20008410000 */
[----:B------:R-:W-:Y:S06]  /*11e00*/  FMUL.FTZ R67, R67, UR5 ;  /* 0x0000000543437c20 */ /* 0x000fec0008410000 */
[----:B------:R-:W1:Y:S10]  /*11e10*/  MUFU.TANH R195, R195 ;  /* 0x000000c300c37308 */ /* 0x000e740000002400 */
[----:B------:R-:W1:Y:S10]  /*11e20*/  MUFU.TANH R193, R193 ;  /* 0x000000c100c17308 */ /* 0x000e740000002400 */
[----:B------:R5:W1:Y:S10]  /*11e30*/  MUFU.TANH R182, R185 ;  /* 0x000000b900b67308 */ /* 0x000a740000002400 */
[----:B------:R2:W1:Y:S10]  /*11e40*/  MUFU.TANH R172, R184 ;  /* 0x000000b800ac7308 */ /* 0x0004740000002400 */
[----:B------:R1:W1:Y:S01]  /*11e50*/  MUFU.TANH R188, R36 ;  /* 0x0000002400bc7308 */ /* 0x0002620000002400 */
[----:B-----5:R-:W-:Y:S09]  /*11e60*/  MOV R185, R3 ;  /* 0x0000000300b97202 */ /* 0x020ff20000000f00 */
        /* <DEDUP_REMOVED lines=38> */
[----:B------:R-:W-:Y:S01]  /*120d0*/  UMOV UR10, UR8 ;  /* 0x00000008000a7c82 */ /* 0x000fe20008000000 */
[----:B------:R-:W-:Y:S01]  /*120e0*/  UMOV UR11, UR9 ;  /* 0x00000009000b7c82 */ /* 0x000fe20008000000 */
[-C--:B---3--:R-:W-:Y:S04]  /*120f0*/  IABS R2, R4.reuse ;  /* 0x0000000400027213 */ /* 0x088fe80000000000 */
[----:B------:R-:W3:Y:S10]  /*12100*/  I2F.RP R12, R2 ;  /* 0x00000002000c7306 */ /* 0x000ef40000209400 */
[----:B---3--:R-:W3:Y:S02]  /*12110*/  MUFU.RCP R3, R12 ;  /* 0x0000000c00037308 */ /* 0x008ee40000001000 */
[----:B---3--:R-:W-:Y:S01]  /*12120*/  VIADD R18, R3, 0xffffffe ;  /* 0x0ffffffe03127836 */ /* 0x008fe20000000000 */
[----:B------:R-:W-:Y:S07]  /*12130*/  SHF.L.U32 R3, R238, 0x7, RZ ;  /* 0x00000007ee037819 */ /* 0x000fee00000006ff */
[----:B------:R-:W3:Y:S01]  /*12140*/  F2I.FTZ.U32.TRUNC.NTZ R19, R18 ;  /* 0x0000001200137305 */ /* 0x000ee2000021f000 */
[----:B------:R-:W-:Y:S01]  /*12150*/  IABS R10, R3 ;  /* 0x00000003000a7213 */ /* 0x000fe20000000000 */
[C---:B------:R-:W-:Y:S01]  /*12160*/  VIADD R23, R3.reuse, 0xffffff80 ;  /* 0xffffff8003177836 */ /* 0x040fe20000000000 */
[-C--:B------:R-:W-:Y:S04]  /*12170*/  LOP3.LUT R3, R3, R4.reuse, RZ, 0x3c, !PT ;  /* 0x0000000403037212 */ /* 0x080fe800078e3cff */
[----:B------:R-:W-:Y:S02]  /*12180*/  IABS R8, R23 ;  /* 0x0000001700087213 */ /* 0x000fe40000000000 */
[----:B------:R-:W-:Y:S01]  /*12190*/  LOP3.LUT R23, R23, R4, RZ, 0x3c, !PT ;  /* 0x0000000417177212 */ /* 0x000fe200078e3cff */
[--C-:B---3--:R-:W-:Y:S02]  /*121a0*/  IMAD.MOV R21, RZ, RZ, -R19.reuse ;  /* 0x000000ffff157224 */ /* 0x108fe400078e0a13 */
        /* <DEDUP_REMOVED lines=37> */
[----:B------:R-:W-:Y:S05]  /*12400*/  SHF.R.S32.HI R21, RZ, 0x1f, R10 ;  /* 0x0000001fff157819 */ /* 0x000fea000001140a */
[----:B------:R-:W-:Y:S02]  /*12410*/  IMAD R4, R21, UR8, R4 ;  /* 0x0000000815047c24 */ /* 0x000fe4000f8e0204 */
[----:B------:R-:W-:Y:S04]  /*12420*/  IMAD.WIDE.U32 R20, R10, UR8, RZ ;  /* 0x000000080a147c25 */ /* 0x000fe8000f8e00ff */
[----:B------:R-:W-:Y:S01]  /*12430*/  IMAD.IADD R21, R21, 0x1, R4 ;  /* 0x0000000115157824 */ /* 0x000fe200078e0204 */
[----:B---3--:R-:W-:Y:S04]  /*12440*/  IADD3 R8, -R19, R8, RZ ;  /* 0x0000000813087210 */ /* 0x008fe80007ffe1ff */
[----:B------:R-:W-:Y:S01]  /*12450*/  SHF.R.S32.HI R19, RZ, 0x1f, R8 ;  /* 0x0000001fff137819 */ /* 0x000fe20000011408 */
[CC--:B----4-:R-:W-:Y:S04]  /*12460*/  IMAD.WIDE.U32 R20, R8.reuse, R2.reuse, R20 ;  /* 0x0000000208147225 */ /* 0x0d0fe800078e0014 */
[----:B------:R-:W-:Y:S04]  /*12470*/  IMAD R19, R19, R2, RZ ;  /* 0x0000000213137224 */ /* 0x000fe800078e02ff */
[----:B------:R-:W-:Y:S05]  /*12480*/  IMAD R19, R8, R3, R19 ;  /* 0x0000000308137224 */ /* 0x000fea00078e0213 */
[----:B------:R-:W-:Y:S07]  /*12490*/  IADD3 R19, R21, R19, RZ ;  /* 0x0000001315137210 */ /* 0x000fee0007ffe0ff */
.L_x_3825:
        /* <DEDUP_REMOVED lines=45> */
[CC--:B-1----:R-:W-:Y:S01]  /*12770*/  @!P4 LEA R36, P5, R19.reuse, R250.reuse, 0x1 ;  /* 0x000000fa1324c211 */ /* 0x0c2fe200078a08ff */
        /* <DEDUP_REMOVED lines=13> */
[CC--:B--2---:R-:W-:Y:S01]  /*12850*/  @!P4 LEA R40, P5, R3.reuse, R250.reuse, 0x1 ;  /* 0x000000fa0328c211 */ /* 0x0c4fe200078a08ff */
        /* <DEDUP_REMOVED lines=69> */
.L_x_3824:
[----:B------:R-:W-:Y:S01]  /*12cb0*/  LEA R2, R238, R245, 0x7 ;  /* 0x000000f5ee027211 */ /* 0x000fe200078e38ff */
[----:B---3--:R-:W-:Y:S01]  /*12cc0*/  LDSM.16.MT88.4 R28, [R222+0xc000] ;  /* 0x00c00000de1c783b */ /* 0x008fe20000004200 */
[----:B------:R-:W-:Y:S01]  /*12cd0*/  UMOV UR11, UR16 ;  /* 0x00000010000b7c82 */ /* 0x000fe20008000000 */
[----:B------:R-:W-:Y:S01]  /*12ce0*/  UMOV UR10, UR15 ;  /* 0x0000000f000a7c82 */ /* 0x000fe20008000000 */
[----:B------:R-:W-:Y:S02]  /*12cf0*/  I2FP.F32.S32 R3, R2 ;  /* 0x0000000200037245 */ /* 0x000fe40000201400 */
[C---:B------:R-:W-:Y:S02]  /*12d00*/  IADD3 R23, R2.reuse, 0x1, RZ ;  /* 0x0000000102177810 */ /* 0x040fe40007ffe0ff */
[----:B------:R-:W-:Y:S01]  /*12d10*/  IADD3 R4, R2, 0x8, RZ ;  /* 0x0000000802047810 */ /* 0x000fe20007ffe0ff */
[CC--:B------:R-:W-:Y:S01]  /*12d20*/  FFMA.FTZ R19, R0.reuse, R3.reuse, R5 ;  /* 0x0000000300137223 */ /* 0x0c0fe20000010005 */
[----:B-1----:R-:W-:Y:S01]  /*12d30*/  FFMA.FTZ R205, R0, R3, R205 ;  /* 0x0000000300cd7223 */ /* 0x002fe200000100cd */
[----:B------:R-:W-:Y:S01]  /*12d40*/  IADD3 R3, R2, 0x9, RZ ;  /* 0x0000000902037810 */ /* 0x000fe20007ffe0ff */
[----:B--2---:R-:W-:Y:S01]  /*12d50*/  LDSM.16.MT88.4 R36, [R221+0xc000] ;  /* 0x00c00000dd24783b */ /* 0x004fe20000004200 */
[----:B------:R-:W-:Y:S02]  /*12d60*/  I2FP.F32.S32 R23, R23 ;  /* 0x0000001700177245 */ /* 0x000fe40000201400 */
[----:B------:R-:W-:Y:S02]  /*12d70*/  I2FP.F32.S32 R3, R3 ;  /* 0x0000000300037245 */ /* 0x000fe40000201400 */
[----:B------:R-:W-:Y:S01]  /*12d80*/  I2FP.F32.S32 R5, R4 ;  /* 0x0000000400057245 */ /* 0x000fe20000201400 */
[CC--:B------:R-:W-:Y:S01]  /*12d90*/  FFMA.FTZ R21, R0.reuse, R23.reuse, R134 ;  /* 0x0000001700157223 */ /* 0x0c0fe20000010086 */
[C---:B------:R-:W-:Y:S01]  /*12da0*/  FFMA.FTZ R207, R0.reuse, R23, R207 ;  /* 0x0000001700cf7223 */ /* 0x040fe200000100cf */
[CC--:B------:R-:W-:Y:S01]  /*12db0*/  FFMA.FTZ R23, R0.reuse, R3.reuse, R7 ;  /* 0x0000000300177223 */ /* 0x0c0fe20000010007 */
[----:B------:R-:W-:Y:S01]  /*12dc0*/  FFMA.FTZ R196, R0, R3, R196 ;  /* 0x0000000300c47223 */ /* 0x000fe200000100c4 */
[----:B------:R-:W-:Y:S01]  /*12dd0*/  IADD3 R3, R2, 0x18, RZ ;  /* 0x0000001802037810 */ /* 0x000fe20007ffe0ff */
[-C--:B------:R-:W-:Y:S01]  /*12de0*/  FFMA.FTZ R198, R0, R5.reuse, R198 ;  /* 0x0000000500c67223 */ /* 0x080fe200000100c6 */
[----:B------:R-:W-:Y:S01]  /*12df0*/  IADD3 R4, R2, 0x20, RZ ;  /* 0x0000002002047810 */ /* 0x000fe20007ffe0ff */
[----:B------:R-:W-:Y:S01]  /*12e00*/  FFMA.FTZ R194, R0, R5, R194 ;  /* 0x0000000500c27223 */ /* 0x000fe200000100c2 */
[----:B------:R-:W-:Y:S01]  /*12e10*/  I2FP.F32.S32 R3, R3 ;  /* 0x0000000300037245 */ /* 0x000fe20000201400 */
[----:B------:R-:W-:Y:S01]  /*12e20*/  LDSM.16.MT88.4 R48, [R225+0x10000] ;  /* 0x01000000e130783b */ /* 0x000fe20000004200 */
[----:B------:R-:W-:Y:S02]  /*12e30*/  I2FP.F32.S32 R4, R4 ;  /* 0x0000000400047245 */ /* 0x000fe40000201400 */
[----:B------:R-:W-:Y:S01]  /*12e40*/  IADD3 R5, R2, 0x21, RZ ;  /* 0x0000002102057810 */ /* 0x000fe20007ffe0ff */
[CC--:B------:R-:W-:Y:S01]  /*12e50*/  FFMA.FTZ R62, R0.reuse, R3.reuse, R15 ;  /* 0x00000003003e7223 */ /* 0x0c0fe2000001000f */
[----:B------:R-:W-:Y:S01]  /*12e60*/  FFMA.FTZ R41, R0, R3, R6 ;  /* 0x0000000300297223 */ /* 0x000fe20000010006 */
[----:B------:R-:W-:Y:S01]  /*12e70*/  IADD3 R3, R2, 0x28, RZ ;  /* 0x0000002802037810 */ /* 0x000fe20007ffe0ff */
[CC--:B------:R-:W-:Y:S01]  /*12e80*/  FFMA.FTZ R199, R0.reuse, R4.reuse, R199 ;  /* 0x0000000400c77223 */ /* 0x0c0fe200000100c7 */
[----:B------:R-:W-:Y:S01]  /*12e90*/  FFMA.FTZ R192, R0, R4, R192 ;  /* 0x0000000400c07223 */ /* 0x000fe200000100c0 */
[----:B------:R-:W-:Y:S01]  /*12ea0*/  IADD3 R4, R2, 0x29, RZ ;  /* 0x0000002902047810 */ /* 0x000fe20007ffe0ff */
[----:B------:R-:W-:Y:S01]  /*12eb0*/  LDSM.16.MT88.4 R56, [R223+0x10000] ;  /* 0x01000000df38783b */ /* 0x000fe20000004200 */
[----:B------:R-:W-:Y:S02]  /*12ec0*/  I2FP.F32.S32 R3, R3 ;  /* 0x0000000300037245 */ /* 0x000fe40000201400 */
[----:B------:R-:W-:Y:S02]  /*12ed0*/  I2FP.F32.S32 R4, R4 ;  /* 0x0000000400047245 */ /* 0x000fe40000201400 */
[----:B------:R-:W-:Y:S01]  /*12ee0*/  I2FP.F32.S32 R5, R5 ;  /* 0x0000000500057245 */ /* 0x000fe20000201400 */
[CC--:B------:R-:W-:Y:S01]  /*12ef0*/  FFMA.FTZ R195, R0.reuse, R3.reuse, R195 ;  /* 0x0000000300c37223 */ /* 0x0c0fe200000100c3 */
[----:B------:R-:W-:Y:S01]  /*12f00*/  FFMA.FTZ R170, R0, R3, R170 ;  /* 0x0000000300aa7223 */ /* 0x000fe200000100aa */
[----:B------:R-:W-:Y:S01]  /*12f10*/  IADD3 R3, R2, 0x31, RZ ;  /* 0x0000003102037810 */ /* 0x000fe20007ffe0ff */
[-C--:B------:R-:W-:Y:S01]  /*12f20*/  FFMA.FTZ R193, R0, R4.reuse, R193 ;  /* 0x0000000400c17223 */ /* 0x080fe200000100c1 */
[----:B------:R-:W-:Y:S01]  /*12f30*/  IADD3 R52, R2, 0x11, RZ ;  /* 0x0000001102347810 */ /* 0x000fe20007ffe0ff */
[C---:B------:R-:W-:Y:S01]  /*12f40*/  FFMA.FTZ R168, R0.reuse, R4, R168 ;  /* 0x0000000400a87223 */ /* 0x040fe200000100a8 */
[----:B------:R-:W-:Y:S01]  /*12f50*/  I2FP.F32.S32 R3, R3 ;  /* 0x0000000300037245 */ /* 0x000fe20000201400 */
[-C--:B------:R-:W-:Y:S01]  /*12f60*/  FFMA.FTZ R197, R0, R5.reuse, R197 ;  /* 0x0000000500c57223 */ /* 0x080fe200000100c5 */
[----:B------:R-:W-:Y:S01]  /*12f70*/  IADD3 R6, R2, 0x40, RZ ;  /* 0x0000004002067810 */ /* 0x000fe20007ffe0ff */
[----:B------:R-:W-:Y:S01]  /*12f80*/  FFMA.FTZ R190, R0, R5, R190 ;  /* 0x0000000500be7223 */ /* 0x000fe200000100be */
[----:B------:R-:W-:Y:S01]  /*12f90*/  IADD3 R4, R2, 0x39, RZ ;  /* 0x0000003902047810 */ /* 0x000fe20007ffe0ff */
[CC--:B------:R-:W-:Y:S01]  /*12fa0*/  FFMA.FTZ R177, R0.reuse, R3.reuse, R177 ;  /* 0x0000000300b17223 */ /* 0x0c0fe200000100b1 */
[----:B------:R-:W-:Y:S01]  /*12fb0*/  I2FP.F32.S32 R52, R52 ;  /* 0x0000003400347245 */ /* 0x000fe20000201400 */
[----:B------:R-:W-:Y:S01]  /*12fc0*/  FFMA.FTZ R172, R0, R3, R172 ;  /* 0x0000000300ac7223 */ /* 0x000fe200000100ac */
[----:B------:R-:W-:Y:S01]  /*12fd0*/  I2FP.F32.S32 R3, R6 ;  /* 0x0000000600037245 */ /* 0x000fe20000201400 */
[----:B------:R-:W-:Y:S01]  /*12fe0*/  LDSM.16.MT88.4 R64, [R222+0x10000] ;  /* 0x01000000de40783b */ /* 0x000fe20000004200 */
[----:B------:R-:W-:Y:S01]  /*12ff0*/  IADD3 R5, R2, 0x38, RZ ;  /* 0x0000003802057810 */ /* 0x000fe20007ffe0ff */
[C---:B------:R-:W-:Y:S01]  /*13000*/  FFMA.FTZ R43, R0.reuse, R52, R9 ;  /* 0x00000034002b7223 */ /* 0x040fe20000010009 */
[----:B------:R-:W-:Y:S01]  /*13010*/  I2FP.F32.S32 R4, R4 ;  /* 0x0000000400047245 */ /* 0x000fe20000201400 */
[C---:B------:R-:W-:Y:S01]  /*13020*/  FFMA.FTZ R52, R0.reuse, R52, R204 ;  /* 0x0000003400347223 */ /* 0x040fe200000100cc */
[----:B------:R-:W-:Y:S01]  /*13030*/  FMNMX.FTZ R6, R19, R137, !PT ;  /* 0x0000008913067209 */ /* 0x000fe20007810000 */
[----:B------:R-:W-:Y:S01]  /*13040*/  FFMA.FTZ R183, R0, R3, R183 ;  /* 0x0000000300b77223 */ /* 0x000fe200000100b7 */
[----:B------:R-:W-:Y:S01]  /*13050*/  IADD3 R54, R2, 0x10, RZ ;  /* 0x0000001002367810 */ /* 0x000fe20007ffe0ff */
[CC--:B------:R-:W-:Y:S01]  /*13060*/  FFMA.FTZ R175, R0.reuse, R4.reuse, R175 ;  /* 0x0000000400af7223 */ /* 0x0c0fe200000100af */
[----:B------:R-:W-:Y:S01]  /*13070*/  I2FP.F32.S32 R5, R5 ;  /* 0x0000000500057245 */ /* 0x000fe20000201400 */
        /* <DEDUP_REMOVED lines=9> */
[C---:B------:R-:W-:Y:S01]  /*13110*/  FFMA.FTZ R45, R0.reuse, R54, R11 ;  /* 0x00000036002d7223 */ /* 0x040fe2000001000b */
        /* <DEDUP_REMOVED lines=9> */
[C---:B------:R-:W-:Y:S01]  /*131b0*/  FFMA.FTZ R53, R0.reuse, R60, R17 ;  /* 0x0000003c00357223 */ /* 0x040fe20000010011 */
[----:B------:R-:W-:Y:S01]  /*131c0*/  FMNMX.FTZ R6, R41, R6, !PT ;  /* 0x0000000629067209 */ /* 0x000fe20007810000 */
[----:B------:R-:W-:Y:S01]  /*131d0*/  FFMA.FTZ R60, R0, R60, R13 ;  /* 0x0000003c003c7223 */ /* 0x000fe2000001000d */
[----:B------:R-:W-:Y:S01]  /*131e0*/  FMNMX.FTZ R5, R52, R5, !PT ;  /* 0x0000000534057209 */ /* 0x000fe20007810000 */
[----:B------:R-:W-:Y:S01]  /*131f0*/  LDSM.16.MT88.4 R12, [R225+0xc000] ;  /* 0x00c00000e10c783b */ /* 0x000fe20000004200 */
[----:B------:R-:W-:Y:S02]  /*13200*/  FMNMX.FTZ R6, R53, R6, !PT ;  /* 0x0000000635067209 */ /* 0x000fe40007810000 */
        /* <DEDUP_REMOVED lines=23> */
[----:B------:R-:W-:Y:S01]  /*13380*/  IADD3 R4, R2, 0x49, RZ ;  /* 0x0000004902047810 */ /* 0x000fe20007ffe0ff */
[----:B------:R-:W-:Y:S01]  /*13390*/  FFMA.FTZ R191, R0, R7, R191 ;  /* 0x0000000700bf7223 */ /* 0x000fe200000100bf */
[----:B------:R-:W-:Y:S01]  /*133a0*/  FMNMX.FTZ R5, R174, R5, !PT ;  /* 0x00000005ae057209 */ /* 0x000fe20007810000 */
[C---:B------:R-:W-:Y:S01]  /*133b0*/  FFMA.FTZ R186, R0.reuse, R7, R186 ;  /* 0x0000000700ba7223 */ /* 0x040fe200000100ba */
[----:B------:R-:W-:Y:S02]  /*133c0*/  I2FP.F32.S32 R3, R3 ;  /* 0x0000000300037245 */ /* 0x000fe40000201400 */
[----:B------:R-:W-:Y:S02]  /*133d0*/  FMNMX.FTZ R6, R183, R6, !PT ;  /* 0x00000006b7067209 */ /* 0x000fe40007810000 */
[----:B------:R-:W-:Y:S01]  /*133e0*/  I2FP.F32.S32 R4, R4 ;  /* 0x0000000400047245 */ /* 0x000fe20000201400 */
[----:B------:R-:W-:Y:S01]  /*133f0*/  FFMA.FTZ R189, R0, R3, R189 ;  /* 0x0000000300bd7223 */ /* 0x000fe200000100bd */
[----:B------:R-:W-:Y:S01]  /*13400*/  FMNMX.FTZ R5, R180, R5, !PT ;  /* 0x00000005b4057209 */ /* 0x000fe20007810000 */
[----:B------:R-:W-:Y:S01]  /*13410*/  FFMA.FTZ R178, R0, R3, R178 ;  /* 0x0000000300b27223 */ /* 0x000fe200000100b2 */
[----:B------:R-:W-:Y:S01]  /*13420*/  IADD3 R7, R2, 0x50, RZ ;  /* 0x0000005002077810 */ /* 0x000fe20007ffe0ff */
[C---:B------:R-:W-:Y:S01]  /*13430*/  FFMA.FTZ R187, R0.reuse, R4, R187 ;  /* 0x0000000400bb7223 */ /* 0x040fe200000100bb */
[----:B------:R-:W-:Y:S01]  /*13440*/  FMNMX.FTZ R6, R191, R6, !PT ;  /* 0x00000006bf067209 */ /* 0x000fe20007810000 */
[----:B------:R-:W-:Y:S01]  /*13450*/  FFMA.FTZ R176, R0, R4, R176 ;  /* 0x0000000400b07223 */ /* 0x000fe200000100b0 */
        /* <DEDUP_REMOVED lines=8> */
[C---:B------:R-:W-:Y:S01]  /*134e0*/  FFMA.FTZ R166, R0.reuse, R7, R166 ;  /* 0x0000000700a67223 */ /* 0x040fe200000100a6 */
[----:B------:R-:W-:Y:S02]  /*134f0*/  I2FP.F32.S32 R4, R4 ;  /* 0x0000000400047245 */ /* 0x000fe40000201400 */
[----:B------:R-:W-:Y:S01]  /*13500*/  FMNMX.FTZ R6, R187, R6, !PT ;  /* 0x00000006bb067209 */ /* 0x000fe20007810000 */
[----:B------:R-:W-:Y:S01]  /*13510*/  FFMA.FTZ R171, R0, R3, R171 ;  /* 0x0000000300ab7223 */ /* 0x000fe200000100ab */
[----:B------:R-:W-:Y:S01]  /*13520*/  FMNMX.FTZ R5, R178, R5, !PT ;  /* 0x00000005b2057209 */ /* 0x000fe20007810000 */
[-C--:B------:R-:W-:Y:S01]  /*13530*/  FFMA.FTZ R169, R0, R4.reuse, R169 ;  /* 0x0000000400a97223 */ /* 0x080fe200000100a9 */
[----:B------:R-:W-:Y:S01]  /*13540*/  IADD3 R7, R2, 0x59, RZ ;  /* 0x0000005902077810 */ /* 0x000fe20007ffe0ff */
[----:B------:R-:W-:Y:S01]  /*13550*/  FFMA.FTZ R162, R0, R4, R162 ;  /* 0x0000000400a27223 */ /* 0x000fe200000100a2 */
[----:B------:R-:W-:Y:S01]  /*13560*/  IADD3 R4, R2, 0x61, RZ ;  /* 0x0000006102047810 */ /* 0x000fe20007ffe0ff */
[----:B------:R-:W-:Y:S01]  /*13570*/  FFMA.FTZ R164, R0, R3, R164 ;  /* 0x0000000300a47223 */ /* 0x000fe200000100a4 */
[----:B------:R-:W-:Y:S02]  /*13580*/  FMNMX.FTZ R6, R173, R6, !PT ;  /* 0x00000006ad067209 */ /* 0x000fe40007810000 */
        /* <DEDUP_REMOVED lines=8> */
[CC--:B------:R-:W-:Y:S01]  /*13610*/  FFMA.FTZ R163, R0.reuse, R4.reuse, R163 ;  /* 0x0000000400a37223 */ /* 0x0c0fe200000100a3 */
        /* <DEDUP_REMOVED lines=17> */
[CC--:B------:R-:W-:Y:S01]  /*13730*/  FFMA.FTZ R157, R0.reuse, R4.reuse, R157 ;  /* 0x00000004009d7223 */ /* 0x0c0fe2000001009d */
        /* <DEDUP_REMOVED lines=39> */
[C---:B------:R-:W-:Y:S01]  /*139b0*/  FADD.FTZ R5, -R3.reuse, R132 ;  /* 0x0000008403057221 */ /* 0x040fe20000010100 */
[C---:B------:R-:W-:Y:S01]  /*139c0*/  FSETP.NEU.FTZ.AND P1, PT, R2.reuse, -INF , PT ;  /* 0xff8000000200780b */ /* 0x040fe20003f3d000 */
[C---:B------:R-:W-:Y:S01]  /*139d0*/  FMUL.FTZ R150, R2.reuse, UR4 ;  /* 0x0000000402967c20 */ /* 0x040fe20008410000 */
[----:B------:R-:W-:Y:S01]  /*139e0*/  FADD.FTZ R4, -R2, R137 ;  /* 0x0000008902047221 */ /* 0x000fe20000010100 */
[----:B------:R-:W-:Y:S01]  /*139f0*/  FMUL.FTZ R137, R3, UR4 ;  /* 0x0000000403897c20 */ /* 0x000fe20008410000 */
[----:B------:R-:W-:Y:S02]  /*13a00*/  FMUL.FTZ R132, R5, UR4 ;  /* 0x0000000405847c20 */ /* 0x000fe40008410000 */
[----:B------:R-:W-:Y:S01]  /*13a10*/  FSEL R150, R150, RZ, P1 ;  /* 0x000000ff96967208 */ /* 0x000fe20000800000 */
[----:B------:R-:W-:Y:S01]  /*13a20*/  FMUL.FTZ R134, R4, UR4 ;  /* 0x0000000404867c20 */ /* 0x000fe20008410000 */
[----:B------:R-:W-:Y:S02]  /*13a30*/  FSETP.NEU.FTZ.AND P1, PT, R3, -INF , PT ;  /* 0xff8000000300780b */ /* 0x000fe40003f3d000 */
[----:B------:R-:W1:Y:S01]  /*13a40*/  MUFU.EX2 R132, R132 ;  /* 0x0000008400847308 */ /* 0x000e620000000800 */
[--C-:B------:R-:W-:Y:S01]  /*13a50*/  FFMA.FTZ R151, R21, UR4, -R150.reuse ;  /* 0x0000000415977c23 */ /* 0x100fe20008010896 */
[----:B------:R-:W-:Y:S01]  /*13a60*/  FSEL R137, R137, RZ, P1 ;  /* 0x000000ff89897208 */ /* 0x000fe20000800000 */
[--C-:B------:R-:W-:Y:S01]  /*13a70*/  FFMA.FTZ R143, R23, UR4, -R150.reuse ;  /* 0x00000004178f7c23 */ /* 0x100fe20008010896 */
[--C-:B------:R-:W-:Y:S01]  /*13a80*/  FFMA.FTZ R155, R19, UR4, -R150.reuse ;  /* 0x00000004139b7c23 */ /* 0x100fe20008010896 */
[--C-:B------:R-:W-:Y:S01]  /*13a90*/  FFMA.FTZ R146, R198, UR4, -R150.reuse ;  /* 0x00000004c6927c23 */ /* 0x100fe20008010896 */
[----:B------:R-:W2:Y:S01]  /*13aa0*/  LDSM.16.MT88.4 R20, [R223+0xc000] ;  /* 0x00c00000df14783b */ /* 0x000ea20000004200 */
        /* <DEDUP_REMOVED lines=10> */
[C---:B-1----:R-:W-:Y:S01]  /*13b50*/  FMUL.FTZ R4, R132.reuse, R128 ;  /* 0x0000008084047220 */ /* 0x042fe20000410000 */
        /* <DEDUP_REMOVED lines=9> */
[----:B------:R-:W1:Y:S01]  /*13bf0*/  MUFU.EX2 R151, R151 ;  /* 0x0000009700977308 */ /* 0x000e620000000800 */
        /* <DEDUP_REMOVED lines=10> */
[----:B------:R-:W-:Y:S01]  /*13ca0*/  FMUL.FTZ R35, R134, R103 ;  /* 0x0000006786237220 */ /* 0x000fe20000410000 */
[----:B------:R-:W-:Y:S01]  /*13cb0*/  FMUL.FTZ R33, R132, R101 ;  /* 0x0000006584217220 */ /* 0x000fe20000410000 */
[----:B------:R-:W-:Y:S01]  /*13cc0*/  LDSM.16.MT88.4 R124, [R225+0xf800] ;  /* 0x00f80000e17c783b */ /* 0x000fe20000004200 */
[----:B------:R-:W-:Y:S01]  /*13cd0*/  FMUL.FTZ R42, R134, R94 ;  /* 0x0000005e862a7220 */ /* 0x000fe20000410000 */
[----:B------:R-:W-:Y:S03]  /*13ce0*/  FMUL.FTZ R40, R132, R92 ;  /* 0x0000005c84287220 */ /* 0x000fe60000410000 */
[----:B------:R-:W3:Y:S01]  /*13cf0*/  MUFU.EX2 R143, R143 ;  /* 0x0000008f008f7308 */ /* 0x000ee20000000800 */
[----:B-1----:R-:W-:Y:S01]  /*13d00*/  F2FP.BF16.F32.PACK_AB R129, R151, R155 ;  /* 0x0000009b9781723e */ /* 0x002fe200000010ff */
[C---:B------:R-:W-:Y:S01]  /*13d10*/  FMUL.FTZ R46, R134.reuse, R90 ;  /* 0x0000005a862e7220 */ /* 0x040fe20000410000 */
[----:B------:R-:W-:Y:S01]  /*13d20*/  FMUL.FTZ R47, R134, R91 ;  /* 0x0000005b862f7220 */ /* 0x000fe20000410000 */
[----:B------:R-:W-:Y:S01]  /*13d30*/  FMUL.FTZ R44, R132, R88 ;  /* 0x00000058842c7220 */ /* 0x000fe20000410000 */
[----:B------:R-:W-:Y:S01]  /*13d40*/  LDSM.16.MT88.4 R100, [R222+0xe000] ;  /* 0x00e00000de64783b */ /* 0x000fe20000004200 */
[C---:B------:R-:W-:Y:S01]  /*13d50*/  FMUL.FTZ R55, R134.reuse, R83 ;  /* 0x0000005386377220 */ /* 0x040fe20000410000 */
[----:B------:R-:W-:Y:S03]  /*13d60*/  FMUL.FTZ R63, R134, R75 ;  /* 0x0000004b863f7220 */ /* 0x000fe60000410000 */
[----:B------:R-:W-:Y:S01]  /*13d70*/  MUFU.EX2 R153, R153 ;  /* 0x0000009900997308 */ /* 0x000fe20000000800 */
[----:B------:R-:W-:Y:S01]  /*13d80*/  FMUL.FTZ R61, R132, R73 ;  /* 0x00000049843d7220 */ /* 0x000fe20000410000 */
[--C-:B------:R-:W-:Y:S01]  /*13d90*/  FFMA.FTZ R108, R54, UR4, -R137.reuse ;  /* 0x00000004366c7c23 */ /* 0x100fe20008010889 */
[----:B------:R-:W-:Y:S01]  /*13da0*/  FMUL.FTZ R54, R134, R82 ;  /* 0x0000005286367220 */ /* 0x000fe20000410000 */
[--C-:B------:R-:W-:Y:S01]  /*13db0*/  FFMA.FTZ R109, R52, UR4, -R137.reuse ;  /* 0x00000004346d7c23 */ /* 0x100fe20008010889 */
[----:B------:R-:W-:Y:S01]  /*13dc0*/  LDSM.16.MT88.4 R116, [R223+0xf800] ;  /* 0x00f80000df74783b */ /* 0x000fe20000004200 */
[----:B------:R-:W-:Y:S01]  /*13dd0*/  FMUL.FTZ R52, R132, R80 ;  /* 0x0000005084347220 */ /* 0x000fe20000410000 */
[--C-:B------:R-:W-:Y:S03]  /*13de0*/  FFMA.FTZ R110, R62, UR4, -R137.reuse ;  /* 0x000000043e6e7c23 */ /* 0x100fe60008010889 */
[----:B------:R-:W1:Y:S01]  /*13df0*/  MUFU.EX2 R147, R147 ;  /* 0x0000009300937308 */ /* 0x000e620000000800 */
[----:B---3--:R-:W-:Y:S01]  /*13e00*/  F2FP.BF16.F32.PACK_AB R131, R143, R146 ;  /* 0x000000928f83723e */ /* 0x008fe200000010ff */
[----:B------:R-:W-:Y:S01]  /*13e10*/  FMUL.FTZ R62, R134, R74 ;  /* 0x0000004a863e7220 */ /* 0x000fe20000410000 */
[--C-:B------:R-:W-:Y:S01]  /*13e20*/  FFMA.FTZ R111, R60, UR4, -R137.reuse ;  /* 0x000000043c6f7c23 */ /* 0x100fe20008010889 */
[----:B------:R-:W-:Y:S01]  /*13e30*/  FMUL.FTZ R60, R132, R72 ;  /* 0x00000048843c7220 */ /* 0x000fe20000410000 */
[--C-:B------:R-:W-:Y:S01]  /*13e40*/  FFMA.FTZ R187, R187, UR4, -R150.reuse ;  /* 0x00000004bbbb7c23 */ /* 0x100fe20008010896 */
[----:B------:R-:W-:Y:S01]  /*13e50*/  LDSM.16.MT88.4 R72, [R221+0xc800] ;  /* 0x00c80000dd48783b */ /* 0x000fe20000004200 */
        /* <DEDUP_REMOVED lines=10> */
[----:B-1----:R-:W-:Y:S01]  /*13f00*/  F2FP.BF16.F32.PACK_AB R128, R147, R153 ;  /* 0x000000999380723e */ /* 0x002fe200000010ff */
[--C-:B------:R-:W-:Y:S01]  /*13f10*/  FFMA.FTZ R166, R166, UR4, -R137.reuse ;  /* 0x00000004a6a67c23 */ /* 0x100fe20008010889 */
[----:B------:R-:W-:Y:S01]  /*13f20*/  FFMA.FTZ R162, R162, UR4, -R137 ;  /* 0x00000004a2a27c23 */ /* 0x000fe20008010889 */
[----:B------:R-:W-:Y:S01]  /*13f30*/  FFMA.FTZ R153, R132, R251, R153 ;  /* 0x000000fb84997223 */ /* 0x000fe20000010099 */
[----:B------:R-:W-:Y:S01]  /*13f40*/  FFMA.FTZ R155, R134, R252, R155 ;  /* 0x000000fc869b7223 */ /* 0x000fe2000001009b */
[----:B------:R-:W-:Y:S01]  /*13f50*/  ISETP.GT.AND P1, PT, R238, R233, PT ;  /* 0x000000e9ee00720c */ /* 0x000fe20003f24270 */
[----:B------:R-:W-:Y:S03]  /*13f60*/  FFMA.FTZ R149, R149, UR4, -R150 ;  /* 0x0000000495957c23 */ /* 0x000fe60008010896 */
[----:B------:R-:W-:Y:S01]  /*13f70*/  MUFU.EX2 R110, R110 ;  /* 0x0000006e006e7308 */ /* 0x000fe20000000800 */
[----:B------:R-:W-:Y:S01]  /*13f80*/  FADD.FTZ R153, R147, R153 ;  /* 0x0000009993997221 */ /* 0x000fe20000010000 */
[----:B------:R-:W-:Y:S01]  /*13f90*/  FADD.FTZ R155, R151, R155 ;  /* 0x0000009b979b7221 */ /* 0x000fe20000010000 */
[--C-:B------:R-:W-:Y:S01]  /*13fa0*/  FFMA.FTZ R144, R144, UR4, -R137.reuse ;  /* 0x0000000490907c23 */ /* 0x100fe20008010889 */
[----:B------:R-:W-:Y:S02]  /*13fb0*/  FFMA.FTZ R141, R141, UR4, -R137 ;  /* 0x000000048d8d7c23 */ /* 0x000fe40008010889 */
[----:B------:R-:W-:Y:S04]  /*13fc0*/  FADD.FTZ R146, R146, R155 ;  /* 0x0000009b92927221 */ /* 0x000fe80000010000 */
[----:B------:R-:W-:Y:S01]  /*13fd0*/  MUFU.EX2 R111, R111 ;  /* 0x0000006f006f7308 */ /* 0x000fe20000000800 */
[----:B---3--:R-:W-:Y:S01]  /*13fe0*/  F2FP.BF16.F32.PACK_AB R130, R145, R148 ;  /* 0x000000949182723e */ /* 0x008fe200000010ff */
[----:B------:R-:W-:Y:S01]  /*13ff0*/  FADD.FTZ R148, R148, R153 ;  /* 0x0000009994947221 */ /* 0x000fe20000010000 */
[----:B------:R-:W-:Y:S01]  /*14000*/  FADD.FTZ R146, R143, R146 ;  /* 0x000000928f927221 */ /* 0x000fe20000010000 */
[--C-:B------:R-:W-:Y:S02]  /*14010*/  FFMA.FTZ R143, R142, UR4, -R137.reuse ;  /* 0x000000048e8f7c23 */ /* 0x100fe40008010889 */
[----:B------:R-:W-:Y:S02]  /*14020*/  FADD.FTZ R145, R145, R148 ;  /* 0x0000009491917221 */ /* 0x000fe40000010000 */
[C---:B------:R-:W-:Y:S02]  /*14030*/  HMMA.16816.F32.BF16 R4, R128.reuse, R12, R4 ;  /* 0x0000000c8004723c */ /* 0x040fe40000041804 */
[----:B------:R-:W-:Y:S04]  /*14040*/  MUFU.EX2 R108, R108 ;  /* 0x0000006c006c7308 */ /* 0x000fe80000000800 */
[C---:B------:R-:W-:Y:S06]  /*14050*/  HMMA.16816.F32.BF16 R8, R128.reuse, R14, R8 ;  /* 0x0000000e8008723c */ /* 0x040fec0000041808 */
[----:B------:R-:W1:Y:S01]  /*14060*/  MUFU.EX2 R109, R109 ;  /* 0x0000006d006d7308 */ /* 0x000e620000000800 */
        /* <DEDUP_REMOVED lines=8> */
[C---:B--2---:R-:W-:Y:S03]  /*140f0*/  HMMA.16816.F32.BF16 R12, R128.reuse, R20, R12 ;  /* 0x00000014800c723c */ /* 0x044fe6000004180c */
        /* <DEDUP_REMOVED lines=23> */
[C---:B------:R-:W-:Y:S01]  /*14270*/  FMUL.FTZ R31, R134.reuse, R107 ;  /* 0x0000006b861f7220 */ /* 0x040fe20000410000 */
[--C-:B------:R-:W-:Y:S01]  /*14280*/  FFMA.FTZ R104, R43, UR4, -R150.reuse ;  /* 0x000000042b687c23 */ /* 0x100fe20008010896 */
[----:B------:R-:W-:Y:S01]  /*14290*/  FMUL.FTZ R43, R134, R95 ;  /* 0x0000005f862b7220 */ /* 0x000fe20000410000 */
[--C-:B------:R-:W-:Y:S01]  /*142a0*/  FFMA.FTZ R107, R41, UR4, -R150.reuse ;  /* 0x00000004296b7c23 */ /* 0x100fe20008010896 */
[C---:B------:R-:W-:Y:S03]  /*142b0*/  FMUL.FTZ R41, R132.reuse, R93 ;  /* 0x0000005d84297220 */ /* 0x040fe60000410000 */
[C---:B------:R-:W-:Y:S01]  /*142c0*/  HMMA.16816.F32.BF16 R28, R128.reuse, R36, R28 ;  /* 0x00000024801c723c */ /* 0x040fe2000004181c */
[----:B------:R-:W-:Y:S01]  /*142d0*/  LDSM.16.MT88.4 R92, [R222+0xc800] ;  /* 0x00c80000de5c783b */ /* 0x000fe20000004200 */
[----:B------:R-:W-:Y:S01]  /*142e0*/  MUFU.EX2 R104, R104 ;  /* 0x0000006800687308 */ /* 0x000fe20000000800 */
[--C-:B------:R-:W-:Y:S01]  /*142f0*/  FFMA.FTZ R105, R45, UR4, -R150.reuse ;  /* 0x000000042d697c23 */ /* 0x100fe20008010896 */
[C---:B------:R-:W-:Y:S01]  /*14300*/  FMUL.FTZ R45, R132.reuse, R89 ;  /* 0x00000059842d7220 */ /* 0x040fe20000410000 */
[--C-:B------:R-:W-:Y:S01]  /*14310*/  FFMA.FTZ R106, R53, UR4, -R150.reuse ;  /* 0x00000004356a7c23 */ /* 0x100fe20008010896 */
[C---:B------:R-:W-:Y:S03]  /*14320*/  HMMA.16816.F32.BF16 R32, R128.reuse, R38, R32 ;  /* 0x000000268020723c */ /* 0x040fe60000041820 */
[----:B------:R-:W2:Y:S03]  /*14330*/  LDSM.16.MT88.4 R88, [R221+0x10000] ;  /* 0x01000000dd58783b */ /* 0x000ea60000004200 */
[----:B------:R-:W3:Y:S01]  /*14340*/  MUFU.EX2 R105, R105 ;  /* 0x0000006900697308 */ /* 0x000ee20000000800 */
[C---:B------:R-:W-:Y:S01]  /*14350*/  FMUL.FTZ R36, R132.reuse, R96 ;  /* 0x0000006084247220 */ /* 0x040fe20000410000 */
[----:B------:R-:W-:Y:S03]  /*14360*/  FMUL.FTZ R37, R132, R97 ;  /* 0x0000006184257220 */ /* 0x000fe60000410000 */
[C---:B------:R-:W-:Y:S01]  /*14370*/  FMUL.FTZ R38, R134.reuse, R98 ;  /* 0x0000006286267220 */ /* 0x040fe20000410000 */
[----:B------:R-:W-:Y:S02]  /*14380*/  FMUL.FTZ R39, R134, R99 ;  /* 0x0000006386277220 */ /* 0x000fe40000410000 */
[----:B------:R-:W-:Y:S01]  /*14390*/  LDSM.16.MT88.4 R96, [R223+0xd000] ;  /* 0x00d00000df60783b */ /* 0x000fe20000004200 */
[----:B------:R-:W-:Y:S01]  /*143a0*/  FMUL.FTZ R53, R132, R81 ;  /* 0x0000005184357220 */ /* 0x000fe20000410000 */
[----:B------:R-:W-:Y:S01]  /*143b0*/  MUFU.EX2 R107, R107 ;  /* 0x0000006b006b7308 */ /* 0x000fe20000000800 */
[--C-:B------:R-:W-:Y:S02]  /*143c0*/  FFMA.FTZ R180, R191, UR4, -R150.reuse ;  /* 0x00000004bfb47c23 */ /* 0x100fe40008010896 */
[C---:B------:R-:W-:Y:S03]  /*143d0*/  HMMA.16816.F32.BF16 R36, R128.reuse, R48, R36 ;  /* 0x000000308024723c */ /* 0x040fe60000041824 */
[--C-:B------:R-:W-:Y:S01]  /*143e0*/  FFMA.FTZ R182, R189, UR4, -R150.reuse ;  /* 0x00000004bdb67c23 */ /* 0x100fe20008010896 */
[----:B------:R-:W4:Y:S01]  /*143f0*/  LDSM.16.MT88.4 R80, [R225+0xc800] ;  /* 0x00c80000e150783b */ /* 0x000f220000004200 */
[--C-:B------:R-:W-:Y:S01]  /*14400*/  FFMA.FTZ R189, R188, UR4, -R137.reuse ;  /* 0x00000004bcbd7c23 */ /* 0x100fe20008010889 */
[C---:B------:R-:W-:Y:S01]  /*14410*/  HMMA.16816.F32.BF16 R40, R128.reuse, R50, R40 ;  /* 0x000000328028723c */ /* 0x040fe20000041828 */
[----:B------:R-:W5:Y:S04]  /*14420*/  MUFU.EX2 R106, R106 ;  /* 0x0000006a006a7308 */ /* 0x000f680000000800 */
[----:B------:R-:W-:Y:S01]  /*14430*/  FMUL.FTZ R48, R132, R84 ;  /* 0x0000005484307220 */ /* 0x000fe20000410000 */
[C---:B------:R-:W-:Y:S05]  /*14440*/  HMMA.16816.F32.BF16 R44, R128.reuse, R56, R44 ;  /* 0x00000038802c723c */ /* 0x040fea000004182c */
[----:B------:R-:W-:Y:S01]  /*14450*/  MUFU.EX2 R115, R115 ;  /* 0x0000007300737308 */ /* 0x000fe20000000800 */
[C---:B------:R-:W-:Y:S01]  /*14460*/  FMUL.FTZ R50, R134.reuse, R86 ;  /* 0x0000005686327220 */ /* 0x040fe20000410000 */
[----:B------:R-:W-:Y:S01]  /*14470*/  FMUL.FTZ R51, R134, R87 ;  /* 0x0000005786337220 */ /* 0x000fe20000410000 */
[C---:B------:R-:W-:Y:S03]  /*14480*/  FMUL.FTZ R49, R132.reuse, R85 ;  /* 0x0000005584317220 */ /* 0x040fe60000410000 */
[C---:B------:R-:W-:Y:S01]  /*14490*/  FMUL.FTZ R56, R132.reuse, R76 ;  /* 0x0000004c84387220 */ /* 0x040fe20000410000 */
[----:B------:R-:W4:Y:S01]  /*144a0*/  LDSM.16.MT88.4 R84, [R223+0xc800] ;  /* 0x00c80000df54783b */ /* 0x000f220000004200 */
[----:B------:R-:W-:Y:S02]  /*144b0*/  FMUL.FTZ R57, R132, R77 ;  /* 0x0000004d84397220 */ /* 0x000fe40000410000 */
[----:B------:R-:W4:Y:S01]  /*144c0*/  MUFU.EX2 R112, R112 ;  /* 0x0000007000707308 */ /* 0x000f220000000800 */
[--C-:B------:R-:W-:Y:S01]  /*144d0*/  FFMA.FTZ R191, R176, UR4, -R137.reuse ;  /* 0x00000004b0bf7c23 */ /* 0x100fe20008010889 */
[C---:B------:R-:W-:Y:S03]  /*144e0*/  HMMA.16816.F32.BF16 R48, R128.reuse, R58, R48 ;  /* 0x0000003a8030723c */ /* 0x040fe60000041830 */
[--C-:B------:R-:W-:Y:S01]  /*144f0*/  FFMA.FTZ R176, R171, UR4, -R150.reuse ;  /* 0x00000004abb07c23 */ /* 0x100fe20008010896 */
[----:B------:R-:W-:Y:S01]  /*14500*/  FFMA.FTZ R188, R167, UR4, -R150 ;  /* 0x00000004a7bc7c23 */ /* 0x000fe20008010896 */
[----:B------:R-:W-:Y:S01]  /*14510*/  FFMA.FTZ R167, R164, UR4, -R137 ;  /* 0x00000004a4a77c23 */ /* 0x000fe20008010889 */
[C---:B------:R-:W-:Y:S02]  /*14520*/  HMMA.16816.F32.BF16 R52, R128.reuse, R64, R52 ;  /* 0x000000408034723c */ /* 0x040fe40000041834 */
[----:B------:R-:W-:Y:S03]  /*14530*/  MUFU.EX2 R120, R120 ;  /* 0x0000007800787308 */ /* 0x000fe60000000800 */
[C---:B------:R-:W-:Y:S01]  /*14540*/  FMUL.FTZ R58, R134.reuse, R78 ;  /* 0x0000004e863a7220 */ /* 0x040fe20000410000 */
[----:B------:R-:W-:Y:S01]  /*14550*/  FMUL.FTZ R59, R134, R79 ;  /* 0x0000004f863b7220 */ /* 0x000fe20000410000 */
[----:B------:R-:W-:Y:S01]  /*14560*/  FMUL.FTZ R64, R132, R68 ;  /* 0x0000004484407220 */ /* 0x000fe20000410000 */
[----:B------:R-:W4:Y:S04]  /*14570*/  LDSM.16.MT88.4 R76, [R225+0x10800] ;  /* 0x01080000e14c783b */ /* 0x000f280000004200 */
[----:B------:R-:W4:Y:S01]  /*14580*/  MUFU.EX2 R121, R121 ;  /* 0x0000007900797308 */ /* 0x000f220000000800 */
[C---:B-1----:R-:W-:Y:S01]  /*14590*/  F2FP.BF16.F32.PACK_AB R68, R109.reuse, R108 ;  /* 0x0000006c6d44723e */ /* 0x042fe200000010ff */
[----:B------:R-:W-:Y:S01]  /*145a0*/  FADD.FTZ R108, R108, R145 ;  /* 0x000000916c6c7221 */ /* 0x000fe20000010000 */
[C---:B------:R-:W-:Y:S03]  /*145b0*/  HMMA.16816.F32.BF16 R56, R128.reuse, R66, R56 ;  /* 0x000000428038723c */ /* 0x040fe60000041838 */
[----:B------:R-:W-:Y:S01]  /*145c0*/  FMUL.FTZ R65, R132, R69 ;  /* 0x0000004584417220 */ /* 0x000fe20000410000 */
[----:B---3--:R-:W-:Y:S01]  /*145d0*/  F2FP.BF16.F32.PACK_AB R69, R104, R105 ;  /* 0x000000696845723e */ /* 0x008fe200000010ff */
[----:B------:R-:W-:Y:S01]  /*145e0*/  FADD.FTZ R109, R109, R108 ;  /* 0x0000006c6d6d7221 */ /* 0x000fe20000010000 */
[C---:B--2---:R-:W-:Y:S01]  /*145f0*/  HMMA.16816.F32.BF16 R60, R128.reuse, R88, R60 ;  /* 0x00000058803c723c */ /* 0x044fe2000004183c */
[----:B------:R-:W1:Y:S04]  /*14600*/  MUFU.EX2 R168, R168 ;  /* 0x000000a800a87308 */ /* 0x000e680000000800 */
[C---:B------:R-:W-:Y:S01]  /*14610*/  FMUL.FTZ R66, R134.reuse, R70 ;  /* 0x0000004686427220 */ /* 0x040fe20000410000 */
[----:B------:R-:W-:Y:S01]  /*14620*/  FMUL.FTZ R67, R134, R71 ;  /* 0x0000004786437220 */ /* 0x000fe20000410000 */
[----:B-----5:R-:W-:Y:S01]  /*14630*/  F2FP.BF16.F32.PACK_AB R71, R106, R107 ;  /* 0x0000006b6a47723e */ /* 0x020fe200000010ff */
[--C-:B------:R-:W-:Y:S03]  /*14640*/  FFMA.FTZ R164, R159, UR4, -R150.reuse ;  /* 0x000000049fa47c23 */ /* 0x100fe60008010896 */
[----:B------:R-:W-:Y:S01]  /*14650*/  MUFU.EX2 R170, R170 ;  /* 0x000000aa00aa7308 */ /* 0x000fe20000000800 */
[----:B------:R-:W-:Y:S01]  /*14660*/  F2FP.BF16.F32.PACK_AB R70, R111, R110 ;  /* 0x0000006e6f46723e */ /* 0x000fe200000010ff */
[--C-:B------:R-:W-:Y:S01]  /*14670*/  FFMA.FTZ R159, R156, UR4, -R137.reuse ;  /* 0x000000049c9f7c23 */ /* 0x100fe20008010889 */
[----:B------:R-:W-:Y:S01]  /*14680*/  HMMA.16816.F32.BF16 R64, R128, R90, R64 ;  /* 0x0000005a8040723c */ /* 0x000fe20000041840 */
[----:B------:R-:W-:Y:S02]  /*14690*/  LDSM.16.MT88.4 R88, [R221+0x10800] ;  /* 0x01080000dd58783b */ /* 0x000fe40000004200 */
[--C-:B------:R-:W-:Y:S04]  /*146a0*/  FFMA.FTZ R171, R160, UR4, -R137.reuse ;  /* 0x00000004a0ab7c23 */ /* 0x100fe80008010889 */
[----:B------:R-:W2:Y:S01]  /*146b0*/  MUFU.EX2 R175, R175 ;  /* 0x000000af00af7308 */ /* 0x000ea20000000800 */
[--C-:B------:R-:W-:Y:S01]  /*146c0*/  FFMA.FTZ R160, R165, UR4, -R150.reuse ;  /* 0x00000004a5a07c23 */ /* 0x100fe20008010896 */
[C---:B----4-:R-:W-:Y:S05]  /*146d0*/  HMMA.16816.F32.BF16 R4, R68.reuse, R80, R4 ;  /* 0x000000504404723c */ /* 0x050fea0000041804 */
[--C-:B------:R-:W-:Y:S01]  /*146e0*/  FFMA.FTZ R165, R152, UR4, -R137.reuse ;  /* 0x0000000498a57c23 */ /* 0x100fe20008010889 */
[C---:B------:R-:W-:Y:S01]  /*146f0*/  HMMA.16816.F32.BF16 R8, R68.reuse, R82, R8 ;  /* 0x000000524408723c */ /* 0x040fe20000041808 */
[----:B------:R-:W3:Y:S01]  /*14700*/  LDSM.16.MT88.4 R80, [R223+0x10800] ;  /* 0x01080000df50783b */ /* 0x000ee20000004200 */
[----:B------:R-:W-:Y:S03]  /*14710*/  MUFU.EX2 R179, R179 ;  /* 0x000000b300b37308 */ /* 0x000fe60000000800 */
[--C-:B------:R-:W-:Y:S01]  /*14720*/  FFMA.FTZ R152, R157, UR4, -R150.reuse ;  /* 0x000000049d987c23 */ /* 0x100fe20008010896 */
[C---:B------:R-:W-:Y:S06]  /*14730*/  HMMA.16816.F32.BF16 R12, R68.reuse, R84, R12 ;  /* 0x00000054440c723c */ /* 0x040fec000004180c */
[----:B------:R-:W4:Y:S01]  /*14740*/  MUFU.EX2 R172, R172 ;  /* 0x000000ac00ac7308 */ /* 0x000f220000000800 */
[--C-:B------:R-:W-:Y:S01]  /*14750*/  FFMA.FTZ R156, R135, UR4, -R150.reuse ;  /* 0x00000004879c7c23 */ /* 0x100fe20008010896 */
[C---:B------:R-:W-:Y:S01]  /*14760*/  HMMA.16816.F32.BF16 R16, R68.reuse, R86, R16 ;  /* 0x000000564410723c */ /* 0x040fe20000041810 */
[----:B------:R-:W5:Y:S02]  /*14770*/  LDSM.16.MT88.4 R84, [R222+0x10800] ;  /* 0x01080000de54783b */ /* 0x000f640000004200 */
[----:B------:R-:W-:Y:S03]  /*14780*/  FFMA.FTZ R150, R133, UR4, -R150 ;  /* 0x0000000485967c23 */ /* 0x000fe60008010896 */
[C---:B------:R-:W-:Y:S02]  /*14790*/  HMMA.16816.F32.BF16 R20, R68.reuse, R92, R20 ;  /* 0x0000005c4414723c */ /* 0x040fe40000041814 */
[----:B------:R-:W-:Y:S03]  /*147a0*/  MUFU.EX2 R174, R174 ;  /* 0x000000ae00ae7308 */ /* 0x000fe60000000800 */
[----:B------:R-:W-:Y:S01]  /*147b0*/  FFMA.FTZ R137, R140, UR4, -R137 ;  /* 0x000000048c897c23 */ /* 0x000fe20008010889 */
[C---:B------:R-:W-:Y:S01]  /*147c0*/  HMMA.16816.F32.BF16 R24, R68.reuse, R94, R24 ;  /* 0x0000005e4418723c */ /* 0x040fe20000041818 */
[----:B------:R-:W1:Y:S05]  /*147d0*/  LDSM.16.MT88.4 R92, [R225+0xd000] ;  /* 0x00d00000e15c783b */ /* 0x000e6a0000004200 */
[----:B------:R-:W4:Y:S01]  /*147e0*/  MUFU.EX2 R181, R181 ;  /* 0x000000b500b57308 */ /* 0x000f220000000800 */
[----:B------:R-:W-:Y:S01]  /*147f0*/  FADD.FTZ R105, R105, R146 ;  /* 0x0000009269697221 */ /* 0x000fe20000010000 */
[C---:B------:R-:W-:Y:S08]  /*14800*/  HMMA.16816.F32.BF16 R28, R68.reuse, R72, R28 ;  /* 0x00000048441c723c */ /* 0x040ff0000004181c */
[----:B------:R-:W-:Y:S01]  /*14810*/  MUFU.EX2 R183, R183 ;  /* 0x000000b700b77308 */ /* 0x000fe20000000800 */
[C---:B------:R-:W-:Y:S03]  /*14820*/  HMMA.16816.F32.BF16 R32, R68.reuse, R74, R32 ;  /* 0x0000004a4420723c */ /* 0x040fe60000041820 */
[----:B------:R-:W-:Y:S03]  /*14830*/  F2FP.BF16.F32.PACK_AB R73, R113, R114 ;  /* 0x000000727149723e */ /* 0x000fe600000010ff */
[C---:B------:R-:W-:Y:S03]  /*14840*/  HMMA.16816.F32.BF16 R36, R68.reuse, R76, R36 ;  /* 0x0000004c4424723c */ /* 0x040fe60000041824 */
[----:B------:R-:W4:Y:S02]  /*14850*/  MUFU.EX2 R180, R180 ;  /* 0x000000b400b47308 */ /* 0x000f240000000800 */
        /* <DEDUP_REMOVED lines=11> */
[C---:B-----5:R-:W-:Y:S06]  /*14910*/  HMMA.16816.F32.BF16 R52, R68.reuse, R84, R52 ;  /* 0x000000544434723c */ /* 0x060fec0000041834 */
[----:B------:R-:W-:Y:S01]  /*14920*/  MUFU.EX2 R189, R189 ;  /* 0x000000bd00bd7308 */ /* 0x000fe20000000800 */
[----:B------:R-:W-:Y:S01]  /*14930*/  FADD.FTZ R107, R107, R104 ;  /* 0x000000686b6b7221 */ /* 0x000fe20000010000 */
[C---:B------:R-:W-:Y:S01]  /*14940*/  HMMA.16816.F32.BF16 R56, R68.reuse, R86, R56 ;  /* 0x000000564438723c */ /* 0x040fe20000041838 */
[----:B------:R-:W-:Y:S02]  /*14950*/  LDSM.16.MT88.4 R84, [R223+0x11000] ;  /* 0x01100000df54783b */ /* 0x000fe40000004200 */
[----:B------:R-:W-:Y:S03]  /*14960*/  FADD.FTZ R107, R106, R107 ;  /* 0x0000006b6a6b7221 */ /* 0x000fe60000010000 */
[C---:B------:R-:W-:Y:S02]  /*14970*/  HMMA.16816.F32.BF16 R60, R68.reuse, R88, R60 ;  /* 0x00000058443c723c */ /* 0x040fe4000004183c */
[----:B------:R-:W5:Y:S03]  /*14980*/  MUFU.EX2 R186, R186 ;  /* 0x000000ba00ba7308 */ /* 0x000f660000000800 */
[----:B------:R-:W-:Y:S01]  /*14990*/  FADD.FTZ R114, R114, R107 ;  /* 0x0000006b72727221 */ /* 0x000fe20000010000 */
[----:B------:R-:W-:Y:S01]  /*149a0*/  HMMA.16816.F32.BF16 R64, R68, R90, R64 ;  /* 0x0000005a4440723c */ /* 0x000fe20000041840 */
[----:B------:R-:W4:Y:S05]  /*149b0*/  LDSM.16.MT88.4 R68, [R225+0x11000] ;  /* 0x01100000e144783b */ /* 0x000f2a0000004200 */
[----:B------:R-:W-:Y:S01]  /*149c0*/  MUFU.EX2 R178, R178 ;  /* 0x000000b200b27308 */ /* 0x000fe20000000800 */
[----:B------:R-:W-:Y:S01]  /*149d0*/  FADD.FTZ R114, R113, R114 ;  /* 0x0000007271727221 */ /* 0x000fe20000010000 */
[C---:B-1----:R-:W-:Y:S01]  /*149e0*/  HMMA.16816.F32.BF16 R4, R72.reuse, R92, R4 ;  /* 0x0000005c4804723c */ /* 0x042fe20000041804 */
[----:B------:R-:W1:Y:S07]  /*149f0*/  LDSM.16.MT88.4 R88, [R222+0x11000] ;  /* 0x01100000de58783b */ /* 0x000e6e0000004200 */
[----:B------:R-:W5:Y:S01]  /*14a00*/  MUFU.EX2 R191, R191 ;  /* 0x000000bf00bf7308 */ /* 0x000f620000000800 */
[C---:B------:R-:W-:Y:S01]  /*14a10*/  HMMA.16816.F32.BF16 R8, R72.reuse, R94, R8 ;  /* 0x0000005e4808723c */ /* 0x040fe20000041808 */
[----:B------:R-:W5:Y:S05]  /*14a20*/  LDSM.16.MT88.4 R92, [R221+0x11000] ;  /* 0x01100000dd5c783b */ /* 0x000f6a0000004200 */
[C---:B------:R-:W-:Y:S03]  /*14a30*/  HMMA.16816.F32.BF16 R12, R72.reuse, R96, R12 ;  /* 0x00000060480c723c */ /* 0x040fe6000004180c */
[----:B------:R-:W-:Y:S02]  /*14a40*/  MUFU.EX2 R160, R160 ;  /* 0x000000a000a07308 */ /* 0x000fe40000000800 */
[----:B------:R-:W-:Y:S01]  /*14a50*/  FADD.FTZ R115, R115, R114 ;  /* 0x0000007273737221 */ /* 0x000fe20000010000 */
[C---:B------:R-:W-:Y:S01]  /*14a60*/  HMMA.16816.F32.BF16 R16, R72.reuse, R98, R16 ;  /* 0x000000624810723c */ /* 0x040fe20000041810 */
[----:B------:R-:W-:Y:S06]  /*14a70*/  LDSM.16.MT88.4 R96, [R223+0xe000] ;  /* 0x00e00000df60783b */ /* 0x000fec0000004200 */
[----:B------:R-:W-:Y:S01]  /*14a80*/  MUFU.EX2 R163, R163 ;  /* 0x000000a300a37308 */ /* 0x000fe20000000800 */
[----:B------:R-:W-:Y:S01]  /*14a90*/  FADD.FTZ R115, R112, R115 ;  /* 0x0000007370737221 */ /* 0x000fe20000010000 */
[C---:B--2---:R-:W-:Y:S08]  /*14aa0*/  HMMA.16816.F32.BF16 R20, R72.reuse, R76, R20 ;  /* 0x0000004c4814723c */ /* 0x044ff00000041814 */
[----:B------:R-:W-:Y:S01]  /*14ab0*/  MUFU.EX2 R161, R161 ;  /* 0x000000a100a17308 */ /* 0x000fe20000000800 */
[C---:B------:R-:W-:Y:S01]  /*14ac0*/  HMMA.16816.F32.BF16 R24, R72.reuse, R78, R24 ;  /* 0x0000004e4818723c */ /* 0x040fe20000041818 */
[----:B------:R-:W2:Y:S05]  /*14ad0*/  LDSM.16.MT88.4 R76, [R225+0xd800] ;  /* 0x00d80000e14c783b */ /* 0x000eaa0000004200 */
[C---:B---3--:R-:W-:Y:S03]  /*14ae0*/  HMMA.16816.F32.BF16 R28, R72.reuse, R80, R28 ;  /* 0x00000050481c723c */ /* 0x048fe6000004181c */
[----:B------:R-:W-:Y:S03]  /*14af0*/  MUFU.EX2 R164, R164 ;  /* 0x000000a400a47308 */ /* 0x000fe60000000800 */
[C---:B------:R-:W-:Y:S01]  /*14b00*/  HMMA.16816.F32.BF16 R32, R72.reuse, R82, R32 ;  /* 0x000000524820723c */ /* 0x040fe20000041820 */
[----:B------:R-:W3:Y:S06]  /*14b10*/  LDSM.16.MT88.4 R80, [R223+0xd800] ;  /* 0x00d80000df50783b */ /* 0x000eec0000004200 */
[----:B------:R-:W-:Y:S01]  /*14b20*/  MUFU.EX2 R158, R158 ;  /* 0x0000009e009e7308 */ /* 0x000fe20000000800 */
[C---:B----4-:R-:W-:Y:S09]  /*14b30*/  HMMA.16816.F32.BF16 R36, R72.reuse, R68, R36 ;  /* 0x000000444824723c */ /* 0x050ff20000041824 */
[----:B------:R-:W-:Y:S01]  /*14b40*/  MUFU.EX2 R159, R159 ;  /* 0x0000009f009f7308 */ /* 0x000fe20000000800 */
[C---:B------:R-:W-:Y:S03]  /*14b50*/  HMMA.16816.F32.BF16 R40, R72.reuse, R70, R40 ;  /* 0x000000464828723c */ /* 0x040fe60000041828 */
[----:B------:R-:W-:Y:S03]  /*14b60*/  F2FP.BF16.F32.PACK_AB R69, R177, R168 ;  /* 0x000000a8b145723e */ /* 0x000fe600000010ff */
[C---:B------:R-:W-:Y:S03]  /*14b70*/  HMMA.16816.F32.BF16 R44, R72.reuse, R84, R44 ;  /* 0x00000054482c723c */ /* 0x040fe6000004182c */
        /* <DEDUP_REMOVED lines=9> */
[----:B------:R-:W-:Y:S01]  /*14c10*/  LDSM.16.MT88.4 R88, [R223+0x11800] ;  /* 0x01180000df58783b */ /* 0x000fe20000004200 */
[----:B------:R-:W-:Y:S03]  /*14c20*/  MUFU.EX2 R173, R173 ;  /* 0x000000ad00ad7308 */ /* 0x000fe60000000800 */
[----:B------:R-:W-:Y:S01]  /*14c30*/  FADD.FTZ R168, R168, R115 ;  /* 0x00000073a8a87221 */ /* 0x000fe20000010000 */
[C---:B-----5:R-:W-:Y:S06]  /*14c40*/  HMMA.16816.F32.BF16 R60, R72.reuse, R92, R60 ;  /* 0x0000005c483c723c */ /* 0x060fec000004183c */
[----:B------:R-:W-:Y:S01]  /*14c50*/  MUFU.EX2 R176, R176 ;  /* 0x000000b000b07308 */ /* 0x000fe20000000800 */
[----:B------:R-:W-:Y:S01]  /*14c60*/  FADD.FTZ R177, R177, R168 ;  /* 0x000000a8b1b17221 */ /* 0x000fe20000010000 */
[----:B------:R-:W-:Y:S01]  /*14c70*/  HMMA.16816.F32.BF16 R64, R72, R94, R64 ;  /* 0x0000005e4840723c */ /* 0x000fe20000041840 */
[----:B------:R-:W1:Y:S02]  /*14c80*/  LDSM.16.MT88.4 R72, [R221+0xd800] ;  /* 0x00d80000dd48783b */ /* 0x000e640000004200 */
[----:B------:R-:W-:Y:S03]  /*14c90*/  FADD.FTZ R170, R170, R177 ;  /* 0x000000b1aaaa7221 */ /* 0x000fe60000010000 */
[C---:B--2---:R-:W-:Y:S02]  /*14ca0*/  HMMA.16816.F32.BF16 R4, R68.reuse, R76, R4 ;  /* 0x0000004c4404723c */ /* 0x044fe40000041804 */
[----:B------:R-:W-:Y:S01]  /*14cb0*/  MUFU.EX2 R169, R169 ;  /* 0x000000a900a97308 */ /* 0x000fe20000000800 */
[----:B------:R-:W-:Y:S02]  /*14cc0*/  LDSM.16.MT88.4 R92, [R221+0x11800] ;  /* 0x01180000dd5c783b */ /* 0x000fe40000004200 */
[----:B------:R-:W-:Y:S01]  /*14cd0*/  FADD.FTZ R170, R175, R170 ;  /* 0x000000aaafaa7221 */ /* 0x000fe20000010000 */
[C---:B------:R-:W-:Y:S06]  /*14ce0*/  HMMA.16816.F32.BF16 R8, R68.reuse, R78, R8 ;  /* 0x0000004e4408723c */ /* 0x040fec0000041808 */
[----:B------:R-:W-:Y:S01]  /*14cf0*/  MUFU.EX2 R188, R188 ;  /* 0x000000bc00bc7308 */ /* 0x000fe20000000800 */
[----:B------:R-:W2:Y:S01]  /*14d00*/  LDSM.16.MT88.4 R76, [R225+0x11800] ;  /* 0x01180000e14c783b */ /* 0x000ea20000004200 */
[C---:B---3--:R-:W-:Y:S08]  /*14d10*/  HMMA.16816.F32.BF16 R12, R68.reuse, R80, R12 ;  /* 0x00000050440c723c */ /* 0x048ff0000004180c */
        /* <DEDUP_REMOVED lines=11> */
[----:B------:R-:W-:Y:S01]  /*14dd0*/  F2FP.BF16.F32.PACK_AB R73, R180, R183 ;  /* 0x000000b7b449723e */ /* 0x000fe200000010ff */
[----:B------:R-:W-:Y:S03]  /*14de0*/  FADD.FTZ R183, R183, R170 ;  /* 0x000000aab7b77221 */ /* 0x000fe60000010000 */
[----:B------:R-:W-:Y:S02]  /*14df0*/  F2FP.BF16.F32.PACK_AB R75, R187, R182 ;  /* 0x000000b6bb4b723e */ /* 0x000fe400000010ff */
[----:B------:R-:W-:Y:S01]  /*14e00*/  MUFU.EX2 R152, R152 ;  /* 0x0000009800987308 */ /* 0x000fe20000000800 */
[C---:B--2---:R-:W-:Y:S03]  /*14e10*/  HMMA.16816.F32.BF16 R36, R68.reuse, R76, R36 ;  /* 0x0000004c4424723c */ /* 0x044fe60000041824 */
[----:B------:R-:W-:Y:S01]  /*14e20*/  F2FP.BF16.F32.PACK_AB R72, R186, R189 ;  /* 0x000000bdba48723e */ /* 0x000fe200000010ff */
[----:B------:R-:W-:Y:S01]  /*14e30*/  FADD.FTZ R183, R180, R183 ;  /* 0x000000b7b4b77221 */ /* 0x000fe20000010000 */
[----:B------:R-:W-:Y:S01]  /*14e40*/  F2FP.BF16.F32.PACK_AB R74, R191, R178 ;  /* 0x000000b2bf4a723e */ /* 0x000fe200000010ff */
[C---:B------:R-:W-:Y:S01]  /*14e50*/  HMMA.16816.F32.BF16 R40, R68.reuse, R78, R40 ;  /* 0x0000004e4428723c */ /* 0x040fe20000041828 */
[----:B------:R-:W1:Y:S02]  /*14e60*/  LDSM.16.MT88.4 R76, [R221+0xe000] ;  /* 0x00e00000dd4c783b */ /* 0x000e640000004200 */
[----:B------:R-:W2:Y:S02]  /*14e70*/  MUFU.EX2 R149, R149 ;  /* 0x0000009500957308 */ /* 0x000ea40000000800 */
[----:B------:R-:W-:Y:S01]  /*14e80*/  FADD.FTZ R182, R182, R183 ;  /* 0x000000b7b6b67221 */ /* 0x000fe20000010000 */
[C---:B------:R-:W-:Y:S07]  /*14e90*/  HMMA.16816.F32.BF16 R44, R68.reuse, R88, R44 ;  /* 0x00000058442c723c */ /* 0x040fee000004182c */
[----:B------:R-:W-:Y:S01]  /*14ea0*/  MUFU.EX2 R156, R156 ;  /* 0x0000009c009c7308 */ /* 0x000fe20000000800 */
[----:B------:R-:W-:Y:S01]  /*14eb0*/  FADD.FTZ R182, R187, R182 ;  /* 0x000000b6bbb67221 */ /* 0x000fe20000010000 */
[C---:B------:R-:W-:Y:S01]  /*14ec0*/  HMMA.16816.F32.BF16 R48, R68.reuse, R90, R48 ;  /* 0x0000005a4430723c */ /* 0x040fe20000041830 */
[----:B------:R-:W-:Y:S05]  /*14ed0*/  LDSM.16.MT88.4 R88, [R221+0x12000] ;  /* 0x01200000dd58783b */ /* 0x000fea0000004200 */
[C---:B---3--:R-:W-:Y:S02]  /*14ee0*/  HMMA.16816.F32.BF16 R52, R68.reuse, R80, R52 ;  /* 0x000000504434723c */ /* 0x048fe40000041834 */
[----:B------:R-:W3:Y:S03]  /*14ef0*/  MUFU.EX2 R151, R150 ;  /* 0x0000009600977308 */ /* 0x000ee60000000800 */
[----:B--2---:R-:W-:Y:S01]  /*14f00*/  F2FP.BF16.F32.PACK_AB R133, R149, R152 ;  /* 0x000000989585723e */ /* 0x004fe200000010ff */
[C---:B------:R-:W-:Y:S01]  /*14f10*/  HMMA.16816.F32.BF16 R56, R68.reuse, R82, R56 ;  /* 0x000000524438723c */ /* 0x040fe20000041838 */
[----:B------:R-:W-:Y:S05]  /*14f20*/  LDSM.16.MT88.4 R80, [R223+0x12000] ;  /* 0x01200000df50783b */ /* 0x000fea0000004200 */
[----:B------:R-:W-:Y:S01]  /*14f30*/  MUFU.EX2 R144, R144 ;  /* 0x0000009000907308 */ /* 0x000fe20000000800 */
[C---:B------:R-:W-:Y:S09]  /*14f40*/  HMMA.16816.F32.BF16 R60, R68.reuse, R92, R60 ;  /* 0x0000005c443c723c */ /* 0x040ff2000004183c */
[----:B------:R-:W2:Y:S01]  /*14f50*/  MUFU.EX2 R143, R143 ;  /* 0x0000008f008f7308 */ /* 0x000ea20000000800 */
[----:B------:R-:W-:Y:S01]  /*14f60*/  HMMA.16816.F32.BF16 R64, R68, R94, R64 ;  /* 0x0000005e4440723c */ /* 0x000fe20000041840 */
[----:B------:R-:W5:Y:S02]  /*14f70*/  LDSM.16.MT88.4 R68, [R225+0x12000] ;  /* 0x01200000e144783b */ /* 0x000f640000004200 */
[----:B---3--:R-:W-:Y:S03]  /*14f80*/  F2FP.BF16.F32.PACK_AB R135, R151, R156 ;  /* 0x0000009c9787723e */ /* 0x008fe600000010ff */
[C---:B----4-:R-:W-:Y:S03]  /*14f90*/  HMMA.16816.F32.BF16 R4, R72.reuse, R84, R4 ;  /* 0x000000544804723c */ /* 0x050fe60000041804 */
[----:B------:R-:W-:Y:S01]  /*14fa0*/  MUFU.EX2 R141, R141 ;  /* 0x0000008d008d7308 */ /* 0x000fe20000000800 */
[----:B------:R-:W-:Y:S02]  /*14fb0*/  LDSM.16.MT88.4 R92, [R223+0xe800] ;  /* 0x00e80000df5c783b */ /* 0x000fe40000004200 */
[C---:B------:R-:W-:Y:S07]  /*14fc0*/  HMMA.16816.F32.BF16 R8, R72.reuse, R86, R8 ;  /* 0x000000564808723c */ /* 0x040fee0000041808 */
[----:B------:R-:W3:Y:S01]  /*14fd0*/  MUFU.EX2 R140, R137 ;  /* 0x00000089008c7308 */ /* 0x000ee20000000800 */
[----:B------:R-:W4:Y:S01]  /*14fe0*/  LDSM.16.MT88.4 R84, [R222+0x12000] ;  /* 0x01200000de54783b */ /* 0x000f220000004200 */
[C---:B------:R-:W-:Y:S03]  /*14ff0*/  HMMA.16816.F32.BF16 R12, R72.reuse, R96, R12 ;  /* 0x00000060480c723c */ /* 0x040fe6000004180c */
[----:B--2---:R-:W-:Y:S03]  /*15000*/  F2FP.BF16.F32.PACK_AB R132, R143, R144 ;  /* 0x000000908f84723e */ /* 0x004fe600000010ff */
[C---:B------:R-:W-:Y:S01]  /*15010*/  HMMA.16816.F32.BF16 R16, R72.reuse, R98, R16 ;  /* 0x000000624810723c */ /* 0x040fe20000041810 */
[----:B------:R-:W-:Y:S05]  /*15020*/  LDSM.16.MT88.4 R96, [R222+0xe800] ;  /* 0x00e80000de60783b */ /* 0x000fea0000004200 */
[C---:B------:R-:W-:Y:S05]  /*15030*/  HMMA.16816.F32.BF16 R20, R72.reuse, R100, R20 ;  /* 0x000000644814723c */ /* 0x040fea0000041814 */
[----:B---3--:R-:W-:Y:S01]  /*15040*/  F2FP.BF16.F32.PACK_AB R134, R140, R141 ;  /* 0x0000008d8c86723e */ /* 0x008fe200000010ff */
[C---:B------:R-:W-:Y:S01]  /*15050*/  HMMA.16816.F32.BF16 R24, R72.reuse, R102, R24 ;  /* 0x000000664818723c */ /* 0x040fe20000041818 */
[----:B------:R-:W-:Y:S04]  /*15060*/  LDSM.16.MT88.4 R100, [R221+0xe800] ;  /* 0x00e80000dd64783b */ /* 0x000fe80000004200 */
[----:B------:R-:W-:Y:S01]  /*15070*/  MOV R137, R2 ;  /* 0x0000000200897202 */ /* 0x000fe20000000f00 */
[C---:B-1----:R-:W-:Y:S06]  /*15080*/  HMMA.16816.F32.BF16 R28, R72.reuse, R76, R28 ;  /* 0x0000004c481c723c */ /* 0x042fec000004181c */
[C---:B------:R-:W-:Y:S01]  /*15090*/  HMMA.16816.F32.BF16 R32, R72.reuse, R78, R32 ;  /* 0x0000004e4820723c */ /* 0x040fe20000041820 */
[----:B------:R-:W1:Y:S05]  /*150a0*/  LDSM.16.MT88.4 R76, [R225+0xe800] ;  /* 0x00e80000e14c783b */ /* 0x000e6a0000004200 */
[C---:B-----5:R-:W-:Y:S06]  /*150b0*/  HMMA.16816.F32.BF16 R36, R72.reuse, R68, R36 ;  /* 0x000000444824723c */ /* 0x060fec0000041824 */
[C---:B------:R-:W-:Y:S05]  /*150c0*/  HMMA.16816.F32.BF16 R40, R72.reuse, R70, R40 ;  /* 0x000000464828723c */ /* 0x040fea0000041828 */
[----:B------:R-:W-:Y:S01]  /*150d0*/  F2FP.BF16.F32.PACK_AB R69, R176, R173 ;  /* 0x000000adb045723e */ /* 0x000fe200000010ff */
[C---:B------:R-:W-:Y:S05]  /*150e0*/  HMMA.16816.F32.BF16 R44, R72.reuse, R80, R44 ;  /* 0x00000050482c723c */ /* 0x040fea000004182c */
[----:B------:R-:W-:Y:S01]  /*150f0*/  F2FP.BF16.F32.PACK_AB R71, R188, R169 ;  /* 0x000000a9bc47723e */ /* 0x000fe200000010ff */
[C---:B------:R-:W-:Y:S01]  /*15100*/  HMMA.16816.F32.BF16 R48, R72.reuse, R82, R48 ;  /* 0x000000524830723c */ /* 0x040fe20000041830 */
[----:B------:R-:W2:Y:S04]  /*15110*/  LDSM.16.MT88.4 R80, [R225+0x12800] ;  /* 0x01280000e150783b */ /* 0x000ea80000004200 */
        /* <DEDUP_REMOVED lines=15> */
[----:B------:R-:W1:Y:S01]  /*15210*/  LDSM.16.MT88.4 R76, [R222+0x12800] ;  /* 0x01280000de4c783b */ /* 0x000e620000004200 */
[C---:B------:R-:W-:Y:S06]  /*15220*/  HMMA.16816.F32.BF16 R12, R68.reuse, R92, R12 ;  /* 0x0000005c440c723c */ /* 0x040fec000004180c */
[C---:B------:R-:W-:Y:S01]  /*15230*/  HMMA.16816.F32.BF16 R16, R68.reuse, R94, R16 ;  /* 0x0000005e4410723c */ /* 0x040fe20000041810 */
[----:B------:R-:W-:Y:S05]  /*15240*/  LDSM.16.MT88.4 R92, [R225+0x13800] ;  /* 0x01380000e15c783b */ /* 0x000fea0000004200 */
[C---:B------:R-:W-:Y:S06]  /*15250*/  HMMA.16816.F32.BF16 R20, R68.reuse, R96, R20 ;  /* 0x000000604414723c */ /* 0x040fec0000041814 */
[C---:B------:R-:W-:Y:S06]  /*15260*/  HMMA.16816.F32.BF16 R24, R68.reuse, R98, R24 ;  /* 0x000000624418723c */ /* 0x040fec0000041818 */
[C---:B------:R-:W-:Y:S06]  /*15270*/  HMMA.16816.F32.BF16 R28, R68.reuse, R100, R28 ;  /* 0x00000064441c723c */ /* 0x040fec000004181c */
[C---:B------:R-:W-:Y:S01]  /*15280*/  HMMA.16816.F32.BF16 R32, R68.reuse, R102, R32 ;  /* 0x000000664420723c */ /* 0x040fe20000041820 */
[----:B------:R-:W-:Y:S05]  /*15290*/  LDSM.16.MT88.4 R100, [R221+0xf800] ;  /* 0x00f80000dd64783b */ /* 0x000fea0000004200 */
        /* <DEDUP_REMOVED lines=11> */
[----:B------:R-:W4:Y:S06]  /*15350*/  LDSM.16.MT88.4 R84, [R225+0x13000] ;  /* 0x01300000e154783b */ /* 0x000f2c0000004200 */
[C---:B------:R-:W-:Y:S01]  /*15360*/  F2FP.BF16.F32.PACK_AB R69, R163.reuse, R160 ;  /* 0x000000a0a345723e */ /* 0x040fe200000010ff */
[----:B------:R-:W-:Y:S03]  /*15370*/  FADD.FTZ R160, R160, R169 ;  /* 0x000000a9a0a07221 */ /* 0x000fe60000010000 */
[C---:B------:R-:W-:Y:S01]  /*15380*/  F2FP.BF16.F32.PACK_AB R71, R164.reuse, R161 ;  /* 0x000000a1a447723e */ /* 0x040fe200000010ff */
[----:B------:R-:W-:Y:S01]  /*15390*/  FADD.FTZ R160, R163, R160 ;  /* 0x000000a0a3a07221 */ /* 0x000fe20000010000 */
[----:B------:R-:W-:Y:S02]  /*153a0*/  F2FP.BF16.F32.PACK_AB R68, R159, R158 ;  /* 0x0000009e9f44723e */ /* 0x000fe400000010ff */
[----:B------:R-:W-:Y:S01]  /*153b0*/  F2FP.BF16.F32.PACK_AB R70, R165, R154 ;  /* 0x0000009aa546723e */ /* 0x000fe200000010ff */
[----:B------:R-:W-:Y:S04]  /*153c0*/  FADD.FTZ R161, R161, R160 ;  /* 0x000000a0a1a17221 */ /* 0x000fe80000010000 */
[----:B------:R-:W-:Y:S02]  /*153d0*/  FADD.FTZ R161, R164, R161 ;  /* 0x000000a1a4a17221 */ /* 0x000fe40000010000 */
[C---:B--2---:R-:W-:Y:S03]  /*153e0*/  HMMA.16816.F32.BF16 R4, R68.reuse, R80, R4 ;  /* 0x000000504404723c */ /* 0x044fe60000041804 */
[----:B------:R-:W-:Y:S03]  /*153f0*/  FADD.FTZ R152, R152, R161 ;  /* 0x000000a198987221 */ /* 0x000fe60000010000 */
[C---:B------:R-:W-:Y:S01]  /*15400*/  HMMA.16816.F32.BF16 R8, R68.reuse, R82, R8 ;  /* 0x000000524408723c */ /* 0x040fe20000041808 */
[----:B------:R-:W2:Y:S04]  /*15410*/  LDSM.16.MT88.4 R80, [R223+0x13000] ;  /* 0x01300000df50783b */ /* 0x000ea80000004200 */
[----:B------:R-:W-:Y:S01]  /*15420*/  FADD.FTZ R149, R149, R152 ;  /* 0x0000009895957221 */ /* 0x000fe20000010000 */
[C---:B------:R-:W-:Y:S05]  /*15430*/  HMMA.16816.F32.BF16 R12, R68.reuse, R88, R12 ;  /* 0x00000058440c723c */ /* 0x040fea000004180c */
[----:B------:R-:W-:Y:S01]  /*15440*/  FADD.FTZ R156, R156, R149 ;  /* 0x000000959c9c7221 */ /* 0x000fe20000010000 */
[C---:B------:R-:W-:Y:S05]  /*15450*/  HMMA.16816.F32.BF16 R16, R68.reuse, R90, R16 ;  /* 0x0000005a4410723c */ /* 0x040fea0000041810 */
[----:B------:R-:W-:Y:S01]  /*15460*/  FADD.FTZ R252, R151, R156 ;  /* 0x0000009c97fc7221 */ /* 0x000fe20000010000 */
[C---:B---3--:R-:W-:Y:S06]  /*15470*/  HMMA.16816.F32.BF16 R20, R68.reuse, R72, R20 ;  /* 0x000000484414723c */ /* 0x048fec0000041814 */
[C---:B------:R-:W-:Y:S01]  /*15480*/  HMMA.16816.F32.BF16 R24, R68.reuse, R74, R24 ;  /* 0x0000004a4418723c */ /* 0x040fe20000041818 */
[----:B------:R-:W3:Y:S05]  /*15490*/  LDSM.16.MT88.4 R72, [R222+0x13000] ;  /* 0x01300000de48783b */ /* 0x000eea0000004200 */
[C---:B-1----:R-:W-:Y:S06]  /*154a0*/  HMMA.16816.F32.BF16 R28, R68.reuse, R76, R28 ;  /* 0x0000004c441c723c */ /* 0x042fec000004181c */
[C---:B------:R-:W-:Y:S01]  /*154b0*/  HMMA.16816.F32.BF16 R32, R68.reuse, R78, R32 ;  /* 0x0000004e4420723c */ /* 0x040fe20000041820 */
[----:B------:R-:W1:Y:S05]  /*154c0*/  LDSM.16.MT88.4 R76, [R221+0x13000] ;  /* 0x01300000dd4c783b */ /* 0x000e6a0000004200 */
[C---:B----4-:R-:W-:Y:S06]  /*154d0*/  HMMA.16816.F32.BF16 R36, R68.reuse, R84, R36 ;  /* 0x000000544424723c */ /* 0x050fec0000041824 */
[C---:B------:R-:W-:Y:S01]  /*154e0*/  HMMA.16816.F32.BF16 R40, R68.reuse, R86, R40 ;  /* 0x000000564428723c */ /* 0x040fe20000041828 */
[----:B------:R-:W-:Y:S05]  /*154f0*/  LDSM.16.MT88.4 R84, [R223+0x13800] ;  /* 0x01380000df54783b */ /* 0x000fea0000004200 */
[C---:B--2---:R-:W-:Y:S06]  /*15500*/  HMMA.16816.F32.BF16 R44, R68.reuse, R80, R44 ;  /* 0x00000050442c723c */ /* 0x044fec000004182c */
[C---:B------:R-:W-:Y:S05]  /*15510*/  HMMA.16816.F32.BF16 R48, R68.reuse, R82, R48 ;  /* 0x000000524430723c */ /* 0x040fea0000041830 */
[----:B------:R-:W-:Y:S01]  /*15520*/  FADD.FTZ R80, R110, R109 ;  /* 0x0000006d6e507221 */ /* 0x000fe20000010000 */
[C---:B---3--:R-:W-:Y:S05]  /*15530*/  HMMA.16816.F32.BF16 R52, R68.reuse, R72, R52 ;  /* 0x000000484434723c */ /* 0x048fea0000041834 */
[----:B------:R-:W-:Y:S01]  /*15540*/  FADD.FTZ R80, R111, R80 ;  /* 0x000000506f507221 */ /* 0x000fe20000010000 */
[C---:B------:R-:W-:Y:S01]  /*15550*/  HMMA.16816.F32.BF16 R56, R68.reuse, R74, R56 ;  /* 0x0000004a4438723c */ /* 0x040fe20000041838 */
[----:B------:R-:W2:Y:S04]  /*15560*/  LDSM.16.MT88.4 R108, [R222+0xf800] ;  /* 0x00f80000de6c783b */ /* 0x000ea80000004200 */
[----:B------:R-:W-:Y:S01]  /*15570*/  FADD.FTZ R73, R123, R80 ;  /* 0x000000507b497221 */ /* 0x000fe20000010000 */
[C---:B-1----:R-:W-:Y:S05]  /*15580*/  HMMA.16816.F32.BF16 R60, R68.reuse, R76, R60 ;  /* 0x0000004c443c723c */ /* 0x042fea000004183c */
[----:B------:R-:W-:Y:S01]  /*15590*/  FADD.FTZ R73, R122, R73 ;  /* 0x000000497a497221 */ /* 0x000fe20000010000 */
[----:B------:R-:W-:Y:S01]  /*155a0*/  HMMA.16816.F32.BF16 R64, R68, R78, R64 ;  /* 0x0000004e4440723c */ /* 0x000fe20000041840 */
[----:B------:R-:W1:Y:S04]  /*155b0*/  LDSM.16.MT88.4 R76, [R222+0x13800] ;  /* 0x01380000de4c783b */ /* 0x000e680000004200 */
[----:B------:R-:W-:Y:S01]  /*155c0*/  FADD.FTZ R120, R120, R73 ;  /* 0x0000004978787221 */ /* 0x000fe20000010000 */
[C---:B------:R-:W-:Y:S03]  /*155d0*/  HMMA.16816.F32.BF16 R128, R132.reuse, R124, R4 ;  /* 0x0000007c8480723c */ /* 0x040fe60000041804 */
[----:B------:R-:W3:Y:S02]  /*155e0*/  LDSM.16.MT88.4 R68, [R221+0x13800] ;  /* 0x01380000dd44783b */ /* 0x000ee40000004200 */
[----:B------:R-:W-:Y:S01]  /*155f0*/  FADD.FTZ R120, R121, R120 ;  /* 0x0000007879787221 */ /* 0x000fe20000010000 */
[C---:B------:R-:W-:Y:S05]  /*15600*/  HMMA.16816.F32.BF16 R124, R132.reuse, R126, R8 ;  /* 0x0000007e847c723c */ /* 0x040fea0000041808 */
[----:B------:R-:W-:Y:S02]  /*15610*/  FADD.FTZ R179, R179, R120 ;  /* 0x00000078b3b37221 */ /* 0x000fe40000010000 */
[C---:B------:R-:W-:Y:S04]  /*15620*/  HMMA.16816.F32.BF16 R120, R132.reuse, R116, R12 ;  /* 0x000000748478723c */ /* 0x040fe8000004180c */
[----:B------:R-:W-:Y:S02]  /*15630*/  FADD.FTZ R179, R172, R179 ;  /* 0x000000b3acb37221 */ /* 0x000fe40000010000 */
        /* <DEDUP_REMOVED lines=25> */
[----:B------:R-:W-:Y:S02]  /*157d0*/  FADD.FTZ R154, R154, R159 ;  /* 0x0000009f9a9a7221 */ /* 0x000fe40000010000 */
[----:B------:R-:W-:Y:S04]  /*157e0*/  MOV R132, R3 ;  /* 0x0000000300847202 */ /* 0x000fe80000000f00 */
[----:B------:R-:W-:Y:S04]  /*157f0*/  FADD.FTZ R165, R165, R154 ;  /* 0x0000009aa5a57221 */ /* 0x000fe80000010000 */
[----:B------:R-:W-:Y:S04]  /*15800*/  FADD.FTZ R144, R144, R165 ;  /* 0x000000a590907221 */ /* 0x000fe80000010000 */
[----:B------:R-:W-:Y:S04]  /*15810*/  FADD.FTZ R144, R143, R144 ;  /* 0x000000908f907221 */ /* 0x000fe80000010000 */
[----:B------:R-:W-:Y:S04]  /*15820*/  FADD.FTZ R141, R141, R144 ;  /* 0x000000908d8d7221 */ /* 0x000fe80000010000 */
[----:B------:R-:W-:Y:S01]  /*15830*/  FADD.FTZ R251, R140, R141 ;  /* 0x0000008d8cfb7221 */ /* 0x000fe20000010000 */
[----:B------:R-:W-:Y:S06]  /*15840*/  @P1 BRA `(.L_x_3826) ;  /* 0xffffffa400bc1947 */ /* 0x000fec000383ffff */
.L_x_3822:
[----:B------:R-:W1:Y:S01]  /*15850*/  SHFL.BFLY PT, R0, R251, 0x2, 0x1f ;  /* 0x0c401f00fb007f89 */ /* 0x000e6200000e0000 */
[----:B------:R-:W2:Y:S01]  /*15860*/  S2UR UR5, SR_CgaCtaId ;  /* 0x00000000000579c3 */ /* 0x000ea20000008800 */
[----:B------:R-:W-:Y:S01]  /*15870*/  MOV R9, 0x3f800000 ;  /* 0x3f80000000097802 */ /* 0x000fe20000000f00 */
[----:B------:R-:W-:Y:S01]  /*15880*/  UMOV UR4, 0x400 ;  /* 0x0000040000047882 */ /* 0x000fe20000000000 */
[----:B------:R-:W3:Y:S01]  /*15890*/  S2R R4, SR_TID.X ;  /* 0x0000000000047919 */ /* 0x000ee20000002100 */
[----:B------:R-:W-:Y:S01]  /*158a0*/  MOV R8, 0x3f800000 ;  /* 0x3f80000000087802 */ /* 0x000fe20000000f00 */
[----:B------:R-:W-:Y:S01]  /*158b0*/  BSSY B0, `(.L_x_3827) ;  /* 0x00000d5000007945 */ /* 0x000fe20003800000 */
[----:B------:R-:W4:Y:S02]  /*158c0*/  SHFL.BFLY PT, R5, R252, 0x2, 0x1f ;  /* 0x0c401f00fc057f89 */ /* 0x000f2400000e0000 */
[----:B------:R-:W5:Y:S01]  /*158d0*/  LDC.64 R20, c[0x0][0x2c0] ;  /* 0x0000b000ff147b82 */ /* 0x000f620000000a00 */
[----:B-1----:R-:W-:Y:S01]  /*158e0*/  FADD.FTZ R7, R0, R251 ;  /* 0x000000fb00077221 */ /* 0x002fe20000010000 */
[----:B--2---:R-:W-:-:S06]  /*158f0*/  ULEA UR5, UR5, UR4, 0x18 ;  /* 0x0000000405057291 */ /* 0x004fcc000f8ec03f */
[----:B------:R-:W1:Y:S01]  /*15900*/  S2UR UR4, SR_CTAID.Z ;  /* 0x00000000000479c3 */ /* 0x000e620000002700 */
[----:B------:R-:W2:Y:S01]  /*15910*/  SHFL.BFLY PT, R6, R7, 0x1, 0x1f ;  /* 0x0c201f0007067f89 */ /* 0x000ea200000e0000 */
[----:B----4-:R-:W-:Y:S01]  /*15920*/  FADD.FTZ R0, R5, R252 ;  /* 0x000000fc05007221 */ /* 0x010fe20000010000 */
[----:B---3--:R-:W-:-:S04]  /*15930*/  SHF.R.S32.HI R11, RZ, 0x1f, R4 ;  /* 0x0000001fff0b7819 */ /* 0x008fc80000011404 */
[----:B------:R-:W3:Y:S01]  /*15940*/  SHFL.BFLY PT, R5, R0, 0x1, 0x1f ;  /* 0x0c201f0000057f89 */ /* 0x000ee200000e0000 */
[----:B------:R-:W-:-:S04]  /*15950*/  LEA.HI R13, R11, R4, RZ, 0x2 ;  /* 0x000000040b0d7211 */ /* 0x000fc800078f10ff */
[--C-:B------:R-:W-:Y:S01]  /*15960*/  SHF.R.S32.HI R12, RZ, 0x2, R13.reuse ;  /* 0x00000002ff0c7819 */ /* 0x100fe2000001140d */
[----:B--2---:R-:W-:Y:S01]  /*15970*/  FADD.FTZ R6, R7, R6 ;  /* 0x0000000607067221 */ /* 0x004fe20000010000 */
[----:B------:R-:W-:Y:S02]  /*15980*/  SHF.R.S32.HI R7, RZ, 0x1f, R13 ;  /* 0x0000001fff077819 */ /* 0x000fe4000001140d */
[----:B------:R-:W-:Y:S02]  /*15990*/  LOP3.LUT R13, R13, 0x1ffffffc, RZ, 0xc0, !PT ;  /* 0x1ffffffc0d0d7812 */ /* 0x000fe400078ec0ff */
[----:B------:R-:W-:Y:S01]  /*159a0*/  LEA.HI R7, R7, R12, RZ, 0x3 ;  /* 0x0000000c07077211 */ /* 0x000fe200078f18ff */
[----:B------:R-:W-:Y:S01]  /*159b0*/  BAR.SYNC.DEFER_BLOCKING 0x0 ;  /* 0x0000000000007b1d */ /* 0x000fe20000010000 */
[----:B------:R-:W-:Y:S01]  /*159c0*/  FSETP.NE.FTZ.AND P4, PT, R6, RZ, PT ;  /* 0x000000ff0600720b */ /* 0x000fe20003f95000 */
[----:B---3--:R-:W-:Y:S01]  /*159d0*/  FADD.FTZ R5, R0, R5 ;  /* 0x0000000500057221 */ /* 0x008fe20000010000 */
[----:B------:R-:W-:-:S02]  /*159e0*/  LOP3.LUT R7, R7, 0xfffffff8, RZ, 0xc0, !PT ;  /* 0xfffffff807077812 */ /* 0x000fc400078ec0ff */
[-C--:B------:R-:W-:Y:S02]  /*159f0*/  LEA.HI R0, R11, R4.reuse, RZ, 0x5 ;  /* 0x000000040b007211 */ /* 0x080fe400078f28ff */
[----:B------:R-:W-:Y:S02]  /*15a00*/  IADD3 R7, R12, -R7, RZ ;  /* 0x800000070c077210 */ /* 0x000fe40007ffe0ff */
[----:B------:R-:W2:Y:S01]  /*15a10*/  S2R R12, SR_TID.X ;  /* 0x00000000000c7919 */ /* 0x000ea20000002100 */
[----:B------:R-:W-:Y:S02]  /*15a20*/  SHF.R.S32.HI R10, RZ, 0x5, R0 ;  /* 0x00000005ff0a7819 */ /* 0x000fe40000011400 */
[----:B------:R-:W-:Y:S02]  /*15a30*/  IADD3 R13, -R13, R4, RZ ;  /* 0x000000040d0d7210 */ /* 0x000fe40007ffe1ff */
[----:B------:R-:W-:Y:S01]  /*15a40*/  FSETP.NE.FTZ.AND P3, PT, R5, RZ, PT ;  /* 0x000000ff0500720b */ /* 0x000fe20003f75000 */
[----:B------:R-:W3:Y:S01]  /*15a50*/  @P4 MUFU.RCP R9, R6 ;  /* 0x0000000600094308 */ /* 0x000ee20000001000 */
[----:B------:R-:W-:-:S02]  /*15a60*/  LEA R10, R10, R13, 0x9 ;  /* 0x0000000d0a0a7211 */ /* 0x000fc400078e48ff */
[----:B------:R-:W-:Y:S02]  /*15a70*/  LEA.HI R11, R11, R4, RZ, 0x4 ;  /* 0x000000040b0b7211 */ /* 0x000fe400078f20ff */
[----:B------:R-:W-:Y:S02]  /*15a80*/  SHF.L.U32 R17, R7, 0x6, RZ ;  /* 0x0000000607117819 */ /* 0x000fe400000006ff */
[----:B------:R-:W-:Y:S01]  /*15a90*/  LOP3.LUT R19, R11, 0xfffffff0, RZ, 0xc0, !PT ;  /* 0xfffffff00b137812 */ /* 0x000fe200078ec0ff */
[----:B------:R-:W-:Y:S01]  /*15aa0*/  @P4 MUFU.LG2 R6, R6 ;  /* 0x0000000600064308 */ /* 0x000fe20000000c00 */
[----:B------:R-:W-:Y:S02]  /*15ab0*/  LOP3.LUT R17, R17, 0x1c0, RZ, 0xc0, !PT ;  /* 0x000001c011117812 */ /* 0x000fe400078ec0ff */
[----:B------:R-:W-:Y:S01]  /*15ac0*/  LOP3.LUT R15, R7, 0x1, RZ, 0xc0, !PT ;  /* 0x00000001070f7812 */ /* 0x000fe200078ec0ff */
[----:B------:R-:W4:Y:S01]  /*15ad0*/  @P3 LDC R23, c[0x0][0x2e8] ;  /* 0x0000ba00ff173b82 */ /* 0x000f220000000800 */
[----:B------:R-:W-:-:S02]  /*15ae0*/  LEA.HI R17, R17, R17, RZ, 0x1d ;  /* 0x0000001111117211 */ /* 0x000fc400078fe8ff */
[----:B------:R-:W-:Y:S01]  /*15af0*/  ISETP.NE.U32.AND P0, PT, R15, 0x1, PT ;  /* 0x000000010f00780c */ /* 0x000fe20003f05070 */
[----:B------:R-:W1:Y:S01]  /*15b00*/  @P3 MUFU.RCP R8, R5 ;  /* 0x0000000500083308 */ /* 0x000e620000001000 */
[----:B------:R-:W-:Y:S01]  /*15b10*/  LEA R10, R10, R17, 0x1 ;  /* 0x000000110a0a7211 */ /* 0x000fe200078e08ff */
[----:B---3--:R-:W-:Y:S01]  /*15b20*/  FMUL.FTZ R128, R9, R128 ;  /* 0x0000008009807220 */ /* 0x008fe20000410000 */
[----:B------:R-:W-:Y:S01]  /*15b30*/  R2P PR, R7, 0x6 ;  /* 0x0000000607007804 */ /* 0x000fe20000000000 */
[C---:B------:R-:W-:Y:S01]  /*15b40*/  FMUL.FTZ R129, R9.reuse, R129 ;  /* 0x0000008109817220 */ /* 0x040fe20000410000 */
[----:B------:R-:W-:Y:S01]  /*15b50*/  LEA R10, R10, UR5, 0x2 ;  /* 0x000000050a0a7c11 */ /* 0x000fe2000f8e10ff */
[C---:B------:R-:W-:Y:S01]  /*15b60*/  FMUL.FTZ R124, R9.reuse, R124 ;  /* 0x0000007c097c7220 */ /* 0x040fe20000410000 */
[----:B------:R-:W-:Y:S01]  /*15b70*/  MOV R7, 0x40 ;  /* 0x0000004000077802 */ /* 0x000fe20000000f00 */
[C---:B------:R-:W-:Y:S01]  /*15b80*/  FMUL.FTZ R125, R9.reuse, R125 ;  /* 0x0000007d097d7220 */ /* 0x040fe20000410000 */
[C---:B------:R-:W-:Y:S01]  /*15b90*/  FMUL.FTZ R120, R9.reuse, R120 ;  /* 0x0000007809787220 */ /* 0x040fe20000410000 */
[----:B--2---:R-:W-:Y:S01]  /*15ba0*/  SHF.R.S32.HI R13, RZ, 0x1f, R12 ;  /* 0x0000001fff0d7819 */ /* 0x004fe2000001140c */
        /* <DEDUP_REMOVED lines=8> */
[----:B------:R-:W-:Y:S01]  /*15c30*/  FMUL.FTZ R109, R9, R109 ;  /* 0x0000006d096d7220 */ /* 0x000fe20000410000 */
        /* <DEDUP_REMOVED lines=67> */
[----:B------:R-:W-:Y:S01]  /*16070*/  SEL R7, R7, 0xffffffc0, !P1 ;  /* 0xffffffc007077807 */ /* 0x000fe20004800000 */
[----:B------:R-:W-:Y:S01]  /*16080*/  @P4 FMUL.FTZ R6, R6, 0.69314718246459960938 ;  /* 0x3f31721806064820 */ /* 0x000fe20000410000 */
[----:B------:R-:W-:-:S02]  /*16090*/  @P0 IADD3 R8, R10, 0x20, RZ ;  /* 0x000000200a080810 */ /* 0x000fc40007ffe0ff */
[----:B------:R-:W-:Y:S02]  /*160a0*/  SEL R9, R9, 0xffffff80, !P2 ;  /* 0xffffff8009097807 */ /* 0x000fe40005000000 */
        /* <DEDUP_REMOVED lines=8> */
[-C--:B------:R-:W-:Y:S01]  /*16130*/  IADD3 R19, R16, R9.reuse, RZ ;  /* 0x0000000910137210 */ /* 0x080fe20007ffe0ff */
[----:B-1----:R-:W-:Y:S01]  /*16140*/  @P3 FMUL.FTZ R5, R5, 0.69314718246459960938 ;  /* 0x3f31721805053820 */ /* 0x002fe20000410000 */
[----:B------:R-:W-:Y:S01]  /*16150*/  IADD3 R9, R18, R9, RZ ;  /* 0x0000000912097210 */ /* 0x000fe20007ffe0ff */
[----:B------:R-:W-:Y:S01]  /*16160*/  STS.64 [R16+0x800], R122 ;  /* 0x0008007a10007388 */ /* 0x000fe20000000a00 */
[----:B------:R-:W-:-:S02]  /*16170*/  LEA R15, R15, UR5, 0x2 ;  /* 0x000000050f0f7c11 */ /* 0x000fc4000f8e10ff */
[----:B------:R-:W-:Y:S01]  /*16180*/  LOP3.LUT R29, R0, 0xffffffe0, RZ, 0xc0, !PT ;  /* 0xffffffe0001d7812 */ /* 0x000fe200078ec0ff */
[----:B------:R-:W-:Y:S01]  /*16190*/  STS.64 [R18], R116 ;  /* 0x0000007412007388 */ /* 0x000fe20000000a00 */
[----:B------:R-:W-:Y:S02]  /*161a0*/  IADD3 R0, -R241, RZ, RZ ;  /* 0x000000fff1007210 */ /* 0x000fe40007ffe1ff */
[----:B------:R-:W-:Y:S01]  /*161b0*/  IADD3 R29, -R29, R4, RZ ;  /* 0x000000041d1d7210 */ /* 0x000fe20007ffe1ff */
[----:B------:R-:W-:Y:S01]  /*161c0*/  STS.64 [R18+0x800], R118 ;  /* 0x0008007612007388 */ /* 0x000fe20000000a00 */
[----:B------:R-:W-:Y:S02]  /*161d0*/  MOV R4, 0xff800000 ;  /* 0xff80000000047802 */ /* 0x000fe40000000f00 */
[----:B------:R-:W-:Y:S01]  /*161e0*/  LOP3.LUT P0, RZ, R29, 0x3, RZ, 0xc0, !PT ;  /* 0x000000031dff7812 */ /* 0x000fe2000780c0ff */
        /* <DEDUP_REMOVED lines=17> */
[----:B------:R2:W-:Y:S04]  /*16300*/  STS.64 [R7+0x4800], R82 ;  /* 0x0048005207007388 */ /* 0x0005e80000000a00 */
[----:B------:R-:W-:Y:S04]  /*16310*/  STS.64 [R17+0x4000], R76 ;  /* 0x0040004c11007388 */ /* 0x000fe80000000a00 */
[----:B------:R-:W-:Y:S01]  /*16320*/  STS.64 [R17+0x4800], R78 ;  /* 0x0048004e11007388 */ /* 0x000fe20000000a00 */
[----:B-1----:R-:W-:-:S03]  /*16330*/  LEA.HI R16, R13, R12, RZ, 0x5 ;  /* 0x0000000c0d107211 */ /* 0x002fc600078f28ff */
[----:B------:R-:W-:Y:S01]  /*16340*/  STS.64 [R19+0x4000], R72 ;  /* 0x0040004813007388 */ /* 0x000fe20000000a00 */
[----:B------:R-:W-:-:S03]  /*16350*/  LOP3.LUT R13, R16, 0xffffffe0, RZ, 0xc0, !PT ;  /* 0xffffffe0100d7812 */ /* 0x000fc600078ec0ff */
[----:B------:R-:W-:Y:S01]  /*16360*/  STS.64 [R19+0x4800], R74 ;  /* 0x0048004a13007388 */ /* 0x000fe20000000a00 */
[----:B------:R-:W-:-:S03]  /*16370*/  IADD3 R22, -R13, R12, RZ ;  /* 0x0000000c0d167210 */ /* 0x000fc60007ffe1ff */
[----:B------:R-:W-:Y:S01]  /*16380*/  STS.64 [R9+0x4000], R68 ;  /* 0x0040004409007388 */ /* 0x000fe20000000a00 */
[----:B------:R-:W-:-:S03]  /*16390*/  SHF.R.S32.HI R13, RZ, 0x1f, R22 ;  /* 0x0000001fff0d7819 */ /* 0x000fc60000011416 */
[----:B------:R1:W-:Y:S01]  /*163a0*/  STS.64 [R9+0x4800], R70 ;  /* 0x0048004609007388 */ /* 0x0003e20000000a00 */
[----:B--2---:R-:W-:Y:S01]  /*163b0*/  SHF.R.S32.HI R7, RZ, 0x5, R16 ;  /* 0x00000005ff077819 */ /* 0x004fe20000011410 */
[----:B------:R-:W-:Y:S01]  /*163c0*/  BAR.SYNC.DEFER_BLOCKING 0x0 ;  /* 0x0000000000007b1d */ /* 0x000fe20000010000 */
[----:B------:R-:W-:Y:S02]  /*163d0*/  LEA.HI R13, R13, R22, RZ, 0x2 ;  /* 0x000000160d0d7211 */ /* 0x000fe400078f10ff */
[----:B------:R-:W-:Y:S02]  /*163e0*/  SHF.R.S32.HI R28, RZ, 0x1f, R7 ;  /* 0x0000001fff1c7819 */ /* 0x000fe40000011407 */
[----:B------:R-:W-:Y:S02]  /*163f0*/  SHF.R.S32.HI R13, RZ, 0x2, R13 ;  /* 0x00000002ff0d7819 */ /* 0x000fe4000001140d */
[----:B------:R-:W-:Y:S01]  /*16400*/  LEA.HI R12, R28, R7, RZ, 0x2 ;  /* 0x000000071c0c7211 */ /* 0x000fe200078f10ff */
[----:B------:R-:W5:Y:S01]  /*16410*/  S2R R8, SR_CTAID.Y ;  /* 0x0000000000087919 */ /* 0x000f620000002600 */
[----:B------:R-:W2:Y:S01]  /*16420*/  @P4 LDC R28, c[0x0][0x2e8] ;  /* 0x0000ba00ff1c4b82 */ /* 0x000ea20000000800 */
[----:B------:R-:W-:Y:S01]  /*16430*/  SHF.L.U32 R22, R14, 0x2, RZ ;  /* 0x000000020e167819 */ /* 0x000fe200000006ff */
[----:B------:R-:W3:Y:S01]  /*16440*/  S2R R10, SR_CTAID.X ;  /* 0x00000000000a7919 */ /* 0x000ee20000002500 */
[----:B------:R-:W-:-:S04]  /*16450*/  LOP3.LUT R12, R12, 0xfffffffc, RZ, 0xc0, !PT ;  /* 0xfffffffc0c0c7812 */ /* 0x000fc800078ec0ff */
[----:B------:R-:W-:Y:S02]  /*16460*/  IADD3 R12, R7, -R12, RZ ;  /* 0x8000000c070c7210 */ /* 0x000fe40007ffe0ff */
[----:B------:R-:W-:Y:S01]  /*16470*/  MOV R7, 0xff800000 ;  /* 0xff80000000077802 */ /* 0x000fe20000000f00 */
[----:B----4-:R-:W-:Y:S01]  /*16480*/  @P3 FFMA.FTZ R7, R2, R23, R5 ;  /* 0x0000001702073223 */ /* 0x010fe20000010005 */
[----:B------:R-:W-:Y:S01]  /*16490*/  LEA R13, R12, R13, 0x4 ;  /* 0x0000000d0c0d7211 */ /* 0x000fe200078e20ff */
[----:B-1----:R-:W1:Y:S01]  /*164a0*/  LDC R9, c[0x0][0x270] ;  /* 0x00009c00ff097b82 */ /* 0x002e620000000800 */
[----:B------:R4:W1:Y:S01]  /*164b0*/  LDS.128 R24, [R15+0x3800] ;  /* 0x003800000f187984 */ /* 0x0008620000000c00 */
[----:B------:R-:W-:-:S03]  /*164c0*/  SHF.R.S32.HI R23, RZ, 0x1f, R22 ;  /* 0x0000001fff177819 */ /* 0x000fc60000011416 */
[----:B------:R4:W1:Y:S01]  /*164d0*/  LDS.128 R16, [R15+0x7800] ;  /* 0x007800000f107984 */ /* 0x0008620000000c00 */
[----:B--2---:R-:W-:Y:S01]  /*164e0*/  @P4 FFMA.FTZ R4, R3, R28, R6 ;  /* 0x0000001c03044223 */ /* 0x004fe20000010006 */
[----:B-----5:R-:W-:Y:S01]  /*164f0*/  IMAD R8, R8, R20, R241 ;  /* 0x0000001408087224 */ /* 0x020fe200078e02f1 */
[----:B---3--:R-:W-:Y:S01]  /*16500*/  SHF.L.U32 R10, R10, 0x6, RZ ;  /* 0x000000060a0a7819 */ /* 0x008fe200000006ff */
[----:B-1----:R-:W-:-:S04]  /*16510*/  IMAD R0, R9, R0, UR4 ;  /* 0x0000000409007e24 */ /* 0x002fc8000f8e0200 */
[----:B------:R-:W-:-:S04]  /*16520*/  IMAD R0, R8, R9, R0 ;  /* 0x0000000908007224 */ /* 0x000fc800078e0200 */
[----:B------:R-:W-:Y:S01]  /*16530*/  IMAD R0, R0, R21, R10 ;  /* 0x0000001500007224 */ /* 0x000fe200078e020a */
[----:B----4-:R-:W-:Y:S06]  /*16540*/  @P0 BRA `(.L_x_3828) ;  /* 0x00000000002c0947 */ /* 0x010fec0003800000 */
        /* <DEDUP_REMOVED lines=11> */
.L_x_3828:
[----:B------:R-:W-:Y:S05]  /*16600*/  BSYNC B0 ;  /* 0x0000000000007941 */ /* 0x000fea0003800000 */
.L_x_3827:
[C---:B------:R-:W-:Y:S01]  /*16610*/  VIADD R3, R11.reuse, 0x18 ;  /* 0x000000180b037836 */ /* 0x040fe20000000000 */
[----:B------:R-:W-:Y:S01]  /*16620*/  ULDC UR4, c[0x0][0x2dc] ;  /* 0x0000b70000047ab9 */ /* 0x000fe20000000800 */
[----:B------:R-:W-:Y:S01]  /*16630*/  IMAD.WIDE R12, R11, 0x80, R22 ;  /* 0x000000800b0c7825 */ /* 0x000fe200078e0216 */
[----:B------:R-:W-:Y:S02]  /*16640*/  BSSY B0, `(.L_x_3829) ;  /* 0x000001e000007945 */ /* 0x000fe40003800000 */
[----:B------:R-:W-:Y:S01]  /*16650*/  ISETP.GE.AND P6, PT, R3, R232, PT ;  /* 0x000000e80300720c */ /* 0x000fe20003fc6270 */
[----:B------:R-:W-:Y:S01]  /*16660*/  IMAD R0, R0, UR4, RZ ;  /* 0x0000000400007c24 */ /* 0x000fe2000f8e02ff */
[----:B------:R-:W-:Y:S01]  /*16670*/  ULDC.64 UR4, c[0x0][0x288] ;  /* 0x0000a20000047ab9 */ /* 0x000fe20000000a00 */
[C---:B------:R-:W-:Y:S02]  /*16680*/  VIADD R3, R11.reuse, 0x20 ;  /* 0x000000200b037836 */ /* 0x040fe40000000000 */
[C---:B------:R-:W-:Y:S01]  /*16690*/  VIADD R5, R11.reuse, 0x10 ;  /* 0x000000100b057836 */ /* 0x040fe20000000000 */
[C---:B-1----:R-:W-:Y:S01]  /*166a0*/  IADD3 R7, P2, R0.reuse, R12, RZ ;  /* 0x0000000c00077210 */ /* 0x042fe20007f5e0ff */
[----:B------:R-:W-:Y:S01]  /*166b0*/  VIADD R9, R11, 0x8 ;  /* 0x000000080b097836 */ /* 0x000fe20000000000 */
[-C--:B------:R-:W-:Y:S01]  /*166c0*/  ISETP.GE.AND P5, PT, R3, R232.reuse, PT ;  /* 0x000000e80300720c */ /* 0x080fe20003fa6270 */
[----:B------:R-:W-:Y:S01]  /*166d0*/  VIADD R3, R11, 0x30 ;  /* 0x000000300b037836 */ /* 0x000fe20000000000 */
[----:B------:R-:W-:Y:S01]  /*166e0*/  ISETP.GE.AND P1, PT, R5, R232, PT ;  /* 0x000000e80500720c */ /* 0x000fe20003f26270 */
[----:B------:R-:W-:Y:S01]  /*166f0*/  VIADD R5, R11, 0x28 ;  /* 0x000000280b057836 */ /* 0x000fe20000000000 */
[----:B------:R-:W-:-:S02]  /*16700*/  LEA.HI.X.SX32 R0, R0, R13, 0x1, P2 ;  /* 0x0000000d00007211 */ /* 0x000fc400010f0eff */
[----:B------:R-:W-:Y:S02]  /*16710*/  LEA R12, P2, R7, UR4, 0x2 ;  /* 0x00000004070c7c11 */ /* 0x000fe4000f8410ff */
[-C--:B------:R-:W-:Y:S01]  /*16720*/  ISETP.GE.AND P3, PT, R3, R232.reuse, PT ;  /* 0x000000e80300720c */ /* 0x080fe20003f66270 */
[----:B------:R-:W-:Y:S01]  /*16730*/  VIADD R3, R11, 0x38 ;  /* 0x000000380b037836 */ /* 0x000fe20000000000 */
[----:B------:R-:W-:Y:S01]  /*16740*/  LEA.HI.X R13, R7, UR5, R0, 0x2, P2 ;  /* 0x00000005070d7c11 */ /* 0x000fe200090f1400 */
[----:B------:R-:W-:Y:S01]  /*16750*/  VIADD R0, R22, 0x40 ;  /* 0x0000004016007836 */ /* 0x000fe20000000000 */
[-C--:B------:R-:W-:Y:S02]  /*16760*/  ISETP.GE.AND P0, PT, R9, R232.reuse, PT ;  /* 0x000000e80900720c */ /* 0x080fe40003f06270 */
[-C--:B------:R-:W-:Y:S02]  /*16770*/  ISETP.GE.AND P4, PT, R5, R232.reuse, PT ;  /* 0x000000e80500720c */ /* 0x080fe40003f86270 */
[----:B------:R-:W-:Y:S01]  /*16780*/  ISETP.GE.AND P2, PT, R11, R232, PT ;  /* 0x000000e80b00720c */ /* 0x000fe20003f46270 */
[----:B------:R1:W2:Y:S04]  /*16790*/  LDS.128 R4, [R15+0x4000] ;  /* 0x004000000f047984 */ /* 0x0002a80000000c00 */
        /* <DEDUP_REMOVED lines=8> */
.L_x_3830:
[----:B------:R-:W-:Y:S05]  /*16820*/  BSYNC B0 ;  /* 0x0000000000007941 */ /* 0x000fea0003800000 */
.L_x_3829:
        /* <DEDUP_REMOVED lines=10> */
.L_x_3832:
[----:B------:R-:W-:Y:S05]  /*168d0*/  BSYNC B0 ;  /* 0x0000000000007941 */ /* 0x000fea0003800000 */
.L_x_3831:
        /* <DEDUP_REMOVED lines=9> */
.L_x_3834:
[----:B------:R-:W-:Y:S05]  /*16970*/  BSYNC B0 ;  /* 0x0000000000007941 */ /* 0x000fea0003800000 */
.L_x_3833:
        /* <DEDUP_REMOVED lines=9> */
.L_x_3836:
[----:B------:R-:W-:Y:S05]  /*16a10*/  BSYNC B0 ;  /* 0x0000000000007941 */ /* 0x000fea0003800000 */
.L_x_3835:
        /* <DEDUP_REMOVED lines=9> */
.L_x_3838:
[----:B------:R-:W-:Y:S05]  /*16ab0*/  BSYNC B0 ;  /* 0x0000000000007941 */ /* 0x000fea0003800000 */
.L_x_3837:
        /* <DEDUP_REMOVED lines=9> */
.L_x_3840:
[----:B------:R-:W-:Y:S05]  /*16b50*/  BSYNC B0 ;  /* 0x0000000000007941 */ /* 0x000fea0003800000 */
.L_x_3839:
        /* <DEDUP_REMOVED lines=9> */
.L_x_3842:
[----:B------:R-:W-:Y:S05]  /*16bf0*/  BSYNC B0 ;  /* 0x0000000000007941 */ /* 0x000fea0003800000 */
.L_x_3841:
        /* <DEDUP_REMOVED lines=8> */
.L_x_3843:
        /* <DEDUP_REMOVED lines=16> */
.L_x_8495:


//--------------------- .text._ZN5flash24flash_fwd_splitkv_kernelI23Flash_fwd_kernel_traitsILi128ELi64ELi128ELi4ELb0ELb0EN7cutlass10bfloat16_tE19Flash_kernel_traitsILi128ELi64ELi128ELi4ES3_EELb1ELb0ELb0ELb0ELb1ELb0ELb1ELb1EEEvNS_16Flash_fwd_paramsE --------------------------
	.section	.text._ZN5flash24flash_fwd_splitkv_kernelI23Flash_fwd_kernel_traitsILi128ELi64ELi128ELi4ELb0ELb0EN7cutlass10bfloat16_tE19Flash_kernel_traitsILi128ELi64ELi128ELi4ES3_EELb1ELb0ELb0ELb0ELb1ELb0ELb1ELb1EEEvNS_16Flash_fwd_paramsE,"ax",@progbits
	.align	128
        .global         _ZN5flash24flash_fwd_splitkv_kernelI23Flash_fwd_kernel_traitsILi128ELi64ELi128ELi4ELb0ELb0EN7cutlass10bfloat16_tE19Flash_kernel_traitsILi128ELi64ELi128ELi4ES3_EELb1ELb0ELb0ELb0ELb1ELb0ELb1ELb1EEEvNS_16Flash_fwd_paramsE
        .type           _ZN5flash24flash_fwd_splitkv_kernelI23Flash_fwd_kernel_traitsILi128ELi64ELi128ELi4ELb0ELb0EN7cutlass10bfloat16_tE19Flash_kernel_traitsILi128ELi64ELi128ELi4ES3_EELb1ELb0ELb0ELb0ELb1ELb0ELb1ELb1EEEvNS_16Flash_fwd_paramsE,@function
        .size           _ZN5flash24flash_fwd_splitkv_kernelI23Flash_fwd_kernel_traitsILi128ELi64ELi128ELi4ELb0ELb0EN7cutlass10bfloat16_tE19Flash_kernel_traitsILi128ELi64ELi128ELi4ES3_EELb1ELb0ELb0ELb0ELb1ELb0ELb1ELb1EEEvNS_16Flash_fwd_paramsE,(.L_x_8440 - _ZN5flash24flash_fwd_splitkv_kernelI23Flash_fwd_kernel_traitsILi128ELi64ELi128ELi4ELb0ELb0EN7cutlass10bfloat16_tE19Flash_kernel_traitsILi128ELi64ELi128ELi4ES3_EELb1ELb0ELb0ELb0ELb1ELb0ELb1ELb1EEEvNS_16Flash_fwd_paramsE)
        .other          _ZN5flash24flash_fwd_splitkv_kernelI23Flash_fwd_kernel_traitsILi128ELi64ELi128ELi4ELb0ELb0EN7cutlass10bfloat16_tE19Flash_kernel_traitsILi128ELi64ELi128ELi4ES3_EELb1ELb0ELb0ELb0ELb1ELb0ELb1ELb1EEEvNS_16Flash_fwd_paramsE,@"STO_CUDA_ENTRY STV_DEFAULT"
_ZN5flash24flash_fwd_splitkv_kernelI23Flash_fwd_kernel_traitsILi128ELi64ELi128ELi4ELb0ELb0EN7cutlass10bfloat16_tE19Flash_kernel_traitsILi128ELi64ELi128ELi4ES3_EELb1ELb0ELb0ELb0ELb1ELb0ELb1ELb1EEEvNS_16Flash_fwd_paramsE:
.text._ZN5flash24flash_fwd_splitkv_kernelI23Flash_fwd_kernel_traitsILi128ELi64ELi128ELi4ELb0ELb0EN7cutlass10bfloat16_tE19Flash_kernel_traitsILi128ELi64ELi128ELi4ES3_EELb1ELb0ELb0ELb0ELb1ELb0ELb1ELb1EEEvNS_16Flash_fwd_paramsE:
        /* <DEDUP_REMOVED lines=29> */
[----:B------:R-:W-:Y:S05]  /*01d0*/  CALL.REL.NOINC `($_ZN5flash24flash_fwd_splitkv_kernelI23Flash_fwd_kernel_traitsILi128ELi64ELi128ELi4ELb0ELb0EN7cutlass10bfloat16_tE19Flash_kernel_traitsILi128ELi64ELi128ELi4ES3_EELb1ELb0ELb0ELb0ELb1ELb0ELb1ELb1EEEvNS_16Flash_fwd_paramsE$_ZN5flash30compute_attn_1rowblock_splitkvI23Flash_fwd_kernel_traitsILi128ELi64ELi128ELi4ELb0ELb0EN7cutlass10bfloat16_tE19Flash_kernel_traitsILi128ELi64ELi128ELi4ES3_EELb1ELb0ELb0ELb0ELb1ELb0ELb1ELb1ENS_16Flash_fwd_paramsEEEvRKT8_iiiii) ;  /* 0x0000000000087944 */ /* 0x000fea0003c00000 */
[----:B------:R-:W-:Y:S05]  /*01e0*/  BSYNC B3 ;  /* 0x0000000000037941 */ /* 0x000fea0003800000 */
.L_x_3844:
[----:B------:R-:W-:Y:S05]  /*01f0*/  EXIT ;  /* 0x000000000000794d */ /* 0x000fea0003800000 */
        .type           $_ZN5flash24flash_fwd_splitkv_kernelI23Flash_fwd_kernel_traitsILi128ELi64ELi128ELi4ELb0ELb0EN7cutlass10bfloat16_tE19Flash_kernel_traitsILi128ELi64ELi128ELi4ES3_EELb1ELb0ELb0ELb0ELb1ELb0ELb1ELb1EEEvNS_16Flash_fwd_paramsE$_ZN5flash30compute_attn_1rowblock_splitkvI23Flash_fwd_kernel_traitsILi128ELi64ELi128ELi4ELb0ELb0EN7cutlass10bfloat16_tE19Flash_kernel_traitsILi128ELi64ELi128ELi4ES3_EELb1ELb0ELb0ELb0ELb1ELb0ELb1ELb1ENS_16Flash_fwd_paramsEEEvRKT8_iiiii,@function
        .size           $_ZN5flash24flash_fwd_splitkv_kernelI23Flash_fwd_kernel_traitsILi128ELi64ELi128ELi4ELb0ELb0EN7cutlass10bfloat16_tE19Flash_kernel_traitsILi128ELi64ELi128ELi4ES3_EELb1ELb0ELb0ELb0ELb1ELb0ELb1ELb1EEEvNS_16Flash_fwd_paramsE$_ZN5flash30compute_attn_1rowblock_splitkvI23Flash_fwd_kernel_traitsILi128ELi64ELi128ELi4ELb0ELb0EN7cutlass10bfloat16_tE19Flash_kernel_traitsILi128ELi64ELi128ELi4ES3_EELb1ELb0ELb0ELb0ELb1ELb0ELb1ELb1ENS_16Flash_fwd_paramsEEEvRKT8_iiiii,(.L_x_8440 - $_ZN5flash24flash_fwd_splitkv_kernelI23Flash_fwd_kernel_traitsILi128ELi64ELi128ELi4ELb0ELb0EN7cutlass10bfloat16_tE19Flash_kernel_traitsILi128ELi64ELi128ELi4ES3_EELb1ELb0ELb0ELb0ELb1ELb0ELb1ELb1EEEvNS_16Flash_fwd_paramsE$_ZN5flash30compute_attn_1rowblock_splitkvI23Flash_fwd_kernel_traitsILi128ELi64ELi128ELi4ELb0ELb0EN7cutlass10bfloat16_tE19Flash_kernel_traitsILi128ELi64ELi128ELi4ES3_EELb1ELb0ELb0ELb0ELb1ELb0ELb1ELb1ENS_16Flash_fwd_paramsEEEvRKT8_iiiii)
$_ZN5flash24flash_fwd_splitkv_kernelI23Flash_fwd_kernel_traitsILi128ELi64ELi128ELi4ELb0ELb0EN7cutlass10bfloat16_tE19Flash_kernel_traitsILi128ELi64ELi128ELi4ES3_EELb1ELb0ELb0ELb0ELb1ELb0ELb1ELb1EEEvNS_16Flash_fwd_paramsE$_ZN5flash30compute_attn_1rowblock_splitkvI23Flash_fwd_kernel_traitsILi128ELi64ELi128ELi4ELb0ELb0EN7cutlass10bfloat16_tE19Flash_kernel_traitsILi128ELi64ELi128ELi4ES3_EELb1ELb0ELb0ELb0ELb1ELb0ELb1ELb1ENS_16Flash_fwd_paramsEEEvRKT8_iiiii:
        /* <DEDUP_REMOVED lines=27> */
.L_x_3846:
[----:B------:R-:W-:Y:S05]  /*03b0*/  BSYNC B0 ;  /* 0x0000000000007941 */ /* 0x000fea0003800000 */
.L_x_3845:
        /* <DEDUP_REMOVED lines=8> */
.L_x_3848:
[----:B------:R3:W5:Y:S02]  /*0440*/  LD.E R3, desc[UR6][R132.64+0xb8] ;  /* 0x0000b80684037980 */ /* 0x000764000c101900 */
.L_x_3849:
[----:B------:R-:W-:Y:S05]  /*0450*/  BSYNC B0 ;  /* 0x0000000000007941 */ /* 0x000fea0003800000 */
.L_x_3847:
        /* <DEDUP_REMOVED lines=10> */
.L_x_3851:
[----:B------:R-:W2:Y:S01]  /*0500*/  LD.E.64 R2, desc[UR6][R132.64+0x108] ;  /* 0x0001080684027980 */ /* 0x000ea2000c101b00 */
[----:B------:R-:W-:Y:S01]  /*0510*/  BSSY B0, `(.L_x_3853) ;  /* 0x0000006000007945 */ /* 0x000fe20003800000 */
[----:B--2---:R-:W-:-:S04]  /*0520*/  ISETP.NE.U32.AND P0, PT, R2, RZ, PT ;  /* 0x000000ff0200720c */ /* 0x004fc80003f05070 */
[----:B------:R-:W-:Y:S01]  /*0530*/  ISETP.NE.AND.EX P0, PT, R3, RZ, PT, P0 ;  /* 0x000000ff0300720c */ /* 0x000fe20003f05300 */
[----:B------:R-:W-:-:S12]  /*0540*/  IMAD.MOV.U32 R3, RZ, RZ, RZ ;  /* 0x000000ffff037224 */ /* 0x000fd800078e00ff */
[----:B------:R-:W-:Y:S05]  /*0550*/  @!P0 BRA `(.L_x_3854) ;  /* 0x0000000000048947 */ /* 0x000fea0003800000 */
[----:B------:R2:W5:Y:S02]  /*0560*/  LD.E R3, desc[UR6][R132.64+0xbc] ;  /* 0x0000bc0684037980 */ /* 0x000564000c101900 */
.L_x_3854:
[----:B------:R-:W-:Y:S05]  /*0570*/  BSYNC B0 ;  /* 0x0000000000007941 */ /* 0x000fea0003800000 */
.L_x_3853:
[----:B-----5:R-:W-:Y:S02]  /*0580*/  IADD3 R70, R82, R3, RZ ;  /* 0x0000000352467210 */ /* 0x020fe40007ffe0ff */
.L_x_3852:
[----:B------:R-:W-:Y:S05]  /*0590*/  BSYNC B1 ;  /* 0x0000000000017941 */ /* 0x000fea0003800000 */
.L_x_3850:
[----:B------:R-:W-:Y:S01]  /*05a0*/  IMAD.SHL.U32 R71, R237, 0x40, RZ ;  /* 0x00000040ed477824 */ /* 0x000fe200078e00ff */
[----:B------:R-:W-:Y:S01]  /*05b0*/  MOV R2, R236 ;  /* 0x000000ec00027202 */ /* 0x000fe20000000f00 */
[----:B------:R-:W-:-:S03]  /*05c0*/  IMAD.MOV.U32 R3, RZ, RZ, 0x0 ;  /* 0x00000000ff037424 */ /* 0x000fc600078e00ff */
[----:B------:R-:W-:-:S13]  /*05d0*/  ISETP.GT.AND P0, PT, R238, R71, PT ;  /* 0x00000047ee00720c */ /* 0x000fda0003f04270 */
[----:B-123--:R-:W-:Y:S05]  /*05e0*/  @!P0 RET.REL.NODEC R2 `(_ZN5flash24flash_fwd_splitkv_kernelI23Flash_fwd_kernel_traitsILi128ELi64ELi128ELi4ELb0ELb0EN7cutlass10bfloat16_tE19Flash_kernel_traitsILi128ELi64ELi128ELi4ES3_EELb1ELb0ELb0ELb0ELb1ELb0ELb1ELb1EEEvNS_16Flash_fwd_paramsE) ;  /* 0xfffffff802848950 */ /* 0x00efea0003c3ffff */
        /* <DEDUP_REMOVED lines=23> */
[----:B------:R-:W-:Y:S02]  /*0760*/  IMAD R0, R9, R0, R2 ;  /* 0x0000000009007224 */ /* 0x000fe400078e0202 */
[----:B------:R-:W-:-:S03]  /*0770*/  VIADD R2, R70, 0x7f ;  /* 0x0000007f46027836 */ /* 0x000fc60000000000 */
[----:B------:R-:W-:-:S13]  /*0780*/  ISETP.GT.U32.AND P1, PT, R3, R0, PT ;  /* 0x000000000300720c */ /* 0x000fda0003f24070 */
[----:B------:R-:W-:Y:S02]  /*0790*/  @!P1 IMAD.IADD R0, R0, 0x1, -R3 ;  /* 0x0000000100009824 */ /* 0x000fe400078e0a03 */
[----:B------:R-:W-:Y:S01]  /*07a0*/  @!P1 VIADD R9, R9, 0x1 ;  /* 0x0000000109099836 */ /* 0x000fe20000000000 */
[----:B------:R-:W-:Y:S02]  /*07b0*/  ISETP.NE.AND P1, PT, R4, RZ, PT ;  /* 0x000000ff0400720c */ /* 0x000fe40003f25270 */
[----:B------:R-:W-:Y:S02]  /*07c0*/  ISETP.GE.U32.AND P2, PT, R0, R3, PT ;  /* 0x000000030000720c */ /* 0x000fe40003f46070 */
[----:B------:R-:W-:Y:S02]  /*07d0*/  IADD3 R0, -R238, 0xbf, R71 ;  /* 0x000000bfee007810 */ /* 0x000fe40007ffe147 */
[----:B------:R-:W-:Y:S02]  /*07e0*/  SHF.R.S32.HI R3, RZ, 0x1f, R2 ;  /* 0x0000001fff037819 */ /* 0x000fe40000011402 */
[----:B---3--:R-:W-:-:S02]  /*07f0*/  IADD3 R5, R5, R0, R70 ;  /* 0x0000000005057210 */ /* 0x008fc40007ffe046 */
[----:B------:R-:W-:Y:S02]  /*0800*/  LEA.HI R3, R3, R2, RZ, 0x7 ;  /* 0x0000000203037211 */ /* 0x000fe400078f38ff */
[----:B------:R-:W-:Y:S02]  /*0810*/  SHF.R.S32.HI R0, RZ, 0x1f, R5 ;  /* 0x0000001fff007819 */ /* 0x000fe40000011405 */
[----:B------:R-:W-:Y:S01]  /*0820*/  SHF.R.S32.HI R2, RZ, 0x7, R3 ;  /* 0x00000007ff027819 */ /* 0x000fe20000011403 */
[----:B------:R-:W-:Y:S01]  /*0830*/  @P2 VIADD R9, R9, 0x1 ;  /* 0x0000000109092836 */ /* 0x000fe20000000000 */
[----:B------:R-:W-:-:S03]  /*0840*/  LEA.HI R0, R0, R5, RZ, 0x7 ;  /* 0x0000000500007211 */ /* 0x000fc600078f38ff */
[----:B------:R-:W-:Y:S01]  /*0850*/  @!P0 IMAD.MOV R9, RZ, RZ, -R9 ;  /* 0x000000ffff098224 */ /* 0x000fe200078e0a09 */
[----:B------:R-:W-:Y:S02]  /*0860*/  @!P1 LOP3.LUT R9, RZ, R4, RZ, 0x33, !PT ;  /* 0x00000004ff099212 */ /* 0x000fe400078e33ff */
[----:B------:R-:W-:-:S03]  /*0870*/  SHF.R.S32.HI R0, RZ, 0x7, R0 ;  /* 0x00000007ff007819 */ /* 0x000fc60000011400 */
        /* <DEDUP_REMOVED lines=8> */
[----:B------:R-:W5:Y:S04]  /*0900*/  LD.E.64 R6, desc[UR6][R132.64+0x78] ;  /* 0x0000780684067980 */ /* 0x000f68000c101b00 */
[----:B------:R-:W5:Y:S01]  /*0910*/  LD.E.64 R10, desc[UR6][R132.64+0xa8] ;  /* 0x0000a806840a7980 */ /* 0x000f62000c101b00 */
[----:B------:R-:W-:Y:S01]  /*0920*/  SHF.R.S32.HI R8, RZ, 0x1f, R53 ;  /* 0x0000001fff087819 */ /* 0x000fe20000011435 */
[----:B------:R-:W-:Y:S01]  /*0930*/  IMAD.IADD R238, R238, 0x1, -R71 ;  /* 0x00000001eeee7824 */ /* 0x000fe200078e0a47 */
[----:B------:R-:W-:Y:S01]  /*0940*/  LOP3.LUT P6, RZ, R53, 0xf, RZ, 0xc0, !PT ;  /* 0x0000000f35ff7812 */ /* 0x000fe200078cc0ff */
[----:B------:R-:W-:Y:S01]  /*0950*/  IMAD.MOV.U32 R237, RZ, RZ, 0x0 ;  /* 0x00000000ffed7424 */ /* 0x000fe200078e00ff */
[----:B------:R-:W-:-:S04]  /*0960*/  LEA.HI R5, R8, R53, RZ, 0x4 ;  /* 0x0000003508057211 */ /* 0x000fc800078f20ff */
[----:B------:R-:W-:Y:S02]  /*0970*/  LOP3.LUT R8, R5, 0x3ffffff0, RZ, 0xc0, !PT ;  /* 0x3ffffff005087812 */ /* 0x000fe400078ec0ff */
[----:B------:R-:W-:-:S03]  /*0980*/  SHF.R.S32.HI R5, RZ, 0x4, R5 ;  /* 0x00000004ff057819 */ /* 0x000fc60000011405 */
[----:B------:R-:W-:Y:S02]  /*0990*/  IMAD.IADD R8, R53, 0x1, -R8 ;  /* 0x0000000135087824 */ /* 0x000fe400078e0a08 */
[C---:B------:R-:W-:Y:S02]  /*09a0*/  VIADD R13, R5.reuse, 0x8 ;  /* 0x00000008050d7836 */ /* 0x040fe40000000000 */
[----:B------:R-:W-:Y:S02]  /*09b0*/  IMAD.SHL.U32 R8, R8, 0x4, RZ ;  /* 0x0000000408087824 */ /* 0x000fe400078e00ff */
[----:B------:R-:W-:Y:S01]  /*09c0*/  VIADD R19, R5, 0x18 ;  /* 0x0000001805137836 */ /* 0x000fe20000000000 */
[-C--:B------:R-:W-:Y:S01]  /*09d0*/  ISETP.GE.AND P1, PT, R13, R238.reuse, PT ;  /* 0x000000ee0d00720c */ /* 0x080fe20003f26270 */
[----:B------:R-:W-:Y:S01]  /*09e0*/  VIADD R17, R5, 0x20 ;  /* 0x0000002005117836 */ /* 0x000fe20000000000 */
[--C-:B------:R-:W-:Y:S02]  /*09f0*/  SHF.R.S32.HI R9, RZ, 0x1f, R8.reuse ;  /* 0x0000001fff097819 */ /* 0x100fe40000011408 */
[-C--:B------:R-:W-:Y:S01]  /*0a00*/  ISETP.GE.OR P5, PT, R13, R238.reuse, P6 ;  /* 0x000000ee0d00720c */ /* 0x080fe200037a6670 */
[----:B------:R-:W-:Y:S01]  /*0a10*/  VIADD R13, R5, 0x30 ;  /* 0x00000030050d7836 */ /* 0x000fe20000000000 */
[----:B------:R-:W-:Y:S01]  /*0a20*/  ISETP.GE.AND P4, PT, R19, R238, PT ;  /* 0x000000ee1300720c */ /* 0x000fe20003f86270 */
[----:B------:R-:W-:-:S04]  /*0a30*/  IMAD.WIDE R14, R5, 0x80, R8 ;  /* 0x00000080050e7825 */ /* 0x000fc800078e0208 */
[----:B--2---:R-:W-:-:S04]  /*0a40*/  IMAD R2, R2, UR8, R241 ;  /* 0x0000000802027c24 */ /* 0x004fc8000f8e02f1 */
[----:B---3--:R-:W-:-:S04]  /*0a50*/  IMAD R2, R2, R4, R239 ;  /* 0x0000000402027224 */ /* 0x008fc800078e02ef */
[----:B------:R-:W-:-:S04]  /*0a60*/  IMAD R3, R3, R2, R71 ;  /* 0x0000000203037224 */ /* 0x000fc800078e0247 */
[C---:B----4-:R-:W-:Y:S01]  /*0a70*/  IMAD R0, R3.reuse, R0, RZ ;  /* 0x0000000003007224 */ /* 0x050fe200078e02ff */
[----:B------:R-:W-:Y:S02]  /*0a80*/  SHF.R.S32.HI R2, RZ, 0x1f, R3 ;  /* 0x0000001fff027819 */ /* 0x000fe40000011403 */
[----:B------:R-:W-:Y:S02]  /*0a90*/  IADD3 R3, P0, R3, R5, RZ ;  /* 0x0000000503037210 */ /* 0x000fe40007f1e0ff */
[C---:B------:R-:W-:Y:S02]  /*0aa0*/  IADD3 R9, P2, R0.reuse, R14, RZ ;  /* 0x0000000e00097210 */ /* 0x040fe40007f5e0ff */
[C---:B------:R-:W-:Y:S02]  /*0ab0*/  LEA.HI.X.SX32 R2, R5.reuse, R2, 0x1, P0 ;  /* 0x0000000205027211 */ /* 0x040fe400000f0eff */
[----:B------:R-:W-:Y:S01]  /*0ac0*/  LEA.HI.X.SX32 R0, R0, R15, 0x1, P2 ;  /* 0x0000000f00007211 */ /* 0x000fe200010f0eff */
[----:B------:R-:W-:Y:S01]  /*0ad0*/  VIADD R15, R5, 0x28 ;  /* 0x00000028050f7836 */ /* 0x000fe20000000000 */
[----:B-----5:R-:W-:-:S02]  /*0ae0*/  LEA R6, P3, R9, R6, 0x2 ;  /* 0x0000000609067211 */ /* 0x020fc400078610ff */
[----:B------:R-:W-:Y:S02]  /*0af0*/  LEA R10, P0, R3, R10, 0x2 ;  /* 0x0000000a030a7211 */ /* 0x000fe400078010ff */
[----:B------:R-:W-:Y:S01]  /*0b00*/  LEA.HI.X R7, R9, R7, R0, 0x2, P3 ;  /* 0x0000000709077211 */ /* 0x000fe200018f1400 */
[----:B------:R-:W-:Y:S01]  /*0b10*/  VIADD R9, R5, 0x10 ;  /* 0x0000001005097836 */ /* 0x000fe20000000000 */
[----:B------:R-:W-:Y:S01]  /*0b20*/  LEA.HI.X R11, R3, R11, R2, 0x2, P0 ;  /* 0x0000000b030b7211 */ /* 0x000fe200000f1402 */
[C---:B------:R-:W-:Y:S01]  /*0b30*/  VIADD R3, R5.reuse, 0x38 ;  /* 0x0000003805037836 */ /* 0x040fe20000000000 */
[-C--:B------:R-:W-:Y:S01]  /*0b40*/  ISETP.GE.AND P2, PT, R5, R238.reuse, PT ;  /* 0x000000ee0500720c */ /* 0x080fe20003f46270 */
[----:B------:R-:W-:Y:S01]  /*0b50*/  @!P1 ST.E.128 desc[UR6][R6.64+0x1000], RZ ;  /* 0x001000ff06009985 */ /* 0x000fe2000c101d06 */
[-C--:B------:R-:W-:Y:S02]  /*0b60*/  ISETP.GE.AND P0, PT, R9, R238.reuse, PT ;  /* 0x000000ee0900720c */ /* 0x080fe40003f06270 */
[-C--:B------:R-:W-:Y:S01]  /*0b70*/  ISETP.GE.AND P3, PT, R17, R238.reuse, PT ;  /* 0x000000ee1100720c */ /* 0x080fe20003f66270 */
[----:B------:R-:W-:Y:S01]  /*0b80*/  @!P1 ST.E.128 desc[UR6][R6.64+0x1100], RZ ;  /* 0x001100ff06009985 */ /* 0x000fe2000c101d06 */
[----:B------:R-:W-:-:S03]  /*0b90*/  ISETP.GE.AND P1, PT, R13, R238, PT ;  /* 0x000000ee0d00720c */ /* 0x000fc60003f26270 */
[----:B------:R-:W-:Y:S04]  /*0ba0*/  @!P4 ST.E.128 desc[UR6][R6.64+0x3000], RZ ;  /* 0x003000ff0600c985 */ /* 0x000fe8000c101d06 */
[----:B------:R-:W-:Y:S04]  /*0bb0*/  @!P2 ST.E.128 desc[UR6][R6.64], RZ ;  /* 0x000000ff0600a985 */ /* 0x000fe8000c101d06 */
[----:B------:R-:W-:Y:S01]  /*0bc0*/  @!P2 ST.E.128 desc[UR6][R6.64+0x100], RZ ;  /* 0x000100ff0600a985 */ /* 0x000fe2000c101d06 */
[----:B------:R-:W-:-:S03]  /*0bd0*/  ISETP.GE.AND P2, PT, R15, R238, PT ;  /* 0x000000ee0f00720c */ /* 0x000fc60003f46270 */
[----:B------:R-:W-:Y:S04]  /*0be0*/  @!P0 ST.E.128 desc[UR6][R6.64+0x2000], RZ ;  /* 0x002000ff06008985 */ /* 0x000fe8000c101d06 */
[----:B------:R-:W-:Y:S01]  /*0bf0*/  @!P0 ST.E.128 desc[UR6][R6.64+0x2100], RZ ;  /* 0x002100ff06008985 */ /* 0x000fe2000c101d06 */
[----:B------:R-:W-:-:S03]  /*0c00*/  ISETP.GE.AND P0, PT, R3, R238, PT ;  /* 0x000000ee0300720c */ /* 0x000fc60003f06270 */
[----:B------:R-:W-:Y:S01]  /*0c10*/  @!P4 ST.E.128 desc[UR6][R6.64+0x3100], RZ ;  /* 0x003100ff0600c985 */ /* 0x000fe2000c101d06 */
[-C--:B------:R-:W-:Y:S01]  /*0c20*/  ISETP.GE.OR P4, PT, R9, R238.reuse, P6 ;  /* 0x000000ee0900720c */ /* 0x080fe20003786670 */
[----:B------:R-:W-:Y:S02]  /*0c30*/  @!P5 IMAD.MOV.U32 R9, RZ, RZ, -0x800000 ;  /* 0xff800000ff09d424 */ /* 0x000fe400078e00ff */
[----:B------:R-:W-:Y:S04]  /*0c40*/  @!P3 ST.E.128 desc[UR6][R6.64+0x4000], RZ ;  /* 0x004000ff0600b985 */ /* 0x000fe8000c101d06 */
[----:B------:R-:W-:Y:S01]  /*0c50*/  @!P3 ST.E.128 desc[UR6][R6.64+0x4100], RZ ;  /* 0x004100ff0600b985 */ /* 0x000fe2000c101d06 */
[----:B------:R-:W-:-:S03]  /*0c60*/  ISETP.GE.OR P3, PT, R19, R238, P6 ;  /* 0x000000ee1300720c */ /* 0x000fc60003766670 */
[----:B------:R-:W-:Y:S02]  /*0c70*/  @!P2 ST.E.128 desc[UR6][R6.64+0x5000], RZ ;  /* 0x005000ff0600a985 */ /* 0x000fe4000c101d06 */
[----:B------:R-:W-:Y:S02]  /*0c80*/  @!P4 IMAD.MOV.U32 R21, RZ, RZ, -0x800000 ;  /* 0xff800000ff15c424 */ /* 0x000fe400078e00ff */
        /* <DEDUP_REMOVED lines=10> */
[----:B------:R-:W-:Y:S01]  /*0d30*/  @!P5 ST.E desc[UR6][R10.64+0x20], R9 ;  /* 0x000020090a00d985 */ /* 0x000fe2000c101906 */
[-C--:B------:R-:W-:Y:S01]  /*0d40*/  ISETP.GE.OR P5, PT, R5, R238.reuse, P6 ;  /* 0x000000ee0500720c */ /* 0x080fe200037a6670 */
[----:B------:R-:W-:Y:S01]  /*0d50*/  @!P1 IMAD.MOV.U32 R13, RZ, RZ, -0x800000 ;  /* 0xff800000ff0d9424 */ /* 0x000fe200078e00ff */
[----:B------:R-:W-:Y:S01]  /*0d60*/  ISETP.GE.OR P6, PT, R3, R238, P6 ;  /* 0x000000ee0300720c */ /* 0x000fe200037c6670 */
[----:B------:R-:W-:Y:S04]  /*0d70*/  @!P4 ST.E desc[UR6][R10.64+0x40], R21 ;  /* 0x000040150a00c985 */ /* 0x000fe8000c101906 */
[----:B------:R-:W-:Y:S02]  /*0d80*/  @!P3 ST.E desc[UR6][R10.64+0x60], R17 ;  /* 0x000060110a00b985 */ /* 0x000fe4000c101906 */
[----:B------:R-:W-:-:S02]  /*0d90*/  @!P0 IMAD.MOV.U32 R5, RZ, RZ, -0x800000 ;  /* 0xff800000ff058424 */ /* 0x000fc400078e00ff */
[----:B------:R-:W-:Y:S02]  /*0da0*/  @!P2 ST.E desc[UR6][R10.64+0x80], R15 ;  /* 0x0000800f0a00a985 */ /* 0x000fe4000c101906 */
[----:B------:R-:W-:Y:S02]  /*0db0*/  @!P5 IMAD.MOV.U32 R19, RZ, RZ, -0x800000 ;  /* 0xff800000ff13d424 */ /* 0x000fe400078e00ff */
[----:B------:R-:W-:Y:S04]  /*0dc0*/  @!P1 ST.E desc[UR6][R10.64+0xa0], R13 ;  /* 0x0000a00d0a009985 */ /* 0x000fe8000c101906 */
[----:B------:R-:W-:Y:S04]  /*0dd0*/  @!P0 ST.E desc[UR6][R10.64+0xc0], R5 ;  /* 0x0000c0050a008985 */ /* 0x000fe8000c101906 */
[----:B------:R1:W-:Y:S02]  /*0de0*/  @!P5 ST.E desc[UR6][R10.64], R19 ;  /* 0x000000130a00d985 */ /* 0x0003e4000c101906 */
[----:B-1----:R-:W-:Y:S05]  /*0df0*/  @P6 RET.REL.NODEC R236 `(_ZN5flash24flash_fwd_splitkv_kernelI23Flash_fwd_kernel_traitsILi128ELi64ELi128ELi4ELb0ELb0EN7cutlass10bfloat16_tE19Flash_kernel_traitsILi128ELi64ELi128ELi4ES3_EELb1ELb0ELb0ELb0ELb1ELb0ELb1ELb1EEEvNS_16Flash_fwd_paramsE) ;  /* 0xfffffff0ec806950 */ /* 0x002fea0003c3ffff */
[----:B------:R-:W-:Y:S02]  /*0e00*/  MOV R3, 0xff800000 ;  /* 0xff80000000037802 */ /* 0x000fe40000000f00 */
[----:B------:R-:W-:-:S03]  /*0e10*/  MOV R237, 0x0 ;  /* 0x0000000000ed7802 */ /* 0x000fc60000000f00 */
[----:B------:R1:W-:Y:S02]  /*0e20*/  ST.E desc[UR6][R10.64+0xe0], R3 ;  /* 0x0000e0030a007985 */ /* 0x0003e4000c101906 */
[----:B-1----:R-:W-:Y:S05]  /*0e30*/  RET.REL.NODEC R236 `(_ZN5flash24flash_fwd_splitkv_kernelI23Flash_fwd_kernel_traitsILi128ELi64ELi128ELi4ELb0ELb0EN7cutlass10bfloat16_tE19Flash_kernel_traitsILi128ELi64ELi128ELi4ES3_EELb1ELb0ELb0ELb0ELb1ELb0ELb1ELb1EEEvNS_16Flash_fwd_paramsE) ;  /* 0xfffffff0ec707950 */ /* 0x002fea0003c3ffff */
.L_x_3855:
        /* <DEDUP_REMOVED lines=23> */
[----:B-----5:R-:W3:Y:S01]  /*0fb0*/  LD.E R8, desc[UR6][R132.64+0x68] ;  /* 0x0000680684087980 */ /* 0x020ee2000c101900 */
        /* <DEDUP_REMOVED lines=15> */
[----:B------:R-:W-:-:S04]  /*10b0*/  IMAD R5, R5, R4, RZ ;  /* 0x0000000405057224 */ /* 0x000fc800078e02ff */
        /* <DEDUP_REMOVED lines=46> */
[-C--:B------:R-:W-:Y:S02]  /*13a0*/  IMAD R5, R19, R2.reuse, RZ ;  /* 0x0000000213057224 */ /* 0x080fe400078e02ff */
[----:B------:R-:W-:-:S04]  /*13b0*/  IMAD.WIDE.U32 R12, R18, R2, RZ ;  /* 0x00000002120c7225 */ /* 0x000fc800078e00ff */
[----:B------:R-:W-:-:S04]  /*13c0*/  IMAD R5, R18, R0, R5 ;  /* 0x0000000012057224 */ /* 0x000fc800078e0205 */
[----:B------:R-:W-:Y:S02]  /*13d0*/  IMAD.IADD R13, R13, 0x1, R5 ;  /* 0x000000010d0d7824 */ /* 0x000fe400078e0205 */
[----:B------:R-:W-:Y:S02]  /*13e0*/  IMAD R5, R65, R6, RZ ;  /* 0x0000000641057224 */ /* 0x000fe400078e02ff */
[----:B------:R-:W-:-:S04]  /*13f0*/  IMAD.WIDE.U32 R12, R6, R64, R12 ;  /* 0x00000040060c7225 */ /* 0x000fc800078e000c */
[----:B------:R-:W-:-:S04]  /*1400*/  IMAD R5, R64, R9, R5 ;  /* 0x0000000940057224 */ /* 0x000fc800078e0205 */
[----:B------:R-:W-:Y:S01]  /*1410*/  IMAD.IADD R13, R13, 0x1, R5 ;  /* 0x000000010d0d7824 */ /* 0x000fe200078e0205 */
[----:B------:R-:W-:Y:S01]  /*1420*/  SHF.R.S32.HI R5, RZ, 0x1f, R4 ;  /* 0x0000001fff057819 */ /* 0x000fe20000011404 */
[-C--:B------:R-:W-:Y:S02]  /*1430*/  IMAD R7, R11, R2.reuse, RZ ;  /* 0x000000020b077224 */ /* 0x080fe400078e02ff */
        /* <DEDUP_REMOVED lines=9> */
.L_x_3857:
        /* <DEDUP_REMOVED lines=22> */
[----:B------:R-:W-:-:S04]  /*1630*/  @!P3 SHF.R.S32.HI R6, RZ, 0x1f, R12 ;  /* 0x0000001fff06b819 */ /* 0x000fc8000001140c */
[----:B------:R-:W-:Y:S01]  /*1640*/  ISETP.GT.U32.AND P0, PT, R5, R0, PT ;  /* 0x000000000500720c */ /* 0x000fe20003f04070 */
[-C--:B---3--:R-:W-:Y:S02]  /*1650*/  @!P3 IMAD R3, R65, R12.reuse, RZ ;  /* 0x0000000c4103b224 */ /* 0x088fe400078e02ff */
[----:B------:R-:W-:-:S04]  /*1660*/  @!P3 IMAD.WIDE.U32 R24, R64, R12, RZ ;  /* 0x0000000c4018b225 */ /* 0x000fc800078e00ff */
[----:B------:R-:W-:Y:S01]  /*1670*/  @!P3 IMAD R3, R6, R64, R3 ;  /* 0x000000400603b224 */ /* 0x000fe200078e0203 */
[----:B------:R-:W-:Y:S02]  /*1680*/  @P3 IADD3 R7, R12, R13, RZ ;  /* 0x0000000d0c073210 */ /* 0x000fe40007ffe0ff */
[----:B-----5:R-:W-:Y:S01]  /*1690*/  @!P3 SHF.R.S32.HI R6, RZ, 0x1f, R8 ;  /* 0x0000001fff06b819 */ /* 0x020fe20000011408 */
[----:B------:R-:W-:Y:S02]  /*16a0*/  @!P3 IMAD.IADD R25, R25, 0x1, R3 ;  /* 0x000000011919b824 */ /* 0x000fe400078e0203 */
[----:B----4-:R-:W-:Y:S02]  /*16b0*/  @!P3 IMAD R3, R23, R8, RZ ;  /* 0x000000081703b224 */ /* 0x010fe400078e02ff */
[----:B------:R-:W-:Y:S02]  /*16c0*/  @!P0 IMAD.IADD R0, R0, 0x1, -R5 ;  /* 0x0000000100008824 */ /* 0x000fe400078e0a05 */
[----:B------:R-:W-:-:S02]  /*16d0*/  @P3 IMAD R11, R65, R7, RZ ;  /* 0x00000007410b3224 */ /* 0x000fc400078e02ff */
[----:B------:R-:W-:Y:S01]  /*16e0*/  @P3 IMAD.WIDE.U32 R28, R64, R7, RZ ;  /* 0x00000007401c3225 */ /* 0x000fe200078e00ff */
[----:B------:R-:W-:-:S03]  /*16f0*/  ISETP.GE.U32.AND P2, PT, R0, R5, PT ;  /* 0x000000050000720c */ /* 0x000fc60003f46070 */
[C---:B------:R-:W-:Y:S01]  /*1700*/  @!P3 IMAD R3, R22.reuse, R6, R3 ;  /* 0x000000061603b224 */ /* 0x040fe200078e0203 */
[----:B------:R-:W-:Y:S01]  /*1710*/  LOP3.LUT R0, R239, R4, RZ, 0x3c, !PT ;  /* 0x00000004ef007212 */ /* 0x000fe200078e3cff */
[----:B------:R-:W-:Y:S01]  /*1720*/  @!P3 IMAD.WIDE.U32 R22, R22, R8, R24 ;  /* 0x000000081616b225 */ /* 0x000fe200078e0018 */
[----:B------:R-:W-:Y:S02]  /*1730*/  @P3 IADD3 R11, R29, R11, RZ ;  /* 0x0000000b1d0b3210 */ /* 0x000fe40007ffe0ff */
[----:B------:R-:W-:Y:S01]  /*1740*/  @P3 MOV R10, R28 ;  /* 0x0000001c000a3202 */ /* 0x000fe20000000f00 */
[----:B------:R-:W-:Y:S01]  /*1750*/  @!P0 VIADD R2, R2, 0x1 ;  /* 0x0000000102028836 */ /* 0x000fe20000000000 */
[----:B------:R-:W-:Y:S02]  /*1760*/  @!P3 IADD3 R11, R23, R3, RZ ;  /* 0x00000003170bb210 */ /* 0x000fe40007ffe0ff */
[----:B------:R-:W-:Y:S02]  /*1770*/  ISETP.GE.AND P1, PT, R0, RZ, PT ;  /* 0x000000ff0000720c */ /* 0x000fe40003f26270 */
[----:B------:R-:W-:-:S02]  /*1780*/  LEA R3, R134, 0xffffff80, 0x7 ;  /* 0xffffff8086037811 */ /* 0x000fc400078e38ff */
[----:B------:R-:W-:Y:S02]  /*1790*/  @!P3 MOV R10, R22 ;  /* 0x00000016000ab202 */ /* 0x000fe40000000f00 */
[----:B------:R-:W-:Y:S01]  /*17a0*/  ISETP.NE.AND P0, PT, R4, RZ, PT ;  /* 0x000000ff0400720c */ /* 0x000fe20003f05270 */
[----:B------:R-:W-:Y:S01]  /*17b0*/  @!P3 IMAD R6, R67, R12, RZ ;  /* 0x0000000c4306b224 */ /* 0x000fe200078e02ff */
[----:B------:R-:W-:Y:S01]  /*17c0*/  @!P3 SHF.R.S32.HI R5, RZ, 0x1f, R12 ;  /* 0x0000001fff05b819 */ /* 0x000fe2000001140c */
[----:B------:R-:W-:Y:S01]  /*17d0*/  IMAD.WIDE.U32 R22, R64, R3, R10 ;  /* 0x0000000340167225 */ /* 0x000fe200078e000a */
[----:B------:R-:W-:Y:S02]  /*17e0*/  SHF.R.S32.HI R9, RZ, 0x1f, R3 ;  /* 0x0000001fff097819 */ /* 0x000fe40000011403 */
[----:B------:R-:W-:Y:S01]  /*17f0*/  @P2 IADD3 R2, R2, 0x1, RZ ;  /* 0x0000000102022810 */ /* 0x000fe20007ffe0ff */
[----:B------:R-:W-:Y:S02]  /*1800*/  @!P3 IMAD R5, R5, R66, R6 ;  /* 0x000000420505b224 */ /* 0x000fe400078e0206 */
[----:B------:R-:W-:-:S04]  /*1810*/  @!P3 IMAD.WIDE.U32 R10, R66, R12, RZ ;  /* 0x0000000c420ab225 */ /* 0x000fc800078e00ff */
[----:B------:R-:W-:Y:S02]  /*1820*/  IMAD R7, R65, R3, RZ ;  /* 0x0000000341077224 */ /* 0x000fe400078e02ff */
[----:B------:R-:W-:Y:S01]  /*1830*/  @!P3 IMAD.IADD R11, R11, 0x1, R5 ;  /* 0x000000010b0bb824 */ /* 0x000fe200078e0205 */
[----:B------:R-:W-:Y:S01]  /*1840*/  @!P3 SHF.R.S32.HI R5, RZ, 0x1f, R8 ;  /* 0x0000001fff05b819 */ /* 0x000fe20000011408 */
[----:B------:R-:W-:Y:S02]  /*1850*/  IMAD R7, R9, R64, R7 ;  /* 0x0000004009077224 */ /* 0x000fe400078e0207 */
[----:B------:R-:W-:Y:S01]  /*1860*/  @!P1 IMAD.MOV R2, RZ, RZ, -R2 ;  /* 0x000000ffff029224 */ /* 0x000fe200078e0a02 */
[----:B------:R-:W-:Y:S01]  /*1870*/  @!P0 LOP3.LUT R2, RZ, R4, RZ, 0x33, !PT ;  /* 0x00000004ff028212 */ /* 0x000fe200078e33ff */
[----:B------:R-:W-:Y:S01]  /*1880*/  @!P3 IMAD R0, R19, R8, RZ ;  /* 0x000000081300b224 */ /* 0x000fe200078e02ff */
[----:B------:R-:W-:Y:S02]  /*1890*/  IADD3 R7, R23, R7, RZ ;  /* 0x0000000717077210 */ /* 0x000fe40007ffe0ff */
[----:B------:R-:W-:Y:S01]  /*18a0*/  @P3 IADD3 R12, R12, R13, RZ ;  /* 0x0000000d0c0c3210 */ /* 0x000fe20007ffe0ff */
[----:B------:R-:W-:Y:S01]  /*18b0*/  @!P3 IMAD R0, R18, R5, R0 ;  /* 0x000000051200b224 */ /* 0x000fe200078e0200 */
[----:B------:R-:W-:Y:S01]  /*18c0*/  MOV R6, R22 ;  /* 0x0000001600067202 */ /* 0x000fe20000000f00 */
[----:B------:R-:W-:Y:S01]  /*18d0*/  IMAD R4, R17, R2, RZ ;  /* 0x0000000211047224 */ /* 0x000fe200078e02ff */
[----:B------:R-:W-:Y:S01]  /*18e0*/  SHF.R.S32.HI R5, RZ, 0x1f, R2 ;  /* 0x0000001fff057819 */ /* 0x000fe20000011402 */
[----:B------:R-:W-:-:S02]  /*18f0*/  @P3 IMAD R13, R67, R12, RZ ;  /* 0x0000000c430d3224 */ /* 0x000fc400078e02ff */
[----:B------:R-:W-:-:S04]  /*1900*/  @P3 IMAD.WIDE.U32 R22, R66, R12, RZ ;  /* 0x0000000c42163225 */ /* 0x000fc800078e00ff */
[----:B------:R-:W-:-:S04]  /*1910*/  IMAD.WIDE.U32 R6, R16, R2, R6 ;  /* 0x0000000210067225 */ /* 0x000fc800078e0006 */
[----:B------:R-:W-:-:S04]  /*1920*/  @!P3 IMAD.WIDE.U32 R10, R18, R8, R10 ;  /* 0x00000008120ab225 */ /* 0x000fc800078e000a */
[----:B------:R-:W-:Y:S01]  /*1930*/  IMAD R4, R16, R5, R4 ;  /* 0x0000000510047224 */ /* 0x000fe200078e0204 */
[----:B------:R-:W-:Y:S01]  /*1940*/  @P3 IADD3 R13, R23, R13, RZ ;  /* 0x0000000d170d3210 */ /* 0x000fe20007ffe0ff */
[----:B------:R-:W-:Y:S01]  /*1950*/  @!P3 IMAD.IADD R13, R11, 0x1, R0 ;  /* 0x000000010b0db824 */ /* 0x000fe200078e0200 */
[----:B------:R-:W-:Y:S01]  /*1960*/  @P3 MOV R12, R22 ;  /* 0x00000016000c3202 */ /* 0x000fe20000000f00 */
[----:B------:R-:W-:Y:S01]  /*1970*/  IMAD.IADD R7, R7, 0x1, R4 ;  /* 0x0000000107077824 */ /* 0x000fe200078e0204 */
[----:B------:R-:W-:Y:S02]  /*1980*/  MOV R8, R6 ;  /* 0x0000000600087202 */ /* 0x000fe40000000f00 */
[----:B------:R-:W-:Y:S02]  /*1990*/  @!P3 MOV R12, R10 ;  /* 0x0000000a000cb202 */ /* 0x000fe40000000f00 */
[----:B------:R-:W-:Y:S02]  /*19a0*/  MOV R6, R3 ;  /* 0x0000000300067202 */ /* 0x000fe40000000f00 */
[----:B-1----:R-:W-:-:S02]  /*19b0*/  MOV R4, R2 ;  /* 0x0000000200047202 */ /* 0x002fc40000000f00 */
.L_x_3858:
[----:B------:R-:W-:Y:S05]  /*19c0*/  BSYNC B0 ;  /* 0x0000000000007941 */ /* 0x000fea0003800000 */
.L_x_3856:
        /* <DEDUP_REMOVED lines=12> */
[----:B------:R-:W-:-:S05]  /*1a90*/  IMAD.SHL.U32 R16, R72, 0x8, RZ ;  /* 0x0000000848107824 */ /* 0x000fca00078e00ff */
[----:B------:R-:W-:Y:S02]  /*1aa0*/  IADD3 R12, P0, R16, R12, RZ ;  /* 0x0000000c100c7210 */ /* 0x000fe40007f1e0ff */
[----:B------:R-:W-:Y:S01]  /*1ab0*/  SHF.R.S32.HI R17, RZ, 0x1f, R16 ;  /* 0x0000001fff117819 */ /* 0x000fe20000011410 */
[----:B-----5:R-:W-:-:S04]  /*1ac0*/  IMAD R9, R9, R66, RZ ;  /* 0x0000004209097224 */ /* 0x020fc800078e02ff */
[----:B------:R-:W-:Y:S02]  /*1ad0*/  IMAD.X R13, R17, 0x1, R13, P0 ;  /* 0x00000001110d7824 */ /* 0x000fe400000e060d */
[C---:B------:R-:W-:Y:S02]  /*1ae0*/  IMAD R9, R6.reuse, R67, R9 ;  /* 0x0000004306097224 */ /* 0x040fe400078e0209 */
[----:B-1----:R-:W-:Y:S01]  /*1af0*/  IMAD.WIDE.U32 R26, R6, R66, R12 ;  /* 0x00000042061a7225 */ /* 0x002fe200078e000c */
[----:B------:R-:W-:-:S04]  /*1b00*/  SHF.R.S32.HI R80, RZ, 0x1f, R241 ;  /* 0x0000001fff507819 */ /* 0x000fc800000114f1 */
[----:B------:R-:W-:Y:S02]  /*1b10*/  IADD3 R27, R27, R9, RZ ;  /* 0x000000091b1b7210 */ /* 0x000fe40007ffe0ff */
[----:B------:R-:W-:Y:S01]  /*1b20*/  SHF.R.S32.HI R184, RZ, 0x3, R184 ;  /* 0x00000003ffb87819 */ /* 0x000fe200000114b8 */
[----:B------:R-:W-:-:S03]  /*1b30*/  IMAD.WIDE.U32 R26, R4, R20, R26 ;  /* 0x00000014041a7225 */ /* 0x000fc600078e001a */
[----:B------:R-:W-:Y:S01]  /*1b40*/  SHF.R.S32.HI R185, RZ, 0x1f, R184 ;  /* 0x0000001fffb97819 */ /* 0x000fe200000114b8 */
[----:B------:R-:W-:-:S04]  /*1b50*/  IMAD R235, R67, R184, RZ ;  /* 0x000000b843eb7224 */ /* 0x000fc800078e02ff */
[----:B------:R-:W-:Y:S02]  /*1b60*/  IMAD R235, R185, R66, R235 ;  /* 0x00000042b9eb7224 */ /* 0x000fe400078e02eb */
[----:B------:R-:W-:Y:S01]  /*1b70*/  IMAD R233, R65, R184, RZ ;  /* 0x000000b841e97224 */ /* 0x000fe200078e02ff */
[CC--:B------:R-:W-:Y:S02]  /*1b80*/  LEA.HI R68, R2.reuse, R53.reuse, RZ, 0x5 ;  /* 0x0000003502447211 */ /* 0x0c0fe400078f28ff */
[----:B------:R-:W-:Y:S01]  /*1b90*/  LEA.HI R73, R2, R53, RZ, 0x4 ;  /* 0x0000003502497211 */ /* 0x000fe200078f20ff */
[----:B------:R-:W-:-:S03]  /*1ba0*/  IMAD R233, R185, R64, R233 ;  /* 0x00000040b9e97224 */ /* 0x000fc600078e02e9 */
[----:B------:R-:W-:Y:S01]  /*1bb0*/  LOP3.LUT R78, R73, 0xfffffff0, RZ, 0xc0, !PT ;  /* 0xfffffff0494e7812 */ /* 0x000fe200078ec0ff */
        /* <DEDUP_REMOVED lines=9> */
[----:B------:R-:W-:Y:S02]  /*1c50*/  @P1 IMAD.MOV.U32 R6, RZ, RZ, R12 ;  /* 0x000000ffff061224 */ /* 0x000fe400078e000c */
[-C--:B---3--:R-:W-:Y:S02]  /*1c60*/  @!P1 IMAD R9, R23, R241.reuse, RZ ;  /* 0x000000f117099224 */ /* 0x088fe400078e02ff */
[----:B------:R-:W-:-:S04]  /*1c70*/  @!P1 IMAD.WIDE.U32 R28, R22, R241, RZ ;  /* 0x000000f1161c9225 */ /* 0x000fc800078e00ff */
[----:B------:R-:W-:Y:S02]  /*1c80*/  @!P1 IMAD R9, R22, R80, R9 ;  /* 0x0000005016099224 */ /* 0x000fe400078e0209 */
[----:B------:R-:W-:Y:S02]  /*1c90*/  @!P1 IMAD.MOV.U32 R6, RZ, RZ, R28 ;  /* 0x000000ffff069224 */ /* 0x000fe400078e001c */
[----:B------:R-:W-:Y:S02]  /*1ca0*/  @P1 IMAD.IADD R15, R13, 0x1, R15 ;  /* 0x000000010d0f1824 */ /* 0x000fe400078e020f */
[----:B------:R-:W-:Y:S01]  /*1cb0*/  @!P1 IMAD.IADD R15, R29, 0x1, R9 ;  /* 0x000000011d0f9824 */ /* 0x000fe200078e0209 */
[----:B------:R-:W-:Y:S01]  /*1cc0*/  IADD3 R14, P0, R16, R6, RZ ;  /* 0x00000006100e7210 */ /* 0x000fe20007f1e0ff */
[----:B------:R-:W-:-:S03]  /*1cd0*/  IMAD R12, R21, R4, RZ ;  /* 0x00000004150c7224 */ /* 0x000fc600078e02ff */
[----:B------:R-:W-:Y:S01]  /*1ce0*/  IADD3.X R15, R17, R15, RZ, P0, !PT ;  /* 0x0000000f110f7210 */ /* 0x000fe200007fe4ff */
[----:B------:R-:W-:Y:S01]  /*1cf0*/  IMAD R9, R5, R20, R12 ;  /* 0x0000001405097224 */ /* 0x000fe200078e020c */
[----:B------:R-:W-:-:S03]  /*1d00*/  IADD3 R8, P0, R16, R8, RZ ;  /* 0x0000000810087210 */ /* 0x000fc60007f1e0ff */
[----:B------:R-:W-:Y:S02]  /*1d10*/  IMAD.IADD R27, R27, 0x1, R9 ;  /* 0x000000011b1b7824 */ /* 0x000fe400078e0209 */
[----:B------:R-:W-:Y:S01]  /*1d20*/  IMAD.X R9, R17, 0x1, R7, P0 ;  /* 0x0000000111097824 */ /* 0x000fe200000e0607 */
[----:B------:R-:W-:Y:S02]  /*1d30*/  SHF.R.S32.HI R7, RZ, 0x1f, R82 ;  /* 0x0000001fff077819 */ /* 0x000fe40000011452 */
[C---:B------:R-:W-:Y:S02]  /*1d40*/  SHF.L.U32 R23, R184.reuse, 0x6, RZ ;  /* 0x00000006b8177819 */ /* 0x040fe400000006ff */
[----:B------:R-:W-:Y:S01]  /*1d50*/  LEA.HI R7, R7, R82, RZ, 0x7 ;  /* 0x0000005207077211 */ /* 0x000fe200078f38ff */
[----:B------:R-:W-:Y:S01]  /*1d60*/  IMAD.WIDE.U32 R26, R184, R66, R26 ;  /* 0x00000042b81a7225 */ /* 0x000fe200078e001a */
[----:B------:R-:W-:Y:S02]  /*1d70*/  LOP3.LUT R23, R23, 0x1c0, RZ, 0xc0, !PT ;  /* 0x000001c017177812 */ /* 0x000fe400078ec0ff */
[----:B------:R-:W-:Y:S01]  /*1d80*/  SHF.R.S32.HI R13, RZ, 0x1f, R239 ;  /* 0x0000001fff0d7819 */ /* 0x000fe200000114ef */
[----:B------:R-:W-:Y:S01]  /*1d90*/  IMAD R6, R25, R239, RZ ;  /* 0x000000ef19067224 */ /* 0x000fe200078e02ff */
[----:B------:R-:W-:-:S02]  /*1da0*/  LEA.HI R12, R2, R53, RZ, 0x6 ;  /* 0x00000035020c7211 */ /* 0x000fc400078f30ff */
[----:B------:R-:W-:Y:S02]  /*1db0*/  SHF.R.S32.HI R108, RZ, 0x7, R7 ;  /* 0x00000007ff6c7819 */ /* 0x000fe40000011407 */
[----:B------:R-:W-:Y:S02]  /*1dc0*/  LOP3.LUT R21, R23, 0x38, R16, 0xf8, !PT ;  /* 0x0000003817157812 */ /* 0x000fe400078ef810 */
[----:B------:R-:W-:Y:S01]  /*1dd0*/  SHF.R.U32.HI R182, RZ, 0x3, R23 ;  /* 0x00000003ffb67819 */ /* 0x000fe20000011617 */
[----:B------:R-:W-:Y:S01]  /*1de0*/  IMAD R6, R24, R13, R6 ;  /* 0x0000000d18067224 */ /* 0x000fe200078e0206 */
[----:B------:R-:W-:Y:S02]  /*1df0*/  IADD3 R235, R27, R235, RZ ;  /* 0x000000eb1beb7210 */ /* 0x000fe40007ffe0ff */
[----:B----4-:R-:W-:Y:S01]  /*1e00*/  LEA R234, P0, R26, R10, 0x1 ;  /* 0x0000000a1aea7211 */ /* 0x010fe200078008ff */
[----:B------:R-:W-:Y:S01]  /*1e10*/  IMAD.SHL.U32 R13, R12, 0x8, RZ ;  /* 0x000000080c0d7824 */ /* 0x000fe200078e00ff */
[----:B------:R-:W-:-:S02]  /*1e20*/  VIMNMX R108, R231, R108, !PT ;  /* 0x0000006ce76c7248 */ /* 0x000fc40007fe0100 */
[----:B------:R-:W-:Y:S02]  /*1e30*/  LOP3.LUT R182, R21, R182, RZ, 0x3c, !PT ;  /* 0x000000b615b67212 */ /* 0x000fe400078e3cff */
[----:B------:R-:W-:Y:S01]  /*1e40*/  LEA.HI.X R235, R26, R11, R235, 0x1, P0 ;  /* 0x0000000b1aeb7211 */ /* 0x000fe200000f0ceb */
[----:B------:R-:W-:Y:S01]  /*1e50*/  IMAD.WIDE.U32 R186, R239, R24, R14 ;  /* 0x00000018efba7225 */ /* 0x000fe200078e000e */
[----:B------:R-:W-:Y:S02]  /*1e60*/  ISETP.GT.AND P0, PT, R134, R108, PT ;  /* 0x0000006c8600720c */ /* 0x000fe40003f04270 */
[----:B------:R-:W-:Y:S01]  /*1e70*/  LOP3.LUT R182, R182, 0xfffffe00, R13, 0xf8, !PT ;  /* 0xfffffe00b6b67812 */ /* 0x000fe200078ef80d */
[----:B------:R-:W-:Y:S01]  /*1e80*/  IMAD.WIDE R12, R237, 0x40, R184 ;  /* 0x00000040ed0c7825 */ /* 0x000fe200078e02b8 */
[----:B------:R-:W-:-:S03]  /*1e90*/  IADD3 R187, R187, R6, RZ ;  /* 0x00000006bbbb7210 */ /* 0x000fc60007ffe0ff */
[----:B------:R-:W-:Y:S01]  /*1ea0*/  IMAD.WIDE.U32 R8, R184, R64, R8 ;  /* 0x00000040b8087225 */ /* 0x000fe200078e0008 */
[----:B------:R-:W-:-:S03]  /*1eb0*/  LOP3.LUT R2, R68, 0xffffffe0, RZ, 0xc0, !PT ;  /* 0xffffffe044027812 */ /* 0x000fc600078ec0ff */
[----:B------:R-:W-:Y:S01]  /*1ec0*/  IMAD R189, R13, R190, RZ ;  /* 0x000000be0dbd7224 */ /* 0x000fe200078e02ff */
[----:B------:R-:W-:Y:S01]  /*1ed0*/  LEA R232, P1, R8, R18, 0x1 ;  /* 0x0000001208e87211 */ /* 0x000fe200078208ff */
[----:B------:R-:W-:Y:S02]  /*1ee0*/  IMAD.IADD R233, R9, 0x1, R233 ;  /* 0x0000000109e97824 */ /* 0x000fe400078e02e9 */
[C---:B------:R-:W-:Y:S02]  /*1ef0*/  IMAD R189, R12.reuse, R191, R189 ;  /* 0x000000bf0cbd7224 */ /* 0x040fe400078e02bd */
[----:B------:R-:W-:Y:S01]  /*1f00*/  IMAD.WIDE.U32 R186, R12, R190, R186 ;  /* 0x000000be0cba7225 */ /* 0x000fe200078e00ba */
[----:B------:R-:W-:Y:S02]  /*1f10*/  LEA.HI.X R233, R8, R19, R233, 0x1, P1 ;  /* 0x0000001308e97211 */ /* 0x000fe400008f0ce9 */
[----:B------:R-:W-:Y:S01]  /*1f20*/  @!P4 MOV R0, RZ ;  /* 0x000000ff0000c202 */ /* 0x000fe20000000f00 */
[----:B------:R-:W-:Y:S01]  /*1f30*/  IMAD.IADD R69, R53, 0x1, -R2 ;  /* 0x0000000135457824 */ /* 0x000fe200078e0a02 */
[----:B------:R-:W-:Y:S01]  /*1f40*/  SHF.R.S32.HI R68, RZ, 0x5, R68 ;  /* 0x00000005ff447819 */ /* 0x000fe20000011444 */
        /* <DEDUP_REMOVED lines=15> */
[----:B------:R-:W-:Y:S01]  /*2040*/  IMAD.WIDE.U32 R198, R66, 0xa0, RZ ;  /* 0x000000a042c67825 */ /* 0x000fe200078e00ff */
[----:B------:R-:W-:-:S02]  /*2050*/  SHF.L.U32 R106, R64, 0x5, RZ ;  /* 0x00000005406a7819 */ /* 0x000fc400000006ff */
[----:B------:R-:W-:Y:S01]  /*2060*/  IADD3.X R96, R77, R77, R77, P5, P4 ;  /* 0x0000004d4d607210 */ /* 0x000fe20002fe844d */
[C---:B------:R-:W-:Y:S01]  /*2070*/  IMAD.SHL.U32 R88, R66.reuse, 0x20, RZ ;  /* 0x0000002042587824 */ /* 0x040fe200078e00ff */
[C-C-:B------:R-:W-:Y:S01]  /*2080*/  SHF.L.U64.HI R89, R66.reuse, 0x5, R67.reuse ;  /* 0x0000000542597819 */ /* 0x140fe20000010243 */
[C---:B------:R-:W-:Y:S01]  /*2090*/  IMAD.SHL.U32 R85, R66.reuse, 0x40, RZ ;  /* 0x0000004042557824 */ /* 0x040fe200078e00ff */
[----:B------:R-:W-:Y:S01]  /*20a0*/  SHF.L.U64.HI R86, R66, 0x6, R67 ;  /* 0x0000000642567819 */ /* 0x000fe20000010243 */
[C---:B------:R-:W-:Y:S01]  /*20b0*/  IMAD R87, R67.reuse, 0x60, RZ ;  /* 0x0000006043577824 */ /* 0x040fe200078e02ff */
[----:B------:R-:W-:Y:S01]  /*20c0*/  SHF.L.U64.HI R107, R64, 0x5, R65 ;  /* 0x00000005406b7819 */ /* 0x000fe20000010241 */
[C---:B------:R-:W-:Y:S01]  /*20d0*/  IMAD R83, R67.reuse, 0xc0, RZ ;  /* 0x000000c043537824 */ /* 0x040fe200078e02ff */
        /* <DEDUP_REMOVED lines=9> */
[----:B------:R-:W-:Y:S01]  /*2170*/  IMAD.WIDE.U32 R194, R66, 0xe0, RZ ;  /* 0x000000e042c27825 */ /* 0x000fe200078e00ff */
[----:B------:R-:W-:Y:S02]  /*2180*/  MOV R145, R233 ;  /* 0x000000e900917202 */ /* 0x000fe40000000f00 */
[----:B------:R-:W-:Y:S01]  /*2190*/  SHF.L.U32 R88, R88, 0x1, RZ ;  /* 0x0000000158587819 */ /* 0x000fe200000006ff */
[C---:B------:R-:W-:Y:S02]  /*21a0*/  VIADD R181, R184.reuse, 0x10 ;  /* 0x00000010b8b57836 */ /* 0x040fe40000000000 */
[----:B------:R-:W-:-:S02]  /*21b0*/  VIADD R180, R184, 0x20 ;  /* 0x00000020b8b47836 */ /* 0x000fc40000000000 */
[C---:B------:R-:W-:Y:S02]  /*21c0*/  VIADD R178, R184.reuse, 0x40 ;  /* 0x00000040b8b27836 */ /* 0x040fe40000000000 */
[C---:B------:R-:W-:Y:S02]  /*21d0*/  VIADD R177, R184.reuse, 0x50 ;  /* 0x00000050b8b17836 */ /* 0x040fe40000000000 */
[----:B------:R-:W-:Y:S02]  /*21e0*/  VIADD R174, R184, 0x70 ;  /* 0x00000070b8ae7836 */ /* 0x000fe40000000000 */
[----:B------:R-:W-:Y:S02]  /*21f0*/  IMAD.MOV.U32 R144, RZ, RZ, R232 ;  /* 0x000000ffff907224 */ /* 0x000fe400078e00e8 */
[----:B------:R-:W-:Y:S02]  /*2200*/  IMAD.MOV.U32 R147, RZ, RZ, R234 ;  /* 0x000000ffff937224 */ /* 0x000fe400078e00ea */
[----:B------:R-:W-:-:S02]  /*2210*/  IMAD.MOV.U32 R146, RZ, RZ, R235 ;  /* 0x000000ffff927224 */ /* 0x000fc400078e00eb */
[----:B------:R-:W-:Y:S02]  /*2220*/  IMAD.SHL.U32 R85, R85, 0x2, RZ ;  /* 0x0000000255557824 */ /* 0x000fe400078e00ff */
[----:B------:R-:W-:Y:S02]  /*2230*/  IMAD.IADD R87, R201, 0x1, R87 ;  /* 0x00000001c9577824 */ /* 0x000fe400078e0257 */
        /* <DEDUP_REMOVED lines=14> */
[----:B------:R-:W-:Y:S01]  /*2320*/  SHF.R.S32.HI R7, RZ, 0x1f, R3 ;  /* 0x0000001fff077819 */ /* 0x000fe20000011403 */
[----:B----4-:R-:W-:Y:S01]  /*2330*/  IMAD R11, R203, R3, RZ ;  /* 0x00000003cb0b7224 */ /* 0x010fe200078e02ff */
[----:B------:R-:W-:Y:S01]  /*2340*/  IADD3.X R217, ~R111, RZ, R10, P1, P0 ;  /* 0x000000ff6fd97210 */ /* 0x000fe20000fe050a */
[----:B-----5:R-:W-:Y:S01]  /*2350*/  IMAD R21, R21, R241, RZ ;  /* 0x000000f115157224 */ /* 0x020fe200078e02ff */
[----:B------:R-:W-:Y:S01]  /*2360*/  IADD3 R29, R29, R2, RZ ;  /* 0x000000021d1d7210 */ /* 0x000fe20007ffe0ff */
[----:B------:R-:W-:Y:S01]  /*2370*/  IMAD.WIDE.U32 R26, R241, R20, R16 ;  /* 0x00000014f11a7225 */ /* 0x000fe200078e0010 */
[C-C-:B------:R-:W-:Y:S02]  /*2380*/  SHF.L.U64.HI R121, R202.reuse, 0x4, R203.reuse ;  /* 0x00000004ca797819 */ /* 0x140fe400000102cb */
[----:B------:R-:W-:Y:S01]  /*2390*/  SHF.L.U64.HI R123, R202, 0x5, R203 ;  /* 0x00000005ca7b7819 */ /* 0x000fe200000102cb */
[----:B------:R-:W-:Y:S01]  /*23a0*/  IMAD.WIDE.U32 R30, R218, 0x30, R216 ;  /* 0x00000030da1e7825 */ /* 0x000fe200078e00d8 */
[----:B------:R-:W-:-:S02]  /*23b0*/  SHF.L.U64.HI R126, R202, 0x6, R203 ;  /* 0x00000006ca7e7819 */ /* 0x000fc400000102cb */
        /* <DEDUP_REMOVED lines=11> */
[----:B------:R-:W-:Y:S01]  /*2470*/  SHF.L.U32 R127, R202, 0x6, RZ ;  /* 0x00000006ca7f7819 */ /* 0x000fe200000006ff */
[----:B------:R-:W-:Y:S01]  /*2480*/  IMAD.WIDE.U32 R10, R218, 0x30, R214 ;  /* 0x00000030da0a7825 */ /* 0x000fe200078e00d6 */
[----:B------:R-:W-:-:S02]  /*2490*/  SHF.R.S32.HI R160, RZ, 0x1f, R175 ;  /* 0x0000001fffa07819 */ /* 0x000fc400000114af */
[----:B------:R-:W-:Y:S01]  /*24a0*/  SHF.L.U64.HI R126, R127, 0x1, R126 ;  /* 0x000000017f7e7819 */ /* 0x000fe2000001027e */
[-C--:B------:R-:W-:Y:S01]  /*24b0*/  IMAD R2, R219, R3.reuse, RZ ;  /* 0x00000003db027224 */ /* 0x080fe200078e02ff */
[----:B------:R-:W-:Y:S01]  /*24c0*/  IADD3 R212, P0, -R112, R10, RZ ;  /* 0x0000000a70d47210 */ /* 0x000fe20007f1e1ff */
[C---:B------:R-:W-:Y:S01]  /*24d0*/  IMAD.WIDE.U32 R26, R218.reuse, R3, R26 ;  /* 0x00000003da1a7225 */ /* 0x040fe200078e001a */
[----:B------:R-:W-:Y:S02]  /*24e0*/  SHF.L.U32 R127, R127, 0x1, RZ ;  /* 0x000000017f7f7819 */ /* 0x000fe400000006ff */
        /* <DEDUP_REMOVED lines=37> */
[----:B------:R-:W-:Y:S01]  /*2740*/  IMAD R3, R67, 0xa0, RZ ;  /* 0x000000a043037824 */ /* 0x000fe200078e02ff */
[----:B------:R-:W-:Y:S01]  /*2750*/  LEA.HI.X R135, R10, R9, R135, 0x1, P0 ;  /* 0x000000090a877211 */ /* 0x000fe200000f0c87 */
[----:B------:R-:W-:Y:S01]  /*2760*/  IMAD.SHL.U32 R142, R0, 0x2, RZ ;  /* 0x00000002008e7824 */ /* 0x000fe200078e00ff */
[-C--:B------:R-:W-:Y:S01]  /*2770*/  LEA.HI.X.SX32 R9, R6, R143.reuse, 0x1, P3 ;  /* 0x0000008f06097211 */ /* 0x080fe200018f0eff */
[----:B------:R-:W-:Y:S01]  /*2780*/  IMAD.SHL.U32 R10, R2, 0x2, RZ ;  /* 0x00000002020a7824 */ /* 0x000fe200078e00ff */
[----:B------:R-:W-:Y:S01]  /*2790*/  LEA.HI.X.SX32 R143, R4, R143, 0x1, P2 ;  /* 0x0000008f048f7211 */ /* 0x000fe200010f0eff */
[----:B------:R-:W-:Y:S01]  /*27a0*/  IMAD.SHL.U32 R122, R202, 0x10, RZ ;  /* 0x00000010ca7a7824 */ /* 0x000fe200078e00ff */
[----:B------:R-:W-:Y:S01]  /*27b0*/  IADD3 R115, P1, -R112, R20, RZ ;  /* 0x0000001470737210 */ /* 0x000fe20007f3e1ff */
[----:B------:R-:W-:Y:S01]  /*27c0*/  IMAD.SHL.U32 R124, R202, 0x20, RZ ;  /* 0x00000020ca7c7824 */ /* 0x000fe200078e00ff */
[----:B------:R-:W-:Y:S01]  /*27d0*/  SHF.L.U64.HI R143, R0, 0x1, R143 ;  /* 0x00000001008f7819 */ /* 0x000fe2000001028f */
[C---:B------:R-:W-:Y:S01]  /*27e0*/  IMAD R173, R165.reuse, 0x30, RZ ;  /* 0x00000030a5ad7824 */ /* 0x040fe200078e02ff */
[C---:B------:R-:W-:Y:S01]  /*27f0*/  IADD3 R140, P3, R14.reuse, R142, RZ ;  /* 0x0000008e0e8c7210 */ /* 0x040fe20007f7e0ff */
[----:B------:R-:W-:Y:S01]  /*2800*/  IMAD.SHL.U32 R171, R165, 0x40, RZ ;  /* 0x00000040a5ab7824 */ /* 0x000fe200078e00ff */
[----:B------:R-:W-:Y:S01]  /*2810*/  IADD3.X R116, ~R111, R116, R21, P1, !PT ;  /* 0x000000746f747210 */ /* 0x000fe20000ffe515 */
[----:B------:R-:W-:Y:S01]  /*2820*/  IMAD R169, R165, 0x50, RZ ;  /* 0x00000050a5a97824 */ /* 0x000fe200078e02ff */
[----:B------:R-:W-:Y:S01]  /*2830*/  IADD3 R52, P1, R14, R10, RZ ;  /* 0x0000000a0e347210 */ /* 0x000fe20007f3e0ff */
[----:B------:R-:W-:Y:S01]  /*2840*/  IMAD.X R141, R15, 0x1, R143, P3 ;  /* 0x000000010f8d7824 */ /* 0x000fe200018e068f */
[----:B------:R-:W-:Y:S01]  /*2850*/  IADD3 R142, P2, R12, R142, RZ ;  /* 0x0000008e0c8e7210 */ /* 0x000fe20007f5e0ff */
[----:B------:R-:W-:Y:S01]  /*2860*/  IMAD R167, R165, 0x60, RZ ;  /* 0x00000060a5a77824 */ /* 0x000fe200078e02ff */
[----:B------:R-:W-:Y:S01]  /*2870*/  SHF.L.U64.HI R9, R2, 0x1, R9 ;  /* 0x0000000102097819 */ /* 0x000fe20000010209 */
[C---:B------:R-:W-:Y:S01]  /*2880*/  IMAD R125, R203.reuse, 0x60, RZ ;  /* 0x00000060cb7d7824 */ /* 0x040fe200078e02ff */
[----:B------:R-:W-:Y:S01]  /*2890*/  IADD3 R10, P0, R12, R10, RZ ;  /* 0x0000000a0c0a7210 */ /* 0x000fe20007f1e0ff */
[----:B------:R-:W-:Y:S01]  /*28a0*/  IMAD R5, R203, 0xa0, RZ ;  /* 0x000000a0cb057824 */ /* 0x000fe200078e02ff */
[----:B------:R-:W-:Y:S01]  /*28b0*/  IADD3 R172, R183, 0x40, RZ ;  /* 0x00000040b7ac7810 */ /* 0x000fe20007ffe0ff */
[----:B------:R-:W-:Y:S01]  /*28c0*/  IMAD R129, R203, 0xc0, RZ ;  /* 0x000000c0cb817824 */ /* 0x000fe200078e02ff */
[----:B------:R-:W-:Y:S01]  /*28d0*/  IADD3.X R143, R13, R143, RZ, P2, !PT ;  /* 0x0000008f0d8f7210 */ /* 0x000fe200017fe4ff */
[----:B------:R-:W-:Y:S01]  /*28e0*/  IMAD.WIDE.U32 R208, R202, 0x60, RZ ;  /* 0x00000060cad07825 */ /* 0x000fe200078e00ff */
[----:B------:R-:W-:-:S02]  /*28f0*/  IADD3.X R51, R15, R9, RZ, P1, !PT ;  /* 0x000000090f337210 */ /* 0x000fc40000ffe4ff */
[----:B------:R-:W-:Y:S01]  /*2900*/  IADD3 R99, P2, R97, 0x40, RZ ;  /* 0x0000004061637810 */ /* 0x000fe20007f5e0ff */
[----:B------:R-:W-:Y:S01]  /*2910*/  IMAD.X R9, R13, 0x1, R9, P0 ;  /* 0x000000010d097824 */ /* 0x000fe200000e0609 */
[----:B------:R-:W-:Y:S01]  /*2920*/  IADD3 R170, R183, R172, RZ ;  /* 0x000000acb7aa7210 */ /* 0x000fe20007ffe0ff */
[----:B------:R-:W-:Y:S01]  /*2930*/  IMAD.WIDE.U32 R206, R202, 0xa0, RZ ;  /* 0x000000a0cace7825 */ /* 0x000fe200078e00ff */
[----:B------:R-:W-:Y:S02]  /*2940*/  IADD3 R97, P1, P0, R97, 0x40, R76 ;  /* 0x0000004061617810 */ /* 0x000fe4000783e04c */
[----:B------:R-:W-:Y:S01]  /*2950*/  IADD3 R105, P3, R76, 0x40, RZ ;  /* 0x000000404c697810 */ /* 0x000fe20007f7e0ff */
[----:B------:R-:W-:Y:S01]  /*2960*/  IMAD.X R98, RZ, RZ, R96, P2 ;  /* 0x000000ffff627224 */ /* 0x000fe200010e0660 */
[----:B------:R-:W-:Y:S01]  /*2970*/  IADD3.X R96, R96, RZ, R77, P1, P0 ;  /* 0x000000ff60607210 */ /* 0x000fe20000fe044d */
[----:B------:R-:W-:Y:S01]  /*2980*/  IMAD.IADD R168, R183, 0x1, R170 ;  /* 0x00000001b7a87824 */ /* 0x000fe200078e02aa */
[----:B------:R-:W-:Y:S01]  /*2990*/  IADD3 R95, P0, R76, R97, RZ ;  /* 0x000000614c5f7210 */ /* 0x000fe20007f1e0ff */
[----:B------:R-:W-:Y:S01]  /*29a0*/  IMAD.WIDE.U32 R204, R202, 0xc0, RZ ;  /* 0x000000c0cacc7825 */ /* 0x000fe200078e00ff */
[----:B------:R-:W-:-:S02]  /*29b0*/  IADD3 R117, P1, R115, R110, RZ ;  /* 0x0000006e73757210 */ /* 0x000fc40007f3e0ff */
[----:B------:R-:W-:Y:S01]  /*29c0*/  IADD3 R166, R183, R168, RZ ;  /* 0x000000a8b7a67210 */ /* 0x000fe20007ffe0ff */
[----:B------:R-:W-:Y:S01]  /*29d0*/  IMAD R165, R165, 0x70, RZ ;  /* 0x00000070a5a57824 */ /* 0x000fe200078e02ff */
[----:B------:R-:W-:Y:S01]  /*29e0*/  IADD3.X R94, R77, R96, RZ, P0, !PT ;  /* 0x000000604d5e7210 */ /* 0x000fe200007fe4ff */
[----:B------:R-:W-:Y:S01]  /*29f0*/  IMAD.X R118, R116, 0x1, R109, P1 ;  /* 0x0000000174767824 */ /* 0x000fe200008e066d */
[----:B------:R-:W-:Y:S01]  /*2a00*/  IADD3 R93, P0, R76, R95, RZ ;  /* 0x0000005f4c5d7210 */ /* 0x000fe20007f1e0ff */
[----:B------:R-:W-:Y:S01]  /*2a10*/  VIADD R12, R16, 0x40 ;  /* 0x00000040100c7836 */ /* 0x000fe20000000000 */
[----:B------:R-:W-:Y:S01]  /*2a20*/  IADD3 R164, R183, R166, RZ ;  /* 0x000000a6b7a47210 */ /* 0x000fe20007ffe0ff */
[----:B------:R-:W-:Y:S01]  /*2a30*/  IMAD.MOV.U32 R11, RZ, RZ, R134 ;  /* 0x000000ffff0b7224 */ /* 0x000fe200078e0086 */
[----:B------:R-:W-:Y:S01]  /*2a40*/  IADD3 R84, R199, R3, RZ ;  /* 0x00000003c7547210 */ /* 0x000fe20007ffe0ff */
[----:B------:R-:W-:Y:S01]  /*2a50*/  IMAD.X R92, R77, 0x1, R94, P0 ;  /* 0x000000014d5c7824 */ /* 0x000fe200000e065e */
[----:B------:R-:W-:Y:S01]  /*2a60*/  IADD3 R91, P0, R76, R93, RZ ;  /* 0x0000005d4c5b7210 */ /* 0x000fe20007f1e0ff */
[----:B------:R-:W-:Y:S01]  /*2a70*/  IMAD.IADD R163, R183, 0x1, R164 ;  /* 0x00000001b7a37824 */ /* 0x000fe200078e02a4 */
[----:B------:R-:W-:Y:S01]  /*2a80*/  IADD3.X R104, RZ, R77, RZ, P3, !PT ;  /* 0x0000004dff687210 */ /* 0x000fe20001ffe4ff */
[----:B------:R-:W-:Y:S01]  /*2a90*/  IMAD R3, R203, 0xe0, RZ ;  /* 0x000000e0cb037824 */ /* 0x000fe200078e02ff */
[----:B------:R-:W-:Y:S01]  /*2aa0*/  IADD3 R101, P3, R106, 0x40, RZ ;  /* 0x000000406a657810 */ /* 0x000fe20007f7e0ff */
[----:B------:R-:W-:Y:S01]  /*2ab0*/  IMAD.X R90, R77, 0x1, R92, P0 ;  /* 0x000000014d5a7824 */ /* 0x000fe200000e065c */
[----:B------:R-:W-:Y:S01]  /*2ac0*/  IADD3 R120, P0, R117, R110, RZ ;  /* 0x0000006e75787210 */ /* 0x000fe20007f1e0ff */
[----:B------:R-:W-:Y:S01]  /*2ad0*/  IMAD.WIDE.U32 R202, R202, 0xe0, RZ ;  /* 0x000000e0caca7825 */ /* 0x000fe200078e00ff */
[----:B------:R-:W-:-:S02]  /*2ae0*/  IADD3 R162, R183, R163, RZ ;  /* 0x000000a3b7a27210 */ /* 0x000fc40007ffe0ff */
[----:B------:R-:W-:Y:S01]  /*2af0*/  SHF.L.U64.HI R121, R122, 0x1, R121 ;  /* 0x000000017a797819 */ /* 0x000fe20000010279 */
[----:B------:R-:W-:Y:S01]  /*2b00*/  IMAD.SHL.U32 R114, R218, 0x40, RZ ;  /* 0x00000040da727824 */ /* 0x000fe200078e00ff */
[----:B------:R-:W-:Y:S01]  /*2b10*/  SHF.L.U64.HI R123, R124, 0x1, R123 ;  /* 0x000000017c7b7819 */ /* 0x000fe2000001027b */
[----:B------:R-:W-:Y:S01]  /*2b20*/  IMAD.SHL.U32 R122, R122, 0x2, RZ ;  /* 0x000000027a7a7824 */ /* 0x000fe200078e00ff */
[----:B------:R-:W-:Y:S01]  /*2b30*/  IADD3.X R100, RZ, R107, RZ, P3, !PT ;  /* 0x0000006bff647210 */ /* 0x000fe20001ffe4ff */
[----:B------:R-:W-:Y:S01]  /*2b40*/  IMAD.SHL.U32 R124, R124, 0x2, RZ ;  /* 0x000000027c7c7824 */ /* 0x000fe200078e00ff */
[----:B------:R-:W-:Y:S01]  /*2b50*/  IADD3 R129, R205, R129, RZ ;  /* 0x00000081cd817210 */ /* 0x000fe20007ffe0ff */
        /* <DEDUP_REMOVED lines=15> */
[----:B------:R-:W-:Y:S02]  /*2c50*/  SHF.R.S32.HI R148, RZ, 0x1f, R162 ;  /* 0x0000001fff947819 */ /* 0x000fe400000114a2 */
[----:B------:R-:W-:-:S07]  /*2c60*/  IADD3.X R119, R118, R109, RZ, P0, !PT ;  /* 0x0000006d76777210 */ /* 0x000fce00007fe4ff */
.L_x_3931:
        /* <DEDUP_REMOVED lines=10> */
[----:B---34-:R-:W2:Y:S01]  /*2d10*/  @P0 LD.E.128 R20, desc[UR6][R136.64] ;  /* 0x0000000688140980 */ /* 0x018ea2000c101d00 */
[----:B------:R-:W-:Y:S01]  /*2d20*/  @P0 IMAD.MOV.U32 R2, RZ, RZ, R147 ;  /* 0x000000ffff020224 */ /* 0x000fe200078e0093 */
[----:B------:R-:W-:Y:S01]  /*2d30*/  @P1 IADD3 R18, P2, R136, R122, RZ ;  /* 0x0000007a88121210 */ /* 0x000fe20007f5e0ff */
[----:B------:R-:W-:Y:S04]  /*2d40*/  @P0 IMAD.MOV.U32 R3, RZ, RZ, R146 ;  /* 0x000000ffff030224 */ /* 0x000fe800078e0092 */
[C---:B------:R-:W-:Y:S01]  /*2d50*/  @P1 IMAD.X R19, R131.reuse, 0x1, R121, P2 ;  /* 0x0000000183131824 */ /* 0x040fe200010e0679 */
        /* <DEDUP_REMOVED lines=10> */
[----:B------:R-:W3:Y:S04]  /*2e00*/  @P1 LD.E.128 R24, desc[UR6][R18.64] ;  /* 0x0000000612181980 */ /* 0x000ee8000c101d00 */
[----:B---3--:R3:W-:Y:S04]  /*2e10*/  @P1 ST.E.128 desc[UR6][R28.64], R24 ;  /* 0x000000181c001985 */ /* 0x0087e8000c101d06 */
[----:B-1----:R-:W4:Y:S04]  /*2e20*/  @P1 LD.E.128 R20, desc[UR6][R18.64+0x80] ;  /* 0x0000800612141980 */ /* 0x002f28000c101d00 */
[----:B----4-:R1:W-:Y:S01]  /*2e30*/  @P1 ST.E.128 desc[UR6][R28.64+0x80], R20 ;  /* 0x000080141c001985 */ /* 0x0103e2000c101d06 */
[----:B--2---:R-:W-:Y:S03]  /*2e40*/  @P2 IADD3 R2, P1, R147, R88, RZ ;  /* 0x0000005893022210 */ /* 0x004fe60007f3e0ff */
[----:B------:R-:W2:Y:S02]  /*2e50*/  @P2 LD.E.128 R4, desc[UR6][R30.64] ;  /* 0x000000061e042980 */ /* 0x000ea4000c101d00 */
[----:B------:R-:W-:Y:S01]  /*2e60*/  @P2 IMAD.X R3, R146, 0x1, R89, P1 ;  /* 0x0000000192032824 */ /* 0x000fe200008e0659 */
        /* <DEDUP_REMOVED lines=10> */
[----:B------:R-:W-:Y:S01]  /*2f10*/  @P1 IMAD.X R29, R146, 0x1, R87, P2 ;  /* 0x00000001921d1824 */ /* 0x000fe200010e0657 */
        /* <DEDUP_REMOVED lines=127> */
[C---:B---3--:R-:W-:Y:S01]  /*3710*/  @!P0 LOP3.LUT R28, R18.reuse, 0xffff0000, RZ, 0xc0, !PT ;  /* 0xffff0000121c8812 */ /* 0x048fe200078ec0ff */
[----:B------:R-:W-:Y:S01]  /*3720*/  @!P0 IMAD.U32 R29, R18, 0x10000, RZ ;  /* 0x00010000121d8824 */ /* 0x000fe200078e00ff */
[C---:B------:R-:W-:Y:S02]  /*3730*/  @!P0 SHF.L.U32 R18, R19.reuse, 0x10, RZ ;  /* 0x0000001013128819 */ /* 0x040fe400000006ff */
[----:B------:R-:W-:Y:S01]  /*3740*/  @!P0 LOP3.LUT R19, R19, 0xffff0000, RZ, 0xc0, !PT ;  /* 0xffff000013138812 */ /* 0x000fe200078ec0ff */
[-C--:B------:R-:W-:Y:S01]  /*3750*/  @!P0 FMUL.FTZ R5, R30, R29.reuse ;  /* 0x0000001d1e058220 */ /* 0x080fe20000410000 */
[C---:B----4-:R-:W-:Y:S01]  /*3760*/  @!P0 SHF.L.U32 R32, R36.reuse, 0x10, RZ ;  /* 0x0000001024208819 */ /* 0x050fe200000006ff */
[----:B------:R-:W-:Y:S01]  /*3770*/  @!P0 FMUL.FTZ R6, R25, R28 ;  /* 0x0000001c19068220 */ /* 0x000fe20000410000 */
[----:B------:R-:W-:Y:S01]  /*3780*/  @!P0 LOP3.LUT R31, R36, 0xffff0000, RZ, 0xc0, !PT ;  /* 0xffff0000241f8812 */ /* 0x000fe200078ec0ff */
[C---:B------:R-:W-:Y:S01]  /*3790*/  @!P0 IMAD.U32 R36, R37.reuse, 0x10000, RZ ;  /* 0x0001000025248824 */ /* 0x040fe200078e00ff */
[----:B------:R-:W-:Y:S01]  /*37a0*/  @!P0 LOP3.LUT R37, R37, 0xffff0000, RZ, 0xc0, !PT ;  /* 0xffff000025258812 */ /* 0x000fe200078ec0ff */
[----:B------:R-:W-:Y:S01]  /*37b0*/  @!P0 FMUL.FTZ R40, R30, R32 ;  /* 0x000000201e288220 */ /* 0x000fe20000410000 */
[----:B------:R-:W-:Y:S01]  /*37c0*/  @!P0 LOP3.LUT R24, R23, 0xffff0000, RZ, 0xc0, !PT ;  /* 0xffff000017188812 */ /* 0x000fe200078ec0ff */
[----:B------:R-:W-:Y:S01]  /*37d0*/  @!P0 FFMA.FTZ R5, R32, R34, R5 ;  /* 0x0000002220058223 */ /* 0x000fe20000010005 */
[----:B------:R-:W-:Y:S01]  /*37e0*/  @!P0 SHF.L.U32 R33, R21, 0x10, RZ ;  /* 0x0000001015218819 */ /* 0x000fe200000006ff */
[----:B------:R-:W-:Y:S01]  /*37f0*/  @!P0 FFMA.FTZ R40, R34, R29, -R40 ;  /* 0x0000001d22288223 */ /* 0x000fe20000010828 */
[----:B------:R-:W-:Y:S01]  /*3800*/  @!P0 SHF.L.U32 R32, R23, 0x10, RZ ;  /* 0x0000001017208819 */ /* 0x000fe200000006ff */
        /* <DEDUP_REMOVED lines=20> */
.L_x_3864:
[----:B------:R-:W-:Y:S05]  /*3950*/  BSYNC B0 ;  /* 0x0000000000007941 */ /* 0x000fea0003800000 */
.L_x_3863:
        /* <DEDUP_REMOVED lines=51> */
[-C--:B------:R-:W-:Y:S01]  /*3c90*/  @!P0 FMUL.FTZ R3, R21, R18.reuse ;  /* 0x0000001215038220 */ /* 0x080fe20000410000 */
[C---:B------:R-:W-:Y:S01]  /*3ca0*/  @!P0 FMUL.FTZ R47, R22.reuse, R39 ;  /* 0x00000027162f8220 */ /* 0x040fe20000410000 */
        /* <DEDUP_REMOVED lines=27> */
[C---:B------:R-:W-:Y:S01]  /*3e60*/  @!P0 IMAD.U32 R37, R22.reuse, 0x10000, RZ ;  /* 0x0001000016258824 */ /* 0x040fe200078e00ff */
[----:B------:R-:W-:Y:S02]  /*3e70*/  @!P0 LOP3.LUT R27, R22, 0xffff0000, RZ, 0xc0, !PT ;  /* 0xffff0000161b8812 */ /* 0x000fe400078ec0ff */
        /* <DEDUP_REMOVED lines=12> */
[----:B------:R-:W-:Y:S01]  /*3f40*/  @!P0 FMUL.FTZ R42, R32, R34 ;  /* 0x00000022202a8220 */ /* 0x000fe20000410000 */
[----:B------:R-:W-:Y:S01]  /*3f50*/  @!P0 FFMA.FTZ R5, R34, R36, R5 ;  /* 0x0000002422058223 */ /* 0x000fe20000010005 */
[----:B------:R-:W-:Y:S01]  /*3f60*/  @!P0 SHF.L.U32 R34, R23, 0x10, RZ ;  /* 0x0000001017228819 */ /* 0x000fe200000006ff */
[----:B------:R-:W-:Y:S01]  /*3f70*/  @!P0 FFMA.FTZ R6, R33, R35, R6 ;  /* 0x0000002321068223 */ /* 0x000fe20000010006 */
[C---:B------:R-:W-:Y:S01]  /*3f80*/  @!P0 FMUL.FTZ R44, R27.reuse, R38 ;  /* 0x000000261b2c8220 */ /* 0x040fe20000410000 */
[-C--:B------:R-:W-:Y:S01]  /*3f90*/  @!P0 FMUL.FTZ R7, R27, R18.reuse ;  /* 0x000000121b078220 */ /* 0x080fe20000410000 */
[----:B------:R-:W-:Y:S01]  /*3fa0*/  @!P0 FMUL.FTZ R43, R25, R33 ;  /* 0x00000021192b8220 */ /* 0x000fe20000410000 */
[C---:B------:R-:W-:Y:S01]  /*3fb0*/  @!P0 FMUL.FTZ R45, R24.reuse, R39 ;  /* 0x00000027182d8220 */ /* 0x040fe20000410000 */
[----:B------:R-:W-:Y:S01]  /*3fc0*/  @!P0 FMUL.FTZ R8, R24, R19 ;  /* 0x0000001318088220 */ /* 0x000fe20000410000 */
[----:B------:R-:W-:Y:S01]  /*3fd0*/  @!P0 FFMA.FTZ R42, R36, R31, -R42 ;  /* 0x0000001f242a8223 */ /* 0x000fe2000001082a */
[----:B------:R-:W-:Y:S01]  /*3fe0*/  @!P0 FFMA.FTZ R44, R37, R18, -R44 ;  /* 0x00000012252c8223 */ /* 0x000fe2000001082c */
[----:B------:R-:W-:Y:S01]  /*3ff0*/  @!P0 FFMA.FTZ R7, R38, R37, R7 ;  /* 0x0000002526078223 */ /* 0x000fe20000010007 */
[----:B------:R-:W-:Y:S01]  /*4000*/  @!P0 FFMA.FTZ R43, R35, R30, -R43 ;  /* 0x0000001e232b8223 */ /* 0x000fe2000001082b */
[----:B------:R-:W-:Y:S01]  /*4010*/  @!P0 FFMA.FTZ R45, R34, R19, -R45 ;  /* 0x00000013222d8223 */ /* 0x000fe2000001082d */
[----:B------:R-:W-:Y:S01]  /*4020*/  @!P0 F2FP.BF16.F32.PACK_AB R42, R5, R42 ;  /* 0x0000002a052a823e */ /* 0x000fe200000010ff */
[----:B------:R-:W-:Y:S01]  /*4030*/  @!P0 FFMA.FTZ R8, R39, R34, R8 ;  /* 0x0000002227088223 */ /* 0x000fe20000010008 */
[----:B------:R-:W-:Y:S02]  /*4040*/  @!P0 F2FP.BF16.F32.PACK_AB R44, R7, R44 ;  /* 0x0000002c072c823e */ /* 0x000fe400000010ff */
[----:B------:R-:W-:Y:S01]  /*4050*/  @!P0 F2FP.BF16.F32.PACK_AB R43, R6, R43 ;  /* 0x0000002b062b823e */ /* 0x000fe200000010ff */
[----:B------:R-:W-:Y:S01]  /*4060*/  @!P0 IMAD.MOV.U32 R20, RZ, RZ, R42 ;  /* 0x000000ffff148224 */ /* 0x000fe200078e002a */
[----:B------:R-:W-:Y:S01]  /*4070*/  @!P0 F2FP.BF16.F32.PACK_AB R45, R8, R45 ;  /* 0x0000002d082d823e */ /* 0x000fe200000010ff */
[----:B------:R-:W-:Y:S01]  /*4080*/  @!P0 IMAD.MOV.U32 R22, RZ, RZ, R44 ;  /* 0x000000ffff168224 */ /* 0x000fe200078e002c */
[----:B------:R-:W-:Y:S02]  /*4090*/  @!P0 MOV R21, R43 ;  /* 0x0000002b00158202 */ /* 0x000fe40000000f00 */
[----:B------:R-:W-:Y:S05]  /*40a0*/  @!P0 MOV R23, R45 ;  /* 0x0000002d00178202 */ /* 0x000fea0000000f00 */
[----:B------:R2:W-:Y:S02]  /*40b0*/  ST.E.128 desc[UR6][R46.64], R20 ;  /* 0x000000142e007985 */ /* 0x0005e4000c101d06 */
.L_x_3866:
[----:B------:R-:W-:Y:S05]  /*40c0*/  BSYNC B0 ;  /* 0x0000000000007941 */ /* 0x000fea0003800000 */
.L_x_3865:
        /* <DEDUP_REMOVED lines=71> */
[C---:B---3--:R-:W-:Y:S01]  /*4540*/  @!P1 LOP3.LUT R30, R18.reuse, 0xffff0000, RZ, 0xc0, !PT ;  /* 0xffff0000121e9812 */ /* 0x048fe200078ec0ff */
[----:B------:R-:W-:Y:S01]  /*4550*/  @!P1 IMAD.U32 R31, R18, 0x10000, RZ ;  /* 0x00010000121f9824 */ /* 0x000fe200078e00ff */
[C---:B------:R-:W-:Y:S02]  /*4560*/  @!P1 SHF.L.U32 R18, R19.reuse, 0x10, RZ ;  /* 0x0000001013129819 */ /* 0x040fe400000006ff */
[----:B------:R-:W-:Y:S01]  /*4570*/  @!P1 LOP3.LUT R19, R19, 0xffff0000, RZ, 0xc0, !PT ;  /* 0xffff000013139812 */ /* 0x000fe200078ec0ff */
[-C--:B------:R-:W-:Y:S01]  /*4580*/  @!P1 FMUL.FTZ R5, R32, R31.reuse ;  /* 0x0000001f20059220 */ /* 0x080fe20000410000 */
[C---:B----4-:R-:W-:Y:S01]  /*4590*/  @!P1 LOP3.LUT R33, R38.reuse, 0xffff0000, RZ, 0xc0, !PT ;  /* 0xffff000026219812 */ /* 0x050fe200078ec0ff */
[----:B------:R-:W-:Y:S01]  /*45a0*/  @!P1 IMAD.U32 R34, R38, 0x10000, RZ ;  /* 0x0001000026229824 */ /* 0x000fe200078e00ff */
[----:B------:R-:W-:Y:S01]  /*45b0*/  @!P1 SHF.L.U32 R38, R39, 0x10, RZ ;  /* 0x0000001027269819 */ /* 0x000fe200000006ff */
[----:B------:R-:W-:Y:S01]  /*45c0*/  @!P1 FMUL.FTZ R6, R25, R30 ;  /* 0x0000001e19069220 */ /* 0x000fe20000410000 */
[----:B------:R-:W-:Y:S01]  /*45d0*/  @!P1 LOP3.LUT R39, R39, 0xffff0000, RZ, 0xc0, !PT ;  /* 0xffff000027279812 */ /* 0x000fe200078ec0ff */
[----:B------:R-:W-:Y:S01]  /*45e0*/  @!P1 FMUL.FTZ R42, R32, R34 ;  /* 0x00000022202a9220 */ /* 0x000fe20000410000 */
[----:B------:R-:W-:Y:S01]  /*45f0*/  @!P1 SHF.L.U32 R35, R21, 0x10, RZ ;  /* 0x0000001015239819 */ /* 0x000fe200000006ff */
[----:B------:R-:W-:Y:S01]  /*4600*/  @!P1 FFMA.FTZ R5, R34, R36, R5 ;  /* 0x0000002422059223 */ /* 0x000fe20000010005 */
[----:B------:R-:W-:Y:S01]  /*4610*/  @!P1 SHF.L.U32 R34, R23, 0x10, RZ ;  /* 0x0000001017229819 */ /* 0x000fe200000006ff */
[----:B------:R-:W-:Y:S01]  /*4620*/  @!P1 FFMA.FTZ R42, R36, R31, -R42 ;  /* 0x0000001f242a9223 */ /* 0x000fe2000001082a */
[C---:B------:R-:W-:Y:S01]  /*4630*/  @!P1 FMUL.FTZ R44, R27.reuse, R38 ;  /* 0x000000261b2c9220 */ /* 0x040fe20000410000 */
[----:B------:R-:W-:Y:S01]  /*4640*/  @!P1 FMUL.FTZ R7, R27, R18 ;  /* 0x000000121b079220 */ /* 0x000fe20000410000 */
[----:B------:R-:W-:Y:S01]  /*4650*/  @!P1 FMUL.FTZ R43, R25, R33 ;  /* 0x00000021192b9220 */ /* 0x000fe20000410000 */
[C---:B------:R-:W-:Y:S01]  /*4660*/  @!P1 FMUL.FTZ R45, R24.reuse, R39 ;  /* 0x00000027182d9220 */ /* 0x040fe20000410000 */
        /* <DEDUP_REMOVED lines=16> */
.L_x_3868:
[----:B------:R-:W-:Y:S05]  /*4770*/  BSYNC B0 ;  /* 0x0000000000007941 */ /* 0x000fea0003800000 */
.L_x_3867:
        /* <DEDUP_REMOVED lines=16> */
[----:B------:R-:W1:Y:S06]  /*4880*/  @!P0 LD.E.64 R18, desc[UR6][R28.64] ;  /* 0x000000061c128980 */ /* 0x000e6c000c101b00 */
[----:B------:R-:W2:Y:S06]  /*4890*/  @!P0 LD.E.64 R38, desc[UR6][R40.64] ;  /* 0x0000000628268980 */ /* 0x000eac000c101b00 */
[----:B------:R3:W4:Y:S02]  /*48a0*/  LD.E.128 R24, desc[UR6][R44.64] ;  /* 0x000000062c187980 */ /* 0x000724000c101d00 */
[----:B---3--:R-:W-:Y:S05]  /*48b0*/  IMAD R44, R65, 0x60, RZ ;  /* 0x00000060412c7824 */ /* 0x008fea00078e02ff */
[----:B------:R-:W-:Y:S02]  /*48c0*/  IADD3 R49, R49, R44, RZ ;  /* 0x0000002c31317210 */ /* 0x000fe40007ffe0ff */
[----:B------:R-:W-:Y:S02]  /*48d0*/  LEA R44, P6, R212, R138, 0x1 ;  /* 0x0000008ad42c7211 */ /* 0x000fe400078c08ff */
[C---:B-1----:R-:W-:Y:S02]  /*48e0*/  @!P0 SHF.L.U32 R21, R18.reuse, 0x10, RZ ;  /* 0x0000001012158819 */ /* 0x042fe400000006ff */
[----:B------:R-:W-:Y:S01]  /*48f0*/  @!P0 LOP3.LUT R20, R18, 0xffff0000, RZ, 0xc0, !PT ;  /* 0xffff000012148812 */ /* 0x000fe200078ec0ff */
[C---:B------:R-:W-:Y:S01]  /*4900*/  @!P0 IMAD.U32 R18, R19.reuse, 0x10000, RZ ;  /* 0x0001000013128824 */ /* 0x040fe200078e00ff */
[----:B------:R-:W-:Y:S02]  /*4910*/  @!P0 LOP3.LUT R19, R19, 0xffff0000, RZ, 0xc0, !PT ;  /* 0xffff000013138812 */ /* 0x000fe400078ec0ff */
[C---:B--2---:R-:W-:Y:S01]  /*4920*/  @!P0 SHF.L.U32 R33, R38.reuse, 0x10, RZ ;  /* 0x0000001026218819 */ /* 0x044fe200000006ff */
        /* <DEDUP_REMOVED lines=18> */
[-C--:B------:R-:W-:Y:S01]  /*4a50*/  @!P0 FMUL.FTZ R3, R21, R18.reuse ;  /* 0x0000001215038220 */ /* 0x080fe20000410000 */
[C---:B------:R-:W-:Y:S01]  /*4a60*/  @!P0 FMUL.FTZ R47, R22.reuse, R39 ;  /* 0x00000027162f8220 */ /* 0x040fe20000410000 */
[----:B------:R-:W-:Y:S01]  /*4a70*/  @!P0 FMUL.FTZ R4, R22, R19 ;  /* 0x0000001316048220 */ /* 0x000fe20000410000 */
[----:B------:R-:W-:Y:S02]  /*4a80*/  @!P0 IMAD.U32 R34, R27, 0x10000, RZ ;  /* 0x000100001b228824 */ /* 0x000fe400078e00ff */
        /* <DEDUP_REMOVED lines=40> */
[----:B------:R-:W-:Y:S01]  /*4d10*/  @!P1 FMUL.FTZ R43, R25, R33 ;  /* 0x00000021192b9220 */ /* 0x000fe20000410000 */
[C---:B------:R-:W-:Y:S01]  /*4d20*/  @!P1 FMUL.FTZ R7, R27.reuse, R18 ;  /* 0x000000121b079220 */ /* 0x040fe20000410000 */
[----:B------:R-:W-:Y:S01]  /*4d30*/  @!P1 FMUL.FTZ R44, R27, R38 ;  /* 0x000000261b2c9220 */ /* 0x000fe20000410000 */
[C---:B------:R-:W-:Y:S01]  /*4d40*/  @!P1 FMUL.FTZ R45, R24.reuse, R39 ;  /* 0x00000027182d9220 */ /* 0x040fe20000410000 */
[----:B------:R-:W-:Y:S01]  /*4d50*/  @!P1 FMUL.FTZ R8, R24, R19 ;  /* 0x0000001318089220 */ /* 0x000fe20000410000 */
[----:B------:R-:W-:Y:S01]  /*4d60*/  @!P1 FFMA.FTZ R6, R33, R35, R6 ;  /* 0x0000002321069223 */ /* 0x000fe20000010006 */
[----:B------:R-:W-:Y:S01]  /*4d70*/  @!P1 FFMA.FTZ R43, R35, R30, -R43 ;  /* 0x0000001e232b9223 */ /* 0x000fe2000001082b */
[----:B------:R-:W-:Y:S01]  /*4d80*/  @!P1 FFMA.FTZ R7, R38, R37, R7 ;  /* 0x0000002526079223 */ /* 0x000fe20000010007 */
[----:B------:R-:W-:Y:S01]  /*4d90*/  @!P1 FFMA.FTZ R42, R36, R31, -R42 ;  /* 0x0000001f242a9223 */ /* 0x000fe2000001082a */
[----:B------:R-:W-:Y:S01]  /*4da0*/  @!P1 FFMA.FTZ R44, R37, R18, -R44 ;  /* 0x00000012252c9223 */ /* 0x000fe2000001082c */
[----:B------:R-:W-:Y:S01]  /*4db0*/  @!P1 FFMA.FTZ R45, R34, R19, -R45 ;  /* 0x00000013222d9223 */ /* 0x000fe2000001082d */
[----:B------:R-:W-:Y:S01]  /*4dc0*/  @!P1 F2FP.BF16.F32.PACK_AB R43, R6, R43 ;  /* 0x0000002b062b923e */ /* 0x000fe200000010ff */
[----:B------:R-:W-:Y:S01]  /*4dd0*/  @!P1 FFMA.FTZ R8, R39, R34, R8 ;  /* 0x0000002227089223 */ /* 0x000fe20000010008 */
[----:B------:R-:W-:Y:S02]  /*4de0*/  @!P1 F2FP.BF16.F32.PACK_AB R42, R5, R42 ;  /* 0x0000002a052a923e */ /* 0x000fe400000010ff */
[----:B------:R-:W-:Y:S01]  /*4df0*/  @!P1 F2FP.BF16.F32.PACK_AB R44, R7, R44 ;  /* 0x0000002c072c923e */ /* 0x000fe200000010ff */
[----:B------:R-:W-:Y:S01]  /*4e00*/  @!P1 IMAD.MOV.U32 R21, RZ, RZ, R43 ;  /* 0x000000ffff159224 */ /* 0x000fe200078e002b */
[----:B------:R-:W-:Y:S02]  /*4e10*/  @!P1 F2FP.BF16.F32.PACK_AB R45, R8, R45 ;  /* 0x0000002d082d923e */ /* 0x000fe400000010ff */
[----:B------:R-:W-:Y:S02]  /*4e20*/  @!P1 MOV R20, R42 ;  /* 0x0000002a00149202 */ /* 0x000fe40000000f00 */
[----:B------:R-:W-:Y:S02]  /*4e30*/  @!P1 MOV R22, R44 ;  /* 0x0000002c00169202 */ /* 0x000fe40000000f00 */
[----:B------:R-:W-:Y:S05]  /*4e40*/  @!P1 MOV R23, R45 ;  /* 0x0000002d00179202 */ /* 0x000fea0000000f00 */
[----:B------:R4:W-:Y:S02]  /*4e50*/  ST.E.128 desc[UR6][R46.64], R20 ;  /* 0x000000142e007985 */ /* 0x0009e4000c101d06 */
.L_x_3870:
[----:B------:R-:W-:Y:S05]  /*4e60*/  BSYNC B0 ;  /* 0x0000000000007941 */ /* 0x000fea0003800000 */
.L_x_3869:
        /* <DEDUP_REMOVED lines=13> */
[----:B------:R-:W-:Y:S01]  /*4f40*/  LEA R48, P5, R210, R138, 0x1 ;  /* 0x0000008ad2307211 */ /* 0x000fe200078a08ff */
[----:B------:R-:W5:Y:S01]  /*4f50*/  @!P0 LD.E.64 R38, desc[UR6][R40.64] ;  /* 0x0000000628268980 */ /* 0x000f62000c101b00 */
[----:B------:R-:W-:Y:S02]  /*4f60*/  LEA R54, P6, R102, R144, 0x1 ;  /* 0x0000009066367211 */ /* 0x000fe400078c08ff */
        /* <DEDUP_REMOVED lines=90> */
.L_x_3872:
[----:B------:R-:W-:Y:S05]  /*5510*/  BSYNC B0 ;  /* 0x0000000000007941 */ /* 0x000fea0003800000 */
.L_x_3871:
        /* <DEDUP_REMOVED lines=110> */
.L_x_3874:
[----:B------:R-:W-:Y:S05]  /*5c00*/  BSYNC B0 ;  /* 0x0000000000007941 */ /* 0x000fea0003800000 */
.L_x_3873:
        /* <DEDUP_REMOVED lines=110> */
.L_x_3876:
[----:B------:R-:W-:Y:S05]  /*62f0*/  BSYNC B0 ;  /* 0x0000000000007941 */ /* 0x000fea0003800000 */
.L_x_3875:
        /* <DEDUP_REMOVED lines=72> */
[----:B------:R-:W-:Y:S02]  /*6780*/  @!P1 LOP3.LUT R22, R26, 0xffff0000, RZ, 0xc0, !PT ;  /* 0xffff00001a169812 */ /* 0x000fe400078ec0ff */
[----:B------:R-:W-:Y:S02]  /*6790*/  @!P1 LOP3.LUT R20, R27, 0xffff0000, RZ, 0xc0, !PT ;  /* 0xffff00001b149812 */ /* 0x000fe400078ec0ff */
[C---:B---3--:R-:W-:Y:S01]  /*67a0*/  @!P1 SHF.L.U32 R15, R19.reuse, 0x10, RZ ;  /* 0x00000010130f9819 */ /* 0x048fe200000006ff */
[C---:B------:R-:W-:Y:S01]  /*67b0*/  @!P1 IMAD.U32 R30, R18.reuse, 0x10000, RZ ;  /* 0x00010000121e9824 */ /* 0x040fe200078e00ff */
[----:B------:R-:W-:Y:S02]  /*67c0*/  @!P1 LOP3.LUT R18, R18, 0xffff0000, RZ, 0xc0, !PT ;  /* 0xffff000012129812 */ /* 0x000fe400078ec0ff */
        /* <DEDUP_REMOVED lines=10> */
[----:B------:R-:W-:Y:S02]  /*6870*/  @!P1 IMAD.U32 R32, R26, 0x10000, RZ ;  /* 0x000100001a209824 */ /* 0x000fe400078e00ff */
        /* <DEDUP_REMOVED lines=22> */
.L_x_3878:
[----:B------:R-:W-:Y:S05]  /*69e0*/  BSYNC B0 ;  /* 0x0000000000007941 */ /* 0x000fea0003800000 */
.L_x_3877:
        /* <DEDUP_REMOVED lines=9> */
.L_x_3862:
        /* <DEDUP_REMOVED lines=8> */
[----:B------:R-:W-:Y:S01]  /*6b00*/  IMAD.MOV.U32 R137, RZ, RZ, RZ ;  /* 0x000000ffff897224 */ /* 0x000fe200078e00ff */
[----:B------:R-:W-:Y:S01]  /*6b10*/  MOV R61, RZ ;  /* 0x000000ff003d7202 */ /* 0x000fe20000000f00 */
[----:B-----5:R-:W-:Y:S01]  /*6b20*/  IMAD.U32 R35, R44, 0x10000, RZ ;  /* 0x000100002c237824 */ /* 0x020fe200078e00ff */
[----:B------:R-:W-:Y:S01]  /*6b30*/  SHF.R.S32.HI R225, RZ, 0x1, R225 ;  /* 0x00000001ffe17819 */ /* 0x000fe200000114e1 */
[----:B------:R-:W-:Y:S01]  /*6b40*/  IMAD.U32 R42, R46, 0x10000, RZ ;  /* 0x000100002e2a7824 */ /* 0x000fe200078e00ff */
        /* <DEDUP_REMOVED lines=9> */
[--C-:B------:R-:W-:Y:S02]  /*6be0*/  @P1 IMAD.MOV R63, RZ, RZ, -R225.reuse ;  /* 0x000000ffff3f1224 */ /* 0x100fe400078e0ae1 */
[----:B------:R-:W-:Y:S03]  /*6bf0*/  @P1 IMAD.MOV R61, RZ, RZ, -R225 ;  /* 0x000000ffff3d1224 */ /* 0x000fe600078e0ae1 */
[C---:B------:R-:W-:Y:S04]  /*6c00*/  LEA R18, P0, R63.reuse, R138, 0x1 ;  /* 0x0000008a3f127211 */ /* 0x040fe800078008ff */
[----:B------:R-:W-:Y:S02]  /*6c10*/  LEA.HI.X.SX32 R19, R63, R139, 0x1, P0 ;  /* 0x0000008b3f137211 */ /* 0x000fe400000f0eff */
[C---:B------:R-:W-:Y:S03]  /*6c20*/  LEA R226, P0, R61.reuse, R140, 0x1 ;  /* 0x0000008c3de27211 */ /* 0x040fe600078008ff */
[----:B------:R-:W2:Y:S01]  /*6c30*/  LD.E.128 R20, desc[UR6][R18.64] ;  /* 0x0000000612147980 */ /* 0x000ea2000c101d00 */
[----:B------:R-:W-:Y:S02]  /*6c40*/  LEA.HI.X.SX32 R227, R61, R141, 0x1, P0 ;  /* 0x0000008d3de37211 */ /* 0x000fe400000f0eff */
        /* <DEDUP_REMOVED lines=56> */
.L_x_3883:
[----:B------:R-:W-:Y:S05]  /*6fd0*/  BSYNC B0 ;  /* 0x0000000000007941 */ /* 0x000fea0003800000 */
.L_x_3882:
[----:B-----5:R2:W-:Y:S01]  /*6fe0*/  ST.E.128 desc[UR6][R144.64], R44 ;  /* 0x0000002c90007985 */ /* 0x0205e2000c101d06 */
[----:B------:R-:W-:Y:S01]  /*6ff0*/  ISETP.GE.AND P0, PT, R12, R15, PT ;  /* 0x0000000f0c00720c */ /* 0x000fe20003f06270 */
[----:B------:R-:W-:Y:S02]  /*7000*/  BSSY B0, `(.L_x_3884) ;  /* 0x0000051000007945 */ /* 0x000fe40003800000 */
[----:B------:R2:W5:Y:S10]  /*7010*/  LD.E.128 R40, desc[UR6][R138.64+0x80] ;  /* 0x000080068a287980 */ /* 0x000574000c101d00 */
[----:B------:R-:W-:Y:S05]  /*7020*/  @P0 BRA `(.L_x_3885) ;  /* 0x0000000400380947 */ /* 0x000fea0003800000 */
[----:B------:R-:W-:Y:S01]  /*7030*/  LEA.HI R55, R15, R15, RZ, 0x1 ;  /* 0x0000000f0f377211 */ /* 0x000fe200078f08ff */
[----:B------:R-:W-:Y:S01]  /*7040*/  IMAD.MOV.U32 R61, RZ, RZ, RZ ;  /* 0x000000ffff3d7224 */ /* 0x000fe200078e00ff */
[C---:B-----5:R-:W-:Y:S01]  /*7050*/  LOP3.LUT R37, R40.reuse, 0xffff0000, RZ, 0xc0, !PT ;  /* 0xffff000028257812 */ /* 0x060fe200078ec0ff */
[----:B------:R-:W-:Y:S01]  /*7060*/  IMAD.U32 R35, R40, 0x10000, RZ ;  /* 0x0001000028237824 */ /* 0x000fe200078e00ff */
[----:B------:R-:W-:Y:S01]  /*7070*/  SHF.R.S32.HI R55, RZ, 0x1, R55 ;  /* 0x00000001ff377819 */ /* 0x000fe20000011437 */
[----:B--2---:R-:W-:Y:S01]  /*7080*/  IMAD.U32 R44, R42, 0x10000, RZ ;  /* 0x000100002a2c7824 */ /* 0x004fe200078e00ff */
        /* <DEDUP_REMOVED lines=72> */
.L_x_3885:
[----:B------:R-:W-:Y:S05]  /*7510*/  BSYNC B0 ;  /* 0x0000000000007941 */ /* 0x000fea0003800000 */
.L_x_3884:
[----:B-----5:R3:W-:Y:S02]  /*7520*/  ST.E.128 desc[UR6][R144.64+0x80], R40 ;  /* 0x0000802890007985 */ /* 0x0207e4000c101d06 */
.L_x_3881:
[----:B------:R-:W-:Y:S05]  /*7530*/  BSYNC B1 ;  /* 0x0000000000017941 */ /* 0x000fea0003800000 */
.L_x_3880:
        /* <DEDUP_REMOVED lines=9> */
[----:B------:R-:W-:Y:S02]  /*75d0*/  LEA R244, P1, R76, R144, 0x1 ;  /* 0x000000904cf47211 */ /* 0x000fe400078208ff */
        /* <DEDUP_REMOVED lines=11> */
[----:B---3--:R-:W-:Y:S01]  /*7690*/  LOP3.LUT R41, R61, 0xffff0000, RZ, 0xc0, !PT ;  /* 0xffff00003d297812 */ /* 0x008fe200078ec0ff */
[C---:B--2---:R-:W-:Y:S01]  /*76a0*/  IMAD.U32 R46, R63.reuse, 0x10000, RZ ;  /* 0x000100003f2e7824 */ /* 0x044fe200078e00ff */
        /* <DEDUP_REMOVED lines=11> */
[C---:B----4-:R-:W-:Y:S01]  /*7760*/  LEA R224, P0, R139.reuse, R140, 0x1 ;  /* 0x0000008c8be07211 */ /* 0x050fe200078008ff */
        /* <DEDUP_REMOVED lines=17> */
[----:B------:R-:W-:Y:S02]  /*7880*/  LOP3.LUT R26, R21, 0xffff0000, RZ, 0xc0, !PT ;  /* 0xffff0000151a7812 */ /* 0x000fe400078ec0ff */
[C---:B---3--:R-:W-:Y:S01]  /*7890*/  SHF.L.U32 R33, R224.reuse, 0x10, RZ ;  /* 0x00000010e0217819 */ /* 0x048fe200000006ff */
[C---:B------:R-:W-:Y:S01]  /*78a0*/  IMAD.U32 R30, R225.reuse, 0x10000, RZ ;  /* 0x00010000e11e7824 */ /* 0x040fe200078e00ff */
[----:B------:R-:W-:Y:S01]  /*78b0*/  LOP3.LUT R32, R224, 0xffff0000, RZ, 0xc0, !PT ;  /* 0xffff0000e0207812 */ /* 0x000fe200078ec0ff */
[C---:B------:R-:W-:Y:S01]  /*78c0*/  IMAD.U32 R29, R226.reuse, 0x10000, RZ ;  /* 0x00010000e21d7824 */ /* 0x040fe200078e00ff */
        /* <DEDUP_REMOVED lines=40> */
.L_x_3889:
[----:B------:R-:W-:Y:S05]  /*7b50*/  BSYNC B0 ;  /* 0x0000000000007941 */ /* 0x000fea0003800000 */
.L_x_3888:
[----:B-----5:R1:W-:Y:S01]  /*7b60*/  ST.E.128 desc[UR6][R244.64], R60 ;  /* 0x0000003cf4007985 */ /* 0x0203e2000c101d06 */
[----:B------:R-:W-:Y:S01]  /*7b70*/  ISETP.GE.AND P1, PT, R12, R15, PT ;  /* 0x0000000f0c00720c */ /* 0x000fe20003f26270 */
[----:B------:R-:W-:Y:S01]  /*7b80*/  BSSY B0, `(.L_x_3890) ;  /* 0x0000057000007945 */ /* 0x000fe20003800000 */
[C---:B----4-:R-:W-:Y:S01]  /*7b90*/  LEA R224, P0, R105.reuse, R144, 0x1 ;  /* 0x0000009069e07211 */ /* 0x050fe200078008ff */
[----:B--2---:R1:W5:Y:S03]  /*7ba0*/  LD.E.128 R44, desc[UR6][R228.64] ;  /* 0x00000006e42c7980 */ /* 0x004366000c101d00 */
[----:B------:R-:W-:Y:S07]  /*7bb0*/  LEA.HI.X R225, R105, R145, R104, 0x1, P0 ;  /* 0x0000009169e17211 */ /* 0x000fee00000f0c68 */
[----:B------:R-:W-:Y:S05]  /*7bc0*/  @P1 BRA `(.L_x_3891) ;  /* 0x0000000400481947 */ /* 0x000fea0003800000 */
[----:B------:R-:W-:Y:S01]  /*7bd0*/  LEA.HI R137, R15, R15, RZ, 0x1 ;  /* 0x0000000f0f897211 */ /* 0x000fe200078f08ff */
[----:B-1----:R-:W-:Y:S01]  /*7be0*/  IMAD.MOV.U32 R60, RZ, RZ, RZ ;  /* 0x000000ffff3c7224 */ /* 0x002fe200078e00ff */
[C---:B-----5:R-:W-:Y:S01]  /*7bf0*/  LOP3.LUT R37, R44.reuse, 0xffff0000, RZ, 0xc0, !PT ;  /* 0xffff00002c257812 */ /* 0x060fe200078ec0ff */
[----:B------:R-:W-:Y:S01]  /*7c00*/  IMAD.U32 R35, R44, 0x10000, RZ ;  /* 0x000100002c237824 */ /* 0x000fe200078e00ff */
[----:B------:R-:W-:Y:S01]  /*7c10*/  SHF.R.S32.HI R137, RZ, 0x1, R137 ;  /* 0x00000001ff897819 */ /* 0x000fe20000011489 */
[C---:B------:R-:W-:Y:S01]  /*7c20*/  IMAD.U32 R38, R45.reuse, 0x10000, RZ ;  /* 0x000100002d267824 */ /* 0x040fe200078e00ff */
[----:B---3--:R-:W-:Y:S02]  /*7c30*/  LOP3.LUT R41, R45, 0xffff0000, RZ, 0xc0, !PT ;  /* 0xffff00002d297812 */ /* 0x008fe400078ec0ff */
[----:B------:R-:W-:Y:S01]  /*7c40*/  ISETP.GE.AND P1, PT, R12, R137, PT ;  /* 0x000000890c00720c */ /* 0x000fe20003f26270 */
[--C-:B------:R-:W-:Y:S01]  /*7c50*/  IMAD.MOV.U32 R61, RZ, RZ, R137.reuse ;  /* 0x000000ffff3d7224 */ /* 0x100fe200078e0089 */
[C---:B------:R-:W-:Y:S02]  /*7c60*/  SHF.L.U32 R42, R46.reuse, 0x10, RZ ;  /* 0x000000102e2a7819 */ /* 0x040fe400000006ff */
[----:B------:R-:W-:Y:S01]  /*7c70*/  LOP3.LUT R45, R46, 0xffff0000, RZ, 0xc0, !PT ;  /* 0xffff00002e2d7812 */ /* 0x000fe200078ec0ff */
[C---:B------:R-:W-:Y:S01]  /*7c80*/  IMAD.U32 R46, R47.reuse, 0x10000, RZ ;  /* 0x000100002f2e7824 */ /* 0x040fe200078e00ff */
        /* <DEDUP_REMOVED lines=70> */
.L_x_3891:
[----:B------:R-:W-:Y:S05]  /*80f0*/  BSYNC B0 ;  /* 0x0000000000007941 */ /* 0x000fea0003800000 */
.L_x_3890:
[----:B-----5:R4:W-:Y:S02]  /*8100*/  ST.E.128 desc[UR6][R224.64], R44 ;  /* 0x0000002ce0007985 */ /* 0x0209e4000c101d06 */
.L_x_3887:
[----:B------:R-:W-:Y:S05]  /*8110*/  BSYNC B1 ;  /* 0x0000000000017941 */ /* 0x000fea0003800000 */
.L_x_3886:
[C---:B------:R-:W-:Y:S01]  /*8120*/  ISETP.GE.AND P0, PT, R180.reuse, R223, PT ;  /* 0x000000dfb400720c */ /* 0x040fe20003f06270 */
[----:B------:R-:W-:Y:S03]  /*8130*/  BSSY B1, `(.L_x_3892) ;  /* 0x00000bc000017945 */ /* 0x000fe60003800000 */
[----:B------:R-:W-:Y:S11]  /*8140*/  ISETP.GE.AND P0, PT, R180, R221, !P0 ;  /* 0x000000ddb400720c */ /* 0x000ff60004706270 */
[----:B------:R-:W-:Y:S02]  /*8150*/  @!UPT UIADD3 URZ, URZ, URZ, URZ ;  /* 0x0000003f3f3ff290 */ /* 0x000fe4000fffe03f */
[----:B------:R-:W-:Y:S05]  /*8160*/  @!P0 BRA `(.L_x_3893) ;  /* 0x0000000800e08947 */ /* 0x000fea0003800000 */
[----:B----4-:R-:W-:Y:S01]  /*8170*/  LEA R224, P3, R112, R138, 0x1 ;  /* 0x0000008a70e07211 */ /* 0x010fe200078608ff */
[----:B------:R-:W-:Y:S01]  /*8180*/  BSSY B0, `(.L_x_3894) ;  /* 0x000005b000007945 */ /* 0x000fe20003800000 */
[----:B------:R-:W-:Y:S02]  /*8190*/  ISETP.GE.AND P2, PT, R16, R15, PT ;  /* 0x0000000f1000720c */ /* 0x000fe40003f46270 */
[----:B------:R-:W-:Y:S02]  /*81a0*/  LEA.HI.X R225, R112, R135, R111, 0x1, P3 ;  /* 0x0000008770e17211 */ /* 0x000fe400018f0c6f */
[----:B-1----:R-:W-:Y:S02]  /*81b0*/  LEA R244, P1, R106, R144, 0x1 ;  /* 0x000000906af47211 */ /* 0x002fe400078208ff */
        /* <DEDUP_REMOVED lines=24> */
[C---:B-1----:R-:W-:Y:S01]  /*8340*/  LEA R224, P0, R139.reuse, R140, 0x1 ;  /* 0x0000008c8be07211 */ /* 0x042fe200078008ff */
        /* <DEDUP_REMOVED lines=62> */
.L_x_3895:
[----:B------:R-:W-:Y:S05]  /*8730*/  BSYNC B0 ;  /* 0x0000000000007941 */ /* 0x000fea0003800000 */
.L_x_3894:
[----:B-----5:R4:W-:Y:S01]  /*8740*/  ST.E.128 desc[UR6][R244.64], R60 ;  /* 0x0000003cf4007985 */ /* 0x0209e2000c101d06 */
[----:B------:R-:W-:Y:S01]  /*8750*/  ISETP.GE.AND P1, PT, R12, R15, PT ;  /* 0x0000000f0c00720c */ /* 0x000fe20003f26270 */
[----:B------:R-:W-:Y:S01]  /*8760*/  BSSY B0, `(.L_x_3896) ;  /* 0x0000057000007945 */ /* 0x000fe20003800000 */
[C---:B-1----:R-:W-:Y:S01]  /*8770*/  LEA R224, P0, R101.reuse, R144, 0x1 ;  /* 0x0000009065e07211 */ /* 0x042fe200078008ff */
[----:B--2---:R4:W5:Y:S03]  /*8780*/  LD.E.128 R44, desc[UR6][R228.64] ;  /* 0x00000006e42c7980 */ /* 0x004966000c101d00 */
        /* <DEDUP_REMOVED lines=84> */
.L_x_3897:
[----:B------:R-:W-:Y:S05]  /*8cd0*/  BSYNC B0 ;  /* 0x0000000000007941 */ /* 0x000fea0003800000 */
.L_x_3896:
[----:B-----5:R1:W-:Y:S02]  /*8ce0*/  ST.E.128 desc[UR6][R224.64], R44 ;  /* 0x0000002ce0007985 */ /* 0x0203e4000c101d06 */
.L_x_3893:
[----:B------:R-:W-:Y:S05]  /*8cf0*/  BSYNC B1 ;  /* 0x0000000000017941 */ /* 0x000fea0003800000 */
.L_x_3892:
        /* <DEDUP_REMOVED lines=9> */
[----:B----4-:R-:W-:Y:S01]  /*8d90*/  LEA R224, P0, R212, R138, 0x1 ;  /* 0x0000008ad4e07211 */ /* 0x010fe200078008ff */
        /* <DEDUP_REMOVED lines=90> */
.L_x_3901:
[----:B------:R-:W-:Y:S05]  /*9340*/  BSYNC B0 ;  /* 0x0000000000007941 */ /* 0x000fea0003800000 */
.L_x_3900:
        /* <DEDUP_REMOVED lines=26> */
[C---:B--2---:R-:W-:Y:S01]  /*94f0*/  LEA R44, P0, R0.reuse, R140, 0x1 ;  /* 0x0000008c002c7211 */ /* 0x044fe200078008ff */
[----:B------:R-:W2:Y:S03]  /*9500*/  LD.E.128 R4, desc[UR6][R2.64] ;  /* 0x0000000602047980 */ /* 0x000ea6000c101d00 */
        /* <DEDUP_REMOVED lines=8> */
[----:B---3--:R2:W3:Y:S02]  /*9590*/  LD.E.128 R40, desc[UR6][R18.64] ;  /* 0x0000000612287980 */ /* 0x0084e4000c101d00 */
        /* <DEDUP_REMOVED lines=26> */
[----:B---3--:R-:W-:Y:S01]  /*9740*/  LOP3.LUT R19, R40, 0xffff0000, RZ, 0xc0, !PT ;  /* 0xffff000028137812 */ /* 0x008fe200078ec0ff */
        /* <DEDUP_REMOVED lines=25> */
.L_x_3903:
[----:B------:R-:W-:Y:S05]  /*98e0*/  BSYNC B0 ;  /* 0x0000000000007941 */ /* 0x000fea0003800000 */
.L_x_3902:
[----:B-----5:R4:W-:Y:S02]  /*98f0*/  ST.E.128 desc[UR6][R38.64], R20 ;  /* 0x0000001426007985 */ /* 0x0209e4000c101d06 */
.L_x_3899:
[----:B------:R-:W-:Y:S05]  /*9900*/  BSYNC B1 ;  /* 0x0000000000017941 */ /* 0x000fea0003800000 */
.L_x_3898:
        /* <DEDUP_REMOVED lines=11> */
[----:B----4-:R4:W5:Y:S01]  /*99c0*/  LD.E.128 R36, desc[UR6][R2.64] ;  /* 0x0000000602247980 */ /* 0x010962000c101d00 */
        /* <DEDUP_REMOVED lines=18> */
[C---:B----4-:R-:W-:Y:S02]  /*9af0*/  LEA R2, P0, R4.reuse, R2, 0x1 ;  /* 0x0000000204027211 */ /* 0x050fe400078008ff */
[----:B------:R-:W-:Y:S02]  /*9b00*/  IADD3 R21, P2, R171, R0, RZ ;  /* 0x00000000ab157210 */ /* 0x000fe40007f5e0ff */
[----:B------:R-:W-:Y:S02]  /*9b10*/  LEA.HI.X.SX32 R3, R4, R3, 0x1, P0 ;  /* 0x0000000304037211 */ /* 0x000fe400000f0eff */
[----:B------:R-:W-:Y:S02]  /*9b20*/  LEA.HI.X.SX32 R0, R0, R156, 0x1, P2 ;  /* 0x0000009c00007211 */ /* 0x000fe400010f0eff */
[C---:B-12---:R-:W-:Y:S01]  /*9b30*/  LEA R44, P0, R21.reuse, R140, 0x1 ;  /* 0x0000008c152c7211 */ /* 0x046fe200078008ff */
        /* <DEDUP_REMOVED lines=58> */
[----:B------:R-:W-:Y:S01]  /*9ee0*/  FFMA.FTZ R8, R37, R27, R8 ;  /* 0x0000001b25087223 */ /* 0x000fe20000010008 */
[----:B------:R-:W-:Y:S02]  /*9ef0*/  F2FP.BF16.F32.PACK_AB R37, R4, R3 ;  /* 0x000000030425723e */ /* 0x000fe400000010ff */
[----:B------:R-:W-:Y:S02]  /*9f00*/  F2FP.BF16.F32.PACK_AB R38, R6, R5 ;  /* 0x000000050626723e */ /* 0x000fe400000010ff */
[----:B------:R-:W-:Y:S02]  /*9f10*/  F2FP.BF16.F32.PACK_AB R39, R8, R7 ;  /* 0x000000070827723e */ /* 0x000fe400000010ff */
.L_x_3907:
[----:B------:R-:W-:Y:S05]  /*9f20*/  BSYNC B0 ;  /* 0x0000000000007941 */ /* 0x000fea0003800000 */
.L_x_3906:
        /* <DEDUP_REMOVED lines=19> */
[----:B-1----:R-:W-:Y:S07]  /*a060*/  LOP3.LUT R37, R23, 0xffff0000, RZ, 0xc0, !PT ;  /* 0xffff000017257812 */ /* 0x002fee00078ec0ff */
[----:B------:R-:W-:Y:S01]  /*a070*/  @P1 IADD3 R5, -R19, RZ, RZ ;  /* 0x000000ff13051210 */ /* 0x000fe20007ffe1ff */
[----:B------:R-:W-:Y:S03]  /*a080*/  @P1 IMAD.MOV R8, RZ, RZ, -R19 ;  /* 0x000000ffff081224 */ /* 0x000fe600078e0a13 */
[C---:B----4-:R-:W-:Y:S02]  /*a090*/  LEA R2, P0, R5.reuse, R48, 0x1 ;  /* 0x0000003005027211 */ /* 0x050fe400078008ff */
        /* <DEDUP_REMOVED lines=66> */
.L_x_3909:
[----:B------:R-:W-:Y:S05]  /*a4c0*/  BSYNC B0 ;  /* 0x0000000000007941 */ /* 0x000fea0003800000 */
.L_x_3908:
[----:B-----5:R1:W-:Y:S02]  /*a4d0*/  ST.E.128 desc[UR6][R54.64], R20 ;  /* 0x0000001436007985 */ /* 0x0203e4000c101d06 */
.L_x_3905:
[----:B------:R-:W-:Y:S05]  /*a4e0*/  BSYNC B1 ;  /* 0x0000000000017941 */ /* 0x000fea0003800000 */
.L_x_3904:
        /* <DEDUP_REMOVED lines=8> */
[----:B----4-:R-:W-:Y:S01]  /*a570*/  IMAD R3, R65, 0xa0, RZ ;  /* 0x000000a041037824 */ /* 0x010fe200078e02ff */
[C---:B------:R-:W-:Y:S01]  /*a580*/  LEA R48, P0, R115.reuse, R138, 0x1 ;  /* 0x0000008a73307211 */ /* 0x040fe200078008ff */
        /* <DEDUP_REMOVED lines=90> */
.L_x_3913:
[----:B------:R-:W-:Y:S05]  /*ab30*/  BSYNC B0 ;  /* 0x0000000000007941 */ /* 0x000fea0003800000 */
.L_x_3912:
        /* <DEDUP_REMOVED lines=19> */
[----:B--2---:R-:W-:Y:S07]  /*ac70*/  LOP3.LUT R37, R23, 0xffff0000, RZ, 0xc0, !PT ;  /* 0xffff000017257812 */ /* 0x004fee00078ec0ff */
        /* <DEDUP_REMOVED lines=69> */
.L_x_3915:
[----:B------:R-:W-:Y:S05]  /*b0d0*/  BSYNC B0 ;  /* 0x0000000000007941 */ /* 0x000fea0003800000 */
.L_x_3914:
[----:B-----5:R4:W-:Y:S02]  /*b0e0*/  ST.E.128 desc[UR6][R54.64], R20 ;  /* 0x0000001436007985 */ /* 0x0209e4000c101d06 */
.L_x_3911:
[----:B------:R-:W-:Y:S05]  /*b0f0*/  BSYNC B1 ;  /* 0x0000000000017941 */ /* 0x000fea0003800000 */
.L_x_3910:
        /* <DEDUP_REMOVED lines=100> */
.L_x_3919:
[----:B------:R-:W-:Y:S05]  /*b740*/  BSYNC B0 ;  /* 0x0000000000007941 */ /* 0x000fea0003800000 */
.L_x_3918:
        /* <DEDUP_REMOVED lines=89> */
.L_x_3921:
[----:B------:R-:W-:Y:S05]  /*bce0*/  BSYNC B0 ;  /* 0x0000000000007941 */ /* 0x000fea0003800000 */
.L_x_3920:
[----:B-----5:R4:W-:Y:S02]  /*bcf0*/  ST.E.128 desc[UR6][R54.64], R20 ;  /* 0x0000001436007985 */ /* 0x0209e4000c101d06 */
.L_x_3917:
[----:B------:R-:W-:Y:S05]  /*bd00*/  BSYNC B1 ;  /* 0x0000000000017941 */ /* 0x000fea0003800000 */
.L_x_3916:
        /* <DEDUP_REMOVED lines=9> */
[----:B------:R-:W-:Y:S01]  /*bda0*/  LEA R48, P0, R120, R138, 0x1 ;  /* 0x0000008a78307211 */ /* 0x000fe200078008ff */
        /* <DEDUP_REMOVED lines=90> */
.L_x_3925:
[----:B------:R-:W-:Y:S05]  /*c350*/  BSYNC B0 ;  /* 0x0000000000007941 */ /* 0x000fea0003800000 */
.L_x_3924:
        /* <DEDUP_REMOVED lines=17> */
[----:B------:R-:W-:Y:S02]  /*c470*/  LOP3.LUT R35, R23, 0xffff0000, RZ, 0xc0, !PT ;  /* 0xffff000017237812 */ /* 0x000fe400078ec0ff */
[C---:B------:R-:W-:Y:S02]  /*c480*/  SHF.L.U32 R26, R22.reuse, 0x10, RZ ;  /* 0x00000010161a7819 */ /* 0x040fe400000006ff */
[----:B------:R-:W-:Y:S07]  /*c490*/  LOP3.LUT R33, R22, 0xffff0000, RZ, 0xc0, !PT ;  /* 0xffff000016217812 */ /* 0x000fee00078ec0ff */
[C---:B------:R-:W-:Y:S01]  /*c4a0*/  @P1 IADD3 R7, -R19.reuse, RZ, RZ ;  /* 0x000000ff13071210 */ /* 0x040fe20007ffe1ff */
[----:B------:R-:W-:Y:S01]  /*c4b0*/  @P1 IMAD.MOV R5, RZ, RZ, -R19 ;  /* 0x000000ffff051224 */ /* 0x000fe200078e0a13 */
[----:B------:R-:W-:Y:S02]  /*c4c0*/  @P1 IADD3 R27, -R19, RZ, RZ ;  /* 0x000000ff131b1210 */ /* 0x000fe40007ffe1ff */
[C---:B------:R-:W-:Y:S02]  /*c4d0*/  LEA R2, P0, R7.reuse, R48, 0x1 ;  /* 0x0000003007027211 */ /* 0x040fe400078008ff */
[----:B------:R-:W-:Y:S02]  /*c4e0*/  IADD3 R0, P2, R162, R5, RZ ;  /* 0x00000005a2007210 */ /* 0x000fe40007f5e0ff */
[----:B------:R-:W-:Y:S02]  /*c4f0*/  LEA.HI.X.SX32 R3, R7, R49, 0x1, P0 ;  /* 0x0000003107037211 */ /* 0x000fe400000f0eff */
[----:B------:R-:W-:Y:S02]  /*c500*/  LEA.HI.X.SX32 R8, R5, R148, 0x1, P2 ;  /* 0x0000009405087211 */ /* 0x000fe400010f0eff */
[C---:B---3--:R-:W-:Y:S01]  /*c510*/  LEA R40, P0, R0.reuse, R140, 0x1 ;  /* 0x0000008c00287211 */ /* 0x048fe200078008ff */
[----:B------:R-:W3:Y:S03]  /*c520*/  LD.E.128 R4, desc[UR6][R2.64] ;  /* 0x0000000602047980 */ /* 0x000ee6000c101d00 */
[----:B------:R-:W-:Y:S02]  /*c530*/  LEA.HI.X R41, R0, R141, R8, 0x1, P0 ;  /* 0x0000008d00297211 */ /* 0x000fe400000f0c08 */
[----:B------:R-:W-:Y:S04]  /*c540*/  IADD3 R25, P0, R162, R27, RZ ;  /* 0x0000001ba2197210 */ /* 0x000fe80007f1e0ff */
[----:B------:R-:W-:Y:S01]  /*c550*/  LEA.HI.X.SX32 R0, R27, R148, 0x1, P0 ;  /* 0x000000941b007211 */ /* 0x000fe200000f0eff */
[----:B------:R-:W4:Y:S01]  /*c560*/  LD.E.128 R40, desc[UR6][R40.64] ;  /* 0x0000000628287980 */ /* 0x000f22000c101d00 */
[C---:B------:R-:W-:Y:S01]  /*c570*/  LEA R18, P0, R25.reuse, R142, 0x1 ;  /* 0x0000008e19127211 */ /* 0x040fe200078008ff */
[----:B------:R-:W-:Y:S03]  /*c580*/  IMAD.U32 R27, R20, 0x10000, RZ ;  /* 0x00010000141b7824 */ /* 0x000fe600078e00ff */
[----:B------:R-:W-:Y:S05]  /*c590*/  LEA.HI.X R19, R25, R143, R0, 0x1, P0 ;  /* 0x0000008f19137211 */ /* 0x000fea00000f0c00 */
[----:B--2---:R3:W2:Y:S02]  /*c5a0*/  LD.E.128 R36, desc[UR6][R18.64] ;  /* 0x0000000612247980 */ /* 0x0046a4000c101d00 */
        /* <DEDUP_REMOVED lines=8> */
[----:B----4-:R-:W-:Y:S01]  /*c630*/  SHF.L.U32 R7, R43, 0x10, RZ ;  /* 0x000000102b077819 */ /* 0x010fe200000006ff */
[C---:B------:R-:W-:Y:S01]  /*c640*/  IMAD.U32 R20, R42.reuse, 0x10000, RZ ;  /* 0x000100002a147824 */ /* 0x040fe200078e00ff */
        /* <DEDUP_REMOVED lines=11> */
[----:B--2---:R-:W-:Y:S01]  /*c700*/  LOP3.LUT R30, R39, 0xffff0000, RZ, 0xc0, !PT ;  /* 0xffff0000271e7812 */ /* 0x004fe200078ec0ff */
        /* <DEDUP_REMOVED lines=30> */
.L_x_3927:
[----:B------:R-:W-:Y:S05]  /*c8f0*/  BSYNC B0 ;  /* 0x0000000000007941 */ /* 0x000fea0003800000 */
.L_x_3926:
[----:B-----5:R4:W-:Y:S02]  /*c900*/  ST.E.128 desc[UR6][R44.64], R20 ;  /* 0x000000142c007985 */ /* 0x0209e4000c101d06 */
.L_x_3923:
[----:B------:R-:W-:Y:S05]  /*c910*/  BSYNC B1 ;  /* 0x0000000000017941 */ /* 0x000fea0003800000 */
.L_x_3922:
[----:B----4-:R-:W4:Y:S02]  /*c920*/  LD.E R3, desc[UR6][R132.64+0xd0] ;  /* 0x0000d00684037980 */ /* 0x010f24000c101900 */
[----:B----4-:R-:W-:Y:S05]  /*c930*/  IMAD.U32 R3, R3, -0x40, RZ ;  /* 0xffffffc003037824 */ /* 0x010fea00078e00ff */
[C---:B------:R-:W-:Y:S02]  /*c940*/  LEA R142, P1, R3.reuse, R142, 0x1 ;  /* 0x0000008e038e7211 */ /* 0x040fe400078208ff */
[C---:B------:R-:W-:Y:S02]  /*c950*/  LEA R140, P0, R3.reuse, R140, 0x1 ;  /* 0x0000008c038c7211 */ /* 0x040fe400078008ff */
[C---:B------:R-:W-:Y:S02]  /*c960*/  LEA.HI.X.SX32 R143, R3.reuse, R143, 0x1, P1 ;  /* 0x0000008f038f7211 */ /* 0x040fe400008f0eff */
[----:B------:R-:W-:Y:S01]  /*c970*/  LEA.HI.X.SX32 R141, R3, R141, 0x1, P0 ;  /* 0x0000008d038d7211 */ /* 0x000fe200000f0eff */
[----:B------:R-:W-:Y:S05]  /*c980*/  BRA `(.L_x_3879) ;  /* 0x0000000400787947 */ /* 0x000fea0003800000 */
.L_x_3861:
        /* <DEDUP_REMOVED lines=94> */
.L_x_3879:
[----:B------:R-:W-:Y:S05]  /*cf70*/  BSYNC B2 ;  /* 0x0000000000027941 */ /* 0x000fea0003800000 */
.L_x_3860:
        /* <DEDUP_REMOVED lines=13> */
[----:B------:R-:W-:Y:S01]  /*d050*/  IMAD.MOV.U32 R18, RZ, RZ, RZ ;  /* 0x000000ffff127224 */ /* 0x000fe200078e00ff */
[----:B------:R-:W2:Y:S01]  /*d060*/  LD.E R2, desc[UR6][R132.64+0x170] ;  /* 0x0001700684027980 */ /* 0x000ea2000c101900 */
[----:B------:R-:W-:Y:S03]  /*d070*/  IABS R8, R13 ;  /* 0x0000000d00087213 */ /* 0x000fe60000000000 */
[----:B---34-:R-:W3:Y:S06]  /*d080*/  LD.E.64 R22, desc[UR6][R132.64+0x40] ;  /* 0x0000400684167980 */ /* 0x018eec000c101b00 */
        /* <DEDUP_REMOVED lines=57> */
[----:B------:R-:W-:Y:S01]  /*d420*/  IMAD R4, R20, R7, R4 ;  /* 0x0000000714047224 */ /* 0x000fe200078e0204 */
        /* <DEDUP_REMOVED lines=15> */
.L_x_3929:
[----:B------:R-:W2:Y:S01]  /*d520*/  LD.E R0, desc[UR6][R132.64+0x40] ;  /* 0x0000400684007980 */ /* 0x000ea2000c101900 */
[----:B------:R-:W-:Y:S02]  /*d530*/  IMAD.MOV.U32 R4, RZ, RZ, R147 ;  /* 0x000000ffff047224 */ /* 0x000fe400078e0093 */
[----:B------:R-:W-:Y:S01]  /*d540*/  IMAD.MOV.U32 R5, RZ, RZ, R146 ;  /* 0x000000ffff057224 */ /* 0x000fe200078e0092 */
[----:B------:R-:W5:Y:S02]  /*d550*/  LD.E R3, desc[UR6][R132.64+0x38] ;  /* 0x0000380684037980 */ /* 0x000f64000c101900 */
[----:B-----5:R-:W-:Y:S02]  /*d560*/  IMAD.U32 R3, R3, -0x80, RZ ;  /* 0xffffff8003037824 */ /* 0x020fe400078e00ff */
[----:B--2---:R-:W-:Y:S03]  /*d570*/  IMAD.U32 R0, R0, -0x80, RZ ;  /* 0xffffff8000007824 */ /* 0x004fe600078e00ff */
[C---:B---3--:R-:W-:Y:S02]  /*d580*/  LEA R144, P0, R3.reuse, R144, 0x1 ;  /* 0x0000009003907211 */ /* 0x048fe400078008ff */
[C---:B------:R-:W-:Y:S02]  /*d590*/  LEA R147, P1, R0.reuse, R4, 0x1 ;  /* 0x0000000400937211 */ /* 0x040fe400078208ff */
[----:B------:R-:W-:Y:S02]  /*d5a0*/  LEA.HI.X.SX32 R145, R3, R145, 0x1, P0 ;  /* 0x0000009103917211 */ /* 0x000fe400000f0eff */
[----:B------:R-:W-:Y:S09]  /*d5b0*/  LEA.HI.X.SX32 R146, R0, R5, 0x1, P1 ;  /* 0x0000000500927211 */ /* 0x000ff200008f0eff */
.L_x_3930:
[----:B------:R-:W-:Y:S05]  /*d5c0*/  BSYNC B0 ;  /* 0x0000000000007941 */ /* 0x000fea0003800000 */
.L_x_3928:
[----:B------:R-:W-:Y:S04]  /*d5d0*/  IADD3 R11, R11, -0x1, RZ ;  /* 0xffffffff0b0b7810 */ /* 0x000fe80007ffe0ff */
[----:B------:R-:W-:Y:S11]  /*d5e0*/  ISETP.GT.AND P0, PT, R11, R108, PT ;  /* 0x0000006c0b00720c */ /* 0x000ff60003f04270 */
[----:B------:R-:W-:Y:S02]  /*d5f0*/  @!UPT UIADD3 URZ, URZ, URZ, URZ ;  /* 0x0000003f3f3ff290 */ /* 0x000fe4000fffe03f */
[----:B------:R-:W-:Y:S05]  /*d600*/  @P0 BRA `(.L_x_3931) ;  /* 0xffffff5400980947 */ /* 0x000fea000383ffff */
.L_x_3859:
        /* <DEDUP_REMOVED lines=25> */
[----:B------:R-:W-:Y:S02]  /*d7a0*/  LEA R36, P0, R9, R192, 0x1 ;  /* 0x000000c009247211 */ /* 0x000fe400078008ff */
[----:B------:R-:W-:Y:S02]  /*d7b0*/  SHF.R.S32.HI R19, RZ, 0x1, R19 ;  /* 0x00000001ff137819 */ /* 0x000fe40000011413 */
[----:B------:R-:W-:-:S02]  /*d7c0*/  IADD3 R7, P1, R7, R186, RZ ;  /* 0x000000ba07077210 */ /* 0x000fc40007f3e0ff */
[----:B---3--:R-:W-:Y:S01]  /*d7d0*/  ISETP.NE.AND P4, PT, R0, RZ, PT ;  /* 0x000000ff0000720c */ /* 0x008fe20003f85270 */
        /* <DEDUP_REMOVED lines=28> */
[----:B----4-:R1:W5:Y:S01]  /*d9a0*/  LD.E.128 R20, desc[UR6][R42.64] ;  /* 0x000000062a147980 */ /* 0x010362000c101d00 */
        /* <DEDUP_REMOVED lines=11> */
[C---:B------:R-:W-:Y:S01]  /*da60*/  LOP3.LUT R0, R21.reuse, 0xffff0000, RZ, 0xc0, !PT ;  /* 0xffff000015007812 */ /* 0x040fe200078ec0ff */
[----:B------:R-:W-:Y:S01]  /*da70*/  IMAD.U32 R18, R22, 0x10000, RZ ;  /* 0x0001000016127824 */ /* 0x000fe200078e00ff */
[----:B------:R-:W-:Y:S02]  /*da80*/  SHF.L.U32 R2, R21, 0x10, RZ ;  /* 0x0000001015027819 */ /* 0x000fe400000006ff */
[----:B------:R-:W-:Y:S02]  /*da90*/  LOP3.LUT R21, R23, 0xffff0000, RZ, 0xc0, !PT ;  /* 0xffff000017157812 */ /* 0x000fe400078ec0ff */
[----:B------:R-:W-:-:S02]  /*daa0*/  SHF.L.U32 R8, R20, 0x10, RZ ;  /* 0x0000001014087819 */ /* 0x000fc400000006ff */
[----:B------:R-:W-:Y:S02]  /*dab0*/  SHF.L.U32 R25, R23, 0x10, RZ ;  /* 0x0000001017197819 */ /* 0x000fe400000006ff */
        /* <DEDUP_REMOVED lines=17> */
[----:B------:R-:W-:-:S02]  /*dbd0*/  FMUL.FTZ R47, R23, R5 ;  /* 0x00000005172f7220 */ /* 0x000fc40000410000 */
[----:B------:R-:W-:Y:S01]  /*dbe0*/  F2FP.BF16.F32.PACK_AB R0, R0, R9 ;  /* 0x000000090000723e */ /* 0x000fe200000010ff */
[C---:B------:R-:W-:Y:S01]  /*dbf0*/  FMUL.FTZ R21, R20.reuse, R11 ;  /* 0x0000000b14157220 */ /* 0x040fe20000410000 */
[----:B------:R-:W-:Y:S01]  /*dc00*/  FFMA.FTZ R25, R25, R10, R2 ;  /* 0x0000000a19197223 */ /* 0x000fe20000010002 */
[----:B------:R-:W-:Y:S01]  /*dc10*/  FMUL.FTZ R20, R20, R15 ;  /* 0x0000000f14147220 */ /* 0x000fe20000410000 */
[----:B------:R-:W-:Y:S01]  /*dc20*/  FMUL.FTZ R2, R23, R7 ;  /* 0x0000000717027220 */ /* 0x000fe20000410000 */
[----:B------:R-:W-:Y:S01]  /*dc30*/  FFMA.FTZ R21, R8, R15, -R21 ;  /* 0x0000000f08157223 */ /* 0x000fe20000010815 */
[----:B------:R-:W-:Y:S01]  /*dc40*/  FFMA.FTZ R47, R18, R7, -R47 ;  /* 0x00000007122f7223 */ /* 0x000fe2000001082f */
[----:B------:R-:W-:Y:S01]  /*dc50*/  FFMA.FTZ R20, R8, R11, R20 ;  /* 0x0000000b08147223 */ /* 0x000fe20000010014 */
[----:B------:R-:W-:Y:S01]  /*dc60*/  FFMA.FTZ R2, R18, R5, R2 ;  /* 0x0000000512027223 */ /* 0x000fe20000010002 */
[----:B------:R-:W-:-:S03]  /*dc70*/  F2FP.BF16.F32.PACK_AB R23, R25, R22 ;  /* 0x000000161917723e */ /* 0x000fc600000010ff */
[----:B------:R-:W-:Y:S02]  /*dc80*/  F2FP.BF16.F32.PACK_AB R20, R20, R21 ;  /* 0x000000151414723e */ /* 0x000fe400000010ff */
[----:B------:R-:W-:Y:S02]  /*dc90*/  F2FP.BF16.F32.PACK_AB R22, R2, R47 ;  /* 0x0000002f0216723e */ /* 0x000fe400000010ff */
[----:B------:R-:W-:Y:S02]  /*dca0*/  MOV R21, R0 ;  /* 0x0000000000157202 */ /* 0x000fe40000000f00 */
.L_x_3938:
[----:B------:R-:W-:Y:S05]  /*dcb0*/  BSYNC B0 ;  /* 0x0000000000007941 */ /* 0x000fea0003800000 */
.L_x_3937:
        /* <DEDUP_REMOVED lines=8> */
[C---:B-----5:R-:W-:Y:S01]  /*dd40*/  LOP3.LUT R0, R9.reuse, 0xffff0000, RZ, 0xc0, !PT ;  /* 0xffff000009007812 */ /* 0x060fe200078ec0ff */
[----:B------:R-:W-:Y:S01]  /*dd50*/  IMAD.U32 R18, R10, 0x10000, RZ ;  /* 0x000100000a127824 */ /* 0x000fe200078e00ff */
[----:B------:R-:W-:Y:S02]  /*dd60*/  SHF.L.U32 R2, R9, 0x10, RZ ;  /* 0x0000001009027819 */ /* 0x000fe400000006ff */
[C---:B------:R-:W-:Y:S02]  /*dd70*/  SHF.L.U32 R9, R8.reuse, 0x10, RZ ;  /* 0x0000001008097819 */ /* 0x040fe400000006ff */
[----:B--2---:R-:W-:-:S02]  /*dd80*/  LOP3.LUT R20, R8, 0xffff0000, RZ, 0xc0, !PT ;  /* 0xffff000008147812 */ /* 0x004fc400078ec0ff */
        /* <DEDUP_REMOVED lines=31> */
.L_x_3940:
[----:B------:R-:W-:Y:S05]  /*df80*/  BSYNC B0 ;  /* 0x0000000000007941 */ /* 0x000fea0003800000 */
.L_x_3939:
[----:B-----5:R3:W-:Y:S02]  /*df90*/  STS.128 [R245+0x2000], R8 ;  /* 0x00200008f5007388 */ /* 0x0207e40000000c00 */
.L_x_3936:
[----:B------:R-:W-:Y:S05]  /*dfa0*/  BSYNC B1 ;  /* 0x0000000000017941 */ /* 0x000fea0003800000 */
.L_x_3935:
[----:B------:R-:W-:Y:S01]  /*dfb0*/  VIADD R0, R184, 0x10 ;  /* 0x00000010b8007836 */ /* 0x000fe20000000000 */
[----:B------:R-:W-:Y:S04]  /*dfc0*/  BSSY B1, `(.L_x_3941) ;  /* 0x0000066000017945 */ /* 0x000fe80003800000 */
[----:B------:R-:W-:-:S04]  /*dfd0*/  ISETP.GE.AND P0, PT, R0, R29, PT ;  /* 0x0000001d0000720c */ /* 0x000fc80003f06270 */
[----:B------:R-:W-:-:S13]  /*dfe0*/  ISETP.LT.OR P0, PT, R53, -0x87, P0 ;  /* 0xffffff793500780c */ /* 0x000fda0000701670 */
[----:B------:R-:W-:Y:S05]  /*dff0*/  @P0 BRA `(.L_x_3942) ;  /* 0x0000000400880947 */ /* 0x000fea0003800000 */
[----:B--2-4-:R2:W5:Y:S01]  /*e000*/  LD.E.128 R20, desc[UR6][R40.64] ;  /* 0x0000000628147980 */ /* 0x014562000c101d00 */
        /* <DEDUP_REMOVED lines=13> */
[C---:B---3--:R-:W-:Y:S01]  /*e0e0*/  SHF.L.U32 R8, R21.reuse, 0x10, RZ ;  /* 0x0000001015087819 */ /* 0x048fe200000006ff */
[----:B------:R-:W-:Y:S01]  /*e0f0*/  IMAD.U32 R18, R22, 0x10000, RZ ;  /* 0x0001000016127824 */ /* 0x000fe200078e00ff */
[----:B------:R-:W-:Y:S02]  /*e100*/  LOP3.LUT R2, R21, 0xffff0000, RZ, 0xc0, !PT ;  /* 0xffff000015027812 */ /* 0x000fe400078ec0ff */
[C---:B------:R-:W-:Y:S02]  /*e110*/  SHF.L.U32 R25, R23.reuse, 0x10, RZ ;  /* 0x0000001017197819 */ /* 0x040fe400000006ff */
[----:B------:R-:W-:-:S02]  /*e120*/  LOP3.LUT R23, R23, 0xffff0000, RZ, 0xc0, !PT ;  /* 0xffff000017177812 */ /* 0x000fc400078ec0ff */
[----:B------:R-:W-:Y:S02]  /*e130*/  LOP3.LUT R24, R22, 0xffff0000, RZ, 0xc0, !PT ;  /* 0xffff000016187812 */ /* 0x000fe400078ec0ff */
[C---:B------:R-:W-:Y:S02]  /*e140*/  SHF.L.U32 R9, R20.reuse, 0x10, RZ ;  /* 0x0000001014097819 */ /* 0x040fe400000006ff */
[----:B------:R-:W-:Y:S02]  /*e150*/  LOP3.LUT R20, R20, 0xffff0000, RZ, 0xc0, !PT ;  /* 0xffff000014147812 */ /* 0x000fe400078ec0ff */
[----:B----4-:R-:W-:Y:S02]  /*e160*/  LOP3.LUT R15, R4, 0xffff0000, RZ, 0xc0, !PT ;  /* 0xffff0000040f7812 */ /* 0x010fe400078ec0ff */
[C---:B------:R-:W-:Y:S01]  /*e170*/  LOP3.LUT R10, R5.reuse, 0xffff0000, RZ, 0xc0, !PT ;  /* 0xffff0000050a7812 */ /* 0x040fe200078ec0ff */
[----:B------:R-:W-:Y:S01]  /*e180*/  IMAD.U32 R5, R5, 0x10000, RZ ;  /* 0x0001000005057824 */ /* 0x000fe200078e00ff */
[----:B-----5:R-:W-:Y:S01]  /*e190*/  LOP3.LUT R21, R6, 0xffff0000, RZ, 0xc0, !PT ;  /* 0xffff000006157812 */ /* 0x020fe200078ec0ff */
[----:B------:R-:W-:Y:S01]  /*e1a0*/  FMUL.FTZ R11, R2, R15 ;  /* 0x0000000f020b7220 */ /* 0x000fe20000410000 */
        /* <DEDUP_REMOVED lines=8> */
[----:B------:R-:W-:Y:S01]  /*e230*/  FMUL.FTZ R8, R23, R14 ;  /* 0x0000000e17087220 */ /* 0x000fe20000410000 */
[----:B------:R-:W-:Y:S01]  /*e240*/  SHF.L.U32 R7, R7, 0x10, RZ ;  /* 0x0000001007077819 */ /* 0x000fe200000006ff */
[----:B------:R-:W-:Y:S01]  /*e250*/  FMUL.FTZ R21, R20, R6 ;  /* 0x0000000614157220 */ /* 0x000fe20000410000 */
[----:B------:R-:W-:Y:S01]  /*e260*/  FMUL.FTZ R15, R24, R5 ;  /* 0x00000005180f7220 */ /* 0x000fe20000410000 */
[----:B------:R-:W-:Y:S01]  /*e270*/  FFMA.FTZ R25, R25, R10, R8 ;  /* 0x0000000a19197223 */ /* 0x000fe20000010008 */
[-C--:B------:R-:W-:Y:S01]  /*e280*/  FMUL.FTZ R8, R20, R4.reuse ;  /* 0x0000000414087220 */ /* 0x080fe20000410000 */
[-C--:B------:R-:W-:Y:S01]  /*e290*/  FMUL.FTZ R24, R24, R7.reuse ;  /* 0x0000000718187220 */ /* 0x080fe20000410000 */
[C---:B------:R-:W-:Y:S01]  /*e2a0*/  FFMA.FTZ R21, R9.reuse, R4, R21 ;  /* 0x0000000409157223 */ /* 0x040fe20000010015 */
[C---:B------:R-:W-:Y:S01]  /*e2b0*/  FFMA.FTZ R15, R18.reuse, R7, -R15 ;  /* 0x00000007120f7223 */ /* 0x040fe2000001080f */
[----:B------:R-:W-:Y:S01]  /*e2c0*/  FFMA.FTZ R8, R9, R6, -R8 ;  /* 0x0000000609087223 */ /* 0x000fe20000010808 */
[----:B------:R-:W-:Y:S01]  /*e2d0*/  FFMA.FTZ R24, R18, R5, R24 ;  /* 0x0000000512187223 */ /* 0x000fe20000010018 */
[----:B------:R-:W-:-:S02]  /*e2e0*/  F2FP.BF16.F32.PACK_AB R2, R2, R11 ;  /* 0x0000000b0202723e */ /* 0x000fc400000010ff */
[----:B------:R-:W-:Y:S02]  /*e2f0*/  F2FP.BF16.F32.PACK_AB R23, R25, R22 ;  /* 0x000000161917723e */ /* 0x000fe400000010ff */
[----:B------:R-:W-:Y:S02]  /*e300*/  F2FP.BF16.F32.PACK_AB R20, R21, R8 ;  /* 0x000000081514723e */ /* 0x000fe400000010ff */
[----:B------:R-:W-:Y:S02]  /*e310*/  F2FP.BF16.F32.PACK_AB R22, R24, R15 ;  /* 0x0000000f1816723e */ /* 0x000fe400000010ff */
[----:B------:R-:W-:Y:S02]  /*e320*/  MOV R21, R2 ;  /* 0x0000000200157202 */ /* 0x000fe40000000f00 */
.L_x_3944:
[----:B------:R-:W-:Y:S05]  /*e330*/  BSYNC B0 ;  /* 0x0000000000007941 */ /* 0x000fea0003800000 */
.L_x_3943:
        /* <DEDUP_REMOVED lines=44> */
.L_x_3946:
[----:B------:R-:W-:Y:S05]  /*e600*/  BSYNC B0 ;  /* 0x0000000000007941 */ /* 0x000fea0003800000 */
.L_x_3945:
[----:B-----5:R3:W-:Y:S02]  /*e610*/  STS.128 [R245+0x2800], R8 ;  /* 0x00280008f5007388 */ /* 0x0207e40000000c00 */
.L_x_3942:
[----:B------:R-:W-:Y:S05]  /*e620*/  BSYNC B1 ;  /* 0x0000000000017941 */ /* 0x000fea0003800000 */
.L_x_3941:
        /* <DEDUP_REMOVED lines=9> */
[----:B--2-4-:R-:W-:Y:S01]  /*e6c0*/  IMAD.SHL.U32 R41, R2, 0x2, RZ ;  /* 0x0000000202297824 */ /* 0x014fe200078e00ff */
        /* <DEDUP_REMOVED lines=10> */
[C---:B------:R-:W-:Y:S01]  /*e770*/  LOP3.LUT R2, R9.reuse, 0xffff0000, RZ, 0xc0, !PT ;  /* 0xffff000009027812 */ /* 0x040fe200078ec0ff */
        /* <DEDUP_REMOVED lines=35> */
.L_x_3950:
[----:B------:R-:W-:Y:S05]  /*e9b0*/  BSYNC B0 ;  /* 0x0000000000007941 */ /* 0x000fea0003800000 */
.L_x_3949:
[----:B------:R2:W-:Y:S04]  /*e9c0*/  STS.128 [R245+0x1000], R8 ;  /* 0x00100008f5007388 */ /* 0x0005e80000000c00 */
[----:B------:R-:W5:Y:S01]  /*e9d0*/  LD.E.128 R36, desc[UR6][R36.64+0x80] ;  /* 0x0000800624247980 */ /* 0x000f62000c101d00 */
        /* <DEDUP_REMOVED lines=8> */
[----:B--2---:R-:W-:Y:S02]  /*ea60*/  SHF.L.U32 R8, R37, 0x10, RZ ;  /* 0x0000001025087819 */ /* 0x004fe400000006ff */
[C---:B------:R-:W-:Y:S02]  /*ea70*/  LOP3.LUT R23, R39.reuse, 0xffff0000, RZ, 0xc0, !PT ;  /* 0xffff000027177812 */ /* 0x040fe400078ec0ff */
[----:B------:R-:W-:-:S02]  /*ea80*/  SHF.L.U32 R25, R39, 0x10, RZ ;  /* 0x0000001027197819 */ /* 0x000fc400000006ff */
[----:B------:R-:W-:Y:S02]  /*ea90*/  SHF.L.U32 R9, R36, 0x10, RZ ;  /* 0x0000001024097819 */ /* 0x000fe400000006ff */
        /* <DEDUP_REMOVED lines=30> */
.L_x_3952:
[----:B------:R-:W-:Y:S05]  /*ec80*/  BSYNC B0 ;  /* 0x0000000000007941 */ /* 0x000fea0003800000 */
.L_x_3951:
[----:B-----5:R3:W-:Y:S02]  /*ec90*/  STS.128 [R245+0x3000], R36 ;  /* 0x00300024f5007388 */ /* 0x0207e40000000c00 */
.L_x_3948:
[----:B------:R-:W-:Y:S05]  /*eca0*/  BSYNC B1 ;  /* 0x0000000000017941 */ /* 0x000fea0003800000 */
.L_x_3947:
[----:B------:R-:W-:-:S05]  /*ecb0*/  VIADD R24, R184, 0x30 ;  /* 0x00000030b8187836 */ /* 0x000fca0000000000 */
[----:B------:R-:W-:-:S04]  /*ecc0*/  ISETP.GE.AND P0, PT, R24, R29, PT ;  /* 0x0000001d1800720c */ /* 0x000fc80003f06270 */
[----:B------:R-:W-:-:S13]  /*ecd0*/  ISETP.LT.OR P0, PT, R53, -0x187, P0 ;  /* 0xfffffe793500780c */ /* 0x000fda0000701670 */
[----:B------:R-:W-:Y:S05]  /*ece0*/  @P0 BRA `(.L_x_3953) ;  /* 0x0000003400700947 */ /* 0x000fea0003800000 */
[----:B--23--:R2:W5:Y:S01]  /*ecf0*/  LD.E.128 R8, desc[UR6][R34.64] ;  /* 0x0000000622087980 */ /* 0x00c562000c101d00 */
[----:B------:R-:W-:-:S05]  /*ed00*/  IMAD R19, R19, 0x30, RZ ;  /* 0x0000003013137824 */ /* 0x000fca00078e02ff */
[----:B------:R-:W-:-:S04]  /*ed10*/  IADD3 R5, P0, R19, R12, RZ ;  /* 0x0000000c13057210 */ /* 0x000fc80007f1e0ff */
[----:B------:R-:W-:Y:S01]  /*ed20*/  LEA.HI.X.SX32 R2, R19, R13, 0x1, P0 ;  /* 0x0000000d13027211 */ /* 0x000fe200000f0eff */
[C---:B------:R-:W-:Y:S01]  /*ed30*/  IMAD.SHL.U32 R27, R5.reuse, 0x2, RZ ;  /* 0x00000002051b7824 */ /* 0x040fe200078e00ff */
[----:B------:R-:W-:Y:S02]  /*ed40*/  ISETP.GE.AND P0, PT, R16, R3, PT ;  /* 0x000000031000720c */ /* 0x000fe40003f06270 */
[----:B------:R-:W-:Y:S02]  /*ed50*/  SHF.L.U64.HI R5, R5, 0x1, R2 ;  /* 0x0000000105057819 */ /* 0x000fe40000010202 */
[-C--:B----45:R-:W-:Y:S02]  /*ed60*/  IADD3 R22, P2, R32, R27.reuse, RZ ;  /* 0x0000001b20167210 */ /* 0x0b0fe40007f5e0ff */
[----:B------:R-:W-:Y:S01]  /*ed70*/  IADD3 R26, P1, R30, R27, RZ ;  /* 0x0000001b1e1a7210 */ /* 0x000fe20007f3e0ff */
[----:B------:R-:W-:Y:S02]  /*ed80*/  BSSY B0, `(.L_x_3954) ;  /* 0x000002a000007945 */ /* 0x000fe40003800000 */
[----:B------:R-:W-:-:S02]  /*ed90*/  IMAD.X R23, R33, 0x1, R5, P2 ;  /* 0x0000000121177824 */ /* 0x000fc400010e0605 */
[----:B------:R-:W-:Y:S02]  /*eda0*/  IMAD.X R27, R31, 0x1, R5, P1 ;  /* 0x000000011f1b7824 */ /* 0x000fe400008e0605 */
[----:B--2---:R-:W-:Y:S06]  /*edb0*/  @P0 BRA `(.L_x_3955) ;  /* 0x0000000000980947 */ /* 0x004fec0003800000 */
        /* <DEDUP_REMOVED lines=25> */
[C---:B------:R-:W-:Y:S01]  /*ef50*/  FMUL.FTZ R15, R20.reuse, R6 ;  /* 0x00000006140f7220 */ /* 0x040fe20000410000 */
[----:B------:R-:W-:Y:S01]  /*ef60*/  FFMA.FTZ R21, R21, R8, R12 ;  /* 0x0000000815157223 */ /* 0x000fe2000001000c */
[-C--:B------:R-:W-:Y:S01]  /*ef70*/  FMUL.FTZ R8, R20, R4.reuse ;  /* 0x0000000414087220 */ /* 0x080fe20000410000 */
[C---:B------:R-:W-:Y:S01]  /*ef80*/  FMUL.FTZ R13, R25.reuse, R5 ;  /* 0x00000005190d7220 */ /* 0x040fe20000410000 */
[-C--:B------:R-:W-:Y:S01]  /*ef90*/  FMUL.FTZ R12, R25, R7.reuse ;  /* 0x00000007190c7220 */ /* 0x080fe20000410000 */
[C---:B------:R-:W-:Y:S01]  /*efa0*/  FFMA.FTZ R15, R9.reuse, R4, R15 ;  /* 0x00000004090f7223 */ /* 0x040fe2000001000f */
[----:B------:R-:W-:Y:S01]  /*efb0*/  FFMA.FTZ R8, R9, R6, -R8 ;  /* 0x0000000609087223 */ /* 0x000fe20000010808 */
[C---:B------:R-:W-:Y:S01]  /*efc0*/  FFMA.FTZ R13, R18.reuse, R7, -R13 ;  /* 0x00000007120d7223 */ /* 0x040fe2000001080d */
[----:B------:R-:W-:Y:S01]  /*efd0*/  FFMA.FTZ R12, R18, R5, R12 ;  /* 0x00000005120c7223 */ /* 0x000fe2000001000c */
[----:B------:R-:W-:-:S02]  /*efe0*/  F2FP.BF16.F32.PACK_AB R9, R2, R11 ;  /* 0x0000000b0209723e */ /* 0x000fc400000010ff */
[----:B------:R-:W-:Y:S02]  /*eff0*/  F2FP.BF16.F32.PACK_AB R11, R21, R10 ;  /* 0x0000000a150b723e */ /* 0x000fe400000010ff */
[----:B------:R-:W-:Y:S02]  /*f000*/  F2FP.BF16.F32.PACK_AB R8, R15, R8 ;  /* 0x000000080f08723e */ /* 0x000fe400000010ff */
[----:B------:R-:W-:Y:S02]  /*f010*/  F2FP.BF16.F32.PACK_AB R10, R12, R13 ;  /* 0x0000000d0c0a723e */ /* 0x000fe400000010ff */
.L_x_3955:
[----:B------:R-:W-:Y:S05]  /*f020*/  BSYNC B0 ;  /* 0x0000000000007941 */ /* 0x000fea0003800000 */
.L_x_3954:
        /* <DEDUP_REMOVED lines=11> */
[----:B------:R-:W-:Y:S02]  /*f0e0*/  LOP3.LUT R14, R35, 0xffff0000, RZ, 0xc0, !PT ;  /* 0xffff0000230e7812 */ /* 0x000fe400078ec0ff */
[----:B--2---:R-:W-:-:S02]  /*f0f0*/  SHF.L.U32 R8, R32, 0x10, RZ ;  /* 0x0000001020087819 */ /* 0x004fc400000006ff */
[----:B------:R-:W-:Y:S02]  /*f100*/  SHF.L.U32 R15, R35, 0x10, RZ ;  /* 0x00000010230f7819 */ /* 0x000fe400000006ff */
[----:B------:R-:W-:Y:S02]  /*f110*/  LOP3.LUT R32, R32, 0xffff0000, RZ, 0xc0, !PT ;  /* 0xffff000020207812 */ /* 0x000fe400078ec0ff */
[----:B------:R-:W-:Y:S02]  /*f120*/  LOP3.LUT R34, R34, 0xffff0000, RZ, 0xc0, !PT ;  /* 0xffff000022227812 */ /* 0x000fe400078ec0ff */
[----:B---3--:R-:W-:Y:S02]  /*f130*/  LOP3.LUT R11, R2, 0xffff0000, RZ, 0xc0, !PT ;  /* 0xffff0000020b7812 */ /* 0x008fe400078ec0ff */
        /* <DEDUP_REMOVED lines=27> */
.L_x_3957:
[----:B------:R-:W-:Y:S05]  /*f2f0*/  BSYNC B0 ;  /* 0x0000000000007941 */ /* 0x000fea0003800000 */
.L_x_3956:
[----:B-----5:R3:W-:Y:S01]  /*f300*/  STS.128 [R245+0x3800], R32 ;  /* 0x00380020f5007388 */ /* 0x0207e20000000c00 */
[----:B------:R-:W-:Y:S05]  /*f310*/  BRA `(.L_x_3953) ;  /* 0x0000002c00e47947 */ /* 0x000fea0003800000 */
.L_x_3934:
        /* <DEDUP_REMOVED lines=15> */
[----:B-----5:R-:W-:Y:S01]  /*f410*/  LEA R8, P0, R11, R30, 0x1 ;  /* 0x0000001e0b087211 */ /* 0x020fe200078008ff */
[----:B------:R-:W2:Y:S01]  /*f420*/  LD.E.128 R4, desc[UR6][R4.64] ;  /* 0x0000000604047980 */ /* 0x000ea2000c101d00 */
[----:B------:R-:W-:Y:S02]  /*f430*/  @P1 IADD3 R13, -R19, RZ, RZ ;  /* 0x000000ff130d1210 */ /* 0x000fe40007ffe1ff */
[----:B------:R-:W-:Y:S02]  /*f440*/  LEA.HI.X R9, R11, R31, R9, 0x1, P0 ;  /* 0x0000001f0b097211 */ /* 0x000fe400000f0c09 */
[----:B------:R-:W-:-:S04]  /*f450*/  IADD3 R15, P0, R13, R2, RZ ;  /* 0x000000020d0f7210 */ /* 0x000fc80007f1e0ff */
[----:B------:R-:W3:Y:S01]  /*f460*/  LD.E.128 R8, desc[UR6][R8.64] ;  /* 0x0000000608087980 */ /* 0x000ee2000c101d00 */
[----:B------:R-:W-:Y:S02]  /*f470*/  LEA.HI.X.SX32 R13, R13, R18, 0x1, P0 ;  /* 0x000000120d0d7211 */ /* 0x000fe400000f0eff */
[----:B------:R-:W-:-:S04]  /*f480*/  LEA R12, P0, R15, R32, 0x1 ;  /* 0x000000200f0c7211 */ /* 0x000fc800078008ff */
[----:B------:R-:W-:-:S06]  /*f490*/  LEA.HI.X R13, R15, R33, R13, 0x1, P0 ;  /* 0x000000210f0d7211 */ /* 0x000fcc00000f0c0d */
[----:B------:R-:W3:Y:S01]  /*f4a0*/  LD.E.128 R12, desc[UR6][R12.64] ;  /* 0x000000060c0c7980 */ /* 0x000ee2000c101d00 */
[C---:B----4-:R-:W-:Y:S01]  /*f4b0*/  IMAD.U32 R21, R24.reuse, 0x10000, RZ ;  /* 0x0001000018157824 */ /* 0x050fe200078e00ff */
        /* <DEDUP_REMOVED lines=59> */
.L_x_3961:
[----:B------:R-:W-:Y:S05]  /*f870*/  BSYNC B0 ;  /* 0x0000000000007941 */ /* 0x000fea0003800000 */
.L_x_3960:
[----:B-----5:R2:W-:Y:S04]  /*f880*/  STS.128 [R245], R24 ;  /* 0x00000018f5007388 */ /* 0x0205e80000000c00 */
[----:B----4-:R2:W5:Y:S01]  /*f890*/  LD.E.128 R20, desc[UR6][R42.64+0x80] ;  /* 0x000080062a147980 */ /* 0x010562000c101d00 */
        /* <DEDUP_REMOVED lines=24> */
[----:B--2---:R-:W-:Y:S01]  /*fa20*/  IMAD.U32 R24, R20, 0x10000, RZ ;  /* 0x0001000014187824 */ /* 0x004fe200078e00ff */
        /* <DEDUP_REMOVED lines=10> */
[----:B-1----:R-:W-:Y:S02]  /*fad0*/  LOP3.LUT R42, R5, 0xffff0000, RZ, 0xc0, !PT ;  /* 0xffff0000052a7812 */ /* 0x002fe400078ec0ff */
        /* <DEDUP_REMOVED lines=47> */
.L_x_3963:
[----:B------:R-:W-:Y:S05]  /*fdd0*/  BSYNC B0 ;  /* 0x0000000000007941 */ /* 0x000fea0003800000 */
.L_x_3962:
[----:B-----5:R3:W-:Y:S02]  /*fde0*/  STS.128 [R245+0x2000], R20 ;  /* 0x00200014f5007388 */ /* 0x0207e40000000c00 */
.L_x_3959:
[----:B------:R-:W-:Y:S05]  /*fdf0*/  BSYNC B1 ;  /* 0x0000000000017941 */ /* 0x000fea0003800000 */
.L_x_3958:
        /* <DEDUP_REMOVED lines=21> */
[----:B------:R-:W-:Y:S02]  /*ff50*/  LEA.HI.X R9, R9, R31, R7, 0x1, P1 ;  /* 0x0000001f09097211 */ /* 0x000fe400008f0c07 */
[----:B------:R-:W-:Y:S01]  /*ff60*/  IADD3 R13, P1, R14, R13, RZ ;  /* 0x0000000d0e0d7210 */ /* 0x000fe20007f3e0ff */
[----:B------:R-:W-:-:S03]  /*ff70*/  IMAD.WIDE R4, R5, 0x2, R40 ;  /* 0x0000000205047825 */ /* 0x000fc600078e0228 */
[----:B------:R-:W2:Y:S01]  /*ff80*/  LD.E.128 R8, desc[UR6][R8.64] ;  /* 0x0000000608087980 */ /* 0x000ea2000c101d00 */
[----:B------:R-:W-:Y:S02]  /*ff90*/  LEA.HI.X.SX32 R12, R14, R12, 0x1, P1 ;  /* 0x0000000c0e0c7211 */ /* 0x000fe400008f0eff */
[C---:B------:R-:W-:Y:S01]  /*ffa0*/  LEA R14, P1, R13.reuse, R32, 0x1 ;  /* 0x000000200d0e7211 */ /* 0x040fe200078208ff */
[----:B------:R-:W2:Y:S03]  /*ffb0*/  LD.E.128 R4, desc[UR6][R4.64] ;  /* 0x0000000604047980 */ /* 0x000ea6000c101d00 */
[----:B------:R-:W-:-:S06]  /*ffc0*/  LEA.HI.X R15, R13, R33, R12, 0x1, P1 ;  /* 0x000000210d0f7211 */ /* 0x000fcc00008f0c0c */
[----:B------:R-:W2:Y:S01]  /*ffd0*/  LD.E.128 R12, desc[UR6][R14.64] ;  /* 0x000000060e0c7980 */ /* 0x000ea2000c101d00 */
[C---:B---34-:R-:W-:Y:S01]  /*ffe0*/  IMAD.U32 R22, R24.reuse, 0x10000, RZ ;  /* 0x0001000018167824 */ /* 0x058fe200078e00ff */
        /* <DEDUP_REMOVED lines=9> */
[----:B-1----:R-:W-:Y:S01]  /*10080*/  IMAD.U32 R42, R10, 0x10000, RZ ;  /* 0x000100000a2a7824 */ /* 0x002fe200078e00ff */
[C---:B------:R-:W-:Y:S01]  /*10090*/  SHF.L.U32 R8, R9.reuse, 0x10, RZ ;  /* 0x0000001009087819 */ /* 0x040fe200000006ff */
        /* <DEDUP_REMOVED lines=23> */
[----:B------:R-:W-:Y:S01]  /*10210*/  LOP3.LUT R7, R12, 0xffff0000, RZ, 0xc0, !PT ;  /* 0xffff00000c077812 */ /* 0x000fe200078ec0ff */
[----:B------:R-:W-:Y:S01]  /*10220*/  FMUL.FTZ R6, R6, R11 ;  /* 0x0000000b06067220 */ /* 0x000fe20000410000 */
        /* <DEDUP_REMOVED lines=23> */
.L_x_3967:
[----:B------:R-:W-:Y:S05]  /*103a0*/  BSYNC B0 ;  /* 0x0000000000007941 */ /* 0x000fea0003800000 */
.L_x_3966:
[----:B-----5:R1:W-:Y:S04]  /*103b0*/  STS.128 [R245+0x800], R24 ;  /* 0x00080018f5007388 */ /* 0x0203e80000000c00 */
[----:B---34-:R1:W5:Y:S01]  /*103c0*/  LD.E.128 R20, desc[UR6][R40.64+0x80] ;  /* 0x0000800628147980 */ /* 0x018362000c101d00 */
        /* <DEDUP_REMOVED lines=15> */
[----:B------:R-:W-:Y:S02]  /*104c0*/  LEA.HI.X.SX32 R8, R8, R12, 0x1, P1 ;  /* 0x0000000c08087211 */ /* 0x000fe400008f0eff */
[C---:B------:R-:W-:Y:S01]  /*104d0*/  LEA R10, P1, R9.reuse, R30, 0x1 ;  /* 0x0000001e090a7211 */ /* 0x040fe200078208ff */
[----:B------:R-:W-:Y:S01]  /*104e0*/  @P0 IMAD.MOV R14, RZ, RZ, -R19 ;  /* 0x000000ffff0e0224 */ /* 0x000fe200078e0a13 */
[----:B------:R-:W3:Y:S02]  /*104f0*/  LD.E.128 R4, desc[UR6][R4.64+0x80] ;  /* 0x0000800604047980 */ /* 0x000ee4000c101d00 */
[----:B------:R-:W-:-:S02]  /*10500*/  LEA.HI.X R11, R9, R31, R8, 0x1, P1 ;  /* 0x0000001f090b7211 */ /* 0x000fc400008f0c08 */
[----:B------:R-:W-:-:S04]  /*10510*/  IADD3 R13, P1, R14, R13, RZ ;  /* 0x0000000d0e0d7210 */ /* 0x000fc80007f3e0ff */
[----:B------:R-:W4:Y:S01]  /*10520*/  LD.E.128 R8, desc[UR6][R10.64] ;  /* 0x000000060a087980 */ /* 0x000f22000c101d00 */
[----:B------:R-:W-:Y:S02]  /*10530*/  LEA.HI.X.SX32 R12, R14, R12, 0x1, P1 ;  /* 0x0000000c0e0c7211 */ /* 0x000fe400008f0eff */
[----:B------:R-:W-:-:S04]  /*10540*/  LEA R14, P1, R13, R32, 0x1 ;  /* 0x000000200d0e7211 */ /* 0x000fc800078208ff */
[----:B------:R-:W-:-:S06]  /*10550*/  LEA.HI.X R15, R13, R33, R12, 0x1, P1 ;  /* 0x000000210d0f7211 */ /* 0x000fcc00008f0c0c */
[----:B------:R-:W4:Y:S01]  /*10560*/  LD.E.128 R12, desc[UR6][R14.64] ;  /* 0x000000060e0c7980 */ /* 0x000f22000c101d00 */
[C---:B-1---5:R-:W-:Y:S01]  /*10570*/  IMAD.U32 R25, R20.reuse, 0x10000, RZ ;  /* 0x0001000014197824 */ /* 0x062fe200078e00ff */
        /* <DEDUP_REMOVED lines=10> */
[C---:B------:R-:W-:Y:S02]  /*10620*/  SHF.L.U32 R4, R5.reuse, 0x10, RZ ;  /* 0x0000001005047819 */ /* 0x040fe400000006ff */
[----:B--2---:R-:W-:Y:S02]  /*10630*/  LOP3.LUT R40, R5, 0xffff0000, RZ, 0xc0, !PT ;  /* 0xffff000005287812 */ /* 0x004fe400078ec0ff */
        /* <DEDUP_REMOVED lines=22> */
[----:B------:R-:W-:-:S02]  /*107a0*/  IMAD.U32 R8, R12, 0x10000, RZ ;  /* 0x000100000c087824 */ /* 0x000fc400078e00ff */
[----:B------:R-:W-:Y:S01]  /*107b0*/  FMUL.FTZ R42, R42, R11 ;  /* 0x0000000b2a2a7220 */ /* 0x000fe20000410000 */
        /* <DEDUP_REMOVED lines=23> */
.L_x_3969:
[----:B------:R-:W-:Y:S05]  /*10930*/  BSYNC B0 ;  /* 0x0000000000007941 */ /* 0x000fea0003800000 */
.L_x_3968:
[----:B-----5:R3:W-:Y:S02]  /*10940*/  STS.128 [R245+0x2800], R20 ;  /* 0x00280014f5007388 */ /* 0x0207e40000000c00 */
.L_x_3965:
[----:B------:R-:W-:Y:S05]  /*10950*/  BSYNC B1 ;  /* 0x0000000000017941 */ /* 0x000fea0003800000 */
.L_x_3964:
[----:B------:R-:W-:Y:S01]  /*10960*/  VIADD R28, R184, 0x20 ;  /* 0x00000020b81c7836 */ /* 0x000fe20000000000 */
[----:B------:R-:W-:Y:S04]  /*10970*/  BSSY B1, `(.L_x_3970) ;  /* 0x00000b6000017945 */ /* 0x000fe80003800000 */
[----:B------:R-:W-:-:S04]  /*10980*/  ISETP.GE.AND P0, PT, R28, R29, PT ;  /* 0x0000001d1c00720c */ /* 0x000fc80003f06270 */
[----:B------:R-:W-:-:S13]  /*10990*/  ISETP.LT.OR P0, PT, R53, -0x107, P0 ;  /* 0xfffffef93500780c */ /* 0x000fda0000701670 */
[----:B------:R-:W-:Y:S05]  /*109a0*/  @P0 BRA `(.L_x_3971) ;  /* 0x0000000800c80947 */ /* 0x000fea0003800000 */
[----:B-12---:R1:W5:Y:S01]  /*109b0*/  LD.E.128 R24, desc[UR6][R36.64] ;  /* 0x0000000624187980 */ /* 0x006362000c101d00 */
        /* <DEDUP_REMOVED lines=12> */
[----:B------:R-:W-:Y:S02]  /*10a80*/  MOV R14, RZ ;  /* 0x000000ff000e7202 */ /* 0x000fe40000000f00 */
[----:B------:R-:W-:Y:S02]  /*10a90*/  LEA.HI.X.SX32 R7, R7, R12, 0x1, P1 ;  /* 0x0000000c07077211 */ /* 0x000fe400008f0eff */
[----:B-----5:R-:W-:Y:S01]  /*10aa0*/  LEA R8, P1, R9, R30, 0x1 ;  /* 0x0000001e09087211 */ /* 0x020fe200078208ff */
[----:B------:R-:W-:-:S03]  /*10ab0*/  @P0 IMAD.MOV R14, RZ, RZ, -R19 ;  /* 0x000000ffff0e0224 */ /* 0x000fc600078e0a13 */
        /* <DEDUP_REMOVED lines=10> */
[----:B------:R-:W-:Y:S02]  /*10b60*/  LOP3.LUT R21, R24, 0xffff0000, RZ, 0xc0, !PT ;  /* 0xffff000018157812 */ /* 0x000fe400078ec0ff */
[C---:B------:R-:W-:Y:S02]  /*10b70*/  LOP3.LUT R20, R25.reuse, 0xffff0000, RZ, 0xc0, !PT ;  /* 0xffff000019147812 */ /* 0x040fe400078ec0ff */
[----:B------:R-:W-:Y:S01]  /*10b80*/  SHF.L.U32 R38, R25, 0x10, RZ ;  /* 0x0000001019267819 */ /* 0x000fe200000006ff */
[C---:B------:R-:W-:Y:S01]  /*10b90*/  IMAD.U32 R25, R26.reuse, 0x10000, RZ ;  /* 0x000100001a197824 */ /* 0x040fe200078e00ff */
[----:B------:R-:W-:Y:S02]  /*10ba0*/  LOP3.LUT R24, R26, 0xffff0000, RZ, 0xc0, !PT ;  /* 0xffff00001a187812 */ /* 0x000fe400078ec0ff */
[----:B------:R-:W-:-:S02]  /*10bb0*/  LOP3.LUT R23, R27, 0xffff0000, RZ, 0xc0, !PT ;  /* 0xffff00001b177812 */ /* 0x000fc400078ec0ff */
[----:B------:R-:W-:Y:S01]  /*10bc0*/  SHF.L.U32 R39, R27, 0x10, RZ ;  /* 0x000000101b277819 */ /* 0x000fe200000006ff */
[C---:B--2---:R-:W-:Y:S01]  /*10bd0*/  IMAD.U32 R27, R8.reuse, 0x10000, RZ ;  /* 0x00010000081b7824 */ /* 0x044fe200078e00ff */
[----:B------:R-:W-:Y:S01]  /*10be0*/  LOP3.LUT R26, R8, 0xffff0000, RZ, 0xc0, !PT ;  /* 0xffff0000081a7812 */ /* 0x000fe200078ec0ff */
[----:B------:R-:W-:Y:S01]  /*10bf0*/  IMAD.U32 R40, R10, 0x10000, RZ ;  /* 0x000100000a287824 */ /* 0x000fe200078e00ff */
        /* <DEDUP_REMOVED lines=22> */
[----:B------:R-:W-:Y:S01]  /*10d60*/  LOP3.LUT R8, R12, 0xffff0000, RZ, 0xc0, !PT ;  /* 0xffff00000c087812 */ /* 0x000fe200078ec0ff */
[----:B------:R-:W-:Y:S01]  /*10d70*/  FMUL.FTZ R4, R4, R9 ;  /* 0x0000000904047220 */ /* 0x000fe20000410000 */
[----:B------:R-:W-:-:S02]  /*10d80*/  IMAD.U32 R9, R12, 0x10000, RZ ;  /* 0x000100000c097824 */ /* 0x000fc400078e00ff */
        /* <DEDUP_REMOVED lines=24> */
.L_x_3973:
[----:B------:R-:W-:Y:S05]  /*10f10*/  BSYNC B0 ;  /* 0x0000000000007941 */ /* 0x000fea0003800000 */
.L_x_3972:
[----:B-----5:R2:W-:Y:S04]  /*10f20*/  STS.128 [R245+0x1000], R24 ;  /* 0x00100018f5007388 */ /* 0x0205e80000000c00 */
[----:B---34-:R2:W5:Y:S01]  /*10f30*/  LD.E.128 R20, desc[UR6][R36.64+0x80] ;  /* 0x0000800624147980 */ /* 0x018562000c101d00 */
[----:B------:R-:W-:Y:S01]  /*10f40*/  IADD3 R4, R16, 0x40, RZ ;  /* 0x0000004010047810 */ /* 0x000fe20007ffe0ff */
[----:B------:R-:W-:Y:S03]  /*10f50*/  BSSY B0, `(.L_x_3974) ;  /* 0x0000056000007945 */ /* 0x000fe60003800000 */
[----:B------:R-:W-:-:S13]  /*10f60*/  ISETP.GE.AND P0, PT, R4, R3, PT ;  /* 0x000000030400720c */ /* 0x000fda0003f06270 */
[----:B------:R-:W-:Y:S05]  /*10f70*/  @P0 BRA `(.L_x_3975) ;  /* 0x00000004004c0947 */ /* 0x000fea0003800000 */
[----:B------:R-:W-:Y:S01]  /*10f80*/  ISETP.GE.AND P0, PT, R4, R19, PT ;  /* 0x000000130400720c */ /* 0x000fe20003f06270 */
[----:B------:R-:W-:Y:S01]  /*10f90*/  IMAD.MOV.U32 R7, RZ, RZ, RZ ;  /* 0x000000ffff077224 */ /* 0x000fe200078e00ff */
[----:B------:R-:W-:-:S04]  /*10fa0*/  LEA R5, R19, 0x40, 0x5 ;  /* 0x0000004013057811 */ /* 0x000fc800078e28ff */
[----:B------:R-:W-:-:S04]  /*10fb0*/  IADD3 R13, P1, R5, R2, RZ ;  /* 0x00000002050d7210 */ /* 0x000fc80007f3e0ff */
[----:B------:R-:W-:Y:S01]  /*10fc0*/  LEA.HI.X.SX32 R12, R5, R18, 0x1, P1 ;  /* 0x00000012050c7211 */ /* 0x000fe200008f0eff */
[----:B------:R-:W-:Y:S01]  /*10fd0*/  IMAD.MOV.U32 R14, RZ, RZ, RZ ;  /* 0x000000ffff0e7224 */ /* 0x000fe200078e00ff */
[----:B------:R-:W-:Y:S01]  /*10fe0*/  MOV R5, R19 ;  /* 0x0000001300057202 */ /* 0x000fe20000000f00 */
[--C-:B------:R-:W-:Y:S01]  /*10ff0*/  @P0 IMAD.MOV R7, RZ, RZ, -R19.reuse ;  /* 0x000000ffff070224 */ /* 0x100fe200078e0a13 */
[----:B------:R-:W-:Y:S01]  /*11000*/  @P0 IADD3 R14, -R19, RZ, RZ ;  /* 0x000000ff130e0210 */ /* 0x000fe20007ffe1ff */
[----:B------:R-:W-:-:S03]  /*11010*/  @P0 IMAD.MOV R5, RZ, RZ, -R19 ;  /* 0x000000ffff050224 */ /* 0x000fc600078e0a13 */
[----:B------:R-:W-:-:S04]  /*11020*/  IADD3 R9, P1, R7, R13, RZ ;  /* 0x0000000d07097210 */ /* 0x000fc80007f3e0ff */
[----:B------:R-:W-:Y:S02]  /*11030*/  LEA.HI.X.SX32 R7, R7, R12, 0x1, P1 ;  /* 0x0000000c07077211 */ /* 0x000fe400008f0eff */
[----:B------:R-:W-:Y:S01]  /*11040*/  LEA R8, P1, R9, R30, 0x1 ;  /* 0x0000001e09087211 */ /* 0x000fe200078208ff */
[----:B------:R-:W-:-:S03]  /*11050*/  IMAD.WIDE R4, R5, 0x2, R36 ;  /* 0x0000000205047825 */ /* 0x000fc600078e0224 */
[----:B------:R-:W-:Y:S02]  /*11060*/  LEA.HI.X R9, R9, R31, R7, 0x1, P1 ;  /* 0x0000001f09097211 */ /* 0x000fe400008f0c07 */
[C---:B------:R-:W-:Y:S01]  /*11070*/  IADD3 R13, P1, R14.reuse, R13, RZ ;  /* 0x0000000d0e0d7210 */ /* 0x040fe20007f3e0ff */
[----:B------:R-:W3:Y:S03]  /*11080*/  LD.E.128 R4, desc[UR6][R4.64+0x80] ;  /* 0x0000800604047980 */ /* 0x000ee6000c101d00 */
[----:B------:R-:W-:Y:S01]  /*11090*/  LEA.HI.X.SX32 R12, R14, R12, 0x1, P1 ;  /* 0x0000000c0e0c7211 */ /* 0x000fe200008f0eff */
[----:B------:R-:W4:Y:S01]  /*110a0*/  LD.E.128 R8, desc[UR6][R8.64] ;  /* 0x0000000608087980 */ /* 0x000f22000c101d00 */
[----:B------:R-:W-:-:S04]  /*110b0*/  LEA R14, P1, R13, R32, 0x1 ;  /* 0x000000200d0e7211 */ /* 0x000fc800078208ff */
[----:B------:R-:W-:-:S06]  /*110c0*/  LEA.HI.X R15, R13, R33, R12, 0x1, P1 ;  /* 0x000000210d0f7211 */ /* 0x000fcc00008f0c0c */
[----:B------:R-:W4:Y:S01]  /*110d0*/  LD.E.128 R12, desc[UR6][R14.64] ;  /* 0x000000060e0c7980 */ /* 0x000f22000c101d00 */
[C---:B--2--5:R-:W-:Y:S01]  /*110e0*/  IMAD.U32 R25, R20.reuse, 0x10000, RZ ;  /* 0x0001000014197824 */ /* 0x064fe200078e00ff */
[----:B------:R-:W-:Y:S01]  /*110f0*/  LOP3.LUT R24, R20, 0xffff0000, RZ, 0xc0, !PT ;  /* 0xffff000014187812 */ /* 0x000fe200078ec0ff */
[C---:B------:R-:W-:Y:S01]  /*11100*/  IMAD.U32 R27, R21.reuse, 0x10000, RZ ;  /* 0x00010000151b7824 */ /* 0x040fe200078e00ff */
[----:B------:R-:W-:Y:S01]  /*11110*/  LOP3.LUT R20, R21, 0xffff0000, RZ, 0xc0, !PT ;  /* 0xffff000015147812 */ /* 0x000fe200078ec0ff */
[C---:B-1----:R-:W-:Y:S01]  /*11120*/  IMAD.U32 R37, R23.reuse, 0x10000, RZ ;  /* 0x0001000017257824 */ /* 0x042fe200078e00ff */
[----:B------:R-:W-:Y:S02]  /*11130*/  LOP3.LUT R21, R23, 0xffff0000, RZ, 0xc0, !PT ;  /* 0xffff000017157812 */ /* 0x000fe400078ec0ff */
[C---:B------:R-:W-:Y:S02]  /*11140*/  SHF.L.U32 R26, R22.reuse, 0x10, RZ ;  /* 0x00000010161a7819 */ /* 0x040fe400000006ff */
[----:B------:R-:W-:-:S02]  /*11150*/  LOP3.LUT R22, R22, 0xffff0000, RZ, 0xc0, !PT ;  /* 0xffff000016167812 */ /* 0x000fc400078ec0ff */
[----:B---3--:R-:W-:Y:S01]  /*11160*/  SHF.L.U32 R43, R4, 0x10, RZ ;  /* 0x00000010042b7819 */ /* 0x008fe200000006ff */
[C---:B----4-:R-:W-:Y:S01]  /*11170*/  IMAD.U32 R36, R8.reuse, 0x10000, RZ ;  /* 0x0001000008247824 */ /* 0x050fe200078e00ff */
[----:B------:R-:W-:Y:S02]  /*11180*/  LOP3.LUT R23, R8, 0xffff0000, RZ, 0xc0, !PT ;  /* 0xffff000008177812 */ /* 0x000fe400078ec0ff */
[C---:B------:R-:W-:Y:S02]  /*11190*/  SHF.L.U32 R8, R9.reuse, 0x10, RZ ;  /* 0x0000001009087819 */ /* 0x040fe400000006ff */
[----:B------:R-:W-:Y:S01]  /*111a0*/  LOP3.LUT R39, R9, 0xffff0000, RZ, 0xc0, !PT ;  /* 0xffff000009277812 */ /* 0x000fe200078ec0ff */
[C---:B------:R-:W-:Y:S01]  /*111b0*/  IMAD.U32 R9, R11.reuse, 0x10000, RZ ;  /* 0x000100000b097824 */ /* 0x040fe200078e00ff */
[----:B------:R-:W-:Y:S01]  /*111c0*/  LOP3.LUT R11, R11, 0xffff0000, RZ, 0xc0, !PT ;  /* 0xffff00000b0b7812 */ /* 0x000fe200078ec0ff */
[----:B------:R-:W-:Y:S01]  /*111d0*/  IMAD.U32 R38, R10, 0x10000, RZ ;  /* 0x000100000a267824 */ /* 0x000fe200078e00ff */
[----:B------:R-:W-:Y:S01]  /*111e0*/  LOP3.LUT R4, R4, 0xffff0000, RZ, 0xc0, !PT ;  /* 0xffff000004047812 */ /* 0x000fe200078ec0ff */
[----:B------:R-:W-:Y:S01]  /*111f0*/  IMAD.U32 R41, R5, 0x10000, RZ ;  /* 0x0001000005297824 */ /* 0x000fe200078e00ff */
[----:B------:R-:W-:Y:S01]  /*11200*/  LOP3.LUT R10, R10, 0xffff0000, RZ, 0xc0, !PT ;  /* 0xffff00000a0a7812 */ /* 0x000fe200078ec0ff */
[----:B------:R-:W-:Y:S01]  /*11210*/  @!P0 FADD.FTZ R23, -R23, -RZ ;  /* 0x800000ff17178221 */ /* 0x000fe20000010100 */
[----:B------:R-:W-:Y:S01]  /*11220*/  LOP3.LUT R40, R5, 0xffff0000, RZ, 0xc0, !PT ;  /* 0xffff000005287812 */ /* 0x000fe200078ec0ff */
[----:B------:R-:W-:Y:S01]  /*11230*/  @!P0 FADD.FTZ R9, -R9, -RZ ;  /* 0x800000ff09098221 */ /* 0x000fe20000010100 */
[----:B------:R-:W-:-:S02]  /*11240*/  SHF.L.U32 R45, R6, 0x10, RZ ;  /* 0x00000010062d7819 */ /* 0x000fc400000006ff */
        /* <DEDUP_REMOVED lines=8> */
[C---:B------:R-:W-:Y:S02]  /*112d0*/  IMAD.U32 R4, R13.reuse, 0x10000, RZ ;  /* 0x000100000d047824 */ /* 0x040fe400078e00ff */
[----:B------:R-:W-:Y:S01]  /*112e0*/  FMUL.FTZ R6, R6, R9 ;  /* 0x0000000906067220 */ /* 0x000fe20000410000 */
[----:B------:R-:W-:Y:S01]  /*112f0*/  LOP3.LUT R13, R13, 0xffff0000, RZ, 0xc0, !PT ;  /* 0xffff00000d0d7812 */ /* 0x000fe200078ec0ff */
[----:B------:R-:W-:Y:S01]  /*11300*/  @!P0 FADD.FTZ R36, -R36, -RZ ;  /* 0x800000ff24248221 */ /* 0x000fe20000010100 */
[----:B------:R-:W-:Y:S01]  /*11310*/  FMUL.FTZ R8, R41, R8 ;  /* 0x0000000829087220 */ /* 0x000fe20000410000 */
[----:B------:R-:W-:Y:S01]  /*11320*/  FMUL.FTZ R39, R40, R39 ;  /* 0x0000002728277220 */ /* 0x000fe20000410000 */
[----:B------:R-:W-:Y:S01]  /*11330*/  @!P0 FADD.FTZ R38, -R38, -RZ ;  /* 0x800000ff26268221 */ /* 0x000fe20000010100 */
[----:B------:R-:W-:Y:S01]  /*11340*/  FMUL.FTZ R42, R42, R11 ;  /* 0x0000000b2a2a7220 */ /* 0x000fe20000410000 */
[----:B------:R-:W-:-:S02]  /*11350*/  SHF.L.U32 R9, R12, 0x10, RZ ;  /* 0x000000100c097819 */ /* 0x000fc400000006ff */
[----:B------:R-:W-:Y:S01]  /*11360*/  LOP3.LUT R7, R12, 0xffff0000, RZ, 0xc0, !PT ;  /* 0xffff00000c077812 */ /* 0x000fe200078ec0ff */
[----:B------:R-:W-:Y:S01]  /*11370*/  FMUL.FTZ R5, R5, R10 ;  /* 0x0000000a05057220 */ /* 0x000fe20000410000 */
[C---:B------:R-:W-:Y:S02]  /*11380*/  SHF.L.U32 R12, R14.reuse, 0x10, RZ ;  /* 0x000000100e0c7819 */ /* 0x040fe400000006ff */
        /* <DEDUP_REMOVED lines=18> */
.L_x_3975:
[----:B------:R-:W-:Y:S05]  /*114b0*/  BSYNC B0 ;  /* 0x0000000000007941 */ /* 0x000fea0003800000 */
.L_x_3974:
[----:B-----5:R3:W-:Y:S02]  /*114c0*/  STS.128 [R245+0x3000], R20 ;  /* 0x00300014f5007388 */ /* 0x0207e40000000c00 */
.L_x_3971:
[----:B------:R-:W-:Y:S05]  /*114d0*/  BSYNC B1 ;  /* 0x0000000000017941 */ /* 0x000fea0003800000 */
.L_x_3970:
[----:B-12---:R-:W-:-:S05]  /*114e0*/  VIADD R24, R184, 0x30 ;  /* 0x00000030b8187836 */ /* 0x006fca0000000000 */
[----:B------:R-:W-:-:S04]  /*114f0*/  ISETP.GE.AND P0, PT, R24, R29, PT ;  /* 0x0000001d1800720c */ /* 0x000fc80003f06270 */
[----:B------:R-:W-:-:S13]  /*11500*/  ISETP.LT.OR P0, PT, R53, -0x187, P0 ;  /* 0xfffffe793500780c */ /* 0x000fda0000701670 */
[----:B------:R-:W-:Y:S05]  /*11510*/  @P0 BRA `(.L_x_3953) ;  /* 0x0000000c00640947 */ /* 0x000fea0003800000 */
[----:B---34-:R1:W5:Y:S01]  /*11520*/  LD.E.128 R20, desc[UR6][R34.64] ;  /* 0x0000000622147980 */ /* 0x018362000c101d00 */
[----:B------:R-:W-:Y:S01]  /*11530*/  ISETP.GE.AND P0, PT, R16, R3, PT ;  /* 0x000000031000720c */ /* 0x000fe20003f06270 */
[----:B------:R-:W-:-:S12]  /*11540*/  BSSY B0, `(.L_x_3976) ;  /* 0x0000056000007945 */ /* 0x000fd80003800000 */
[----:B------:R-:W-:Y:S05]  /*11550*/  @P0 BRA `(.L_x_3977) ;  /* 0x0000000400500947 */ /* 0x000fea0003800000 */
[----:B------:R-:W-:Y:S01]  /*11560*/  ISETP.GE.AND P0, PT, R16, R19, PT ;  /* 0x000000131000720c */ /* 0x000fe20003f06270 */
[----:B------:R-:W-:Y:S02]  /*11570*/  IMAD R5, R19, 0x30, RZ ;  /* 0x0000003013057824 */ /* 0x000fe400078e02ff */
[----:B------:R-:W-:-:S03]  /*11580*/  IMAD.MOV.U32 R7, RZ, RZ, RZ ;  /* 0x000000ffff077224 */ /* 0x000fc600078e00ff */
        /* <DEDUP_REMOVED lines=9> */
[----:B-----5:R-:W-:-:S04]  /*11620*/  LEA R8, P1, R9, R30, 0x1 ;  /* 0x0000001e09087211 */ /* 0x020fc800078208ff */
[----:B------:R-:W-:Y:S01]  /*11630*/  LEA.HI.X R9, R9, R31, R7, 0x1, P1 ;  /* 0x0000001f09097211 */ /* 0x000fe200008f0c07 */
[----:B------:R-:W-:Y:S01]  /*11640*/  IMAD.WIDE R4, R5, 0x2, R34 ;  /* 0x0000000205047825 */ /* 0x000fe200078e0222 */
[----:B------:R-:W-:-:S04]  /*11650*/  IADD3 R13, P1, R14, R13, RZ ;  /* 0x0000000d0e0d7210 */ /* 0x000fc80007f3e0ff */
[----:B------:R-:W2:Y:S01]  /*11660*/  LD.E.128 R8, desc[UR6][R8.64] ;  /* 0x0000000608087980 */ /* 0x000ea2000c101d00 */
[----:B------:R-:W-:Y:S02]  /*11670*/  LEA.HI.X.SX32 R12, R14, R12, 0x1, P1 ;  /* 0x0000000c0e0c7211 */ /* 0x000fe400008f0eff */
[C---:B------:R-:W-:Y:S01]  /*11680*/  LEA R14, P1, R13.reuse, R32, 0x1 ;  /* 0x000000200d0e7211 */ /* 0x040fe200078208ff */
[----:B------:R-:W3:Y:S03]  /*11690*/  LD.E.128 R4, desc[UR6][R4.64] ;  /* 0x0000000604047980 */ /* 0x000ee6000c101d00 */
[----:B------:R-:W-:-:S06]  /*116a0*/  LEA.HI.X R15, R13, R33, R12, 0x1, P1 ;  /* 0x000000210d0f7211 */ /* 0x000fcc00008f0c0c */
[----:B------:R-:W4:Y:S01]  /*116b0*/  LD.E.128 R12, desc[UR6][R14.64] ;  /* 0x000000060e0c7980 */ /* 0x000f22000c101d00 */
[C---:B------:R-:W-:Y:S01]  /*116c0*/  IMAD.U32 R26, R20.reuse, 0x10000, RZ ;  /* 0x00010000141a7824 */ /* 0x040fe200078e00ff */
        /* <DEDUP_REMOVED lines=9> */
[----:B------:R-:W-:Y:S01]  /*11760*/  IMAD.U32 R38, R10, 0x10000, RZ ;  /* 0x000100000a267824 */ /* 0x000fe200078e00ff */
        /* <DEDUP_REMOVED lines=22> */
[----:B----4-:R-:W-:Y:S01]  /*118d0*/  LOP3.LUT R9, R12, 0xffff0000, RZ, 0xc0, !PT ;  /* 0xffff00000c097812 */ /* 0x010fe200078ec0ff */
[----:B------:R-:W-:Y:S01]  /*118e0*/  FMUL.FTZ R4, R4, R23 ;  /* 0x0000001704047220 */ /* 0x000fe20000410000 */
[----:B------:R-:W-:Y:S01]  /*118f0*/  FMUL.FTZ R43, R43, R36 ;  /* 0x000000242b2b7220 */ /* 0x000fe20000410000 */
[----:B------:R-:W-:Y:S01]  /*11900*/  IMAD.U32 R10, R12, 0x10000, RZ ;  /* 0x000100000c0a7824 */ /* 0x000fe200078e00ff */
[----:B------:R-:W-:Y:S01]  /*11910*/  SHF.L.U32 R7, R13, 0x10, RZ ;  /* 0x000000100d077819 */ /* 0x000fe200000006ff */
[----:B------:R-:W-:Y:S01]  /*11920*/  FMUL.FTZ R8, R41, R8 ;  /* 0x0000000829087220 */ /* 0x000fe20000410000 */
[----:B------:R-:W-:Y:S01]  /*11930*/  LOP3.LUT R23, R13, 0xffff0000, RZ, 0xc0, !PT ;  /* 0xffff00000d177812 */ /* 0x000fe200078ec0ff */
[----:B------:R-:W-:Y:S01]  /*11940*/  FMUL.FTZ R39, R40, R39 ;  /* 0x0000002728277220 */ /* 0x000fe20000410000 */
[----:B------:R-:W-:Y:S01]  /*11950*/  @!P0 FADD.FTZ R38, -R38, -RZ ;  /* 0x800000ff26268221 */ /* 0x000fe20000010100 */
[----:B------:R-:W-:Y:S01]  /*11960*/  FMUL.FTZ R42, R42, R11 ;  /* 0x0000000b2a2a7220 */ /* 0x000fe20000410000 */
[C---:B------:R-:W-:Y:S01]  /*11970*/  IMAD.U32 R13, R14.reuse, 0x10000, RZ ;  /* 0x000100000e0d7824 */ /* 0x040fe200078e00ff */
[----:B------:R-:W-:Y:S01]  /*11980*/  LOP3.LUT R12, R14, 0xffff0000, RZ, 0xc0, !PT ;  /* 0xffff00000e0c7812 */ /* 0x000fe200078ec0ff */
[----:B------:R-:W-:Y:S01]  /*11990*/  FFMA.FTZ R10, R26, R10, R43 ;  /* 0x0000000a1a0a7223 */ /* 0x000fe2000001002b */
[----:B------:R-:W-:Y:S01]  /*119a0*/  SHF.L.U32 R11, R15, 0x10, RZ ;  /* 0x000000100f0b7819 */ /* 0x000fe200000006ff */
        /* <DEDUP_REMOVED lines=15> */
.L_x_3977:
[----:B------:R-:W-:Y:S05]  /*11aa0*/  BSYNC B0 ;  /* 0x0000000000007941 */ /* 0x000fea0003800000 */
.L_x_3976:
        /* <DEDUP_REMOVED lines=60> */
[----:B------:R-:W-:Y:S01]  /*11e70*/  @!P0 FADD.FTZ R14, -R14, -RZ ;  /* 0x800000ff0e0e8221 */ /* 0x000fe20000010100 */
[----:B------:R-:W-:Y:S01]  /*11e80*/  FMUL.FTZ R12, R9, R12 ;  /* 0x0000000c090c7220 */ /* 0x000fe20000410000 */
        /* <DEDUP_REMOVED lines=27> */
.L_x_3979:
[----:B------:R-:W-:Y:S05]  /*12040*/  BSYNC B0 ;  /* 0x0000000000007941 */ /* 0x000fea0003800000 */
.L_x_3978:
[----:B-----5:R3:W-:Y:S01]  /*12050*/  STS.128 [R245+0x3800], R4 ;  /* 0x00380004f5007388 */ /* 0x0207e20000000c00 */
[----:B------:R-:W-:Y:S05]  /*12060*/  BRA `(.L_x_3953) ;  /* 0x0000000000907947 */ /* 0x000fea0003800000 */
.L_x_3933:
[----:B------:R-:W-:Y:S02]  /*12070*/  IMAD.IADD R3, R238, 0x1, -R71 ;  /* 0x00000001ee037824 */ /* 0x000fe400078e0a47 */
[C---:B------:R-:W-:Y:S02]  /*12080*/  VIADD R0, R184.reuse, 0x10 ;  /* 0x00000010b8007836 */ /* 0x040fe40000000000 */
        /* <DEDUP_REMOVED lines=34> */
.L_x_3953:
[----:B------:R-:W-:Y:S05]  /*122b0*/  BSYNC B2 ;  /* 0x0000000000027941 */ /* 0x000fea0003800000 */
.L_x_3932:
[----:B------:R-:W-:Y:S02]  /*122c0*/  VIADD R240, R134, 0xffffffff ;  /* 0xffffffff86f07836 */ /* 0x000fe40000000000 */
[----:B---3--:R-:W-:Y:S02]  /*122d0*/  VIADD R4, R184, 0x60 ;  /* 0x00000060b8047836 */ /* 0x008fe40000000000 */
[----:B-1----:R-:W-:Y:S02]  /*122e0*/  IMAD.SHL.U32 R7, R240, 0x80, RZ ;  /* 0x00000080f0077824 */ /* 0x002fe400078e00ff */
[----:B------:R-:W-:Y:S02]  /*122f0*/  VIADD R2, R184, 0x50 ;  /* 0x00000050b8027836 */ /* 0x000fe40000000000 */
[----:B------:R-:W-:Y:S02]  /*12300*/  IMAD.IADD R5, R70, 0x1, -R7 ;  /* 0x0000000146057824 */ /* 0x000fe400078e0a07 */
[----:B--2---:R-:W-:-:S02]  /*12310*/  VIADD R10, R184, 0x40 ;  /* 0x00000040b80a7836 */ /* 0x004fc40000000000 */
[C---:B------:R-:W-:Y:S01]  /*12320*/  VIADD R3, R184.reuse, 0x70 ;  /* 0x00000070b8037836 */ /* 0x040fe20000000000 */
[-C--:B------:R-:W-:Y:S02]  /*12330*/  ISETP.GE.AND P6, PT, R184, R5.reuse, PT ;  /* 0x00000005b800720c */ /* 0x080fe40003fc6270 */
[-C--:B------:R-:W-:Y:S02]  /*12340*/  ISETP.GE.AND P0, PT, R0, R5.reuse, PT ;  /* 0x000000050000720c */ /* 0x080fe40003f06270 */
[-C--:B------:R-:W-:Y:S02]  /*12350*/  ISETP.GE.AND P2, PT, R4, R5.reuse, PT ;  /* 0x000000050400720c */ /* 0x080fe40003f46270 */
[-C--:B------:R-:W-:Y:S02]  /*12360*/  ISETP.GE.AND P3, PT, R2, R5.reuse, PT ;  /* 0x000000050200720c */ /* 0x080fe40003f66270 */
[-C--:B------:R-:W-:Y:S02]  /*12370*/  ISETP.GE.AND P5, PT, R24, R5.reuse, PT ;  /* 0x000000051800720c */ /* 0x080fe40003fa6270 */
[----:B------:R-:W-:-:S03]  /*12380*/  ISETP.GE.AND P1, PT, R3, R5, PT ;  /* 0x000000050300720c */ /* 0x000fc60003f26270 */
[----:B------:R-:W-:Y:S01]  /*12390*/  @!PT LDS RZ, [RZ] ;  /* 0x00000000fffff984 */ /* 0x000fe20000000800 */
[----:B------:R-:W-:Y:S01]  /*123a0*/  @!PT LDS RZ, [RZ] ;  /* 0x00000000fffff984 */ /* 0x000fe20000000800 */
[----:B------:R-:W-:Y:S01]  /*123b0*/  @!PT LDS RZ, [RZ] ;  /* 0x00000000fffff984 */ /* 0x000fe20000000800 */
[----:B------:R-:W-:Y:S02]  /*123c0*/  @!P6 LDGSTS.E.BYPASS.LTC128B.128 [R245+0x4000], desc[UR6][R232.64] ;  /* 0x04000000e8f5efae */ /* 0x000fe4000b901d46 */
[----:B------:R-:W-:Y:S02]  /*123d0*/  @!P0 LEA R12, P4, R76, R232, 0x1 ;  /* 0x000000e84c0c8211 */ /* 0x000fe400078808ff */
[----:B------:R-:W-:Y:S01]  /*123e0*/  @!P6 LDGSTS.E.BYPASS.LTC128B.128 [R245+0x8000], desc[UR6][R232.64+0x80] ;  /* 0x08000080e8f5efae */ /* 0x000fe2000b901d46 */
[----:B------:R-:W-:Y:S01]  /*123f0*/  ISETP.GE.AND P6, PT, R28, R5, PT ;  /* 0x000000051c00720c */ /* 0x000fe20003fc6270 */
[----:B------:R-:W-:Y:S01]  /*12400*/  @!P2 IMAD.MOV.U32 R14, RZ, RZ, R232 ;  /* 0x000000ffff0ea224 */ /* 0x000fe200078e00e8 */
[----:B------:R-:W-:Y:S01]  /*12410*/  @!P0 LEA.HI.X R13, R76, R233, R77, 0x1, P4 ;  /* 0x000000e94c0d8211 */ /* 0x000fe200020f0c4d */
[----:B------:R-:W-:Y:S01]  /*12420*/  @!P2 IMAD.MOV.U32 R15, RZ, RZ, R233 ;  /* 0x000000ffff0fa224 */ /* 0x000fe200078e00e9 */
[----:B------:R-:W-:Y:S01]  /*12430*/  ISETP.GE.AND P4, PT, R10, R5, PT ;  /* 0x000000050a00720c */ /* 0x000fe20003f86270 */
[----:B------:R-:W-:-:S02]  /*12440*/  @!P2 IMAD R8, R65, 0xc0, RZ ;  /* 0x000000c04108a824 */ /* 0x000fc400078e02ff */
[----:B------:R-:W-:Y:S01]  /*12450*/  @!P0 LDGSTS.E.BYPASS.LTC128B.128 [R245+0x4800], desc[UR6][R12.64] ;  /* 0x048000000cf58fae */ /* 0x000fe2000b901d46 */
[----:B------:R-:W-:Y:S02]  /*12460*/  @!P3 IMAD.MOV.U32 R16, RZ, RZ, R232 ;  /* 0x000000ffff10b224 */ /* 0x000fe400078e00e8 */
[----:B------:R-:W-:Y:S01]  /*12470*/  @!P3 IMAD.MOV.U32 R17, RZ, RZ, R233 ;  /* 0x000000ffff11b224 */ /* 0x000fe200078e00e9 */
[----:B------:R-:W-:Y:S01]  /*12480*/  @!P0 LDGSTS.E.BYPASS.LTC128B.128 [R245+0x8800], desc[UR6][R12.64+0x80] ;  /* 0x088000800cf58fae */ /* 0x000fe2000b901d46 */
[C---:B------:R-:W-:Y:S01]  /*12490*/  @!P2 IMAD.WIDE.U32 R14, R64.reuse, 0xc0, R14 ;  /* 0x000000c0400ea825 */ /* 0x040fe200078e000e */
[----:B----4-:R-:W-:-:S03]  /*124a0*/  @!P6 LEA R22, P0, R64, R232, 0x6 ;  /* 0x000000e84016e211 */ /* 0x010fc600078030ff */
[----:B------:R-:W-:Y:S01]  /*124b0*/  @!P5 IMAD R6, R65, 0x60, RZ ;  /* 0x000000604106d824 */ /* 0x000fe200078e02ff */
[C---:B------:R-:W-:Y:S01]  /*124c0*/  @!P6 LEA.HI.X R23, R64.reuse, R233, R65, 0x6, P0 ;  /* 0x000000e94017e211 */ /* 0x040fe200000f3441 */
[----:B------:R-:W-:-:S04]  /*124d0*/  @!P5 IMAD.WIDE.U32 R18, R64, 0x60, R232 ;  /* 0x000000604012d825 */ /* 0x000fc800078e00e8 */
[----:B------:R-:W-:Y:S01]  /*124e0*/  @!P3 IMAD R9, R65, 0xa0, RZ ;  /* 0x000000a04109b824 */ /* 0x000fe200078e02ff */
[----:B------:R-:W-:Y:S01]  /*124f0*/  @!P6 LDGSTS.E.BYPASS.LTC128B.128 [R245+0x5000], desc[UR6][R22.64] ;  /* 0x0500000016f5efae */ /* 0x000fe2000b901d46 */
[----:B------:R-:W-:-:S03]  /*12500*/  @!P3 IMAD.WIDE.U32 R16, R64, 0xa0, R16 ;  /* 0x000000a04010b825 */ /* 0x000fc600078e0010 */
[----:B------:R-:W-:Y:S01]  /*12510*/  @!P6 LDGSTS.E.BYPASS.LTC128B.128 [R245+0x9000], desc[UR6][R22.64+0x80] ;  /* 0x0900008016f5efae */ /* 0x000fe2000b901d46 */
[----:B------:R-:W-:Y:S01]  /*12520*/  @!P2 IMAD.IADD R15, R8, 0x1, R15 ;  /* 0x00000001080fa824 */ /* 0x000fe200078e020f */
[----:B------:R-:W-:Y:S01]  /*12530*/  @!P4 LEA R8, P0, R64, R232, 0x7 ;  /* 0x000000e84008c211 */ /* 0x000fe200078038ff */
[----:B------:R-:W-:Y:S01]  /*12540*/  @!P5 IMAD.IADD R19, R6, 0x1, R19 ;  /* 0x000000010613d824 */ /* 0x000fe200078e0213 */
[----:B------:R-:W-:Y:S01]  /*12550*/  SHF.R.S32.HI R55, RZ, 0x1f, R78 ;  /* 0x0000001fff377819 */ /* 0x000fe2000001144e */
[----:B------:R-:W-:Y:S01]  /*12560*/  @!P3 IMAD.IADD R17, R9, 0x1, R17 ;  /* 0x000000010911b824 */ /* 0x000fe200078e0211 */
[C---:B------:R-:W-:Y:S01]  /*12570*/  @!P4 LEA.HI.X R9, R64.reuse, R233, R65, 0x7, P0 ;  /* 0x000000e94009c211 */ /* 0x040fe200000f3c41 */
[----:B------:R-:W-:Y:S01]  /*12580*/  @!P1 IMAD R6, R65, 0xe0, RZ ;  /* 0x000000e041069824 */ /* 0x000fe200078e02ff */
[----:B------:R-:W-:Y:S01]  /*12590*/  @!P5 LDGSTS.E.BYPASS.LTC128B.128 [R245+0x5800], desc[UR6][R18.64] ;  /* 0x0580000012f5dfae */ /* 0x000fe2000b901d46 */
[----:B------:R-:W-:Y:S01]  /*125a0*/  @!P1 IMAD.WIDE.U32 R20, R64, 0xe0, R232 ;  /* 0x000000e040149825 */ /* 0x000fe200078e00e8 */
[----:B------:R-:W-:-:S02]  /*125b0*/  ISETP.GE.AND P0, PT, R0, R5, PT ;  /* 0x000000050000720c */ /* 0x000fc40003f06270 */
[----:B------:R-:W-:Y:S01]  /*125c0*/  @!P5 LDGSTS.E.BYPASS.LTC128B.128 [R245+0x9800], desc[UR6][R18.64+0x80] ;  /* 0x0980008012f5dfae */ /* 0x000fe2000b901d46 */
[----:B------:R-:W-:Y:S01]  /*125d0*/  @!P1 IMAD.IADD R21, R6, 0x1, R21 ;  /* 0x0000000106159824 */ /* 0x000fe200078e0215 */
[-C--:B------:R-:W-:Y:S02]  /*125e0*/  ISETP.GE.AND P5, PT, R2, R5.reuse, PT ;  /* 0x000000050200720c */ /* 0x080fe40003fa6270 */
[----:B------:R-:W-:Y:S01]  /*125f0*/  @!P4 LDGSTS.E.BYPASS.LTC128B.128 [R245+0x6000], desc[UR6][R8.64] ;  /* 0x0600000008f5cfae */ /* 0x000fe2000b901d46 */
[----:B------:R-:W-:Y:S01]  /*12600*/  IMAD.SHL.U32 R0, R72, 0x40, RZ ;  /* 0x0000004048007824 */ /* 0x000fe200078e00ff */
[----:B------:R-:W-:Y:S02]  /*12610*/  LEA.HI R55, R55, R78, RZ, 0x3 ;  /* 0x0000004e37377211 */ /* 0x000fe400078f18ff */
[----:B------:R-:W-:Y:S01]  /*12620*/  @!P4 LDGSTS.E.BYPASS.LTC128B.128 [R245+0xa000], desc[UR6][R8.64+0x80] ;  /* 0x0a00008008f5cfae */ /* 0x000fe2000b901d46 */
[-C--:B------:R-:W-:Y:S02]  /*12630*/  ISETP.GE.AND P4, PT, R184, R5.reuse, PT ;  /* 0x00000005b800720c */ /* 0x080fe40003f86270 */
[----:B------:R-:W-:Y:S01]  /*12640*/  ISETP.GE.AND P6, PT, R10, R5, PT ;  /* 0x000000050a00720c */ /* 0x000fe20003fc6270 */
[----:B------:R-:W-:Y:S01]  /*12650*/  @!P3 LDGSTS.E.BYPASS.LTC128B.128 [R245+0x6800], desc[UR6][R16.64] ;  /* 0x0680000010f5bfae */ /* 0x000fe2000b901d46 */
[----:B------:R-:W-:-:S03]  /*12660*/  LEA.HI R6, R73, R73, RZ, 0x1 ;  /* 0x0000004949067211 */ /* 0x000fc600078f08ff */
[----:B------:R1:W-:Y:S01]  /*12670*/  @!P3 LDGSTS.E.BYPASS.LTC128B.128 [R245+0xa800], desc[UR6][R16.64+0x80] ;  /* 0x0a80008010f5bfae */ /* 0x0003e2000b901d46 */
[----:B------:R-:W-:Y:S01]  /*12680*/  IMAD.SHL.U32 R184, R184, 0x8, RZ ;  /* 0x00000008b8b87824 */ /* 0x000fe200078e00ff */
[----:B------:R-:W-:Y:S02]  /*12690*/  LOP3.LUT R6, R6, 0xfffffffe, RZ, 0xc0, !PT ;  /* 0xfffffffe06067812 */ /* 0x000fe400078ec0ff */
[----:B------:R-:W-:Y:S03]  /*126a0*/  @!P2 LDGSTS.E.BYPASS.LTC128B.128 [R245+0x7000], desc[UR6][R14.64] ;  /* 0x070000000ef5afae */ /* 0x000fe6000b901d46 */
[----:B------:R-:W-:Y:S01]  /*126b0*/  IMAD.IADD R73, R73, 0x1, -R6 ;  /* 0x0000000149497824 */ /* 0x000fe200078e0a06 */
[----:B------:R2:W-:Y:S01]  /*126c0*/  @!P2 LDGSTS.E.BYPASS.LTC128B.128 [R245+0xb000], desc[UR6][R14.64+0x80] ;  /* 0x0b0000800ef5afae */ /* 0x0005e2000b901d46 */
[----:B------:R-:W-:-:S03]  /*126d0*/  ISETP.GE.AND P2, PT, R28, R5, PT ;  /* 0x000000051c00720c */ /* 0x000fc60003f46270 */
[----:B------:R-:W-:Y:S04]  /*126e0*/  @!P1 LDGSTS.E.BYPASS.LTC128B.128 [R245+0x7800], desc[UR6][R20.64] ;  /* 0x0780000014f59fae */ /* 0x000fe8000b901d46 */
[----:B------:R-:W-:Y:S01]  /*126f0*/  @!P1 LDGSTS.E.BYPASS.LTC128B.128 [R245+0xb800], desc[UR6][R20.64+0x80] ;  /* 0x0b80008014f59fae */ /* 0x000fe2000b901d46 */
[----:B------:R-:W-:-:S03]  /*12700*/  ISETP.GE.AND P1, PT, R24, R5, PT ;  /* 0x000000051800720c */ /* 0x000fc60003f26270 */
[----:B------:R-:W0:Y:S04]  /*12710*/  LDGDEPBAR ;  /* 0x00000000000079af */ /* 0x000e280000000000 */
[----:B------:R-:W3:Y:S01]  /*12720*/  LD.E R2, desc[UR6][R132.64+0x188] ;  /* 0x0001880684027980 */ /* 0x000ee2000c101900 */
[----:B-1----:R-:W-:Y:S01]  /*12730*/  @!P0 LEA R16, P3, R74, R234, 0x1 ;  /* 0x000000ea4a108211 */ /* 0x002fe200078608ff */
[----:B------:R-:W-:-:S04]  /*12740*/  DEPBAR.LE SB0, 0x0 ;  /* 0x000080000000791a */ /* 0x000fc80000000000 */
[----:B------:R-:W-:Y:S01]  /*12750*/  BAR.SYNC.DEFER_BLOCKING 0x0 ;  /* 0x0000000000007b1d */ /* 0x000fe20000010000 */
[----:B------:R-:W-:Y:S01]  /*12760*/  @!P0 LEA.HI.X R17, R74, R235, R75, 0x1, P3 ;  /* 0x000000eb4a118211 */ /* 0x000fe200018f0c4b */
[----:B------:R-:W-:Y:S01]  /*12770*/  @!P1 IMAD.MOV.U32 R8, RZ, RZ, R234 ;  /* 0x000000ffff089224 */ /* 0x000fe200078e00ea */
[----:B------:R-:W-:Y:S01]  /*12780*/  ISETP.GE.AND P3, PT, R3, R5, PT ;  /* 0x000000050300720c */ /* 0x000fe20003f66270 */
[----:B------:R-:W-:Y:S01]  /*12790*/  @!P1 IMAD.MOV.U32 R9, RZ, RZ, R235 ;  /* 0x000000ffff099224 */ /* 0x000fe200078e00eb */
[----:B------:R-:W-:Y:S01]  /*127a0*/  LOP3.LUT R3, R55, 0xfffffff8, RZ, 0xc0, !PT ;  /* 0xfffffff837037812 */ /* 0x000fe200078ec0ff */
[----:B------:R-:W-:-:S04]  /*127b0*/  @!P1 IMAD.WIDE.U32 R12, R66, 0x60, R8 ;  /* 0x00000060420c9825 */ /* 0x000fc800078e0008 */
[----:B------:R-:W-:Y:S01]  /*127c0*/  IMAD.IADD R3, R78, 0x1, -R3 ;  /* 0x000000014e037824 */ /* 0x000fe200078e0a03 */
[----:B------:R-:W-:Y:S04]  /*127d0*/  @P4 STS.128 [R245+0xc000], RZ ;  /* 0x00c000fff5004388 */ /* 0x000fe80000000c00 */
[----:B------:R-:W-:Y:S04]  /*127e0*/  @P4 STS.128 [R245+0x10000], RZ ;  /* 0x010000fff5004388 */ /* 0x000fe80000000c00 */
[----:B------:R-:W-:Y:S01]  /*127f0*/  @!PT LDS RZ, [RZ] ;  /* 0x00000000fffff984 */ /* 0x000fe20000000800 */
[----:B------:R-:W-:Y:S01]  /*12800*/  @!PT LDS RZ, [RZ] ;  /* 0x00000000fffff984 */ /* 0x000fe20000000800 */
[----:B------:R-:W-:Y:S01]  /*12810*/  @!PT LDS RZ, [RZ] ;  /* 0x00000000fffff984 */ /* 0x000fe20000000800 */
[----:B------:R-:W-:Y:S04]  /*12820*/  @!P4 LDGSTS.E.BYPASS.LTC128B.128 [R245+0xc000], desc[UR6][R234.64] ;  /* 0x0c000000eaf5cfae */ /* 0x000fe8000b901d46 */
[----:B------:R-:W-:Y:S01]  /*12830*/  @!P4 LDGSTS.E.BYPASS.LTC128B.128 [R245+0x10000], desc[UR6][R234.64+0x80] ;  /* 0x10000080eaf5cfae */ /* 0x000fe2000b901d46 */
[----:B------:R-:W-:-:S02]  /*12840*/  ISETP.GE.AND P4, PT, R4, R5, PT ;  /* 0x000000050400720c */ /* 0x000fc40003f86270 */
[----:B------:R-:W-:Y:S01]  /*12850*/  LOP3.LUT R5, R0, 0x1c0, RZ, 0xc0, !PT ;  /* 0x000001c000057812 */ /* 0x000fe200078ec0ff */
[----:B------:R-:W-:Y:S01]  /*12860*/  @P0 STS.128 [R245+0xc800], RZ ;  /* 0x00c800fff5000388 */ /* 0x000fe20000000c00 */
[----:B------:R-:W-:-:S03]  /*12870*/  @!P1 IMAD R4, R67, 0x60, RZ ;  /* 0x0000006043049824 */ /* 0x000fc600078e02ff */
[----:B------:R-:W-:Y:S01]  /*12880*/  @P0 STS.128 [R245+0x10800], RZ ;  /* 0x010800fff5000388 */ /* 0x000fe20000000c00 */
[----:B------:R-:W-:-:S03]  /*12890*/  LOP3.LUT R0, R5, 0x8, R184, 0xf8, !PT ;  /* 0x0000000805007812 */ /* 0x000fc600078ef8b8 */
[----:B------:R-:W-:Y:S01]  /*128a0*/  @!PT LDS RZ, [RZ] ;  /* 0x00000000fffff984 */ /* 0x000fe20000000800 */
[----:B------:R-:W-:Y:S01]  /*128b0*/  @!PT LDS RZ, [RZ] ;  /* 0x00000000fffff984 */ /* 0x000fe20000000800 */
[----:B------:R-:W-:Y:S01]  /*128c0*/  @!PT LDS RZ, [RZ] ;  /* 0x00000000fffff984 */ /* 0x000fe20000000800 */
[----:B------:R-:W-:Y:S01]  /*128d0*/  @!P0 LDGSTS.E.BYPASS.LTC128B.128 [R245+0xc800], desc[UR6][R16.64] ;  /* 0x0c80000010f58fae */ /* 0x000fe2000b901d46 */
[----:B------:R-:W-:-:S03]  /*128e0*/  SHF.R.U32.HI R5, RZ, 0x3, R5 ;  /* 0x00000003ff057819 */ /* 0x000fc60000011605 */
[----:B------:R1:W-:Y:S01]  /*128f0*/  @!P0 LDGSTS.E.BYPASS.LTC128B.128 [R245+0x10800], desc[UR6][R16.64+0x80] ;  /* 0x1080008010f58fae */ /* 0x0003e2000b901d46 */
[----:B--2---:R-:W-:Y:S01]  /*12900*/  @!P2 LEA R14, P0, R66, R234, 0x6 ;  /* 0x000000ea420ea211 */ /* 0x004fe200078030ff */
[----:B------:R-:W-:Y:S01]  /*12910*/  @!P1 IMAD.IADD R13, R4, 0x1, R13 ;  /* 0x00000001040d9824 */ /* 0x000fe200078e020d */
[----:B------:R-:W-:Y:S02]  /*12920*/  LOP3.LUT R4, R0, R5, RZ, 0x3c, !PT ;  /* 0x0000000500047212 */ /* 0x000fe400078e3cff */
[----:B------:R-:W-:Y:S01]  /*12930*/  @!P2 LEA.HI.X R15, R66, R235, R67, 0x6, P0 ;  /* 0x000000eb420fa211 */ /* 0x000fe200000f3443 */
[----:B------:R-:W-:Y:S01]  /*12940*/  IMAD.SHL.U32 R0, R3, 0x40, RZ ;  /* 0x0000004003007824 */ /* 0x000fe200078e00ff */
[----:B------:R-:W-:Y:S01]  /*12950*/  @P2 STS.128 [R245+0xd000], RZ ;  /* 0x00d000fff5002388 */ /* 0x000fe20000000c00 */
[----:B------:R-:W-:-:S03]  /*12960*/  IMAD R229, R73, 0x200, R4 ;  /* 0x0000020049e57824 */ /* 0x000fc600078e0204 */
[----:B------:R-:W-:Y:S01]  /*12970*/  @P2 STS.128 [R245+0x11000], RZ ;  /* 0x011000fff5002388 */ /* 0x000fe20000000c00 */
[----:B------:R-:W-:-:S03]  /*12980*/  IMAD.SHL.U32 R55, R55, 0x40, RZ ;  /* 0x0000004037377824 */ /* 0x000fc600078e00ff */
[----:B------:R-:W-:Y:S01]  /*12990*/  @!PT LDS RZ, [RZ] ;  /* 0x00000000fffff984 */ /* 0x000fe20000000800 */
[----:B------:R-:W-:Y:S01]  /*129a0*/  @!PT LDS RZ, [RZ] ;  /* 0x00000000fffff984 */ /* 0x000fe20000000800 */
[----:B------:R-:W-:Y:S01]  /*129b0*/  @!PT LDS RZ, [RZ] ;  /* 0x00000000fffff984 */ /* 0x000fe20000000800 */
[----:B------:R-:W-:Y:S01]  /*129c0*/  @!P2 LDGSTS.E.BYPASS.LTC128B.128 [R245+0xd000], desc[UR6][R14.64] ;  /* 0x0d0000000ef5afae */ /* 0x000fe2000b901d46 */
[----:B------:R-:W-:Y:S01]  /*129d0*/  @!P4 IMAD.MOV.U32 R4, RZ, RZ, R234 ;  /* 0x000000ffff04c224 */ /* 0x000fe200078e00ea */
[----:B------:R-:W-:Y:S01]  /*129e0*/  LOP3.LUT R0, R0, 0x1c0, RZ, 0xc0, !PT ;  /* 0x000001c000007812 */ /* 0x000fe200078ec0ff */
[----:B------:R-:W-:Y:S01]  /*129f0*/  @!P4 IMAD.MOV.U32 R5, RZ, RZ, R235 ;  /* 0x000000ffff05c224 */ /* 0x000fe200078e00eb */
[----:B------:R2:W-:Y:S01]  /*12a00*/  @!P2 LDGSTS.E.BYPASS.LTC128B.128 [R245+0x11000], desc[UR6][R14.64+0x80] ;  /* 0x110000800ef5afae */ /* 0x0005e2000b901d46 */
[----:B------:R-:W-:-:S03]  /*12a10*/  IMAD.SHL.U32 R73, R73, 0x8, RZ ;  /* 0x0000000849497824 */ /* 0x000fc600078e00ff */
[----:B------:R-:W-:Y:S04]  /*12a20*/  @P1 STS.128 [R245+0xd800], RZ ;  /* 0x00d800fff5001388 */ /* 0x000fe80000000c00 */
[----:B------:R-:W-:Y:S01]  /*12a30*/  @P1 STS.128 [R245+0x11800], RZ ;  /* 0x011800fff5001388 */ /* 0x000fe20000000c00 */
[----:B------:R-:W-:-:S03]  /*12a40*/  @!P4 IMAD.WIDE.U32 R18, R66, 0xc0, R4 ;  /* 0x000000c04212c825 */ /* 0x000fc600078e0004 */
[----:B------:R-:W-:Y:S01]  /*12a50*/  @!PT LDS RZ, [RZ] ;  /* 0x00000000fffff984 */ /* 0x000fe20000000800 */
[----:B------:R-:W-:Y:S01]  /*12a60*/  @!PT LDS RZ, [RZ] ;  /* 0x00000000fffff984 */ /* 0x000fe20000000800 */
[----:B------:R-:W-:Y:S01]  /*12a70*/  @!PT LDS RZ, [RZ] ;  /* 0x00000000fffff984 */ /* 0x000fe20000000800 */
[----:B------:R-:W-:Y:S01]  /*12a80*/  @!P1 LDGSTS.E.BYPASS.LTC128B.128 [R245+0xd800], desc[UR6][R12.64] ;  /* 0x0d8000000cf59fae */ /* 0x000fe2000b901d46 */
[----:B------:R-:W-:-:S03]  /*12a90*/  LOP3.LUT R4, R0, 0x8, R73, 0xf8, !PT ;  /* 0x0000000800047812 */ /* 0x000fc600078ef849 */
[----:B------:R4:W-:Y:S01]  /*12aa0*/  @!P1 LDGSTS.E.BYPASS.LTC128B.128 [R245+0x11800], desc[UR6][R12.64+0x80] ;  /* 0x118000800cf59fae */ /* 0x0009e2000b901d46 */
[----:B------:R-:W-:Y:S01]  /*12ab0*/  R2P PR, R3, 0x6 ;  /* 0x0000000603007804 */ /* 0x000fe20000000000 */
[----:B------:R-:W-:Y:S01]  /*12ac0*/  @!P5 IMAD R10, R67, 0xa0, RZ ;  /* 0x000000a0430ad824 */ /* 0x000fe200078e02ff */
[----:B------:R-:W-:Y:S01]  /*12ad0*/  SHF.R.U32.HI R3, RZ, 0x3, R0 ;  /* 0x00000003ff037819 */ /* 0x000fe20000011600 */
[----:B------:R-:W-:Y:S01]  /*12ae0*/  @!P5 IMAD.WIDE.U32 R8, R66, 0xa0, R234 ;  /* 0x000000a04208d825 */ /* 0x000fe200078e00ea */
[----:B------:R-:W-:Y:S02]  /*12af0*/  LOP3.LUT R55, R55, 0xfffffe00, RZ, 0xc0, !PT ;  /* 0xfffffe0037377812 */ /* 0x000fe400078ec0ff */
[----:B------:R-:W-:Y:S01]  /*12b00*/  LOP3.LUT R4, R4, R3, RZ, 0x3c, !PT ;  /* 0x0000000304047212 */ /* 0x000fe200078e3cff */
[----:B-1----:R-:W-:Y:S02]  /*12b10*/  @!P4 IMAD R16, R67, 0xc0, RZ ;  /* 0x000000c04310c824 */ /* 0x002fe400078e02ff */
[----:B------:R-:W-:-:S02]  /*12b20*/  @!P5 IMAD.IADD R11, R10, 0x1, R9 ;  /* 0x000000010a0bd824 */ /* 0x000fc400078e0209 */
[----:B------:R-:W-:Y:S01]  /*12b30*/  IMAD R3, R68, 0x400, R55 ;  /* 0x0000040044037824 */ /* 0x000fe200078e0237 */
[----:B------:R-:W-:Y:S01]  /*12b40*/  @P6 STS.128 [R245+0xe000], RZ ;  /* 0x00e000fff5006388 */ /* 0x000fe20000000c00 */
[----:B------:R-:W-:Y:S02]  /*12b50*/  @!P5 IMAD.MOV.U32 R10, RZ, RZ, R8 ;  /* 0x000000ffff0ad224 */ /* 0x000fe400078e0008 */
[----:B------:R-:W-:Y:S01]  /*12b60*/  @!P3 IMAD R8, R67, 0xe0, RZ ;  /* 0x000000e04308b824 */ /* 0x000fe200078e02ff */
[----:B------:R-:W-:Y:S01]  /*12b70*/  @P6 STS.128 [R245+0x12000], RZ ;  /* 0x012000fff5006388 */ /* 0x000fe20000000c00 */
[C---:B--2---:R-:W-:Y:S01]  /*12b80*/  @!P3 IMAD.WIDE.U32 R14, R66.reuse, 0xe0, R234 ;  /* 0x000000e0420eb825 */ /* 0x044fe200078e00ea */
[----:B----4-:R-:W-:-:S04]  /*12b90*/  @!P6 LEA R12, P0, R66, R234, 0x7 ;  /* 0x000000ea420ce211 */ /* 0x010fc800078038ff */
[----:B------:R-:W-:Y:S01]  /*12ba0*/  @!P6 LEA.HI.X R13, R66, R235, R67, 0x7, P0 ;  /* 0x000000eb420de211 */ /* 0x000fe200000f3c43 */
[----:B------:R-:W-:Y:S02]  /*12bb0*/  @!P4 IMAD.IADD R17, R16, 0x1, R19 ;  /* 0x000000011011c824 */ /* 0x000fe400078e0213 */
[----:B------:R-:W-:Y:S02]  /*12bc0*/  @!P4 IMAD.MOV.U32 R16, RZ, RZ, R18 ;  /* 0x000000ffff10c224 */ /* 0x000fe400078e0012 */
[----:B------:R-:W-:Y:S01]  /*12bd0*/  @!PT LDS RZ, [RZ] ;  /* 0x00000000fffff984 */ /* 0x000fe20000000800 */
[----:B------:R-:W-:Y:S01]  /*12be0*/  @!PT LDS RZ, [RZ] ;  /* 0x00000000fffff984 */ /* 0x000fe20000000800 */
[----:B------:R-:W-:Y:S01]  /*12bf0*/  @!PT LDS RZ, [RZ] ;  /* 0x00000000fffff984 */ /* 0x000fe20000000800 */
[----:B------:R-:W-:Y:S01]  /*12c00*/  @!P6 LDGSTS.E.BYPASS.LTC128B.128 [R245+0xe000], desc[UR6][R12.64] ;  /* 0x0e0000000cf5efae */ /* 0x000fe2000b901d46 */
[----:B------:R-:W-:-:S03]  /*12c10*/  IMAD.IADD R230, R4, 0x1, R3 ;  /* 0x0000000104e67824 */ /* 0x000fc600078e0203 */
[----:B------:R1:W-:Y:S01]  /*12c20*/  @!P6 LDGSTS.E.BYPASS.LTC128B.128 [R245+0x12000], desc[UR6][R12.64+0x80] ;  /* 0x120000800cf5efae */ /* 0x0003e2000b901d46 */
[----:B------:R-:W-:-:S03]  /*12c30*/  @!P3 IMAD.IADD R9, R8, 0x1, R15 ;  /* 0x000000010809b824 */ /* 0x000fc600078e020f */
[----:B------:R-:W-:Y:S01]  /*12c40*/  @P5 STS.128 [R245+0xe800], RZ ;  /* 0x00e800fff5005388 */ /* 0x000fe20000000c00 */
[----:B------:R-:W-:-:S03]  /*12c50*/  @!P3 IMAD.MOV.U32 R8, RZ, RZ, R14 ;  /* 0x000000ffff08b224 */ /* 0x000fc600078e000e */
[----:B------:R-:W-:Y:S01]  /*12c60*/  @P5 STS.128 [R245+0x12800], RZ ;  /* 0x012800fff5005388 */ /* 0x000fe20000000c00 */
[----:B------:R-:W-:-:S03]  /*12c70*/  LEA R229, R229, UR4, 0x1 ;  /* 0x00000004e5e57c11 */ /* 0x000fc6000f8e08ff */
[----:B------:R-:W-:Y:S01]  /*12c80*/  @!PT LDS RZ, [RZ] ;  /* 0x00000000fffff984 */ /* 0x000fe20000000800 */
[----:B------:R-:W-:Y:S01]  /*12c90*/  @!PT LDS RZ, [RZ] ;  /* 0x00000000fffff984 */ /* 0x000fe20000000800 */
[----:B------:R-:W-:Y:S01]  /*12ca0*/  @!PT LDS RZ, [RZ] ;  /* 0x00000000fffff984 */ /* 0x000fe20000000800 */
[----:B------:R-:W-:Y:S01]  /*12cb0*/  @!P5 LDGSTS.E.BYPASS.LTC128B.128 [R245+0xe800], desc[UR6][R10.64] ;  /* 0x0e8000000af5dfae */ /* 0x000fe2000b901d46 */
[----:B------:R-:W-:-:S03]  /*12cc0*/  LEA R230, R230, UR4, 0x1 ;  /* 0x00000004e6e67c11 */ /* 0x000fc6000f8e08ff */
        /* <DEDUP_REMOVED lines=10> */
[----:B------:R-:W-:-:S03]  /*12d70*/  IMAD.MOV.U32 R5, RZ, RZ, 0x10 ;  /* 0x00000010ff057424 */ /* 0x000fc600078e00ff */
[----:B------:R-:W-:Y:S01]  /*12d80*/  @!PT LDS RZ, [RZ] ;  /* 0x00000000fffff984 */ /* 0x000fe20000000800 */
[----:B------:R-:W-:Y:S01]  /*12d90*/  @!PT LDS RZ, [RZ] ;  /* 0x00000000fffff984 */ /* 0x000fe20000000800 */
[----:B------:R-:W-:Y:S01]  /*12da0*/  @!PT LDS RZ, [RZ] ;  /* 0x00000000fffff984 */ /* 0x000fe20000000800 */
[----:B------:R-:W-:Y:S01]  /*12db0*/  @!P3 LDGSTS.E.BYPASS.LTC128B.128 [R245+0xf800], desc[UR6][R8.64] ;  /* 0x0f80000008f5bfae */ /* 0x000fe2000b901d46 */
[----:B------:R-:W-:-:S03]  /*12dc0*/  IMAD.MOV.U32 R3, RZ, RZ, 0x20 ;  /* 0x00000020ff037424 */ /* 0x000fc600078e00ff */
[----:B------:R2:W-:Y:S04]  /*12dd0*/  @!P3 LDGSTS.E.BYPASS.LTC128B.128 [R245+0x13800], desc[UR6][R8.64+0x80] ;  /* 0x1380008008f5bfae */ /* 0x0005e8000b901d46 */
[----:B------:R-:W-:Y:S04]  /*12de0*/  LDSM.16.M88.4 R124, [R230] ;  /* 0x00000000e67c783b */ /* 0x000fe80000000200 */
[----:B------:R-:W4:Y:S04]  /*12df0*/  LDSM.16.M88.4 R80, [R229+0x4000] ;  /* 0x00400000e550783b */ /* 0x000f280000000200 */
[----:B-1----:R-:W1:Y:S01]  /*12e00*/  LDSM.16.M88.4 R12, [R229+0x4800] ;  /* 0x00480000e50c783b */ /* 0x002e620000000200 */
[----:B------:R-:W-:-:S02]  /*12e10*/  SEL R5, R5, 0xfffffff0, !P1 ;  /* 0xfffffff005057807 */ /* 0x000fc40004800000 */
[----:B------:R-:W-:Y:S01]  /*12e20*/  SEL R3, R3, 0xffffffe0, !P2 ;  /* 0xffffffe003037807 */ /* 0x000fe20005000000 */
[C---:B------:R-:W-:Y:S01]  /*12e30*/  VIADD R0, R229.reuse, 0x4000 ;  /* 0x00004000e5007836 */ /* 0x040fe20000000000 */
[----:B------:R-:W-:Y:S01]  /*12e40*/  R2P PR, R72, 0x6 ;  /* 0x0000000648007804 */ /* 0x000fe20000000000 */
[----:B------:R-:W1:Y:S01]  /*12e50*/  LDSM.16.M88.4 R56, [R229+0x5000] ;  /* 0x00500000e538783b */ /* 0x000e620000000200 */
[----:B------:R-:W-:Y:S02]  /*12e60*/  VIADD R227, R229, 0x4020 ;  /* 0x00004020e5e37836 */ /* 0x000fe40000000000 */
[--C-:B------:R-:W-:Y:S01]  /*12e70*/  IMAD R228, R5, 0x2, R230.reuse ;  /* 0x0000000205e47824 */ /* 0x100fe200078e02e6 */
[----:B------:R-:W1:Y:S04]  /*12e80*/  LDSM.16.M88.4 R44, [R229+0x5800] ;  /* 0x00580000e52c783b */ /* 0x000e680000000200 */
[----:B------:R-:W1:Y:S04]  /*12e90*/  LDSM.16.M88.4 R36, [R229+0x6000] ;  /* 0x00600000e524783b */ /* 0x000e680000000200 */
[----:B------:R-:W-:Y:S01]  /*12ea0*/  @P1 VIADD R227, R0, 0xffffffe0 ;  /* 0xffffffe000e31836 */ /* 0x000fe20000000000 */
[----:B-----5:R-:W1:Y:S04]  /*12eb0*/  LDSM.16.M88.4 R28, [R229+0x6800] ;  /* 0x00680000e51c783b */ /* 0x020e680000000200 */
[----:B------:R-:W1:Y:S04]  /*12ec0*/  LDSM.16.M88.4 R20, [R229+0x7000] ;  /* 0x00700000e514783b */ /* 0x000e680000000200 */
[----:B------:R-:W3:Y:S04]  /*12ed0*/  LDSM.16.M88.4 R88, [R229+0x7800] ;  /* 0x00780000e558783b */ /* 0x000ee80000000200 */
[----:B--2---:R-:W-:Y:S04]  /*12ee0*/  LDSM.16.M88.4 R8, [R228] ;  /* 0x00000000e408783b */ /* 0x004fe80000000200 */
[----:B------:R-:W2:Y:S01]  /*12ef0*/  LDSM.16.M88.4 R16, [R227] ;  /* 0x00000000e310783b */ /* 0x000ea20000000200 */
[C---:B----4-:R-:W-:Y:S03]  /*12f00*/  HMMA.16816.F32.BF16 R84, R124.reuse, R80, RZ ;  /* 0x000000507c54723c */ /* 0x050fe600000418ff */
[----:B------:R-:W4:Y:S03]  /*12f10*/  LDSM.16.M88.4 R96, [R227+0x800] ;  /* 0x00080000e360783b */ /* 0x000f260000000200 */
[C---:B------:R-:W-:Y:S01]  /*12f20*/  HMMA.16816.F32.BF16 R80, R124.reuse, R82, RZ ;  /* 0x000000527c50723c */ /* 0x040fe200000418ff */
[----:B------:R-:W-:Y:S04]  /*12f30*/  LDSM.16.M88.4 R92, [R227+0x1800] ;  /* 0x00180000e35c783b */ /* 0x000fe80000000200 */
[----:B------:R-:W-:Y:S01]  /*12f40*/  LDSM.16.M88.4 R140, [R230+0x2000] ;  /* 0x00200000e68c783b */ /* 0x000fe20000000200 */
[C---:B-1----:R-:W-:Y:S03]  /*12f50*/  HMMA.16816.F32.BF16 R76, R124.reuse, R12, RZ ;  /* 0x0000000c7c4c723c */ /* 0x042fe600000418ff */
[----:B------:R-:W-:Y:S03]  /*12f60*/  LDSM.16.M88.4 R136, [R229+0xb800] ;  /* 0x00b80000e588783b */ /* 0x000fe60000000200 */
[----:B------:R-:W-:Y:S01]  /*12f70*/  HMMA.16816.F32.BF16 R72, R124, R14, RZ ;  /* 0x0000000e7c48723c */ /* 0x000fe200000418ff */
[----:B------:R-:W1:Y:S01]  /*12f80*/  LDSM.16.M88.4 R12, [R227+0x1000] ;  /* 0x00100000e30c783b */ /* 0x000e620000000200 */
[----:B------:R-:W-:-:S03]  /*12f90*/  IMAD R226, R3, 0x2, R230 ;  /* 0x0000000203e27824 */ /* 0x000fc600078e02e6 */
[----:B------:R-:W1:Y:S01]  /*12fa0*/  LDSM.16.M88.4 R104, [R227+0x2000] ;  /* 0x00200000e368783b */ /* 0x000e620000000200 */
[C---:B------:R-:W-:Y:S01]  /*12fb0*/  HMMA.16816.F32.BF16 R60, R124.reuse, R56, RZ ;  /* 0x000000387c3c723c */ /* 0x040fe200000418ff */
[----:B------:R-:W-:Y:S02]  /*12fc0*/  IMAD.MOV.U32 R0, RZ, RZ, 0x40 ;  /* 0x00000040ff007424 */ /* 0x000fe400078e00ff */
[----:B------:R-:W-:Y:S03]  /*12fd0*/  LDSM.16.M88.4 R100, [R227+0x3800] ;  /* 0x00380000e364783b */ /* 0x000fe60000000200 */
[C---:B------:R-:W-:Y:S01]  /*12fe0*/  HMMA.16816.F32.BF16 R56, R124.reuse, R58, RZ ;  /* 0x0000003a7c38723c */ /* 0x040fe200000418ff */
[----:B------:R-:W-:Y:S04]  /*12ff0*/  LDSM.16.M88.4 R120, [R228+0x2000] ;  /* 0x00200000e478783b */ /* 0x000fe80000000200 */
[----:B------:R-:W-:Y:S01]  /*13000*/  LDSM.16.M88.4 R144, [R229+0xb000] ;  /* 0x00b00000e590783b */ /* 0x000fe20000000200 */
[C---:B------:R-:W-:Y:S01]  /*13010*/  HMMA.16816.F32.BF16 R48, R124.reuse, R44, RZ ;  /* 0x0000002c7c30723c */ /* 0x040fe200000418ff */
[----:B------:R-:W-:Y:S01]  /*13020*/  IMAD.SHL.U32 R53, R53, 0x2, RZ ;  /* 0x0000000235357824 */ /* 0x000fe200078e00ff */
[----:B------:R-:W-:Y:S01]  /*13030*/  LOP3.LUT R4, R4, R55, RZ, 0xfc, !PT ;  /* 0x0000003704047212 */ /* 0x000fe200078efcff */
        /* <DEDUP_REMOVED lines=11> */
[C---:B--2---:R-:W-:Y:S06]  /*130f0*/  HMMA.16816.F32.BF16 R84, R8.reuse, R16, R84 ;  /* 0x000000100854723c */ /* 0x044fec0000041854 */
[----:B------:R-:W-:Y:S01]  /*13100*/  HMMA.16816.F32.BF16 R80, R8, R18, R80 ;  /* 0x000000120850723c */ /* 0x000fe20000041850 */
[----:B------:R-:W2:Y:S01]  /*13110*/  LDSM.16.M88.4 R16, [R227+0x3000] ;  /* 0x00300000e310783b */ /* 0x000ea20000000200 */
[----:B------:R-:W-:-:S05]  /*13120*/  SEL R0, R0, 0xffffffc0, !P2 ;  /* 0xffffffc000007807 */ /* 0x000fca0005000000 */
[----:B------:R-:W-:Y:S01]  /*13130*/  IMAD.IADD R223, R229, 0x1, R0 ;  /* 0x00000001e5df7824 */ /* 0x000fe200078e0200 */
[C---:B----4-:R-:W-:Y:S06]  /*13140*/  HMMA.16816.F32.BF16 R76, R8.reuse, R96, R76 ;  /* 0x00000060084c723c */ /* 0x050fec000004184c */
[C---:B------:R-:W-:Y:S01]  /*13150*/  HMMA.16816.F32.BF16 R72, R8.reuse, R98, R72 ;  /* 0x000000620848723c */ /* 0x040fe20000041848 */
[----:B------:R-:W-:Y:S05]  /*13160*/  LDSM.16.M88.4 R96, [R223+0x4000] ;  /* 0x00400000df60783b */ /* 0x000fea0000000200 */
[C---:B-1----:R-:W-:Y:S06]  /*13170*/  HMMA.16816.F32.BF16 R60, R8.reuse, R12, R60 ;  /* 0x0000000c083c723c */ /* 0x042fec000004183c */
[----:B------:R-:W-:Y:S01]  /*13180*/  HMMA.16816.F32.BF16 R56, R8, R14, R56 ;  /* 0x0000000e0838723c */ /* 0x000fe20000041838 */
[----:B------:R-:W1:Y:S01]  /*13190*/  LDSM.16.M88.4 R12, [R226] ;  /* 0x00000000e20c783b */ /* 0x000e620000000200 */
[----:B------:R-:W-:-:S02]  /*131a0*/  IMAD R225, R3, 0x2, R228 ;  /* 0x0000000203e17824 */ /* 0x000fc400078e02e4 */
[----:B------:R-:W-:Y:S01]  /*131b0*/  IMAD.IADD R212, R0, 0x1, R227 ;  /* 0x0000000100d47824 */ /* 0x000fe200078e02e3 */
[----:B------:R-:W-:Y:S01]  /*131c0*/  LDSM.16.M88.4 R116, [R223+0x5000] ;  /* 0x00500000df74783b */ /* 0x000fe20000000200 */
[C---:B------:R-:W-:Y:S03]  /*131d0*/  HMMA.16816.F32.BF16 R48, R8.reuse, R92, R48 ;  /* 0x0000005c0830723c */ /* 0x040fe60000041830 */
[----:B------:R-:W-:Y:S03]  /*131e0*/  LDSM.16.M88.4 R112, [R223+0x6000] ;  /* 0x00600000df70783b */ /* 0x000fe60000000200 */
[C---:B------:R-:W-:Y:S01]  /*131f0*/  HMMA.16816.F32.BF16 R44, R8.reuse, R94, R44 ;  /* 0x0000005e082c723c */ /* 0x040fe2000004182c */
[----:B------:R-:W4:Y:S04]  /*13200*/  LDSM.16.M88.4 R92, [R223+0x4800] ;  /* 0x00480000df5c783b */ /* 0x000f280000000200 */
[----:B------:R-:W-:Y:S01]  /*13210*/  LDSM.16.M88.4 R108, [R223+0x6800] ;  /* 0x00680000df6c783b */ /* 0x000fe20000000200 */
[C---:B------:R-:W-:Y:S06]  /*13220*/  HMMA.16816.F32.BF16 R40, R8.reuse, R104, R40 ;  /* 0x000000680828723c */ /* 0x040fec0000041828 */
[C---:B------:R-:W-:Y:S01]  /*13230*/  HMMA.16816.F32.BF16 R36, R8.reuse, R106, R36 ;  /* 0x0000006a0824723c */ /* 0x040fe20000041824 */
[----:B------:R-:W-:Y:S05]  /*13240*/  LDSM.16.M88.4 R104, [R223+0x7800] ;  /* 0x00780000df68783b */ /* 0x000fea0000000200 */
[C---:B---3--:R-:W-:Y:S06]  /*13250*/  HMMA.16816.F32.BF16 R32, R8.reuse, R88, R32 ;  /* 0x000000580820723c */ /* 0x048fec0000041820 */
[C---:B------:R-:W-:Y:S01]  /*13260*/  HMMA.16816.F32.BF16 R28, R8.reuse, R90, R28 ;  /* 0x0000005a081c723c */ /* 0x040fe2000004181c */
[----:B------:R-:W-:Y:S05]  /*13270*/  LDSM.16.M88.4 R88, [R223+0x5800] ;  /* 0x00580000df58783b */ /* 0x000fea0000000200 */
[C---:B--2---:R-:W-:Y:S06]  /*13280*/  HMMA.16816.F32.BF16 R24, R8.reuse, R16, R24 ;  /* 0x000000100818723c */ /* 0x044fec0000041818 */
[C---:B------:R-:W-:Y:S01]  /*13290*/  HMMA.16816.F32.BF16 R20, R8.reuse, R18, R20 ;  /* 0x000000120814723c */ /* 0x040fe20000041814 */
[----:B------:R-:W2:Y:S05]  /*132a0*/  LDSM.16.M88.4 R16, [R223+0x7000] ;  /* 0x00700000df10783b */ /* 0x000eaa0000000200 */
[C---:B------:R-:W-:Y:S06]  /*132b0*/  HMMA.16816.F32.BF16 R128, R8.reuse, R100, R128 ;  /* 0x000000640880723c */ /* 0x040fec0000041880 */
[----:B------:R-:W-:Y:S01]  /*132c0*/  HMMA.16816.F32.BF16 R124, R8, R102, R124 ;  /* 0x00000066087c723c */ /* 0x000fe2000004187c */
[----:B------:R-:W-:Y:S04]  /*132d0*/  LDSM.16.M88.4 R100, [R225] ;  /* 0x00000000e164783b */ /* 0x000fe80000000200 */
[----:B------:R-:W3:Y:S01]  /*132e0*/  LDSM.16.M88.4 R8, [R212] ;  /* 0x00000000d408783b */ /* 0x000ee20000000200 */
[C---:B-1----:R-:W-:Y:S06]  /*132f0*/  HMMA.16816.F32.BF16 R84, R12.reuse, R96, R84 ;  /* 0x000000600c54723c */ /* 0x042fec0000041854 */
[C---:B------:R-:W-:Y:S01]  /*13300*/  HMMA.16816.F32.BF16 R80, R12.reuse, R98, R80 ;  /* 0x000000620c50723c */ /* 0x040fe20000041850 */
[----:B------:R-:W1:Y:S05]  /*13310*/  LDSM.16.M88.4 R96, [R212+0x800] ;  /* 0x00080000d460783b */ /* 0x000e6a0000000200 */
[C---:B----4-:R-:W-:Y:S06]  /*13320*/  HMMA.16816.F32.BF16 R76, R12.reuse, R92, R76 ;  /* 0x0000005c0c4c723c */ /* 0x050fec000004184c */
[C---:B--2---:R-:W-:Y:S06]  /*13330*/  HMMA.16816.F32.BF16 R24, R12.reuse, R16, R24 ;  /* 0x000000100c18723c */ /* 0x044fec0000041818 */
[----:B------:R-:W-:Y:S01]  /*13340*/  HMMA.16816.F32.BF16 R20, R12, R18, R20 ;  /* 0x000000120c14723c */ /* 0x000fe20000041814 */
[----:B------:R-:W2:Y:S05]  /*13350*/  LDSM.16.M88.4 R16, [R212+0x2000] ;  /* 0x00200000d410783b */ /* 0x000eaa0000000200 */
[C---:B---3--:R-:W-:Y:S06]  /*13360*/  HMMA.16816.F32.BF16 R84, R100.reuse, R8, R84 ;  /* 0x000000086454723c */ /* 0x048fec0000041854 */
[----:B------:R-:W-:Y:S01]  /*13370*/  HMMA.16816.F32.BF16 R80, R100, R10, R80 ;  /* 0x0000000a6450723c */ /* 0x000fe20000041850 */
[----:B------:R-:W3:Y:S05]  /*13380*/  LDSM.16.M88.4 R8, [R212+0x3000] ;  /* 0x00300000d408783b */ /* 0x000eea0000000200 */
        /* <DEDUP_REMOVED lines=35> */
[----:B------:R-:W4:Y:S05]  /*135c0*/  LDSM.16.M88.4 R12, [R229+0xa000] ;  /* 0x00a00000e50c783b */ /* 0x000f2a0000000200 */
[C---:B-1----:R-:W-:Y:S06]  /*135d0*/  HMMA.16816.F32.BF16 R84, R140.reuse, R96, R84 ;  /* 0x000000608c54723c */ /* 0x042fec0000041854 */
[----:B------:R-:W-:Y:S01]  /*135e0*/  HMMA.16816.F32.BF16 R80, R140, R98, R80 ;  /* 0x000000628c50723c */ /* 0x000fe20000041850 */
[----:B------:R-:W-:Y:S01]  /*135f0*/  SHF.R.S32.HI R0, RZ, 0x1f, R69 ;  /* 0x0000001fff007819 */ /* 0x000fe20000011445 */
[----:B------:R-:W-:Y:S04]  /*13600*/  LDSM.16.M88.4 R96, [R227+0x6800] ;  /* 0x00680000e360783b */ /* 0x000fe80000000200 */
[C---:B------:R-:W-:Y:S06]  /*13610*/  HMMA.16816.F32.BF16 R128, R100.reuse, R104, R128 ;  /* 0x000000686480723c */ /* 0x040fec0000041880 */
[----:B------:R-:W-:Y:S01]  /*13620*/  HMMA.16816.F32.BF16 R124, R100, R106, R124 ;  /* 0x0000006a647c723c */ /* 0x000fe2000004187c */
[----:B------:R-:W1:Y:S05]  /*13630*/  LDSM.16.M88.4 R104, [R227+0x5800] ;  /* 0x00580000e368783b */ /* 0x000e6a0000000200 */
[C---:B--2---:R-:W-:Y:S01]  /*13640*/  HMMA.16816.F32.BF16 R48, R140.reuse, R16, R48 ;  /* 0x000000108c30723c */ /* 0x044fe20000041830 */
[----:B------:R-:W-:Y:S05]  /*13650*/  LDSM.16.M88.4 R100, [R227+0x6000] ;  /* 0x00600000e364783b */ /* 0x000fea0000000200 */
[C---:B------:R-:W-:Y:S01]  /*13660*/  HMMA.16816.F32.BF16 R44, R140.reuse, R18, R44 ;  /* 0x000000128c2c723c */ /* 0x040fe2000004182c */
[----:B------:R-:W-:Y:S05]  /*13670*/  LDSM.16.M88.4 R16, [R223+0x8000] ;  /* 0x00800000df10783b */ /* 0x000fea0000000200 */
        /* <DEDUP_REMOVED lines=15> */
[C---:B------:R-:W-:Y:S01]  /*13770*/  HMMA.16816.F32.BF16 R72, R120.reuse, R114, R72 ;  /* 0x000000727848723c */ /* 0x040fe20000041848 */
[----:B------:R-:W-:Y:S05]  /*13780*/  LDSM.16.M88.4 R112, [R223+0x9000] ;  /* 0x00900000df70783b */ /* 0x000fea0000000200 */
[C---:B-1----:R-:W-:Y:S06]  /*13790*/  HMMA.16816.F32.BF16 R48, R120.reuse, R104, R48 ;  /* 0x000000687830723c */ /* 0x042fec0000041830 */
[C---:B------:R-:W-:Y:S06]  /*137a0*/  HMMA.16816.F32.BF16 R60, R120.reuse, R108, R60 ;  /* 0x0000006c783c723c */ /* 0x040fec000004183c */
[C---:B------:R-:W-:Y:S01]  /*137b0*/  HMMA.16816.F32.BF16 R56, R120.reuse, R110, R56 ;  /* 0x0000006e7838723c */ /* 0x040fe20000041838 */
[----:B------:R-:W-:Y:S05]  /*137c0*/  LDSM.16.M88.4 R108, [R212+0x4000] ;  /* 0x00400000d46c783b */ /* 0x000fea0000000200 */
[----:B------:R-:W-:Y:S01]  /*137d0*/  HMMA.16816.F32.BF16 R104, R120, R106, R44 ;  /* 0x0000006a7868723c */ /* 0x000fe2000004182c */
[----:B------:R-:W1:Y:S05]  /*137e0*/  LDSM.16.M88.4 R44, [R225+0x2000] ;  /* 0x00200000e12c783b */ /* 0x000e6a0000000200 */
[C---:B--2---:R-:W-:Y:S06]  /*137f0*/  HMMA.16816.F32.BF16 R84, R8.reuse, R16, R84 ;  /* 0x000000100854723c */ /* 0x044fec0000041854 */
[----:B------:R-:W-:Y:S01]  /*13800*/  HMMA.16816.F32.BF16 R80, R8, R18, R80 ;  /* 0x000000120850723c */ /* 0x000fe20000041850 */
[----:B------:R-:W2:Y:S01]  /*13810*/  LDSM.16.M88.4 R16, [R212+0x4800] ;  /* 0x00480000d410783b */ /* 0x000ea20000000200 */
[----:B------:R-:W-:-:S04]  /*13820*/  LEA.HI R0, R0, R69, RZ, 0x2 ;  /* 0x0000004500007211 */ /* 0x000fc800078f10ff */
[C---:B------:R-:W-:Y:S06]  /*13830*/  HMMA.16816.F32.BF16 R128, R140.reuse, R136, R128 ;  /* 0x000000888c80723c */ /* 0x040fec0000041880 */
[C---:B------:R-:W-:Y:S06]  /*13840*/  HMMA.16816.F32.BF16 R124, R140.reuse, R138, R124 ;  /* 0x0000008a8c7c723c */ /* 0x040fec000004187c */
[C---:B------:R-:W-:Y:S06]  /*13850*/  HMMA.16816.F32.BF16 R24, R140.reuse, R144, R24 ;  /* 0x000000908c18723c */ /* 0x040fec0000041818 */
[----:B------:R-:W-:Y:S01]  /*13860*/  HMMA.16816.F32.BF16 R20, R140, R146, R20 ;  /* 0x000000928c14723c */ /* 0x000fe20000041814 */
[----:B------:R-:W-:-:S05]  /*13870*/  SHF.R.S32.HI R69, RZ, 0x2, R0 ;  /* 0x00000002ff457819 */ /* 0x000fca0000011400 */
[C---:B---3--:R-:W-:Y:S06]  /*13880*/  HMMA.16816.F32.BF16 R76, R8.reuse, R12, R76 ;  /* 0x0000000c084c723c */ /* 0x048fec000004184c */
[----:B------:R-:W-:Y:S01]  /*13890*/  HMMA.16816.F32.BF16 R72, R8, R14, R72 ;  /* 0x0000000e0848723c */ /* 0x000fe20000041848 */
[----:B------:R-:W3:Y:S01]  /*138a0*/  LDSM.16.M88.4 R12, [R223+0x9800] ;  /* 0x00980000df0c783b */ /* 0x000ee20000000200 */
[----:B------:R-:W-:Y:S01]  /*138b0*/  IMAD R68, R68, 0x10, R69 ;  /* 0x0000001044447824 */ /* 0x000fe200078e0245 */
[----:B------:R-:W-:-:S04]  /*138c0*/  LOP3.LUT R0, R53, 0x6, RZ, 0xc0, !PT ;  /* 0x0000000635007812 */ /* 0x000fc800078ec0ff */
[----:B------:R-:W-:Y:S01]  /*138d0*/  IADD3 R71, R68, 0x1, R71 ;  /* 0x0000000144477810 */ /* 0x000fe20007ffe047 */
[----:B------:R-:W-:Y:S03]  /*138e0*/  HMMA.16816.F32.BF16 R128, R120, R88, R128 ;  /* 0x000000587880723c */ /* 0x000fe60000041880 */
[----:B------:R-:W-:-:S03]  /*138f0*/  IADD3 R53, R70, R71, -R238 ;  /* 0x0000004746357210 */ /* 0x000fc60007ffe8ee */
[----:B------:R-:W-:Y:S01]  /*13900*/  HMMA.16816.F32.BF16 R124, R120, R90, R124 ;  /* 0x0000005a787c723c */ /* 0x000fe2000004187c */
[----:B------:R-:W4:Y:S01]  /*13910*/  LDSM.16.M88.4 R88, [R212+0x5000] ;  /* 0x00500000d458783b */ /* 0x000f220000000200 */
[----:B------:R-:W-:-:S04]  /*13920*/  IMAD.IADD R53, R2, 0x1, R53 ;  /* 0x0000000102357824 */ /* 0x000fc800078e0235 */
[C---:B------:R-:W-:Y:S06]  /*13930*/  HMMA.16816.F32.BF16 R24, R120.reuse, R92, R24 ;  /* 0x0000005c7818723c */ /* 0x040fec0000041818 */
[----:B------:R-:W-:Y:S01]  /*13940*/  HMMA.16816.F32.BF16 R20, R120, R94, R20 ;  /* 0x0000005e7814723c */ /* 0x000fe20000041814 */
[----:B------:R-:W4:Y:S05]  /*13950*/  LDSM.16.M88.4 R92, [R223+0xa000] ;  /* 0x00a00000df5c783b */ /* 0x000f2a0000000200 */
[----:B-1----:R-:W-:Y:S01]  /*13960*/  HMMA.16816.F32.BF16 R84, R44, R108, R84 ;  /* 0x0000006c2c54723c */ /* 0x002fe20000041854 */
[----:B------:R-:W-:-:S05]  /*13970*/  VIMNMX R135, R53, R70, PT ;  /* 0x0000004635877248 */ /* 0x000fca0003fe0100 */
[C---:B--2---:R-:W-:Y:S01]  /*13980*/  HMMA.16816.F32.BF16 R76, R44.reuse, R16, R76 ;  /* 0x000000102c4c723c */ /* 0x044fe2000004184c */
[----:B------:R-:W-:Y:S02]  /*13990*/  VIADDMNMX R192, R53, 0x8, R70, PT ;  /* 0x0000000835c07846 */ /* 0x000fe40003800146 */
[----:B------:R-:W-:Y:S03]  /*139a0*/  LDSM.16.M88.4 R52, [R212+0x5800] ;  /* 0x00580000d434783b */ /* 0x000fe60000000200 */
[----:B------:R-:W-:Y:S01]  /*139b0*/  HMMA.16816.F32.BF16 R72, R44, R18, R72 ;  /* 0x000000122c48723c */ /* 0x000fe20000041848 */
[----:B------:R-:W1:Y:S01]  /*139c0*/  LDSM.16.M88.4 R16, [R223+0xa800] ;  /* 0x00a80000df10783b */ /* 0x000e620000000200 */
[----:B------:R-:W-:-:S03]  /*139d0*/  IMAD.IADD R0, R7, 0x1, R0 ;  /* 0x0000000107007824 */ /* 0x000fc600078e0200 */
[----:B------:R-:W-:Y:S01]  /*139e0*/  LDSM.16.M88.4 R68, [R223+0xb000] ;  /* 0x00b00000df44783b */ /* 0x000fe20000000200 */
[----:B------:R-:W-:Y:S01]  /*139f0*/  HMMA.16816.F32.BF16 R80, R44, R110, R80 ;  /* 0x0000006e2c50723c */ /* 0x000fe20000041850 */
[C---:B------:R-:W-:Y:S02]  /*13a00*/  VIADD R2, R0.reuse, 0x8 ;  /* 0x0000000800027836 */ /* 0x040fe40000000000 */
[----:B------:R-:W-:-:S03]  /*13a10*/  VIADD R6, R0, 0x1 ;  /* 0x0000000100067836 */ /* 0x000fc60000000000 */
[----:B------:R-:W-:Y:S01]  /*13a20*/  HMMA.16816.F32.BF16 R56, R8, R114, R56 ;  /* 0x000000720838723c */ /* 0x000fe20000041838 */
[C---:B------:R-:W-:Y:S02]  /*13a30*/  ISETP.GE.AND P5, PT, R2.reuse, R135, PT ;  /* 0x000000870200720c */ /* 0x040fe40003fa6270 */
[----:B------:R-:W-:-:S03]  /*13a40*/  ISETP.GE.AND P1, PT, R2, R192, PT ;  /* 0x000000c00200720c */ /* 0x000fc60003f26270 */
[----:B------:R-:W-:Y:S01]  /*13a50*/  HMMA.16816.F32.BF16 R40, R120, R100, R40 ;  /* 0x000000647828723c */ /* 0x000fe20000041828 */
[----:B------:R-:W-:Y:S01]  /*13a60*/  ISETP.GE.AND P6, PT, R6, R135, PT ;  /* 0x000000870600720c */ /* 0x000fe20003fc6270 */
[----:B------:R-:W-:Y:S01]  /*13a70*/  VIADD R2, R0, 0x10 ;  /* 0x0000001000027836 */ /* 0x000fe20000000000 */
[----:B------:R-:W-:-:S03]  /*13a80*/  ISETP.GE.AND P2, PT, R6, R192, PT ;  /* 0x000000c00600720c */ /* 0x000fc60003f46270 */
[----:B------:R-:W-:Y:S01]  /*13a90*/  HMMA.16816.F32.BF16 R60, R8, R112, R60 ;  /* 0x00000070083c723c */ /* 0x000fe2000004183c */
[----:B------:R-:W-:-:S05]  /*13aa0*/  VIADD R6, R0, 0x9 ;  /* 0x0000000900067836 */ /* 0x000fca0000000000 */
[----:B------:R-:W-:Y:S01]  /*13ab0*/  HMMA.16816.F32.BF16 R32, R120, R96, R32 ;  /* 0x000000607820723c */ /* 0x000fe20000041820 */
[-C--:B------:R-:W-:Y:S02]  /*13ac0*/  ISETP.GE.AND P4, PT, R2, R135.reuse, PT ;  /* 0x000000870200720c */ /* 0x080fe40003f86270 */
[----:B------:R-:W-:-:S03]  /*13ad0*/  ISETP.GE.AND P0, PT, R6, R135, PT ;  /* 0x000000870600720c */ /* 0x000fc60003f06270 */
[----:B------:R-:W-:Y:S01]  /*13ae0*/  HMMA.16816.F32.BF16 R36, R120, R102, R36 ;  /* 0x000000667824723c */ /* 0x000fe20000041824 */
[----:B------:R-:W-:Y:S02]  /*13af0*/  FSEL R97, R85, -INF , !P6 ;  /* 0xff80000055617808 */ /* 0x000fe40007000000 */
[----:B------:R-:W-:-:S03]  /*13b00*/  ISETP.GE.AND P6, PT, R2, R192, PT ;  /* 0x000000c00200720c */ /* 0x000fc60003fc6270 */
[----:B---3--:R-:W-:Y:S01]  /*13b10*/  HMMA.16816.F32.BF16 R48, R8, R12, R48 ;  /* 0x0000000c0830723c */ /* 0x008fe20000041830 */
[----:B------:R-:W-:-:S05]  /*13b20*/  VIADD R2, R0, 0x18 ;  /* 0x0000001800027836 */ /* 0x000fca0000000000 */
[----:B------:R-:W-:Y:S01]  /*13b30*/  HMMA.16816.F32.BF16 R104, R8, R14, R104 ;  /* 0x0000000e0868723c */ /* 0x000fe20000041868 */
[----:B------:R-:W2:Y:S01]  /*13b40*/  LDSM.16.M88.4 R12, [R212+0x6000] ;  /* 0x00600000d40c783b */ /* 0x000ea20000000200 */
[-C--:B------:R-:W-:Y:S01]  /*13b50*/  ISETP.GE.AND P3, PT, R6, R192.reuse, PT ;  /* 0x000000c00600720c */ /* 0x080fe20003f66270 */
[----:B------:R-:W-:Y:S01]  /*13b60*/  VIADD R6, R0, 0x11 ;  /* 0x0000001100067836 */ /* 0x000fe20000000000 */
[----:B------:R-:W-:Y:S02]  /*13b70*/  FSEL R103, R82, -INF , !P1 ;  /* 0xff80000052677808 */ /* 0x000fe40004800000 */
        /* <DEDUP_REMOVED lines=12> */
[----:B------:R-:W-:Y:S01]  /*13c40*/  ISETP.GE.AND P4, PT, R2, R192, PT ;  /* 0x000000c00200720c */ /* 0x000fe20003f86270 */
[----:B----4-:R-:W-:Y:S01]  /*13c50*/  HMMA.16816.F32.BF16 R56, R44, R90, R56 ;  /* 0x0000005a2c38723c */ /* 0x010fe20000041838 */
[----:B------:R-:W-:Y:S02]  /*13c60*/  FSEL R87, R77, -INF , !P2 ;  /* 0xff8000004d577808 */ /* 0x000fe40005000000 */
[----:B------:R-:W-:Y:S02]  /*13c70*/  FSEL R77, R72, -INF , !P1 ;  /* 0xff800000484d7808 */ /* 0x000fe40004800000 */
[----:B------:R-:W-:Y:S01]  /*13c80*/  FSEL R85, R73, -INF , !P3 ;  /* 0xff80000049557808 */ /* 0x000fe20005800000 */
[----:B------:R-:W-:Y:S01]  /*13c90*/  HMMA.16816.F32.BF16 R40, R8, R92, R40 ;  /* 0x0000005c0828723c */ /* 0x000fe20000041828 */
[----:B------:R-:W-:Y:S02]  /*13ca0*/  FSEL R91, R79, -INF , !P5 ;  /* 0xff8000004f5b7808 */ /* 0x000fe40006800000 */
[----:B------:R-:W-:-:S03]  /*13cb0*/  FSEL R79, R74, -INF , !P0 ;  /* 0xff8000004a4f7808 */ /* 0x000fc60004000000 */
[----:B------:R-:W-:Y:S01]  /*13cc0*/  HMMA.16816.F32.BF16 R60, R44, R88, R60 ;  /* 0x000000582c3c723c */ /* 0x000fe2000004183c */
[----:B------:R-:W-:-:S05]  /*13cd0*/  FSEL R93, R75, -INF , !P4 ;  /* 0xff8000004b5d7808 */ /* 0x000fca0006000000 */
[C---:B-1----:R-:W-:Y:S01]  /*13ce0*/  HMMA.16816.F32.BF16 R72, R8.reuse, R16, R32 ;  /* 0x000000100848723c */ /* 0x042fe20000041820 */
[----:B------:R-:W1:Y:S05]  /*13cf0*/  LDSM.16.M88.4 R32, [R212+0x6800] ;  /* 0x00680000d420783b */ /* 0x000e6a0000000200 */
[----:B------:R-:W-:Y:S06]  /*13d00*/  HMMA.16816.F32.BF16 R36, R8, R94, R36 ;  /* 0x0000005e0824723c */ /* 0x000fec0000041824 */
[C---:B------:R-:W-:Y:S06]  /*13d10*/  HMMA.16816.F32.BF16 R48, R44.reuse, R52, R48 ;  /* 0x000000342c30723c */ /* 0x040fec0000041830 */
[----:B------:R-:W-:Y:S01]  /*13d20*/  HMMA.16816.F32.BF16 R104, R44, R54, R104 ;  /* 0x000000362c68723c */ /* 0x000fe20000041868 */
[----:B------:R-:W3:Y:S01]  /*13d30*/  LDSM.16.M88.4 R52, [R223+0xb800] ;  /* 0x00b80000df34783b */ /* 0x000ee20000000200 */
[----:B------:R-:W-:-:S02]  /*13d40*/  VIADD R2, R0, 0x21 ;  /* 0x0000002100027836 */ /* 0x000fc40000000000 */
[----:B------:R-:W-:Y:S02]  /*13d50*/  VIADD R6, R0, 0x20 ;  /* 0x0000002000067836 */ /* 0x000fe40000000000 */
[----:B------:R-:W-:Y:S01]  /*13d60*/  HMMA.16816.F32.BF16 R28, R8, R18, R28 ;  /* 0x00000012081c723c */ /* 0x000fe2000004181c */
[----:B------:R-:W4:Y:S01]  /*13d70*/  LDSM.16.M88.4 R16, [R212+0x7000] ;  /* 0x00700000d410783b */ /* 0x000f220000000200 */
[----:B------:R-:W-:Y:S02]  /*13d80*/  FSEL R89, R78, -INF , !P6 ;  /* 0xff8000004e597808 */ /* 0x000fe40007000000 */
[CC--:B------:R-:W-:Y:S02]  /*13d90*/  ISETP.GE.AND P5, PT, R2.reuse, R135.reuse, PT ;  /* 0x000000870200720c */ /* 0x0c0fe40003fa6270 */
[----:B------:R-:W-:Y:S01]  /*13da0*/  ISETP.GE.AND P1, PT, R2, R192, PT ;  /* 0x000000c00200720c */ /* 0x000fe20003f26270 */
[----:B------:R-:W-:Y:S01]  /*13db0*/  VIADD R2, R0, 0x29 ;  /* 0x0000002900027836 */ /* 0x000fe20000000000 */
[----:B------:R-:W-:-:S02]  /*13dc0*/  ISETP.GE.AND P6, PT, R6, R135, PT ;  /* 0x000000870600720c */ /* 0x000fc40003fc6270 */
[-C--:B------:R-:W-:Y:S01]  /*13dd0*/  ISETP.GE.AND P2, PT, R6, R192.reuse, PT ;  /* 0x000000c00600720c */ /* 0x080fe20003f46270 */
[----:B------:R-:W-:Y:S01]  /*13de0*/  VIADD R6, R0, 0x28 ;  /* 0x0000002800067836 */ /* 0x000fe20000000000 */
[----:B------:R-:W-:Y:S01]  /*13df0*/  FSEL R144, R60, -INF , !P6 ;  /* 0xff8000003c907808 */ /* 0x000fe20007000000 */
[----:B--2---:R-:W-:Y:S01]  /*13e00*/  HMMA.16816.F32.BF16 R40, R44, R12, R40 ;  /* 0x0000000c2c28723c */ /* 0x004fe20000041828 */
[CC--:B------:R-:W-:Y:S02]  /*13e10*/  ISETP.GE.AND P4, PT, R2.reuse, R135.reuse, PT ;  /* 0x000000870200720c */ /* 0x0c0fe40003f86270 */
[-C--:B------:R-:W-:Y:S01]  /*13e20*/  ISETP.GE.AND P6, PT, R2, R192.reuse, PT ;  /* 0x000000c00200720c */ /* 0x080fe20003fc6270 */
[----:B------:R-:W-:Y:S01]  /*13e30*/  VIADD R2, R0, 0x31 ;  /* 0x0000003100027836 */ /* 0x000fe20000000000 */
[C---:B------:R-:W-:Y:S02]  /*13e40*/  ISETP.GE.AND P0, PT, R6.reuse, R135, PT ;  /* 0x000000870600720c */ /* 0x040fe40003f06270 */
[----:B------:R-:W-:Y:S01]  /*13e50*/  ISETP.GE.AND P3, PT, R6, R192, PT ;  /* 0x000000c00600720c */ /* 0x000fe20003f66270 */
[----:B------:R-:W-:Y:S01]  /*13e60*/  VIADD R6, R0, 0x30 ;  /* 0x0000003000067836 */ /* 0x000fe20000000000 */
[----:B------:R-:W-:Y:S01]  /*13e70*/  FSEL R152, R63, -INF , !P1 ;  /* 0xff8000003f987808 */ /* 0x000fe20004800000 */
[----:B------:R-:W-:Y:S01]  /*13e80*/  HMMA.16816.F32.BF16 R24, R8, R68, R24 ;  /* 0x000000440818723c */ /* 0x000fe20000041818 */
[----:B------:R-:W-:-:S02]  /*13e90*/  FSEL R146, R56, -INF , !P0 ;  /* 0xff80000038927808 */ /* 0x000fc40004000000 */
[----:B------:R-:W-:Y:S02]  /*13ea0*/  FSEL R148, R62, -INF , !P2 ;  /* 0xff8000003e947808 */ /* 0x000fe40005000000 */
[----:B------:R-:W-:Y:S01]  /*13eb0*/  FSEL R142, R61, -INF , !P5 ;  /* 0xff8000003d8e7808 */ /* 0x000fe20006800000 */
[----:B------:R-:W-:Y:S01]  /*13ec0*/  HMMA.16816.F32.BF16 R36, R44, R14, R36 ;  /* 0x0000000e2c24723c */ /* 0x000fe20000041824 */
[CC--:B------:R-:W-:Y:S01]  /*13ed0*/  ISETP.GE.AND P1, PT, R2.reuse, R135.reuse, PT ;  /* 0x000000870200720c */ /* 0x0c0fe20003f26270 */
[----:B------:R-:W2:Y:S01]  /*13ee0*/  LDSM.16.M88.4 R12, [R212+0x7800] ;  /* 0x00780000d40c783b */ /* 0x000ea20000000200 */
[-C--:B------:R-:W-:Y:S01]  /*13ef0*/  ISETP.GE.AND P0, PT, R2, R192.reuse, PT ;  /* 0x000000c00200720c */ /* 0x080fe20003f06270 */
[----:B------:R-:W-:Y:S01]  /*13f00*/  VIADD R2, R0, 0x39 ;  /* 0x0000003900027836 */ /* 0x000fe20000000000 */
[C---:B------:R-:W-:Y:S01]  /*13f10*/  ISETP.GE.AND P2, PT, R6.reuse, R135, PT ;  /* 0x000000870600720c */ /* 0x040fe20003f46270 */
[----:B------:R-:W-:Y:S01]  /*13f20*/  HMMA.16816.F32.BF16 R20, R8, R70, R20 ;  /* 0x000000460814723c */ /* 0x000fe20000041814 */
[----:B------:R-:W-:Y:S01]  /*13f30*/  ISETP.GE.AND P5, PT, R6, R192, PT ;  /* 0x000000c00600720c */ /* 0x000fe20003fa6270 */
[----:B------:R-:W-:Y:S01]  /*13f40*/  VIADD R6, R0, 0x38 ;  /* 0x0000003800067836 */ /* 0x000fe20000000000 */
[----:B------:R-:W-:Y:S01]  /*13f50*/  FSEL R251, R59, -INF , !P6 ;  /* 0xff8000003bfb7808 */ /* 0x000fe20007000000 */
[----:B------:R-:W-:-:S04]  /*13f60*/  DEPBAR.LE SB0, 0x0 ;  /* 0x000080000000791a */ /* 0x000fc80000000000 */
        /* <DEDUP_REMOVED lines=10> */
[----:B-1----:R-:W-:Y:S01]  /*14010*/  HMMA.16816.F32.BF16 R72, R44, R32, R72 ;  /* 0x000000202c48723c */ /* 0x002fe20000041848 */
[----:B------:R-:W-:Y:S02]  /*14020*/  FSEL R201, R104, -INF , !P3 ;  /* 0xff80000068c97808 */ /* 0x000fe40005800000 */
[----:B------:R-:W-:Y:S02]  /*14030*/  FSEL R249, R50, -INF , !P5 ;  /* 0xff80000032f97808 */ /* 0x000fe40006800000 */
[CC--:B------:R-:W-:Y:S02]  /*14040*/  ISETP.GE.AND P0, PT, R2.reuse, R135.reuse, PT ;  /* 0x000000870200720c */ /* 0x0c0fe40003f06270 */
[----:B------:R-:W-:Y:S01]  /*14050*/  ISETP.GE.AND P3, PT, R2, R192, PT ;  /* 0x000000c00200720c */ /* 0x000fe20003f66270 */
[----:B------:R-:W-:Y:S01]  /*14060*/  VIADD R2, R0, 0x49 ;  /* 0x0000004900027836 */ /* 0x000fe20000000000 */
[----:B------:R-:W-:Y:S01]  /*14070*/  ISETP.GE.AND P5, PT, R6, R135, PT ;  /* 0x000000870600720c */ /* 0x000fe20003fa6270 */
[----:B---3--:R-:W-:Y:S01]  /*14080*/  HMMA.16816.F32.BF16 R124, R8, R54, R124 ;  /* 0x00000036087c723c */ /* 0x008fe2000004187c */
[----:B------:R-:W-:-:S02]  /*14090*/  FSEL R155, R107, -INF , !P2 ;  /* 0xff8000006b9b7808 */ /* 0x000fc40005000000 */
[----:B------:R-:W-:Y:S02]  /*140a0*/  FSEL R193, R40, -INF , !P5 ;  /* 0xff80000028c17808 */ /* 0x000fe40006800000 */
[----:B------:R-:W-:Y:S01]  /*140b0*/  FSEL R149, R49, -INF , !P1 ;  /* 0xff80000031957808 */ /* 0x000fe20004800000 */
[C---:B------:R-:W-:Y:S01]  /*140c0*/  HMMA.16816.F32.BF16 R28, R44.reuse, R34, R28 ;  /* 0x000000222c1c723c */ /* 0x040fe2000004181c */
[C---:B------:R-:W-:Y:S02]  /*140d0*/  ISETP.GE.AND P2, PT, R2.reuse, R135, PT ;  /* 0x000000870200720c */ /* 0x040fe40003f46270 */
[-C--:B------:R-:W-:Y:S01]  /*140e0*/  ISETP.GE.AND P5, PT, R2, R192.reuse, PT ;  /* 0x000000c00200720c */ /* 0x080fe20003fa6270 */
[----:B------:R-:W-:Y:S01]  /*140f0*/  VIADD R2, R0, 0x50 ;  /* 0x0000005000027836 */ /* 0x000fe20000000000 */
[----:B------:R-:W-:Y:S01]  /*14100*/  ISETP.GE.AND P1, PT, R6, R192, PT ;  /* 0x000000c00600720c */ /* 0x000fe20003f26270 */
[----:B------:R-:W-:Y:S01]  /*14110*/  VIADD R6, R0, 0x48 ;  /* 0x0000004800067836 */ /* 0x000fe20000000000 */
[----:B------:R-:W-:Y:S01]  /*14120*/  FSEL R173, R41, -INF , !P0 ;  /* 0xff80000029ad7808 */ /* 0x000fe20004000000 */
[----:B----4-:R-:W-:Y:S01]  /*14130*/  HMMA.16816.F32.BF16 R24, R44, R16, R24 ;  /* 0x000000102c18723c */ /* 0x010fe20000041818 */
[----:B------:R-:W-:-:S02]  /*14140*/  FSEL R197, R42, -INF , !P1 ;  /* 0xff8000002ac57808 */ /* 0x000fc40004800000 */
[----:B------:R-:W-:Y:S02]  /*14150*/  FSEL R203, R106, -INF , !P4 ;  /* 0xff8000006acb7808 */ /* 0x000fe40006000000 */
[CC--:B------:R-:W-:Y:S02]  /*14160*/  ISETP.GE.AND P1, PT, R2.reuse, R135.reuse, PT ;  /* 0x000000870200720c */ /* 0x0c0fe40003f26270 */
[----:B------:R-:W-:Y:S01]  /*14170*/  ISETP.GE.AND P0, PT, R2, R192, PT ;  /* 0x000000c00200720c */ /* 0x000fe20003f06270 */
[----:B------:R-:W-:Y:S01]  /*14180*/  VIADD R2, R0, 0x51 ;  /* 0x0000005100027836 */ /* 0x000fe20000000000 */
[----:B------:R-:W-:Y:S01]  /*14190*/  ISETP.GE.AND P4, PT, R6, R135, PT ;  /* 0x000000870600720c */ /* 0x000fe20003f86270 */
[----:B------:R-:W-:Y:S01]  /*141a0*/  HMMA.16816.F32.BF16 R128, R8, R52, R128 ;  /* 0x000000340880723c */ /* 0x000fe20000041880 */
[----:B------:R-:W-:Y:S02]  /*141b0*/  FSEL R169, R43, -INF , !P3 ;  /* 0xff8000002ba97808 */ /* 0x000fe40005800000 */
[----:B------:R-:W-:-:S02]  /*141c0*/  FSEL R175, R36, -INF , !P4 ;  /* 0xff80000024af7808 */ /* 0x000fc40006000000 */
[----:B------:R-:W-:Y:S02]  /*141d0*/  FSEL R199, R105, -INF , !P6 ;  /* 0xff80000069c77808 */ /* 0x000fe40007000000 */
[C---:B------:R-:W-:Y:S02]  /*141e0*/  ISETP.GE.AND P3, PT, R2.reuse, R135, PT ;  /* 0x000000870200720c */ /* 0x040fe40003f66270 */
[-C--:B------:R-:W-:Y:S01]  /*141f0*/  ISETP.GE.AND P4, PT, R2, R192.reuse, PT ;  /* 0x000000c00200720c */ /* 0x080fe20003f86270 */
[----:B------:R-:W-:Y:S01]  /*14200*/  VIADD R2, R0, 0x59 ;  /* 0x0000005900027836 */ /* 0x000fe20000000000 */
        /* <DEDUP_REMOVED lines=9> */
[----:B------:R-:W-:Y:S01]  /*142a0*/  VIADD R2, R0, 0x61 ;  /* 0x0000006100027836 */ /* 0x000fe20000000000 */
[C---:B------:R-:W-:Y:S02]  /*142b0*/  ISETP.GE.AND P6, PT, R6.reuse, R135, PT ;  /* 0x000000870600720c */ /* 0x040fe40003fc6270 */
[----:B------:R-:W-:Y:S01]  /*142c0*/  ISETP.GE.AND P2, PT, R6, R192, PT ;  /* 0x000000c00600720c */ /* 0x000fe20003f46270 */
[----:B------:R-:W-:Y:S01]  /*142d0*/  VIADD R6, R0, 0x60 ;  /* 0x0000006000067836 */ /* 0x000fe20000000000 */
[----:B--2---:R-:W-:Y:S01]  /*142e0*/  HMMA.16816.F32.BF16 R124, R44, R14, R124 ;  /* 0x0000000e2c7c723c */ /* 0x004fe2000004187c */
        /* <DEDUP_REMOVED lines=14> */
[----:B------:R-:W-:Y:S01]  /*143d0*/  HMMA.16816.F32.BF16 R128, R44, R12, R128 ;  /* 0x0000000c2c80723c */ /* 0x000fe20000041880 */
[----:B------:R-:W-:-:S02]  /*143e0*/  FSEL R161, R25, -INF , !P4 ;  /* 0xff80000019a17808 */ /* 0x000fc40006000000 */
[----:B------:R-:W-:Y:S01]  /*143f0*/  FSEL R171, R26, -INF , !P3 ;  /* 0xff8000001aab7808 */ /* 0x000fe20005800000 */
[----:B------:R-:W-:Y:S01]  /*14400*/  VIADD R6, R0, 0x68 ;  /* 0x0000006800067836 */ /* 0x000fe20000000000 */
        /* <DEDUP_REMOVED lines=12> */
[----:B------:R-:W-:-:S02]  /*144d0*/  ISETP.GT.AND P1, PT, R240, R231, PT ;  /* 0x000000e7f000720c */ /* 0x000fc40003f24270 */
[-C--:B------:R-:W-:Y:S02]  /*144e0*/  ISETP.GE.AND P0, PT, R0, R135.reuse, PT ;  /* 0x000000870000720c */ /* 0x080fe40003f06270 */
        /* <DEDUP_REMOVED lines=9> */
[----:B------:R-:W-:Y:S01]  /*14580*/  FSEL R61, R127, -INF , !P0 ;  /* 0xff8000007f3d7808 */ /* 0x000fe20004000000 */
[----:B------:R-:W-:Y:S01]  /*14590*/  BSSY B1, `(.L_x_3980) ;  /* 0x0000084000017945 */ /* 0x000fe20003800000 */
[C---:B------:R-:W-:Y:S02]  /*145a0*/  ISETP.GE.AND P6, PT, R6.reuse, R135, PT ;  /* 0x000000870600720c */ /* 0x040fe40003fc6270 */
[----:B------:R-:W-:-:S02]  /*145b0*/  ISETP.GE.AND P2, PT, R6, R192, PT ;  /* 0x000000c00600720c */ /* 0x000fc40003f46270 */
[----:B------:R-:W-:Y:S02]  /*145c0*/  ISETP.GE.AND P3, PT, R0, R192, PT ;  /* 0x000000c00000720c */ /* 0x000fe40003f66270 */
[----:B------:R-:W-:Y:S02]  /*145d0*/  ISETP.GE.AND P4, PT, R2, R135, PT ;  /* 0x000000870200720c */ /* 0x000fe40003f86270 */
[----:B------:R-:W-:Y:S01]  /*145e0*/  ISETP.NE.U32.AND P0, PT, R242, RZ, PT ;  /* 0x000000fff200720c */ /* 0x000fe20003f05070 */
[C---:B------:R-:W-:Y:S01]  /*145f0*/  VIADD R219, R227.reuse, 0x800 ;  /* 0x00000800e3db7836 */ /* 0x040fe20000000000 */
[----:B------:R-:W-:Y:S01]  /*14600*/  FSEL R11, R86, -INF , !P3 ;  /* 0xff800000560b7808 */ /* 0x000fe20005800000 */
[----:B------:R-:W-:Y:S01]  /*14610*/  VIADD R218, R227, 0x1000 ;  /* 0x00001000e3da7836 */ /* 0x000fe20000000000 */
[----:B------:R-:W-:Y:S01]  /*14620*/  FSEL R139, R129, -INF , !P6 ;  /* 0xff800000818b7808 */ /* 0x000fe20007000000 */
[----:B------:R-:W-:Y:S01]  /*14630*/  VIADD R217, R227, 0x1800 ;  /* 0x00001800e3d97836 */ /* 0x000fe20000000000 */
[----:B------:R-:W-:Y:S01]  /*14640*/  FSEL R145, R131, -INF , !P2 ;  /* 0xff80000083917808 */ /* 0x000fe20005000000 */
[C---:B------:R-:W-:Y:S01]  /*14650*/  VIADD R216, R227.reuse, 0x2000 ;  /* 0x00002000e3d87836 */ /* 0x040fe20000000000 */
[----:B------:R-:W-:Y:S01]  /*14660*/  FSEL R137, R124, -INF , !P5 ;  /* 0xff8000007c897808 */ /* 0x000fe20006800000 */
[----:B------:R-:W-:Y:S01]  /*14670*/  VIADD R215, R227, 0x2800 ;  /* 0x00002800e3d77836 */ /* 0x000fe20000000000 */
[----:B------:R-:W-:Y:S01]  /*14680*/  FSEL R136, R125, -INF , !P4 ;  /* 0xff8000007d887808 */ /* 0x000fe20006000000 */
[----:B------:R-:W-:Y:S01]  /*14690*/  VIADD R214, R227, 0x3000 ;  /* 0x00003000e3d67836 */ /* 0x000fe20000000000 */
[----:B------:R-:W-:Y:S01]  /*146a0*/  ISETP.NE.AND.EX P0, PT, R243, RZ, PT, P0 ;  /* 0x000000fff300720c */ /* 0x000fe20003f05300 */
        /* <DEDUP_REMOVED lines=15> */
[----:B------:R-:W-:Y:S01]  /*147a0*/  IABS R2, R7 ;  /* 0x0000000700027213 */ /* 0x000fe20000000000 */
[----:B------:R-:W3:Y:S01]  /*147b0*/  LD.E.64 R18, desc[UR6][R132.64+0x20] ;  /* 0x0000200684127980 */ /* 0x000ee2000c101b00 */
        /* <DEDUP_REMOVED lines=54> */
[----:B------:R-:W-:Y:S05]  /*14b20*/  BRA `(.L_x_3984) ;  /* 0x00000000000c7947 */ /* 0x000fea0003800000 */
.L_x_3983:
[----:B------:R-:W2:Y:S02]  /*14b30*/  LD.E R6, desc[UR6][R132.64+0x38] ;  /* 0x0000380684067980 */ /* 0x000ea4000c101900 */
[----:B--2---:R-:W-:-:S04]  /*14b40*/  LEA R6, -R6, RZ, 0x7 ;  /* 0x000000ff06067211 */ /* 0x004fc800078e39ff */
[----:B------:R-:W-:Y:S02]  /*14b50*/  SHF.R.S32.HI R2, RZ, 0x1f, R6 ;  /* 0x0000001fff027819 */ /* 0x000fe40000011406 */
.L_x_3984:
[----:B------:R-:W-:Y:S05]  /*14b60*/  BSYNC B0 ;  /* 0x0000000000007941 */ /* 0x000fea0003800000 */
.L_x_3982:
        /* <DEDUP_REMOVED lines=38> */
.L_x_3981:
[----:B------:R-:W-:Y:S05]  /*14dd0*/  BSYNC B1 ;  /* 0x0000000000017941 */ /* 0x000fea0003800000 */
.L_x_3980:
        /* <DEDUP_REMOVED lines=100> */
[----:B------:R-:W-:Y:S01]  /*15420*/  LDSM.16.MT88.4 R8, [R222+0xc800] ;  /* 0x00c80000de08783b */ /* 0x000fe20000004200 */
        /* <DEDUP_REMOVED lines=8> */
[----:B------:R-:W3:Y:S01]  /*154b0*/  LDSM.16.MT88.4 R96, [R224+0x10000] ;  /* 0x01000000e060783b */ /* 0x000ee20000004200 */
[-CC-:B------:R-:W-:Y:S01]  /*154c0*/  FFMA.FTZ R44, R148, R63.reuse, -R62.reuse ;  /* 0x0000003f942c7223 */ /* 0x180fe2000001083e */
[-CC-:B------:R-:W-:Y:S01]  /*154d0*/  FFMA.FTZ R39, R152, R63.reuse, -R62.reuse ;  /* 0x0000003f98277223 */ /* 0x180fe2000001083e */
[-C--:B------:R-:W-:Y:S01]  /*154e0*/  FFMA.FTZ R40, R150, R63.reuse, -R62 ;  /* 0x0000003f96287223 */ /* 0x080fe2000001083e */
[----:B------:R-:W4:Y:S01]  /*154f0*/  LDSM.16.MT88.4 R100, [R222+0x10000] ;  /* 0x01000000de64783b */ /* 0x000f220000004200 */
[-CC-:B------:R-:W-:Y:S01]  /*15500*/  FFMA.FTZ R43, R144, R63.reuse, -R138.reuse ;  /* 0x0000003f902b7223 */ /* 0x180fe2000001088a */
[----:B------:R-:W-:Y:S01]  /*15510*/  MUFU.EX2 R55, R55 ;  /* 0x0000003700377308 */ /* 0x000fe20000000800 */
[-CC-:B------:R-:W-:Y:S01]  /*15520*/  FFMA.FTZ R42, R142, R63.reuse, -R138.reuse ;  /* 0x0000003f8e2a7223 */ /* 0x180fe2000001088a */
[----:B------:R-:W5:Y:S01]  /*15530*/  LDSM.16.MT88.4 R88, [R220+0xc000] ;  /* 0x00c00000dc58783b */ /* 0x000f620000004200 */
[-CC-:B------:R-:W-:Y:S01]  /*15540*/  FFMA.FTZ R41, R146, R63.reuse, -R138.reuse ;  /* 0x0000003f92297223 */ /* 0x180fe2000001088a */
[-C--:B------:R-:W-:Y:S01]  /*15550*/  FFMA.FTZ R38, R140, R63.reuse, -R138 ;  /* 0x0000003f8c267223 */ /* 0x080fe2000001088a */
[-C--:B------:R-:W-:Y:S01]  /*15560*/  FFMA.FTZ R37, R251, R63.reuse, -R62 ;  /* 0x0000003ffb257223 */ /* 0x080fe2000001083e */
[-C--:B------:R-:W-:Y:S01]  /*15570*/  FFMA.FTZ R142, R151, R63.reuse, -R138 ;  /* 0x0000003f978e7223 */ /* 0x080fe2000001088a */
[-CC-:B------:R-:W-:Y:S01]  /*15580*/  FFMA.FTZ R36, R249, R63.reuse, -R62.reuse ;  /* 0x0000003ff9247223 */ /* 0x180fe2000001083e */
[----:B------:R-:W1:Y:S01]  /*15590*/  MUFU.EX2 R54, R54 ;  /* 0x0000003600367308 */ /* 0x000e620000000800 */
[----:B--2---:R-:W-:Y:S01]  /*155a0*/  F2FP.BF16.F32.PACK_AB R113, R59, R60 ;  /* 0x0000003c3b71723e */ /* 0x004fe200000010ff */
[-CC-:B------:R-:W-:Y:S01]  /*155b0*/  FFMA.FTZ R3, R247, R63.reuse, -R62.reuse ;  /* 0x0000003ff7037223 */ /* 0x180fe2000001083e */
[-C--:B------:R-:W-:Y:S01]  /*155c0*/  FFMA.FTZ R140, R203, R63.reuse, -R62 ;  /* 0x0000003fcb8c7223 */ /* 0x080fe2000001083e */
[-CC-:B------:R-:W-:Y:S01]  /*155d0*/  FFMA.FTZ R149, R149, R63.reuse, -R138.reuse ;  /* 0x0000003f95957223 */ /* 0x180fe2000001088a */
[-CC-:B------:R-:W-:Y:S01]  /*155e0*/  FFMA.FTZ R144, R201, R63.reuse, -R138.reuse ;  /* 0x0000003fc9907223 */ /* 0x180fe2000001088a */
[-C--:B------:R-:W-:Y:S01]  /*155f0*/  FFMA.FTZ R151, R199, R63.reuse, -R138 ;  /* 0x0000003fc7977223 */ /* 0x080fe2000001088a */
[-C--:B------:R-:W-:Y:S01]  /*15600*/  FFMA.FTZ R155, R155, R63.reuse, -R62 ;  /* 0x0000003f9b9b7223 */ /* 0x080fe2000001083e */
[----:B------:R-:W-:Y:S01]  /*15610*/  MUFU.EX2 R57, R57 ;  /* 0x0000003900397308 */ /* 0x000fe20000000800 */
[-C--:B------:R-:W-:Y:S01]  /*15620*/  FFMA.FTZ R152, R175, R63.reuse, -R138 ;  /* 0x0000003faf987223 */ /* 0x080fe2000001088a */
[-CC-:B------:R-:W-:Y:S01]  /*15630*/  FFMA.FTZ R146, R197, R63.reuse, -R62.reuse ;  /* 0x0000003fc5927223 */ /* 0x180fe2000001083e */
[-CC-:B------:R-:W-:Y:S01]  /*15640*/  FFMA.FTZ R169, R169, R63.reuse, -R62.reuse ;  /* 0x0000003fa9a97223 */ /* 0x180fe2000001083e */
[-C--:B------:R-:W-:Y:S01]  /*15650*/  FFMA.FTZ R148, R195, R63.reuse, -R62 ;  /* 0x0000003fc3947223 */ /* 0x080fe2000001083e */
[-CC-:B------:R-:W-:Y:S01]  /*15660*/  FFMA.FTZ R150, R193, R63.reuse, -R138.reuse ;  /* 0x0000003fc1967223 */ /* 0x180fe2000001088a */
[-CC-:B------:R-:W-:Y:S01]  /*15670*/  FFMA.FTZ R173, R173, R63.reuse, -R138.reuse ;  /* 0x0000003fadad7223 */ /* 0x180fe2000001088a */
[----:B------:R-:W-:Y:S01]  /*15680*/  FFMA.FTZ R175, R191, R63, -R138 ;  /* 0x0000003fbfaf7223 */ /* 0x000fe2000001088a */
[----:B------:R-:W2:Y:S01]  /*15690*/  MUFU.EX2 R58, R58 ;  /* 0x0000003a003a7308 */ /* 0x000ea20000000800 */
[----:B-1----:R-:W-:Y:S01]  /*156a0*/  F2FP.BF16.F32.PACK_AB R115, R54, R55 ;  /* 0x000000373673723e */ /* 0x002fe200000010ff */
[-CC-:B------:R-:W-:Y:S01]  /*156b0*/  FFMA.FTZ R177, R177, R63.reuse, -R62.reuse ;  /* 0x0000003fb1b17223 */ /* 0x180fe2000001083e */
[-CC-:B------:R-:W-:Y:S01]  /*156c0*/  FFMA.FTZ R154, R187, R63.reuse, -R62.reuse ;  /* 0x0000003fbb9a7223 */ /* 0x180fe2000001083e */
[-CC-:B------:R-:W-:Y:S01]  /*156d0*/  FFMA.FTZ R187, R35, R63.reuse, -R62.reuse ;  /* 0x0000003f23bb7223 */ /* 0x180fe2000001083e */
[-C--:B------:R-:W-:Y:S01]  /*156e0*/  FFMA.FTZ R156, R33, R63.reuse, -R62 ;  /* 0x0000003f219c7223 */ /* 0x080fe2000001083e */
[-CC-:B------:R-:W-:Y:S01]  /*156f0*/  FFMA.FTZ R158, R189, R63.reuse, -R138.reuse ;  /* 0x0000003fbd9e7223 */ /* 0x180fe2000001088a */
[-CC-:B------:R-:W-:Y:S01]  /*15700*/  FFMA.FTZ R185, R185, R63.reuse, -R138.reuse ;  /* 0x0000003fb9b97223 */ /* 0x180fe2000001088a */
[----:B------:R-:W-:Y:S01]  /*15710*/  MUFU.EX2 R56, R56 ;  /* 0x0000003800387308 */ /* 0x000fe20000000800 */
[-CC-:B------:R-:W-:Y:S01]  /*15720*/  FFMA.FTZ R160, R183, R63.reuse, -R138.reuse ;  /* 0x0000003fb7a07223 */ /* 0x180fe2000001088a */
[-C--:B------:R-:W-:Y:S01]  /*15730*/  FFMA.FTZ R181, R181, R63.reuse, -R138 ;  /* 0x0000003fb5b57223 */ /* 0x080fe2000001088a */
[-CC-:B------:R-:W-:Y:S01]  /*15740*/  FFMA.FTZ R179, R179, R63.reuse, -R62.reuse ;  /* 0x0000003fb3b37223 */ /* 0x180fe2000001083e */
[----:B------:R-:W-:Y:S01]  /*15750*/  LDSM.16.MT88.4 R32, [R224+0x12000] ;  /* 0x01200000e020783b */ /* 0x000fe20000004200 */
[-CC-:B------:R-:W-:Y:S01]  /*15760*/  FFMA.FTZ R162, R171, R63.reuse, -R62.reuse ;  /* 0x0000003faba27223 */ /* 0x180fe2000001083e */
[-CC-:B------:R-:W-:Y:S01]  /*15770*/  FFMA.FTZ R167, R167, R63.reuse, -R62.reuse ;  /* 0x0000003fa7a77223 */ /* 0x180fe2000001083e */
[----:B------:R-:W-:Y:S01]  /*15780*/  FFMA.FTZ R164, R165, R63, -R62 ;  /* 0x0000003fa5a47223 */ /* 0x000fe2000001083e */
[----:B------:R-:W1:Y:S01]  /*15790*/  MUFU.EX2 R53, R53 ;  /* 0x0000003500357308 */ /* 0x000e620000000800 */
[----:B--2---:R-:W-:Y:S01]  /*157a0*/  F2FP.BF16.F32.PACK_AB R112, R58, R57 ;  /* 0x000000393a70723e */ /* 0x004fe200000010ff */
[-CC-:B------:R-:W-:Y:S01]  /*157b0*/  FFMA.FTZ R163, R163, R63.reuse, -R138.reuse ;  /* 0x0000003fa3a37223 */ /* 0x180fe2000001088a */
[-CC-:B------:R-:W-:Y:S01]  /*157c0*/  FFMA.FTZ R166, R161, R63.reuse, -R138.reuse ;  /* 0x0000003fa1a67223 */ /* 0x180fe2000001088a */
[-CC-:B------:R-:W-:Y:S01]  /*157d0*/  FFMA.FTZ R159, R159, R63.reuse, -R138.reuse ;  /* 0x0000003f9f9f7223 */ /* 0x180fe2000001088a */
[-C--:B------:R-:W-:Y:S01]  /*157e0*/  FFMA.FTZ R168, R157, R63.reuse, -R138 ;  /* 0x0000003f9da87223 */ /* 0x080fe2000001088a */
[-C--:B------:R-:W-:Y:S01]  /*157f0*/  FFMA.FTZ R153, R153, R63.reuse, -R62 ;  /* 0x0000003f99997223 */ /* 0x080fe2000001083e */
[----:B------:R-:W-:Y:S01]  /*15800*/  FADD.FTZ R60, R60, R59 ;  /* 0x0000003b3c3c7221 */ /* 0x000fe20000010000 */
[----:B------:R-:W-:Y:S01]  /*15810*/  MUFU.EX2 R50, R50 ;  /* 0x0000003200327308 */ /* 0x000fe20000000800 */
[----:B------:R-:W-:Y:S01]  /*15820*/  FADD.FTZ R57, R57, R58 ;  /* 0x0000003a39397221 */ /* 0x000fe20000010000 */
[-C--:B------:R-:W-:Y:S01]  /*15830*/  FFMA.FTZ R170, R139, R63.reuse, -R138 ;  /* 0x0000003f8baa7223 */ /* 0x080fe2000001088a */
[----:B------:R-:W-:Y:S01]  /*15840*/  FADD.FTZ R55, R55, R60 ;  /* 0x0000003c37377221 */ /* 0x000fe20000010000 */
[-CC-:B------:R-:W-:Y:S01]  /*15850*/  FFMA.FTZ R137, R137, R63.reuse, -R138.reuse ;  /* 0x0000003f89897223 */ /* 0x180fe2000001088a */
[-C--:B------:R-:W-:Y:S01]  /*15860*/  FFMA.FTZ R248, R136, R63.reuse, -R138 ;  /* 0x0000003f88f87223 */ /* 0x080fe2000001088a */
[----:B------:R-:W-:Y:S01]  /*15870*/  FFMA.FTZ R251, R61, R63, -R62 ;  /* 0x0000003f3dfb7223 */ /* 0x000fe2000001083e */
[----:B------:R-:W-:Y:S01]  /*15880*/  FADD.FTZ R55, R54, R55 ;  /* 0x0000003736377221 */ /* 0x000fe20000010000 */
        /* <DEDUP_REMOVED lines=105> */
[C---:B------:R-:W-:Y:S01]  /*15f20*/  HMMA.16816.F32.BF16 R124, R24.reuse, R22, R124 ;  /* 0x00000016187c723c */ /* 0x040fe2000004187c */
[----:B------:R-:W4:Y:S05]  /*15f30*/  LDSM.16.MT88.4 R20, [R224+0xd800] ;  /* 0x00d80000e014783b */ /* 0x000f2a0000004200 */
[C---:B---3--:R-:W-:Y:S01]  /*15f40*/  HMMA.16816.F32.BF16 R92, R24.reuse, R12, R92 ;  /* 0x0000000c185c723c */ /* 0x048fe2000004185c */
[----:B------:R-:W3:Y:S05]  /*15f50*/  MUFU.EX2 R177, R177 ;  /* 0x000000b100b17308 */ /* 0x000eea0000000800 */
        /* <DEDUP_REMOVED lines=21> */
[----:B------:R-:W1:Y:S01]  /*160b0*/  LDSM.16.MT88.4 R16, [R220+0xd800] ;  /* 0x00d80000dc10783b */ /* 0x000e620000004200 */
[----:B------:R-:W3:Y:S01]  /*160c0*/  MUFU.EX2 R185, R185 ;  /* 0x000000b900b97308 */ /* 0x000ee20000000800 */
[----:B------:R-:W-:Y:S01]  /*160d0*/  FADD.FTZ R140, R140, R3 ;  /* 0x000000038c8c7221 */ /* 0x000fe20000010000 */
[----:B------:R-:W-:Y:S02]  /*160e0*/  FADD.FTZ R144, R144, R149 ;  /* 0x0000009590907221 */ /* 0x000fe40000010000 */
[C---:B------:R-:W-:Y:S01]  /*160f0*/  HMMA.16816.F32.BF16 R108, R24.reuse, R28, R108 ;  /* 0x0000001c186c723c */ /* 0x040fe2000004186c */
[----:B------:R-:W-:Y:S01]  /*16100*/  FADD.FTZ R155, R155, R140 ;  /* 0x0000008c9b9b7221 */ /* 0x000fe20000010000 */
[----:B------:R-:W-:Y:S02]  /*16110*/  FADD.FTZ R151, R151, R144 ;  /* 0x0000009097977221 */ /* 0x000fe40000010000 */
[----:B------:R-:W-:Y:S02]  /*16120*/  MUFU.EX2 R160, R160 ;  /* 0x000000a000a07308 */ /* 0x000fe40000000800 */
[----:B------:R-:W-:Y:S01]  /*16130*/  HMMA.16816.F32.BF16 R112, R24, R30, R112 ;  /* 0x0000001e1870723c */ /* 0x000fe20000041870 */
[----:B------:R-:W3:Y:S04]  /*16140*/  LDSM.16.MT88.4 R28, [R224+0x11800] ;  /* 0x01180000e01c783b */ /* 0x000ee80000004200 */
[----:B------:R-:W-:Y:S01]  /*16150*/  LDSM.16.MT88.4 R24, [R220+0x11800] ;  /* 0x01180000dc18783b */ /* 0x000fe20000004200 */
[C---:B----4-:R-:W-:Y:S01]  /*16160*/  HMMA.16816.F32.BF16 R128, R8.reuse, R20, R128 ;  /* 0x000000140880723c */ /* 0x050fe20000041880 */
[----:B------:R-:W4:Y:S05]  /*16170*/  MUFU.EX2 R181, R181 ;  /* 0x000000b500b57308 */ /* 0x000f2a0000000800 */
[C---:B------:R-:W-:Y:S01]  /*16180*/  HMMA.16816.F32.BF16 R124, R8.reuse, R22, R124 ;  /* 0x00000016087c723c */ /* 0x040fe2000004187c */
[----:B------:R-:W4:Y:S02]  /*16190*/  LDSM.16.MT88.4 R20, [R222+0x11800] ;  /* 0x01180000de14783b */ /* 0x000f240000004200 */
[----:B------:R-:W4:Y:S03]  /*161a0*/  MUFU.EX2 R179, R179 ;  /* 0x000000b300b37308 */ /* 0x000f260000000800 */
[C---:B-----5:R-:W-:Y:S05]  /*161b0*/  HMMA.16816.F32.BF16 R68, R8.reuse, R12, R68 ;  /* 0x0000000c0844723c */ /* 0x060fea0000041844 */
[----:B------:R-:W-:Y:S01]  /*161c0*/  MUFU.EX2 R162, R162 ;  /* 0x000000a200a27308 */ /* 0x000fe20000000800 */
[C---:B------:R-:W-:Y:S01]  /*161d0*/  HMMA.16816.F32.BF16 R72, R8.reuse, R14, R72 ;  /* 0x0000000e0848723c */ /* 0x040fe20000041848 */
[----:B------:R-:W5:Y:S05]  /*161e0*/  LDSM.16.MT88.4 R12, [R221+0x11800] ;  /* 0x01180000dd0c783b */ /* 0x000f6a0000004200 */
[C---:B--2---:R-:W-:Y:S01]  /*161f0*/  HMMA.16816.F32.BF16 R76, R8.reuse, R4, R76 ;  /* 0x00000004084c723c */ /* 0x044fe2000004184c */
[----:B------:R-:W-:Y:S05]  /*16200*/  MUFU.EX2 R167, R167 ;  /* 0x000000a700a77308 */ /* 0x000fea0000000800 */
[C---:B------:R-:W-:Y:S01]  /*16210*/  HMMA.16816.F32.BF16 R80, R8.reuse, R6, R80 ;  /* 0x000000060850723c */ /* 0x040fe20000041850 */
[----:B------:R-:W2:Y:S02]  /*16220*/  LDSM.16.MT88.4 R4, [R224+0xe000] ;  /* 0x00e00000e004783b */ /* 0x000ea40000004200 */
[----:B------:R-:W-:Y:S03]  /*16230*/  MUFU.EX2 R164, R164 ;  /* 0x000000a400a47308 */ /* 0x000fe60000000800 */
[C---:B-1----:R-:W-:Y:S05]  /*16240*/  HMMA.16816.F32.BF16 R84, R8.reuse, R16, R84 ;  /* 0x000000100854723c */ /* 0x042fea0000041854 */
[----:B------:R-:W-:Y:S01]  /*16250*/  MUFU.EX2 R163, R163 ;  /* 0x000000a300a37308 */ /* 0x000fe20000000800 */
[C---:B------:R-:W-:Y:S01]  /*16260*/  HMMA.16816.F32.BF16 R88, R8.reuse, R18, R88 ;  /* 0x000000120858723c */ /* 0x040fe20000041858 */
[----:B------:R-:W-:Y:S05]  /*16270*/  LDSM.16.MT88.4 R16, [R222+0xe000] ;  /* 0x00e00000de10783b */ /* 0x000fea0000004200 */
[C---:B---3--:R-:W-:Y:S01]  /*16280*/  HMMA.16816.F32.BF16 R92, R8.reuse, R28, R92 ;  /* 0x0000001c085c723c */ /* 0x048fe2000004185c */
[----:B------:R-:W1:Y:S05]  /*16290*/  MUFU.EX2 R166, R166 ;  /* 0x000000a600a67308 */ /* 0x000e6a0000000800 */
[C---:B------:R-:W-:Y:S01]  /*162a0*/  HMMA.16816.F32.BF16 R96, R8.reuse, R30, R96 ;  /* 0x0000001e0860723c */ /* 0x040fe20000041860 */
[----:B------:R-:W3:Y:S02]  /*162b0*/  LDSM.16.MT88.4 R28, [R222+0x12000] ;  /* 0x01200000de1c783b */ /* 0x000ee40000004200 */
[----:B------:R-:W-:Y:S03]  /*162c0*/  MUFU.EX2 R159, R159 ;  /* 0x0000009f009f7308 */ /* 0x000fe60000000800 */
[C---:B----4-:R-:W-:Y:S05]  /*162d0*/  HMMA.16816.F32.BF16 R120, R8.reuse, R20, R120 ;  /* 0x000000140878723c */ /* 0x050fea0000041878 */
[----:B------:R-:W4:Y:S01]  /*162e0*/  MUFU.EX2 R168, R168 ;  /* 0x000000a800a87308 */ /* 0x000f220000000800 */
        /* <DEDUP_REMOVED lines=12> */
[----:B------:R-:W1:Y:S01]  /*163b0*/  LDSM.16.MT88.4 R12, [R221+0xe000] ;  /* 0x00e00000dd0c783b */ /* 0x000e620000004200 */
[----:B------:R-:W-:Y:S01]  /*163c0*/  FADD.FTZ R148, R148, R169 ;  /* 0x000000a994947221 */ /* 0x000fe20000010000 */
[----:B------:R-:W-:Y:S01]  /*163d0*/  FADD.FTZ R152, R152, R173 ;  /* 0x000000ad98987221 */ /* 0x000fe20000010000 */
[----:B------:R-:W-:Y:S02]  /*163e0*/  MUFU.EX2 R170, R170 ;  /* 0x000000aa00aa7308 */ /* 0x000fe40000000800 */
[----:B------:R-:W-:Y:S01]  /*163f0*/  HMMA.16816.F32.BF16 R108, R8, R24, R108 ;  /* 0x00000018086c723c */ /* 0x000fe2000004186c */
[----:B------:R-:W-:Y:S01]  /*16400*/  FADD.FTZ R177, R177, R148 ;  /* 0x00000094b1b17221 */ /* 0x000fe20000010000 */
[----:B------:R-:W-:-:S04]  /*16410*/  FADD.FTZ R175, R175, R152 ;  /* 0x00000098afaf7221 */ /* 0x000fc80000010000 */
[----:B------:R-:W-:Y:S01]  /*16420*/  HMMA.16816.F32.BF16 R112, R8, R26, R112 ;  /* 0x0000001a0870723c */ /* 0x000fe20000041870 */
[----:B------:R-:W4:Y:S01]  /*16430*/  LDSM.16.MT88.4 R8, [R220+0xe000] ;  /* 0x00e00000dc08783b */ /* 0x000f220000004200 */
[----:B------:R-:W-:Y:S03]  /*16440*/  MUFU.EX2 R137, R137 ;  /* 0x0000008900897308 */ /* 0x000fe60000000800 */
[----:B------:R-:W-:Y:S01]  /*16450*/  LDSM.16.MT88.4 R24, [R220+0x12000] ;  /* 0x01200000dc18783b */ /* 0x000fe20000004200 */
[C---:B--2---:R-:W-:Y:S04]  /*16460*/  HMMA.16816.F32.BF16 R128, R20.reuse, R4, R128 ;  /* 0x000000041480723c */ /* 0x044fe80000041880 */
[----:B------:R-:W-:Y:S02]  /*16470*/  MUFU.EX2 R248, R248 ;  /* 0x000000f800f87308 */ /* 0x000fe40000000800 */
[C---:B------:R-:W-:Y:S01]  /*16480*/  HMMA.16816.F32.BF16 R124, R20.reuse, R6, R124 ;  /* 0x00000006147c723c */ /* 0x040fe2000004187c */
[----:B------:R-:W2:Y:S05]  /*16490*/  LDSM.16.MT88.4 R4, [R221+0x12000] ;  /* 0x01200000dd04783b */ /* 0x000eaa0000004200 */
[C---:B---3--:R-:W-:Y:S01]  /*164a0*/  HMMA.16816.F32.BF16 R120, R20.reuse, R28, R120 ;  /* 0x0000001c1478723c */ /* 0x048fe20000041878 */
[----:B------:R-:W-:Y:S05]  /*164b0*/  MUFU.EX2 R251, R251 ;  /* 0x000000fb00fb7308 */ /* 0x000fea0000000800 */
        /* <DEDUP_REMOVED lines=14> */
[----:B----4-:R-:W-:Y:S01]  /*165a0*/  HMMA.16816.F32.BF16 R84, R20, R8, R84 ;  /* 0x000000081454723c */ /* 0x010fe20000041854 */
[----:B------:R-:W-:Y:S01]  /*165b0*/  FADD.FTZ R179, R179, R156 ;  /* 0x0000009cb3b37221 */ /* 0x000fe20000010000 */
[----:B------:R-:W-:-:S04]  /*165c0*/  FADD.FTZ R160, R181, R160 ;  /* 0x000000a0b5a07221 */ /* 0x000fc80000010000 */
[C---:B------:R-:W-:Y:S01]  /*165d0*/  HMMA.16816.F32.BF16 R88, R20.reuse, R10, R88 ;  /* 0x0000000a1458723c */ /* 0x040fe20000041858 */
[----:B------:R-:W1:Y:S05]  /*165e0*/  LDSM.16.MT88.4 R8, [R221+0xe800] ;  /* 0x00e80000dd08783b */ /* 0x000e6a0000004200 */
[C---:B--2---:R-:W-:Y:S06]  /*165f0*/  HMMA.16816.F32.BF16 R104, R20.reuse, R4, R104 ;  /* 0x000000041468723c */ /* 0x044fec0000041868 */
        /* <DEDUP_REMOVED lines=9> */
[C---:B------:R-:W-:Y:S01]  /*16690*/  HMMA.16816.F32.BF16 R80, R28.reuse, R10, R80 ;  /* 0x0000000a1c50723c */ /* 0x040fe20000041850 */
[----:B------:R-:W1:Y:S05]  /*166a0*/  LDSM.16.MT88.4 R8, [R221+0x12800] ;  /* 0x01280000dd08783b */ /* 0x000e6a0000004200 */
[C---:B--2---:R-:W-:Y:S06]  /*166b0*/  HMMA.16816.F32.BF16 R84, R28.reuse, R4, R84 ;  /* 0x000000041c54723c */ /* 0x044fec0000041854 */
[----:B------:R-:W-:Y:S01]  /*166c0*/  HMMA.16816.F32.BF16 R88, R28, R6, R88 ;  /* 0x000000061c58723c */ /* 0x000fe20000041858 */
[----:B------:R-:W-:Y:S05]  /*166d0*/  LDSM.16.MT88.4 R4, [R221+0xf000] ;  /* 0x00f00000dd04783b */ /* 0x000fea0000004200 */
[C---:B------:R-:W-:Y:S06]  /*166e0*/  HMMA.16816.F32.BF16 R92, R20.reuse, R32, R92 ;  /* 0x00000020145c723c */ /* 0x040fec000004185c */
[----:B------:R-:W-:Y:S01]  /*166f0*/  HMMA.16816.F32.BF16 R96, R20, R34, R96 ;  /* 0x000000221460723c */ /* 0x000fe20000041860 */
[----:B------:R-:W2:Y:S04]  /*16700*/  LDSM.16.MT88.4 R32, [R220+0x12800] ;  /* 0x01280000dc20783b */ /* 0x000ea80000004200 */
[----:B------:R-:W-:Y:S01]  /*16710*/  LDSM.16.MT88.4 R20, [R224+0xf000] ;  /* 0x00f00000e014783b */ /* 0x000fe20000004200 */
[C---:B------:R-:W-:Y:S06]  /*16720*/  HMMA.16816.F32.BF16 R68, R28.reuse, R12, R68 ;  /* 0x0000000c1c44723c */ /* 0x040fec0000041844 */
[C---:B------:R-:W-:Y:S01]  /*16730*/  HMMA.16816.F32.BF16 R72, R28.reuse, R14, R72 ;  /* 0x0000000e1c48723c */ /* 0x040fe20000041848 */
[----:B------:R-:W3:Y:S05]  /*16740*/  LDSM.16.MT88.4 R12, [R222+0xf000] ;  /* 0x00f00000de0c783b */ /* 0x000eea0000004200 */
[C---:B-1----:R-:W-:Y:S06]  /*16750*/  HMMA.16816.F32.BF16 R104, R28.reuse, R8, R104 ;  /* 0x000000081c68723c */ /* 0x042fec0000041868 */
[C---:B------:R-:W-:Y:S01]  /*16760*/  HMMA.16816.F32.BF16 R116, R28.reuse, R10, R116 ;  /* 0x0000000a1c74723c */ /* 0x040fe20000041874 */
[----:B------:R-:W1:Y:S05]  /*16770*/  LDSM.16.MT88.4 R8, [R224+0x13000] ;  /* 0x01300000e008783b */ /* 0x000e6a0000004200 */
        /* <DEDUP_REMOVED lines=22> */
[----:B------:R-:W-:Y:S01]  /*168e0*/  MUFU.EX2 R32, R32 ;  /* 0x0000002000207308 */ /* 0x000fe20000000800 */
[----:B------:R-:W-:Y:S01]  /*168f0*/  FADD.FTZ R153, R153, R164 ;  /* 0x000000a499997221 */ /* 0x000fe20000010000 */
[----:B------:R-:W-:Y:S01]  /*16900*/  FADD.FTZ R168, R168, R159 ;  /* 0x0000009fa8a87221 */ /* 0x000fe20000010000 */
[C---:B------:R-:W-:Y:S01]  /*16910*/  HMMA.16816.F32.BF16 R80, R24.reuse, R6, R80 ;  /* 0x000000061850723c */ /* 0x040fe20000041850 */
[----:B------:R-:W2:Y:S04]  /*16920*/  LDSM.16.MT88.4 R4, [R221+0x13000] ;  /* 0x01300000dd04783b */ /* 0x000ea80000004200 */
[----:B------:R-:W-:Y:S01]  /*16930*/  MUFU.EX2 R33, R33 ;  /* 0x0000002100217308 */ /* 0x000fe20000000800 */
[C---:B---3--:R-:W-:Y:S06]  /*16940*/  HMMA.16816.F32.BF16 R68, R24.reuse, R12, R68 ;  /* 0x0000000c1844723c */ /* 0x048fec0000041844 */
[C---:B------:R-:W-:Y:S01]  /*16950*/  HMMA.16816.F32.BF16 R72, R24.reuse, R14, R72 ;  /* 0x0000000e1848723c */ /* 0x040fe20000041848 */
[----:B------:R-:W3:Y:S01]  /*16960*/  LDSM.16.MT88.4 R12, [R222+0x13000] ;  /* 0x01300000de0c783b */ /* 0x000ee20000004200 */
[----:B------:R-:W-:Y:S04]  /*16970*/  MUFU.EX2 R34, R34 ;  /* 0x0000002200227308 */ /* 0x000fe80000000800 */
[C---:B-1----:R-:W-:Y:S04]  /*16980*/  HMMA.16816.F32.BF16 R92, R24.reuse, R8, R92 ;  /* 0x00000008185c723c */ /* 0x042fe8000004185c */
[----:B------:R-:W1:Y:S02]  /*16990*/  MUFU.EX2 R35, R35 ;  /* 0x0000002300237308 */ /* 0x000e640000000800 */
[----:B------:R-:W-:Y:S01]  /*169a0*/  HMMA.16816.F32.BF16 R96, R24, R10, R96 ;  /* 0x0000000a1860723c */ /* 0x000fe20000041860 */
[----:B------:R-:W5:Y:S05]  /*169b0*/  LDSM.16.MT88.4 R8, [R224+0xf800] ;  /* 0x00f80000e008783b */ /* 0x000f6a0000004200 */
[C---:B----4-:R-:W-:Y:S06]  /*169c0*/  HMMA.16816.F32.BF16 R120, R28.reuse, R16, R120 ;  /* 0x000000101c78723c */ /* 0x050fec0000041878 */
[----:B------:R-:W-:Y:S01]  /*169d0*/  HMMA.16816.F32.BF16 R100, R28, R18, R100 ;  /* 0x000000121c64723c */ /* 0x000fe20000041864 */
[----:B------:R-:W4:Y:S04]  /*169e0*/  LDSM.16.MT88.4 R16, [R220+0xf000] ;  /* 0x00f00000dc10783b */ /* 0x000f280000004200 */
[----:B------:R-:W-:Y:S01]  /*169f0*/  LDSM.16.MT88.4 R28, [R220+0x13000] ;  /* 0x01300000dc1c783b */ /* 0x000fe20000004200 */
[C---:B------:R-:W-:Y:S06]  /*16a00*/  HMMA.16816.F32.BF16 R128, R24.reuse, R20, R128 ;  /* 0x000000141880723c */ /* 0x040fec0000041880 */
[C---:B------:R-:W-:Y:S01]  /*16a10*/  HMMA.16816.F32.BF16 R124, R24.reuse, R22, R124 ;  /* 0x00000016187c723c */ /* 0x040fe2000004187c */
[----:B------:R-:W4:Y:S05]  /*16a20*/  LDSM.16.MT88.4 R20, [R222+0xf800] ;  /* 0x00f80000de14783b */ /* 0x000f2a0000004200 */
[C---:B--2---:R-:W-:Y:S06]  /*16a30*/  HMMA.16816.F32.BF16 R104, R24.reuse, R4, R104 ;  /* 0x000000041868723c */ /* 0x044fec0000041868 */
[----:B------:R-:W-:Y:S01]  /*16a40*/  HMMA.16816.F32.BF16 R116, R24, R6, R116 ;  /* 0x000000061874723c */ /* 0x000fe20000041874 */
[----:B-1----:R-:W-:Y:S01]  /*16a50*/  F2FP.BF16.F32.PACK_AB R4, R170, R35 ;  /* 0x00000023aa04723e */ /* 0x002fe200000010ff */
[----:B------:R-:W-:Y:S01]  /*16a60*/  FADD.FTZ R35, R35, R168 ;  /* 0x000000a823237221 */ /* 0x000fe20000010000 */
[----:B------:R-:W-:Y:S01]  /*16a70*/  F2FP.BF16.F32.PACK_AB R5, R33, R32 ;  /* 0x000000202105723e */ /* 0x000fe200000010ff */
[----:B------:R-:W-:-:S02]  /*16a80*/  FADD.FTZ R32, R32, R153 ;  /* 0x0000009920207221 */ /* 0x000fc40000010000 */
[C---:B---3--:R-:W-:Y:S01]  /*16a90*/  HMMA.16816.F32.BF16 R120, R24.reuse, R12, R120 ;  /* 0x0000000c1878723c */ /* 0x048fe20000041878 */
        /* <DEDUP_REMOVED lines=13> */
[C---:B----4-:R-:W-:Y:S06]  /*16b70*/  HMMA.16816.F32.BF16 R84, R24.reuse, R16, R84 ;  /* 0x000000101854723c */ /* 0x050fec0000041854 */
[----:B------:R-:W-:Y:S01]  /*16b80*/  HMMA.16816.F32.BF16 R88, R24, R18, R88 ;  /* 0x000000121858723c */ /* 0x000fe20000041858 */
[----:B------:R-:W3:Y:S05]  /*16b90*/  LDSM.16.MT88.4 R16, [R221+0xf800] ;  /* 0x00f80000dd10783b */ /* 0x000eea0000004200 */
[C---:B------:R-:W-:Y:S06]  /*16ba0*/  HMMA.16816.F32.BF16 R68, R4.reuse, R20, R68 ;  /* 0x000000140444723c */ /* 0x040fec0000041844 */
[C---:B------:R-:W-:Y:S01]  /*16bb0*/  HMMA.16816.F32.BF16 R72, R4.reuse, R22, R72 ;  /* 0x000000160448723c */ /* 0x040fe20000041848 */
[----:B------:R-:W4:Y:S05]  /*16bc0*/  LDSM.16.MT88.4 R20, [R222+0x13800] ;  /* 0x01380000de14783b */ /* 0x000f2a0000004200 */
[C---:B-1----:R-:W-:Y:S06]  /*16bd0*/  HMMA.16816.F32.BF16 R84, R4.reuse, R12, R84 ;  /* 0x0000000c0454723c */ /* 0x042fec0000041854 */
[C---:B------:R-:W-:Y:S01]  /*16be0*/  HMMA.16816.F32.BF16 R88, R4.reuse, R14, R88 ;  /* 0x0000000e0458723c */ /* 0x040fe20000041858 */
[----:B------:R-:W1:Y:S05]  /*16bf0*/  LDSM.16.MT88.4 R12, [R221+0x13800] ;  /* 0x01380000dd0c783b */ /* 0x000e6a0000004200 */
[C---:B--2---:R-:W-:Y:S06]  /*16c00*/  HMMA.16816.F32.BF16 R92, R4.reuse, R8, R92 ;  /* 0x00000008045c723c */ /* 0x044fec000004185c */
[----:B------:R-:W-:Y:S01]  /*16c10*/  HMMA.16816.F32.BF16 R96, R4, R10, R96 ;  /* 0x0000000a0460723c */ /* 0x000fe20000041860 */
[----:B------:R-:W2:Y:S05]  /*16c20*/  LDSM.16.MT88.4 R8, [R220+0x13800] ;  /* 0x01380000dc08783b */ /* 0x000eaa0000004200 */
[C---:B------:R-:W-:Y:S06]  /*16c30*/  HMMA.16816.F32.BF16 R108, R24.reuse, R28, R108 ;  /* 0x0000001c186c723c */ /* 0x040fec000004186c */
[----:B------:R-:W-:Y:S06]  /*16c40*/  HMMA.16816.F32.BF16 R112, R24, R30, R112 ;  /* 0x0000001e1870723c */ /* 0x000fec0000041870 */
        /* <DEDUP_REMOVED lines=57> */
[C-C-:B------:R-:W-:Y:S02]  /*16fe0*/  IMAD.WIDE R14, R5.reuse, 0x4, R242.reuse ;  /* 0x00000004050e7825 */ /* 0x140fe400078e02f2 */
[----:B------:R-:W3:Y:S02]  /*16ff0*/  LD.E.64 R8, desc[UR6][R132.64+0x40] ;  /* 0x0000400684087980 */ /* 0x000ee4000c101b00 */
[----:B------:R-:W-:Y:S02]  /*17000*/  IMAD.WIDE R16, R4, 0x4, R242 ;  /* 0x0000000404107825 */ /* 0x000fe400078e02f2 */
        /* <DEDUP_REMOVED lines=15> */
[----:B------:R-:W-:Y:S01]  /*17100*/  MOV R5, R10 ;  /* 0x0000000a00057202 */ /* 0x000fe20000000f00 */
[----:B------:R-:W-:Y:S05]  /*17110*/  BRA `(.L_x_3988) ;  /* 0x00000000000c7947 */ /* 0x000fea0003800000 */
.L_x_3987:
[----:B------:R-:W2:Y:S02]  /*17120*/  LD.E R5, desc[UR6][R132.64+0x40] ;  /* 0x0000400684057980 */ /* 0x000ea4000c101900 */
[----:B--2---:R-:W-:-:S04]  /*17130*/  LEA R5, -R5, RZ, 0x7 ;  /* 0x000000ff05057211 */ /* 0x004fc800078e39ff */
[----:B------:R-:W-:Y:S02]  /*17140*/  SHF.R.S32.HI R6, RZ, 0x1f, R5 ;  /* 0x0000001fff067819 */ /* 0x000fe40000011405 */
.L_x_3988:
[----:B------:R-:W-:Y:S05]  /*17150*/  BSYNC B0 ;  /* 0x0000000000007941 */ /* 0x000fea0003800000 */
.L_x_3986:
        /* <DEDUP_REMOVED lines=49> */
[----:B--2---:R-:W2:Y:S01]  /*17470*/  LDSM.16.M88.4 R4, [R227] ;  /* 0x00000000e304783b */ /* 0x004ea20000000200 */
[C---:B----4-:R-:W-:Y:S03]  /*17480*/  HMMA.16816.F32.BF16 R140, R180.reuse, R136, RZ ;  /* 0x00000088b48c723c */ /* 0x050fe600000418ff */
[----:B------:R-:W4:Y:S04]  /*17490*/  LDSM.16.M88.4 R156, [R219] ;  /* 0x00000000db9c783b */ /* 0x000f280000000200 */
[----:B------:R-:W4:Y:S01]  /*174a0*/  LDSM.16.M88.4 R152, [R218] ;  /* 0x00000000da98783b */ /* 0x000f220000000200 */
[C---:B------:R-:W-:Y:S03]  /*174b0*/  HMMA.16816.F32.BF16 R136, R180.reuse, R138, RZ ;  /* 0x0000008ab488723c */ /* 0x040fe600000418ff */
        /* <DEDUP_REMOVED lines=8> */
[----:B------:R-:W-:Y:S01]  /*17540*/  LDSM.16.M88.4 R160, [R223+0x4800] ;  /* 0x00480000dfa0783b */ /* 0x000fe20000000200 */
[C---:B------:R-:W-:Y:S03]  /*17550*/  HMMA.16816.F32.BF16 R36, R180.reuse, R32, RZ ;  /* 0x00000020b424723c */ /* 0x040fe600000418ff */
[----:B------:R-:W-:Y:S03]  /*17560*/  LDSM.16.M88.4 R184, [R225] ;  /* 0x00000000e1b8783b */ /* 0x000fe60000000200 */
[C---:B------:R-:W-:Y:S01]  /*17570*/  HMMA.16816.F32.BF16 R28, R180.reuse, R24, RZ ;  /* 0x00000018b41c723c */ /* 0x040fe200000418ff */
        /* <DEDUP_REMOVED lines=13> */
[----:B------:R-:W-:-:S04]  /*17650*/  IMAD R3, R240, 0x80, R3 ;  /* 0x00000080f0037824 */ /* 0x000fc800078e0203 */
[C---:B------:R-:W-:Y:S01]  /*17660*/  VIADD R134, R3.reuse, 0x8 ;  /* 0x0000000803867836 */ /* 0x040fe20000000000 */
[----:B------:R-:W-:Y:S01]  /*17670*/  HMMA.16816.F32.BF16 R180, R180, R10, RZ ;  /* 0x0000000ab4b4723c */ /* 0x000fe200000418ff */
[----:B------:R-:W-:Y:S03]  /*17680*/  LDSM.16.M88.4 R8, [R223+0x4000] ;  /* 0x00400000df08783b */ /* 0x000fe60000000200 */
[C---:B------:R-:W-:Y:S02]  /*17690*/  ISETP.GE.AND P2, PT, R134.reuse, R135, PT ;  /* 0x000000878600720c */ /* 0x040fe40003f46270 */
[----:B--2---:R-:W-:Y:S01]  /*176a0*/  HMMA.16816.F32.BF16 R140, R144, R4, R140 ;  /* 0x00000004908c723c */ /* 0x004fe2000004188c */
[----:B------:R-:W-:Y:S01]  /*176b0*/  ISETP.GE.AND P1, PT, R134, R192, PT ;  /* 0x000000c08600720c */ /* 0x000fe20003f26270 */
[----:B------:R-:W-:-:S04]  /*176c0*/  VIADD R134, R3, 0x11 ;  /* 0x0000001103867836 */ /* 0x000fc80000000000 */
[C---:B------:R-:W-:Y:S01]  /*176d0*/  HMMA.16816.F32.BF16 R136, R144.reuse, R6, R136 ;  /* 0x000000069088723c */ /* 0x040fe20000041888 */
[----:B------:R-:W1:Y:S05]  /*176e0*/  LDSM.16.M88.4 R4, [R226] ;  /* 0x00000000e204783b */ /* 0x000e6a0000000200 */
[C---:B----4-:R-:W-:Y:S06]  /*176f0*/  HMMA.16816.F32.BF16 R60, R144.reuse, R156, R60 ;  /* 0x0000009c903c723c */ /* 0x050fec000004183c */
        /* <DEDUP_REMOVED lines=20> */
[----:B------:R-:W-:Y:S01]  /*17840*/  LDSM.16.M88.4 R164, [R223+0x7800] ;  /* 0x00780000dfa4783b */ /* 0x000fe20000000200 */
[C---:B-1----:R-:W-:Y:S06]  /*17850*/  HMMA.16816.F32.BF16 R140, R4.reuse, R8, R140 ;  /* 0x00000008048c723c */ /* 0x042fec000004188c */
[C---:B------:R-:W-:Y:S01]  /*17860*/  HMMA.16816.F32.BF16 R136, R4.reuse, R10, R136 ;  /* 0x0000000a0488723c */ /* 0x040fe20000041888 */
[----:B------:R-:W1:Y:S05]  /*17870*/  LDSM.16.M88.4 R8, [R223+0x7000] ;  /* 0x00700000df08783b */ /* 0x000e6a0000000200 */
[C---:B------:R-:W-:Y:S06]  /*17880*/  HMMA.16816.F32.BF16 R60, R4.reuse, R160, R60 ;  /* 0x000000a0043c723c */ /* 0x040fec000004183c */
[C---:B------:R-:W-:Y:S01]  /*17890*/  HMMA.16816.F32.BF16 R56, R4.reuse, R162, R56 ;  /* 0x000000a20438723c */ /* 0x040fe20000041838 */
[----:B------:R-:W5:Y:S05]  /*178a0*/  LDSM.16.M88.4 R160, [R212] ;  /* 0x00000000d4a0783b */ /* 0x000f6a0000000200 */
[C---:B--2---:R-:W-:Y:S06]  /*178b0*/  HMMA.16816.F32.BF16 R52, R4.reuse, R156, R52 ;  /* 0x0000009c0434723c */ /* 0x044fec0000041834 */
[C---:B------:R-:W-:Y:S01]  /*178c0*/  HMMA.16816.F32.BF16 R48, R4.reuse, R158, R48 ;  /* 0x0000009e0430723c */ /* 0x040fe20000041830 */
[----:B------:R-:W2:Y:S05]  /*178d0*/  LDSM.16.M88.4 R156, [R212+0x800] ;  /* 0x00080000d49c783b */ /* 0x000eaa0000000200 */
[C---:B----4-:R-:W-:Y:S06]  /*178e0*/  HMMA.16816.F32.BF16 R44, R4.reuse, R152, R44 ;  /* 0x00000098042c723c */ /* 0x050fec000004182c */
[C---:B------:R-:W-:Y:S01]  /*178f0*/  HMMA.16816.F32.BF16 R40, R4.reuse, R154, R40 ;  /* 0x0000009a0428723c */ /* 0x040fe20000041828 */
[----:B------:R-:W4:Y:S05]  /*17900*/  LDSM.16.M88.4 R152, [R212+0x1000] ;  /* 0x00100000d498783b */ /* 0x000f2a0000000200 */
[C---:B---3--:R-:W-:Y:S06]  /*17910*/  HMMA.16816.F32.BF16 R28, R4.reuse, R144, R28 ;  /* 0x00000090041c723c */ /* 0x048fec000004181c */
[C---:B------:R-:W-:Y:S01]  /*17920*/  HMMA.16816.F32.BF16 R24, R4.reuse, R146, R24 ;  /* 0x000000920418723c */ /* 0x040fe20000041818 */
[----:B------:R-:W3:Y:S05]  /*17930*/  LDSM.16.M88.4 R144, [R212+0x2000] ;  /* 0x00200000d490783b */ /* 0x000eea0000000200 */
        /* <DEDUP_REMOVED lines=9> */
[----:B------:R-:W1:Y:S01]  /*179d0*/  LDSM.16.M88.4 R164, [R229+0x9000] ;  /* 0x00900000e5a4783b */ /* 0x000e620000000200 */
[C---:B-----5:R-:W-:Y:S06]  /*179e0*/  HMMA.16816.F32.BF16 R140, R184.reuse, R160, R140 ;  /* 0x000000a0b88c723c */ /* 0x060fec000004188c */
[C---:B------:R-:W-:Y:S01]  /*179f0*/  HMMA.16816.F32.BF16 R136, R184.reuse, R162, R136 ;  /* 0x000000a2b888723c */ /* 0x040fe20000041888 */
[----:B------:R-:W5:Y:S05]  /*17a00*/  LDSM.16.M88.4 R160, [R229+0x9800] ;  /* 0x00980000e5a0783b */ /* 0x000f6a0000000200 */
        /* <DEDUP_REMOVED lines=9> */
[C---:B-1----:R-:W-:Y:S06]  /*17aa0*/  HMMA.16816.F32.BF16 R28, R184.reuse, R8, R28 ;  /* 0x00000008b81c723c */ /* 0x042fec000004181c */
[C---:B------:R-:W-:Y:S01]  /*17ab0*/  HMMA.16816.F32.BF16 R24, R184.reuse, R10, R24 ;  /* 0x0000000ab818723c */ /* 0x040fe20000041818 */
[----:B------:R-:W-:Y:S05]  /*17ac0*/  LDSM.16.M88.4 R8, [R228+0x2000] ;  /* 0x00200000e408783b */ /* 0x000fea0000000200 */
[C---:B------:R-:W-:Y:S06]  /*17ad0*/  HMMA.16816.F32.BF16 R20, R184.reuse, R4, R20 ;  /* 0x00000004b814723c */ /* 0x040fec0000041814 */
[C---:B------:R-:W-:Y:S01]  /*17ae0*/  HMMA.16816.F32.BF16 R16, R184.reuse, R6, R16 ;  /* 0x00000006b810723c */ /* 0x040fe20000041810 */
[----:B------:R-:W1:Y:S05]  /*17af0*/  LDSM.16.M88.4 R4, [R211] ;  /* 0x00000000d304783b */ /* 0x000e6a0000000200 */
[C---:B------:R-:W-:Y:S06]  /*17b00*/  HMMA.16816.F32.BF16 R44, R184.reuse, R148, R44 ;  /* 0x00000094b82c723c */ /* 0x040fec000004182c */
[C---:B------:R-:W-:Y:S01]  /*17b10*/  HMMA.16816.F32.BF16 R40, R184.reuse, R150, R40 ;  /* 0x00000096b828723c */ /* 0x040fe20000041828 */
[----:B------:R-:W1:Y:S05]  /*17b20*/  LDSM.16.M88.4 R148, [R229+0xb000] ;  /* 0x00b00000e594783b */ /* 0x000e6a0000000200 */
[C---:B------:R-:W-:Y:S06]  /*17b30*/  HMMA.16816.F32.BF16 R12, R184.reuse, R188, R12 ;  /* 0x000000bcb80c723c */ /* 0x040fec000004180c */
[----:B------:R-:W-:Y:S06]  /*17b40*/  HMMA.16816.F32.BF16 R180, R184, R190, R180 ;  /* 0x000000beb8b4723c */ /* 0x000fec00000418b4 */
[C---:B------:R-:W-:Y:S06]  /*17b50*/  HMMA.16816.F32.BF16 R140, R176.reuse, R172, R140 ;  /* 0x000000acb08c723c */ /* 0x040fec000004188c */
[C---:B------:R-:W-:Y:S01]  /*17b60*/  HMMA.16816.F32.BF16 R136, R176.reuse, R174, R136 ;  /* 0x000000aeb088723c */ /* 0x040fe20000041888 */
[----:B------:R-:W1:Y:S05]  /*17b70*/  LDSM.16.M88.4 R172, [R210] ;  /* 0x00000000d2ac783b */ /* 0x000e6a0000000200 */
[C---:B------:R-:W-:Y:S06]  /*17b80*/  HMMA.16816.F32.BF16 R52, R176.reuse, R164, R52 ;  /* 0x000000a4b034723c */ /* 0x040fec0000041834 */
[C---:B------:R-:W-:Y:S01]  /*17b90*/  HMMA.16816.F32.BF16 R48, R176.reuse, R166, R48 ;  /* 0x000000a6b030723c */ /* 0x040fe20000041830 */
[----:B------:R-:W1:Y:S05]  /*17ba0*/  LDSM.16.M88.4 R164, [R208] ;  /* 0x00000000d0a4783b */ /* 0x000e6a0000000200 */
[C---:B------:R-:W-:Y:S06]  /*17bb0*/  HMMA.16816.F32.BF16 R60, R176.reuse, R168, R60 ;  /* 0x000000a8b03c723c */ /* 0x040fec000004183c */
[C---:B------:R-:W-:Y:S01]  /*17bc0*/  HMMA.16816.F32.BF16 R56, R176.reuse, R170, R56 ;  /* 0x000000aab038723c */ /* 0x040fe20000041838 */
[----:B------:R-:W-:Y:S05]  /*17bd0*/  LDSM.16.M88.4 R168, [R209] ;  /* 0x00000000d1a8783b */ /* 0x000fea0000000200 */
[C---:B-----5:R-:W-:Y:S06]  /*17be0*/  HMMA.16816.F32.BF16 R44, R176.reuse, R160, R44 ;  /* 0x000000a0b02c723c */ /* 0x060fec000004182c */
[C---:B------:R-:W-:Y:S01]  /*17bf0*/  HMMA.16816.F32.BF16 R40, R176.reuse, R162, R40 ;  /* 0x000000a2b028723c */ /* 0x040fe20000041828 */
[----:B------:R-:W-:Y:S05]  /*17c00*/  LDSM.16.M88.4 R160, [R204] ;  /* 0x00000000cca0783b */ /* 0x000fea0000000200 */
[C---:B--2---:R-:W-:Y:S06]  /*17c10*/  HMMA.16816.F32.BF16 R36, R176.reuse, R156, R36 ;  /* 0x0000009cb024723c */ /* 0x044fec0000041824 */
[C---:B------:R-:W-:Y:S01]  /*17c20*/  HMMA.16816.F32.BF16 R32, R176.reuse, R158, R32 ;  /* 0x0000009eb020723c */ /* 0x040fe20000041820 */
[----:B------:R-:W-:Y:S05]  /*17c30*/  LDSM.16.M88.4 R156, [R226+0x2000] ;  /* 0x00200000e29c783b */ /* 0x000fea0000000200 */
[C---:B----4-:R-:W-:Y:S06]  /*17c40*/  HMMA.16816.F32.BF16 R28, R176.reuse, R152, R28 ;  /* 0x00000098b01c723c */ /* 0x050fec000004181c */
[C---:B------:R-:W-:Y:S01]  /*17c50*/  HMMA.16816.F32.BF16 R24, R176.reuse, R154, R24 ;  /* 0x0000009ab018723c */ /* 0x040fe20000041818 */
[----:B------:R-:W2:Y:S05]  /*17c60*/  LDSM.16.M88.4 R152, [R223+0x8000] ;  /* 0x00800000df98783b */ /* 0x000eaa0000000200 */
[C---:B---3--:R-:W-:Y:S06]  /*17c70*/  HMMA.16816.F32.BF16 R12, R176.reuse, R144, R12 ;  /* 0x00000090b00c723c */ /* 0x048fec000004180c */
[----:B------:R-:W-:Y:S01]  /*17c80*/  HMMA.16816.F32.BF16 R180, R176, R146, R180 ;  /* 0x00000092b0b4723c */ /* 0x000fe200000418b4 */
[----:B------:R-:W3:Y:S05]  /*17c90*/  LDSM.16.M88.4 R144, [R206] ;  /* 0x00000000ce90783b */ /* 0x000eea0000000200 */
[C---:B-1----:R-:W-:Y:S06]  /*17ca0*/  HMMA.16816.F32.BF16 R140, R8.reuse, R4, R140 ;  /* 0x00000004088c723c */ /* 0x042fec000004188c */
[----:B------:R-:W-:Y:S01]  /*17cb0*/  HMMA.16816.F32.BF16 R136, R8, R6, R136 ;  /* 0x000000060888723c */ /* 0x000fe20000041888 */
[----:B------:R-:W1:Y:S05]  /*17cc0*/  LDSM.16.M88.4 R4, [R205] ;  /* 0x00000000cd04783b */ /* 0x000e6a0000000200 */
[----:B------:R-:W-:Y:S06]  /*17cd0*/  HMMA.16816.F32.BF16 R20, R176, R148, R20 ;  /* 0x00000094b014723c */ /* 0x000fec0000041814 */
[C---:B------:R-:W-:Y:S06]  /*17ce0*/  HMMA.16816.F32.BF16 R60, R8.reuse, R172, R60 ;  /* 0x000000ac083c723c */ /* 0x040fec000004183c */
[----:B------:R-:W-:Y:S01]  /*17cf0*/  HMMA.16816.F32.BF16 R56, R8, R174, R56 ;  /* 0x000000ae0838723c */ /* 0x000fe20000041838 */
[----:B------:R-:W4:Y:S05]  /*17d00*/  LDSM.16.M88.4 R172, [R223+0x8800] ;  /* 0x00880000dfac783b */ /* 0x000f2a0000000200 */
[----:B------:R-:W-:Y:S01]  /*17d10*/  HMMA.16816.F32.BF16 R16, R176, R150, R16 ;  /* 0x00000096b010723c */ /* 0x000fe20000041810 */
[----:B------:R-:W-:Y:S05]  /*17d20*/  LDSM.16.M88.4 R148, [R207] ;  /* 0x00000000cf94783b */ /* 0x000fea0000000200 */
[C---:B------:R-:W-:Y:S06]  /*17d30*/  HMMA.16816.F32.BF16 R44, R8.reuse, R164, R44 ;  /* 0x000000a4082c723c */ /* 0x040fec000004182c */
[----:B------:R-:W-:Y:S01]  /*17d40*/  HMMA.16816.F32.BF16 R176, R8, R166, R40 ;  /* 0x000000a608b0723c */ /* 0x000fe20000041828 */
[----:B------:R-:W-:Y:S04]  /*17d50*/  LDSM.16.M88.4 R164, [R225+0x2000] ;  /* 0x00200000e1a4783b */ /* 0x000fe80000000200 */
[----:B------:R-:W5:Y:S01]  /*17d60*/  LDSM.16.M88.4 R40, [R212+0x4000] ;  /* 0x00400000d428783b */ /* 0x000f620000000200 */
[C---:B--2---:R-:W-:Y:S06]  /*17d70*/  HMMA.16816.F32.BF16 R140, R156.reuse, R152, R140 ;  /* 0x000000989c8c723c */ /* 0x044fec000004188c */
[----:B------:R-:W-:Y:S06]  /*17d80*/  HMMA.16816.F32.BF16 R136, R156, R154, R136 ;  /* 0x0000009a9c88723c */ /* 0x000fec0000041888 */
[C---:B------:R-:W-:Y:S06]  /*17d90*/  HMMA.16816.F32.BF16 R52, R8.reuse, R168, R52 ;  /* 0x000000a80834723c */ /* 0x040fec0000041834 */
[C---:B------:R-:W-:Y:S01]  /*17da0*/  HMMA.16816.F32.BF16 R48, R8.reuse, R170, R48 ;  /* 0x000000aa0830723c */ /* 0x040fe20000041830 */
[----:B------:R-:W2:Y:S05]  /*17db0*/  LDSM.16.M88.4 R168, [R223+0x9000] ;  /* 0x00900000dfa8783b */ /* 0x000eaa0000000200 */
[C---:B---3--:R-:W-:Y:S06]  /*17dc0*/  HMMA.16816.F32.BF16 R28, R8.reuse, R144, R28 ;  /* 0x00000090081c723c */ /* 0x048fec000004181c */
[C---:B------:R-:W-:Y:S06]  /*17dd0*/  HMMA.16816.F32.BF16 R24, R8.reuse, R146, R24 ;  /* 0x000000920818723c */ /* 0x040fec0000041818 */
[----:B-1----:R-:W-:Y:S01]  /*17de0*/  HMMA.16816.F32.BF16 R144, R8, R4, R20 ;  /* 0x000000040890723c */ /* 0x002fe20000041814 */
[----:B------:R-:W1:Y:S05]  /*17df0*/  LDSM.16.M88.4 R20, [R212+0x4800] ;  /* 0x00480000d414783b */ /* 0x000e6a0000000200 */
[----:B----4-:R-:W-:Y:S06]  /*17e00*/  HMMA.16816.F32.BF16 R60, R156, R172, R60 ;  /* 0x000000ac9c3c723c */ /* 0x010fec000004183c */
[----:B------:R-:W-:Y:S01]  /*17e10*/  HMMA.16816.F32.BF16 R16, R8, R6, R16 ;  /* 0x000000060810723c */ /* 0x000fe20000041810 */
[----:B------:R-:W3:Y:S05]  /*17e20*/  LDSM.16.M88.4 R4, [R223+0x9800] ;  /* 0x00980000df04783b */ /* 0x000eea0000000200 */
[C---:B-----5:R-:W-:Y:S06]  /*17e30*/  HMMA.16816.F32.BF16 R140, R164.reuse, R40, R140 ;  /* 0x00000028a48c723c */ /* 0x060fec000004188c */
[----:B------:R-:W-:Y:S01]  /*17e40*/  HMMA.16816.F32.BF16 R136, R164, R42, R136 ;  /* 0x0000002aa488723c */ /* 0x000fe20000041888 */
[----:B------:R-:W-:Y:S05]  /*17e50*/  LDSM.16.M88.4 R40, [R223+0xa000] ;  /* 0x00a00000df28783b */ /* 0x000fea0000000200 */
[C---:B------:R-:W-:Y:S06]  /*17e60*/  HMMA.16816.F32.BF16 R36, R8.reuse, R148, R36 ;  /* 0x000000940824723c */ /* 0x040fec0000041824 */
[----:B------:R-:W-:Y:S01]  /*17e70*/  HMMA.16816.F32.BF16 R32, R8, R150, R32 ;  /* 0x000000960820723c */ /* 0x000fe20000041820 */
[----:B------:R-:W-:-:S05]  /*17e80*/  VIADD R148, R3, 0x1 ;  /* 0x0000000103947836 */ /* 0x000fca0000000000 */
[C---:B------:R-:W-:Y:S01]  /*17e90*/  HMMA.16816.F32.BF16 R12, R8.reuse, R160, R12 ;  /* 0x000000a0080c723c */ /* 0x040fe2000004180c */
[CC--:B------:R-:W-:Y:S02]  /*17ea0*/  ISETP.GE.AND P5, PT, R148.reuse, R135.reuse, PT ;  /* 0x000000879400720c */ /* 0x0c0fe40003fa6270 */
[----:B------:R-:W-:Y:S02]  /*17eb0*/  ISETP.GE.AND P4, PT, R148, R192, PT ;  /* 0x000000c09400720c */ /* 0x000fe40003f86270 */
[----:B------:R-:W-:Y:S01]  /*17ec0*/  FSEL R191, R141, -INF , !P5 ;  /* 0xff8000008dbf7808 */ /* 0x000fe20006800000 */
[----:B------:R-:W-:Y:S01]  /*17ed0*/  HMMA.16816.F32.BF16 R180, R8, R162, R180 ;  /* 0x000000a208b4723c */ /* 0x000fe200000418b4 */
[----:B------:R-:W4:Y:S01]  /*17ee0*/  LDSM.16.M88.4 R8, [R212+0x5000] ;  /* 0x00500000d408783b */ /* 0x000f220000000200 */
[----:B------:R-:W-:Y:S02]  /*17ef0*/  FSEL R189, R136, -INF , !P2 ;  /* 0xff80000088bd7808 */ /* 0x000fe40005000000 */
[----:B------:R-:W-:Y:S01]  /*17f00*/  FSEL R195, R138, -INF , !P1 ;  /* 0xff8000008ac37808 */ /* 0x000fe20004800000 */
[----:B------:R-:W5:Y:S01]  /*17f10*/  LDSM.16.M88.4 R148, [R223+0xa800] ;  /* 0x00a80000df94783b */ /* 0x000f620000000200 */
[----:B------:R-:W-:Y:S01]  /*17f20*/  HMMA.16816.F32.BF16 R56, R156, R174, R56 ;  /* 0x000000ae9c38723c */ /* 0x000fe20000041838 */
[----:B------:R-:W-:-:S05]  /*17f30*/  ISETP.GE.AND P1, PT, R134, R135, PT ;  /* 0x000000878600720c */ /* 0x000fca0003f26270 */
[----:B--2---:R-:W-:Y:S06]  /*17f40*/  HMMA.16816.F32.BF16 R52, R156, R168, R52 ;  /* 0x000000a89c34723c */ /* 0x004fec0000041834 */
[----:B-1----:R-:W-:Y:S06]  /*17f50*/  HMMA.16816.F32.BF16 R60, R164, R20, R60 ;  /* 0x00000014a43c723c */ /* 0x002fec000004183c */
[----:B------:R-:W-:Y:S01]  /*17f60*/  HMMA.16816.F32.BF16 R48, R156, R170, R48 ;  /* 0x000000aa9c30723c */ /* 0x000fe20000041830 */
[----:B------:R-:W-:-:S02]  /*17f70*/  VIADD R21, R3, 0x9 ;  /* 0x0000000903157836 */ /* 0x000fc40000000000 */
[----:B------:R-:W-:-:S03]  /*17f80*/  VIADD R20, R3, 0x10 ;  /* 0x0000001003147836 */ /* 0x000fc60000000000 */
[CC--:B------:R-:W-:Y:S01]  /*17f90*/  ISETP.GE.AND P6, PT, R21.reuse, R135.reuse, PT ;  /* 0x000000871500720c */ /* 0x0c0fe20003fc6270 */
[----:B------:R-:W-:Y:S01]  /*17fa0*/  HMMA.16816.F32.BF16 R56, R164, R22, R56 ;  /* 0x00000016a438723c */ /* 0x000fe20000041838 */
[-C--:B------:R-:W-:Y:S02]  /*17fb0*/  ISETP.GE.AND P3, PT, R21, R192.reuse, PT ;  /* 0x000000c01500720c */ /* 0x080fe40003f66270 */
[C---:B------:R-:W-:Y:S02]  /*17fc0*/  ISETP.GE.AND P5, PT, R20.reuse, R135, PT ;  /* 0x000000871400720c */ /* 0x040fe40003fa6270 */
[----:B------:R-:W-:Y:S01]  /*17fd0*/  ISETP.GE.AND P2, PT, R20, R192, PT ;  /* 0x000000c01400720c */ /* 0x000fe20003f46270 */
[----:B---3--:R-:W-:Y:S01]  /*17fe0*/  HMMA.16816.F32.BF16 R44, R156, R4, R44 ;  /* 0x000000049c2c723c */ /* 0x008fe2000004182c */
[----:B------:R-:W1:Y:S01]  /*17ff0*/  LDSM.16.M88.4 R20, [R212+0x5800] ;  /* 0x00580000d414783b */ /* 0x000e620000000200 */
[----:B------:R-:W-:Y:S02]  /*18000*/  FSEL R197, R139, -INF , !P3 ;  /* 0xff8000008bc57808 */ /* 0x000fe40005800000 */
[----:B------:R-:W-:-:S02]  /*18010*/  FSEL R193, R137, -INF , !P6 ;  /* 0xff80000089c17808 */ /* 0x000fc40007000000 */
[----:B----4-:R-:W-:Y:S01]  /*18020*/  HMMA.16816.F32.BF16 R52, R164, R8, R52 ;  /* 0x00000008a434723c */ /* 0x010fe20000041834 */
[C---:B------:R-:W-:Y:S01]  /*18030*/  VIADD R4, R3.reuse, 0x18 ;  /* 0x0000001803047836 */ /* 0x040fe20000000000 */
[----:B------:R-:W-:Y:S02]  /*18040*/  FSEL R60, R60, -INF , !P5 ;  /* 0xff8000003c3c7808 */ /* 0x000fe40006800000 */
[-C--:B------:R-:W-:Y:S02]  /*18050*/  ISETP.GE.AND P6, PT, R134, R192.reuse, PT ;  /* 0x000000c08600720c */ /* 0x080fe40003fc6270 */
[C---:B------:R-:W-:Y:S01]  /*18060*/  ISETP.GE.AND P3, PT, R4.reuse, R135, PT ;  /* 0x000000870400720c */ /* 0x040fe20003f66270 */
[C---:B------:R-:W-:Y:S01]  /*18070*/  HMMA.16816.F32.BF16 R176, R156.reuse, R6, R176 ;  /* 0x000000069cb0723c */ /* 0x040fe200000418b0 */
[----:B------:R-:W-:Y:S01]  /*18080*/  ISETP.GE.AND P5, PT, R4, R192, PT ;  /* 0x000000c00400720c */ /* 0x000fe20003fa6270 */
[C---:B------:R-:W-:Y:S01]  /*18090*/  VIADD R9, R3.reuse, 0x19 ;  /* 0x0000001903097836 */ /* 0x040fe20000000000 */
[----:B------:R-:W2:Y:S01]  /*180a0*/  LDSM.16.M88.4 R4, [R212+0x6000] ;  /* 0x00600000d404783b */ /* 0x000ea20000000200 */
[----:B------:R-:W-:Y:S01]  /*180b0*/  VIADD R8, R3, 0x20 ;  /* 0x0000002003087836 */ /* 0x000fe20000000000 */
[----:B------:R-:W-:Y:S01]  /*180c0*/  FSEL R175, R63, -INF , !P6 ;  /* 0xff8000003faf7808 */ /* 0x000fe20007000000 */
[----:B------:R-:W-:Y:S01]  /*180d0*/  HMMA.16816.F32.BF16 R36, R156, R40, R36 ;  /* 0x000000289c24723c */ /* 0x000fe20000041824 */
[----:B------:R-:W-:-:S02]  /*180e0*/  FSEL R187, R62, -INF , !P2 ;  /* 0xff8000003ebb7808 */ /* 0x000fc40005000000 */
[----:B------:R-:W-:Y:S02]  /*180f0*/  FSEL R173, R61, -INF , !P1 ;  /* 0xff8000003dad7808 */ /* 0x000fe40004800000 */
[----:B------:R-:W-:Y:S01]  /*18100*/  FSEL R63, R56, -INF , !P3 ;  /* 0xff800000383f7808 */ /* 0x000fe20005800000 */
        /* <DEDUP_REMOVED lines=9> */
[----:B------:R-:W-:-:S02]  /*181a0*/  FSEL R185, R58, -INF , !P5 ;  /* 0xff8000003ab97808 */ /* 0x000fc40006800000 */
[----:B------:R-:W-:Y:S01]  /*181b0*/  FSEL R57, R57, -INF , !P2 ;  /* 0xff80000039397808 */ /* 0x000fe20005000000 */
[----:B-----5:R-:W-:Y:S01]  /*181c0*/  HMMA.16816.F32.BF16 R28, R156, R148, R28 ;  /* 0x000000949c1c723c */ /* 0x020fe2000004181c */
[----:B------:R-:W-:Y:S02]  /*181d0*/  FSEL R58, R59, -INF , !P1 ;  /* 0xff8000003b3a7808 */ /* 0x000fe40004800000 */
[----:B------:R-:W-:Y:S02]  /*181e0*/  FSEL R137, R52, -INF , !P6 ;  /* 0xff80000034897808 */ /* 0x000fe40007000000 */
[CC--:B------:R-:W-:Y:S01]  /*181f0*/  ISETP.GE.AND P5, PT, R9.reuse, R135.reuse, PT ;  /* 0x000000870900720c */ /* 0x0c0fe20003fa6270 */
[----:B-1----:R-:W-:Y:S01]  /*18200*/  HMMA.16816.F32.BF16 R44, R164, R20, R44 ;  /* 0x00000014a42c723c */ /* 0x002fe2000004182c */
[----:B------:R-:W-:Y:S02]  /*18210*/  ISETP.GE.AND P2, PT, R9, R192, PT ;  /* 0x000000c00900720c */ /* 0x000fe40003f46270 */
[----:B------:R-:W-:-:S02]  /*18220*/  ISETP.GE.AND P1, PT, R8, R135, PT ;  /* 0x000000870800720c */ /* 0x000fc40003f26270 */
[-C--:B------:R-:W-:Y:S01]  /*18230*/  ISETP.GE.AND P6, PT, R8, R192.reuse, PT ;  /* 0x000000c00800720c */ /* 0x080fe20003fc6270 */
[C---:B------:R-:W-:Y:S01]  /*18240*/  HMMA.16816.F32.BF16 R176, R164.reuse, R22, R176 ;  /* 0x00000016a4b0723c */ /* 0x040fe200000418b0 */
[----:B------:R-:W1:Y:S01]  /*18250*/  LDSM.16.M88.4 R8, [R223+0xb000] ;  /* 0x00b00000df08783b */ /* 0x000e620000000200 */
[----:B------:R-:W-:Y:S01]  /*18260*/  FSEL R138, R54, -INF , !P3 ;  /* 0xff800000368a7808 */ /* 0x000fe20005800000 */
[----:B------:R-:W-:Y:S01]  /*18270*/  VIADD R20, R3, 0x30 ;  /* 0x0000003003147836 */ /* 0x000fe20000000000 */
[----:B------:R-:W-:Y:S01]  /*18280*/  FSEL R139, R53, -INF , !P5 ;  /* 0xff800000358b7808 */ /* 0x000fe20006800000 */
[----:B------:R-:W-:Y:S01]  /*18290*/  VIADD R21, R3, 0x31 ;  /* 0x0000003103157836 */ /* 0x000fe20000000000 */
[C---:B------:R-:W-:Y:S01]  /*182a0*/  ISETP.GE.AND P3, PT, R40.reuse, R135, PT ;  /* 0x000000872800720c */ /* 0x040fe20003f66270 */
[----:B--2---:R-:W-:Y:S01]  /*182b0*/  HMMA.16816.F32.BF16 R36, R164, R4, R36 ;  /* 0x00000004a424723c */ /* 0x004fe20000041824 */
[----:B------:R-:W-:Y:S02]  /*182c0*/  ISETP.GE.AND P5, PT, R40, R192, PT ;  /* 0x000000c02800720c */ /* 0x000fe40003fa6270 */
[----:B------:R-:W2:Y:S01]  /*182d0*/  LDSM.16.M88.4 R40, [R212+0x6800] ;  /* 0x00680000d428783b */ /* 0x000ea20000000200 */
[----:B------:R-:W-:-:S02]  /*182e0*/  FSEL R171, R55, -INF , !P2 ;  /* 0xff80000037ab7808 */ /* 0x000fc40005000000 */
[----:B------:R-:W-:Y:S01]  /*182f0*/  FSEL R163, R48, -INF , !P1 ;  /* 0xff80000030a37808 */ /* 0x000fe20004800000 */
[C---:B------:R-:W-:Y:S01]  /*18300*/  VIADD R48, R3.reuse, 0x38 ;  /* 0x0000003803307836 */ /* 0x040fe20000000000 */
[----:B------:R-:W-:Y:S01]  /*18310*/  FSEL R169, R50, -INF , !P6 ;  /* 0xff80000032a97808 */ /* 0x000fe20007000000 */
[----:B------:R-:W-:Y:S01]  /*18320*/  VIADD R4, R3, 0x39 ;  /* 0x0000003903047836 */ /* 0x000fe20000000000 */
[----:B------:R-:W-:Y:S01]  /*18330*/  FSEL R148, R49, -INF , !P3 ;  /* 0xff80000031947808 */ /* 0x000fe20005800000 */
[----:B------:R-:W-:Y:S01]  /*18340*/  HMMA.16816.F32.BF16 R24, R156, R150, R24 ;  /* 0x000000969c18723c */ /* 0x000fe20000041818 */
[CC--:B------:R-:W-:Y:S01]  /*18350*/  ISETP.GE.AND P2, PT, R20.reuse, R135.reuse, PT ;  /* 0x000000871400720c */ /* 0x0c0fe20003f46270 */
[----:B------:R-:W-:Y:S01]  /*18360*/  VIADD R5, R3, 0x41 ;  /* 0x0000004103057836 */ /* 0x000fe20000000000 */
[-C--:B------:R-:W-:Y:S02]  /*18370*/  ISETP.GE.AND P1, PT, R20, R192.reuse, PT ;  /* 0x000000c01400720c */ /* 0x080fe40003f26270 */
[C---:B------:R-:W-:Y:S01]  /*18380*/  ISETP.GE.AND P6, PT, R21.reuse, R135, PT ;  /* 0x000000871500720c */ /* 0x040fe20003fc6270 */
[----:B------:R-:W-:Y:S01]  /*18390*/  HMMA.16816.F32.BF16 R32, R164, R6, R32 ;  /* 0x00000006a420723c */ /* 0x000fe20000041820 */
[----:B------:R-:W-:-:S02]  /*183a0*/  ISETP.GE.AND P3, PT, R21, R192, PT ;  /* 0x000000c01500720c */ /* 0x000fc40003f66270 */
[----:B------:R-:W3:Y:S01]  /*183b0*/  LDSM.16.M88.4 R20, [R223+0xb800] ;  /* 0x00b80000df14783b */ /* 0x000ee20000000200 */
[----:B------:R-:W-:Y:S02]  /*183c0*/  FSEL R161, R51, -INF , !P5 ;  /* 0xff80000033a17808 */ /* 0x000fe40006800000 */
[----:B------:R-:W-:Y:S02]  /*183d0*/  FSEL R149, R44, -INF , !P2 ;  /* 0xff8000002c957808 */ /* 0x000fe40005000000 */
[C---:B------:R-:W-:Y:S02]  /*183e0*/  ISETP.GE.AND P5, PT, R48.reuse, R135, PT ;  /* 0x000000873000720c */ /* 0x040fe40003fa6270 */
[----:B------:R-:W-:Y:S02]  /*183f0*/  ISETP.GE.AND P2, PT, R48, R192, PT ;  /* 0x000000c03000720c */ /* 0x000fe40003f46270 */
[----:B------:R-:W4:Y:S01]  /*18400*/  LDSM.16.M88.4 R48, [R212+0x7000] ;  /* 0x00700000d430783b */ /* 0x000f220000000200 */
[----:B------:R-:W-:-:S02]  /*18410*/  FSEL R141, R46, -INF , !P1 ;  /* 0xff8000002e8d7808 */ /* 0x000fc40004800000 */
[----:B------:R-:W-:Y:S02]  /*18420*/  FSEL R252, R45, -INF , !P6 ;  /* 0xff8000002dfc7808 */ /* 0x000fe40007000000 */
[CC--:B------:R-:W-:Y:S01]  /*18430*/  ISETP.GE.AND P1, PT, R4.reuse, R135.reuse, PT ;  /* 0x000000870400720c */ /* 0x0c0fe20003f26270 */
[C---:B-1----:R-:W-:Y:S01]  /*18440*/  HMMA.16816.F32.BF16 R144, R156.reuse, R8, R144 ;  /* 0x000000089c90723c */ /* 0x042fe20000041890 */
[-C--:B------:R-:W-:Y:S01]  /*18450*/  ISETP.GE.AND P6, PT, R4, R192.reuse, PT ;  /* 0x000000c00400720c */ /* 0x080fe20003fc6270 */
[----:B------:R-:W-:Y:S01]  /*18460*/  VIADD R4, R3, 0x40 ;  /* 0x0000004003047836 */ /* 0x000fe20000000000 */
        /* <DEDUP_REMOVED lines=25> */
[----:B------:R-:W1:Y:S01]  /*18600*/  LDSM.16.M88.4 R4, [R212+0x7800] ;  /* 0x00780000d404783b */ /* 0x000e620000000200 */
[----:B------:R-:W-:Y:S01]  /*18610*/  FSEL R202, R39, -INF , !P1 ;  /* 0xff80000027ca7808 */ /* 0x000fe20004800000 */
[----:B------:R-:W-:-:S04]  /*18620*/  DEPBAR.LE SB0, 0x0 ;  /* 0x000080000000791a */ /* 0x000fc80000000000 */
[C---:B----4-:R-:W-:Y:S01]  /*18630*/  HMMA.16816.F32.BF16 R144, R164.reuse, R48, R144 ;  /* 0x00000030a490723c */ /* 0x050fe20000041890 */
[----:B------:R-:W-:Y:S02]  /*18640*/  FSEL R198, R32, -INF , !P6 ;  /* 0xff80000020c67808 */ /* 0x000fe40007000000 */
[C---:B------:R-:W-:Y:S02]  /*18650*/  ISETP.GE.AND P1, PT, R8.reuse, R135, PT ;  /* 0x000000870800720c */ /* 0x040fe40003f26270 */
[----:B------:R-:W-:Y:S01]  /*18660*/  ISETP.GE.AND P6, PT, R8, R192, PT ;  /* 0x000000c00800720c */ /* 0x000fe20003fc6270 */
[----:B------:R-:W-:Y:S01]  /*18670*/  VIADD R8, R3, 0x58 ;  /* 0x0000005803087836 */ /* 0x000fe20000000000 */
[----:B------:R-:W-:Y:S01]  /*18680*/  HMMA.16816.F32.BF16 R16, R164, R50, R16 ;  /* 0x00000032a410723c */ /* 0x000fe20000041810 */
[----:B------:R-:W-:Y:S02]  /*18690*/  FSEL R194, R35, -INF , !P2 ;  /* 0xff80000023c27808 */ /* 0x000fe40005000000 */
[----:B------:R-:W-:-:S02]  /*186a0*/  FSEL R178, R28, -INF , !P1 ;  /* 0xff8000001cb27808 */ /* 0x000fc40004800000 */
[----:B------:R-:W-:Y:S01]  /*186b0*/  FSEL R196, R33, -INF , !P5 ;  /* 0xff80000021c47808 */ /* 0x000fe20006800000 */
[----:B------:R-:W-:Y:S01]  /*186c0*/  BAR.SYNC.DEFER_BLOCKING 0x0 ;  /* 0x0000000000007b1d */ /* 0x000fe20000010000 */
[C---:B------:R-:W-:Y:S02]  /*186d0*/  ISETP.GE.AND P2, PT, R8.reuse, R135, PT ;  /* 0x000000870800720c */ /* 0x040fe40003f46270 */
[-C--:B------:R-:W-:Y:S01]  /*186e0*/  ISETP.GE.AND P1, PT, R8, R192.reuse, PT ;  /* 0x000000c00800720c */ /* 0x080fe20003f26270 */
[----:B------:R-:W-:Y:S01]  /*186f0*/  VIADD R8, R3, 0x60 ;  /* 0x0000006003087836 */ /* 0x000fe20000000000 */
        /* <DEDUP_REMOVED lines=8> */
[-C--:B------:R-:W-:Y:S01]  /*18780*/  ISETP.GE.AND P1, PT, R8, R135.reuse, PT ;  /* 0x000000870800720c */ /* 0x080fe20003f26270 */
[----:B-1----:R-:W-:Y:S01]  /*18790*/  HMMA.16816.F32.BF16 R12, R164, R4, R12 ;  /* 0x00000004a40c723c */ /* 0x002fe2000004180c */
[----:B------:R-:W-:Y:S01]  /*187a0*/  ISETP.GE.AND P3, PT, R9, R135, PT ;  /* 0x000000870900720c */ /* 0x000fe20003f66270 */
[----:B------:R-:W-:Y:S01]  /*187b0*/  VIADD R9, R3, 0x59 ;  /* 0x0000005903097836 */ /* 0x000fe20000000000 */
[----:B------:R-:W-:-:S02]  /*187c0*/  FSEL R158, R145, -INF , !P1 ;  /* 0xff800000919e7808 */ /* 0x000fc40004800000 */
[----:B------:R-:W-:Y:S01]  /*187d0*/  FSEL R186, R30, -INF , !P6 ;  /* 0xff8000001eba7808 */ /* 0x000fe20007000000 */
[----:B------:R-:W-:Y:S01]  /*187e0*/  HMMA.16816.F32.BF16 R20, R164, R6, R20 ;  /* 0x00000006a414723c */ /* 0x000fe20000041814 */
[----:B------:R-:W-:Y:S01]  /*187f0*/  VIADD R5, R3, 0x69 ;  /* 0x0000006903057836 */ /* 0x000fe20000000000 */
[----:B------:R-:W-:Y:S01]  /*18800*/  FSEL R174, R29, -INF , !P3 ;  /* 0xff8000001dae7808 */ /* 0x000fe20005800000 */
[----:B------:R-:W-:Y:S01]  /*18810*/  VIADD R4, R3, 0x70 ;  /* 0x0000007003047836 */ /* 0x000fe20000000000 */
[----:B------:R-:W-:Y:S02]  /*18820*/  ISETP.GE.AND P6, PT, R9, R135, PT ;  /* 0x000000870900720c */ /* 0x000fe40003fc6270 */
[-C--:B------:R-:W-:Y:S02]  /*18830*/  ISETP.GE.AND P1, PT, R5, R192.reuse, PT ;  /* 0x000000c00500720c */ /* 0x080fe40003f26270 */
[----:B------:R-:W-:Y:S01]  /*18840*/  ISETP.GE.AND P3, PT, R9, R192, PT ;  /* 0x000000c00900720c */ /* 0x000fe20003f66270 */
[----:B------:R-:W-:Y:S01]  /*18850*/  VIADD R9, R3, 0x68 ;  /* 0x0000006803097836 */ /* 0x000fe20000000000 */
[----:B------:R-:W-:-:S02]  /*18860*/  FSEL R152, R19, -INF , !P1 ;  /* 0xff80000013987808 */ /* 0x000fc40004800000 */
[-C--:B------:R-:W-:Y:S02]  /*18870*/  ISETP.GE.AND P1, PT, R3, R135.reuse, PT ;  /* 0x000000870300720c */ /* 0x080fe40003f26270 */
[----:B------:R-:W-:Y:S02]  /*18880*/  FSEL R180, R25, -INF , !P6 ;  /* 0xff80000019b47808 */ /* 0x000fe40007000000 */
[----:B------:R-:W-:Y:S02]  /*18890*/  FSEL R176, R27, -INF , !P3 ;  /* 0xff8000001bb07808 */ /* 0x000fe40005800000 */
[----:B------:R-:W-:Y:S02]  /*188a0*/  FSEL R170, R146, -INF , !P2 ;  /* 0xff80000092aa7808 */ /* 0x000fe40005000000 */
[----:B------:R-:W-:Y:S02]  /*188b0*/  ISETP.GE.AND P6, PT, R8, R192, PT ;  /* 0x000000c00800720c */ /* 0x000fe40003fc6270 */
[----:B------:R-:W-:-:S02]  /*188c0*/  ISETP.GE.AND P3, PT, R9, R135, PT ;  /* 0x000000870900720c */ /* 0x000fc40003f66270 */
[----:B------:R-:W-:Y:S02]  /*188d0*/  FSEL R160, R144, -INF , !P5 ;  /* 0xff80000090a07808 */ /* 0x000fe40006800000 */
[----:B------:R-:W-:Y:S01]  /*188e0*/  ISETP.GE.AND P2, PT, R5, R135, PT ;  /* 0x000000870500720c */ /* 0x000fe20003f46270 */
[----:B------:R-:W-:Y:S01]  /*188f0*/  VIADD R5, R3, 0x71 ;  /* 0x0000007103057836 */ /* 0x000fe20000000000 */
[----:B------:R-:W-:Y:S02]  /*18900*/  ISETP.GE.AND P5, PT, R9, R192, PT ;  /* 0x000000c00900720c */ /* 0x000fe40003fa6270 */
[----:B------:R-:W-:Y:S02]  /*18910*/  FSEL R6, R140, -INF , !P1 ;  /* 0xff8000008c067808 */ /* 0x000fe40004800000 */
[----:B------:R-:W-:Y:S02]  /*18920*/  ISETP.GT.AND P1, PT, R240, R231, PT ;  /* 0x000000e7f000720c */ /* 0x000fe40003f24270 */
[----:B------:R-:W-:-:S02]  /*18930*/  FSEL R168, R147, -INF , !P6 ;  /* 0xff80000093a87808 */ /* 0x000fc40007000000 */
[----:B------:R-:W-:Y:S02]  /*18940*/  FSEL R156, R16, -INF , !P3 ;  /* 0xff800000109c7808 */ /* 0x000fe40005800000 */
[CC--:B------:R-:W-:Y:S02]  /*18950*/  ISETP.GE.AND P6, PT, R4.reuse, R135.reuse, PT ;  /* 0x000000870400720c */ /* 0x0c0fe40003fc6270 */
[----:B------:R-:W-:Y:S02]  /*18960*/  ISETP.GE.AND P3, PT, R4, R192, PT ;  /* 0x000000c00400720c */ /* 0x000fe40003f66270 */
[----:B------:R-:W-:Y:S02]  /*18970*/  FSEL R162, R18, -INF , !P5 ;  /* 0xff80000012a27808 */ /* 0x000fe40006800000 */
[----:B------:R-:W-:Y:S02]  /*18980*/  FSEL R154, R17, -INF , !P2 ;  /* 0xff800000119a7808 */ /* 0x000fe40005000000 */
[----:B------:R-:W-:-:S02]  /*18990*/  ISETP.GE.AND P5, PT, R5, R135, PT ;  /* 0x000000870500720c */ /* 0x000fc40003fa6270 */
[-C--:B------:R-:W-:Y:S01]  /*189a0*/  ISETP.GE.AND P2, PT, R5, R192.reuse, PT ;  /* 0x000000c00500720c */ /* 0x080fe20003f46270 */
[----:B------:R-:W-:Y:S01]  /*189b0*/  VIADD R5, R3, 0x78 ;  /* 0x0000007803057836 */ /* 0x000fe20000000000 */
[----:B------:R-:W-:Y:S02]  /*189c0*/  FSEL R4, R143, -INF , !P4 ;  /* 0xff8000008f047808 */ /* 0x000fe40006000000 */
[C---:B------:R-:W-:Y:S01]  /*189d0*/  ISETP.GE.AND P4, PT, R3.reuse, R192, PT ;  /* 0x000000c00300720c */ /* 0x040fe20003f86270 */
[----:B------:R-:W-:Y:S01]  /*189e0*/  VIADD R3, R3, 0x79 ;  /* 0x0000007903037836 */ /* 0x000fe20000000000 */
[----:B------:R-:W-:Y:S02]  /*189f0*/  FSEL R136, R12, -INF , !P6 ;  /* 0xff8000000c887808 */ /* 0x000fe40007000000 */
[----:B------:R-:W-:Y:S02]  /*18a00*/  FSEL R146, R14, -INF , !P3 ;  /* 0xff8000000e927808 */ /* 0x000fe40005800000 */
        /* <DEDUP_REMOVED lines=8> */
[----:B------:R-:W-:Y:S02]  /*18a90*/  FSEL R140, R22, -INF , !P3 ;  /* 0xff800000168c7808 */ /* 0x000fe40005800000 */
        /* <DEDUP_REMOVED lines=17> */
[----:B------:R-:W-:Y:S01]  /*18bb0*/  ISETP.GE.AND P0, PT, R11, RZ, PT ;  /* 0x000000ff0b00720c */ /* 0x000fe20003f06270 */
        /* <DEDUP_REMOVED lines=9> */
[----:B------:R-:W-:Y:S01]  /*18c50*/  IMAD R16, R12, R8, R7 ;  /* 0x000000080c107224 */ /* 0x000fe200078e0207 */
        /* <DEDUP_REMOVED lines=9> */
[----:B------:R-:W-:Y:S01]  /*18cf0*/  ISETP.GE.U32.AND P5, PT, R8, R9, PT ;  /* 0x000000090800720c */ /* 0x000fe20003fa6070 */
[----:B------:R-:W2:Y:S01]  /*18d00*/  LD.E.64 R16, desc[UR4][R132.64+0x20] ;  /* 0x0000200484107980 */ /* 0x000ea2000c101b00 */
[----:B------:R-:W-:-:S09]  /*18d10*/  ISETP.NE.AND P2, PT, R14, RZ, PT ;  /* 0x000000ff0e00720c */ /* 0x000fd20003f45270 */
[----:B------:R-:W-:Y:S02]  /*18d20*/  @P6 IADD3 R12, R12, 0x1, RZ ;  /* 0x000000010c0c6810 */ /* 0x000fe40007ffe0ff */
[----:B------:R-:W-:Y:S02]  /*18d30*/  @P5 VIADD R10, R10, 0x1 ;  /* 0x000000010a0a5836 */ /* 0x000fe40000000000 */
[----:B------:R-:W-:Y:S02]  /*18d40*/  @!P3 IADD3 R12, -R12, RZ, RZ ;  /* 0x000000ff0c0cb210 */ /* 0x000fe40007ffe1ff */
[----:B------:R-:W-:Y:S02]  /*18d50*/  @!P0 IMAD.MOV R10, RZ, RZ, -R10 ;  /* 0x000000ffff0a8224 */ /* 0x000fe400078e0a0a */
[C---:B------:R-:W-:Y:S02]  /*18d60*/  SEL R5, R7.reuse, R12, !P2 ;  /* 0x0000000c07057207 */ /* 0x040fe40005000000 */
[----:B------:R-:W3:Y:S01]  /*18d70*/  LD.E.64 R12, desc[UR4][R132.64+0x38] ;  /* 0x00003804840c7980 */ /* 0x000ee2000c101b00 */
[----:B------:R-:W-:-:S02]  /*18d80*/  SEL R7, R7, R10, !P2 ;  /* 0x0000000a07077207 */ /* 0x000fc40005000000 */
[----:B------:R-:W-:-:S04]  /*18d90*/  IMAD.WIDE R8, R5, 0x4, R242 ;  /* 0x0000000405087825 */ /* 0x000fc800078e02f2 */
        /* <DEDUP_REMOVED lines=14> */
[----:B------:R-:W-:-:S04]  /*18e80*/  IMAD R5, R16, R7, R5 ;  /* 0x0000000710057224 */ /* 0x000fc800078e0205 */
[----:B------:R-:W-:Y:S01]  /*18e90*/  IMAD.IADD R10, R15, 0x1, R5 ;  /* 0x000000010f0a7824 */ /* 0x000fe200078e0205 */
[----:B------:R-:W-:Y:S01]  /*18ea0*/  MOV R5, R14 ;  /* 0x0000000e00057202 */ /* 0x000fe20000000f00 */
[----:B------:R-:W-:Y:S05]  /*18eb0*/  BRA `(.L_x_3993) ;  /* 0x00000000000c7947 */ /* 0x000fea0003800000 */
.L_x_3992:
[----:B------:R-:W2:Y:S02]  /*18ec0*/  LD.E R5, desc[UR4][R132.64+0x38] ;  /* 0x0000380484057980 */ /* 0x000ea4000c101900 */
[----:B--2---:R-:W-:-:S04]  /*18ed0*/  LEA R5, -R5, RZ, 0x7 ;  /* 0x000000ff05057211 */ /* 0x004fc800078e39ff */
[----:B------:R-:W-:Y:S02]  /*18ee0*/  SHF.R.S32.HI R10, RZ, 0x1f, R5 ;  /* 0x0000001fff0a7819 */ /* 0x000fe40000011405 */
.L_x_3993:
[----:B------:R-:W-:Y:S05]  /*18ef0*/  BSYNC B0 ;  /* 0x0000000000007941 */ /* 0x000fea0003800000 */
.L_x_3991:
        /* <DEDUP_REMOVED lines=38> */
.L_x_3990:
[----:B------:R-:W-:Y:S05]  /*19160*/  BSYNC B1 ;  /* 0x0000000000017941 */ /* 0x000fea0003800000 */
.L_x_3989:
        /* <DEDUP_REMOVED lines=78> */
[----:B------:R-:W-:Y:S02]  /*19650*/  FSETP.NEU.FTZ.AND P0, PT, R44, -INF , PT ;  /* 0xff8000002c00780b */ /* 0x000fe40003f1d000 */
[----:B------:R-:W-:-:S02]  /*19660*/  FSETP.NEU.FTZ.AND P2, PT, R46, -INF , PT ;  /* 0xff8000002e00780b */ /* 0x000fc40003f5d000 */
[----:B------:R-:W-:Y:S02]  /*19670*/  FSEL R9, R44, RZ, P0 ;  /* 0x000000ff2c097208 */ /* 0x000fe40000000000 */
[----:B------:R-:W-:-:S03]  /*19680*/  FSEL R11, R46, RZ, P2 ;  /* 0x000000ff2e0b7208 */ /* 0x000fc60001000000 */
[----:B------:R-:W-:Y:S02]  /*19690*/  FADD.FTZ R9, R0, -R9 ;  /* 0x8000000900097221 */ /* 0x000fe40000010000 */
        /* <DEDUP_REMOVED lines=10> */
[-C--:B------:R-:W-:Y:S01]  /*19740*/  FFMA.FTZ R48, R142, R56.reuse, -R55 ;  /* 0x000000388e307223 */ /* 0x080fe20000010837 */
[-C--:B------:R-:W-:Y:S01]  /*19750*/  FFMA.FTZ R45, R6, R56.reuse, -R61 ;  /* 0x00000038062d7223 */ /* 0x080fe2000001083d */
[-CC-:B------:R-:W-:Y:S01]  /*19760*/  FFMA.FTZ R40, R195, R56.reuse, -R55.reuse ;  /* 0x00000038c3287223 */ /* 0x180fe20000010837 */
[----:B------:R-:W2:Y:S01]  /*19770*/  LDSM.16.MT88.4 R4, [R224+0xc000] ;  /* 0x00c00000e004783b */ /* 0x000ea20000004200 */
[-C--:B------:R-:W-:Y:S01]  /*19780*/  FFMA.FTZ R3, R197, R56.reuse, -R55 ;  /* 0x00000038c5037223 */ /* 0x080fe20000010837 */
        /* <DEDUP_REMOVED lines=26> */
[----:B------:R-:W-:Y:S01]  /*19930*/  FMUL.FTZ R91, R91, R2 ;  /* 0x000000025b5b7220 */ /* 0x000fe20000410000 */
        /* <DEDUP_REMOVED lines=31> */
[-CC-:B------:R-:W-:Y:S01]  /*19b30*/  FFMA.FTZ R139, R163, R56.reuse, -R61.reuse ;  /* 0x00000038a38b7223 */ /* 0x180fe2000001083d */
        /* <DEDUP_REMOVED lines=162> */
[C---:B------:R-:W-:Y:S01]  /*1a560*/  HMMA.16816.F32.BF16 R116, R4.reuse, R10, R116 ;  /* 0x0000000a0474723c */ /* 0x040fe20000041874 */
[----:B-1----:R-:W-:Y:S01]  /*1a570*/  F2FP.BF16.F32.PACK_AB R8, R142, R137 ;  /* 0x000000898e08723e */ /* 0x002fe200000010ff */
[----:B------:R-:W-:Y:S01]  /*1a580*/  FADD.FTZ R137, R137, R0 ;  /* 0x0000000089897221 */ /* 0x000fe20000010000 */
[----:B------:R-:W-:Y:S01]  /*1a590*/  F2FP.BF16.F32.PACK_AB R9, R138, R63 ;  /* 0x0000003f8a09723e */ /* 0x000fe200000010ff */
[----:B------:R-:W-:Y:S01]  /*1a5a0*/  FADD.FTZ R63, R63, R52 ;  /* 0x000000343f3f7221 */ /* 0x000fe20000010000 */
[----:B------:R-:W-:Y:S01]  /*1a5b0*/  MOV R0, R44 ;  /* 0x0000002c00007202 */ /* 0x000fe20000000f00 */
        /* <DEDUP_REMOVED lines=160> */
[----:B------:R-:W-:Y:S01]  /*1afc0*/  F2FP.BF16.F32.PACK_AB R8, R167, R160 ;  /* 0x000000a0a708723e */ /* 0x000fe200000010ff */
[----:B------:R-:W-:Y:S01]  /*1afd0*/  FADD.FTZ R160, R160, R3 ;  /* 0x00000003a0a07221 */ /* 0x000fe20000010000 */
[----:B------:R-:W-:Y:S01]  /*1afe0*/  F2FP.BF16.F32.PACK_AB R9, R168, R165 ;  /* 0x000000a5a809723e */ /* 0x000fe200000010ff */
[----:B------:R-:W-:-:S02]  /*1aff0*/  FADD.FTZ R165, R165, R176 ;  /* 0x000000b0a5a57221 */ /* 0x000fc40000010000 */
[C---:B-----5:R-:W-:Y:S01]  /*1b000*/  HMMA.16816.F32.BF16 R84, R24.reuse, R12, R84 ;  /* 0x0000000c1854723c */ /* 0x060fe20000041854 */
        /* <DEDUP_REMOVED lines=44> */
[----:B--2---:R-:W-:Y:S01]  /*1b2d0*/  F2FP.BF16.F32.PACK_AB R112, R33, R136 ;  /* 0x000000882170723e */ /* 0x004fe200000010ff */
[----:B------:R-:W-:-:S03]  /*1b2e0*/  FADD.FTZ R136, R136, R169 ;  /* 0x000000a988887221 */ /* 0x000fc60000010000 */
[C---:B------:R-:W-:Y:S01]  /*1b2f0*/  HMMA.16816.F32.BF16 R104, R8.reuse, R28, R104 ;  /* 0x0000001c0868723c */ /* 0x040fe20000041868 */
[----:B------:R-:W-:Y:S02]  /*1b300*/  FADD.FTZ R33, R33, R136 ;  /* 0x0000008821217221 */ /* 0x000fe40000010000 */
[----:B------:R-:W2:Y:S03]  /*1b310*/  MUFU.EX2 R37, R54 ;  /* 0x0000003600257308 */ /* 0x000ea60000000800 */
[C---:B------:R-:W-:Y:S06]  /*1b320*/  HMMA.16816.F32.BF16 R116, R8.reuse, R30, R116 ;  /* 0x0000001e0874723c */ /* 0x040fec0000041874 */
[----:B---3--:R-:W-:Y:S01]  /*1b330*/  HMMA.16816.F32.BF16 R108, R8, R16, R108 ;  /* 0x00000010086c723c */ /* 0x008fe2000004186c */
[----:B-----5:R-:W-:Y:S01]  /*1b340*/  F2FP.BF16.F32.PACK_AB R114, R35, R32 ;  /* 0x000000202372723e */ /* 0x020fe200000010ff */
[----:B------:R-:W-:-:S04]  /*1b350*/  FADD.FTZ R32, R32, R33 ;  /* 0x0000002120207221 */ /* 0x000fc80000010000 */
[----:B------:R-:W-:Y:S01]  /*1b360*/  HMMA.16816.F32.BF16 R4, R8, R18, R4 ;  /* 0x000000120804723c */ /* 0x000fe20000041804 */
[----:B------:R-:W3:Y:S01]  /*1b370*/  LDSM.16.MT88.4 R8, [R220+0xf800] ;  /* 0x00f80000dc08783b */ /* 0x000ee20000004200 */
[----:B--2---:R-:W-:Y:S01]  /*1b380*/  F2FP.BF16.F32.PACK_AB R115, R37, R140 ;  /* 0x0000008c2573723e */ /* 0x004fe200000010ff */
[----:B------:R-:W-:Y:S01]  /*1b390*/  FADD.FTZ R140, R140, R173 ;  /* 0x000000ad8c8c7221 */ /* 0x000fe20000010000 */
[----:B------:R-:W-:Y:S01]  /*1b3a0*/  FADD.FTZ R248, R35, R32 ;  /* 0x0000002023f87221 */ /* 0x000fe20000010000 */
        /* <DEDUP_REMOVED lines=18> */
[C---:B------:R-:W-:Y:S06]  /*1b4d0*/  HMMA.16816.F32.BF16 R116, R112.reuse, R10, R116 ;  /* 0x0000000a7074723c */ /* 0x040fec0000041874 */
[C---:B--2---:R-:W-:Y:S06]  /*1b4e0*/  HMMA.16816.F32.BF16 R108, R112.reuse, R16, R108 ;  /* 0x00000010706c723c */ /* 0x044fec000004186c */
[----:B------:R-:W-:-:S15]  /*1b4f0*/  HMMA.16816.F32.BF16 R112, R112, R18, R4 ;  /* 0x000000127070723c */ /* 0x000fde0000041804 */
[----:B------:R-:W-:-:S09]  /*1b500*/  NOP ;  /* 0x0000000000007918 */ /* 0x000fd20000000000 */
.L_x_3985:
[----:B------:R-:W-:Y:S05]  /*1b510*/  @!P1 BRA `(.L_x_3994) ;  /* 0x00000040008c9947 */ /* 0x000fea0003800000 */
[C---:B------:R-:W-:Y:S01]  /*1b520*/  SHF.L.U64.HI R244, R66.reuse, 0x5, R67 ;  /* 0x0000000542f47819 */ /* 0x040fe20000010243 */
[----:B------:R-:W-:Y:S01]  /*1b530*/  IMAD.SHL.U32 R247, R66, 0x20, RZ ;  /* 0x0000002042f77824 */ /* 0x000fe200078e00ff */
[C---:B------:R-:W-:Y:S01]  /*1b540*/  SHF.L.U64.HI R246, R64.reuse, 0x5, R65 ;  /* 0x0000000540f67819 */ /* 0x040fe20000010241 */
[----:B------:R-:W-:Y:S01]  /*1b550*/  IMAD.SHL.U32 R249, R64, 0x20, RZ ;  /* 0x0000002040f97824 */ /* 0x000fe200078e00ff */
[----:B------:R-:W-:Y:S01]  /*1b560*/  MOV R137, R0 ;  /* 0x0000000000897202 */ /* 0x000fe20000000f00 */
[----:B------:R-:W-:-:S07]  /*1b570*/  IMAD.MOV.U32 R135, RZ, RZ, R2 ;  /* 0x000000ffff877224 */ /* 0x000fce00078e0002 */
.L_x_4003:
[----:B------:R-:W-:Y:S04]  /*1b580*/  DEPBAR.LE SB0, 0x0 ;  /* 0x000080000000791a */ /* 0x000fe80000000000 */
[----:B------:R-:W-:Y:S05]  /*1b590*/  WARPSYNC.ALL ;  /* 0x0000000000007948 */ /* 0x000fea0003800000 */
[----:B------:R-:W-:Y:S01]  /*1b5a0*/  BAR.SYNC.DEFER_BLOCKING 0x0 ;  /* 0x0000000000007b1d */ /* 0x000fe20000010000 */
[----:B------:R-:W-:Y:S01]  /*1b5b0*/  ISETP.NE.U32.AND P0, PT, R242, RZ, PT ;  /* 0x000000fff200720c */ /* 0x000fe20003f05070 */
[----:B------:R-:W-:Y:S03]  /*1b5c0*/  VIADD R240, R240, 0xffffffff ;  /* 0xfffffffff0f07836 */ /* 0x000fe60000000000 */
[----:B------:R-:W-:Y:S03]  /*1b5d0*/  ISETP.NE.AND.EX P0, PT, R243, RZ, PT, P0 ;  /* 0x000000fff300720c */ /* 0x000fe60003f05300 */
[----:B------:R-:W1:Y:S01]  /*1b5e0*/  LDC.64 R2, c[0x0][0x208] ;  /* 0x00008200ff027b82 */ /* 0x000e620000000a00 */
[----:B------:R-:W-:Y:S09]  /*1b5f0*/  BSSY B0, `(.L_x_3995) ;  /* 0x000004f000007945 */ /* 0x000ff20003800000 */
        /* <DEDUP_REMOVED lines=72> */
.L_x_3996:
[----:B-1----:R-:W-:Y:S02]  /*1ba80*/  R2UR UR4, R2 ;  /* 0x00000000020472ca */ /* 0x002fe400000e0000 */
[----:B------:R-:W-:Y:S11]  /*1ba90*/  R2UR UR5, R3 ;  /* 0x00000000030572ca */ /* 0x000ff600000e0000 */
[----:B------:R-:W-:Y:S02]  /*1baa0*/  @!UPT UIADD3 URZ, URZ, URZ, URZ ;  /* 0x0000003f3f3ff290 */ /* 0x000fe4000fffe03f */
[----:B------:R-:W2:Y:S02]  /*1bab0*/  LD.E R8, desc[UR4][R132.64+0x40] ;  /* 0x0000400484087980 */ /* 0x000ea4000c101900 */
[----:B--2---:R-:W-:Y:S05]  /*1bac0*/  IMAD.U32 R8, R8, -0x80, RZ ;  /* 0xffffff8008087824 */ /* 0x004fea00078e00ff */
[----:B------:R-:W-:Y:S02]  /*1bad0*/  SHF.R.S32.HI R7, RZ, 0x1f, R8 ;  /* 0x0000001fff077819 */ /* 0x000fe40000011408 */
.L_x_3997:
[----:B------:R-:W-:Y:S05]  /*1bae0*/  BSYNC B0 ;  /* 0x0000000000007941 */ /* 0x000fea0003800000 */
.L_x_3995:
        /* <DEDUP_REMOVED lines=49> */
[----:B------:R-:W-:Y:S01]  /*1be00*/  ISETP.GT.AND P0, PT, R240, R231, PT ;  /* 0x000000e7f000720c */ /* 0x000fe20003f04270 */
        /* <DEDUP_REMOVED lines=285> */
.L_x_4001:
[----:B------:R-:W-:Y:S02]  /*1cfe0*/  R2UR UR4, R2 ;  /* 0x00000000020472ca */ /* 0x000fe400000e0000 */
[----:B------:R-:W-:Y:S11]  /*1cff0*/  R2UR UR5, R3 ;  /* 0x00000000030572ca */ /* 0x000ff600000e0000 */
[----:B------:R-:W-:Y:S02]  /*1d000*/  @!UPT UIADD3 URZ, URZ, URZ, URZ ;  /* 0x0000003f3f3ff290 */ /* 0x000fe4000fffe03f */
[----:B------:R-:W2:Y:S02]  /*1d010*/  LD.E R142, desc[UR4][R132.64+0x38] ;  /* 0x00003804848e7980 */ /* 0x000ea4000c101900 */
[----:B--2---:R-:W-:Y:S05]  /*1d020*/  IMAD.U32 R142, R142, -0x80, RZ ;  /* 0xffffff808e8e7824 */ /* 0x004fea00078e00ff */
[----:B------:R-:W-:Y:S02]  /*1d030*/  SHF.R.S32.HI R141, RZ, 0x1f, R142 ;  /* 0x0000001fff8d7819 */ /* 0x000fe4000001148e */
.L_x_4002:
[----:B------:R-:W-:Y:S05]  /*1d040*/  BSYNC B0 ;  /* 0x0000000000007941 */ /* 0x000fea0003800000 */
.L_x_4000:
        /* <DEDUP_REMOVED lines=52> */
.L_x_3999:
[----:B------:R-:W-:Y:S05]  /*1d390*/  BSYNC B1 ;  /* 0x0000000000017941 */ /* 0x000fea0003800000 */
.L_x_3998:
[----:B------:R-:W-:Y:S01]  /*1d3a0*/  R2UR UR4, R2 ;  /* 0x00000000020472ca */ /* 0x000fe200000e0000 */
[----:B------:R-:W-:Y:S01]  /*1d3b0*/  LDSM.16.MT88.4 R148, [R220+0xc000] ;  /* 0x00c00000dc94783b */ /* 0x000fe20000004200 */
[----:B------:R-:W-:Y:S02]  /*1d3c0*/  R2UR UR5, R3 ;  /* 0x00000000030572ca */ /* 0x000fe400000e0000 */
[----:B------:R-:W-:Y:S02]  /*1d3d0*/  FMNMX.FTZ R0, R6, R137, !PT ;  /* 0x0000008906007209 */ /* 0x000fe40007810000 */
[----:B------:R-:W-:Y:S02]  /*1d3e0*/  FMNMX.FTZ R134, R4, R135, !PT ;  /* 0x0000008704867209 */ /* 0x000fe40007810000 */
[----:B----4-:R-:W-:Y:S02]  /*1d3f0*/  FMNMX.FTZ R139, R7, R0, !PT ;  /* 0x00000000078b7209 */ /* 0x010fe40007810000 */
[----:B------:R-:W-:Y:S02]  /*1d400*/  FMNMX.FTZ R141, R5, R134, !PT ;  /* 0x00000086058d7209 */ /* 0x000fe40007810000 */
[----:B------:R-:W-:Y:S02]  /*1d410*/  FMNMX.FTZ R0, R10, R139, !PT ;  /* 0x0000008b0a007209 */ /* 0x000fe40007810000 */
[----:B------:R-:W-:Y:S01]  /*1d420*/  FMNMX.FTZ R134, R8, R141, !PT ;  /* 0x0000008d08867209 */ /* 0x000fe20007810000 */
[----:B------:R-:W2:Y:S01]  /*1d430*/  LD.E R3, desc[UR4][R132.64+0xdc] ;  /* 0x0000dc0484037980 */ /* 0x000ea2000c101900 */
        /* <DEDUP_REMOVED lines=59> */
[----:B------:R-:W3:Y:S01]  /*1d7f0*/  SHFL.BFLY PT, R134, R145, 0x2, 0x1f ;  /* 0x0c401f0091867f89 */ /* 0x000ee200000e0000 */
[----:B-1----:R-:W-:Y:S07]  /*1d800*/  FMNMX.FTZ R139, R141, R0, !PT ;  /* 0x000000008d8b7209 */ /* 0x002fee0007810000 */
[----:B------:R-:W1:Y:S01]  /*1d810*/  SHFL.BFLY PT, R0, R139, 0x1, 0x1f ;  /* 0x0c201f008b007f89 */ /* 0x000e6200000e0000 */
[----:B---3--:R-:W-:Y:S07]  /*1d820*/  FMNMX.FTZ R143, R145, R134, !PT ;  /* 0x00000086918f7209 */ /* 0x008fee0007810000 */
[----:B------:R-:W-:Y:S08]  /*1d830*/  LDSM.16.MT88.4 R144, [R221+0xc000] ;  /* 0x00c00000dd90783b */ /* 0x000ff00000004200 */
[----:B------:R-:W3:Y:S01]  /*1d840*/  SHFL.BFLY PT, R138, R143, 0x1, 0x1f ;  /* 0x0c201f008f8a7f89 */ /* 0x000ee200000e0000 */
[----:B-1----:R-:W-:Y:S05]  /*1d850*/  FMNMX.FTZ R0, R139, R0, !PT ;  /* 0x000000008b007209 */ /* 0x002fea0007810000 */
[----:B------:R-:W-:Y:S01]  /*1d860*/  FADD.FTZ R136, -R0, R137 ;  /* 0x0000008900887221 */ /* 0x000fe20000010100 */
[----:B---3--:R-:W-:Y:S02]  /*1d870*/  FMNMX.FTZ R2, R143, R138, !PT ;  /* 0x0000008a8f027209 */ /* 0x008fe40007810000 */
[----:B------:R-:W-:Y:S02]  /*1d880*/  LDSM.16.MT88.4 R140, [R222+0xc000] ;  /* 0x00c00000de8c783b */ /* 0x000fe40000004200 */
[C---:B------:R-:W-:Y:S01]  /*1d890*/  FSETP.NEU.FTZ.AND P0, PT, R2.reuse, -INF , PT ;  /* 0xff8000000200780b */ /* 0x040fe20003f1d000 */
[C---:B--2---:R-:W-:Y:S01]  /*1d8a0*/  FMUL.FTZ R134, R3.reuse, R136 ;  /* 0x0000008803867220 */ /* 0x044fe20000410000 */
[----:B------:R-:W-:Y:S01]  /*1d8b0*/  FADD.FTZ R136, -R2, R135 ;  /* 0x0000008702887221 */ /* 0x000fe20000010100 */
[C---:B------:R-:W-:Y:S01]  /*1d8c0*/  FMUL.FTZ R154, R3.reuse, R2 ;  /* 0x00000002039a7220 */ /* 0x040fe20000410000 */
[C---:B------:R-:W-:Y:S02]  /*1d8d0*/  FMUL.FTZ R152, R3.reuse, R0 ;  /* 0x0000000003987220 */ /* 0x040fe40000410000 */
[----:B------:R-:W-:Y:S01]  /*1d8e0*/  FMUL.FTZ R135, R3, R136 ;  /* 0x0000008803877220 */ /* 0x000fe20000410000 */
[----:B------:R-:W1:Y:S01]  /*1d8f0*/  MUFU.EX2 R134, R134 ;  /* 0x0000008600867308 */ /* 0x000e620000000800 */
[----:B------:R-:W2:Y:S01]  /*1d900*/  LDSM.16.MT88.4 R136, [R224+0xc000] ;  /* 0x00c00000e088783b */ /* 0x000ea20000004200 */
[----:B------:R-:W-:Y:S02]  /*1d910*/  FSEL R154, R154, RZ, P0 ;  /* 0x000000ff9a9a7208 */ /* 0x000fe40000000000 */
[----:B------:R-:W-:Y:S03]  /*1d920*/  FSETP.NEU.FTZ.AND P0, PT, R0, -INF , PT ;  /* 0xff8000000000780b */ /* 0x000fe60003f1d000 */
[-CC-:B------:R-:W-:Y:S01]  /*1d930*/  FFMA.FTZ R153, R8, R3.reuse, -R154.reuse ;  /* 0x0000000308997223 */ /* 0x180fe2000001089a */
[----:B------:R-:W-:Y:S01]  /*1d940*/  FSEL R152, R152, RZ, P0 ;  /* 0x000000ff98987208 */ /* 0x000fe20000000000 */
[-CC-:B------:R-:W-:Y:S01]  /*1d950*/  FFMA.FTZ R156, R9, R3.reuse, -R154.reuse ;  /* 0x00000003099c7223 */ /* 0x180fe2000001089a */
[-CC-:B------:R-:W-:Y:S01]  /*1d960*/  FFMA.FTZ R160, R4, R3.reuse, -R154.reuse ;  /* 0x0000000304a07223 */ /* 0x180fe2000001089a */
[-C--:B------:R-:W-:Y:S01]  /*1d970*/  FFMA.FTZ R157, R5, R3.reuse, -R154 ;  /* 0x00000003059d7223 */ /* 0x080fe2000001089a */
[----:B------:R-:W3:Y:S01]  /*1d980*/  MUFU.EX2 R135, R135 ;  /* 0x0000008700877308 */ /* 0x000ee20000000800 */
[-CC-:B------:R-:W-:Y:S01]  /*1d990*/  FFMA.FTZ R158, R10, R3.reuse, -R152.reuse ;  /* 0x000000030a9e7223 */ /* 0x180fe20000010898 */
[-CC-:B------:R-:W-:Y:S01]  /*1d9a0*/  FFMA.FTZ R155, R11, R3.reuse, -R152.reuse ;  /* 0x000000030b9b7223 */ /* 0x180fe20000010898 */
[-CC-:B------:R-:W-:Y:S01]  /*1d9b0*/  FFMA.FTZ R161, R6, R3.reuse, -R152.reuse ;  /* 0x0000000306a17223 */ /* 0x180fe20000010898 */
[----:B------:R-:W-:Y:S01]  /*1d9c0*/  FFMA.FTZ R159, R7, R3, -R152 ;  /* 0x00000003079f7223 */ /* 0x000fe20000010898 */
        /* <DEDUP_REMOVED lines=28> */
[----:B-1----:R-:W-:Y:S01]  /*1db90*/  F2FP.BF16.F32.PACK_AB R128, R157, R160 ;  /* 0x000000a09d80723e */ /* 0x002fe200000010ff */
[C---:B------:R-:W-:Y:S01]  /*1dba0*/  FMUL.FTZ R81, R135.reuse, R81 ;  /* 0x0000005187517220 */ /* 0x040fe20000410000 */
[C---:B------:R-:W-:Y:S01]  /*1dbb0*/  FMUL.FTZ R86, R134.reuse, R86 ;  /* 0x0000005686567220 */ /* 0x040fe20000410000 */
[----:B------:R-:W-:Y:S01]  /*1dbc0*/  FMUL.FTZ R87, R134, R87 ;  /* 0x0000005786577220 */ /* 0x000fe20000410000 */
[C---:B------:R-:W-:Y:S01]  /*1dbd0*/  FMUL.FTZ R84, R135.reuse, R84 ;  /* 0x0000005487547220 */ /* 0x040fe20000410000 */
[----:B------:R-:W-:Y:S01]  /*1dbe0*/  FMUL.FTZ R85, R135, R85 ;  /* 0x0000005587557220 */ /* 0x000fe20000410000 */
[-CC-:B------:R-:W-:Y:S03]  /*1dbf0*/  FFMA.FTZ R167, R20, R3.reuse, -R154.reuse ;  /* 0x0000000314a77223 */ /* 0x180fe6000001089a */
[----:B------:R-:W-:Y:S01]  /*1dc00*/  MUFU.EX2 R153, R153 ;  /* 0x0000009900997308 */ /* 0x000fe20000000800 */
[-C--:B------:R-:W-:Y:S01]  /*1dc10*/  FFMA.FTZ R166, R21, R3.reuse, -R154 ;  /* 0x0000000315a67223 */ /* 0x080fe2000001089a */
[-CC-:B------:R-:W-:Y:S01]  /*1dc20*/  FFMA.FTZ R170, R22, R3.reuse, -R152.reuse ;  /* 0x0000000316aa7223 */ /* 0x180fe20000010898 */
[-C--:B------:R-:W-:Y:S01]  /*1dc30*/  FFMA.FTZ R169, R23, R3.reuse, -R152 ;  /* 0x0000000317a97223 */ /* 0x080fe20000010898 */
[-C--:B------:R-:W-:Y:S01]  /*1dc40*/  FFMA.FTZ R171, R28, R3.reuse, -R154 ;  /* 0x000000031cab7223 */ /* 0x080fe2000001089a */
[----:B------:R-:W-:Y:S01]  /*1dc50*/  LDSM.16.MT88.4 R20, [R220+0x10800] ;  /* 0x01080000dc14783b */ /* 0x000fe20000004200 */
[-CC-:B------:R-:W-:Y:S01]  /*1dc60*/  FFMA.FTZ R172, R30, R3.reuse, -R152.reuse ;  /* 0x000000031eac7223 */ /* 0x180fe20000010898 */
[----:B------:R-:W-:Y:S03]  /*1dc70*/  FFMA.FTZ R173, R35, R3, -R152 ;  /* 0x0000000323ad7223 */ /* 0x000fe60000010898 */
[----:B------:R-:W1:Y:S01]  /*1dc80*/  MUFU.EX2 R156, R156 ;  /* 0x0000009c009c7308 */ /* 0x000e620000000800 */
[----:B----4-:R-:W-:Y:S01]  /*1dc90*/  F2FP.BF16.F32.PACK_AB R129, R159, R161 ;  /* 0x000000a19f81723e */ /* 0x010fe200000010ff */
[-CC-:B------:R-:W-:Y:S01]  /*1dca0*/  FFMA.FTZ R174, R40, R3.reuse, -R154.reuse ;  /* 0x0000000328ae7223 */ /* 0x180fe2000001089a */
[-C--:B------:R-:W-:Y:S01]  /*1dcb0*/  FFMA.FTZ R175, R41, R3.reuse, -R154 ;  /* 0x0000000329af7223 */ /* 0x080fe2000001089a */
[-CC-:B------:R-:W-:Y:S01]  /*1dcc0*/  FFMA.FTZ R176, R42, R3.reuse, -R152.reuse ;  /* 0x000000032ab07223 */ /* 0x180fe20000010898 */
[-C--:B------:R-:W-:Y:S01]  /*1dcd0*/  FFMA.FTZ R177, R43, R3.reuse, -R152 ;  /* 0x000000032bb17223 */ /* 0x080fe20000010898 */
[-CC-:B------:R-:W-:Y:S01]  /*1dce0*/  FFMA.FTZ R178, R48, R3.reuse, -R154.reuse ;  /* 0x0000000330b27223 */ /* 0x180fe2000001089a */
[----:B------:R-:W-:Y:S03]  /*1dcf0*/  LDSM.16.MT88.4 R40, [R224+0x12000] ;  /* 0x01200000e028783b */ /* 0x000fe60000004200 */
[----:B------:R-:W-:Y:S01]  /*1dd00*/  MUFU.EX2 R158, R158 ;  /* 0x0000009e009e7308 */ /* 0x000fe20000000800 */
[-C--:B------:R-:W-:Y:S01]  /*1dd10*/  FFMA.FTZ R179, R49, R3.reuse, -R154 ;  /* 0x0000000331b37223 */ /* 0x080fe2000001089a */
[-CC-:B------:R-:W-:Y:S01]  /*1dd20*/  FFMA.FTZ R180, R50, R3.reuse, -R152.reuse ;  /* 0x0000000332b47223 */ /* 0x180fe20000010898 */
[----:B------:R-:W-:Y:S01]  /*1dd30*/  FFMA.FTZ R181, R51, R3, -R152 ;  /* 0x0000000333b57223 */ /* 0x000fe20000010898 */
[C---:B------:R-:W-:Y:S01]  /*1dd40*/  FMUL.FTZ R90, R134.reuse, R90 ;  /* 0x0000005a865a7220 */ /* 0x040fe20000410000 */
[----:B------:R-:W-:Y:S01]  /*1dd50*/  FMUL.FTZ R91, R134, R91 ;  /* 0x0000005b865b7220 */ /* 0x000fe20000410000 */
[C---:B------:R-:W-:Y:S01]  /*1dd60*/  FMUL.FTZ R88, R135.reuse, R88 ;  /* 0x0000005887587220 */ /* 0x040fe20000410000 */
[----:B------:R-:W-:Y:S03]  /*1dd70*/  LDSM.16.MT88.4 R48, [R224+0x13000] ;  /* 0x01300000e030783b */ /* 0x000fe60000004200 */
[----:B------:R-:W4:Y:S01]  /*1dd80*/  MUFU.EX2 R155, R155 ;  /* 0x0000009b009b7308 */ /* 0x000f220000000800 */
[----:B-1----:R-:W-:Y:S01]  /*1dd90*/  F2FP.BF16.F32.PACK_AB R130, R156, R153 ;  /* 0x000000999c82723e */ /* 0x002fe200000010ff */
        /* <DEDUP_REMOVED lines=22> */
[C---:B--2---:R-:W-:Y:S01]  /*1df00*/  HMMA.16816.F32.BF16 R4, R128.reuse, R136, R4 ;  /* 0x000000888004723c */ /* 0x044fe20000041804 */
[----:B------:R-:W-:Y:S04]  /*1df10*/  MUFU.EX2 R167, R167 ;  /* 0x000000a700a77308 */ /* 0x000fe80000000800 */
[----:B------:R-:W-:Y:S01]  /*1df20*/  FMUL.FTZ R114, R134, R114 ;  /* 0x0000007286727220 */ /* 0x000fe20000410000 */
[C---:B------:R-:W-:Y:S01]  /*1df30*/  HMMA.16816.F32.BF16 R8, R128.reuse, R138, R8 ;  /* 0x0000008a8008723c */ /* 0x040fe20000041808 */
[----:B------:R-:W1:Y:S04]  /*1df40*/  LDSM.16.MT88.4 R136, [R222+0x10000] ;  /* 0x01000000de88783b */ /* 0x000e680000004200 */
[----:B------:R-:W2:Y:S01]  /*1df50*/  MUFU.EX2 R166, R166 ;  /* 0x000000a600a67308 */ /* 0x000ea20000000800 */
[----:B------:R-:W-:Y:S01]  /*1df60*/  ISETP.GT.AND P0, PT, R240, R231, PT ;  /* 0x000000e7f000720c */ /* 0x000fe20003f04270 */
[----:B------:R-:W-:Y:S01]  /*1df70*/  FMUL.FTZ R115, R134, R115 ;  /* 0x0000007386737220 */ /* 0x000fe20000410000 */
[C---:B------:R-:W-:Y:S03]  /*1df80*/  HMMA.16816.F32.BF16 R68, R128.reuse, R140, R68 ;  /* 0x0000008c8044723c */ /* 0x040fe60000041844 */
[C---:B------:R-:W-:Y:S03]  /*1df90*/  FMUL.FTZ R112, R135.reuse, R112 ;  /* 0x0000007087707220 */ /* 0x040fe60000410000 */
[C---:B------:R-:W-:Y:S01]  /*1dfa0*/  HMMA.16816.F32.BF16 R72, R128.reuse, R142, R72 ;  /* 0x0000008e8048723c */ /* 0x040fe20000041848 */
[----:B------:R-:W4:Y:S01]  /*1dfb0*/  LDSM.16.MT88.4 R140, [R221+0x10000] ;  /* 0x01000000dd8c783b */ /* 0x000f220000004200 */
[----:B------:R-:W-:Y:S03]  /*1dfc0*/  MUFU.EX2 R170, R170 ;  /* 0x000000aa00aa7308 */ /* 0x000fe60000000800 */
[C---:B------:R-:W-:Y:S01]  /*1dfd0*/  FMUL.FTZ R113, R135.reuse, R113 ;  /* 0x0000007187717220 */ /* 0x040fe20000410000 */
[C---:B------:R-:W-:Y:S06]  /*1dfe0*/  HMMA.16816.F32.BF16 R76, R128.reuse, R144, R76 ;  /* 0x00000090804c723c */ /* 0x040fec000004184c */
[----:B------:R-:W-:Y:S01]  /*1dff0*/  MUFU.EX2 R169, R169 ;  /* 0x000000a900a97308 */ /* 0x000fe20000000800 */
[--C-:B------:R-:W-:Y:S01]  /*1e000*/  FFMA.FTZ R168, R24, R3, -R154.reuse ;  /* 0x0000000318a87223 */ /* 0x100fe2000001089a */
[C---:B------:R-:W-:Y:S01]  /*1e010*/  HMMA.16816.F32.BF16 R80, R128.reuse, R146, R80 ;  /* 0x000000928050723c */ /* 0x040fe20000041850 */
[----:B------:R-:W-:Y:S02]  /*1e020*/  LDSM.16.MT88.4 R144, [R220+0xc800] ;  /* 0x00c80000dc90783b */ /* 0x000fe40000004200 */
[----:B--2---:R-:W-:Y:S03]  /*1e030*/  F2FP.BF16.F32.PACK_AB R24, R166, R167 ;  /* 0x000000a7a618723e */ /* 0x004fe600000010ff */
[C---:B------:R-:W-:Y:S02]  /*1e040*/  HMMA.16816.F32.BF16 R84, R128.reuse, R148, R84 ;  /* 0x000000948054723c */ /* 0x040fe40000041854 */
[----:B------:R-:W-:Y:S03]  /*1e050*/  MUFU.EX2 R168, R168 ;  /* 0x000000a800a87308 */ /* 0x000fe60000000800 */
[-CC-:B------:R-:W-:Y:S01]  /*1e060*/  FFMA.FTZ R163, R16, R3.reuse, -R154.reuse ;  /* 0x0000000310a37223 */ /* 0x180fe2000001089a */
[C---:B------:R-:W-:Y:S06]  /*1e070*/  HMMA.16816.F32.BF16 R88, R128.reuse, R150, R88 ;  /* 0x000000968058723c */ /* 0x040fec0000041858 */
[----:B------:R-:W-:Y:S01]  /*1e080*/  MUFU.EX2 R174, R174 ;  /* 0x000000ae00ae7308 */ /* 0x000fe20000000800 */
[-CC-:B------:R-:W-:Y:S01]  /*1e090*/  FFMA.FTZ R148, R12, R3.reuse, -R154.reuse ;  /* 0x000000030c947223 */ /* 0x180fe2000001089a */
[C---:B---3--:R-:W-:Y:S03]  /*1e0a0*/  HMMA.16816.F32.BF16 R92, R128.reuse, R124, R92 ;  /* 0x0000007c805c723c */ /* 0x048fe6000004185c */
[----:B------:R-:W-:Y:S03]  /*1e0b0*/  FMUL.FTZ R12, R135, R120 ;  /* 0x00000078870c7220 */ /* 0x000fe60000410000 */
[C---:B------:R-:W-:Y:S01]  /*1e0c0*/  HMMA.16816.F32.BF16 R96, R128.reuse, R126, R96 ;  /* 0x0000007e8060723c */ /* 0x040fe20000041860 */
[----:B------:R-:W2:Y:S01]  /*1e0d0*/  LDSM.16.MT88.4 R124, [R220+0x10000] ;  /* 0x01000000dc7c783b */ /* 0x000ea20000004200 */
[----:B------:R-:W-:Y:S03]  /*1e0e0*/  MUFU.EX2 R148, R148 ;  /* 0x0000009400947308 */ /* 0x000fe60000000800 */
[-C--:B------:R-:W-:Y:S01]  /*1e0f0*/  FFMA.FTZ R149, R13, R3.reuse, -R154 ;  /* 0x000000030d957223 */ /* 0x080fe2000001089a */
[-CC-:B------:R-:W-:Y:S01]  /*1e100*/  FFMA.FTZ R150, R14, R3.reuse, -R152.reuse ;  /* 0x000000030e967223 */ /* 0x180fe20000010898 */
[----:B------:R-:W-:Y:S01]  /*1e110*/  FFMA.FTZ R151, R15, R3, -R152 ;  /* 0x000000030f977223 */ /* 0x000fe20000010898 */
[C---:B------:R-:W-:Y:S04]  /*1e120*/  FMUL.FTZ R14, R134.reuse, R122 ;  /* 0x0000007a860e7220 */ /* 0x040fe80000410000 */
[----:B------:R-:W-:Y:S01]  /*1e130*/  MUFU.EX2 R163, R163 ;  /* 0x000000a300a37308 */ /* 0x000fe20000000800 */
[----:B------:R-:W-:Y:S01]  /*1e140*/  FMUL.FTZ R15, R134, R123 ;  /* 0x0000007b860f7220 */ /* 0x000fe20000410000 */
[C---:B------:R-:W-:Y:S01]  /*1e150*/  FMUL.FTZ R13, R135.reuse, R121 ;  /* 0x00000079870d7220 */ /* 0x040fe20000410000 */
[----:B------:R-:W-:Y:S01]  /*1e160*/  FMUL.FTZ R16, R135, R116 ;  /* 0x0000007487107220 */ /* 0x000fe20000410000 */
[----:B------:R-:W3:Y:S01]  /*1e170*/  LDSM.16.MT88.4 R120, [R224+0xc800] ;  /* 0x00c80000e078783b */ /* 0x000ee20000004200 */
[----:B------:R-:W-:Y:S01]  /*1e180*/  FFMA.FTZ R162, R17, R3, -R154 ;  /* 0x0000000311a27223 */ /* 0x000fe2000001089a */
[----:B------:R-:W-:Y:S01]  /*1e190*/  FMUL.FTZ R17, R135, R117 ;  /* 0x0000007587117220 */ /* 0x000fe20000410000 */
[-CC-:B------:R-:W-:Y:S01]  /*1e1a0*/  FFMA.FTZ R165, R18, R3.reuse, -R152.reuse ;  /* 0x0000000312a57223 */ /* 0x180fe20000010898 */
[C---:B------:R-:W-:Y:S01]  /*1e1b0*/  FMUL.FTZ R18, R134.reuse, R118 ;  /* 0x0000007686127220 */ /* 0x040fe20000410000 */
[C---:B-1----:R-:W-:Y:S01]  /*1e1c0*/  HMMA.16816.F32.BF16 R12, R128.reuse, R136, R12 ;  /* 0x00000088800c723c */ /* 0x042fe2000004180c */
[----:B------:R-:W1:Y:S02]  /*1e1d0*/  MUFU.EX2 R149, R149 ;  /* 0x0000009500957308 */ /* 0x000e640000000800 */
[----:B------:R-:W-:Y:S01]  /*1e1e0*/  FFMA.FTZ R164, R19, R3, -R152 ;  /* 0x0000000313a47223 */ /* 0x000fe20000010898 */
[----:B------:R-:W-:Y:S01]  /*1e1f0*/  FMUL.FTZ R19, R134, R119 ;  /* 0x0000007786137220 */ /* 0x000fe20000410000 */
[-CC-:B------:R-:W-:Y:S01]  /*1e200*/  FFMA.FTZ R52, R52, R3.reuse, -R154.reuse ;  /* 0x0000000334347223 */ /* 0x180fe2000001089a */
[C---:B------:R-:W-:Y:S01]  /*1e210*/  HMMA.16816.F32.BF16 R100, R128.reuse, R138, R100 ;  /* 0x0000008a8064723c */ /* 0x040fe20000041864 */
[----:B------:R-:W5:Y:S04]  /*1e220*/  LDSM.16.MT88.4 R136, [R222+0xc800] ;  /* 0x00c80000de88783b */ /* 0x000f680000004200 */
[----:B------:R-:W-:Y:S01]  /*1e230*/  MUFU.EX2 R150, R150 ;  /* 0x0000009600967308 */ /* 0x000fe20000000800 */
[-C--:B------:R-:W-:Y:S01]  /*1e240*/  FFMA.FTZ R53, R53, R3.reuse, -R154 ;  /* 0x0000000335357223 */ /* 0x080fe2000001089a */
[C---:B----4-:R-:W-:Y:S08]  /*1e250*/  HMMA.16816.F32.BF16 R104, R128.reuse, R140, R104 ;  /* 0x0000008c8068723c */ /* 0x050ff00000041868 */
[----:B------:R-:W4:Y:S01]  /*1e260*/  MUFU.EX2 R151, R151 ;  /* 0x0000009700977308 */ /* 0x000f220000000800 */
[C---:B------:R-:W-:Y:S01]  /*1e270*/  HMMA.16816.F32.BF16 R16, R128.reuse, R142, R16 ;  /* 0x0000008e8010723c */ /* 0x040fe20000041810 */
[----:B------:R-:W5:Y:S02]  /*1e280*/  LDSM.16.MT88.4 R140, [R221+0xc800] ;  /* 0x00c80000dd8c783b */ /* 0x000f640000004200 */
[----:B-1----:R-:W-:Y:S03]  /*1e290*/  F2FP.BF16.F32.PACK_AB R116, R149, R148 ;  /* 0x000000949574723e */ /* 0x002fe600000010ff */
[C---:B--2---:R-:W-:Y:S03]  /*1e2a0*/  HMMA.16816.F32.BF16 R108, R128.reuse, R124, R108 ;  /* 0x0000007c806c723c */ /* 0x044fe6000004186c */
[----:B------:R-:W1:Y:S02]  /*1e2b0*/  MUFU.EX2 R162, R162 ;  /* 0x000000a200a27308 */ /* 0x000e640000000800 */
[-CC-:B------:R-:W-:Y:S01]  /*1e2c0*/  FFMA.FTZ R54, R54, R3.reuse, -R152.reuse ;  /* 0x0000000336367223 */ /* 0x180fe20000010898 */
[----:B------:R-:W-:Y:S01]  /*1e2d0*/  HMMA.16816.F32.BF16 R112, R128, R126, R112 ;  /* 0x0000007e8070723c */ /* 0x000fe20000041870 */
[----:B------:R-:W-:Y:S06]  /*1e2e0*/  LDSM.16.MT88.4 R124, [R222+0x10800] ;  /* 0x01080000de7c783b */ /* 0x000fec0000004200 */
[----:B------:R-:W-:Y:S01]  /*1e2f0*/  MUFU.EX2 R165, R165 ;  /* 0x000000a500a57308 */ /* 0x000fe20000000800 */
[----:B----4-:R-:W-:Y:S03]  /*1e300*/  F2FP.BF16.F32.PACK_AB R117, R151, R150 ;  /* 0x000000969775723e */ /* 0x010fe600000010ff */
[-C--:B------:R-:W-:Y:S01]  /*1e310*/  FFMA.FTZ R55, R55, R3.reuse, -R152 ;  /* 0x0000000337377223 */ /* 0x080fe20000010898 */
[-CC-:B------:R-:W-:Y:S01]  /*1e320*/  FFMA.FTZ R56, R56, R3.reuse, -R154.reuse ;  /* 0x0000000338387223 */ /* 0x180fe2000001089a */
[----:B------:R-:W-:Y:S01]  /*1e330*/  FFMA.FTZ R57, R57, R3, -R154 ;  /* 0x0000000339397223 */ /* 0x000fe2000001089a */
[----:B------:R-:W-:Y:S03]  /*1e340*/  LDSM.16.MT88.4 R128, [R221+0x10800] ;  /* 0x01080000dd80783b */ /* 0x000fe60000004200 */
[----:B------:R-:W2:Y:S01]  /*1e350*/  MUFU.EX2 R164, R164 ;  /* 0x000000a400a47308 */ /* 0x000ea20000000800 */
[----:B-1----:R-:W-:Y:S01]  /*1e360*/  F2FP.BF16.F32.PACK_AB R118, R162, R163 ;  /* 0x000000a3a276723e */ /* 0x002fe200000010ff */
[-CC-:B------:R-:W-:Y:S01]  /*1e370*/  FFMA.FTZ R58, R58, R3.reuse, -R152.reuse ;  /* 0x000000033a3a7223 */ /* 0x180fe20000010898 */
[----:B------:R-:W-:Y:S01]  /*1e380*/  FFMA.FTZ R59, R59, R3, -R152 ;  /* 0x000000033b3b7223 */ /* 0x000fe20000010898 */
[----:B------:R-:W-:Y:S01]  /*1e390*/  FFMA.FTZ R161, R134, R251, R161 ;  /* 0x000000fb86a17223 */ /* 0x000fe200000100a1 */
[----:B------:R-:W-:Y:S01]  /*1e3a0*/  FFMA.FTZ R160, R135, R248, R160 ;  /* 0x000000f887a07223 */ /* 0x000fe200000100a0 */
[----:B------:R-:W-:Y:S01]  /*1e3b0*/  FFMA.FTZ R60, R60, R3, -R154 ;  /* 0x000000033c3c7223 */ /* 0x000fe2000001089a */
[----:B------:R-:W-:Y:S03]  /*1e3c0*/  MOV R135, R2 ;  /* 0x0000000200877202 */ /* 0x000fe60000000f00 */
[----:B------:R-:W-:Y:S01]  /*1e3d0*/  MUFU.EX2 R175, R175 ;  /* 0x000000af00af7308 */ /* 0x000fe20000000800 */
[----:B------:R-:W-:Y:S01]  /*1e3e0*/  FADD.FTZ R160, R157, R160 ;  /* 0x000000a09da07221 */ /* 0x000fe20000010000 */
[----:B------:R-:W-:Y:S04]  /*1e3f0*/  FADD.FTZ R161, R159, R161 ;  /* 0x000000a19fa17221 */ /* 0x000fe80000010000 */
[----:B------:R-:W-:Y:S04]  /*1e400*/  FADD.FTZ R158, R158, R161 ;  /* 0x000000a19e9e7221 */ /* 0x000fe80000010000 */
[----:B------:R-:W-:Y:S01]  /*1e410*/  MUFU.EX2 R176, R176 ;  /* 0x000000b000b07308 */ /* 0x000fe20000000800 */
[----:B--2---:R-:W-:Y:S01]  /*1e420*/  F2FP.BF16.F32.PACK_AB R119, R164, R165 ;  /* 0x000000a5a477723e */ /* 0x004fe200000010ff */
[----:B------:R-:W-:Y:S06]  /*1e430*/  FADD.FTZ R155, R155, R158 ;  /* 0x0000009e9b9b7221 */ /* 0x000fec0000010000 */
[C---:B---3--:R-:W-:Y:S02]  /*1e440*/  HMMA.16816.F32.BF16 R4, R116.reuse, R120, R4 ;  /* 0x000000787404723c */ /* 0x048fe40000041804 */
[----:B------:R-:W-:Y:S04]  /*1e450*/  MUFU.EX2 R177, R177 ;  /* 0x000000b100b17308 */ /* 0x000fe80000000800 */
[C---:B------:R-:W-:Y:S01]  /*1e460*/  HMMA.16816.F32.BF16 R8, R116.reuse, R122, R8 ;  /* 0x0000007a7408723c */ /* 0x040fe20000041808 */
[----:B------:R-:W1:Y:S05]  /*1e470*/  LDSM.16.MT88.4 R120, [R224+0x10800] ;  /* 0x01080000e078783b */ /* 0x000e6a0000004200 */
[----:B------:R-:W-:Y:S01]  /*1e480*/  MUFU.EX2 R178, R178 ;  /* 0x000000b200b27308 */ /* 0x000fe20000000800 */
[C---:B-----5:R-:W-:Y:S09]  /*1e490*/  HMMA.16816.F32.BF16 R68, R116.reuse, R136, R68 ;  /* 0x000000887444723c */ /* 0x060ff20000041844 */
[----:B------:R-:W-:Y:S01]  /*1e4a0*/  MUFU.EX2 R179, R179 ;  /* 0x000000b300b37308 */ /* 0x000fe20000000800 */
[C---:B------:R-:W-:Y:S01]  /*1e4b0*/  HMMA.16816.F32.BF16 R72, R116.reuse, R138, R72 ;  /* 0x0000008a7448723c */ /* 0x040fe20000041848 */
[----:B------:R-:W2:Y:S05]  /*1e4c0*/  LDSM.16.MT88.4 R136, [R224+0xd000] ;  /* 0x00d00000e088783b */ /* 0x000eaa0000004200 */
[C---:B------:R-:W-:Y:S03]  /*1e4d0*/  HMMA.16816.F32.BF16 R76, R116.reuse, R140, R76 ;  /* 0x0000008c744c723c */ /* 0x040fe6000004184c */
[----:B------:R-:W-:Y:S03]  /*1e4e0*/  MUFU.EX2 R180, R180 ;  /* 0x000000b400b47308 */ /* 0x000fe60000000800 */
[C---:B------:R-:W-:Y:S01]  /*1e4f0*/  HMMA.16816.F32.BF16 R80, R116.reuse, R142, R80 ;  /* 0x0000008e7450723c */ /* 0x040fe20000041850 */
[----:B------:R-:W3:Y:S06]  /*1e500*/  LDSM.16.MT88.4 R140, [R222+0xd000] ;  /* 0x00d00000de8c783b */ /* 0x000eec0000004200 */
[----:B------:R-:W-:Y:S01]  /*1e510*/  MUFU.EX2 R181, R181 ;  /* 0x000000b500b57308 */ /* 0x000fe20000000800 */
[C---:B------:R-:W-:Y:S09]  /*1e520*/  HMMA.16816.F32.BF16 R84, R116.reuse, R144, R84 ;  /* 0x000000907454723c */ /* 0x040ff20000041854 */
[----:B------:R-:W-:Y:S01]  /*1e530*/  MUFU.EX2 R52, R52 ;  /* 0x0000003400347308 */ /* 0x000fe20000000800 */
[C---:B------:R-:W-:Y:S03]  /*1e540*/  HMMA.16816.F32.BF16 R88, R116.reuse, R146, R88 ;  /* 0x000000927458723c */ /* 0x040fe60000041858 */
[-CC-:B------:R-:W-:Y:S03]  /*1e550*/  FFMA.FTZ R145, R25, R3.reuse, -R154.reuse ;  /* 0x0000000319917223 */ /* 0x180fe6000001089a */
[C---:B-1----:R-:W-:Y:S03]  /*1e560*/  HMMA.16816.F32.BF16 R92, R116.reuse, R120, R92 ;  /* 0x00000078745c723c */ /* 0x042fe6000004185c */
[----:B------:R-:W-:Y:S02]  /*1e570*/  MUFU.EX2 R53, R53 ;  /* 0x0000003500357308 */ /* 0x000fe40000000800 */
[----:B------:R-:W-:Y:S01]  /*1e580*/  F2FP.BF16.F32.PACK_AB R25, R169, R170 ;  /* 0x000000aaa919723e */ /* 0x000fe200000010ff */
[C---:B------:R-:W-:Y:S01]  /*1e590*/  HMMA.16816.F32.BF16 R96, R116.reuse, R122, R96 ;  /* 0x0000007a7460723c */ /* 0x040fe20000041860 */
[----:B------:R-:W1:Y:S06]  /*1e5a0*/  LDSM.16.MT88.4 R120, [R221+0xd000] ;  /* 0x00d00000dd78783b */ /* 0x000e6c0000004200 */
[----:B------:R-:W4:Y:S01]  /*1e5b0*/  MUFU.EX2 R145, R145 ;  /* 0x0000009100917308 */ /* 0x000f220000000800 */
[-C--:B------:R-:W-:Y:S01]  /*1e5c0*/  FFMA.FTZ R146, R29, R3.reuse, -R154 ;  /* 0x000000031d927223 */ /* 0x080fe2000001089a */
[C---:B------:R-:W-:Y:S03]  /*1e5d0*/  HMMA.16816.F32.BF16 R12, R116.reuse, R124, R12 ;  /* 0x0000007c740c723c */ /* 0x040fe6000004180c */
[-CC-:B------:R-:W-:Y:S03]  /*1e5e0*/  FFMA.FTZ R147, R26, R3.reuse, -R152.reuse ;  /* 0x000000031a937223 */ /* 0x180fe60000010898 */
[C---:B------:R-:W-:Y:S01]  /*1e5f0*/  HMMA.16816.F32.BF16 R100, R116.reuse, R126, R100 ;  /* 0x0000007e7464723c */ /* 0x040fe20000041864 */
[----:B------:R-:W-:Y:S01]  /*1e600*/  LDSM.16.MT88.4 R124, [R222+0x11000] ;  /* 0x01100000de7c783b */ /* 0x000fe20000004200 */
[----:B------:R-:W-:Y:S03]  /*1e610*/  MUFU.EX2 R54, R54 ;  /* 0x0000003600367308 */ /* 0x000fe60000000800 */
[--C-:B------:R-:W-:Y:S01]  /*1e620*/  FFMA.FTZ R144, R27, R3, -R152.reuse ;  /* 0x000000031b907223 */ /* 0x100fe20000010898 */
[C---:B------:R-:W-:Y:S06]  /*1e630*/  HMMA.16816.F32.BF16 R104, R116.reuse, R128, R104 ;  /* 0x000000807468723c */ /* 0x040fec0000041868 */
[----:B------:R-:W-:Y:S01]  /*1e640*/  MUFU.EX2 R147, R147 ;  /* 0x0000009300937308 */ /* 0x000fe20000000800 */
[----:B----4-:R-:W-:Y:S01]  /*1e650*/  F2FP.BF16.F32.PACK_AB R26, R145, R168 ;  /* 0x000000a8911a723e */ /* 0x010fe200000010ff */
[C---:B------:R-:W-:Y:S01]  /*1e660*/  HMMA.16816.F32.BF16 R16, R116.reuse, R130, R16 ;  /* 0x000000827410723c */ /* 0x040fe20000041810 */
[----:B------:R-:W-:Y:S05]  /*1e670*/  LDSM.16.MT88.4 R128, [R221+0x11000] ;  /* 0x01100000dd80783b */ /* 0x000fea0000004200 */
[C---:B------:R-:W-:Y:S02]  /*1e680*/  HMMA.16816.F32.BF16 R108, R116.reuse, R20, R108 ;  /* 0x00000014746c723c */ /* 0x040fe4000004186c */
[----:B------:R-:W4:Y:S04]  /*1e690*/  MUFU.EX2 R144, R144 ;  /* 0x0000009000907308 */ /* 0x000f280000000800 */
[----:B------:R-:W-:Y:S01]  /*1e6a0*/  HMMA.16816.F32.BF16 R112, R116, R22, R112 ;  /* 0x000000167470723c */ /* 0x000fe20000041870 */
[----:B------:R-:W5:Y:S05]  /*1e6b0*/  LDSM.16.MT88.4 R20, [R220+0xd000] ;  /* 0x00d00000dc14783b */ /* 0x000f6a0000004200 */
[----:B------:R-:W-:Y:S03]  /*1e6c0*/  MUFU.EX2 R55, R55 ;  /* 0x0000003700377308 */ /* 0x000fe60000000800 */
[----:B------:R-:W5:Y:S07]  /*1e6d0*/  LDSM.16.MT88.4 R116, [R224+0x11000] ;  /* 0x01100000e074783b */ /* 0x000f6e0000004200 */
[----:B------:R-:W-:Y:S01]  /*1e6e0*/  MUFU.EX2 R56, R56 ;  /* 0x0000003800387308 */ /* 0x000fe20000000800 */
[----:B----4-:R-:W-:Y:S07]  /*1e6f0*/  F2FP.BF16.F32.PACK_AB R27, R144, R147 ;  /* 0x00000093901b723e */ /* 0x010fee00000010ff */
[C---:B--2---:R-:W-:Y:S02]  /*1e700*/  HMMA.16816.F32.BF16 R4, R24.reuse, R136, R4 ;  /* 0x000000881804723c */ /* 0x044fe40000041804 */
[----:B------:R-:W-:Y:S04]  /*1e710*/  MUFU.EX2 R57, R57 ;  /* 0x0000003900397308 */ /* 0x000fe80000000800 */
[C---:B------:R-:W-:Y:S01]  /*1e720*/  HMMA.16816.F32.BF16 R8, R24.reuse, R138, R8 ;  /* 0x0000008a1808723c */ /* 0x040fe20000041808 */
[----:B------:R-:W-:Y:S05]  /*1e730*/  LDSM.16.MT88.4 R136, [R224+0xd800] ;  /* 0x00d80000e088783b */ /* 0x000fea0000004200 */
[----:B------:R-:W-:Y:S01]  /*1e740*/  MUFU.EX2 R58, R58 ;  /* 0x0000003a003a7308 */ /* 0x000fe20000000800 */
[C---:B---3--:R-:W-:Y:S09]  /*1e750*/  HMMA.16816.F32.BF16 R68, R24.reuse, R140, R68 ;  /* 0x0000008c1844723c */ /* 0x048ff20000041844 */
[----:B------:R-:W-:Y:S01]  /*1e760*/  MUFU.EX2 R59, R59 ;  /* 0x0000003b003b7308 */ /* 0x000fe20000000800 */
[C---:B------:R-:W-:Y:S03]  /*1e770*/  HMMA.16816.F32.BF16 R72, R24.reuse, R142, R72 ;  /* 0x0000008e1848723c */ /* 0x040fe60000041848 */
[-C--:B------:R-:W-:Y:S03]  /*1e780*/  FFMA.FTZ R141, R31, R3.reuse, -R152 ;  /* 0x000000031f8d7223 */ /* 0x080fe60000010898 */
[C---:B-1----:R-:W-:Y:S01]  /*1e790*/  HMMA.16816.F32.BF16 R76, R24.reuse, R120, R76 ;  /* 0x00000078184c723c */ /* 0x042fe2000004184c */
[----:B------:R-:W1:Y:S02]  /*1e7a0*/  LDSM.16.MT88.4 R28, [R220+0x11000] ;  /* 0x01100000dc1c783b */ /* 0x000e640000004200 */
[----:B------:R-:W-:Y:S02]  /*1e7b0*/  MUFU.EX2 R171, R171 ;  /* 0x000000ab00ab7308 */ /* 0x000fe40000000800 */
[-CC-:B------:R-:W-:Y:S01]  /*1e7c0*/  FFMA.FTZ R140, R32, R3.reuse, -R154.reuse ;  /* 0x00000003208c7223 */ /* 0x180fe2000001089a */
[C---:B------:R-:W-:Y:S03]  /*1e7d0*/  HMMA.16816.F32.BF16 R80, R24.reuse, R122, R80 ;  /* 0x0000007a1850723c */ /* 0x040fe60000041850 */
[----:B------:R-:W2:Y:S04]  /*1e7e0*/  LDSM.16.MT88.4 R120, [R222+0xd800] ;  /* 0x00d80000de78783b */ /* 0x000ea80000004200 */
[----:B------:R-:W3:Y:S01]  /*1e7f0*/  MUFU.EX2 R146, R146 ;  /* 0x0000009200927308 */ /* 0x000ee20000000800 */
[-C--:B------:R-:W-:Y:S01]  /*1e800*/  FFMA.FTZ R143, R33, R3.reuse, -R154 ;  /* 0x00000003218f7223 */ /* 0x080fe2000001089a */
[C---:B-----5:R-:W-:Y:S03]  /*1e810*/  HMMA.16816.F32.BF16 R84, R24.reuse, R20, R84 ;  /* 0x000000141854723c */ /* 0x060fe60000041854 */
[----:B------:R-:W-:Y:S03]  /*1e820*/  FFMA.FTZ R142, R34, R3, -R152 ;  /* 0x00000003228e7223 */ /* 0x000fe60000010898 */
[C---:B------:R-:W-:Y:S01]  /*1e830*/  HMMA.16816.F32.BF16 R88, R24.reuse, R22, R88 ;  /* 0x000000161858723c */ /* 0x040fe20000041858 */
[----:B------:R-:W4:Y:S01]  /*1e840*/  LDSM.16.MT88.4 R32, [R221+0xd800] ;  /* 0x00d80000dd20783b */ /* 0x000f220000004200 */
[----:B------:R-:W-:Y:S04]  /*1e850*/  MUFU.EX2 R172, R172 ;  /* 0x000000ac00ac7308 */ /* 0x000fe80000000800 */
[C---:B------:R-:W-:Y:S06]  /*1e860*/  HMMA.16816.F32.BF16 R92, R24.reuse, R116, R92 ;  /* 0x00000074185c723c */ /* 0x040fec000004185c */
[----:B------:R-:W5:Y:S01]  /*1e870*/  MUFU.EX2 R141, R141 ;  /* 0x0000008d008d7308 */ /* 0x000f620000000800 */
[----:B---3--:R-:W-:Y:S01]  /*1e880*/  F2FP.BF16.F32.PACK_AB R20, R146, R171 ;  /* 0x000000ab9214723e */ /* 0x008fe200000010ff */
[C---:B------:R-:W-:Y:S01]  /*1e890*/  HMMA.16816.F32.BF16 R96, R24.reuse, R118, R96 ;  /* 0x000000761860723c */ /* 0x040fe20000041860 */
[----:B------:R-:W3:Y:S05]  /*1e8a0*/  LDSM.16.MT88.4 R116, [R220+0xd800] ;  /* 0x00d80000dc74783b */ /* 0x000eea0000004200 */
[C---:B------:R-:W-:Y:S02]  /*1e8b0*/  HMMA.16816.F32.BF16 R12, R24.reuse, R124, R12 ;  /* 0x0000007c180c723c */ /* 0x040fe4000004180c */
[----:B------:R-:W-:Y:S04]  /*1e8c0*/  MUFU.EX2 R140, R140 ;  /* 0x0000008c008c7308 */ /* 0x000fe80000000800 */
[C---:B------:R-:W-:Y:S01]  /*1e8d0*/  HMMA.16816.F32.BF16 R100, R24.reuse, R126, R100 ;  /* 0x0000007e1864723c */ /* 0x040fe20000041864 */
[----:B------:R-:W-:Y:S05]  /*1e8e0*/  LDSM.16.MT88.4 R124, [R220+0x11800] ;  /* 0x01180000dc7c783b */ /* 0x000fea0000004200 */
[----:B------:R-:W2:Y:S01]  /*1e8f0*/  MUFU.EX2 R143, R143 ;  /* 0x0000008f008f7308 */ /* 0x000ea20000000800 */
[----:B-----5:R-:W-:Y:S01]  /*1e900*/  F2FP.BF16.F32.PACK_AB R21, R141, R172 ;  /* 0x000000ac8d15723e */ /* 0x020fe200000010ff */
[C---:B------:R-:W-:Y:S08]  /*1e910*/  HMMA.16816.F32.BF16 R104, R24.reuse, R128, R104 ;  /* 0x000000801868723c */ /* 0x040ff00000041868 */
[----:B------:R-:W-:Y:S01]  /*1e920*/  MUFU.EX2 R142, R142 ;  /* 0x0000008e008e7308 */ /* 0x000fe20000000800 */
[C---:B------:R-:W-:Y:S06]  /*1e930*/  HMMA.16816.F32.BF16 R16, R24.reuse, R130, R16 ;  /* 0x000000821810723c */ /* 0x040fec0000041810 */
[C---:B-1----:R-:W-:Y:S03]  /*1e940*/  HMMA.16816.F32.BF16 R108, R24.reuse, R28, R108 ;  /* 0x0000001c186c723c */ /* 0x042fe6000004186c */
[----:B------:R-:W1:Y:S02]  /*1e950*/  MUFU.EX2 R173, R173 ;  /* 0x000000ad00ad7308 */ /* 0x000e640000000800 */
[----:B--2---:R-:W-:Y:S01]  /*1e960*/  F2FP.BF16.F32.PACK_AB R22, R143, R140 ;  /* 0x0000008c8f16723e */ /* 0x004fe200000010ff */
[----:B------:R-:W-:Y:S01]  /*1e970*/  HMMA.16816.F32.BF16 R112, R24, R30, R112 ;  /* 0x0000001e1870723c */ /* 0x000fe20000041870 */
[----:B------:R-:W2:Y:S06]  /*1e980*/  LDSM.16.MT88.4 R24, [R224+0x11800] ;  /* 0x01180000e018783b */ /* 0x000eac0000004200 */
[----:B------:R-:W-:Y:S02]  /*1e990*/  MUFU.EX2 R60, R60 ;  /* 0x0000003c003c7308 */ /* 0x000fe40000000800 */
[----:B------:R-:W5:Y:S02]  /*1e9a0*/  LDSM.16.MT88.4 R28, [R222+0x11800] ;  /* 0x01180000de1c783b */ /* 0x000f640000004200 */
[----:B-1----:R-:W-:Y:S07]  /*1e9b0*/  F2FP.BF16.F32.PACK_AB R23, R173, R142 ;  /* 0x0000008ead17723e */ /* 0x002fee00000010ff */
[C---:B------:R-:W-:Y:S06]  /*1e9c0*/  HMMA.16816.F32.BF16 R4, R20.reuse, R136, R4 ;  /* 0x000000881404723c */ /* 0x040fec0000041804 */
[C---:B------:R-:W-:Y:S05]  /*1e9d0*/  HMMA.16816.F32.BF16 R8, R20.reuse, R138, R8 ;  /* 0x0000008a1408723c */ /* 0x040fea0000041808 */
[-CC-:B------:R-:W-:Y:S01]  /*1e9e0*/  FFMA.FTZ R137, R36, R3.reuse, -R154.reuse ;  /* 0x0000000324897223 */ /* 0x180fe2000001089a */
[C---:B------:R-:W-:Y:S05]  /*1e9f0*/  HMMA.16816.F32.BF16 R68, R20.reuse, R120, R68 ;  /* 0x000000781444723c */ /* 0x040fea0000041844 */
[-C--:B------:R-:W-:Y:S01]  /*1ea00*/  FFMA.FTZ R136, R37, R3.reuse, -R154 ;  /* 0x0000000325887223 */ /* 0x080fe2000001089a */
[C---:B------:R-:W-:Y:S01]  /*1ea10*/  HMMA.16816.F32.BF16 R72, R20.reuse, R122, R72 ;  /* 0x0000007a1448723c */ /* 0x040fe20000041848 */
[----:B------:R-:W1:Y:S01]  /*1ea20*/  LDSM.16.MT88.4 R120, [R221+0x11800] ;  /* 0x01180000dd78783b */ /* 0x000e620000004200 */
[----:B------:R-:W-:Y:S03]  /*1ea30*/  MUFU.EX2 R137, R137 ;  /* 0x0000008900897308 */ /* 0x000fe60000000800 */
[-CC-:B------:R-:W-:Y:S01]  /*1ea40*/  FFMA.FTZ R139, R38, R3.reuse, -R152.reuse ;  /* 0x00000003268b7223 */ /* 0x180fe20000010898 */
[C---:B----4-:R-:W-:Y:S06]  /*1ea50*/  HMMA.16816.F32.BF16 R76, R20.reuse, R32, R76 ;  /* 0x00000020144c723c */ /* 0x050fec000004184c */
[----:B------:R-:W4:Y:S01]  /*1ea60*/  MUFU.EX2 R136, R136 ;  /* 0x0000008800887308 */ /* 0x000f220000000800 */
[-C--:B------:R-:W-:Y:S01]  /*1ea70*/  FFMA.FTZ R138, R39, R3.reuse, -R152 ;  /* 0x00000003278a7223 */ /* 0x080fe20000010898 */
[C---:B------:R-:W-:Y:S01]  /*1ea80*/  HMMA.16816.F32.BF16 R80, R20.reuse, R34, R80 ;  /* 0x000000221450723c */ /* 0x040fe20000041850 */
[----:B------:R-:W4:Y:S05]  /*1ea90*/  LDSM.16.MT88.4 R32, [R224+0xe000] ;  /* 0x00e00000e020783b */ /* 0x000f2a0000004200 */
[C---:B---3--:R-:W-:Y:S02]  /*1eaa0*/  HMMA.16816.F32.BF16 R84, R20.reuse, R116, R84 ;  /* 0x000000741454723c */ /* 0x048fe40000041854 */
[----:B------:R-:W-:Y:S01]  /*1eab0*/  MUFU.EX2 R139, R139 ;  /* 0x0000008b008b7308 */ /* 0x000fe20000000800 */
[----:B------:R-:W3:Y:S03]  /*1eac0*/  LDSM.16.MT88.4 R36, [R222+0xe000] ;  /* 0x00e00000de24783b */ /* 0x000ee60000004200 */
[C---:B------:R-:W-:Y:S06]  /*1ead0*/  HMMA.16816.F32.BF16 R88, R20.reuse, R118, R88 ;  /* 0x000000761458723c */ /* 0x040fec0000041858 */
[----:B------:R-:W4:Y:S01]  /*1eae0*/  MUFU.EX2 R138, R138 ;  /* 0x0000008a008a7308 */ /* 0x000f220000000800 */
[----:B------:R-:W-:Y:S01]  /*1eaf0*/  LDSM.16.MT88.4 R116, [R222+0xe800] ;  /* 0x00e80000de74783b */ /* 0x000fe20000004200 */
[C---:B--2---:R-:W-:Y:S06]  /*1eb00*/  HMMA.16816.F32.BF16 R92, R20.reuse, R24, R92 ;  /* 0x00000018145c723c */ /* 0x044fec000004185c */
[C---:B------:R-:W-:Y:S01]  /*1eb10*/  HMMA.16816.F32.BF16 R96, R20.reuse, R26, R96 ;  /* 0x0000001a1460723c */ /* 0x040fe20000041860 */
[----:B------:R-:W2:Y:S05]  /*1eb20*/  LDSM.16.MT88.4 R24, [R221+0xe000] ;  /* 0x00e00000dd18783b */ /* 0x000eaa0000004200 */
[C---:B-----5:R-:W-:Y:S06]  /*1eb30*/  HMMA.16816.F32.BF16 R12, R20.reuse, R28, R12 ;  /* 0x0000001c140c723c */ /* 0x060fec000004180c */
[C---:B------:R-:W-:Y:S01]  /*1eb40*/  HMMA.16816.F32.BF16 R100, R20.reuse, R30, R100 ;  /* 0x0000001e1464723c */ /* 0x040fe20000041864 */
[----:B------:R-:W5:Y:S05]  /*1eb50*/  LDSM.16.MT88.4 R28, [R220+0xe000] ;  /* 0x00e00000dc1c783b */ /* 0x000f6a0000004200 */
[C---:B-1----:R-:W-:Y:S06]  /*1eb60*/  HMMA.16816.F32.BF16 R104, R20.reuse, R120, R104 ;  /* 0x000000781468723c */ /* 0x042fec0000041868 */
        /* <DEDUP_REMOVED lines=9> */
[----:B----4-:R-:W-:Y:S02]  /*1ec00*/  F2FP.BF16.F32.PACK_AB R20, R136, R137 ;  /* 0x000000898814723e */ /* 0x010fe400000010ff */
[----:B------:R-:W-:Y:S03]  /*1ec10*/  LDSM.16.MT88.4 R44, [R224+0xe800] ;  /* 0x00e80000e02c783b */ /* 0x000fe60000004200 */
[----:B------:R-:W1:Y:S01]  /*1ec20*/  MUFU.EX2 R121, R121 ;  /* 0x0000007900797308 */ /* 0x000e620000000800 */
[----:B------:R-:W-:Y:S02]  /*1ec30*/  F2FP.BF16.F32.PACK_AB R21, R138, R139 ;  /* 0x0000008b8a15723e */ /* 0x000fe400000010ff */
[----:B------:R-:W-:Y:S02]  /*1ec40*/  F2FP.BF16.F32.PACK_AB R22, R175, R174 ;  /* 0x000000aeaf16723e */ /* 0x000fe400000010ff */
[----:B------:R-:W-:Y:S05]  /*1ec50*/  F2FP.BF16.F32.PACK_AB R23, R177, R176 ;  /* 0x000000b0b117723e */ /* 0x000fea00000010ff */
[----:B------:R-:W-:Y:S02]  /*1ec60*/  MUFU.EX2 R122, R122 ;  /* 0x0000007a007a7308 */ /* 0x000fe40000000800 */
[C---:B------:R-:W-:Y:S08]  /*1ec70*/  HMMA.16816.F32.BF16 R4, R20.reuse, R32, R4 ;  /* 0x000000201404723c */ /* 0x040ff00000041804 */
[----:B------:R-:W4:Y:S01]  /*1ec80*/  MUFU.EX2 R123, R123 ;  /* 0x0000007b007b7308 */ /* 0x000f220000000800 */
[C---:B------:R-:W-:Y:S01]  /*1ec90*/  HMMA.16816.F32.BF16 R8, R20.reuse, R34, R8 ;  /* 0x000000221408723c */ /* 0x040fe20000041808 */
[----:B------:R-:W4:Y:S05]  /*1eca0*/  LDSM.16.MT88.4 R32, [R222+0x12000] ;  /* 0x01200000de20783b */ /* 0x000f2a0000004200 */
[C---:B---3--:R-:W-:Y:S06]  /*1ecb0*/  HMMA.16816.F32.BF16 R68, R20.reuse, R36, R68 ;  /* 0x000000241444723c */ /* 0x048fec0000041844 */
[C---:B------:R-:W-:Y:S01]  /*1ecc0*/  HMMA.16816.F32.BF16 R72, R20.reuse, R38, R72 ;  /* 0x000000261448723c */ /* 0x040fe20000041848 */
[----:B------:R-:W3:Y:S05]  /*1ecd0*/  LDSM.16.MT88.4 R36, [R221+0x12000] ;  /* 0x01200000dd24783b */ /* 0x000eea0000004200 */
[C---:B--2---:R-:W-:Y:S06]  /*1ece0*/  HMMA.16816.F32.BF16 R76, R20.reuse, R24, R76 ;  /* 0x00000018144c723c */ /* 0x044fec000004184c */
[C---:B------:R-:W-:Y:S01]  /*1ecf0*/  HMMA.16816.F32.BF16 R80, R20.reuse, R26, R80 ;  /* 0x0000001a1450723c */ /* 0x040fe20000041850 */
[----:B------:R-:W2:Y:S05]  /*1ed00*/  LDSM.16.MT88.4 R24, [R220+0x12000] ;  /* 0x01200000dc18783b */ /* 0x000eaa0000004200 */
[C---:B-----5:R-:W-:Y:S06]  /*1ed10*/  HMMA.16816.F32.BF16 R84, R20.reuse, R28, R84 ;  /* 0x0000001c1454723c */ /* 0x060fec0000041854 */
[C---:B------:R-:W-:Y:S05]  /*1ed20*/  HMMA.16816.F32.BF16 R88, R20.reuse, R30, R88 ;  /* 0x0000001e1458723c */ /* 0x040fea0000041858 */
[----:B-1----:R-:W-:Y:S01]  /*1ed30*/  F2FP.BF16.F32.PACK_AB R28, R121, R120 ;  /* 0x00000078791c723e */ /* 0x002fe200000010ff */
[C---:B------:R-:W-:Y:S05]  /*1ed40*/  HMMA.16816.F32.BF16 R92, R20.reuse, R40, R92 ;  /* 0x00000028145c723c */ /* 0x040fea000004185c */
[----:B----4-:R-:W-:Y:S01]  /*1ed50*/  F2FP.BF16.F32.PACK_AB R29, R123, R122 ;  /* 0x0000007a7b1d723e */ /* 0x010fe200000010ff */
[C---:B------:R-:W-:Y:S01]  /*1ed60*/  HMMA.16816.F32.BF16 R96, R20.reuse, R42, R96 ;  /* 0x0000002a1460723c */ /* 0x040fe20000041860 */
[----:B------:R-:W1:Y:S04]  /*1ed70*/  LDSM.16.MT88.4 R40, [R221+0xe800] ;  /* 0x00e80000dd28783b */ /* 0x000e680000004200 */
[----:B------:R-:W-:Y:S01]  /*1ed80*/  F2FP.BF16.F32.PACK_AB R30, R179, R178 ;  /* 0x000000b2b31e723e */ /* 0x000fe200000010ff */
[C---:B------:R-:W-:Y:S05]  /*1ed90*/  HMMA.16816.F32.BF16 R12, R20.reuse, R32, R12 ;  /* 0x00000020140c723c */ /* 0x040fea000004180c */
[----:B------:R-:W-:Y:S01]  /*1eda0*/  F2FP.BF16.F32.PACK_AB R31, R181, R180 ;  /* 0x000000b4b51f723e */ /* 0x000fe200000010ff */
[C---:B------:R-:W-:Y:S01]  /*1edb0*/  HMMA.16816.F32.BF16 R100, R20.reuse, R34, R100 ;  /* 0x000000221464723c */ /* 0x040fe20000041864 */
[----:B------:R-:W4:Y:S05]  /*1edc0*/  LDSM.16.MT88.4 R32, [R220+0xe800] ;  /* 0x00e80000dc20783b */ /* 0x000f2a0000004200 */
[C---:B---3--:R-:W-:Y:S06]  /*1edd0*/  HMMA.16816.F32.BF16 R104, R20.reuse, R36, R104 ;  /* 0x000000241468723c */ /* 0x048fec0000041868 */
[C---:B------:R-:W-:Y:S01]  /*1ede0*/  HMMA.16816.F32.BF16 R16, R20.reuse, R38, R16 ;  /* 0x000000261410723c */ /* 0x040fe20000041810 */
[----:B------:R-:W3:Y:S05]  /*1edf0*/  LDSM.16.MT88.4 R36, [R224+0x12800] ;  /* 0x01280000e024783b */ /* 0x000eea0000004200 */
[C---:B--2---:R-:W-:Y:S06]  /*1ee00*/  HMMA.16816.F32.BF16 R108, R20.reuse, R24, R108 ;  /* 0x00000018146c723c */ /* 0x044fec000004186c */
[----:B------:R-:W-:Y:S01]  /*1ee10*/  HMMA.16816.F32.BF16 R112, R20, R26, R112 ;  /* 0x0000001a1470723c */ /* 0x000fe20000041870 */
[----:B------:R-:W2:Y:S05]  /*1ee20*/  LDSM.16.MT88.4 R20, [R222+0x12800] ;  /* 0x01280000de14783b */ /* 0x000eaa0000004200 */
[C---:B------:R-:W-:Y:S03]  /*1ee30*/  HMMA.16816.F32.BF16 R4, R28.reuse, R44, R4 ;  /* 0x0000002c1c04723c */ /* 0x040fe60000041804 */
[----:B------:R-:W5:Y:S03]  /*1ee40*/  LDSM.16.MT88.4 R24, [R221+0x12800] ;  /* 0x01280000dd18783b */ /* 0x000f660000004200 */
[C---:B------:R-:W-:Y:S05]  /*1ee50*/  HMMA.16816.F32.BF16 R8, R28.reuse, R46, R8 ;  /* 0x0000002e1c08723c */ /* 0x040fea0000041808 */
[----:B------:R-:W-:Y:S01]  /*1ee60*/  LDSM.16.MT88.4 R44, [R221+0xf000] ;  /* 0x00f00000dd2c783b */ /* 0x000fe20000004200 */
        /* <DEDUP_REMOVED lines=9> */
[C---:B---3--:R-:W-:Y:S06]  /*1ef00*/  HMMA.16816.F32.BF16 R92, R28.reuse, R36, R92 ;  /* 0x000000241c5c723c */ /* 0x048fec000004185c */
[C---:B------:R-:W-:Y:S01]  /*1ef10*/  HMMA.16816.F32.BF16 R96, R28.reuse, R38, R96 ;  /* 0x000000261c60723c */ /* 0x040fe20000041860 */
[----:B------:R-:W3:Y:S05]  /*1ef20*/  LDSM.16.MT88.4 R36, [R224+0xf000] ;  /* 0x00f00000e024783b */ /* 0x000eea0000004200 */
[C---:B--2---:R-:W-:Y:S06]  /*1ef30*/  HMMA.16816.F32.BF16 R12, R28.reuse, R20, R12 ;  /* 0x000000141c0c723c */ /* 0x044fec000004180c */
[C---:B------:R-:W-:Y:S05]  /*1ef40*/  HMMA.16816.F32.BF16 R100, R28.reuse, R22, R100 ;  /* 0x000000161c64723c */ /* 0x040fea0000041864 */
[----:B------:R-:W-:Y:S01]  /*1ef50*/  F2FP.BF16.F32.PACK_AB R20, R53, R52 ;  /* 0x000000343514723e */ /* 0x000fe200000010ff */
[C---:B-----5:R-:W-:Y:S05]  /*1ef60*/  HMMA.16816.F32.BF16 R104, R28.reuse, R24, R104 ;  /* 0x000000181c68723c */ /* 0x060fea0000041868 */
[----:B------:R-:W-:Y:S01]  /*1ef70*/  F2FP.BF16.F32.PACK_AB R21, R55, R54 ;  /* 0x000000363715723e */ /* 0x000fe200000010ff */
[C---:B------:R-:W-:Y:S01]  /*1ef80*/  HMMA.16816.F32.BF16 R16, R28.reuse, R26, R16 ;  /* 0x0000001a1c10723c */ /* 0x040fe20000041810 */
[----:B------:R-:W2:Y:S04]  /*1ef90*/  LDSM.16.MT88.4 R24, [R220+0xf000] ;  /* 0x00f00000dc18783b */ /* 0x000ea80000004200 */
[----:B------:R-:W-:Y:S01]  /*1efa0*/  F2FP.BF16.F32.PACK_AB R22, R57, R56 ;  /* 0x000000383916723e */ /* 0x000fe200000010ff */
[C---:B-1----:R-:W-:Y:S05]  /*1efb0*/  HMMA.16816.F32.BF16 R108, R28.reuse, R32, R108 ;  /* 0x000000201c6c723c */ /* 0x042fea000004186c */
[----:B------:R-:W-:Y:S01]  /*1efc0*/  F2FP.BF16.F32.PACK_AB R23, R59, R58 ;  /* 0x0000003a3b17723e */ /* 0x000fe200000010ff */
[----:B------:R-:W-:Y:S01]  /*1efd0*/  HMMA.16816.F32.BF16 R112, R28, R34, R112 ;  /* 0x000000221c70723c */ /* 0x000fe20000041870 */
[----:B------:R-:W1:Y:S05]  /*1efe0*/  LDSM.16.MT88.4 R28, [R222+0x13000] ;  /* 0x01300000de1c783b */ /* 0x000e6a0000004200 */
        /* <DEDUP_REMOVED lines=17> */
[-C--:B------:R-:W-:Y:S01]  /*1f100*/  FFMA.FTZ R45, R61, R3.reuse, -R154 ;  /* 0x000000033d2d7223 */ /* 0x080fe2000001089a */
[C---:B------:R-:W-:Y:S03]  /*1f110*/  HMMA.16816.F32.BF16 R92, R20.reuse, R48, R92 ;  /* 0x00000030145c723c */ /* 0x040fe6000004185c */
[----:B------:R-:W4:Y:S02]  /*1f120*/  LDSM.16.MT88.4 R36, [R222+0xf800] ;  /* 0x00f80000de24783b */ /* 0x000f240000004200 */
[----:B------:R-:W5:Y:S01]  /*1f130*/  MUFU.EX2 R45, R45 ;  /* 0x0000002d002d7308 */ /* 0x000f620000000800 */
[C---:B------:R-:W-:Y:S05]  /*1f140*/  HMMA.16816.F32.BF16 R96, R20.reuse, R50, R96 ;  /* 0x000000321460723c */ /* 0x040fea0000041860 */
[-CC-:B------:R-:W-:Y:S01]  /*1f150*/  FFMA.FTZ R44, R62, R3.reuse, -R152.reuse ;  /* 0x000000033e2c7223 */ /* 0x180fe20000010898 */
[C---:B-1----:R-:W-:Y:S05]  /*1f160*/  HMMA.16816.F32.BF16 R12, R20.reuse, R28, R12 ;  /* 0x0000001c140c723c */ /* 0x042fea000004180c */
[----:B------:R-:W-:Y:S01]  /*1f170*/  MUFU.EX2 R44, R44 ;  /* 0x0000002c002c7308 */ /* 0x000fe20000000800 */
[C---:B------:R-:W-:Y:S05]  /*1f180*/  HMMA.16816.F32.BF16 R100, R20.reuse, R30, R100 ;  /* 0x0000001e1464723c */ /* 0x040fea0000041864 */
[-C--:B------:R-:W-:Y:S01]  /*1f190*/  FFMA.FTZ R47, R63, R3.reuse, -R152 ;  /* 0x000000033f2f7223 */ /* 0x080fe20000010898 */
[C---:B---3--:R-:W-:Y:S05]  /*1f1a0*/  HMMA.16816.F32.BF16 R104, R20.reuse, R32, R104 ;  /* 0x000000201468723c */ /* 0x048fea0000041868 */
[-C--:B------:R-:W-:Y:S01]  /*1f1b0*/  FFMA.FTZ R46, R64, R3.reuse, -R154 ;  /* 0x00000003402e7223 */ /* 0x080fe2000001089a */
[C---:B------:R-:W-:Y:S01]  /*1f1c0*/  HMMA.16816.F32.BF16 R16, R20.reuse, R34, R16 ;  /* 0x000000221410723c */ /* 0x040fe20000041810 */
[----:B------:R-:W1:Y:S01]  /*1f1d0*/  MUFU.EX2 R47, R47 ;  /* 0x0000002f002f7308 */ /* 0x000e620000000800 */
[----:B------:R-:W3:Y:S03]  /*1f1e0*/  LDSM.16.MT88.4 R32, [R221+0xf800] ;  /* 0x00f80000dd20783b */ /* 0x000ee60000004200 */
[-C--:B------:R-:W-:Y:S01]  /*1f1f0*/  FFMA.FTZ R48, R66, R3.reuse, -R152 ;  /* 0x0000000342307223 */ /* 0x080fe20000010898 */
[C---:B--2---:R-:W-:Y:S05]  /*1f200*/  HMMA.16816.F32.BF16 R108, R20.reuse, R24, R108 ;  /* 0x00000018146c723c */ /* 0x044fea000004186c */
[----:B------:R-:W-:Y:S01]  /*1f210*/  MUFU.EX2 R46, R46 ;  /* 0x0000002e002e7308 */ /* 0x000fe20000000800 */
[-C--:B------:R-:W-:Y:S01]  /*1f220*/  FFMA.FTZ R154, R65, R3.reuse, -R154 ;  /* 0x00000003419a7223 */ /* 0x080fe2000001089a */
[----:B------:R-:W-:Y:S01]  /*1f230*/  HMMA.16816.F32.BF16 R112, R20, R26, R112 ;  /* 0x0000001a1470723c */ /* 0x000fe20000041870 */
[----:B------:R-:W2:Y:S03]  /*1f240*/  LDSM.16.MT88.4 R20, [R224+0x13800] ;  /* 0x01380000e014783b */ /* 0x000ea60000004200 */
[----:B------:R-:W-:Y:S04]  /*1f250*/  FFMA.FTZ R152, R67, R3, -R152 ;  /* 0x0000000343987223 */ /* 0x000fe80000010898 */
[----:B------:R-:W4:Y:S03]  /*1f260*/  MUFU.EX2 R49, R154 ;  /* 0x0000009a00317308 */ /* 0x000f260000000800 */
[----:B------:R-:W-:Y:S01]  /*1f270*/  FADD.FTZ R148, R149, R148 ;  /* 0x0000009495947221 */ /* 0x000fe20000010000 */
[----:B-----5:R-:W-:Y:S02]  /*1f280*/  F2FP.BF16.F32.PACK_AB R28, R45, R60 ;  /* 0x0000003c2d1c723e */ /* 0x020fe400000010ff */
[----:B-1----:R-:W-:Y:S01]  /*1f290*/  F2FP.BF16.F32.PACK_AB R29, R47, R44 ;  /* 0x0000002c2f1d723e */ /* 0x002fe200000010ff */
[----:B------:R-:W-:Y:S01]  /*1f2a0*/  FADD.FTZ R163, R163, R148 ;  /* 0x00000094a3a37221 */ /* 0x000fe20000010000 */
[----:B------:R-:W-:Y:S02]  /*1f2b0*/  FADD.FTZ R165, R164, R165 ;  /* 0x000000a5a4a57221 */ /* 0x000fe40000010000 */
[----:B------:R-:W-:Y:S01]  /*1f2c0*/  MUFU.EX2 R48, R48 ;  /* 0x0000003000307308 */ /* 0x000fe20000000800 */
[----:B------:R-:W-:Y:S01]  /*1f2d0*/  FADD.FTZ R162, R162, R163 ;  /* 0x000000a3a2a27221 */ /* 0x000fe20000010000 */
[----:B------:R-:W-:Y:S03]  /*1f2e0*/  FADD.FTZ R170, R170, R165 ;  /* 0x000000a5aaaa7221 */ /* 0x000fe60000010000 */
[----:B------:R-:W-:Y:S01]  /*1f2f0*/  FADD.FTZ R51, R167, R162 ;  /* 0x000000a2a7337221 */ /* 0x000fe20000010000 */
[----:B------:R-:W-:Y:S04]  /*1f300*/  FADD.FTZ R170, R169, R170 ;  /* 0x000000aaa9aa7221 */ /* 0x000fe80000010000 */
        /* <DEDUP_REMOVED lines=19> */
[----:B------:R-:W4:Y:S02]  /*1f440*/  LDSM.16.MT88.4 R8, [R220+0x13800] ;  /* 0x01380000dc08783b */ /* 0x000f240000004200 */
        /* <DEDUP_REMOVED lines=17> */
[----:B------:R-:W-:Y:S01]  /*1f560*/  FADD.FTZ R120, R120, R175 ;  /* 0x000000af78787221 */ /* 0x000fe20000010000 */
[----:B------:R-:W-:Y:S04]  /*1f570*/  MOV R137, R0 ;  /* 0x0000000000897202 */ /* 0x000fe80000000f00 */
[----:B------:R-:W-:Y:S01]  /*1f580*/  FADD.FTZ R123, R123, R122 ;  /* 0x0000007a7b7b7221 */ /* 0x000fe20000010000 */
[----:B------:R-:W-:Y:S03]  /*1f590*/  FADD.FTZ R121, R121, R120 ;  /* 0x0000007879797221 */ /* 0x000fe60000010000 */
[----:B------:R-:W-:Y:S01]  /*1f5a0*/  FADD.FTZ R180, R180, R123 ;  /* 0x0000007bb4b47221 */ /* 0x000fe20000010000 */
[----:B------:R-:W-:Y:S02]  /*1f5b0*/  FADD.FTZ R178, R178, R121 ;  /* 0x00000079b2b27221 */ /* 0x000fe40000010000 */
        /* <DEDUP_REMOVED lines=9> */
[----:B------:R-:W-:Y:S01]  /*1f650*/  FADD.FTZ R53, R53, R52 ;  /* 0x0000003435357221 */ /* 0x000fe20000010000 */
[C---:B----4-:R-:W-:Y:S04]  /*1f660*/  HMMA.16816.F32.BF16 R108, R28.reuse, R8, R108 ;  /* 0x000000081c6c723c */ /* 0x050fe8000004186c */
        /* <DEDUP_REMOVED lines=14> */
.L_x_3994:
[----:B------:R-:W1:Y:S01]  /*1f750*/  S2R R11, SR_TID.X ;  /* 0x00000000000b7919 */ /* 0x000e620000002100 */
[----:B------:R-:W2:Y:S02]  /*1f760*/  LDC.64 R8, c[0x0][0x208] ;  /* 0x00008200ff087b82 */ /* 0x000ea40000000a00 */
[----:B--2---:R-:W-:Y:S02]  /*1f770*/  R2UR UR4, R8 ;  /* 0x00000000080472ca */ /* 0x004fe400000e0000 */
[----:B------:R-:W-:Y:S02]  /*1f780*/  R2UR UR5, R9 ;  /* 0x00000000090572ca */ /* 0x000fe400000e0000 */
[----:B-1----:R-:W-:-:S04]  /*1f790*/  SHF.R.S32.HI R4, RZ, 0x1f, R11 ;  /* 0x0000001fff047819 */ /* 0x002fc8000001140b */
[----:B------:R-:W-:-:S04]  /*1f7a0*/  LEA.HI R6, R4, R11, RZ, 0x5 ;  /* 0x0000000b04067211 */ /* 0x000fc800078f28ff */
[----:B------:R-:W-:-:S03]  /*1f7b0*/  LOP3.LUT R6, R6, 0xffffffe0, RZ, 0xc0, !PT ;  /* 0xffffffe006067812 */ /* 0x000fc600078ec0ff */
[----:B------:R1:W5:Y:S01]  /*1f7c0*/  LD.E R7, desc[UR4][R132.64+0xd8] ;  /* 0x0000d80484077980 */ /* 0x000362000c101900 */
[----:B------:R-:W-:Y:S01]  /*1f7d0*/  LEA.HI R5, R4, R11, RZ, 0x4 ;  /* 0x0000000b04057211 */ /* 0x000fe200078f20ff */
[----:B------:R-:W-:Y:S01]  /*1f7e0*/  UMOV UR4, 0xffffffff ;  /* 0xffffffff00047882 */ /* 0x000fe20000000000 */
[----:B------:R-:W-:Y:S02]  /*1f7f0*/  IMAD.IADD R6, R11, 0x1, -R6 ;  /* 0x000000010b067824 */ /* 0x000fe400078e0a06 */
[----:B------:R-:W-:Y:S02]  /*1f800*/  LOP3.LUT R4, R5, 0xfffffff0, RZ, 0xc0, !PT ;  /* 0xfffffff005047812 */ /* 0x000fe400078ec0ff */
[----:B------:R-:W-:Y:S02]  /*1f810*/  SHF.R.S32.HI R5, RZ, 0x4, R5 ;  /* 0x00000004ff057819 */ /* 0x000fe40000011405 */
[----:B------:R-:W-:Y:S01]  /*1f820*/  SHF.R.S32.HI R3, RZ, 0x1f, R6 ;  /* 0x0000001fff037819 */ /* 0x000fe20000011406 */
[----:B------:R-:W-:-:S03]  /*1f830*/  IMAD.IADD R4, R11, 0x1, -R4 ;  /* 0x000000010b047824 */ /* 0x000fc600078e0a04 */
[----:B------:R-:W-:-:S04]  /*1f840*/  LEA.HI R3, R3, R6, RZ, 0x2 ;  /* 0x0000000603037211 */ /* 0x000fc800078f10ff */
        /* <DEDUP_REMOVED lines=9> */
.L_x_4011:
        /* <DEDUP_REMOVED lines=21> */
[----:B------:R-:W-:Y:S01]  /*1fa30*/  FMUL.FTZ R125, R12, R125 ;  /* 0x0000007d0c7d7220 */ /* 0x000fe20000410000 */
[----:B------:R-:W-:Y:S01]  /*1fa40*/  LEA.HI R14, R14, R13, RZ, 0x5 ;  /* 0x0000000d0e0e7211 */ /* 0x000fe200078f28ff */
[C---:B------:R-:W-:Y:S01]  /*1fa50*/  FMUL.FTZ R68, R12.reuse, R68 ;  /* 0x000000440c447220 */ /* 0x040fe20000410000 */
[--C-:B------:R-:W-:Y:S01]  /*1fa60*/  SHF.R.S32.HI R16, RZ, 0x2, R15.reuse ;  /* 0x00000002ff107819 */ /* 0x100fe2000001140f */
[C---:B------:R-:W-:Y:S01]  /*1fa70*/  FMUL.FTZ R69, R12.reuse, R69 ;  /* 0x000000450c457220 */ /* 0x040fe20000410000 */
[----:B------:R-:W-:Y:S01]  /*1fa80*/  SHF.R.S32.HI R17, RZ, 0x1f, R15 ;  /* 0x0000001fff117819 */ /* 0x000fe2000001140f */
[C---:B------:R-:W-:Y:S01]  /*1fa90*/  FMUL.FTZ R72, R12.reuse, R72 ;  /* 0x000000480c487220 */ /* 0x040fe20000410000 */
[----:B------:R-:W-:Y:S01]  /*1faa0*/  LOP3.LUT R20, R15, 0x1ffffffc, RZ, 0xc0, !PT ;  /* 0x1ffffffc0f147812 */ /* 0x000fe200078ec0ff */
[C---:B------:R-:W-:Y:S01]  /*1fab0*/  FMUL.FTZ R73, R12.reuse, R73 ;  /* 0x000000490c497220 */ /* 0x040fe20000410000 */
[----:B------:R-:W-:Y:S01]  /*1fac0*/  LEA.HI R17, R17, R16, RZ, 0x3 ;  /* 0x0000001011117211 */ /* 0x000fe200078f18ff */
[C---:B------:R-:W-:Y:S01]  /*1fad0*/  FMUL.FTZ R76, R12.reuse, R76 ;  /* 0x0000004c0c4c7220 */ /* 0x040fe20000410000 */
[----:B------:R-:W-:Y:S01]  /*1fae0*/  SHF.R.S32.HI R15, RZ, 0x5, R14 ;  /* 0x00000005ff0f7819 */ /* 0x000fe2000001140e */
[C---:B------:R-:W-:Y:S01]  /*1faf0*/  FMUL.FTZ R77, R12.reuse, R77 ;  /* 0x0000004d0c4d7220 */ /* 0x040fe20000410000 */
[----:B------:R-:W-:Y:S01]  /*1fb00*/  LOP3.LUT R17, R17, 0xfffffff8, RZ, 0xc0, !PT ;  /* 0xfffffff811117812 */ /* 0x000fe200078ec0ff */
[----:B------:R-:W-:Y:S01]  /*1fb10*/  FMUL.FTZ R80, R12, R80 ;  /* 0x000000500c507220 */ /* 0x000fe20000410000 */
[----:B------:R-:W-:Y:S01]  /*1fb20*/  IADD3 R20, -R20, R13, RZ ;  /* 0x0000000d14147210 */ /* 0x000fe20007ffe1ff */
[----:B------:R-:W-:Y:S01]  /*1fb30*/  FMUL.FTZ R81, R12, R81 ;  /* 0x000000510c517220 */ /* 0x000fe20000410000 */
[----:B------:R-:W-:Y:S01]  /*1fb40*/  IADD3 R16, R16, -R17, RZ ;  /* 0x8000001110107210 */ /* 0x000fe20007ffe0ff */
[C---:B------:R-:W-:Y:S01]  /*1fb50*/  FMUL.FTZ R84, R12.reuse, R84 ;  /* 0x000000540c547220 */ /* 0x040fe20000410000 */
[----:B------:R-:W-:Y:S01]  /*1fb60*/  LEA R17, R15, R20, 0x9 ;  /* 0x000000140f117211 */ /* 0x000fe200078e48ff */
[----:B------:R-:W-:Y:S01]  /*1fb70*/  FMUL.FTZ R85, R12, R85 ;  /* 0x000000550c557220 */ /* 0x000fe20000410000 */
[----:B------:R-:W-:Y:S01]  /*1fb80*/  SHF.L.U32 R18, R16, 0x6, RZ ;  /* 0x0000000610127819 */ /* 0x000fe200000006ff */
[----:B------:R-:W-:Y:S01]  /*1fb90*/  FMUL.FTZ R88, R12, R88 ;  /* 0x000000580c587220 */ /* 0x000fe20000410000 */
[----:B------:R-:W-:Y:S01]  /*1fba0*/  LOP3.LUT R19, R16, 0x1, RZ, 0xc0, !PT ;  /* 0x0000000110137812 */ /* 0x000fe200078ec0ff */
[----:B------:R-:W-:Y:S01]  /*1fbb0*/  FMUL.FTZ R89, R12, R89 ;  /* 0x000000590c597220 */ /* 0x000fe20000410000 */
[----:B------:R-:W-:Y:S01]  /*1fbc0*/  LOP3.LUT R18, R18, 0x1c0, RZ, 0xc0, !PT ;  /* 0x000001c012127812 */ /* 0x000fe200078ec0ff */
[C---:B------:R-:W-:Y:S01]  /*1fbd0*/  FMUL.FTZ R92, R12.reuse, R92 ;  /* 0x0000005c0c5c7220 */ /* 0x040fe20000410000 */
[----:B------:R-:W-:Y:S01]  /*1fbe0*/  ISETP.NE.U32.AND P0, PT, R19, 0x1, PT ;  /* 0x000000011300780c */ /* 0x000fe20003f05070 */
[----:B------:R-:W-:Y:S01]  /*1fbf0*/  FMUL.FTZ R93, R12, R93 ;  /* 0x0000005d0c5d7220 */ /* 0x000fe20000410000 */
[----:B------:R-:W-:Y:S01]  /*1fc00*/  LEA.HI R18, R18, R18, RZ, 0x1d ;  /* 0x0000001212127211 */ /* 0x000fe200078fe8ff */
[C---:B------:R-:W-:Y:S01]  /*1fc10*/  FMUL.FTZ R96, R12.reuse, R96 ;  /* 0x000000600c607220 */ /* 0x040fe20000410000 */
[C---:B------:R-:W-:Y:S01]  /*1fc20*/  FMUL.FTZ R97, R12.reuse, R97 ;  /* 0x000000610c617220 */ /* 0x040fe20000410000 */
        /* <DEDUP_REMOVED lines=53> */
[----:B------:R-:W-:Y:S02]  /*1ff80*/  @P0 IADD3 R16, R17, 0x20, RZ ;  /* 0x0000002011100810 */ /* 0x000fe40007ffe0ff */
[----:B------:R-:W-:Y:S02]  /*1ff90*/  SEL R11, R11, 0xffffff80, !P2 ;  /* 0xffffff800b0b7807 */ /* 0x000fe40005000000 */
[C---:B------:R-:W-:Y:S01]  /*1ffa0*/  IADD3 R18, R17.reuse, R12, RZ ;  /* 0x0000000c11127210 */ /* 0x040fe20007ffe0ff */
        /* <DEDUP_REMOVED lines=32> */
[----:B------:R4:W-:Y:S04]  /*201b0*/  STS.64 [R21+0x4800], R110 ;  /* 0x0048006e15007388 */ /* 0x0009e80000000a00 */
[----:B------:R-:W-:Y:S04]  /*201c0*/  STS.64 [R11+0x4000], R112 ;  /* 0x004000700b007388 */ /* 0x000fe80000000a00 */
[----:B------:R4:W-:Y:S04]  /*201d0*/  STS.64 [R11+0x4800], R114 ;  /* 0x004800720b007388 */ /* 0x0009e80000000a00 */
[----:B-1----:R-:W4:Y:S04]  /*201e0*/  LD.E.64 R16, desc[UR10][R132.64+0xb0] ;  /* 0x0000b00a84107980 */ /* 0x002f28000c101b00 */
[----:B--2---:R-:W2:Y:S04]  /*201f0*/  LD.E R18, desc[UR12][R132.64+0x60] ;  /* 0x0000600c84127980 */ /* 0x004ea8000c101900 */
[----:B---3--:R-:W3:Y:S01]  /*20200*/  LD.E R19, desc[UR10][R132.64+0xcc] ;  /* 0x0000cc0a84137980 */ /* 0x008ee2000c101900 */
[----:B------:R-:W1:Y:S01]  /*20210*/  @P6 MUFU.LG2 R22, R10 ;  /* 0x0000000a00166308 */ /* 0x000e620000000c00 */
[----:B------:R-:W-:Y:S01]  /*20220*/  IMAD R12, R237, -0x40, R238 ;  /* 0xffffffc0ed0c7824 */ /* 0x000fe200078e02ee */
[----:B------:R-:W-:Y:S01]  /*20230*/  SHF.L.U32 R24, R5, 0x6, RZ ;  /* 0x0000000605187819 */ /* 0x000fe200000006ff */
[----:B------:R2:W5:Y:S01]  /*20240*/  LD.E.64 R80, desc[UR10][R132.64+0x78] ;  /* 0x0000780a84507980 */ /* 0x000562000c101b00 */
[----:B----4-:R-:W-:-:S02]  /*20250*/  LEA.HI R20, R4, R4, RZ, 0x1 ;  /* 0x0000000404147211 */ /* 0x010fc400078f08ff */
[----:B------:R-:W-:Y:S01]  /*20260*/  IADD3 R21, R5, 0x8, RZ ;  /* 0x0000000805157810 */ /* 0x000fe20007ffe0ff */
[----:B------:R4:W5:Y:S01]  /*20270*/  LD.E.64 R82, desc[UR10][R132.64+0xa8] ;  /* 0x0000a80a84527980 */ /* 0x000962000c101b00 */
[----:B------:R-:W-:Y:S01]  /*20280*/  LOP3.LUT R24, R24, 0x1c0, RZ, 0xc0, !PT ;  /* 0x000001c018187812 */ /* 0x000fe200078ec0ff */
[----:B------:R-:W-:Y:S01]  /*20290*/  BSSY B0, `(.L_x_4005) ;  /* 0x0000048000007945 */ /* 0x000fe20003800000 */
[----:B------:R-:W-:Y:S01]  /*202a0*/  BAR.SYNC.DEFER_BLOCKING 0x0 ;  /* 0x0000000000007b1d */ /* 0x000fe20000010000 */
[----:B------:R-:W-:Y:S02]  /*202b0*/  ISETP.GE.AND P0, PT, R21, R12, PT ;  /* 0x0000000c1500720c */ /* 0x000fe40003f06270 */
[C---:B------:R-:W-:Y:S02]  /*202c0*/  IADD3 R11, R5.reuse, 0x10, RZ ;  /* 0x00000010050b7810 */ /* 0x040fe40007ffe0ff */
[----:B------:R-:W-:Y:S01]  /*202d0*/  SHF.L.U32 R23, R20, 0x2, RZ ;  /* 0x0000000214177819 */ /* 0x000fe200000006ff */
[----:B-1----:R-:W-:Y:S01]  /*202e0*/  @P6 FMUL.FTZ R22, R22, 0.69314718246459960938 ;  /* 0x3f31721816166820 */ /* 0x002fe20000410000 */
[----:B------:R-:W-:-:S02]  /*202f0*/  IADD3 R21, R5, 0x18, RZ ;  /* 0x0000001805157810 */ /* 0x000fc40007ffe0ff */
[----:B------:R-:W-:Y:S02]  /*20300*/  ISETP.GE.AND P5, PT, R11, R12, PT ;  /* 0x0000000c0b00720c */ /* 0x000fe40003fa6270 */
[----:B------:R-:W-:Y:S01]  /*20310*/  MOV R11, 0xff800000 ;  /* 0xff800000000b7802 */ /* 0x000fe20000000f00 */
[----:B-----5:R-:W-:Y:S01]  /*20320*/  @P6 FFMA.FTZ R11, R7, R2, R22 ;  /* 0x00000002070b6223 */ /* 0x020fe20000010016 */
[----:B------:R-:W-:Y:S02]  /*20330*/  LOP3.LUT R23, R24, 0x38, R23, 0xf8, !PT ;  /* 0x0000003818177812 */ /* 0x000fe400078ef817 */
[----:B------:R-:W-:Y:S02]  /*20340*/  SHF.R.U32.HI R10, RZ, 0x3, R24 ;  /* 0x00000003ff0a7819 */ /* 0x000fe40000011618 */
[----:B------:R-:W-:Y:S01]  /*20350*/  ISETP.GE.AND P4, PT, R21, R12, PT ;  /* 0x0000000c1500720c */ /* 0x000fe20003f86270 */
[----:B------:R-:W1:Y:S01]  /*20360*/  @P3 MUFU.LG2 R24, R6 ;  /* 0x0000000600183308 */ /* 0x000e620000000c00 */
[----:B------:R-:W-:-:S02]  /*20370*/  LOP3.LUT R21, R20, 0xffffffe, RZ, 0xc0, !PT ;  /* 0x0ffffffe14157812 */ /* 0x000fc400078ec0ff */
[----:B------:R-:W-:Y:S02]  /*20380*/  SHF.R.S32.HI R2, RZ, 0x1f, R15 ;  /* 0x0000001fff027819 */ /* 0x000fe4000001140f */
[C---:B------:R-:W-:Y:S02]  /*20390*/  IADD3 R21, R4.reuse, -R21, RZ ;  /* 0x8000001504157210 */ /* 0x040fe40007ffe0ff */
[----:B------:R-:W-:Y:S02]  /*203a0*/  SHF.L.U32 R22, R4, 0x2, RZ ;  /* 0x0000000204167819 */ /* 0x000fe400000006ff */
[----:B------:R-:W-:Y:S02]  /*203b0*/  LEA.HI R2, R2, R15, RZ, 0x2 ;  /* 0x0000000f02027211 */ /* 0x000fe400078f10ff */
[----:B------:R-:W-:Y:S02]  /*203c0*/  SHF.L.U32 R4, R237, 0x6, RZ ;  /* 0x00000006ed047819 */ /* 0x000fe400000006ff */
[----:B------:R-:W-:-:S02]  /*203d0*/  LOP3.LUT R14, R14, 0xffffffe0, RZ, 0xc0, !PT ;  /* 0xffffffe00e0e7812 */ /* 0x000fc400078ec0ff */
[----:B------:R-:W-:Y:S02]  /*203e0*/  LOP3.LUT R10, R23, R10, RZ, 0x3c, !PT ;  /* 0x0000000a170a7212 */ /* 0x000fe400078e3cff */
[----:B------:R-:W-:Y:S01]  /*203f0*/  LOP3.LUT R2, R2, 0xffffffc, RZ, 0xc0, !PT ;  /* 0x0ffffffc02027812 */ /* 0x000fe200078ec0ff */
[----:B-1----:R-:W-:Y:S01]  /*20400*/  @P3 FMUL.FTZ R24, R24, 0.69314718246459960938 ;  /* 0x3f31721818183820 */ /* 0x002fe20000410000 */
[--C-:B------:R-:W-:Y:S02]  /*20410*/  SHF.R.S32.HI R23, RZ, 0x1f, R22.reuse ;  /* 0x0000001fff177819 */ /* 0x100fe40000011416 */
[----:B------:R-:W-:Y:S02]  /*20420*/  IADD3 R13, -R14, R13, RZ ;  /* 0x0000000d0e0d7210 */ /* 0x000fe40007ffe1ff */
[----:B------:R-:W-:Y:S01]  /*20430*/  IADD3 R14, R15, -R2, RZ ;  /* 0x800000020f0e7210 */ /* 0x000fe20007ffe0ff */
[----:B------:R-:W-:Y:S01]  /*20440*/  IMAD.WIDE R26, R5, 0x80, R22 ;  /* 0x00000080051a7825 */ /* 0x000fe200078e0216 */
[----:B------:R-:W-:-:S02]  /*20450*/  LEA R10, R21, R10, 0x2 ;  /* 0x0000000a150a7211 */ /* 0x000fc400078e10ff */
[----:B------:R-:W-:Y:S01]  /*20460*/  MOV R6, 0xff800000 ;  /* 0xff80000000067802 */ /* 0x000fe20000000f00 */
[----:B------:R-:W-:Y:S01]  /*20470*/  @P3 FFMA.FTZ R6, R7, R0, R24 ;  /* 0x0000000007063223 */ /* 0x000fe20000010018 */
[----:B------:R-:W-:Y:S02]  /*20480*/  LEA R10, R10, UR4, 0x2 ;  /* 0x000000040a0a7c11 */ /* 0x000fe4000f8e10ff */
[----:B------:R-:W-:Y:S02]  /*20490*/  LEA R7, R14, R3, 0x4 ;  /* 0x000000030e077211 */ /* 0x000fe400078e20ff */
[----:B------:R-:W-:Y:S01]  /*204a0*/  LOP3.LUT P2, RZ, R13, 0x3, RZ, 0xc0, !PT ;  /* 0x000000030dff7812 */ /* 0x000fe2000784c0ff */
[----:B------:R4:W1:Y:S04]  /*204b0*/  LDS.128 R20, [R10+0x800] ;  /* 0x000800000a147984 */ /* 0x0008680000000c00 */
[----:B------:R4:W1:Y:S04]  /*204c0*/  LDS.128 R76, [R10] ;  /* 0x000000000a4c7984 */ /* 0x0008680000000c00 */
        /* <DEDUP_REMOVED lines=12> */
[----:B------:R-:W-:-:S04]  /*20590*/  IMAD R16, R16, UR8, R241 ;  /* 0x0000000810107c24 */ /* 0x000fc8000f8e02f1 */
[----:B--2---:R-:W-:-:S04]  /*205a0*/  IMAD R16, R16, R18, R239 ;  /* 0x0000001210107224 */ /* 0x004fc800078e02ef */
[----:B------:R-:W-:-:S04]  /*205b0*/  IMAD R4, R17, R16, R4 ;  /* 0x0000001011047224 */ /* 0x000fc800078e0204 */
[----:B---3--:R-:W-:Y:S02]  /*205c0*/  IMAD R15, R4, R19, RZ ;  /* 0x00000013040f7224 */ /* 0x008fe400078e02ff */
[----:B------:R4:W2:Y:S03]  /*205d0*/  LDS.128 R16, [R10+0x4800] ;  /* 0x004800000a107984 */ /* 0x0008a60000000c00 */
[----:B------:R-:W-:-:S04]  /*205e0*/  IADD3 R2, P1, R26, R15, RZ ;  /* 0x0000000f1a027210 */ /* 0x000fc80007f3e0ff */
[----:B------:R-:W-:Y:S02]  /*205f0*/  LEA.HI.X.SX32 R3, R15, R27, 0x1, P1 ;  /* 0x0000001b0f037211 */ /* 0x000fe400008f0eff */
[----:B------:R4:W3:Y:S01]  /*20600*/  LDS.128 R24, [R10+0x7800] ;  /* 0x007800000a187984 */ /* 0x0008e20000000c00 */
[----:B-1----:R-:W-:Y:S06]  /*20610*/  @P2 BRA `(.L_x_4006) ;  /* 0x00000000003c2947 */ /* 0x002fec0003800000 */
[----:B------:R-:W-:Y:S01]  /*20620*/  IMAD R238, R237, -0x40, R238 ;  /* 0xffffffc0edee7824 */ /* 0x000fe200078e02ee */
[----:B------:R-:W-:Y:S01]  /*20630*/  SHF.R.S32.HI R0, RZ, 0x1f, R4 ;  /* 0x0000001fff007819 */ /* 0x000fe20000011404 */
[C---:B------:R-:W-:Y:S01]  /*20640*/  VIADD R13, R7.reuse, 0x8 ;  /* 0x00000008070d7836 */ /* 0x040fe20000000000 */
[----:B------:R-:W-:Y:S02]  /*20650*/  IADD3 R4, P1, R4, R7, RZ ;  /* 0x0000000704047210 */ /* 0x000fe40007f3e0ff */
[-C--:B------:R-:W-:Y:S02]  /*20660*/  ISETP.GE.AND P3, PT, R7, R238.reuse, PT ;  /* 0x000000ee0700720c */ /* 0x080fe40003f66270 */
[----:B------:R-:W-:Y:S02]  /*20670*/  ISETP.GE.AND P2, PT, R13, R238, PT ;  /* 0x000000ee0d00720c */ /* 0x000fe40003f46270 */
[----:B------:R-:W-:Y:S02]  /*20680*/  LEA.HI.X.SX32 R7, R7, R0, 0x1, P1 ;  /* 0x0000000007077211 */ /* 0x000fe400008f0eff */
[----:B------:R-:W-:-:S04]  /*20690*/  LEA R14, P1, R4, R82, 0x2 ;  /* 0x00000052040e7211 */ /* 0x000fc800078210ff */
[----:B------:R-:W-:-:S03]  /*206a0*/  LEA.HI.X R15, R4, R83, R7, 0x2, P1 ;  /* 0x00000053040f7211 */ /* 0x000fc600008f1407 */
[C---:B------:R-:W-:Y:S02]  /*206b0*/  @!P3 R2UR UR10, R8.reuse ;  /* 0x00000000080ab2ca */ /* 0x040fe400000e0000 */
[C---:B------:R-:W-:Y:S02]  /*206c0*/  @!P3 R2UR UR11, R9.reuse ;  /* 0x00000000090bb2ca */ /* 0x040fe400000e0000 */
[----:B------:R-:W-:Y:S02]  /*206d0*/  @!P2 R2UR UR4, R8 ;  /* 0x000000000804a2ca */ /* 0x000fe400000e0000 */
[----:B------:R-:W-:-:S09]  /*206e0*/  @!P2 R2UR UR5, R9 ;  /* 0x000000000905a2ca */ /* 0x000fd200000e0000 */
[----:B------:R1:W-:Y:S04]  /*206f0*/  @!P3 ST.E desc[UR10][R14.64], R11 ;  /* 0x0000000b0e00b985 */ /* 0x0003e8000c10190a */
[----:B------:R1:W-:Y:S02]  /*20700*/  @!P2 ST.E desc[UR4][R14.64+0x20], R6 ;  /* 0x000020060e00a985 */ /* 0x0003e4000c101904 */
.L_x_4006:
[----:B------:R-:W-:Y:S05]  /*20710*/  BSYNC B0 ;  /* 0x0000000000007941 */ /* 0x000fea0003800000 */
.L_x_4005:
[----:B-1----:R-:W-:Y:S01]  /*20720*/  LEA R14, P1, R2, R80, 0x2 ;  /* 0x00000050020e7211 */ /* 0x002fe200078210ff */
[C---:B------:R-:W-:Y:S01]  /*20730*/  VIADD R13, R5.reuse, 0x20 ;  /* 0x00000020050d7836 */ /* 0x040fe20000000000 */
[C---:B------:R-:W-:Y:S01]  /*20740*/  @!P0 R2UR UR10, R8.reuse ;  /* 0x00000000080a82ca */ /* 0x040fe200000e0000 */
[----:B------:R-:W-:Y:S01]  /*20750*/  VIADD R11, R5, 0x28 ;  /* 0x00000028050b7836 */ /* 0x000fe20000000000 */
[----:B------:R-:W-:Y:S01]  /*20760*/  @!P0 R2UR UR11, R9 ;  /* 0x00000000090b82ca */ /* 0x000fe200000e0000 */
[----:B------:R-:W-:Y:S01]  /*20770*/  VIADD R7, R5, 0x30 ;  /* 0x0000003005077836 */ /* 0x000fe20000000000 */
[----:B------:R-:W-:Y:S01]  /*20780*/  @!P0 R2UR UR4, R8 ;  /* 0x00000000080482ca */ /* 0x000fe200000e0000 */
[----:B------:R-:W-:Y:S01]  /*20790*/  IMAD.MOV.U32 R237, RZ, RZ, 0x0 ;  /* 0x00000000ffed7424 */ /* 0x000fe200078e00ff */
[----:B------:R-:W-:Y:S02]  /*207a0*/  @!P0 R2UR UR5, R9 ;  /* 0x00000000090582ca */ /* 0x000fe400000e0000 */
[----:B------:R-:W-:-:S02]  /*207b0*/  LEA.HI.X R15, R2, R81, R3, 0x2, P1 ;  /* 0x00000051020f7211 */ /* 0x000fc400008f1403 */
[CC--:B------:R-:W-:Y:S01]  /*207c0*/  ISETP.GE.AND P6, PT, R5.reuse, R12.reuse, PT ;  /* 0x0000000c0500720c */ /* 0x0c0fe20003fc6270 */
[----:B------:R-:W-:Y:S01]  /*207d0*/  VIADD R5, R5, 0x38 ;  /* 0x0000003805057836 */ /* 0x000fe20000000000 */
[-C--:B------:R-:W-:Y:S02]  /*207e0*/  ISETP.GE.AND P3, PT, R13, R12.reuse, PT ;  /* 0x0000000c0d00720c */ /* 0x080fe40003f66270 */
[-C--:B------:R-:W-:Y:S01]  /*207f0*/  ISETP.GE.AND P2, PT, R11, R12.reuse, PT ;  /* 0x0000000c0b00720c */ /* 0x080fe20003f46270 */
[----:B------:R-:W-:Y:S01]  /*20800*/  @!P0 ST.E.128 desc[UR10][R14.64+0x1000], R20 ;  /* 0x001000140e008985 */ /* 0x000fe2000c101d0a */
[----:B------:R-:W-:Y:S02]  /*20810*/  ISETP.GE.AND P1, PT, R7, R12, PT ;  /* 0x0000000c0700720c */ /* 0x000fe40003f26270 */
[----:B------:R-:W-:Y:S01]  /*20820*/  @!P5 R2UR UR26, R8 ;  /* 0x00000000081ad2ca */ /* 0x000fe200000e0000 */
[----:B--2---:R-:W-:Y:S01]  /*20830*/  @!P0 ST.E.128 desc[UR4][R14.64+0x1100], R16 ;  /* 0x001100100e008985 */ /* 0x004fe2000c101d04 */
[----:B------:R-:W-:-:S02]  /*20840*/  @!P5 R2UR UR27, R9 ;  /* 0x00000000091bd2ca */ /* 0x000fc400000e0000 */
[C---:B------:R-:W-:Y:S02]  /*20850*/  @!P5 R2UR UR24, R8.reuse ;  /* 0x000000000818d2ca */ /* 0x040fe400000e0000 */
[C---:B------:R-:W-:Y:S02]  /*20860*/  @!P6 R2UR UR28, R8.reuse ;  /* 0x00000000081ce2ca */ /* 0x040fe400000e0000 */
[C---:B------:R-:W-:Y:S02]  /*20870*/  @!P6 R2UR UR29, R9.reuse ;  /* 0x00000000091de2ca */ /* 0x040fe400000e0000 */
[C---:B------:R-:W-:Y:S02]  /*20880*/  @!P5 R2UR UR25, R9.reuse ;  /* 0x000000000919d2ca */ /* 0x040fe400000e0000 */
[C---:B------:R-:W-:Y:S02]  /*20890*/  @!P4 R2UR UR22, R8.reuse ;  /* 0x000000000816c2ca */ /* 0x040fe400000e0000 */
[----:B------:R-:W-:Y:S01]  /*208a0*/  @!P4 R2UR UR23, R9 ;  /* 0x000000000917c2ca */ /* 0x000fe200000e0000 */
[----:B------:R-:W-:Y:S01]  /*208b0*/  @!P5 ST.E.128 desc[UR26][R14.64+0x2000], R72 ;  /* 0x002000480e00d985 */ /* 0x000fe2000c101d1a */
[----:B------:R-:W-:-:S02]  /*208c0*/  @!P4 R2UR UR20, R8 ;  /* 0x000000000814c2ca */ /* 0x000fc400000e0000 */
[C---:B------:R-:W-:Y:S02]  /*208d0*/  @!P4 R2UR UR21, R9.reuse ;  /* 0x000000000915c2ca */ /* 0x040fe400000e0000 */
[C---:B------:R-:W-:Y:S01]  /*208e0*/  @!P3 R2UR UR18, R8.reuse ;  /* 0x000000000812b2ca */ /* 0x040fe200000e0000 */
[----:B------:R-:W-:Y:S01]  /*208f0*/  @!P6 ST.E.128 desc[UR28][R14.64+0x100], R48 ;  /* 0x000100300e00e985 */ /* 0x000fe2000c101d1c */
[C---:B------:R-:W-:Y:S02]  /*20900*/  @!P3 R2UR UR19, R9.reuse ;  /* 0x000000000913b2ca */ /* 0x040fe400000e0000 */
[C---:B------:R-:W-:Y:S01]  /*20910*/  @!P3 R2UR UR16, R8.reuse ;  /* 0x000000000810b2ca */ /* 0x040fe200000e0000 */
[----:B------:R-:W-:Y:S01]  /*20920*/  @!P5 ST.E.128 desc[UR24][R14.64+0x2100], R44 ;  /* 0x0021002c0e00d985 */ /* 0x000fe2000c101d18 */
[C---:B------:R-:W-:Y:S02]  /*20930*/  @!P3 R2UR UR17, R9.reuse ;  /* 0x000000000911b2ca */ /* 0x040fe400000e0000 */
[----:B------:R-:W-:Y:S01]  /*20940*/  @!P2 R2UR UR14, R8 ;  /* 0x00000000080ea2ca */ /* 0x000fe200000e0000 */
[----:B------:R-:W-:Y:S01]  /*20950*/  @!P4 ST.E.128 desc[UR22][R14.64+0x3000], R68 ;  /* 0x003000440e00c985 */ /* 0x000fe2000c101d16 */
[----:B------:R-:W-:-:S02]  /*20960*/  @!P2 R2UR UR15, R9 ;  /* 0x00000000090fa2ca */ /* 0x000fc400000e0000 */
        /* <DEDUP_REMOVED lines=12> */
[----:B------:R-:W-:Y:S01]  /*20a30*/  @!P6 R2UR UR30, R8 ;  /* 0x00000000081ee2ca */ /* 0x000fe200000e0000 */
[----:B------:R-:W-:Y:S01]  /*20a40*/  @!P2 ST.E.128 desc[UR12][R14.64+0x5100], R32 ;  /* 0x005100200e00a985 */ /* 0x000fe2000c101d0c */
[----:B------:R-:W-:Y:S02]  /*20a50*/  @!P6 R2UR UR31, R9 ;  /* 0x00000000091fe2ca */ /* 0x000fe400000e0000 */
[----:B------:R-:W-:Y:S01]  /*20a60*/  ISETP.GE.AND P0, PT, R5, R12, PT ;  /* 0x0000000c0500720c */ /* 0x000fe20003f06270 */
[----:B------:R-:W-:Y:S04]  /*20a70*/  @!P1 ST.E.128 desc[UR10][R14.64+0x6000], R56 ;  /* 0x006000380e009985 */ /* 0x000fe8000c101d0a */
[----:B------:R-:W-:Y:S04]  /*20a80*/  @!P1 ST.E.128 desc[UR4][R14.64+0x6100], R28 ;  /* 0x0061001c0e009985 */ /* 0x000fe8000c101d04 */
[----:B------:R-:W-:Y:S04]  /*20a90*/  @!P6 ST.E.64 desc[UR32][R14.64], R76 ;  /* 0x0000004c0e00e985 */ /* 0x000fe8000c101b20 */
[----:B------:R3:W-:Y:S02]  /*20aa0*/  @!P6 ST.E.64 desc[UR30][R14.64+0x8], R78 ;  /* 0x0000084e0e00e985 */ /* 0x0007e4000c101b1e */
[----:B---34-:R-:W-:Y:S05]  /*20ab0*/  @P0 RET.REL.NODEC R236 `(_ZN5flash24flash_fwd_splitkv_kernelI23Flash_fwd_kernel_traitsILi128ELi64ELi128ELi4ELb0ELb0EN7cutlass10bfloat16_tE19Flash_kernel_traitsILi128ELi64ELi128ELi4ES3_EELb1ELb0ELb0ELb0ELb1ELb0ELb1ELb1EEEvNS_16Flash_fwd_paramsE) ;  /* 0xfffffdf4ec500950 */ /* 0x018fea0003c3ffff */
[C---:B------:R-:W-:Y:S01]  /*20ac0*/  R2UR UR10, R8.reuse ;  /* 0x00000000080a72ca */ /* 0x040fe200000e0000 */
[----:B------:R-:W-:Y:S01]  /*20ad0*/  IMAD.MOV.U32 R237, RZ, RZ, 0x0 ;  /* 0x00000000ffed7424 */ /* 0x000fe200078e00ff */
[C---:B------:R-:W-:Y:S02]  /*20ae0*/  R2UR UR11, R9.reuse ;  /* 0x00000000090b72ca */ /* 0x040fe400000e0000 */
[----:B------:R-:W-:Y:S02]  /*20af0*/  R2UR UR4, R8 ;  /* 0x00000000080472ca */ /* 0x000fe400000e0000 */
[----:B------:R-:W-:-:S09]  /*20b00*/  R2UR UR5, R9 ;  /* 0x00000000090572ca */ /* 0x000fd200000e0000 */
[----:B------:R-:W-:Y:S04]  /*20b10*/  ST.E.128 desc[UR10][R14.64+0x7000], R52 ;  /* 0x007000340e007985 */ /* 0x000fe8000c101d0a */
[----:B------:R1:W-:Y:S02]  /*20b20*/  ST.E.128 desc[UR4][R14.64+0x7100], R24 ;  /* 0x007100180e007985 */ /* 0x0003e4000c101d04 */
[----:B-1----:R-:W-:Y:S05]  /*20b30*/  RET.REL.NODEC R236 `(_ZN5flash24flash_fwd_splitkv_kernelI23Flash_fwd_kernel_traitsILi128ELi64ELi128ELi4ELb0ELb0EN7cutlass10bfloat16_tE19Flash_kernel_traitsILi128ELi64ELi128ELi4ES3_EELb1ELb0ELb0ELb0ELb1ELb0ELb1ELb1EEEvNS_16Flash_fwd_paramsE) ;  /* 0xfffffdf4ec307950 */ /* 0x002fea0003c3ffff */
.L_x_4004:
[----:B------:R-:W-:Y:S01]  /*20b40*/  MOV R11, 0x2 ;  /* 0x00000002000b7802 */ /* 0x000fe20000000f00 */
[----:B------:R-:W-:Y:S01]  /*20b50*/  IMAD.MOV.U32 R6, RZ, RZ, 0x1f ;  /* 0x0000001fff067424 */ /* 0x000fe200078e00ff */
[----:B------:R-:W-:-:S07]  /*20b60*/  MOV R12, 0xffffffff ;  /* 0xffffffff000c7802 */ /* 0x000fce0000000f00 */
[----:B-1---5:R-:W-:Y:S05]  /*20b70*/  WARPSYNC.COLLECTIVE R12, `(.L_x_4007) ;  /* 0x000000000c087348 */ /* 0x022fea0003c00000 */
[----:B------:R2:W3:Y:S02]  /*20b80*/  SHFL.BFLY P0, R15, R248, R11, R6 ;  /* 0x0c00000bf80f7389 */ /* 0x0004e40000000006 */
[----:B-123-5:R-:W-:Y:S01]  /*20b90*/  ENDCOLLECTIVE ;  /* 0x000000000000791b */ /* 0x02efe20003800000 */
.L_x_4007:
[----:B------:R-:W-:Y:S02]  /*20ba0*/  IMAD.MOV.U32 R13, RZ, RZ, R15 ;  /* 0x000000ffff0d7224 */ /* 0x000fe400078e000f */
[----:B------:R-:W-:Y:S02]  /*20bb0*/  IMAD.MOV.U32 R11, RZ, RZ, 0x1 ;  /* 0x00000001ff0b7424 */ /* 0x000fe400078e00ff */
[----:B------:R-:W-:-:S05]  /*20bc0*/  FADD.FTZ R13, R13, R248 ;  /* 0x000000f80d0d7221 */ /* 0x000fca0000010000 */
[----:B------:R-:W-:-:S07]  /*20bd0*/  MOV R248, R13 ;  /* 0x0000000d00f87202 */ /* 0x000fce0000000f00 */
[----:B------:R-:W-:Y:S05]  /*20be0*/  WARPSYNC.COLLECTIVE R12, `(.L_x_4008) ;  /* 0x000000000c087348 */ /* 0x000fea0003c00000 */
[----:B------:R1:W2:Y:S02]  /*20bf0*/  SHFL.BFLY P0, R15, R248, R11, R6 ;  /* 0x0c00000bf80f7389 */ /* 0x0002a40000000006 */
[----:B-12---:R-:W-:Y:S01]  /*20c00*/  ENDCOLLECTIVE ;  /* 0x000000000000791b */ /* 0x006fe20003800000 */
.L_x_4008:
[----:B------:R-:W-:Y:S01]  /*20c10*/  MOV R248, R251 ;  /* 0x000000fb00f87202 */ /* 0x000fe20000000f00 */
[----:B------:R-:W-:Y:S01]  /*20c20*/  IMAD.MOV.U32 R11, RZ, RZ, 0x2 ;  /* 0x00000002ff0b7424 */ /* 0x000fe200078e00ff */
[----:B------:R-:W-:-:S07]  /*20c30*/  MOV R10, R15 ;  /* 0x0000000f000a7202 */ /* 0x000fce0000000f00 */
[----:B------:R-:W-:Y:S05]  /*20c40*/  WARPSYNC.COLLECTIVE R12, `(.L_x_4009) ;  /* 0x000000000c087348 */ /* 0x000fea0003c00000 */
[----:B------:R1:W2:Y:S02]  /*20c50*/  SHFL.BFLY P0, R15, R248, R11, R6 ;  /* 0x0c00000bf80f7389 */ /* 0x0002a40000000006 */
[----:B-12---:R-:W-:Y:S01]  /*20c60*/  ENDCOLLECTIVE ;  /* 0x000000000000791b */ /* 0x006fe20003800000 */
.L_x_4009:
[----:B------:R-:W-:Y:S01]  /*20c70*/  FADD.FTZ R10, R13, R10 ;  /* 0x0000000a0d0a7221 */ /* 0x000fe20000010000 */
[----:B------:R-:W-:Y:S01]  /*20c80*/  FADD.FTZ R14, R15, R251 ;  /* 0x000000fb0f0e7221 */ /* 0x000fe20000010000 */
[----:B------:R-:W-:-:S04]  /*20c90*/  MOV R11, 0x1 ;  /* 0x00000001000b7802 */ /* 0x000fc80000000f00 */
[----:B------:R-:W-:-:S07]  /*20ca0*/  MOV R248, R14 ;  /* 0x0000000e00f87202 */ /* 0x000fce0000000f00 */
[----:B------:R-:W-:Y:S05]  /*20cb0*/  WARPSYNC.COLLECTIVE R12, `(.L_x_4010) ;  /* 0x000000000c087348 */ /* 0x000fea0003c00000 */
[----:B------:R1:W2:Y:S02]  /*20cc0*/  SHFL.BFLY P0, R15, R248, R11, R6 ;  /* 0x0c00000bf80f7389 */ /* 0x0002a40000000006 */
[----:B-12---:R-:W-:Y:S01]  /*20cd0*/  ENDCOLLECTIVE ;  /* 0x000000000000791b */ /* 0x006fe20003800000 */
.L_x_4010:
[----:B------:R-:W-:Y:S05]  /*20ce0*/  BRA `(.L_x_4011) ;  /* 0xffffffe800fc7947 */ /* 0x000fea000383ffff */
.L_x_4012:
        /* <DEDUP_REMOVED lines=9> */
.L_x_8440:


//--------------------- .text._ZN5flash24flash_fwd_splitkv_kernelI23Flash_fwd_kernel_traitsILi128ELi64ELi128ELi4ELb0ELb0EN7cutlass10bfloat16_tE19Flash_kernel_traitsILi128ELi64ELi128ELi4ES3_EELb1ELb0ELb0ELb0ELb1ELb1ELb1ELb1EEEvNS_16Flash_fwd_paramsE --------------------------
	.section	.text._ZN5flash24flash_fwd_splitkv_kernelI23Flash_fwd_kernel_traitsILi128ELi64ELi128ELi4ELb0ELb0EN7cutlass10bfloat16_tE19Flash_kernel_traitsILi128ELi64ELi128ELi4ES3_EELb1ELb0ELb0ELb0ELb1ELb1ELb1ELb1EEEvNS_16Flash_fwd_paramsE,"ax",@progbits
	.align	128
        .global         _ZN5flash24flash_fwd_splitkv_kernelI23Flash_fwd_kernel_traitsILi128ELi64ELi128ELi4ELb0ELb0EN7cutlass10bfloat16_tE19Flash_kernel_traitsILi128ELi64ELi128ELi4ES3_EELb1ELb0ELb0ELb0ELb1ELb1ELb1ELb1EEEvNS_16Flash_fwd_paramsE
        .type           _ZN5flash24flash_fwd_splitkv_kernelI23Flash_fwd_kernel_traitsILi128ELi64ELi128ELi4ELb0ELb0EN7cutlass10bfloat16_tE19Flash_kernel_traitsILi128ELi64ELi128ELi4ES3_EELb1ELb0ELb0ELb0ELb1ELb1ELb1ELb1EEEvNS_16Flash_fwd_paramsE,@function
        .size           _ZN5flash24flash_fwd_splitkv_kernelI23Flash_fwd_kernel_traitsILi128ELi64ELi128ELi4ELb0ELb0EN7cutlass10bfloat16_tE19Flash_kernel_traitsILi128ELi64ELi128ELi4ES3_EELb1ELb0ELb0ELb0ELb1ELb1ELb1ELb1EEEvNS_16Flash_fwd_paramsE,(.L_x_8441 - _ZN5flash24flash_fwd_splitkv_kernelI23Flash_fwd_kernel_traitsILi128ELi64ELi128ELi4ELb0ELb0EN7cutlass10bfloat16_tE19Flash_kernel_traitsILi128ELi64ELi128ELi4ES3_EELb1ELb0ELb0ELb0ELb1ELb1ELb1ELb1EEEvNS_16Flash_fwd_paramsE)
        .other          _ZN5flash24flash_fwd_splitkv_kernelI23Flash_fwd_kernel_traitsILi128ELi64ELi128ELi4ELb0ELb0EN7cutlass10bfloat16_tE19Flash_kernel_traitsILi128ELi64ELi128ELi4ES3_EELb1ELb0ELb0ELb0ELb1ELb1ELb1ELb1EEEvNS_16Flash_fwd_paramsE,@"STO_CUDA_ENTRY STV_DEFAULT"
_ZN5flash24flash_fwd_splitkv_kernelI23Flash_fwd_kernel_traitsILi128ELi64ELi128ELi4ELb0ELb0EN7cutlass10bfloat16_tE19Flash_kernel_traitsILi128ELi64ELi128ELi4ES3_EELb1ELb0ELb0ELb0ELb1ELb1ELb1ELb1EEEvNS_16Flash_fwd_paramsE:
.text._ZN5flash24flash_fwd_splitkv_kernelI23Flash_fwd_kernel_traitsILi128ELi64ELi128ELi4ELb0ELb0EN7cutlass10bfloat16_tE19Flash_kernel_traitsILi128ELi64ELi128ELi4ES3_EELb1ELb0ELb0ELb0ELb1ELb1ELb1ELb1EEEvNS_16Flash_fwd_paramsE:
        /* <DEDUP_REMOVED lines=18> */
[----:B-1----:R-:W-:Y:S02]  /*0120*/  IMAD.HI.U32 R244, R4, UR4, RZ ;  /* 0x0000000404f47c27 */ /* 0x002fe4000f8e00ff */
[----:B------:R-:W1:Y:S02]  /*0130*/  LDC R4, c[0x0][0x10] ;  /* 0x00000400ff047b82 */ /* 0x000e640000000800 */
        /* <DEDUP_REMOVED lines=9> */
[----:B-1-34-:R-:W-:Y:S02]  /*01d0*/  IMAD R243, R0, R243, UR4 ;  /* 0x0000000400f37e24 */ /* 0x01afe4000f8e02f3 */
[----:B------:R-:W-:Y:S05]  /*01e0*/  CALL.REL.NOINC `($_ZN5flash24flash_fwd_splitkv_kernelI23Flash_fwd_kernel_traitsILi128ELi64ELi128ELi4ELb0ELb0EN7cutlass10bfloat16_tE19Flash_kernel_traitsILi128ELi64ELi128ELi4ES3_EELb1ELb0ELb0ELb0ELb1ELb1ELb1ELb1EEEvNS_16Flash_fwd_paramsE$_ZN5flash30compute_attn_1rowblock_splitkvI23Flash_fwd_kernel_traitsILi128ELi64ELi128ELi4ELb0ELb0EN7cutlass10bfloat16_tE19Flash_kernel_traitsILi128ELi64ELi128ELi4ES3_EELb1ELb0ELb0ELb0ELb1ELb1ELb1ELb1ENS_16Flash_fwd_paramsEEEvRKT8_iiiii) ;  /* 0x0000000000087944 */ /* 0x000fea0003c00000 */
[----:B------:R-:W-:Y:S05]  /*01f0*/  BSYNC B3 ;  /* 0x0000000000037941 */ /* 0x000fea0003800000 */
.L_x_4013:
[----:B------:R-:W-:Y:S05]  /*0200*/  EXIT ;  /* 0x000000000000794d */ /* 0x000fea0003800000 */
        .type           $_ZN5flash24flash_fwd_splitkv_kernelI23Flash_fwd_kernel_traitsILi128ELi64ELi128ELi4ELb0ELb0EN7cutlass10bfloat16_tE19Flash_kernel_traitsILi128ELi64ELi128ELi4ES3_EELb1ELb0ELb0ELb0ELb1ELb1ELb1ELb1EEEvNS_16Flash_fwd_paramsE$_ZN5flash30compute_attn_1rowblock_splitkvI23Flash_fwd_kernel_traitsILi128ELi64ELi128ELi4ELb0ELb0EN7cutlass10bfloat16_tE19Flash_kernel_traitsILi128ELi64ELi128ELi4ES3_EELb1ELb0ELb0ELb0ELb1ELb1ELb1ELb1ENS_16Flash_fwd_paramsEEEvRKT8_iiiii,@function
        .size           $_ZN5flash24flash_fwd_splitkv_kernelI23Flash_fwd_kernel_traitsILi128ELi64ELi128ELi4ELb0ELb0EN7cutlass10bfloat16_tE19Flash_kernel_traitsILi128ELi64ELi128ELi4ES3_EELb1ELb0ELb0ELb0ELb1ELb1ELb1ELb1EEEvNS_16Flash_fwd_paramsE$_ZN5flash30compute_attn_1rowblock_splitkvI23Flash_fwd_kernel_traitsILi128ELi64ELi128ELi4ELb0ELb0EN7cutlass10bfloat16_tE19Flash_kernel_traitsILi128ELi64ELi128ELi4ES3_EELb1ELb0ELb0ELb0ELb1ELb1ELb1ELb1ENS_16Flash_fwd_paramsEEEvRKT8_iiiii,(.L_x_8441 - $_ZN5flash24flash_fwd_splitkv_kernelI23Flash_fwd_kernel_traitsILi128ELi64ELi128ELi4ELb0ELb0EN7cutlass10bfloat16_tE19Flash_kernel_traitsILi128ELi64ELi128ELi4ES3_EELb1ELb0ELb0ELb0ELb1ELb1ELb1ELb1EEEvNS_16Flash_fwd_paramsE$_ZN5flash30compute_attn_1rowblock_splitkvI23Flash_fwd_kernel_traitsILi128ELi64ELi128ELi4ELb0ELb0EN7cutlass10bfloat16_tE19Flash_kernel_traitsILi128ELi64ELi128ELi4ES3_EELb1ELb0ELb0ELb0ELb1ELb1ELb1ELb1ENS_16Flash_fwd_paramsEEEvRKT8_iiiii)
$_ZN5flash24flash_fwd_splitkv_kernelI23Flash_fwd_kernel_traitsILi128ELi64ELi128ELi4ELb0ELb0EN7cutlass10bfloat16_tE19Flash_kernel_traitsILi128ELi64ELi128ELi4ES3_EELb1ELb0ELb0ELb0ELb1ELb1ELb1ELb1EEEvNS_16Flash_fwd_paramsE$_ZN5flash30compute_attn_1rowblock_splitkvI23Flash_fwd_kernel_traitsILi128ELi64ELi128ELi4ELb0ELb0EN7cutlass10bfloat16_tE19Flash_kernel_traitsILi128ELi64ELi128ELi4ES3_EELb1ELb0ELb0ELb0ELb1ELb1ELb1ELb1ENS_16Flash_fwd_paramsEEEvRKT8_iiiii:
        /* <DEDUP_REMOVED lines=27> */
.L_x_4015:
[----:B------:R-:W-:Y:S05]  /*03c0*/  BSYNC B0 ;  /* 0x0000000000007941 */ /* 0x000fea0003800000 */
.L_x_4014:
        /* <DEDUP_REMOVED lines=8> */
.L_x_4017:
[----:B------:R2:W5:Y:S02]  /*0450*/  LD.E R61, desc[UR6][R10.64+0xb8] ;  /* 0x0000b8060a3d7980 */ /* 0x000564000c101900 */
.L_x_4018:
[----:B------:R-:W-:Y:S05]  /*0460*/  BSYNC B0 ;  /* 0x0000000000007941 */ /* 0x000fea0003800000 */
.L_x_4016:
[----:B-1-3--:R-:W3:Y:S01]  /*0470*/  LD.E.64 R2, desc[UR6][R10.64+0xf8] ;  /* 0x0000f8060a027980 */ /* 0x00aee2000c101b00 */
[----:B------:R-:W-:Y:S01]  /*0480*/  BSSY B1, `(.L_x_4019) ;  /* 0x0000012000017945 */ /* 0x000fe20003800000 */
[----:B-----5:R-:W-:Y:S01]  /*0490*/  IMAD.IADD R61, R61, 0x1, -R14 ;  /* 0x000000013d3d7824 */ /* 0x020fe200078e0a0e */
[----:B---3--:R-:W-:-:S04]  /*04a0*/  ISETP.NE.U32.AND P0, PT, R2, RZ, PT ;  /* 0x000000ff0200720c */ /* 0x008fc80003f05070 */
[----:B------:R-:W-:-:S13]  /*04b0*/  ISETP.NE.AND.EX P0, PT, R3, RZ, PT, P0 ;  /* 0x000000ff0300720c */ /* 0x000fda0003f05300 */
[----:B------:R-:W-:Y:S05]  /*04c0*/  @!P0 BRA `(.L_x_4020) ;  /* 0x0000000000108947 */ /* 0x000fea0003800000 */
[----:B------:R-:W-:-:S06]  /*04d0*/  IMAD.WIDE R48, R244, 0x4, R2 ;  /* 0x00000004f4307825 */ /* 0x000fcc00078e0202 */
[----:B------:R-:W3:Y:S02]  /*04e0*/  LD.E R48, desc[UR6][R48.64] ;  /* 0x0000000630307980 */ /* 0x000ee4000c101900 */
[----:B---3--:R-:W-:Y:S01]  /*04f0*/  IADD3 R48, R48, -R14, RZ ;  /* 0x8000000e30307210 */ /* 0x008fe20007ffe0ff */
[----:B------:R-:W-:Y:S05]  /*0500*/  BRA `(.L_x_4021) ;  /* 0x0000000000247947 */ /* 0x000fea0003800000 */
.L_x_4020:
[----:B------:R-:W3:Y:S01]  /*0510*/  LD.E.64 R2, desc[UR6][R10.64+0x108] ;  /* 0x000108060a027980 */ /* 0x000ee2000c101b00 */
[----:B------:R-:W-:Y:S01]  /*0520*/  BSSY B0, `(.L_x_4022) ;  /* 0x0000006000007945 */ /* 0x000fe20003800000 */
[----:B------:R-:W-:Y:S01]  /*0530*/  IMAD.MOV.U32 R48, RZ, RZ, RZ ;  /* 0x000000ffff307224 */ /* 0x000fe200078e00ff */
[----:B---3--:R-:W-:-:S04]  /*0540*/  ISETP.NE.U32.AND P0, PT, R2, RZ, PT ;  /* 0x000000ff0200720c */ /* 0x008fc80003f05070 */
[----:B------:R-:W-:-:S13]  /*0550*/  ISETP.NE.AND.EX P0, PT, R3, RZ, PT, P0 ;  /* 0x000000ff0300720c */ /* 0x000fda0003f05300 */
[----:B------:R-:W-:Y:S05]  /*0560*/  @!P0 BRA `(.L_x_4023) ;  /* 0x0000000000048947 */ /* 0x000fea0003800000 */
[----:B------:R1:W5:Y:S02]  /*0570*/  LD.E R48, desc[UR6][R10.64+0xbc] ;  /* 0x0000bc060a307980 */ /* 0x000364000c101900 */
.L_x_4023:
[----:B------:R-:W-:Y:S05]  /*0580*/  BSYNC B0 ;  /* 0x0000000000007941 */ /* 0x000fea0003800000 */
.L_x_4022:
[----:B-----5:R-:W-:Y:S02]  /*0590*/  IADD3 R48, R61, R48, RZ ;  /* 0x000000303d307210 */ /* 0x020fe40007ffe0ff */
.L_x_4021:
[----:B------:R-:W-:Y:S05]  /*05a0*/  BSYNC B1 ;  /* 0x0000000000017941 */ /* 0x000fea0003800000 */
.L_x_4019:
[----:B------:R-:W-:Y:S01]  /*05b0*/  IMAD.SHL.U32 R52, R241, 0x40, RZ ;  /* 0x00000040f1347824 */ /* 0x000fe200078e00ff */
[----:B------:R-:W-:Y:S01]  /*05c0*/  MOV R2, R240 ;  /* 0x000000f000027202 */ /* 0x000fe20000000f00 */
[----:B------:R-:W-:-:S03]  /*05d0*/  IMAD.MOV.U32 R3, RZ, RZ, 0x0 ;  /* 0x00000000ff037424 */ /* 0x000fc600078e00ff */
[----:B------:R-:W-:-:S13]  /*05e0*/  ISETP.GT.AND P0, PT, R242, R52, PT ;  /* 0x00000034f200720c */ /* 0x000fda0003f04270 */
[----:B-12---:R-:W-:Y:S05]  /*05f0*/  @!P0 RET.REL.NODEC R2 `(_ZN5flash24flash_fwd_splitkv_kernelI23Flash_fwd_kernel_traitsILi128ELi64ELi128ELi4ELb0ELb0EN7cutlass10bfloat16_tE19Flash_kernel_traitsILi128ELi64ELi128ELi4ES3_EELb1ELb0ELb0ELb0ELb1ELb1ELb1ELb1EEEvNS_16Flash_fwd_paramsE) ;  /* 0xfffffff802808950 */ /* 0x006fea0003c3ffff */
        /* <DEDUP_REMOVED lines=51> */
[----:B------:R-:W-:-:S02]  /*0930*/  SHF.R.S32.HI R8, RZ, 0x1f, R49 ;  /* 0x0000001fff087819 */ /* 0x000fc40000011431 */
[----:B------:R-:W-:Y:S02]  /*0940*/  LOP3.LUT P6, RZ, R49, 0xf, RZ, 0xc0, !PT ;  /* 0x0000000f31ff7812 */ /* 0x000fe400078cc0ff */
[----:B------:R-:W-:-:S04]  /*0950*/  LEA.HI R8, R8, R49, RZ, 0x4 ;  /* 0x0000003108087211 */ /* 0x000fc800078f20ff */
[----:B------:R-:W-:Y:S02]  /*0960*/  LOP3.LUT R5, R8, 0x3ffffff0, RZ, 0xc0, !PT ;  /* 0x3ffffff008057812 */ /* 0x000fe400078ec0ff */
[----:B------:R-:W-:-:S03]  /*0970*/  SHF.R.S32.HI R8, RZ, 0x4, R8 ;  /* 0x00000004ff087819 */ /* 0x000fc60000011408 */
[----:B------:R-:W-:Y:S02]  /*0980*/  IMAD.IADD R5, R49, 0x1, -R5 ;  /* 0x0000000131057824 */ /* 0x000fe400078e0a05 */
[----:B------:R-:W-:Y:S02]  /*0990*/  VIADD R9, R8, 0x18 ;  /* 0x0000001808097836 */ /* 0x000fe40000000000 */
[----:B--2---:R-:W-:-:S04]  /*09a0*/  IMAD R2, R2, UR8, R244 ;  /* 0x0000000802027c24 */ /* 0x004fc8000f8e02f4 */
[----:B---3--:R-:W-:Y:S02]  /*09b0*/  IMAD R2, R2, R4, R243 ;  /* 0x0000000402027224 */ /* 0x008fe400078e02f3 */
[----:B------:R-:W-:Y:S02]  /*09c0*/  IMAD.SHL.U32 R4, R5, 0x4, RZ ;  /* 0x0000000405047824 */ /* 0x000fe400078e00ff */
[--C-:B------:R-:W-:Y:S02]  /*09d0*/  IMAD R2, R3, R2, R52.reuse ;  /* 0x0000000203027224 */ /* 0x100fe400078e0234 */
[----:B------:R-:W-:Y:S01]  /*09e0*/  IMAD.IADD R52, R242, 0x1, -R52 ;  /* 0x00000001f2347824 */ /* 0x000fe200078e0a34 */
[--C-:B------:R-:W-:Y:S01]  /*09f0*/  SHF.R.S32.HI R5, RZ, 0x1f, R4.reuse ;  /* 0x0000001fff057819 */ /* 0x100fe20000011404 */
[----:B----4-:R-:W-:Y:S02]  /*0a00*/  IMAD R0, R2, R0, RZ ;  /* 0x0000000002007224 */ /* 0x010fe400078e02ff */
[C---:B------:R-:W-:Y:S01]  /*0a10*/  VIADD R3, R8.reuse, 0x8 ;  /* 0x0000000808037836 */ /* 0x040fe20000000000 */
[----:B------:R-:W-:Y:S01]  /*0a20*/  ISETP.GE.AND P4, PT, R9, R52, PT ;  /* 0x000000340900720c */ /* 0x000fe20003f86270 */
[----:B------:R-:W-:Y:S01]  /*0a30*/  IMAD.WIDE R12, R8, 0x80, R4 ;  /* 0x00000080080c7825 */ /* 0x000fe200078e0204 */
[----:B------:R-:W-:-:S02]  /*0a40*/  SHF.R.S32.HI R5, RZ, 0x1f, R2 ;  /* 0x0000001fff057819 */ /* 0x000fc40000011402 */
[----:B------:R-:W-:Y:S02]  /*0a50*/  IADD3 R2, P0, R2, R8, RZ ;  /* 0x0000000802027210 */ /* 0x000fe40007f1e0ff */
[----:B------:R-:W-:Y:S02]  /*0a60*/  IADD3 R4, P2, R0, R12, RZ ;  /* 0x0000000c00047210 */ /* 0x000fe40007f5e0ff */
[----:B------:R-:W-:Y:S02]  /*0a70*/  LEA.HI.X.SX32 R5, R8, R5, 0x1, P0 ;  /* 0x0000000508057211 */ /* 0x000fe400000f0eff */
[----:B------:R-:W-:Y:S02]  /*0a80*/  LEA.HI.X.SX32 R0, R0, R13, 0x1, P2 ;  /* 0x0000000d00007211 */ /* 0x000fe400010f0eff */
[----:B-----5:R-:W-:Y:S02]  /*0a90*/  LEA R6, P3, R4, R6, 0x2 ;  /* 0x0000000604067211 */ /* 0x020fe400078610ff */
[----:B------:R-:W-:-:S02]  /*0aa0*/  ISETP.GE.AND P1, PT, R3, R52, PT ;  /* 0x000000340300720c */ /* 0x000fc40003f26270 */
[----:B------:R-:W-:Y:S01]  /*0ab0*/  LEA.HI.X R7, R4, R7, R0, 0x2, P3 ;  /* 0x0000000704077211 */ /* 0x000fe200018f1400 */
[C---:B------:R-:W-:Y:S01]  /*0ac0*/  VIADD R0, R8.reuse, 0x10 ;  /* 0x0000001008007836 */ /* 0x040fe20000000000 */
[CC--:B------:R-:W-:Y:S01]  /*0ad0*/  ISETP.GE.AND P2, PT, R8.reuse, R52.reuse, PT ;  /* 0x000000340800720c */ /* 0x0c0fe20003f46270 */
[C---:B------:R-:W-:Y:S01]  /*0ae0*/  VIADD R4, R8.reuse, 0x28 ;  /* 0x0000002808047836 */ /* 0x040fe20000000000 */
[----:B------:R-:W-:Y:S01]  /*0af0*/  ISETP.GE.OR P5, PT, R3, R52, P6 ;  /* 0x000000340300720c */ /* 0x000fe200037a6670 */
[----:B------:R-:W-:Y:S01]  /*0b00*/  VIADD R3, R8, 0x30 ;  /* 0x0000003008037836 */ /* 0x000fe20000000000 */
[C---:B------:R-:W-:Y:S01]  /*0b10*/  LEA R10, P0, R2.reuse, R10, 0x2 ;  /* 0x0000000a020a7211 */ /* 0x040fe200078010ff */
[----:B------:R-:W-:Y:S03]  /*0b20*/  @!P4 ST.E.128 desc[UR6][R6.64+0x3000], RZ ;  /* 0x003000ff0600c985 */ /* 0x000fe6000c101d06 */
[----:B------:R-:W-:Y:S01]  /*0b30*/  LEA.HI.X R11, R2, R11, R5, 0x2, P0 ;  /* 0x0000000b020b7211 */ /* 0x000fe200000f1405 */
[----:B------:R-:W-:Y:S01]  /*0b40*/  VIADD R5, R8, 0x20 ;  /* 0x0000002008057836 */ /* 0x000fe20000000000 */
[-C--:B------:R-:W-:Y:S01]  /*0b50*/  ISETP.GE.AND P0, PT, R0, R52.reuse, PT ;  /* 0x000000340000720c */ /* 0x080fe20003f06270 */
[----:B------:R-:W-:Y:S01]  /*0b60*/  VIADD R2, R8, 0x38 ;  /* 0x0000003808027836 */ /* 0x000fe20000000000 */
[----:B------:R-:W-:Y:S02]  /*0b70*/  @!P1 ST.E.128 desc[UR6][R6.64+0x1000], RZ ;  /* 0x001000ff06009985 */ /* 0x000fe4000c101d06 */
[----:B------:R-:W-:-:S02]  /*0b80*/  ISETP.GE.AND P3, PT, R5, R52, PT ;  /* 0x000000340500720c */ /* 0x000fc40003f66270 */
[----:B------:R-:W-:Y:S01]  /*0b90*/  @!P1 ST.E.128 desc[UR6][R6.64+0x1100], RZ ;  /* 0x001100ff06009985 */ /* 0x000fe2000c101d06 */
[----:B------:R-:W-:-:S03]  /*0ba0*/  ISETP.GE.AND P1, PT, R3, R52, PT ;  /* 0x000000340300720c */ /* 0x000fc60003f26270 */
        /* <DEDUP_REMOVED lines=12> */
[----:B------:R-:W-:Y:S04]  /*0c70*/  @!P3 ST.E.128 desc[UR6][R6.64+0x4000], RZ ;  /* 0x004000ff0600b985 */ /* 0x000fe8000c101d06 */
[----:B------:R-:W-:Y:S01]  /*0c80*/  @!P3 ST.E.128 desc[UR6][R6.64+0x4100], RZ ;  /* 0x004100ff0600b985 */ /* 0x000fe2000c101d06 */
[----:B------:R-:W-:-:S03]  /*0c90*/  ISETP.GE.OR P3, PT, R9, R52, P6 ;  /* 0x000000340900720c */ /* 0x000fc60003766670 */
[----:B------:R-:W-:Y:S04]  /*0ca0*/  @!P2 ST.E.128 desc[UR6][R6.64+0x5000], RZ ;  /* 0x005000ff0600a985 */ /* 0x000fe8000c101d06 */
[----:B------:R-:W-:Y:S01]  /*0cb0*/  @!P2 ST.E.128 desc[UR6][R6.64+0x5100], RZ ;  /* 0x005100ff0600a985 */ /* 0x000fe2000c101d06 */
[----:B------:R-:W-:-:S03]  /*0cc0*/  ISETP.GE.OR P2, PT, R5, R52, P6 ;  /* 0x000000340500720c */ /* 0x000fc60003746670 */
[----:B------:R-:W-:Y:S02]  /*0cd0*/  @!P0 ST.E.128 desc[UR6][R6.64+0x7000], RZ ;  /* 0x007000ff06008985 */ /* 0x000fe4000c101d06 */
[----:B------:R-:W-:Y:S02]  /*0ce0*/  @!P3 IMAD.MOV.U32 R5, RZ, RZ, -0x800000 ;  /* 0xff800000ff05b424 */ /* 0x000fe400078e00ff */
[----:B------:R1:W-:Y:S01]  /*0cf0*/  @!P0 ST.E.128 desc[UR6][R6.64+0x7100], RZ ;  /* 0x007100ff06008985 */ /* 0x0003e2000c101d06 */
[-C--:B------:R-:W-:Y:S01]  /*0d00*/  ISETP.GE.OR P0, PT, R3, R52.reuse, P6 ;  /* 0x000000340300720c */ /* 0x080fe20003706670 */
[----:B------:R-:W-:Y:S02]  /*0d10*/  @!P1 IMAD.MOV.U32 R3, RZ, RZ, -0x800000 ;  /* 0xff800000ff039424 */ /* 0x000fe400078e00ff */
[----:B------:R2:W-:Y:S01]  /*0d20*/  @!P5 ST.E desc[UR6][R10.64+0x20], R0 ;  /* 0x000020000a00d985 */ /* 0x0005e2000c101906 */
[-C--:B------:R-:W-:Y:S01]  /*0d30*/  ISETP.GE.OR P5, PT, R8, R52.reuse, P6 ;  /* 0x000000340800720c */ /* 0x080fe200037a6670 */
[----:B------:R-:W-:Y:S01]  /*0d40*/  @!P2 IMAD.MOV.U32 R4, RZ, RZ, -0x800000 ;  /* 0xff800000ff04a424 */ /* 0x000fe200078e00ff */
[----:B------:R-:W-:Y:S01]  /*0d50*/  ISETP.GE.OR P6, PT, R2, R52, P6 ;  /* 0x000000340200720c */ /* 0x000fe200037c6670 */
[----:B------:R3:W-:Y:S01]  /*0d60*/  @!P1 ST.E desc[UR6][R10.64+0xa0], R3 ;  /* 0x0000a0030a009985 */ /* 0x0007e2000c101906 */
[----:B------:R-:W-:-:S03]  /*0d70*/  IMAD.MOV.U32 R2, RZ, RZ, R240 ;  /* 0x000000ffff027224 */ /* 0x000fc600078e00f0 */
[----:B------:R-:W-:Y:S04]  /*0d80*/  @!P3 ST.E desc[UR6][R10.64+0x60], R5 ;  /* 0x000060050a00b985 */ /* 0x000fe8000c101906 */
[----:B------:R-:W-:Y:S02]  /*0d90*/  @!P2 ST.E desc[UR6][R10.64+0x80], R4 ;  /* 0x000080040a00a985 */ /* 0x000fe4000c101906 */
[----:B-1----:R-:W-:-:S05]  /*0da0*/  @!P5 IMAD.MOV.U32 R6, RZ, RZ, -0x800000 ;  /* 0xff800000ff06d424 */ /* 0x002fca00078e00ff */
[----:B------:R-:W-:Y:S01]  /*0db0*/  @!P5 ST.E desc[UR6][R10.64], R6 ;  /* 0x000000060a00d985 */ /* 0x000fe2000c101906 */
[----:B--2---:R-:W-:Y:S02]  /*0dc0*/  @!P4 IMAD.MOV.U32 R0, RZ, RZ, -0x800000 ;  /* 0xff800000ff00c424 */ /* 0x004fe400078e00ff */
[----:B---3--:R-:W-:-:S03]  /*0dd0*/  IMAD.MOV.U32 R3, RZ, RZ, 0x0 ;  /* 0x00000000ff037424 */ /* 0x008fc600078e00ff */
[----:B------:R1:W-:Y:S02]  /*0de0*/  @!P4 ST.E desc[UR6][R10.64+0x40], R0 ;  /* 0x000040000a00c985 */ /* 0x0003e4000c101906 */
[----:B-1----:R-:W-:-:S05]  /*0df0*/  @!P0 IMAD.MOV.U32 R0, RZ, RZ, -0x800000 ;  /* 0xff800000ff008424 */ /* 0x002fca00078e00ff */
[----:B------:R1:W-:Y:S02]  /*0e00*/  @!P0 ST.E desc[UR6][R10.64+0xc0], R0 ;  /* 0x0000c0000a008985 */ /* 0x0003e4000c101906 */
[----:B-1----:R-:W-:Y:S05]  /*0e10*/  @P6 RET.REL.NODEC R2 `(_ZN5flash24flash_fwd_splitkv_kernelI23Flash_fwd_kernel_traitsILi128ELi64ELi128ELi4ELb0ELb0EN7cutlass10bfloat16_tE19Flash_kernel_traitsILi128ELi64ELi128ELi4ES3_EELb1ELb0ELb0ELb0ELb1ELb1ELb1ELb1EEEvNS_16Flash_fwd_paramsE) ;  /* 0xfffffff002786950 */ /* 0x002fea0003c3ffff */
[----:B------:R-:W-:Y:S02]  /*0e20*/  MOV R0, 0xff800000 ;  /* 0xff80000000007802 */ /* 0x000fe40000000f00 */
[----:B------:R-:W-:-:S03]  /*0e30*/  MOV R241, 0x0 ;  /* 0x0000000000f17802 */ /* 0x000fc60000000f00 */
[----:B------:R1:W-:Y:S02]  /*0e40*/  ST.E desc[UR6][R10.64+0xe0], R0 ;  /* 0x0000e0000a007985 */ /* 0x0003e4000c101906 */
[----:B-1----:R-:W-:Y:S05]  /*0e50*/  RET.REL.NODEC R240 `(_ZN5flash24flash_fwd_splitkv_kernelI23Flash_fwd_kernel_traitsILi128ELi64ELi128ELi4ELb0ELb0EN7cutlass10bfloat16_tE19Flash_kernel_traitsILi128ELi64ELi128ELi4ES3_EELb1ELb0ELb0ELb0ELb1ELb1ELb1ELb1EEEvNS_16Flash_fwd_paramsE) ;  /* 0xfffffff0f0687950 */ /* 0x002fea0003c3ffff */
.L_x_4024:
        /* <DEDUP_REMOVED lines=97> */
[-C--:B------:R-:W-:Y:S02]  /*1470*/  IMAD R5, R17, R4.reuse, RZ ;  /* 0x0000000411057224 */ /* 0x080fe400078e02ff */
[----:B------:R-:W-:Y:S02]  /*1480*/  IMAD.IADD R23, R23, 0x1, R6 ;  /* 0x0000000117177824 */ /* 0x000fe400078e0206 */
[----:B------:R-:W-:Y:S02]  /*1490*/  IMAD R6, R21, R9, RZ ;  /* 0x0000000915067224 */ /* 0x000fe400078e02ff */
[----:B------:R-:W-:-:S04]  /*14a0*/  IMAD.WIDE.U32 R24, R16, R4, RZ ;  /* 0x0000000410187225 */ /* 0x000fc800078e00ff */
[----:B------:R-:W-:Y:S02]  /*14b0*/  IMAD R6, R20, R8, R6 ;  /* 0x0000000814067224 */ /* 0x000fe400078e0206 */
[----:B------:R-:W-:Y:S02]  /*14c0*/  IMAD R5, R16, R2, R5 ;  /* 0x0000000210057224 */ /* 0x000fe400078e0205 */
[----:B------:R-:W-:Y:S01]  /*14d0*/  IMAD.WIDE.U32 R20, R9, R20, R22 ;  /* 0x0000001409147225 */ /* 0x000fe200078e0016 */
[----:B------:R-:W-:-:S03]  /*14e0*/  MOV R14, R24 ;  /* 0x00000018000e7202 */ /* 0x000fc60000000f00 */
[----:B-----5:R-:W-:Y:S01]  /*14f0*/  IMAD.IADD R13, R25, 0x1, R5 ;  /* 0x00000001190d7824 */ /* 0x020fe200078e0205 */
[----:B------:R-:W-:Y:S02]  /*1500*/  IADD3 R4, R21, R6, RZ ;  /* 0x0000000615047210 */ /* 0x000fe40007ffe0ff */
[----:B------:R-:W-:Y:S01]  /*1510*/  MOV R5, R20 ;  /* 0x0000001400057202 */ /* 0x000fe20000000f00 */
[----:B------:R-:W-:Y:S05]  /*1520*/  BRA `(.L_x_4027) ;  /* 0x0000000400447947 */ /* 0x000fea0003800000 */
.L_x_4026:
        /* <DEDUP_REMOVED lines=27> */
[----:B-----5:R-:W-:Y:S01]  /*16e0*/  @!P3 SHF.R.S32.HI R4, RZ, 0x1f, R13 ;  /* 0x0000001fff04b819 */ /* 0x020fe2000001140d */
[----:B------:R-:W-:-:S04]  /*16f0*/  @P3 IMAD.IADD R7, R14, 0x1, R16 ;  /* 0x000000010e073824 */ /* 0x000fc800078e0210 */
[----:B------:R-:W-:Y:S02]  /*1700*/  @!P0 IADD3 R2, R2, -R3, RZ ;  /* 0x8000000302028210 */ /* 0x000fe40007ffe0ff */
[----:B------:R-:W-:Y:S01]  /*1710*/  @!P3 IADD3 R27, R27, R0, RZ ;  /* 0x000000001b1bb210 */ /* 0x000fe20007ffe0ff */
[----:B----4-:R-:W-:Y:S01]  /*1720*/  @!P3 IMAD R0, R25, R13, RZ ;  /* 0x0000000d1900b224 */ /* 0x010fe200078e02ff */
[----:B------:R-:W-:Y:S01]  /*1730*/  ISETP.GE.U32.AND P2, PT, R2, R3, PT ;  /* 0x000000030200720c */ /* 0x000fe20003f46070 */
[-C--:B------:R-:W-:Y:S02]  /*1740*/  @P3 IMAD R9, R45, R7.reuse, RZ ;  /* 0x000000072d093224 */ /* 0x080fe400078e02ff */
[----:B------:R-:W-:Y:S01]  /*1750*/  @!P3 IMAD R0, R24, R4, R0 ;  /* 0x000000041800b224 */ /* 0x000fe200078e0200 */
[----:B------:R-:W-:Y:S01]  /*1760*/  LOP3.LUT R4, R243, R6, RZ, 0x3c, !PT ;  /* 0x00000006f3047212 */ /* 0x000fe200078e3cff */
[----:B------:R-:W-:-:S04]  /*1770*/  @P3 IMAD.WIDE.U32 R30, R44, R7, RZ ;  /* 0x000000072c1e3225 */ /* 0x000fc800078e00ff */
[----:B------:R-:W-:Y:S01]  /*1780*/  @!P3 IMAD.WIDE.U32 R24, R24, R13, R26 ;  /* 0x0000000d1818b225 */ /* 0x000fe200078e001a */
[----:B------:R-:W-:Y:S02]  /*1790*/  ISETP.GE.AND P1, PT, R4, RZ, PT ;  /* 0x000000ff0400720c */ /* 0x000fe40003f26270 */
[----:B------:R-:W-:Y:S01]  /*17a0*/  @P3 IADD3 R9, R31, R9, RZ ;  /* 0x000000091f093210 */ /* 0x000fe20007ffe0ff */
[----:B------:R-:W-:Y:S01]  /*17b0*/  @!P0 VIADD R5, R5, 0x1 ;  /* 0x0000000105058836 */ /* 0x000fe20000000000 */
[----:B------:R-:W-:Y:S01]  /*17c0*/  ISETP.NE.AND P0, PT, R6, RZ, PT ;  /* 0x000000ff0600720c */ /* 0x000fe20003f05270 */
[----:B------:R-:W-:Y:S01]  /*17d0*/  @P3 IMAD.MOV.U32 R12, RZ, RZ, R30 ;  /* 0x000000ffff0c3224 */ /* 0x000fe200078e001e */
[----:B------:R-:W-:Y:S01]  /*17e0*/  @!P3 IADD3 R9, R25, R0, RZ ;  /* 0x000000001909b210 */ /* 0x000fe20007ffe0ff */
[----:B------:R-:W-:Y:S01]  /*17f0*/  @!P3 IMAD.MOV.U32 R12, RZ, RZ, R24 ;  /* 0x000000ffff0cb224 */ /* 0x000fe200078e0018 */
[----:B------:R-:W-:Y:S01]  /*1800*/  LEA R0, R39, 0xffffff80, 0x7 ;  /* 0xffffff8027007811 */ /* 0x000fe200078e38ff */
[----:B------:R-:W-:Y:S01]  /*1810*/  @!P3 IMAD R7, R47, R14, RZ ;  /* 0x0000000e2f07b224 */ /* 0x000fe200078e02ff */
[----:B------:R-:W-:-:S02]  /*1820*/  @!P3 SHF.R.S32.HI R2, RZ, 0x1f, R14 ;  /* 0x0000001fff02b819 */ /* 0x000fc4000001140e */
[----:B------:R-:W-:Y:S01]  /*1830*/  @P2 IADD3 R5, R5, 0x1, RZ ;  /* 0x0000000105052810 */ /* 0x000fe20007ffe0ff */
[----:B------:R-:W-:Y:S01]  /*1840*/  IMAD R8, R45, R0, RZ ;  /* 0x000000002d087224 */ /* 0x000fe200078e02ff */
[----:B------:R-:W-:Y:S01]  /*1850*/  SHF.R.S32.HI R3, RZ, 0x1f, R0 ;  /* 0x0000001fff037819 */ /* 0x000fe20000011400 */
[----:B------:R-:W-:Y:S01]  /*1860*/  @!P3 IMAD R2, R2, R46, R7 ;  /* 0x0000002e0202b224 */ /* 0x000fe200078e0207 */
[----:B------:R-:W-:Y:S01]  /*1870*/  MOV R26, R12 ;  /* 0x0000000c001a7202 */ /* 0x000fe20000000f00 */
[----:B------:R-:W-:Y:S01]  /*1880*/  @!P3 IMAD.WIDE.U32 R24, R46, R14, RZ ;  /* 0x0000000e2e18b225 */ /* 0x000fe200078e00ff */
[----:B------:R-:W-:Y:S02]  /*1890*/  MOV R27, R9 ;  /* 0x00000009001b7202 */ /* 0x000fe40000000f00 */
[----:B------:R-:W-:Y:S01]  /*18a0*/  MOV R9, R5 ;  /* 0x0000000500097202 */ /* 0x000fe20000000f00 */
[----:B------:R-:W-:Y:S01]  /*18b0*/  IMAD R8, R3, R44, R8 ;  /* 0x0000002c03087224 */ /* 0x000fe200078e0208 */
[----:B------:R-:W-:Y:S01]  /*18c0*/  @P3 IADD3 R14, R14, R16, RZ ;  /* 0x000000100e0e3210 */ /* 0x000fe20007ffe0ff */
[----:B------:R-:W-:Y:S01]  /*18d0*/  IMAD.WIDE.U32 R26, R44, R0, R26 ;  /* 0x000000002c1a7225 */ /* 0x000fe200078e001a */
[----:B------:R-:W-:-:S03]  /*18e0*/  @!P1 IADD3 R9, -R9, RZ, RZ ;  /* 0x000000ff09099210 */ /* 0x000fc60007ffe1ff */
[----:B------:R-:W-:Y:S01]  /*18f0*/  @!P3 IMAD.IADD R25, R25, 0x1, R2 ;  /* 0x000000011919b824 */ /* 0x000fe200078e0202 */
[----:B------:R-:W-:Y:S01]  /*1900*/  @!P3 SHF.R.S32.HI R2, RZ, 0x1f, R13 ;  /* 0x0000001fff02b819 */ /* 0x000fe2000001140d */
[----:B------:R-:W-:Y:S01]  /*1910*/  @!P3 IMAD R5, R23, R13, RZ ;  /* 0x0000000d1705b224 */ /* 0x000fe200078e02ff */
[----:B------:R-:W-:Y:S01]  /*1920*/  @!P0 LOP3.LUT R9, RZ, R6, RZ, 0x33, !PT ;  /* 0x00000006ff098212 */ /* 0x000fe200078e33ff */
[----:B------:R-:W-:Y:S01]  /*1930*/  @P3 IMAD R4, R47, R14, RZ ;  /* 0x0000000e2f043224 */ /* 0x000fe200078e02ff */
[----:B------:R-:W-:Y:S01]  /*1940*/  IADD3 R17, R27, R8, RZ ;  /* 0x000000081b117210 */ /* 0x000fe20007ffe0ff */
[----:B------:R-:W-:Y:S01]  /*1950*/  @P3 IMAD.WIDE.U32 R6, R46, R14, RZ ;  /* 0x0000000e2e063225 */ /* 0x000fe200078e00ff */
[----:B------:R-:W-:-:S03]  /*1960*/  SHF.R.S32.HI R8, RZ, 0x1f, R9 ;  /* 0x0000001fff087819 */ /* 0x000fc60000011409 */
[C---:B------:R-:W-:Y:S02]  /*1970*/  @!P3 IMAD R2, R22.reuse, R2, R5 ;  /* 0x000000021602b224 */ /* 0x040fe400078e0205 */
[----:B------:R-:W-:Y:S02]  /*1980*/  IMAD.MOV.U32 R16, RZ, RZ, R26 ;  /* 0x000000ffff107224 */ /* 0x000fe400078e001a */
[----:B------:R-:W-:Y:S02]  /*1990*/  IMAD R5, R21, R9, RZ ;  /* 0x0000000915057224 */ /* 0x000fe400078e02ff */
[----:B------:R-:W-:Y:S01]  /*19a0*/  @!P3 IMAD.WIDE.U32 R22, R22, R13, R24 ;  /* 0x0000000d1616b225 */ /* 0x000fe200078e0018 */
[----:B------:R-:W-:-:S03]  /*19b0*/  @P3 IADD3 R13, R7, R4, RZ ;  /* 0x00000004070d3210 */ /* 0x000fc60007ffe0ff */
[----:B------:R-:W-:-:S04]  /*19c0*/  IMAD.WIDE.U32 R16, R20, R9, R16 ;  /* 0x0000000914107225 */ /* 0x000fc800078e0010 */
[----:B------:R-:W-:Y:S01]  /*19d0*/  IMAD R4, R20, R8, R5 ;  /* 0x0000000814047224 */ /* 0x000fe200078e0205 */
[----:B------:R-:W-:Y:S01]  /*19e0*/  @!P3 IADD3 R13, R23, R2, RZ ;  /* 0x00000002170db210 */ /* 0x000fe20007ffe0ff */
[----:B------:R-:W-:Y:S01]  /*19f0*/  @P3 IMAD.MOV.U32 R14, RZ, RZ, R6 ;  /* 0x000000ffff0e3224 */ /* 0x000fe200078e0006 */
[----:B------:R-:W-:Y:S01]  /*1a00*/  @!P3 MOV R14, R22 ;  /* 0x00000016000eb202 */ /* 0x000fe20000000f00 */
[----:B------:R-:W-:Y:S01]  /*1a10*/  IMAD.MOV.U32 R5, RZ, RZ, R16 ;  /* 0x000000ffff057224 */ /* 0x000fe200078e0010 */
[----:B------:R-:W-:Y:S02]  /*1a20*/  IADD3 R4, R17, R4, RZ ;  /* 0x0000000411047210 */ /* 0x000fe40007ffe0ff */
[----:B-1----:R-:W-:Y:S02]  /*1a30*/  MOV R12, R0 ;  /* 0x00000000000c7202 */ /* 0x002fe40000000f00 */
.L_x_4027:
[----:B------:R-:W-:Y:S05]  /*1a40*/  BSYNC B0 ;  /* 0x0000000000007941 */ /* 0x000fea0003800000 */
.L_x_4025:
        /* <DEDUP_REMOVED lines=15> */
[-C--:B------:R-:W-:Y:S01]  /*1b40*/  IMAD R3, R3, R46.reuse, RZ ;  /* 0x0000002e03037224 */ /* 0x080fe200078e02ff */
[----:B------:R-:W-:Y:S02]  /*1b50*/  SHF.R.S32.HI R60, RZ, 0x1f, R244 ;  /* 0x0000001fff3c7819 */ /* 0x000fe400000114f4 */
[----:B------:R-:W-:Y:S01]  /*1b60*/  IADD3.X R27, R19, R13, RZ, P0, !PT ;  /* 0x0000000d131b7210 */ /* 0x000fe200007fe4ff */
[C---:B------:R-:W-:Y:S02]  /*1b70*/  IMAD R3, R12.reuse, R47, R3 ;  /* 0x0000002f0c037224 */ /* 0x040fe400078e0203 */
[----:B------:R-:W-:-:S04]  /*1b80*/  IMAD.WIDE.U32 R26, R12, R46, R26 ;  /* 0x0000002e0c1a7225 */ /* 0x000fc800078e001a */
[----:B------:R-:W-:Y:S01]  /*1b90*/  IMAD.IADD R27, R27, 0x1, R3 ;  /* 0x000000011b1b7824 */ /* 0x000fe200078e0203 */
[----:B------:R-:W-:Y:S01]  /*1ba0*/  SHF.R.S32.HI R14, RZ, 0x1f, R243 ;  /* 0x0000001fff0e7819 */ /* 0x000fe200000114f3 */
[----:B------:R-:W-:Y:S01]  /*1bb0*/  IMAD R12, R29, R9, RZ ;  /* 0x000000091d0c7224 */ /* 0x000fe200078e02ff */
[----:B------:R-:W-:Y:S01]  /*1bc0*/  SHF.R.S32.HI R160, RZ, 0x3, R160 ;  /* 0x00000003ffa07819 */ /* 0x000fe200000114a0 */
[----:B------:R-:W-:-:S04]  /*1bd0*/  IMAD.WIDE.U32 R26, R9, R28, R26 ;  /* 0x0000001c091a7225 */ /* 0x000fc800078e001a */
[----:B------:R-:W-:Y:S02]  /*1be0*/  IMAD R12, R8, R28, R12 ;  /* 0x0000001c080c7224 */ /* 0x000fe400078e020c */
[C---:B------:R-:W-:Y:S01]  /*1bf0*/  IMAD.SHL.U32 R159, R160.reuse, 0x40, RZ ;  /* 0x00000040a09f7824 */ /* 0x040fe200078e00ff */
[----:B------:R-:W-:Y:S01]  /*1c00*/  SHF.R.S32.HI R161, RZ, 0x1f, R160 ;  /* 0x0000001fffa17819 */ /* 0x000fe200000114a0 */
[----:B------:R-:W-:Y:S01]  /*1c10*/  IMAD R238, R47, R160, RZ ;  /* 0x000000a02fee7224 */ /* 0x000fe200078e02ff */
[----:B------:R-:W-:Y:S02]  /*1c20*/  IADD3 R27, R27, R12, RZ ;  /* 0x0000000c1b1b7210 */ /* 0x000fe40007ffe0ff */
[----:B------:R-:W-:Y:S01]  /*1c30*/  LOP3.LUT R159, R159, 0x1c0, RZ, 0xc0, !PT ;  /* 0x000001c09f9f7812 */ /* 0x000fe200078ec0ff */
[-C--:B------:R-:W-:Y:S02]  /*1c40*/  IMAD R238, R161, R46.reuse, R238 ;  /* 0x0000002ea1ee7224 */ /* 0x080fe400078e02ee */
[----:B------:R-:W-:-:S05]  /*1c50*/  IMAD.WIDE.U32 R26, R160, R46, R26 ;  /* 0x0000002ea01a7225 */ /* 0x000fca00078e001a */
[----:B------:R-:W-:Y:S01]  /*1c60*/  IADD3 R238, R27, R238, RZ ;  /* 0x000000ee1bee7210 */ /* 0x000fe20007ffe0ff */
[----:B------:R-:W-:Y:S01]  /*1c70*/  IMAD R236, R45, R160, RZ ;  /* 0x000000a02dec7224 */ /* 0x000fe200078e02ff */
[----:B------:R-:W-:-:S03]  /*1c80*/  LEA.HI R50, R54, R49, RZ, 0x5 ;  /* 0x0000003136327211 */ /* 0x000fc600078f28ff */
[----:B------:R-:W-:Y:S01]  /*1c90*/  IMAD R236, R161, R44, R236 ;  /* 0x0000002ca1ec7224 */ /* 0x000fe200078e02ec */
[----:B------:R-:W-:Y:S01]  /*1ca0*/  LOP3.LUT R51, R50, 0xffffffe0, RZ, 0xc0, !PT ;  /* 0xffffffe032337812 */ /* 0x000fe200078ec0ff */
[C---:B------:R-:W-:Y:S01]  /*1cb0*/  IMAD.SHL.U32 R57, R44.reuse, 0x10, RZ ;  /* 0x000000102c397824 */ /* 0x040fe200078e00ff */
[----:B------:R-:W-:Y:S01]  /*1cc0*/  SHF.L.U64.HI R58, R44, 0x4, R45 ;  /* 0x000000042c3a7819 */ /* 0x000fe2000001022d */
[C---:B------:R-:W-:Y:S01]  /*1cd0*/  IMAD.SHL.U32 R55, R46.reuse, 0x10, RZ ;  /* 0x000000102e377824 */ /* 0x040fe200078e00ff */
[----:B------:R-:W-:Y:S01]  /*1ce0*/  SHF.L.U64.HI R56, R46, 0x4, R47 ;  /* 0x000000042e387819 */ /* 0x000fe2000001022f */
[----:B------:R-:W-:Y:S01]  /*1cf0*/  IMAD.IADD R51, R49, 0x1, -R51 ;  /* 0x0000000131337824 */ /* 0x000fe200078e0a33 */
[----:B------:R-:W-:Y:S01]  /*1d00*/  SHF.R.S32.HI R50, RZ, 0x5, R50 ;  /* 0x00000005ff327819 */ /* 0x000fe20000011432 */
[----:B------:R-:W-:Y:S02]  /*1d10*/  IMAD.SHL.U32 R62, R53, 0x4, RZ ;  /* 0x00000004353e7824 */ /* 0x000fe400078e00ff */
[----:B--2---:R-:W-:-:S04]  /*1d20*/  @P1 IMAD.WIDE.U32 R30, R22, R15, RZ ;  /* 0x0000000f161e1225 */ /* 0x004fc800078e00ff */
[----:B------:R-:W-:Y:S02]  /*1d30*/  @P1 IMAD R15, R23, R15, RZ ;  /* 0x0000000f170f1224 */ /* 0x000fe400078e02ff */
[----:B---3--:R-:W-:-:S04]  /*1d40*/  @!P1 IMAD R13, R21, R244, RZ ;  /* 0x000000f4150d9224 */ /* 0x008fc800078e02ff */
[C---:B------:R-:W-:Y:S02]  /*1d50*/  @!P1 IMAD R13, R20.reuse, R60, R13 ;  /* 0x0000003c140d9224 */ /* 0x040fe400078e020d */
[----:B------:R-:W-:-:S04]  /*1d60*/  @!P1 IMAD.WIDE.U32 R20, R20, R244, RZ ;  /* 0x000000f414149225 */ /* 0x000fc800078e00ff */
[----:B------:R-:W-:Y:S02]  /*1d70*/  @P1 IMAD.MOV.U32 R3, RZ, RZ, R30 ;  /* 0x000000ffff031224 */ /* 0x000fe400078e001e */
[----:B------:R-:W-:Y:S01]  /*1d80*/  @!P1 IMAD.MOV.U32 R3, RZ, RZ, R20 ;  /* 0x000000ffff039224 */ /* 0x000fe200078e0014 */
[----:B------:R-:W-:Y:S02]  /*1d90*/  @P1 IADD3 R15, R31, R15, RZ ;  /* 0x0000000f1f0f1210 */ /* 0x000fe40007ffe0ff */
[----:B------:R-:W-:Y:S02]  /*1da0*/  @!P1 IADD3 R15, R21, R13, RZ ;  /* 0x0000000d150f9210 */ /* 0x000fe40007ffe0ff */
[----:B------:R-:W-:Y:S01]  /*1db0*/  IADD3 R30, P0, R18, R3, RZ ;  /* 0x00000003121e7210 */ /* 0x000fe20007f1e0ff */
[----:B------:R-:W-:-:S04]  /*1dc0*/  IMAD R3, R25, R243, RZ ;  /* 0x000000f319037224 */ /* 0x000fc800078e02ff */
[----:B------:R-:W-:Y:S02]  /*1dd0*/  IMAD.X R31, R19, 0x1, R15, P0 ;  /* 0x00000001131f7824 */ /* 0x000fe400000e060f */
[----:B------:R-:W-:Y:S02]  /*1de0*/  IMAD R3, R24, R14, R3 ;  /* 0x0000000e18037224 */ /* 0x000fe400078e0203 */
[----:B------:R-:W-:-:S05]  /*1df0*/  IMAD.WIDE.U32 R30, R243, R24, R30 ;  /* 0x00000018f31e7225 */ /* 0x000fca00078e001e */
[----:B------:R-:W-:Y:S02]  /*1e00*/  IADD3 R163, R31, R3, RZ ;  /* 0x000000031fa37210 */ /* 0x000fe40007ffe0ff */
[----:B------:R-:W-:Y:S02]  /*1e10*/  SHF.R.S32.HI R3, RZ, 0x1f, R61 ;  /* 0x0000001fff037819 */ /* 0x000fe4000001143d */
[----:B------:R-:W-:Y:S02]  /*1e20*/  IADD3 R14, P0, R18, R5, RZ ;  /* 0x00000005120e7210 */ /* 0x000fe40007f1e0ff */
[----:B------:R-:W-:Y:S02]  /*1e30*/  LEA.HI R3, R3, R61, RZ, 0x7 ;  /* 0x0000003d03037211 */ /* 0x000fe400078f38ff */
[----:B------:R-:W-:Y:S02]  /*1e40*/  LEA.HI R13, R54, R49, RZ, 0x6 ;  /* 0x00000031360d7211 */ /* 0x000fe400078f30ff */
[----:B------:R-:W-:-:S02]  /*1e50*/  LOP3.LUT R20, R159, 0x38, R18, 0xf8, !PT ;  /* 0x000000389f147812 */ /* 0x000fc400078ef812 */
[----:B------:R-:W-:Y:S01]  /*1e60*/  SHF.R.S32.HI R89, RZ, 0x7, R3 ;  /* 0x00000007ff597819 */ /* 0x000fe20000011403 */
[----:B------:R-:W-:Y:S01]  /*1e70*/  IMAD.X R15, R19, 0x1, R4, P0 ;  /* 0x00000001130f7824 */ /* 0x000fe200000e0604 */
[----:B------:R-:W-:Y:S01]  /*1e80*/  SHF.R.U32.HI R159, RZ, 0x3, R159 ;  /* 0x00000003ff9f7819 */ /* 0x000fe2000001169f */
[----:B------:R-:W-:Y:S01]  /*1e90*/  IMAD.SHL.U32 R13, R13, 0x8, RZ ;  /* 0x000000080d0d7824 */ /* 0x000fe200078e00ff */
[----:B----4-:R-:W-:Y:S02]  /*1ea0*/  LEA R239, P0, R26, R6, 0x1 ;  /* 0x000000061aef7211 */ /* 0x010fe400078008ff */
[----:B------:R-:W-:Y:S02]  /*1eb0*/  VIMNMX R89, R235, R89, !PT ;  /* 0x00000059eb597248 */ /* 0x000fe40007fe0100 */
[----:B------:R-:W-:Y:S02]  /*1ec0*/  LOP3.LUT R159, R20, R159, RZ, 0x3c, !PT ;  /* 0x0000009f149f7212 */ /* 0x000fe400078e3cff */
[----:B------:R-:W-:Y:S01]  /*1ed0*/  LEA.HI.X R238, R26, R7, R238, 0x1, P0 ;  /* 0x000000071aee7211 */ /* 0x000fe200000f0cee */
[--C-:B------:R-:W-:Y:S01]  /*1ee0*/  @P1 IMAD.MOV.U32 R166, RZ, RZ, R22.reuse ;  /* 0x000000ffffa61224 */ /* 0x100fe200078e0016 */
[----:B------:R-:W-:Y:S01]  /*1ef0*/  ISETP.GT.AND P0, PT, R39, R89, PT ;  /* 0x000000592700720c */ /* 0x000fe20003f04270 */
[----:B------:R-:W-:Y:S01]  /*1f00*/  @!P1 IMAD.MOV.U32 R166, RZ, RZ, R22 ;  /* 0x000000ffffa69224 */ /* 0x000fe200078e0016 */
[----:B------:R-:W-:Y:S01]  /*1f10*/  LOP3.LUT R159, R159, 0xfffffe00, R13, 0xf8, !PT ;  /* 0xfffffe009f9f7812 */ /* 0x000fe200078ef80d */
[----:B------:R-:W-:Y:S01]  /*1f20*/  IMAD.WIDE R12, R241, 0x40, R160 ;  /* 0x00000040f10c7825 */ /* 0x000fe200078e02a0 */
[----:B------:R-:W-:-:S03]  /*1f30*/  MOV R162, R30 ;  /* 0x0000001e00a27202 */ /* 0x000fc60000000f00 */
[--C-:B------:R-:W-:Y:S01]  /*1f40*/  @P1 IMAD.MOV.U32 R167, RZ, RZ, R23.reuse ;  /* 0x000000ffffa71224 */ /* 0x100fe200078e0017 */
[----:B------:R-:W-:Y:S01]  /*1f50*/  LEA.HI R54, R54, R49, RZ, 0x4 ;  /* 0x0000003136367211 */ /* 0x000fe200078f20ff */
[----:B------:R-:W-:Y:S02]  /*1f60*/  @!P1 IMAD.MOV.U32 R167, RZ, RZ, R23 ;  /* 0x000000ffffa79224 */ /* 0x000fe400078e0017 */
[----:B------:R-:W-:-:S04]  /*1f70*/  IMAD.WIDE.U32 R4, R160, R44, R14 ;  /* 0x0000002ca0047225 */ /* 0x000fc800078e000e */
[----:B------:R-:W-:Y:S01]  /*1f80*/  IMAD R164, R13, R166, RZ ;  /* 0x000000a60da47224 */ /* 0x000fe200078e02ff */
[----:B------:R-:W-:Y:S01]  /*1f90*/  LEA R237, P1, R4, R16, 0x1 ;  /* 0x0000001004ed7211 */ /* 0x000fe200078208ff */
[----:B------:R-:W-:Y:S01]  /*1fa0*/  IMAD.IADD R236, R5, 0x1, R236 ;  /* 0x0000000105ec7824 */ /* 0x000fe200078e02ec */
[----:B------:R-:W-:Y:S01]  /*1fb0*/  LOP3.LUT R59, R54, 0xfffffff0, RZ, 0xc0, !PT ;  /* 0xfffffff0363b7812 */ /* 0x000fe200078ec0ff */
[C---:B------:R-:W-:Y:S02]  /*1fc0*/  IMAD R164, R12.reuse, R167, R164 ;  /* 0x000000a70ca47224 */ /* 0x040fe400078e02a4 */
[----:B------:R-:W-:Y:S01]  /*1fd0*/  IMAD.WIDE.U32 R162, R12, R166, R162 ;  /* 0x000000a60ca27225 */ /* 0x000fe200078e00a2 */
[----:B------:R-:W-:Y:S02]  /*1fe0*/  LEA.HI.X R236, R4, R17, R236, 0x1, P1 ;  /* 0x0000001104ec7211 */ /* 0x000fe400008f0cec */
[----:B------:R-:W-:Y:S02]  /*1ff0*/  @!P4 MOV R2, RZ ;  /* 0x000000ff0002c202 */ /* 0x000fe40000000f00 */
[----:B------:R-:W-:-:S02]  /*2000*/  SHF.R.S32.HI R54, RZ, 0x4, R54 ;  /* 0x00000004ff367819 */ /* 0x000fc40000011436 */
[----:B------:R-:W-:Y:S02]  /*2010*/  IADD3 R59, -R59, R49, RZ ;  /* 0x000000313b3b7210 */ /* 0x000fe40007ffe1ff */
[----:B------:R-:W-:Y:S01]  /*2020*/  IADD3 R165, R163, R164, RZ ;  /* 0x000000a4a3a57210 */ /* 0x000fe20007ffe0ff */
        /* <DEDUP_REMOVED lines=12> */
[----:B-----5:R-:W-:Y:S01]  /*20f0*/  IMAD.IADD R2, R2, 0x1, R0 ;  /* 0x0000000102027824 */ /* 0x020fe200078e0200 */
        /* <DEDUP_REMOVED lines=40> */
[C---:B------:R-:W-:Y:S01]  /*2380*/  SHF.L.U64.HI R92, R194.reuse, 0x5, R195 ;  /* 0x00000005c25c7819 */ /* 0x040fe200000102c3 */
        /* <DEDUP_REMOVED lines=14> */
[----:B------:R-:W-:Y:S02]  /*2470*/  SHF.R.S32.HI R3, RZ, 0x1f, R0 ;  /* 0x0000001fff037819 */ /* 0x000fe40000011400 */
[----:B------:R-:W-:Y:S01]  /*2480*/  SHF.L.U64.HI R104, R178, 0x5, R179 ;  /* 0x00000005b2687819 */ /* 0x000fe200000102b3 */
[----:B------:R-:W-:Y:S01]  /*2490*/  IMAD.WIDE.U32 R32, R194, 0x30, R192 ;  /* 0x00000030c2207825 */ /* 0x000fe200078e00c0 */
[----:B------:R-:W-:-:S02]  /*24a0*/  SHF.L.U32 R105, R178, 0x5, RZ ;  /* 0x00000005b2697819 */ /* 0x000fc400000006ff */
[----:B------:R-:W-:Y:S01]  /*24b0*/  LEA.HI R140, R13, R13, RZ, 0x1 ;  /* 0x0000000d0d8c7211 */ /* 0x000fe200078f08ff */
[C---:B------:R-:W-:Y:S01]  /*24c0*/  IMAD R17, R178.reuse, R3, R17 ;  /* 0x00000003b2117224 */ /* 0x040fe200078e0211 */
        /* <DEDUP_REMOVED lines=15> */
[----:B------:R-:W-:Y:S01]  /*25c0*/  IMAD.WIDE.U32 R28, R194, R0, R28 ;  /* 0x00000000c21c7225 */ /* 0x000fe200078e001c */
        /* <DEDUP_REMOVED lines=17> */
[----:B------:R-:W-:Y:S02]  /*26e0*/  IMAD.MOV.U32 R16, RZ, RZ, R24 ;  /* 0x000000ffff107224 */ /* 0x000fe400078e0018 */
[----:B------:R-:W-:Y:S01]  /*26f0*/  IMAD R8, R12, R178, RZ ;  /* 0x000000b20c087224 */ /* 0x000fe200078e02ff */
[----:B------:R-:W-:Y:S01]  /*2700*/  IADD3.X R187, ~R92, R96, R27, P0, !PT ;  /* 0x000000605cbb7210 */ /* 0x000fe200007fe51b */
[----:B------:R-:W-:-:S04]  /*2710*/  IMAD.WIDE.U32 R112, R178, R0, R16 ;  /* 0x00000000b2707225 */ /* 0x000fc800078e0010 */
[----:B------:R-:W-:Y:S02]  /*2720*/  IMAD R3, R179, R0, R8 ;  /* 0x00000000b3037224 */ /* 0x000fe400078e0208 */
[----:B------:R-:W-:Y:S02]  /*2730*/  IMAD R114, R12, R194, RZ ;  /* 0x000000c20c727224 */ /* 0x000fe400078e02ff */
[----:B------:R-:W-:Y:S02]  /*2740*/  IMAD.MOV.U32 R12, RZ, RZ, R22 ;  /* 0x000000ffff0c7224 */ /* 0x000fe400078e0016 */
[----:B------:R-:W-:Y:S01]  /*2750*/  IMAD.IADD R3, R113, 0x1, R3 ;  /* 0x0000000171037824 */ /* 0x000fe200078e0203 */
[----:B------:R-:W-:Y:S01]  /*2760*/  LEA R113, P0, R112, R20, 0x1 ;  /* 0x0000001470717211 */ /* 0x000fe200078008ff */
        /* <DEDUP_REMOVED lines=24> */
[----:B------:R-:W-:Y:S01]  /*28f0*/  IMAD R144, R140, 0x50, RZ ;  /* 0x000000508c907824 */ /* 0x000fe200078e02ff */
        /* <DEDUP_REMOVED lines=10> */
[----:B------:R-:W-:Y:S01]  /*29a0*/  IADD3 R119, P2, R4, R119, RZ ;  /* 0x0000007704777210 */ /* 0x000fe20007f5e0ff */
[----:B------:R-:W-:Y:S01]  /*29b0*/  IMAD R111, R179, 0xe0, RZ ;  /* 0x000000e0b36f7824 */ /* 0x000fe200078e02ff */
[----:B------:R-:W-:Y:S01]  /*29c0*/  IADD3 R149, R158, 0x40, RZ ;  /* 0x000000409e957810 */ /* 0x000fe20007ffe0ff */
[----:B------:R-:W-:Y:S01]  /*29d0*/  IMAD.X R37, R7, 0x1, R9, P1 ;  /* 0x0000000107257824 */ /* 0x000fe200008e0609 */
[----:B------:R-:W-:Y:S01]  /*29e0*/  IADD3 R12, P0, R4, R12, RZ ;  /* 0x0000000c040c7210 */ /* 0x000fe20007f1e0ff */
[C---:B------:R-:W-:Y:S01]  /*29f0*/  IMAD.X R118, R5.reuse, 0x1, R118, P2 ;  /* 0x0000000105767824 */ /* 0x040fe200010e0676 */
[----:B------:R-:W-:Y:S01]  /*2a00*/  IADD3 R147, R158, R149, RZ ;  /* 0x000000959e937210 */ /* 0x000fe20007ffe0ff */
[----:B------:R-:W-:Y:S01]  /*2a10*/  IMAD.WIDE.U32 R184, R178, 0x60, RZ ;  /* 0x00000060b2b87825 */ /* 0x000fe200078e00ff */
[----:B------:R-:W-:-:S02]  /*2a20*/  IADD3.X R9, R5, R9, RZ, P0, !PT ;  /* 0x0000000905097210 */ /* 0x000fc400007fe4ff */
[----:B------:R-:W-:Y:S01]  /*2a30*/  IADD3 R80, P2, R78, 0x40, RZ ;  /* 0x000000404e507810 */ /* 0x000fe20007f5e0ff */
[----:B------:R-:W-:Y:S01]  /*2a40*/  IMAD.IADD R145, R158, 0x1, R147 ;  /* 0x000000019e917824 */ /* 0x000fe200078e0293 */
[----:B------:R-:W-:Y:S01]  /*2a50*/  IADD3 R78, P1, P0, R78, 0x40, R57 ;  /* 0x000000404e4e7810 */ /* 0x000fe2000783e039 */
[C---:B------:R-:W-:Y:S01]  /*2a60*/  IMAD.WIDE.U32 R182, R178.reuse, 0xa0, RZ ;  /* 0x000000a0b2b67825 */ /* 0x040fe200078e00ff */
[----:B------:R-:W-:Y:S02]  /*2a70*/  IADD3.X R79, RZ, R77, RZ, P2, !PT ;  /* 0x0000004dff4f7210 */ /* 0x000fe400017fe4ff */
[----:B------:R-:W-:Y:S01]  /*2a80*/  IADD3.X R77, R77, RZ, R58, P1, P0 ;  /* 0x000000ff4d4d7210 */ /* 0x000fe20000fe043a */
[----:B------:R-:W-:Y:S01]  /*2a90*/  IMAD.WIDE.U32 R180, R178, 0xc0, RZ ;  /* 0x000000c0b2b47825 */ /* 0x000fe200078e00ff */
[C---:B------:R-:W-:Y:S02]  /*2aa0*/  IADD3 R76, P0, R57.reuse, R78, RZ ;  /* 0x0000004e394c7210 */ /* 0x040fe40007f1e0ff */
        /* <DEDUP_REMOVED lines=21> */
[C---:B------:R-:W-:Y:S01]  /*2c00*/  SHF.L.U64.HI R107, R108.reuse, 0x1, R107 ;  /* 0x000000016c6b7819 */ /* 0x040fe2000001026b */
        /* <DEDUP_REMOVED lines=20> */
.L_x_4100:
[----:B------:R-:W-:Y:S01]  /*2d50*/  IMAD.SHL.U32 R16, R13, 0x80, RZ ;  /* 0x000000800d107824 */ /* 0x000fe200078e00ff */
[----:B------:R-:W-:Y:S01]  /*2d60*/  BSSY B2, `(.L_x_4029) ;  /* 0x0000a5b000027945 */ /* 0x000fe20003800000 */
[----:B------:R-:W-:Y:S02]  /*2d70*/  IMAD.MOV.U32 R2, RZ, RZ, R113 ;  /* 0x000000ffff027224 */ /* 0x000fe400078e0071 */
[----:B------:R-:W-:Y:S02]  /*2d80*/  VIADD R15, R16, 0xffffff80 ;  /* 0xffffff80100f7836 */ /* 0x000fe40000000000 */
[----:B------:R-:W-:Y:S02]  /*2d90*/  IMAD.MOV.U32 R3, RZ, RZ, R112 ;  /* 0x000000ffff037224 */ /* 0x000fe400078e0070 */
        /* <DEDUP_REMOVED lines=74> */
[----:B--2---:R1:W-:Y:S01]  /*3240*/  @P2 ST.E.128 desc[UR6][R20.64+0x80], R4 ;  /* 0x0000800414002985 */ /* 0x0043e2000c101d06 */
[----:B------:R-:W-:Y:S05]  /*3250*/  @P1 IADD3 R26, P2, R123, R170, RZ ;  /* 0x000000aa7b1a1210 */ /* 0x000fea0007f5e0ff */
[----:B------:R-:W-:Y:S01]  /*3260*/  @P1 IMAD.X R27, R122, 0x1, R63, P2 ;  /* 0x000000017a1b1824 */ /* 0x000fe200010e063f */
[----:B-1----:R-:W2:Y:S04]  /*3270*/  @P1 LD.E.128 R20, desc[UR6][R24.64] ;  /* 0x0000000618141980 */ /* 0x002ea8000c101d00 */
        /* <DEDUP_REMOVED lines=122> */
.L_x_4033:
[----:B------:R-:W-:Y:S05]  /*3a20*/  BSYNC B0 ;  /* 0x0000000000007941 */ /* 0x000fea0003800000 */
.L_x_4032:
        /* <DEDUP_REMOVED lines=118> */
.L_x_4035:
[----:B------:R-:W-:Y:S05]  /*4190*/  BSYNC B0 ;  /* 0x0000000000007941 */ /* 0x000fea0003800000 */
.L_x_4034:
[----:B------:R-:W-:Y:S04]  /*41a0*/  BSSY B0, `(.L_x_4036) ;  /* 0x000006a000007945 */ /* 0x000fe80003800000 */
[----:B------:R-:W-:Y:S05]  /*41b0*/  @!P1 BRA `(.L_x_4037) ;  /* 0x0000000400a09947 */ /* 0x000fea0003800000 */
[C---:B-12---:R-:W-:Y:S01]  /*41c0*/  LEA R20, P1, R93.reuse, R115, 0x1 ;  /* 0x000000735d147211 */ /* 0x046fe200078208ff */
        /* <DEDUP_REMOVED lines=103> */
.L_x_4037:
[----:B------:R-:W-:Y:S05]  /*4840*/  BSYNC B0 ;  /* 0x0000000000007941 */ /* 0x000fea0003800000 */
.L_x_4036:
        /* <DEDUP_REMOVED lines=112> */
.L_x_4039:
[----:B------:R-:W-:Y:S05]  /*4f50*/  BSYNC B0 ;  /* 0x0000000000007941 */ /* 0x000fea0003800000 */
.L_x_4038:
[----:B------:R-:W-:Y:S04]  /*4f60*/  BSSY B0, `(.L_x_4040) ;  /* 0x000006a000007945 */ /* 0x000fe80003800000 */
[----:B------:R-:W-:Y:S05]  /*4f70*/  @!P5 BRA `(.L_x_4041) ;  /* 0x0000000400a0d947 */ /* 0x000fea0003800000 */
[C---:B-1234-:R-:W-:Y:S01]  /*4f80*/  LEA R20, P1, R95.reuse, R115, 0x1 ;  /* 0x000000735f147211 */ /* 0x05efe200078208ff */
        /* <DEDUP_REMOVED lines=38> */
[----:B------:R-:W-:Y:S01]  /*51f0*/  @!P0 FMUL.FTZ R35, R7, R28 ;  /* 0x0000001c07238220 */ /* 0x000fe20000410000 */
        /* <DEDUP_REMOVED lines=64> */
.L_x_4041:
[----:B------:R-:W-:Y:S05]  /*5600*/  BSYNC B0 ;  /* 0x0000000000007941 */ /* 0x000fea0003800000 */
.L_x_4040:
        /* <DEDUP_REMOVED lines=112> */
.L_x_4043:
[----:B------:R-:W-:Y:S05]  /*5d10*/  BSYNC B0 ;  /* 0x0000000000007941 */ /* 0x000fea0003800000 */
.L_x_4042:
        /* <DEDUP_REMOVED lines=112> */
.L_x_4045:
[----:B------:R-:W-:Y:S05]  /*6420*/  BSYNC B0 ;  /* 0x0000000000007941 */ /* 0x000fea0003800000 */
.L_x_4044:
        /* <DEDUP_REMOVED lines=112> */
.L_x_4047:
[----:B------:R-:W-:Y:S05]  /*6b30*/  BSYNC B0 ;  /* 0x0000000000007941 */ /* 0x000fea0003800000 */
.L_x_4046:
        /* <DEDUP_REMOVED lines=9> */
.L_x_4031:
        /* <DEDUP_REMOVED lines=92> */
.L_x_4052:
[----:B------:R-:W-:Y:S05]  /*7190*/  BSYNC B0 ;  /* 0x0000000000007941 */ /* 0x000fea0003800000 */
.L_x_4051:
        /* <DEDUP_REMOVED lines=87> */
.L_x_4054:
[----:B------:R-:W-:Y:S05]  /*7710*/  BSYNC B0 ;  /* 0x0000000000007941 */ /* 0x000fea0003800000 */
.L_x_4053:
[----:B-----5:R3:W-:Y:S02]  /*7720*/  ST.E.128 desc[UR6][R198.64+0x80], R20 ;  /* 0x00008014c6007985 */ /* 0x0207e4000c101d06 */
.L_x_4050:
[----:B------:R-:W-:Y:S05]  /*7730*/  BSYNC B1 ;  /* 0x0000000000017941 */ /* 0x000fea0003800000 */
.L_x_4049:
[C---:B------:R-:W-:Y:S01]  /*7740*/  ISETP.GE.AND P0, PT, R157.reuse, R197, PT ;  /* 0x000000c59d00720c */ /* 0x040fe20003f06270 */
[----:B------:R-:W-:Y:S03]  /*7750*/  BSSY B1, `(.L_x_4055) ;  /* 0x00000bc000017945 */ /* 0x000fe60003800000 */
[----:B------:R-:W-:Y:S11]  /*7760*/  ISETP.GE.AND P0, PT, R157, R196, !P0 ;  /* 0x000000c49d00720c */ /* 0x000ff60004706270 */
[----:B------:R-:W-:Y:S02]  /*7770*/  @!UPT UIADD3 URZ, URZ, URZ, URZ ;  /* 0x0000003f3f3ff290 */ /* 0x000fe4000fffe03f */
[----:B------:R-:W-:Y:S05]  /*7780*/  @!P0 BRA `(.L_x_4056) ;  /* 0x0000000800e08947 */ /* 0x000fea0003800000 */
[C---:B------:R-:W-:Y:S01]  /*7790*/  LEA R4, P3, R91.reuse, R115, 0x1 ;  /* 0x000000735b047211 */ /* 0x040fe200078608ff */
        /* <DEDUP_REMOVED lines=91> */
.L_x_4058:
[----:B------:R-:W-:Y:S05]  /*7d50*/  BSYNC B0 ;  /* 0x0000000000007941 */ /* 0x000fea0003800000 */
.L_x_4057:
        /* <DEDUP_REMOVED lines=89> */
.L_x_4060:
[----:B------:R-:W-:Y:S05]  /*82f0*/  BSYNC B0 ;  /* 0x0000000000007941 */ /* 0x000fea0003800000 */
.L_x_4059:
[----:B-----5:R4:W-:Y:S02]  /*8300*/  ST.E.128 desc[UR6][R204.64], R20 ;  /* 0x00000014cc007985 */ /* 0x0209e4000c101d06 */
.L_x_4056:
[----:B------:R-:W-:Y:S05]  /*8310*/  BSYNC B1 ;  /* 0x0000000000017941 */ /* 0x000fea0003800000 */
.L_x_4055:
[C---:B------:R-:W-:Y:S01]  /*8320*/  ISETP.GE.AND P0, PT, R156.reuse, R197, PT ;  /* 0x000000c59c00720c */ /* 0x040fe20003f06270 */
[----:B------:R-:W-:Y:S03]  /*8330*/  BSSY B1, `(.L_x_4061) ;  /* 0x00000bc000017945 */ /* 0x000fe60003800000 */
[----:B------:R-:W-:Y:S11]  /*8340*/  ISETP.GE.AND P0, PT, R156, R196, !P0 ;  /* 0x000000c49c00720c */ /* 0x000ff60004706270 */
[----:B------:R-:W-:Y:S02]  /*8350*/  @!UPT UIADD3 URZ, URZ, URZ, URZ ;  /* 0x0000003f3f3ff290 */ /* 0x000fe4000fffe03f */
[----:B------:R-:W-:Y:S05]  /*8360*/  @!P0 BRA `(.L_x_4062) ;  /* 0x0000000800e08947 */ /* 0x000fea0003800000 */
[C---:B-1----:R-:W-:Y:S01]  /*8370*/  LEA R4, P3, R93.reuse, R115, 0x1 ;  /* 0x000000735d047211 */ /* 0x042fe200078608ff */
[----:B------:R-:W-:Y:S01]  /*8380*/  BSSY B0, `(.L_x_4063) ;  /* 0x000005b000007945 */ /* 0x000fe20003800000 */
[----:B------:R-:W-:Y:S02]  /*8390*/  ISETP.GE.AND P2, PT, R18, R17, PT ;  /* 0x000000111200720c */ /* 0x000fe40003f46270 */
[----:B------:R-:W-:Y:S02]  /*83a0*/  LEA.HI.X R5, R93, R114, R92, 0x1, P3 ;  /* 0x000000725d057211 */ /* 0x000fe400018f0c5c */
[C---:B--2-4-:R-:W-:Y:S02]  /*83b0*/  LEA R204, P1, R87.reuse, R121, 0x1 ;  /* 0x0000007957cc7211 */ /* 0x054fe400078208ff */
        /* <DEDUP_REMOVED lines=87> */
.L_x_4064:
[----:B------:R-:W-:Y:S05]  /*8930*/  BSYNC B0 ;  /* 0x0000000000007941 */ /* 0x000fea0003800000 */
.L_x_4063:
        /* <DEDUP_REMOVED lines=89> */
.L_x_4066:
[----:B------:R-:W-:Y:S05]  /*8ed0*/  BSYNC B0 ;  /* 0x0000000000007941 */ /* 0x000fea0003800000 */
.L_x_4065:
[----:B-----5:R3:W-:Y:S02]  /*8ee0*/  ST.E.128 desc[UR6][R204.64], R20 ;  /* 0x00000014cc007985 */ /* 0x0207e4000c101d06 */
.L_x_4062:
[----:B------:R-:W-:Y:S05]  /*8ef0*/  BSYNC B1 ;  /* 0x0000000000017941 */ /* 0x000fea0003800000 */
.L_x_4061:
        /* <DEDUP_REMOVED lines=103> */
.L_x_4070:
[----:B------:R-:W-:Y:S05]  /*9570*/  BSYNC B0 ;  /* 0x0000000000007941 */ /* 0x000fea0003800000 */
.L_x_4069:
        /* <DEDUP_REMOVED lines=89> */
.L_x_4072:
[----:B------:R-:W-:Y:S05]  /*9b10*/  BSYNC B0 ;  /* 0x0000000000007941 */ /* 0x000fea0003800000 */
.L_x_4071:
[----:B-----5:R3:W-:Y:S02]  /*9b20*/  ST.E.128 desc[UR6][R204.64], R20 ;  /* 0x00000014cc007985 */ /* 0x0207e4000c101d06 */
.L_x_4068:
[----:B------:R-:W-:Y:S05]  /*9b30*/  BSYNC B1 ;  /* 0x0000000000017941 */ /* 0x000fea0003800000 */
.L_x_4067:
        /* <DEDUP_REMOVED lines=9> */
[C---:B--234-:R-:W-:Y:S02]  /*9bd0*/  LEA R204, P1, R83.reuse, R121, 0x1 ;  /* 0x0000007953cc7211 */ /* 0x05cfe400078208ff */
        /* <DEDUP_REMOVED lines=87> */
.L_x_4076:
[----:B------:R-:W-:Y:S05]  /*a150*/  BSYNC B0 ;  /* 0x0000000000007941 */ /* 0x000fea0003800000 */
.L_x_4075:
        /* <DEDUP_REMOVED lines=89> */
.L_x_4078:
[----:B------:R-:W-:Y:S05]  /*a6f0*/  BSYNC B0 ;  /* 0x0000000000007941 */ /* 0x000fea0003800000 */
.L_x_4077:
[----:B-----5:R3:W-:Y:S02]  /*a700*/  ST.E.128 desc[UR6][R204.64], R20 ;  /* 0x00000014cc007985 */ /* 0x0207e4000c101d06 */
.L_x_4074:
[----:B------:R-:W-:Y:S05]  /*a710*/  BSYNC B1 ;  /* 0x0000000000017941 */ /* 0x000fea0003800000 */
.L_x_4073:
        /* <DEDUP_REMOVED lines=103> */
.L_x_4082:
[----:B------:R-:W-:Y:S05]  /*ad90*/  BSYNC B0 ;  /* 0x0000000000007941 */ /* 0x000fea0003800000 */
.L_x_4081:
        /* <DEDUP_REMOVED lines=89> */
.L_x_4084:
[----:B------:R-:W-:Y:S05]  /*b330*/  BSYNC B0 ;  /* 0x0000000000007941 */ /* 0x000fea0003800000 */
.L_x_4083:
[----:B-----5:R3:W-:Y:S02]  /*b340*/  ST.E.128 desc[UR6][R204.64], R20 ;  /* 0x00000014cc007985 */ /* 0x0207e4000c101d06 */
.L_x_4080:
[----:B------:R-:W-:Y:S05]  /*b350*/  BSYNC B1 ;  /* 0x0000000000017941 */ /* 0x000fea0003800000 */
.L_x_4079:
        /* <DEDUP_REMOVED lines=103> */
.L_x_4088:
[----:B------:R-:W-:Y:S05]  /*b9d0*/  BSYNC B0 ;  /* 0x0000000000007941 */ /* 0x000fea0003800000 */
.L_x_4087:
        /* <DEDUP_REMOVED lines=89> */
.L_x_4090:
[----:B------:R-:W-:Y:S05]  /*bf70*/  BSYNC B0 ;  /* 0x0000000000007941 */ /* 0x000fea0003800000 */
.L_x_4089:
[----:B-----5:R3:W-:Y:S02]  /*bf80*/  ST.E.128 desc[UR6][R204.64], R20 ;  /* 0x00000014cc007985 */ /* 0x0207e4000c101d06 */
.L_x_4086:
[----:B------:R-:W-:Y:S05]  /*bf90*/  BSYNC B1 ;  /* 0x0000000000017941 */ /* 0x000fea0003800000 */
.L_x_4085:
        /* <DEDUP_REMOVED lines=103> */
.L_x_4094:
[----:B------:R-:W-:Y:S05]  /*c610*/  BSYNC B0 ;  /* 0x0000000000007941 */ /* 0x000fea0003800000 */
.L_x_4093:
        /* <DEDUP_REMOVED lines=89> */
.L_x_4096:
[----:B------:R-:W-:Y:S05]  /*cbb0*/  BSYNC B0 ;  /* 0x0000000000007941 */ /* 0x000fea0003800000 */
.L_x_4095:
[----:B-----5:R3:W-:Y:S02]  /*cbc0*/  ST.E.128 desc[UR6][R202.64], R32 ;  /* 0x00000020ca007985 */ /* 0x0207e4000c101d06 */
.L_x_4092:
[----:B------:R-:W-:Y:S05]  /*cbd0*/  BSYNC B1 ;  /* 0x0000000000017941 */ /* 0x000fea0003800000 */
.L_x_4091:
        /* <DEDUP_REMOVED lines=11> */
.L_x_4030:
[--C-:B------:R-:W-:Y:S01]  /*cc90*/  @P0 IMAD.MOV.U32 R20, RZ, RZ, R115.reuse ;  /* 0x000000ffff140224 */ /* 0x100fe200078e0073 */
        /* <DEDUP_REMOVED lines=103> */
.L_x_4048:
[----:B------:R-:W-:Y:S05]  /*d310*/  BSYNC B2 ;  /* 0x0000000000027941 */ /* 0x000fea0003800000 */
.L_x_4029:
        /* <DEDUP_REMOVED lines=91> */
.L_x_4098:
        /* <DEDUP_REMOVED lines=12> */
.L_x_4099:
[----:B------:R-:W-:Y:S05]  /*d990*/  BSYNC B0 ;  /* 0x0000000000007941 */ /* 0x000fea0003800000 */
.L_x_4097:
[----:B------:R-:W-:Y:S04]  /*d9a0*/  IADD3 R13, R13, -0x1, RZ ;  /* 0xffffffff0d0d7810 */ /* 0x000fe80007ffe0ff */
[----:B------:R-:W-:Y:S11]  /*d9b0*/  ISETP.GT.AND P0, PT, R13, R89, PT ;  /* 0x000000590d00720c */ /* 0x000ff60003f04270 */
[----:B------:R-:W-:Y:S02]  /*d9c0*/  @!UPT UIADD3 URZ, URZ, URZ, URZ ;  /* 0x0000003f3f3ff290 */ /* 0x000fe4000fffe03f */
[----:B------:R-:W-:Y:S05]  /*d9d0*/  @P0 BRA `(.L_x_4100) ;  /* 0xffffff5000dc0947 */ /* 0x000fea000383ffff */
.L_x_4028:
[----:B------:R-:W-:Y:S05]  /*d9e0*/  WARPSYNC.ALL ;  /* 0x0000000000007948 */ /* 0x000fea0003800000 */
[----:B------:R-:W-:Y:S06]  /*d9f0*/  BAR.SYNC.DEFER_BLOCKING 0x0 ;  /* 0x0000000000007b1d */ /* 0x000fec0000010000 */
[----:B------:R-:W2:Y:S02]  /*da00*/  LD.E R0, desc[UR6][R10.64+0xd0] ;  /* 0x0000d0060a007980 */ /* 0x000ea4000c101900 */
[----:B------:R-:W1:Y:S01]  /*da10*/  S2UR UR4, SR_CgaCtaId ;  /* 0x00000000000479c3 */ /* 0x000e620000008800 */
[----:B------:R-:W-:Y:S01]  /*da20*/  UMOV UR5, 0x400 ;  /* 0x0000040000057882 */ /* 0x000fe20000000000 */
[----:B------:R-:W-:Y:S01]  /*da30*/  BSSY B2, `(.L_x_4101) ;  /* 0x0000502000027945 */ /* 0x000fe20003800000 */
[C---:B-----5:R-:W-:Y:S01]  /*da40*/  SHF.L.U64.HI R2, R166.reuse, 0x4, R167 ;  /* 0x00000004a6027819 */ /* 0x060fe200000102a7 */
[----:B------:R-:W-:Y:S01]  /*da50*/  IMAD.SHL.U32 R4, R166, 0x10, RZ ;  /* 0x00000010a6047824 */ /* 0x000fe200078e00ff */
[----:B-1----:R-:W-:-:S06]  /*da60*/  ULEA UR4, UR4, UR5, 0x18 ;  /* 0x0000000504047291 */ /* 0x002fcc000f8ec03f */
[----:B------:R-:W-:Y:S02]  /*da70*/  LEA R245, R159, UR4, 0x1 ;  /* 0x000000049ff57c11 */ /* 0x000fe4000f8e08ff */
[----:B--2---:R-:W-:-:S13]  /*da80*/  ISETP.NE.AND P0, PT, R0, RZ, PT ;  /* 0x000000ff0000720c */ /* 0x004fda0003f05270 */
[----:B------:R-:W-:Y:S05]  /*da90*/  @!P0 BRA `(.L_x_4102) ;  /* 0x0000004c005c8947 */ /* 0x000fea0003800000 */
[----:B---34-:R-:W2:Y:S04]  /*daa0*/  LD.E.64 R6, desc[UR6][R10.64+0xf0] ;  /* 0x0000f0060a067980 */ /* 0x018ea8000c101b00 */
        /* <DEDUP_REMOVED lines=10> */
[----:B------:R-:W-:Y:S02]  /*db50*/  LEA.HI R12, R0, R0, RZ, 0x1 ;  /* 0x00000000000c7211 */ /* 0x000fe400078f08ff */
[----:B------:R-:W-:Y:S02]  /*db60*/  LEA R5, P0, R166, R162, 0x5 ;  /* 0x000000a2a6057211 */ /* 0x000fe400078028ff */
[----:B---3--:R-:W-:Y:S01]  /*db70*/  ISETP.NE.AND P4, PT, R3, RZ, PT ;  /* 0x000000ff0300720c */ /* 0x008fe20003f85270 */
[----:B------:R-:W-:Y:S01]  /*db80*/  IMAD.MOV.U32 R164, RZ, RZ, R162 ;  /* 0x000000ffffa47224 */ /* 0x000fe200078e00a2 */
[----:B------:R-:W-:Y:S01]  /*db90*/  LEA R40, P2, R162, R168, 0x1 ;  /* 0x000000a8a2287211 */ /* 0x000fe200078408ff */
[----:B------:R-:W-:-:S03]  /*dba0*/  IMAD R7, R167, 0x30, RZ ;  /* 0x00000030a7077824 */ /* 0x000fc600078e02ff */
[--C-:B------:R-:W-:Y:S01]  /*dbb0*/  LEA.HI.X R41, R162, R169, R165.reuse, 0x1, P2 ;  /* 0x000000a9a2297211 */ /* 0x100fe200010f0ca5 */
[----:B-1----:R-:W-:Y:S01]  /*dbc0*/  IMAD.X R8, R2, 0x1, R165, P1 ;  /* 0x0000000102087824 */ /* 0x002fe200008e06a5 */
[----:B------:R-:W-:Y:S02]  /*dbd0*/  SHF.R.S32.HI R2, RZ, 0x1, R12 ;  /* 0x00000001ff027819 */ /* 0x000fe4000001140c */
[----:B------:R-:W-:Y:S02]  /*dbe0*/  LEA.HI.X R9, R166, R165, R167, 0x5, P0 ;  /* 0x000000a5a6097211 */ /* 0x000fe400000f2ca7 */
[C---:B------:R-:W-:Y:S01]  /*dbf0*/  LEA R34, P0, R5.reuse, R168, 0x1 ;  /* 0x000000a805227211 */ /* 0x040fe200078008ff */
        /* <DEDUP_REMOVED lines=76> */
.L_x_4107:
[----:B------:R-:W-:Y:S05]  /*e0c0*/  BSYNC B0 ;  /* 0x0000000000007941 */ /* 0x000fea0003800000 */
.L_x_4106:
        /* <DEDUP_REMOVED lines=49> */
.L_x_4109:
[----:B------:R-:W-:Y:S05]  /*e3e0*/  BSYNC B0 ;  /* 0x0000000000007941 */ /* 0x000fea0003800000 */
.L_x_4108:
[----:B-----5:R3:W-:Y:S02]  /*e3f0*/  STS.128 [R245+0x2000], R12 ;  /* 0x0020000cf5007388 */ /* 0x0207e40000000c00 */
.L_x_4105:
[----:B------:R-:W-:Y:S05]  /*e400*/  BSYNC B1 ;  /* 0x0000000000017941 */ /* 0x000fea0003800000 */
.L_x_4104:
        /* <DEDUP_REMOVED lines=59> */
.L_x_4113:
[----:B------:R-:W-:Y:S05]  /*e7c0*/  BSYNC B0 ;  /* 0x0000000000007941 */ /* 0x000fea0003800000 */
.L_x_4112:
        /* <DEDUP_REMOVED lines=12> */
[----:B-1-3--:R-:W-:Y:S02]  /*e890*/  LOP3.LUT R36, R14, 0xffff0000, RZ, 0xc0, !PT ;  /* 0xffff00000e247812 */ /* 0x00afe400078ec0ff */
        /* <DEDUP_REMOVED lines=35> */
.L_x_4115:
[----:B------:R-:W-:Y:S05]  /*ead0*/  BSYNC B0 ;  /* 0x0000000000007941 */ /* 0x000fea0003800000 */
.L_x_4114:
[----:B-----5:R4:W-:Y:S02]  /*eae0*/  STS.128 [R245+0x2800], R12 ;  /* 0x0028000cf5007388 */ /* 0x0209e40000000c00 */
.L_x_4111:
[----:B------:R-:W-:Y:S05]  /*eaf0*/  BSYNC B1 ;  /* 0x0000000000017941 */ /* 0x000fea0003800000 */
.L_x_4110:
        /* <DEDUP_REMOVED lines=9> */
[C---:B------:R-:W-:Y:S01]  /*eb90*/  IMAD.SHL.U32 R42, R5.reuse, 0x2, RZ ;  /* 0x00000002052a7824 */ /* 0x040fe200078e00ff */
[----:B------:R-:W-:Y:S02]  /*eba0*/  ISETP.GE.AND P0, PT, R18, R0, PT ;  /* 0x000000001200720c */ /* 0x000fe40003f06270 */
[----:B------:R-:W-:Y:S02]  /*ebb0*/  SHF.L.U64.HI R4, R5, 0x1, R4 ;  /* 0x0000000105047819 */ /* 0x000fe40000010204 */
[-C--:B-12--5:R-:W-:Y:S02]  /*ebc0*/  IADD3 R40, P2, R30, R42.reuse, RZ ;  /* 0x0000002a1e287210 */ /* 0x0a6fe40007f5e0ff */
        /* <DEDUP_REMOVED lines=47> */
.L_x_4119:
[----:B------:R-:W-:Y:S05]  /*eec0*/  BSYNC B0 ;  /* 0x0000000000007941 */ /* 0x000fea0003800000 */
.L_x_4118:
        /* <DEDUP_REMOVED lines=48> */
.L_x_4121:
[----:B------:R-:W-:Y:S05]  /*f1d0*/  BSYNC B0 ;  /* 0x0000000000007941 */ /* 0x000fea0003800000 */
.L_x_4120:
[----:B-----5:R2:W-:Y:S02]  /*f1e0*/  STS.128 [R245+0x3000], R12 ;  /* 0x0030000cf5007388 */ /* 0x0205e40000000c00 */
.L_x_4117:
[----:B------:R-:W-:Y:S05]  /*f1f0*/  BSYNC B1 ;  /* 0x0000000000017941 */ /* 0x000fea0003800000 */
.L_x_4116:
        /* <DEDUP_REMOVED lines=59> */
.L_x_4124:
[----:B------:R-:W-:Y:S05]  /*f5b0*/  BSYNC B0 ;  /* 0x0000000000007941 */ /* 0x000fea0003800000 */
.L_x_4123:
        /* <DEDUP_REMOVED lines=48> */
.L_x_4126:
[----:B------:R-:W-:Y:S05]  /*f8c0*/  BSYNC B0 ;  /* 0x0000000000007941 */ /* 0x000fea0003800000 */
.L_x_4125:
[----:B-----5:R2:W-:Y:S01]  /*f8d0*/  STS.128 [R245+0x3800], R12 ;  /* 0x0038000cf5007388 */ /* 0x0205e20000000c00 */
[----:B------:R-:W-:Y:S05]  /*f8e0*/  BRA `(.L_x_4122) ;  /* 0x0000003000587947 */ /* 0x000fea0003800000 */
.L_x_4103:
        /* <DEDUP_REMOVED lines=89> */
.L_x_4130:
[----:B------:R-:W-:Y:S05]  /*fe80*/  BSYNC B0 ;  /* 0x0000000000007941 */ /* 0x000fea0003800000 */
.L_x_4129:
        /* <DEDUP_REMOVED lines=89> */
.L_x_4132:
[----:B------:R-:W-:Y:S05]  /*10420*/  BSYNC B0 ;  /* 0x0000000000007941 */ /* 0x000fea0003800000 */
.L_x_4131:
[----:B-----5:R3:W-:Y:S02]  /*10430*/  STS.128 [R245+0x2000], R24 ;  /* 0x00200018f5007388 */ /* 0x0207e40000000c00 */
.L_x_4128:
[----:B------:R-:W-:Y:S05]  /*10440*/  BSYNC B1 ;  /* 0x0000000000017941 */ /* 0x000fea0003800000 */
.L_x_4127:
        /* <DEDUP_REMOVED lines=30> */
[C---:B-12---:R-:W-:Y:S01]  /*10630*/  IMAD.U32 R40, R24.reuse, 0x10000, RZ ;  /* 0x0001000018287824 */ /* 0x046fe200078e00ff */
[----:B------:R-:W-:Y:S01]  /*10640*/  LOP3.LUT R38, R24, 0xffff0000, RZ, 0xc0, !PT ;  /* 0xffff000018267812 */ /* 0x000fe200078ec0ff */
[C---:B------:R-:W-:Y:S01]  /*10650*/  IMAD.U32 R42, R25.reuse, 0x10000, RZ ;  /* 0x00010000192a7824 */ /* 0x040fe200078e00ff */
        /* <DEDUP_REMOVED lines=61> */
.L_x_4136:
[----:B------:R-:W-:Y:S05]  /*10a30*/  BSYNC B0 ;  /* 0x0000000000007941 */ /* 0x000fea0003800000 */
.L_x_4135:
        /* <DEDUP_REMOVED lines=29> */
[----:B---34-:R-:W-:Y:S01]  /*10c10*/  IMAD.U32 R36, R24, 0x10000, RZ ;  /* 0x0001000018247824 */ /* 0x018fe200078e00ff */
[----:B------:R-:W-:Y:S01]  /*10c20*/  SHF.L.U32 R38, R25, 0x10, RZ ;  /* 0x0000001019267819 */ /* 0x000fe200000006ff */
        /* <DEDUP_REMOVED lines=61> */
.L_x_4138:
[----:B------:R-:W-:Y:S05]  /*11000*/  BSYNC B0 ;  /* 0x0000000000007941 */ /* 0x000fea0003800000 */
.L_x_4137:
[----:B-----5:R1:W-:Y:S02]  /*11010*/  STS.128 [R245+0x2800], R24 ;  /* 0x00280018f5007388 */ /* 0x0203e40000000c00 */
.L_x_4134:
[----:B------:R-:W-:Y:S05]  /*11020*/  BSYNC B1 ;  /* 0x0000000000017941 */ /* 0x000fea0003800000 */
.L_x_4133:
        /* <DEDUP_REMOVED lines=31> */
[C---:B----4-:R-:W-:Y:S01]  /*11220*/  IMAD.U32 R37, R24.reuse, 0x10000, RZ ;  /* 0x0001000018257824 */ /* 0x050fe200078e00ff */
[----:B------:R-:W-:Y:S01]  /*11230*/  LOP3.LUT R36, R24, 0xffff0000, RZ, 0xc0, !PT ;  /* 0xffff000018247812 */ /* 0x000fe200078ec0ff */
[----:B------:R-:W-:Y:S01]  /*11240*/  IMAD.U32 R38, R26, 0x10000, RZ ;  /* 0x000100001a267824 */ /* 0x000fe200078e00ff */
[C---:B------:R-:W-:Y:S02]  /*11250*/  LOP3.LUT R24, R25.reuse, 0xffff0000, RZ, 0xc0, !PT ;  /* 0xffff000019187812 */ /* 0x040fe400078ec0ff */
[----:B--2---:R-:W-:Y:S02]  /*11260*/  SHF.L.U32 R40, R25, 0x10, RZ ;  /* 0x0000001019287819 */ /* 0x004fe400000006ff */
[C---:B------:R-:W-:Y:S02]  /*11270*/  LOP3.LUT R25, R27.reuse, 0xffff0000, RZ, 0xc0, !PT ;  /* 0xffff00001b197812 */ /* 0x040fe400078ec0ff */
[----:B------:R-:W-:-:S02]  /*11280*/  SHF.L.U32 R42, R27, 0x10, RZ ;  /* 0x000000101b2a7819 */ /* 0x000fc400000006ff */
        /* <DEDUP_REMOVED lines=57> */
.L_x_4142:
[----:B------:R-:W-:Y:S05]  /*11620*/  BSYNC B0 ;  /* 0x0000000000007941 */ /* 0x000fea0003800000 */
.L_x_4141:
[----:B-----5:R3:W-:Y:S04]  /*11630*/  STS.128 [R245+0x1000], R24 ;  /* 0x00100018f5007388 */ /* 0x0207e80000000c00 */
[----:B---3--:R3:W5:Y:S01]  /*11640*/  LD.E.128 R24, desc[UR6][R34.64+0x80] ;  /* 0x0000800622187980 */ /* 0x008762000c101d00 */
[----:B------:R-:W-:Y:S01]  /*11650*/  IADD3 R4, R18, 0x40, RZ ;  /* 0x0000004012047810 */ /* 0x000fe20007ffe0ff */
[----:B------:R-:W-:Y:S03]  /*11660*/  BSSY B0, `(.L_x_4143) ;  /* 0x0000059000007945 */ /* 0x000fe60003800000 */
[----:B------:R-:W-:-:S13]  /*11670*/  ISETP.GE.AND P0, PT, R4, R0, PT ;  /* 0x000000000400720c */ /* 0x000fda0003f06270 */
[----:B------:R-:W-:Y:S05]  /*11680*/  @P0 BRA `(.L_x_4144) ;  /* 0x0000000400580947 */ /* 0x000fea0003800000 */
[-C--:B------:R-:W-:Y:S01]  /*11690*/  ISETP.GE.AND P0, PT, R4, R2.reuse, PT ;  /* 0x000000020400720c */ /* 0x080fe20003f06270 */
[----:B------:R-:W-:Y:S01]  /*116a0*/  IMAD.MOV.U32 R5, RZ, RZ, RZ ;  /* 0x000000ffff057224 */ /* 0x000fe200078e00ff */
[----:B------:R-:W-:Y:S01]  /*116b0*/  LEA R20, R2, 0x40, 0x5 ;  /* 0x0000004002147811 */ /* 0x000fe200078e28ff */
[----:B------:R-:W-:Y:S01]  /*116c0*/  IMAD.MOV.U32 R22, RZ, RZ, RZ ;  /* 0x000000ffff167224 */ /* 0x000fe200078e00ff */
[----:B------:R-:W-:Y:S02]  /*116d0*/  MOV R4, R2 ;  /* 0x0000000200047202 */ /* 0x000fe40000000f00 */
[----:B------:R-:W-:-:S04]  /*116e0*/  IADD3 R21, P1, R20, R9, RZ ;  /* 0x0000000914157210 */ /* 0x000fc80007f3e0ff */
[----:B------:R-:W-:-:S03]  /*116f0*/  LEA.HI.X.SX32 R20, R20, R16, 0x1, P1 ;  /* 0x0000001014147211 */ /* 0x000fc600008f0eff */
[--C-:B------:R-:W-:Y:S01]  /*11700*/  @P0 IMAD.MOV R5, RZ, RZ, -R2.reuse ;  /* 0x000000ffff050224 */ /* 0x100fe200078e0a02 */
[----:B------:R-:W-:Y:S01]  /*11710*/  @P0 IADD3 R22, -R2, RZ, RZ ;  /* 0x000000ff02160210 */ /* 0x000fe20007ffe1ff */
[----:B------:R-:W-:-:S03]  /*11720*/  @P0 IMAD.MOV R4, RZ, RZ, -R2 ;  /* 0x000000ffff040224 */ /* 0x000fc600078e0a02 */
[----:B------:R-:W-:-:S04]  /*11730*/  IADD3 R6, P1, R5, R21, RZ ;  /* 0x0000001505067210 */ /* 0x000fc80007f3e0ff */
[----:B------:R-:W-:Y:S02]  /*11740*/  LEA.HI.X.SX32 R5, R5, R20, 0x1, P1 ;  /* 0x0000001405057211 */ /* 0x000fe400008f0eff */
[----:B------:R-:W-:-:S04]  /*11750*/  LEA R12, P1, R6, R28, 0x1 ;  /* 0x0000001c060c7211 */ /* 0x000fc800078208ff */
[----:B------:R-:W-:Y:S01]  /*11760*/  LEA.HI.X R13, R6, R29, R5, 0x1, P1 ;  /* 0x0000001d060d7211 */ /* 0x000fe200008f0c05 */
[----:B------:R-:W-:Y:S01]  /*11770*/  IMAD.WIDE R4, R4, 0x2, R34 ;  /* 0x0000000204047825 */ /* 0x000fe200078e0222 */
[----:B------:R-:W-:-:S04]  /*11780*/  IADD3 R21, P1, R22, R21, RZ ;  /* 0x0000001516157210 */ /* 0x000fc80007f3e0ff */
[----:B------:R-:W2:Y:S01]  /*11790*/  LD.E.128 R12, desc[UR6][R12.64] ;  /* 0x000000060c0c7980 */ /* 0x000ea2000c101d00 */
[----:B------:R-:W-:Y:S02]  /*117a0*/  LEA.HI.X.SX32 R20, R22, R20, 0x1, P1 ;  /* 0x0000001416147211 */ /* 0x000fe400008f0eff */
[C---:B------:R-:W-:Y:S01]  /*117b0*/  LEA R22, P1, R21.reuse, R30, 0x1 ;  /* 0x0000001e15167211 */ /* 0x040fe200078208ff */
[----:B------:R-:W2:Y:S03]  /*117c0*/  LD.E.128 R4, desc[UR6][R4.64+0x80] ;  /* 0x0000800604047980 */ /* 0x000ea6000c101d00 */
[----:B------:R-:W-:-:S06]  /*117d0*/  LEA.HI.X R23, R21, R31, R20, 0x1, P1 ;  /* 0x0000001f15177211 */ /* 0x000fcc00008f0c14 */
[----:B------:R-:W2:Y:S01]  /*117e0*/  LD.E.128 R20, desc[UR6][R22.64] ;  /* 0x0000000616147980 */ /* 0x000ea2000c101d00 */
[C---:B-1-3-5:R-:W-:Y:S01]  /*117f0*/  IMAD.U32 R35, R24.reuse, 0x10000, RZ ;  /* 0x0001000018237824 */ /* 0x06afe200078e00ff */
[----:B------:R-:W-:Y:S01]  /*11800*/  LOP3.LUT R34, R24, 0xffff0000, RZ, 0xc0, !PT ;  /* 0xffff000018227812 */ /* 0x000fe200078ec0ff */
[C---:B----4-:R-:W-:Y:S01]  /*11810*/  IMAD.U32 R37, R25.reuse, 0x10000, RZ ;  /* 0x0001000019257824 */ /* 0x050fe200078e00ff */
[----:B------:R-:W-:Y:S01]  /*11820*/  LOP3.LUT R24, R25, 0xffff0000, RZ, 0xc0, !PT ;  /* 0xffff000019187812 */ /* 0x000fe200078ec0ff */
[C---:B--2---:R-:W-:Y:S01]  /*11830*/  IMAD.U32 R40, R27.reuse, 0x10000, RZ ;  /* 0x000100001b287824 */ /* 0x044fe200078e00ff */
[----:B------:R-:W-:Y:S02]  /*11840*/  LOP3.LUT R25, R27, 0xffff0000, RZ, 0xc0, !PT ;  /* 0xffff00001b197812 */ /* 0x000fe400078ec0ff */
[C---:B------:R-:W-:Y:S02]  /*11850*/  SHF.L.U32 R36, R26.reuse, 0x10, RZ ;  /* 0x000000101a247819 */ /* 0x040fe400000006ff */
[----:B------:R-:W-:Y:S01]  /*11860*/  LOP3.LUT R26, R26, 0xffff0000, RZ, 0xc0, !PT ;  /* 0xffff00001a1a7812 */ /* 0x000fe200078ec0ff */
[C---:B------:R-:W-:Y:S01]  /*11870*/  IMAD.U32 R38, R12.reuse, 0x10000, RZ ;  /* 0x000100000c267824 */ /* 0x040fe200078e00ff */
        /* <DEDUP_REMOVED lines=55> */
.L_x_4144:
[----:B------:R-:W-:Y:S05]  /*11bf0*/  BSYNC B0 ;  /* 0x0000000000007941 */ /* 0x000fea0003800000 */
.L_x_4143:
[----:B-----5:R1:W-:Y:S02]  /*11c00*/  STS.128 [R245+0x3000], R24 ;  /* 0x00300018f5007388 */ /* 0x0203e40000000c00 */
.L_x_4140:
[----:B------:R-:W-:Y:S05]  /*11c10*/  BSYNC B1 ;  /* 0x0000000000017941 */ /* 0x000fea0003800000 */
.L_x_4139:
        /* <DEDUP_REMOVED lines=30> */
[C---:B------:R-:W-:Y:S01]  /*11e00*/  LOP3.LUT R8, R25.reuse, 0xffff0000, RZ, 0xc0, !PT ;  /* 0xffff000019087812 */ /* 0x040fe200078ec0ff */
[----:B------:R-:W-:Y:S01]  /*11e10*/  IMAD.U32 R35, R24, 0x10000, RZ ;  /* 0x0001000018237824 */ /* 0x000fe200078e00ff */
[----:B----4-:R-:W-:Y:S01]  /*11e20*/  SHF.L.U32 R37, R25, 0x10, RZ ;  /* 0x0000001019257819 */ /* 0x010fe200000006ff */
[----:B------:R-:W-:Y:S01]  /*11e30*/  IMAD.U32 R36, R26, 0x10000, RZ ;  /* 0x000100001a247824 */ /* 0x000fe200078e00ff */
[C---:B------:R-:W-:Y:S02]  /*11e40*/  LOP3.LUT R25, R27.reuse, 0xffff0000, RZ, 0xc0, !PT ;  /* 0xffff00001b197812 */ /* 0x040fe400078ec0ff */
[----:B--2---:R-:W-:Y:S02]  /*11e50*/  SHF.L.U32 R40, R27, 0x10, RZ ;  /* 0x000000101b287819 */ /* 0x004fe400000006ff */
[----:B------:R-:W-:Y:S02]  /*11e60*/  LOP3.LUT R24, R24, 0xffff0000, RZ, 0xc0, !PT ;  /* 0xffff000018187812 */ /* 0x000fe400078ec0ff */
        /* <DEDUP_REMOVED lines=57> */
.L_x_4146:
[----:B------:R-:W-:Y:S05]  /*12200*/  BSYNC B0 ;  /* 0x0000000000007941 */ /* 0x000fea0003800000 */
.L_x_4145:
        /* <DEDUP_REMOVED lines=93> */
.L_x_4148:
[----:B------:R-:W-:Y:S05]  /*127e0*/  BSYNC B0 ;  /* 0x0000000000007941 */ /* 0x000fea0003800000 */
.L_x_4147:
[----:B-----5:R1:W-:Y:S01]  /*127f0*/  STS.128 [R245+0x3800], R4 ;  /* 0x00380004f5007388 */ /* 0x0203e20000000c00 */
[----:B------:R-:W-:Y:S05]  /*12800*/  BRA `(.L_x_4122) ;  /* 0x0000000000907947 */ /* 0x000fea0003800000 */
.L_x_4102:
[----:B------:R-:W-:Y:S02]  /*12810*/  IMAD.IADD R0, R242, 0x1, -R52 ;  /* 0x00000001f2007824 */ /* 0x000fe400078e0a34 */
[C---:B------:R-:W-:Y:S02]  /*12820*/  VIADD R3, R160.reuse, 0x10 ;  /* 0x00000010a0037836 */ /* 0x040fe40000000000 */
[C---:B---3--:R-:W-:Y:S01]  /*12830*/  VIADD R34, R160.reuse, 0x30 ;  /* 0x00000030a0227836 */ /* 0x048fe20000000000 */
        /* <DEDUP_REMOVED lines=33> */
.L_x_4122:
[----:B------:R-:W-:Y:S05]  /*12a50*/  BSYNC B2 ;  /* 0x0000000000027941 */ /* 0x000fea0003800000 */
.L_x_4101:
[----:B------:R-:W-:Y:S02]  /*12a60*/  VIADD R248, R39, 0xffffffff ;  /* 0xffffffff27f87836 */ /* 0x000fe40000000000 */
[----:B-1----:R-:W-:Y:S02]  /*12a70*/  VIADD R6, R160, 0x50 ;  /* 0x00000050a0067836 */ /* 0x002fe40000000000 */
[----:B------:R-:W-:-:S04]  /*12a80*/  IMAD.SHL.U32 R2, R248, 0x80, RZ ;  /* 0x00000080f8027824 */ /* 0x000fc800078e00ff */
[----:B------:R-:W-:-:S05]  /*12a90*/  IMAD.IADD R0, R48, 0x1, -R2 ;  /* 0x0000000130007824 */ /* 0x000fca00078e0a02 */
[-C--:B------:R-:W-:Y:S02]  /*12aa0*/  ISETP.GE.AND P5, PT, R3, R0.reuse, PT ;  /* 0x000000000300720c */ /* 0x080fe40003fa6270 */
[-C--:B------:R-:W-:Y:S02]  /*12ab0*/  ISETP.GE.AND P2, PT, R160, R0.reuse, PT ;  /* 0x00000000a000720c */ /* 0x080fe40003f46270 */
[-C--:B------:R-:W-:Y:S02]  /*12ac0*/  ISETP.GE.AND P1, PT, R17, R0.reuse, PT ;  /* 0x000000001100720c */ /* 0x080fe40003f26270 */
[-C--:B------:R-:W-:Y:S02]  /*12ad0*/  ISETP.GE.AND P6, PT, R34, R0.reuse, PT ;  /* 0x000000002200720c */ /* 0x080fe40003fc6270 */
[----:B------:R-:W-:-:S05]  /*12ae0*/  ISETP.GE.AND P4, PT, R6, R0, PT ;  /* 0x000000000600720c */ /* 0x000fca0003f86270 */
[CC--:B------:R-:W-:Y:S02]  /*12af0*/  @!P5 LEA R8, P0, R57.reuse, R237.reuse, 0x1 ;  /* 0x000000ed3908d211 */ /* 0x0c0fe400078008ff */
[--C-:B------:R-:W-:Y:S02]  /*12b00*/  @!P2 IMAD.MOV.U32 R4, RZ, RZ, R237.reuse ;  /* 0x000000ffff04a224 */ /* 0x100fe400078e00ed */
[----:B------:R-:W-:Y:S01]  /*12b10*/  @!P2 IMAD.MOV.U32 R5, RZ, RZ, R236 ;  /* 0x000000ffff05a224 */ /* 0x000fe200078e00ec */
[-C--:B------:R-:W-:Y:S01]  /*12b20*/  @!P5 LEA.HI.X R9, R57, R236.reuse, R58, 0x1, P0 ;  /* 0x000000ec3909d211 */ /* 0x080fe200000f0c3a */
[--C-:B------:R-:W-:Y:S01]  /*12b30*/  @!P6 IMAD.MOV.U32 R20, RZ, RZ, R237.reuse ;  /* 0x000000ffff14e224 */ /* 0x100fe200078e00ed */
[C---:B--234-:R-:W-:Y:S01]  /*12b40*/  @!P1 LEA R12, P0, R44.reuse, R237, 0x6 ;  /* 0x000000ed2c0c9211 */ /* 0x05cfe200078030ff */
[----:B------:R-:W-:Y:S01]  /*12b50*/  @!P6 IMAD.MOV.U32 R21, RZ, RZ, R236 ;  /* 0x000000ffff15e224 */ /* 0x000fe200078e00ec */
[----:B------:R-:W-:Y:S01]  /*12b60*/  @!PT LDS RZ, [RZ] ;  /* 0x00000000fffff984 */ /* 0x000fe20000000800 */
[----:B------:R-:W-:Y:S01]  /*12b70*/  @!PT LDS RZ, [RZ] ;  /* 0x00000000fffff984 */ /* 0x000fe20000000800 */
[----:B------:R-:W-:Y:S01]  /*12b80*/  @!PT LDS RZ, [RZ] ;  /* 0x00000000fffff984 */ /* 0x000fe20000000800 */
[----:B------:R-:W-:Y:S01]  /*12b90*/  @!P2 LDGSTS.E.BYPASS.LTC128B.128 [R245+0x4000], desc[UR6][R4.64] ;  /* 0x0400000004f5afae */ /* 0x000fe2000b901d46 */
[----:B------:R-:W-:Y:S01]  /*12ba0*/  @!P4 IMAD.MOV.U32 R14, RZ, RZ, R237 ;  /* 0x000000ffff0ec224 */ /* 0x000fe200078e00ed */
[C---:B------:R-:W-:Y:S01]  /*12bb0*/  @!P1 LEA.HI.X R13, R44.reuse, R236, R45, 0x6, P0 ;  /* 0x000000ec2c0d9211 */ /* 0x040fe200000f342d */
[----:B------:R-:W-:Y:S01]  /*12bc0*/  @!P6 IMAD.WIDE.U32 R22, R44, 0x60, R20 ;  /* 0x000000602c16e825 */ /* 0x000fe200078e0014 */
[----:B------:R1:W-:Y:S01]  /*12bd0*/  @!P2 LDGSTS.E.BYPASS.LTC128B.128 [R245+0x8000], desc[UR6][R4.64+0x80] ;  /* 0x0800008004f5afae */ /* 0x0003e2000b901d46 */
[----:B------:R-:W-:-:S02]  /*12be0*/  ISETP.GE.AND P0, PT, R3, R0, PT ;  /* 0x000000000300720c */ /* 0x000fc40003f06270 */
[----:B------:R-:W-:Y:S01]  /*12bf0*/  VIADD R3, R160, 0x40 ;  /* 0x00000040a0037836 */ /* 0x000fe20000000000 */
[----:B------:R-:W-:Y:S01]  /*12c00*/  @!P5 LDGSTS.E.BYPASS.LTC128B.128 [R245+0x4800], desc[UR6][R8.64] ;  /* 0x0480000008f5dfae */ /* 0x000fe2000b901d46 */
[----:B------:R-:W-:-:S03]  /*12c10*/  @!P4 IMAD.MOV.U32 R15, RZ, RZ, R236 ;  /* 0x000000ffff0fc224 */ /* 0x000fc600078e00ec */
[----:B------:R2:W-:Y:S01]  /*12c20*/  @!P5 LDGSTS.E.BYPASS.LTC128B.128 [R245+0x8800], desc[UR6][R8.64+0x80] ;  /* 0x0880008008f5dfae */ /* 0x0005e2000b901d46 */
[----:B------:R-:W-:Y:S01]  /*12c30*/  ISETP.GE.AND P5, PT, R3, R0, PT ;  /* 0x000000000300720c */ /* 0x000fe20003fa6270 */
[----:B------:R-:W-:Y:S02]  /*12c40*/  @!P4 IMAD.WIDE.U32 R20, R44, 0xa0, R14 ;  /* 0x000000a02c14c825 */ /* 0x000fe400078e000e */
[----:B------:R-:W-:Y:S04]  /*12c50*/  @!P1 LDGSTS.E.BYPASS.LTC128B.128 [R245+0x5000], desc[UR6][R12.64] ;  /* 0x050000000cf59fae */ /* 0x000fe8000b901d46 */
[----:B------:R3:W-:Y:S01]  /*12c60*/  @!P1 LDGSTS.E.BYPASS.LTC128B.128 [R245+0x9000], desc[UR6][R12.64+0x80] ;  /* 0x090000800cf59fae */ /* 0x0007e2000b901d46 */
[C---:B-1----:R-:W-:Y:S02]  /*12c70*/  VIADD R5, R160.reuse, 0x60 ;  /* 0x00000060a0057836 */ /* 0x042fe40000000000 */
[----:B------:R-:W-:-:S03]  /*12c80*/  VIADD R4, R160, 0x70 ;  /* 0x00000070a0047836 */ /* 0x000fc60000000000 */
[-C--:B------:R-:W-:Y:S02]  /*12c90*/  ISETP.GE.AND P3, PT, R5, R0.reuse, PT ;  /* 0x000000000500720c */ /* 0x080fe40003f66270 */
[----:B------:R-:W-:Y:S01]  /*12ca0*/  ISETP.GE.AND P2, PT, R4, R0, PT ;  /* 0x000000000400720c */ /* 0x000fe20003f46270 */
[----:B--2---:R-:W-:-:S04]  /*12cb0*/  @!P4 IMAD R9, R45, 0xa0, RZ ;  /* 0x000000a02d09c824 */ /* 0x004fc800078e02ff */
[----:B------:R-:W-:Y:S02]  /*12cc0*/  @!P4 IMAD.IADD R21, R9, 0x1, R21 ;  /* 0x000000010915c824 */ /* 0x000fe400078e0215 */
[----:B---3--:R-:W-:-:S04]  /*12cd0*/  @!P6 IMAD R12, R45, 0x60, RZ ;  /* 0x000000602d0ce824 */ /* 0x008fc800078e02ff */
[----:B------:R-:W-:Y:S02]  /*12ce0*/  @!P3 IMAD.MOV.U32 R18, RZ, RZ, R237 ;  /* 0x000000ffff12b224 */ /* 0x000fe400078e00ed */
[--C-:B------:R-:W-:Y:S02]  /*12cf0*/  @!P3 IMAD.MOV.U32 R19, RZ, RZ, R236.reuse ;  /* 0x000000ffff13b224 */ /* 0x100fe400078e00ec */
[----:B------:R-:W-:Y:S01]  /*12d00*/  @!P6 IMAD.IADD R23, R12, 0x1, R23 ;  /* 0x000000010c17e824 */ /* 0x000fe200078e0217 */
[C---:B------:R-:W-:Y:S01]  /*12d10*/  @!P5 LEA R12, P1, R44.reuse, R237, 0x7 ;  /* 0x000000ed2c0cd211 */ /* 0x040fe200078238ff */
[----:B------:R-:W-:Y:S02]  /*12d20*/  @!P2 IMAD.MOV.U32 R14, RZ, RZ, R237 ;  /* 0x000000ffff0ea224 */ /* 0x000fe400078e00ed */
[----:B------:R-:W-:Y:S01]  /*12d30*/  @!P2 IMAD.MOV.U32 R15, RZ, RZ, R236 ;  /* 0x000000ffff0fa224 */ /* 0x000fe200078e00ec */
[C---:B------:R-:W-:Y:S01]  /*12d40*/  @!P5 LEA.HI.X R13, R44.reuse, R236, R45, 0x7, P1 ;  /* 0x000000ec2c0dd211 */ /* 0x040fe200008f3c2d */
[----:B------:R-:W-:Y:S01]  /*12d50*/  @!P3 IMAD R8, R45, 0xc0, RZ ;  /* 0x000000c02d08b824 */ /* 0x000fe200078e02ff */
[----:B------:R-:W-:Y:S01]  /*12d60*/  @!P6 LDGSTS.E.BYPASS.LTC128B.128 [R245+0x5800], desc[UR6][R22.64] ;  /* 0x0580000016f5efae */ /* 0x000fe2000b901d46 */
[----:B------:R-:W-:Y:S01]  /*12d70*/  @!P3 IMAD.WIDE.U32 R18, R44, 0xc0, R18 ;  /* 0x000000c02c12b825 */ /* 0x000fe200078e0012 */
[----:B------:R-:W-:-:S02]  /*12d80*/  ISETP.GE.AND P1, PT, R4, R0, PT ;  /* 0x000000000400720c */ /* 0x000fc40003f26270 */
[----:B------:R-:W-:Y:S01]  /*12d90*/  @!P6 LDGSTS.E.BYPASS.LTC128B.128 [R245+0x9800], desc[UR6][R22.64+0x80] ;  /* 0x0980008016f5efae */ /* 0x000fe2000b901d46 */
[----:B------:R-:W-:Y:S01]  /*12da0*/  @!P2 IMAD R7, R45, 0xe0, RZ ;  /* 0x000000e02d07a824 */ /* 0x000fe200078e02ff */
[-C--:B------:R-:W-:Y:S01]  /*12db0*/  ISETP.GE.AND P6, PT, R160, R0.reuse, PT ;  /* 0x00000000a000720c */ /* 0x080fe20003fc6270 */
[----:B------:R-:W-:Y:S01]  /*12dc0*/  @!P2 IMAD.WIDE.U32 R14, R44, 0xe0, R14 ;  /* 0x000000e02c0ea825 */ /* 0x000fe200078e000e */
[----:B------:R-:W-:Y:S03]  /*12dd0*/  @!P5 LDGSTS.E.BYPASS.LTC128B.128 [R245+0x6000], desc[UR6][R12.64] ;  /* 0x060000000cf5dfae */ /* 0x000fe6000b901d46 */
[----:B------:R-:W-:Y:S01]  /*12de0*/  @!P3 IMAD.IADD R9, R8, 0x1, R19 ;  /* 0x000000010809b824 */ /* 0x000fe200078e0213 */
[----:B------:R1:W-:Y:S01]  /*12df0*/  @!P5 LDGSTS.E.BYPASS.LTC128B.128 [R245+0xa000], desc[UR6][R12.64+0x80] ;  /* 0x0a0000800cf5dfae */ /* 0x0003e2000b901d46 */
[----:B------:R-:W-:Y:S01]  /*12e00*/  @!P3 IMAD.MOV.U32 R8, RZ, RZ, R18 ;  /* 0x000000ffff08b224 */ /* 0x000fe200078e0012 */
[----:B------:R-:W-:Y:S01]  /*12e10*/  ISETP.GE.AND P5, PT, R34, R0, PT ;  /* 0x000000002200720c */ /* 0x000fe20003fa6270 */
[----:B------:R-:W-:Y:S01]  /*12e20*/  @!P2 IMAD.IADD R15, R7, 0x1, R15 ;  /* 0x00000001070fa824 */ /* 0x000fe200078e020f */
[----:B------:R-:W-:Y:S01]  /*12e30*/  @!P4 LDGSTS.E.BYPASS.LTC128B.128 [R245+0x6800], desc[UR6][R20.64] ;  /* 0x0680000014f5cfae */ /* 0x000fe2000b901d46 */
[----:B------:R-:W-:-:S03]  /*12e40*/  LEA.HI R7, R54, R54, RZ, 0x1 ;  /* 0x0000003636077211 */ /* 0x000fc600078f08ff */
[----:B------:R-:W-:Y:S01]  /*12e50*/  @!P4 LDGSTS.E.BYPASS.LTC128B.128 [R245+0xa800], desc[UR6][R20.64+0x80] ;  /* 0x0a80008014f5cfae */ /* 0x000fe2000b901d46 */
[----:B------:R-:W-:-:S03]  /*12e60*/  LOP3.LUT R7, R7, 0xfffffffe, RZ, 0xc0, !PT ;  /* 0xfffffffe07077812 */ /* 0x000fc600078ec0ff */
[----:B------:R-:W-:Y:S02]  /*12e70*/  @!P3 LDGSTS.E.BYPASS.LTC128B.128 [R245+0x7000], desc[UR6][R8.64] ;  /* 0x0700000008f5bfae */ /* 0x000fe4000b901d46 */
[----:B------:R-:W-:Y:S01]  /*12e80*/  IMAD.IADD R54, R54, 0x1, -R7 ;  /* 0x0000000136367824 */ /* 0x000fe200078e0a07 */
[----:B------:R-:W-:Y:S01]  /*12e90*/  SHF.R.S32.HI R7, RZ, 0x1f, R59 ;  /* 0x0000001fff077819 */ /* 0x000fe2000001143b */
[----:B------:R2:W-:Y:S01]  /*12ea0*/  @!P3 LDGSTS.E.BYPASS.LTC128B.128 [R245+0xb000], desc[UR6][R8.64+0x80] ;  /* 0x0b00008008f5bfae */ /* 0x0005e2000b901d46 */
[-C--:B------:R-:W-:Y:S02]  /*12eb0*/  ISETP.GE.AND P3, PT, R6, R0.reuse, PT ;  /* 0x000000000600720c */ /* 0x080fe40003f66270 */
[----:B------:R-:W-:Y:S01]  /*12ec0*/  LEA.HI R6, R7, R59, RZ, 0x3 ;  /* 0x0000003b07067211 */ /* 0x000fe200078f18ff */
[----:B------:R-:W-:Y:S03]  /*12ed0*/  @!P2 LDGSTS.E.BYPASS.LTC128B.128 [R245+0x7800], desc[UR6][R14.64] ;  /* 0x078000000ef5afae */ /* 0x000fe6000b901d46 */
[----:B------:R-:W-:Y:S01]  /*12ee0*/  LOP3.LUT R4, R6, 0xfffffff8, RZ, 0xc0, !PT ;  /* 0xfffffff806047812 */ /* 0x000fe200078ec0ff */
[----:B------:R3:W-:Y:S01]  /*12ef0*/  @!P2 LDGSTS.E.BYPASS.LTC128B.128 [R245+0xb800], desc[UR6][R14.64+0x80] ;  /* 0x0b8000800ef5afae */ /* 0x0007e2000b901d46 */
[----:B------:R-:W-:Y:S01]  /*12f00*/  ISETP.GE.AND P2, PT, R5, R0, PT ;  /* 0x000000000500720c */ /* 0x000fe20003f46270 */
[----:B-1----:R-:W-:-:S02]  /*12f10*/  @!P6 IMAD.MOV.U32 R12, RZ, RZ, R239 ;  /* 0x000000ffff0ce224 */ /* 0x002fc400078e00ef */
[----:B------:R-:W0:Y:S01]  /*12f20*/  LDGDEPBAR ;  /* 0x00000000000079af */ /* 0x000e220000000000 */
[----:B------:R-:W-:-:S03]  /*12f30*/  @!P6 IMAD.MOV.U32 R13, RZ, RZ, R238 ;  /* 0x000000ffff0de224 */ /* 0x000fc600078e00ee */
[----:B------:R-:W4:Y:S01]  /*12f40*/  LD.E R7, desc[UR6][R10.64+0x188] ;  /* 0x000188060a077980 */ /* 0x000f22000c101900 */
[----:B--2---:R-:W-:-:S04]  /*12f50*/  @!P0 LEA R8, P4, R55, R239, 0x1 ;  /* 0x000000ef37088211 */ /* 0x004fc800078808ff */
[----:B------:R-:W-:Y:S01]  /*12f60*/  @!P0 LEA.HI.X R9, R55, R238, R56, 0x1, P4 ;  /* 0x000000ee37098211 */ /* 0x000fe200020f0c38 */
[----:B------:R-:W-:-:S04]  /*12f70*/  DEPBAR.LE SB0, 0x0 ;  /* 0x000080000000791a */ /* 0x000fc80000000000 */
[----:B------:R-:W-:Y:S01]  /*12f80*/  BAR.SYNC.DEFER_BLOCKING 0x0 ;  /* 0x0000000000007b1d */ /* 0x000fe20000010000 */
[-C--:B------:R-:W-:Y:S01]  /*12f90*/  ISETP.GE.AND P4, PT, R3, R0.reuse, PT ;  /* 0x000000000300720c */ /* 0x080fe20003f86270 */
[--C-:B------:R-:W-:Y:S02]  /*12fa0*/  @!P3 IMAD.MOV.U32 R16, RZ, RZ, R239.reuse ;  /* 0x000000ffff10b224 */ /* 0x100fe400078e00ef */
[----:B---3--:R-:W-:Y:S02]  /*12fb0*/  @!P2 IMAD.MOV.U32 R14, RZ, RZ, R239 ;  /* 0x000000ffff0ea224 */ /* 0x008fe400078e00ef */
[----:B------:R-:W-:Y:S02]  /*12fc0*/  @!P2 IMAD.MOV.U32 R15, RZ, RZ, R238 ;  /* 0x000000ffff0fa224 */ /* 0x000fe400078e00ee */
[----:B------:R-:W-:Y:S01]  /*12fd0*/  @!P3 IMAD R5, R47, 0xa0, RZ ;  /* 0x000000a02f05b824 */ /* 0x000fe200078e02ff */
[----:B------:R-:W-:Y:S04]  /*12fe0*/  @P6 STS.128 [R245+0xc000], RZ ;  /* 0x00c000fff5006388 */ /* 0x000fe80000000c00 */
[----:B------:R-:W-:Y:S04]  /*12ff0*/  @P6 STS.128 [R245+0x10000], RZ ;  /* 0x010000fff5006388 */ /* 0x000fe80000000c00 */
[----:B------:R-:W-:Y:S01]  /*13000*/  @!PT LDS RZ, [RZ] ;  /* 0x00000000fffff984 */ /* 0x000fe20000000800 */
[----:B------:R-:W-:Y:S01]  /*13010*/  @!PT LDS RZ, [RZ] ;  /* 0x00000000fffff984 */ /* 0x000fe20000000800 */
[----:B------:R-:W-:Y:S01]  /*13020*/  @!PT LDS RZ, [RZ] ;  /* 0x00000000fffff984 */ /* 0x000fe20000000800 */
[----:B------:R-:W-:Y:S04]  /*13030*/  @!P6 LDGSTS.E.BYPASS.LTC128B.128 [R245+0xc000], desc[UR6][R12.64] ;  /* 0x0c0000000cf5efae */ /* 0x000fe8000b901d46 */
[----:B------:R1:W-:Y:S01]  /*13040*/  @!P6 LDGSTS.E.BYPASS.LTC128B.128 [R245+0x10000], desc[UR6][R12.64+0x80] ;  /* 0x100000800cf5efae */ /* 0x0003e2000b901d46 */
[----:B------:R-:W-:-:S03]  /*13050*/  ISETP.GE.AND P6, PT, R17, R0, PT ;  /* 0x000000001100720c */ /* 0x000fc60003fc6270 */
[----:B------:R-:W-:Y:S01]  /*13060*/  @P0 STS.128 [R245+0xc800], RZ ;  /* 0x00c800fff5000388 */ /* 0x000fe20000000c00 */
[----:B------:R-:W-:-:S03]  /*13070*/  @!P3 IMAD.MOV.U32 R17, RZ, RZ, R238 ;  /* 0x000000ffff11b224 */ /* 0x000fc600078e00ee */
[----:B------:R-:W-:Y:S04]  /*13080*/  @P0 STS.128 [R245+0x10800], RZ ;  /* 0x010800fff5000388 */ /* 0x000fe80000000c00 */
[----:B------:R-:W-:Y:S01]  /*13090*/  @!PT LDS RZ, [RZ] ;  /* 0x00000000fffff984 */ /* 0x000fe20000000800 */
[----:B------:R-:W-:Y:S01]  /*130a0*/  @!PT LDS RZ, [RZ] ;  /* 0x00000000fffff984 */ /* 0x000fe20000000800 */
[----:B------:R-:W-:Y:S01]  /*130b0*/  @!PT LDS RZ, [RZ] ;  /* 0x00000000fffff984 */ /* 0x000fe20000000800 */
[----:B------:R-:W-:Y:S04]  /*130c0*/  @!P0 LDGSTS.E.BYPASS.LTC128B.128 [R245+0xc800], desc[UR6][R8.64] ;  /* 0x0c80000008f58fae */ /* 0x000fe8000b901d46 */
[----:B------:R2:W-:Y:S01]  /*130d0*/  @!P0 LDGSTS.E.BYPASS.LTC128B.128 [R245+0x10800], desc[UR6][R8.64+0x80] ;  /* 0x1080008008f58fae */ /* 0x0005e2000b901d46 */
[----:B------:R-:W-:Y:S02]  /*130e0*/  IMAD.IADD R0, R59, 0x1, -R4 ;  /* 0x000000013b007824 */ /* 0x000fe400078e0a04 */
[----:B------:R-:W-:-:S04]  /*130f0*/  @!P3 IMAD.WIDE.U32 R16, R46, 0xa0, R16 ;  /* 0x000000a02e10b825 */ /* 0x000fc800078e0010 */
[----:B-1----:R-:W-:Y:S02]  /*13100*/  @!P5 IMAD.MOV.U32 R12, RZ, RZ, R239 ;  /* 0x000000ffff0cd224 */ /* 0x002fe400078e00ef */
[----:B------:R-:W-:Y:S02]  /*13110*/  @!P5 IMAD.MOV.U32 R13, RZ, RZ, R238 ;  /* 0x000000ffff0dd224 */ /* 0x000fe400078e00ee */
[----:B------:R-:W-:-:S04]  /*13120*/  @!P5 IMAD.WIDE.U32 R18, R46, 0x60, R12 ;  /* 0x000000602e12d825 */ /* 0x000fc800078e000c */
[C---:B------:R-:W-:Y:S02]  /*13130*/  @!P2 IMAD R4, R47.reuse, 0xc0, RZ ;  /* 0x000000c02f04a824 */ /* 0x040fe400078e02ff */
[----:B--2---:R-:W-:Y:S02]  /*13140*/  @!P5 IMAD R8, R47, 0x60, RZ ;  /* 0x000000602f08d824 */ /* 0x004fe400078e02ff */
[----:B------:R-:W-:-:S04]  /*13150*/  @!P2 IMAD.WIDE.U32 R14, R46, 0xc0, R14 ;  /* 0x000000c02e0ea825 */ /* 0x000fc800078e000e */
[----:B------:R-:W-:Y:S01]  /*13160*/  @!P5 IMAD.IADD R19, R8, 0x1, R19 ;  /* 0x000000010813d824 */ /* 0x000fe200078e0213 */
[-C--:B------:R-:W-:Y:S01]  /*13170*/  @!P6 LEA R8, P0, R46, R239.reuse, 0x6 ;  /* 0x000000ef2e08e211 */ /* 0x080fe200078030ff */
[----:B------:R-:W-:Y:S02]  /*13180*/  @!P3 IMAD.IADD R17, R5, 0x1, R17 ;  /* 0x000000010511b824 */ /* 0x000fe400078e0211 */
[----:B------:R-:W-:Y:S01]  /*13190*/  @!P2 IMAD.IADD R5, R4, 0x1, R15 ;  /* 0x000000010405a824 */ /* 0x000fe200078e020f */
[C---:B------:R-:W-:Y:S01]  /*131a0*/  @!P6 LEA.HI.X R9, R46.reuse, R238, R47, 0x6, P0 ;  /* 0x000000ee2e09e211 */ /* 0x040fe200000f342f */
[----:B------:R-:W-:Y:S01]  /*131b0*/  @!P2 IMAD.MOV.U32 R4, RZ, RZ, R14 ;  /* 0x000000ffff04a224 */ /* 0x000fe200078e000e */
[----:B------:R-:W-:Y:S01]  /*131c0*/  @!P4 LEA R14, P0, R46, R239, 0x7 ;  /* 0x000000ef2e0ec211 */ /* 0x000fe200078038ff */
[----:B------:R-:W-:Y:S01]  /*131d0*/  @P6 STS.128 [R245+0xd000], RZ ;  /* 0x00d000fff5006388 */ /* 0x000fe20000000c00 */
[----:B------:R-:W-:-:S03]  /*131e0*/  @!P1 IMAD.MOV.U32 R12, RZ, RZ, R239 ;  /* 0x000000ffff0c9224 */ /* 0x000fc600078e00ef */
[----:B------:R-:W-:Y:S01]  /*131f0*/  @P6 STS.128 [R245+0x11000], RZ ;  /* 0x011000fff5006388 */ /* 0x000fe20000000c00 */
[----:B------:R-:W-:Y:S01]  /*13200*/  @!P4 LEA.HI.X R15, R46, R238, R47, 0x7, P0 ;  /* 0x000000ee2e0fc211 */ /* 0x000fe200000f3c2f */
[----:B------:R-:W-:Y:S02]  /*13210*/  @!P1 IMAD.MOV.U32 R13, RZ, RZ, R238 ;  /* 0x000000ffff0d9224 */ /* 0x000fe400078e00ee */
[----:B------:R-:W-:Y:S01]  /*13220*/  @!PT LDS RZ, [RZ] ;  /* 0x00000000fffff984 */ /* 0x000fe20000000800 */
[----:B------:R-:W-:Y:S01]  /*13230*/  @!PT LDS RZ, [RZ] ;  /* 0x00000000fffff984 */ /* 0x000fe20000000800 */
[----:B------:R-:W-:Y:S01]  /*13240*/  @!PT LDS RZ, [RZ] ;  /* 0x00000000fffff984 */ /* 0x000fe20000000800 */
[----:B------:R-:W-:Y:S04]  /*13250*/  @!P6 LDGSTS.E.BYPASS.LTC128B.128 [R245+0xd000], desc[UR6][R8.64] ;  /* 0x0d00000008f5efae */ /* 0x000fe8000b901d46 */
[----:B------:R1:W-:Y:S04]  /*13260*/  @!P6 LDGSTS.E.BYPASS.LTC128B.128 [R245+0x11000], desc[UR6][R8.64+0x80] ;  /* 0x1100008008f5efae */ /* 0x0003e8000b901d46 */
[----:B------:R-:W-:Y:S04]  /*13270*/  @P5 STS.128 [R245+0xd800], RZ ;  /* 0x00d800fff5005388 */ /* 0x000fe80000000c00 */
[----:B------:R-:W-:Y:S01]  /*13280*/  @P5 STS.128 [R245+0x11800], RZ ;  /* 0x011800fff5005388 */ /* 0x000fe20000000c00 */
[----:B------:R-:W-:-:S03]  /*13290*/  @!P1 IMAD R3, R47, 0xe0, RZ ;  /* 0x000000e02f039824 */ /* 0x000fc600078e02ff */
[----:B------:R-:W-:Y:S01]  /*132a0*/  @!PT LDS RZ, [RZ] ;  /* 0x00000000fffff984 */ /* 0x000fe20000000800 */
[----:B------:R-:W-:Y:S01]  /*132b0*/  @!PT LDS RZ, [RZ] ;  /* 0x00000000fffff984 */ /* 0x000fe20000000800 */
[----:B------:R-:W-:Y:S01]  /*132c0*/  @!PT LDS RZ, [RZ] ;  /* 0x00000000fffff984 */ /* 0x000fe20000000800 */
[----:B------:R-:W-:Y:S01]  /*132d0*/  @!P5 LDGSTS.E.BYPASS.LTC128B.128 [R245+0xd800], desc[UR6][R18.64] ;  /* 0x0d80000012f5dfae */ /* 0x000fe2000b901d46 */
[----:B------:R-:W-:-:S03]  /*132e0*/  @!P1 IMAD.WIDE.U32 R12, R46, 0xe0, R12 ;  /* 0x000000e02e0c9825 */ /* 0x000fc600078e000c */
[----:B------:R-:W-:Y:S04]  /*132f0*/  @!P5 LDGSTS.E.BYPASS.LTC128B.128 [R245+0x11800], desc[UR6][R18.64+0x80] ;  /* 0x1180008012f5dfae */ /* 0x000fe8000b901d46 */
[----:B------:R-:W-:Y:S04]  /*13300*/  @P4 STS.128 [R245+0xe000], RZ ;  /* 0x00e000fff5004388 */ /* 0x000fe80000000c00 */
[----:B------:R-:W-:Y:S04]  /*13310*/  @P4 STS.128 [R245+0x12000], RZ ;  /* 0x012000fff5004388 */ /* 0x000fe80000000c00 */
[----:B------:R-:W-:Y:S01]  /*13320*/  @!PT LDS RZ, [RZ] ;  /* 0x00000000fffff984 */ /* 0x000fe20000000800 */
[----:B------:R-:W-:Y:S01]  /*13330*/  @!PT LDS RZ, [RZ] ;  /* 0x00000000fffff984 */ /* 0x000fe20000000800 */
[----:B------:R-:W-:Y:S01]  /*13340*/  @!PT LDS RZ, [RZ] ;  /* 0x00000000fffff984 */ /* 0x000fe20000000800 */
[----:B------:R-:W-:Y:S01]  /*13350*/  @!P4 LDGSTS.E.BYPASS.LTC128B.128 [R245+0xe000], desc[UR6][R14.64] ;  /* 0x0e0000000ef5cfae */ /* 0x000fe2000b901d46 */
[----:B------:R-:W-:-:S03]  /*13360*/  @!P1 IMAD.IADD R13, R3, 0x1, R13 ;  /* 0x00000001030d9824 */ /* 0x000fc600078e020d */
        /* <DEDUP_REMOVED lines=13> */
[----:B------:R-:W-:Y:S01]  /*13440*/  @!P2 LDGSTS.E.BYPASS.LTC128B.128 [R245+0xf000], desc[UR6][R4.64] ;  /* 0x0f00000004f5afae */ /* 0x000fe2000b901d46 */
[----:B-1----:R-:W-:-:S03]  /*13450*/  IMAD.SHL.U32 R8, R6, 0x40, RZ ;  /* 0x0000004006087824 */ /* 0x002fc600078e00ff */
        /* <DEDUP_REMOVED lines=8> */
[----:B------:R-:W3:Y:S01]  /*134e0*/  LD.E R6, desc[UR6][R10.64+0x18c] ;  /* 0x00018c060a067980 */ /* 0x000ee2000c101900 */
[----:B------:R-:W-:-:S02]  /*134f0*/  IMAD.SHL.U32 R3, R53, 0x40, RZ ;  /* 0x0000004035037824 */ /* 0x000fc400078e00ff */
[----:B------:R-:W-:Y:S02]  /*13500*/  IMAD.SHL.U32 R160, R160, 0x8, RZ ;  /* 0x00000008a0a07824 */ /* 0x000fe400078e00ff */
[----:B-1----:R-:W-:Y:S01]  /*13510*/  IMAD.SHL.U32 R4, R0, 0x40, RZ ;  /* 0x0000004000047824 */ /* 0x002fe200078e00ff */
[----:B------:R-:W-:Y:S01]  /*13520*/  LOP3.LUT R3, R3, 0x1c0, RZ, 0xc0, !PT ;  /* 0x000001c003037812 */ /* 0x000fe200078ec0ff */
[----:B------:R-:W-:Y:S01]  /*13530*/  IMAD.SHL.U32 R5, R54, 0x8, RZ ;  /* 0x0000000836057824 */ /* 0x000fe200078e00ff */
[----:B------:R-:W-:Y:S01]  /*13540*/  LOP3.LUT R8, R8, 0xfffffe00, RZ, 0xc0, !PT ;  /* 0xfffffe0008087812 */ /* 0x000fe200078ec0ff */
[----:B------:R-:W0:Y:S01]  /*13550*/  LDGDEPBAR ;  /* 0x00000000000079af */ /* 0x000e220000000000 */
[----:B------:R-:W-:Y:S02]  /*13560*/  LOP3.LUT R4, R4, 0x1c0, RZ, 0xc0, !PT ;  /* 0x000001c004047812 */ /* 0x000fe400078ec0ff */
[----:B------:R-:W-:Y:S02]  /*13570*/  LOP3.LUT R160, R3, 0x8, R160, 0xf8, !PT ;  /* 0x0000000803a07812 */ /* 0x000fe400078ef8a0 */
[----:B------:R-:W-:-:S02]  /*13580*/  LOP3.LUT R5, R4, 0x8, R5, 0xf8, !PT ;  /* 0x0000000804057812 */ /* 0x000fc400078ef805 */
        /* <DEDUP_REMOVED lines=8> */
[----:B------:R-:W-:Y:S01]  /*13610*/  LEA R233, R233, UR4, 0x1 ;  /* 0x00000004e9e97c11 */ /* 0x000fe2000f8e08ff */
[----:B------:R-:W-:Y:S01]  /*13620*/  IMAD.MOV.U32 R4, RZ, RZ, 0x10 ;  /* 0x00000010ff047424 */ /* 0x000fe200078e00ff */
[----:B------:R-:W-:Y:S01]  /*13630*/  R2P PR, R0, 0x6 ;  /* 0x0000000600007804 */ /* 0x000fe20000000000 */
[----:B------:R-:W-:Y:S01]  /*13640*/  LDSM.16.M88.4 R88, [R234] ;  /* 0x00000000ea58783b */ /* 0x000fe20000000200 */
[----:B------:R-:W-:-:S03]  /*13650*/  IMAD.MOV.U32 R3, RZ, RZ, 0x20 ;  /* 0x00000020ff037424 */ /* 0x000fc600078e00ff */
[----:B------:R-:W1:Y:S01]  /*13660*/  LDSM.16.M88.4 R56, [R233+0x4000] ;  /* 0x00400000e938783b */ /* 0x000e620000000200 */
[----:B------:R-:W-:Y:S02]  /*13670*/  SEL R4, R4, 0xfffffff0, !P1 ;  /* 0xfffffff004047807 */ /* 0x000fe40004800000 */
[----:B------:R-:W-:Y:S01]  /*13680*/  SEL R3, R3, 0xffffffe0, !P2 ;  /* 0xffffffe003037807 */ /* 0x000fe20005000000 */
[----:B------:R-:W-:Y:S01]  /*13690*/  VIADD R231, R233, 0x4020 ;  /* 0x00004020e9e77836 */ /* 0x000fe20000000000 */
[----:B------:R-:W-:Y:S01]  /*136a0*/  R2P PR, R53, 0x6 ;  /* 0x0000000635007804 */ /* 0x000fe20000000000 */
[----:B------:R-:W-:Y:S01]  /*136b0*/  VIADD R0, R233, 0x4000 ;  /* 0x00004000e9007836 */ /* 0x000fe20000000000 */
[----:B------:R-:W2:Y:S01]  /*136c0*/  LDSM.16.M88.4 R32, [R233+0x4800] ;  /* 0x00480000e920783b */ /* 0x000ea20000000200 */
[----:B------:R-:W-:-:S03]  /*136d0*/  IMAD R232, R4, 0x2, R234 ;  /* 0x0000000204e87824 */ /* 0x000fc600078e02ea */
[----:B------:R-:W2:Y:S04]  /*136e0*/  LDSM.16.M88.4 R136, [R233+0x6000] ;  /* 0x00600000e988783b */ /* 0x000ea80000000200 */
[----:B------:R-:W-:Y:S03]  /*136f0*/  LDSM.16.M88.4 R124, [R232] ;  /* 0x00000000e87c783b */ /* 0x000fe60000000200 */
[----:B------:R-:W-:Y:S01]  /*13700*/  @P1 VIADD R231, R0, 0xffffffe0 ;  /* 0xffffffe000e71836 */ /* 0x000fe20000000000 */
[----:B------:R-:W-:Y:S04]  /*13710*/  LDSM.16.M88.4 R24, [R233+0x5000] ;  /* 0x00500000e918783b */ /* 0x000fe80000000200 */
[----:B------:R-:W4:Y:S01]  /*13720*/  LDSM.16.M88.4 R132, [R231] ;  /* 0x00000000e784783b */ /* 0x000f220000000200 */
[----:B------:R-:W-:-:S03]  /*13730*/  IMAD.MOV.U32 R0, RZ, RZ, 0x40 ;  /* 0x00000040ff007424 */ /* 0x000fc600078e00ff */
[----:B------:R-:W4:Y:S02]  /*13740*/  LDSM.16.M88.4 R16, [R233+0x5800] ;  /* 0x00580000e910783b */ /* 0x000f240000000200 */
[----:B------:R-:W-:Y:S02]  /*13750*/  SEL R0, R0, 0xffffffc0, !P2 ;  /* 0xffffffc000007807 */ /* 0x000fe40005000000 */
[----:B------:R-:W4:Y:S01]  /*13760*/  LDSM.16.M88.4 R96, [R233+0x7000] ;  /* 0x00700000e960783b */ /* 0x000f220000000200 */
[----:B------:R-:W-:Y:S02]  /*13770*/  IMAD R230, R3, 0x2, R234 ;  /* 0x0000000203e67824 */ /* 0x000fe400078e02ea */
[----:B------:R-:W-:Y:S01]  /*13780*/  IMAD.IADD R227, R233, 0x1, R0 ;  /* 0x00000001e9e37824 */ /* 0x000fe200078e0200 */
[----:B------:R-:W4:Y:S04]  /*13790*/  LDSM.16.M88.4 R104, [R233+0x6800] ;  /* 0x00680000e968783b */ /* 0x000f280000000200 */
[----:B------:R-:W4:Y:S01]  /*137a0*/  LDSM.16.M88.4 R140, [R233+0x7800] ;  /* 0x00780000e98c783b */ /* 0x000f220000000200 */
[C---:B-1----:R-:W-:Y:S03]  /*137b0*/  HMMA.16816.F32.BF16 R60, R88.reuse, R56, RZ ;  /* 0x00000038583c723c */ /* 0x042fe600000418ff */
[----:B------:R-:W1:Y:S03]  /*137c0*/  LDSM.16.M88.4 R72, [R231+0x800] ;  /* 0x00080000e748783b */ /* 0x000e660000000200 */
[C---:B------:R-:W-:Y:S01]  /*137d0*/  HMMA.16816.F32.BF16 R56, R88.reuse, R58, RZ ;  /* 0x0000003a5838723c */ /* 0x040fe200000418ff */
[----:B------:R-:W1:Y:S04]  /*137e0*/  LDSM.16.M88.4 R128, [R231+0x2000] ;  /* 0x00200000e780783b */ /* 0x000e680000000200 */
[----:B------:R-:W-:Y:S04]  /*137f0*/  LDSM.16.M88.4 R84, [R230] ;  /* 0x00000000e654783b */ /* 0x000fe80000000200 */
[----:B------:R-:W1:Y:S04]  /*13800*/  LDSM.16.M88.4 R80, [R227+0x4000] ;  /* 0x00400000e350783b */ /* 0x000e680000000200 */
[----:B------:R-:W1:Y:S01]  /*13810*/  LDSM.16.M88.4 R68, [R231+0x1000] ;  /* 0x00100000e744783b */ /* 0x000e620000000200 */
[C---:B--2---:R-:W-:Y:S03]  /*13820*/  HMMA.16816.F32.BF16 R40, R88.reuse, R32, RZ ;  /* 0x000000205828723c */ /* 0x044fe600000418ff */
[----:B------:R-:W2:Y:S03]  /*13830*/  LDSM.16.M88.4 R64, [R231+0x1800] ;  /* 0x00180000e740783b */ /* 0x000ea60000000200 */
[C---:B------:R-:W-:Y:S01]  /*13840*/  HMMA.16816.F32.BF16 R12, R88.reuse, R136, RZ ;  /* 0x00000088580c723c */ /* 0x040fe200000418ff */
[----:B------:R-:W2:Y:S04]  /*13850*/  LDSM.16.M88.4 R116, [R231+0x3000] ;  /* 0x00300000e774783b */ /* 0x000ea80000000200 */
[----:B------:R-:W2:Y:S01]  /*13860*/  LDSM.16.M88.4 R120, [R231+0x2800] ;  /* 0x00280000e778783b */ /* 0x000ea20000000200 */
[C---:B------:R-:W-:Y:S03]  /*13870*/  HMMA.16816.F32.BF16 R32, R88.reuse, R34, RZ ;  /* 0x000000225820723c */ /* 0x040fe600000418ff */
[----:B------:R-:W2:Y:S03]  /*13880*/  LDSM.16.M88.4 R112, [R231+0x3800] ;  /* 0x00380000e770783b */ /* 0x000ea60000000200 */
[----:B------:R-:W-:Y:S01]  /*13890*/  HMMA.16816.F32.BF16 R136, R88, R138, RZ ;  /* 0x0000008a5888723c */ /* 0x000fe200000418ff */
[----:B------:R-:W2:Y:S05]  /*138a0*/  LDSM.16.M88.4 R76, [R227+0x4800] ;  /* 0x00480000e34c783b */ /* 0x000eaa0000000200 */
[C---:B----4-:R-:W-:Y:S06]  /*138b0*/  HMMA.16816.F32.BF16 R60, R124.reuse, R132, R60 ;  /* 0x000000847c3c723c */ /* 0x050fec000004183c */
[----:B------:R-:W-:Y:S06]  /*138c0*/  HMMA.16816.F32.BF16 R56, R124, R134, R56 ;  /* 0x000000867c38723c */ /* 0x000fec0000041838 */
[C---:B-----5:R-:W-:Y:S06]  /*138d0*/  HMMA.16816.F32.BF16 R28, R88.reuse, R24, RZ ;  /* 0x00000018581c723c */ /* 0x060fec00000418ff */
[----:B------:R-:W-:Y:S01]  /*138e0*/  HMMA.16816.F32.BF16 R24, R88, R26, RZ ;  /* 0x0000001a5818723c */ /* 0x000fe200000418ff */
[----:B------:R-:W-:-:S05]  /*138f0*/  IMAD R229, R3, 0x2, R232 ;  /* 0x0000000203e57824 */ /* 0x000fca00078e02e8 */
[C---:B------:R-:W-:Y:S01]  /*13900*/  HMMA.16816.F32.BF16 R20, R88.reuse, R16, RZ ;  /* 0x000000105814723c */ /* 0x040fe200000418ff */
[----:B------:R-:W-:Y:S01]  /*13910*/  IMAD.IADD R216, R0, 0x1, R231 ;  /* 0x0000000100d87824 */ /* 0x000fe200078e02e7 */
[----:B------:R-:W-:Y:S04]  /*13920*/  LDSM.16.M88.4 R132, [R229] ;  /* 0x00000000e584783b */ /* 0x000fe80000000200 */
        /* <DEDUP_REMOVED lines=10> */
[----:B------:R-:W-:Y:S05]  /*139d0*/  LDSM.16.M88.4 R72, [R227+0x5000] ;  /* 0x00500000e348783b */ /* 0x000fea0000000200 */
[C---:B------:R-:W-:Y:S06]  /*139e0*/  HMMA.16816.F32.BF16 R12, R124.reuse, R128, R12 ;  /* 0x000000807c0c723c */ /* 0x040fec000004180c */
[----:B------:R-:W-:Y:S01]  /*139f0*/  HMMA.16816.F32.BF16 R136, R124, R130, R136 ;  /* 0x000000827c88723c */ /* 0x000fe20000041888 */
[----:B------:R-:W1:Y:S05]  /*13a00*/  LDSM.16.M88.4 R128, [R216] ;  /* 0x00000000d880783b */ /* 0x000e6a0000000200 */
[C---:B------:R-:W-:Y:S06]  /*13a10*/  HMMA.16816.F32.BF16 R60, R84.reuse, R80, R60 ;  /* 0x00000050543c723c */ /* 0x040fec000004183c */
[----:B------:R-:W-:Y:S01]  /*13a20*/  HMMA.16816.F32.BF16 R56, R84, R82, R56 ;  /* 0x000000525438723c */ /* 0x000fe20000041838 */
[----:B------:R-:W4:Y:S05]  /*13a30*/  LDSM.16.M88.4 R80, [R227+0x7000] ;  /* 0x00700000e350783b */ /* 0x000f2a0000000200 */
[C---:B------:R-:W-:Y:S06]  /*13a40*/  HMMA.16816.F32.BF16 R28, R124.reuse, R68, R28 ;  /* 0x000000447c1c723c */ /* 0x040fec000004181c */
[C---:B------:R-:W-:Y:S01]  /*13a50*/  HMMA.16816.F32.BF16 R24, R124.reuse, R70, R24 ;  /* 0x000000467c18723c */ /* 0x040fe20000041818 */
[----:B------:R-:W3:Y:S05]  /*13a60*/  LDSM.16.M88.4 R68, [R227+0x5800] ;  /* 0x00580000e344783b */ /* 0x000eea0000000200 */
        /* <DEDUP_REMOVED lines=15> */
[----:B------:R-:W2:Y:S01]  /*13b60*/  LDSM.16.M88.4 R76, [R233+0x8000] ;  /* 0x00800000e94c783b */ /* 0x000ea20000000200 */
[----:B-1----:R-:W-:Y:S06]  /*13b70*/  HMMA.16816.F32.BF16 R60, R132, R128, R60 ;  /* 0x00000080843c723c */ /* 0x002fec000004183c */
[C---:B----4-:R-:W-:Y:S06]  /*13b80*/  HMMA.16816.F32.BF16 R100, R84.reuse, R80, R100 ;  /* 0x000000505464723c */ /* 0x050fec0000041864 */
[----:B------:R-:W-:Y:S01]  /*13b90*/  HMMA.16816.F32.BF16 R96, R84, R82, R96 ;  /* 0x000000525460723c */ /* 0x000fe20000041860 */
[----:B------:R-:W1:Y:S05]  /*13ba0*/  LDSM.16.M88.4 R80, [R233+0x8800] ;  /* 0x00880000e950783b */ /* 0x000e6a0000000200 */
[----:B------:R-:W-:Y:S01]  /*13bb0*/  HMMA.16816.F32.BF16 R56, R132, R130, R56 ;  /* 0x000000828438723c */ /* 0x000fe20000041838 */
[----:B------:R-:W-:Y:S05]  /*13bc0*/  LDSM.16.M88.4 R128, [R233+0x9000] ;  /* 0x00900000e980783b */ /* 0x000fea0000000200 */
        /* <DEDUP_REMOVED lines=9> */
[C---:B------:R-:W-:Y:S06]  /*13c60*/  HMMA.16816.F32.BF16 R40, R132.reuse, R116, R40 ;  /* 0x000000748428723c */ /* 0x040fec0000041828 */
[----:B------:R-:W-:Y:S01]  /*13c70*/  HMMA.16816.F32.BF16 R124, R132, R118, R124 ;  /* 0x00000076847c723c */ /* 0x000fe2000004187c */
[----:B------:R-:W-:Y:S05]  /*13c80*/  LDSM.16.M88.4 R116, [R216+0x2000] ;  /* 0x00200000d874783b */ /* 0x000fea0000000200 */
        /* <DEDUP_REMOVED lines=11> */
[C---:B-1----:R-:W-:Y:S06]  /*13d40*/  HMMA.16816.F32.BF16 R40, R32.reuse, R80, R40 ;  /* 0x000000502028723c */ /* 0x042fec0000041828 */
[----:B------:R-:W-:Y:S01]  /*13d50*/  HMMA.16816.F32.BF16 R124, R32, R82, R124 ;  /* 0x00000052207c723c */ /* 0x000fe2000004187c */
[----:B------:R-:W-:Y:S05]  /*13d60*/  LDSM.16.M88.4 R80, [R216+0x4800] ;  /* 0x00480000d850783b */ /* 0x000fea0000000200 */
[C---:B---3--:R-:W-:Y:S06]  /*13d70*/  HMMA.16816.F32.BF16 R60, R68.reuse, R72, R60 ;  /* 0x00000048443c723c */ /* 0x048fec000004183c */
[----:B------:R-:W-:Y:S01]  /*13d80*/  HMMA.16816.F32.BF16 R56, R68, R74, R56 ;  /* 0x0000004a4438723c */ /* 0x000fe20000041838 */
[----:B------:R-:W1:Y:S05]  /*13d90*/  LDSM.16.M88.4 R72, [R227+0x8800] ;  /* 0x00880000e348783b */ /* 0x000e6a0000000200 */
[C---:B--2---:R-:W-:Y:S06]  /*13da0*/  HMMA.16816.F32.BF16 R20, R132.reuse, R64, R20 ;  /* 0x000000408414723c */ /* 0x044fec0000041814 */
[----:B------:R-:W-:Y:S01]  /*13db0*/  HMMA.16816.F32.BF16 R120, R132, R66, R16 ;  /* 0x000000428478723c */ /* 0x000fe20000041810 */
[----:B------:R-:W-:Y:S04]  /*13dc0*/  LDSM.16.M88.4 R16, [R229+0x2000] ;  /* 0x00200000e510783b */ /* 0x000fe80000000200 */
[----:B------:R-:W2:Y:S01]  /*13dd0*/  LDSM.16.M88.4 R64, [R216+0x4000] ;  /* 0x00400000d840783b */ /* 0x000ea20000000200 */
[C---:B----4-:R-:W-:Y:S06]  /*13de0*/  HMMA.16816.F32.BF16 R40, R68.reuse, R76, R40 ;  /* 0x0000004c4428723c */ /* 0x050fec0000041828 */
[----:B------:R-:W-:Y:S01]  /*13df0*/  HMMA.16816.F32.BF16 R124, R68, R78, R124 ;  /* 0x0000004e447c723c */ /* 0x000fe2000004187c */
[----:B------:R-:W3:Y:S05]  /*13e00*/  LDSM.16.M88.4 R76, [R231+0x5000] ;  /* 0x00500000e74c783b */ /* 0x000eea0000000200 */
[C---:B------:R-:W-:Y:S06]  /*13e10*/  HMMA.16816.F32.BF16 R60, R24.reuse, R84, R60 ;  /* 0x00000054183c723c */ /* 0x040fec000004183c */
[----:B------:R-:W-:Y:S01]  /*13e20*/  HMMA.16816.F32.BF16 R56, R24, R86, R56 ;  /* 0x000000561838723c */ /* 0x000fe20000041838 */
[----:B------:R-:W-:Y:S05]  /*13e30*/  LDSM.16.M88.4 R84, [R216+0x2800] ;  /* 0x00280000d854783b */ /* 0x000fea0000000200 */
[----:B------:R-:W-:Y:S06]  /*13e40*/  HMMA.16816.F32.BF16 R28, R32, R128, R28 ;  /* 0x00000080201c723c */ /* 0x000fec000004181c */
[C---:B-1----:R-:W-:Y:S06]  /*13e50*/  HMMA.16816.F32.BF16 R40, R24.reuse, R72, R40 ;  /* 0x000000481828723c */ /* 0x042fec0000041828 */
[----:B------:R-:W-:Y:S01]  /*13e60*/  HMMA.16816.F32.BF16 R124, R24, R74, R124 ;  /* 0x0000004a187c723c */ /* 0x000fe2000004187c */
[----:B------:R-:W1:Y:S05]  /*13e70*/  LDSM.16.M88.4 R72, [R227+0x9000] ;  /* 0x00900000e348783b */ /* 0x000e6a0000000200 */
[C---:B--2---:R-:W-:Y:S06]  /*13e80*/  HMMA.16816.F32.BF16 R60, R16.reuse, R64, R60 ;  /* 0x00000040103c723c */ /* 0x044fec000004183c */
[----:B------:R-:W-:Y:S01]  /*13e90*/  HMMA.16816.F32.BF16 R56, R16, R66, R56 ;  /* 0x000000421038723c */ /* 0x000fe20000041838 */
[----:B------:R-:W2:Y:S05]  /*13ea0*/  LDSM.16.M88.4 R64, [R233+0x9800] ;  /* 0x00980000e940783b */ /* 0x000eaa0000000200 */
[----:B---3--:R-:W-:Y:S06]  /*13eb0*/  HMMA.16816.F32.BF16 R28, R68, R76, R28 ;  /* 0x0000004c441c723c */ /* 0x008fec000004181c */
[----:B------:R-:W-:Y:S01]  /*13ec0*/  HMMA.16816.F32.BF16 R112, R32, R130, R112 ;  /* 0x000000822070723c */ /* 0x000fe20000041870 */
[----:B------:R-:W3:Y:S05]  /*13ed0*/  LDSM.16.M88.4 R128, [R216+0x5000] ;  /* 0x00500000d880783b */ /* 0x000eea0000000200 */
[----:B------:R-:W-:Y:S06]  /*13ee0*/  HMMA.16816.F32.BF16 R40, R16, R80, R40 ;  /* 0x000000501028723c */ /* 0x000fec0000041828 */
[----:B------:R-:W-:Y:S01]  /*13ef0*/  HMMA.16816.F32.BF16 R12, R132, R116, R12 ;  /* 0x00000074840c723c */ /* 0x000fe2000004180c */
[-C--:B------:R-:W-:Y:S01]  /*13f00*/  FMUL.FTZ R58, R58, R6.reuse ;  /* 0x000000063a3a7220 */ /* 0x080fe20000410000 */
[----:B------:R-:W-:-:S04]  /*13f10*/  FMUL.FTZ R59, R59, R6 ;  /* 0x000000063b3b7220 */ /* 0x000fc80000410000 */
[----:B------:R-:W-:Y:S01]  /*13f20*/  HMMA.16816.F32.BF16 R136, R132, R118, R136 ;  /* 0x000000768488723c */ /* 0x000fe20000041888 */
[----:B------:R-:W4:Y:S01]  /*13f30*/  LDSM.16.M88.4 R116, [R231+0x5800] ;  /* 0x00580000e774783b */ /* 0x000f220000000200 */
[-C--:B------:R-:W-:Y:S01]  /*13f40*/  FMUL.FTZ R0, R60, R6.reuse ;  /* 0x000000063c007220 */ /* 0x080fe20000410000 */
[-C--:B------:R-:W-:Y:S01]  /*13f50*/  FMUL.FTZ R9, R61, R6.reuse ;  /* 0x000000063d097220 */ /* 0x080fe20000410000 */
[-C--:B------:R-:W-:Y:S01]  /*13f60*/  FMUL.FTZ R37, R56, R6.reuse ;  /* 0x0000000638257220 */ /* 0x080fe20000410000 */
[-C--:B------:R-:W-:Y:S01]  /*13f70*/  FMUL.FTZ R38, R57, R6.reuse ;  /* 0x0000000639267220 */ /* 0x080fe20000410000 */
[----:B------:R-:W-:Y:S01]  /*13f80*/  MUFU.TANH R61, R58 ;  /* 0x0000003a003d7308 */ /* 0x000fe20000002400 */
[----:B-1----:R-:W-:Y:S07]  /*13f90*/  HMMA.16816.F32.BF16 R28, R24, R72, R28 ;  /* 0x00000048181c723c */ /* 0x002fee000004181c */
[----:B------:R1:W-:Y:S01]  /*13fa0*/  MUFU.TANH R60, R59 ;  /* 0x0000003b003c7308 */ /* 0x0003e20000002400 */
[C---:B--2---:R-:W-:Y:S01]  /*13fb0*/  HMMA.16816.F32.BF16 R20, R32.reuse, R64, R20 ;  /* 0x000000402014723c */ /* 0x044fe20000041814 */
[-C--:B------:R-:W-:Y:S01]  /*13fc0*/  FMUL.FTZ R40, R40, R6.reuse ;  /* 0x0000000628287220 */ /* 0x080fe20000410000 */
[-C--:B------:R-:W-:Y:S01]  /*13fd0*/  FMUL.FTZ R41, R41, R6.reuse ;  /* 0x0000000629297220 */ /* 0x080fe20000410000 */
[-C--:B------:R-:W-:Y:S01]  /*13fe0*/  FMUL.FTZ R42, R42, R6.reuse ;  /* 0x000000062a2a7220 */ /* 0x080fe20000410000 */
[----:B-1----:R-:W1:Y:S02]  /*13ff0*/  LDSM.16.M88.4 R56, [R233+0xa000] ;  /* 0x00a00000e938783b */ /* 0x002e640000000200 */
[----:B------:R-:W-:Y:S01]  /*14000*/  HMMA.16816.F32.BF16 R120, R32, R66, R120 ;  /* 0x000000422078723c */ /* 0x000fe20000041878 */
[-C--:B------:R-:W-:Y:S01]  /*14010*/  FMUL.FTZ R36, R63, R6.reuse ;  /* 0x000000063f247220 */ /* 0x080fe20000410000 */
[----:B------:R-:W-:Y:S01]  /*14020*/  MUFU.TANH R80, R41 ;  /* 0x0000002900507308 */ /* 0x000fe20000002400 */
[-C--:B------:R-:W-:Y:S01]  /*14030*/  FMUL.FTZ R81, R43, R6.reuse ;  /* 0x000000062b517220 */ /* 0x080fe20000410000 */
[----:B------:R-:W-:Y:S02]  /*14040*/  LDSM.16.M88.4 R64, [R231+0x6000] ;  /* 0x00600000e740783b */ /* 0x000fe40000000200 */
[----:B------:R-:W-:Y:S02]  /*14050*/  HMMA.16816.F32.BF16 R112, R68, R78, R112 ;  /* 0x0000004e4470723c */ /* 0x000fe40000041870 */
[----:B------:R-:W-:Y:S02]  /*14060*/  LDSM.16.M88.4 R76, [R216+0x3000] ;  /* 0x00300000d84c783b */ /* 0x000fe40000000200 */
[----:B------:R-:W-:Y:S02]  /*14070*/  MUFU.TANH R63, R40 ;  /* 0x00000028003f7308 */ /* 0x000fe40000002400 */
[C---:B------:R-:W-:Y:S06]  /*14080*/  HMMA.16816.F32.BF16 R124, R16.reuse, R82, R124 ;  /* 0x00000052107c723c */ /* 0x040fec000004187c */
[----:B------:R2:W-:Y:S01]  /*14090*/  MUFU.TANH R82, R42 ;  /* 0x0000002a00527308 */ /* 0x0005e20000002400 */
[----:B---3--:R-:W-:Y:S01]  /*140a0*/  HMMA.16816.F32.BF16 R28, R16, R128, R28 ;  /* 0x00000080101c723c */ /* 0x008fe2000004181c */
[----:B--2---:R-:W2:Y:S05]  /*140b0*/  LDSM.16.M88.4 R40, [R227+0x9800] ;  /* 0x00980000e328783b */ /* 0x004eaa0000000200 */
[C---:B----4-:R-:W-:Y:S06]  /*140c0*/  HMMA.16816.F32.BF16 R20, R68.reuse, R116, R20 ;  /* 0x000000744414723c */ /* 0x050fec0000041814 */
[----:B------:R-:W-:Y:S06]  /*140d0*/  HMMA.16816.F32.BF16 R120, R68, R118, R120 ;  /* 0x000000764478723c */ /* 0x000fec0000041878 */
[----:B------:R-:W-:Y:S06]  /*140e0*/  HMMA.16816.F32.BF16 R112, R24, R74, R112 ;  /* 0x0000004a1870723c */ /* 0x000fec0000041870 */
[----:B-1----:R-:W-:Y:S01]  /*140f0*/  HMMA.16816.F32.BF16 R72, R32, R56, R12 ;  /* 0x000000382048723c */ /* 0x002fe2000004180c */
[----:B------:R-:W1:Y:S01]  /*14100*/  LDSM.16.M88.4 R12, [R216+0x5800] ;  /* 0x00580000d80c783b */ /* 0x000e620000000200 */
[-C--:B------:R-:W-:Y:S01]  /*14110*/  FMUL.FTZ R28, R28, R6.reuse ;  /* 0x000000061c1c7220 */ /* 0x080fe20000410000 */
[-C--:B------:R-:W-:Y:S01]  /*14120*/  FMUL.FTZ R29, R29, R6.reuse ;  /* 0x000000061d1d7220 */ /* 0x080fe20000410000 */
[-C--:B------:R-:W-:Y:S01]  /*14130*/  FMUL.FTZ R30, R30, R6.reuse ;  /* 0x000000061e1e7220 */ /* 0x080fe20000410000 */
[-C--:B------:R-:W-:Y:S01]  /*14140*/  FMUL.FTZ R118, R31, R6.reuse ;  /* 0x000000061f767220 */ /* 0x080fe20000410000 */
[----:B------:R-:W-:Y:S01]  /*14150*/  HMMA.16816.F32.BF16 R104, R132, R86, R104 ;  /* 0x000000568468723c */ /* 0x000fe20000041868 */
[----:B------:R-:W-:Y:S08]  /*14160*/  MUFU.TANH R116, R28 ;  /* 0x0000001c00747308 */ /* 0x000ff00000002400 */
[----:B------:R-:W-:Y:S08]  /*14170*/  MUFU.TANH R87, R29 ;  /* 0x0000001d00577308 */ /* 0x000ff00000002400 */
[----:B------:R3:W-:Y:S01]  /*14180*/  MUFU.TANH R117, R30 ;  /* 0x0000001e00757308 */ /* 0x0007e20000002400 */
[----:B--2---:R-:W-:Y:S06]  /*14190*/  HMMA.16816.F32.BF16 R20, R24, R40, R20 ;  /* 0x000000281814723c */ /* 0x004fec0000041814 */
[----:B------:R-:W-:Y:S01]  /*141a0*/  HMMA.16816.F32.BF16 R136, R32, R58, R136 ;  /* 0x0000003a2088723c */ /* 0x000fe20000041888 */
[----:B------:R-:W-:Y:S04]  /*141b0*/  LDSM.16.M88.4 R56, [R216+0x3800] ;  /* 0x00380000d838783b */ /* 0x000fe80000000200 */
[----:B---3--:R-:W2:Y:S01]  /*141c0*/  LDSM.16.M88.4 R28, [R227+0xa000] ;  /* 0x00a00000e31c783b */ /* 0x008ea20000000200 */
[----:B------:R-:W-:Y:S03]  /*141d0*/  HMMA.16816.F32.BF16 R120, R24, R42, R120 ;  /* 0x0000002a1878723c */ /* 0x000fe60000041878 */
[----:B------:R-:W3:Y:S03]  /*141e0*/  LDSM.16.M88.4 R40, [R233+0xa800] ;  /* 0x00a80000e928783b */ /* 0x000ee60000000200 */
[----:B------:R-:W-:Y:S06]  /*141f0*/  HMMA.16816.F32.BF16 R72, R68, R64, R72 ;  /* 0x000000404448723c */ /* 0x000fec0000041848 */
[----:B------:R-:W-:Y:S06]  /*14200*/  HMMA.16816.F32.BF16 R108, R132, R84, R108 ;  /* 0x00000054846c723c */ /* 0x000fec000004186c */
[C---:B------:R-:W-:Y:S06]  /*14210*/  HMMA.16816.F32.BF16 R112, R16.reuse, R130, R112 ;  /* 0x000000821070723c */ /* 0x040fec0000041870 */
[----:B-1----:R-:W-:Y:S06]  /*14220*/  HMMA.16816.F32.BF16 R20, R16, R12, R20 ;  /* 0x0000000c1014723c */ /* 0x002fec0000041814 */
[----:B------:R-:W-:Y:S01]  /*14230*/  HMMA.16816.F32.BF16 R136, R68, R66, R136 ;  /* 0x000000424488723c */ /* 0x000fe20000041888 */
[----:B------:R-:W1:Y:S05]  /*14240*/  LDSM.16.M88.4 R64, [R231+0x6800] ;  /* 0x00680000e740783b */ /* 0x000e6a0000000200 */
[----:B--2---:R-:W-:Y:S07]  /*14250*/  HMMA.16816.F32.BF16 R72, R24, R28, R72 ;  /* 0x0000001c1848723c */ /* 0x004fee0000041848 */
[----:B------:R-:W-:Y:S01]  /*14260*/  SHF.R.S32.HI R28, RZ, 0x1f, R51 ;  /* 0x0000001fff1c7819 */ /* 0x000fe20000011433 */
[----:B---3--:R-:W-:Y:S03]  /*14270*/  HMMA.16816.F32.BF16 R108, R32, R40, R108 ;  /* 0x00000028206c723c */ /* 0x008fe6000004186c */
[----:B------:R-:W-:Y:S01]  /*14280*/  LEA.HI R28, R28, R51, RZ, 0x2 ;  /* 0x000000331c1c7211 */ /* 0x000fe200078f10ff */
[----:B------:R-:W-:-:S02]  /*14290*/  FMUL.FTZ R112, R112, R6 ;  /* 0x0000000670707220 */ /* 0x000fc40000410000 */
[----:B------:R-:W-:Y:S01]  /*142a0*/  HMMA.16816.F32.BF16 R104, R32, R42, R104 ;  /* 0x0000002a2068723c */ /* 0x000fe20000041868 */
[----:B------:R-:W-:Y:S01]  /*142b0*/  SHF.R.S32.HI R28, RZ, 0x2, R28 ;  /* 0x00000002ff1c7819 */ /* 0x000fe2000001141c */
[-C--:B------:R-:W-:Y:S01]  /*142c0*/  FMUL.FTZ R20, R20, R6.reuse ;  /* 0x0000000614147220 */ /* 0x080fe20000410000 */
[-C--:B------:R-:W-:Y:S01]  /*142d0*/  FMUL.FTZ R21, R21, R6.reuse ;  /* 0x0000000615157220 */ /* 0x080fe20000410000 */
[-C--:B------:R-:W-:Y:S01]  /*142e0*/  FMUL.FTZ R22, R22, R6.reuse ;  /* 0x0000000616167220 */ /* 0x080fe20000410000 */
[-C--:B------:R-:W-:Y:S01]  /*142f0*/  FMUL.FTZ R23, R23, R6.reuse ;  /* 0x0000000617177220 */ /* 0x080fe20000410000 */
[----:B------:R2:W-:Y:S01]  /*14300*/  MUFU.TANH R170, R112 ;  /* 0x0000007000aa7308 */ /* 0x0005e20000002400 */
[----:B------:R-:W-:Y:S01]  /*14310*/  IMAD R50, R50, 0x10, R28 ;  /* 0x0000001032327824 */ /* 0x000fe200078e021c */
[----:B------:R-:W-:Y:S01]  /*14320*/  HMMA.16816.F32.BF16 R92, R132, R56, R92 ;  /* 0x00000038845c723c */ /* 0x000fe2000004185c */
[----:B------:R-:W-:Y:S05]  /*14330*/  LDSM.16.M88.4 R40, [R231+0x7000] ;  /* 0x00700000e728783b */ /* 0x000fea0000000200 */
[----:B------:R-:W-:Y:S01]  /*14340*/  HMMA.16816.F32.BF16 R120, R16, R14, R120 ;  /* 0x0000000e1078723c */ /* 0x000fe20000041878 */
[----:B------:R-:W-:Y:S01]  /*14350*/  MUFU.TANH R144, R20 ;  /* 0x0000001400907308 */ /* 0x000fe20000002400 */
[----:B------:R-:W3:Y:S01]  /*14360*/  LDSM.16.M88.4 R12, [R227+0xa800] ;  /* 0x00a80000e30c783b */ /* 0x000ee20000000200 */
[----:B------:R-:W-:Y:S01]  /*14370*/  IADD3 R52, R50, 0x1, R52 ;  /* 0x0000000132347810 */ /* 0x000fe20007ffe034 */
[-C--:B--2---:R-:W-:Y:S01]  /*14380*/  FMUL.FTZ R112, R113, R6.reuse ;  /* 0x0000000671707220 */ /* 0x084fe20000410000 */
[----:B------:R-:W-:-:S04]  /*14390*/  FMUL.FTZ R113, R114, R6 ;  /* 0x0000000672717220 */ /* 0x000fc80000410000 */
[----:B------:R-:W-:Y:S01]  /*143a0*/  MUFU.TANH R145, R21 ;  /* 0x0000001500917308 */ /* 0x000fe20000002400 */
[----:B------:R-:W-:-:S07]  /*143b0*/  IADD3 R52, R48, R52, -R242 ;  /* 0x0000003430347210 */ /* 0x000fce0007ffe8f2 */
[----:B------:R-:W-:Y:S08]  /*143c0*/  MUFU.TANH R114, R22 ;  /* 0x0000001600727308 */ /* 0x000ff00000002400 */
[----:B------:R2:W-:Y:S01]  /*143d0*/  MUFU.TANH R57, R23 ;  /* 0x0000001700397308 */ /* 0x0005e20000002400 */
[----:B------:R-:W-:Y:S01]  /*143e0*/  IMAD.IADD R7, R7, 0x1, R52 ;  /* 0x0000000107077824 */ /* 0x000fe200078e0234 */
[----:B-1----:R-:W-:Y:S01]  /*143f0*/  HMMA.16816.F32.BF16 R108, R68, R64, R108 ;  /* 0x00000040446c723c */ /* 0x002fe2000004186c */
[----:B------:R-:W-:Y:S01]  /*14400*/  LOP3.LUT R5, R5, R8, RZ, 0xfc, !PT ;  /* 0x0000000805057212 */ /* 0x000fe200078efcff */
[----:B------:R-:W-:Y:S04]  /*14410*/  LDSM.16.M88.4 R52, [R227+0xb000] ;  /* 0x00b00000e334783b */ /* 0x000fe80000000200 */
[----:B--2---:R-:W1:Y:S01]  /*14420*/  LDSM.16.M88.4 R20, [R233+0xb000] ;  /* 0x00b00000e914783b */ /* 0x004e620000000200 */
[----:B------:R-:W-:Y:S01]  /*14430*/  HMMA.16816.F32.BF16 R100, R132, R76, R100 ;  /* 0x0000004c8464723c */ /* 0x000fe20000041864 */
[----:B------:R-:W-:Y:S01]  /*14440*/  IMAD.SHL.U32 R64, R49, 0x2, RZ ;  /* 0x0000000231407824 */ /* 0x000fe200078e00ff */
[----:B------:R-:W-:-:S02]  /*14450*/  VIMNMX R196, R7, R48, PT ;  /* 0x0000003007c47248 */ /* 0x000fc40003fe0100 */
[----:B------:R-:W-:Y:S02]  /*14460*/  VIADDMNMX R197, R7, 0x8, R48, PT ;  /* 0x0000000807c57846 */ /* 0x000fe40003800130 */
[----:B------:R-:W-:Y:S01]  /*14470*/  HMMA.16816.F32.BF16 R96, R132, R78, R96 ;  /* 0x0000004e8460723c */ /* 0x000fe20000041860 */
[----:B------:R-:W2:Y:S05]  /*14480*/  LDSM.16.M88.4 R48, [R233+0xb800] ;  /* 0x00b80000e930783b */ /* 0x000eaa0000000200 */
[----:B------:R-:W-:Y:S06]  /*14490*/  HMMA.16816.F32.BF16 R104, R68, R66, R104 ;  /* 0x000000424468723c */ /* 0x000fec0000041868 */
[----:B------:R-:W-:Y:S01]  /*144a0*/  HMMA.16816.F32.BF16 R136, R24, R30, R136 ;  /* 0x0000001e1888723c */ /* 0x000fe20000041888 */
[----:B------:R-:W4:Y:S01]  /*144b0*/  LDSM.16.M88.4 R28, [R216+0x6800] ;  /* 0x00680000d81c783b */ /* 0x000f220000000200 */
[----:B------:R-:W-:Y:S01]  /*144c0*/  LOP3.LUT R64, R64, 0x6, RZ, 0xc0, !PT ;  /* 0x0000000640407812 */ /* 0x000fe200078ec0ff */
[----:B------:R-:W-:Y:S02]  /*144d0*/  MUFU.TANH R36, R36 ;  /* 0x0000002400247308 */ /* 0x000fe40000002400 */
[----:B------:R-:W-:Y:S01]  /*144e0*/  LDSM.16.M88.4 R76, [R216+0x6000] ;  /* 0x00600000d84c783b */ /* 0x000fe20000000200 */
[----:B------:R-:W-:Y:S01]  /*144f0*/  HMMA.16816.F32.BF16 R88, R132, R58, R88 ;  /* 0x0000003a8458723c */ /* 0x000fe20000041858 */
[----:B------:R-:W-:-:S05]  /*14500*/  IMAD.IADD R64, R2, 0x1, R64 ;  /* 0x0000000102407824 */ /* 0x000fca00078e0240 */
[----:B---3--:R-:W-:Y:S01]  /*14510*/  HMMA.16816.F32.BF16 R108, R24, R12, R108 ;  /* 0x0000000c186c723c */ /* 0x008fe2000004186c */
[----:B------:R-:W3:Y:S01]  /*14520*/  MUFU.TANH R37, R37 ;  /* 0x0000002500257308 */ /* 0x000ee20000002400 */
[----:B------:R-:W-:-:S04]  /*14530*/  VIADD R7, R64, 0x8 ;  /* 0x0000000840077836 */ /* 0x000fc80000000000 */
[----:B------:R-:W-:Y:S06]  /*14540*/  HMMA.16816.F32.BF16 R104, R24, R14, R104 ;  /* 0x0000000e1868723c */ /* 0x000fec0000041868 */
[C---:B-1----:R-:W-:Y:S06]  /*14550*/  HMMA.16816.F32.BF16 R100, R32.reuse, R20, R100 ;  /* 0x000000142064723c */ /* 0x042fec0000041864 */
[----:B------:R-:W-:Y:S01]  /*14560*/  HMMA.16816.F32.BF16 R96, R32, R22, R96 ;  /* 0x000000162060723c */ /* 0x000fe20000041860 */
[----:B------:R-:W1:Y:S01]  /*14570*/  LDSM.16.M88.4 R20, [R231+0x7800] ;  /* 0x00780000e714783b */ /* 0x000e620000000200 */
[----:B------:R-:W4:Y:S01]  /*14580*/  MUFU.TANH R38, R38 ;  /* 0x0000002600267308 */ /* 0x000f220000002400 */
[----:B------:R-:W-:-:S02]  /*14590*/  ISETP.GE.AND P5, PT, R7, R196, PT ;  /* 0x000000c40700720c */ /* 0x000fc40003fa6270 */
[-C--:B------:R-:W-:Y:S01]  /*145a0*/  ISETP.GE.AND P2, PT, R7, R197.reuse, PT ;  /* 0x000000c50700720c */ /* 0x080fe20003f46270 */
[C---:B------:R-:W-:Y:S01]  /*145b0*/  VIADD R7, R64.reuse, 0x9 ;  /* 0x0000000940077836 */ /* 0x040fe20000000000 */
[C---:B--2---:R-:W-:Y:S01]  /*145c0*/  HMMA.16816.F32.BF16 R88, R32.reuse, R50, R88 ;  /* 0x000000322058723c */ /* 0x044fe20000041858 */
[----:B------:R-:W-:Y:S02]  /*145d0*/  VIADD R8, R64, 0x1 ;  /* 0x0000000140087836 */ /* 0x000fe40000000000 */
[----:B------:R-:W2:Y:S01]  /*145e0*/  MUFU.TANH R9, R9 ;  /* 0x0000000900097308 */ /* 0x000ea20000002400 */
[C---:B------:R-:W-:Y:S01]  /*145f0*/  ISETP.GE.AND P6, PT, R7.reuse, R196, PT ;  /* 0x000000c40700720c */ /* 0x040fe20003fc6270 */
[-C--:B------:R-:W-:Y:S01]  /*14600*/  FMUL.FTZ R83, R124, R6.reuse ;  /* 0x000000067c537220 */ /* 0x080fe20000410000 */
[-C--:B------:R-:W-:Y:S01]  /*14610*/  ISETP.GE.AND P3, PT, R7, R197.reuse, PT ;  /* 0x000000c50700720c */ /* 0x080fe20003f66270 */
[----:B------:R-:W-:Y:S01]  /*14620*/  VIADD R7, R64, 0x11 ;  /* 0x0000001140077836 */ /* 0x000fe20000000000 */
[-C--:B------:R-:W-:Y:S01]  /*14630*/  ISETP.GE.AND P1, PT, R8, R197.reuse, PT ;  /* 0x000000c50800720c */ /* 0x080fe20003f26270 */
[----:B------:R-:W-:Y:S01]  /*14640*/  HMMA.16816.F32.BF16 R92, R32, R48, R92 ;  /* 0x00000030205c723c */ /* 0x000fe2000004185c */
[----:B---3--:R-:W-:Y:S01]  /*14650*/  FSEL R59, R37, -INF , !P5 ;  /* 0xff800000253b7808 */ /* 0x008fe20006800000 */
[-C--:B------:R-:W-:Y:S01]  /*14660*/  FMUL.FTZ R84, R125, R6.reuse ;  /* 0x000000067d547220 */ /* 0x080fe20000410000 */
[----:B------:R-:W-:Y:S01]  /*14670*/  FSEL R65, R36, -INF , !P1 ;  /* 0xff80000024417808 */ /* 0x000fe20004800000 */
[----:B------:R-:W-:Y:S01]  /*14680*/  FMUL.FTZ R85, R126, R6 ;  /* 0x000000067e557220 */ /* 0x000fe20000410000 */
[CC--:B------:R-:W-:Y:S01]  /*14690*/  ISETP.GE.AND P1, PT, R7.reuse, R196.reuse, PT ;  /* 0x000000c40700720c */ /* 0x0c0fe20003f26270 */
[C---:B----4-:R-:W-:Y:S01]  /*146a0*/  HMMA.16816.F32.BF16 R108, R16.reuse, R28, R108 ;  /* 0x0000001c106c723c */ /* 0x050fe2000004186c */
[-C--:B------:R-:W-:Y:S01]  /*146b0*/  ISETP.GE.AND P5, PT, R7, R197.reuse, PT ;  /* 0x000000c50700720c */ /* 0x080fe20003fa6270 */
[----:B------:R-:W-:Y:S01]  /*146c0*/  VIADD R7, R64, 0x18 ;  /* 0x0000001840077836 */ /* 0x000fe20000000000 */
[-C--:B------:R-:W-:Y:S01]  /*146d0*/  ISETP.GE.AND P4, PT, R8, R196.reuse, PT ;  /* 0x000000c40800720c */ /* 0x080fe20003f86270 */
[----:B------:R-:W-:Y:S01]  /*146e0*/  VIADD R8, R64, 0x10 ;  /* 0x0000001040087836 */ /* 0x000fe20000000000 */
[----:B------:R-:W-:Y:S01]  /*146f0*/  FSEL R66, R61, -INF , !P2 ;  /* 0xff8000003d427808 */ /* 0x000fe20005000000 */
[----:B------:R-:W-:Y:S01]  /*14700*/  HMMA.16816.F32.BF16 R104, R16, R30, R104 ;  /* 0x0000001e1068723c */ /* 0x000fe20000041868 */
[----:B------:R-:W3:Y:S01]  /*14710*/  LDSM.16.M88.4 R28, [R227+0xb800] ;  /* 0x00b80000e31c783b */ /* 0x000ee20000000200 */
[----:B------:R-:W-:Y:S01]  /*14720*/  FSEL R61, R38, -INF , !P6 ;  /* 0xff800000263d7808 */ /* 0x000fe20007000000 */
[----:B------:R-:W4:Y:S01]  /*14730*/  MUFU.TANH R81, R81 ;  /* 0x0000005100517308 */ /* 0x000f220000002400 */
[----:B------:R-:W-:Y:S01]  /*14740*/  ISETP.GE.AND P2, PT, R7, R196, PT ;  /* 0x000000c40700720c */ /* 0x000fe20003f46270 */
[----:B------:R-:W-:Y:S01]  /*14750*/  FMUL.FTZ R86, R127, R6 ;  /* 0x000000067f567220 */ /* 0x000fe20000410000 */
[C---:B------:R-:W-:Y:S01]  /*14760*/  HMMA.16816.F32.BF16 R100, R68.reuse, R40, R100 ;  /* 0x000000284464723c */ /* 0x040fe20000041864 */
[----:B------:R-:W-:Y:S01]  /*14770*/  ISETP.GE.AND P6, PT, R7, R197, PT ;  /* 0x000000c50700720c */ /* 0x000fe20003fc6270 */
[----:B------:R-:W-:Y:S01]  /*14780*/  VIADD R7, R64, 0x19 ;  /* 0x0000001940077836 */ /* 0x000fe20000000000 */
[----:B------:R-:W-:Y:S01]  /*14790*/  ISETP.GE.AND P0, PT, R8, R196, PT ;  /* 0x000000c40800720c */ /* 0x000fe20003f06270 */
[----:B------:R-:W3:Y:S01]  /*147a0*/  LDSM.16.M88.4 R12, [R216+0x7000] ;  /* 0x00700000d80c783b */ /* 0x000ee20000000200 */
[----:B------:R-:W4:Y:S01]  /*147b0*/  MUFU.TANH R83, R83 ;  /* 0x0000005300537308 */ /* 0x000f220000002400 */
[----:B------:R-:W-:Y:S01]  /*147c0*/  FSEL R60, R60, -INF , !P3 ;  /* 0xff8000003c3c7808 */ /* 0x000fe20005800000 */
[----:B------:R-:W-:Y:S01]  /*147d0*/  HMMA.16816.F32.BF16 R96, R68, R42, R96 ;  /* 0x0000002a4460723c */ /* 0x000fe20000041860 */
[----:B------:R-:W-:-:S05]  /*147e0*/  FSEL R56, R63, -INF , !P0 ;  /* 0xff8000003f387808 */ /* 0x000fca0004000000 */
[----:B------:R-:W-:Y:S01]  /*147f0*/  MUFU.TANH R84, R84 ;  /* 0x0000005400547308 */ /* 0x000fe20000002400 */
[----:B--2---:R-:W-:Y:S02]  /*14800*/  FSEL R58, R9, -INF , !P4 ;  /* 0xff800000093a7808 */ /* 0x004fe40006000000 */
[----:B------:R-:W-:-:S05]  /*14810*/  ISETP.GE.AND P3, PT, R7, R196, PT ;  /* 0x000000c40700720c */ /* 0x000fca0003f66270 */
[----:B------:R-:W2:Y:S01]  /*14820*/  MUFU.TANH R85, R85 ;  /* 0x0000005500557308 */ /* 0x000ea20000002400 */
[-C--:B------:R-:W-:Y:S01]  /*14830*/  ISETP.GE.AND P0, PT, R7, R197.reuse, PT ;  /* 0x000000c50700720c */ /* 0x080fe20003f06270 */
[----:B------:R-:W-:Y:S01]  /*14840*/  VIADD R7, R64, 0x20 ;  /* 0x0000002040077836 */ /* 0x000fe20000000000 */
[----:B------:R-:W-:Y:S02]  /*14850*/  ISETP.GE.AND P4, PT, R8, R197, PT ;  /* 0x000000c50800720c */ /* 0x000fe40003f86270 */
[----:B------:R-:W-:-:S03]  /*14860*/  FSEL R80, R80, -INF , !P1 ;  /* 0xff80000050507808 */ /* 0x000fc60004800000 */
[----:B------:R-:W3:Y:S01]  /*14870*/  MUFU.TANH R86, R86 ;  /* 0x0000005600567308 */ /* 0x000ee20000002400 */
[----:B------:R-:W-:Y:S02]  /*14880*/  FSEL R82, R82, -INF , !P4 ;  /* 0xff80000052527808 */ /* 0x000fe40006000000 */
[C---:B------:R-:W-:Y:S02]  /*14890*/  ISETP.GE.AND P4, PT, R7.reuse, R196, PT ;  /* 0x000000c40700720c */ /* 0x040fe40003f86270 */
[----:B------:R-:W-:Y:S01]  /*148a0*/  ISETP.GE.AND P1, PT, R7, R197, PT ;  /* 0x000000c50700720c */ /* 0x000fe20003f26270 */
[C---:B------:R-:W-:Y:S01]  /*148b0*/  VIADD R7, R64.reuse, 0x21 ;  /* 0x0000002140077836 */ /* 0x040fe20000000000 */
[----:B-1----:R-:W-:Y:S01]  /*148c0*/  HMMA.16816.F32.BF16 R88, R68, R22, R88 ;  /* 0x000000164458723c */ /* 0x002fe20000041858 */
[----:B------:R-:W-:Y:S01]  /*148d0*/  VIADD R8, R64, 0x28 ;  /* 0x0000002840087836 */ /* 0x000fe20000000000 */
[----:B----4-:R-:W-:Y:S02]  /*148e0*/  FSEL R81, R81, -INF , !P5 ;  /* 0xff80000051517808 */ /* 0x010fe40006800000 */
[----:B------:R-:W-:-:S02]  /*148f0*/  FSEL R83, R83, -INF , !P2 ;  /* 0xff80000053537808 */ /* 0x000fc40005000000 */
[----:B------:R-:W-:Y:S01]  /*14900*/  HMMA.16816.F32.BF16 R72, R16, R76, R72 ;  /* 0x0000004c1048723c */ /* 0x000fe20000041848 */
[CC--:B------:R-:W-:Y:S02]  /*14910*/  ISETP.GE.AND P5, PT, R7.reuse, R196.reuse, PT ;  /* 0x000000c40700720c */ /* 0x0c0fe40003fa6270 */
[-C--:B------:R-:W-:Y:S01]  /*14920*/  ISETP.GE.AND P2, PT, R7, R197.reuse, PT ;  /* 0x000000c50700720c */ /* 0x080fe20003f46270 */
[----:B------:R-:W1:Y:S01]  /*14930*/  MUFU.TANH R118, R118 ;  /* 0x0000007600767308 */ /* 0x000e620000002400 */
[----:B--2---:R-:W-:Y:S01]  /*14940*/  FSEL R85, R85, -INF , !P6 ;  /* 0xff80000055557808 */ /* 0x004fe20007000000 */
[----:B------:R-:W-:Y:S01]  /*14950*/  HMMA.16816.F32.BF16 R92, R68, R20, R92 ;  /* 0x00000014445c723c */ /* 0x000fe2000004185c */
[----:B------:R-:W-:Y:S01]  /*14960*/  FSEL R7, R84, -INF , !P3 ;  /* 0xff80000054077808 */ /* 0x000fe20005800000 */
[----:B------:R-:W2:Y:S01]  /*14970*/  LDSM.16.M88.4 R20, [R216+0x7800] ;  /* 0x00780000d814783b */ /* 0x000ea20000000200 */
[C---:B------:R-:W-:Y:S01]  /*14980*/  ISETP.GE.AND P6, PT, R8.reuse, R196, PT ;  /* 0x000000c40800720c */ /* 0x040fe20003fc6270 */
[----:B------:R-:W-:Y:S01]  /*14990*/  FMUL.FTZ R115, R115, R6 ;  /* 0x0000000673737220 */ /* 0x000fe20000410000 */
[----:B------:R-:W-:Y:S01]  /*149a0*/  ISETP.GE.AND P3, PT, R8, R197, PT ;  /* 0x000000c50800720c */ /* 0x000fe20003f66270 */
[----:B------:R-:W-:Y:S01]  /*149b0*/  VIADD R8, R64, 0x29 ;  /* 0x0000002940087836 */ /* 0x000fe20000000000 */
[----:B------:R-:W-:Y:S01]  /*149c0*/  HMMA.16816.F32.BF16 R100, R24, R52, R100 ;  /* 0x000000341864723c */ /* 0x000fe20000041864 */
[----:B---3--:R-:W-:Y:S01]  /*149d0*/  FSEL R51, R86, -INF , !P0 ;  /* 0xff80000056337808 */ /* 0x008fe20004000000 */
[----:B------:R-:W-:Y:S01]  /*149e0*/  MUFU.TANH R112, R112 ;  /* 0x0000007000707308 */ /* 0x000fe20000002400 */
[----:B------:R-:W-:-:S03]  /*149f0*/  FSEL R49, R116, -INF , !P4 ;  /* 0xff80000074317808 */ /* 0x000fc60006000000 */
[----:B------:R-:W-:Y:S01]  /*14a00*/  HMMA.16816.F32.BF16 R136, R16, R78, R136 ;  /* 0x0000004e1088723c */ /* 0x000fe20000041888 */
[----:B------:R-:W-:-:S03]  /*14a10*/  ISETP.GE.AND P0, PT, R8, R196, PT ;  /* 0x000000c40800720c */ /* 0x000fc60003f06270 */
[----:B------:R-:W3:Y:S01]  /*14a20*/  MUFU.TANH R113, R113 ;  /* 0x0000007100717308 */ /* 0x000ee20000002400 */
[----:B------:R-:W-:Y:S01]  /*14a30*/  ISETP.GE.AND P4, PT, R8, R197, PT ;  /* 0x000000c50800720c */ /* 0x000fe20003f86270 */
[----:B------:R-:W-:Y:S01]  /*14a40*/  VIADD R8, R64, 0x30 ;  /* 0x0000003040087836 */ /* 0x000fe20000000000 */
[----:B------:R-:W-:Y:S01]  /*14a50*/  HMMA.16816.F32.BF16 R96, R24, R54, R96 ;  /* 0x000000361860723c */ /* 0x000fe20000041860 */
[----:B------:R-:W-:Y:S01]  /*14a60*/  FSEL R38, R117, -INF , !P1 ;  /* 0xff80000075267808 */ /* 0x000fe20004800000 */
[----:B------:R-:W-:Y:S01]  /*14a70*/  FMUL.FTZ R120, R120, R6 ;  /* 0x0000000678787220 */ /* 0x000fe20000410000 */
[----:B------:R-:W-:-:S03]  /*14a80*/  FSEL R37, R87, -INF , !P5 ;  /* 0xff80000057257808 */ /* 0x000fc60006800000 */
[C---:B------:R-:W-:Y:S01]  /*14a90*/  HMMA.16816.F32.BF16 R88, R24.reuse, R30, R88 ;  /* 0x0000001e1858723c */ /* 0x040fe20000041858 */
[----:B------:R-:W4:Y:S01]  /*14aa0*/  MUFU.TANH R169, R115 ;  /* 0x0000007300a97308 */ /* 0x000f220000002400 */
[C---:B------:R-:W-:Y:S01]  /*14ab0*/  ISETP.GE.AND P1, PT, R8.reuse, R196, PT ;  /* 0x000000c40800720c */ /* 0x040fe20003f26270 */
[-C--:B------:R-:W-:Y:S01]  /*14ac0*/  FMUL.FTZ R123, R123, R6.reuse ;  /* 0x000000067b7b7220 */ /* 0x080fe20000410000 */
[-C--:B------:R-:W-:Y:S01]  /*14ad0*/  ISETP.GE.AND P5, PT, R8, R197.reuse, PT ;  /* 0x000000c50800720c */ /* 0x080fe20003fa6270 */
[----:B------:R-:W-:Y:S01]  /*14ae0*/  VIADD R8, R64, 0x31 ;  /* 0x0000003140087836 */ /* 0x000fe20000000000 */
[----:B-1----:R-:W-:Y:S01]  /*14af0*/  FSEL R48, R118, -INF , !P2 ;  /* 0xff80000076307808 */ /* 0x002fe20005000000 */
[----:B------:R-:W-:Y:S01]  /*14b00*/  FMUL.FTZ R72, R72, R6 ;  /* 0x0000000648487220 */ /* 0x000fe20000410000 */
[----:B------:R-:W-:Y:S01]  /*14b10*/  FSEL R170, R170, -INF , !P6 ;  /* 0xff800000aaaa7808 */ /* 0x000fe20007000000 */
[----:B------:R-:W-:Y:S01]  /*14b20*/  HMMA.16816.F32.BF16 R92, R24, R28, R92 ;  /* 0x0000001c185c723c */ /* 0x000fe2000004185c */
[C---:B------:R-:W-:Y:S01]  /*14b30*/  ISETP.GE.AND P2, PT, R8.reuse, R196, PT ;  /* 0x000000c40800720c */ /* 0x040fe20003f46270 */
[-C--:B------:R-:W-:Y:S01]  /*14b40*/  FMUL.FTZ R121, R121, R6.reuse ;  /* 0x0000000679797220 */ /* 0x080fe20000410000 */
[-C--:B------:R-:W-:Y:S01]  /*14b50*/  ISETP.GE.AND P6, PT, R8, R197.reuse, PT ;  /* 0x000000c50800720c */ /* 0x080fe20003fc6270 */
[----:B------:R-:W-:Y:S01]  /*14b60*/  VIADD R8, R64, 0x38 ;  /* 0x0000003840087836 */ /* 0x000fe20000000000 */
[----:B------:R-:W1:Y:S01]  /*14b70*/  MUFU.TANH R146, R120 ;  /* 0x0000007800927308 */ /* 0x000e620000002400 */
[----:B---3--:R-:W-:Y:S01]  /*14b80*/  FSEL R50, R113, -INF , !P3 ;  /* 0xff80000071327808 */ /* 0x008fe20005800000 */
[-C--:B------:R-:W-:Y:S01]  /*14b90*/  FMUL.FTZ R122, R122, R6.reuse ;  /* 0x000000067a7a7220 */ /* 0x080fe20000410000 */
[----:B------:R-:W-:Y:S01]  /*14ba0*/  FSEL R36, R112, -INF , !P0 ;  /* 0xff80000070247808 */ /* 0x000fe20004000000 */
[----:B------:R-:W-:Y:S01]  /*14bb0*/  FMUL.FTZ R73, R73, R6 ;  /* 0x0000000649497220 */ /* 0x000fe20000410000 */
[----:B------:R-:W-:Y:S01]  /*14bc0*/  ISETP.GE.AND P3, PT, R8, R196, PT ;  /* 0x000000c40800720c */ /* 0x000fe20003f66270 */
[-C--:B------:R-:W-:Y:S01]  /*14bd0*/  FMUL.FTZ R74, R74, R6.reuse ;  /* 0x000000064a4a7220 */ /* 0x080fe20000410000 */
[-C--:B------:R-:W-:Y:S01]  /*14be0*/  ISETP.GE.AND P0, PT, R8, R197.reuse, PT ;  /* 0x000000c50800720c */ /* 0x080fe20003f06270 */
[----:B------:R-:W-:Y:S01]  /*14bf0*/  VIADD R8, R64, 0x39 ;  /* 0x0000003940087836 */ /* 0x000fe20000000000 */
[----:B------:R-:W3:Y:S01]  /*14c00*/  MUFU.TANH R149, R123 ;  /* 0x0000007b00957308 */ /* 0x000ee20000002400 */
[C---:B------:R-:W-:Y:S01]  /*14c10*/  HMMA.16816.F32.BF16 R100, R16.reuse, R12, R100 ;  /* 0x0000000c1064723c */ /* 0x040fe20000041864 */
[----:B----4-:R-:W-:Y:S01]  /*14c20*/  FSEL R169, R169, -INF , !P4 ;  /* 0xff800000a9a97808 */ /* 0x010fe20006000000 */
[-C--:B------:R-:W-:Y:S01]  /*14c30*/  FMUL.FTZ R75, R75, R6.reuse ;  /* 0x000000064b4b7220 */ /* 0x080fe20000410000 */
[----:B------:R-:W-:Y:S01]  /*14c40*/  FSEL R144, R144, -INF , !P1 ;  /* 0xff80000090907808 */ /* 0x000fe20004800000 */
[-C--:B------:R-:W-:Y:S01]  /*14c50*/  FMUL.FTZ R108, R108, R6.reuse ;  /* 0x000000066c6c7220 */ /* 0x080fe20000410000 */
[-C--:B------:R-:W-:Y:S01]  /*14c60*/  FMUL.FTZ R109, R109, R6.reuse ;  /* 0x000000066d6d7220 */ /* 0x080fe20000410000 */
[----:B------:R-:W-:Y:S01]  /*14c70*/  FMUL.FTZ R110, R110, R6 ;  /* 0x000000066e6e7220 */ /* 0x000fe20000410000 */
[----:B------:R-:W4:Y:S01]  /*14c80*/  MUFU.TANH R160, R72 ;  /* 0x0000004800a07308 */ /* 0x000f220000002400 */
[C---:B------:R-:W-:Y:S01]  /*14c90*/  ISETP.GE.AND P4, PT, R8.reuse, R196, PT ;  /* 0x000000c40800720c */ /* 0x040fe20003f86270 */
[----:B------:R-:W-:Y:S01]  /*14ca0*/  FMUL.FTZ R41, R111, R6 ;  /* 0x000000066f297220 */ /* 0x000fe20000410000 */
[----:B------:R-:W-:Y:S01]  /*14cb0*/  ISETP.GE.AND P1, PT, R8, R197, PT ;  /* 0x000000c50800720c */ /* 0x000fe20003f26270 */
[C---:B------:R-:W-:Y:S01]  /*14cc0*/  VIADD R8, R64.reuse, 0x40 ;  /* 0x0000004040087836 */ /* 0x040fe20000000000 */
[----:B------:R-:W-:Y:S01]  /*14cd0*/  HMMA.16816.F32.BF16 R96, R16, R14, R96 ;  /* 0x0000000e1060723c */ /* 0x000fe20000041860 */
[----:B------:R-:W-:-:S02]  /*14ce0*/  VIADD R13, R64, 0x41 ;  /* 0x00000041400d7836 */ /* 0x000fc40000000000 */
[-C--:B------:R-:W-:Y:S01]  /*14cf0*/  FMUL.FTZ R105, R105, R6.reuse ;  /* 0x0000000669697220 */ /* 0x080fe20000410000 */
[----:B------:R-:W-:Y:S01]  /*14d00*/  MUFU.TANH R147, R121 ;  /* 0x0000007900937308 */ /* 0x000fe20000002400 */
[-C--:B------:R-:W-:Y:S01]  /*14d10*/  FMUL.FTZ R136, R136, R6.reuse ;  /* 0x0000000688887220 */ /* 0x080fe20000410000 */
[-C--:B------:R-:W-:Y:S01]  /*14d20*/  FMUL.FTZ R137, R137, R6.reuse ;  /* 0x0000000689897220 */ /* 0x080fe20000410000 */
[-C--:B------:R-:W-:Y:S01]  /*14d30*/  FMUL.FTZ R138, R138, R6.reuse ;  /* 0x000000068a8a7220 */ /* 0x080fe20000410000 */
[----:B------:R-:W-:Y:S01]  /*14d40*/  FSEL R9, R114, -INF , !P5 ;  /* 0xff80000072097808 */ /* 0x000fe20006800000 */
[-C--:B------:R-:W-:Y:S01]  /*14d50*/  FMUL.FTZ R107, R107, R6.reuse ;  /* 0x000000066b6b7220 */ /* 0x080fe20000410000 */
[----:B------:R-:W-:Y:S01]  /*14d60*/  FMUL.FTZ R104, R104, R6 ;  /* 0x0000000668687220 */ /* 0x000fe20000410000 */
[----:B------:R-:W-:-:S04]  /*14d70*/  DEPBAR.LE SB0, 0x0 ;  /* 0x000080000000791a */ /* 0x000fc80000000000 */
[----:B------:R-:W4:Y:S01]  /*14d80*/  MUFU.TANH R164, R122 ;  /* 0x0000007a00a47308 */ /* 0x000f220000002400 */
[----:B------:R-:W-:Y:S02]  /*14d90*/  FSEL R145, R145, -INF , !P2 ;  /* 0xff80000091917808 */ /* 0x000fe40005000000 */
[----:B------:R-:W-:-:S05]  /*14da0*/  ISETP.GE.AND P5, PT, R8, R196, PT ;  /* 0x000000c40800720c */ /* 0x000fca0003fa6270 */
[----:B------:R-:W-:Y:S01]  /*14db0*/  MUFU.TANH R161, R73 ;  /* 0x0000004900a17308 */ /* 0x000fe20000002400 */
[----:B------:R-:W-:Y:S01]  /*14dc0*/  ISETP.GE.AND P2, PT, R8, R197, PT ;  /* 0x000000c50800720c */ /* 0x000fe20003f46270 */
[----:B------:R-:W-:Y:S01]  /*14dd0*/  FMUL.FTZ R40, R139, R6 ;  /* 0x000000068b287220 */ /* 0x000fe20000410000 */
[----:B------:R-:W-:-:S05]  /*14de0*/  FSEL R8, R57, -INF , !P6 ;  /* 0xff80000039087808 */ /* 0x000fca0007000000 */
[----:B------:R-:W4:Y:S01]  /*14df0*/  MUFU.TANH R155, R74 ;  /* 0x0000004a009b7308 */ /* 0x000f220000002400 */
[----:B-1----:R-:W-:Y:S02]  /*14e00*/  FSEL R146, R146, -INF , !P3 ;  /* 0xff80000092927808 */ /* 0x002fe40005800000 */
[C---:B------:R-:W-:Y:S02]  /*14e10*/  ISETP.GE.AND P6, PT, R13.reuse, R196, PT ;  /* 0x000000c40d00720c */ /* 0x040fe40003fc6270 */
[----:B------:R-:W-:Y:S01]  /*14e20*/  ISETP.GE.AND P3, PT, R13, R197, PT ;  /* 0x000000c50d00720c */ /* 0x000fe20003f66270 */
[----:B------:R-:W-:Y:S02]  /*14e30*/  VIADD R13, R64, 0x49 ;  /* 0x00000049400d7836 */ /* 0x000fe40000000000 */
[----:B------:R-:W1:Y:S01]  /*14e40*/  MUFU.TANH R157, R75 ;  /* 0x0000004b009d7308 */ /* 0x000e620000002400 */
[----:B--2---:R-:W-:Y:S01]  /*14e50*/  HMMA.16816.F32.BF16 R88, R16, R22, R88 ;  /* 0x000000161058723c */ /* 0x004fe20000041858 */
[----:B---3--:R-:W-:-:S06]  /*14e60*/  FSEL R149, R149, -INF , !P1 ;  /* 0xff80000095957808 */ /* 0x008fcc0004800000 */
[----:B------:R-:W2:Y:S01]  /*14e70*/  MUFU.TANH R162, R136 ;  /* 0x0000008800a27308 */ /* 0x000ea20000002400 */
[----:B----4-:R-:W-:Y:S01]  /*14e80*/  FSEL R160, R160, -INF , !P5 ;  /* 0xff800000a0a07808 */ /* 0x010fe20006800000 */
[----:B------:R-:W-:-:S06]  /*14e90*/  FMUL.FTZ R12, R106, R6 ;  /* 0x000000066a0c7220 */ /* 0x000fcc0000410000 */
[----:B------:R-:W-:Y:S01]  /*14ea0*/  MUFU.TANH R163, R137 ;  /* 0x0000008900a37308 */ /* 0x000fe20000002400 */
[----:B------:R-:W-:-:S07]  /*14eb0*/  ISETP.GE.AND P1, PT, R13, R196, PT ;  /* 0x000000c40d00720c */ /* 0x000fce0003f26270 */
[----:B------:R-:W3:Y:S01]  /*14ec0*/  MUFU.TANH R159, R138 ;  /* 0x0000008a009f7308 */ /* 0x000ee20000002400 */
[----:B------:R-:W-:Y:S01]  /*14ed0*/  ISETP.GE.AND P5, PT, R13, R197, PT ;  /* 0x000000c50d00720c */ /* 0x000fe20003fa6270 */
[C---:B------:R-:W-:Y:S02]  /*14ee0*/  VIADD R14, R64.reuse, 0x48 ;  /* 0x00000048400e7836 */ /* 0x040fe40000000000 */
[----:B------:R-:W-:Y:S01]  /*14ef0*/  VIADD R13, R64, 0x50 ;  /* 0x00000050400d7836 */ /* 0x000fe20000000000 */
[----:B------:R-:W-:Y:S03]  /*14f00*/  HMMA.16816.F32.BF16 R92, R16, R20, R92 ;  /* 0x00000014105c723c */ /* 0x000fe6000004185c */
[----:B------:R-:W4:Y:S01]  /*14f10*/  MUFU.TANH R40, R40 ;  /* 0x0000002800287308 */ /* 0x000f220000002400 */
[----:B------:R-:W-:Y:S02]  /*14f20*/  FSEL R164, R164, -INF , !P0 ;  /* 0xff800000a4a47808 */ /* 0x000fe40004000000 */
[----:B------:R-:W-:-:S05]  /*14f30*/  FSEL R147, R147, -INF , !P4 ;  /* 0xff80000093937808 */ /* 0x000fca0006000000 */
[----:B------:R-:W4:Y:S01]  /*14f40*/  MUFU.TANH R171, R108 ;  /* 0x0000006c00ab7308 */ /* 0x000f220000002400 */
[----:B------:R-:W-:Y:S02]  /*14f50*/  FSEL R155, R155, -INF , !P2 ;  /* 0xff8000009b9b7808 */ /* 0x000fe40005000000 */
[----:B------:R-:W-:-:S05]  /*14f60*/  FSEL R161, R161, -INF , !P6 ;  /* 0xff800000a1a17808 */ /* 0x000fca0007000000 */
[----:B------:R-:W-:Y:S01]  /*14f70*/  MUFU.TANH R168, R109 ;  /* 0x0000006d00a87308 */ /* 0x000fe20000002400 */
[----:B------:R-:W-:-:S07]  /*14f80*/  ISETP.GE.AND P0, PT, R14, R196, PT ;  /* 0x000000c40e00720c */ /* 0x000fce0003f06270 */
[----:B------:R-:W4:Y:S01]  /*14f90*/  MUFU.TANH R42, R110 ;  /* 0x0000006e002a7308 */ /* 0x000f220000002400 */
[-C--:B------:R-:W-:Y:S01]  /*14fa0*/  ISETP.GE.AND P4, PT, R14, R197.reuse, PT ;  /* 0x000000c50e00720c */ /* 0x080fe20003f86270 */
[----:B------:R-:W-:Y:S01]  /*14fb0*/  FMUL.FTZ R101, R101, R6 ;  /* 0x0000000665657220 */ /* 0x000fe20000410000 */
[C---:B------:R-:W-:Y:S01]  /*14fc0*/  ISETP.GE.AND P2, PT, R13.reuse, R196, PT ;  /* 0x000000c40d00720c */ /* 0x040fe20003f46270 */
[----:B------:R-:W-:Y:S01]  /*14fd0*/  FMUL.FTZ R102, R102, R6 ;  /* 0x0000000666667220 */ /* 0x000fe20000410000 */
[----:B------:R-:W-:Y:S01]  /*14fe0*/  ISETP.GE.AND P6, PT, R13, R197, PT ;  /* 0x000000c50d00720c */ /* 0x000fe20003fc6270 */
[C---:B------:R-:W-:Y:S02]  /*14ff0*/  VIADD R14, R64.reuse, 0x51 ;  /* 0x00000051400e7836 */ /* 0x040fe40000000000 */
[----:B------:R-:W4:Y:S01]  /*15000*/  MUFU.TANH R41, R41 ;  /* 0x0000002900297308 */ /* 0x000f220000002400 */
[----:B------:R-:W-:Y:S01]  /*15010*/  VIADD R13, R64, 0x58 ;  /* 0x00000058400d7836 */ /* 0x000fe20000000000 */
[----:B-1----:R-:W-:-:S06]  /*15020*/  FSEL R157, R157, -INF , !P3 ;  /* 0xff8000009d9d7808 */ /* 0x002fcc0005800000 */
[----:B------:R-:W-:Y:S01]  /*15030*/  MUFU.TANH R166, R105 ;  /* 0x0000006900a67308 */ /* 0x000fe20000002400 */
[----:B--2---:R-:W-:Y:S02]  /*15040*/  FSEL R162, R162, -INF , !P0 ;  /* 0xff800000a2a27808 */ /* 0x004fe40004000000 */
[----:B---3--:R-:W-:-:S05]  /*15050*/  FSEL R159, R159, -INF , !P4 ;  /* 0xff8000009f9f7808 */ /* 0x008fca0006000000 */
[----:B------:R-:W1:Y:S01]  /*15060*/  MUFU.TANH R12, R12 ;  /* 0x0000000c000c7308 */ /* 0x000e620000002400 */
[----:B------:R-:W-:Y:S01]  /*15070*/  FSEL R163, R163, -INF , !P1 ;  /* 0xff800000a3a37808 */ /* 0x000fe20004800000 */
[----:B------:R-:W-:Y:S01]  /*15080*/  FMUL.FTZ R97, R97, R6 ;  /* 0x0000000661617220 */ /* 0x000fe20000410000 */
[----:B------:R-:W-:Y:S01]  /*15090*/  ISETP.GE.AND P3, PT, R14, R196, PT ;  /* 0x000000c40e00720c */ /* 0x000fe20003f66270 */
[----:B------:R-:W-:Y:S01]  /*150a0*/  FMUL.FTZ R98, R98, R6 ;  /* 0x0000000662627220 */ /* 0x000fe20000410000 */
[-C--:B------:R-:W-:Y:S01]  /*150b0*/  ISETP.GE.AND P0, PT, R14, R197.reuse, PT ;  /* 0x000000c50e00720c */ /* 0x080fe20003f06270 */
[C---:B------:R-:W-:Y:S01]  /*150c0*/  VIADD R14, R64.reuse, 0x59 ;  /* 0x00000059400e7836 */ /* 0x040fe20000000000 */
[C---:B------:R-:W-:Y:S01]  /*150d0*/  ISETP.GE.AND P4, PT, R13.reuse, R196, PT ;  /* 0x000000c40d00720c */ /* 0x040fe20003f86270 */
[----:B------:R-:W-:Y:S01]  /*150e0*/  MUFU.TANH R152, R101 ;  /* 0x0000006500987308 */ /* 0x000fe20000002400 */
[----:B------:R-:W-:Y:S01]  /*150f0*/  ISETP.GE.AND P1, PT, R13, R197, PT ;  /* 0x000000c50d00720c */ /* 0x000fe20003f26270 */
[----:B------:R-:W-:-:S06]  /*15100*/  VIADD R13, R64, 0x60 ;  /* 0x00000060400d7836 */ /* 0x000fcc0000000000 */
[----:B------:R-:W2:Y:S01]  /*15110*/  MUFU.TANH R158, R102 ;  /* 0x00000066009e7308 */ /* 0x000ea20000002400 */
[----:B----4-:R-:W-:Y:S02]  /*15120*/  FSEL R43, R40, -INF , !P5 ;  /* 0xff800000282b7808 */ /* 0x010fe40006800000 */
[----:B------:R-:W-:-:S05]  /*15130*/  FSEL R171, R171, -INF , !P2 ;  /* 0xff800000abab7808 */ /* 0x000fca0005000000 */
[----:B------:R-:W3:Y:S01]  /*15140*/  MUFU.TANH R165, R107 ;  /* 0x0000006b00a57308 */ /* 0x000ee20000002400 */
[----:B------:R-:W-:Y:S02]  /*15150*/  FSEL R42, R42, -INF , !P6 ;  /* 0xff8000002a2a7808 */ /* 0x000fe40007000000 */
[----:B------:R-:W-:Y:S02]  /*15160*/  FSEL R168, R168, -INF , !P3 ;  /* 0xff800000a8a87808 */ /* 0x000fe40005800000 */
[CC--:B------:R-:W-:Y:S02]  /*15170*/  ISETP.GE.AND P5, PT, R14.reuse, R196.reuse, PT ;  /* 0x000000c40e00720c */ /* 0x0c0fe40003fa6270 */
[-C--:B------:R-:W-:Y:S01]  /*15180*/  ISETP.GE.AND P2, PT, R14, R197.reuse, PT ;  /* 0x000000c50e00720c */ /* 0x080fe20003f46270 */
[----:B------:R-:W-:Y:S01]  /*15190*/  MUFU.TANH R150, R97 ;  /* 0x0000006100967308 */ /* 0x000fe20000002400 */
[C---:B------:R-:W-:Y:S01]  /*151a0*/  ISETP.GE.AND P6, PT, R13.reuse, R196, PT ;  /* 0x000000c40d00720c */ /* 0x040fe20003fc6270 */
[C---:B------:R-:W-:Y:S01]  /*151b0*/  VIADD R14, R64.reuse, 0x61 ;  /* 0x00000061400e7836 */ /* 0x040fe20000000000 */
[----:B------:R-:W-:Y:S01]  /*151c0*/  ISETP.GE.AND P3, PT, R13, R197, PT ;  /* 0x000000c50d00720c */ /* 0x000fe20003f66270 */
[----:B------:R-:W-:-:S04]  /*151d0*/  VIADD R13, R64, 0x68 ;  /* 0x00000068400d7836 */ /* 0x000fc80000000000 */
[----:B------:R-:W4:Y:S01]  /*151e0*/  MUFU.TANH R154, R98 ;  /* 0x00000062009a7308 */ /* 0x000f220000002400 */
[-C--:B------:R-:W-:Y:S01]  /*151f0*/  FMUL.FTZ R100, R100, R6.reuse ;  /* 0x0000000664647220 */ /* 0x080fe20000410000 */
[----:B------:R-:W-:Y:S01]  /*15200*/  FMUL.FTZ R88, R88, R6 ;  /* 0x0000000658587220 */ /* 0x000fe20000410000 */
[----:B------:R-:W-:Y:S02]  /*15210*/  FSEL R41, R41, -INF , !P0 ;  /* 0xff80000029297808 */ /* 0x000fe40004000000 */
[----:B-1----:R-:W-:Y:S01]  /*15220*/  FSEL R40, R12, -INF , !P1 ;  /* 0xff8000000c287808 */ /* 0x002fe20004800000 */
[----:B------:R-:W-:Y:S01]  /*15230*/  VIADD R12, R64, 0x70 ;  /* 0x00000070400c7836 */ /* 0x000fe20000000000 */
[----:B------:R-:W-:Y:S02]  /*15240*/  FSEL R166, R166, -INF , !P5 ;  /* 0xff800000a6a67808 */ /* 0x000fe40006800000 */
[-C--:B------:R-:W-:Y:S02]  /*15250*/  ISETP.GE.AND P0, PT, R14, R196.reuse, PT ;  /* 0x000000c40e00720c */ /* 0x080fe40003f06270 */
[----:B------:R-:W-:-:S02]  /*15260*/  ISETP.GE.AND P1, PT, R13, R196, PT ;  /* 0x000000c40d00720c */ /* 0x000fc40003f26270 */
[----:B------:R-:W-:Y:S01]  /*15270*/  ISETP.GE.AND P5, PT, R13, R197, PT ;  /* 0x000000c50d00720c */ /* 0x000fe20003fa6270 */
[----:B------:R-:W-:Y:S01]  /*15280*/  VIADD R13, R64, 0x69 ;  /* 0x00000069400d7836 */ /* 0x000fe20000000000 */
[----:B------:R-:W1:Y:S01]  /*15290*/  MUFU.TANH R153, R100 ;  /* 0x0000006400997308 */ /* 0x000e620000002400 */
[-C--:B------:R-:W-:Y:S01]  /*152a0*/  FMUL.FTZ R99, R99, R6.reuse ;  /* 0x0000000663637220 */ /* 0x080fe20000410000 */
[-C--:B------:R-:W-:Y:S01]  /*152b0*/  FMUL.FTZ R92, R92, R6.reuse ;  /* 0x000000065c5c7220 */ /* 0x080fe20000410000 */
[-C--:B------:R-:W-:Y:S01]  /*152c0*/  FMUL.FTZ R103, R103, R6.reuse ;  /* 0x0000000667677220 */ /* 0x080fe20000410000 */
[----:B------:R-:W-:Y:S01]  /*152d0*/  FMUL.FTZ R96, R96, R6 ;  /* 0x0000000660607220 */ /* 0x000fe20000410000 */
[----:B--2---:R-:W-:-:S03]  /*152e0*/  FSEL R158, R158, -INF , !P3 ;  /* 0xff8000009e9e7808 */ /* 0x004fc60005800000 */
[----:B------:R-:W2:Y:S01]  /*152f0*/  MUFU.TANH R138, R88 ;  /* 0x00000058008a7308 */ /* 0x000ea20000002400 */
[----:B------:R-:W-:Y:S02]  /*15300*/  FSEL R152, R152, -INF , !P0 ;  /* 0xff80000098987808 */ /* 0x000fe40004000000 */
[----:B---3--:R-:W-:Y:S02]  /*15310*/  FSEL R165, R165, -INF , !P2 ;  /* 0xff800000a5a57808 */ /* 0x008fe40005000000 */
[----:B------:R-:W-:-:S03]  /*15320*/  ISETP.GE.AND P3, PT, R12, R196, PT ;  /* 0x000000c40c00720c */ /* 0x000fc60003f66270 */
[----:B------:R-:W3:Y:S01]  /*15330*/  MUFU.TANH R167, R104 ;  /* 0x0000006800a77308 */ /* 0x000ee20000002400 */
[----:B------:R-:W-:Y:S01]  /*15340*/  ISETP.GE.AND P0, PT, R12, R197, PT ;  /* 0x000000c50c00720c */ /* 0x000fe20003f06270 */
[----:B------:R-:W-:Y:S01]  /*15350*/  VIADD R12, R64, 0x78 ;  /* 0x00000078400c7836 */ /* 0x000fe20000000000 */
[----:B------:R-:W-:Y:S01]  /*15360*/  ISETP.GE.AND P2, PT, R13, R196, PT ;  /* 0x000000c40d00720c */ /* 0x000fe20003f46270 */
[-C--:B------:R-:W-:Y:S01]  /*15370*/  FMUL.FTZ R93, R93, R6.reuse ;  /* 0x000000065d5d7220 */ /* 0x080fe20000410000 */
[-C--:B------:R-:W-:Y:S01]  /*15380*/  FMUL.FTZ R94, R94, R6.reuse ;  /* 0x000000065e5e7220 */ /* 0x080fe20000410000 */
[----:B------:R-:W-:Y:S02]  /*15390*/  FMUL.FTZ R95, R95, R6 ;  /* 0x000000065f5f7220 */ /* 0x000fe40000410000 */
[----:B------:R-:W3:Y:S01]  /*153a0*/  MUFU.TANH R148, R99 ;  /* 0x0000006300947308 */ /* 0x000ee20000002400 */
[----:B----4-:R-:W-:Y:S02]  /*153b0*/  FSEL R154, R154, -INF , !P5 ;  /* 0xff8000009a9a7808 */ /* 0x010fe40006800000 */
[----:B------:R-:W-:-:S05]  /*153c0*/  FSEL R150, R150, -INF , !P2 ;  /* 0xff80000096967808 */ /* 0x000fca0005000000 */
[----:B------:R-:W4:Y:S01]  /*153d0*/  MUFU.TANH R140, R92 ;  /* 0x0000005c008c7308 */ /* 0x000f220000002400 */
[C---:B------:R-:W-:Y:S02]  /*153e0*/  ISETP.GE.AND P5, PT, R12.reuse, R196, PT ;  /* 0x000000c40c00720c */ /* 0x040fe40003fa6270 */
[----:B------:R-:W-:Y:S01]  /*153f0*/  ISETP.GE.AND P2, PT, R12, R197, PT ;  /* 0x000000c50c00720c */ /* 0x000fe20003f46270 */
[----:B------:R-:W-:-:S04]  /*15400*/  FMUL.FTZ R12, R62, R6 ;  /* 0x000000063e0c7220 */ /* 0x000fc80000410000 */
[----:B------:R-:W4:Y:S01]  /*15410*/  MUFU.TANH R156, R103 ;  /* 0x00000067009c7308 */ /* 0x000f220000002400 */
[-C--:B------:R-:W-:Y:S01]  /*15420*/  FMUL.FTZ R89, R89, R6.reuse ;  /* 0x0000000659597220 */ /* 0x080fe20000410000 */
[----:B------:R-:W-:-:S06]  /*15430*/  FMUL.FTZ R90, R90, R6 ;  /* 0x000000065a5a7220 */ /* 0x000fcc0000410000 */
[----:B------:R-:W4:Y:S01]  /*15440*/  MUFU.TANH R151, R96 ;  /* 0x0000006000977308 */ /* 0x000f220000002400 */
[----:B------:R-:W-:Y:S01]  /*15450*/  FMUL.FTZ R91, R91, R6 ;  /* 0x000000065b5b7220 */ /* 0x000fe20000410000 */
[----:B-1----:R-:W-:-:S06]  /*15460*/  FSEL R153, R153, -INF , !P6 ;  /* 0xff80000099997808 */ /* 0x002fcc0007000000 */
[----:B------:R-:W-:Y:S01]  /*15470*/  MUFU.TANH R139, R93 ;  /* 0x0000005d008b7308 */ /* 0x000fe20000002400 */
[----:B--2---:R-:W-:-:S07]  /*15480*/  FSEL R138, R138, -INF , !P5 ;  /* 0xff8000008a8a7808 */ /* 0x004fce0006800000 */
[----:B------:R-:W1:Y:S01]  /*15490*/  MUFU.TANH R143, R94 ;  /* 0x0000005e008f7308 */ /* 0x000e620000002400 */
[----:B---3--:R-:W-:-:S07]  /*154a0*/  FSEL R167, R167, -INF , !P4 ;  /* 0xff800000a7a77808 */ /* 0x008fce0006000000 */
[----:B------:R-:W2:Y:S01]  /*154b0*/  MUFU.TANH R142, R95 ;  /* 0x0000005f008e7308 */ /* 0x000ea20000002400 */
[----:B------:R-:W-:Y:S01]  /*154c0*/  ISETP.GE.AND P6, PT, R13, R197, PT ;  /* 0x000000c50d00720c */ /* 0x000fe20003fc6270 */
[----:B------:R-:W-:Y:S01]  /*154d0*/  VIADD R13, R64, 0x71 ;  /* 0x00000071400d7836 */ /* 0x000fe20000000000 */
[----:B------:R-:W-:Y:S02]  /*154e0*/  ISETP.GT.AND P5, PT, R248, R235, PT ;  /* 0x000000ebf800720c */ /* 0x000fe40003fa4270 */
[----:B------:R-:W-:-:S03]  /*154f0*/  ISETP.GE.AND P4, PT, R14, R197, PT ;  /* 0x000000c50e00720c */ /* 0x000fc60003f86270 */
[----:B------:R-:W-:Y:S01]  /*15500*/  MUFU.TANH R0, R0 ;  /* 0x0000000000007308 */ /* 0x000fe20000002400 */
[----:B------:R-:W-:-:S07]  /*15510*/  FSEL R148, R148, -INF , !P6 ;  /* 0xff80000094947808 */ /* 0x000fce0007000000 */
[----:B------:R-:W-:Y:S01]  /*15520*/  MUFU.TANH R12, R12 ;  /* 0x0000000c000c7308 */ /* 0x000fe20000002400 */
[----:B----4-:R-:W-:-:S07]  /*15530*/  FSEL R140, R140, -INF , !P3 ;  /* 0xff8000008c8c7808 */ /* 0x010fce0005800000 */
[----:B------:R-:W-:Y:S01]  /*15540*/  MUFU.TANH R136, R89 ;  /* 0x0000005900887308 */ /* 0x000fe20000002400 */
[----:B------:R-:W-:-:S07]  /*15550*/  FSEL R156, R156, -INF , !P4 ;  /* 0xff8000009c9c7808 */ /* 0x000fce0006000000 */
[----:B------:R-:W3:Y:S01]  /*15560*/  MUFU.TANH R141, R90 ;  /* 0x0000005a008d7308 */ /* 0x000ee20000002400 */
[----:B------:R-:W-:-:S07]  /*15570*/  FSEL R151, R151, -INF , !P1 ;  /* 0xff80000097977808 */ /* 0x000fce0004800000 */
[----:B------:R-:W4:Y:S01]  /*15580*/  MUFU.TANH R133, R91 ;  /* 0x0000005b00857308 */ /* 0x000f220000002400 */
[CC--:B------:R-:W-:Y:S02]  /*15590*/  ISETP.GE.AND P6, PT, R64.reuse, R196.reuse, PT ;  /* 0x000000c44000720c */ /* 0x0c0fe40003fc6270 */
[CC--:B------:R-:W-:Y:S01]  /*155a0*/  ISETP.GE.AND P3, PT, R64.reuse, R197.reuse, PT ;  /* 0x000000c54000720c */ /* 0x0c0fe20003f66270 */
[----:B------:R-:W-:Y:S01]  /*155b0*/  VIADD R64, R64, 0x79 ;  /* 0x0000007940407836 */ /* 0x000fe20000000000 */
[C---:B------:R-:W-:Y:S02]  /*155c0*/  ISETP.GE.AND P4, PT, R13.reuse, R196, PT ;  /* 0x000000c40d00720c */ /* 0x040fe40003f86270 */
[----:B------:R-:W-:Y:S02]  /*155d0*/  ISETP.GE.AND P1, PT, R13, R197, PT ;  /* 0x000000c50d00720c */ /* 0x000fe40003f26270 */
[----:B-1----:R-:W-:Y:S02]  /*155e0*/  FSEL R143, R143, -INF , !P0 ;  /* 0xff8000008f8f7808 */ /* 0x002fe40004000000 */
[----:B------:R-:W-:-:S02]  /*155f0*/  FSEL R139, R139, -INF , !P4 ;  /* 0xff8000008b8b7808 */ /* 0x000fc40006000000 */
[----:B--2---:R-:W-:Y:S01]  /*15600*/  FSEL R142, R142, -INF , !P1 ;  /* 0xff8000008e8e7808 */ /* 0x004fe20004800000 */
[----:B------:R-:W-:Y:S01]  /*15610*/  BSSY B1, `(.L_x_4149) ;  /* 0x0000086000017945 */ /* 0x000fe20003800000 */
[----:B------:R-:W-:Y:S02]  /*15620*/  ISETP.NE.U32.AND P0, PT, R246, RZ, PT ;  /* 0x000000fff600720c */ /* 0x000fe40003f05070 */
[C---:B------:R-:W-:Y:S02]  /*15630*/  ISETP.GE.AND P4, PT, R64.reuse, R196, PT ;  /* 0x000000c44000720c */ /* 0x040fe40003f86270 */
[----:B------:R-:W-:Y:S01]  /*15640*/  ISETP.GE.AND P1, PT, R64, R197, PT ;  /* 0x000000c54000720c */ /* 0x000fe20003f26270 */
[----:B------:R-:W-:Y:S01]  /*15650*/  VIADD R223, R231, 0x800 ;  /* 0x00000800e7df7836 */ /* 0x000fe20000000000 */
[----:B------:R-:W-:Y:S01]  /*15660*/  ISETP.NE.AND.EX P0, PT, R247, RZ, PT, P0 ;  /* 0x000000fff700720c */ /* 0x000fe20003f05300 */
[----:B------:R-:W-:Y:S01]  /*15670*/  VIADD R222, R231, 0x1000 ;  /* 0x00001000e7de7836 */ /* 0x000fe20000000000 */
[----:B---3--:R-:W-:Y:S01]  /*15680*/  FSEL R141, R141, -INF , !P2 ;  /* 0xff8000008d8d7808 */ /* 0x008fe20005000000 */
        /* <DEDUP_REMOVED lines=82> */
.L_x_4152:
[----:B------:R-:W2:Y:S02]  /*15bb0*/  LD.E R14, desc[UR6][R10.64+0x38] ;  /* 0x000038060a0e7980 */ /* 0x000ea4000c101900 */
[----:B--2---:R-:W-:-:S04]  /*15bc0*/  LEA R14, -R14, RZ, 0x7 ;  /* 0x000000ff0e0e7211 */ /* 0x004fc800078e39ff */
[----:B------:R-:W-:Y:S02]  /*15bd0*/  SHF.R.S32.HI R13, RZ, 0x1f, R14 ;  /* 0x0000001fff0d7819 */ /* 0x000fe4000001140e */
.L_x_4153:
[----:B------:R-:W-:Y:S05]  /*15be0*/  BSYNC B0 ;  /* 0x0000000000007941 */ /* 0x000fea0003800000 */
.L_x_4151:
[----:B------:R-:W-:Y:S01]  /*15bf0*/  IMAD.SHL.U32 R0, R44, 0x20, RZ ;  /* 0x000000202c007824 */ /* 0x000fe200078e00ff */
[----:B------:R-:W-:Y:S02]  /*15c00*/  LEA R237, P2, R14, R237, 0x1 ;  /* 0x000000ed0eed7211 */ /* 0x000fe400078408ff */
        /* <DEDUP_REMOVED lines=38> */
.L_x_4150:
[----:B------:R-:W-:Y:S05]  /*15e70*/  BSYNC B1 ;  /* 0x0000000000017941 */ /* 0x000fea0003800000 */
.L_x_4149:
        /* <DEDUP_REMOVED lines=79> */
[----:B------:R-:W-:Y:S04]  /*16370*/  LDSM.16.MT88.4 R100, [R224+0xc000] ;  /* 0x00c00000e064783b */ /* 0x000fe80000004200 */
[----:B------:R-:W-:Y:S04]  /*16380*/  LDSM.16.MT88.4 R76, [R225+0x10000] ;  /* 0x01000000e14c783b */ /* 0x000fe80000004200 */
[----:B------:R-:W-:Y:S01]  /*16390*/  LDSM.16.MT88.4 R32, [R224+0x10000] ;  /* 0x01000000e020783b */ /* 0x000fe20000004200 */
        /* <DEDUP_REMOVED lines=13> */
[----:B------:R-:W-:Y:S01]  /*16470*/  LDSM.16.MT88.4 R12, [R226+0xc800] ;  /* 0x00c80000e20c783b */ /* 0x000fe20000004200 */
        /* <DEDUP_REMOVED lines=13> */
[-CC-:B------:R-:W-:Y:S01]  /*16550*/  FFMA.FTZ R53, R51, R135.reuse, -R134.reuse ;  /* 0x0000008733357223 */ /* 0x180fe20000010886 */
[----:B------:R-:W2:Y:S01]  /*16560*/  LDSM.16.MT88.4 R84, [R226+0x10000] ;  /* 0x01000000e254783b */ /* 0x000ea20000004200 */
[-CC-:B------:R-:W-:Y:S01]  /*16570*/  FFMA.FTZ R51, R38, R135.reuse, -R134.reuse ;  /* 0x0000008726337223 */ /* 0x180fe20000010886 */
[-CC-:B------:R-:W-:Y:S01]  /*16580*/  FFMA.FTZ R38, R50, R135.reuse, -R134.reuse ;  /* 0x0000008732267223 */ /* 0x180fe20000010886 */
[-CC-:B------:R-:W-:Y:S01]  /*16590*/  FFMA.FTZ R50, R37, R135.reuse, -R137.reuse ;  /* 0x0000008725327223 */ /* 0x180fe20000010889 */
[----:B------:R-:W3:Y:S01]  /*165a0*/  LDSM.16.MT88.4 R4, [R228+0x10800] ;  /* 0x01080000e404783b */ /* 0x000ee20000004200 */
        /* <DEDUP_REMOVED lines=9> */
[----:B------:R-:W5:Y:S01]  /*16640*/  MUFU.EX2 R62, R62 ;  /* 0x0000003e003e7308 */ /* 0x000f620000000800 */
        /* <DEDUP_REMOVED lines=16> */
[----:B-----5:R-:W-:Y:S01]  /*16750*/  F2FP.BF16.F32.PACK_AB R71, R62, R64 ;  /* 0x000000403e47723e */ /* 0x020fe200000010ff */
[-CC-:B------:R-:W-:Y:S01]  /*16760*/  FFMA.FTZ R169, R42, R135.reuse, -R134.reuse ;  /* 0x000000872aa97223 */ /* 0x180fe20000010886 */
[-CC-:B------:R-:W-:Y:S01]  /*16770*/  FFMA.FTZ R170, R41, R135.reuse, -R134.reuse ;  /* 0x0000008729aa7223 */ /* 0x180fe20000010886 */
[-CC-:B------:R-:W-:Y:S01]  /*16780*/  FFMA.FTZ R172, R40, R135.reuse, -R134.reuse ;  /* 0x0000008728ac7223 */ /* 0x180fe20000010886 */
[-CC-:B------:R-:W-:Y:S01]  /*16790*/  FFMA.FTZ R171, R171, R135.reuse, -R137.reuse ;  /* 0x00000087abab7223 */ /* 0x180fe20000010889 */
[-CC-:B------:R-:W-:Y:S01]  /*167a0*/  FFMA.FTZ R168, R168, R135.reuse, -R137.reuse ;  /* 0x00000087a8a87223 */ /* 0x180fe20000010889 */
[-CC-:B------:R-:W-:Y:S01]  /*167b0*/  FFMA.FTZ R167, R167, R135.reuse, -R137.reuse ;  /* 0x00000087a7a77223 */ /* 0x180fe20000010889 */
[----:B------:R-:W5:Y:S01]  /*167c0*/  MUFU.EX2 R63, R63 ;  /* 0x0000003f003f7308 */ /* 0x000f620000000800 */
[-CC-:B------:R-:W-:Y:S01]  /*167d0*/  FFMA.FTZ R166, R166, R135.reuse, -R137.reuse ;  /* 0x00000087a6a67223 */ /* 0x180fe20000010889 */
[-CC-:B------:R-:W-:Y:S01]  /*167e0*/  FFMA.FTZ R165, R165, R135.reuse, -R134.reuse ;  /* 0x00000087a5a57223 */ /* 0x180fe20000010886 */
[----:B------:R-:W-:Y:S01]  /*167f0*/  LDSM.16.MT88.4 R40, [R228+0x12000] ;  /* 0x01200000e428783b */ /* 0x000fe20000004200 */
[-CC-:B------:R-:W-:Y:S01]  /*16800*/  FFMA.FTZ R158, R158, R135.reuse, -R134.reuse ;  /* 0x000000879e9e7223 */ /* 0x180fe20000010886 */
[-CC-:B------:R-:W-:Y:S01]  /*16810*/  FFMA.FTZ R156, R156, R135.reuse, -R134.reuse ;  /* 0x000000879c9c7223 */ /* 0x180fe20000010886 */
[-CC-:B------:R-:W-:Y:S01]  /*16820*/  FFMA.FTZ R154, R154, R135.reuse, -R134.reuse ;  /* 0x000000879a9a7223 */ /* 0x180fe20000010886 */
[--C-:B------:R-:W-:Y:S01]  /*16830*/  FFMA.FTZ R153, R153, R135, -R137.reuse ;  /* 0x0000008799997223 */ /* 0x100fe20000010889 */
[----:B------:R-:W4:Y:S01]  /*16840*/  MUFU.EX2 R61, R61 ;  /* 0x0000003d003d7308 */ /* 0x000f220000000800 */
        /* <DEDUP_REMOVED lines=9> */
[----:B-----5:R-:W-:Y:S01]  /*168e0*/  FADD.FTZ R65, R63, R65 ;  /* 0x000000413f417221 */ /* 0x020fe20000010000 */
[----:B------:R-:W-:Y:S01]  /*168f0*/  FADD.FTZ R67, R64, R67 ;  /* 0x0000004340437221 */ /* 0x000fe20000010000 */
[-CC-:B------:R-:W-:Y:S01]  /*16900*/  FFMA.FTZ R138, R138, R135.reuse, -R137.reuse ;  /* 0x000000878a8a7223 */ /* 0x180fe20000010889 */
[-C--:B------:R-:W-:Y:S01]  /*16910*/  FFMA.FTZ R136, R136, R135.reuse, -R137 ;  /* 0x0000008788887223 */ /* 0x080fe20000010889 */
[----:B------:R-:W-:Y:S01]  /*16920*/  FFMA.FTZ R133, R133, R135, -R134 ;  /* 0x0000008785857223 */ /* 0x000fe20000010886 */
[----:B------:R-:W-:Y:S01]  /*16930*/  FADD.FTZ R67, R62, R67 ;  /* 0x000000433e437221 */ /* 0x000fe20000010000 */
[----:B------:R-:W5:Y:S01]  /*16940*/  MUFU.EX2 R59, R59 ;  /* 0x0000003b003b7308 */ /* 0x000f620000000800 */
[C---:B----4-:R-:W-:Y:S01]  /*16950*/  F2FP.BF16.F32.PACK_AB R70, R61.reuse, R63 ;  /* 0x0000003f3d46723e */ /* 0x050fe200000010ff */
[----:B------:R-:W-:-:S06]  /*16960*/  FADD.FTZ R61, R61, R65 ;  /* 0x000000413d3d7221 */ /* 0x000fcc0000010000 */
[----:B------:R-:W-:Y:S01]  /*16970*/  HMMA.16816.F32.BF16 R120, R68, R116, RZ ;  /* 0x000000744478723c */ /* 0x000fe200000418ff */
[----:B------:R-:W4:Y:S01]  /*16980*/  MUFU.EX2 R55, R55 ;  /* 0x0000003700377308 */ /* 0x000f220000000800 */
[----:B-1----:R-:W-:-:S04]  /*16990*/  FADD.FTZ R67, R58, R67 ;  /* 0x000000433a437221 */ /* 0x002fc80000010000 */
        /* <DEDUP_REMOVED lines=17> */
[C---:B--2---:R-:W-:Y:S06]  /*16ab0*/  HMMA.16816.F32.BF16 R88, R68.reuse, R84, RZ ;  /* 0x000000544458723c */ /* 0x044fec00000418ff */
[----:B------:R-:W-:Y:S01]  /*16ac0*/  HMMA.16816.F32.BF16 R92, R68, R94, RZ ;  /* 0x0000005e445c723c */ /* 0x000fe200000418ff */
[----:B------:R-:W2:Y:S01]  /*16ad0*/  MUFU.EX2 R51, R51 ;  /* 0x0000003300337308 */ /* 0x000ea20000000800 */
        /* <DEDUP_REMOVED lines=10> */
[----:B--2---:R-:W-:-:S05]  /*16b80*/  FADD.FTZ R59, R51, R59 ;  /* 0x0000003b333b7221 */ /* 0x004fca0000010000 */
        /* <DEDUP_REMOVED lines=49> */
[----:B-----5:R-:W-:Y:S01]  /*16ea0*/  F2FP.BF16.F32.PACK_AB R30, R37, R49 ;  /* 0x00000031251e723e */ /* 0x020fe200000010ff */
        /* <DEDUP_REMOVED lines=17> */
[C---:B----4-:R-:W-:Y:S06]  /*16fc0*/  HMMA.16816.F32.BF16 R96, R28.reuse, R16, R96 ;  /* 0x000000101c60723c */ /* 0x050fec0000041860 */
[C---:B------:R-:W-:Y:S01]  /*16fd0*/  HMMA.16816.F32.BF16 R92, R28.reuse, R18, R92 ;  /* 0x000000121c5c723c */ /* 0x040fe2000004185c */
[----:B------:R-:W4:Y:S01]  /*16fe0*/  LDSM.16.MT88.4 R16, [R226+0xd800] ;  /* 0x00d80000e210783b */ /* 0x000f220000004200 */
[----:B------:R-:W5:Y:S04]  /*16ff0*/  MUFU.EX2 R164, R164 ;  /* 0x000000a400a47308 */ /* 0x000f680000000800 */
[C---:B------:R-:W-:Y:S01]  /*17000*/  HMMA.16816.F32.BF16 R124, R28.reuse, R26, R124 ;  /* 0x0000001a1c7c723c */ /* 0x040fe2000004187c */
[----:B------:R-:W3:Y:S03]  /*17010*/  LDSM.16.MT88.4 R24, [R228+0xd800] ;  /* 0x00d80000e418783b */ /* 0x000ee60000004200 */
[----:B------:R-:W-:Y:S02]  /*17020*/  MUFU.EX2 R169, R169 ;  /* 0x000000a900a97308 */ /* 0x000fe40000000800 */
[C---:B-1----:R-:W-:Y:S06]  /*17030*/  HMMA.16816.F32.BF16 R88, R28.reuse, R4, R88 ;  /* 0x000000041c58723c */ /* 0x042fec0000041858 */
[C---:B------:R-:W-:Y:S01]  /*17040*/  HMMA.16816.F32.BF16 R84, R28.reuse, R6, R84 ;  /* 0x000000061c54723c */ /* 0x040fe20000041854 */
[----:B------:R-:W1:Y:S01]  /*17050*/  LDSM.16.MT88.4 R4, [R225+0xd800] ;  /* 0x00d80000e104783b */ /* 0x000e620000004200 */
[----:B------:R-:W-:Y:S04]  /*17060*/  MUFU.EX2 R170, R170 ;  /* 0x000000aa00aa7308 */ /* 0x000fe80000000800 */
[C---:B--2---:R-:W-:Y:S04]  /*17070*/  HMMA.16816.F32.BF16 R80, R28.reuse, R12, R80 ;  /* 0x0000000c1c50723c */ /* 0x044fe80000041850 */
        /* <DEDUP_REMOVED lines=16> */
[----:B------:R-:W2:Y:S02]  /*17180*/  MUFU.EX2 R168, R168 ;  /* 0x000000a800a87308 */ /* 0x000ea40000000800 */
[----:B----4-:R-:W-:Y:S01]  /*17190*/  HMMA.16816.F32.BF16 R120, R12, R16, R120 ;  /* 0x000000100c78723c */ /* 0x010fe20000041878 */
[----:B------:R-:W-:Y:S01]  /*171a0*/  FADD.FTZ R146, R147, R146 ;  /* 0x0000009293927221 */ /* 0x000fe20000010000 */
[----:B------:R-:W-:-:S04]  /*171b0*/  FADD.FTZ R3, R149, R3 ;  /* 0x0000000395037221 */ /* 0x000fc80000010000 */
[C---:B------:R-:W-:Y:S01]  /*171c0*/  HMMA.16816.F32.BF16 R116, R12.reuse, R18, R116 ;  /* 0x000000120c74723c */ /* 0x040fe20000041874 */
[----:B------:R-:W4:Y:S01]  /*171d0*/  LDSM.16.MT88.4 R16, [R225+0x11800] ;  /* 0x01180000e110783b */ /* 0x000f220000004200 */
[----:B------:R-:W-:Y:S04]  /*171e0*/  MUFU.EX2 R167, R167 ;  /* 0x000000a700a77308 */ /* 0x000fe80000000800 */
[C---:B---3--:R-:W-:Y:S04]  /*171f0*/  HMMA.16816.F32.BF16 R128, R12.reuse, R24, R128 ;  /* 0x000000180c80723c */ /* 0x048fe80000041880 */
[----:B------:R-:W3:Y:S02]  /*17200*/  MUFU.EX2 R166, R166 ;  /* 0x000000a600a67308 */ /* 0x000ee40000000800 */
[----:B------:R-:W-:Y:S01]  /*17210*/  HMMA.16816.F32.BF16 R124, R12, R26, R124 ;  /* 0x0000001a0c7c723c */ /* 0x000fe2000004187c */
[----:B------:R-:W5:Y:S05]  /*17220*/  LDSM.16.MT88.4 R24, [R226+0x11800] ;  /* 0x01180000e218783b */ /* 0x000f6a0000004200 */
[C---:B------:R-:W-:Y:S01]  /*17230*/  HMMA.16816.F32.BF16 R72, R28.reuse, R32, R72 ;  /* 0x000000201c48723c */ /* 0x040fe20000041848 */
[----:B------:R-:W3:Y:S05]  /*17240*/  MUFU.EX2 R165, R165 ;  /* 0x000000a500a57308 */ /* 0x000eea0000000800 */
[----:B------:R-:W-:Y:S01]  /*17250*/  HMMA.16816.F32.BF16 R68, R28, R34, R68 ;  /* 0x000000221c44723c */ /* 0x000fe20000041844 */
[----:B------:R-:W2:Y:S02]  /*17260*/  LDSM.16.MT88.4 R32, [R228+0x11800] ;  /* 0x01180000e420783b */ /* 0x000ea40000004200 */
[----:B------:R-:W-:Y:S02]  /*17270*/  MUFU.EX2 R158, R158 ;  /* 0x0000009e009e7308 */ /* 0x000fe40000000800 */
[----:B------:R-:W-:Y:S01]  /*17280*/  LDSM.16.MT88.4 R28, [R224+0x11800] ;  /* 0x01180000e01c783b */ /* 0x000fe20000004200 */
[C---:B-1----:R-:W-:Y:S05]  /*17290*/  HMMA.16816.F32.BF16 R112, R12.reuse, R4, R112 ;  /* 0x000000040c70723c */ /* 0x042fea0000041870 */
        /* <DEDUP_REMOVED lines=8> */
[C---:B------:R-:W-:Y:S05]  /*17320*/  HMMA.16816.F32.BF16 R104, R12.reuse, R20, R104 ;  /* 0x000000140c68723c */ /* 0x040fea0000041868 */
[----:B------:R-:W3:Y:S01]  /*17330*/  MUFU.EX2 R152, R152 ;  /* 0x0000009800987308 */ /* 0x000ee20000000800 */
        /* <DEDUP_REMOVED lines=10> */
[----:B--2---:R-:W-:Y:S01]  /*173e0*/  HMMA.16816.F32.BF16 R96, R12, R32, R96 ;  /* 0x000000200c60723c */ /* 0x004fe20000041860 */
[----:B------:R-:W-:Y:S01]  /*173f0*/  F2FP.BF16.F32.PACK_AB R26, R163, R162 ;  /* 0x000000a2a31a723e */ /* 0x000fe200000010ff */
[----:B------:R-:W-:Y:S01]  /*17400*/  FADD.FTZ R160, R161, R160 ;  /* 0x000000a0a1a07221 */ /* 0x000fe20000010000 */
[----:B------:R-:W-:Y:S01]  /*17410*/  F2FP.BF16.F32.PACK_AB R27, R164, R159 ;  /* 0x0000009fa41b723e */ /* 0x000fe200000010ff */
[----:B------:R-:W-:-:S02]  /*17420*/  FADD.FTZ R155, R157, R155 ;  /* 0x0000009b9d9b7221 */ /* 0x000fc40000010000 */
[----:B------:R-:W-:Y:S01]  /*17430*/  HMMA.16816.F32.BF16 R92, R12, R34, R92 ;  /* 0x000000220c5c723c */ /* 0x000fe2000004185c */
[----:B------:R-:W2:Y:S01]  /*17440*/  LDSM.16.MT88.4 R32, [R226+0x12000] ;  /* 0x01200000e220783b */ /* 0x000ea20000004200 */
[----:B------:R-:W5:Y:S01]  /*17450*/  MUFU.EX2 R148, R148 ;  /* 0x0000009400947308 */ /* 0x000f620000000800 */
        /* <DEDUP_REMOVED lines=11> */
[----:B------:R-:W5:Y:S02]  /*17510*/  LDSM.16.MT88.4 R12, [R224+0xe000] ;  /* 0x00e00000e00c783b */ /* 0x000f640000004200 */
[----:B------:R-:W-:Y:S02]  /*17520*/  MUFU.EX2 R136, R136 ;  /* 0x0000008800887308 */ /* 0x000fe40000000800 */
[----:B------:R-:W-:Y:S01]  /*17530*/  LDSM.16.MT88.4 R28, [R224+0x12000] ;  /* 0x01200000e01c783b */ /* 0x000fe20000004200 */
[C---:B----4-:R-:W-:Y:S05]  /*17540*/  HMMA.16816.F32.BF16 R112, R24.reuse, R16, R112 ;  /* 0x000000101870723c */ /* 0x050fea0000041870 */
[----:B------:R-:W-:Y:S01]  /*17550*/  MUFU.EX2 R133, R133 ;  /* 0x0000008500857308 */ /* 0x000fe20000000800 */
[C---:B------:R-:W-:Y:S01]  /*17560*/  HMMA.16816.F32.BF16 R108, R24.reuse, R18, R108 ;  /* 0x00000012186c723c */ /* 0x040fe2000004186c */
[----:B------:R-:W4:Y:S05]  /*17570*/  LDSM.16.MT88.4 R16, [R226+0xe800] ;  /* 0x00e80000e210783b */ /* 0x000f2a0000004200 */
[C---:B---3--:R-:W-:Y:S06]  /*17580*/  HMMA.16816.F32.BF16 R120, R24.reuse, R20, R120 ;  /* 0x000000141878723c */ /* 0x048fec0000041878 */
        /* <DEDUP_REMOVED lines=110> */
[----:B------:R-:W-:Y:S03]  /*17c70*/  STL [R1], R201 ;  /* 0x000000c901007387 */ /* 0x000fe60000100800 */
        /* <DEDUP_REMOVED lines=87> */
.L_x_4156:
[----:B------:R-:W2:Y:S02]  /*181f0*/  LD.E R6, desc[UR6][R10.64+0x40] ;  /* 0x000040060a067980 */ /* 0x000ea4000c101900 */
[----:B--2---:R-:W-:-:S04]  /*18200*/  LEA R6, -R6, RZ, 0x7 ;  /* 0x000000ff06067211 */ /* 0x004fc800078e39ff */
[----:B------:R-:W-:Y:S02]  /*18210*/  SHF.R.S32.HI R5, RZ, 0x1f, R6 ;  /* 0x0000001fff057819 */ /* 0x000fe40000011406 */
.L_x_4157:
[----:B------:R-:W-:Y:S05]  /*18220*/  BSYNC B0 ;  /* 0x0000000000007941 */ /* 0x000fea0003800000 */
.L_x_4155:
        /* <DEDUP_REMOVED lines=32> */
[----:B------:R-:W-:Y:S02]  /*18430*/  LDGSTS.E.BYPASS.LTC128B.128 [R245+0xe800], desc[UR6][R8.64] ;  /* 0x0e80000008f57fae */ /* 0x000fe4000b901d46 */
[----:B------:R-:W-:Y:S02]  /*18440*/  IMAD.X R7, R9, 0x1, R4, P2 ;  /* 0x0000000109077824 */ /* 0x000fe400010e0604 */
[----:B------:R-:W-:Y:S01]  /*18450*/  LDGSTS.E.BYPASS.LTC128B.128 [R245+0x12800], desc[UR6][R8.64+0x80] ;  /* 0x1280008008f57fae */ /* 0x000fe2000b901d46 */
[----:B-----5:R-:W-:-:S03]  /*18460*/  IADD3 R12, P1, R6, R3, RZ ;  /* 0x00000003060c7210 */ /* 0x020fc60007f3e0ff */
[----:B------:R-:W-:Y:S02]  /*18470*/  LDGSTS.E.BYPASS.LTC128B.128 [R245+0xf000], desc[UR6][R6.64] ;  /* 0x0f00000006f57fae */ /* 0x000fe4000b901d46 */
[----:B------:R-:W-:Y:S02]  /*18480*/  IMAD.X R13, R7, 0x1, R4, P1 ;  /* 0x00000001070d7824 */ /* 0x000fe400008e0604 */
[----:B------:R2:W-:Y:S04]  /*18490*/  LDGSTS.E.BYPASS.LTC128B.128 [R245+0x13000], desc[UR6][R6.64+0x80] ;  /* 0x1300008006f57fae */ /* 0x0005e8000b901d46 */
[----:B------:R-:W-:Y:S04]  /*184a0*/  LDGSTS.E.BYPASS.LTC128B.128 [R245+0xf800], desc[UR6][R12.64] ;  /* 0x0f8000000cf57fae */ /* 0x000fe8000b901d46 */
[----:B------:R3:W-:Y:S04]  /*184b0*/  LDGSTS.E.BYPASS.LTC128B.128 [R245+0x13800], desc[UR6][R12.64+0x80] ;  /* 0x138000800cf57fae */ /* 0x0007e8000b901d46 */
[----:B-1----:R-:W4:Y:S01]  /*184c0*/  LD.E R3, desc[UR4][R198.64+0x18c] ;  /* 0x00018c04c6037980 */ /* 0x002f22000c101900 */
[----:B------:R-:W-:Y:S03]  /*184d0*/  BSSY B1, `(.L_x_4158) ;  /* 0x000025d000017945 */ /* 0x000fe60003800000 */
[----:B------:R-:W-:Y:S04]  /*184e0*/  LDSM.16.M88.4 R172, [R234] ;  /* 0x00000000eaac783b */ /* 0x000fe80000000200 */
[----:B------:R-:W1:Y:S04]  /*184f0*/  LDSM.16.M88.4 R28, [R233+0x4800] ;  /* 0x00480000e91c783b */ /* 0x000e680000000200 */
[----:B------:R-:W5:Y:S04]  /*18500*/  LDSM.16.M88.4 R156, [R233+0x5000] ;  /* 0x00500000e99c783b */ /* 0x000f680000000200 */
[----:B--2---:R-:W2:Y:S04]  /*18510*/  LDSM.16.M88.4 R4, [R233+0x4000] ;  /* 0x00400000e904783b */ /* 0x004ea80000000200 */
[----:B------:R-:W2:Y:S04]  /*18520*/  LDSM.16.M88.4 R140, [R233+0x6000] ;  /* 0x00600000e98c783b */ /* 0x000ea80000000200 */
[----:B------:R-:W-:Y:S04]  /*18530*/  LDSM.16.M88.4 R16, [R232] ;  /* 0x00000000e810783b */ /* 0x000fe80000000200 */
[----:B------:R-:W2:Y:S04]  /*18540*/  LDSM.16.M88.4 R160, [R231] ;  /* 0x00000000e7a0783b */ /* 0x000ea80000000200 */
[----:B------:R-:W2:Y:S04]  /*18550*/  LDSM.16.M88.4 R148, [R233+0x5800] ;  /* 0x00580000e994783b */ /* 0x000ea80000000200 */
[----:B------:R-:W2:Y:S04]  /*18560*/  LDSM.16.M88.4 R132, [R233+0x6800] ;  /* 0x00680000e984783b */ /* 0x000ea80000000200 */
[----:B------:R-:W2:Y:S04]  /*18570*/  LDSM.16.M88.4 R60, [R233+0x7000] ;  /* 0x00700000e93c783b */ /* 0x000ea80000000200 */
[----:B------:R-:W2:Y:S04]  /*18580*/  LDSM.16.M88.4 R168, [R233+0x7800] ;  /* 0x00780000e9a8783b */ /* 0x000ea80000000200 */
[----:B------:R-:W2:Y:S01]  /*18590*/  LDSM.16.M88.4 R52, [R223] ;  /* 0x00000000df34783b */ /* 0x000ea20000000200 */
[C---:B-1----:R-:W-:Y:S03]  /*185a0*/  HMMA.16816.F32.BF16 R32, R172.reuse, R28, RZ ;  /* 0x0000001cac20723c */ /* 0x042fe600000418ff */
[----:B------:R-:W1:Y:S03]  /*185b0*/  LDSM.16.M88.4 R40, [R222] ;  /* 0x00000000de28783b */ /* 0x000e660000000200 */
[C---:B-----5:R-:W-:Y:S01]  /*185c0*/  HMMA.16816.F32.BF16 R48, R172.reuse, R156, RZ ;  /* 0x0000009cac30723c */ /* 0x060fe200000418ff */
[----:B---3--:R-:W3:Y:S04]  /*185d0*/  LDSM.16.M88.4 R12, [R220] ;  /* 0x00000000dc0c783b */ /* 0x008ee80000000200 */
[----:B------:R-:W-:Y:S01]  /*185e0*/  LDSM.16.M88.4 R184, [R230] ;  /* 0x00000000e6b8783b */ /* 0x000fe20000000200 */
[C---:B--2---:R-:W-:Y:S03]  /*185f0*/  HMMA.16816.F32.BF16 R8, R172.reuse, R4, RZ ;  /* 0x00000004ac08723c */ /* 0x044fe600000418ff */
[----:B------:R-:W2:Y:S03]  /*18600*/  LDSM.16.M88.4 R164, [R227+0x4000] ;  /* 0x00400000e3a4783b */ /* 0x000ea60000000200 */
[C---:B------:R-:W-:Y:S01]  /*18610*/  HMMA.16816.F32.BF16 R4, R172.reuse, R6, RZ ;  /* 0x00000006ac04723c */ /* 0x040fe200000418ff */
[----:B------:R-:W5:Y:S04]  /*18620*/  LDSM.16.M88.4 R36, [R221] ;  /* 0x00000000dd24783b */ /* 0x000f680000000200 */
[----:B------:R-:W5:Y:S01]  /*18630*/  LDSM.16.M88.4 R56, [R219] ;  /* 0x00000000db38783b */ /* 0x000f620000000200 */
[C---:B------:R-:W-:Y:S03]  /*18640*/  HMMA.16816.F32.BF16 R144, R172.reuse, R140, RZ ;  /* 0x0000008cac90723c */ /* 0x040fe600000418ff */
[----:B------:R-:W5:Y:S03]  /*18650*/  LDSM.16.M88.4 R24, [R218] ;  /* 0x00000000da18783b */ /* 0x000f660000000200 */
[C---:B------:R-:W-:Y:S01]  /*18660*/  HMMA.16816.F32.BF16 R28, R172.reuse, R30, RZ ;  /* 0x0000001eac1c723c */ /* 0x040fe200000418ff */
[----:B------:R-:W5:Y:S04]  /*18670*/  LDSM.16.M88.4 R20, [R217] ;  /* 0x00000000d914783b */ /* 0x000f680000000200 */
[----:B------:R-:W-:Y:S01]  /*18680*/  LDSM.16.M88.4 R188, [R216+0x1000] ;  /* 0x00100000d8bc783b */ /* 0x000fe20000000200 */
[C---:B------:R-:W-:Y:S03]  /*18690*/  HMMA.16816.F32.BF16 R156, R172.reuse, R158, RZ ;  /* 0x0000009eac9c723c */ /* 0x040fe600000418ff */
[----:B------:R-:W-:Y:S03]  /*186a0*/  LDSM.16.M88.4 R180, [R227+0x7800] ;  /* 0x00780000e3b4783b */ /* 0x000fe60000000200 */
[----:B------:R-:W-:Y:S01]  /*186b0*/  HMMA.16816.F32.BF16 R140, R172, R142, RZ ;  /* 0x0000008eac8c723c */ /* 0x000fe200000418ff */
[----:B------:R-:W0:Y:S05]  /*186c0*/  LDGDEPBAR ;  /* 0x00000000000079af */ /* 0x000e2a0000000000 */
[C---:B------:R-:W-:Y:S06]  /*186d0*/  HMMA.16816.F32.BF16 R4, R16.reuse, R162, R4 ;  /* 0x000000a21004723c */ /* 0x040fec0000041804 */
[----:B------:R-:W-:Y:S01]  /*186e0*/  HMMA.16816.F32.BF16 R8, R16, R160, R8 ;  /* 0x000000a01008723c */ /* 0x000fe20000041808 */
[----:B------:R-:W-:Y:S05]  /*186f0*/  LDSM.16.M88.4 R160, [R216] ;  /* 0x00000000d8a0783b */ /* 0x000fea0000000200 */
        /* <DEDUP_REMOVED lines=9> */
[C---:B------:R-:W-:Y:S06]  /*18790*/  HMMA.16816.F32.BF16 R32, R16.reuse, R52, R32 ;  /* 0x000000341020723c */ /* 0x040fec0000041820 */
[C---:B------:R-:W-:Y:S01]  /*187a0*/  HMMA.16816.F32.BF16 R28, R16.reuse, R54, R28 ;  /* 0x00000036101c723c */ /* 0x040fe2000004181c */
[----:B------:R-:W5:Y:S05]  /*187b0*/  LDSM.16.M88.4 R52, [R227+0x4800] ;  /* 0x00480000e334783b */ /* 0x000f6a0000000200 */
[C---:B-1----:R-:W-:Y:S06]  /*187c0*/  HMMA.16816.F32.BF16 R48, R16.reuse, R40, R48 ;  /* 0x000000281030723c */ /* 0x042fec0000041830 */
[C---:B------:R-:W-:Y:S01]  /*187d0*/  HMMA.16816.F32.BF16 R156, R16.reuse, R42, R156 ;  /* 0x0000002a109c723c */ /* 0x040fe2000004189c */
[----:B------:R-:W1:Y:S05]  /*187e0*/  LDSM.16.M88.4 R40, [R227+0x5000] ;  /* 0x00500000e328783b */ /* 0x000e6a0000000200 */
[C---:B---3--:R-:W-:Y:S06]  /*187f0*/  HMMA.16816.F32.BF16 R144, R16.reuse, R12, R144 ;  /* 0x0000000c1090723c */ /* 0x048fec0000041890 */
[----:B------:R-:W-:Y:S01]  /*18800*/  HMMA.16816.F32.BF16 R140, R16, R14, R140 ;  /* 0x0000000e108c723c */ /* 0x000fe2000004188c */
[----:B------:R-:W3:Y:S05]  /*18810*/  LDSM.16.M88.4 R12, [R227+0x5800] ;  /* 0x00580000e30c783b */ /* 0x000eea0000000200 */
[C---:B--2---:R-:W-:Y:S06]  /*18820*/  HMMA.16816.F32.BF16 R4, R184.reuse, R166, R4 ;  /* 0x000000a6b804723c */ /* 0x044fec0000041804 */
[----:B------:R-:W-:Y:S01]  /*18830*/  HMMA.16816.F32.BF16 R8, R184, R164, R8 ;  /* 0x000000a4b808723c */ /* 0x000fe20000041808 */
[----:B------:R-:W-:Y:S05]  /*18840*/  LDSM.16.M88.4 R164, [R216+0x1800] ;  /* 0x00180000d8a4783b */ /* 0x000fea0000000200 */
        /* <DEDUP_REMOVED lines=12> */
[----:B------:R-:W5:Y:S01]  /*18910*/  LDSM.16.M88.4 R20, [R227+0x6800] ;  /* 0x00680000e314783b */ /* 0x000f620000000200 */
[C---:B------:R-:W-:Y:S06]  /*18920*/  HMMA.16816.F32.BF16 R4, R168.reuse, R162, R4 ;  /* 0x000000a2a804723c */ /* 0x040fec0000041804 */
[----:B------:R-:W-:Y:S01]  /*18930*/  HMMA.16816.F32.BF16 R8, R168, R160, R8 ;  /* 0x000000a0a808723c */ /* 0x000fe20000041808 */
[----:B------:R-:W-:Y:S05]  /*18940*/  LDSM.16.M88.4 R160, [R227+0x8000] ;  /* 0x00800000e3a0783b */ /* 0x000fea0000000200 */
        /* <DEDUP_REMOVED lines=9> */
[C---:B--2---:R-:W-:Y:S06]  /*189e0*/  HMMA.16816.F32.BF16 R4, R56.reuse, R18, R4 ;  /* 0x000000123804723c */ /* 0x044fec0000041804 */
[----:B------:R-:W-:Y:S01]  /*189f0*/  HMMA.16816.F32.BF16 R8, R56, R16, R8 ;  /* 0x000000103808723c */ /* 0x000fe20000041808 */
[----:B------:R-:W-:Y:S05]  /*18a00*/  LDSM.16.M88.4 R16, [R229+0x2000] ;  /* 0x00200000e510783b */ /* 0x000fea0000000200 */
[C---:B-----5:R-:W-:Y:S06]  /*18a10*/  HMMA.16816.F32.BF16 R136, R184.reuse, R20, R136 ;  /* 0x00000014b888723c */ /* 0x060fec0000041888 */
[C---:B------:R-:W-:Y:S01]  /*18a20*/  HMMA.16816.F32.BF16 R132, R184.reuse, R22, R132 ;  /* 0x00000016b884723c */ /* 0x040fe20000041884 */
[----:B------:R-:W2:Y:S05]  /*18a30*/  LDSM.16.M88.4 R20, [R233+0x8800] ;  /* 0x00880000e914783b */ /* 0x000eaa0000000200 */
[C---:B------:R-:W-:Y:S06]  /*18a40*/  HMMA.16816.F32.BF16 R64, R184.reuse, R24, R64 ;  /* 0x00000018b840723c */ /* 0x040fec0000041840 */
[----:B------:R-:W-:Y:S01]  /*18a50*/  HMMA.16816.F32.BF16 R60, R184, R26, R60 ;  /* 0x0000001ab83c723c */ /* 0x000fe2000004183c */
[----:B------:R-:W3:Y:S05]  /*18a60*/  LDSM.16.M88.4 R24, [R230+0x2000] ;  /* 0x00200000e618783b */ /* 0x000eea0000000200 */
[----:B-1----:R-:W-:Y:S06]  /*18a70*/  HMMA.16816.F32.BF16 R28, R168, R14, R28 ;  /* 0x0000000ea81c723c */ /* 0x002fec000004181c */
[C---:B------:R-:W-:Y:S06]  /*18a80*/  HMMA.16816.F32.BF16 R4, R40.reuse, R54, R4 ;  /* 0x000000362804723c */ /* 0x040fec0000041804 */
[----:B------:R-:W-:Y:S01]  /*18a90*/  HMMA.16816.F32.BF16 R8, R40, R52, R8 ;  /* 0x000000342808723c */ /* 0x000fe20000041808 */
[----:B------:R-:W-:Y:S05]  /*18aa0*/  LDSM.16.M88.4 R52, [R233+0x9000] ;  /* 0x00900000e934783b */ /* 0x000fea0000000200 */
[C---:B------:R-:W-:Y:S06]  /*18ab0*/  HMMA.16816.F32.BF16 R144, R184.reuse, R36, R144 ;  /* 0x00000024b890723c */ /* 0x040fec0000041890 */
[----:B------:R-:W-:Y:S01]  /*18ac0*/  HMMA.16816.F32.BF16 R140, R184, R38, R140 ;  /* 0x00000026b88c723c */ /* 0x000fe2000004188c */
[----:B------:R-:W1:Y:S05]  /*18ad0*/  LDSM.16.M88.4 R36, [R214] ;  /* 0x00000000d624783b */ /* 0x000e6a0000000200 */
[----:B------:R-:W-:Y:S01]  /*18ae0*/  HMMA.16816.F32.BF16 R32, R168, R12, R32 ;  /* 0x0000000ca820723c */ /* 0x000fe20000041820 */
[----:B------:R-:W5:Y:S05]  /*18af0*/  LDSM.16.M88.4 R12, [R216+0x4000] ;  /* 0x00400000d80c783b */ /* 0x000f6a0000000200 */
[----:B--2---:R-:W-:Y:S06]  /*18b00*/  HMMA.16816.F32.BF16 R28, R56, R22, R28 ;  /* 0x00000016381c723c */ /* 0x004fec000004181c */
[C---:B---3--:R-:W-:Y:S06]  /*18b10*/  HMMA.16816.F32.BF16 R4, R24.reuse, R162, R4 ;  /* 0x000000a21804723c */ /* 0x048fec0000041804 */
[----:B------:R-:W-:Y:S01]  /*18b20*/  HMMA.16816.F32.BF16 R8, R24, R160, R8 ;  /* 0x000000a01808723c */ /* 0x000fe20000041808 */
[----:B------:R-:W-:Y:S05]  /*18b30*/  LDSM.16.M88.4 R160, [R216+0x2000] ;  /* 0x00200000d8a0783b */ /* 0x000fea0000000200 */
[----:B------:R-:W-:Y:S06]  /*18b40*/  HMMA.16816.F32.BF16 R48, R168, R188, R48 ;  /* 0x000000bca830723c */ /* 0x000fec0000041830 */
[----:B------:R-:W-:Y:S01]  /*18b50*/  HMMA.16816.F32.BF16 R32, R56, R20, R32 ;  /* 0x000000143820723c */ /* 0x000fe20000041820 */
[----:B------:R-:W2:Y:S05]  /*18b60*/  LDSM.16.M88.4 R20, [R227+0x8800] ;  /* 0x00880000e314783b */ /* 0x000eaa0000000200 */
[----:B------:R-:W-:Y:S01]  /*18b70*/  HMMA.16816.F32.BF16 R192, R184, R180, R176 ;  /* 0x000000b4b8c0723c */ /* 0x000fe200000418b0 */
[----:B------:R-:W3:Y:S05]  /*18b80*/  LDSM.16.M88.4 R176, [R213] ;  /* 0x00000000d5b0783b */ /* 0x000eea0000000200 */
[----:B-1----:R-:W-:Y:S06]  /*18b90*/  HMMA.16816.F32.BF16 R28, R40, R38, R28 ;  /* 0x00000026281c723c */ /* 0x002fec000004181c */
[C---:B-----5:R-:W-:Y:S06]  /*18ba0*/  HMMA.16816.F32.BF16 R4, R16.reuse, R14, R4 ;  /* 0x0000000e1004723c */ /* 0x060fec0000041804 */
[----:B------:R-:W-:Y:S01]  /*18bb0*/  HMMA.16816.F32.BF16 R8, R16, R12, R8 ;  /* 0x0000000c1008723c */ /* 0x000fe20000041808 */
[----:B------:R-:W-:Y:S05]  /*18bc0*/  LDSM.16.M88.4 R12, [R233+0x9800] ;  /* 0x00980000e90c783b */ /* 0x000fea0000000200 */
[----:B------:R-:W-:Y:S06]  /*18bd0*/  HMMA.16816.F32.BF16 R48, R56, R52, R48 ;  /* 0x000000343830723c */ /* 0x000fec0000041830 */
[C---:B------:R-:W-:Y:S06]  /*18be0*/  HMMA.16816.F32.BF16 R152, R168.reuse, R164, R152 ;  /* 0x000000a4a898723c */ /* 0x040fec0000041898 */
[----:B------:R-:W-:Y:S01]  /*18bf0*/  HMMA.16816.F32.BF16 R164, R168, R166, R148 ;  /* 0x000000a6a8a4723c */ /* 0x000fe20000041894 */
[----:B------:R-:W1:Y:S01]  /*18c00*/  LDSM.16.M88.4 R148, [R216+0x4800] ;  /* 0x00480000d894783b */ /* 0x000e620000000200 */
[-C--:B----4-:R-:W-:Y:S01]  /*18c10*/  FMUL.FTZ R4, R4, R3.reuse ;  /* 0x0000000304047220 */ /* 0x090fe20000410000 */
[-C--:B------:R-:W-:Y:S01]  /*18c20*/  FMUL.FTZ R5, R5, R3.reuse ;  /* 0x0000000305057220 */ /* 0x080fe20000410000 */
[-C--:B------:R-:W-:Y:S01]  /*18c30*/  FMUL.FTZ R6, R6, R3.reuse ;  /* 0x0000000306067220 */ /* 0x080fe20000410000 */
[-C--:B------:R-:W-:Y:S01]  /*18c40*/  FMUL.FTZ R7, R7, R3.reuse ;  /* 0x0000000307077220 */ /* 0x080fe20000410000 */
[----:B------:R-:W-:Y:S01]  /*18c50*/  HMMA.16816.F32.BF16 R32, R40, R36, R32 ;  /* 0x000000242820723c */ /* 0x000fe20000041820 */
[----:B------:R-:W4:Y:S01]  /*18c60*/  LDSM.16.M88.4 R36, [R227+0x9000] ;  /* 0x00900000e324783b */ /* 0x000f220000000200 */
[-C--:B------:R-:W-:Y:S01]  /*18c70*/  FMUL.FTZ R8, R8, R3.reuse ;  /* 0x0000000308087220 */ /* 0x080fe20000410000 */
[-C--:B------:R-:W-:Y:S01]  /*18c80*/  FMUL.FTZ R9, R9, R3.reuse ;  /* 0x0000000309097220 */ /* 0x080fe20000410000 */
[-C--:B------:R-:W-:Y:S01]  /*18c90*/  FMUL.FTZ R10, R10, R3.reuse ;  /* 0x000000030a0a7220 */ /* 0x080fe20000410000 */
[-C--:B------:R-:W-:Y:S01]  /*18ca0*/  FMUL.FTZ R11, R11, R3.reuse ;  /* 0x000000030b0b7220 */ /* 0x080fe20000410000 */
[----:B------:R-:W-:Y:S01]  /*18cb0*/  HMMA.16816.F32.BF16 R156, R168, R190, R156 ;  /* 0x000000bea89c723c */ /* 0x000fe2000004189c */
[----:B------:R-:W-:Y:S05]  /*18cc0*/  MUFU.TANH R181, R7 ;  /* 0x0000000700b57308 */ /* 0x000fea0000002400 */
[----:B--2---:R-:W-:Y:S03]  /*18cd0*/  HMMA.16816.F32.BF16 R28, R24, R22, R28 ;  /* 0x00000016181c723c */ /* 0x004fe6000004181c */
[----:B------:R-:W-:Y:S03]  /*18ce0*/  MUFU.TANH R180, R8 ;  /* 0x0000000800b47308 */ /* 0x000fe60000002400 */
[----:B------:R-:W-:Y:S05]  /*18cf0*/  HMMA.16816.F32.BF16 R144, R168, R160, R144 ;  /* 0x000000a0a890723c */ /* 0x000fea0000041890 */
[----:B------:R-:W2:Y:S01]  /*18d00*/  MUFU.TANH R161, R4 ;  /* 0x0000000400a17308 */ /* 0x000ea20000002400 */
[----:B---3--:R-:W-:Y:S06]  /*18d10*/  HMMA.16816.F32.BF16 R48, R40, R176, R48 ;  /* 0x000000b02830723c */ /* 0x008fec0000041830 */
[----:B------:R-:W-:Y:S01]  /*18d20*/  HMMA.16816.F32.BF16 R140, R168, R162, R140 ;  /* 0x000000a2a88c723c */ /* 0x000fe2000004188c */
[----:B------:R-:W-:Y:S05]  /*18d30*/  MUFU.TANH R176, R5 ;  /* 0x0000000500b07308 */ /* 0x000fea0000002400 */
[----:B------:R-:W-:Y:S01]  /*18d40*/  HMMA.16816.F32.BF16 R156, R56, R54, R156 ;  /* 0x00000036389c723c */ /* 0x000fe2000004189c */
[----:B------:R-:W3:Y:S02]  /*18d50*/  LDSM.16.M88.4 R52, [R216+0x5000] ;  /* 0x00500000d834783b */ /* 0x000ee40000000200 */
[----:B------:R5:W2:Y:S03]  /*18d60*/  MUFU.TANH R177, R6 ;  /* 0x0000000600b17308 */ /* 0x000aa60000002400 */
[----:B------:R-:W-:Y:S01]  /*18d70*/  HMMA.16816.F32.BF16 R32, R24, R20, R32 ;  /* 0x000000141820723c */ /* 0x000fe20000041820 */
[----:B------:R-:W2:Y:S04]  /*18d80*/  LDSM.16.M88.4 R20, [R212] ;  /* 0x00000000d414783b */ /* 0x000ea80000000200 */
[----:B------:R-:W2:Y:S01]  /*18d90*/  MUFU.TANH R160, R9 ;  /* 0x0000000900a07308 */ /* 0x000ea20000002400 */
[----:B-1----:R-:W-:Y:S06]  /*18da0*/  HMMA.16816.F32.BF16 R28, R16, R150, R28 ;  /* 0x00000096101c723c */ /* 0x002fec000004181c */
[----:B----4-:R-:W-:Y:S01]  /*18db0*/  HMMA.16816.F32.BF16 R48, R24, R36, R48 ;  /* 0x000000241830723c */ /* 0x010fe20000041830 */
[----:B------:R-:W-:Y:S01]  /*18dc0*/  MUFU.TANH R163, R10 ;  /* 0x0000000a00a37308 */ /* 0x000fe20000002400 */
[----:B-----5:R-:W1:Y:S04]  /*18dd0*/  LDSM.16.M88.4 R4, [R233+0xa000] ;  /* 0x00a00000e904783b */ /* 0x020e680000000200 */
[C---:B------:R-:W-:Y:S03]  /*18de0*/  HMMA.16816.F32.BF16 R152, R56.reuse, R12, R152 ;  /* 0x0000000c3898723c */ /* 0x040fe60000041898 */
[----:B------:R4:W5:Y:S03]  /*18df0*/  MUFU.TANH R162, R11 ;  /* 0x0000000b00a27308 */ /* 0x0009660000002400 */
[----:B------:R-:W-:Y:S01]  /*18e00*/  HMMA.16816.F32.BF16 R164, R56, R14, R164 ;  /* 0x0000000e38a4723c */ /* 0x000fe200000418a4 */
[----:B------:R-:W-:Y:S05]  /*18e10*/  LDSM.16.M88.4 R12, [R211] ;  /* 0x00000000d30c783b */ /* 0x000fea0000000200 */
[----:B------:R-:W-:Y:S01]  /*18e20*/  HMMA.16816.F32.BF16 R32, R16, R148, R32 ;  /* 0x000000941020723c */ /* 0x000fe20000041820 */
[-C--:B------:R-:W-:Y:S01]  /*18e30*/  FMUL.FTZ R28, R28, R3.reuse ;  /* 0x000000031c1c7220 */ /* 0x080fe20000410000 */
[-C--:B------:R-:W-:Y:S01]  /*18e40*/  FMUL.FTZ R29, R29, R3.reuse ;  /* 0x000000031d1d7220 */ /* 0x080fe20000410000 */
[-C--:B------:R-:W-:Y:S01]  /*18e50*/  FMUL.FTZ R30, R30, R3.reuse ;  /* 0x000000031e1e7220 */ /* 0x080fe20000410000 */
[----:B------:R-:W-:-:S02]  /*18e60*/  FMUL.FTZ R31, R31, R3 ;  /* 0x000000031f1f7220 */ /* 0x000fc40000410000 */
[----:B------:R-:W-:Y:S01]  /*18e70*/  HMMA.16816.F32.BF16 R172, R184, R182, R172 ;  /* 0x000000b6b8ac723c */ /* 0x000fe200000418ac */
[----:B------:R-:W-:Y:S01]  /*18e80*/  MUFU.TANH R184, R30 ;  /* 0x0000001e00b87308 */ /* 0x000fe20000002400 */
[----:B----4-:R-:W4:Y:S04]  /*18e90*/  LDSM.16.M88.4 R8, [R216+0x2800] ;  /* 0x00280000d808783b */ /* 0x010f280000000200 */
[----:B---3--:R-:W-:Y:S03]  /*18ea0*/  HMMA.16816.F32.BF16 R48, R16, R52, R48 ;  /* 0x000000341030723c */ /* 0x008fe60000041830 */
[----:B------:R-:W-:Y:S03]  /*18eb0*/  MUFU.TANH R52, R28 ;  /* 0x0000001c00347308 */ /* 0x000fe60000002400 */
[----:B--2---:R-:W-:Y:S05]  /*18ec0*/  HMMA.16816.F32.BF16 R152, R40, R20, R152 ;  /* 0x000000142898723c */ /* 0x004fea0000041898 */
[----:B------:R-:W-:Y:S01]  /*18ed0*/  MUFU.TANH R53, R29 ;  /* 0x0000001d00357308 */ /* 0x000fe20000002400 */
[----:B-1----:R-:W-:Y:S01]  /*18ee0*/  HMMA.16816.F32.BF16 R144, R56, R4, R144 ;  /* 0x000000043890723c */ /* 0x002fe20000041890 */
[-C--:B------:R-:W-:Y:S01]  /*18ef0*/  FMUL.FTZ R32, R32, R3.reuse ;  /* 0x0000000320207220 */ /* 0x080fe20000410000 */
[-C--:B------:R-:W-:Y:S01]  /*18f00*/  FMUL.FTZ R33, R33, R3.reuse ;  /* 0x0000000321217220 */ /* 0x080fe20000410000 */
[-C--:B------:R-:W-:Y:S01]  /*18f10*/  FMUL.FTZ R34, R34, R3.reuse ;  /* 0x0000000322227220 */ /* 0x080fe20000410000 */
[----:B------:R-:W-:-:S02]  /*18f20*/  FMUL.FTZ R35, R35, R3 ;  /* 0x0000000323237220 */ /* 0x000fc40000410000 */
[----:B------:R-:W-:Y:S01]  /*18f30*/  HMMA.16816.F32.BF16 R140, R56, R6, R140 ;  /* 0x00000006388c723c */ /* 0x000fe2000004188c */
[----:B------:R1:W-:Y:S01]  /*18f40*/  MUFU.TANH R185, R31 ;  /* 0x0000001f00b97308 */ /* 0x0003e20000002400 */
[----:B------:R-:W2:Y:S04]  /*18f50*/  LDSM.16.M88.4 R4, [R233+0xa800] ;  /* 0x00a80000e904783b */ /* 0x000ea80000000200 */
[C---:B------:R-:W-:Y:S01]  /*18f60*/  HMMA.16816.F32.BF16 R164, R40.reuse, R22, R164 ;  /* 0x0000001628a4723c */ /* 0x040fe200000418a4 */
[----:B------:R-:W3:Y:S01]  /*18f70*/  LDSM.16.M88.4 R20, [R216+0x3000] ;  /* 0x00300000d814783b */ /* 0x000ee20000000200 */
[-C--:B------:R-:W-:Y:S01]  /*18f80*/  FMUL.FTZ R48, R48, R3.reuse ;  /* 0x0000000330307220 */ /* 0x080fe20000410000 */
[----:B------:R-:W5:Y:S01]  /*18f90*/  MUFU.TANH R182, R32 ;  /* 0x0000002000b67308 */ /* 0x000f620000002400 */
[-C--:B------:R-:W-:Y:S01]  /*18fa0*/  FMUL.FTZ R50, R50, R3.reuse ;  /* 0x0000000332327220 */ /* 0x080fe20000410000 */
[-C--:B------:R-:W-:Y:S01]  /*18fb0*/  FMUL.FTZ R49, R49, R3.reuse ;  /* 0x0000000331317220 */ /* 0x080fe20000410000 */
[----:B------:R-:W-:Y:S05]  /*18fc0*/  HMMA.16816.F32.BF16 R156, R40, R178, R156 ;  /* 0x000000b2289c723c */ /* 0x000fea000004189c */
[----:B------:R-:W-:Y:S01]  /*18fd0*/  MUFU.TANH R178, R33 ;  /* 0x0000002100b27308 */ /* 0x000fe20000002400 */
[----:B----4-:R-:W-:Y:S01]  /*18fe0*/  HMMA.16816.F32.BF16 R148, R168, R8, R136 ;  /* 0x00000008a894723c */ /* 0x010fe20000041888 */
[----:B------:R-:W4:Y:S04]  /*18ff0*/  LDSM.16.M88.4 R136, [R227+0x9800] ;  /* 0x00980000e388783b */ /* 0x000f280000000200 */
[----:B-1----:R-:W1:Y:S01]  /*19000*/  LDSM.16.M88.4 R28, [R227+0xa000] ;  /* 0x00a00000e31c783b */ /* 0x002e620000000200 */
[C---:B------:R-:W-:Y:S01]  /*19010*/  HMMA.16816.F32.BF16 R144, R40.reuse, R12, R144 ;  /* 0x0000000c2890723c */ /* 0x040fe20000041890 */
[----:B------:R-:W5:Y:S05]  /*19020*/  MUFU.TANH R183, R34 ;  /* 0x0000002200b77308 */ /* 0x000f6a0000002400 */
[----:B------:R-:W-:Y:S01]  /*19030*/  HMMA.16816.F32.BF16 R140, R40, R14, R140 ;  /* 0x0000000e288c723c */ /* 0x000fe2000004188c */
[----:B------:R-:W5:Y:S02]  /*19040*/  LDSM.16.M88.4 R12, [R210] ;  /* 0x00000000d20c783b */ /* 0x000f640000000200 */
[----:B------:R3:W5:Y:S03]  /*19050*/  MUFU.TANH R179, R35 ;  /* 0x0000002300b37308 */ /* 0x0007660000002400 */
[----:B------:R-:W-:Y:S01]  /*19060*/  HMMA.16816.F32.BF16 R132, R168, R10, R132 ;  /* 0x0000000aa884723c */ /* 0x000fe20000041884 */
[----:B------:R-:W-:Y:S04]  /*19070*/  LDSM.16.M88.4 R8, [R216+0x6000] ;  /* 0x00600000d808783b */ /* 0x000fe80000000200 */
[----:B------:R-:W5:Y:S01]  /*19080*/  MUFU.TANH R48, R48 ;  /* 0x0000003000307308 */ /* 0x000f620000002400 */
[----:B--2---:R-:W-:Y:S06]  /*19090*/  HMMA.16816.F32.BF16 R148, R56, R4, R148 ;  /* 0x000000043894723c */ /* 0x004fec0000041894 */
[----:B------:R-:W-:Y:S01]  /*190a0*/  HMMA.16816.F32.BF16 R156, R24, R38, R156 ;  /* 0x00000026189c723c */ /* 0x000fe2000004189c */
[----:B------:R-:W-:Y:S01]  /*190b0*/  LDSM.16.M88.4 R36, [R216+0x3800] ;  /* 0x00380000d824783b */ /* 0x000fe20000000200 */
[----:B------:R-:W-:Y:S03]  /*190c0*/  MUFU.TANH R49, R49 ;  /* 0x0000003100317308 */ /* 0x000fe60000002400 */
[----:B---3--:R-:W2:Y:S01]  /*190d0*/  LDSM.16.M88.4 R32, [R216+0x5800] ;  /* 0x00580000d820783b */ /* 0x008ea20000000200 */
[----:B------:R-:W-:Y:S06]  /*190e0*/  HMMA.16816.F32.BF16 R64, R168, R20, R64 ;  /* 0x00000014a840723c */ /* 0x000fec0000041840 */
[C---:B----4-:R-:W-:Y:S06]  /*190f0*/  HMMA.16816.F32.BF16 R152, R24.reuse, R136, R152 ;  /* 0x000000881898723c */ /* 0x050fec0000041898 */
[C---:B-1----:R-:W-:Y:S06]  /*19100*/  HMMA.16816.F32.BF16 R144, R24.reuse, R28, R144 ;  /* 0x0000001c1890723c */ /* 0x042fec0000041890 */
[----:B------:R-:W-:Y:S01]  /*19110*/  HMMA.16816.F32.BF16 R140, R24, R30, R140 ;  /* 0x0000001e188c723c */ /* 0x000fe2000004188c */
[----:B------:R-:W-:Y:S05]  /*19120*/  LDSM.16.M88.4 R28, [R209] ;  /* 0x00000000d11c783b */ /* 0x000fea0000000200 */
[----:B------:R-:W-:Y:S01]  /*19130*/  HMMA.16816.F32.BF16 R60, R168, R22, R60 ;  /* 0x00000016a83c723c */ /* 0x000fe2000004183c */
[----:B------:R-:W1:Y:S05]  /*19140*/  LDSM.16.M88.4 R20, [R233+0xb000] ;  /* 0x00b00000e914783b */ /* 0x000e6a0000000200 */
[----:B------:R-:W-:Y:S01]  /*19150*/  HMMA.16816.F32.BF16 R132, R56, R6, R132 ;  /* 0x000000063884723c */ /* 0x000fe20000041884 */
[----:B------:R-:W3:Y:S05]  /*19160*/  LDSM.16.M88.4 R4, [R227+0xa800] ;  /* 0x00a80000e304783b */ /* 0x000eea0000000200 */
[----:B-----5:R-:W-:Y:S06]  /*19170*/  HMMA.16816.F32.BF16 R148, R40, R12, R148 ;  /* 0x0000000c2894723c */ /* 0x020fec0000041894 */
[C---:B--2---:R-:W-:Y:S01]  /*19180*/  HMMA.16816.F32.BF16 R152, R16.reuse, R32, R152 ;  /* 0x000000201098723c */ /* 0x044fe20000041898 */
[----:B------:R-:W2:Y:S05]  /*19190*/  S2R R32, SR_TID.X ;  /* 0x0000000000207919 */ /* 0x000eaa0000002100 */
[C---:B------:R-:W-:Y:S06]  /*191a0*/  HMMA.16816.F32.BF16 R144, R16.reuse, R8, R144 ;  /* 0x000000081090723c */ /* 0x040fec0000041890 */
[----:B------:R-:W-:Y:S01]  /*191b0*/  HMMA.16816.F32.BF16 R140, R16, R10, R140 ;  /* 0x0000000a108c723c */ /* 0x000fe2000004188c */
[----:B------:R-:W4:Y:S05]  /*191c0*/  LDSM.16.M88.4 R8, [R233+0xb800] ;  /* 0x00b80000e908783b */ /* 0x000f2a0000000200 */
[----:B------:R-:W-:Y:S01]  /*191d0*/  HMMA.16816.F32.BF16 R132, R40, R14, R132 ;  /* 0x0000000e2884723c */ /* 0x000fe20000041884 */
[----:B------:R-:W5:Y:S05]  /*191e0*/  LDSM.16.M88.4 R12, [R216+0x6800] ;  /* 0x00680000d80c783b */ /* 0x000f6a0000000200 */
[----:B------:R-:W-:Y:S06]  /*191f0*/  HMMA.16816.F32.BF16 R192, R168, R36, R192 ;  /* 0x00000024a8c0723c */ /* 0x000fec00000418c0 */
[----:B-1----:R-:W-:Y:S01]  /*19200*/  HMMA.16816.F32.BF16 R64, R56, R20, R64 ;  /* 0x000000143840723c */ /* 0x002fe20000041840 */
[-C--:B------:R-:W-:Y:S01]  /*19210*/  FMUL.FTZ R144, R144, R3.reuse ;  /* 0x0000000390907220 */ /* 0x080fe20000410000 */
[----:B------:R-:W-:Y:S01]  /*19220*/  FMUL.FTZ R146, R146, R3 ;  /* 0x0000000392927220 */ /* 0x000fe20000410000 */
[----:B--2---:R-:W-:-:S02]  /*19230*/  IMAD.SHL.U32 R32, R32, 0x2, RZ ;  /* 0x0000000220207824 */ /* 0x004fc400078e00ff */
[-C--:B------:R-:W-:Y:S01]  /*19240*/  FMUL.FTZ R145, R145, R3.reuse ;  /* 0x0000000391917220 */ /* 0x080fe20000410000 */
[-C--:B------:R-:W-:Y:S01]  /*19250*/  FMUL.FTZ R147, R147, R3.reuse ;  /* 0x0000000393937220 */ /* 0x080fe20000410000 */
[C---:B---3--:R-:W-:Y:S01]  /*19260*/  HMMA.16816.F32.BF16 R148, R24.reuse, R4, R148 ;  /* 0x000000041894723c */ /* 0x048fe20000041894 */
[-C--:B------:R-:W-:Y:S01]  /*19270*/  FMUL.FTZ R140, R140, R3.reuse ;  /* 0x000000038c8c7220 */ /* 0x080fe20000410000 */
[----:B------:R-:W-:Y:S01]  /*19280*/  LOP3.LUT R32, R32, 0x6, RZ, 0xc0, !PT ;  /* 0x0000000620207812 */ /* 0x000fe200078ec0ff */
[-C--:B------:R-:W-:Y:S01]  /*19290*/  FMUL.FTZ R141, R141, R3.reuse ;  /* 0x000000038d8d7220 */ /* 0x080fe20000410000 */
[----:B------:R-:W-:Y:S01]  /*192a0*/  MUFU.TANH R144, R144 ;  /* 0x0000009000907308 */ /* 0x000fe20000002400 */
[-C--:B------:R-:W-:Y:S01]  /*192b0*/  FMUL.FTZ R142, R142, R3.reuse ;  /* 0x000000038e8e7220 */ /* 0x080fe20000410000 */
[----:B------:R-:W-:Y:S01]  /*192c0*/  HMMA.16816.F32.BF16 R132, R24, R6, R132 ;  /* 0x000000061884723c */ /* 0x000fe20000041884 */
[----:B------:R-:W1:Y:S01]  /*192d0*/  LDSM.16.M88.4 R4, [R227+0xb000] ;  /* 0x00b00000e304783b */ /* 0x000e620000000200 */
[----:B------:R-:W-:-:S04]  /*192e0*/  FMUL.FTZ R143, R143, R3 ;  /* 0x000000038f8f7220 */ /* 0x000fc80000410000 */
[----:B------:R-:W-:Y:S01]  /*192f0*/  HMMA.16816.F32.BF16 R172, R168, R38, R172 ;  /* 0x00000026a8ac723c */ /* 0x000fe200000418ac */
[----:B------:R2:W-:Y:S05]  /*19300*/  MUFU.TANH R170, R140 ;  /* 0x0000008c00aa7308 */ /* 0x0005ea0000002400 */
[C---:B------:R-:W-:Y:S01]  /*19310*/  HMMA.16816.F32.BF16 R60, R56.reuse, R22, R60 ;  /* 0x00000016383c723c */ /* 0x040fe2000004183c */
[----:B------:R-:W3:Y:S02]  /*19320*/  LDSM.16.M88.4 R20, [R208] ;  /* 0x00000000d014783b */ /* 0x000ee40000000200 */
[----:B------:R5:W-:Y:S03]  /*19330*/  MUFU.TANH R169, R141 ;  /* 0x0000008d00a97308 */ /* 0x000be60000002400 */
[----:B----4-:R-:W-:Y:S05]  /*19340*/  HMMA.16816.F32.BF16 R192, R56, R8, R192 ;  /* 0x0000000838c0723c */ /* 0x010fea00000418c0 */
[----:B------:R-:W-:Y:S01]  /*19350*/  MUFU.TANH R146, R146 ;  /* 0x0000009200927308 */ /* 0x000fe20000002400 */
[----:B--2---:R-:W-:Y:S01]  /*19360*/  IMAD R140, R248, 0x80, R32 ;  /* 0x00000080f88c7824 */ /* 0x004fe200078e0220 */
[----:B------:R-:W-:Y:S03]  /*19370*/  HMMA.16816.F32.BF16 R64, R40, R28, R64 ;  /* 0x0000001c2840723c */ /* 0x000fe60000041840 */
[----:B------:R-:W-:-:S02]  /*19380*/  VIADD R9, R140, 0x8 ;  /* 0x000000088c097836 */ /* 0x000fc40000000000 */
[C---:B------:R-:W-:Y:S01]  /*19390*/  VIADD R8, R140.reuse, 0x9 ;  /* 0x000000098c087836 */ /* 0x040fe20000000000 */
[----:B-----5:R-:W-:Y:S01]  /*193a0*/  HMMA.16816.F32.BF16 R148, R16, R12, R148 ;  /* 0x0000000c1094723c */ /* 0x020fe20000041894 */
[C---:B------:R-:W-:Y:S01]  /*193b0*/  VIADD R28, R140.reuse, 0x11 ;  /* 0x000000118c1c7836 */ /* 0x040fe20000000000 */
[CC--:B------:R-:W-:Y:S01]  /*193c0*/  ISETP.GE.AND P4, PT, R9.reuse, R196.reuse, PT ;  /* 0x000000c40900720c */ /* 0x0c0fe20003f86270 */
[----:B------:R-:W-:Y:S01]  /*193d0*/  MUFU.TANH R168, R143 ;  /* 0x0000008f00a87308 */ /* 0x000fe20000002400 */
[-C--:B------:R-:W-:Y:S02]  /*193e0*/  ISETP.GE.AND P1, PT, R9, R197.reuse, PT ;  /* 0x000000c50900720c */ /* 0x080fe40003f26270 */
[----:B------:R-:W-:Y:S01]  /*193f0*/  FSEL R141, R161, -INF , !P4 ;  /* 0xff800000a18d7808 */ /* 0x000fe20006000000 */
[----:B------:R-:W-:Y:S01]  /*19400*/  VIADD R12, R140, 0x1 ;  /* 0x000000018c0c7836 */ /* 0x000fe20000000000 */
[----:B------:R-:W-:Y:S01]  /*19410*/  FSEL R186, R177, -INF , !P1 ;  /* 0xff800000b1ba7808 */ /* 0x000fe20004800000 */
[----:B------:R-:W-:Y:S01]  /*19420*/  HMMA.16816.F32.BF16 R164, R24, R138, R164 ;  /* 0x0000008a18a4723c */ /* 0x000fe200000418a4 */
[CC--:B------:R-:W-:Y:S01]  /*19430*/  ISETP.GE.AND P4, PT, R28.reuse, R196.reuse, PT ;  /* 0x000000c41c00720c */ /* 0x0c0fe20003f86270 */
[----:B------:R-:W-:Y:S01]  /*19440*/  MUFU.TANH R145, R145 ;  /* 0x0000009100917308 */ /* 0x000fe20000002400 */
[-C--:B------:R-:W-:Y:S01]  /*19450*/  ISETP.GE.AND P1, PT, R28, R197.reuse, PT ;  /* 0x000000c51c00720c */ /* 0x080fe20003f26270 */
[----:B------:R-:W-:Y:S01]  /*19460*/  VIADD R28, R140, 0x18 ;  /* 0x000000188c1c7836 */ /* 0x000fe20000000000 */
[CC--:B------:R-:W-:Y:S01]  /*19470*/  ISETP.GE.AND P5, PT, R12.reuse, R196.reuse, PT ;  /* 0x000000c40c00720c */ /* 0x0c0fe20003fa6270 */
[----:B------:R-:W-:Y:S01]  /*19480*/  HMMA.16816.F32.BF16 R60, R40, R30, R60 ;  /* 0x0000001e283c723c */ /* 0x000fe2000004183c */
[----:B------:R-:W-:Y:S01]  /*19490*/  ISETP.GE.AND P2, PT, R12, R197, PT ;  /* 0x000000c50c00720c */ /* 0x000fe20003f46270 */
[----:B------:R-:W-:Y:S01]  /*194a0*/  VIADD R12, R140, 0x10 ;  /* 0x000000108c0c7836 */ /* 0x000fe20000000000 */
[-C--:B------:R-:W-:Y:S01]  /*194b0*/  ISETP.GE.AND P6, PT, R8, R196.reuse, PT ;  /* 0x000000c40800720c */ /* 0x080fe20003fc6270 */
[----:B------:R-:W-:Y:S01]  /*194c0*/  FMUL.FTZ R138, R152, R3 ;  /* 0x00000003988a7220 */ /* 0x000fe20000410000 */
[----:B------:R-:W-:Y:S01]  /*194d0*/  ISETP.GE.AND P3, PT, R8, R197, PT ;  /* 0x000000c50800720c */ /* 0x000fe20003f66270 */
[----:B------:R-:W-:Y:S01]  /*194e0*/  HMMA.16816.F32.BF16 R172, R56, R10, R172 ;  /* 0x0000000a38ac723c */ /* 0x000fe200000418ac */
[----:B------:R-:W-:Y:S01]  /*194f0*/  FSEL R177, R176, -INF , !P6 ;  /* 0xff800000b0b17808 */ /* 0x000fe20007000000 */
[-C--:B------:R-:W-:Y:S01]  /*19500*/  FMUL.FTZ R152, R154, R3.reuse ;  /* 0x000000039a987220 */ /* 0x080fe20000410000 */
[----:B------:R-:W-:Y:S01]  /*19510*/  FSEL R181, R181, -INF , !P3 ;  /* 0xff800000b5b57808 */ /* 0x000fe20005800000 */
[----:B------:R-:W-:Y:S01]  /*19520*/  MUFU.TANH R138, R138 ;  /* 0x0000008a008a7308 */ /* 0x000fe20000002400 */
[----:B------:R-:W-:Y:S01]  /*19530*/  FSEL R8, R160, -INF , !P5 ;  /* 0xff800000a0087808 */ /* 0x000fe20006800000 */
[----:B------:R-:W-:Y:S01]  /*19540*/  HMMA.16816.F32.BF16 R156, R16, R54, R156 ;  /* 0x00000036109c723c */ /* 0x000fe2000004189c */
[----:B------:R-:W-:Y:S01]  /*19550*/  FSEL R9, R162, -INF , !P2 ;  /* 0xff800000a2097808 */ /* 0x000fe20005000000 */
[-C--:B------:R-:W-:Y:S01]  /*19560*/  FMUL.FTZ R139, R153, R3.reuse ;  /* 0x00000003998b7220 */ /* 0x080fe20000410000 */
[CC--:B------:R-:W-:Y:S01]  /*19570*/  ISETP.GE.AND P6, PT, R28.reuse, R196.reuse, PT ;  /* 0x000000c41c00720c */ /* 0x0c0fe20003fc6270 */
[----:B------:R-:W-:Y:S01]  /*19580*/  FMUL.FTZ R153, R155, R3 ;  /* 0x000000039b997220 */ /* 0x000fe20000410000 */
[-C--:B------:R-:W-:Y:S01]  /*19590*/  ISETP.GE.AND P3, PT, R28, R197.reuse, PT ;  /* 0x000000c51c00720c */ /* 0x080fe20003f66270 */
[----:B------:R-:W-:Y:S01]  /*195a0*/  VIADD R28, R140, 0x19 ;  /* 0x000000198c1c7836 */ /* 0x000fe20000000000 */
[CC--:B------:R-:W-:Y:S01]  /*195b0*/  ISETP.GE.AND P5, PT, R12.reuse, R196.reuse, PT ;  /* 0x000000c40c00720c */ /* 0x0c0fe20003fa6270 */
[----:B------:R2:W4:Y:S01]  /*195c0*/  MUFU.TANH R55, R50 ;  /* 0x0000003200377308 */ /* 0x0005220000002400 */
[----:B------:R-:W-:Y:S01]  /*195d0*/  ISETP.GE.AND P2, PT, R12, R197, PT ;  /* 0x000000c50c00720c */ /* 0x000fe20003f46270 */
[----:B-1----:R-:W-:Y:S01]  /*195e0*/  HMMA.16816.F32.BF16 R64, R24, R4, R64 ;  /* 0x000000041840723c */ /* 0x002fe20000041840 */
[----:B------:R-:W-:Y:S01]  /*195f0*/  FSEL R182, R182, -INF , !P5 ;  /* 0xff800000b6b67808 */ /* 0x000fe20006800000 */
[----:B------:R-:W-:Y:S01]  /*19600*/  VIADD R11, R140, 0x31 ;  /* 0x000000318c0b7836 */ /* 0x000fe20000000000 */
[----:B------:R-:W-:Y:S01]  /*19610*/  FSEL R183, R183, -INF , !P2 ;  /* 0xff800000b7b77808 */ /* 0x000fe20005000000 */
[----:B------:R-:W-:Y:S01]  /*19620*/  FMUL.FTZ R149, R149, R3 ;  /* 0x0000000395957220 */ /* 0x000fe20000410000 */
[CC--:B------:R-:W-:Y:S01]  /*19630*/  ISETP.GE.AND P5, PT, R28.reuse, R196.reuse, PT ;  /* 0x000000c41c00720c */ /* 0x0c0fe20003fa6270 */
[----:B---3--:R-:W-:Y:S01]  /*19640*/  HMMA.16816.F32.BF16 R192, R40, R20, R192 ;  /* 0x0000001428c0723c */ /* 0x008fe200000418c0 */
[-C--:B------:R-:W-:Y:S01]  /*19650*/  ISETP.GE.AND P2, PT, R28, R197.reuse, PT ;  /* 0x000000c51c00720c */ /* 0x080fe20003f46270 */
[----:B------:R-:W-:Y:S01]  /*19660*/  VIADD R4, R140, 0x20 ;  /* 0x000000208c047836 */ /* 0x000fe20000000000 */
[----:B------:R-:W1:Y:S01]  /*19670*/  LDSM.16.M88.4 R28, [R227+0xb800] ;  /* 0x00b80000e31c783b */ /* 0x000e620000000200 */
[----:B------:R-:W-:Y:S01]  /*19680*/  FSEL R178, R178, -INF , !P4 ;  /* 0xff800000b2b27808 */ /* 0x000fe20006000000 */
[----:B------:R-:W-:Y:S01]  /*19690*/  VIADD R5, R140, 0x28 ;  /* 0x000000288c057836 */ /* 0x000fe20000000000 */
[----:B------:R-:W-:Y:S01]  /*196a0*/  FSEL R179, R179, -INF , !P1 ;  /* 0xff800000b3b37808 */ /* 0x000fe20004800000 */
[C---:B------:R-:W-:Y:S01]  /*196b0*/  HMMA.16816.F32.BF16 R132, R16.reuse, R14, R132 ;  /* 0x0000000e1084723c */ /* 0x040fe20000041884 */
[CC--:B------:R-:W-:Y:S01]  /*196c0*/  ISETP.GE.AND P4, PT, R4.reuse, R196.reuse, PT ;  /* 0x000000c40400720c */ /* 0x0c0fe20003f86270 */
[----:B------:R-:W3:Y:S01]  /*196d0*/  LDSM.16.M88.4 R12, [R216+0x7000] ;  /* 0x00700000d80c783b */ /* 0x000ee20000000200 */
[----:B------:R-:W-:Y:S01]  /*196e0*/  ISETP.GE.AND P1, PT, R4, R197, PT ;  /* 0x000000c50400720c */ /* 0x000fe20003f26270 */
[----:B------:R-:W-:Y:S01]  /*196f0*/  VIADD R4, R140, 0x21 ;  /* 0x000000218c047836 */ /* 0x000fe20000000000 */
[----:B------:R-:W-:Y:S01]  /*19700*/  FSEL R39, R52, -INF , !P6 ;  /* 0xff80000034277808 */ /* 0x000fe20007000000 */
[----:B------:R-:W-:Y:S01]  /*19710*/  HMMA.16816.F32.BF16 R164, R16, R34, R164 ;  /* 0x0000002210a4723c */ /* 0x000fe200000418a4 */
[----:B------:R-:W-:Y:S01]  /*19720*/  FSEL R184, R184, -INF , !P3 ;  /* 0xff800000b8b87808 */ /* 0x000fe20005800000 */
[-C--:B--2---:R-:W-:Y:S01]  /*19730*/  FMUL.FTZ R50, R51, R3.reuse ;  /* 0x0000000333327220 */ /* 0x084fe20000410000 */
[CC--:B------:R-:W-:Y:S01]  /*19740*/  ISETP.GE.AND P6, PT, R4.reuse, R196.reuse, PT ;  /* 0x000000c40400720c */ /* 0x0c0fe20003fc6270 */
[----:B------:R-:W-:Y:S01]  /*19750*/  FMUL.FTZ R54, R157, R3 ;  /* 0x000000039d367220 */ /* 0x000fe20000410000 */
[----:B------:R-:W-:Y:S01]  /*19760*/  ISETP.GE.AND P3, PT, R4, R197, PT ;  /* 0x000000c50400720c */ /* 0x000fe20003f66270 */
[----:B------:R-:W-:Y:S01]  /*19770*/  VIADD R4, R140, 0x29 ;  /* 0x000000298c047836 */ /* 0x000fe20000000000 */
[----:B------:R-:W-:Y:S01]  /*19780*/  FSEL R38, R53, -INF , !P5 ;  /* 0xff80000035267808 */ /* 0x000fe20006800000 */
[----:B------:R-:W-:Y:S01]  /*19790*/  HMMA.16816.F32.BF16 R60, R24, R6, R60 ;  /* 0x00000006183c723c */ /* 0x000fe2000004183c */
[----:B------:R-:W-:Y:S01]  /*197a0*/  FSEL R185, R185, -INF , !P2 ;  /* 0xff800000b9b97808 */ /* 0x000fe20005000000 */
[----:B------:R-:W2:Y:S01]  /*197b0*/  MUFU.TANH R50, R50 ;  /* 0x0000003200327308 */ /* 0x000ea20000002400 */
[----:B------:R-:W-:Y:S01]  /*197c0*/  FSEL R32, R48, -INF , !P4 ;  /* 0xff80000030207808 */ /* 0x000fe20006000000 */
[-C--:B------:R-:W-:Y:S01]  /*197d0*/  FMUL.FTZ R137, R159, R3.reuse ;  /* 0x000000039f897220 */ /* 0x080fe20000410000 */
[----:B----4-:R-:W-:Y:S01]  /*197e0*/  FSEL R35, R55, -INF , !P1 ;  /* 0xff80000037237808 */ /* 0x010fe20004800000 */
[----:B------:R-:W-:Y:S01]  /*197f0*/  HMMA.16816.F32.BF16 R20, R40, R22, R172 ;  /* 0x000000162814723c */ /* 0x000fe200000418ac */
[CC--:B------:R-:W-:Y:S01]  /*19800*/  ISETP.GE.AND P5, PT, R5.reuse, R196.reuse, PT ;  /* 0x000000c40500720c */ /* 0x0c0fe20003fa6270 */
[----:B------:R-:W-:Y:S01]  /*19810*/  FMUL.FTZ R51, R156, R3 ;  /* 0x000000039c337220 */ /* 0x000fe20000410000 */
[----:B------:R-:W-:Y:S01]  /*19820*/  ISETP.GE.AND P2, PT, R5, R197, PT ;  /* 0x000000c50500720c */ /* 0x000fe20003f46270 */
[----:B------:R-:W-:Y:S01]  /*19830*/  FMUL.FTZ R136, R158, R3 ;  /* 0x000000039e887220 */ /* 0x000fe20000410000 */
[C---:B------:R-:W-:Y:S01]  /*19840*/  ISETP.GE.AND P4, PT, R4.reuse, R196, PT ;  /* 0x000000c40400720c */ /* 0x040fe20003f86270 */
[----:B------:R-:W4:Y:S01]  /*19850*/  MUFU.TANH R152, R152 ;  /* 0x0000009800987308 */ /* 0x000f220000002400 */
[----:B------:R-:W-:Y:S01]  /*19860*/  ISETP.GE.AND P1, PT, R4, R197, PT ;  /* 0x000000c50400720c */ /* 0x000fe20003f26270 */
[-C--:B------:R-:W-:Y:S01]  /*19870*/  FMUL.FTZ R151, R151, R3.reuse ;  /* 0x0000000397977220 */ /* 0x080fe20000410000 */
[----:B------:R-:W5:Y:S01]  /*19880*/  LDSM.16.M88.4 R4, [R216+0x7800] ;  /* 0x00780000d804783b */ /* 0x000f620000000200 */
[-C--:B------:R-:W-:Y:S01]  /*19890*/  FMUL.FTZ R164, R164, R3.reuse ;  /* 0x00000003a4a47220 */ /* 0x080fe20000410000 */
[-C--:B------:R-:W-:Y:S01]  /*198a0*/  FMUL.FTZ R154, R166, R3.reuse ;  /* 0x00000003a69a7220 */ /* 0x080fe20000410000 */
[-C--:B------:R-:W-:Y:S01]  /*198b0*/  FMUL.FTZ R156, R165, R3.reuse ;  /* 0x00000003a59c7220 */ /* 0x080fe20000410000 */
[-C--:B------:R-:W-:Y:S01]  /*198c0*/  FMUL.FTZ R167, R167, R3.reuse ;  /* 0x00000003a7a77220 */ /* 0x080fe20000410000 */
[----:B------:R-:W-:Y:S01]  /*198d0*/  MUFU.TANH R54, R54 ;  /* 0x0000003600367308 */ /* 0x000fe20000002400 */
[----:B------:R-:W-:Y:S01]  /*198e0*/  FSEL R33, R49, -INF , !P6 ;  /* 0xff80000031217808 */ /* 0x000fe20007000000 */
[----:B-1----:R-:W-:Y:S01]  /*198f0*/  HMMA.16816.F32.BF16 R192, R24, R28, R192 ;  /* 0x0000001c18c0723c */ /* 0x002fe200000418c0 */
[----:B--2---:R-:W-:Y:S01]  /*19900*/  FSEL R37, R50, -INF , !P3 ;  /* 0xff80000032257808 */ /* 0x004fe20005800000 */
[-C--:B------:R-:W-:Y:S01]  /*19910*/  FMUL.FTZ R148, R148, R3.reuse ;  /* 0x0000000394947220 */ /* 0x080fe20000410000 */
[-C--:B------:R-:W-:Y:S01]  /*19920*/  FMUL.FTZ R150, R150, R3.reuse ;  /* 0x0000000396967220 */ /* 0x080fe20000410000 */
[-C--:B------:R-:W-:Y:S01]  /*19930*/  FMUL.FTZ R10, R135, R3.reuse ;  /* 0x00000003870a7220 */ /* 0x080fe20000410000 */
[-C--:B------:R-:W-:Y:S01]  /*19940*/  FMUL.FTZ R133, R133, R3.reuse ;  /* 0x0000000385857220 */ /* 0x080fe20000410000 */
[----:B------:R-:W1:Y:S01]  /*19950*/  MUFU.TANH R137, R137 ;  /* 0x0000008900897308 */ /* 0x000e620000002400 */
[----:B---3--:R-:W-:Y:S01]  /*19960*/  HMMA.16816.F32.BF16 R64, R16, R12, R64 ;  /* 0x0000000c1040723c */ /* 0x008fe20000041840 */
[-C--:B------:R-:W-:Y:S01]  /*19970*/  FMUL.FTZ R132, R132, R3.reuse ;  /* 0x0000000384847220 */ /* 0x080fe20000410000 */
[----:B------:R-:W-:Y:S01]  /*19980*/  FMUL.FTZ R134, R134, R3 ;  /* 0x0000000386867220 */ /* 0x000fe20000410000 */
[----:B------:R-:W-:-:S04]  /*19990*/  DEPBAR.LE SB0, 0x0 ;  /* 0x000080000000791a */ /* 0x000fc80000000000 */
[----:B------:R-:W-:Y:S01]  /*199a0*/  HMMA.16816.F32.BF16 R20, R24, R30, R20 ;  /* 0x0000001e1814723c */ /* 0x000fe20000041814 */
[----:B------:R-:W2:Y:S01]  /*199b0*/  MUFU.TANH R51, R51 ;  /* 0x0000003300337308 */ /* 0x000ea20000002400 */
[----:B------:R-:W-:-:S04]  /*199c0*/  VIADD R13, R140, 0x30 ;  /* 0x000000308c0d7836 */ /* 0x000fc80000000000 */
[C---:B------:R-:W-:Y:S01]  /*199d0*/  HMMA.16816.F32.BF16 R60, R16.reuse, R14, R60 ;  /* 0x0000000e103c723c */ /* 0x040fe2000004183c */
[CC--:B------:R-:W-:Y:S02]  /*199e0*/  ISETP.GE.AND P6, PT, R13.reuse, R196.reuse, PT ;  /* 0x000000c40d00720c */ /* 0x0c0fe40003fc6270 */
[----:B------:R-:W3:Y:S01]  /*199f0*/  MUFU.TANH R136, R136 ;  /* 0x0000008800887308 */ /* 0x000ee20000002400 */
[-C--:B------:R-:W-:Y:S01]  /*19a00*/  ISETP.GE.AND P3, PT, R13, R197.reuse, PT ;  /* 0x000000c50d00720c */ /* 0x080fe20003f66270 */
[----:B------:R-:W-:Y:S01]  /*19a10*/  VIADD R13, R140, 0x39 ;  /* 0x000000398c0d7836 */ /* 0x000fe20000000000 */
[----:B------:R-:W-:Y:S01]  /*19a20*/  FSEL R155, R138, -INF , !P6 ;  /* 0xff8000008a9b7808 */ /* 0x000fe20007000000 */
[----:B------:R-:W-:Y:S01]  /*19a30*/  VIADD R14, R140, 0x38 ;  /* 0x000000388c0e7836 */ /* 0x000fe20000000000 */
[----:B----4-:R-:W-:Y:S02]  /*19a40*/  FSEL R152, R152, -INF , !P3 ;  /* 0xff80000098987808 */ /* 0x010fe40005800000 */
[----:B-1----:R-:W-:Y:S01]  /*19a50*/  FSEL R143, R137, -INF , !P1 ;  /* 0xff800000898f7808 */ /* 0x002fe20004800000 */
[----:B------:R-:W-:Y:S01]  /*19a60*/  MUFU.TANH R164, R164 ;  /* 0x000000a400a47308 */ /* 0x000fe20000002400 */
[CC--:B------:R-:W-:Y:S01]  /*19a70*/  ISETP.GE.AND P6, PT, R13.reuse, R196.reuse, PT ;  /* 0x000000c40d00720c */ /* 0x0c0fe20003fc6270 */
[C---:B-----5:R-:W-:Y:S01]  /*19a80*/  HMMA.16816.F32.BF16 R192, R16.reuse, R4, R192 ;  /* 0x0000000410c0723c */ /* 0x060fe200000418c0 */
[----:B------:R-:W-:Y:S01]  /*19a90*/  ISETP.GE.AND P3, PT, R13, R197, PT ;  /* 0x000000c50d00720c */ /* 0x000fe20003f66270 */
[----:B------:R-:W-:Y:S01]  /*19aa0*/  VIADD R13, R140, 0x41 ;  /* 0x000000418c0d7836 */ /* 0x000fe20000000000 */
[----:B--2---:R-:W-:Y:S01]  /*19ab0*/  FSEL R34, R51, -INF , !P5 ;  /* 0xff80000033227808 */ /* 0x004fe20006800000 */
[----:B------:R-:W-:Y:S01]  /*19ac0*/  FMUL.FTZ R66, R66, R3 ;  /* 0x0000000342427220 */ /* 0x000fe20000410000 */
[----:B------:R-:W-:Y:S01]  /*19ad0*/  ISETP.GE.AND P1, PT, R14, R197, PT ;  /* 0x000000c50e00720c */ /* 0x000fe20003f26270 */
[----:B------:R-:W1:Y:S01]  /*19ae0*/  MUFU.TANH R154, R154 ;  /* 0x0000009a009a7308 */ /* 0x000e620000002400 */
[----:B------:R-:W-:Y:S01]  /*19af0*/  HMMA.16816.F32.BF16 R20, R16, R6, R20 ;  /* 0x000000061014723c */ /* 0x000fe20000041814 */
[----:B---3--:R-:W-:Y:S01]  /*19b00*/  FSEL R36, R136, -INF , !P2 ;  /* 0xff80000088247808 */ /* 0x008fe20005000000 */
[----:B------:R-:W-:Y:S01]  /*19b10*/  VIADD R5, R140, 0x48 ;  /* 0x000000488c057836 */ /* 0x000fe20000000000 */
[C---:B------:R-:W-:Y:S01]  /*19b20*/  ISETP.GE.AND P5, PT, R11.reuse, R196, PT ;  /* 0x000000c40b00720c */ /* 0x040fe20003fa6270 */
[----:B------:R-:W-:Y:S01]  /*19b30*/  FMUL.FTZ R64, R64, R3 ;  /* 0x0000000340407220 */ /* 0x000fe20000410000 */
[----:B------:R-:W-:Y:S01]  /*19b40*/  ISETP.GE.AND P2, PT, R11, R197, PT ;  /* 0x000000c50b00720c */ /* 0x000fe20003f46270 */
[----:B------:R-:W-:Y:S01]  /*19b50*/  FMUL.FTZ R11, R65, R3 ;  /* 0x00000003410b7220 */ /* 0x000fe20000410000 */
[----:B------:R-:W2:Y:S01]  /*19b60*/  MUFU.TANH R139, R139 ;  /* 0x0000008b008b7308 */ /* 0x000ea20000002400 */
[----:B------:R-:W-:-:S02]  /*19b70*/  VIADD R7, R140, 0x60 ;  /* 0x000000608c077836 */ /* 0x000fc40000000000 */
[-C--:B------:R-:W-:Y:S01]  /*19b80*/  FMUL.FTZ R67, R67, R3.reuse ;  /* 0x0000000343437220 */ /* 0x080fe20000410000 */
[----:B------:R-:W-:Y:S02]  /*19b90*/  VIADD R6, R140, 0x61 ;  /* 0x000000618c067836 */ /* 0x000fe40000000000 */
[-C--:B------:R-:W-:Y:S01]  /*19ba0*/  FMUL.FTZ R61, R61, R3.reuse ;  /* 0x000000033d3d7220 */ /* 0x080fe20000410000 */
[-C--:B------:R-:W-:Y:S01]  /*19bb0*/  FMUL.FTZ R63, R63, R3.reuse ;  /* 0x000000033f3f7220 */ /* 0x080fe20000410000 */
[-C--:B------:R-:W-:Y:S01]  /*19bc0*/  FMUL.FTZ R60, R60, R3.reuse ;  /* 0x000000033c3c7220 */ /* 0x080fe20000410000 */
[-C--:B------:R-:W-:Y:S01]  /*19bd0*/  FMUL.FTZ R62, R62, R3.reuse ;  /* 0x000000033e3e7220 */ /* 0x080fe20000410000 */
[----:B------:R-:W3:Y:S01]  /*19be0*/  MUFU.TANH R153, R153 ;  /* 0x0000009900997308 */ /* 0x000ee20000002400 */
[----:B-1----:R-:W-:Y:S01]  /*19bf0*/  FSEL R154, R154, -INF , !P1 ;  /* 0xff8000009a9a7808 */ /* 0x002fe20004800000 */
[----:B------:R-:W-:Y:S01]  /*19c00*/  FMUL.FTZ R138, R194, R3 ;  /* 0x00000003c28a7220 */ /* 0x000fe20000410000 */
[----:B------:R-:W-:Y:S01]  /*19c10*/  ISETP.GE.AND P1, PT, R13, R197, PT ;  /* 0x000000c50d00720c */ /* 0x000fe20003f26270 */
[----:B------:R-:W-:-:S04]  /*19c20*/  FMUL.FTZ R137, R195, R3 ;  /* 0x00000003c3897220 */ /* 0x000fc80000410000 */
[----:B------:R-:W1:Y:S01]  /*19c30*/  MUFU.TANH R156, R156 ;  /* 0x0000009c009c7308 */ /* 0x000e620000002400 */
[----:B--2---:R-:W-:Y:S01]  /*19c40*/  FSEL R176, R139, -INF , !P5 ;  /* 0xff8000008bb07808 */ /* 0x004fe20006800000 */
[-C--:B------:R-:W-:Y:S01]  /*19c50*/  FMUL.FTZ R20, R20, R3.reuse ;  /* 0x0000000314147220 */ /* 0x080fe20000410000 */
[-C--:B------:R-:W-:Y:S01]  /*19c60*/  FMUL.FTZ R21, R21, R3.reuse ;  /* 0x0000000315157220 */ /* 0x080fe20000410000 */
[-C--:B------:R-:W-:Y:S01]  /*19c70*/  FMUL.FTZ R22, R22, R3.reuse ;  /* 0x0000000316167220 */ /* 0x080fe20000410000 */
[----:B------:R-:W-:-:S03]  /*19c80*/  FMUL.FTZ R23, R23, R3 ;  /* 0x0000000317177220 */ /* 0x000fc60000410000 */
[----:B------:R-:W2:Y:S01]  /*19c90*/  MUFU.TANH R167, R167 ;  /* 0x000000a700a77308 */ /* 0x000ea20000002400 */
[----:B---3--:R-:W-:-:S07]  /*19ca0*/  FSEL R153, R153, -INF , !P2 ;  /* 0xff80000099997808 */ /* 0x008fce0005000000 */
[----:B------:R3:W4:Y:S01]  /*19cb0*/  MUFU.TANH R157, R142 ;  /* 0x0000008e009d7308 */ /* 0x0007220000002400 */
[----:B-1----:R-:W-:Y:S02]  /*19cc0*/  FSEL R166, R156, -INF , !P6 ;  /* 0xff8000009ca67808 */ /* 0x002fe40007000000 */
[----:B------:R-:W-:-:S04]  /*19cd0*/  ISETP.GE.AND P6, PT, R5, R196, PT ;  /* 0x000000c40500720c */ /* 0x000fc80003fc6270 */
[----:B------:R-:W-:Y:S01]  /*19ce0*/  FSEL R170, R170, -INF , !P6 ;  /* 0xff800000aaaa7808 */ /* 0x000fe20007000000 */
[----:B------:R-:W1:Y:S01]  /*19cf0*/  MUFU.TANH R147, R147 ;  /* 0x0000009300937308 */ /* 0x000e620000002400 */
[----:B--2---:R-:W-:Y:S02]  /*19d00*/  FSEL R167, R167, -INF , !P3 ;  /* 0xff800000a7a77808 */ /* 0x004fe40005800000 */
[----:B------:R-:W-:-:S05]  /*19d10*/  ISETP.GE.AND P3, PT, R5, R197, PT ;  /* 0x000000c50500720c */ /* 0x000fca0003f66270 */
[----:B------:R-:W2:Y:S01]  /*19d20*/  MUFU.TANH R159, R149 ;  /* 0x00000095009f7308 */ /* 0x000ea20000002400 */
[----:B---3--:R-:W-:Y:S02]  /*19d30*/  FSEL R142, R54, -INF , !P4 ;  /* 0xff800000368e7808 */ /* 0x008fe40006000000 */
[-C--:B------:R-:W-:Y:S01]  /*19d40*/  ISETP.GE.AND P4, PT, R14, R196.reuse, PT ;  /* 0x000000c40e00720c */ /* 0x080fe20003f86270 */
[----:B------:R-:W-:Y:S01]  /*19d50*/  VIADD R14, R140, 0x40 ;  /* 0x000000408c0e7836 */ /* 0x000fe20000000000 */
[----:B----4-:R-:W-:Y:S02]  /*19d60*/  FSEL R175, R157, -INF , !P3 ;  /* 0xff8000009daf7808 */ /* 0x010fe40005800000 */
[----:B------:R-:W-:Y:S01]  /*19d70*/  FSEL R164, R164, -INF , !P4 ;  /* 0xff800000a4a47808 */ /* 0x000fe20006000000 */
[----:B------:R-:W3:Y:S01]  /*19d80*/  MUFU.TANH R162, R151 ;  /* 0x0000009700a27308 */ /* 0x000ee20000002400 */
[-C--:B------:R-:W-:Y:S01]  /*19d90*/  ISETP.GE.AND P4, PT, R13, R196.reuse, PT ;  /* 0x000000c40d00720c */ /* 0x080fe20003f86270 */
[----:B------:R-:W-:Y:S01]  /*19da0*/  VIADD R13, R140, 0x49 ;  /* 0x000000498c0d7836 */ /* 0x000fe20000000000 */
[----:B------:R-:W-:-:S02]  /*19db0*/  ISETP.GE.AND P5, PT, R14, R196, PT ;  /* 0x000000c40e00720c */ /* 0x000fc40003fa6270 */
[-C--:B------:R-:W-:Y:S01]  /*19dc0*/  ISETP.GE.AND P2, PT, R14, R197.reuse, PT ;  /* 0x000000c50e00720c */ /* 0x080fe20003f46270 */
[----:B------:R-:W-:Y:S01]  /*19dd0*/  VIADD R14, R140, 0x50 ;  /* 0x000000508c0e7836 */ /* 0x000fe20000000000 */
[----:B------:R-:W-:Y:S01]  /*19de0*/  FSEL R173, R144, -INF , !P5 ;  /* 0xff80000090ad7808 */ /* 0x000fe20006800000 */
[----:B------:R-:W4:Y:S01]  /*19df0*/  MUFU.TANH R160, R148 ;  /* 0x0000009400a07308 */ /* 0x000f220000002400 */
[----:B------:R-:W-:Y:S02]  /*19e00*/  FSEL R172, R146, -INF , !P2 ;  /* 0xff80000092ac7808 */ /* 0x000fe40005000000 */
[C---:B------:R-:W-:Y:S02]  /*19e10*/  ISETP.GE.AND P5, PT, R13.reuse, R196, PT ;  /* 0x000000c40d00720c */ /* 0x040fe40003fa6270 */
[----:B------:R-:W-:Y:S01]  /*19e20*/  ISETP.GE.AND P2, PT, R13, R197, PT ;  /* 0x000000c50d00720c */ /* 0x000fe20003f46270 */
[----:B------:R-:W-:Y:S01]  /*19e30*/  VIADD R13, R140, 0x51 ;  /* 0x000000518c0d7836 */ /* 0x000fe20000000000 */
[----:B------:R-:W-:Y:S01]  /*19e40*/  FSEL R171, R145, -INF , !P4 ;  /* 0xff80000091ab7808 */ /* 0x000fe20006000000 */
[----:B------:R-:W5:Y:S01]  /*19e50*/  MUFU.TANH R165, R150 ;  /* 0x0000009600a57308 */ /* 0x000f620000002400 */
[----:B-1----:R-:W-:-:S02]  /*19e60*/  FSEL R174, R147, -INF , !P1 ;  /* 0xff80000093ae7808 */ /* 0x002fc40004800000 */
[CC--:B------:R-:W-:Y:S02]  /*19e70*/  ISETP.GE.AND P6, PT, R13.reuse, R196.reuse, PT ;  /* 0x000000c40d00720c */ /* 0x0c0fe40003fc6270 */
[-C--:B------:R-:W-:Y:S01]  /*19e80*/  ISETP.GE.AND P3, PT, R13, R197.reuse, PT ;  /* 0x000000c50d00720c */ /* 0x080fe20003f66270 */
[----:B------:R-:W-:Y:S01]  /*19e90*/  VIADD R13, R140, 0x59 ;  /* 0x000000598c0d7836 */ /* 0x000fe20000000000 */
[C---:B------:R-:W-:Y:S01]  /*19ea0*/  ISETP.GE.AND P4, PT, R14.reuse, R196, PT ;  /* 0x000000c40e00720c */ /* 0x040fe20003f86270 */
[----:B------:R-:W1:Y:S01]  /*19eb0*/  MUFU.TANH R12, R133 ;  /* 0x00000085000c7308 */ /* 0x000e620000002400 */
[----:B------:R-:W-:Y:S01]  /*19ec0*/  ISETP.GE.AND P1, PT, R14, R197, PT ;  /* 0x000000c50e00720c */ /* 0x000fe20003f26270 */
[----:B------:R-:W-:Y:S01]  /*19ed0*/  VIADD R14, R140, 0x58 ;  /* 0x000000588c0e7836 */ /* 0x000fe20000000000 */
[----:B--2---:R-:W-:Y:S02]  /*19ee0*/  FSEL R159, R159, -INF , !P6 ;  /* 0xff8000009f9f7808 */ /* 0x004fe40007000000 */
[----:B---3--:R-:W-:-:S02]  /*19ef0*/  FSEL R162, R162, -INF , !P3 ;  /* 0xff800000a2a27808 */ /* 0x008fc40005800000 */
[----:B----4-:R-:W-:Y:S01]  /*19f00*/  FSEL R160, R160, -INF , !P4 ;  /* 0xff800000a0a07808 */ /* 0x010fe20006000000 */
[----:B------:R-:W2:Y:S01]  /*19f10*/  MUFU.TANH R10, R10 ;  /* 0x0000000a000a7308 */ /* 0x000ea20000002400 */
[----:B-----5:R-:W-:Y:S02]  /*19f20*/  FSEL R165, R165, -INF , !P1 ;  /* 0xff800000a5a57808 */ /* 0x020fe40004800000 */
[CC--:B------:R-:W-:Y:S02]  /*19f30*/  ISETP.GE.AND P6, PT, R7.reuse, R196.reuse, PT ;  /* 0x000000c40700720c */ /* 0x0c0fe40003fc6270 */
[----:B------:R-:W-:Y:S01]  /*19f40*/  ISETP.GE.AND P3, PT, R7, R197, PT ;  /* 0x000000c50700720c */ /* 0x000fe20003f66270 */
[----:B------:R-:W-:Y:S01]  /*19f50*/  VIADD R7, R140, 0x68 ;  /* 0x000000688c077836 */ /* 0x000fe20000000000 */
[----:B------:R-:W-:Y:S01]  /*19f60*/  FSEL R169, R169, -INF , !P5 ;  /* 0xff800000a9a97808 */ /* 0x000fe20006800000 */
[----:B------:R3:W4:Y:S01]  /*19f70*/  MUFU.TANH R158, R132 ;  /* 0x00000084009e7308 */ /* 0x0007220000002400 */
[----:B------:R-:W-:-:S02]  /*19f80*/  ISETP.GE.AND P4, PT, R13, R196, PT ;  /* 0x000000c40d00720c */ /* 0x000fc40003f86270 */
[-C--:B------:R-:W-:Y:S02]  /*19f90*/  ISETP.GE.AND P1, PT, R13, R197.reuse, PT ;  /* 0x000000c50d00720c */ /* 0x080fe40003f26270 */
[-C--:B------:R-:W-:Y:S02]  /*19fa0*/  ISETP.GE.AND P5, PT, R14, R196.reuse, PT ;  /* 0x000000c40e00720c */ /* 0x080fe40003fa6270 */
[----:B-1----:R-:W-:Y:S01]  /*19fb0*/  FSEL R157, R12, -INF , !P4 ;  /* 0xff8000000c9d7808 */ /* 0x002fe20006000000 */
[----:B------:R-:W1:Y:S01]  /*19fc0*/  MUFU.TANH R11, R11 ;  /* 0x0000000b000b7308 */ /* 0x000e620000002400 */
[----:B--2---:R-:W-:Y:S02]  /*19fd0*/  FSEL R156, R10, -INF , !P1 ;  /* 0xff8000000a9c7808 */ /* 0x004fe40004800000 */
[C---:B------:R-:W-:Y:S02]  /*19fe0*/  ISETP.GE.AND P4, PT, R7.reuse, R196, PT ;  /* 0x000000c40700720c */ /* 0x040fe40003f86270 */
[----:B------:R-:W-:Y:S01]  /*19ff0*/  ISETP.GE.AND P1, PT, R7, R197, PT ;  /* 0x000000c50700720c */ /* 0x000fe20003f26270 */
[----:B------:R-:W-:Y:S01]  /*1a000*/  VIADD R7, R140, 0x70 ;  /* 0x000000708c077836 */ /* 0x000fe20000000000 */
[----:B------:R-:W-:Y:S01]  /*1a010*/  FSEL R168, R168, -INF , !P2 ;  /* 0xff800000a8a87808 */ /* 0x000fe20005000000 */
[----:B------:R-:W2:Y:S01]  /*1a020*/  MUFU.TANH R161, R134 ;  /* 0x0000008600a17308 */ /* 0x000ea20000002400 */
[----:B---3--:R-:W-:Y:S01]  /*1a030*/  FMUL.FTZ R132, R192, R3 ;  /* 0x00000003c0847220 */ /* 0x008fe20000410000 */
[----:B----4-:R-:W-:-:S02]  /*1a040*/  FSEL R158, R158, -INF , !P5 ;  /* 0xff8000009e9e7808 */ /* 0x010fc40006800000 */
[-C--:B------:R-:W-:Y:S02]  /*1a050*/  ISETP.GE.AND P5, PT, R6, R196.reuse, PT ;  /* 0x000000c40600720c */ /* 0x080fe40003fa6270 */
[----:B------:R-:W-:Y:S02]  /*1a060*/  ISETP.GE.AND P2, PT, R14, R197, PT ;  /* 0x000000c50e00720c */ /* 0x000fe40003f46270 */
        /* <DEDUP_REMOVED lines=8> */
[----:B---3--:R-:W-:-:S07]  /*1a0f0*/  FSEL R132, R132, -INF , !P5 ;  /* 0xff80000084847808 */ /* 0x008fce0006800000 */
[----:B------:R-:W-:Y:S01]  /*1a100*/  MUFU.TANH R66, R20 ;  /* 0x0000001400427308 */ /* 0x000fe20000002400 */
[----:B-1----:R-:W-:Y:S02]  /*1a110*/  FSEL R151, R151, -INF , !P3 ;  /* 0xff80000097977808 */ /* 0x002fe40005800000 */
[----:B------:R-:W-:-:S05]  /*1a120*/  ISETP.GE.AND P3, PT, R6, R197, PT ;  /* 0x000000c50600720c */ /* 0x000fca0003f66270 */
[----:B------:R1:W3:Y:S01]  /*1a130*/  MUFU.TANH R150, R67 ;  /* 0x0000004300967308 */ /* 0x0002e20000002400 */
[----:B--2---:R-:W-:Y:S02]  /*1a140*/  FSEL R148, R148, -INF , !P6 ;  /* 0xff80000094947808 */ /* 0x004fe40007000000 */
[----:B------:R-:W-:Y:S01]  /*1a150*/  ISETP.GE.AND P6, PT, R6, R196, PT ;  /* 0x000000c40600720c */ /* 0x000fe20003fc6270 */
[----:B------:R-:W-:-:S04]  /*1a160*/  VIADD R6, R140, 0x71 ;  /* 0x000000718c067836 */ /* 0x000fc80000000000 */
[----:B------:R-:W2:Y:S08]  /*1a170*/  MUFU.TANH R5, R61 ;  /* 0x0000003d00057308 */ /* 0x000eb00000002400 */
[----:B------:R-:W4:Y:S01]  /*1a180*/  MUFU.TANH R144, R63 ;  /* 0x0000003f00907308 */ /* 0x000f220000002400 */
[----:B-1----:R-:W-:Y:S01]  /*1a190*/  FMUL.FTZ R67, R193, R3 ;  /* 0x00000003c1437220 */ /* 0x002fe20000410000 */
[----:B------:R-:W-:Y:S01]  /*1a1a0*/  VIADD R3, R140, 0x78 ;  /* 0x000000788c037836 */ /* 0x000fe20000000000 */
[----:B---3--:R-:W-:-:S02]  /*1a1b0*/  FSEL R150, R150, -INF , !P2 ;  /* 0xff80000096967808 */ /* 0x008fc40005000000 */
[----:B------:R-:W-:Y:S02]  /*1a1c0*/  ISETP.GE.AND P2, PT, R7, R197, PT ;  /* 0x000000c50700720c */ /* 0x000fe40003f46270 */
[-C--:B------:R-:W-:Y:S01]  /*1a1d0*/  ISETP.GE.AND P5, PT, R3, R196.reuse, PT ;  /* 0x000000c40300720c */ /* 0x080fe20003fa6270 */
[----:B------:R-:W1:Y:S01]  /*1a1e0*/  MUFU.TANH R4, R60 ;  /* 0x0000003c00047308 */ /* 0x000e620000002400 */
[----:B--2---:R-:W-:Y:S02]  /*1a1f0*/  FSEL R145, R5, -INF , !P6 ;  /* 0xff80000005917808 */ /* 0x004fe40007000000 */
[----:B------:R-:W-:Y:S02]  /*1a200*/  FSEL R66, R66, -INF , !P5 ;  /* 0xff80000042427808 */ /* 0x000fe40006800000 */
[----:B------:R-:W-:Y:S02]  /*1a210*/  ISETP.GT.AND P5, PT, R248, R235, PT ;  /* 0x000000ebf800720c */ /* 0x000fe40003fa4270 */
[----:B------:R-:W-:Y:S01]  /*1a220*/  ISETP.GE.AND P6, PT, R140, R196, PT ;  /* 0x000000c48c00720c */ /* 0x000fe20003fc6270 */
[----:B------:R-:W2:Y:S01]  /*1a230*/  MUFU.TANH R149, R62 ;  /* 0x0000003e00957308 */ /* 0x000ea20000002400 */
[----:B----4-:R-:W-:-:S02]  /*1a240*/  FSEL R144, R144, -INF , !P3 ;  /* 0xff80000090907808 */ /* 0x010fc40005800000 */
[C---:B------:R-:W-:Y:S01]  /*1a250*/  ISETP.GE.AND P3, PT, R140.reuse, R197, PT ;  /* 0x000000c58c00720c */ /* 0x040fe20003f66270 */
[----:B------:R-:W-:Y:S01]  /*1a260*/  VIADD R140, R140, 0x79 ;  /* 0x000000798c8c7836 */ /* 0x000fe20000000000 */
[----:B------:R-:W-:Y:S02]  /*1a270*/  FSEL R180, R180, -INF , !P6 ;  /* 0xff800000b4b47808 */ /* 0x000fe40007000000 */
        /* <DEDUP_REMOVED lines=85> */
[----:B------:R-:W-:Y:S05]  /*1a7d0*/  BRA `(.L_x_4162) ;  /* 0x00000000000c7947 */ /* 0x000fea0003800000 */
.L_x_4161:
[----:B------:R-:W2:Y:S02]  /*1a7e0*/  LD.E R6, desc[UR4][R198.64+0x38] ;  /* 0x00003804c6067980 */ /* 0x000ea4000c101900 */
[----:B--2---:R-:W-:-:S04]  /*1a7f0*/  LEA R6, -R6, RZ, 0x7 ;  /* 0x000000ff06067211 */ /* 0x004fc800078e39ff */
[----:B------:R-:W-:Y:S02]  /*1a800*/  SHF.R.S32.HI R5, RZ, 0x1f, R6 ;  /* 0x0000001fff057819 */ /* 0x000fe40000011406 */
.L_x_4162:
[----:B------:R-:W-:Y:S05]  /*1a810*/  BSYNC B0 ;  /* 0x0000000000007941 */ /* 0x000fea0003800000 */
.L_x_4160:
[----:B------:R-:W-:Y:S01]  /*1a820*/  IMAD.SHL.U32 R3, R44, 0x20, RZ ;  /* 0x000000202c037824 */ /* 0x000fe200078e00ff */
[----:B------:R-:W-:Y:S02]  /*1a830*/  LEA R237, P1, R6, R237, 0x1 ;  /* 0x000000ed06ed7211 */ /* 0x000fe400078208ff */
[----:B------:R-:W-:Y:S02]  /*1a840*/  SHF.L.U64.HI R4, R44, 0x5, R45 ;  /* 0x000000052c047819 */ /* 0x000fe4000001022d */
[-C--:B------:R-:W-:Y:S02]  /*1a850*/  IADD3 R10, P0, R237, R3.reuse, RZ ;  /* 0x00000003ed0a7210 */ /* 0x080fe40007f1e0ff */
        /* <DEDUP_REMOVED lines=36> */
.L_x_4159:
[----:B------:R-:W-:Y:S05]  /*1aaa0*/  BSYNC B1 ;  /* 0x0000000000017941 */ /* 0x000fea0003800000 */
.L_x_4158:
        /* <DEDUP_REMOVED lines=111> */
[----:B------:R-:W-:Y:S01]  /*1b1a0*/  LDSM.16.MT88.4 R36, [R224+0x10800] ;  /* 0x01080000e024783b */ /* 0x000fe20000004200 */
        /* <DEDUP_REMOVED lines=9> */
[-C--:B------:R-:W-:Y:S01]  /*1b240*/  FFMA.FTZ R154, R154, R60.reuse, -R59 ;  /* 0x0000003c9a9a7223 */ /* 0x080fe2000001083b */
[----:B------:R-:W3:Y:S01]  /*1b250*/  MUFU.EX2 R3, R3 ;  /* 0x0000000300037308 */ /* 0x000ee20000000800 */
[----:B--2---:R-:W-:Y:S01]  /*1b260*/  F2FP.BF16.F32.PACK_AB R13, R41, R51 ;  /* 0x00000033290d723e */ /* 0x004fe200000010ff */
        /* <DEDUP_REMOVED lines=14> */
[----:B------:R-:W2:Y:S01]  /*1b350*/  MUFU.EX2 R43, R43 ;  /* 0x0000002b002b7308 */ /* 0x000ea20000000800 */
[----:B---3--:R-:W-:Y:S01]  /*1b360*/  F2FP.BF16.F32.PACK_AB R15, R3, R40 ;  /* 0x00000028030f723e */ /* 0x008fe200000010ff */
        /* <DEDUP_REMOVED lines=14> */
[----:B------:R-:W3:Y:S01]  /*1b450*/  MUFU.EX2 R0, R0 ;  /* 0x0000000000007308 */ /* 0x000ee20000000800 */
[----:B--2---:R-:W-:Y:S01]  /*1b460*/  F2FP.BF16.F32.PACK_AB R12, R43, R48 ;  /* 0x000000302b0c723e */ /* 0x004fe200000010ff */
[-CC-:B------:R-:W-:Y:S01]  /*1b470*/  FFMA.FTZ R146, R146, R60.reuse, -R65.reuse ;  /* 0x0000003c92927223 */ /* 0x180fe20000010841 */
[-C--:B------:R-:W-:Y:S01]  /*1b480*/  FFMA.FTZ R145, R145, R60.reuse, -R65 ;  /* 0x0000003c91917223 */ /* 0x080fe20000010841 */
[-CC-:B------:R-:W-:Y:S01]  /*1b490*/  FFMA.FTZ R144, R144, R60.reuse, -R59.reuse ;  /* 0x0000003c90907223 */ /* 0x180fe2000001083b */
[-CC-:B------:R-:W-:Y:S01]  /*1b4a0*/  FFMA.FTZ R138, R138, R60.reuse, -R59.reuse ;  /* 0x0000003c8a8a7223 */ /* 0x180fe2000001083b */
[-CC-:B------:R-:W-:Y:S01]  /*1b4b0*/  FFMA.FTZ R137, R137, R60.reuse, -R59.reuse ;  /* 0x0000003c89897223 */ /* 0x180fe2000001083b */
[-C--:B------:R-:W-:Y:S01]  /*1b4c0*/  FFMA.FTZ R136, R136, R60.reuse, -R59 ;  /* 0x0000003c88887223 */ /* 0x080fe2000001083b */
[----:B------:R2:W4:Y:S01]  /*1b4d0*/  MUFU.EX2 R52, R8 ;  /* 0x0000000800347308 */ /* 0x0005220000000800 */
[----:B------:R-:W-:-:S07]  /*1b4e0*/  FFMA.FTZ R132, R132, R60, -R65 ;  /* 0x0000003c84847223 */ /* 0x000fce0000010841 */
        /* <DEDUP_REMOVED lines=111> */
[----:B------:R-:W-:-:S03]  /*1bbe0*/  F2FP.BF16.F32.PACK_AB R5, R53, R54 ;  /* 0x000000363505723e */ /* 0x000fc600000010ff */
        /* <DEDUP_REMOVED lines=274> */
[----:B------:R3:W-:Y:S04]  /*1cd10*/  STL [R1], R2 ;  /* 0x0000000201007387 */ /* 0x0007e80000100800 */
        /* <DEDUP_REMOVED lines=21> */
.L_x_4154:
[----:B------:R-:W-:Y:S05]  /*1ce70*/  @!P5 BRA `(.L_x_4163) ;  /* 0x0000004800a8d947 */ /* 0x000fea0003800000 */
[C---:B------:R-:W-:Y:S01]  /*1ce80*/  SHF.L.U64.HI R249, R46.reuse, 0x5, R47 ;  /* 0x000000052ef97819 */ /* 0x040fe2000001022f */
[----:B------:R-:W-:Y:S01]  /*1ce90*/  IMAD.SHL.U32 R250, R46, 0x20, RZ ;  /* 0x000000202efa7824 */ /* 0x000fe200078e00ff */
[C---:B------:R-:W-:Y:S01]  /*1cea0*/  SHF.L.U64.HI R251, R44.reuse, 0x5, R45 ;  /* 0x000000052cfb7819 */ /* 0x040fe2000001022d */
[----:B------:R-:W-:Y:S01]  /*1ceb0*/  IMAD.SHL.U32 R252, R44, 0x20, RZ ;  /* 0x000000202cfc7824 */ /* 0x000fe200078e00ff */
[----:B------:R-:W-:Y:S01]  /*1cec0*/  MOV R135, R0 ;  /* 0x0000000000877202 */ /* 0x000fe20000000f00 */
[----:B------:R-:W-:Y:S02]  /*1ced0*/  IMAD.MOV.U32 R134, RZ, RZ, R2 ;  /* 0x000000ffff867224 */ /* 0x000fe400078e0002 */
.L_x_4172:
[----:B-1----:R-:W1:Y:S01]  /*1cee0*/  LDC.64 R138, c[0x0][0x198] ;  /* 0x00006600ff8a7b82 */ /* 0x002e620000000a00 */
        /* <DEDUP_REMOVED lines=80> */
.L_x_4165:
[----:B--2---:R-:W-:Y:S02]  /*1d3f0*/  R2UR UR4, R136 ;  /* 0x00000000880472ca */ /* 0x004fe400000e0000 */
[----:B------:R-:W-:Y:S11]  /*1d400*/  R2UR UR5, R137 ;  /* 0x00000000890572ca */ /* 0x000ff600000e0000 */
[----:B------:R-:W-:Y:S02]  /*1d410*/  @!UPT UIADD3 URZ, URZ, URZ, URZ ;  /* 0x0000003f3f3ff290 */ /* 0x000fe4000fffe03f */
[----:B-1----:R-:W2:Y:S02]  /*1d420*/  LD.E R8, desc[UR4][R138.64+0x40] ;  /* 0x000040048a087980 */ /* 0x002ea4000c101900 */
[----:B--2---:R-:W-:Y:S05]  /*1d430*/  IMAD.U32 R8, R8, -0x80, RZ ;  /* 0xffffff8008087824 */ /* 0x004fea00078e00ff */
[----:B------:R-:W-:Y:S02]  /*1d440*/  SHF.R.S32.HI R2, RZ, 0x1f, R8 ;  /* 0x0000001fff027819 */ /* 0x000fe40000011408 */
.L_x_4166:
[----:B------:R-:W-:Y:S05]  /*1d450*/  BSYNC B0 ;  /* 0x0000000000007941 */ /* 0x000fea0003800000 */
.L_x_4164:
        /* <DEDUP_REMOVED lines=8> */
[----:B------:R-:W-:Y:S02]  /*1d4e0*/  MOV R3, R238 ;  /* 0x000000ee00037202 */ /* 0x000fe40000000f00 */
        /* <DEDUP_REMOVED lines=42> */
[----:B------:R-:W-:Y:S03]  /*1d790*/  ISETP.GT.AND P0, PT, R248, R235, PT ;  /* 0x000000ebf800720c */ /* 0x000fe60003f04270 */
        /* <DEDUP_REMOVED lines=391> */
[----:B----4-:R-:W-:Y:S02]  /*1f010*/  LEA.HI.X.SX32 R15, R7, R247, 0x2, P1 ;  /* 0x000000f7070f7211 */ /* 0x010fe400008f16ff */
[C---:B------:R-:W-:Y:S02]  /*1f020*/  LEA R4, P0, R9.reuse, R246, 0x2 ;  /* 0x000000f609047211 */ /* 0x040fe400078010ff */
[C---:B------:R-:W-:Y:S01]  /*1f030*/  IADD3 R7, R9.reuse, -R7, RZ ;  /* 0x8000000709077210 */ /* 0x040fe20007ffe0ff */
[----:B------:R-:W3:Y:S01]  /*1f040*/  LD.E R0, desc[UR12][R14.64] ;  /* 0x0000000c0e007980 */ /* 0x000ee2000c101900 */
[----:B------:R-:W-:Y:S03]  /*1f050*/  LEA.HI.X.SX32 R5, R9, R247, 0x2, P0 ;  /* 0x000000f709057211 */ /* 0x000fe600000f16ff */
[----:B------:R-:W-:Y:S02]  /*1f060*/  IMAD R10, R10, R7, -0x80 ;  /* 0xffffff800a0a7424 */ /* 0x000fe400078e0207 */
[----:B------:R1:W3:Y:S04]  /*1f070*/  LD.E R2, desc[UR14][R4.64] ;  /* 0x0000000e04027980 */ /* 0x0002e8000c101900 */
[----:B------:R-:W4:Y:S01]  /*1f080*/  LD.E.64 R14, desc[UR10][R138.64+0x20] ;  /* 0x0000200a8a0e7980 */ /* 0x000f22000c101b00 */
[----:B-1----:R-:W-:Y:S01]  /*1f090*/  SHF.R.S32.HI R5, RZ, 0x1f, R10 ;  /* 0x0000001fff057819 */ /* 0x002fe2000001140a */
        /* <DEDUP_REMOVED lines=11> */
.L_x_4170:
[----:B------:R-:W-:Y:S02]  /*1f150*/  R2UR UR4, R136 ;  /* 0x00000000880472ca */ /* 0x000fe400000e0000 */
[----:B------:R-:W-:Y:S11]  /*1f160*/  R2UR UR5, R137 ;  /* 0x00000000890572ca */ /* 0x000ff600000e0000 */
[----:B------:R-:W-:Y:S02]  /*1f170*/  @!UPT UIADD3 URZ, URZ, URZ, URZ ;  /* 0x0000003f3f3ff290 */ /* 0x000fe4000fffe03f */
[----:B------:R-:W2:Y:S02]  /*1f180*/  LD.E R10, desc[UR4][R138.64+0x38] ;  /* 0x000038048a0a7980 */ /* 0x000ea4000c101900 */
[----:B--2---:R-:W-:Y:S05]  /*1f190*/  IMAD.U32 R10, R10, -0x80, RZ ;  /* 0xffffff800a0a7824 */ /* 0x004fea00078e00ff */
[----:B------:R-:W-:Y:S02]  /*1f1a0*/  SHF.R.S32.HI R2, RZ, 0x1f, R10 ;  /* 0x0000001fff027819 */ /* 0x000fe4000001140a */
.L_x_4171:
[----:B------:R-:W-:Y:S05]  /*1f1b0*/  BSYNC B0 ;  /* 0x0000000000007941 */ /* 0x000fea0003800000 */
.L_x_4169:
[----:B------:R-:W-:Y:S02]  /*1f1c0*/  LEA R237, P0, R10, R237, 0x1 ;  /* 0x000000ed0aed7211 */ /* 0x000fe400078008ff */
[----:B------:R-:W-:Y:S02]  /*1f1d0*/  R2UR UR10, R136 ;  /* 0x00000000880a72ca */ /* 0x000fe400000e0000 */
[C---:B------:R-:W-:Y:S01]  /*1f1e0*/  R2UR UR11, R137.reuse ;  /* 0x00000000890b72ca */ /* 0x040fe200000e0000 */
[----:B------:R-:W-:Y:S01]  /*1f1f0*/  IMAD.MOV.U32 R4, RZ, RZ, R237 ;  /* 0x000000ffff047224 */ /* 0x000fe200078e00ed */
[----:B------:R-:W-:Y:S02]  /*1f200*/  LEA.HI.X R236, R10, R236, R2, 0x1, P0 ;  /* 0x000000ec0aec7211 */ /* 0x000fe400000f0c02 */
[C---:B------:R-:W-:Y:S02]  /*1f210*/  R2UR UR4, R136.reuse ;  /* 0x00000000880472ca */ /* 0x040fe400000e0000 */
[C---:B------:R-:W-:Y:S01]  /*1f220*/  R2UR UR5, R137.reuse ;  /* 0x00000000890572ca */ /* 0x040fe200000e0000 */
[----:B------:R-:W-:Y:S01]  /*1f230*/  IMAD.MOV.U32 R5, RZ, RZ, R236 ;  /* 0x000000ffff057224 */ /* 0x000fe200078e00ec */
[C---:B------:R-:W-:Y:S02]  /*1f240*/  R2UR UR18, R136.reuse ;  /* 0x00000000881272ca */ /* 0x040fe400000e0000 */
[----:B------:R-:W-:Y:S02]  /*1f250*/  R2UR UR19, R137 ;  /* 0x00000000891372ca */ /* 0x000fe400000e0000 */
[-C--:B------:R-:W-:Y:S01]  /*1f260*/  IADD3 R8, P0, R237, R252.reuse, RZ ;  /* 0x000000fced087210 */ /* 0x080fe20007f1e0ff */
[----:B------:R-:W-:Y:S01]  /*1f270*/  @!PT LDS RZ, [RZ] ;  /* 0x00000000fffff984 */ /* 0x000fe20000000800 */
[----:B------:R-:W-:Y:S01]  /*1f280*/  @!PT LDS RZ, [RZ] ;  /* 0x00000000fffff984 */ /* 0x000fe20000000800 */
[----:B------:R-:W-:Y:S01]  /*1f290*/  @!PT LDS RZ, [RZ] ;  /* 0x00000000fffff984 */ /* 0x000fe20000000800 */
[----:B------:R-:W-:Y:S01]  /*1f2a0*/  LDGSTS.E.BYPASS.LTC128B.128 [R245+0x4000], desc[UR10][R4.64] ;  /* 0x0400000004f57fae */ /* 0x000fe2000b901d4a */
[----:B------:R-:W-:Y:S02]  /*1f2b0*/  R2UR UR16, R136 ;  /* 0x00000000881072ca */ /* 0x000fe400000e0000 */
[C---:B------:R-:W-:Y:S01]  /*1f2c0*/  R2UR UR17, R137.reuse ;  /* 0x00000000891172ca */ /* 0x040fe200000e0000 */
[--C-:B------:R-:W-:Y:S01]  /*1f2d0*/  IMAD.X R9, R236, 0x1, R251.reuse, P0 ;  /* 0x00000001ec097824 */ /* 0x100fe200000e06fb */
[----:B------:R-:W-:Y:S01]  /*1f2e0*/  R2UR UR14, R136 ;  /* 0x00000000880e72ca */ /* 0x000fe200000e0000 */
[----:B------:R2:W-:Y:S01]  /*1f2f0*/  LDGSTS.E.BYPASS.LTC128B.128 [R245+0x8000], desc[UR4][R4.64+0x80] ;  /* 0x0800008004f57fae */ /* 0x0005e2000b901d44 */
[C---:B------:R-:W-:Y:S02]  /*1f300*/  R2UR UR15, R137.reuse ;  /* 0x00000000890f72ca */ /* 0x040fe400000e0000 */
[-C--:B------:R-:W-:Y:S01]  /*1f310*/  IADD3 R6, P0, R8, R252.reuse, RZ ;  /* 0x000000fc08067210 */ /* 0x080fe20007f1e0ff */
[----:B------:R-:W-:Y:S01]  /*1f320*/  LDGSTS.E.BYPASS.LTC128B.128 [R245+0x4800], desc[UR18][R8.64] ;  /* 0x0480000008f57fae */ /* 0x000fe2000b901d52 */
[C---:B------:R-:W-:Y:S02]  /*1f330*/  R2UR UR12, R136.reuse ;  /* 0x00000000880c72ca */ /* 0x040fe400000e0000 */
[----:B------:R-:W-:Y:S01]  /*1f340*/  R2UR UR13, R137 ;  /* 0x00000000890d72ca */ /* 0x000fe200000e0000 */
[--C-:B------:R-:W-:Y:S01]  /*1f350*/  IMAD.X R7, R9, 0x1, R251.reuse, P0 ;  /* 0x0000000109077824 */ /* 0x100fe200000e06fb */
[C---:B------:R-:W-:Y:S01]  /*1f360*/  R2UR UR22, R136.reuse ;  /* 0x00000000881672ca */ /* 0x040fe200000e0000 */
[----:B------:R3:W-:Y:S01]  /*1f370*/  LDGSTS.E.BYPASS.LTC128B.128 [R245+0x8800], desc[UR16][R8.64+0x80] ;  /* 0x0880008008f57fae */ /* 0x0007e2000b901d50 */
[C---:B------:R-:W-:Y:S02]  /*1f380*/  R2UR UR23, R137.reuse ;  /* 0x00000000891772ca */ /* 0x040fe400000e0000 */
[----:B------:R-:W-:Y:S01]  /*1f390*/  R2UR UR20, R136 ;  /* 0x00000000881472ca */ /* 0x000fe200000e0000 */
[----:B------:R-:W-:Y:S01]  /*1f3a0*/  LDGSTS.E.BYPASS.LTC128B.128 [R245+0x5000], desc[UR14][R6.64] ;  /* 0x0500000006f57fae */ /* 0x000fe2000b901d4e */
[----:B------:R-:W-:Y:S05]  /*1f3b0*/  R2UR UR21, R137 ;  /* 0x00000000891572ca */ /* 0x000fea00000e0000 */
[----:B------:R5:W-:Y:S01]  /*1f3c0*/  LDGSTS.E.BYPASS.LTC128B.128 [R245+0x9000], desc[UR12][R6.64+0x80] ;  /* 0x0900008006f57fae */ /* 0x000be2000b901d4c */
[-C--:B--2---:R-:W-:Y:S05]  /*1f3d0*/  IADD3 R4, P0, R6, R252.reuse, RZ ;  /* 0x000000fc06047210 */ /* 0x084fea0007f1e0ff */
[--C-:B------:R-:W-:Y:S05]  /*1f3e0*/  IMAD.X R5, R7, 0x1, R251.reuse, P0 ;  /* 0x0000000107057824 */ /* 0x100fea00000e06fb */
[----:B------:R-:W-:Y:S01]  /*1f3f0*/  LDGSTS.E.BYPASS.LTC128B.128 [R245+0x5800], desc[UR10][R4.64] ;  /* 0x0580000004f57fae */ /* 0x000fe2000b901d4a */
[-C--:B---3--:R-:W-:Y:S03]  /*1f400*/  IADD3 R8, P0, R4, R252.reuse, RZ ;  /* 0x000000fc04087210 */ /* 0x088fe60007f1e0ff */
[----:B------:R2:W-:Y:S02]  /*1f410*/  LDGSTS.E.BYPASS.LTC128B.128 [R245+0x9800], desc[UR4][R4.64+0x80] ;  /* 0x0980008004f57fae */ /* 0x0005e4000b901d44 */
[--C-:B------:R-:W-:Y:S01]  /*1f420*/  IMAD.X R9, R5, 0x1, R251.reuse, P0 ;  /* 0x0000000105097824 */ /* 0x100fe200000e06fb */
[-C--:B-----5:R-:W-:Y:S04]  /*1f430*/  IADD3 R6, P0, R8, R252.reuse, RZ ;  /* 0x000000fc08067210 */ /* 0x0a0fe80007f1e0ff */
[----:B------:R3:W-:Y:S04]  /*1f440*/  LDGSTS.E.BYPASS.LTC128B.128 [R245+0x6000], desc[UR22][R8.64] ;  /* 0x0600000008f57fae */ /* 0x0007e8000b901d56 */
[----:B------:R3:W-:Y:S01]  /*1f450*/  LDGSTS.E.BYPASS.LTC128B.128 [R245+0xa000], desc[UR20][R8.64+0x80] ;  /* 0x0a00008008f57fae */ /* 0x0007e2000b901d54 */
[--C-:B------:R-:W-:Y:S05]  /*1f460*/  IMAD.X R7, R9, 0x1, R251.reuse, P0 ;  /* 0x0000000109077824 */ /* 0x100fea00000e06fb */
[----:B------:R3:W-:Y:S04]  /*1f470*/  LDGSTS.E.BYPASS.LTC128B.128 [R245+0x6800], desc[UR18][R6.64] ;  /* 0x0680000006f57fae */ /* 0x0007e8000b901d52 */
[----:B------:R3:W-:Y:S01]  /*1f480*/  LDGSTS.E.BYPASS.LTC128B.128 [R245+0xa800], desc[UR16][R6.64+0x80] ;  /* 0x0a80008006f57fae */ /* 0x0007e2000b901d50 */
[-C--:B--2---:R-:W-:Y:S05]  /*1f490*/  IADD3 R4, P0, R6, R252.reuse, RZ ;  /* 0x000000fc06047210 */ /* 0x084fea0007f1e0ff */
[--C-:B------:R-:W-:Y:S01]  /*1f4a0*/  IMAD.X R5, R7, 0x1, R251.reuse, P0 ;  /* 0x0000000107057824 */ /* 0x100fe200000e06fb */
[----:B------:R-:W-:Y:S04]  /*1f4b0*/  IADD3 R10, P0, R4, R252, RZ ;  /* 0x000000fc040a7210 */ /* 0x000fe80007f1e0ff */
[----:B------:R3:W-:Y:S01]  /*1f4c0*/  LDGSTS.E.BYPASS.LTC128B.128 [R245+0x7000], desc[UR14][R4.64] ;  /* 0x0700000004f57fae */ /* 0x0007e2000b901d4e */
[----:B------:R-:W-:Y:S03]  /*1f4d0*/  IMAD.X R11, R5, 0x1, R251, P0 ;  /* 0x00000001050b7824 */ /* 0x000fe600000e06fb */
[----:B------:R3:W-:Y:S04]  /*1f4e0*/  LDGSTS.E.BYPASS.LTC128B.128 [R245+0xb000], desc[UR12][R4.64+0x80] ;  /* 0x0b00008004f57fae */ /* 0x0007e8000b901d4c */
[----:B------:R3:W-:Y:S04]  /*1f4f0*/  LDGSTS.E.BYPASS.LTC128B.128 [R245+0x7800], desc[UR10][R10.64] ;  /* 0x078000000af57fae */ /* 0x0007e8000b901d4a */
[----:B------:R3:W-:Y:S04]  /*1f500*/  LDGSTS.E.BYPASS.LTC128B.128 [R245+0xb800], desc[UR4][R10.64+0x80] ;  /* 0x0b8000800af57fae */ /* 0x0007e8000b901d44 */
[----:B------:R-:W0:Y:S02]  /*1f510*/  LDGDEPBAR ;  /* 0x00000000000079af */ /* 0x000e240000000000 */
.L_x_4168:
[----:B------:R-:W-:Y:S05]  /*1f520*/  BSYNC B1 ;  /* 0x0000000000017941 */ /* 0x000fea0003800000 */
.L_x_4167:
[----:B------:R-:W-:Y:S01]  /*1f530*/  R2UR UR4, R136 ;  /* 0x00000000880472ca */ /* 0x000fe200000e0000 */
[----:B-1--4-:R-:W-:Y:S01]  /*1f540*/  LDSM.16.MT88.4 R12, [R228+0xc000] ;  /* 0x00c00000e40c783b */ /* 0x012fe20000004200 */
[----:B------:R-:W-:Y:S02]  /*1f550*/  R2UR UR5, R137 ;  /* 0x00000000890572ca */ /* 0x000fe400000e0000 */
[----:B------:R-:W-:Y:S02]  /*1f560*/  FMNMX.FTZ R0, R146, R135, !PT ;  /* 0x0000008792007209 */ /* 0x000fe40007810000 */
[----:B---3--:R-:W-:Y:S02]  /*1f570*/  FMNMX.FTZ R4, R149, R134, !PT ;  /* 0x0000008695047209 */ /* 0x008fe40007810000 */
[----:B------:R-:W-:Y:S01]  /*1f580*/  FMNMX.FTZ R0, R145, R0, !PT ;  /* 0x0000000091007209 */ /* 0x000fe20007810000 */
[----:B------:R-:W-:Y:S01]  /*1f590*/  LDSM.16.MT88.4 R20, [R226+0xc000] ;  /* 0x00c00000e214783b */ /* 0x000fe20000004200 */
[----:B------:R-:W-:Y:S02]  /*1f5a0*/  FMNMX.FTZ R4, R148, R4, !PT ;  /* 0x0000000494047209 */ /* 0x000fe40007810000 */
[----:B------:R-:W-:Y:S02]  /*1f5b0*/  FMNMX.FTZ R0, R205, R0, !PT ;  /* 0x00000000cd007209 */ /* 0x000fe40007810000 */
        /* <DEDUP_REMOVED lines=119> */
[----:B------:R-:W-:Y:S01]  /*1fd30*/  FMUL.FTZ R33, R135, R101 ;  /* 0x0000006587217220 */ /* 0x000fe20000410000 */
        /* <DEDUP_REMOVED lines=14> */
[----:B------:R-:W-:Y:S01]  /*1fe20*/  FMUL.FTZ R55, R134, R83 ;  /* 0x0000005386377220 */ /* 0x000fe20000410000 */
[C---:B------:R-:W-:Y:S01]  /*1fe30*/  FMUL.FTZ R52, R135.reuse, R80 ;  /* 0x0000005087347220 */ /* 0x040fe20000410000 */
        /* <DEDUP_REMOVED lines=17> */
[----:B------:R-:W3:Y:S01]  /*1ff50*/  MUFU.EX2 R138, R138 ;  /* 0x0000008a008a7308 */ /* 0x000ee20000000800 */
[----:B-----5:R-:W-:Y:S01]  /*1ff60*/  F2FP.BF16.F32.PACK_AB R130, R139, R145 ;  /* 0x000000918b82723e */ /* 0x020fe200000010ff */
        /* <DEDUP_REMOVED lines=14> */
[----:B------:R-:W-:Y:S01]  /*20050*/  MUFU.EX2 R109, R109 ;  /* 0x0000006d006d7308 */ /* 0x000fe20000000800 */
[----:B---3--:R-:W-:Y:S01]  /*20060*/  F2FP.BF16.F32.PACK_AB R131, R138, R146 ;  /* 0x000000928a83723e */ /* 0x008fe200000010ff */
        /* <DEDUP_REMOVED lines=58> */
[----:B------:R-:W3:Y:S01]  /*20410*/  MUFU.EX2 R104, R104 ;  /* 0x0000006800687308 */ /* 0x000ee20000000800 */
        /* <DEDUP_REMOVED lines=18> */
[----:B------:R-:W2:Y:S01]  /*20540*/  LDSM.16.MT88.4 R84, [R226+0xc800] ;  /* 0x00c80000e254783b */ /* 0x000ea20000004200 */
[----:B------:R-:W2:Y:S02]  /*20550*/  MUFU.EX2 R115, R115 ;  /* 0x0000007300737308 */ /* 0x000ea40000000800 */
[----:B------:R-:W-:Y:S01]  /*20560*/  FMUL.FTZ R57, R135, R77 ;  /* 0x0000004d87397220 */ /* 0x000fe20000410000 */
[-CC-:B------:R-:W-:Y:S01]  /*20570*/  FFMA.FTZ R155, R155, R132.reuse, -R137.reuse ;  /* 0x000000849b9b7223 */ /* 0x180fe20000010889 */
[-CC-:B------:R-:W-:Y:S01]  /*20580*/  FFMA.FTZ R154, R154, R132.reuse, -R137.reuse ;  /* 0x000000849a9a7223 */ /* 0x180fe20000010889 */
        /* <DEDUP_REMOVED lines=8> */
[----:B------:R-:W2:Y:S01]  /*20610*/  LDSM.16.MT88.4 R76, [R228+0x10800] ;  /* 0x01080000e44c783b */ /* 0x000ea20000004200 */
[----:B------:R-:W2:Y:S02]  /*20620*/  MUFU.EX2 R122, R122 ;  /* 0x0000007a007a7308 */ /* 0x000ea40000000800 */
[----:B---3--:R-:W-:Y:S01]  /*20630*/  F2FP.BF16.F32.PACK_AB R68, R104, R105 ;  /* 0x000000696844723e */ /* 0x008fe200000010ff */
[----:B------:R-:W-:Y:S01]  /*20640*/  FMUL.FTZ R65, R135, R69 ;  /* 0x0000004587417220 */ /* 0x000fe20000410000 */
[C---:B------:R-:W-:Y:S03]  /*20650*/  HMMA.16816.F32.BF16 R56, R128.reuse, R66, R56 ;  /* 0x000000428038723c */ /* 0x040fe60000041838 */
[----:B-----5:R-:W-:Y:S03]  /*20660*/  F2FP.BF16.F32.PACK_AB R69, R107, R106 ;  /* 0x0000006a6b45723e */ /* 0x020fe600000010ff */
[----:B------:R-:W3:Y:S01]  /*20670*/  MUFU.EX2 R169, R169 ;  /* 0x000000a900a97308 */ /* 0x000ee20000000800 */
[----:B------:R-:W-:Y:S01]  /*20680*/  FFMA.FTZ R144, R144, R132, -R137 ;  /* 0x0000008490907223 */ /* 0x000fe20000010889 */
[C---:B-1----:R-:W-:Y:S03]  /*20690*/  HMMA.16816.F32.BF16 R60, R128.reuse, R88, R60 ;  /* 0x00000058803c723c */ /* 0x042fe6000004183c */
[C---:B------:R-:W-:Y:S01]  /*206a0*/  FMUL.FTZ R66, R134.reuse, R70 ;  /* 0x0000004686427220 */ /* 0x040fe20000410000 */
[----:B------:R-:W-:Y:S01]  /*206b0*/  FMUL.FTZ R67, R134, R71 ;  /* 0x0000004786437220 */ /* 0x000fe20000410000 */
[----:B------:R-:W-:Y:S03]  /*206c0*/  F2FP.BF16.F32.PACK_AB R70, R109, R108 ;  /* 0x0000006c6d46723e */ /* 0x000fe600000010ff */
[----:B------:R-:W-:Y:S03]  /*206d0*/  MUFU.EX2 R173, R173 ;  /* 0x000000ad00ad7308 */ /* 0x000fe60000000800 */
[----:B------:R-:W-:Y:S01]  /*206e0*/  F2FP.BF16.F32.PACK_AB R71, R110, R111 ;  /* 0x0000006f6e47723e */ /* 0x000fe200000010ff */
[----:B----4-:R-:W-:Y:S01]  /*206f0*/  FFMA.FTZ R151, R135, R200, R151 ;  /* 0x000000c887977223 */ /* 0x010fe20000010097 */
[----:B------:R-:W-:Y:S01]  /*20700*/  HMMA.16816.F32.BF16 R64, R128, R90, R64 ;  /* 0x0000005a8040723c */ /* 0x000fe20000041840 */
[----:B------:R-:W-:Y:S04]  /*20710*/  LDSM.16.MT88.4 R88, [R224+0x10800] ;  /* 0x01080000e058783b */ /* 0x000fe80000004200 */
[----:B------:R-:W1:Y:S01]  /*20720*/  MUFU.EX2 R177, R177 ;  /* 0x000000b100b17308 */ /* 0x000e620000000800 */
[-CC-:B------:R-:W-:Y:S01]  /*20730*/  FFMA.FTZ R135, R141, R132.reuse, -R137.reuse ;  /* 0x000000848d877223 */ /* 0x180fe20000010889 */
[----:B------:R-:W-:Y:S01]  /*20740*/  FFMA.FTZ R137, R140, R132, -R137 ;  /* 0x000000848c897223 */ /* 0x000fe20000010889 */
[C---:B--2---:R-:W-:Y:S07]  /*20750*/  HMMA.16816.F32.BF16 R4, R68.reuse, R80, R4 ;  /* 0x000000504404723c */ /* 0x044fee0000041804 */
[----:B------:R-:W-:Y:S01]  /*20760*/  MUFU.EX2 R174, R174 ;  /* 0x000000ae00ae7308 */ /* 0x000fe20000000800 */
[C---:B------:R-:W-:Y:S01]  /*20770*/  HMMA.16816.F32.BF16 R8, R68.reuse, R82, R8 ;  /* 0x000000524408723c */ /* 0x040fe20000041808 */
[----:B------:R-:W2:Y:S02]  /*20780*/  LDSM.16.MT88.4 R80, [R226+0x10800] ;  /* 0x01080000e250783b */ /* 0x000ea40000004200 */
        /* <DEDUP_REMOVED lines=11> */
[----:B------:R-:W3:Y:S02]  /*20840*/  LDSM.16.MT88.4 R92, [R228+0xd000] ;  /* 0x00d00000e45c783b */ /* 0x000ee40000004200 */
        /* <DEDUP_REMOVED lines=10> */
[----:B------:R-:W1:Y:S01]  /*208f0*/  LDSM.16.MT88.4 R76, [R225+0xd000] ;  /* 0x00d00000e14c783b */ /* 0x000e620000004200 */
[----:B------:R-:W-:Y:S03]  /*20900*/  MUFU.EX2 R180, R180 ;  /* 0x000000b400b47308 */ /* 0x000fe60000000800 */
[----:B------:R-:W-:Y:S01]  /*20910*/  F2FP.BF16.F32.PACK_AB R74, R115, R114 ;  /* 0x00000072734a723e */ /* 0x000fe200000010ff */
[C---:B--2---:R-:W-:Y:S06]  /*20920*/  HMMA.16816.F32.BF16 R44, R68.reuse, R80, R44 ;  /* 0x00000050442c723c */ /* 0x044fec000004182c */
[----:B------:R-:W2:Y:S01]  /*20930*/  MUFU.EX2 R178, R178 ;  /* 0x000000b200b27308 */ /* 0x000ea20000000800 */
        /* <DEDUP_REMOVED lines=14> */
[----:B------:R-:W2:Y:S02]  /*20a20*/  LDSM.16.MT88.4 R68, [R228+0x11000] ;  /* 0x01100000e444783b */ /* 0x000ea40000004200 */
[----:B------:R-:W-:Y:S03]  /*20a30*/  FADD.FTZ R151, R145, R151 ;  /* 0x0000009791977221 */ /* 0x000fe60000010000 */
[C---:B---3--:R-:W-:Y:S03]  /*20a40*/  HMMA.16816.F32.BF16 R4, R72.reuse, R92, R4 ;  /* 0x0000005c4804723c */ /* 0x048fe60000041804 */
[----:B------:R-:W3:Y:S01]  /*20a50*/  MUFU.EX2 R171, R171 ;  /* 0x000000ab00ab7308 */ /* 0x000ee20000000800 */
[----:B------:R-:W5:Y:S01]  /*20a60*/  LDSM.16.MT88.4 R88, [R225+0x11000] ;  /* 0x01100000e158783b */ /* 0x000f620000004200 */
[----:B------:R-:W-:Y:S01]  /*20a70*/  FADD.FTZ R139, R139, R151 ;  /* 0x000000978b8b7221 */ /* 0x000fe20000010000 */
[C---:B------:R-:W-:Y:S07]  /*20a80*/  HMMA.16816.F32.BF16 R8, R72.reuse, R94, R8 ;  /* 0x0000005e4808723c */ /* 0x040fee0000041808 */
[----:B------:R-:W3:Y:S01]  /*20a90*/  MUFU.EX2 R167, R167 ;  /* 0x000000a700a77308 */ /* 0x000ee20000000800 */
[----:B------:R-:W3:Y:S01]  /*20aa0*/  LDSM.16.MT88.4 R92, [R224+0x11000] ;  /* 0x01100000e05c783b */ /* 0x000ee20000004200 */
[C---:B------:R-:W-:Y:S08]  /*20ab0*/  HMMA.16816.F32.BF16 R12, R72.reuse, R96, R12 ;  /* 0x00000060480c723c */ /* 0x040ff0000004180c */
[----:B------:R-:W3:Y:S01]  /*20ac0*/  MUFU.EX2 R166, R166 ;  /* 0x000000a600a67308 */ /* 0x000ee20000000800 */
[C---:B------:R-:W-:Y:S01]  /*20ad0*/  HMMA.16816.F32.BF16 R16, R72.reuse, R98, R16 ;  /* 0x000000624810723c */ /* 0x040fe20000041810 */
[----:B------:R-:W-:Y:S02]  /*20ae0*/  LDSM.16.MT88.4 R96, [R226+0xe000] ;  /* 0x00e00000e260783b */ /* 0x000fe40000004200 */
[----:B------:R-:W-:Y:S03]  /*20af0*/  FADD.FTZ R139, R105, R139 ;  /* 0x0000008b698b7221 */ /* 0x000fe60000010000 */
[C---:B-1----:R-:W-:Y:S03]  /*20b00*/  HMMA.16816.F32.BF16 R20, R72.reuse, R76, R20 ;  /* 0x0000004c4814723c */ /* 0x042fe60000041814 */
[----:B------:R-:W-:Y:S02]  /*20b10*/  MUFU.EX2 R165, R165 ;  /* 0x000000a500a57308 */ /* 0x000fe40000000800 */
[----:B------:R-:W-:Y:S01]  /*20b20*/  FADD.FTZ R139, R104, R139 ;  /* 0x0000008b688b7221 */ /* 0x000fe20000010000 */
[C---:B------:R-:W-:Y:S01]  /*20b30*/  HMMA.16816.F32.BF16 R24, R72.reuse, R78, R24 ;  /* 0x0000004e4818723c */ /* 0x040fe20000041818 */
[----:B------:R-:W1:Y:S06]  /*20b40*/  LDSM.16.MT88.4 R76, [R228+0xd800] ;  /* 0x00d80000e44c783b */ /* 0x000e6c0000004200 */
        /* <DEDUP_REMOVED lines=8> */
[C---:B--2---:R-:W-:Y:S03]  /*20bd0*/  HMMA.16816.F32.BF16 R36, R72.reuse, R68, R36 ;  /* 0x000000444824723c */ /* 0x044fe60000041824 */
[----:B------:R-:W-:Y:S03]  /*20be0*/  LDSM.16.MT88.4 R108, [R225+0xf800] ;  /* 0x00f80000e16c783b */ /* 0x000fe60000004200 */
[----:B------:R-:W2:Y:S01]  /*20bf0*/  MUFU.EX2 R162, R162 ;  /* 0x000000a200a27308 */ /* 0x000ea20000000800 */
[----:B------:R-:W-:Y:S01]  /*20c00*/  FADD.FTZ R107, R120, R107 ;  /* 0x0000006b786b7221 */ /* 0x000fe20000010000 */
[C---:B------:R-:W-:Y:S03]  /*20c10*/  HMMA.16816.F32.BF16 R40, R72.reuse, R70, R40 ;  /* 0x000000464828723c */ /* 0x040fe60000041828 */
[----:B------:R-:W-:Y:S03]  /*20c20*/  F2FP.BF16.F32.PACK_AB R68, R169, R168 ;  /* 0x000000a8a944723e */ /* 0x000fe600000010ff */
[C---:B------:R-:W-:Y:S02]  /*20c30*/  HMMA.16816.F32.BF16 R44, R72.reuse, R84, R44 ;  /* 0x00000054482c723c */ /* 0x040fe4000004182c */
[----:B------:R-:W-:Y:S03]  /*20c40*/  MUFU.EX2 R161, R161 ;  /* 0x000000a100a17308 */ /* 0x000fe60000000800 */
[----:B------:R-:W-:Y:S01]  /*20c50*/  F2FP.BF16.F32.PACK_AB R69, R177, R173 ;  /* 0x000000adb145723e */ /* 0x000fe200000010ff */
[C---:B------:R-:W-:Y:S01]  /*20c60*/  HMMA.16816.F32.BF16 R48, R72.reuse, R86, R48 ;  /* 0x000000564830723c */ /* 0x040fe20000041830 */
[----:B------:R-:W2:Y:S05]  /*20c70*/  LDSM.16.MT88.4 R84, [R225+0xd800] ;  /* 0x00d80000e154783b */ /* 0x000eaa0000004200 */
        /* <DEDUP_REMOVED lines=8> */
[C---:B---3--:R-:W-:Y:S06]  /*20d00*/  HMMA.16816.F32.BF16 R60, R72.reuse, R92, R60 ;  /* 0x0000005c483c723c */ /* 0x048fec000004183c */
[----:B------:R-:W-:Y:S01]  /*20d10*/  MUFU.EX2 R136, R136 ;  /* 0x0000008800887308 */ /* 0x000fe20000000800 */
[----:B------:R-:W-:Y:S01]  /*20d20*/  FADD.FTZ R139, R113, R139 ;  /* 0x0000008b718b7221 */ /* 0x000fe20000010000 */
[----:B------:R-:W-:Y:S01]  /*20d30*/  HMMA.16816.F32.BF16 R64, R72, R94, R64 ;  /* 0x0000005e4840723c */ /* 0x000fe20000041840 */
[----:B------:R-:W3:Y:S02]  /*20d40*/  LDSM.16.MT88.4 R72, [R224+0xd800] ;  /* 0x00d80000e048783b */ /* 0x000ee40000004200 */
[----:B------:R-:W-:Y:S03]  /*20d50*/  FADD.FTZ R112, R112, R139 ;  /* 0x0000008b70707221 */ /* 0x000fe60000010000 */
[C---:B-1----:R-:W-:Y:S02]  /*20d60*/  HMMA.16816.F32.BF16 R4, R68.reuse, R76, R4 ;  /* 0x0000004c4404723c */ /* 0x042fe40000041804 */
[----:B------:R-:W1:Y:S01]  /*20d70*/  MUFU.EX2 R159, R159 ;  /* 0x0000009f009f7308 */ /* 0x000e620000000800 */
[----:B------:R-:W-:Y:S02]  /*20d80*/  LDSM.16.MT88.4 R92, [R224+0x11800] ;  /* 0x01180000e05c783b */ /* 0x000fe40000004200 */
[----:B------:R-:W-:Y:S01]  /*20d90*/  FADD.FTZ R112, R114, R112 ;  /* 0x0000007072707221 */ /* 0x000fe20000010000 */
[C---:B------:R-:W-:Y:S06]  /*20da0*/  HMMA.16816.F32.BF16 R8, R68.reuse, R78, R8 ;  /* 0x0000004e4408723c */ /* 0x040fec0000041808 */
[----:B------:R-:W5:Y:S01]  /*20db0*/  MUFU.EX2 R158, R158 ;  /* 0x0000009e009e7308 */ /* 0x000f620000000800 */
[----:B------:R-:W1:Y:S01]  /*20dc0*/  LDSM.16.MT88.4 R76, [R228+0x11800] ;  /* 0x01180000e44c783b */ /* 0x000e620000004200 */
[C---:B----4-:R-:W-:Y:S08]  /*20dd0*/  HMMA.16816.F32.BF16 R12, R68.reuse, R80, R12 ;  /* 0x00000050440c723c */ /* 0x050ff0000004180c */
[----:B------:R-:W-:Y:S01]  /*20de0*/  MUFU.EX2 R157, R157 ;  /* 0x0000009d009d7308 */ /* 0x000fe20000000800 */
[C---:B------:R-:W-:Y:S01]  /*20df0*/  HMMA.16816.F32.BF16 R16, R68.reuse, R82, R16 ;  /* 0x000000524410723c */ /* 0x040fe20000041810 */
[----:B------:R-:W4:Y:S02]  /*20e00*/  LDSM.16.MT88.4 R80, [R225+0x11800] ;  /* 0x01180000e150783b */ /* 0x000f240000004200 */
[----:B------:R-:W-:Y:S03]  /*20e10*/  FADD.FTZ R112, R115, R112 ;  /* 0x0000007073707221 */ /* 0x000fe60000010000 */
[C---:B--2---:R-:W-:Y:S03]  /*20e20*/  HMMA.16816.F32.BF16 R20, R68.reuse, R84, R20 ;  /* 0x000000544414723c */ /* 0x044fe60000041814 */
[----:B------:R-:W-:Y:S02]  /*20e30*/  MUFU.EX2 R156, R156 ;  /* 0x0000009c009c7308 */ /* 0x000fe40000000800 */
[----:B------:R-:W-:Y:S01]  /*20e40*/  FADD.FTZ R123, R122, R123 ;  /* 0x0000007b7a7b7221 */ /* 0x000fe20000010000 */
[C---:B------:R-:W-:Y:S01]  /*20e50*/  HMMA.16816.F32.BF16 R24, R68.reuse, R86, R24 ;  /* 0x000000564418723c */ /* 0x040fe20000041818 */
[----:B------:R-:W2:Y:S06]  /*20e60*/  LDSM.16.MT88.4 R84, [R228+0xe000] ;  /* 0x00e00000e454783b */ /* 0x000eac0000004200 */
[----:B------:R-:W5:Y:S01]  /*20e70*/  MUFU.EX2 R155, R155 ;  /* 0x0000009b009b7308 */ /* 0x000f620000000800 */
[----:B------:R-:W-:Y:S01]  /*20e80*/  FADD.FTZ R123, R173, R123 ;  /* 0x0000007bad7b7221 */ /* 0x000fe20000010000 */
[C---:B---3--:R-:W-:Y:S08]  /*20e90*/  HMMA.16816.F32.BF16 R28, R68.reuse, R72, R28 ;  /* 0x00000048441c723c */ /* 0x048ff0000004181c */
[----:B------:R-:W3:Y:S01]  /*20ea0*/  MUFU.EX2 R154, R154 ;  /* 0x0000009a009a7308 */ /* 0x000ee20000000800 */
        /* <DEDUP_REMOVED lines=11> */
[----:B------:R-:W-:Y:S02]  /*20f60*/  MUFU.EX2 R152, R152 ;  /* 0x0000009800987308 */ /* 0x000fe40000000800 */
[----:B------:R-:W-:Y:S01]  /*20f70*/  FADD.FTZ R112, R169, R112 ;  /* 0x00000070a9707221 */ /* 0x000fe20000010000 */
[C---:B------:R-:W-:Y:S07]  /*20f80*/  HMMA.16816.F32.BF16 R44, R68.reuse, R88, R44 ;  /* 0x00000058442c723c */ /* 0x040fee000004182c */
[----:B------:R-:W3:Y:S01]  /*20f90*/  MUFU.EX2 R147, R147 ;  /* 0x0000009300937308 */ /* 0x000ee20000000800 */
[----:B------:R-:W-:Y:S01]  /*20fa0*/  FADD.FTZ R112, R174, R112 ;  /* 0x00000070ae707221 */ /* 0x000fe20000010000 */
[C---:B------:R-:W-:Y:S01]  /*20fb0*/  HMMA.16816.F32.BF16 R48, R68.reuse, R90, R48 ;  /* 0x0000005a4430723c */ /* 0x040fe20000041830 */
[----:B------:R-:W-:Y:S02]  /*20fc0*/  LDSM.16.MT88.4 R88, [R224+0x12000] ;  /* 0x01200000e058783b */ /* 0x000fe40000004200 */
[----:B------:R-:W-:Y:S03]  /*20fd0*/  FADD.FTZ R112, R172, R112 ;  /* 0x00000070ac707221 */ /* 0x000fe60000010000 */
[C---:B----4-:R-:W-:Y:S02]  /*20fe0*/  HMMA.16816.F32.BF16 R52, R68.reuse, R80, R52 ;  /* 0x000000504434723c */ /* 0x050fe40000041834 */
[----:B------:R-:W4:Y:S03]  /*20ff0*/  MUFU.EX2 R144, R144 ;  /* 0x0000009000907308 */ /* 0x000f260000000800 */
[----:B------:R-:W-:Y:S01]  /*21000*/  FADD.FTZ R183, R183, R112 ;  /* 0x00000070b7b77221 */ /* 0x000fe20000010000 */
[C---:B------:R-:W-:Y:S01]  /*21010*/  HMMA.16816.F32.BF16 R56, R68.reuse, R82, R56 ;  /* 0x000000524438723c */ /* 0x040fe20000041838 */
[----:B------:R-:W-:Y:S05]  /*21020*/  LDSM.16.MT88.4 R80, [R226+0x12000] ;  /* 0x01200000e250783b */ /* 0x000fea0000004200 */
[----:B------:R-:W-:Y:S01]  /*21030*/  MUFU.EX2 R143, R143 ;  /* 0x0000008f008f7308 */ /* 0x000fe20000000800 */
[----:B------:R-:W-:Y:S01]  /*21040*/  FADD.FTZ R183, R181, R183 ;  /* 0x000000b7b5b77221 */ /* 0x000fe20000010000 */
[C---:B------:R-:W-:Y:S08]  /*21050*/  HMMA.16816.F32.BF16 R60, R68.reuse, R92, R60 ;  /* 0x0000005c443c723c */ /* 0x040ff0000004183c */
[----:B------:R-:W-:Y:S01]  /*21060*/  MUFU.EX2 R134, R142 ;  /* 0x0000008e00867308 */ /* 0x000fe20000000800 */
[----:B------:R-:W-:Y:S01]  /*21070*/  HMMA.16816.F32.BF16 R64, R68, R94, R64 ;  /* 0x0000005e4440723c */ /* 0x000fe20000041840 */
[----:B------:R-:W3:Y:S02]  /*21080*/  LDSM.16.MT88.4 R68, [R228+0x12000] ;  /* 0x01200000e444783b */ /* 0x000ee40000004200 */
[----:B------:R-:W-:Y:S03]  /*21090*/  FADD.FTZ R183, R176, R183 ;  /* 0x000000b7b0b77221 */ /* 0x000fe60000010000 */
[C---:B--2---:R-:W-:Y:S03]  /*210a0*/  HMMA.16816.F32.BF16 R4, R72.reuse, R84, R4 ;  /* 0x000000544804723c */ /* 0x044fe60000041804 */
[----:B------:R-:W2:Y:S01]  /*210b0*/  MUFU.EX2 R135, R135 ;  /* 0x0000008700877308 */ /* 0x000ea20000000800 */
[----:B------:R-:W-:Y:S01]  /*210c0*/  LDSM.16.MT88.4 R92, [R226+0xe800] ;  /* 0x00e80000e25c783b */ /* 0x000fe20000004200 */
[----:B------:R-:W-:Y:S01]  /*210d0*/  FADD.FTZ R183, R175, R183 ;  /* 0x000000b7afb77221 */ /* 0x000fe20000010000 */
[C---:B------:R-:W-:Y:S07]  /*210e0*/  HMMA.16816.F32.BF16 R8, R72.reuse, R86, R8 ;  /* 0x000000564808723c */ /* 0x040fee0000041808 */
[----:B------:R-:W2:Y:S01]  /*210f0*/  MUFU.EX2 R133, R133 ;  /* 0x0000008500857308 */ /* 0x000ea20000000800 */
        /* <DEDUP_REMOVED lines=15> */
[----:B-----5:R-:W-:Y:S01]  /*211f0*/  FADD.FTZ R183, R158, R183 ;  /* 0x000000b79eb77221 */ /* 0x020fe20000010000 */
        /* <DEDUP_REMOVED lines=20> */
[----:B------:R-:W-:Y:S02]  /*21340*/  LDSM.16.MT88.4 R88, [R226+0xf000] ;  /* 0x00f00000e258783b */ /* 0x000fe40000004200 */
[----:B--2---:R-:W-:Y:S01]  /*21350*/  FADD.FTZ R183, R135, R183 ;  /* 0x000000b787b77221 */ /* 0x004fe20000010000 */
        /* <DEDUP_REMOVED lines=34> */
[----:B------:R-:W3:Y:S04]  /*21580*/  LDSM.16.MT88.4 R68, [R226+0x13000] ;  /* 0x01300000e244783b */ /* 0x000ee80000004200 */
        /* <DEDUP_REMOVED lines=22> */
[C---:B------:R-:W-:Y:S06]  /*216f0*/  HMMA.16816.F32.BF16 R40, R72.reuse, R98, R40 ;  /* 0x000000624828723c */ /* 0x040fec0000041828 */
[C---:B---3--:R-:W-:Y:S06]  /*21700*/  HMMA.16816.F32.BF16 R44, R72.reuse, R68, R44 ;  /* 0x00000044482c723c */ /* 0x048fec000004182c */
[C---:B------:R-:W-:Y:S05]  /*21710*/  HMMA.16816.F32.BF16 R48, R72.reuse, R70, R48 ;  /* 0x000000464830723c */ /* 0x040fea0000041830 */
[----:B------:R-:W-:Y:S01]  /*21720*/  F2FP.BF16.F32.PACK_AB R68, R144, R147 ;  /* 0x000000939044723e */ /* 0x000fe200000010ff */
[C---:B--2---:R-:W-:Y:S05]  /*21730*/  HMMA.16816.F32.BF16 R52, R72.reuse, R80, R52 ;  /* 0x000000504834723c */ /* 0x044fea0000041834 */
[----:B------:R-:W-:Y:S01]  /*21740*/  F2FP.BF16.F32.PACK_AB R69, R134, R143 ;  /* 0x0000008f8645723e */ /* 0x000fe200000010ff */
[C---:B------:R-:W-:Y:S05]  /*21750*/  HMMA.16816.F32.BF16 R56, R72.reuse, R82, R56 ;  /* 0x000000524838723c */ /* 0x040fea0000041838 */
[----:B------:R-:W-:Y:S01]  /*21760*/  F2FP.BF16.F32.PACK_AB R70, R137, R135 ;  /* 0x000000878946723e */ /* 0x000fe200000010ff */
[C---:B-1----:R-:W-:Y:S05]  /*21770*/  HMMA.16816.F32.BF16 R60, R72.reuse, R76, R60 ;  /* 0x0000004c483c723c */ /* 0x042fea000004183c */
[C---:B------:R-:W-:Y:S01]  /*21780*/  F2FP.BF16.F32.PACK_AB R71, R136.reuse, R133 ;  /* 0x000000858847723e */ /* 0x040fe200000010ff */
        /* <DEDUP_REMOVED lines=20> */
[----:B------:R-:W-:Y:S05]  /*218d0*/  HMMA.16816.F32.BF16 R68, R68, R6, R64 ;  /* 0x000000064444723c */ /* 0x000fea0000041840 */
[----:B------:R-:W-:Y:S05]  /*218e0*/  FADD.FTZ R4, R136, R177 ;  /* 0x000000b188047221 */ /* 0x000fea0000010000 */
[----:B------:R1:W-:Y:S04]  /*218f0*/  STL [R1], R4 ;  /* 0x0000000401007387 */ /* 0x0003e80000100800 */
[----:B------:R1:W-:Y:S01]  /*21900*/  STL [R1+0x4], R3 ;  /* 0x0000040301007387 */ /* 0x0003e20000100800 */
[----:B------:R-:W-:Y:S09]  /*21910*/  @P0 BRA `(.L_x_4172) ;  /* 0xffffffb400700947 */ /* 0x000ff2000383ffff */
.L_x_4163:
[----:B------:R2:W5:Y:S04]  /*21920*/  LDL R18, [R1+0x4] ;  /* 0x0000040001127983 */ /* 0x0005680000100800 */
[----:B------:R2:W5:Y:S01]  /*21930*/  LDL R17, [R1] ;  /* 0x0000000001117983 */ /* 0x0005620000100800 */
[----:B------:R-:W3:Y:S01]  /*21940*/  LDC.64 R10, c[0x0][0x208] ;  /* 0x00008200ff0a7b82 */ /* 0x000ee20000000a00 */
[----:B------:R-:W1:Y:S07]  /*21950*/  S2R R7, SR_TID.X ;  /* 0x0000000000077919 */ /* 0x000e6e0000002100 */
[----:B------:R-:W4:Y:S01]  /*21960*/  LDC.64 R8, c[0x0][0x198] ;  /* 0x00006600ff087b82 */ /* 0x000f220000000a00 */
[----:B---3--:R-:W-:-:S02]  /*21970*/  R2UR UR4, R10 ;  /* 0x000000000a0472ca */ /* 0x008fc400000e0000 */
[----:B------:R-:W-:Y:S02]  /*21980*/  R2UR UR5, R11 ;  /* 0x000000000b0572ca */ /* 0x000fe400000e0000 */
[----:B-1----:R-:W-:-:S04]  /*21990*/  SHF.R.S32.HI R3, RZ, 0x1f, R7 ;  /* 0x0000001fff037819 */ /* 0x002fc80000011407 */
[----:B------:R-:W-:-:S07]  /*219a0*/  LEA.HI R12, R3, R7, RZ, 0x5 ;  /* 0x00000007030c7211 */ /* 0x000fce00078f28ff */
[----:B----4-:R2:W5:Y:S01]  /*219b0*/  LD.E R6, desc[UR4][R8.64+0xd8] ;  /* 0x0000d80408067980 */ /* 0x010562000c101900 */
[----:B------:R-:W-:Y:S01]  /*219c0*/  LEA.HI R3, R3, R7, RZ, 0x4 ;  /* 0x0000000703037211 */ /* 0x000fe200078f20ff */
[----:B------:R-:W-:Y:S01]  /*219d0*/  UMOV UR4, 0xffffffff ;  /* 0xffffffff00047882 */ /* 0x000fe20000000000 */
[----:B------:R-:W-:Y:S02]  /*219e0*/  LOP3.LUT R12, R12, 0xffffffe0, RZ, 0xc0, !PT ;  /* 0xffffffe00c0c7812 */ /* 0x000fe400078ec0ff */
[----:B------:R-:W-:Y:S02]  /*219f0*/  LOP3.LUT R5, R3, 0xfffffff0, RZ, 0xc0, !PT ;  /* 0xfffffff003057812 */ /* 0x000fe400078ec0ff */
[----:B------:R-:W-:Y:S01]  /*21a00*/  SHF.R.S32.HI R3, RZ, 0x4, R3 ;  /* 0x00000004ff037819 */ /* 0x000fe20000011403 */
[C---:B------:R-:W-:Y:S02]  /*21a10*/  IMAD.IADD R12, R7.reuse, 0x1, -R12 ;  /* 0x00000001070c7824 */ /* 0x040fe400078e0a0c */
[----:B------:R-:W-:-:S03]  /*21a20*/  IMAD.IADD R5, R7, 0x1, -R5 ;  /* 0x0000000107057824 */ /* 0x000fc600078e0a05 */
[----:B------:R-:W-:-:S04]  /*21a30*/  SHF.R.S32.HI R4, RZ, 0x1f, R12 ;  /* 0x0000001fff047819 */ /* 0x000fc8000001140c */
[----:B------:R-:W-:-:S04]  /*21a40*/  LEA.HI R4, R4, R12, RZ, 0x2 ;  /* 0x0000000c04047211 */ /* 0x000fc800078f10ff */
[----:B------:R-:W-:Y:S01]  /*21a50*/  SHF.R.S32.HI R4, RZ, 0x2, R4 ;  /* 0x00000002ff047819 */ /* 0x000fe20000011404 */
[----:B------:R-:W-:Y:S06]  /*21a60*/  BRA.DIV UR4, `(.L_x_4173) ;  /* 0x0000001204b87947 */ /* 0x000fec000b800000 */
[----:B-----5:R-:W1:Y:S04]  /*21a70*/  SHFL.BFLY PT, R16, R18, 0x2, 0x1f ;  /* 0x0c401f0012107f89 */ /* 0x020e6800000e0000 */
[----:B------:R-:W3:Y:S01]  /*21a80*/  SHFL.BFLY PT, R14, R17, 0x2, 0x1f ;  /* 0x0c401f00110e7f89 */ /* 0x000ee200000e0000 */
[----:B-1----:R-:W-:Y:S01]  /*21a90*/  FADD.FTZ R16, R16, R18 ;  /* 0x0000001210107221 */ /* 0x002fe20000010000 */
[----:B---3--:R-:W-:-:S04]  /*21aa0*/  FADD.FTZ R14, R14, R17 ;  /* 0x000000110e0e7221 */ /* 0x008fc80000010000 */
[----:B------:R-:W1:Y:S04]  /*21ab0*/  SHFL.BFLY PT, R15, R16, 0x1, 0x1f ;  /* 0x0c201f00100f7f89 */ /* 0x000e6800000e0000 */
[----:B------:R3:W4:Y:S01]  /*21ac0*/  SHFL.BFLY PT, R7, R14, 0x1, 0x1f ;  /* 0x0c201f000e077f89 */ /* 0x00072200000e0000 */
[----:B-1----:R-:W-:-:S07]  /*21ad0*/  FADD.FTZ R12, R16, R15 ;  /* 0x0000000f100c7221 */ /* 0x002fce0000010000 */
.L_x_4180:
[----:B------:R-:W1:Y:S01]  /*21ae0*/  S2R R15, SR_TID.X ;  /* 0x00000000000f7919 */ /* 0x000e620000002100 */
[----:B----4-:R-:W-:Y:S01]  /*21af0*/  FADD.FTZ R7, R14, R7 ;  /* 0x000000070e077221 */ /* 0x010fe20000010000 */
[----:B------:R-:W-:Y:S01]  /*21b00*/  FSETP.NE.FTZ.AND P6, PT, R12, RZ, PT ;  /* 0x000000ff0c00720b */ /* 0x000fe20003fd5000 */
[----:B------:R-:W4:Y:S01]  /*21b10*/  S2UR UR4, SR_CgaCtaId ;  /* 0x00000000000479c3 */ /* 0x000f220000008800 */
[----:B---3--:R-:W-:-:S07]  /*21b20*/  MOV R14, 0x3f800000 ;  /* 0x3f800000000e7802 */ /* 0x008fce0000000f00 */
[----:B------:R-:W-:Y:S01]  /*21b30*/  BAR.SYNC.DEFER_BLOCKING 0x0 ;  /* 0x0000000000007b1d */ /* 0x000fe20000010000 */
[----:B------:R-:W-:Y:S02]  /*21b40*/  FSETP.NE.FTZ.AND P3, PT, R7, RZ, PT ;  /* 0x000000ff0700720b */ /* 0x000fe40003f75000 */
[----:B------:R-:W-:Y:S02]  /*21b50*/  MOV R13, 0x3f800000 ;  /* 0x3f800000000d7802 */ /* 0x000fe40000000f00 */
[C---:B------:R-:W-:Y:S01]  /*21b60*/  R2UR UR10, R10.reuse ;  /* 0x000000000a0a72ca */ /* 0x040fe200000e0000 */
[----:B------:R-:W-:Y:S01]  /*21b70*/  UMOV UR5, 0x400 ;  /* 0x0000040000057882 */ /* 0x000fe20000000000 */
[C---:B------:R-:W-:Y:S02]  /*21b80*/  R2UR UR11, R11.reuse ;  /* 0x000000000b0b72ca */ /* 0x040fe400000e0000 */
[----:B------:R-:W-:Y:S01]  /*21b90*/  R2UR UR12, R10 ;  /* 0x000000000a0c72ca */ /* 0x000fe200000e0000 */
[----:B------:R-:W3:Y:S01]  /*21ba0*/  @P6 MUFU.RCP R14, R12 ;  /* 0x0000000c000e6308 */ /* 0x000ee20000001000 */
[----:B------:R-:W-:-:S07]  /*21bb0*/  R2UR UR13, R11 ;  /* 0x000000000b0d72ca */ /* 0x000fce00000e0000 */
[----:B------:R-:W2:Y:S01]  /*21bc0*/  @P3 MUFU.RCP R13, R7 ;  /* 0x00000007000d3308 */ /* 0x000ea20000001000 */
[----:B----4-:R-:W-:Y:S01]  /*21bd0*/  ULEA UR4, UR4, UR5, 0x18 ;  /* 0x0000000504047291 */ /* 0x010fe2000f8ec03f */
[----:B-1----:R-:W-:Y:S01]  /*21be0*/  SHF.R.S32.HI R16, RZ, 0x1f, R15 ;  /* 0x0000001fff107819 */ /* 0x002fe2000001140f */
[C---:B---3--:R-:W-:Y:S01]  /*21bf0*/  FMUL.FTZ R128, R14.reuse, R128 ;  /* 0x000000800e807220 */ /* 0x048fe20000410000 */
        /* <DEDUP_REMOVED lines=10> */
[C---:B------:R-:W-:Y:S01]  /*21ca0*/  FMUL.FTZ R117, R14.reuse, R117 ;  /* 0x000000750e757220 */ /* 0x040fe20000410000 */
[C---:B------:R-:W-:Y:S01]  /*21cb0*/  FMUL.FTZ R112, R14.reuse, R112 ;  /* 0x000000700e707220 */ /* 0x040fe20000410000 */
[----:B------:R-:W-:Y:S01]  /*21cc0*/  LEA.HI R19, R19, R18, RZ, 0x3 ;  /* 0x0000001213137211 */ /* 0x000fe200078f18ff */
[C---:B------:R-:W-:Y:S01]  /*21cd0*/  FMUL.FTZ R113, R14.reuse, R113 ;  /* 0x000000710e717220 */ /* 0x040fe20000410000 */
[C---:B------:R-:W-:Y:S01]  /*21ce0*/  FMUL.FTZ R108, R14.reuse, R108 ;  /* 0x0000006c0e6c7220 */ /* 0x040fe20000410000 */
[C---:B------:R-:W-:Y:S01]  /*21cf0*/  FMUL.FTZ R109, R14.reuse, R109 ;  /* 0x0000006d0e6d7220 */ /* 0x040fe20000410000 */
[----:B------:R-:W-:Y:S01]  /*21d00*/  LOP3.LUT R19, R19, 0xfffffff8, RZ, 0xc0, !PT ;  /* 0xfffffff813137812 */ /* 0x000fe200078ec0ff */
[C---:B------:R-:W-:Y:S01]  /*21d10*/  FMUL.FTZ R104, R14.reuse, R104 ;  /* 0x000000680e687220 */ /* 0x040fe20000410000 */
[C---:B------:R-:W-:Y:S01]  /*21d20*/  FMUL.FTZ R105, R14.reuse, R105 ;  /* 0x000000690e697220 */ /* 0x040fe20000410000 */
[----:B------:R-:W-:Y:S01]  /*21d30*/  FMUL.FTZ R100, R14, R100 ;  /* 0x000000640e647220 */ /* 0x000fe20000410000 */
[----:B------:R-:W-:Y:S01]  /*21d40*/  IADD3 R18, R18, -R19, RZ ;  /* 0x8000001312127210 */ /* 0x000fe20007ffe0ff */
[C---:B------:R-:W-:Y:S01]  /*21d50*/  FMUL.FTZ R101, R14.reuse, R101 ;  /* 0x000000650e657220 */ /* 0x040fe20000410000 */
[----:B------:R-:W-:Y:S01]  /*21d60*/  LOP3.LUT R19, R17, 0x1ffffffc, RZ, 0xc0, !PT ;  /* 0x1ffffffc11137812 */ /* 0x000fe200078ec0ff */
[----:B------:R-:W-:Y:S01]  /*21d70*/  FMUL.FTZ R96, R14, R96 ;  /* 0x000000600e607220 */ /* 0x000fe20000410000 */
[----:B------:R-:W-:Y:S01]  /*21d80*/  SHF.L.U32 R20, R18, 0x6, RZ ;  /* 0x0000000612147819 */ /* 0x000fe200000006ff */
[C---:B------:R-:W-:Y:S01]  /*21d90*/  FMUL.FTZ R97, R14.reuse, R97 ;  /* 0x000000610e617220 */ /* 0x040fe20000410000 */
[----:B------:R-:W-:Y:S01]  /*21da0*/  SHF.R.S32.HI R17, RZ, 0x5, R16 ;  /* 0x00000005ff117819 */ /* 0x000fe20000011410 */
[C---:B------:R-:W-:Y:S01]  /*21db0*/  FMUL.FTZ R92, R14.reuse, R92 ;  /* 0x0000005c0e5c7220 */ /* 0x040fe20000410000 */
[----:B------:R-:W-:Y:S01]  /*21dc0*/  IADD3 R19, -R19, R15, RZ ;  /* 0x0000000f13137210 */ /* 0x000fe20007ffe1ff */
[----:B------:R-:W-:Y:S01]  /*21dd0*/  FMUL.FTZ R93, R14, R93 ;  /* 0x0000005d0e5d7220 */ /* 0x000fe20000410000 */
[----:B------:R-:W-:Y:S01]  /*21de0*/  LOP3.LUT R20, R20, 0x1c0, RZ, 0xc0, !PT ;  /* 0x000001c014147812 */ /* 0x000fe200078ec0ff */
[----:B------:R-:W-:Y:S01]  /*21df0*/  FMUL.FTZ R88, R14, R88 ;  /* 0x000000580e587220 */ /* 0x000fe20000410000 */
[----:B------:R-:W-:Y:S01]  /*21e00*/  LOP3.LUT R21, R18, 0x1, RZ, 0xc0, !PT ;  /* 0x0000000112157812 */ /* 0x000fe200078ec0ff */
[C---:B------:R-:W-:Y:S01]  /*21e10*/  FMUL.FTZ R89, R14.reuse, R89 ;  /* 0x000000590e597220 */ /* 0x040fe20000410000 */
[----:B------:R-:W-:Y:S01]  /*21e20*/  LEA R19, R17, R19, 0x9 ;  /* 0x0000001311137211 */ /* 0x000fe200078e48ff */
[----:B------:R-:W-:Y:S01]  /*21e30*/  FMUL.FTZ R84, R14, R84 ;  /* 0x000000540e547220 */ /* 0x000fe20000410000 */
[----:B------:R-:W-:Y:S01]  /*21e40*/  LEA.HI R20, R20, R20, RZ, 0x1d ;  /* 0x0000001414147211 */ /* 0x000fe200078fe8ff */
[C---:B------:R-:W-:Y:S01]  /*21e50*/  FMUL.FTZ R85, R14.reuse, R85 ;  /* 0x000000550e557220 */ /* 0x040fe20000410000 */
[----:B------:R-:W-:Y:S01]  /*21e60*/  ISETP.NE.U32.AND P0, PT, R21, 0x1, PT ;  /* 0x000000011500780c */ /* 0x000fe20003f05070 */
[C---:B------:R-:W-:Y:S01]  /*21e70*/  FMUL.FTZ R80, R14.reuse, R80 ;  /* 0x000000500e507220 */ /* 0x040fe20000410000 */
[----:B------:R-:W-:Y:S01]  /*21e80*/  LEA R19, R19, R20, 0x1 ;  /* 0x0000001413137211 */ /* 0x000fe200078e08ff */
        /* <DEDUP_REMOVED lines=9> */
[C---:B--2---:R-:W-:Y:S01]  /*21f20*/  FMUL.FTZ R131, R13.reuse, R131 ;  /* 0x000000830d837220 */ /* 0x044fe20000410000 */
        /* <DEDUP_REMOVED lines=69> */
[----:B------:R4:W-:Y:S04]  /*22380*/  STS.64 [R22+0x4000], R76 ;  /* 0x0040004c16007388 */ /* 0x0009e80000000a00 */
[----:B------:R4:W-:Y:S04]  /*22390*/  STS.64 [R22+0x4800], R78 ;  /* 0x0048004e16007388 */ /* 0x0009e80000000a00 */
[----:B------:R-:W-:Y:S04]  /*223a0*/  STS.64 [R23+0x4000], R72 ;  /* 0x0040004817007388 */ /* 0x000fe80000000a00 */
[----:B------:R-:W-:Y:S04]  /*223b0*/  STS.64 [R23+0x4800], R74 ;  /* 0x0048004a17007388 */ /* 0x000fe80000000a00 */
[----:B------:R-:W-:Y:S04]  /*223c0*/  STS.64 [R13+0x4000], R68 ;  /* 0x004000440d007388 */ /* 0x000fe80000000a00 */
[----:B------:R4:W-:Y:S04]  /*223d0*/  STS.64 [R13+0x4800], R70 ;  /* 0x004800460d007388 */ /* 0x0009e80000000a00 */
[----:B-1----:R-:W4:Y:S04]  /*223e0*/  LD.E.64 R18, desc[UR10][R8.64+0xb0] ;  /* 0x0000b00a08127980 */ /* 0x002f28000c101b00 */
[----:B--2---:R-:W2:Y:S01]  /*223f0*/  LD.E R14, desc[UR12][R8.64+0x60] ;  /* 0x0000600c080e7980 */ /* 0x004ea2000c101900 */
[----:B---3--:R-:W-:-:S03]  /*22400*/  SHF.L.U32 R21, R3, 0x6, RZ ;  /* 0x0000000603157819 */ /* 0x008fc600000006ff */
[----:B----4-:R-:W5:Y:S04]  /*22410*/  LD.E.64 R76, desc[UR10][R8.64+0x78] ;  /* 0x0000780a084c7980 */ /* 0x010f68000c101b00 */
[----:B------:R-:W5:Y:S04]  /*22420*/  LD.E.64 R78, desc[UR10][R8.64+0xa8] ;  /* 0x0000a80a084e7980 */ /* 0x000f68000c101b00 */
[----:B------:R1:W3:Y:S01]  /*22430*/  LD.E R13, desc[UR10][R8.64+0xcc] ;  /* 0x0000cc0a080d7980 */ /* 0x0002e2000c101900 */
[----:B------:R4:W1:Y:S01]  /*22440*/  @P6 MUFU.LG2 R23, R12 ;  /* 0x0000000c00176308 */ /* 0x0008620000000c00 */
[----:B------:R-:W-:-:S02]  /*22450*/  LOP3.LUT R21, R21, 0x1c0, RZ, 0xc0, !PT ;  /* 0x000001c015157812 */ /* 0x000fc400078ec0ff */
[----:B------:R-:W-:Y:S02]  /*22460*/  SHF.L.U32 R72, R241, 0x6, RZ ;  /* 0x00000006f1487819 */ /* 0x000fe400000006ff */
[----:B----4-:R-:W-:-:S04]  /*22470*/  LEA.HI R12, R5, R5, RZ, 0x1 ;  /* 0x00000005050c7211 */ /* 0x010fc800078f08ff */
[----:B------:R-:W-:Y:S01]  /*22480*/  SHF.L.U32 R22, R12, 0x2, RZ ;  /* 0x000000020c167819 */ /* 0x000fe200000006ff */
[----:B-1----:R-:W-:Y:S01]  /*22490*/  IMAD R8, R241, -0x40, R242 ;  /* 0xffffffc0f1087824 */ /* 0x002fe200078e02f2 */
[----:B------:R-:W-:Y:S02]  /*224a0*/  IADD3 R9, R3, 0x10, RZ ;  /* 0x0000001003097810 */ /* 0x000fe40007ffe0ff */
[----:B------:R-:W-:Y:S01]  /*224b0*/  LOP3.LUT R22, R21, 0x38, R22, 0xf8, !PT ;  /* 0x0000003815167812 */ /* 0x000fe200078ef816 */
[----:B------:R-:W-:Y:S01]  /*224c0*/  @P6 FMUL.FTZ R23, R23, 0.69314718246459960938 ;  /* 0x3f31721817176820 */ /* 0x000fe20000410000 */
[----:B------:R-:W-:Y:S01]  /*224d0*/  SHF.R.U32.HI R21, RZ, 0x3, R21 ;  /* 0x00000003ff157819 */ /* 0x000fe20000011615 */
[----:B------:R-:W1:Y:S01]  /*224e0*/  @P3 MUFU.LG2 R7, R7 ;  /* 0x0000000700073308 */ /* 0x000e620000000c00 */
[----:B------:R-:W-:Y:S02]  /*224f0*/  ISETP.GE.AND P5, PT, R9, R8, PT ;  /* 0x000000080900720c */ /* 0x000fe40003fa6270 */
[----:B------:R-:W-:Y:S01]  /*22500*/  MOV R9, 0xff800000 ;  /* 0xff80000000097802 */ /* 0x000fe20000000f00 */
[----:B------:R-:W-:Y:S01]  /*22510*/  @P6 FFMA.FTZ R9, R6, R2, R23 ;  /* 0x0000000206096223 */ /* 0x000fe20000010017 */
[----:B------:R-:W-:-:S02]  /*22520*/  LOP3.LUT R21, R22, R21, RZ, 0x3c, !PT ;  /* 0x0000001516157212 */ /* 0x000fc400078e3cff */
[----:B------:R-:W-:Y:S02]  /*22530*/  SHF.L.U32 R22, R5, 0x2, RZ ;  /* 0x0000000205167819 */ /* 0x000fe400000006ff */
[----:B------:R-:W-:Y:S02]  /*22540*/  SHF.R.S32.HI R2, RZ, 0x1f, R17 ;  /* 0x0000001fff027819 */ /* 0x000fe40000011411 */
[----:B------:R-:W-:Y:S02]  /*22550*/  LOP3.LUT R12, R12, 0xffffffe, RZ, 0xc0, !PT ;  /* 0x0ffffffe0c0c7812 */ /* 0x000fe400078ec0ff */
[----:B------:R-:W-:Y:S02]  /*22560*/  IADD3 R20, R3, 0x8, RZ ;  /* 0x0000000803147810 */ /* 0x000fe40007ffe0ff */
[----:B------:R-:W-:Y:S02]  /*22570*/  SHF.R.S32.HI R23, RZ, 0x1f, R22 ;  /* 0x0000001fff177819 */ /* 0x000fe40000011416 */
[----:B------:R-:W-:-:S02]  /*22580*/  LEA.HI R2, R2, R17, RZ, 0x2 ;  /* 0x0000001102027211 */ /* 0x000fc400078f10ff */
[----:B------:R-:W-:Y:S02]  /*22590*/  IADD3 R12, R5, -R12, RZ ;  /* 0x8000000c050c7210 */ /* 0x000fe40007ffe0ff */
[-C--:B------:R-:W-:Y:S01]  /*225a0*/  ISETP.GE.AND P0, PT, R20, R8.reuse, PT ;  /* 0x000000081400720c */ /* 0x080fe20003f06270 */
[C---:B------:R-:W-:Y:S01]  /*225b0*/  IMAD.WIDE R22, R3.reuse, 0x80, R22 ;  /* 0x0000008003167825 */ /* 0x040fe200078e0216 */
[----:B------:R-:W-:Y:S02]  /*225c0*/  IADD3 R20, R3, 0x18, RZ ;  /* 0x0000001803147810 */ /* 0x000fe40007ffe0ff */
[----:B------:R-:W-:Y:S02]  /*225d0*/  LOP3.LUT R16, R16, 0xffffffe0, RZ, 0xc0, !PT ;  /* 0xffffffe010107812 */ /* 0x000fe400078ec0ff */
[----:B------:R-:W-:Y:S02]  /*225e0*/  LOP3.LUT R2, R2, 0xffffffc, RZ, 0xc0, !PT ;  /* 0x0ffffffc02027812 */ /* 0x000fe400078ec0ff */
[----:B------:R-:W-:Y:S01]  /*225f0*/  LEA R12, R12, R21, 0x2 ;  /* 0x000000150c0c7211 */ /* 0x000fe200078e10ff */
[----:B-1----:R-:W-:Y:S01]  /*22600*/  @P3 FMUL.FTZ R7, R7, 0.69314718246459960938 ;  /* 0x3f31721807073820 */ /* 0x002fe20000410000 */
[----:B------:R-:W-:Y:S01]  /*22610*/  BAR.SYNC.DEFER_BLOCKING 0x0 ;  /* 0x0000000000007b1d */ /* 0x000fe20000010000 */
[----:B------:R-:W-:-:S02]  /*22620*/  ISETP.GE.AND P4, PT, R20, R8, PT ;  /* 0x000000081400720c */ /* 0x000fc40003f86270 */
[----:B------:R-:W-:Y:S02]  /*22630*/  IADD3 R20, -R16, R15, RZ ;  /* 0x0000000f10147210 */ /* 0x000fe40007ffe1ff */
[----:B------:R-:W-:Y:S02]  /*22640*/  IADD3 R74, R17, -R2, RZ ;  /* 0x80000002114a7210 */ /* 0x000fe40007ffe0ff */
[----:B------:R-:W-:Y:S02]  /*22650*/  LEA R75, R12, UR4, 0x2 ;  /* 0x000000040c4b7c11 */ /* 0x000fe4000f8e10ff */
[----:B------:R-:W-:Y:S01]  /*22660*/  MOV R73, 0xff800000 ;  /* 0xff80000000497802 */ /* 0x000fe20000000f00 */
[----:B------:R-:W-:Y:S01]  /*22670*/  @P3 FFMA.FTZ R73, R6, R0, R7 ;  /* 0x0000000006493223 */ /* 0x000fe20000010007 */
[----:B------:R-:W-:Y:S02]  /*22680*/  LOP3.LUT P2, RZ, R20, 0x3, RZ, 0xc0, !PT ;  /* 0x0000000314ff7812 */ /* 0x000fe4000784c0ff */
[----:B------:R-:W-:Y:S01]  /*22690*/  LEA R74, R74, R4, 0x4 ;  /* 0x000000044a4a7211 */ /* 0x000fe200078e20ff */
[----:B------:R1:W4:Y:S04]  /*226a0*/  LDS.128 R68, [R75] ;  /* 0x000000004b447984 */ /* 0x0003280000000c00 */
        /* <DEDUP_REMOVED lines=13> */
[----:B--2---:R-:W-:-:S04]  /*22780*/  IMAD R14, R18, R14, R243 ;  /* 0x0000000e120e7224 */ /* 0x004fc800078e02f3 */
[----:B------:R-:W-:Y:S02]  /*22790*/  IMAD R72, R19, R14, R72 ;  /* 0x0000000e13487224 */ /* 0x000fe400078e0248 */
[----:B------:R2:W1:Y:S02]  /*227a0*/  LDS.128 R16, [R75+0x800] ;  /* 0x000800004b107984 */ /* 0x0004640000000c00 */
[----:B---3--:R-:W-:Y:S02]  /*227b0*/  IMAD R5, R72, R13, RZ ;  /* 0x0000000d48057224 */ /* 0x008fe400078e02ff */
[----:B------:R2:W3:Y:S03]  /*227c0*/  LDS.128 R12, [R75+0x4800] ;  /* 0x004800004b0c7984 */ /* 0x0004e60000000c00 */
[----:B------:R-:W-:-:S04]  /*227d0*/  IADD3 R2, P1, R22, R5, RZ ;  /* 0x0000000516027210 */ /* 0x000fc80007f3e0ff */
[----:B------:R-:W-:Y:S02]  /*227e0*/  LEA.HI.X.SX32 R0, R5, R23, 0x1, P1 ;  /* 0x0000001705007211 */ /* 0x000fe400008f0eff */
[----:B------:R2:W1:Y:S04]  /*227f0*/  LDS.128 R20, [R75+0x7000] ;  /* 0x007000004b147984 */ /* 0x0004680000000c00 */
[----:B------:R2:W1:Y:S01]  /*22800*/  LDS.128 R4, [R75+0x7800] ;  /* 0x007800004b047984 */ /* 0x0004620000000c00 */
[----:B----4-:R-:W-:Y:S05]  /*22810*/  @P2 BRA `(.L_x_4175) ;  /* 0x00000000003c2947 */ /* 0x010fea0003800000 */
[----:B------:R-:W-:Y:S02]  /*22820*/  IMAD R241, R241, -0x40, R242 ;  /* 0xffffffc0f1f17824 */ /* 0x000fe400078e02f2 */
[----:B-12---:R-:W-:-:S03]  /*22830*/  VIADD R75, R74, 0x8 ;  /* 0x000000084a4b7836 */ /* 0x006fc60000000000 */
        /* <DEDUP_REMOVED lines=13> */
.L_x_4175:
[----:B------:R-:W-:Y:S05]  /*22910*/  BSYNC B0 ;  /* 0x0000000000007941 */ /* 0x000fea0003800000 */
.L_x_4174:
[----:B----45:R-:W-:Y:S01]  /*22920*/  LEA R74, P1, R2, R76, 0x2 ;  /* 0x0000004c024a7211 */ /* 0x030fe200078210ff */
[C---:B------:R-:W-:Y:S01]  /*22930*/  VIADD R73, R3.reuse, 0x20 ;  /* 0x0000002003497836 */ /* 0x040fe20000000000 */
[C---:B------:R-:W-:Y:S01]  /*22940*/  @!P0 R2UR UR10, R10.reuse ;  /* 0x000000000a0a82ca */ /* 0x040fe200000e0000 */
[----:B------:R-:W-:Y:S01]  /*22950*/  VIADD R72, R3, 0x28 ;  /* 0x0000002803487836 */ /* 0x000fe20000000000 */
[----:B------:R-:W-:Y:S01]  /*22960*/  @!P0 R2UR UR11, R11 ;  /* 0x000000000b0b82ca */ /* 0x000fe200000e0000 */
[----:B------:R-:W-:Y:S01]  /*22970*/  VIADD R9, R3, 0x30 ;  /* 0x0000003003097836 */ /* 0x000fe20000000000 */
[----:B------:R-:W-:Y:S02]  /*22980*/  @!P0 R2UR UR4, R10 ;  /* 0x000000000a0482ca */ /* 0x000fe400000e0000 */
[----:B------:R-:W-:Y:S02]  /*22990*/  @!P0 R2UR UR5, R11 ;  /* 0x000000000b0582ca */ /* 0x000fe400000e0000 */
[----:B-12---:R-:W-:Y:S01]  /*229a0*/  LEA.HI.X R75, R2, R77, R0, 0x2, P1 ;  /* 0x0000004d024b7211 */ /* 0x006fe200008f1400 */
[----:B------:R-:W-:Y:S01]  /*229b0*/  IMAD.MOV.U32 R2, RZ, RZ, R240 ;  /* 0x000000ffff027224 */ /* 0x000fe200078e00f0 */
[CC--:B------:R-:W-:Y:S01]  /*229c0*/  ISETP.GE.AND P6, PT, R3.reuse, R8.reuse, PT ;  /* 0x000000080300720c */ /* 0x0c0fe20003fc6270 */
[----:B------:R-:W-:Y:S01]  /*229d0*/  VIADD R3, R3, 0x38 ;  /* 0x0000003803037836 */ /* 0x000fe20000000000 */
[----:B------:R-:W-:-:S02]  /*229e0*/  ISETP.GE.AND P3, PT, R73, R8, PT ;  /* 0x000000084900720c */ /* 0x000fc40003f66270 */
[-C--:B------:R-:W-:Y:S01]  /*229f0*/  ISETP.GE.AND P2, PT, R72, R8.reuse, PT ;  /* 0x000000084800720c */ /* 0x080fe20003f46270 */
[----:B------:R-:W-:Y:S01]  /*22a00*/  @!P0 ST.E.128 desc[UR10][R74.64+0x1000], R16 ;  /* 0x001000104a008985 */ /* 0x000fe2000c101d0a */
[----:B------:R-:W-:Y:S02]  /*22a10*/  ISETP.GE.AND P1, PT, R9, R8, PT ;  /* 0x000000080900720c */ /* 0x000fe40003f26270 */
[C---:B------:R-:W-:Y:S01]  /*22a20*/  @!P5 R2UR UR26, R10.reuse ;  /* 0x000000000a1ad2ca */ /* 0x040fe200000e0000 */
[----:B---3--:R-:W-:Y:S01]  /*22a30*/  @!P0 ST.E.128 desc[UR4][R74.64+0x1100], R12 ;  /* 0x0011000c4a008985 */ /* 0x008fe2000c101d04 */
[----:B------:R-:W-:Y:S02]  /*22a40*/  @!P5 R2UR UR27, R11 ;  /* 0x000000000b1bd2ca */ /* 0x000fe400000e0000 */
[C---:B------:R-:W-:Y:S02]  /*22a50*/  @!P5 R2UR UR24, R10.reuse ;  /* 0x000000000a18d2ca */ /* 0x040fe400000e0000 */
[----:B------:R-:W-:-:S02]  /*22a60*/  @!P6 R2UR UR28, R10 ;  /* 0x000000000a1ce2ca */ /* 0x000fc400000e0000 */
[C---:B------:R-:W-:Y:S02]  /*22a70*/  @!P6 R2UR UR29, R11.reuse ;  /* 0x000000000b1de2ca */ /* 0x040fe400000e0000 */
[C---:B------:R-:W-:Y:S02]  /*22a80*/  @!P5 R2UR UR25, R11.reuse ;  /* 0x000000000b19d2ca */ /* 0x040fe400000e0000 */
[C---:B------:R-:W-:Y:S02]  /*22a90*/  @!P4 R2UR UR22, R10.reuse ;  /* 0x000000000a16c2ca */ /* 0x040fe400000e0000 */
[C---:B------:R-:W-:Y:S01]  /*22aa0*/  @!P4 R2UR UR23, R11.reuse ;  /* 0x000000000b17c2ca */ /* 0x040fe200000e0000 */
[----:B------:R-:W-:Y:S01]  /*22ab0*/  @!P5 ST.E.128 desc[UR26][R74.64+0x2000], R64 ;  /* 0x002000404a00d985 */ /* 0x000fe2000c101d1a */
[----:B------:R-:W-:Y:S02]  /*22ac0*/  @!P4 R2UR UR20, R10 ;  /* 0x000000000a14c2ca */ /* 0x000fe400000e0000 */
        /* <DEDUP_REMOVED lines=26> */
[----:B------:R-:W-:Y:S01]  /*22c70*/  IMAD.MOV.U32 R3, RZ, RZ, 0x0 ;  /* 0x00000000ff037424 */ /* 0x000fe200078e00ff */
[----:B------:R-:W-:Y:S04]  /*22c80*/  @!P1 ST.E.128 desc[UR10][R74.64+0x6000], R48 ;  /* 0x006000304a009985 */ /* 0x000fe8000c101d0a */
[----:B------:R-:W-:Y:S04]  /*22c90*/  @!P1 ST.E.128 desc[UR4][R74.64+0x6100], R20 ;  /* 0x006100144a009985 */ /* 0x000fe8000c101d04 */
[----:B------:R-:W-:Y:S04]  /*22ca0*/  @!P6 ST.E.64 desc[UR32][R74.64], R68 ;  /* 0x000000444a00e985 */ /* 0x000fe8000c101b20 */
[----:B------:R1:W-:Y:S02]  /*22cb0*/  @!P6 ST.E.64 desc[UR30][R74.64+0x8], R70 ;  /* 0x000008464a00e985 */ /* 0x0003e4000c101b1e */
[----:B-1----:R-:W-:Y:S05]  /*22cc0*/  @P0 RET.REL.NODEC R2 `(_ZN5flash24flash_fwd_splitkv_kernelI23Flash_fwd_kernel_traitsILi128ELi64ELi128ELi4ELb0ELb0EN7cutlass10bfloat16_tE19Flash_kernel_traitsILi128ELi64ELi128ELi4ES3_EELb1ELb0ELb0ELb0ELb1ELb1ELb1ELb1EEEvNS_16Flash_fwd_paramsE) ;  /* 0xfffffdd002cc0950 */ /* 0x002fea0003c3ffff */
[C---:B------:R-:W-:Y:S01]  /*22cd0*/  R2UR UR10, R10.reuse ;  /* 0x000000000a0a72ca */ /* 0x040fe200000e0000 */
[----:B------:R-:W-:Y:S01]  /*22ce0*/  IMAD.MOV.U32 R241, RZ, RZ, 0x0 ;  /* 0x00000000fff17424 */ /* 0x000fe200078e00ff */
[C---:B------:R-:W-:Y:S02]  /*22cf0*/  R2UR UR11, R11.reuse ;  /* 0x000000000b0b72ca */ /* 0x040fe400000e0000 */
[----:B------:R-:W-:Y:S02]  /*22d00*/  R2UR UR4, R10 ;  /* 0x000000000a0472ca */ /* 0x000fe400000e0000 */
[----:B------:R-:W-:-:S09]  /*22d10*/  R2UR UR5, R11 ;  /* 0x000000000b0572ca */ /* 0x000fd200000e0000 */
[----:B------:R-:W-:Y:S04]  /*22d20*/  ST.E.128 desc[UR10][R74.64+0x7000], R44 ;  /* 0x0070002c4a007985 */ /* 0x000fe8000c101d0a */
[----:B------:R1:W-:Y:S02]  /*22d30*/  ST.E.128 desc[UR4][R74.64+0x7100], R4 ;  /* 0x007100044a007985 */ /* 0x0003e4000c101d04 */
[----:B-1----:R-:W-:Y:S05]  /*22d40*/  RET.REL.NODEC R240 `(_ZN5flash24flash_fwd_splitkv_kernelI23Flash_fwd_kernel_traitsILi128ELi64ELi128ELi4ELb0ELb0EN7cutlass10bfloat16_tE19Flash_kernel_traitsILi128ELi64ELi128ELi4ES3_EELb1ELb0ELb0ELb0ELb1ELb1ELb1ELb1EEEvNS_16Flash_fwd_paramsE) ;  /* 0xfffffdd0f0ac7950 */ /* 0x002fea0003c3ffff */
.L_x_4173:
[----:B------:R-:W-:Y:S01]  /*22d50*/  MOV R7, 0x1f ;  /* 0x0000001f00077802 */ /* 0x000fe20000000f00 */
[----:B------:R-:W-:Y:S01]  /*22d60*/  IMAD.MOV.U32 R12, RZ, RZ, 0x2 ;  /* 0x00000002ff0c7424 */ /* 0x000fe200078e00ff */
[----:B-----5:R-:W-:Y:S01]  /*22d70*/  MOV R14, R18 ;  /* 0x00000012000e7202 */ /* 0x020fe20000000f00 */
[----:B------:R-:W-:-:S07]  /*22d80*/  IMAD.MOV.U32 R13, RZ, RZ, -0x1 ;  /* 0xffffffffff0d7424 */ /* 0x000fce00078e00ff */
[----:B--2---:R-:W-:Y:S05]  /*22d90*/  WARPSYNC.COLLECTIVE R13, `(.L_x_4176) ;  /* 0x000000000d087348 */ /* 0x004fea0003c00000 */
[----:B------:R1:W3:Y:S02]  /*22da0*/  SHFL.BFLY P0, R7, R14, R12, R7 ;  /* 0x0c00000c0e077389 */ /* 0x0002e40000000007 */
[----:B-123--:R-:W-:Y:S01]  /*22db0*/  ENDCOLLECTIVE ;  /* 0x000000000000791b */ /* 0x00efe20003800000 */
.L_x_4176:
        /* <DEDUP_REMOVED lines=8> */
.L_x_4177:
[----:B------:R-:W-:Y:S01]  /*22e40*/  MOV R15, R7 ;  /* 0x00000007000f7202 */ /* 0x000fe20000000f00 */
[----:B------:R-:W-:Y:S01]  /*22e50*/  IMAD.MOV.U32 R14, RZ, RZ, R17 ;  /* 0x000000ffff0e7224 */ /* 0x000fe200078e0011 */
[----:B------:R-:W-:Y:S02]  /*22e60*/  MOV R7, 0x1f ;  /* 0x0000001f00077802 */ /* 0x000fe40000000f00 */
[----:B------:R-:W-:-:S07]  /*22e70*/  MOV R12, 0x2 ;  /* 0x00000002000c7802 */ /* 0x000fce0000000f00 */
[----:B------:R-:W-:Y:S05]  /*22e80*/  WARPSYNC.COLLECTIVE R13, `(.L_x_4178) ;  /* 0x000000000d087348 */ /* 0x000fea0003c00000 */
[----:B------:R1:W2:Y:S02]  /*22e90*/  SHFL.BFLY P0, R7, R14, R12, R7 ;  /* 0x0c00000c0e077389 */ /* 0x0002a40000000007 */
[----:B-12---:R-:W-:Y:S01]  /*22ea0*/  ENDCOLLECTIVE ;  /* 0x000000000000791b */ /* 0x006fe20003800000 */
.L_x_4178:
[----:B------:R-:W-:Y:S01]  /*22eb0*/  IMAD.MOV.U32 R14, RZ, RZ, R7 ;  /* 0x000000ffff0e7224 */ /* 0x000fe200078e0007 */
[----:B------:R-:W-:Y:S02]  /*22ec0*/  MOV R7, 0x1f ;  /* 0x0000001f00077802 */ /* 0x000fe40000000f00 */
[----:B------:R-:W-:Y:S01]  /*22ed0*/  MOV R12, 0x1 ;  /* 0x00000001000c7802 */ /* 0x000fe20000000f00 */
[----:B------:R-:W-:-:S07]  /*22ee0*/  FADD.FTZ R14, R14, R17 ;  /* 0x000000110e0e7221 */ /* 0x000fce0000010000 */
[----:B------:R-:W-:Y:S05]  /*22ef0*/  WARPSYNC.COLLECTIVE R13, `(.L_x_4179) ;  /* 0x000000000d087348 */ /* 0x000fea0003c00000 */
[----:B------:R1:W2:Y:S02]  /*22f00*/  SHFL.BFLY P0, R7, R14, R12, R7 ;  /* 0x0c00000c0e077389 */ /* 0x0002a40000000007 */
[----:B-12---:R-:W-:Y:S01]  /*22f10*/  ENDCOLLECTIVE ;  /* 0x000000000000791b */ /* 0x006fe20003800000 */
.L_x_4179:
[----:B------:R-:W-:Y:S01]  /*22f20*/  FADD.FTZ R12, R16, R15 ;  /* 0x0000000f100c7221 */ /* 0x000fe20000010000 */
[----:B------:R-:W-:Y:S06]  /*22f30*/  BRA `(.L_x_4180) ;  /* 0xffffffe800e87947 */ /* 0x000fec000383ffff */
.L_x_4181:
        /* <DEDUP_REMOVED lines=12> */
.L_x_8441:


//--------------------- .text._ZN5flash24flash_fwd_splitkv_kernelI23Flash_fwd_kernel_traitsILi128ELi64ELi128ELi4ELb0ELb0EN7cutlass10bfloat16_tE19Flash_kernel_traitsILi128ELi64ELi128ELi4ES3_EELb1ELb0ELb1ELb0ELb0ELb0ELb1ELb1EEEvNS_16Flash_fwd_paramsE --------------------------
	.section	.text._ZN5flash24flash_fwd_splitkv_kernelI23Flash_fwd_kernel_traitsILi128ELi64ELi128ELi4ELb0ELb0EN7cutlass10bfloat16_tE19Flash_kernel_traitsILi128ELi64ELi128ELi4ES3_EELb1ELb0ELb1ELb0ELb0ELb0ELb1ELb1EEEvNS_16Flash_fwd_paramsE,"ax",@progbits
	.align	128
        .global         _ZN5flash24flash_fwd_splitkv_kernelI23Flash_fwd_kernel_traitsILi128ELi64ELi128ELi4ELb0ELb0EN7cutlass10bfloat16_tE19Flash_kernel_traitsILi128ELi64ELi128ELi4ES3_EELb1ELb0ELb1ELb0ELb0ELb0ELb1ELb1EEEvNS_16Flash_fwd_paramsE
        .type           _ZN5flash24flash_fwd_splitkv_kernelI23Flash_fwd_kernel_traitsILi128ELi64ELi128ELi4ELb0ELb0EN7cutlass10bfloat16_tE19Flash_kernel_traitsILi128ELi64ELi128ELi4ES3_EELb1ELb0ELb1ELb0ELb0ELb0ELb1ELb1EEEvNS_16Flash_fwd_paramsE,@function
        .size           _ZN5flash24flash_fwd_splitkv_kernelI23Flash_fwd_kernel_traitsILi128ELi64ELi128ELi4ELb0ELb0EN7cutlass10bfloat16_tE19Flash_kernel_traitsILi128ELi64ELi128ELi4ES3_EELb1ELb0ELb1ELb0ELb0ELb0ELb1ELb1EEEvNS_16Flash_fwd_paramsE,(.L_x_8442 - _ZN5flash24flash_fwd_splitkv_kernelI23Flash_fwd_kernel_traitsILi128ELi64ELi128ELi4ELb0ELb0EN7cutlass10bfloat16_tE19Flash_kernel_traitsILi128ELi64ELi128ELi4ES3_EELb1ELb0ELb1ELb0ELb0ELb0ELb1ELb1EEEvNS_16Flash_fwd_paramsE)
        .other          _ZN5flash24flash_fwd_splitkv_kernelI23Flash_fwd_kernel_traitsILi128ELi64ELi128ELi4ELb0ELb0EN7cutlass10bfloat16_tE19Flash_kernel_traitsILi128ELi64ELi128ELi4ES3_EELb1ELb0ELb1ELb0ELb0ELb0ELb1ELb1EEEvNS_16Flash_fwd_paramsE,@"STO_CUDA_ENTRY STV_DEFAULT"
_ZN5flash24flash_fwd_splitkv_kernelI23Flash_fwd_kernel_traitsILi128ELi64ELi128ELi4ELb0ELb0EN7cutlass10bfloat16_tE19Flash_kernel_traitsILi128ELi64ELi128ELi4ES3_EELb1ELb0ELb1ELb0ELb0ELb0ELb1ELb1EEEvNS_16Flash_fwd_paramsE:
.text._ZN5flash24flash_fwd_splitkv_kernelI23Flash_fwd_kernel_traitsILi128ELi64ELi128ELi4ELb0ELb0EN7cutlass10bfloat16_tE19Flash_kernel_traitsILi128ELi64ELi128ELi4ES3_EELb1ELb0ELb1ELb0ELb0ELb0ELb1ELb1EEEvNS_16Flash_fwd_paramsE:
        /* <DEDUP_REMOVED lines=14> */
[----:B------:R-:W-:-:S03]  /*00e0*/  MOV R4, RZ ;  /* 0x000000ff00047202 */ /* 0x000fc60000000f00 */
[----:B------:R-:W-:-:S04]  /*00f0*/  IMAD R7, R0, R3, RZ ;  /* 0x0000000300077224 */ /* 0x000fc800078e02ff */
[----:B------:R-:W-:Y:S02]  /*0100*/  IMAD.HI.U32 R7, R5, R7, R4 ;  /* 0x0000000705077227 */ /* 0x000fe400078e0004 */
[----:B------:R-:W1:Y:S04]  /*0110*/  LDC R4, c[0x0][0x10] ;  /* 0x00000400ff047b82 */ /* 0x000e680000000800 */
        /* <DEDUP_REMOVED lines=11> */
[----:B------:R-:W-:Y:S05]  /*01d0*/  CALL.REL.NOINC `($_ZN5flash24flash_fwd_splitkv_kernelI23Flash_fwd_kernel_traitsILi128ELi64ELi128ELi4ELb0ELb0EN7cutlass10bfloat16_tE19Flash_kernel_traitsILi128ELi64ELi128ELi4ES3_EELb1ELb0ELb1ELb0ELb0ELb0ELb1ELb1EEEvNS_16Flash_fwd_paramsE$_ZN5flash30compute_attn_1rowblock_splitkvI23Flash_fwd_kernel_traitsILi128ELi64ELi128ELi4ELb0ELb0EN7cutlass10bfloat16_tE19Flash_kernel_traitsILi128ELi64ELi128ELi4ES3_EELb1ELb0ELb1ELb0ELb0ELb0ELb1ELb1ENS_16Flash_fwd_paramsEEEvRKT8_iiiii) ;  /* 0x0000000000087944 */ /* 0x000fea0003c00000 */
[----:B------:R-:W-:Y:S05]  /*01e0*/  BSYNC B4 ;  /* 0x0000000000047941 */ /* 0x000fea0003800000 */
.L_x_4182:
[----:B------:R-:W-:Y:S05]  /*01f0*/  EXIT ;  /* 0x000000000000794d */ /* 0x000fea0003800000 */
        .type           $_ZN5flash24flash_fwd_splitkv_kernelI23Flash_fwd_kernel_traitsILi128ELi64ELi128ELi4ELb0ELb0EN7cutlass10bfloat16_tE19Flash_kernel_traitsILi128ELi64ELi128ELi4ES3_EELb1ELb0ELb1ELb0ELb0ELb0ELb1ELb1EEEvNS_16Flash_fwd_paramsE$_ZN5flash30compute_attn_1rowblock_splitkvI23Flash_fwd_kernel_traitsILi128ELi64ELi128ELi4ELb0ELb0EN7cutlass10bfloat16_tE19Flash_kernel_traitsILi128ELi64ELi128ELi4ES3_EELb1ELb0ELb1ELb0ELb0ELb0ELb1ELb1ENS_16Flash_fwd_paramsEEEvRKT8_iiiii,@function
        .size           $_ZN5flash24flash_fwd_splitkv_kernelI23Flash_fwd_kernel_traitsILi128ELi64ELi128ELi4ELb0ELb0EN7cutlass10bfloat16_tE19Flash_kernel_traitsILi128ELi64ELi128ELi4ES3_EELb1ELb0ELb1ELb0ELb0ELb0ELb1ELb1EEEvNS_16Flash_fwd_paramsE$_ZN5flash30compute_attn_1rowblock_splitkvI23Flash_fwd_kernel_traitsILi128ELi64ELi128ELi4ELb0ELb0EN7cutlass10bfloat16_tE19Flash_kernel_traitsILi128ELi64ELi128ELi4ES3_EELb1ELb0ELb1ELb0ELb0ELb0ELb1ELb1ENS_16Flash_fwd_paramsEEEvRKT8_iiiii,(.L_x_8442 - $_ZN5flash24flash_fwd_splitkv_kernelI23Flash_fwd_kernel_traitsILi128ELi64ELi128ELi4ELb0ELb0EN7cutlass10bfloat16_tE19Flash_kernel_traitsILi128ELi64ELi128ELi4ES3_EELb1ELb0ELb1ELb0ELb0ELb0ELb1ELb1EEEvNS_16Flash_fwd_paramsE$_ZN5flash30compute_attn_1rowblock_splitkvI23Flash_fwd_kernel_traitsILi128ELi64ELi128ELi4ELb0ELb0EN7cutlass10bfloat16_tE19Flash_kernel_traitsILi128ELi64ELi128ELi4ES3_EELb1ELb0ELb1ELb0ELb0ELb0ELb1ELb1ENS_16Flash_fwd_paramsEEEvRKT8_iiiii)
$_ZN5flash24flash_fwd_splitkv_kernelI23Flash_fwd_kernel_traitsILi128ELi64ELi128ELi4ELb0ELb0EN7cutlass10bfloat16_tE19Flash_kernel_traitsILi128ELi64ELi128ELi4ES3_EELb1ELb0ELb1ELb0ELb0ELb0ELb1ELb1EEEvNS_16Flash_fwd_paramsE$_ZN5flash30compute_attn_1rowblock_splitkvI23Flash_fwd_kernel_traitsILi128ELi64ELi128ELi4ELb0ELb0EN7cutlass10bfloat16_tE19Flash_kernel_traitsILi128ELi64ELi128ELi4ES3_EELb1ELb0ELb1ELb0ELb0ELb0ELb1ELb1ENS_16Flash_fwd_paramsEEEvRKT8_iiiii:
        /* <DEDUP_REMOVED lines=27> */
.L_x_4184:
[----:B------:R-:W-:Y:S05]  /*03b0*/  BSYNC B0 ;  /* 0x0000000000007941 */ /* 0x000fea0003800000 */
.L_x_4183:
        /* <DEDUP_REMOVED lines=8> */
.L_x_4186:
[----:B------:R3:W5:Y:S02]  /*0440*/  LD.E R78, desc[UR6][R10.64+0xb8] ;  /* 0x0000b8060a4e7980 */ /* 0x000764000c101900 */
.L_x_4187:
[----:B------:R-:W-:Y:S05]  /*0450*/  BSYNC B0 ;  /* 0x0000000000007941 */ /* 0x000fea0003800000 */
.L_x_4185:
[----:B------:R-:W2:Y:S01]  /*0460*/  LD.E.64 R2, desc[UR6][R10.64+0xf8] ;  /* 0x0000f8060a027980 */ /* 0x000ea2000c101b00 */
        /* <DEDUP_REMOVED lines=9> */
.L_x_4189:
[----:B------:R-:W2:Y:S01]  /*0500*/  LD.E.64 R2, desc[UR6][R10.64+0x108] ;  /* 0x000108060a027980 */ /* 0x000ea2000c101b00 */
[----:B------:R-:W-:Y:S01]  /*0510*/  BSSY B0, `(.L_x_4191) ;  /* 0x0000006000007945 */ /* 0x000fe20003800000 */
[----:B------:R-:W-:Y:S01]  /*0520*/  IMAD.MOV.U32 R57, RZ, RZ, RZ ;  /* 0x000000ffff397224 */ /* 0x000fe200078e00ff */
[----:B--2---:R-:W-:-:S04]  /*0530*/  ISETP.NE.U32.AND P0, PT, R2, RZ, PT ;  /* 0x000000ff0200720c */ /* 0x004fc80003f05070 */
[----:B------:R-:W-:-:S13]  /*0540*/  ISETP.NE.AND.EX P0, PT, R3, RZ, PT, P0 ;  /* 0x000000ff0300720c */ /* 0x000fda0003f05300 */
[----:B------:R-:W-:Y:S05]  /*0550*/  @!P0 BRA `(.L_x_4192) ;  /* 0x0000000000048947 */ /* 0x000fea0003800000 */
[----:B------:R2:W5:Y:S02]  /*0560*/  LD.E R57, desc[UR6][R10.64+0xbc] ;  /* 0x0000bc060a397980 */ /* 0x000564000c101900 */
.L_x_4192:
[----:B------:R-:W-:Y:S05]  /*0570*/  BSYNC B0 ;  /* 0x0000000000007941 */ /* 0x000fea0003800000 */
.L_x_4191:
[----:B-----5:R-:W-:Y:S02]  /*0580*/  IADD3 R57, R78, R57, RZ ;  /* 0x000000394e397210 */ /* 0x020fe40007ffe0ff */
.L_x_4190:
[----:B------:R-:W-:Y:S05]  /*0590*/  BSYNC B1 ;  /* 0x0000000000017941 */ /* 0x000fea0003800000 */
.L_x_4188:
[----:B------:R-:W-:Y:S01]  /*05a0*/  IMAD.SHL.U32 R71, R237, 0x40, RZ ;  /* 0x00000040ed477824 */ /* 0x000fe200078e00ff */
[----:B------:R-:W-:Y:S01]  /*05b0*/  MOV R2, R238 ;  /* 0x000000ee00027202 */ /* 0x000fe20000000f00 */
[----:B------:R-:W-:-:S03]  /*05c0*/  IMAD.MOV.U32 R3, RZ, RZ, 0x0 ;  /* 0x00000000ff037424 */ /* 0x000fc600078e00ff */
[----:B------:R-:W-:-:S13]  /*05d0*/  ISETP.GT.AND P0, PT, R240, R71, PT ;  /* 0x00000047f000720c */ /* 0x000fda0003f04270 */
[----:B-1234-:R-:W-:Y:S05]  /*05e0*/  @!P0 RET.REL.NODEC R2 `(_ZN5flash24flash_fwd_splitkv_kernelI23Flash_fwd_kernel_traitsILi128ELi64ELi128ELi4ELb0ELb0EN7cutlass10bfloat16_tE19Flash_kernel_traitsILi128ELi64ELi128ELi4ES3_EELb1ELb0ELb1ELb0ELb0ELb0ELb1ELb1EEEvNS_16Flash_fwd_paramsE) ;  /* 0xfffffff802848950 */ /* 0x01efea0003c3ffff */
[----:B------:R-:W2:Y:S04]  /*05f0*/  LD.E R0, desc[UR6][R10.64+0xb8] ;  /* 0x0000b8060a007980 */ /* 0x000ea8000c101900 */
[----:B------:R-:W3:Y:S01]  /*0600*/  LD.E R6, desc[UR6][R10.64+0x188] ;  /* 0x000188060a067980 */ /* 0x000ee2000c101900 */
[----:B------:R-:W-:Y:S01]  /*0610*/  IABS R3, R4 ;  /* 0x0000000400037213 */ /* 0x000fe20000000000 */
[----:B------:R-:W1:Y:S03]  /*0620*/  S2R R59, SR_TID.X ;  /* 0x00000000003b7919 */ /* 0x000e660000002100 */
[----:B------:R-:W4:Y:S08]  /*0630*/  I2F.RP R2, R3 ;  /* 0x0000000300027306 */ /* 0x000f300000209400 */
[----:B----4-:R-:W4:Y:S02]  /*0640*/  MUFU.RCP R8, R2 ;  /* 0x0000000200087308 */ /* 0x010f240000001000 */
[----:B----4-:R-:W-:-:S06]  /*0650*/  VIADD R8, R8, 0xffffffe ;  /* 0x0ffffffe08087836 */ /* 0x010fcc0000000000 */
[----:B------:R4:W5:Y:S02]  /*0660*/  F2I.FTZ.U32.TRUNC.NTZ R9, R8 ;  /* 0x0000000800097305 */ /* 0x000964000021f000 */
[----:B----4-:R-:W-:Y:S02]  /*0670*/  IMAD.MOV.U32 R8, RZ, RZ, RZ ;  /* 0x000000ffff087224 */ /* 0x010fe400078e00ff */
[----:B--2---:R-:W-:-:S05]  /*0680*/  VIADD R0, R0, 0x7f ;  /* 0x0000007f00007836 */ /* 0x004fca0000000000 */
[----:B------:R-:W-:-:S04]  /*0690*/  SHF.R.S32.HI R7, RZ, 0x1f, R0 ;  /* 0x0000001fff077819 */ /* 0x000fc80000011400 */
[----:B------:R-:W-:Y:S01]  /*06a0*/  LEA.HI R7, R7, R0, RZ, 0x7 ;  /* 0x0000000007077211 */ /* 0x000fe200078f38ff */
[----:B-----5:R-:W-:-:S03]  /*06b0*/  IMAD.MOV R0, RZ, RZ, -R9 ;  /* 0x000000ffff007224 */ /* 0x020fc600078e0a09 */
[-C--:B------:R-:W-:Y:S01]  /*06c0*/  LEA.HI.SX32 R7, R7, R4.reuse, 0x19 ;  /* 0x0000000407077211 */ /* 0x080fe200078fcaff */
[----:B------:R-:W-:Y:S01]  /*06d0*/  IMAD R5, R0, R3, RZ ;  /* 0x0000000300057224 */ /* 0x000fe200078e02ff */
[----:B------:R-:W-:-:S03]  /*06e0*/  IABS R0, R4 ;  /* 0x0000000400007213 */ /* 0x000fc60000000000 */
[----:B------:R-:W-:Y:S02]  /*06f0*/  VIADD R7, R7, 0xffffffff ;  /* 0xffffffff07077836 */ /* 0x000fe40000000000 */
[----:B------:R-:W-:-:S03]  /*0700*/  IMAD.HI.U32 R5, R9, R5, R8 ;  /* 0x0000000509057227 */ /* 0x000fc600078e0008 */
[----:B------:R-:W-:Y:S01]  /*0710*/  IABS R2, R7 ;  /* 0x0000000700027213 */ /* 0x000fe20000000000 */
[----:B------:R-:W-:Y:S01]  /*0720*/  IMAD.MOV R0, RZ, RZ, -R0 ;  /* 0x000000ffff007224 */ /* 0x000fe200078e0a00 */
        /* <DEDUP_REMOVED lines=35> */
[----:B------:R-:W-:Y:S02]  /*0960*/  LOP3.LUT R4, R8, 0xfffffff0, RZ, 0xc0, !PT ;  /* 0xfffffff008047812 */ /* 0x000fe400078ec0ff */
[----:B------:R-:W-:-:S03]  /*0970*/  SHF.R.S32.HI R8, RZ, 0x4, R8 ;  /* 0x00000004ff087819 */ /* 0x000fc60000011408 */
[----:B------:R-:W-:-:S04]  /*0980*/  IMAD.IADD R4, R59, 0x1, -R4 ;  /* 0x000000013b047824 */ /* 0x000fc800078e0a04 */
[C---:B------:R-:W-:Y:S01]  /*0990*/  IMAD.SHL.U32 R14, R4.reuse, 0x4, RZ ;  /* 0x00000004040e7824 */ /* 0x040fe200078e00ff */
[----:B------:R-:W-:-:S04]  /*09a0*/  ISETP.NE.AND P6, PT, R4, RZ, PT ;  /* 0x000000ff0400720c */ /* 0x000fc80003fc5270 */
[----:B------:R-:W-:-:S03]  /*09b0*/  SHF.R.S32.HI R15, RZ, 0x1f, R14 ;  /* 0x0000001fff0f7819 */ /* 0x000fc6000001140e */
[----:B-1----:R-:W-:-:S04]  /*09c0*/  IMAD.WIDE R10, R8, 0x80, R14 ;  /* 0x00000080080a7825 */ /* 0x002fc800078e020e */
[----:B--2---:R-:W-:-:S04]  /*09d0*/  IMAD R2, R2, UR8, R239 ;  /* 0x0000000802027c24 */ /* 0x004fc8000f8e02ef */
[----:B---3--:R-:W-:-:S04]  /*09e0*/  IMAD R2, R2, R5, R242 ;  /* 0x0000000502027224 */ /* 0x008fc800078e02f2 */
[--C-:B------:R-:W-:Y:S02]  /*09f0*/  IMAD R3, R3, R2, R71.reuse ;  /* 0x0000000203037224 */ /* 0x100fe400078e0247 */
[----:B------:R-:W-:Y:S02]  /*0a00*/  IMAD.IADD R71, R240, 0x1, -R71 ;  /* 0x00000001f0477824 */ /* 0x000fe400078e0a47 */
[----:B----4-:R-:W-:Y:S02]  /*0a10*/  IMAD R0, R3, R0, RZ ;  /* 0x0000000003007224 */ /* 0x010fe400078e02ff */
[C---:B------:R-:W-:Y:S01]  /*0a20*/  VIADD R2, R8.reuse, 0x8 ;  /* 0x0000000808027836 */ /* 0x040fe20000000000 */
[-C--:B------:R-:W-:Y:S02]  /*0a30*/  ISETP.GE.AND P2, PT, R8, R71.reuse, PT ;  /* 0x000000470800720c */ /* 0x080fe40003f46270 */
[----:B------:R-:W-:Y:S02]  /*0a40*/  IADD3 R5, P0, R0, R10, RZ ;  /* 0x0000000a00057210 */ /* 0x000fe40007f1e0ff */
[----:B------:R-:W-:-:S02]  /*0a50*/  ISETP.GE.AND P5, PT, R2, R71, PT ;  /* 0x000000470200720c */ /* 0x000fc40003fa6270 */
[----:B------:R-:W-:Y:S02]  /*0a60*/  LEA.HI.X.SX32 R0, R0, R11, 0x1, P0 ;  /* 0x0000000b00007211 */ /* 0x000fe400000f0eff */
[----:B------:R-:W-:Y:S02]  /*0a70*/  LEA R4, P1, R5, R6, 0x2 ;  /* 0x0000000605047211 */ /* 0x000fe400078210ff */
[----:B------:R-:W-:Y:S02]  /*0a80*/  SHF.R.S32.HI R11, RZ, 0x1f, R3 ;  /* 0x0000001fff0b7819 */ /* 0x000fe40000011403 */
        /* <DEDUP_REMOVED lines=12> */
[----:B------:R-:W-:-:S12]  /*0b50*/  @P2 BRA `(.L_x_4195) ;  /* 0x0000000000102947 */ /* 0x000fd80003800000 */
[----:B-----5:R-:W-:-:S13]  /*0b60*/  ISETP.GE.AND P2, PT, R14, R9, PT ;  /* 0x000000090e00720c */ /* 0x020fda0003f46270 */
[----:B------:R1:W-:Y:S01]  /*0b70*/  @!P2 ST.E.128 desc[UR6][R4.64], RZ ;  /* 0x000000ff0400a985 */ /* 0x0003e2000c101d06 */
[----:B------:R-:W-:-:S13]  /*0b80*/  ISETP.GE.AND P2, PT, R0, R9, PT ;  /* 0x000000090000720c */ /* 0x000fda0003f46270 */
[----:B------:R1:W-:Y:S02]  /*0b90*/  @!P2 ST.E.128 desc[UR6][R4.64+0x100], RZ ;  /* 0x000100ff0400a985 */ /* 0x0003e4000c101d06 */
.L_x_4195:
[----:B------:R-:W-:Y:S05]  /*0ba0*/  BSYNC B0 ;  /* 0x0000000000007941 */ /* 0x000fea0003800000 */
.L_x_4194:
        /* <DEDUP_REMOVED lines=8> */
.L_x_4197:
[----:B------:R-:W-:Y:S05]  /*0c30*/  BSYNC B0 ;  /* 0x0000000000007941 */ /* 0x000fea0003800000 */
.L_x_4196:
        /* <DEDUP_REMOVED lines=8> */
.L_x_4199:
[----:B------:R-:W-:Y:S05]  /*0cc0*/  BSYNC B0 ;  /* 0x0000000000007941 */ /* 0x000fea0003800000 */
.L_x_4198:
        /* <DEDUP_REMOVED lines=8> */
.L_x_4201:
[----:B------:R-:W-:Y:S05]  /*0d50*/  BSYNC B0 ;  /* 0x0000000000007941 */ /* 0x000fea0003800000 */
.L_x_4200:
[----:B------:R-:W-:Y:S01]  /*0d60*/  BSSY B0, `(.L_x_4202) ;  /* 0x0000007000007945 */ /* 0x000fe20003800000 */
[----:B------:R-:W-:-:S03]  /*0d70*/  ISETP.GE.AND P1, PT, R2, R71, PT ;  /* 0x000000470200720c */ /* 0x000fc60003f26270 */
[----:B------:R-:W-:Y:S10]  /*0d80*/  @P5 BRA `(.L_x_4203) ;  /* 0x0000000000105947 */ /* 0x000ff40003800000 */
[----:B-----5:R-:W-:-:S13]  /*0d90*/  ISETP.GE.AND P5, PT, R14, R9, PT ;  /* 0x000000090e00720c */ /* 0x020fda0003fa6270 */
[----:B------:R1:W-:Y:S01]  /*0da0*/  @!P5 ST.E.128 desc[UR6][R4.64+0x4000], RZ ;  /* 0x004000ff0400d985 */ /* 0x0003e2000c101d06 */
[----:B------:R-:W-:-:S13]  /*0db0*/  ISETP.GE.AND P5, PT, R0, R9, PT ;  /* 0x000000090000720c */ /* 0x000fda0003fa6270 */
[----:B------:R1:W-:Y:S02]  /*0dc0*/  @!P5 ST.E.128 desc[UR6][R4.64+0x4100], RZ ;  /* 0x004100ff0400d985 */ /* 0x0003e4000c101d06 */
.L_x_4203:
[----:B------:R-:W-:Y:S05]  /*0dd0*/  BSYNC B0 ;  /* 0x0000000000007941 */ /* 0x000fea0003800000 */
.L_x_4202:
        /* <DEDUP_REMOVED lines=8> */
.L_x_4205:
[----:B------:R-:W-:Y:S05]  /*0e60*/  BSYNC B0 ;  /* 0x0000000000007941 */ /* 0x000fea0003800000 */
.L_x_4204:
[----:B------:R-:W-:Y:S01]  /*0e70*/  BSSY B0, `(.L_x_4206) ;  /* 0x0000007000007945 */ /* 0x000fe20003800000 */
[----:B------:R-:W-:-:S03]  /*0e80*/  ISETP.GE.AND P0, PT, R8, R71, PT ;  /* 0x000000470800720c */ /* 0x000fc60003f06270 */
[----:B------:R-:W-:Y:S10]  /*0e90*/  @P1 BRA `(.L_x_4207) ;  /* 0x0000000000101947 */ /* 0x000ff40003800000 */
[----:B-----5:R-:W-:-:S13]  /*0ea0*/  ISETP.GE.AND P1, PT, R14, R9, PT ;  /* 0x000000090e00720c */ /* 0x020fda0003f26270 */
[----:B------:R1:W-:Y:S01]  /*0eb0*/  @!P1 ST.E.128 desc[UR6][R4.64+0x6000], RZ ;  /* 0x006000ff04009985 */ /* 0x0003e2000c101d06 */
[----:B------:R-:W-:-:S13]  /*0ec0*/  ISETP.GE.AND P1, PT, R0, R9, PT ;  /* 0x000000090000720c */ /* 0x000fda0003f26270 */
[----:B------:R1:W-:Y:S02]  /*0ed0*/  @!P1 ST.E.128 desc[UR6][R4.64+0x6100], RZ ;  /* 0x006100ff04009985 */ /* 0x0003e4000c101d06 */
.L_x_4207:
[----:B------:R-:W-:Y:S05]  /*0ee0*/  BSYNC B0 ;  /* 0x0000000000007941 */ /* 0x000fea0003800000 */
.L_x_4206:
        /* <DEDUP_REMOVED lines=8> */
.L_x_4209:
[----:B------:R-:W-:Y:S05]  /*0f70*/  BSYNC B0 ;  /* 0x0000000000007941 */ /* 0x000fea0003800000 */
.L_x_4208:
[----:B------:R-:W-:Y:S01]  /*0f80*/  @!P5 ST.E desc[UR6][R6.64], R3 ;  /* 0x000000030600d985 */ /* 0x000fe2000c101906 */
[-C--:B------:R-:W-:Y:S01]  /*0f90*/  ISETP.GE.OR P0, PT, R10, R71.reuse, P6 ;  /* 0x000000470a00720c */ /* 0x080fe20003706670 */
[----:B------:R-:W-:Y:S01]  /*0fa0*/  @!P4 IMAD.MOV.U32 R17, RZ, RZ, -0x800000 ;  /* 0xff800000ff11c424 */ /* 0x000fe200078e00ff */
[-C--:B------:R-:W-:Y:S01]  /*0fb0*/  ISETP.GE.OR P5, PT, R2, R71.reuse, P6 ;  /* 0x000000470200720c */ /* 0x080fe200037a6670 */
[----:B------:R-:W-:Y:S01]  /*0fc0*/  @!P3 IMAD.MOV.U32 R15, RZ, RZ, -0x800000 ;  /* 0xff800000ff0fb424 */ /* 0x000fe200078e00ff */
[----:B------:R-:W-:Y:S01]  /*0fd0*/  ISETP.GE.OR P6, PT, R8, R71, P6 ;  /* 0x000000470800720c */ /* 0x000fe200037c6670 */
[----:B------:R-:W-:Y:S01]  /*0fe0*/  @!P1 IMAD.MOV.U32 R11, RZ, RZ, -0x800000 ;  /* 0xff800000ff0b9424 */ /* 0x000fe200078e00ff */
[----:B------:R-:W-:Y:S01]  /*0ff0*/  @!P2 MOV R13, 0xff800000 ;  /* 0xff800000000da802 */ /* 0x000fe20000000f00 */
[----:B------:R-:W-:Y:S01]  /*1000*/  @!P4 ST.E desc[UR6][R6.64+0x20], R17 ;  /* 0x000020110600c985 */ /* 0x000fe2000c101906 */
[----:B------:R-:W-:-:S03]  /*1010*/  MOV R239, 0x0 ;  /* 0x0000000000ef7802 */ /* 0x000fc60000000f00 */
[----:B------:R-:W-:Y:S02]  /*1020*/  @!P3 ST.E desc[UR6][R6.64+0x40], R15 ;  /* 0x0000400f0600b985 */ /* 0x000fe4000c101906 */
[----:B-----5:R-:W-:Y:S02]  /*1030*/  @!P0 MOV R9, 0xff800000 ;  /* 0xff80000000098802 */ /* 0x020fe40000000f00 */
[----:B-1234-:R-:W-:Y:S01]  /*1040*/  @!P5 IMAD.MOV.U32 R5, RZ, RZ, -0x800000 ;  /* 0xff800000ff05d424 */ /* 0x01efe200078e00ff */
[----:B------:R-:W-:Y:S04]  /*1050*/  @!P2 ST.E desc[UR6][R6.64+0x60], R13 ;  /* 0x0000600d0600a985 */ /* 0x000fe8000c101906 */
[----:B------:R-:W-:Y:S04]  /*1060*/  @!P1 ST.E desc[UR6][R6.64+0x80], R11 ;  /* 0x0000800b06009985 */ /* 0x000fe8000c101906 */
[----:B------:R-:W-:Y:S04]  /*1070*/  @!P0 ST.E desc[UR6][R6.64+0xa0], R9 ;  /* 0x0000a00906008985 */ /* 0x000fe8000c101906 */
[----:B------:R1:W-:Y:S02]  /*1080*/  @!P5 ST.E desc[UR6][R6.64+0xc0], R5 ;  /* 0x0000c0050600d985 */ /* 0x0003e4000c101906 */
[----:B-1----:R-:W-:Y:S05]  /*1090*/  @P6 RET.REL.NODEC R238 `(_ZN5flash24flash_fwd_splitkv_kernelI23Flash_fwd_kernel_traitsILi128ELi64ELi128ELi4ELb0ELb0EN7cutlass10bfloat16_tE19Flash_kernel_traitsILi128ELi64ELi128ELi4ES3_EELb1ELb0ELb1ELb0ELb0ELb0ELb1ELb1EEEvNS_16Flash_fwd_paramsE) ;  /* 0xffffffeceed86950 */ /* 0x002fea0003c3ffff */
[----:B------:R-:W-:Y:S02]  /*10a0*/  MOV R3, 0xff800000 ;  /* 0xff80000000037802 */ /* 0x000fe40000000f00 */
[----:B------:R-:W-:-:S03]  /*10b0*/  MOV R239, 0x0 ;  /* 0x0000000000ef7802 */ /* 0x000fc60000000f00 */
[----:B------:R1:W-:Y:S02]  /*10c0*/  ST.E desc[UR6][R6.64+0xe0], R3 ;  /* 0x0000e00306007985 */ /* 0x0003e4000c101906 */
[----:B-1----:R-:W-:Y:S05]  /*10d0*/  RET.REL.NODEC R238 `(_ZN5flash24flash_fwd_splitkv_kernelI23Flash_fwd_kernel_traitsILi128ELi64ELi128ELi4ELb0ELb0EN7cutlass10bfloat16_tE19Flash_kernel_traitsILi128ELi64ELi128ELi4ES3_EELb1ELb0ELb1ELb0ELb0ELb0ELb1ELb1EEEvNS_16Flash_fwd_paramsE) ;  /* 0xffffffeceec87950 */ /* 0x002fea0003c3ffff */
.L_x_4193:
        /* <DEDUP_REMOVED lines=33> */
[----:B-1----:R-:W-:-:S06]  /*12f0*/  VIADD R12, R12, 0xffffffe ;  /* 0x0ffffffe0c0c7836 */ /* 0x002fcc0000000000 */
[----:B------:R-:W1:Y:S01]  /*1300*/  F2I.FTZ.U32.TRUNC.NTZ R13, R12 ;  /* 0x0000000c000d7305 */ /* 0x000e62000021f000 */
[----:B------:R-:W-:Y:S01]  /*1310*/  IABS R0, R2 ;  /* 0x0000000200007213 */ /* 0x000fe20000000000 */
[----:B-1----:R-:W-:Y:S01]  /*1320*/  IMAD.MOV R3, RZ, RZ, -R13 ;  /* 0x000000ffff037224 */ /* 0x002fe200078e0a0d */
[----:B------:R-:W-:-:S03]  /*1330*/  MOV R12, RZ ;  /* 0x000000ff000c7202 */ /* 0x000fc60000000f00 */
[----:B------:R-:W-:Y:S01]  /*1340*/  IMAD R6, R3, R4, RZ ;  /* 0x0000000403067224 */ /* 0x000fe200078e02ff */
[----:B------:R-:W-:-:S03]  /*1350*/  IABS R3, R9 ;  /* 0x0000000900037213 */ /* 0x000fc60000000000 */
[----:B------:R-:W-:Y:S02]  /*1360*/  IMAD.HI.U32 R6, R13, R6, R12 ;  /* 0x000000060d067227 */ /* 0x000fe400078e000c */
[----:B------:R-:W2:Y:S02]  /*1370*/  LD.E.64 R12, desc[UR6][R10.64+0x28] ;  /* 0x000028060a0c7980 */ /* 0x000ea4000c101b00 */
[----:B------:R-:W-:Y:S02]  /*1380*/  IMAD.MOV R0, RZ, RZ, -R0 ;  /* 0x000000ffff007224 */ /* 0x000fe400078e0a00 */
[----:B------:R-:W-:-:S04]  /*1390*/  IMAD.HI.U32 R17, R6, R3, RZ ;  /* 0x0000000306117227 */ /* 0x000fc800078e00ff */
[----:B------:R-:W-:-:S05]  /*13a0*/  IMAD R3, R17, R0, R3 ;  /* 0x0000000011037224 */ /* 0x000fca00078e0203 */
[----:B------:R-:W-:Y:S02]  /*13b0*/  ISETP.GT.U32.AND P1, PT, R4, R3, PT ;  /* 0x000000030400720c */ /* 0x000fe40003f24070 */
[----:B------:R-:W-:-:S11]  /*13c0*/  LOP3.LUT R0, R9, R2, RZ, 0x3c, !PT ;  /* 0x0000000209007212 */ /* 0x000fd600078e3cff */
[----:B------:R-:W-:-:S04]  /*13d0*/  @!P1 IADD3 R3, R3, -R4, RZ ;  /* 0x8000000403039210 */ /* 0x000fc80007ffe0ff */
[----:B------:R-:W-:Y:S01]  /*13e0*/  ISETP.GE.U32.AND P2, PT, R3, R4, PT ;  /* 0x000000040300720c */ /* 0x000fe20003f46070 */
[----:B------:R-:W-:Y:S01]  /*13f0*/  @!P1 VIADD R17, R17, 0x1 ;  /* 0x0000000111119836 */ /* 0x000fe20000000000 */
[----:B------:R-:W-:Y:S02]  /*1400*/  ISETP.GE.AND P0, PT, R0, RZ, PT ;  /* 0x000000ff0000720c */ /* 0x000fe40003f06270 */
[----:B------:R-:W-:-:S09]  /*1410*/  ISETP.NE.AND P1, PT, R2, RZ, PT ;  /* 0x000000ff0200720c */ /* 0x000fd20003f25270 */
[----:B------:R-:W-:-:S05]  /*1420*/  @P2 IADD3 R17, R17, 0x1, RZ ;  /* 0x0000000111112810 */ /* 0x000fca0007ffe0ff */
[----:B------:R-:W-:Y:S01]  /*1430*/  @!P0 IMAD.MOV R17, RZ, RZ, -R17 ;  /* 0x000000ffff118224 */ /* 0x000fe200078e0a11 */
[----:B------:R-:W-:-:S05]  /*1440*/  @!P1 LOP3.LUT R17, RZ, R2, RZ, 0x33, !PT ;  /* 0x00000002ff119212 */ /* 0x000fca00078e33ff */
[----:B------:R-:W-:-:S05]  /*1450*/  IMAD.WIDE R20, R17, 0x4, R244 ;  /* 0x0000000411147825 */ /* 0x000fca00078e02f4 */
[----:B------:R1:W2:Y:S01]  /*1460*/  LD.E R3, desc[UR6][R20.64] ;  /* 0x0000000614037980 */ /* 0x0002a2000c101900 */
[----:B---3--:R-:W-:-:S04]  /*1470*/  IABS R4, R5 ;  /* 0x0000000500047213 */ /* 0x008fc80000000000 */
[----:B------:R-:W3:Y:S08]  /*1480*/  I2F.RP R8, R4 ;  /* 0x0000000400087306 */ /* 0x000ef00000209400 */
[----:B---3--:R-:W3:Y:S02]  /*1490*/  MUFU.RCP R6, R8 ;  /* 0x0000000800067308 */ /* 0x008ee40000001000 */
[----:B---3--:R-:W-:-:S06]  /*14a0*/  IADD3 R6, R6, 0xffffffe, RZ ;  /* 0x0ffffffe06067810 */ /* 0x008fcc0007ffe0ff */
[----:B------:R-:W3:Y:S01]  /*14b0*/  F2I.FTZ.U32.TRUNC.NTZ R29, R6 ;  /* 0x00000006001d7305 */ /* 0x000ee2000021f000 */
[----:B------:R-:W-:Y:S02]  /*14c0*/  MOV R28, RZ ;  /* 0x000000ff001c7202 */ /* 0x000fe40000000f00 */
[----:B------:R-:W-:Y:S01]  /*14d0*/  IABS R7, R5 ;  /* 0x0000000500077213 */ /* 0x000fe20000000000 */
[----:B---3--:R-:W-:-:S04]  /*14e0*/  IMAD.MOV R0, RZ, RZ, -R29 ;  /* 0x000000ffff007224 */ /* 0x008fc800078e0a1d */
[----:B-1----:R-:W-:Y:S01]  /*14f0*/  IMAD R21, R0, R4, RZ ;  /* 0x0000000400157224 */ /* 0x002fe200078e02ff */
[----:B------:R-:W-:-:S03]  /*1500*/  IABS R0, R242 ;  /* 0x000000f200007213 */ /* 0x000fc60000000000 */
[----:B------:R-:W-:-:S04]  /*1510*/  IMAD.HI.U32 R21, R29, R21, R28 ;  /* 0x000000151d157227 */ /* 0x000fc800078e001c */
[----:B------:R-:W-:Y:S02]  /*1520*/  IMAD.MOV R7, RZ, RZ, -R7 ;  /* 0x000000ffff077224 */ /* 0x000fe400078e0a07 */
[----:B------:R-:W-:-:S04]  /*1530*/  IMAD.HI.U32 R8, R21, R0, RZ ;  /* 0x0000000015087227 */ /* 0x000fc800078e00ff */
[----:B------:R-:W-:-:S05]  /*1540*/  IMAD R7, R8, R7, R0 ;  /* 0x0000000708077224 */ /* 0x000fca00078e0200 */
[----:B------:R-:W-:Y:S01]  /*1550*/  ISETP.GT.U32.AND P1, PT, R4, R7, PT ;  /* 0x000000070400720c */ /* 0x000fe20003f24070 */
[----:B------:R-:W-:-:S12]  /*1560*/  IMAD.MOV R17, RZ, RZ, -R17 ;  /* 0x000000ffff117224 */ /* 0x000fd800078e0a11 */
[----:B------:R-:W-:-:S04]  /*1570*/  @!P1 IADD3 R7, R7, -R4, RZ ;  /* 0x8000000407079210 */ /* 0x000fc80007ffe0ff */
[----:B------:R-:W-:Y:S02]  /*1580*/  ISETP.GE.U32.AND P2, PT, R7, R4, PT ;  /* 0x000000040700720c */ /* 0x000fe40003f46070 */
[----:B------:R-:W-:Y:S02]  /*1590*/  LOP3.LUT R4, R242, R5, RZ, 0x3c, !PT ;  /* 0x00000005f2047212 */ /* 0x000fe400078e3cff */
[----:B------:R-:W-:Y:S02]  /*15a0*/  @!P1 IADD3 R8, R8, 0x1, RZ ;  /* 0x0000000108089810 */ /* 0x000fe40007ffe0ff */
[----:B------:R-:W-:Y:S02]  /*15b0*/  ISETP.GE.AND P0, PT, R4, RZ, PT ;  /* 0x000000ff0400720c */ /* 0x000fe40003f06270 */
[----:B------:R-:W-:Y:S01]  /*15c0*/  ISETP.NE.AND P1, PT, R5, RZ, PT ;  /* 0x000000ff0500720c */ /* 0x000fe20003f25270 */
[----:B------:R-:W-:-:S04]  /*15d0*/  IMAD R2, R2, R17, R9 ;  /* 0x0000001102027224 */ /* 0x000fc800078e0209 */
[----:B------:R-:W-:Y:S01]  /*15e0*/  @P2 VIADD R8, R8, 0x1 ;  /* 0x0000000108082836 */ /* 0x000fe20000000000 */
[----:B------:R-:W-:Y:S01]  /*15f0*/  SHF.R.S32.HI R17, RZ, 0x1f, R2 ;  /* 0x0000001fff117819 */ /* 0x000fe20000011402 */
[----:B----4-:R-:W-:-:S04]  /*1600*/  IMAD R4, R67, R2, RZ ;  /* 0x0000000243047224 */ /* 0x010fc800078e02ff */
[----:B------:R-:W-:Y:S01]  /*1610*/  @!P0 IADD3 R8, -R8, RZ, RZ ;  /* 0x000000ff08088210 */ /* 0x000fe20007ffe1ff */
[----:B------:R-:W-:Y:S01]  /*1620*/  IMAD R4, R66, R17, R4 ;  /* 0x0000001142047224 */ /* 0x000fe200078e0204 */
[----:B------:R-:W-:Y:S02]  /*1630*/  @!P1 LOP3.LUT R8, RZ, R5, RZ, 0x33, !PT ;  /* 0x00000005ff089212 */ /* 0x000fe400078e33ff */
[----:B--2---:R-:W-:Y:S01]  /*1640*/  SHF.R.S32.HI R0, RZ, 0x1f, R3 ;  /* 0x0000001fff007819 */ /* 0x004fe20000011403 */
[----:B------:R-:W-:-:S04]  /*1650*/  IMAD R7, R25, R3, RZ ;  /* 0x0000000319077224 */ /* 0x000fc800078e02ff */
[C---:B------:R-:W-:Y:S02]  /*1660*/  IMAD R7, R24.reuse, R0, R7 ;  /* 0x0000000018077224 */ /* 0x040fe400078e0207 */
[----:B------:R-:W-:-:S04]  /*1670*/  IMAD.WIDE.U32 R24, R24, R3, RZ ;  /* 0x0000000318187225 */ /* 0x000fc800078e00ff */
[----:B------:R-:W-:Y:S01]  /*1680*/  IMAD.MOV.U32 R6, RZ, RZ, R24 ;  /* 0x000000ffff067224 */ /* 0x000fe200078e0018 */
[----:B------:R-:W-:Y:S01]  /*1690*/  IADD3 R7, R25, R7, RZ ;  /* 0x0000000719077210 */ /* 0x000fe20007ffe0ff */
[----:B------:R-:W-:Y:S02]  /*16a0*/  IMAD R5, R13, R3, RZ ;  /* 0x000000030d057224 */ /* 0x000fe400078e02ff */
[----:B------:R-:W-:Y:S01]  /*16b0*/  IMAD.WIDE.U32 R6, R2, R66, R6 ;  /* 0x0000004202067225 */ /* 0x000fe200078e0006 */
[----:B------:R-:W-:-:S03]  /*16c0*/  SHF.R.S32.HI R13, RZ, 0x1f, R8 ;  /* 0x0000001fff0d7819 */ /* 0x000fc60000011408 */
[----:B------:R-:W-:Y:S02]  /*16d0*/  IMAD.IADD R7, R7, 0x1, R4 ;  /* 0x0000000107077824 */ /* 0x000fe400078e0204 */
[----:B------:R-:W-:Y:S02]  /*16e0*/  IMAD R4, R19, R8, RZ ;  /* 0x0000000813047224 */ /* 0x000fe400078e02ff */
[C---:B------:R-:W-:Y:S02]  /*16f0*/  IMAD R5, R12.reuse, R0, R5 ;  /* 0x000000000c057224 */ /* 0x040fe400078e0205 */
[----:B------:R-:W-:-:S04]  /*1700*/  IMAD.WIDE.U32 R20, R12, R3, RZ ;  /* 0x000000030c147225 */ /* 0x000fc800078e00ff */
[----:B------:R-:W-:Y:S02]  /*1710*/  IMAD R0, R18, R13, R4 ;  /* 0x0000000d12007224 */ /* 0x000fe400078e0204 */
[----:B------:R-:W-:Y:S01]  /*1720*/  IMAD.WIDE.U32 R6, R8, R18, R6 ;  /* 0x0000001208067225 */ /* 0x000fe200078e0006 */
[----:B------:R-:W-:-:S03]  /*1730*/  MOV R4, R20 ;  /* 0x0000001400047202 */ /* 0x000fc60000000f00 */
[----:B------:R-:W-:Y:S01]  /*1740*/  IMAD.IADD R3, R21, 0x1, R5 ;  /* 0x0000000115037824 */ /* 0x000fe200078e0205 */
[----:B------:R-:W-:Y:S02]  /*1750*/  IADD3 R5, R7, R0, RZ ;  /* 0x0000000007057210 */ /* 0x000fe40007ffe0ff */
[----:B------:R-:W-:Y:S01]  /*1760*/  MOV R0, R6 ;  /* 0x0000000600007202 */ /* 0x000fe20000000f00 */
[----:B------:R-:W-:Y:S05]  /*1770*/  BRA `(.L_x_4212) ;  /* 0x0000000400407947 */ /* 0x000fea0003800000 */
.L_x_4211:
        /* <DEDUP_REMOVED lines=8> */
[----:B------:R-:W-:-:S02]  /*1800*/  IMAD.MOV.U32 R24, RZ, RZ, RZ ;  /* 0x000000ffff187224 */ /* 0x000fc400078e00ff */
[C-C-:B------:R-:W-:Y:S02]  /*1810*/  @P3 IMAD.IADD R6, R13.reuse, 0x1, R14.reuse ;  /* 0x000000010d063824 */ /* 0x140fe400078e020e */
[----:B------:R-:W-:Y:S01]  /*1820*/  @P3 IMAD.IADD R14, R13, 0x1, R14 ;  /* 0x000000010d0e3824 */ /* 0x000fe200078e020e */
        /* <DEDUP_REMOVED lines=18> */
[----:B-----5:R-:W-:-:S05]  /*1950*/  @!P3 SHF.R.S32.HI R9, RZ, 0x1f, R12 ;  /* 0x0000001fff09b819 */ /* 0x020fca000001140c */
[-C--:B------:R-:W-:Y:S02]  /*1960*/  @!P0 IADD3 R0, R0, -R3.reuse, RZ ;  /* 0x8000000300008210 */ /* 0x080fe40007ffe0ff */
[----:B------:R-:W-:Y:S02]  /*1970*/  @!P3 IADD3 R25, R25, R4, RZ ;  /* 0x000000041919b210 */ /* 0x000fe40007ffe0ff */
[----:B------:R-:W-:Y:S01]  /*1980*/  ISETP.GE.U32.AND P2, PT, R0, R3, PT ;  /* 0x000000030000720c */ /* 0x000fe20003f46070 */
[----:B----4-:R-:W-:Y:S01]  /*1990*/  @!P3 IMAD R4, R17, R12, RZ ;  /* 0x0000000c1104b224 */ /* 0x010fe200078e02ff */
[----:B------:R-:W-:Y:S01]  /*19a0*/  LOP3.LUT R0, R242, R5, RZ, 0x3c, !PT ;  /* 0x00000005f2007212 */ /* 0x000fe200078e3cff */
[----:B------:R-:W-:Y:S01]  /*19b0*/  @P3 IMAD.WIDE.U32 R28, R66, R6, RZ ;  /* 0x00000006421c3225 */ /* 0x000fe200078e00ff */
[----:B------:R-:W-:-:S03]  /*19c0*/  @!P0 IADD3 R2, R2, 0x1, RZ ;  /* 0x0000000102028810 */ /* 0x000fc60007ffe0ff */
[----:B------:R-:W-:Y:S01]  /*19d0*/  @!P3 IMAD R4, R16, R9, R4 ;  /* 0x000000091004b224 */ /* 0x000fe200078e0204 */
[----:B------:R-:W-:Y:S01]  /*19e0*/  ISETP.GE.AND P1, PT, R0, RZ, PT ;  /* 0x000000ff0000720c */ /* 0x000fe20003f26270 */
[----:B------:R-:W-:Y:S01]  /*19f0*/  @!P3 IMAD.WIDE.U32 R16, R16, R12, R24 ;  /* 0x0000000c1010b225 */ /* 0x000fe200078e0018 */
[----:B------:R-:W-:-:S03]  /*1a00*/  ISETP.NE.AND P0, PT, R5, RZ, PT ;  /* 0x000000ff0500720c */ /* 0x000fc60003f05270 */
[----:B------:R-:W-:Y:S01]  /*1a10*/  @P3 IMAD R7, R67, R6, RZ ;  /* 0x0000000643073224 */ /* 0x000fe200078e02ff */
[----:B------:R-:W-:Y:S02]  /*1a20*/  @P3 MOV R8, R28 ;  /* 0x0000001c00083202 */ /* 0x000fe40000000f00 */
[----:B------:R-:W-:Y:S01]  /*1a30*/  LEA R9, R55, 0xffffff80, 0x7 ;  /* 0xffffff8037097811 */ /* 0x000fe200078e38ff */
[----:B------:R-:W-:Y:S01]  /*1a40*/  @P3 IMAD.IADD R7, R29, 0x1, R7 ;  /* 0x000000011d073824 */ /* 0x000fe200078e0207 */
[----:B------:R-:W-:Y:S01]  /*1a50*/  @!P3 MOV R8, R16 ;  /* 0x000000100008b202 */ /* 0x000fe20000000f00 */
[----:B------:R-:W-:Y:S01]  /*1a60*/  @!P3 IMAD.IADD R7, R17, 0x1, R4 ;  /* 0x000000011107b824 */ /* 0x000fe200078e0204 */
[----:B------:R-:W-:Y:S01]  /*1a70*/  @P2 IADD3 R2, R2, 0x1, RZ ;  /* 0x0000000102022810 */ /* 0x000fe20007ffe0ff */
[----:B------:R-:W-:Y:S01]  /*1a80*/  @!P3 IMAD R4, R65, R13, RZ ;  /* 0x0000000d4104b224 */ /* 0x000fe200078e02ff */
[----:B------:R-:W-:Y:S01]  /*1a90*/  @!P3 SHF.R.S32.HI R3, RZ, 0x1f, R13 ;  /* 0x0000001fff03b819 */ /* 0x000fe2000001140d */
[----:B------:R-:W-:Y:S01]  /*1aa0*/  IMAD R6, R67, R9, RZ ;  /* 0x0000000943067224 */ /* 0x000fe200078e02ff */
[----:B------:R-:W-:Y:S01]  /*1ab0*/  SHF.R.S32.HI R17, RZ, 0x1f, R9 ;  /* 0x0000001fff117819 */ /* 0x000fe20000011409 */
[----:B------:R-:W-:Y:S01]  /*1ac0*/  IMAD.MOV.U32 R29, RZ, RZ, R7 ;  /* 0x000000ffff1d7224 */ /* 0x000fe200078e0007 */
[----:B------:R-:W-:-:S02]  /*1ad0*/  MOV R28, R8 ;  /* 0x00000008001c7202 */ /* 0x000fc40000000f00 */
[----:B------:R-:W-:Y:S01]  /*1ae0*/  MOV R8, R2 ;  /* 0x0000000200087202 */ /* 0x000fe20000000f00 */
[----:B------:R-:W-:Y:S01]  /*1af0*/  @!P3 IMAD.WIDE.U32 R24, R64, R13, RZ ;  /* 0x0000000d4018b225 */ /* 0x000fe200078e00ff */
[----:B------:R-:W-:Y:S02]  /*1b00*/  @!P3 SHF.R.S32.HI R13, RZ, 0x1f, R12 ;  /* 0x0000001fff0db819 */ /* 0x000fe4000001140c */
[----:B------:R-:W-:Y:S01]  /*1b10*/  @!P1 IADD3 R8, -R8, RZ, RZ ;  /* 0x000000ff08089210 */ /* 0x000fe20007ffe1ff */
[----:B------:R-:W-:Y:S01]  /*1b20*/  @!P3 IMAD R3, R3, R64, R4 ;  /* 0x000000400303b224 */ /* 0x000fe200078e0204 */
[----:B------:R-:W-:Y:S01]  /*1b30*/  @!P0 LOP3.LUT R8, RZ, R5, RZ, 0x33, !PT ;  /* 0x00000005ff088212 */ /* 0x000fe200078e33ff */
[----:B------:R-:W-:Y:S02]  /*1b40*/  IMAD R6, R17, R66, R6 ;  /* 0x0000004211067224 */ /* 0x000fe400078e0206 */
[----:B------:R-:W-:-:S04]  /*1b50*/  IMAD.WIDE.U32 R28, R66, R9, R28 ;  /* 0x00000009421c7225 */ /* 0x000fc800078e001c */
[----:B------:R-:W-:Y:S01]  /*1b60*/  @!P3 IMAD R0, R21, R12, RZ ;  /* 0x0000000c1500b224 */ /* 0x000fe200078e02ff */
[----:B------:R-:W-:Y:S01]  /*1b70*/  @!P3 IADD3 R25, R25, R3, RZ ;  /* 0x000000031919b210 */ /* 0x000fe20007ffe0ff */
[----:B------:R-:W-:Y:S01]  /*1b80*/  IMAD.IADD R7, R29, 0x1, R6 ;  /* 0x000000011d077824 */ /* 0x000fe200078e0206 */
[----:B------:R-:W-:Y:S01]  /*1b90*/  MOV R6, R28 ;  /* 0x0000001c00067202 */ /* 0x000fe20000000f00 */
[----:B------:R-:W-:Y:S01]  /*1ba0*/  @!P3 IMAD R0, R20, R13, R0 ;  /* 0x0000000d1400b224 */ /* 0x000fe200078e0200 */
[----:B------:R-:W-:Y:S01]  /*1bb0*/  SHF.R.S32.HI R13, RZ, 0x1f, R8 ;  /* 0x0000001fff0d7819 */ /* 0x000fe20000011408 */
[----:B------:R-:W-:Y:S02]  /*1bc0*/  IMAD R2, R19, R8, RZ ;  /* 0x0000000813027224 */ /* 0x000fe400078e02ff */
[-C--:B------:R-:W-:Y:S02]  /*1bd0*/  @P3 IMAD R3, R65, R14.reuse, RZ ;  /* 0x0000000e41033224 */ /* 0x080fe400078e02ff */
[----:B------:R-:W-:-:S04]  /*1be0*/  @P3 IMAD.WIDE.U32 R4, R64, R14, RZ ;  /* 0x0000000e40043225 */ /* 0x000fc800078e00ff */
[----:B------:R-:W-:-:S04]  /*1bf0*/  @!P3 IMAD.WIDE.U32 R20, R20, R12, R24 ;  /* 0x0000000c1414b225 */ /* 0x000fc800078e0018 */
[----:B------:R-:W-:-:S04]  /*1c00*/  IMAD.WIDE.U32 R6, R18, R8, R6 ;  /* 0x0000000812067225 */ /* 0x000fc800078e0006 */
[----:B------:R-:W-:Y:S02]  /*1c10*/  IMAD R2, R18, R13, R2 ;  /* 0x0000000d12027224 */ /* 0x000fe400078e0202 */
[----:B------:R-:W-:Y:S01]  /*1c20*/  @P3 IMAD.IADD R3, R5, 0x1, R3 ;  /* 0x0000000105033824 */ /* 0x000fe200078e0203 */
[----:B------:R-:W-:Y:S01]  /*1c30*/  @!P3 IADD3 R3, R21, R0, RZ ;  /* 0x000000001503b210 */ /* 0x000fe20007ffe0ff */
[----:B------:R-:W-:Y:S01]  /*1c40*/  IMAD.MOV.U32 R0, RZ, RZ, R6 ;  /* 0x000000ffff007224 */ /* 0x000fe200078e0006 */
[----:B------:R-:W-:Y:S02]  /*1c50*/  IADD3 R5, R7, R2, RZ ;  /* 0x0000000207057210 */ /* 0x000fe40007ffe0ff */
[----:B------:R-:W-:Y:S02]  /*1c60*/  @!P3 MOV R4, R20 ;  /* 0x000000140004b202 */ /* 0x000fe40000000f00 */
[----:B-1----:R-:W-:Y:S02]  /*1c70*/  MOV R2, R9 ;  /* 0x0000000900027202 */ /* 0x002fe40000000f00 */
.L_x_4212:
[----:B------:R-:W-:Y:S05]  /*1c80*/  BSYNC B0 ;  /* 0x0000000000007941 */ /* 0x000fea0003800000 */
.L_x_4210:
[----:B------:R-:W-:Y:S01]  /*1c90*/  ISETP.NE.AND P1, PT, R15, -0x1, PT ;  /* 0xffffffff0f00780c */ /* 0x000fe20003f25270 */
[----:B------:R-:W2:Y:S04]  /*1ca0*/  LD.E.64 R196, desc[UR6][R10.64+0x30] ;  /* 0x000030060ac47980 */ /* 0x000ea8000c101b00 */
[----:B------:R-:W3:Y:S04]  /*1cb0*/  LD.E R79, desc[UR6][R10.64+0xc0] ;  /* 0x0000c0060a4f7980 */ /* 0x000ee8000c101900 */
[----:B------:R-:W4:Y:S04]  /*1cc0*/  LD.E.64 R24, desc[UR6][R10.64+0x48] ;  /* 0x000048060a187980 */ /* 0x000f28000c101b00 */
[----:B------:R-:W2:Y:S04]  /*1cd0*/  @!P1 LD.E.64 R6, desc[UR6][R10.64+0x18] ;  /* 0x000018060a069980 */ /* 0x000ea8000c101b00 */
        /* <DEDUP_REMOVED lines=9> */
[----:B------:R-:W-:Y:S02]  /*1d70*/  IMAD.SHL.U32 R18, R70, 0x8, RZ ;  /* 0x0000000846127824 */ /* 0x000fe400078e00ff */
[----:B------:R-:W-:-:S03]  /*1d80*/  IMAD.SHL.U32 R12, R188, 0x40, RZ ;  /* 0x00000040bc0c7824 */ /* 0x000fc600078e00ff */
[----:B------:R-:W-:Y:S02]  /*1d90*/  IADD3 R28, P0, R18, R4, RZ ;  /* 0x00000004121c7210 */ /* 0x000fe40007f1e0ff */
[----:B------:R-:W-:Y:S01]  /*1da0*/  SHF.R.S32.HI R19, RZ, 0x1f, R18 ;  /* 0x0000001fff137819 */ /* 0x000fe20000011412 */
[----:B------:R-:W-:-:S04]  /*1db0*/  IMAD R4, R17, R64, RZ ;  /* 0x0000004011047224 */ /* 0x000fc800078e02ff */
[----:B------:R-:W-:Y:S01]  /*1dc0*/  IMAD.X R29, R19, 0x1, R3, P0 ;  /* 0x00000001131d7824 */ /* 0x000fe200000e0603 */
[----:B------:R-:W-:Y:S02]  /*1dd0*/  LOP3.LUT R3, R12, 0x1c0, RZ, 0xc0, !PT ;  /* 0x000001c00c037812 */ /* 0x000fe400078ec0ff */
[----:B------:R-:W-:Y:S02]  /*1de0*/  LEA.HI R72, R68, R59, RZ, 0x4 ;  /* 0x0000003b44487211 */ /* 0x000fe400078f20ff */
[----:B------:R-:W-:Y:S02]  /*1df0*/  LOP3.LUT R17, R3, 0x38, R18, 0xf8, !PT ;  /* 0x0000003803117812 */ /* 0x000fe400078ef812 */
[----:B------:R-:W-:Y:S01]  /*1e00*/  SHF.R.U32.HI R178, RZ, 0x3, R3 ;  /* 0x00000003ffb27819 */ /* 0x000fe20000011603 */
[----:B------:R-:W-:Y:S01]  /*1e10*/  IMAD R4, R2, R65, R4 ;  /* 0x0000004102047224 */ /* 0x000fe200078e0204 */
[----:B------:R-:W-:Y:S01]  /*1e20*/  LEA.HI R3, R68, R59, RZ, 0x6 ;  /* 0x0000003b44037211 */ /* 0x000fe200078f30ff */
[----:B------:R-:W-:Y:S01]  /*1e30*/  IMAD.WIDE.U32 R28, R2, R64, R28 ;  /* 0x00000040021c7225 */ /* 0x000fe200078e001c */
[----:B------:R-:W-:-:S02]  /*1e40*/  LOP3.LUT R2, R72, 0xfffffff0, RZ, 0xc0, !PT ;  /* 0xfffffff048027812 */ /* 0x000fc400078ec0ff */
[----:B------:R-:W-:Y:S01]  /*1e50*/  LOP3.LUT R178, R17, R178, RZ, 0x3c, !PT ;  /* 0x000000b211b27212 */ /* 0x000fe200078e3cff */
[----:B------:R-:W-:Y:S02]  /*1e60*/  IMAD.SHL.U32 R3, R3, 0x8, RZ ;  /* 0x0000000803037824 */ /* 0x000fe400078e00ff */
[----:B------:R-:W-:Y:S01]  /*1e70*/  IMAD.IADD R73, R59, 0x1, -R2 ;  /* 0x000000013b497824 */ /* 0x000fe200078e0a02 */
[----:B------:R-:W-:Y:S01]  /*1e80*/  IADD3 R29, R29, R4, RZ ;  /* 0x000000041d1d7210 */ /* 0x000fe20007ffe0ff */
[----:B-1----:R-:W-:Y:S01]  /*1e90*/  IMAD R22, R27, R8, RZ ;  /* 0x000000081b167224 */ /* 0x002fe200078e02ff */
[----:B------:R-:W-:Y:S02]  /*1ea0*/  LOP3.LUT R178, R178, 0xfffffe00, R3, 0xf8, !PT ;  /* 0xfffffe00b2b27812 */ /* 0x000fe400078ef803 */
[----:B------:R-:W-:Y:S02]  /*1eb0*/  SHF.R.S32.HI R2, RZ, 0x1f, R73 ;  /* 0x0000001fff027819 */ /* 0x000fe40000011449 */
[----:B------:R-:W-:Y:S01]  /*1ec0*/  SHF.R.S32.HI R74, RZ, 0x1f, R239 ;  /* 0x0000001fff4a7819 */ /* 0x000fe200000114ef */
[-C--:B------:R-:W-:Y:S01]  /*1ed0*/  IMAD R22, R13, R26.reuse, R22 ;  /* 0x0000001a0d167224 */ /* 0x080fe200078e0216 */
[----:B------:R-:W-:Y:S01]  /*1ee0*/  LEA.HI R75, R2, R73, RZ, 0x3 ;  /* 0x00000049024b7211 */ /* 0x000fe200078f18ff */
[----:B------:R-:W-:Y:S01]  /*1ef0*/  IMAD.WIDE.U32 R26, R8, R26, R28 ;  /* 0x0000001a081a7225 */ /* 0x000fe200078e001c */
[----:B------:R-:W-:-:S02]  /*1f00*/  SHF.R.S32.HI R185, RZ, 0x1f, R242 ;  /* 0x0000001fffb97819 */ /* 0x000fc400000114f2 */
[----:B------:R-:W-:Y:S01]  /*1f10*/  SHF.R.S32.HI R189, RZ, 0x1f, R188 ;  /* 0x0000001fffbd7819 */ /* 0x000fe200000114bc */
[----:B------:R-:W-:Y:S02]  /*1f20*/  IMAD.IADD R23, R27, 0x1, R22 ;  /* 0x000000011b177824 */ /* 0x000fe400078e0216 */
[----:B------:R-:W-:Y:S02]  /*1f30*/  IMAD.MOV.U32 R22, RZ, RZ, R26 ;  /* 0x000000ffff167224 */ /* 0x000fe400078e001a */
[----:B------:R-:W-:Y:S02]  /*1f40*/  IMAD R153, R65, R188, RZ ;  /* 0x000000bc41997224 */ /* 0x000fe400078e02ff */
[----:B------:R-:W-:-:S04]  /*1f50*/  IMAD.WIDE.U32 R22, R188, R64, R22 ;  /* 0x00000040bc167225 */ /* 0x000fc800078e0016 */
[----:B------:R-:W-:Y:S01]  /*1f60*/  IMAD R153, R189, R64, R153 ;  /* 0x00000040bd997224 */ /* 0x000fe200078e0299 */
[----:B------:R-:W-:-:S03]  /*1f70*/  LOP3.LUT R4, R75, 0xfffffff8, RZ, 0xc0, !PT ;  /* 0xfffffff84b047812 */ /* 0x000fc600078ec0ff */
[----:B------:R-:W-:Y:S01]  /*1f80*/  IMAD.IADD R153, R23, 0x1, R153 ;  /* 0x0000000117997824 */ /* 0x000fe200078e0299 */
[----:B------:R-:W-:Y:S01]  /*1f90*/  IADD3 R73, R73, -R4, RZ ;  /* 0x8000000449497210 */ /* 0x000fe20007ffe0ff */
[----:B------:R-:W-:-:S04]  /*1fa0*/  IMAD.WIDE R192, R237, 0x40, R188 ;  /* 0x00000040edc07825 */ /* 0x000fc800078e02bc */
[----:B------:R-:W-:Y:S01]  /*1fb0*/  IMAD R187, R67, R188, RZ ;  /* 0x000000bc43bb7224 */ /* 0x000fe200078e02ff */
[----:B------:R-:W-:-:S03]  /*1fc0*/  LEA.HI R68, R68, R59, RZ, 0x5 ;  /* 0x0000003b44447211 */ /* 0x000fc600078f28ff */
[----:B------:R-:W-:Y:S01]  /*1fd0*/  IMAD R187, R189, R66, R187 ;  /* 0x00000042bdbb7224 */ /* 0x000fe200078e02bb */
[----:B------:R-:W-:Y:S01]  /*1fe0*/  MOV R54, 0x20 ;  /* 0x0000002000367802 */ /* 0x000fe20000000f00 */
[----:B------:R-:W-:Y:S01]  /*1ff0*/  IMAD.MOV.U32 R56, RZ, RZ, 0x10 ;  /* 0x00000010ff387424 */ /* 0x000fe200078e00ff */
[C---:B------:R-:W-:Y:S01]  /*2000*/  SHF.L.U64.HI R233, R66.reuse, 0x4, R67 ;  /* 0x0000000442e97819 */ /* 0x040fe20000010243 */
[----:B------:R-:W-:Y:S01]  /*2010*/  IMAD.SHL.U32 R232, R66, 0x10, RZ ;  /* 0x0000001042e87824 */ /* 0x000fe200078e00ff */
[C---:B------:R-:W-:Y:S01]  /*2020*/  SHF.L.U64.HI R231, R64.reuse, 0x4, R65 ;  /* 0x0000000440e77819 */ /* 0x040fe20000010241 */
[----:B------:R-:W-:Y:S01]  /*2030*/  IMAD.SHL.U32 R230, R64, 0x10, RZ ;  /* 0x0000001040e67824 */ /* 0x000fe200078e00ff */
[----:B------:R-:W-:Y:S01]  /*2040*/  SHF.R.S32.HI R72, RZ, 0x4, R72 ;  /* 0x00000004ff487819 */ /* 0x000fe20000011448 */
[----:B------:R-:W-:Y:S02]  /*2050*/  IMAD.SHL.U32 R77, R70, 0x4, RZ ;  /* 0x00000004464d7824 */ /* 0x000fe400078e00ff */
[----:B--2---:R-:W-:-:S02]  /*2060*/  @!P1 IMAD R3, R7, R239, RZ ;  /* 0x000000ef07039224 */ /* 0x004fc400078e02ff */
[-C--:B------:R-:W-:Y:S02]  /*2070*/  @P1 IMAD R7, R197, R15.reuse, RZ ;  /* 0x0000000fc5071224 */ /* 0x080fe400078e02ff */
[----:B------:R-:W-:-:S04]  /*2080*/  @P1 IMAD.WIDE.U32 R14, R196, R15, RZ ;  /* 0x0000000fc40e1225 */ /* 0x000fc800078e00ff */
[C---:B------:R-:W-:Y:S02]  /*2090*/  @!P1 IMAD R3, R6.reuse, R74, R3 ;  /* 0x0000004a06039224 */ /* 0x040fe400078e0203 */
[----:B------:R-:W-:-:S04]  /*20a0*/  @!P1 IMAD.WIDE.U32 R28, R6, R239, RZ ;  /* 0x000000ef061c9225 */ /* 0x000fc800078e00ff */
[----:B------:R-:W-:Y:S01]  /*20b0*/  @P1 IMAD.MOV.U32 R2, RZ, RZ, R14 ;  /* 0x000000ffff021224 */ /* 0x000fe200078e000e */
[----:B------:R-:W-:Y:S01]  /*20c0*/  IADD3 R14, R18, 0x40, RZ ;  /* 0x00000040120e7810 */ /* 0x000fe20007ffe0ff */
[----:B------:R-:W-:Y:S02]  /*20d0*/  @P1 IMAD.IADD R7, R15, 0x1, R7 ;  /* 0x000000010f071824 */ /* 0x000fe400078e0207 */
[----:B------:R-:W-:Y:S02]  /*20e0*/  @!P1 IMAD.MOV.U32 R2, RZ, RZ, R28 ;  /* 0x000000ffff029224 */ /* 0x000fe400078e001c */
[----:B------:R-:W-:Y:S01]  /*20f0*/  @!P1 IMAD.IADD R7, R29, 0x1, R3 ;  /* 0x000000011d079824 */ /* 0x000fe200078e0203 */
[-C--:B---3--:R-:W-:Y:S01]  /*2100*/  ISETP.GE.AND P1, PT, R14, R79.reuse, PT ;  /* 0x0000004f0e00720c */ /* 0x088fe20003f26270 */
[----:B----4-:R-:W-:Y:S01]  /*2110*/  IMAD R3, R25, R242, RZ ;  /* 0x000000f219037224 */ /* 0x010fe200078e02ff */
[----:B------:R-:W-:Y:S02]  /*2120*/  ISETP.GE.AND P2, PT, R18, R79, PT ;  /* 0x0000004f1200720c */ /* 0x000fe40003f46270 */
[----:B------:R-:W-:-:S02]  /*2130*/  SEL R76, RZ, 0xffffffff, P1 ;  /* 0xffffffffff4c7807 */ /* 0x000fc40000800000 */
[----:B------:R-:W-:Y:S01]  /*2140*/  IADD3 R6, P0, R18, R2, RZ ;  /* 0x0000000212067210 */ /* 0x000fe20007f1e0ff */
[----:B------:R-:W-:Y:S01]  /*2150*/  IMAD R2, R24, R185, R3 ;  /* 0x000000b918027224 */ /* 0x000fe200078e0203 */
[----:B------:R-:W-:Y:S01]  /*2160*/  SEL R3, RZ, 0x1, P2 ;  /* 0x00000001ff037807 */ /* 0x000fe20001000000 */
[----:B------:R-:W-:-:S05]  /*2170*/  IMAD.SHL.U32 R76, R76, 0x2, RZ ;  /* 0x000000024c4c7824 */ /* 0x000fca00078e00ff */
[----:B------:R-:W-:Y:S02]  /*2180*/  LOP3.LUT R76, R76, 0x2, R3, 0xe2, !PT ;  /* 0x000000024c4c7812 */ /* 0x000fe400078ee203 */
[----:B------:R-:W-:Y:S01]  /*2190*/  SHF.R.S32.HI R3, RZ, 0x1f, R78 ;  /* 0x0000001fff037819 */ /* 0x000fe2000001144e */
[----:B------:R-:W-:Y:S01]  /*21a0*/  IMAD.X R7, R19, 0x1, R7, P0 ;  /* 0x0000000113077824 */ /* 0x000fe200000e0607 */
[C---:B------:R-:W-:Y:S02]  /*21b0*/  LEA R152, P0, R22.reuse, R20, 0x1 ;  /* 0x0000001416987211 */ /* 0x040fe400078008ff */
[----:B------:R-:W-:Y:S02]  /*21c0*/  LEA.HI R3, R3, R78, RZ, 0x7 ;  /* 0x0000004e03037211 */ /* 0x000fe400078f38ff */
[----:B------:R-:W-:Y:S02]  /*21d0*/  LEA.HI.X R153, R22, R21, R153, 0x1, P0 ;  /* 0x0000001516997211 */ /* 0x000fe400000f0c99 */
[----:B------:R-:W-:-:S02]  /*21e0*/  SHF.R.S32.HI R3, RZ, 0x7, R3 ;  /* 0x00000007ff037819 */ /* 0x000fc40000011403 */
[----:B------:R-:W-:Y:S02]  /*21f0*/  IADD3 R182, P0, R18, R0, RZ ;  /* 0x0000000012b67210 */ /* 0x000fe40007f1e0ff */
[----:B------:R-:W-:Y:S02]  /*2200*/  VIMNMX R98, R234, R3, !PT ;  /* 0x00000003ea627248 */ /* 0x000fe40007fe0100 */
[----:B------:R-:W-:Y:S02]  /*2210*/  R2P PR, R73, 0x6 ;  /* 0x0000000649007804 */ /* 0x000fe40000000000 */
[----:B------:R-:W-:Y:S01]  /*2220*/  ISETP.GT.AND P3, PT, R55, R98, PT ;  /* 0x000000623700720c */ /* 0x000fe20003f64270 */
[----:B------:R-:W-:Y:S02]  /*2230*/  IMAD.X R183, R19, 0x1, R5, P0 ;  /* 0x0000000113b77824 */ /* 0x000fe400000e0605 */
[----:B------:R-:W-:-:S04]  /*2240*/  IMAD.WIDE.U32 R24, R242, R24, R6 ;  /* 0x00000018f2187225 */ /* 0x000fc800078e0006 */
[----:B------:R-:W-:Y:S02]  /*2250*/  IMAD R195, R193, R196, RZ ;  /* 0x000000c4c1c37224 */ /* 0x000fe400078e02ff */
[----:B------:R-:W-:-:S04]  /*2260*/  IMAD.WIDE.U32 R182, R188, R66, R182 ;  /* 0x00000042bcb67225 */ /* 0x000fc800078e00b6 */
[----:B------:R-:W-:Y:S01]  /*2270*/  IMAD.IADD R25, R25, 0x1, R2 ;  /* 0x0000000119197824 */ /* 0x000fe200078e0202 */
[----:B------:R-:W-:Y:S01]  /*2280*/  LOP3.LUT R0, R68, 0xffffffe0, RZ, 0xc0, !PT ;  /* 0xffffffe044007812 */ /* 0x000fe200078ec0ff */
[----:B------:R-:W-:Y:S01]  /*2290*/  IMAD R195, R192, R197, R195 ;  /* 0x000000c5c0c37224 */ /* 0x000fe200078e02c3 */
[----:B------:R-:W-:Y:S01]  /*22a0*/  LEA R236, P0, R182, R190, 0x1 ;  /* 0x000000beb6ec7211 */ /* 0x000fe200078008ff */
[----:B------:R-:W-:Y:S02]  /*22b0*/  IMAD.IADD R187, R183, 0x1, R187 ;  /* 0x00000001b7bb7824 */ /* 0x000fe400078e02bb */
        /* <DEDUP_REMOVED lines=25> */
[----:B------:R-:W-:Y:S01]  /*2450*/  IMAD.WIDE.U32 R200, R64, 0xe0, RZ ;  /* 0x000000e040c87825 */ /* 0x000fe200078e00ff */
        /* <DEDUP_REMOVED lines=184> */
.L_x_4347:
        /* <DEDUP_REMOVED lines=19> */
.L_x_4215:
[----:B------:R-:W-:Y:S05]  /*3110*/  BSYNC B0 ;  /* 0x0000000000007941 */ /* 0x000fea0003800000 */
.L_x_4214:
        /* <DEDUP_REMOVED lines=12> */
.L_x_4217:
[----:B------:R-:W-:Y:S05]  /*31e0*/  BSYNC B0 ;  /* 0x0000000000007941 */ /* 0x000fea0003800000 */
.L_x_4216:
        /* <DEDUP_REMOVED lines=15> */
.L_x_4219:
[----:B------:R-:W-:Y:S05]  /*32e0*/  BSYNC B0 ;  /* 0x0000000000007941 */ /* 0x000fea0003800000 */
.L_x_4218:
        /* <DEDUP_REMOVED lines=13> */
.L_x_4221:
[----:B------:R-:W-:Y:S05]  /*33c0*/  BSYNC B0 ;  /* 0x0000000000007941 */ /* 0x000fea0003800000 */
.L_x_4220:
        /* <DEDUP_REMOVED lines=17> */
.L_x_4223:
[----:B------:R-:W-:Y:S05]  /*34e0*/  BSYNC B0 ;  /* 0x0000000000007941 */ /* 0x000fea0003800000 */
.L_x_4222:
        /* <DEDUP_REMOVED lines=12> */
.L_x_4225:
[----:B------:R-:W-:Y:S05]  /*35b0*/  BSYNC B0 ;  /* 0x0000000000007941 */ /* 0x000fea0003800000 */
.L_x_4224:
        /* <DEDUP_REMOVED lines=12> */
.L_x_4227:
[----:B------:R-:W-:Y:S05]  /*3680*/  BSYNC B0 ;  /* 0x0000000000007941 */ /* 0x000fea0003800000 */
.L_x_4226:
        /* <DEDUP_REMOVED lines=12> */
.L_x_4229:
[----:B------:R-:W-:Y:S05]  /*3750*/  BSYNC B0 ;  /* 0x0000000000007941 */ /* 0x000fea0003800000 */
.L_x_4228:
        /* <DEDUP_REMOVED lines=67> */
.L_x_4236:
[----:B------:R-:W-:Y:S05]  /*3b90*/  BSYNC B0 ;  /* 0x0000000000007941 */ /* 0x000fea0003800000 */
.L_x_4235:
        /* <DEDUP_REMOVED lines=49> */
.L_x_4234:
[----:B------:R-:W-:Y:S05]  /*3eb0*/  BSYNC B1 ;  /* 0x0000000000017941 */ /* 0x000fea0003800000 */
.L_x_4233:
        /* <DEDUP_REMOVED lines=64> */
.L_x_4240:
[----:B------:R-:W-:Y:S05]  /*42c0*/  BSYNC B0 ;  /* 0x0000000000007941 */ /* 0x000fea0003800000 */
.L_x_4239:
        /* <DEDUP_REMOVED lines=50> */
.L_x_4238:
[----:B------:R-:W-:Y:S05]  /*45f0*/  BSYNC B1 ;  /* 0x0000000000017941 */ /* 0x000fea0003800000 */
.L_x_4237:
        /* <DEDUP_REMOVED lines=64> */
.L_x_4244:
[----:B------:R-:W-:Y:S05]  /*4a00*/  BSYNC B0 ;  /* 0x0000000000007941 */ /* 0x000fea0003800000 */
.L_x_4243:
        /* <DEDUP_REMOVED lines=50> */
.L_x_4242:
[----:B------:R-:W-:Y:S05]  /*4d30*/  BSYNC B1 ;  /* 0x0000000000017941 */ /* 0x000fea0003800000 */
.L_x_4241:
        /* <DEDUP_REMOVED lines=66> */
.L_x_4248:
[----:B------:R-:W-:Y:S05]  /*5160*/  BSYNC B0 ;  /* 0x0000000000007941 */ /* 0x000fea0003800000 */
.L_x_4247:
        /* <DEDUP_REMOVED lines=50> */
.L_x_4246:
[----:B------:R-:W-:Y:S05]  /*5490*/  BSYNC B1 ;  /* 0x0000000000017941 */ /* 0x000fea0003800000 */
.L_x_4245:
        /* <DEDUP_REMOVED lines=64> */
.L_x_4252:
[----:B------:R-:W-:Y:S05]  /*58a0*/  BSYNC B0 ;  /* 0x0000000000007941 */ /* 0x000fea0003800000 */
.L_x_4251:
        /* <DEDUP_REMOVED lines=50> */
.L_x_4250:
[----:B------:R-:W-:Y:S05]  /*5bd0*/  BSYNC B1 ;  /* 0x0000000000017941 */ /* 0x000fea0003800000 */
.L_x_4249:
        /* <DEDUP_REMOVED lines=66> */
.L_x_4256:
[----:B------:R-:W-:Y:S05]  /*6000*/  BSYNC B0 ;  /* 0x0000000000007941 */ /* 0x000fea0003800000 */
.L_x_4255:
        /* <DEDUP_REMOVED lines=50> */
.L_x_4254:
[----:B------:R-:W-:Y:S05]  /*6330*/  BSYNC B1 ;  /* 0x0000000000017941 */ /* 0x000fea0003800000 */
.L_x_4253:
        /* <DEDUP_REMOVED lines=66> */
.L_x_4260:
[----:B------:R-:W-:Y:S05]  /*6760*/  BSYNC B0 ;  /* 0x0000000000007941 */ /* 0x000fea0003800000 */
.L_x_4259:
        /* <DEDUP_REMOVED lines=50> */
.L_x_4258:
[----:B------:R-:W-:Y:S05]  /*6a90*/  BSYNC B1 ;  /* 0x0000000000017941 */ /* 0x000fea0003800000 */
.L_x_4257:
        /* <DEDUP_REMOVED lines=66> */
.L_x_4264:
[----:B------:R-:W-:Y:S05]  /*6ec0*/  BSYNC B0 ;  /* 0x0000000000007941 */ /* 0x000fea0003800000 */
.L_x_4263:
        /* <DEDUP_REMOVED lines=50> */
.L_x_4262:
[----:B------:R-:W-:Y:S05]  /*71f0*/  BSYNC B1 ;  /* 0x0000000000017941 */ /* 0x000fea0003800000 */
.L_x_4261:
        /* <DEDUP_REMOVED lines=9> */
.L_x_4232:
        /* <DEDUP_REMOVED lines=89> */
.L_x_4271:
[----:B------:R-:W-:Y:S05]  /*7820*/  BSYNC B0 ;  /* 0x0000000000007941 */ /* 0x000fea0003800000 */
.L_x_4270:
[----:B-----5:R2:W-:Y:S02]  /*7830*/  ST.E.128 desc[UR6][R136.64], R48 ;  /* 0x0000003088007985 */ /* 0x0205e4000c101d06 */
.L_x_4269:
[----:B------:R-:W-:Y:S05]  /*7840*/  BSYNC B1 ;  /* 0x0000000000017941 */ /* 0x000fea0003800000 */
.L_x_4268:
        /* <DEDUP_REMOVED lines=86> */
.L_x_4273:
[----:B------:R-:W-:Y:S05]  /*7db0*/  BSYNC B0 ;  /* 0x0000000000007941 */ /* 0x000fea0003800000 */
.L_x_4272:
[----:B-----5:R3:W-:Y:S02]  /*7dc0*/  ST.E.128 desc[UR6][R136.64+0x80], R48 ;  /* 0x0000803088007985 */ /* 0x0207e4000c101d06 */
.L_x_4267:
[----:B------:R-:W-:Y:S05]  /*7dd0*/  BSYNC B2 ;  /* 0x0000000000027941 */ /* 0x000fea0003800000 */
.L_x_4266:
        /* <DEDUP_REMOVED lines=20> */
[----:B------:R-:W-:Y:S01]  /*7f20*/  IMAD.MOV.U32 R252, RZ, RZ, RZ ;  /* 0x000000fffffc7224 */ /* 0x000fe200078e00ff */
[----:B------:R-:W-:Y:S01]  /*7f30*/  SHF.R.S32.HI R52, RZ, 0x1, R52 ;  /* 0x00000001ff347819 */ /* 0x000fe20000011434 */
[----:B------:R-:W-:Y:S01]  /*7f40*/  IMAD.U32 R37, R48, 0x10000, RZ ;  /* 0x0001000030257824 */ /* 0x000fe200078e00ff */
[C---:B------:R-:W-:Y:S01]  /*7f50*/  LOP3.LUT R43, R49.reuse, 0xffff0000, RZ, 0xc0, !PT ;  /* 0xffff0000312b7812 */ /* 0x040fe200078ec0ff */
[----:B------:R-:W-:Y:S01]  /*7f60*/  IMAD.U32 R40, R49, 0x10000, RZ ;  /* 0x0001000031287824 */ /* 0x000fe200078e00ff */
[----:B------:R-:W-:Y:S01]  /*7f70*/  ISETP.GE.AND P1, PT, R18, R52, PT ;  /* 0x000000341200720c */ /* 0x000fe20003f26270 */
[--C-:B------:R-:W-:Y:S01]  /*7f80*/  IMAD.MOV.U32 R248, RZ, RZ, R52.reuse ;  /* 0x000000fffff87224 */ /* 0x100fe200078e0034 */
[C---:B------:R-:W-:Y:S01]  /*7f90*/  SHF.L.U32 R44, R50.reuse, 0x10, RZ ;  /* 0x00000010322c7819 */ /* 0x040fe200000006ff */
[C---:B------:R-:W-:Y:S01]  /*7fa0*/  IMAD.U32 R48, R51.reuse, 0x10000, RZ ;  /* 0x0001000033307824 */ /* 0x040fe200078e00ff */
[----:B------:R-:W-:Y:S02]  /*7fb0*/  LOP3.LUT R47, R50, 0xffff0000, RZ, 0xc0, !PT ;  /* 0xffff0000322f7812 */ /* 0x000fe400078ec0ff */
        /* <DEDUP_REMOVED lines=8> */
[C---:B--2---:R-:W-:Y:S02]  /*8040*/  LEA R250, P0, R249.reuse, R132, 0x1 ;  /* 0x00000084f9fa7211 */ /* 0x044fe400078008ff */
[----:B------:R-:W2:Y:S02]  /*8050*/  LD.E.128 R20, desc[UR6][R20.64] ;  /* 0x0000000614147980 */ /* 0x000ea4000c101d00 */
        /* <DEDUP_REMOVED lines=59> */
.L_x_4279:
[----:B------:R-:W-:Y:S05]  /*8410*/  BSYNC B0 ;  /* 0x0000000000007941 */ /* 0x000fea0003800000 */
.L_x_4278:
[----:B-----5:R4:W-:Y:S02]  /*8420*/  ST.E.128 desc[UR6][R246.64], R48 ;  /* 0x00000030f6007985 */ /* 0x0209e4000c101d06 */
.L_x_4277:
[----:B------:R-:W-:Y:S05]  /*8430*/  BSYNC B1 ;  /* 0x0000000000017941 */ /* 0x000fea0003800000 */
.L_x_4276:
        /* <DEDUP_REMOVED lines=28> */
[----:B------:R-:W-:Y:S02]  /*8600*/  LEA R20, P0, R248, R250, 0x1 ;  /* 0x000000faf8147211 */ /* 0x000fe400078008ff */
        /* <DEDUP_REMOVED lines=64> */
.L_x_4281:
[----:B------:R-:W-:Y:S05]  /*8a10*/  BSYNC B0 ;  /* 0x0000000000007941 */ /* 0x000fea0003800000 */
.L_x_4280:
[----:B-----5:R3:W-:Y:S02]  /*8a20*/  ST.E.128 desc[UR6][R246.64], R48 ;  /* 0x00000030f6007985 */ /* 0x0207e4000c101d06 */
.L_x_4275:
[----:B------:R-:W-:Y:S05]  /*8a30*/  BSYNC B2 ;  /* 0x0000000000027941 */ /* 0x000fea0003800000 */
.L_x_4274:
        /* <DEDUP_REMOVED lines=99> */
.L_x_4287:
[----:B------:R-:W-:Y:S05]  /*9070*/  BSYNC B0 ;  /* 0x0000000000007941 */ /* 0x000fea0003800000 */
.L_x_4286:
[----:B-----5:R3:W-:Y:S02]  /*9080*/  ST.E.128 desc[UR6][R246.64], R48 ;  /* 0x00000030f6007985 */ /* 0x0207e4000c101d06 */
.L_x_4285:
[----:B------:R-:W-:Y:S05]  /*9090*/  BSYNC B1 ;  /* 0x0000000000017941 */ /* 0x000fea0003800000 */
.L_x_4284:
        /* <DEDUP_REMOVED lines=93> */
.L_x_4289:
[----:B------:R-:W-:Y:S05]  /*9670*/  BSYNC B0 ;  /* 0x0000000000007941 */ /* 0x000fea0003800000 */
.L_x_4288:
[----:B-----5:R3:W-:Y:S02]  /*9680*/  ST.E.128 desc[UR6][R246.64], R48 ;  /* 0x00000030f6007985 */ /* 0x0207e4000c101d06 */
.L_x_4283:
[----:B------:R-:W-:Y:S05]  /*9690*/  BSYNC B2 ;  /* 0x0000000000027941 */ /* 0x000fea0003800000 */
.L_x_4282:
        /* <DEDUP_REMOVED lines=101> */
.L_x_4295:
[----:B------:R-:W-:Y:S05]  /*9cf0*/  BSYNC B0 ;  /* 0x0000000000007941 */ /* 0x000fea0003800000 */
.L_x_4294:
[----:B-----5:R3:W-:Y:S02]  /*9d00*/  ST.E.128 desc[UR6][R246.64], R48 ;  /* 0x00000030f6007985 */ /* 0x0207e4000c101d06 */
.L_x_4293:
[----:B------:R-:W-:Y:S05]  /*9d10*/  BSYNC B1 ;  /* 0x0000000000017941 */ /* 0x000fea0003800000 */
.L_x_4292:
        /* <DEDUP_REMOVED lines=93> */
.L_x_4297:
[----:B------:R-:W-:Y:S05]  /*a2f0*/  BSYNC B0 ;  /* 0x0000000000007941 */ /* 0x000fea0003800000 */
.L_x_4296:
[----:B-----5:R3:W-:Y:S02]  /*a300*/  ST.E.128 desc[UR6][R246.64], R48 ;  /* 0x00000030f6007985 */ /* 0x0207e4000c101d06 */
.L_x_4291:
[----:B------:R-:W-:Y:S05]  /*a310*/  BSYNC B2 ;  /* 0x0000000000027941 */ /* 0x000fea0003800000 */
.L_x_4290:
        /* <DEDUP_REMOVED lines=99> */
.L_x_4303:
[----:B------:R-:W-:Y:S05]  /*a950*/  BSYNC B0 ;  /* 0x0000000000007941 */ /* 0x000fea0003800000 */
.L_x_4302:
[----:B-----5:R3:W-:Y:S02]  /*a960*/  ST.E.128 desc[UR6][R246.64], R48 ;  /* 0x00000030f6007985 */ /* 0x0207e4000c101d06 */
.L_x_4301:
[----:B------:R-:W-:Y:S05]  /*a970*/  BSYNC B1 ;  /* 0x0000000000017941 */ /* 0x000fea0003800000 */
.L_x_4300:
        /* <DEDUP_REMOVED lines=93> */
.L_x_4305:
[----:B------:R-:W-:Y:S05]  /*af50*/  BSYNC B0 ;  /* 0x0000000000007941 */ /* 0x000fea0003800000 */
.L_x_4304:
[----:B-----5:R3:W-:Y:S02]  /*af60*/  ST.E.128 desc[UR6][R246.64], R48 ;  /* 0x00000030f6007985 */ /* 0x0207e4000c101d06 */
.L_x_4299:
[----:B------:R-:W-:Y:S05]  /*af70*/  BSYNC B2 ;  /* 0x0000000000027941 */ /* 0x000fea0003800000 */
.L_x_4298:
        /* <DEDUP_REMOVED lines=101> */
.L_x_4311:
[----:B------:R-:W-:Y:S05]  /*b5d0*/  BSYNC B0 ;  /* 0x0000000000007941 */ /* 0x000fea0003800000 */
.L_x_4310:
[----:B-----5:R3:W-:Y:S02]  /*b5e0*/  ST.E.128 desc[UR6][R246.64], R48 ;  /* 0x00000030f6007985 */ /* 0x0207e4000c101d06 */
.L_x_4309:
[----:B------:R-:W-:Y:S05]  /*b5f0*/  BSYNC B1 ;  /* 0x0000000000017941 */ /* 0x000fea0003800000 */
.L_x_4308:
        /* <DEDUP_REMOVED lines=93> */
.L_x_4313:
[----:B------:R-:W-:Y:S05]  /*bbd0*/  BSYNC B0 ;  /* 0x0000000000007941 */ /* 0x000fea0003800000 */
.L_x_4312:
[----:B-----5:R3:W-:Y:S02]  /*bbe0*/  ST.E.128 desc[UR6][R246.64], R48 ;  /* 0x00000030f6007985 */ /* 0x0207e4000c101d06 */
.L_x_4307:
[----:B------:R-:W-:Y:S05]  /*bbf0*/  BSYNC B2 ;  /* 0x0000000000027941 */ /* 0x000fea0003800000 */
.L_x_4306:
        /* <DEDUP_REMOVED lines=101> */
.L_x_4319:
[----:B------:R-:W-:Y:S05]  /*c250*/  BSYNC B0 ;  /* 0x0000000000007941 */ /* 0x000fea0003800000 */
.L_x_4318:
[----:B-----5:R3:W-:Y:S02]  /*c260*/  ST.E.128 desc[UR6][R246.64], R48 ;  /* 0x00000030f6007985 */ /* 0x0207e4000c101d06 */
.L_x_4317:
[----:B------:R-:W-:Y:S05]  /*c270*/  BSYNC B1 ;  /* 0x0000000000017941 */ /* 0x000fea0003800000 */
.L_x_4316:
        /* <DEDUP_REMOVED lines=93> */
.L_x_4321:
[----:B------:R-:W-:Y:S05]  /*c850*/  BSYNC B0 ;  /* 0x0000000000007941 */ /* 0x000fea0003800000 */
.L_x_4320:
[----:B-----5:R3:W-:Y:S02]  /*c860*/  ST.E.128 desc[UR6][R246.64], R48 ;  /* 0x00000030f6007985 */ /* 0x0207e4000c101d06 */
.L_x_4315:
[----:B------:R-:W-:Y:S05]  /*c870*/  BSYNC B2 ;  /* 0x0000000000027941 */ /* 0x000fea0003800000 */
.L_x_4314:
        /* <DEDUP_REMOVED lines=101> */
.L_x_4327:
[----:B------:R-:W-:Y:S05]  /*ced0*/  BSYNC B0 ;  /* 0x0000000000007941 */ /* 0x000fea0003800000 */
.L_x_4326:
[----:B-----5:R3:W-:Y:S02]  /*cee0*/  ST.E.128 desc[UR6][R48.64], R36 ;  /* 0x0000002430007985 */ /* 0x0207e4000c101d06 */
.L_x_4325:
[----:B------:R-:W-:Y:S05]  /*cef0*/  BSYNC B1 ;  /* 0x0000000000017941 */ /* 0x000fea0003800000 */
.L_x_4324:
        /* <DEDUP_REMOVED lines=93> */
.L_x_4329:
[----:B------:R-:W-:Y:S05]  /*d4d0*/  BSYNC B0 ;  /* 0x0000000000007941 */ /* 0x000fea0003800000 */
.L_x_4328:
[----:B-----5:R1:W-:Y:S02]  /*d4e0*/  ST.E.128 desc[UR6][R38.64], R20 ;  /* 0x0000001426007985 */ /* 0x0203e4000c101d06 */
.L_x_4323:
[----:B------:R-:W-:Y:S05]  /*d4f0*/  BSYNC B2 ;  /* 0x0000000000027941 */ /* 0x000fea0003800000 */
.L_x_4322:
[----:B---3--:R-:W3:Y:S02]  /*d500*/  LD.E R3, desc[UR6][R10.64+0xd0] ;  /* 0x0000d0060a037980 */ /* 0x008ee4000c101900 */
[----:B---3--:R-:W-:Y:S05]  /*d510*/  IMAD.U32 R3, R3, -0x40, RZ ;  /* 0xffffffc003037824 */ /* 0x008fea00078e00ff */
[C---:B------:R-:W-:Y:S02]  /*d520*/  LEA R134, P1, R3.reuse, R134, 0x1 ;  /* 0x0000008603867211 */ /* 0x040fe400078208ff */
[C---:B------:R-:W-:Y:S02]  /*d530*/  LEA R132, P0, R3.reuse, R132, 0x1 ;  /* 0x0000008403847211 */ /* 0x040fe400078008ff */
[C---:B------:R-:W-:Y:S02]  /*d540*/  LEA.HI.X.SX32 R135, R3.reuse, R135, 0x1, P1 ;  /* 0x0000008703877211 */ /* 0x040fe400008f0eff */
[----:B------:R-:W-:Y:S01]  /*d550*/  LEA.HI.X.SX32 R133, R3, R133, 0x1, P0 ;  /* 0x0000008503857211 */ /* 0x000fe200000f0eff */
[----:B------:R-:W-:Y:S05]  /*d560*/  BRA `(.L_x_4265) ;  /* 0x0000000800807947 */ /* 0x000fea0003800000 */
.L_x_4231:
        /* <DEDUP_REMOVED lines=18> */
.L_x_4331:
[----:B------:R-:W-:Y:S05]  /*d690*/  BSYNC B0 ;  /* 0x0000000000007941 */ /* 0x000fea0003800000 */
.L_x_4330:
        /* <DEDUP_REMOVED lines=20> */
.L_x_4333:
[----:B------:R-:W-:Y:S05]  /*d7e0*/  BSYNC B0 ;  /* 0x0000000000007941 */ /* 0x000fea0003800000 */
.L_x_4332:
        /* <DEDUP_REMOVED lines=28> */
.L_x_4335:
[----:B------:R-:W-:Y:S05]  /*d9b0*/  BSYNC B0 ;  /* 0x0000000000007941 */ /* 0x000fea0003800000 */
.L_x_4334:
        /* <DEDUP_REMOVED lines=18> */
.L_x_4337:
[----:B------:R-:W-:Y:S05]  /*dae0*/  BSYNC B0 ;  /* 0x0000000000007941 */ /* 0x000fea0003800000 */
.L_x_4336:
        /* <DEDUP_REMOVED lines=16> */
.L_x_4339:
[----:B------:R-:W-:Y:S05]  /*dbf0*/  BSYNC B0 ;  /* 0x0000000000007941 */ /* 0x000fea0003800000 */
.L_x_4338:
        /* <DEDUP_REMOVED lines=18> */
.L_x_4341:
[----:B------:R-:W-:Y:S05]  /*dd20*/  BSYNC B0 ;  /* 0x0000000000007941 */ /* 0x000fea0003800000 */
.L_x_4340:
        /* <DEDUP_REMOVED lines=18> */
.L_x_4343:
[----:B------:R-:W-:Y:S05]  /*de50*/  BSYNC B0 ;  /* 0x0000000000007941 */ /* 0x000fea0003800000 */
.L_x_4342:
        /* <DEDUP_REMOVED lines=17> */
.L_x_4265:
[----:B------:R-:W-:Y:S05]  /*df70*/  BSYNC B3 ;  /* 0x0000000000037941 */ /* 0x000fea0003800000 */
.L_x_4230:
        /* <DEDUP_REMOVED lines=89> */
.L_x_4345:
        /* <DEDUP_REMOVED lines=8> */
.L_x_4346:
[----:B------:R-:W-:Y:S05]  /*e590*/  BSYNC B0 ;  /* 0x0000000000007941 */ /* 0x000fea0003800000 */
.L_x_4344:
[----:B------:R-:W-:Y:S04]  /*e5a0*/  IADD3 R13, R13, -0x1, RZ ;  /* 0xffffffff0d0d7810 */ /* 0x000fe80007ffe0ff */
[----:B------:R-:W-:Y:S11]  /*e5b0*/  ISETP.GT.AND P0, PT, R13, R98, PT ;  /* 0x000000620d00720c */ /* 0x000ff60003f04270 */
[----:B------:R-:W-:Y:S02]  /*e5c0*/  @!UPT UIADD3 URZ, URZ, URZ, URZ ;  /* 0x0000003f3f3ff290 */ /* 0x000fe4000fffe03f */
[----:B------:R-:W-:Y:S05]  /*e5d0*/  @P0 BRA `(.L_x_4347) ;  /* 0xffffff4800800947 */ /* 0x000fea000383ffff */
.L_x_4213:
        /* <DEDUP_REMOVED lines=110> */
.L_x_4356:
[----:B------:R-:W-:Y:S05]  /*ecc0*/  BSYNC B0 ;  /* 0x0000000000007941 */ /* 0x000fea0003800000 */
.L_x_4355:
[----:B-----5:R3:W-:Y:S02]  /*ecd0*/  STS.128 [R241], R20 ;  /* 0x00000014f1007388 */ /* 0x0207e40000000c00 */
.L_x_4354:
[----:B------:R-:W-:Y:S05]  /*ece0*/  BSYNC B1 ;  /* 0x0000000000017941 */ /* 0x000fea0003800000 */
.L_x_4353:
        /* <DEDUP_REMOVED lines=45> */
.L_x_4358:
[----:B------:R-:W-:Y:S05]  /*efc0*/  BSYNC B0 ;  /* 0x0000000000007941 */ /* 0x000fea0003800000 */
.L_x_4357:
[----:B-----5:R1:W-:Y:S02]  /*efd0*/  STS.128 [R241+0x2000], R20 ;  /* 0x00200014f1007388 */ /* 0x0203e40000000c00 */
.L_x_4352:
[----:B------:R-:W-:Y:S05]  /*efe0*/  BSYNC B2 ;  /* 0x0000000000027941 */ /* 0x000fea0003800000 */
.L_x_4351:
        /* <DEDUP_REMOVED lines=59> */
.L_x_4364:
[----:B------:R-:W-:Y:S05]  /*f3a0*/  BSYNC B0 ;  /* 0x0000000000007941 */ /* 0x000fea0003800000 */
.L_x_4363:
[----:B-----5:R3:W-:Y:S02]  /*f3b0*/  STS.128 [R241+0x800], R20 ;  /* 0x00080014f1007388 */ /* 0x0207e40000000c00 */
.L_x_4362:
[----:B------:R-:W-:Y:S05]  /*f3c0*/  BSYNC B1 ;  /* 0x0000000000017941 */ /* 0x000fea0003800000 */
.L_x_4361:
        /* <DEDUP_REMOVED lines=45> */
.L_x_4366:
[----:B------:R-:W-:Y:S05]  /*f6a0*/  BSYNC B0 ;  /* 0x0000000000007941 */ /* 0x000fea0003800000 */
.L_x_4365:
[----:B-----5:R3:W-:Y:S02]  /*f6b0*/  STS.128 [R241+0x2800], R20 ;  /* 0x00280014f1007388 */ /* 0x0207e40000000c00 */
.L_x_4360:
[----:B------:R-:W-:Y:S05]  /*f6c0*/  BSYNC B2 ;  /* 0x0000000000027941 */ /* 0x000fea0003800000 */
.L_x_4359:
        /* <DEDUP_REMOVED lines=60> */
.L_x_4372:
[----:B------:R-:W-:Y:S05]  /*fa90*/  BSYNC B0 ;  /* 0x0000000000007941 */ /* 0x000fea0003800000 */
.L_x_4371:
[----:B-----5:R3:W-:Y:S02]  /*faa0*/  STS.128 [R241+0x1000], R20 ;  /* 0x00100014f1007388 */ /* 0x0207e40000000c00 */
.L_x_4370:
[----:B------:R-:W-:Y:S05]  /*fab0*/  BSYNC B1 ;  /* 0x0000000000017941 */ /* 0x000fea0003800000 */
.L_x_4369:
        /* <DEDUP_REMOVED lines=45> */
.L_x_4374:
[----:B------:R-:W-:Y:S05]  /*fd90*/  BSYNC B0 ;  /* 0x0000000000007941 */ /* 0x000fea0003800000 */
.L_x_4373:
[----:B-----5:R1:W-:Y:S02]  /*fda0*/  STS.128 [R241+0x3000], R40 ;  /* 0x00300028f1007388 */ /* 0x0203e40000000c00 */
.L_x_4368:
[----:B------:R-:W-:Y:S05]  /*fdb0*/  BSYNC B2 ;  /* 0x0000000000027941 */ /* 0x000fea0003800000 */
.L_x_4367:
        /* <DEDUP_REMOVED lines=59> */
.L_x_4379:
[----:B------:R-:W-:Y:S05]  /*10170*/  BSYNC B0 ;  /* 0x0000000000007941 */ /* 0x000fea0003800000 */
.L_x_4378:
[----:B-----5:R3:W-:Y:S02]  /*10180*/  STS.128 [R241+0x1800], R20 ;  /* 0x00180014f1007388 */ /* 0x0207e40000000c00 */
.L_x_4377:
[----:B------:R-:W-:Y:S05]  /*10190*/  BSYNC B1 ;  /* 0x0000000000017941 */ /* 0x000fea0003800000 */
.L_x_4376:
        /* <DEDUP_REMOVED lines=45> */
.L_x_4381:
[----:B------:R-:W-:Y:S05]  /*10470*/  BSYNC B0 ;  /* 0x0000000000007941 */ /* 0x000fea0003800000 */
.L_x_4380:
[----:B-----5:R1:W-:Y:S01]  /*10480*/  STS.128 [R241+0x3800], R36 ;  /* 0x00380024f1007388 */ /* 0x0203e20000000c00 */
[----:B------:R-:W-:Y:S05]  /*10490*/  BRA `(.L_x_4375) ;  /* 0x0000003400387947 */ /* 0x000fea0003800000 */
.L_x_4350:
        /* <DEDUP_REMOVED lines=89> */
.L_x_4387:
[----:B------:R-:W-:Y:S05]  /*10a30*/  BSYNC B0 ;  /* 0x0000000000007941 */ /* 0x000fea0003800000 */
.L_x_4386:
[----:B-----5:R3:W-:Y:S02]  /*10a40*/  STS.128 [R241], R32 ;  /* 0x00000020f1007388 */ /* 0x0207e40000000c00 */
.L_x_4385:
[----:B------:R-:W-:Y:S05]  /*10a50*/  BSYNC B1 ;  /* 0x0000000000017941 */ /* 0x000fea0003800000 */
.L_x_4384:
        /* <DEDUP_REMOVED lines=86> */
.L_x_4389:
[----:B------:R-:W-:Y:S05]  /*10fc0*/  BSYNC B0 ;  /* 0x0000000000007941 */ /* 0x000fea0003800000 */
.L_x_4388:
[----:B-----5:R1:W-:Y:S02]  /*10fd0*/  STS.128 [R241+0x2000], R32 ;  /* 0x00200020f1007388 */ /* 0x0203e40000000c00 */
.L_x_4383:
[----:B------:R-:W-:Y:S05]  /*10fe0*/  BSYNC B2 ;  /* 0x0000000000027941 */ /* 0x000fea0003800000 */
.L_x_4382:
        /* <DEDUP_REMOVED lines=94> */
.L_x_4395:
[----:B------:R-:W-:Y:S05]  /*115d0*/  BSYNC B0 ;  /* 0x0000000000007941 */ /* 0x000fea0003800000 */
.L_x_4394:
[----:B-----5:R3:W-:Y:S02]  /*115e0*/  STS.128 [R241+0x800], R32 ;  /* 0x00080020f1007388 */ /* 0x0207e40000000c00 */
.L_x_4393:
[----:B------:R-:W-:Y:S05]  /*115f0*/  BSYNC B1 ;  /* 0x0000000000017941 */ /* 0x000fea0003800000 */
.L_x_4392:
        /* <DEDUP_REMOVED lines=89> */
.L_x_4397:
[----:B------:R-:W-:Y:S05]  /*11b90*/  BSYNC B0 ;  /* 0x0000000000007941 */ /* 0x000fea0003800000 */
.L_x_4396:
[----:B-----5:R3:W-:Y:S02]  /*11ba0*/  STS.128 [R241+0x2800], R32 ;  /* 0x00280020f1007388 */ /* 0x0207e40000000c00 */
.L_x_4391:
[----:B------:R-:W-:Y:S05]  /*11bb0*/  BSYNC B2 ;  /* 0x0000000000027941 */ /* 0x000fea0003800000 */
.L_x_4390:
        /* <DEDUP_REMOVED lines=95> */
.L_x_4403:
[----:B------:R-:W-:Y:S05]  /*121b0*/  BSYNC B0 ;  /* 0x0000000000007941 */ /* 0x000fea0003800000 */
.L_x_4402:
[----:B-----5:R3:W-:Y:S02]  /*121c0*/  STS.128 [R241+0x1000], R32 ;  /* 0x00100020f1007388 */ /* 0x0207e40000000c00 */
.L_x_4401:
[----:B------:R-:W-:Y:S05]  /*121d0*/  BSYNC B1 ;  /* 0x0000000000017941 */ /* 0x000fea0003800000 */
.L_x_4400:
        /* <DEDUP_REMOVED lines=91> */
.L_x_4405:
[----:B------:R-:W-:Y:S05]  /*12790*/  BSYNC B0 ;  /* 0x0000000000007941 */ /* 0x000fea0003800000 */
.L_x_4404:
[----:B-----5:R1:W-:Y:S02]  /*127a0*/  STS.128 [R241+0x3000], R24 ;  /* 0x00300018f1007388 */ /* 0x0203e40000000c00 */
.L_x_4399:
[----:B------:R-:W-:Y:S05]  /*127b0*/  BSYNC B2 ;  /* 0x0000000000027941 */ /* 0x000fea0003800000 */
.L_x_4398:
        /* <DEDUP_REMOVED lines=95> */
.L_x_4409:
[----:B------:R-:W-:Y:S05]  /*12db0*/  BSYNC B0 ;  /* 0x0000000000007941 */ /* 0x000fea0003800000 */
.L_x_4408:
[----:B-----5:R1:W-:Y:S02]  /*12dc0*/  STS.128 [R241+0x1800], R20 ;  /* 0x00180014f1007388 */ /* 0x0203e40000000c00 */
.L_x_4407:
[----:B------:R-:W-:Y:S05]  /*12dd0*/  BSYNC B1 ;  /* 0x0000000000017941 */ /* 0x000fea0003800000 */
.L_x_4406:
        /* <DEDUP_REMOVED lines=92> */
.L_x_4411:
[----:B------:R-:W-:Y:S05]  /*133a0*/  BSYNC B0 ;  /* 0x0000000000007941 */ /* 0x000fea0003800000 */
.L_x_4410:
[----:B-----5:R1:W-:Y:S01]  /*133b0*/  STS.128 [R241+0x3800], R20 ;  /* 0x00380014f1007388 */ /* 0x0203e20000000c00 */
[----:B------:R-:W-:Y:S05]  /*133c0*/  BRA `(.L_x_4375) ;  /* 0x00000004006c7947 */ /* 0x000fea0003800000 */
.L_x_4349:
        /* <DEDUP_REMOVED lines=27> */
.L_x_4413:
[----:B------:R-:W-:Y:S05]  /*13580*/  BSYNC B0 ;  /* 0x0000000000007941 */ /* 0x000fea0003800000 */
.L_x_4412:
        /* <DEDUP_REMOVED lines=20> */
.L_x_4415:
[----:B------:R-:W-:Y:S05]  /*136d0*/  BSYNC B0 ;  /* 0x0000000000007941 */ /* 0x000fea0003800000 */
.L_x_4414:
        /* <DEDUP_REMOVED lines=20> */
.L_x_4417:
[----:B------:R-:W-:Y:S05]  /*13820*/  BSYNC B0 ;  /* 0x0000000000007941 */ /* 0x000fea0003800000 */
.L_x_4416:
        /* <DEDUP_REMOVED lines=21> */
.L_x_4375:
[----:B------:R-:W-:Y:S05]  /*13980*/  BSYNC B3 ;  /* 0x0000000000037941 */ /* 0x000fea0003800000 */
.L_x_4348:
[----:B------:R-:W-:Y:S01]  /*13990*/  VIADD R243, R55, 0xffffffff ;  /* 0xffffffff37f37836 */ /* 0x000fe20000000000 */
[----:B------:R-:W-:Y:S01]  /*139a0*/  BSSY B0, `(.L_x_4418) ;  /* 0x000001f000007945 */ /* 0x000fe20003800000 */
[----:B-----5:R-:W-:Y:S01]  /*139b0*/  VIADD R16, R188, 0x40 ;  /* 0x00000040bc107836 */ /* 0x020fe20000000000 */
[----:B------:R-:W-:Y:S01]  /*139c0*/  LOP3.LUT R246, R76, 0xff, RZ, 0xc0, !PT ;  /* 0x000000ff4cf67812 */ /* 0x000fe200078ec0ff */
[----:B--2-4-:R-:W-:Y:S02]  /*139d0*/  IMAD.SHL.U32 R2, R243, 0x80, RZ ;  /* 0x00000080f3027824 */ /* 0x014fe400078e00ff */
[C---:B-1-3--:R-:W-:Y:S02]  /*139e0*/  VIADD R8, R188.reuse, 0x50 ;  /* 0x00000050bc087836 */ /* 0x04afe40000000000 */
        /* <DEDUP_REMOVED lines=26> */
.L_x_4419:
[----:B------:R-:W-:Y:S05]  /*13b90*/  BSYNC B0 ;  /* 0x0000000000007941 */ /* 0x000fea0003800000 */
.L_x_4418:
        /* <DEDUP_REMOVED lines=21> */
.L_x_4421:
[----:B------:R-:W-:Y:S05]  /*13cf0*/  BSYNC B0 ;  /* 0x0000000000007941 */ /* 0x000fea0003800000 */
.L_x_4420:
        /* <DEDUP_REMOVED lines=25> */
.L_x_4423:
[----:B------:R-:W-:Y:S05]  /*13e90*/  BSYNC B0 ;  /* 0x0000000000007941 */ /* 0x000fea0003800000 */
.L_x_4422:
        /* <DEDUP_REMOVED lines=27> */
.L_x_4425:
[----:B------:R-:W-:Y:S05]  /*14050*/  BSYNC B0 ;  /* 0x0000000000007941 */ /* 0x000fea0003800000 */
.L_x_4424:
        /* <DEDUP_REMOVED lines=23> */
.L_x_4427:
[----:B------:R-:W-:Y:S05]  /*141d0*/  BSYNC B0 ;  /* 0x0000000000007941 */ /* 0x000fea0003800000 */
.L_x_4426:
        /* <DEDUP_REMOVED lines=27> */
.L_x_4429:
[----:B------:R-:W-:Y:S05]  /*14390*/  BSYNC B0 ;  /* 0x0000000000007941 */ /* 0x000fea0003800000 */
.L_x_4428:
        /* <DEDUP_REMOVED lines=27> */
.L_x_4431:
[----:B------:R-:W-:Y:S05]  /*14550*/  BSYNC B0 ;  /* 0x0000000000007941 */ /* 0x000fea0003800000 */
.L_x_4430:
        /* <DEDUP_REMOVED lines=27> */
.L_x_4433:
[----:B------:R-:W-:Y:S05]  /*14710*/  BSYNC B0 ;  /* 0x0000000000007941 */ /* 0x000fea0003800000 */
.L_x_4432:
[----:B-12-4-:R-:W2:Y:S04]  /*14720*/  LD.E.64 R22, desc[UR6][R10.64+0x1c0] ;  /* 0x0001c0060a167980 */ /* 0x016ea8000c101b00 */
[----:B---3--:R-:W3:Y:S01]  /*14730*/  LD.E.64 R18, desc[UR6][R10.64+0x1b8] ;  /* 0x0001b8060a127980 */ /* 0x008ee2000c101b00 */
[----:B------:R-:W-:Y:S01]  /*14740*/  IMAD.MOV.U32 R184, RZ, RZ, R242 ;  /* 0x000000ffffb87224 */ /* 0x000fe200078e00f2 */
[-C--:B------:R-:W-:Y:S02]  /*14750*/  ISETP.GE.AND P3, PT, R0, R3.reuse, PT ;  /* 0x000000030000720c */ /* 0x080fe40003f66270 */
[----:B------:R-:W0:Y:S01]  /*14760*/  LDGDEPBAR ;  /* 0x00000000000079af */ /* 0x000e220000000000 */
[-C--:B------:R-:W-:Y:S02]  /*14770*/  ISETP.GE.AND P4, PT, R8, R3.reuse, PT ;  /* 0x000000030800720c */ /* 0x080fe40003f86270 */
[----:B------:R-:W-:Y:S01]  /*14780*/  LEA.HI R7, R72, R72, RZ, 0x1 ;  /* 0x0000004848077211 */ /* 0x000fe200078f08ff */
[----:B------:R1:W5:Y:S01]  /*14790*/  LD.E R9, desc[UR6][R10.64+0xd8] ;  /* 0x0000d8060a097980 */ /* 0x000362000c101900 */
[----:B------:R-:W-:Y:S01]  /*147a0*/  BSSY B0, `(.L_x_4434) ;  /* 0x0000025000007945 */ /* 0x000fe20003800000 */
[----:B------:R-:W-:-:S02]  /*147b0*/  ISETP.GE.AND P0, PT, R6, R3, PT ;  /* 0x000000030600720c */ /* 0x000fc40003f06270 */
[----:B------:R1:W5:Y:S01]  /*147c0*/  LD.E R8, desc[UR6][R10.64+0x188] ;  /* 0x000188060a087980 */ /* 0x000362000c101900 */
[----:B------:R-:W-:Y:S01]  /*147d0*/  LOP3.LUT R7, R7, 0xfffffffe, RZ, 0xc0, !PT ;  /* 0xfffffffe07077812 */ /* 0x000fe200078ec0ff */
[----:B------:R-:W-:Y:S01]  /*147e0*/  IMAD.SHL.U32 R73, R73, 0x40, RZ ;  /* 0x0000004049497824 */ /* 0x000fe200078e00ff */
[-C--:B------:R-:W-:Y:S01]  /*147f0*/  ISETP.GE.AND P6, PT, R12, R3.reuse, PT ;  /* 0x000000030c00720c */ /* 0x080fe20003fc6270 */
[----:B------:R-:W-:Y:S01]  /*14800*/  IMAD.SHL.U32 R6, R70, 0x40, RZ ;  /* 0x0000004046067824 */ /* 0x000fe200078e00ff */
[----:B------:R-:W-:Y:S01]  /*14810*/  ISETP.GE.AND P5, PT, R16, R3, PT ;  /* 0x000000031000720c */ /* 0x000fe20003fa6270 */
[----:B------:R-:W-:Y:S02]  /*14820*/  IMAD.IADD R72, R72, 0x1, -R7 ;  /* 0x0000000148487824 */ /* 0x000fe400078e0a07 */
[----:B--2---:R-:W-:Y:S02]  /*14830*/  IMAD R5, R23, R239, RZ ;  /* 0x000000ef17057224 */ /* 0x004fe400078e02ff */
[----:B------:R-:W-:-:S04]  /*14840*/  IMAD.WIDE.U32 R20, R239, R22, R184 ;  /* 0x00000016ef147225 */ /* 0x000fc800078e00b8 */
[----:B------:R-:W-:Y:S01]  /*14850*/  IMAD R5, R22, R74, R5 ;  /* 0x0000004a16057224 */ /* 0x000fe200078e0205 */
[----:B---3--:R-:W-:-:S03]  /*14860*/  LEA R18, P1, R20, R18, 0x2 ;  /* 0x0000001214127211 */ /* 0x008fc600078210ff */
[----:B------:R-:W-:-:S05]  /*14870*/  IMAD.IADD R5, R21, 0x1, R5 ;  /* 0x0000000115057824 */ /* 0x000fca00078e0205 */
[----:B------:R-:W-:Y:S02]  /*14880*/  LEA.HI.X R19, R20, R19, R5, 0x2, P1 ;  /* 0x0000001314137211 */ /* 0x000fe400008f1405 */
[----:B------:R-:W-:-:S03]  /*14890*/  ISETP.GE.AND P1, PT, R188, R3, PT ;  /* 0x00000003bc00720c */ /* 0x000fc60003f26270 */
[----:B------:R1:W5:Y:S01]  /*148a0*/  LD.E R0, desc[UR6][R18.64] ;  /* 0x0000000612007980 */ /* 0x000362000c101900 */
        /* <DEDUP_REMOVED lines=20> */
.L_x_4435:
[----:B------:R-:W-:Y:S05]  /*149f0*/  BSYNC B0 ;  /* 0x0000000000007941 */ /* 0x000fea0003800000 */
.L_x_4434:
        /* <DEDUP_REMOVED lines=9> */
[----:B--2---:R-:W-:-:S03]  /*14a90*/  @P2 LEA R12, P1, R230, R152, 0x1 ;  /* 0x00000098e60c2211 */ /* 0x004fc600078208ff */
        /* <DEDUP_REMOVED lines=11> */
.L_x_4437:
[----:B------:R-:W-:Y:S05]  /*14b50*/  BSYNC B0 ;  /* 0x0000000000007941 */ /* 0x000fea0003800000 */
.L_x_4436:
[----:B------:R1:W-:Y:S01]  /*14b60*/  @P0 STS.128 [R241+0xd000], RZ ;  /* 0x00d000fff1000388 */ /* 0x0003e20000000c00 */
[----:B------:R-:W-:Y:S01]  /*14b70*/  LOP3.LUT R5, R6, 0x1c0, RZ, 0xc0, !PT ;  /* 0x000001c006057812 */ /* 0x000fe200078ec0ff */
[----:B------:R-:W-:Y:S01]  /*14b80*/  IMAD.SHL.U32 R188, R188, 0x8, RZ ;  /* 0x00000008bcbc7824 */ /* 0x000fe200078e00ff */
[----:B------:R-:W-:Y:S01]  /*14b90*/  LOP3.LUT R73, R73, 0x1c0, RZ, 0xc0, !PT ;  /* 0x000001c049497812 */ /* 0x000fe200078ec0ff */
[----:B------:R1:W-:Y:S01]  /*14ba0*/  @P0 STS.128 [R241+0x11000], RZ ;  /* 0x011000fff1000388 */ /* 0x0003e20000000c00 */
[----:B------:R-:W-:Y:S01]  /*14bb0*/  IMAD.SHL.U32 R6, R72, 0x8, RZ ;  /* 0x0000000848067824 */ /* 0x000fe200078e00ff */
[----:B------:R-:W-:Y:S01]  /*14bc0*/  BSSY B0, `(.L_x_4438) ;  /* 0x000001f000007945 */ /* 0x000fe20003800000 */
[----:B------:R-:W-:Y:S01]  /*14bd0*/  IMAD.SHL.U32 R53, R75, 0x40, RZ ;  /* 0x000000404b357824 */ /* 0x000fe200078e00ff */
[----:B------:R-:W-:Y:S02]  /*14be0*/  LOP3.LUT R188, R5, 0x8, R188, 0xf8, !PT ;  /* 0x0000000805bc7812 */ /* 0x000fe400078ef8bc */
[----:B------:R-:W-:-:S02]  /*14bf0*/  LOP3.LUT R6, R73, 0x8, R6, 0xf8, !PT ;  /* 0x0000000849067812 */ /* 0x000fc400078ef806 */
[----:B------:R-:W-:Y:S02]  /*14c00*/  LOP3.LUT R53, R53, 0xfffffe00, RZ, 0xc0, !PT ;  /* 0xfffffe0035357812 */ /* 0x000fe400078ec0ff */
[----:B------:R-:W-:Y:S02]  /*14c10*/  SHF.R.U32.HI R5, RZ, 0x3, R5 ;  /* 0x00000003ff057819 */ /* 0x000fe40000011605 */
[----:B------:R-:W-:Y:S01]  /*14c20*/  SHF.R.U32.HI R73, RZ, 0x3, R73 ;  /* 0x00000003ff497819 */ /* 0x000fe20000011649 */
[----:B------:R-:W-:Y:S01]  /*14c30*/  IMAD R229, R68, 0x400, R53 ;  /* 0x0000040044e57824 */ /* 0x000fe200078e0235 */
[----:B------:R-:W-:Y:S02]  /*14c40*/  ISETP.GE.AND P3, PT, R14, R3, PT ;  /* 0x000000030e00720c */ /* 0x000fe40003f66270 */
[----:B------:R-:W-:Y:S02]  /*14c50*/  LOP3.LUT R5, R188, R5, RZ, 0x3c, !PT ;  /* 0x00000005bc057212 */ /* 0x000fe400078e3cff */
[----:B------:R-:W-:Y:S01]  /*14c60*/  LOP3.LUT R52, R6, R73, RZ, 0x3c, !PT ;  /* 0x0000004906347212 */ /* 0x000fe200078e3cff */
[----:B------:R-:W-:Y:S08]  /*14c70*/  @P0 BRA `(.L_x_4439) ;  /* 0x00000000004c0947 */ /* 0x000ff00003800000 */
[C---:B------:R-:W-:Y:S02]  /*14c80*/  LOP3.LUT R6, R246.reuse, 0x1, RZ, 0xc0, !PT ;  /* 0x00000001f6067812 */ /* 0x040fe400078ec0ff */
[----:B------:R-:W-:Y:S02]  /*14c90*/  LOP3.LUT P1, RZ, R246, 0x2, RZ, 0xc0, !PT ;  /* 0x00000002f6ff7812 */ /* 0x000fe4000782c0ff */
[----:B------:R-:W-:Y:S01]  /*14ca0*/  ISETP.NE.U32.AND P2, PT, R6, 0x1, PT ;  /* 0x000000010600780c */ /* 0x000fe20003f45070 */
[C---:B------:R-:W-:Y:S01]  /*14cb0*/  IMAD.SHL.U32 R6, R64.reuse, 0x20, RZ ;  /* 0x0000002040067824 */ /* 0x040fe200078e00ff */
[----:B------:R-:W-:-:S11]  /*14cc0*/  SHF.L.U64.HI R7, R64, 0x5, R65 ;  /* 0x0000000540077819 */ /* 0x000fd60000010241 */
[----:B------:R-:W-:-:S04]  /*14cd0*/  @!P2 LEA R14, P0, R6, R152, 0x1 ;  /* 0x00000098060ea211 */ /* 0x000fc800078008ff */
[C---:B------:R-:W-:Y:S02]  /*14ce0*/  @!P2 LEA.HI.X R15, R6.reuse, R153, R7, 0x1, P0 ;  /* 0x00000099060fa211 */ /* 0x040fe400000f0c07 */
[----:B--2-4-:R-:W-:-:S03]  /*14cf0*/  @P1 LEA R12, P0, R6, R152, 0x1 ;  /* 0x00000098060c1211 */ /* 0x014fc600078008ff */
        /* <DEDUP_REMOVED lines=11> */
.L_x_4439:
[----:B------:R-:W-:Y:S05]  /*14db0*/  BSYNC B0 ;  /* 0x0000000000007941 */ /* 0x000fea0003800000 */
.L_x_4438:
        /* <DEDUP_REMOVED lines=14> */
[----:B--2-4-:R-:W-:-:S04]  /*14ea0*/  @!P2 IMAD.WIDE.U32 R12, R64, 0x60, R152 ;  /* 0x00000060400ca825 */ /* 0x014fc800078e0098 */
        /* <DEDUP_REMOVED lines=13> */
.L_x_4441:
[----:B------:R-:W-:Y:S05]  /*14f80*/  BSYNC B0 ;  /* 0x0000000000007941 */ /* 0x000fea0003800000 */
.L_x_4440:
        /* <DEDUP_REMOVED lines=9> */
[CC--:B--2---:R-:W-:Y:S02]  /*15020*/  @P2 LEA R6, P1, R3.reuse, R152.reuse, 0x1 ;  /* 0x0000009803062211 */ /* 0x0c4fe400078208ff */
[C---:B----4-:R-:W-:Y:S02]  /*15030*/  @!P5 LEA R12, P6, R3.reuse, R152, 0x1 ;  /* 0x00000098030cd211 */ /* 0x050fe400078c08ff */
        /* <DEDUP_REMOVED lines=12> */
.L_x_4443:
[----:B------:R-:W-:Y:S05]  /*15100*/  BSYNC B0 ;  /* 0x0000000000007941 */ /* 0x000fea0003800000 */
.L_x_4442:
        /* <DEDUP_REMOVED lines=23> */
.L_x_4445:
[----:B------:R-:W-:Y:S05]  /*15280*/  BSYNC B0 ;  /* 0x0000000000007941 */ /* 0x000fea0003800000 */
.L_x_4444:
        /* <DEDUP_REMOVED lines=23> */
.L_x_4447:
[----:B------:R-:W-:Y:S05]  /*15400*/  BSYNC B0 ;  /* 0x0000000000007941 */ /* 0x000fea0003800000 */
.L_x_4446:
        /* <DEDUP_REMOVED lines=8> */
[----:B--2---:R-:W-:-:S04]  /*15490*/  @!P1 IMAD.WIDE.U32 R6, R64, 0xe0, R152 ;  /* 0x000000e040069825 */ /* 0x004fc800078e0098 */
        /* <DEDUP_REMOVED lines=14> */
.L_x_4449:
[----:B------:R-:W-:Y:S05]  /*15580*/  BSYNC B0 ;  /* 0x0000000000007941 */ /* 0x000fea0003800000 */
.L_x_4448:
[----:B------:R-:W-:Y:S01]  /*15590*/  LDSM.16.M88.4 R80, [R229] ;  /* 0x00000000e550783b */ /* 0x000fe20000000200 */
[----:B------:R-:W-:Y:S01]  /*155a0*/  R2P PR, R70, 0x6 ;  /* 0x0000000646007804 */ /* 0x000fe20000000000 */
[C---:B------:R-:W-:Y:S01]  /*155b0*/  VIADD R3, R228.reuse, 0x4000 ;  /* 0x00004000e4037836 */ /* 0x040fe20000000000 */
[----:B-----5:R-:W3:Y:S01]  /*155c0*/  MUFU.RCP R9, R9 ;  /* 0x0000000900097308 */ /* 0x020ee20000001000 */
[----:B------:R-:W4:Y:S01]  /*155d0*/  LDSM.16.M88.4 R28, [R228+0x4800] ;  /* 0x00480000e41c783b */ /* 0x000f220000000200 */
[----:B------:R-:W-:Y:S01]  /*155e0*/  VIADD R226, R228, 0x4020 ;  /* 0x00004020e4e27836 */ /* 0x000fe20000000000 */
[----:B------:R-:W-:Y:S01]  /*155f0*/  BSSY B1, `(.L_x_4450) ;  /* 0x00002b5000017945 */ /* 0x000fe20003800000 */
[--C-:B------:R-:W-:Y:S01]  /*15600*/  IMAD R227, R56, 0x2, R229.reuse ;  /* 0x0000000238e37824 */ /* 0x100fe200078e02e5 */
[----:B------:R-:W1:Y:S01]  /*15610*/  LDSM.16.M88.4 R36, [R228+0x4000] ;  /* 0x00400000e424783b */ /* 0x000e620000000200 */
[C---:B------:R-:W-:Y:S02]  /*15620*/  IMAD R225, R54.reuse, 0x2, R229 ;  /* 0x0000000236e17824 */ /* 0x040fe400078e02e5 */
[----:B------:R-:W-:Y:S01]  /*15630*/  IMAD R224, R54, 0x2, R227 ;  /* 0x0000000236e07824 */ /* 0x000fe200078e02e3 */
[----:B------:R-:W1:Y:S01]  /*15640*/  LDSM.16.M88.4 R20, [R228+0x5000] ;  /* 0x00500000e414783b */ /* 0x000e620000000200 */
[----:B------:R-:W-:-:S02]  /*15650*/  IMAD.SHL.U32 R59, R59, 0x2, RZ ;  /* 0x000000023b3b7824 */ /* 0x000fc400078e00ff */
[----:B------:R-:W-:Y:S01]  /*15660*/  @P1 VIADD R226, R3, 0xffffffe0 ;  /* 0xffffffe003e21836 */ /* 0x000fe20000000000 */
[----:B--2---:R-:W2:Y:S01]  /*15670*/  LDSM.16.M88.4 R4, [R228+0x5800] ;  /* 0x00580000e404783b */ /* 0x004ea20000000200 */
[----:B------:R-:W-:Y:S02]  /*15680*/  IMAD.MOV.U32 R3, RZ, RZ, 0x40 ;  /* 0x00000040ff037424 */ /* 0x000fe400078e00ff */
[----:B------:R-:W-:Y:S01]  /*15690*/  VIADD R218, R226, 0x800 ;  /* 0x00000800e2da7836 */ /* 0x000fe20000000000 */
[----:B------:R-:W2:Y:S01]  /*156a0*/  LDSM.16.M88.4 R104, [R228+0x6000] ;  /* 0x00600000e468783b */ /* 0x000ea20000000200 */
[----:B---3--:R-:W-:Y:S01]  /*156b0*/  FMUL.FTZ R0, R0, R9 ;  /* 0x0000000900007220 */ /* 0x008fe20000410000 */
        /* <DEDUP_REMOVED lines=14> */
[----:B------:R-:W3:Y:S01]  /*157a0*/  LDSM.16.M88.4 R48, [R226+0x800] ;  /* 0x00080000e230783b */ /* 0x000ee20000000200 */
[C---:B------:R-:W-:Y:S02]  /*157b0*/  VIADD R209, R226.reuse, 0x4800 ;  /* 0x00004800e2d17836 */ /* 0x040fe40000000000 */
[C---:B------:R-:W-:Y:S01]  /*157c0*/  VIADD R208, R226.reuse, 0x5000 ;  /* 0x00005000e2d07836 */ /* 0x040fe20000000000 */
[C---:B----4-:R-:W-:Y:S01]  /*157d0*/  HMMA.16816.F32.BF16 R32, R80.reuse, R28, RZ ;  /* 0x0000001c5020723c */ /* 0x050fe200000418ff */
[----:B------:R-:W4:Y:S01]  /*157e0*/  LDSM.16.M88.4 R64, [R226] ;  /* 0x00000000e240783b */ /* 0x000f220000000200 */
[C---:B------:R-:W-:Y:S02]  /*157f0*/  VIADD R207, R226.reuse, 0x5800 ;  /* 0x00005800e2cf7836 */ /* 0x040fe40000000000 */
[C---:B------:R-:W-:Y:S01]  /*15800*/  VIADD R206, R226.reuse, 0x6000 ;  /* 0x00006000e2ce7836 */ /* 0x040fe20000000000 */
[----:B------:R-:W4:Y:S01]  /*15810*/  LDSM.16.M88.4 R12, [R226+0x1000] ;  /* 0x00100000e20c783b */ /* 0x000f220000000200 */
[----:B------:R-:W-:Y:S01]  /*15820*/  HMMA.16816.F32.BF16 R28, R80, R30, RZ ;  /* 0x0000001e501c723c */ /* 0x000fe200000418ff */
[----:B------:R-:W-:-:S02]  /*15830*/  VIADD R205, R226, 0x6800 ;  /* 0x00006800e2cd7836 */ /* 0x000fc40000000000 */
[----:B------:R-:W4:Y:S01]  /*15840*/  LDSM.16.M88.4 R112, [R226+0x1800] ;  /* 0x00180000e270783b */ /* 0x000f220000000200 */
[C---:B------:R-:W-:Y:S02]  /*15850*/  VIADD R204, R226.reuse, 0x7000 ;  /* 0x00007000e2cc7836 */ /* 0x040fe40000000000 */
[----:B-1----:R-:W-:Y:S01]  /*15860*/  HMMA.16816.F32.BF16 R40, R80, R36, RZ ;  /* 0x000000245028723c */ /* 0x002fe200000418ff */
[----:B------:R-:W-:Y:S01]  /*15870*/  LDSM.16.M88.4 R76, [R226+0x2800] ;  /* 0x00280000e24c783b */ /* 0x000fe20000000200 */
[----:B------:R-:W-:-:S03]  /*15880*/  VIADD R138, R226, 0x7800 ;  /* 0x00007800e28a7836 */ /* 0x000fc60000000000 */
[----:B------:R-:W-:Y:S01]  /*15890*/  LDSM.16.M88.4 R72, [R226+0x3800] ;  /* 0x00380000e248783b */ /* 0x000fe20000000200 */
[C---:B------:R-:W-:Y:S03]  /*158a0*/  HMMA.16816.F32.BF16 R24, R80.reuse, R20, RZ ;  /* 0x000000145018723c */ /* 0x040fe600000418ff */
[----:B------:R-:W-:Y:S03]  /*158b0*/  LDSM.16.M88.4 R124, [R222+0x5000] ;  /* 0x00500000de7c783b */ /* 0x000fe60000000200 */
[C---:B--2---:R-:W-:Y:S01]  /*158c0*/  HMMA.16816.F32.BF16 R16, R80.reuse, R4, RZ ;  /* 0x000000045010723c */ /* 0x044fe200000418ff */
[----:B------:R-:W-:Y:S04]  /*158d0*/  LDSM.16.M88.4 R120, [R222+0x5800] ;  /* 0x00580000de78783b */ /* 0x000fe80000000200 */
[----:B------:R-:W-:Y:S01]  /*158e0*/  LDSM.16.M88.4 R116, [R222+0x6000] ;  /* 0x00600000de74783b */ /* 0x000fe20000000200 */
[C---:B------:R-:W-:Y:S03]  /*158f0*/  HMMA.16816.F32.BF16 R108, R80.reuse, R104, RZ ;  /* 0x00000068506c723c */ /* 0x040fe600000418ff */
[----:B------:R-:W-:Y:S03]  /*15900*/  LDSM.16.M88.4 R128, [R225+0x2000] ;  /* 0x00200000e180783b */ /* 0x000fe60000000200 */
[C---:B---3--:R-:W-:Y:S01]  /*15910*/  HMMA.16816.F32.BF16 R100, R80.reuse, R96, RZ ;  /* 0x000000605064723c */ /* 0x048fe200000418ff */
        /* <DEDUP_REMOVED lines=36> */
[----:B------:R-:W4:Y:S01]  /*15b60*/  LDSM.16.M88.4 R72, [R211] ;  /* 0x00000000d348783b */ /* 0x000f220000000200 */
[C---:B---3--:R-:W-:Y:S06]  /*15b70*/  HMMA.16816.F32.BF16 R40, R12.reuse, R64, R40 ;  /* 0x000000400c28723c */ /* 0x048fec0000041828 */
[C---:B------:R-:W-:Y:S01]  /*15b80*/  HMMA.16816.F32.BF16 R36, R12.reuse, R66, R36 ;  /* 0x000000420c24723c */ /* 0x040fe20000041824 */
        /* <DEDUP_REMOVED lines=22> */
[----:B------:R-:W2:Y:S01]  /*15cf0*/  LDSM.16.M88.4 R76, [R211+0x3000] ;  /* 0x00300000d34c783b */ /* 0x000ea20000000200 */
[C---:B----4-:R-:W-:Y:S06]  /*15d00*/  HMMA.16816.F32.BF16 R40, R44.reuse, R72, R40 ;  /* 0x000000482c28723c */ /* 0x050fec0000041828 */
[C---:B------:R-:W-:Y:S01]  /*15d10*/  HMMA.16816.F32.BF16 R36, R44.reuse, R74, R36 ;  /* 0x0000004a2c24723c */ /* 0x040fe20000041824 */
[----:B------:R-:W4:Y:S05]  /*15d20*/  LDSM.16.M88.4 R72, [R211+0x3800] ;  /* 0x00380000d348783b */ /* 0x000f2a0000000200 */
[C---:B---3--:R-:W-:Y:S06]  /*15d30*/  HMMA.16816.F32.BF16 R32, R44.reuse, R64, R32 ;  /* 0x000000402c20723c */ /* 0x048fec0000041820 */
        /* <DEDUP_REMOVED lines=80> */
[----:B------:R-:W-:Y:S01]  /*16240*/  HMMA.16816.F32.BF16 R20, R128, R46, R20 ;  /* 0x0000002e8014723c */ /* 0x000fe20000041814 */
[----:B------:R-:W3:Y:S05]  /*16250*/  LDSM.16.M88.4 R44, [R211+0x6800] ;  /* 0x00680000d32c783b */ /* 0x000eea0000000200 */
[C---:B-1----:R-:W-:Y:S06]  /*16260*/  HMMA.16816.F32.BF16 R16, R12.reuse, R60, R16 ;  /* 0x0000003c0c10723c */ /* 0x042fec0000041810 */
[----:B------:R-:W-:Y:S06]  /*16270*/  HMMA.16816.F32.BF16 R60, R12, R62, R4 ;  /* 0x0000003e0c3c723c */ /* 0x000fec0000041804 */
[----:B------:R-:W-:Y:S01]  /*16280*/  HMMA.16816.F32.BF16 R100, R128, R120, R100 ;  /* 0x000000788064723c */ /* 0x000fe20000041864 */
[----:B------:R-:W-:-:S04]  /*16290*/  SHF.R.S32.HI R4, RZ, 0x1f, R69 ;  /* 0x0000001fff047819 */ /* 0x000fc80000011445 */
[----:B------:R-:W-:Y:S01]  /*162a0*/  LEA.HI R3, R4, R69, RZ, 0x2 ;  /* 0x0000004504037211 */ /* 0x000fe200078f10ff */
[C---:B------:R-:W-:Y:S01]  /*162b0*/  HMMA.16816.F32.BF16 R96, R128.reuse, R122, R96 ;  /* 0x0000007a8060723c */ /* 0x040fe20000041860 */
[----:B------:R-:W1:Y:S01]  /*162c0*/  LDSM.16.M88.4 R120, [R211+0x7000] ;  /* 0x00700000d378783b */ /* 0x000e620000000200 */
[----:B------:R-:W-:Y:S02]  /*162d0*/  LOP3.LUT R4, R52, R53, RZ, 0xfc, !PT ;  /* 0x0000003534047212 */ /* 0x000fe400078efcff */
[----:B------:R-:W-:Y:S02]  /*162e0*/  SHF.R.S32.HI R3, RZ, 0x2, R3 ;  /* 0x00000002ff037819 */ /* 0x000fe40000011403 */
[----:B------:R-:W-:Y:S03]  /*162f0*/  HMMA.16816.F32.BF16 R84, R128, R112, R84 ;  /* 0x000000708054723c */ /* 0x000fe60000041854 */
[----:B------:R-:W-:Y:S01]  /*16300*/  IMAD R68, R68, 0x10, R3 ;  /* 0x0000001044447824 */ /* 0x000fe200078e0203 */
[----:B------:R-:W-:-:S02]  /*16310*/  LOP3.LUT R3, R59, 0x6, RZ, 0xc0, !PT ;  /* 0x000000063b037812 */ /* 0x000fc400078ec0ff */
[----:B------:R-:W-:Y:S01]  /*16320*/  HMMA.16816.F32.BF16 R80, R128, R114, R80 ;  /* 0x000000728050723c */ /* 0x000fe20000041850 */
[----:B------:R-:W4:Y:S01]  /*16330*/  LDSM.16.M88.4 R112, [R211+0x7800] ;  /* 0x00780000d370783b */ /* 0x000f220000000200 */
[----:B------:R-:W-:Y:S01]  /*16340*/  IADD3 R68, R68, 0x1, R71 ;  /* 0x0000000144447810 */ /* 0x000fe20007ffe047 */
[----:B------:R-:W-:Y:S01]  /*16350*/  IMAD.IADD R3, R2, 0x1, R3 ;  /* 0x0000000102037824 */ /* 0x000fe200078e0203 */
[----:B------:R-:W-:-:S04]  /*16360*/  DEPBAR.LE SB0, 0x0 ;  /* 0x000080000000791a */ /* 0x000fc80000000000 */
[C---:B------:R-:W-:Y:S01]  /*16370*/  HMMA.16816.F32.BF16 R40, R12.reuse, R76, R40 ;  /* 0x0000004c0c28723c */ /* 0x040fe20000041828 */
[----:B------:R-:W-:Y:S01]  /*16380*/  IADD3 R5, R57, R68, -R240 ;  /* 0x0000004439057210 */ /* 0x000fe20007ffe8f0 */
[C---:B------:R-:W-:Y:S02]  /*16390*/  VIADD R6, R3.reuse, 0x9 ;  /* 0x0000000903067836 */ /* 0x040fe40000000000 */
[C---:B------:R-:W-:Y:S02]  /*163a0*/  VIADD R9, R3.reuse, 0x10 ;  /* 0x0000001003097836 */ /* 0x040fe40000000000 */
[----:B------:R-:W-:Y:S01]  /*163b0*/  HMMA.16816.F32.BF16 R36, R12, R78, R36 ;  /* 0x0000004e0c24723c */ /* 0x000fe20000041824 */
[----:B------:R-:W-:Y:S02]  /*163c0*/  IMAD.IADD R8, R8, 0x1, R5 ;  /* 0x0000000108087824 */ /* 0x000fe400078e0205 */
[----:B------:R-:W-:-:S03]  /*163d0*/  VIADD R5, R3, 0x1 ;  /* 0x0000000103057836 */ /* 0x000fc60000000000 */
[C---:B------:R-:W-:Y:S01]  /*163e0*/  HMMA.16816.F32.BF16 R104, R128.reuse, R126, R104 ;  /* 0x0000007e8068723c */ /* 0x040fe20000041868 */
[C---:B------:R-:W-:Y:S02]  /*163f0*/  VIMNMX R136, R8.reuse, R57, PT ;  /* 0x0000003908887248 */ /* 0x040fe40003fe0100 */
[----:B------:R-:W-:Y:S01]  /*16400*/  VIADDMNMX R137, R8, 0x8, R57, PT ;  /* 0x0000000808897846 */ /* 0x000fe20003800139 */
[----:B------:R-:W-:Y:S01]  /*16410*/  VIADD R8, R3, 0x8 ;  /* 0x0000000803087836 */ /* 0x000fe20000000000 */
[CC--:B------:R-:W-:Y:S01]  /*16420*/  ISETP.GE.AND P1, PT, R5.reuse, R136.reuse, PT ;  /* 0x000000880500720c */ /* 0x0c0fe20003f26270 */
[C---:B------:R-:W-:Y:S01]  /*16430*/  HMMA.16816.F32.BF16 R108, R128.reuse, R124, R108 ;  /* 0x0000007c806c723c */ /* 0x040fe2000004186c */
[----:B------:R-:W-:Y:S02]  /*16440*/  ISETP.GE.AND P0, PT, R5, R137, PT ;  /* 0x000000890500720c */ /* 0x000fe40003f06270 */
[----:B------:R-:W-:Y:S02]  /*16450*/  I2FP.F32.S32 R7, R5 ;  /* 0x0000000500077245 */ /* 0x000fe40000201400 */
[C---:B------:R-:W-:Y:S01]  /*16460*/  ISETP.GE.AND P6, PT, R6.reuse, R136, PT ;  /* 0x000000880600720c */ /* 0x040fe20003fc6270 */
[C---:B------:R-:W-:Y:S01]  /*16470*/  HMMA.16816.F32.BF16 R92, R128.reuse, R116, R92 ;  /* 0x00000074805c723c */ /* 0x040fe2000004185c */
[----:B------:R-:W-:Y:S01]  /*16480*/  ISETP.GE.AND P3, PT, R6, R137, PT ;  /* 0x000000890600720c */ /* 0x000fe20003f66270 */
[CC--:B------:R-:W-:Y:S01]  /*16490*/  FFMA.FTZ R41, R0.reuse, R7.reuse, R41 ;  /* 0x0000000700297223 */ /* 0x0c0fe20000010029 */
[----:B------:R-:W-:Y:S01]  /*164a0*/  I2FP.F32.S32 R5, R8 ;  /* 0x0000000800057245 */ /* 0x000fe20000201400 */
[----:B------:R-:W-:Y:S01]  /*164b0*/  FFMA.FTZ R43, R0, R7, R43 ;  /* 0x00000007002b7223 */ /* 0x000fe2000001002b */
[----:B------:R-:W-:Y:S01]  /*164c0*/  I2FP.F32.S32 R6, R6 ;  /* 0x0000000600067245 */ /* 0x000fe20000201400 */
[----:B------:R-:W-:Y:S01]  /*164d0*/  HMMA.16816.F32.BF16 R88, R128, R118, R88 ;  /* 0x000000768058723c */ /* 0x000fe20000041858 */
[----:B------:R-:W-:Y:S01]  /*164e0*/  ISETP.GE.AND P5, PT, R8, R136, PT ;  /* 0x000000880800720c */ /* 0x000fe20003fa6270 */
[CC--:B------:R-:W-:Y:S01]  /*164f0*/  FFMA.FTZ R36, R0.reuse, R5.reuse, R36 ;  /* 0x0000000500247223 */ /* 0x0c0fe20000010024 */
[C---:B------:R-:W-:Y:S01]  /*16500*/  FFMA.FTZ R38, R0.reuse, R5, R38 ;  /* 0x0000000500267223 */ /* 0x040fe20000010026 */
[CC--:B------:R-:W-:Y:S01]  /*16510*/  FFMA.FTZ R37, R0.reuse, R6.reuse, R37 ;  /* 0x0000000600257223 */ /* 0x0c0fe20000010025 */
[----:B------:R-:W-:Y:S01]  /*16520*/  FFMA.FTZ R39, R0, R6, R39 ;  /* 0x0000000600277223 */ /* 0x000fe20000010027 */
[C---:B------:R-:W-:Y:S01]  /*16530*/  HMMA.16816.F32.BF16 R32, R12.reuse, R72, R32 ;  /* 0x000000480c20723c */ /* 0x040fe20000041820 */
[C---:B------:R-:W-:Y:S01]  /*16540*/  VIADD R6, R3.reuse, 0x11 ;  /* 0x0000001103067836 */ /* 0x040fe20000000000 */
[----:B------:R-:W-:Y:S01]  /*16550*/  ISETP.GE.AND P2, PT, R8, R137, PT ;  /* 0x000000890800720c */ /* 0x000fe20003f46270 */
[----:B------:R-:W-:Y:S01]  /*16560*/  VIADD R7, R3, 0x18 ;  /* 0x0000001803077836 */ /* 0x000fe20000000000 */
[----:B------:R-:W-:Y:S01]  /*16570*/  FSEL R52, R41, -INF , !P1 ;  /* 0xff80000029347808 */ /* 0x000fe20004800000 */
[----:B------:R-:W-:Y:S01]  /*16580*/  VIADD R41, R3, 0x20 ;  /* 0x0000002003297836 */ /* 0x000fe20000000000 */
[----:B------:R-:W-:Y:S01]  /*16590*/  HMMA.16816.F32.BF16 R28, R12, R74, R28 ;  /* 0x0000004a0c1c723c */ /* 0x000fe2000004181c */
[----:B------:R-:W-:Y:S01]  /*165a0*/  FSEL R68, R43, -INF , !P0 ;  /* 0xff8000002b447808 */ /* 0x000fe20004000000 */
[----:B------:R-:W-:Y:S01]  /*165b0*/  VIADD R8, R3, 0x21 ;  /* 0x0000002103087836 */ /* 0x000fe20000000000 */
[----:B------:R-:W-:-:S02]  /*165c0*/  ISETP.GE.AND P4, PT, R9, R136, PT ;  /* 0x000000880900720c */ /* 0x000fc40003f86270 */
[----:B------:R-:W-:Y:S01]  /*165d0*/  ISETP.GE.AND P1, PT, R9, R137, PT ;  /* 0x000000890900720c */ /* 0x000fe20003f26270 */
[C---:B------:R-:W-:Y:S01]  /*165e0*/  HMMA.16816.F32.BF16 R24, R12.reuse, R64, R24 ;  /* 0x000000400c18723c */ /* 0x040fe20000041818 */
[-C--:B------:R-:W-:Y:S02]  /*165f0*/  ISETP.GE.AND P0, PT, R6, R136.reuse, PT ;  /* 0x000000880600720c */ /* 0x080fe40003f06270 */
[----:B------:R-:W-:Y:S01]  /*16600*/  FSEL R58, R38, -INF , !P2 ;  /* 0xff800000263a7808 */ /* 0x000fe20005000000 */
[----:B------:R-:W-:Y:S01]  /*16610*/  VIADD R38, R3, 0x51 ;  /* 0x0000005103267836 */ /* 0x000fe20000000000 */
[----:B------:R-:W-:Y:S01]  /*16620*/  I2FP.F32.S32 R9, R9 ;  /* 0x0000000900097245 */ /* 0x000fe20000201400 */
[----:B--2---:R-:W-:Y:S01]  /*16630*/  HMMA.16816.F32.BF16 R104, R12, R50, R104 ;  /* 0x000000320c68723c */ /* 0x004fe20000041868 */
[----:B------:R-:W-:-:S05]  /*16640*/  ISETP.GE.AND P2, PT, R7, R136, PT ;  /* 0x000000880700720c */ /* 0x000fca0003f46270 */
[C---:B------:R-:W-:Y:S01]  /*16650*/  HMMA.16816.F32.BF16 R108, R12.reuse, R48, R108 ;  /* 0x000000300c6c723c */ /* 0x040fe2000004186c */
[----:B------:R-:W-:Y:S01]  /*16660*/  FSEL R50, R36, -INF , !P5 ;  /* 0xff80000024327808 */ /* 0x000fe20006800000 */
[----:B------:R-:W-:Y:S01]  /*16670*/  FFMA.FTZ R5, R0, R9, R32 ;  /* 0x0000000900057223 */ /* 0x000fe20000010020 */
[----:B------:R-:W-:Y:S01]  /*16680*/  ISETP.GE.AND P5, PT, R6, R137, PT ;  /* 0x000000890600720c */ /* 0x000fe20003fa6270 */
[C---:B------:R-:W-:Y:S01]  /*16690*/  FFMA.FTZ R32, R0.reuse, R9, R34 ;  /* 0x0000000900207223 */ /* 0x040fe20000010022 */
[----:B------:R-:W-:Y:S01]  /*166a0*/  I2FP.F32.S32 R6, R6 ;  /* 0x0000000600067245 */ /* 0x000fe20000201400 */
[C---:B------:R-:W-:Y:S01]  /*166b0*/  HMMA.16816.F32.BF16 R20, R12.reuse, R66, R20 ;  /* 0x000000420c14723c */ /* 0x040fe20000041814 */
[----:B------:R-:W-:Y:S01]  /*166c0*/  FSEL R48, R37, -INF , !P6 ;  /* 0xff80000025307808 */ /* 0x000fe20007000000 */
[----:B------:R-:W-:Y:S01]  /*166d0*/  VIADD R9, R3, 0x28 ;  /* 0x0000002803097836 */ /* 0x000fe20000000000 */
[----:B------:R-:W-:Y:S01]  /*166e0*/  ISETP.GE.AND P6, PT, R7, R137, PT ;  /* 0x000000890700720c */ /* 0x000fe20003fc6270 */
[----:B------:R-:W-:Y:S01]  /*166f0*/  FFMA.FTZ R35, R0, R6, R35 ;  /* 0x0000000600237223 */ /* 0x000fe20000010023 */
[----:B------:R-:W-:Y:S01]  /*16700*/  I2FP.F32.S32 R7, R7 ;  /* 0x0000000700077245 */ /* 0x000fe20000201400 */
[----:B---3--:R-:W-:Y:S01]  /*16710*/  HMMA.16816.F32.BF16 R100, R12, R44, R100 ;  /* 0x0000002c0c64723c */ /* 0x008fe20000041864 */
[----:B------:R-:W-:-:S02]  /*16720*/  FSEL R34, R39, -INF , !P3 ;  /* 0xff80000027227808 */ /* 0x000fc40005800000 */
[----:B------:R-:W-:Y:S01]  /*16730*/  FSEL R32, R32, -INF , !P1 ;  /* 0xff80000020207808 */ /* 0x000fe20004800000 */
[----:B------:R-:W-:Y:S01]  /*16740*/  BAR.SYNC.DEFER_BLOCKING 0x0 ;  /* 0x0000000000007b1d */ /* 0x000fe20000010000 */
[----:B------:R-:W-:Y:S01]  /*16750*/  ISETP.GE.AND P1, PT, R41, R136, PT ;  /* 0x000000882900720c */ /* 0x000fe20003f26270 */
[C---:B------:R-:W-:Y:S06]  /*16760*/  HMMA.16816.F32.BF16 R96, R12.reuse, R46, R96 ;  /* 0x0000002e0c60723c */ /* 0x040fec0000041860 */
[C---:B-1----:R-:W-:Y:S06]  /*16770*/  HMMA.16816.F32.BF16 R92, R12.reuse, R120, R92 ;  /* 0x000000780c5c723c */ /* 0x042fec000004185c */
[C---:B------:R-:W-:Y:S06]  /*16780*/  HMMA.16816.F32.BF16 R88, R12.reuse, R122, R88 ;  /* 0x0000007a0c58723c */ /* 0x040fec0000041858 */
[C---:B----4-:R-:W-:Y:S06]  /*16790*/  HMMA.16816.F32.BF16 R84, R12.reuse, R112, R84 ;  /* 0x000000700c54723c */ /* 0x050fec0000041854 */
[----:B------:R-:W-:Y:S07]  /*167a0*/  HMMA.16816.F32.BF16 R80, R12, R114, R80 ;  /* 0x000000720c50723c */ /* 0x000fee0000041850 */
[C---:B------:R-:W-:Y:S01]  /*167b0*/  FFMA.FTZ R14, R0.reuse, R6, R33 ;  /* 0x00000006000e7223 */ /* 0x040fe20000010021 */
[----:B------:R-:W-:Y:S01]  /*167c0*/  FFMA.FTZ R12, R0, R7, R28 ;  /* 0x00000007000c7223 */ /* 0x000fe2000001001c */
[----:B------:R-:W-:-:S02]  /*167d0*/  VIADD R6, R3, 0x19 ;  /* 0x0000001903067836 */ /* 0x000fc40000000000 */
[----:B------:R-:W-:Y:S01]  /*167e0*/  FFMA.FTZ R7, R0, R7, R30 ;  /* 0x0000000700077223 */ /* 0x000fe2000001001e */
[----:B------:R-:W-:Y:S01]  /*167f0*/  FSEL R28, R5, -INF , !P4 ;  /* 0xff800000051c7808 */ /* 0x000fe20006000000 */
[----:B------:R-:W-:Y:S01]  /*16800*/  VIADD R5, R3, 0x30 ;  /* 0x0000003003057836 */ /* 0x000fe20000000000 */
[----:B------:R-:W-:Y:S02]  /*16810*/  FSEL R14, R14, -INF , !P0 ;  /* 0xff8000000e0e7808 */ /* 0x000fe40004000000 */
[C---:B------:R-:W-:Y:S02]  /*16820*/  ISETP.GE.AND P3, PT, R6.reuse, R136, PT ;  /* 0x000000880600720c */ /* 0x040fe40003f66270 */
[----:B------:R-:W-:Y:S02]  /*16830*/  ISETP.GE.AND P4, PT, R6, R137, PT ;  /* 0x000000890600720c */ /* 0x000fe40003f86270 */
[----:B------:R-:W-:Y:S02]  /*16840*/  FSEL R30, R35, -INF , !P5 ;  /* 0xff800000231e7808 */ /* 0x000fe40006800000 */
[----:B------:R-:W-:-:S02]  /*16850*/  FSEL R12, R12, -INF , !P2 ;  /* 0xff8000000c0c7808 */ /* 0x000fc40005000000 */
[----:B------:R-:W-:Y:S02]  /*16860*/  I2FP.F32.S32 R6, R6 ;  /* 0x0000000600067245 */ /* 0x000fe40000201400 */
[-C--:B------:R-:W-:Y:S02]  /*16870*/  ISETP.GE.AND P0, PT, R41, R137.reuse, PT ;  /* 0x000000892900720c */ /* 0x080fe40003f06270 */
[----:B------:R-:W-:Y:S01]  /*16880*/  ISETP.GE.AND P5, PT, R8, R136, PT ;  /* 0x000000880800720c */ /* 0x000fe20003fa6270 */
[-C--:B------:R-:W-:Y:S01]  /*16890*/  FFMA.FTZ R29, R0, R6.reuse, R29 ;  /* 0x00000006001d7223 */ /* 0x080fe2000001001d */
[----:B------:R-:W-:Y:S01]  /*168a0*/  ISETP.GE.AND P2, PT, R8, R137, PT ;  /* 0x000000890800720c */ /* 0x000fe20003f46270 */
[----:B------:R-:W-:Y:S01]  /*168b0*/  FFMA.FTZ R6, R0, R6, R31 ;  /* 0x0000000600067223 */ /* 0x000fe2000001001f */
[----:B------:R-:W-:Y:S02]  /*168c0*/  I2FP.F32.S32 R41, R41 ;  /* 0x0000002900297245 */ /* 0x000fe40000201400 */
[----:B------:R-:W-:-:S02]  /*168d0*/  I2FP.F32.S32 R8, R8 ;  /* 0x0000000800087245 */ /* 0x000fc40000201400 */
[----:B------:R-:W-:Y:S01]  /*168e0*/  FSEL R6, R6, -INF , !P4 ;  /* 0xff80000006067808 */ /* 0x000fe20006000000 */
[CC--:B------:R-:W-:Y:S01]  /*168f0*/  FFMA.FTZ R46, R0.reuse, R41.reuse, R24 ;  /* 0x00000029002e7223 */ /* 0x0c0fe20000010018 */
[C---:B------:R-:W-:Y:S01]  /*16900*/  FFMA.FTZ R41, R0.reuse, R41, R26 ;  /* 0x0000002900297223 */ /* 0x040fe2000001001a */
[CC--:B------:R-:W-:Y:S01]  /*16910*/  FFMA.FTZ R25, R0.reuse, R8.reuse, R25 ;  /* 0x0000000800197223 */ /* 0x0c0fe20000010019 */
[----:B------:R-:W-:Y:S01]  /*16920*/  FFMA.FTZ R27, R0, R8, R27 ;  /* 0x00000008001b7223 */ /* 0x000fe2000001001b */
[----:B------:R-:W-:Y:S01]  /*16930*/  VIADD R8, R3, 0x29 ;  /* 0x0000002903087836 */ /* 0x000fe20000000000 */
[----:B------:R-:W-:Y:S02]  /*16940*/  FSEL R46, R46, -INF , !P1 ;  /* 0xff8000002e2e7808 */ /* 0x000fe40004800000 */
[----:B------:R-:W-:Y:S02]  /*16950*/  FSEL R26, R7, -INF , !P6 ;  /* 0xff800000071a7808 */ /* 0x000fe40007000000 */
[----:B------:R-:W-:-:S02]  /*16960*/  ISETP.GE.AND P4, PT, R8, R136, PT ;  /* 0x000000880800720c */ /* 0x000fc40003f86270 */
[----:B------:R-:W-:Y:S02]  /*16970*/  ISETP.GE.AND P1, PT, R8, R137, PT ;  /* 0x000000890800720c */ /* 0x000fe40003f26270 */
[----:B------:R-:W-:Y:S02]  /*16980*/  FSEL R41, R41, -INF , !P0 ;  /* 0xff80000029297808 */ /* 0x000fe40004000000 */
[----:B------:R-:W-:Y:S02]  /*16990*/  FSEL R44, R25, -INF , !P5 ;  /* 0xff800000192c7808 */ /* 0x000fe40006800000 */
[----:B------:R-:W-:Y:S02]  /*169a0*/  I2FP.F32.S32 R7, R9 ;  /* 0x0000000900077245 */ /* 0x000fe40000201400 */
[----:B------:R-:W-:Y:S02]  /*169b0*/  I2FP.F32.S32 R8, R8 ;  /* 0x0000000800087245 */ /* 0x000fe40000201400 */
[C---:B------:R-:W-:Y:S01]  /*169c0*/  ISETP.GE.AND P0, PT, R5.reuse, R136, PT ;  /* 0x000000880500720c */ /* 0x040fe20003f06270 */
[C---:B------:R-:W-:Y:S01]  /*169d0*/  FFMA.FTZ R20, R0.reuse, R7, R20 ;  /* 0x0000000700147223 */ /* 0x040fe20000010014 */
[----:B------:R-:W-:Y:S01]  /*169e0*/  ISETP.GE.AND P5, PT, R5, R137, PT ;  /* 0x000000890500720c */ /* 0x000fe20003fa6270 */
[C---:B------:R-:W-:Y:S01]  /*169f0*/  FFMA.FTZ R23, R0.reuse, R8, R23 ;  /* 0x0000000800177223 */ /* 0x040fe20000010017 */
[----:B------:R-:W-:Y:S01]  /*16a00*/  I2FP.F32.S32 R5, R5 ;  /* 0x0000000500057245 */ /* 0x000fe20000201400 */
[C---:B------:R-:W-:Y:S01]  /*16a10*/  FFMA.FTZ R22, R0.reuse, R7, R22 ;  /* 0x0000000700167223 */ /* 0x040fe20000010016 */
[----:B------:R-:W-:Y:S01]  /*16a20*/  FSEL R24, R29, -INF , !P3 ;  /* 0xff8000001d187808 */ /* 0x000fe20005800000 */
[----:B------:R-:W-:Y:S01]  /*16a30*/  VIADD R7, R3, 0x40 ;  /* 0x0000004003077836 */ /* 0x000fe20000000000 */
[C---:B------:R-:W-:Y:S01]  /*16a40*/  ISETP.GE.AND P6, PT, R9.reuse, R136, PT ;  /* 0x000000880900720c */ /* 0x040fe20003fc6270 */
[C---:B------:R-:W-:Y:S01]  /*16a50*/  FFMA.FTZ R202, R0.reuse, R5, R16 ;  /* 0x0000000500ca7223 */ /* 0x040fe20000010010 */
[----:B------:R-:W-:Y:S01]  /*16a60*/  ISETP.GE.AND P3, PT, R9, R137, PT ;  /* 0x000000890900720c */ /* 0x000fe20003f66270 */
[C---:B------:R-:W-:Y:S01]  /*16a70*/  FFMA.FTZ R9, R0.reuse, R8, R21 ;  /* 0x0000000800097223 */ /* 0x040fe20000010015 */
[----:B------:R-:W-:Y:S01]  /*16a80*/  FFMA.FTZ R18, R0, R5, R18 ;  /* 0x0000000500127223 */ /* 0x000fe20000010012 */
[----:B------:R-:W-:Y:S01]  /*16a90*/  VIADD R8, R3, 0x31 ;  /* 0x0000003103087836 */ /* 0x000fe20000000000 */
[----:B------:R-:W-:Y:S01]  /*16aa0*/  FSEL R43, R27, -INF , !P2 ;  /* 0xff8000001b2b7808 */ /* 0x000fe20005000000 */
[C---:B------:R-:W-:Y:S01]  /*16ab0*/  VIADD R5, R3.reuse, 0x38 ;  /* 0x0000003803057836 */ /* 0x040fe20000000000 */
[----:B------:R-:W-:Y:S01]  /*16ac0*/  FSEL R37, R20, -INF , !P6 ;  /* 0xff80000014257808 */ /* 0x000fe20007000000 */
[----:B------:R-:W-:Y:S01]  /*16ad0*/  VIADD R16, R3, 0x39 ;  /* 0x0000003903107836 */ /* 0x000fe20000000000 */
[----:B------:R-:W-:-:S02]  /*16ae0*/  ISETP.GE.AND P2, PT, R8, R136, PT ;  /* 0x000000880800720c */ /* 0x000fc40003f46270 */
[----:B------:R-:W-:Y:S02]  /*16af0*/  ISETP.GE.AND P6, PT, R8, R137, PT ;  /* 0x000000890800720c */ /* 0x000fe40003fc6270 */
[----:B------:R-:W-:Y:S02]  /*16b00*/  FSEL R39, R22, -INF , !P3 ;  /* 0xff80000016277808 */ /* 0x000fe40005800000 */
[----:B------:R-:W-:Y:S02]  /*16b10*/  FSEL R9, R9, -INF , !P4 ;  /* 0xff80000009097808 */ /* 0x000fe40006000000 */
[----:B------:R-:W-:Y:S02]  /*16b20*/  FSEL R252, R23, -INF , !P1 ;  /* 0xff80000017fc7808 */ /* 0x000fe40004800000 */
[----:B------:R-:W-:Y:S02]  /*16b30*/  FSEL R202, R202, -INF , !P0 ;  /* 0xff800000caca7808 */ /* 0x000fe40004000000 */
[----:B------:R-:W-:-:S02]  /*16b40*/  I2FP.F32.S32 R8, R8 ;  /* 0x0000000800087245 */ /* 0x000fc40000201400 */
[C---:B------:R-:W-:Y:S02]  /*16b50*/  ISETP.GE.AND P3, PT, R5.reuse, R136, PT ;  /* 0x000000880500720c */ /* 0x040fe40003f66270 */
[-C--:B------:R-:W-:Y:S01]  /*16b60*/  ISETP.GE.AND P4, PT, R5, R137.reuse, PT ;  /* 0x000000890500720c */ /* 0x080fe20003f86270 */
[----:B------:R-:W-:Y:S01]  /*16b70*/  FFMA.FTZ R17, R0, R8, R17 ;  /* 0x0000000800117223 */ /* 0x000fe20000010011 */
[----:B------:R-:W-:Y:S01]  /*16b80*/  ISETP.GE.AND P1, PT, R16, R136, PT ;  /* 0x000000881000720c */ /* 0x000fe20003f26270 */
[----:B------:R-:W-:Y:S01]  /*16b90*/  FFMA.FTZ R8, R0, R8, R19 ;  /* 0x0000000800087223 */ /* 0x000fe20000010013 */
[----:B------:R-:W-:Y:S02]  /*16ba0*/  ISETP.GE.AND P0, PT, R16, R137, PT ;  /* 0x000000891000720c */ /* 0x000fe40003f06270 */
        /* <DEDUP_REMOVED lines=51> */
[-C--:B------:R-:W-:Y:S01]  /*16ee0*/  FFMA.FTZ R101, R0, R38.reuse, R101 ;  /* 0x0000002600657223 */ /* 0x080fe20000010065 */
[C---:B------:R-:W-:Y:S01]  /*16ef0*/  VIADD R7, R3.reuse, 0x58 ;  /* 0x0000005803077836 */ /* 0x040fe20000000000 */
[----:B------:R-:W-:Y:S01]  /*16f00*/  FSEL R196, R106, -INF , !P1 ;  /* 0xff8000006ac47808 */ /* 0x000fe20004800000 */
[----:B------:R-:W-:Y:S01]  /*16f10*/  VIADD R5, R3, 0x60 ;  /* 0x0000006003057836 */ /* 0x000fe20000000000 */
[----:B------:R-:W-:Y:S01]  /*16f20*/  FSEL R192, R105, -INF , !P0 ;  /* 0xff80000069c07808 */ /* 0x000fe20004000000 */
        /* <DEDUP_REMOVED lines=59> */
[----:B------:R-:W-:-:S02]  /*172e0*/  I2FP.F32.S32 R7, R7 ;  /* 0x0000000700077245 */ /* 0x000fc40000201400 */
[----:B------:R-:W-:Y:S02]  /*172f0*/  FSEL R168, R95, -INF , !P1 ;  /* 0xff8000005fa87808 */ /* 0x000fe40004800000 */
[----:B------:R-:W-:Y:S01]  /*17300*/  FSEL R160, R88, -INF , !P0 ;  /* 0xff80000058a07808 */ /* 0x000fe20004000000 */
[-C--:B------:R-:W-:Y:S01]  /*17310*/  FFMA.FTZ R84, R0, R7.reuse, R84 ;  /* 0x0000000700547223 */ /* 0x080fe20000010054 */
[----:B------:R-:W-:Y:S01]  /*17320*/  ISETP.GE.AND P1, PT, R16, R136, PT ;  /* 0x000000881000720c */ /* 0x000fe20003f26270 */
[----:B------:R-:W-:Y:S01]  /*17330*/  FFMA.FTZ R86, R0, R7, R86 ;  /* 0x0000000700567223 */ /* 0x000fe20000010056 */
[----:B------:R-:W-:Y:S02]  /*17340*/  ISETP.GE.AND P0, PT, R16, R137, PT ;  /* 0x000000891000720c */ /* 0x000fe40003f06270 */
[----:B------:R-:W-:Y:S02]  /*17350*/  FSEL R132, R80, -INF , !P5 ;  /* 0xff80000050847808 */ /* 0x000fe40006800000 */
[----:B------:R-:W-:-:S02]  /*17360*/  I2FP.F32.S32 R16, R16 ;  /* 0x0000001000107245 */ /* 0x000fc40000201400 */
[----:B------:R-:W-:Y:S02]  /*17370*/  ISETP.GT.AND P5, PT, R243, R234, PT ;  /* 0x000000eaf300720c */ /* 0x000fe40003fa4270 */
[----:B------:R-:W-:Y:S01]  /*17380*/  FSEL R154, R91, -INF , !P6 ;  /* 0xff8000005b9a7808 */ /* 0x000fe20007000000 */
[-C--:B------:R-:W-:Y:S01]  /*17390*/  FFMA.FTZ R85, R0, R16.reuse, R85 ;  /* 0x0000001000557223 */ /* 0x080fe20000010055 */
[----:B------:R-:W-:Y:S01]  /*173a0*/  FSEL R140, R84, -INF , !P3 ;  /* 0xff800000548c7808 */ /* 0x000fe20005800000 */
[----:B------:R-:W-:Y:S01]  /*173b0*/  FFMA.FTZ R87, R0, R16, R87 ;  /* 0x0000001000577223 */ /* 0x000fe20000010057 */
[C---:B------:R-:W-:Y:S02]  /*173c0*/  ISETP.GE.AND P6, PT, R3.reuse, R136, PT ;  /* 0x000000880300720c */ /* 0x040fe40003fc6270 */
[----:B------:R-:W-:Y:S02]  /*173d0*/  ISETP.GE.AND P3, PT, R3, R137, PT ;  /* 0x000000890300720c */ /* 0x000fe40003f66270 */
[----:B------:R-:W-:-:S02]  /*173e0*/  I2FP.F32.S32 R64, R5 ;  /* 0x0000000500407245 */ /* 0x000fc40000201400 */
[----:B------:R-:W-:Y:S02]  /*173f0*/  I2FP.F32.S32 R3, R3 ;  /* 0x0000000300037245 */ /* 0x000fe40000201400 */
[----:B------:R-:W-:Y:S01]  /*17400*/  FSEL R146, R86, -INF , !P4 ;  /* 0xff80000056927808 */ /* 0x000fe20006000000 */
[CC--:B------:R-:W-:Y:S01]  /*17410*/  FFMA.FTZ R81, R0.reuse, R64.reuse, R81 ;  /* 0x0000004000517223 */ /* 0x0c0fe20000010051 */
[----:B------:R-:W-:Y:S01]  /*17420*/  FSEL R134, R85, -INF , !P1 ;  /* 0xff80000055867808 */ /* 0x000fe20004800000 */
[CC--:B------:R-:W-:Y:S01]  /*17430*/  FFMA.FTZ R16, R0.reuse, R3.reuse, R40 ;  /* 0x0000000300107223 */ /* 0x0c0fe20000010028 */
[----:B------:R-:W-:Y:S01]  /*17440*/  FSEL R144, R87, -INF , !P0 ;  /* 0xff80000057907808 */ /* 0x000fe20004000000 */
[C---:B------:R-:W-:Y:S01]  /*17450*/  FFMA.FTZ R18, R0.reuse, R3, R42 ;  /* 0x0000000300127223 */ /* 0x040fe2000001002a */
[----:B------:R-:W-:Y:S01]  /*17460*/  FFMA.FTZ R64, R0, R64, R83 ;  /* 0x0000004000407223 */ /* 0x000fe20000010053 */
[C---:B------:R-:W-:Y:S02]  /*17470*/  ISETP.GE.AND P4, PT, R5.reuse, R136, PT ;  /* 0x000000880500720c */ /* 0x040fe40003f86270 */
[----:B------:R-:W-:-:S02]  /*17480*/  ISETP.GE.AND P1, PT, R5, R137, PT ;  /* 0x000000890500720c */ /* 0x000fc40003f26270 */
        /* <DEDUP_REMOVED lines=64> */
[----:B--2---:R-:W-:-:S04]  /*17890*/  IMAD R5, R61, R3, RZ ;  /* 0x000000033d057224 */ /* 0x004fc800078e02ff */
[----:B------:R-:W-:Y:S02]  /*178a0*/  IMAD R2, R60, R2, R5 ;  /* 0x000000023c027224 */ /* 0x000fe400078e0205 */
[----:B------:R-:W-:-:S04]  /*178b0*/  IMAD.WIDE.U32 R60, R3, R60, R62 ;  /* 0x0000003c033c7225 */ /* 0x000fc800078e003e */
[----:B------:R-:W-:Y:S01]  /*178c0*/  IMAD.MOV.U32 R3, RZ, RZ, R60 ;  /* 0x000000ffff037224 */ /* 0x000fe200078e003c */
[----:B------:R-:W-:Y:S01]  /*178d0*/  IADD3 R2, R61, R2, RZ ;  /* 0x000000023d027210 */ /* 0x000fe20007ffe0ff */
[----:B------:R-:W-:Y:S05]  /*178e0*/  BRA `(.L_x_4454) ;  /* 0x00000000000c7947 */ /* 0x000fea0003800000 */
.L_x_4453:
[----:B------:R-:W2:Y:S02]  /*178f0*/  LD.E R3, desc[UR6][R10.64+0x38] ;  /* 0x000038060a037980 */ /* 0x000ea4000c101900 */
[----:B--2---:R-:W-:-:S04]  /*17900*/  LEA R3, -R3, RZ, 0x7 ;  /* 0x000000ff03037211 */ /* 0x004fc800078e39ff */
[----:B------:R-:W-:Y:S02]  /*17910*/  SHF.R.S32.HI R2, RZ, 0x1f, R3 ;  /* 0x0000001fff027819 */ /* 0x000fe40000011403 */
.L_x_4454:
[----:B------:R-:W-:Y:S05]  /*17920*/  BSYNC B0 ;  /* 0x0000000000007941 */ /* 0x000fea0003800000 */
.L_x_4452:
        /* <DEDUP_REMOVED lines=129> */
.L_x_4451:
[----:B------:R-:W-:Y:S05]  /*18140*/  BSYNC B1 ;  /* 0x0000000000017941 */ /* 0x000fea0003800000 */
.L_x_4450:
        /* <DEDUP_REMOVED lines=18> */
[----:B------:R-:W-:-:S02]  /*18270*/  LEA R223, R4, UR4, 0x1 ;  /* 0x0000000404df7c11 */ /* 0x000fc4000f8e08ff */
[----:B------:R-:W-:Y:S02]  /*18280*/  FMNMX.FTZ R5, R39, R2, !PT ;  /* 0x0000000227057209 */ /* 0x000fe40007810000 */
[----:B------:R-:W-:Y:S01]  /*18290*/  FMNMX.FTZ R2, R44, R3, !PT ;  /* 0x000000032c027209 */ /* 0x000fe20007810000 */
[----:B------:R-:W-:Y:S01]  /*182a0*/  LDSM.16.MT88.4 R124, [R223+0xc000] ;  /* 0x00c00000df7c783b */ /* 0x000fe20000004200 */
[----:B------:R-:W-:Y:S02]  /*182b0*/  FMNMX.FTZ R5, R252, R5, !PT ;  /* 0x00000005fc057209 */ /* 0x000fe40007810000 */
[----:B------:R-:W-:Y:S01]  /*182c0*/  FMNMX.FTZ R2, R37, R2, !PT ;  /* 0x0000000225027209 */ /* 0x000fe20007810000 */
[----:B------:R-:W-:Y:S01]  /*182d0*/  LDSM.16.MT88.4 R96, [R223+0x10000] ;  /* 0x01000000df60783b */ /* 0x000fe20000004200 */
        /* <DEDUP_REMOVED lines=40> */
[-C--:B------:R-:W-:Y:S01]  /*18560*/  LEA R221, R56, R223.reuse, 0x1 ;  /* 0x000000df38dd7211 */ /* 0x080fe200078e08ff */
[----:B------:R-:W1:Y:S01]  /*18570*/  SHFL.BFLY PT, R5, R22, 0x2, 0x1f ;  /* 0x0c401f0016057f89 */ /* 0x000e6200000e0000 */
[----:B------:R-:W-:Y:S02]  /*18580*/  FMNMX.FTZ R7, R133, R2, !PT ;  /* 0x0000000285077209 */ /* 0x000fe40007810000 */
[C---:B------:R-:W-:Y:S01]  /*18590*/  LEA R220, R54.reuse, R223, 0x1 ;  /* 0x000000df36dc7211 */ /* 0x040fe200078e08ff */
[----:B------:R-:W-:Y:S01]  /*185a0*/  LDSM.16.MT88.4 R72, [R221+0xc000] ;  /* 0x00c00000dd48783b */ /* 0x000fe20000004200 */
[----:B------:R-:W-:-:S03]  /*185b0*/  LEA R219, R54, R221, 0x1 ;  /* 0x000000dd36db7211 */ /* 0x000fc600078e08ff */
[----:B------:R-:W3:Y:S04]  /*185c0*/  SHFL.BFLY PT, R20, R7, 0x2, 0x1f ;  /* 0x0c401f0007147f89 */ /* 0x000ee800000e0000 */
[----:B------:R-:W-:Y:S04]  /*185d0*/  LDSM.16.MT88.4 R80, [R220+0xc000] ;  /* 0x00c00000dc50783b */ /* 0x000fe80000004200 */
[----:B------:R-:W-:Y:S04]  /*185e0*/  LDSM.16.MT88.4 R104, [R221+0x10000] ;  /* 0x01000000dd68783b */ /* 0x000fe80000004200 */
[----:B------:R-:W-:Y:S01]  /*185f0*/  LDSM.16.MT88.4 R88, [R219+0xc000] ;  /* 0x00c00000db58783b */ /* 0x000fe20000004200 */
[----:B-1----:R-:W-:-:S03]  /*18600*/  FMNMX.FTZ R5, R22, R5, !PT ;  /* 0x0000000516057209 */ /* 0x002fc60007810000 */
[----:B------:R-:W-:Y:S04]  /*18610*/  LDSM.16.MT88.4 R116, [R220+0x10000] ;  /* 0x01000000dc74783b */ /* 0x000fe80000004200 */
        /* <DEDUP_REMOVED lines=20> */
[-CC-:B------:R-:W-:Y:S01]  /*18760*/  FFMA.FTZ R56, R48, R66.reuse, -R135.reuse ;  /* 0x0000004230387223 */ /* 0x180fe20000010887 */
[----:B------:R-:W-:Y:S01]  /*18770*/  MUFU.EX2 R65, R65 ;  /* 0x0000004100417308 */ /* 0x000fe20000000800 */
[-CC-:B------:R-:W-:Y:S01]  /*18780*/  FFMA.FTZ R52, R14, R66.reuse, -R135.reuse ;  /* 0x000000420e347223 */ /* 0x180fe20000010887 */
[-CC-:B------:R-:W-:Y:S01]  /*18790*/  FFMA.FTZ R50, R12, R66.reuse, -R135.reuse ;  /* 0x000000420c327223 */ /* 0x180fe20000010887 */
[-C--:B------:R-:W-:Y:S01]  /*187a0*/  FFMA.FTZ R57, R28, R66.reuse, -R135 ;  /* 0x000000421c397223 */ /* 0x080fe20000010887 */
[----:B------:R-:W1:Y:S01]  /*187b0*/  LDSM.16.MT88.4 R12, [R221+0xc800] ;  /* 0x00c80000dd0c783b */ /* 0x000e620000004200 */
[-CC-:B------:R-:W-:Y:S01]  /*187c0*/  FFMA.FTZ R53, R32, R66.reuse, -R67.reuse ;  /* 0x0000004220357223 */ /* 0x180fe20000010843 */
[-C--:B------:R-:W-:Y:S01]  /*187d0*/  FFMA.FTZ R51, R26, R66.reuse, -R67 ;  /* 0x000000421a337223 */ /* 0x080fe20000010843 */
[-C--:B------:R-:W-:Y:S01]  /*187e0*/  FFMA.FTZ R49, R24, R66.reuse, -R135 ;  /* 0x0000004218317223 */ /* 0x080fe20000010887 */
[----:B------:R-:W2:Y:S01]  /*187f0*/  MUFU.EX2 R62, R62 ;  /* 0x0000003e003e7308 */ /* 0x000ea20000000800 */
[----:B------:R-:W3:Y:S01]  /*18800*/  LDSM.16.MT88.4 R28, [R223+0xc800] ;  /* 0x00c80000df1c783b */ /* 0x000ee20000004200 */
[-CC-:B------:R-:W-:Y:S01]  /*18810*/  FFMA.FTZ R48, R6, R66.reuse, -R67.reuse ;  /* 0x0000004206307223 */ /* 0x180fe20000010843 */
[-CC-:B------:R-:W-:Y:S01]  /*18820*/  FFMA.FTZ R47, R41, R66.reuse, -R67.reuse ;  /* 0x00000042292f7223 */ /* 0x180fe20000010843 */
[-C--:B------:R-:W-:Y:S01]  /*18830*/  FFMA.FTZ R42, R43, R66.reuse, -R67 ;  /* 0x000000422b2a7223 */ /* 0x080fe20000010843 */
[----:B------:R-:W4:Y:S01]  /*18840*/  LDSM.16.MT88.4 R32, [R219+0x10000] ;  /* 0x01000000db20783b */ /* 0x000f220000004200 */
[-C--:B------:R-:W-:Y:S01]  /*18850*/  FFMA.FTZ R45, R44, R66.reuse, -R135 ;  /* 0x000000422c2d7223 */ /* 0x080fe20000010887 */
[-C--:B------:R-:W-:Y:S01]  /*18860*/  FFMA.FTZ R43, R39, R66.reuse, -R67 ;  /* 0x00000042272b7223 */ /* 0x080fe20000010843 */
[----:B------:R-:W-:Y:S01]  /*18870*/  MUFU.EX2 R61, R61 ;  /* 0x0000003d003d7308 */ /* 0x000fe20000000800 */
[----:B------:R-:W5:Y:S01]  /*18880*/  LDSM.16.MT88.4 R4, [R223+0x10800] ;  /* 0x01080000df04783b */ /* 0x000f620000004200 */
[-CC-:B------:R-:W-:Y:S01]  /*18890*/  FFMA.FTZ R46, R46, R66.reuse, -R135.reuse ;  /* 0x000000422e2e7223 */ /* 0x180fe20000010887 */
[-CC-:B------:R-:W-:Y:S01]  /*188a0*/  FFMA.FTZ R44, R37, R66.reuse, -R135.reuse ;  /* 0x00000042252c7223 */ /* 0x180fe20000010887 */
[-C--:B------:R-:W-:Y:S01]  /*188b0*/  FFMA.FTZ R41, R9, R66.reuse, -R135 ;  /* 0x0000004209297223 */ /* 0x080fe20000010887 */
[----:B------:R-:W-:Y:S01]  /*188c0*/  LDSM.16.MT88.4 R24, [R219+0xc800] ;  /* 0x00c80000db18783b */ /* 0x000fe20000004200 */
[-CC-:B------:R-:W-:Y:S01]  /*188d0*/  FFMA.FTZ R40, R252, R66.reuse, -R67.reuse ;  /* 0x00000042fc287223 */ /* 0x180fe20000010843 */
[-CC-:B------:R-:W-:Y:S01]  /*188e0*/  FFMA.FTZ R9, R250, R66.reuse, -R67.reuse ;  /* 0x00000042fa097223 */ /* 0x180fe20000010843 */
[----:B------:R-:W1:Y:S01]  /*188f0*/  MUFU.EX2 R58, R58 ;  /* 0x0000003a003a7308 */ /* 0x000e620000000800 */
[----:B--2---:R-:W-:Y:S01]  /*18900*/  F2FP.BF16.F32.PACK_AB R113, R62, R65 ;  /* 0x000000413e71723e */ /* 0x004fe200000010ff */
[-CC-:B------:R-:W-:Y:S01]  /*18910*/  FFMA.FTZ R8, R8, R66.reuse, -R67.reuse ;  /* 0x0000004208087223 */ /* 0x180fe20000010843 */
[-C--:B------:R-:W-:Y:S01]  /*18920*/  FFMA.FTZ R139, R248, R66.reuse, -R67 ;  /* 0x00000042f88b7223 */ /* 0x080fe20000010843 */
[-CC-:B------:R-:W-:Y:S01]  /*18930*/  FFMA.FTZ R141, R202, R66.reuse, -R135.reuse ;  /* 0x00000042ca8d7223 */ /* 0x180fe20000010887 */
[-CC-:B------:R-:W-:Y:S01]  /*18940*/  FFMA.FTZ R148, R148, R66.reuse, -R135.reuse ;  /* 0x0000004294947223 */ /* 0x180fe20000010887 */
[-CC-:B------:R-:W-:Y:S01]  /*18950*/  FFMA.FTZ R143, R200, R66.reuse, -R135.reuse ;  /* 0x00000042c88f7223 */ /* 0x180fe20000010887 */
[-C--:B------:R-:W-:Y:S01]  /*18960*/  FFMA.FTZ R150, R150, R66.reuse, -R135 ;  /* 0x0000004296967223 */ /* 0x080fe20000010887 */
[----:B------:R-:W-:Y:S01]  /*18970*/  MUFU.EX2 R60, R60 ;  /* 0x0000003c003c7308 */ /* 0x000fe20000000800 */
[-C--:B------:R-:W-:Y:S01]  /*18980*/  FFMA.FTZ R156, R156, R66.reuse, -R67 ;  /* 0x000000429c9c7223 */ /* 0x080fe20000010843 */
[-C--:B------:R-:W-:Y:S01]  /*18990*/  FFMA.FTZ R151, R176, R66.reuse, -R135 ;  /* 0x00000042b0977223 */ /* 0x080fe20000010887 */
[-CC-:B------:R-:W-:Y:S01]  /*189a0*/  FFMA.FTZ R145, R198, R66.reuse, -R67.reuse ;  /* 0x00000042c6917223 */ /* 0x180fe20000010843 */
[-CC-:B------:R-:W-:Y:S01]  /*189b0*/  FFMA.FTZ R170, R170, R66.reuse, -R67.reuse ;  /* 0x00000042aaaa7223 */ /* 0x180fe20000010843 */
[-C--:B------:R-:W-:Y:S01]  /*189c0*/  FFMA.FTZ R147, R196, R66.reuse, -R67 ;  /* 0x00000042c4937223 */ /* 0x080fe20000010843 */
[-CC-:B------:R-:W-:Y:S01]  /*189d0*/  FFMA.FTZ R149, R194, R66.reuse, -R135.reuse ;  /* 0x00000042c2957223 */ /* 0x180fe20000010887 */
[-CC-:B------:R-:W-:Y:S01]  /*189e0*/  FFMA.FTZ R174, R174, R66.reuse, -R135.reuse ;  /* 0x00000042aeae7223 */ /* 0x180fe20000010887 */
[----:B------:R-:W2:Y:S01]  /*189f0*/  MUFU.EX2 R63, R63 ;  /* 0x0000003f003f7308 */ /* 0x000ea20000000800 */
[----:B-1----:R-:W-:Y:S01]  /*18a00*/  F2FP.BF16.F32.PACK_AB R115, R58, R61 ;  /* 0x0000003d3a73723e */ /* 0x002fe200000010ff */
        /* <DEDUP_REMOVED lines=10> */
[-CC-:B------:R-:W-:Y:S01]  /*18ab0*/  FFMA.FTZ R180, R180, R66.reuse, -R67.reuse ;  /* 0x00000042b4b47223 */ /* 0x180fe20000010843 */
[----:B------:R-:W-:Y:S01]  /*18ac0*/  LDSM.16.MT88.4 R36, [R223+0x12000] ;  /* 0x01200000df24783b */ /* 0x000fe20000004200 */
[-CC-:B------:R-:W-:Y:S01]  /*18ad0*/  FFMA.FTZ R163, R172, R66.reuse, -R67.reuse ;  /* 0x00000042aca37223 */ /* 0x180fe20000010843 */
[--C-:B------:R-:W-:Y:S01]  /*18ae0*/  FFMA.FTZ R168, R168, R66, -R67.reuse ;  /* 0x00000042a8a87223 */ /* 0x100fe20000010843 */
[----:B------:R-:W1:Y:S01]  /*18af0*/  MUFU.EX2 R56, R56 ;  /* 0x0000003800387308 */ /* 0x000e620000000800 */
[----:B--2---:R-:W-:Y:S01]  /*18b00*/  F2FP.BF16.F32.PACK_AB R112, R63, R60 ;  /* 0x0000003c3f70723e */ /* 0x004fe200000010ff */
[-C--:B------:R-:W-:Y:S01]  /*18b10*/  FFMA.FTZ R165, R166, R66.reuse, -R67 ;  /* 0x00000042a6a57223 */ /* 0x080fe20000010843 */
[-CC-:B------:R-:W-:Y:S01]  /*18b20*/  FFMA.FTZ R164, R164, R66.reuse, -R135.reuse ;  /* 0x00000042a4a47223 */ /* 0x180fe20000010887 */
[-CC-:B------:R-:W-:Y:S01]  /*18b30*/  FFMA.FTZ R167, R162, R66.reuse, -R135.reuse ;  /* 0x00000042a2a77223 */ /* 0x180fe20000010887 */
[-CC-:B------:R-:W-:Y:S01]  /*18b40*/  FFMA.FTZ R160, R160, R66.reuse, -R135.reuse ;  /* 0x00000042a0a07223 */ /* 0x180fe20000010887 */
[-C--:B------:R-:W-:Y:S01]  /*18b50*/  FFMA.FTZ R169, R158, R66.reuse, -R135 ;  /* 0x000000429ea97223 */ /* 0x080fe20000010887 */
[-C--:B------:R-:W-:Y:S01]  /*18b60*/  FFMA.FTZ R154, R154, R66.reuse, -R67 ;  /* 0x000000429a9a7223 */ /* 0x080fe20000010843 */
[----:B------:R-:W-:Y:S01]  /*18b70*/  MUFU.EX2 R53, R53 ;  /* 0x0000003500357308 */ /* 0x000fe20000000800 */
[----:B------:R-:W-:Y:S01]  /*18b80*/  FADD.FTZ R62, R65, R62 ;  /* 0x0000003e413e7221 */ /* 0x000fe20000010000 */
[----:B------:R-:W-:Y:S01]  /*18b90*/  FADD.FTZ R60, R60, R63 ;  /* 0x0000003f3c3c7221 */ /* 0x000fe20000010000 */
[-CC-:B------:R-:W-:Y:S01]  /*18ba0*/  FFMA.FTZ R134, R134, R66.reuse, -R135.reuse ;  /* 0x0000004286867223 */ /* 0x180fe20000010887 */
[-CC-:B------:R-:W-:Y:S01]  /*18bb0*/  FFMA.FTZ R132, R132, R66.reuse, -R135.reuse ;  /* 0x0000004284847223 */ /* 0x180fe20000010887 */
[----:B------:R-:W-:Y:S01]  /*18bc0*/  FADD.FTZ R61, R61, R62 ;  /* 0x0000003e3d3d7221 */ /* 0x000fe20000010000 */
[-C--:B------:R-:W-:Y:S01]  /*18bd0*/  FFMA.FTZ R133, R133, R66.reuse, -R135 ;  /* 0x0000004285857223 */ /* 0x080fe20000010887 */
[----:B------:R-:W-:Y:S01]  /*18be0*/  FFMA.FTZ R247, R64, R66, -R67 ;  /* 0x0000004240f77223 */ /* 0x000fe20000010843 */
[----:B------:R-:W2:Y:S01]  /*18bf0*/  MUFU.EX2 R54, R54 ;  /* 0x0000003600367308 */ /* 0x000ea20000000800 */
[----:B-1----:R-:W-:Y:S01]  /*18c00*/  F2FP.BF16.F32.PACK_AB R114, R56, R59 ;  /* 0x0000003b3872723e */ /* 0x002fe200000010ff */
[----:B------:R-:W-:Y:S01]  /*18c10*/  FADD.FTZ R59, R59, R60 ;  /* 0x0000003c3b3b7221 */ /* 0x000fe20000010000 */
[----:B------:R-:W-:-:S03]  /*18c20*/  FADD.FTZ R58, R58, R61 ;  /* 0x0000003d3a3a7221 */ /* 0x000fc60000010000 */
        /* <DEDUP_REMOVED lines=17> */
[----:B------:R-:W-:Y:S03]  /*18d40*/  HMMA.16816.F32.BF16 R92, R112, R96, RZ ;  /* 0x00000060705c723c */ /* 0x000fe600000418ff */
[----:B------:R-:W-:-:S02]  /*18d50*/  FADD.FTZ R57, R52, R57 ;  /* 0x0000003934397221 */ /* 0x000fc40000010000 */
[----:B------:R-:W1:Y:S01]  /*18d60*/  MUFU.EX2 R48, R48 ;  /* 0x0000003000307308 */ /* 0x000e620000000800 */
[C---:B------:R-:W-:Y:S06]  /*18d70*/  HMMA.16816.F32.BF16 R100, R112.reuse, R104, RZ ;  /* 0x000000687064723c */ /* 0x040fec00000418ff */
        /* <DEDUP_REMOVED lines=9> */
[----:B------:R-:W-:Y:S03]  /*18e10*/  HMMA.16816.F32.BF16 R84, R112, R88, RZ ;  /* 0x000000587054723c */ /* 0x000fe600000418ff */
[----:B------:R-:W-:Y:S02]  /*18e20*/  FADD.FTZ R48, R48, R51 ;  /* 0x0000003330307221 */ /* 0x000fe40000010000 */
[----:B------:R-:W-:Y:S01]  /*18e30*/  MUFU.EX2 R43, R43 ;  /* 0x0000002b002b7308 */ /* 0x000fe20000000800 */
[C---:B------:R-:W-:Y:S06]  /*18e40*/  HMMA.16816.F32.BF16 R68, R16.reuse, R12, R68 ;  /* 0x0000000c1044723c */ /* 0x040fec0000041844 */
[C---:B------:R-:W-:Y:S01]  /*18e50*/  HMMA.16816.F32.BF16 R72, R16.reuse, R14, R72 ;  /* 0x0000000e1048723c */ /* 0x040fe20000041848 */
[----:B------:R-:W1:Y:S01]  /*18e60*/  LDSM.16.MT88.4 R12, [R221+0x10800] ;  /* 0x01080000dd0c783b */ /* 0x000e620000004200 */
[----:B------:R-:W-:Y:S04]  /*18e70*/  MUFU.EX2 R46, R46 ;  /* 0x0000002e002e7308 */ /* 0x000fe80000000800 */
[C---:B---3--:R-:W-:Y:S04]  /*18e80*/  HMMA.16816.F32.BF16 R128, R16.reuse, R28, R128 ;  /* 0x0000001c1080723c */ /* 0x048fe80000041880 */
[----:B------:R-:W2:Y:S02]  /*18e90*/  MUFU.EX2 R45, R45 ;  /* 0x0000002d002d7308 */ /* 0x000ea40000000800 */
[C---:B------:R-:W-:Y:S01]  /*18ea0*/  HMMA.16816.F32.BF16 R124, R16.reuse, R30, R124 ;  /* 0x0000001e107c723c */ /* 0x040fe2000004187c */
[----:B------:R-:W-:Y:S05]  /*18eb0*/  LDSM.16.MT88.4 R28, [R219+0x10800] ;  /* 0x01080000db1c783b */ /* 0x000fea0000004200 */
[C---:B------:R-:W-:Y:S01]  /*18ec0*/  HMMA.16816.F32.BF16 R76, R16.reuse, R20, R76 ;  /* 0x00000014104c723c */ /* 0x040fe2000004184c */
[----:B------:R-:W-:Y:S05]  /*18ed0*/  MUFU.EX2 R44, R44 ;  /* 0x0000002c002c7308 */ /* 0x000fea0000000800 */
[----:B------:R-:W-:Y:S01]  /*18ee0*/  HMMA.16816.F32.BF16 R80, R16, R22, R80 ;  /* 0x000000161050723c */ /* 0x000fe20000041850 */
[----:B------:R-:W3:Y:S02]  /*18ef0*/  LDSM.16.MT88.4 R20, [R220+0x10800] ;  /* 0x01080000dc14783b */ /* 0x000ee40000004200 */
[----:B------:R-:W2:Y:S03]  /*18f00*/  MUFU.EX2 R41, R41 ;  /* 0x0000002900297308 */ /* 0x000ea60000000800 */
[C---:B------:R-:W-:Y:S05]  /*18f10*/  HMMA.16816.F32.BF16 R120, R112.reuse, R116, RZ ;  /* 0x000000747078723c */ /* 0x040fea00000418ff */
[----:B------:R-:W2:Y:S01]  /*18f20*/  MUFU.EX2 R40, R40 ;  /* 0x0000002800287308 */ /* 0x000ea20000000800 */
[C---:B------:R-:W-:Y:S06]  /*18f30*/  HMMA.16816.F32.BF16 R88, R112.reuse, R90, RZ ;  /* 0x0000005a7058723c */ /* 0x040fec00000418ff */
[C---:B------:R-:W-:Y:S01]  /*18f40*/  HMMA.16816.F32.BF16 R116, R112.reuse, R118, RZ ;  /* 0x000000767074723c */ /* 0x040fe200000418ff */
[----:B------:R-:W-:Y:S05]  /*18f50*/  MUFU.EX2 R9, R9 ;  /* 0x0000000900097308 */ /* 0x000fea0000000800 */
[C---:B----4-:R-:W-:Y:S03]  /*18f60*/  HMMA.16816.F32.BF16 R108, R112.reuse, R32, RZ ;  /* 0x00000020706c723c */ /* 0x050fe600000418ff */
[----:B------:R-:W-:Y:S03]  /*18f70*/  MUFU.EX2 R8, R8 ;  /* 0x0000000800087308 */ /* 0x000fe60000000800 */
[----:B------:R-:W-:Y:S01]  /*18f80*/  HMMA.16816.F32.BF16 R112, R112, R34, RZ ;  /* 0x000000227070723c */ /* 0x000fe200000418ff */
[----:B------:R-:W-:Y:S04]  /*18f90*/  LDSM.16.MT88.4 R32, [R219+0x11000] ;  /* 0x01100000db20783b */ /* 0x000fe80000004200 */
[----:B------:R-:W-:Y:S01]  /*18fa0*/  MUFU.EX2 R139, R139 ;  /* 0x0000008b008b7308 */ /* 0x000fe20000000800 */
[C---:B-----5:R-:W-:Y:S06]  /*18fb0*/  HMMA.16816.F32.BF16 R92, R16.reuse, R4, R92 ;  /* 0x00000004105c723c */ /* 0x060fec000004185c */
[C---:B------:R-:W-:Y:S01]  /*18fc0*/  HMMA.16816.F32.BF16 R96, R16.reuse, R6, R96 ;  /* 0x000000061060723c */ /* 0x040fe20000041860 */
[----:B------:R-:W4:Y:S01]  /*18fd0*/  LDSM.16.MT88.4 R4, [R221+0xd000] ;  /* 0x00d00000dd04783b */ /* 0x000f220000004200 */
[----:B------:R-:W-:Y:S04]  /*18fe0*/  MUFU.EX2 R141, R141 ;  /* 0x0000008d008d7308 */ /* 0x000fe80000000800 */
[C---:B-1----:R-:W-:Y:S04]  /*18ff0*/  HMMA.16816.F32.BF16 R100, R16.reuse, R12, R100 ;  /* 0x0000000c1064723c */ /* 0x042fe80000041864 */
[----:B------:R-:W1:Y:S02]  /*19000*/  MUFU.EX2 R148, R148 ;  /* 0x0000009400947308 */ /* 0x000e640000000800 */
[C---:B------:R-:W-:Y:S01]  /*19010*/  HMMA.16816.F32.BF16 R104, R16.reuse, R14, R104 ;  /* 0x0000000e1068723c */ /* 0x040fe20000041868 */
[----:B------:R-:W5:Y:S05]  /*19020*/  LDSM.16.MT88.4 R12, [R220+0xd000] ;  /* 0x00d00000dc0c783b */ /* 0x000f6a0000004200 */
        /* <DEDUP_REMOVED lines=30> */
[----:B------:R-:W2:Y:S04]  /*19210*/  LDSM.16.MT88.4 R4, [R221+0x11000] ;  /* 0x01100000dd04783b */ /* 0x000ea80000004200 */
[----:B------:R-:W4:Y:S01]  /*19220*/  MUFU.EX2 R174, R174 ;  /* 0x000000ae00ae7308 */ /* 0x000f220000000800 */
[C---:B-----5:R-:W-:Y:S06]  /*19230*/  HMMA.16816.F32.BF16 R76, R28.reuse, R12, R76 ;  /* 0x0000000c1c4c723c */ /* 0x060fec000004184c */
[C---:B------:R-:W-:Y:S01]  /*19240*/  HMMA.16816.F32.BF16 R80, R28.reuse, R14, R80 ;  /* 0x0000000e1c50723c */ /* 0x040fe20000041850 */
[----:B------:R-:W5:Y:S01]  /*19250*/  LDSM.16.MT88.4 R12, [R220+0x11000] ;  /* 0x01100000dc0c783b */ /* 0x000f620000004200 */
[----:B------:R-:W-:Y:S04]  /*19260*/  MUFU.EX2 R151, R151 ;  /* 0x0000009700977308 */ /* 0x000fe80000000800 */
[C---:B-1----:R-:W-:Y:S04]  /*19270*/  HMMA.16816.F32.BF16 R128, R28.reuse, R24, R128 ;  /* 0x000000181c80723c */ /* 0x042fe80000041880 */
[----:B------:R-:W1:Y:S02]  /*19280*/  MUFU.EX2 R176, R176 ;  /* 0x000000b000b07308 */ /* 0x000e640000000800 */
[C---:B------:R-:W-:Y:S01]  /*19290*/  HMMA.16816.F32.BF16 R124, R28.reuse, R26, R124 ;  /* 0x0000001a1c7c723c */ /* 0x040fe2000004187c */
[----:B------:R-:W4:Y:S05]  /*192a0*/  LDSM.16.MT88.4 R24, [R223+0xd800] ;  /* 0x00d80000df18783b */ /* 0x000f2a0000004200 */
[C---:B---3--:R-:W-:Y:S01]  /*192b0*/  HMMA.16816.F32.BF16 R92, R28.reuse, R16, R92 ;  /* 0x000000101c5c723c */ /* 0x048fe2000004185c */
[----:B------:R-:W3:Y:S05]  /*192c0*/  MUFU.EX2 R178, R178 ;  /* 0x000000b200b27308 */ /* 0x000eea0000000800 */
[C---:B------:R-:W-:Y:S01]  /*192d0*/  HMMA.16816.F32.BF16 R96, R28.reuse, R18, R96 ;  /* 0x000000121c60723c */ /* 0x040fe20000041860 */
[----:B------:R-:W1:Y:S02]  /*192e0*/  LDSM.16.MT88.4 R16, [R221+0xd800] ;  /* 0x00d80000dd10783b */ /* 0x000e640000004200 */
[----:B------:R-:W-:Y:S03]  /*192f0*/  MUFU.EX2 R155, R155 ;  /* 0x0000009b009b7308 */ /* 0x000fe60000000800 */
[C---:B--2---:R-:W-:Y:S05]  /*19300*/  HMMA.16816.F32.BF16 R100, R28.reuse, R4, R100 ;  /* 0x000000041c64723c */ /* 0x044fea0000041864 */
[----:B------:R-:W-:Y:S01]  /*19310*/  MUFU.EX2 R188, R188 ;  /* 0x000000bc00bc7308 */ /* 0x000fe20000000800 */
[C---:B------:R-:W-:Y:S01]  /*19320*/  HMMA.16816.F32.BF16 R104, R28.reuse, R6, R104 ;  /* 0x000000061c68723c */ /* 0x040fe20000041868 */
[----:B------:R-:W2:Y:S05]  /*19330*/  LDSM.16.MT88.4 R4, [R220+0xd800] ;  /* 0x00d80000dc04783b */ /* 0x000eaa0000004200 */
        /* <DEDUP_REMOVED lines=14> */
[----:B------:R-:W5:Y:S01]  /*19420*/  LDSM.16.MT88.4 R20, [R219+0xd800] ;  /* 0x00d80000db14783b */ /* 0x000f620000004200 */
        /* <DEDUP_REMOVED lines=27> */
[----:B------:R-:W-:Y:S05]  /*195e0*/  LDSM.16.MT88.4 R20, [R221+0xe000] ;  /* 0x00e00000dd14783b */ /* 0x000fea0000004200 */
[C---:B---3--:R-:W-:Y:S01]  /*195f0*/  HMMA.16816.F32.BF16 R92, R12.reuse, R32, R92 ;  /* 0x000000200c5c723c */ /* 0x048fe2000004185c */
[----:B------:R-:W3:Y:S05]  /*19600*/  MUFU.EX2 R167, R167 ;  /* 0x000000a700a77308 */ /* 0x000eea0000000800 */
[C---:B------:R-:W-:Y:S01]  /*19610*/  HMMA.16816.F32.BF16 R96, R12.reuse, R34, R96 ;  /* 0x000000220c60723c */ /* 0x040fe20000041860 */
[----:B------:R-:W5:Y:S02]  /*19620*/  LDSM.16.MT88.4 R32, [R221+0x12000] ;  /* 0x01200000dd20783b */ /* 0x000f640000004200 */
        /* <DEDUP_REMOVED lines=8> */
[C---:B-1----:R-:W-:Y:S01]  /*196b0*/  HMMA.16816.F32.BF16 R120, R12.reuse, R16, R120 ;  /* 0x000000100c78723c */ /* 0x042fe20000041878 */
[----:B------:R-:W-:Y:S01]  /*196c0*/  F2FP.BF16.F32.PACK_AB R26, R176, R151 ;  /* 0x00000097b01a723e */ /* 0x000fe200000010ff */
[----:B------:R-:W1:Y:S01]  /*196d0*/  MUFU.EX2 R154, R154 ;  /* 0x0000009a009a7308 */ /* 0x000e620000000800 */
[----:B------:R-:W-:Y:S01]  /*196e0*/  F2FP.BF16.F32.PACK_AB R27, R178, R147 ;  /* 0x00000093b21b723e */ /* 0x000fe200000010ff */
[----:B------:R-:W-:Y:S01]  /*196f0*/  FADD.FTZ R170, R170, R145 ;  /* 0x00000091aaaa7221 */ /* 0x000fe20000010000 */
[----:B------:R-:W-:Y:S01]  /*19700*/  FADD.FTZ R174, R174, R149 ;  /* 0x00000095aeae7221 */ /* 0x000fe20000010000 */
[C---:B------:R-:W-:Y:S01]  /*19710*/  HMMA.16816.F32.BF16 R116, R12.reuse, R18, R116 ;  /* 0x000000120c74723c */ /* 0x040fe20000041874 */
[----:B------:R-:W3:Y:S01]  /*19720*/  LDSM.16.MT88.4 R16, [R220+0xe000] ;  /* 0x00e00000dc10783b */ /* 0x000ee20000004200 */
        /* <DEDUP_REMOVED lines=14> */
[C---:B-----5:R-:W-:Y:S01]  /*19810*/  HMMA.16816.F32.BF16 R100, R24.reuse, R32, R100 ;  /* 0x000000201864723c */ /* 0x060fe20000041864 */
[----:B------:R-:W-:Y:S05]  /*19820*/  MUFU.EX2 R247, R247 ;  /* 0x000000f700f77308 */ /* 0x000fea0000000800 */
[----:B------:R-:W-:Y:S01]  /*19830*/  HMMA.16816.F32.BF16 R104, R24, R34, R104 ;  /* 0x000000221868723c */ /* 0x000fe20000041868 */
[----:B------:R-:W-:Y:S01]  /*19840*/  F2FP.BF16.F32.PACK_AB R32, R186, R159 ;  /* 0x0000009fba20723e */ /* 0x000fe200000010ff */
        /* <DEDUP_REMOVED lines=16> */
[----:B------:R-:W3:Y:S05]  /*19950*/  LDSM.16.MT88.4 R12, [R220+0xe800] ;  /* 0x00e80000dc0c783b */ /* 0x000eea0000004200 */
        /* <DEDUP_REMOVED lines=9> */
[C---:B---3--:R-:W-:Y:S06]  /*199f0*/  HMMA.16816.F32.BF16 R76, R32.reuse, R12, R76 ;  /* 0x0000000c204c723c */ /* 0x048fec000004184c */
[C---:B------:R-:W-:Y:S01]  /*19a00*/  HMMA.16816.F32.BF16 R80, R32.reuse, R14, R80 ;  /* 0x0000000e2050723c */ /* 0x040fe20000041850 */
[----:B------:R-:W3:Y:S05]  /*19a10*/  LDSM.16.MT88.4 R12, [R220+0x12800] ;  /* 0x01280000dc0c783b */ /* 0x000eea0000004200 */
        /* <DEDUP_REMOVED lines=9> */
[----:B------:R-:W4:Y:S05]  /*19ab0*/  LDSM.16.MT88.4 R16, [R221+0xf000] ;  /* 0x00f00000dd10783b */ /* 0x000f2a0000004200 */
[C---:B---3--:R-:W-:Y:S06]  /*19ac0*/  HMMA.16816.F32.BF16 R120, R32.reuse, R12, R120 ;  /* 0x0000000c2078723c */ /* 0x048fec0000041878 */
[C---:B------:R-:W-:Y:S01]  /*19ad0*/  HMMA.16816.F32.BF16 R116, R32.reuse, R14, R116 ;  /* 0x0000000e2074723c */ /* 0x040fe20000041874 */
[----:B------:R-:W3:Y:S05]  /*19ae0*/  LDSM.16.MT88.4 R12, [R223+0x13000] ;  /* 0x01300000df0c783b */ /* 0x000eea0000004200 */
[C---:B------:R-:W-:Y:S06]  /*19af0*/  HMMA.16816.F32.BF16 R128, R32.reuse, R20, R128 ;  /* 0x000000142080723c */ /* 0x040fec0000041880 */
[C---:B------:R-:W-:Y:S01]  /*19b00*/  HMMA.16816.F32.BF16 R124, R32.reuse, R22, R124 ;  /* 0x00000016207c723c */ /* 0x040fe2000004187c */
[----:B------:R-:W5:Y:S05]  /*19b10*/  LDSM.16.MT88.4 R20, [R221+0x12800] ;  /* 0x01280000dd14783b */ /* 0x000f6a0000004200 */
        /* <DEDUP_REMOVED lines=9> */
[----:B-1----:R-:W-:Y:S01]  /*19bb0*/  F2FP.BF16.F32.PACK_AB R31, R154, R165 ;  /* 0x000000a59a1f723e */ /* 0x002fe200000010ff */
        /* <DEDUP_REMOVED lines=13> */
[----:B------:R-:W1:Y:S04]  /*19c90*/  LDSM.16.MT88.4 R4, [R220+0x13000] ;  /* 0x01300000dc04783b */ /* 0x000e680000004200 */
[----:B------:R-:W-:Y:S01]  /*19ca0*/  MUFU.EX2 R37, R37 ;  /* 0x0000002500257308 */ /* 0x000fe20000000800 */
[C---:B----4-:R-:W-:Y:S06]  /*19cb0*/  HMMA.16816.F32.BF16 R68, R28.reuse, R16, R68 ;  /* 0x000000101c44723c */ /* 0x050fec0000041844 */
[C---:B------:R-:W-:Y:S01]  /*19cc0*/  HMMA.16816.F32.BF16 R72, R28.reuse, R18, R72 ;  /* 0x000000121c48723c */ /* 0x040fe20000041848 */
[----:B------:R-:W2:Y:S01]  /*19cd0*/  LDSM.16.MT88.4 R16, [R221+0x13000] ;  /* 0x01300000dd10783b */ /* 0x000ea20000004200 */
[----:B------:R-:W-:Y:S04]  /*19ce0*/  MUFU.EX2 R38, R38 ;  /* 0x0000002600267308 */ /* 0x000fe80000000800 */
[C---:B---3--:R-:W-:Y:S04]  /*19cf0*/  HMMA.16816.F32.BF16 R92, R28.reuse, R12, R92 ;  /* 0x0000000c1c5c723c */ /* 0x048fe8000004185c */
[----:B------:R-:W3:Y:S02]  /*19d00*/  MUFU.EX2 R39, R39 ;  /* 0x0000002700277308 */ /* 0x000ee40000000800 */
[----:B------:R-:W-:Y:S01]  /*19d10*/  HMMA.16816.F32.BF16 R96, R28, R14, R96 ;  /* 0x0000000e1c60723c */ /* 0x000fe20000041860 */
[----:B------:R-:W4:Y:S05]  /*19d20*/  LDSM.16.MT88.4 R12, [R223+0xf800] ;  /* 0x00f80000df0c783b */ /* 0x000f2a0000004200 */
[C---:B-----5:R-:W-:Y:S06]  /*19d30*/  HMMA.16816.F32.BF16 R100, R32.reuse, R20, R100 ;  /* 0x000000142064723c */ /* 0x060fec0000041864 */
[----:B------:R-:W-:Y:S01]  /*19d40*/  HMMA.16816.F32.BF16 R104, R32, R22, R104 ;  /* 0x000000162068723c */ /* 0x000fe20000041868 */
[----:B------:R-:W5:Y:S04]  /*19d50*/  LDSM.16.MT88.4 R20, [R219+0xf000] ;  /* 0x00f00000db14783b */ /* 0x000f680000004200 */
[----:B------:R-:W-:Y:S01]  /*19d60*/  LDSM.16.MT88.4 R32, [R219+0x13000] ;  /* 0x01300000db20783b */ /* 0x000fe20000004200 */
[C---:B------:R-:W-:Y:S06]  /*19d70*/  HMMA.16816.F32.BF16 R128, R28.reuse, R24, R128 ;  /* 0x000000181c80723c */ /* 0x040fec0000041880 */
[C---:B------:R-:W-:Y:S01]  /*19d80*/  HMMA.16816.F32.BF16 R124, R28.reuse, R26, R124 ;  /* 0x0000001a1c7c723c */ /* 0x040fe2000004187c */
[----:B------:R-:W5:Y:S05]  /*19d90*/  LDSM.16.MT88.4 R24, [R221+0xf800] ;  /* 0x00f80000dd18783b */ /* 0x000f6a0000004200 */
[C---:B-1----:R-:W-:Y:S06]  /*19da0*/  HMMA.16816.F32.BF16 R120, R28.reuse, R4, R120 ;  /* 0x000000041c78723c */ /* 0x042fec0000041878 */
[----:B------:R-:W-:Y:S01]  /*19db0*/  HMMA.16816.F32.BF16 R116, R28, R6, R116 ;  /* 0x000000061c74723c */ /* 0x000fe20000041874 */
[----:B---3--:R-:W-:Y:S01]  /*19dc0*/  F2FP.BF16.F32.PACK_AB R4, R134, R39 ;  /* 0x000000278604723e */ /* 0x008fe200000010ff */
        /* <DEDUP_REMOVED lines=12> */
[----:B----4-:R-:W-:Y:S01]  /*19e90*/  HMMA.16816.F32.BF16 R128, R4, R12, R128 ;  /* 0x0000000c0480723c */ /* 0x010fe20000041880 */
        /* <DEDUP_REMOVED lines=54> */
[----:B------:R-:W-:Y:S02]  /*1a200*/  ISETP.GE.AND P3, PT, R14, RZ, PT ;  /* 0x000000ff0e00720c */ /* 0x000fe40003f66270 */
[----:B------:R-:W2:Y:S01]  /*1a210*/  LD.E.64 R14, desc[UR6][R10.64+0x28] ;  /* 0x000028060a0e7980 */ /* 0x000ea2000c101b00 */
        /* <DEDUP_REMOVED lines=21> */
[----:B------:R-:W-:Y:S01]  /*1a370*/  IMAD.WIDE R18, R6, 0x4, R244 ;  /* 0x0000000406127825 */ /* 0x000fe200078e02f4 */
        /* <DEDUP_REMOVED lines=17> */
.L_x_4457:
[----:B------:R-:W2:Y:S02]  /*1a490*/  LD.E R7, desc[UR6][R10.64+0x40] ;  /* 0x000040060a077980 */ /* 0x000ea4000c101900 */
[----:B--2---:R-:W-:-:S04]  /*1a4a0*/  LEA R7, -R7, RZ, 0x7 ;  /* 0x000000ff07077211 */ /* 0x004fc800078e39ff */
[----:B------:R-:W-:Y:S02]  /*1a4b0*/  SHF.R.S32.HI R4, RZ, 0x1f, R7 ;  /* 0x0000001fff047819 */ /* 0x000fe40000011407 */
.L_x_4458:
[----:B------:R-:W-:Y:S05]  /*1a4c0*/  BSYNC B0 ;  /* 0x0000000000007941 */ /* 0x000fea0003800000 */
.L_x_4456:
[C---:B------:R-:W-:Y:S01]  /*1a4d0*/  LOP3.LUT P4, RZ, R246.reuse, 0x1, RZ, 0xc0, !PT ;  /* 0x00000001f6ff7812 */ /* 0x040fe2000788c0ff */
[----:B------:R-:W1:Y:S01]  /*1a4e0*/  S2R R139, SR_TID.X ;  /* 0x00000000008b7919 */ /* 0x000e620000002100 */
[----:B------:R-:W-:Y:S01]  /*1a4f0*/  LOP3.LUT P1, RZ, R246, 0x2, RZ, 0xc0, !PT ;  /* 0x00000002f6ff7812 */ /* 0x000fe2000782c0ff */
[----:B------:R-:W-:Y:S01]  /*1a500*/  ULDC.64 UR4, c[0x0][0x208] ;  /* 0x0000820000047ab9 */ /* 0x000fe20000000a00 */
[C---:B------:R-:W-:Y:S01]  /*1a510*/  IADD3 R5, P2, R7.reuse, R230, RZ ;  /* 0x000000e607057210 */ /* 0x040fe20007f5e0ff */
[----:B------:R-:W-:Y:S01]  /*1a520*/  BSSY B1, `(.L_x_4459) ;  /* 0x0000317000017945 */ /* 0x000fe20003800000 */
[----:B------:R-:W-:-:S03]  /*1a530*/  LEA R188, P3, R7, R152, 0x1 ;  /* 0x0000009807bc7211 */ /* 0x000fc600078608ff */
[----:B------:R-:W-:Y:S01]  /*1a540*/  IMAD.X R6, R4, 0x1, R231, P2 ;  /* 0x0000000104067824 */ /* 0x000fe200010e06e7 */
[-C--:B------:R-:W-:Y:S02]  /*1a550*/  LEA.HI.X R189, R7, R153.reuse, R4, 0x1, P3 ;  /* 0x0000009907bd7211 */ /* 0x080fe400018f0c04 */
[C---:B------:R-:W-:Y:S02]  /*1a560*/  IADD3 R7, P3, R5.reuse, R230, RZ ;  /* 0x000000e605077210 */ /* 0x040fe40007f7e0ff */
[CC--:B------:R-:W-:Y:S01]  /*1a570*/  @P4 LEA R22, P5, R5.reuse, R152.reuse, 0x1 ;  /* 0x0000009805164211 */ /* 0x0c0fe200078a08ff */
[----:B------:R-:W-:Y:S01]  /*1a580*/  @P1 IMAD.MOV.U32 R28, RZ, RZ, R188 ;  /* 0x000000ffff1c1224 */ /* 0x000fe200078e00bc */
[CC--:B------:R-:W-:Y:S01]  /*1a590*/  @P1 LEA R14, P2, R5.reuse, R152.reuse, 0x1 ;  /* 0x00000098050e1211 */ /* 0x0c0fe200078408ff */
[----:B------:R-:W-:Y:S01]  /*1a5a0*/  @P1 IMAD.MOV.U32 R29, RZ, RZ, R189 ;  /* 0x000000ffff1d1224 */ /* 0x000fe200078e00bd */
[CCC-:B------:R-:W-:Y:S01]  /*1a5b0*/  @P4 LEA.HI.X R23, R5.reuse, R153.reuse, R6.reuse, 0x1, P5 ;  /* 0x0000009905174211 */ /* 0x1c0fe200028f0c06 */
[----:B------:R-:W-:Y:S01]  /*1a5c0*/  @!PT LDS RZ, [RZ] ;  /* 0x00000000fffff984 */ /* 0x000fe20000000800 */
[----:B------:R-:W-:Y:S01]  /*1a5d0*/  @!PT LDS RZ, [RZ] ;  /* 0x00000000fffff984 */ /* 0x000fe20000000800 */
[----:B------:R-:W-:Y:S01]  /*1a5e0*/  @!PT LDS RZ, [RZ] ;  /* 0x00000000fffff984 */ /* 0x000fe20000000800 */
[----:B------:R-:W-:Y:S01]  /*1a5f0*/  @P4 LDGSTS.E.BYPASS.LTC128B.128 [R241+0xc000], desc[UR6][R188.64] ;  /* 0x0c000000bcf14fae */ /* 0x000fe2000b901d46 */
        /* <DEDUP_REMOVED lines=15> */
[----:B------:R-:W-:Y:S01]  /*1a6f0*/  @P1 LEA R10, P2, R5, R152, 0x1 ;  /* 0x00000098050a1211 */ /* 0x000fe200078408ff */
        /* <DEDUP_REMOVED lines=38> */
[CC--:B--2---:R-:W-:Y:S01]  /*1a960*/  @P1 LEA R28, P3, R7.reuse, R152.reuse, 0x1 ;  /* 0x00000098071c1211 */ /* 0x0c4fe200078608ff */
        /* <DEDUP_REMOVED lines=60> */
[----:B------:R-:W4:Y:S04]  /*1ad30*/  LDSM.16.M88.4 R152, [R228+0x5800] ;  /* 0x00580000e498783b */ /* 0x000f280000000200 */
[----:B--2---:R-:W-:Y:S04]  /*1ad40*/  LDSM.16.M88.4 R28, [R227] ;  /* 0x00000000e31c783b */ /* 0x004fe80000000200 */
[----:B------:R-:W2:Y:S04]  /*1ad50*/  LDSM.16.M88.4 R40, [R226] ;  /* 0x00000000e228783b */ /* 0x000ea80000000200 */
[----:B------:R-:W5:Y:S04]  /*1ad60*/  LDSM.16.M88.4 R144, [R228+0x6000] ;  /* 0x00600000e490783b */ /* 0x000f680000000200 */
[----:B------:R-:W5:Y:S04]  /*1ad70*/  LDSM.16.M88.4 R12, [R228+0x4800] ;  /* 0x00480000e40c783b */ /* 0x000f680000000200 */
[----:B------:R-:W5:Y:S04]  /*1ad80*/  LDSM.16.M88.4 R4, [R228+0x5000] ;  /* 0x00500000e404783b */ /* 0x000f680000000200 */
[----:B------:R-:W5:Y:S04]  /*1ad90*/  LDSM.16.M88.4 R132, [R228+0x6800] ;  /* 0x00680000e484783b */ /* 0x000f680000000200 */
[----:B------:R-:W5:Y:S04]  /*1ada0*/  LDSM.16.M88.4 R60, [R228+0x7000] ;  /* 0x00700000e43c783b */ /* 0x000f680000000200 */
[----:B------:R-:W5:Y:S01]  /*1adb0*/  LDSM.16.M88.4 R44, [R228+0x7800] ;  /* 0x00780000e42c783b */ /* 0x000f620000000200 */
[C---:B-1----:R-:W-:Y:S03]  /*1adc0*/  HMMA.16816.F32.BF16 R24, R52.reuse, R20, RZ ;  /* 0x000000143418723c */ /* 0x042fe600000418ff */
[----:B------:R-:W1:Y:S04]  /*1add0*/  LDSM.16.M88.4 R36, [R216] ;  /* 0x00000000d824783b */ /* 0x000e680000000200 */
[----:B---3--:R-:W3:Y:S01]  /*1ade0*/  LDSM.16.M88.4 R32, [R215] ;  /* 0x00000000d720783b */ /* 0x008ee20000000200 */
[C---:B------:R-:W-:Y:S03]  /*1adf0*/  HMMA.16816.F32.BF16 R20, R52.reuse, R22, RZ ;  /* 0x000000163414723c */ /* 0x040fe600000418ff */
[----:B------:R-:W3:Y:S03]  /*1ae00*/  LDSM.16.M88.4 R168, [R218] ;  /* 0x00000000daa8783b */ /* 0x000ee60000000200 */
[C---:B----4-:R-:W-:Y:S01]  /*1ae10*/  HMMA.16816.F32.BF16 R156, R52.reuse, R152, RZ ;  /* 0x00000098349c723c */ /* 0x050fe200000418ff */
[----:B------:R-:W4:Y:S04]  /*1ae20*/  LDSM.16.M88.4 R164, [R217] ;  /* 0x00000000d9a4783b */ /* 0x000f280000000200 */
[----:B------:R-:W4:Y:S01]  /*1ae30*/  LDSM.16.M88.4 R160, [R214] ;  /* 0x00000000d6a0783b */ /* 0x000f220000000200 */
[----:B------:R-:W-:Y:S03]  /*1ae40*/  HMMA.16816.F32.BF16 R152, R52, R154, RZ ;  /* 0x0000009a3498723c */ /* 0x000fe600000418ff */
[----:B------:R-:W4:Y:S03]  /*1ae50*/  LDSM.16.M88.4 R48, [R213] ;  /* 0x00000000d530783b */ /* 0x000f260000000200 */
[C---:B--2---:R-:W-:Y:S01]  /*1ae60*/  HMMA.16816.F32.BF16 R24, R28.reuse, R40, R24 ;  /* 0x000000281c18723c */ /* 0x044fe20000041818 */
[----:B------:R-:W-:Y:S04]  /*1ae70*/  LDSM.16.M88.4 R176, [R222+0x4000] ;  /* 0x00400000deb0783b */ /* 0x000fe80000000200 */
[----:B------:R-:W-:Y:S01]  /*1ae80*/  LDSM.16.M88.4 R172, [R222+0x4800] ;  /* 0x00480000deac783b */ /* 0x000fe20000000200 */
[----:B------:R-:W-:Y:S03]  /*1ae90*/  HMMA.16816.F32.BF16 R20, R28, R42, R20 ;  /* 0x0000002a1c14723c */ /* 0x000fe60000041814 */
[----:B------:R-:W2:Y:S03]  /*1aea0*/  LDSM.16.M88.4 R40, [R212] ;  /* 0x00000000d428783b */ /* 0x000ea60000000200 */
[C---:B-----5:R-:W-:Y:S01]  /*1aeb0*/  HMMA.16816.F32.BF16 R148, R52.reuse, R144, RZ ;  /* 0x000000903494723c */ /* 0x060fe200000418ff */
        /* <DEDUP_REMOVED lines=33> */
[C---:B--2---:R-:W-:Y:S06]  /*1b0d0*/  HMMA.16816.F32.BF16 R56, R28.reuse, R40, R56 ;  /* 0x000000281c38723c */ /* 0x044fec0000041838 */
[----:B------:R-:W-:Y:S01]  /*1b0e0*/  HMMA.16816.F32.BF16 R52, R28, R42, R52 ;  /* 0x0000002a1c34723c */ /* 0x000fe20000041834 */
[----:B------:R-:W-:Y:S04]  /*1b0f0*/  LDSM.16.M88.4 R28, [R224] ;  /* 0x00000000e01c783b */ /* 0x000fe80000000200 */
[----:B------:R-:W2:Y:S01]  /*1b100*/  LDSM.16.M88.4 R40, [R211] ;  /* 0x00000000d328783b */ /* 0x000ea20000000200 */
[C---:B-----5:R-:W-:Y:S06]  /*1b110*/  HMMA.16816.F32.BF16 R24, R44.reuse, R176, R24 ;  /* 0x000000b02c18723c */ /* 0x060fec0000041818 */
[C---:B------:R-:W-:Y:S01]  /*1b120*/  HMMA.16816.F32.BF16 R20, R44.reuse, R178, R20 ;  /* 0x000000b22c14723c */ /* 0x040fe20000041814 */
[----:B------:R-:W-:Y:S05]  /*1b130*/  LDSM.16.M88.4 R176, [R222+0x9800] ;  /* 0x00980000deb0783b */ /* 0x000fea0000000200 */
        /* <DEDUP_REMOVED lines=46> */
[----:B------:R-:W-:Y:S01]  /*1b420*/  LDSM.16.M88.4 R40, [R210] ;  /* 0x00000000d228783b */ /* 0x000fe20000000200 */
[C---:B-1----:R-:W-:Y:S06]  /*1b430*/  HMMA.16816.F32.BF16 R24, R44.reuse, R36, R24 ;  /* 0x000000242c18723c */ /* 0x042fec0000041818 */
[C---:B------:R-:W-:Y:S01]  /*1b440*/  HMMA.16816.F32.BF16 R20, R44.reuse, R38, R20 ;  /* 0x000000262c14723c */ /* 0x040fe20000041814 */
[----:B------:R-:W1:Y:S05]  /*1b450*/  LDSM.16.M88.4 R36, [R227+0x2000] ;  /* 0x00200000e324783b */ /* 0x000e6a0000000200 */
[C---:B---3--:R-:W-:Y:S06]  /*1b460*/  HMMA.16816.F32.BF16 R156, R44.reuse, R32, R156 ;  /* 0x000000202c9c723c */ /* 0x048fec000004189c */
[C---:B------:R-:W-:Y:S01]  /*1b470*/  HMMA.16816.F32.BF16 R152, R44.reuse, R34, R152 ;  /* 0x000000222c98723c */ /* 0x040fe20000041898 */
[----:B------:R-:W3:Y:S05]  /*1b480*/  LDSM.16.M88.4 R32, [R208] ;  /* 0x00000000d020783b */ /* 0x000eea0000000200 */
[C---:B----4-:R-:W-:Y:S06]  /*1b490*/  HMMA.16816.F32.BF16 R8, R44.reuse, R164, R8 ;  /* 0x000000a42c08723c */ /* 0x050fec0000041808 */
[C---:B------:R-:W-:Y:S01]  /*1b4a0*/  HMMA.16816.F32.BF16 R4, R44.reuse, R166, R4 ;  /* 0x000000a62c04723c */ /* 0x040fe20000041804 */
[----:B------:R-:W-:Y:S05]  /*1b4b0*/  LDSM.16.M88.4 R164, [R209] ;  /* 0x00000000d1a4783b */ /* 0x000fea0000000200 */
[C---:B--2---:R-:W-:Y:S06]  /*1b4c0*/  HMMA.16816.F32.BF16 R64, R44.reuse, R28, R64 ;  /* 0x0000001c2c40723c */ /* 0x044fec0000041840 */
[C---:B------:R-:W-:Y:S01]  /*1b4d0*/  HMMA.16816.F32.BF16 R60, R44.reuse, R30, R60 ;  /* 0x0000001e2c3c723c */ /* 0x040fe2000004183c */
[----:B------:R-:W2:Y:S05]  /*1b4e0*/  LDSM.16.M88.4 R28, [R205] ;  /* 0x00000000cd1c783b */ /* 0x000eaa0000000200 */
[C---:B------:R-:W-:Y:S06]  /*1b4f0*/  HMMA.16816.F32.BF16 R140, R44.reuse, R48, R140 ;  /* 0x000000302c8c723c */ /* 0x040fec000004188c */
[C---:B------:R-:W-:Y:S01]  /*1b500*/  HMMA.16816.F32.BF16 R132, R44.reuse, R50, R132 ;  /* 0x000000322c84723c */ /* 0x040fe20000041884 */
[----:B------:R-:W4:Y:S05]  /*1b510*/  LDSM.16.M88.4 R48, [R206] ;  /* 0x00000000ce30783b */ /* 0x000f2a0000000200 */
[C---:B------:R-:W-:Y:S06]  /*1b520*/  HMMA.16816.F32.BF16 R16, R44.reuse, R172, R16 ;  /* 0x000000ac2c10723c */ /* 0x040fec0000041810 */
[C---:B------:R-:W-:Y:S01]  /*1b530*/  HMMA.16816.F32.BF16 R12, R44.reuse, R174, R12 ;  /* 0x000000ae2c0c723c */ /* 0x040fe2000004180c */
[----:B------:R-:W-:Y:S05]  /*1b540*/  LDSM.16.M88.4 R172, [R222+0xa000] ;  /* 0x00a00000deac783b */ /* 0x000fea0000000200 */
[C---:B------:R-:W-:Y:S06]  /*1b550*/  HMMA.16816.F32.BF16 R148, R44.reuse, R160, R148 ;  /* 0x000000a02c94723c */ /* 0x040fec0000041894 */
[C---:B------:R-:W-:Y:S01]  /*1b560*/  HMMA.16816.F32.BF16 R144, R44.reuse, R162, R144 ;  /* 0x000000a22c90723c */ /* 0x040fe20000041890 */
[----:B------:R-:W-:Y:S05]  /*1b570*/  LDSM.16.M88.4 R160, [R207] ;  /* 0x00000000cfa0783b */ /* 0x000fea0000000200 */
[C---:B------:R-:W-:Y:S06]  /*1b580*/  HMMA.16816.F32.BF16 R56, R44.reuse, R168, R56 ;  /* 0x000000a82c38723c */ /* 0x040fec0000041838 */
[----:B------:R-:W-:Y:S01]  /*1b590*/  HMMA.16816.F32.BF16 R52, R44, R170, R52 ;  /* 0x000000aa2c34723c */ /* 0x000fe20000041834 */
[----:B------:R-:W5:Y:S04]  /*1b5a0*/  LDSM.16.M88.4 R44, [R204] ;  /* 0x00000000cc2c783b */ /* 0x000f680000000200 */
[----:B------:R-:W-:Y:S01]  /*1b5b0*/  LDSM.16.M88.4 R168, [R222+0xa800] ;  /* 0x00a80000dea8783b */ /* 0x000fe20000000200 */
[C---:B-1----:R-:W-:Y:S06]  /*1b5c0*/  HMMA.16816.F32.BF16 R24, R36.reuse, R40, R24 ;  /* 0x000000282418723c */ /* 0x042fec0000041818 */
[C---:B------:R-:W-:Y:S01]  /*1b5d0*/  HMMA.16816.F32.BF16 R20, R36.reuse, R42, R20 ;  /* 0x0000002a2414723c */ /* 0x040fe20000041814 */
[----:B------:R-:W1:Y:S05]  /*1b5e0*/  LDSM.16.M88.4 R40, [R138] ;  /* 0x000000008a28783b */ /* 0x000e6a0000000200 */
[C---:B---3--:R-:W-:Y:S06]  /*1b5f0*/  HMMA.16816.F32.BF16 R8, R36.reuse, R32, R8 ;  /* 0x000000202408723c */ /* 0x048fec0000041808 */
[C---:B------:R-:W-:Y:S01]  /*1b600*/  HMMA.16816.F32.BF16 R4, R36.reuse, R34, R4 ;  /* 0x000000222404723c */ /* 0x040fe20000041804 */
[----:B------:R-:W3:Y:S05]  /*1b610*/  LDSM.16.M88.4 R32, [R222+0x8000] ;  /* 0x00800000de20783b */ /* 0x000eea0000000200 */
[C---:B--2---:R-:W-:Y:S06]  /*1b620*/  HMMA.16816.F32.BF16 R140, R36.reuse, R28, R140 ;  /* 0x0000001c248c723c */ /* 0x044fec000004188c */
[C---:B------:R-:W-:Y:S01]  /*1b630*/  HMMA.16816.F32.BF16 R132, R36.reuse, R30, R132 ;  /* 0x0000001e2484723c */ /* 0x040fe20000041884 */
[----:B------:R-:W2:Y:S05]  /*1b640*/  LDSM.16.M88.4 R28, [R222+0x9000] ;  /* 0x00900000de1c783b */ /* 0x000eaa0000000200 */
[C---:B----4-:R-:W-:Y:S06]  /*1b650*/  HMMA.16816.F32.BF16 R148, R36.reuse, R48, R148 ;  /* 0x000000302494723c */ /* 0x050fec0000041894 */
[C---:B------:R-:W-:Y:S01]  /*1b660*/  HMMA.16816.F32.BF16 R144, R36.reuse, R50, R144 ;  /* 0x000000322490723c */ /* 0x040fe20000041890 */
[----:B------:R-:W-:Y:S05]  /*1b670*/  LDSM.16.M88.4 R48, [R224+0x2000] ;  /* 0x00200000e030783b */ /* 0x000fea0000000200 */
        /* <DEDUP_REMOVED lines=10> */
[----:B------:R-:W-:Y:S01]  /*1b720*/  HMMA.16816.F32.BF16 R52, R36, R42, R52 ;  /* 0x0000002a2434723c */ /* 0x000fe20000041834 */
[----:B------:R-:W1:Y:S04]  /*1b730*/  LDSM.16.M88.4 R36, [R211+0x5000] ;  /* 0x00500000d324783b */ /* 0x000e680000000200 */
[----:B------:R-:W-:Y:S01]  /*1b740*/  LDSM.16.M88.4 R40, [R211+0x4800] ;  /* 0x00480000d328783b */ /* 0x000fe20000000200 */
[C---:B---3--:R-:W-:Y:S06]  /*1b750*/  HMMA.16816.F32.BF16 R24, R180.reuse, R32, R24 ;  /* 0x00000020b418723c */ /* 0x048fec0000041818 */
[C---:B------:R-:W-:Y:S01]  /*1b760*/  HMMA.16816.F32.BF16 R20, R180.reuse, R34, R20 ;  /* 0x00000022b414723c */ /* 0x040fe20000041814 */
[----:B------:R-:W3:Y:S05]  /*1b770*/  LDSM.16.M88.4 R32, [R211+0x5800] ;  /* 0x00580000d320783b */ /* 0x000eea0000000200 */
[C---:B--2---:R-:W-:Y:S06]  /*1b780*/  HMMA.16816.F32.BF16 R8, R180.reuse, R28, R8 ;  /* 0x0000001cb408723c */ /* 0x044fec0000041808 */
[C---:B------:R-:W-:Y:S01]  /*1b790*/  HMMA.16816.F32.BF16 R4, R180.reuse, R30, R4 ;  /* 0x0000001eb404723c */ /* 0x040fe20000041804 */
[----:B------:R-:W2:Y:S05]  /*1b7a0*/  LDSM.16.M88.4 R28, [R211+0x6000] ;  /* 0x00600000d31c783b */ /* 0x000eaa0000000200 */
[C---:B------:R-:W-:Y:S06]  /*1b7b0*/  HMMA.16816.F32.BF16 R156, R180.reuse, R176, R156 ;  /* 0x000000b0b49c723c */ /* 0x040fec000004189c */
[C---:B------:R-:W-:Y:S06]  /*1b7c0*/  HMMA.16816.F32.BF16 R16, R180.reuse, R184, R16 ;  /* 0x000000b8b410723c */ /* 0x040fec0000041810 */
[C---:B------:R-:W-:Y:S06]  /*1b7d0*/  HMMA.16816.F32.BF16 R12, R180.reuse, R186, R12 ;  /* 0x000000bab40c723c */ /* 0x040fec000004180c */
[----:B------:R-:W-:Y:S06]  /*1b7e0*/  HMMA.16816.F32.BF16 R148, R180, R172, R148 ;  /* 0x000000acb494723c */ /* 0x000fec0000041894 */
[C---:B----4-:R-:W-:Y:S06]  /*1b7f0*/  HMMA.16816.F32.BF16 R24, R48.reuse, R44, R24 ;  /* 0x0000002c3018723c */ /* 0x050fec0000041818 */
[----:B-1----:R-:W-:Y:S06]  /*1b800*/  HMMA.16816.F32.BF16 R8, R48, R36, R8 ;  /* 0x000000243008723c */ /* 0x002fec0000041808 */
[----:B------:R-:W-:Y:S01]  /*1b810*/  HMMA.16816.F32.BF16 R152, R180, R178, R152 ;  /* 0x000000b2b498723c */ /* 0x000fe20000041898 */
[----:B------:R-:W-:-:S05]  /*1b820*/  LOP3.LUT R36, R139, 0x6, RZ, 0xc0, !PT ;  /* 0x000000068b247812 */ /* 0x000fca00078ec0ff */
[----:B------:R-:W-:Y:S01]  /*1b830*/  IMAD R36, R243, 0x80, R36 ;  /* 0x00000080f3247824 */ /* 0x000fe200078e0224 */
[C---:B------:R-:W-:Y:S06]  /*1b840*/  HMMA.16816.F32.BF16 R20, R48.reuse, R46, R20 ;  /* 0x0000002e3014723c */ /* 0x040fec0000041814 */
[----:B---3--:R-:W-:Y:S06]  /*1b850*/  HMMA.16816.F32.BF16 R156, R48, R32, R156 ;  /* 0x00000020309c723c */ /* 0x008fec000004189c */
[----:B------:R-:W-:Y:S01]  /*1b860*/  HMMA.16816.F32.BF16 R144, R180, R174, R144 ;  /* 0x000000aeb490723c */ /* 0x000fe20000041890 */
[----:B------:R-:W-:-:S05]  /*1b870*/  VIADD R32, R36, 0x1 ;  /* 0x0000000124207836 */ /* 0x000fca0000000000 */
[----:B------:R-:W-:Y:S01]  /*1b880*/  I2FP.F32.S32 R37, R32 ;  /* 0x0000002000257245 */ /* 0x000fe20000201400 */
[C---:B------:R-:W-:Y:S01]  /*1b890*/  HMMA.16816.F32.BF16 R16, R48.reuse, R40, R16 ;  /* 0x000000283010723c */ /* 0x040fe20000041810 */
[C---:B------:R-:W-:Y:S02]  /*1b8a0*/  ISETP.GE.AND P5, PT, R32.reuse, R136, PT ;  /* 0x000000882000720c */ /* 0x040fe40003fa6270 */
[----:B------:R-:W-:Y:S01]  /*1b8b0*/  ISETP.GE.AND P4, PT, R32, R137, PT ;  /* 0x000000892000720c */ /* 0x000fe20003f86270 */
[CC--:B------:R-:W-:Y:S02]  /*1b8c0*/  FFMA.FTZ R27, R0.reuse, R37.reuse, R27 ;  /* 0x00000025001b7223 */ /* 0x0c0fe4000001001b */
[C---:B------:R-:W-:Y:S06]  /*1b8d0*/  HMMA.16816.F32.BF16 R12, R48.reuse, R42, R12 ;  /* 0x0000002a300c723c */ /* 0x040fec000004180c */
[----:B------:R-:W-:Y:S01]  /*1b8e0*/  HMMA.16816.F32.BF16 R4, R48, R38, R4 ;  /* 0x000000263004723c */ /* 0x000fe20000041804 */
[----:B------:R-:W-:-:S05]  /*1b8f0*/  FFMA.FTZ R43, R0, R37, R25 ;  /* 0x00000025002b7223 */ /* 0x000fca0000010019 */
[----:B--2---:R-:W-:Y:S01]  /*1b900*/  HMMA.16816.F32.BF16 R148, R48, R28, R148 ;  /* 0x0000001c3094723c */ /* 0x004fe20000041894 */
[----:B------:R-:W-:Y:S01]  /*1b910*/  VIADD R38, R36, 0x8 ;  /* 0x0000000824267836 */ /* 0x000fe20000000000 */
[----:B------:R-:W-:-:S04]  /*1b920*/  FSEL R43, R43, -INF , !P5 ;  /* 0xff8000002b2b7808 */ /* 0x000fc80006800000 */
[----:B------:R-:W-:Y:S01]  /*1b930*/  I2FP.F32.S32 R25, R38 ;  /* 0x0000002600197245 */ /* 0x000fe20000201400 */
[----:B------:R-:W-:Y:S01]  /*1b940*/  VIADD R28, R36, 0x9 ;  /* 0x00000009241c7836 */ /* 0x000fe20000000000 */
[C---:B------:R-:W-:Y:S01]  /*1b950*/  HMMA.16816.F32.BF16 R152, R48.reuse, R34, R152 ;  /* 0x000000223098723c */ /* 0x040fe20000041898 */
[----:B------:R-:W1:Y:S01]  /*1b960*/  LDSM.16.M88.4 R32, [R211+0x6800] ;  /* 0x00680000d320783b */ /* 0x000e620000000200 */
[-C--:B------:R-:W-:Y:S01]  /*1b970*/  ISETP.GE.AND P3, PT, R38, R136.reuse, PT ;  /* 0x000000882600720c */ /* 0x080fe20003f66270 */
[-C--:B------:R-:W-:Y:S01]  /*1b980*/  FFMA.FTZ R20, R0, R25.reuse, R20 ;  /* 0x0000001900147223 */ /* 0x080fe20000010014 */
[----:B------:R-:W-:Y:S01]  /*1b990*/  ISETP.GE.AND P2, PT, R28, R136, PT ;  /* 0x000000881c00720c */ /* 0x000fe20003f46270 */
[----:B------:R-:W-:Y:S01]  /*1b9a0*/  FFMA.FTZ R22, R0, R25, R22 ;  /* 0x0000001900167223 */ /* 0x000fe20000010016 */
[-C--:B------:R-:W-:Y:S01]  /*1b9b0*/  ISETP.GE.AND P5, PT, R28, R137.reuse, PT ;  /* 0x000000891c00720c */ /* 0x080fe20003fa6270 */
[----:B------:R-:W-:Y:S01]  /*1b9c0*/  VIADD R29, R36, 0x11 ;  /* 0x00000011241d7836 */ /* 0x000fe20000000000 */
[----:B------:R-:W-:Y:S01]  /*1b9d0*/  I2FP.F32.S32 R28, R28 ;  /* 0x0000001c001c7245 */ /* 0x000fe20000201400 */
[----:B------:R-:W-:Y:S01]  /*1b9e0*/  HMMA.16816.F32.BF16 R144, R48, R30, R144 ;  /* 0x0000001e3090723c */ /* 0x000fe20000041890 */
[----:B------:R-:W-:-:S02]  /*1b9f0*/  ISETP.GE.AND P6, PT, R38, R137, PT ;  /* 0x000000892600720c */ /* 0x000fc40003fc6270 */
[----:B------:R-:W-:Y:S01]  /*1ba00*/  FSEL R38, R27, -INF , !P4 ;  /* 0xff8000001b267808 */ /* 0x000fe20006000000 */
[CC--:B------:R-:W-:Y:S01]  /*1ba10*/  FFMA.FTZ R25, R0.reuse, R28.reuse, R21 ;  /* 0x0000001c00197223 */ /* 0x0c0fe20000010015 */
[----:B------:R-:W-:Y:S01]  /*1ba20*/  FFMA.FTZ R23, R0, R28, R23 ;  /* 0x0000001c00177223 */ /* 0x000fe20000010017 */
[----:B------:R-:W-:Y:S01]  /*1ba30*/  VIADD R28, R36, 0x10 ;  /* 0x00000010241c7836 */ /* 0x000fe20000000000 */
[----:B------:R-:W-:Y:S01]  /*1ba40*/  FSEL R30, R20, -INF , !P3 ;  /* 0xff800000141e7808 */ /* 0x000fe20005800000 */
[----:B------:R-:W-:Y:S01]  /*1ba50*/  VIADD R21, R36, 0x18 ;  /* 0x0000001824157836 */ /* 0x000fe20000000000 */
[----:B------:R-:W-:Y:S01]  /*1ba60*/  I2FP.F32.S32 R20, R29 ;  /* 0x0000001d00147245 */ /* 0x000fe20000201400 */
[----:B------:R-:W-:Y:S01]  /*1ba70*/  HMMA.16816.F32.BF16 R132, R180, R170, R132 ;  /* 0x000000aab484723c */ /* 0x000fe20000041884 */
[----:B------:R-:W-:Y:S02]  /*1ba80*/  I2FP.F32.S32 R27, R28 ;  /* 0x0000001c001b7245 */ /* 0x000fe40000201400 */
[----:B------:R-:W-:-:S02]  /*1ba90*/  ISETP.GE.AND P4, PT, R28, R136, PT ;  /* 0x000000881c00720c */ /* 0x000fc40003f86270 */
[----:B------:R-:W-:Y:S01]  /*1baa0*/  ISETP.GE.AND P3, PT, R28, R137, PT ;  /* 0x000000891c00720c */ /* 0x000fe20003f66270 */
[-C--:B------:R-:W-:Y:S01]  /*1bab0*/  FFMA.FTZ R18, R0, R27.reuse, R18 ;  /* 0x0000001b00127223 */ /* 0x080fe20000010012 */
[----:B------:R-:W-:Y:S01]  /*1bac0*/  FSEL R41, R22, -INF , !P6 ;  /* 0xff80000016297808 */ /* 0x000fe20007000000 */
[C---:B------:R-:W-:Y:S01]  /*1bad0*/  FFMA.FTZ R22, R0.reuse, R27, R16 ;  /* 0x0000001b00167223 */ /* 0x040fe20000010010 */
[----:B------:R-:W-:Y:S01]  /*1bae0*/  FSEL R28, R25, -INF , !P2 ;  /* 0xff800000191c7808 */ /* 0x000fe20005000000 */
[----:B------:R-:W-:Y:S01]  /*1baf0*/  FFMA.FTZ R25, R0, R20, R17 ;  /* 0x0000001400197223 */ /* 0x000fe20000010011 */
[----:B------:R-:W-:Y:S01]  /*1bb00*/  I2FP.F32.S32 R17, R21 ;  /* 0x0000001500117245 */ /* 0x000fe20000201400 */
[----:B------:R-:W-:Y:S01]  /*1bb10*/  VIADD R16, R36, 0x19 ;  /* 0x0000001924107836 */ /* 0x000fe20000000000 */
[----:B------:R-:W-:Y:S01]  /*1bb20*/  ISETP.GE.AND P6, PT, R29, R136, PT ;  /* 0x000000881d00720c */ /* 0x000fe20003fc6270 */
[----:B------:R-:W-:Y:S01]  /*1bb30*/  FFMA.FTZ R20, R0, R20, R19 ;  /* 0x0000001400147223 */ /* 0x000fe20000010013 */
[----:B------:R-:W-:Y:S01]  /*1bb40*/  FSEL R27, R22, -INF , !P4 ;  /* 0xff800000161b7808 */ /* 0x000fe20006000000 */
[CC--:B------:R-:W-:Y:S01]  /*1bb50*/  FFMA.FTZ R12, R0.reuse, R17.reuse, R12 ;  /* 0x00000011000c7223 */ /* 0x0c0fe2000001000c */
[----:B------:R-:W-:Y:S01]  /*1bb60*/  FSEL R45, R23, -INF , !P5 ;  /* 0xff800000172d7808 */ /* 0x000fe20006800000 */
[----:B------:R-:W-:Y:S01]  /*1bb70*/  FFMA.FTZ R14, R0, R17, R14 ;  /* 0x00000011000e7223 */ /* 0x000fe2000001000e */
[----:B------:R-:W-:Y:S01]  /*1bb80*/  FSEL R22, R18, -INF , !P3 ;  /* 0xff80000012167808 */ /* 0x000fe20005800000 */
[C---:B------:R-:W-:Y:S01]  /*1bb90*/  VIADD R17, R36.reuse, 0x20 ;  /* 0x0000002024117836 */ /* 0x040fe20000000000 */
[----:B------:R-:W-:Y:S01]  /*1bba0*/  FSEL R25, R25, -INF , !P6 ;  /* 0xff80000019197808 */ /* 0x000fe20007000000 */
[----:B------:R-:W-:Y:S01]  /*1bbb0*/  HMMA.16816.F32.BF16 R140, R180, R168, R140 ;  /* 0x000000a8b48c723c */ /* 0x000fe2000004188c */
[----:B------:R-:W-:Y:S01]  /*1bbc0*/  ISETP.GE.AND P2, PT, R29, R137, PT ;  /* 0x000000891d00720c */ /* 0x000fe20003f46270 */
[----:B------:R-:W-:Y:S01]  /*1bbd0*/  VIADD R19, R36, 0x28 ;  /* 0x0000002824137836 */ /* 0x000fe20000000000 */
[----:B------:R-:W-:-:S02]  /*1bbe0*/  ISETP.GE.AND P5, PT, R21, R136, PT ;  /* 0x000000881500720c */ /* 0x000fc40003fa6270 */
[C---:B------:R-:W-:Y:S01]  /*1bbf0*/  ISETP.GE.AND P3, PT, R16.reuse, R136, PT ;  /* 0x000000881000720c */ /* 0x040fe20003f66270 */
[----:B-1----:R-:W-:Y:S01]  /*1bc00*/  HMMA.16816.F32.BF16 R132, R48, R34, R132 ;  /* 0x000000223084723c */ /* 0x002fe20000041884 */
[-C--:B------:R-:W-:Y:S02]  /*1bc10*/  ISETP.GE.AND P6, PT, R16, R137.reuse, PT ;  /* 0x000000891000720c */ /* 0x080fe40003fc6270 */
[----:B------:R-:W-:Y:S02]  /*1bc20*/  I2FP.F32.S32 R16, R16 ;  /* 0x0000001000107245 */ /* 0x000fe40000201400 */
[----:B------:R-:W-:Y:S01]  /*1bc30*/  FSEL R20, R20, -INF , !P2 ;  /* 0xff80000014147808 */ /* 0x000fe20005000000 */
[C---:B------:R-:W-:Y:S01]  /*1bc40*/  HMMA.16816.F32.BF16 R52, R180.reuse, R162, R52 ;  /* 0x000000a2b434723c */ /* 0x040fe20000041834 */
        /* <DEDUP_REMOVED lines=8> */
[----:B------:R-:W-:-:S02]  /*1bcd0*/  ISETP.GE.AND P4, PT, R21, R137, PT ;  /* 0x000000891500720c */ /* 0x000fc40003f86270 */
[----:B------:R-:W-:Y:S01]  /*1bce0*/  FSEL R21, R13, -INF , !P3 ;  /* 0xff8000000d157808 */ /* 0x000fe20005800000 */
[CC--:B------:R-:W-:Y:S01]  /*1bcf0*/  FFMA.FTZ R37, R0.reuse, R17.reuse, R8 ;  /* 0x0000001100257223 */ /* 0x0c0fe20000010008 */
[----:B------:R-:W-:Y:S01]  /*1bd00*/  I2FP.F32.S32 R8, R16 ;  /* 0x0000001000087245 */ /* 0x000fe20000201400 */
[----:B------:R-:W-:Y:S01]  /*1bd10*/  FFMA.FTZ R10, R0, R17, R10 ;  /* 0x00000011000a7223 */ /* 0x000fe2000001000a */
[----:B------:R-:W-:Y:S01]  /*1bd20*/  FSEL R31, R14, -INF , !P4 ;  /* 0xff8000000e1f7808 */ /* 0x000fe20006000000 */
[----:B------:R-:W-:Y:S01]  /*1bd30*/  HMMA.16816.F32.BF16 R140, R48, R32, R140 ;  /* 0x00000020308c723c */ /* 0x000fe2000004188c */
[----:B------:R-:W-:Y:S01]  /*1bd40*/  ISETP.GE.AND P4, PT, R16, R136, PT ;  /* 0x000000881000720c */ /* 0x000fe20003f86270 */
[-C--:B------:R-:W-:Y:S01]  /*1bd50*/  FFMA.FTZ R9, R0, R8.reuse, R9 ;  /* 0x0000000800097223 */ /* 0x080fe20000010009 */
[-C--:B------:R-:W-:Y:S01]  /*1bd60*/  ISETP.GE.AND P3, PT, R16, R137.reuse, PT ;  /* 0x000000891000720c */ /* 0x080fe20003f66270 */
[----:B------:R-:W-:Y:S01]  /*1bd70*/  FFMA.FTZ R11, R0, R8, R11 ;  /* 0x00000008000b7223 */ /* 0x000fe2000001000b */
[C---:B------:R-:W-:Y:S01]  /*1bd80*/  VIADD R16, R36.reuse, 0x29 ;  /* 0x0000002924107836 */ /* 0x040fe20000000000 */
[----:B------:R-:W-:Y:S01]  /*1bd90*/  FSEL R29, R29, -INF , !P6 ;  /* 0xff8000001d1d7808 */ /* 0x000fe20007000000 */
[----:B------:R-:W-:Y:S01]  /*1bda0*/  VIADD R8, R36, 0x30 ;  /* 0x0000003024087836 */ /* 0x000fe20000000000 */
[----:B------:R-:W-:Y:S01]  /*1bdb0*/  FSEL R37, R37, -INF , !P2 ;  /* 0xff80000025257808 */ /* 0x000fe20005000000 */
[----:B------:R-:W-:Y:S01]  /*1bdc0*/  HMMA.16816.F32.BF16 R60, R180, R166, R60 ;  /* 0x000000a6b43c723c */ /* 0x000fe2000004183c */
[C---:B------:R-:W-:Y:S01]  /*1bdd0*/  ISETP.GE.AND P6, PT, R19.reuse, R136, PT ;  /* 0x000000881300720c */ /* 0x040fe20003fc6270 */
[----:B------:R-:W1:Y:S01]  /*1bde0*/  LDSM.16.M88.4 R12, [R211+0x7000] ;  /* 0x00700000d30c783b */ /* 0x000e620000000200 */
[----:B------:R-:W-:-:S02]  /*1bdf0*/  ISETP.GE.AND P2, PT, R19, R137, PT ;  /* 0x000000891300720c */ /* 0x000fc40003f46270 */
[----:B------:R-:W-:Y:S01]  /*1be00*/  FSEL R34, R10, -INF , !P5 ;  /* 0xff8000000a227808 */ /* 0x000fe20006800000 */
[----:B------:R-:W-:Y:S01]  /*1be10*/  HMMA.16816.F32.BF16 R56, R180, R160, R56 ;  /* 0x000000a0b438723c */ /* 0x000fe20000041838 */
[----:B------:R-:W-:Y:S02]  /*1be20*/  FSEL R35, R9, -INF , !P4 ;  /* 0xff80000009237808 */ /* 0x000fe40006000000 */
[----:B------:R-:W-:Y:S02]  /*1be30*/  I2FP.F32.S32 R19, R19 ;  /* 0x0000001300137245 */ /* 0x000fe40000201400 */
[----:B------:R-:W-:Y:S02]  /*1be40*/  I2FP.F32.S32 R10, R16 ;  /* 0x00000010000a7245 */ /* 0x000fe40000201400 */
[----:B------:R-:W-:Y:S01]  /*1be50*/  I2FP.F32.S32 R9, R8 ;  /* 0x0000000800097245 */ /* 0x000fe20000201400 */
[CC--:B------:R-:W-:Y:S01]  /*1be60*/  FFMA.FTZ R33, R0.reuse, R19.reuse, R4 ;  /* 0x0000001300217223 */ /* 0x0c0fe20000010004 */
[C---:B------:R-:W-:Y:S01]  /*1be70*/  FFMA.FTZ R6, R0.reuse, R19, R6 ;  /* 0x0000001300067223 */ /* 0x040fe20000010006 */
[----:B------:R-:W-:Y:S01]  /*1be80*/  FSEL R32, R11, -INF , !P3 ;  /* 0xff8000000b207808 */ /* 0x000fe20005800000 */
[CC--:B------:R-:W-:Y:S01]  /*1be90*/  FFMA.FTZ R162, R0.reuse, R10.reuse, R5 ;  /* 0x0000000a00a27223 */ /* 0x0c0fe20000010005 */
[C---:B------:R-:W-:Y:S01]  /*1bea0*/  FFMA.FTZ R7, R0.reuse, R10, R7 ;  /* 0x0000000a00077223 */ /* 0x040fe20000010007 */
[----:B------:R-:W-:Y:S01]  /*1beb0*/  FFMA.FTZ R156, R0, R9, R156 ;  /* 0x00000009009c7223 */ /* 0x000fe2000001009c */
[----:B------:R-:W-:Y:S01]  /*1bec0*/  VIADD R4, R36, 0x31 ;  /* 0x0000003124047836 */ /* 0x000fe20000000000 */
[-C--:B------:R-:W-:Y:S01]  /*1bed0*/  ISETP.GE.AND P5, PT, R16, R136.reuse, PT ;  /* 0x000000881000720c */ /* 0x080fe20003fa6270 */
[----:B------:R-:W-:Y:S01]  /*1bee0*/  VIADD R5, R36, 0x38 ;  /* 0x0000003824057836 */ /* 0x000fe20000000000 */
[----:B------:R-:W-:Y:S01]  /*1bef0*/  ISETP.GE.AND P4, PT, R16, R137, PT ;  /* 0x000000891000720c */ /* 0x000fe20003f86270 */
[----:B------:R-:W-:Y:S01]  /*1bf00*/  VIADD R10, R36, 0x41 ;  /* 0x00000041240a7836 */ /* 0x000fe20000000000 */
[----:B------:R-:W-:Y:S01]  /*1bf10*/  ISETP.GE.AND P3, PT, R8, R136, PT ;  /* 0x000000880800720c */ /* 0x000fe20003f66270 */
[----:B------:R-:W-:Y:S01]  /*1bf20*/  VIADD R11, R36, 0x48 ;  /* 0x00000048240b7836 */ /* 0x000fe20000000000 */
[----:B------:R-:W-:-:S02]  /*1bf30*/  FSEL R39, R6, -INF , !P2 ;  /* 0xff80000006277808 */ /* 0x000fc40005000000 */
[----:B------:R-:W-:Y:S02]  /*1bf40*/  FSEL R162, R162, -INF , !P5 ;  /* 0xff800000a2a27808 */ /* 0x000fe40006800000 */
[----:B------:R-:W-:Y:S02]  /*1bf50*/  FSEL R160, R7, -INF , !P4 ;  /* 0xff80000007a07808 */ /* 0x000fe40006000000 */
[----:B------:R-:W-:Y:S01]  /*1bf60*/  FSEL R181, R156, -INF , !P3 ;  /* 0xff8000009cb57808 */ /* 0x000fe20005800000 */
[----:B------:R-:W-:Y:S01]  /*1bf70*/  FFMA.FTZ R156, R0, R9, R158 ;  /* 0x00000009009c7223 */ /* 0x000fe2000001009e */
[-C--:B------:R-:W-:Y:S01]  /*1bf80*/  ISETP.GE.AND P2, PT, R4, R136.reuse, PT ;  /* 0x000000880400720c */ /* 0x080fe20003f46270 */
[----:B------:R-:W-:Y:S01]  /*1bf90*/  VIADD R9, R36, 0x40 ;  /* 0x0000004024097836 */ /* 0x000fe20000000000 */
[----:B------:R-:W-:Y:S02]  /*1bfa0*/  ISETP.GE.AND P5, PT, R4, R137, PT ;  /* 0x000000890400720c */ /* 0x000fe40003fa6270 */
[----:B------:R-:W-:-:S02]  /*1bfb0*/  ISETP.GE.AND P4, PT, R5, R136, PT ;  /* 0x000000880500720c */ /* 0x000fc40003f86270 */
[----:B------:R-:W-:Y:S01]  /*1bfc0*/  ISETP.GE.AND P3, PT, R5, R137, PT ;  /* 0x000000890500720c */ /* 0x000fe20003f66270 */
[C---:B-1----:R-:W-:Y:S01]  /*1bfd0*/  HMMA.16816.F32.BF16 R64, R48.reuse, R12, R64 ;  /* 0x0000000c3040723c */ /* 0x042fe20000041840 */
[----:B------:R-:W-:Y:S02]  /*1bfe0*/  I2FP.F32.S32 R4, R4 ;  /* 0x0000000400047245 */ /* 0x000fe40000201400 */
[----:B------:R-:W-:Y:S02]  /*1bff0*/  I2FP.F32.S32 R5, R5 ;  /* 0x0000000500057245 */ /* 0x000fe40000201400 */
[----:B------:R-:W-:Y:S01]  /*1c000*/  FSEL R33, R33, -INF , !P6 ;  /* 0xff80000021217808 */ /* 0x000fe20007000000 */
[-C--:B------:R-:W-:Y:S01]  /*1c010*/  FFMA.FTZ R157, R0, R4.reuse, R157 ;  /* 0x00000004009d7223 */ /* 0x080fe2000001009d */
[----:B------:R-:W-:Y:S01]  /*1c020*/  ISETP.GE.AND P6, PT, R8, R137, PT ;  /* 0x000000890800720c */ /* 0x000fe20003fc6270 */
[C---:B------:R-:W-:Y:S01]  /*1c030*/  FFMA.FTZ R159, R0.reuse, R4, R159 ;  /* 0x00000004009f7223 */ /* 0x040fe2000001009f */
[-C--:B------:R-:W-:Y:S01]  /*1c040*/  FFMA.FTZ R152, R0, R5.reuse, R152 ;  /* 0x0000000500987223 */ /* 0x080fe20000010098 */
[----:B------:R-:W-:Y:S01]  /*1c050*/  VIADD R8, R36, 0x39 ;  /* 0x0000003924087836 */ /* 0x000fe20000000000 */
[----:B------:R-:W-:Y:S01]  /*1c060*/  FSEL R156, R156, -INF , !P6 ;  /* 0xff8000009c9c7808 */ /* 0x000fe20007000000 */
[----:B------:R-:W-:Y:S01]  /*1c070*/  FFMA.FTZ R154, R0, R5, R154 ;  /* 0x00000005009a7223 */ /* 0x000fe2000001009a */
[----:B------:R-:W-:Y:S01]  /*1c080*/  FSEL R251, R157, -INF , !P2 ;  /* 0xff8000009dfb7808 */ /* 0x000fe20005000000 */
[----:B------:R-:W1:Y:S01]  /*1c090*/  LDSM.16.M88.4 R4, [R211+0x7800] ;  /* 0x00780000d304783b */ /* 0x000e620000000200 */
[----:B------:R-:W-:Y:S01]  /*1c0a0*/  FSEL R163, R159, -INF , !P5 ;  /* 0xff8000009fa37808 */ /* 0x000fe20006800000 */
[----:B------:R-:W-:Y:S01]  /*1c0b0*/  HMMA.16816.F32.BF16 R60, R48, R14, R60 ;  /* 0x0000000e303c723c */ /* 0x000fe2000004183c */
[----:B------:R-:W-:Y:S01]  /*1c0c0*/  FSEL R249, R152, -INF , !P4 ;  /* 0xff80000098f97808 */ /* 0x000fe20006000000 */
[----:B------:R-:W-:-:S04]  /*1c0d0*/  DEPBAR.LE SB0, 0x0 ;  /* 0x000080000000791a */ /* 0x000fc80000000000 */
[CC--:B------:R-:W-:Y:S01]  /*1c0e0*/  ISETP.GE.AND P6, PT, R8.reuse, R136.reuse, PT ;  /* 0x000000880800720c */ /* 0x0c0fe20003fc6270 */
[----:B------:R-:W-:Y:S01]  /*1c0f0*/  IMAD.MOV.U32 R152, RZ, RZ, R188 ;  /* 0x000000ffff987224 */ /* 0x000fe200078e00bc */
[----:B------:R-:W-:Y:S01]  /*1c100*/  BAR.SYNC.DEFER_BLOCKING 0x0 ;  /* 0x0000000000007b1d */ /* 0x000fe20000010000 */
[-C--:B------:R-:W-:Y:S02]  /*1c110*/  ISETP.GE.AND P2, PT, R8, R137.reuse, PT ;  /* 0x000000890800720c */ /* 0x080fe40003f46270 */
[C---:B------:R-:W-:Y:S02]  /*1c120*/  ISETP.GE.AND P5, PT, R9.reuse, R136, PT ;  /* 0x000000880900720c */ /* 0x040fe40003fa6270 */
[----:B------:R-:W-:Y:S02]  /*1c130*/  ISETP.GE.AND P4, PT, R9, R137, PT ;  /* 0x000000890900720c */ /* 0x000fe40003f86270 */
[----:B------:R-:W-:Y:S02]  /*1c140*/  I2FP.F32.S32 R8, R8 ;  /* 0x0000000800087245 */ /* 0x000fe40000201400 */
[----:B------:R-:W-:-:S02]  /*1c150*/  I2FP.F32.S32 R9, R9 ;  /* 0x0000000900097245 */ /* 0x000fc40000201400 */
[----:B------:R-:W-:Y:S01]  /*1c160*/  FSEL R154, R154, -INF , !P3 ;  /* 0xff8000009a9a7808 */ /* 0x000fe20005800000 */
[CC--:B------:R-:W-:Y:S01]  /*1c170*/  FFMA.FTZ R153, R0.reuse, R8.reuse, R153 ;  /* 0x0000000800997223 */ /* 0x0c0fe20000010099 */
[C---:B------:R-:W-:Y:S01]  /*1c180*/  FFMA.FTZ R155, R0.reuse, R8, R155 ;  /* 0x00000008009b7223 */ /* 0x040fe2000001009b */
[-C--:B------:R-:W-:Y:S01]  /*1c190*/  FFMA.FTZ R148, R0, R9.reuse, R148 ;  /* 0x0000000900947223 */ /* 0x080fe20000010094 */
[----:B------:R-:W-:Y:S01]  /*1c1a0*/  ISETP.GE.AND P3, PT, R10, R136, PT ;  /* 0x000000880a00720c */ /* 0x000fe20003f66270 */
[----:B------:R-:W-:Y:S01]  /*1c1b0*/  FFMA.FTZ R150, R0, R9, R150 ;  /* 0x0000000900967223 */ /* 0x000fe20000010096 */
[----:B------:R-:W-:Y:S01]  /*1c1c0*/  FSEL R183, R153, -INF , !P6 ;  /* 0xff80000099b77808 */ /* 0x000fe20007000000 */
[C---:B------:R-:W-:Y:S01]  /*1c1d0*/  VIADD R8, R36.reuse, 0x49 ;  /* 0x0000004924087836 */ /* 0x040fe20000000000 */
[----:B------:R-:W-:Y:S01]  /*1c1e0*/  FSEL R203, R155, -INF , !P2 ;  /* 0xff8000009bcb7808 */ /* 0x000fe20005000000 */
[----:B------:R-:W-:Y:S01]  /*1c1f0*/  VIADD R9, R36, 0x50 ;  /* 0x0000005024097836 */ /* 0x000fe20000000000 */
[----:B------:R-:W-:Y:S01]  /*1c200*/  FSEL R195, R148, -INF , !P5 ;  /* 0xff80000094c37808 */ /* 0x000fe20006800000 */
[----:B------:R-:W-:Y:S01]  /*1c210*/  IMAD.MOV.U32 R153, RZ, RZ, R189 ;  /* 0x000000ffff997224 */ /* 0x000fe200078e00bd */
[----:B------:R-:W-:-:S02]  /*1c220*/  ISETP.GE.AND P6, PT, R10, R137, PT ;  /* 0x000000890a00720c */ /* 0x000fc40003fc6270 */
[C---:B------:R-:W-:Y:S02]  /*1c230*/  ISETP.GE.AND P2, PT, R11.reuse, R136, PT ;  /* 0x000000880b00720c */ /* 0x040fe40003f46270 */
[----:B------:R-:W-:Y:S02]  /*1c240*/  ISETP.GE.AND P5, PT, R11, R137, PT ;  /* 0x000000890b00720c */ /* 0x000fe40003fa6270 */
[----:B------:R-:W-:Y:S01]  /*1c250*/  I2FP.F32.S32 R10, R10 ;  /* 0x0000000a000a7245 */ /* 0x000fe20000201400 */
[C---:B-1----:R-:W-:Y:S01]  /*1c260*/  HMMA.16816.F32.BF16 R56, R48.reuse, R4, R56 ;  /* 0x000000043038723c */ /* 0x042fe20000041838 */
[----:B------:R-:W-:Y:S02]  /*1c270*/  I2FP.F32.S32 R11, R11 ;  /* 0x0000000b000b7245 */ /* 0x000fe40000201400 */
[----:B------:R-:W-:Y:S01]  /*1c280*/  FSEL R201, R150, -INF , !P4 ;  /* 0xff80000096c97808 */ /* 0x000fe20006000000 */
[CC--:B------:R-:W-:Y:S01]  /*1c290*/  FFMA.FTZ R149, R0.reuse, R10.reuse, R149 ;  /* 0x0000000a00957223 */ /* 0x0c0fe20000010095 */
[C---:B------:R-:W-:Y:S01]  /*1c2a0*/  FFMA.FTZ R151, R0.reuse, R10, R151 ;  /* 0x0000000a00977223 */ /* 0x040fe20000010097 */
[-C--:B------:R-:W-:Y:S01]  /*1c2b0*/  FFMA.FTZ R144, R0, R11.reuse, R144 ;  /* 0x0000000b00907223 */ /* 0x080fe20000010090 */
[-C--:B------:R-:W-:Y:S01]  /*1c2c0*/  ISETP.GE.AND P4, PT, R8, R136.reuse, PT ;  /* 0x000000880800720c */ /* 0x080fe20003f86270 */
[----:B------:R-:W-:Y:S01]  /*1c2d0*/  FFMA.FTZ R146, R0, R11, R146 ;  /* 0x0000000b00927223 */ /* 0x000fe20000010092 */
[----:B------:R-:W-:Y:S01]  /*1c2e0*/  FSEL R193, R149, -INF , !P3 ;  /* 0xff80000095c17808 */ /* 0x000fe20005800000 */
[C---:B------:R-:W-:Y:S01]  /*1c2f0*/  VIADD R10, R36.reuse, 0x51 ;  /* 0x00000051240a7836 */ /* 0x040fe20000000000 */
[----:B------:R-:W-:Y:S01]  /*1c300*/  FSEL R199, R151, -INF , !P6 ;  /* 0xff80000097c77808 */ /* 0x000fe20007000000 */
[----:B------:R-:W-:Y:S01]  /*1c310*/  VIADD R4, R36, 0x59 ;  /* 0x0000005924047836 */ /* 0x000fe20000000000 */
[----:B------:R-:W-:Y:S01]  /*1c320*/  FSEL R191, R144, -INF , !P2 ;  /* 0xff80000090bf7808 */ /* 0x000fe20005000000 */
[----:B------:R-:W-:Y:S01]  /*1c330*/  VIADD R5, R36, 0x60 ;  /* 0x0000006024057836 */ /* 0x000fe20000000000 */
[----:B------:R-:W-:Y:S01]  /*1c340*/  ISETP.GE.AND P3, PT, R8, R137, PT ;  /* 0x000000890800720c */ /* 0x000fe20003f66270 */
[----:B------:R-:W-:Y:S01]  /*1c350*/  HMMA.16816.F32.BF16 R52, R48, R6, R52 ;  /* 0x000000063034723c */ /* 0x000fe20000041834 */
[----:B------:R-:W-:-:S02]  /*1c360*/  ISETP.GE.AND P6, PT, R9, R136, PT ;  /* 0x000000880900720c */ /* 0x000fc40003fc6270 */
[----:B------:R-:W-:Y:S02]  /*1c370*/  ISETP.GE.AND P2, PT, R9, R137, PT ;  /* 0x000000890900720c */ /* 0x000fe40003f46270 */
[----:B------:R-:W-:Y:S02]  /*1c380*/  I2FP.F32.S32 R8, R8 ;  /* 0x0000000800087245 */ /* 0x000fe40000201400 */
[----:B------:R-:W-:Y:S01]  /*1c390*/  I2FP.F32.S32 R9, R9 ;  /* 0x0000000900097245 */ /* 0x000fe20000201400 */
[----:B------:R-:W-:Y:S01]  /*1c3a0*/  VIADD R7, R36, 0x70 ;  /* 0x0000007024077836 */ /* 0x000fe20000000000 */
        /* <DEDUP_REMOVED lines=17> */
[CC--:B------:R-:W-:Y:S01]  /*1c4c0*/  FFMA.FTZ R141, R0.reuse, R10.reuse, R141 ;  /* 0x0000000a008d7223 */ /* 0x0c0fe2000001008d */
[C---:B------:R-:W-:Y:S01]  /*1c4d0*/  FFMA.FTZ R143, R0.reuse, R10, R143 ;  /* 0x0000000a008f7223 */ /* 0x040fe2000001008f */
[-C--:B------:R-:W-:Y:S01]  /*1c4e0*/  FFMA.FTZ R132, R0, R9.reuse, R132 ;  /* 0x0000000900847223 */ /* 0x080fe20000010084 */
[----:B------:R-:W-:Y:S01]  /*1c4f0*/  ISETP.GE.AND P2, PT, R4, R136, PT ;  /* 0x000000880400720c */ /* 0x000fe20003f46270 */
[----:B------:R-:W-:Y:S01]  /*1c500*/  FFMA.FTZ R134, R0, R9, R134 ;  /* 0x0000000900867223 */ /* 0x000fe20000010086 */
[----:B------:R-:W-:Y:S01]  /*1c510*/  FSEL R171, R141, -INF , !P5 ;  /* 0xff8000008dab7808 */ /* 0x000fe20006800000 */
[----:B------:R-:W-:Y:S01]  /*1c520*/  VIADD R9, R36, 0x68 ;  /* 0x0000006824097836 */ /* 0x000fe20000000000 */
[----:B------:R-:W-:-:S02]  /*1c530*/  FSEL R177, R143, -INF , !P4 ;  /* 0xff8000008fb17808 */ /* 0x000fc40006000000 */
[----:B------:R-:W-:Y:S02]  /*1c540*/  FSEL R167, R132, -INF , !P3 ;  /* 0xff80000084a77808 */ /* 0x000fe40005800000 */
        /* <DEDUP_REMOVED lines=15> */
[----:B------:R-:W-:-:S02]  /*1c640*/  FSEL R155, R64, -INF , !P4 ;  /* 0xff800000409b7808 */ /* 0x000fc40006000000 */
[-C--:B------:R-:W-:Y:S02]  /*1c650*/  ISETP.GE.AND P2, PT, R8, R137.reuse, PT ;  /* 0x000000890800720c */ /* 0x080fe40003f46270 */
        /* <DEDUP_REMOVED lines=8> */
[----:B------:R-:W-:Y:S01]  /*1c6e0*/  ISETP.GE.AND P3, PT, R5, R136, PT ;  /* 0x000000880500720c */ /* 0x000fe20003f66270 */
[----:B------:R-:W-:Y:S01]  /*1c6f0*/  FFMA.FTZ R62, R0, R9, R62 ;  /* 0x00000009003e7223 */ /* 0x000fe2000001003e */
[----:B------:R-:W-:-:S02]  /*1c700*/  FSEL R151, R65, -INF , !P6 ;  /* 0xff80000041977808 */ /* 0x000fc40007000000 */
[----:B------:R-:W-:Y:S02]  /*1c710*/  FSEL R159, R67, -INF , !P2 ;  /* 0xff800000439f7808 */ /* 0x000fe40005000000 */
[----:B------:R-:W-:Y:S02]  /*1c720*/  FSEL R149, R60, -INF , !P5 ;  /* 0xff8000003c957808 */ /* 0x000fe40006800000 */
        /* <DEDUP_REMOVED lines=12> */
[----:B------:R-:W1:Y:S01]  /*1c7f0*/  LDC.64 R6, c[0x0][0x198] ;  /* 0x00006600ff067b82 */ /* 0x000e620000000a00 */
[----:B------:R-:W-:-:S02]  /*1c800*/  FSEL R65, R56, -INF , !P2 ;  /* 0xff80000038417808 */ /* 0x000fc40005000000 */
[----:B------:R-:W-:Y:S02]  /*1c810*/  FSEL R139, R58, -INF , !P5 ;  /* 0xff8000003a8b7808 */ /* 0x000fe40006800000 */
[CC--:B------:R-:W-:Y:S02]  /*1c820*/  ISETP.GE.AND P2, PT, R5.reuse, R136.reuse, PT ;  /* 0x000000880500720c */ /* 0x0c0fe40003f46270 */
[----:B------:R-:W-:Y:S02]  /*1c830*/  ISETP.GE.AND P5, PT, R5, R137, PT ;  /* 0x000000890500720c */ /* 0x000fe40003fa6270 */
        /* <DEDUP_REMOVED lines=9> */
[----:B------:R-:W-:Y:S01]  /*1c8d0*/  FFMA.FTZ R59, R0, R4, R59 ;  /* 0x00000004003b7223 */ /* 0x000fe2000001003b */
[----:B------:R-:W-:Y:S01]  /*1c8e0*/  VIADD R4, R36, 0x79 ;  /* 0x0000007924047836 */ /* 0x000fe20000000000 */
[----:B------:R-:W-:Y:S01]  /*1c8f0*/  ISETP.GT.AND P5, PT, R243, R234, PT ;  /* 0x000000eaf300720c */ /* 0x000fe20003fa4270 */
[CC--:B------:R-:W-:Y:S01]  /*1c900*/  FFMA.FTZ R5, R0.reuse, R9.reuse, R24 ;  /* 0x0000000900057223 */ /* 0x0c0fe20000010018 */
[----:B------:R-:W-:Y:S01]  /*1c910*/  FSEL R145, R63, -INF , !P6 ;  /* 0xff8000003f917808 */ /* 0x000fe20007000000 */
[----:B------:R-:W-:Y:S01]  /*1c920*/  FFMA.FTZ R9, R0, R9, R26 ;  /* 0x0000000900097223 */ /* 0x000fe2000001001a */
[----:B------:R-:W-:Y:S02]  /*1c930*/  I2FP.F32.S32 R8, R4 ;  /* 0x0000000400087245 */ /* 0x000fe40000201400 */
[----:B------:R-:W-:-:S02]  /*1c940*/  FSEL R63, R57, -INF , !P4 ;  /* 0xff800000393f7808 */ /* 0x000fc40006000000 */
[----:B------:R-:W-:Y:S01]  /*1c950*/  FSEL R135, R59, -INF , !P3 ;  /* 0xff8000003b877808 */ /* 0x000fe20005800000 */
[-C--:B------:R-:W-:Y:S01]  /*1c960*/  FFMA.FTZ R53, R0, R8.reuse, R53 ;  /* 0x0000000800357223 */ /* 0x080fe20000010035 */
[----:B------:R-:W-:Y:S01]  /*1c970*/  FSEL R60, R52, -INF , !P2 ;  /* 0xff800000343c7808 */ /* 0x000fe20005000000 */
[----:B------:R-:W-:Y:S01]  /*1c980*/  FFMA.FTZ R55, R0, R8, R55 ;  /* 0x0000000800377223 */ /* 0x000fe20000010037 */
[-C--:B------:R-:W-:Y:S02]  /*1c990*/  ISETP.GE.AND P6, PT, R36, R136.reuse, PT ;  /* 0x000000882400720c */ /* 0x080fe40003fc6270 */
[----:B------:R-:W-:Y:S02]  /*1c9a0*/  ISETP.GE.AND P4, PT, R4, R136, PT ;  /* 0x000000880400720c */ /* 0x000fe40003f86270 */
[-C--:B------:R-:W-:Y:S02]  /*1c9b0*/  ISETP.GE.AND P3, PT, R36, R137.reuse, PT ;  /* 0x000000892400720c */ /* 0x080fe40003f66270 */
[----:B------:R-:W-:-:S02]  /*1c9c0*/  ISETP.GE.AND P2, PT, R4, R137, PT ;  /* 0x000000890400720c */ /* 0x000fc40003f46270 */
[----:B------:R-:W-:Y:S02]  /*1c9d0*/  FSEL R5, R5, -INF , !P6 ;  /* 0xff80000005057808 */ /* 0x000fe40007000000 */
[----:B------:R-:W-:Y:S02]  /*1c9e0*/  FSEL R9, R9, -INF , !P3 ;  /* 0xff80000009097808 */ /* 0x000fe40005800000 */
[----:B------:R-:W-:Y:S02]  /*1c9f0*/  FSEL R62, R53, -INF , !P4 ;  /* 0xff800000353e7808 */ /* 0x000fe40006000000 */
[----:B------:R-:W-:Y:S01]  /*1ca00*/  FSEL R55, R55, -INF , !P2 ;  /* 0xff80000037377808 */ /* 0x000fe20005000000 */
[----:B-1----:R-:W-:Y:S05]  /*1ca10*/  @!P5 BRA `(.L_x_4460) ;  /* 0x0000000c001cd947 */ /* 0x002fea0003800000 */
        /* <DEDUP_REMOVED lines=34> */
[----:B------:R-:W-:Y:S02]  /*1cc40*/  ISETP.GE.AND P0, PT, R14, RZ, PT ;  /* 0x000000ff0e00720c */ /* 0x000fe40003f06270 */
[----:B------:R-:W-:-:S02]  /*1cc50*/  ISETP.NE.AND P2, PT, R17, RZ, PT ;  /* 0x000000ff1100720c */ /* 0x000fc40003f45270 */
[----:B------:R-:W-:-:S05]  /*1cc60*/  LOP3.LUT R11, RZ, R17, RZ, 0x33, !PT ;  /* 0x00000011ff0b7212 */ /* 0x000fca00078e33ff */
[----:B------:R-:W-:Y:S02]  /*1cc70*/  @P6 IADD3 R15, R15, 0x1, RZ ;  /* 0x000000010f0f6810 */ /* 0x000fe40007ffe0ff */
[----:B------:R-:W-:-:S03]  /*1cc80*/  @P4 VIADD R13, R13, 0x1 ;  /* 0x000000010d0d4836 */ /* 0x000fc60000000000 */
[----:B------:R-:W-:Y:S02]  /*1cc90*/  @!P3 IMAD.MOV R15, RZ, RZ, -R15 ;  /* 0x000000ffff0fb224 */ /* 0x000fe400078e0a0f */
[----:B------:R-:W-:-:S03]  /*1cca0*/  MOV R8, R13 ;  /* 0x0000000d00087202 */ /* 0x000fc60000000f00 */
[----:B------:R-:W-:Y:S02]  /*1ccb0*/  SEL R13, R11, R15, !P2 ;  /* 0x0000000f0b0d7207 */ /* 0x000fe40005000000 */
[----:B------:R-:W-:Y:S01]  /*1ccc0*/  @!P0 IADD3 R8, -R8, RZ, RZ ;  /* 0x000000ff08088210 */ /* 0x000fe20007ffe1ff */
[----:B------:R-:W3:Y:S02]  /*1ccd0*/  LD.E.64 R14, desc[UR4][R6.64+0x38] ;  /* 0x00003804060e7980 */ /* 0x000ee4000c101b00 */
[----:B------:R-:W-:Y:S01]  /*1cce0*/  IMAD.WIDE R48, R13, 0x4, R244 ;  /* 0x000000040d307825 */ /* 0x000fe200078e02f4 */
[----:B------:R-:W-:-:S04]  /*1ccf0*/  SEL R8, R11, R8, !P2 ;  /* 0x000000080b087207 */ /* 0x000fc80005000000 */
[----:B------:R-:W4:Y:S01]  /*1cd00*/  LD.E R11, desc[UR4][R48.64] ;  /* 0x00000004300b7980 */ /* 0x000f22000c101900 */
[----:B------:R-:W-:-:S05]  /*1cd10*/  IMAD.WIDE R46, R8, 0x4, R244 ;  /* 0x00000004082e7825 */ /* 0x000fca00078e02f4 */
        /* <DEDUP_REMOVED lines=16> */
.L_x_4462:
[----:B------:R-:W2:Y:S02]  /*1ce20*/  LD.E R15, desc[UR4][R6.64+0x38] ;  /* 0x00003804060f7980 */ /* 0x000ea4000c101900 */
[----:B--2---:R-:W-:-:S04]  /*1ce30*/  LEA R15, -R15, RZ, 0x7 ;  /* 0x000000ff0f0f7211 */ /* 0x004fc800078e39ff */
[----:B------:R-:W-:Y:S02]  /*1ce40*/  SHF.R.S32.HI R8, RZ, 0x1f, R15 ;  /* 0x0000001fff087819 */ /* 0x000fe4000001140f */
.L_x_4463:
[----:B------:R-:W-:Y:S05]  /*1ce50*/  BSYNC B0 ;  /* 0x0000000000007941 */ /* 0x000fea0003800000 */
.L_x_4461:
        /* <DEDUP_REMOVED lines=73> */
[----:B------:R-:W-:-:S02]  /*1d2f0*/  @P1 LEA R10, P0, R11, R236, 0x1 ;  /* 0x000000ec0b0a1211 */ /* 0x000fc400078008ff */
[C---:B------:R-:W-:Y:S01]  /*1d300*/  IADD3 R4, P3, R11.reuse, R232, RZ ;  /* 0x000000e80b047210 */ /* 0x040fe20007f7e0ff */
[----:B------:R1:W-:Y:S01]  /*1d310*/  @P2 STS.128 [R241+0x5800], RZ ;  /* 0x005800fff1002388 */ /* 0x0003e20000000c00 */
[CCC-:B------:R-:W-:Y:S02]  /*1d320*/  @!P2 LEA.HI.X R137, R11.reuse, R235.reuse, R8.reuse, 0x1, P4 ;  /* 0x000000eb0b89a211 */ /* 0x1c0fe400020f0c08 */
[-C--:B------:R-:W-:Y:S01]  /*1d330*/  @P1 LEA.HI.X R11, R11, R235.reuse, R8, 0x1, P0 ;  /* 0x000000eb0b0b1211 */ /* 0x080fe200000f0c08 */
[----:B------:R-:W-:Y:S01]  /*1d340*/  @!PT LDS RZ, [RZ] ;  /* 0x00000000fffff984 */ /* 0x000fe20000000800 */
[----:B------:R-:W-:Y:S01]  /*1d350*/  @!PT LDS RZ, [RZ] ;  /* 0x00000000fffff984 */ /* 0x000fe20000000800 */
[----:B------:R-:W-:Y:S01]  /*1d360*/  @!PT LDS RZ, [RZ] ;  /* 0x00000000fffff984 */ /* 0x000fe20000000800 */
[----:B------:R1:W-:Y:S01]  /*1d370*/  @P1 LDGSTS.E.BYPASS.LTC128B.128 [R241+0x9800], desc[UR4][R14.64+0x80] ;  /* 0x098000800ef11fae */ /* 0x0003e2000b901d44 */
[----:B------:R-:W-:Y:S01]  /*1d380*/  IMAD.X R8, R8, 0x1, R233, P3 ;  /* 0x0000000108087824 */ /* 0x000fe200018e06e9 */
[CC--:B------:R-:W-:Y:S02]  /*1d390*/  @!P2 LEA R140, P3, R4.reuse, R236.reuse, 0x1 ;  /* 0x000000ec048ca211 */ /* 0x0c0fe400078608ff */
        /* <DEDUP_REMOVED lines=47> */
.L_x_4460:
[----:B------:R-:W-:Y:S05]  /*1d690*/  BSYNC B1 ;  /* 0x0000000000017941 */ /* 0x000fea0003800000 */
.L_x_4459:
[----:B-1----:R1:W2:Y:S01]  /*1d6a0*/  LD.E R57, desc[UR4][R6.64+0xdc] ;  /* 0x0000dc0406397980 */ /* 0x0022a2000c101900 */
[----:B------:R-:W-:Y:S02]  /*1d6b0*/  FMNMX.FTZ R11, R2, R9, !PT ;  /* 0x00000009020b7209 */ /* 0x000fe40007810000 */
[----:B------:R-:W-:Y:S01]  /*1d6c0*/  FMNMX.FTZ R8, R3, R5, !PT ;  /* 0x0000000503087209 */ /* 0x000fe20007810000 */
[----:B------:R-:W-:Y:S01]  /*1d6d0*/  LDSM.16.MT88.4 R16, [R221+0xc000] ;  /* 0x00c00000dd10783b */ /* 0x000fe20000004200 */
[----:B------:R-:W-:-:S04]  /*1d6e0*/  FMNMX.FTZ R4, R38, R11, !PT ;  /* 0x0000000b26047209 */ /* 0x000fc80007810000 */
[----:B------:R-:W-:-:S04]  /*1d6f0*/  FMNMX.FTZ R4, R41, R4, !PT ;  /* 0x0000000429047209 */ /* 0x000fc80007810000 */
[----:B------:R-:W-:-:S04]  /*1d700*/  FMNMX.FTZ R11, R45, R4, !PT ;  /* 0x000000042d0b7209 */ /* 0x000fc80007810000 */
[----:B------:R-:W-:-:S04]  /*1d710*/  FMNMX.FTZ R11, R22, R11, !PT ;  /* 0x0000000b160b7209 */ /* 0x000fc80007810000 */
[----:B------:R-:W-:Y:S02]  /*1d720*/  FMNMX.FTZ R4, R20, R11, !PT ;  /* 0x0000000b14047209 */ /* 0x000fe40007810000 */
[----:B------:R-:W-:Y:S02]  /*1d730*/  FMNMX.FTZ R11, R43, R8, !PT ;  /* 0x000000082b0b7209 */ /* 0x000fe40007810000 */
[----:B------:R-:W-:Y:S02]  /*1d740*/  FMNMX.FTZ R4, R31, R4, !PT ;  /* 0x000000041f047209 */ /* 0x000fe40007810000 */
[----:B------:R-:W-:Y:S02]  /*1d750*/  FMNMX.FTZ R11, R30, R11, !PT ;  /* 0x0000000b1e0b7209 */ /* 0x000fe40007810000 */
[----:B-1----:R-:W-:Y:S02]  /*1d760*/  FMNMX.FTZ R7, R29, R4, !PT ;  /* 0x000000041d077209 */ /* 0x002fe40007810000 */
        /* <DEDUP_REMOVED lines=63> */
[----:B------:R-:W-:-:S05]  /*1db60*/  FSEL R10, R47, RZ, P1 ;  /* 0x000000ff2f0a7208 */ /* 0x000fca0000800000 */
[----:B------:R-:W-:Y:S01]  /*1db70*/  FADD.FTZ R10, R3, -R10 ;  /* 0x8000000a030a7221 */ /* 0x000fe20000010000 */
[C---:B--2---:R-:W-:Y:S01]  /*1db80*/  FMUL.FTZ R56, R57.reuse, R46 ;  /* 0x0000002e39387220 */ /* 0x044fe20000410000 */
[C---:B------:R-:W-:Y:S02]  /*1db90*/  FMUL.FTZ R64, R57.reuse, R47 ;  /* 0x0000002f39407220 */ /* 0x040fe40000410000 */
[----:B------:R-:W-:Y:S02]  /*1dba0*/  FMUL.FTZ R3, R57, R10 ;  /* 0x0000000a39037220 */ /* 0x000fe40000410000 */
[----:B------:R-:W-:Y:S02]  /*1dbb0*/  FSEL R56, R56, RZ, P0 ;  /* 0x000000ff38387208 */ /* 0x000fe40000000000 */
[----:B------:R-:W-:Y:S02]  /*1dbc0*/  FSEL R64, R64, RZ, P1 ;  /* 0x000000ff40407208 */ /* 0x000fe40000800000 */
[----:B------:R-:W1:Y:S01]  /*1dbd0*/  MUFU.EX2 R3, R3 ;  /* 0x0000000300037308 */ /* 0x000e620000000800 */
        /* <DEDUP_REMOVED lines=10> */
[----:B------:R-:W2:Y:S01]  /*1dc80*/  LDSM.16.MT88.4 R4, [R223+0xc000] ;  /* 0x00c00000df04783b */ /* 0x000ea20000004200 */
[----:B------:R-:W-:Y:S01]  /*1dc90*/  MUFU.EX2 R48, R48 ;  /* 0x0000003000307308 */ /* 0x000fe20000000800 */
[----:B------:R-:W-:Y:S01]  /*1dca0*/  FMUL.FTZ R49, R57, R8 ;  /* 0x0000000839317220 */ /* 0x000fe20000410000 */
[--C-:B------:R-:W-:Y:S01]  /*1dcb0*/  FFMA.FTZ R53, R31, R57, -R56.reuse ;  /* 0x000000391f357223 */ /* 0x100fe20000010838 */
[----:B------:R-:W3:Y:S01]  /*1dcc0*/  LDSM.16.MT88.4 R8, [R220+0xc000] ;  /* 0x00c00000dc08783b */ /* 0x000ee20000004200 */
[-C--:B-1----:R-:W-:Y:S01]  /*1dcd0*/  FMUL.FTZ R128, R128, R3.reuse ;  /* 0x0000000380807220 */ /* 0x082fe20000410000 */
[-C--:B------:R-:W-:Y:S01]  /*1dce0*/  FMUL.FTZ R129, R129, R3.reuse ;  /* 0x0000000381817220 */ /* 0x080fe20000410000 */
[-C--:B------:R-:W-:Y:S01]  /*1dcf0*/  FMUL.FTZ R124, R124, R3.reuse ;  /* 0x000000037c7c7220 */ /* 0x080fe20000410000 */
        /* <DEDUP_REMOVED lines=20> */
[----:B------:R-:W-:Y:S01]  /*1de40*/  FMUL.FTZ R97, R97, R3 ;  /* 0x0000000361617220 */ /* 0x000fe20000410000 */
[-CC-:B------:R-:W-:Y:S01]  /*1de50*/  FFMA.FTZ R52, R29, R57.reuse, -R56.reuse ;  /* 0x000000391d347223 */ /* 0x180fe20000010838 */
[-CC-:B------:R-:W-:Y:S01]  /*1de60*/  FFMA.FTZ R51, R22, R57.reuse, -R56.reuse ;  /* 0x0000003916337223 */ /* 0x180fe20000010838 */
[----:B------:R-:W1:Y:S01]  /*1de70*/  LDSM.16.MT88.4 R28, [R219+0x10000] ;  /* 0x01000000db1c783b */ /* 0x000e620000004200 */
[-C--:B------:R-:W-:Y:S01]  /*1de80*/  FFMA.FTZ R50, R20, R57.reuse, -R56 ;  /* 0x0000003914327223 */ /* 0x080fe20000010838 */
[----:B------:R-:W-:Y:S01]  /*1de90*/  MUFU.EX2 R45, R45 ;  /* 0x0000002d002d7308 */ /* 0x000fe20000000800 */
[-CC-:B------:R-:W-:Y:S01]  /*1dea0*/  FFMA.FTZ R61, R27, R57.reuse, -R64.reuse ;  /* 0x000000391b3d7223 */ /* 0x180fe20000010840 */
[-CC-:B------:R-:W-:Y:S01]  /*1deb0*/  FFMA.FTZ R54, R25, R57.reuse, -R64.reuse ;  /* 0x0000003919367223 */ /* 0x180fe20000010840 */
[-CC-:B------:R-:W-:Y:S01]  /*1dec0*/  FFMA.FTZ R59, R23, R57.reuse, -R64.reuse ;  /* 0x00000039173b7223 */ /* 0x180fe20000010840 */
[----:B------:R-:W-:Y:S01]  /*1ded0*/  FFMA.FTZ R58, R21, R57, -R64 ;  /* 0x00000039153a7223 */ /* 0x000fe20000010840 */
[-C--:B------:R-:W-:Y:S01]  /*1dee0*/  FMUL.FTZ R100, R100, R3.reuse ;  /* 0x0000000364647220 */ /* 0x080fe20000410000 */
[-C--:B------:R-:W-:Y:S01]  /*1def0*/  FMUL.FTZ R101, R101, R3.reuse ;  /* 0x0000000365657220 */ /* 0x080fe20000410000 */
[----:B------:R-:W-:Y:S01]  /*1df00*/  FMUL.FTZ R104, R104, R3 ;  /* 0x0000000368687220 */ /* 0x000fe20000410000 */
[----:B------:R-:W5:Y:S01]  /*1df10*/  MUFU.EX2 R44, R44 ;  /* 0x0000002c002c7308 */ /* 0x000f620000000800 */
        /* <DEDUP_REMOVED lines=9> */
[----:B------:R-:W-:Y:S01]  /*1dfb0*/  LDSM.16.MT88.4 R24, [R221+0xc800] ;  /* 0x00c80000dd18783b */ /* 0x000fe20000004200 */
[-C--:B------:R-:W-:Y:S01]  /*1dfc0*/  FMUL.FTZ R112, R112, R3.reuse ;  /* 0x0000000370707220 */ /* 0x080fe20000410000 */
[----:B------:R-:W-:Y:S01]  /*1dfd0*/  FMUL.FTZ R113, R113, R3 ;  /* 0x0000000371717220 */ /* 0x000fe20000410000 */
[-C--:B------:R-:W-:Y:S01]  /*1dfe0*/  FFMA.FTZ R132, R39, R57.reuse, -R56 ;  /* 0x0000003927847223 */ /* 0x080fe20000010838 */
[----:B------:R-:W-:Y:S01]  /*1dff0*/  LDSM.16.MT88.4 R20, [R219+0xc800] ;  /* 0x00c80000db14783b */ /* 0x000fe20000004200 */
[----:B------:R-:W-:Y:S01]  /*1e000*/  FFMA.FTZ R134, R37, R57, -R64 ;  /* 0x0000003925867223 */ /* 0x000fe20000010840 */
[----:B------:R-:W4:Y:S01]  /*1e010*/  MUFU.EX2 R2, R2 ;  /* 0x0000000200027308 */ /* 0x000f220000000800 */
[----:B-----5:R-:W-:Y:S01]  /*1e020*/  F2FP.BF16.F32.PACK_AB R12, R44, R45 ;  /* 0x0000002d2c0c723e */ /* 0x020fe200000010ff */
[----:B------:R-:W-:Y:S01]  /*1e030*/  LDSM.16.MT88.4 R36, [R219+0x10800] ;  /* 0x01080000db24783b */ /* 0x000fe20000004200 */
[-CC-:B------:R-:W-:Y:S01]  /*1e040*/  FFMA.FTZ R66, R34, R57.reuse, -R56.reuse ;  /* 0x0000003922427223 */ /* 0x180fe20000010838 */
[-C--:B------:R-:W-:Y:S01]  /*1e050*/  FFMA.FTZ R67, R32, R57.reuse, -R56 ;  /* 0x0000003920437223 */ /* 0x080fe20000010838 */
[-CC-:B------:R-:W-:Y:S01]  /*1e060*/  FFMA.FTZ R137, R35, R57.reuse, -R64.reuse ;  /* 0x0000003923897223 */ /* 0x180fe20000010840 */
[-CC-:B------:R-:W-:Y:S01]  /*1e070*/  FFMA.FTZ R136, R33, R57.reuse, -R64.reuse ;  /* 0x0000003921887223 */ /* 0x180fe20000010840 */
[-C--:B------:R-:W-:Y:S01]  /*1e080*/  FFMA.FTZ R141, R162, R57.reuse, -R64 ;  /* 0x00000039a28d7223 */ /* 0x080fe20000010840 */
[----:B------:R-:W5:Y:S01]  /*1e090*/  MUFU.EX2 R49, R49 ;  /* 0x0000003100317308 */ /* 0x000f620000000800 */
[-C--:B------:R-:W-:Y:S01]  /*1e0a0*/  FFMA.FTZ R143, R160, R57.reuse, -R56 ;  /* 0x00000039a08f7223 */ /* 0x080fe20000010838 */
[----:B------:R-:W-:Y:S01]  /*1e0b0*/  LDSM.16.MT88.4 R32, [R223+0xd000] ;  /* 0x00d00000df20783b */ /* 0x000fe20000004200 */
[-C--:B------:R-:W-:Y:S01]  /*1e0c0*/  FFMA.FTZ R144, R181, R57.reuse, -R64 ;  /* 0x00000039b5907223 */ /* 0x080fe20000010840 */
[-CC-:B------:R-:W-:Y:S01]  /*1e0d0*/  FFMA.FTZ R140, R156, R57.reuse, -R56.reuse ;  /* 0x000000399c8c7223 */ /* 0x180fe20000010838 */
[-CC-:B------:R-:W-:Y:S01]  /*1e0e0*/  FFMA.FTZ R163, R163, R57.reuse, -R56.reuse ;  /* 0x00000039a3a37223 */ /* 0x180fe20000010838 */
[-C--:B------:R-:W-:Y:S01]  /*1e0f0*/  FFMA.FTZ R142, R154, R57.reuse, -R56 ;  /* 0x000000399a8e7223 */ /* 0x080fe20000010838 */
[--C-:B------:R-:W-:Y:S01]  /*1e100*/  FFMA.FTZ R181, R251, R57, -R64.reuse ;  /* 0x00000039fbb57223 */ /* 0x100fe20000010840 */
[----:B------:R-:W-:Y:S01]  /*1e110*/  MUFU.EX2 R51, R51 ;  /* 0x0000003300337308 */ /* 0x000fe20000000800 */
[----:B----4-:R-:W-:Y:S01]  /*1e120*/  F2FP.BF16.F32.PACK_AB R14, R2, R43 ;  /* 0x0000002b020e723e */ /* 0x010fe200000010ff */
[-CC-:B------:R-:W-:Y:S01]  /*1e130*/  FFMA.FTZ R146, R249, R57.reuse, -R64.reuse ;  /* 0x00000039f9927223 */ /* 0x180fe20000010840 */
[-C--:B------:R-:W-:Y:S01]  /*1e140*/  FFMA.FTZ R183, R183, R57.reuse, -R64 ;  /* 0x00000039b7b77223 */ /* 0x080fe20000010840 */
[-CC-:B------:R-:W-:Y:S01]  /*1e150*/  FFMA.FTZ R189, R203, R57.reuse, -R56.reuse ;  /* 0x00000039cbbd7223 */ /* 0x180fe20000010838 */
[-CC-:B------:R-:W-:Y:S01]  /*1e160*/  FFMA.FTZ R148, R201, R57.reuse, -R56.reuse ;  /* 0x00000039c9947223 */ /* 0x180fe20000010838 */
[-CC-:B------:R-:W-:Y:S01]  /*1e170*/  FFMA.FTZ R199, R199, R57.reuse, -R56.reuse ;  /* 0x00000039c7c77223 */ /* 0x180fe20000010838 */
[----:B------:R-:W-:Y:S01]  /*1e180*/  FFMA.FTZ R150, R197, R57, -R56 ;  /* 0x00000039c5967223 */ /* 0x000fe20000010838 */
[----:B------:R-:W-:Y:S01]  /*1e190*/  MUFU.EX2 R50, R50 ;  /* 0x0000003200327308 */ /* 0x000fe20000000800 */
        /* <DEDUP_REMOVED lines=46> */
[-CC-:B------:R-:W-:Y:S01]  /*1e480*/  FFMA.FTZ R156, R191, R57.reuse, -R64.reuse ;  /* 0x00000039bf9c7223 */ /* 0x180fe20000010840 */
[C---:B-1----:R-:W-:Y:S01]  /*1e490*/  HMMA.16816.F32.BF16 R108, R12.reuse, R28, R108 ;  /* 0x0000001c0c6c723c */ /* 0x042fe2000004186c */
[-C--:B------:R-:W-:Y:S01]  /*1e4a0*/  FFMA.FTZ R185, R185, R57.reuse, -R64 ;  /* 0x00000039b9b97223 */ /* 0x080fe20000010840 */
[----:B------:R-:W1:Y:S01]  /*1e4b0*/  MUFU.EX2 R54, R54 ;  /* 0x0000003600367308 */ /* 0x000e620000000800 */
[-C--:B------:R-:W-:Y:S01]  /*1e4c0*/  FFMA.FTZ R187, R187, R57.reuse, -R56 ;  /* 0x00000039bbbb7223 */ /* 0x080fe20000010838 */
[-C--:B------:R-:W-:Y:S01]  /*1e4d0*/  FFMA.FTZ R164, R167, R57.reuse, -R64 ;  /* 0x00000039a7a47223 */ /* 0x080fe20000010840 */
[-CC-:B------:R-:W-:Y:S01]  /*1e4e0*/  FFMA.FTZ R158, R179, R57.reuse, -R56.reuse ;  /* 0x00000039b39e7223 */ /* 0x180fe20000010838 */
[-CC-:B------:R-:W-:Y:S01]  /*1e4f0*/  FFMA.FTZ R177, R177, R57.reuse, -R56.reuse ;  /* 0x00000039b1b17223 */ /* 0x180fe20000010838 */
[-C--:B------:R-:W-:Y:S01]  /*1e500*/  FFMA.FTZ R160, R175, R57.reuse, -R56 ;  /* 0x00000039afa07223 */ /* 0x080fe20000010838 */
[C---:B--2---:R-:W-:Y:S01]  /*1e510*/  HMMA.16816.F32.BF16 R84, R12.reuse, R4, R84 ;  /* 0x000000040c54723c */ /* 0x044fe20000041854 */
[-CC-:B------:R-:W-:Y:S01]  /*1e520*/  FFMA.FTZ R162, R173, R57.reuse, -R64.reuse ;  /* 0x00000039ada27223 */ /* 0x180fe20000010840 */
[----:B------:R-:W-:Y:S01]  /*1e530*/  MUFU.EX2 R59, R59 ;  /* 0x0000003b003b7308 */ /* 0x000fe20000000800 */
[-CC-:B------:R-:W-:Y:S01]  /*1e540*/  FFMA.FTZ R171, R171, R57.reuse, -R64.reuse ;  /* 0x00000039abab7223 */ /* 0x180fe20000010840 */
[-C--:B------:R-:W-:Y:S01]  /*1e550*/  FFMA.FTZ R165, R165, R57.reuse, -R64 ;  /* 0x00000039a5a57223 */ /* 0x080fe20000010840 */
[-CC-:B------:R-:W-:Y:S01]  /*1e560*/  FFMA.FTZ R167, R169, R57.reuse, -R56.reuse ;  /* 0x00000039a9a77223 */ /* 0x180fe20000010838 */
[C---:B------:R-:W-:Y:S01]  /*1e570*/  HMMA.16816.F32.BF16 R88, R12.reuse, R6, R88 ;  /* 0x000000060c58723c */ /* 0x040fe20000041858 */
[----:B------:R-:W2:Y:S01]  /*1e580*/  LDSM.16.MT88.4 R4, [R220+0x10000] ;  /* 0x01000000dc04783b */ /* 0x000ea20000004200 */
[-CC-:B------:R-:W-:Y:S01]  /*1e590*/  FFMA.FTZ R161, R161, R57.reuse, -R56.reuse ;  /* 0x00000039a1a17223 */ /* 0x180fe20000010838 */
[-CC-:B------:R-:W-:Y:S01]  /*1e5a0*/  FFMA.FTZ R166, R159, R57.reuse, -R56.reuse ;  /* 0x000000399fa67223 */ /* 0x180fe20000010838 */
[----:B------:R-:W5:Y:S01]  /*1e5b0*/  MUFU.EX2 R58, R58 ;  /* 0x0000003a003a7308 */ /* 0x000f620000000800 */
[-C--:B------:R-:W-:Y:S01]  /*1e5c0*/  FFMA.FTZ R157, R157, R57.reuse, -R56 ;  /* 0x000000399d9d7223 */ /* 0x080fe20000010838 */
[C---:B----4-:R-:W-:Y:S01]  /*1e5d0*/  HMMA.16816.F32.BF16 R92, R12.reuse, R16, R92 ;  /* 0x000000100c5c723c */ /* 0x050fe2000004185c */
[-CC-:B------:R-:W-:Y:S01]  /*1e5e0*/  FFMA.FTZ R155, R155, R57.reuse, -R64.reuse ;  /* 0x000000399b9b7223 */ /* 0x180fe20000010840 */
[-CC-:B------:R-:W-:Y:S01]  /*1e5f0*/  FFMA.FTZ R168, R151, R57.reuse, -R64.reuse ;  /* 0x0000003997a87223 */ /* 0x180fe20000010840 */
[-CC-:B------:R-:W-:Y:S01]  /*1e600*/  FFMA.FTZ R149, R149, R57.reuse, -R64.reuse ;  /* 0x0000003995957223 */ /* 0x180fe20000010840 */
[-C--:B------:R-:W-:Y:S01]  /*1e610*/  FFMA.FTZ R170, R147, R57.reuse, -R64 ;  /* 0x0000003993aa7223 */ /* 0x080fe20000010840 */
[----:B------:R-:W-:Y:S01]  /*1e620*/  FFMA.FTZ R172, R145, R57, -R56 ;  /* 0x0000003991ac7223 */ /* 0x000fe20000010838 */
[C---:B------:R-:W-:Y:S01]  /*1e630*/  HMMA.16816.F32.BF16 R96, R12.reuse, R18, R96 ;  /* 0x000000120c60723c */ /* 0x040fe20000041860 */
[----:B------:R-:W4:Y:S01]  /*1e640*/  LDSM.16.MT88.4 R16, [R223+0xc800] ;  /* 0x00c80000df10783b */ /* 0x000f220000004200 */
[----:B------:R-:W-:Y:S01]  /*1e650*/  MUFU.EX2 R66, R66 ;  /* 0x0000004200427308 */ /* 0x000fe20000000800 */
[----:B------:R-:W-:Y:S01]  /*1e660*/  FFMA.FTZ R49, R247, R49, R48 ;  /* 0x00000031f7317223 */ /* 0x000fe20000010030 */
[----:B------:R-:W-:Y:S01]  /*1e670*/  FFMA.FTZ R3, R248, R3, R45 ;  /* 0x00000003f8037223 */ /* 0x000fe2000001002d */
[-CC-:B------:R-:W-:Y:S01]  /*1e680*/  FFMA.FTZ R139, R139, R57.reuse, -R56.reuse ;  /* 0x000000398b8b7223 */ /* 0x180fe20000010838 */
        /* <DEDUP_REMOVED lines=9> */
[----:B------:R-:W-:Y:S01]  /*1e720*/  FADD.FTZ R40, R40, R41 ;  /* 0x0000002928287221 */ /* 0x000fe20000010000 */
[-C--:B------:R-:W-:Y:S01]  /*1e730*/  FFMA.FTZ R133, R133, R57.reuse, -R56 ;  /* 0x0000003985857223 */ /* 0x080fe20000010838 */
[-C--:B------:R-:W-:Y:S01]  /*1e740*/  FFMA.FTZ R65, R65, R57.reuse, -R64 ;  /* 0x0000003941417223 */ /* 0x080fe20000010840 */
[----:B------:R-:W-:Y:S01]  /*1e750*/  MUFU.EX2 R132, R132 ;  /* 0x0000008400847308 */ /* 0x000fe20000000800 */
[----:B------:R-:W-:Y:S01]  /*1e760*/  FADD.FTZ R2, R2, R43 ;  /* 0x0000002b02027221 */ /* 0x000fe20000010000 */
[----:B------:R-:W-:-:S06]  /*1e770*/  FFMA.FTZ R55, R55, R57, -R56 ;  /* 0x0000003937377223 */ /* 0x000fcc0000010838 */
[----:B------:R-:W-:Y:S01]  /*1e780*/  MUFU.EX2 R134, R134 ;  /* 0x0000008600867308 */ /* 0x000fe20000000800 */
[C---:B--2---:R-:W-:Y:S07]  /*1e790*/  HMMA.16816.F32.BF16 R120, R12.reuse, R4, R120 ;  /* 0x000000040c78723c */ /* 0x044fee0000041878 */
[----:B------:R-:W2:Y:S01]  /*1e7a0*/  MUFU.EX2 R137, R137 ;  /* 0x0000008900897308 */ /* 0x000ea20000000800 */
[----:B------:R-:W-:Y:S01]  /*1e7b0*/  HMMA.16816.F32.BF16 R116, R12, R6, R116 ;  /* 0x000000060c74723c */ /* 0x000fe20000041874 */
[----:B-1----:R-:W-:Y:S01]  /*1e7c0*/  F2FP.BF16.F32.PACK_AB R4, R54, R61 ;  /* 0x0000003d3604723e */ /* 0x002fe200000010ff */
        /* <DEDUP_REMOVED lines=13> */
[----:B------:R-:W1:Y:S01]  /*1e8a0*/  MUFU.EX2 R141, R141 ;  /* 0x0000008d008d7308 */ /* 0x000e620000000800 */
        /* <DEDUP_REMOVED lines=30> */
[----:B--2---:R-:W-:Y:S01]  /*1ea90*/  F2FP.BF16.F32.PACK_AB R8, R137, R134 ;  /* 0x000000868908723e */ /* 0x004fe200000010ff */
[----:B------:R-:W-:Y:S01]  /*1eaa0*/  FADD.FTZ R134, R134, R3 ;  /* 0x0000000386867221 */ /* 0x000fe20000010000 */
[----:B------:R-:W-:Y:S01]  /*1eab0*/  F2FP.BF16.F32.PACK_AB R9, R67, R66 ;  /* 0x000000424309723e */ /* 0x000fe200000010ff */
[----:B------:R-:W-:Y:S01]  /*1eac0*/  FADD.FTZ R66, R66, R53 ;  /* 0x0000003542427221 */ /* 0x000fe20000010000 */
[----:B------:R-:W-:Y:S01]  /*1ead0*/  MOV R3, R47 ;  /* 0x0000002f00037202 */ /* 0x000fe20000000f00 */
[C---:B------:R-:W-:Y:S01]  /*1eae0*/  HMMA.16816.F32.BF16 R108, R4.reuse, R36, R108 ;  /* 0x00000024046c723c */ /* 0x040fe2000004186c */
[----:B-1----:R-:W-:Y:S01]  /*1eaf0*/  F2FP.BF16.F32.PACK_AB R10, R141, R136 ;  /* 0x000000888d0a723e */ /* 0x002fe200000010ff */
        /* <DEDUP_REMOVED lines=158> */
[----:B------:R-:W-:Y:S01]  /*1f4e0*/  FADD.FTZ R161, R161, R2 ;  /* 0x00000002a1a17221 */ /* 0x000fe20000010000 */
[----:B------:R-:W-:Y:S01]  /*1f4f0*/  MOV R2, R46 ;  /* 0x0000002e00027202 */ /* 0x000fe20000000f00 */
        /* <DEDUP_REMOVED lines=83> */
.L_x_4455:
[----:B------:R-:W-:Y:S05]  /*1fa30*/  @!P5 BRA `(.L_x_4464) ;  /* 0x0000005400a0d947 */ /* 0x000fea0003800000 */
[----:B------:R-:W-:Y:S02]  /*1fa40*/  MOV R135, R2 ;  /* 0x0000000200877202 */ /* 0x000fe40000000f00 */
[----:B------:R-:W-:-:S07]  /*1fa50*/  MOV R133, R3 ;  /* 0x0000000300857202 */ /* 0x000fce0000000f00 */
.L_x_4473:
        /* <DEDUP_REMOVED lines=19> */
[----:B-1----:R-:W2:Y:S02]  /*1fb90*/  LD.E R11, desc[UR4][R2.64+0x170] ;  /* 0x00017004020b7980 */ /* 0x002ea4000c101900 */
        /* <DEDUP_REMOVED lines=10> */
[-C--:B------:R-:W-:Y:S01]  /*1fc40*/  LOP3.LUT R12, R12, R11.reuse, RZ, 0x3c, !PT ;  /* 0x0000000b0c0c7212 */ /* 0x080fe200078e3cff */
        /* <DEDUP_REMOVED lines=22> */
[----:B------:R-:W-:Y:S02]  /*1fdb0*/  ISETP.NE.AND P2, PT, R11, RZ, PT ;  /* 0x000000ff0b00720c */ /* 0x000fe40003f45270 */
[----:B------:R-:W-:Y:S04]  /*1fdc0*/  LOP3.LUT R7, RZ, R11, RZ, 0x33, !PT ;  /* 0x0000000bff077212 */ /* 0x000fe800078e33ff */
        /* <DEDUP_REMOVED lines=26> */
.L_x_4466:
[----:B--2---:R-:W-:Y:S02]  /*1ff70*/  R2UR UR4, R136 ;  /* 0x00000000880472ca */ /* 0x004fe400000e0000 */
[----:B------:R-:W-:Y:S11]  /*1ff80*/  R2UR UR5, R137 ;  /* 0x00000000890572ca */ /* 0x000ff600000e0000 */
[----:B------:R-:W-:Y:S02]  /*1ff90*/  @!UPT UIADD3 URZ, URZ, URZ, URZ ;  /* 0x0000003f3f3ff290 */ /* 0x000fe4000fffe03f */
[----:B-1----:R-:W2:Y:S02]  /*1ffa0*/  LD.E R8, desc[UR4][R2.64+0x40] ;  /* 0x0000400402087980 */ /* 0x002ea4000c101900 */
[----:B--2---:R-:W-:Y:S05]  /*1ffb0*/  IMAD.U32 R8, R8, -0x80, RZ ;  /* 0xffffff8008087824 */ /* 0x004fea00078e00ff */
[----:B------:R-:W-:Y:S02]  /*1ffc0*/  SHF.R.S32.HI R6, RZ, 0x1f, R8 ;  /* 0x0000001fff067819 */ /* 0x000fe40000011408 */
.L_x_4467:
[----:B------:R-:W-:Y:S05]  /*1ffd0*/  BSYNC B0 ;  /* 0x0000000000007941 */ /* 0x000fea0003800000 */
.L_x_4465:
        /* <DEDUP_REMOVED lines=392> */
[----:B------:R-:W-:Y:S02]  /*21860*/  IMAD.HI.U32 R144, R147, R140, RZ ;  /* 0x0000008c93907227 */ /* 0x000fe400078e00ff */
[----:B------:R-:W3:Y:S02]  /*21870*/  LD.E.64 R146, desc[UR4][R2.64+0x38] ;  /* 0x0000380402927980 */ /* 0x000ee4000c101b00 */
        /* <DEDUP_REMOVED lines=39> */
.L_x_4471:
[----:B------:R-:W-:Y:S02]  /*21af0*/  R2UR UR4, R136 ;  /* 0x00000000880472ca */ /* 0x000fe400000e0000 */
[----:B------:R-:W-:Y:S11]  /*21b00*/  R2UR UR5, R137 ;  /* 0x00000000890572ca */ /* 0x000ff600000e0000 */
[----:B------:R-:W-:Y:S02]  /*21b10*/  @!UPT UIADD3 URZ, URZ, URZ, URZ ;  /* 0x0000003f3f3ff290 */ /* 0x000fe4000fffe03f */
[----:B------:R-:W2:Y:S02]  /*21b20*/  LD.E R142, desc[UR4][R2.64+0x38] ;  /* 0x00003804028e7980 */ /* 0x000ea4000c101900 */
[----:B--2---:R-:W-:Y:S05]  /*21b30*/  IMAD.U32 R142, R142, -0x80, RZ ;  /* 0xffffff808e8e7824 */ /* 0x004fea00078e00ff */
[----:B------:R-:W-:Y:S02]  /*21b40*/  SHF.R.S32.HI R134, RZ, 0x1f, R142 ;  /* 0x0000001fff867819 */ /* 0x000fe4000001148e */
.L_x_4472:
[----:B------:R-:W-:Y:S05]  /*21b50*/  BSYNC B0 ;  /* 0x0000000000007941 */ /* 0x000fea0003800000 */
.L_x_4470:
        /* <DEDUP_REMOVED lines=73> */
[CC--:B------:R-:W-:Y:S01]  /*21ff0*/  @P1 LEA R162, P4, R141.reuse, R236.reuse, 0x1 ;  /* 0x000000ec8da21211 */ /* 0x0c0fe200078808ff */
[----:B------:R-:W-:Y:S01]  /*22000*/  @!PT LDS RZ, [RZ] ;  /* 0x00000000fffff984 */ /* 0x000fe20000000800 */
[----:B------:R-:W-:Y:S01]  /*22010*/  @!PT LDS RZ, [RZ] ;  /* 0x00000000fffff984 */ /* 0x000fe20000000800 */
[----:B------:R-:W-:Y:S01]  /*22020*/  @!PT LDS RZ, [RZ] ;  /* 0x00000000fffff984 */ /* 0x000fe20000000800 */
[----:B------:R1:W-:Y:S01]  /*22030*/  @P1 LDGSTS.E.BYPASS.LTC128B.128 [R241+0x5800], desc[UR4][R148.64] ;  /* 0x0580000094f11fae */ /* 0x0003e2000b901d44 */
[--C-:B------:R-:W-:Y:S01]  /*22040*/  IMAD.X R134, R134, 0x1, R233.reuse, P3 ;  /* 0x0000000186867824 */ /* 0x100fe200018e06e9 */
[C---:B--2---:R-:W-:Y:S02]  /*22050*/  @P0 LEA R160, P3, R141.reuse, R236, 0x1 ;  /* 0x000000ec8da00211 */ /* 0x044fe400078608ff */
        /* <DEDUP_REMOVED lines=71> */
.L_x_4469:
[----:B------:R-:W-:Y:S05]  /*224d0*/  BSYNC B1 ;  /* 0x0000000000017941 */ /* 0x000fea0003800000 */
.L_x_4468:
[----:B------:R-:W-:Y:S01]  /*224e0*/  R2UR UR4, R136 ;  /* 0x00000000880472ca */ /* 0x000fe200000e0000 */
[----:B------:R-:W2:Y:S01]  /*224f0*/  S2R R134, SR_TID.X ;  /* 0x0000000000867919 */ /* 0x000ea20000002100 */
[----:B------:R-:W-:Y:S01]  /*22500*/  R2UR UR5, R137 ;  /* 0x00000000890572ca */ /* 0x000fe200000e0000 */
[----:B-1----:R-:W-:Y:S08]  /*22510*/  LDSM.16.MT88.4 R144, [R221+0xc000] ;  /* 0x00c00000dd90783b */ /* 0x002ff00000004200 */
[----:B------:R-:W-:Y:S08]  /*22520*/  LDSM.16.MT88.4 R148, [R220+0xc000] ;  /* 0x00c00000dc94783b */ /* 0x000ff00000004200 */
[----:B------:R1:W3:Y:S01]  /*22530*/  LD.E R132, desc[UR4][R2.64+0xdc] ;  /* 0x0000dc0402847980 */ /* 0x0002e2000c101900 */
[----:B--2---:R-:W-:Y:S04]  /*22540*/  SHF.L.U32 R134, R134, 0x1, RZ ;  /* 0x0000000186867819 */ /* 0x004fe800000006ff */
[----:B------:R-:W-:Y:S04]  /*22550*/  LOP3.LUT R134, R134, 0x6, RZ, 0xc0, !PT ;  /* 0x0000000686867812 */ /* 0x000fe800078ec0ff */
[----:B------:R-:W-:Y:S04]  /*22560*/  LEA R134, R243, R134, 0x7 ;  /* 0x00000086f3867211 */ /* 0x000fe800078e38ff */
[C---:B------:R-:W-:Y:S02]  /*22570*/  IADD3 R139, R134.reuse, 0x8, RZ ;  /* 0x00000008868b7810 */ /* 0x040fe40007ffe0ff */
[C---:B------:R-:W-:Y:S02]  /*22580*/  IADD3 R140, R134.reuse, 0x9, RZ ;  /* 0x00000009868c7810 */ /* 0x040fe40007ffe0ff */
[----:B-1----:R-:W-:Y:S02]  /*22590*/  I2FP.F32.S32 R3, R139 ;  /* 0x0000008b00037245 */ /* 0x002fe40000201400 */
        /* <DEDUP_REMOVED lines=9> */
[----:B------:R-:W-:Y:S02]  /*22630*/  IADD3 R139, R134, 0x10, RZ ;  /* 0x00000010868b7810 */ /* 0x000fe40007ffe0ff */
[----:B------:R-:W-:Y:S01]  /*22640*/  I2FP.F32.S32 R2, R2 ;  /* 0x0000000200027245 */ /* 0x000fe20000201400 */
[CC--:B------:R-:W-:Y:S01]  /*22650*/  FFMA.FTZ R18, R0.reuse, R3.reuse, R18 ;  /* 0x0000000300127223 */ /* 0x0c0fe20000010012 */
[----:B------:R-:W-:Y:S01]  /*22660*/  FFMA.FTZ R16, R0, R3, R16 ;  /* 0x0000000300107223 */ /* 0x000fe20000010010 */
[----:B------:R-:W-:Y:S02]  /*22670*/  I2FP.F32.S32 R140, R140 ;  /* 0x0000008c008c7245 */ /* 0x000fe40000201400 */
[----:B------:R-:W-:Y:S01]  /*22680*/  IADD3 R3, R134, 0x28, RZ ;  /* 0x0000002886037810 */ /* 0x000fe20007ffe0ff */
[CC--:B------:R-:W-:Y:S01]  /*22690*/  FFMA.FTZ R19, R0.reuse, R2.reuse, R19 ;  /* 0x0000000200137223 */ /* 0x0c0fe20000010013 */
[----:B------:R-:W-:Y:S01]  /*226a0*/  I2FP.F32.S32 R139, R139 ;  /* 0x0000008b008b7245 */ /* 0x000fe20000201400 */
[C---:B------:R-:W-:Y:S01]  /*226b0*/  FFMA.FTZ R17, R0.reuse, R2, R17 ;  /* 0x0000000200117223 */ /* 0x040fe20000010011 */
[----:B------:R-:W-:Y:S01]  /*226c0*/  I2FP.F32.S32 R3, R3 ;  /* 0x0000000300037245 */ /* 0x000fe20000201400 */
[-C--:B------:R-:W-:Y:S01]  /*226d0*/  FFMA.FTZ R15, R0, R140.reuse, R15 ;  /* 0x0000008c000f7223 */ /* 0x080fe2000001000f */
[----:B------:R-:W-:Y:S01]  /*226e0*/  IADD3 R2, R134, 0x29, RZ ;  /* 0x0000002986027810 */ /* 0x000fe20007ffe0ff */
[----:B------:R-:W-:Y:S01]  /*226f0*/  FFMA.FTZ R13, R0, R140, R13 ;  /* 0x0000008c000d7223 */ /* 0x000fe2000001000d */
[----:B------:R-:W-:Y:S01]  /*22700*/  IADD3 R140, R134, 0x21, RZ ;  /* 0x00000021868c7810 */ /* 0x000fe20007ffe0ff */
[CC--:B------:R-:W-:Y:S01]  /*22710*/  FFMA.FTZ R14, R0.reuse, R139.reuse, R14 ;  /* 0x0000008b000e7223 */ /* 0x0c0fe2000001000e */
[C---:B------:R-:W-:Y:S01]  /*22720*/  FFMA.FTZ R12, R0.reuse, R139, R12 ;  /* 0x0000008b000c7223 */ /* 0x040fe2000001000c */
[----:B------:R-:W-:Y:S01]  /*22730*/  I2FP.F32.S32 R2, R2 ;  /* 0x0000000200027245 */ /* 0x000fe20000201400 */
[-C--:B------:R-:W-:Y:S01]  /*22740*/  FFMA.FTZ R26, R0, R3.reuse, R26 ;  /* 0x00000003001a7223 */ /* 0x080fe2000001001a */
[----:B------:R-:W-:Y:S01]  /*22750*/  IADD3 R139, R134, 0x20, RZ ;  /* 0x00000020868b7810 */ /* 0x000fe20007ffe0ff */
        /* <DEDUP_REMOVED lines=10> */
[C---:B------:R-:W-:Y:S01]  /*22800*/  FFMA.FTZ R6, R0.reuse, R141, R6 ;  /* 0x0000008d00067223 */ /* 0x040fe20000010006 */
[----:B------:R-:W-:Y:S01]  /*22810*/  I2FP.F32.S32 R3, R3 ;  /* 0x0000000300037245 */ /* 0x000fe20000201400 */
[----:B------:R-:W-:Y:S01]  /*22820*/  FFMA.FTZ R4, R0, R141, R4 ;  /* 0x0000008d00047223 */ /* 0x000fe20000010004 */
[----:B------:R-:W-:Y:S01]  /*22830*/  IADD3 R2, R134, 0x39, RZ ;  /* 0x0000003986027810 */ /* 0x000fe20007ffe0ff */
[CC--:B------:R-:W-:Y:S01]  /*22840*/  FFMA.FTZ R22, R0.reuse, R139.reuse, R22 ;  /* 0x0000008b00167223 */ /* 0x0c0fe20000010016 */
[----:B------:R-:W-:Y:S01]  /*22850*/  I2FP.F32.S32 R142, R142 ;  /* 0x0000008e008e7245 */ /* 0x000fe20000201400 */
        /* <DEDUP_REMOVED lines=13> */
[----:B------:R-:W-:Y:S01]  /*22930*/  FMNMX.FTZ R140, R6, R135, !PT ;  /* 0x00000087068c7209 */ /* 0x000fe20007810000 */
[C---:B------:R-:W-:Y:S01]  /*22940*/  FFMA.FTZ R30, R0.reuse, R141, R30 ;  /* 0x0000008d001e7223 */ /* 0x040fe2000001001e */
[----:B------:R-:W-:Y:S01]  /*22950*/  I2FP.F32.S32 R139, R139 ;  /* 0x0000008b008b7245 */ /* 0x000fe20000201400 */
[----:B------:R-:W-:Y:S01]  /*22960*/  FFMA.FTZ R28, R0, R141, R28 ;  /* 0x0000008d001c7223 */ /* 0x000fe2000001001c */
[----:B------:R-:W-:Y:S01]  /*22970*/  FMNMX.FTZ R2, R4, R133, !PT ;  /* 0x0000008504027209 */ /* 0x000fe20007810000 */
[C---:B------:R-:W-:Y:S01]  /*22980*/  FFMA.FTZ R38, R0.reuse, R3, R38 ;  /* 0x0000000300267223 */ /* 0x040fe20000010026 */
[----:B------:R-:W-:Y:S01]  /*22990*/  FMNMX.FTZ R143, R7, R140, !PT ;  /* 0x0000008c078f7209 */ /* 0x000fe20007810000 */
[-C--:B------:R-:W-:Y:S01]  /*229a0*/  FFMA.FTZ R34, R0, R139.reuse, R34 ;  /* 0x0000008b00227223 */ /* 0x080fe20000010022 */
[----:B------:R-:W-:Y:S01]  /*229b0*/  IADD3 R141, R134, 0x41, RZ ;  /* 0x00000041868d7810 */ /* 0x000fe20007ffe0ff */
[C---:B------:R-:W-:Y:S01]  /*229c0*/  FFMA.FTZ R32, R0.reuse, R139, R32 ;  /* 0x0000008b00207223 */ /* 0x040fe20000010020 */
[----:B------:R-:W-:Y:S01]  /*229d0*/  FMNMX.FTZ R139, R5, R2, !PT ;  /* 0x00000002058b7209 */ /* 0x000fe20007810000 */
[----:B------:R-:W-:Y:S01]  /*229e0*/  FFMA.FTZ R36, R0, R3, R36 ;  /* 0x0000000300247223 */ /* 0x000fe20000010024 */
        /* <DEDUP_REMOVED lines=26> */
[----:B------:R-:W-:Y:S01]  /*22b90*/  FMNMX.FTZ R139, R23, R142, !PT ;  /* 0x0000008e178b7209 */ /* 0x000fe20007810000 */
[C---:B------:R-:W-:Y:S01]  /*22ba0*/  FFMA.FTZ R44, R0.reuse, R141, R44 ;  /* 0x0000008d002c7223 */ /* 0x040fe2000001002c */
        /* <DEDUP_REMOVED lines=47> */
[C---:B------:R-:W-:Y:S01]  /*22ea0*/  FFMA.FTZ R56, R0.reuse, R141, R56 ;  /* 0x0000008d00387223 */ /* 0x040fe20000010038 */
[----:B------:R-:W-:Y:S01]  /*22eb0*/  FMNMX.FTZ R141, R45, R140, !PT ;  /* 0x0000008c2d8d7209 */ /* 0x000fe20007810000 */
[-C--:B------:R-:W-:Y:S01]  /*22ec0*/  FFMA.FTZ R55, R0, R2.reuse, R55 ;  /* 0x0000000200377223 */ /* 0x080fe20000010037 */
[----:B------:R-:W-:Y:S01]  /*22ed0*/  FMNMX.FTZ R140, R50, R139, !PT ;  /* 0x0000008b328c7209 */ /* 0x000fe20007810000 */
[----:B------:R-:W-:Y:S01]  /*22ee0*/  FFMA.FTZ R53, R0, R2, R53 ;  /* 0x0000000200357223 */ /* 0x000fe20000010035 */
[----:B------:R-:W-:Y:S02]  /*22ef0*/  IADD3 R2, R134, 0x69, RZ ;  /* 0x0000006986027810 */ /* 0x000fe40007ffe0ff */
        /* <DEDUP_REMOVED lines=11> */
[----:B------:R-:W-:Y:S01]  /*22fb0*/  FMNMX.FTZ R143, R55, R140, !PT ;  /* 0x0000008c378f7209 */ /* 0x000fe20007810000 */
[----:B------:R-:W-:Y:S01]  /*22fc0*/  FFMA.FTZ R60, R0, R3, R60 ;  /* 0x00000003003c7223 */ /* 0x000fe2000001003c */
        /* <DEDUP_REMOVED lines=23> */
[----:B------:R-:W-:Y:S02]  /*23140*/  FMNMX.FTZ R139, R67, R134, !PT ;  /* 0x00000086438b7209 */ /* 0x000fe40007810000 */
[----:B------:R-:W-:Y:S03]  /*23150*/  FMNMX.FTZ R142, R65, R2, !PT ;  /* 0x00000002418e7209 */ /* 0x000fe60007810000 */
[----:B------:R-:W1:Y:S08]  /*23160*/  SHFL.BFLY PT, R2, R139, 0x2, 0x1f ;  /* 0x0c401f008b027f89 */ /* 0x000e7000000e0000 */
[----:B------:R-:W2:Y:S01]  /*23170*/  SHFL.BFLY PT, R3, R142, 0x2, 0x1f ;  /* 0x0c401f008e037f89 */ /* 0x000ea200000e0000 */
[----:B-1----:R-:W-:Y:S02]  /*23180*/  FMNMX.FTZ R137, R139, R2, !PT ;  /* 0x000000028b897209 */ /* 0x002fe40007810000 */
[----:B--2---:R-:W-:Y:S05]  /*23190*/  FMNMX.FTZ R140, R142, R3, !PT ;  /* 0x000000038e8c7209 */ /* 0x004fea0007810000 */
[----:B------:R-:W1:Y:S08]  /*231a0*/  SHFL.BFLY PT, R2, R137, 0x1, 0x1f ;  /* 0x0c201f0089027f89 */ /* 0x000e7000000e0000 */
[----:B------:R-:W2:Y:S01]  /*231b0*/  SHFL.BFLY PT, R3, R140, 0x1, 0x1f ;  /* 0x0c201f008c037f89 */ /* 0x000ea200000e0000 */
[----:B-1----:R-:W-:Y:S02]  /*231c0*/  FMNMX.FTZ R2, R137, R2, !PT ;  /* 0x0000000289027209 */ /* 0x002fe40007810000 */
[----:B--2---:R-:W-:Y:S03]  /*231d0*/  FMNMX.FTZ R3, R140, R3, !PT ;  /* 0x000000038c037209 */ /* 0x004fe60007810000 */
[----:B---3--:R-:W-:Y:S01]  /*231e0*/  FMUL.FTZ R159, R132, R2 ;  /* 0x00000002849f7220 */ /* 0x008fe20000410000 */
[C---:B------:R-:W-:Y:S01]  /*231f0*/  FADD.FTZ R135, -R2.reuse, R135 ;  /* 0x0000008702877221 */ /* 0x040fe20000010100 */
[----:B------:R-:W-:Y:S01]  /*23200*/  FSETP.NEU.FTZ.AND P0, PT, R2, -INF , PT ;  /* 0xff8000000200780b */ /* 0x000fe20003f1d000 */
[----:B------:R-:W1:Y:S01]  /*23210*/  LDSM.16.MT88.4 R140, [R223+0xc000] ;  /* 0x00c00000df8c783b */ /* 0x000e620000004200 */
[----:B------:R-:W-:Y:S01]  /*23220*/  FADD.FTZ R133, -R3, R133 ;  /* 0x0000008503857221 */ /* 0x000fe20000010100 */
[C---:B------:R-:W-:Y:S01]  /*23230*/  FMUL.FTZ R134, R132.reuse, R135 ;  /* 0x0000008784867220 */ /* 0x040fe20000410000 */
[----:B------:R-:W-:Y:S01]  /*23240*/  FSEL R159, R159, RZ, P0 ;  /* 0x000000ff9f9f7208 */ /* 0x000fe20000000000 */
[C---:B------:R-:W-:Y:S01]  /*23250*/  FMUL.FTZ R135, R132.reuse, R3 ;  /* 0x0000000384877220 */ /* 0x040fe20000410000 */
[----:B------:R-:W-:Y:S01]  /*23260*/  FSETP.NEU.FTZ.AND P0, PT, R3, -INF , PT ;  /* 0xff8000000300780b */ /* 0x000fe20003f1d000 */
[----:B------:R-:W-:Y:S02]  /*23270*/  FMUL.FTZ R136, R132, R133 ;  /* 0x0000008584887220 */ /* 0x000fe40000410000 */
[-CC-:B------:R-:W-:Y:S01]  /*23280*/  FFMA.FTZ R156, R10, R132.reuse, -R159.reuse ;  /* 0x000000840a9c7223 */ /* 0x180fe2000001089f */
[----:B------:R-:W-:Y:S01]  /*23290*/  FSEL R135, R135, RZ, P0 ;  /* 0x000000ff87877208 */ /* 0x000fe20000000000 */
        /* <DEDUP_REMOVED lines=9> */
[-C--:B------:R-:W-:Y:S01]  /*23330*/  FFMA.FTZ R170, R27, R132.reuse, -R159 ;  /* 0x000000841baa7223 */ /* 0x080fe2000001089f */
[-CC-:B------:R-:W-:Y:S03]  /*23340*/  FFMA.FTZ R174, R24, R132.reuse, -R135.reuse ;  /* 0x0000008418ae7223 */ /* 0x180fe60000010887 */
[----:B------:R-:W3:Y:S01]  /*23350*/  MUFU.EX2 R133, R136 ;  /* 0x0000008800857308 */ /* 0x000ee20000000800 */
        /* <DEDUP_REMOVED lines=37> */
[-CC-:B------:R-:W-:Y:S01]  /*235b0*/  FFMA.FTZ R183, R45, R132.reuse, -R135.reuse ;  /* 0x000000842db77223 */ /* 0x180fe20000010887 */
[-CC-:B------:R-:W-:Y:S03]  /*235c0*/  FFMA.FTZ R184, R48, R132.reuse, -R135.reuse ;  /* 0x0000008430b87223 */ /* 0x180fe60000010887 */
[----:B------:R-:W-:Y:S01]  /*235d0*/  MUFU.EX2 R160, R160 ;  /* 0x000000a000a07308 */ /* 0x000fe20000000800 */
[----:B------:R-:W-:Y:S01]  /*235e0*/  FFMA.FTZ R185, R49, R132, -R135 ;  /* 0x0000008431b97223 */ /* 0x000fe20000010887 */
[C---:B------:R-:W-:Y:S01]  /*235f0*/  FMUL.FTZ R86, R134.reuse, R86 ;  /* 0x0000005686567220 */ /* 0x040fe20000410000 */
[C---:B------:R-:W-:Y:S01]  /*23600*/  FMUL.FTZ R87, R134.reuse, R87 ;  /* 0x0000005786577220 */ /* 0x040fe20000410000 */
        /* <DEDUP_REMOVED lines=14> */
[----:B------:R-:W-:Y:S01]  /*236f0*/  FMUL.FTZ R99, R134, R99 ;  /* 0x0000006386637220 */ /* 0x000fe20000410000 */
[C---:B------:R-:W-:Y:S01]  /*23700*/  FMUL.FTZ R96, R133.reuse, R96 ;  /* 0x0000006085607220 */ /* 0x040fe20000410000 */
[----:B------:R-:W-:Y:S01]  /*23710*/  FMUL.FTZ R97, R133, R97 ;  /* 0x0000006185617220 */ /* 0x000fe20000410000 */
[--C-:B------:R-:W-:Y:S01]  /*23720*/  FFMA.FTZ R163, R14, R132, -R159.reuse ;  /* 0x000000840ea37223 */ /* 0x100fe2000001089f */
[C---:B------:R-:W-:Y:S01]  /*23730*/  FMUL.FTZ R14, R134.reuse, R122 ;  /* 0x0000007a860e7220 */ /* 0x040fe20000410000 */
[----:B------:R-:W-:Y:S03]  /*23740*/  FFMA.FTZ R162, R15, R132, -R159 ;  /* 0x000000840fa27223 */ /* 0x000fe6000001089f */
[----:B------:R-:W4:Y:S01]  /*23750*/  MUFU.EX2 R154, R154 ;  /* 0x0000009a009a7308 */ /* 0x000f220000000800 */
[----:B--2---:R-:W-:Y:S01]  /*23760*/  F2FP.BF16.F32.PACK_AB R128, R157, R160 ;  /* 0x000000a09d80723e */ /* 0x004fe200000010ff */
        /* <DEDUP_REMOVED lines=8> */
[C---:B------:R-:W-:Y:S01]  /*237f0*/  FMUL.FTZ R13, R133.reuse, R121 ;  /* 0x00000079850d7220 */ /* 0x040fe20000410000 */
[C---:B------:R-:W-:Y:S01]  /*23800*/  FMUL.FTZ R106, R134.reuse, R106 ;  /* 0x0000006a866a7220 */ /* 0x040fe20000410000 */
[----:B------:R-:W-:Y:S01]  /*23810*/  LDSM.16.MT88.4 R120, [R223+0xc800] ;  /* 0x00c80000df78783b */ /* 0x000fe20000004200 */
[----:B------:R-:W-:Y:S01]  /*23820*/  FMUL.FTZ R107, R134, R107 ;  /* 0x0000006b866b7220 */ /* 0x000fe20000410000 */
[C---:B------:R-:W-:Y:S01]  /*23830*/  FMUL.FTZ R104, R133.reuse, R104 ;  /* 0x0000006885687220 */ /* 0x040fe20000410000 */
[C---:B------:R-:W-:Y:S01]  /*23840*/  FMUL.FTZ R105, R133.reuse, R105 ;  /* 0x0000006985697220 */ /* 0x040fe20000410000 */
[----:B------:R-:W-:Y:S01]  /*23850*/  MUFU.EX2 R163, R163 ;  /* 0x000000a300a37308 */ /* 0x000fe20000000800 */
[----:B----4-:R-:W-:Y:S01]  /*23860*/  F2FP.BF16.F32.PACK_AB R130, R154, R155 ;  /* 0x0000009b9a82723e */ /* 0x010fe200000010ff */
[C---:B------:R-:W-:Y:S01]  /*23870*/  FMUL.FTZ R110, R134.reuse, R110 ;  /* 0x0000006e866e7220 */ /* 0x040fe20000410000 */
[C---:B------:R-:W-:Y:S01]  /*23880*/  FMUL.FTZ R111, R134.reuse, R111 ;  /* 0x0000006f866f7220 */ /* 0x040fe20000410000 */
[C---:B------:R-:W-:Y:S01]  /*23890*/  FMUL.FTZ R108, R133.reuse, R108 ;  /* 0x0000006c856c7220 */ /* 0x040fe20000410000 */
[C---:B------:R-:W-:Y:S01]  /*238a0*/  FMUL.FTZ R109, R133.reuse, R109 ;  /* 0x0000006d856d7220 */ /* 0x040fe20000410000 */
[C---:B------:R-:W-:Y:S01]  /*238b0*/  FMUL.FTZ R114, R134.reuse, R114 ;  /* 0x0000007286727220 */ /* 0x040fe20000410000 */
[----:B------:R-:W-:Y:S01]  /*238c0*/  FMUL.FTZ R115, R134, R115 ;  /* 0x0000007386737220 */ /* 0x000fe20000410000 */
[C---:B-1----:R-:W-:Y:S02]  /*238d0*/  HMMA.16816.F32.BF16 R4, R128.reuse, R140, R4 ;  /* 0x0000008c8004723c */ /* 0x042fe40000041804 */
[----:B------:R-:W-:Y:S03]  /*238e0*/  MUFU.EX2 R162, R162 ;  /* 0x000000a200a27308 */ /* 0x000fe60000000800 */
[----:B------:R-:W-:Y:S01]  /*238f0*/  FMUL.FTZ R112, R133, R112 ;  /* 0x0000007085707220 */ /* 0x000fe20000410000 */
[C---:B------:R-:W-:Y:S01]  /*23900*/  HMMA.16816.F32.BF16 R8, R128.reuse, R142, R8 ;  /* 0x0000008e8008723c */ /* 0x040fe20000041808 */
[----:B------:R-:W1:Y:S05]  /*23910*/  LDSM.16.MT88.4 R140, [R223+0x10000] ;  /* 0x01000000df8c783b */ /* 0x000e6a0000004200 */
[----:B------:R-:W-:Y:S01]  /*23920*/  MUFU.EX2 R166, R166 ;  /* 0x000000a600a67308 */ /* 0x000fe20000000800 */
[----:B------:R-:W-:Y:S01]  /*23930*/  ISETP.GT.AND P0, PT, R243, R234, PT ;  /* 0x000000eaf300720c */ /* 0x000fe20003f04270 */
[----:B------:R-:W-:Y:S01]  /*23940*/  FMUL.FTZ R113, R133, R113 ;  /* 0x0000007185717220 */ /* 0x000fe20000410000 */
[C---:B------:R-:W-:Y:S07]  /*23950*/  HMMA.16816.F32.BF16 R68, R128.reuse, R144, R68 ;  /* 0x000000908044723c */ /* 0x040fee0000041844 */
[----:B------:R-:W-:Y:S01]  /*23960*/  MUFU.EX2 R167, R167 ;  /* 0x000000a700a77308 */ /* 0x000fe20000000800 */
[C---:B------:R-:W-:Y:S01]  /*23970*/  HMMA.16816.F32.BF16 R72, R128.reuse, R146, R72 ;  /* 0x000000928048723c */ /* 0x040fe20000041848 */
[----:B------:R-:W2:Y:S02]  /*23980*/  LDSM.16.MT88.4 R144, [R221+0x10000] ;  /* 0x01000000dd90783b */ /* 0x000ea40000004200 */
[-CC-:B------:R-:W-:Y:S03]  /*23990*/  FFMA.FTZ R172, R22, R132.reuse, -R159.reuse ;  /* 0x0000008416ac7223 */ /* 0x180fe6000001089f */
[C---:B------:R-:W-:Y:S03]  /*239a0*/  HMMA.16816.F32.BF16 R76, R128.reuse, R148, R76 ;  /* 0x00000094804c723c */ /* 0x040fe6000004184c */
[----:B------:R-:W-:Y:S02]  /*239b0*/  MUFU.EX2 R173, R173 ;  /* 0x000000ad00ad7308 */ /* 0x000fe40000000800 */
[-C--:B------:R-:W-:Y:S01]  /*239c0*/  FFMA.FTZ R171, R23, R132.reuse, -R159 ;  /* 0x0000008417ab7223 */ /* 0x080fe2000001089f */
[C---:B------:R-:W-:Y:S01]  /*239d0*/  HMMA.16816.F32.BF16 R80, R128.reuse, R150, R80 ;  /* 0x000000968050723c */ /* 0x040fe20000041850 */
[----:B------:R-:W-:Y:S06]  /*239e0*/  LDSM.16.MT88.4 R148, [R220+0xc800] ;  /* 0x00c80000dc94783b */ /* 0x000fec0000004200 */
[----:B------:R-:W-:Y:S01]  /*239f0*/  MUFU.EX2 R172, R172 ;  /* 0x000000ac00ac7308 */ /* 0x000fe20000000800 */
[-CC-:B------:R-:W-:Y:S01]  /*23a00*/  FFMA.FTZ R177, R20, R132.reuse, -R135.reuse ;  /* 0x0000008414b17223 */ /* 0x180fe20000010887 */
[C---:B---3--:R-:W-:Y:S03]  /*23a10*/  HMMA.16816.F32.BF16 R84, R128.reuse, R124, R84 ;  /* 0x0000007c8054723c */ /* 0x048fe60000041854 */
[-C--:B------:R-:W-:Y:S03]  /*23a20*/  FFMA.FTZ R176, R21, R132.reuse, -R135 ;  /* 0x0000008415b07223 */ /* 0x080fe60000010887 */
[C---:B------:R-:W-:Y:S01]  /*23a30*/  HMMA.16816.F32.BF16 R88, R128.reuse, R126, R88 ;  /* 0x0000007e8058723c */ /* 0x040fe20000041858 */
[----:B------:R-:W3:Y:S01]  /*23a40*/  LDSM.16.MT88.4 R124, [R220+0x10000] ;  /* 0x01000000dc7c783b */ /* 0x000ee20000004200 */
[----:B------:R-:W4:Y:S03]  /*23a50*/  MUFU.EX2 R171, R171 ;  /* 0x000000ab00ab7308 */ /* 0x000f260000000800 */
[--C-:B------:R-:W-:Y:S01]  /*23a60*/  FFMA.FTZ R165, R18, R132, -R159.reuse ;  /* 0x0000008412a57223 */ /* 0x100fe2000001089f */
[C---:B-1----:R-:W-:Y:S06]  /*23a70*/  HMMA.16816.F32.BF16 R92, R128.reuse, R140, R92 ;  /* 0x0000008c805c723c */ /* 0x042fec000004185c */
[----:B------:R-:W1:Y:S01]  /*23a80*/  MUFU.EX2 R170, R170 ;  /* 0x000000aa00aa7308 */ /* 0x000e620000000800 */
[----:B------:R-:W-:Y:S01]  /*23a90*/  FMUL.FTZ R18, R134, R118 ;  /* 0x0000007686127220 */ /* 0x000fe20000410000 */
[C---:B------:R-:W-:Y:S01]  /*23aa0*/  HMMA.16816.F32.BF16 R96, R128.reuse, R142, R96 ;  /* 0x0000008e8060723c */ /* 0x040fe20000041860 */
[----:B------:R-:W5:Y:S02]  /*23ab0*/  LDSM.16.MT88.4 R140, [R219+0x10000] ;  /* 0x01000000db8c783b */ /* 0x000f640000004200 */
[----:B------:R-:W-:Y:S03]  /*23ac0*/  FFMA.FTZ R164, R19, R132, -R159 ;  /* 0x0000008413a47223 */ /* 0x000fe6000001089f */
[C---:B--2---:R-:W-:Y:S02]  /*23ad0*/  HMMA.16816.F32.BF16 R100, R128.reuse, R144, R100 ;  /* 0x000000908064723c */ /* 0x044fe40000041864 */
[----:B------:R-:W-:Y:S03]  /*23ae0*/  MUFU.EX2 R165, R165 ;  /* 0x000000a500a57308 */ /* 0x000fe60000000800 */
[----:B----4-:R-:W-:Y:S01]  /*23af0*/  F2FP.BF16.F32.PACK_AB R21, R171, R172 ;  /* 0x000000acab15723e */ /* 0x010fe200000010ff */
[C---:B------:R-:W-:Y:S01]  /*23b00*/  HMMA.16816.F32.BF16 R104, R128.reuse, R146, R104 ;  /* 0x000000928068723c */ /* 0x040fe20000041868 */
[----:B------:R-:W2:Y:S05]  /*23b10*/  LDSM.16.MT88.4 R144, [R221+0xc800] ;  /* 0x00c80000dd90783b */ /* 0x000eaa0000004200 */
[----:B------:R-:W4:Y:S01]  /*23b20*/  MUFU.EX2 R164, R164 ;  /* 0x000000a400a47308 */ /* 0x000f220000000800 */
[-CC-:B------:R-:W-:Y:S01]  /*23b30*/  FFMA.FTZ R168, R16, R132.reuse, -R135.reuse ;  /* 0x0000008410a87223 */ /* 0x180fe20000010887 */
[----:B------:R-:W-:Y:S03]  /*23b40*/  FFMA.FTZ R169, R17, R132, -R135 ;  /* 0x0000008411a97223 */ /* 0x000fe60000010887 */
[----:B------:R-:W-:Y:S01]  /*23b50*/  FMUL.FTZ R19, R134, R119 ;  /* 0x0000007786137220 */ /* 0x000fe20000410000 */
[C---:B------:R-:W-:Y:S01]  /*23b60*/  FMUL.FTZ R16, R133.reuse, R116 ;  /* 0x0000007485107220 */ /* 0x040fe20000410000 */
[----:B------:R-:W-:Y:S01]  /*23b70*/  FMUL.FTZ R17, R133, R117 ;  /* 0x0000007585117220 */ /* 0x000fe20000410000 */
[----:B------:R-:W-:Y:S02]  /*23b80*/  F2FP.BF16.F32.PACK_AB R117, R162, R163 ;  /* 0x000000a3a275723e */ /* 0x000fe400000010ff */
[----:B------:R-:W-:Y:S01]  /*23b90*/  MUFU.EX2 R168, R168 ;  /* 0x000000a800a87308 */ /* 0x000fe20000000800 */
[----:B------:R-:W-:Y:S01]  /*23ba0*/  F2FP.BF16.F32.PACK_AB R116, R167, R166 ;  /* 0x000000a6a774723e */ /* 0x000fe200000010ff */
[-CC-:B------:R-:W-:Y:S01]  /*23bb0*/  FFMA.FTZ R54, R54, R132.reuse, -R159.reuse ;  /* 0x0000008436367223 */ /* 0x180fe2000001089f */
[----:B-1----:R-:W-:Y:S01]  /*23bc0*/  F2FP.BF16.F32.PACK_AB R23, R170, R173 ;  /* 0x000000adaa17723e */ /* 0x002fe200000010ff */
[C---:B---3--:R-:W-:Y:S03]  /*23bd0*/  HMMA.16816.F32.BF16 R12, R128.reuse, R124, R12 ;  /* 0x0000007c800c723c */ /* 0x048fe6000004180c */
[----:B----4-:R-:W-:Y:S03]  /*23be0*/  F2FP.BF16.F32.PACK_AB R119, R164, R165 ;  /* 0x000000a5a477723e */ /* 0x010fe600000010ff */
[----:B------:R-:W1:Y:S01]  /*23bf0*/  MUFU.EX2 R169, R169 ;  /* 0x000000a900a97308 */ /* 0x000e620000000800 */
[----:B------:R-:W-:Y:S01]  /*23c00*/  FFMA.FTZ R55, R55, R132, -R159 ;  /* 0x0000008437377223 */ /* 0x000fe2000001089f */
[C---:B------:R-:W-:Y:S01]  /*23c10*/  HMMA.16816.F32.BF16 R16, R128.reuse, R126, R16 ;  /* 0x0000007e8010723c */ /* 0x040fe20000041810 */
[----:B------:R-:W3:Y:S02]  /*23c20*/  LDSM.16.MT88.4 R124, [R219+0xc800] ;  /* 0x00c80000db7c783b */ /* 0x000ee40000004200 */
[----:B------:R-:W-:Y:S03]  /*23c30*/  FFMA.FTZ R160, R133, R248, R160 ;  /* 0x000000f885a07223 */ /* 0x000fe600000100a0 */
[C---:B-----5:R-:W-:Y:S02]  /*23c40*/  HMMA.16816.F32.BF16 R108, R128.reuse, R140, R108 ;  /* 0x0000008c806c723c */ /* 0x060fe4000004186c */
[----:B------:R-:W-:Y:S03]  /*23c50*/  MUFU.EX2 R177, R177 ;  /* 0x000000b100b17308 */ /* 0x000fe60000000800 */
[----:B------:R-:W-:Y:S01]  /*23c60*/  FFMA.FTZ R161, R134, R247, R161 ;  /* 0x000000f786a17223 */ /* 0x000fe200000100a1 */
[----:B------:R-:W-:Y:S01]  /*23c70*/  HMMA.16816.F32.BF16 R112, R128, R142, R112 ;  /* 0x0000008e8070723c */ /* 0x000fe20000041870 */
[----:B------:R-:W-:Y:S05]  /*23c80*/  LDSM.16.MT88.4 R128, [R221+0x10800] ;  /* 0x01080000dd80783b */ /* 0x000fea0000004200 */
[----:B------:R-:W4:Y:S01]  /*23c90*/  MUFU.EX2 R176, R176 ;  /* 0x000000b000b07308 */ /* 0x000f220000000800 */
[----:B-1----:R-:W-:Y:S01]  /*23ca0*/  F2FP.BF16.F32.PACK_AB R118, R169, R168 ;  /* 0x000000a8a976723e */ /* 0x002fe200000010ff */
[----:B------:R-:W-:Y:S03]  /*23cb0*/  FADD.FTZ R161, R158, R161 ;  /* 0x000000a19ea17221 */ /* 0x000fe60000010000 */
[----:B------:R-:W-:Y:S01]  /*23cc0*/  MOV R133, R3 ;  /* 0x0000000300857202 */ /* 0x000fe20000000f00 */
[----:B------:R-:W-:Y:S01]  /*23cd0*/  FADD.FTZ R160, R157, R160 ;  /* 0x000000a09da07221 */ /* 0x000fe20000010000 */
[----:B------:R-:W-:Y:S03]  /*23ce0*/  LDSM.16.MT88.4 R140, [R220+0x10800] ;  /* 0x01080000dc8c783b */ /* 0x000fe60000004200 */
[----:B------:R-:W-:Y:S01]  /*23cf0*/  MUFU.EX2 R174, R174 ;  /* 0x000000ae00ae7308 */ /* 0x000fe20000000800 */
[C---:B------:R-:W-:Y:S05]  /*23d00*/  HMMA.16816.F32.BF16 R4, R116.reuse, R120, R4 ;  /* 0x000000787404723c */ /* 0x040fea0000041804 */
[----:B------:R-:W-:Y:S01]  /*23d10*/  FADD.FTZ R156, R156, R161 ;  /* 0x000000a19c9c7221 */ /* 0x000fe20000010000 */
[C---:B------:R-:W-:Y:S01]  /*23d20*/  HMMA.16816.F32.BF16 R8, R116.reuse, R122, R8 ;  /* 0x0000007a7408723c */ /* 0x040fe20000041808 */
[----:B------:R-:W1:Y:S02]  /*23d30*/  LDSM.16.MT88.4 R120, [R223+0x10800] ;  /* 0x01080000df78783b */ /* 0x000e640000004200 */
[----:B------:R-:W5:Y:S02]  /*23d40*/  MUFU.EX2 R175, R175 ;  /* 0x000000af00af7308 */ /* 0x000f640000000800 */
[----:B----4-:R-:W-:Y:S01]  /*23d50*/  F2FP.BF16.F32.PACK_AB R20, R176, R177 ;  /* 0x000000b1b014723e */ /* 0x010fe200000010ff */
[C---:B--2---:R-:W-:Y:S07]  /*23d60*/  HMMA.16816.F32.BF16 R68, R116.reuse, R144, R68 ;  /* 0x000000907444723c */ /* 0x044fee0000041844 */
[----:B------:R-:W-:Y:S01]  /*23d70*/  MUFU.EX2 R179, R179 ;  /* 0x000000b300b37308 */ /* 0x000fe20000000800 */
[----:B------:R-:W-:Y:S01]  /*23d80*/  FADD.FTZ R156, R139, R156 ;  /* 0x0000009c8b9c7221 */ /* 0x000fe20000010000 */
[C---:B------:R-:W-:Y:S01]  /*23d90*/  HMMA.16816.F32.BF16 R72, R116.reuse, R146, R72 ;  /* 0x000000927448723c */ /* 0x040fe20000041848 */
[----:B------:R-:W2:Y:S02]  /*23da0*/  LDSM.16.MT88.4 R144, [R219+0x10800] ;  /* 0x01080000db90783b */ /* 0x000ea40000004200 */
[----:B------:R-:W-:Y:S03]  /*23db0*/  FADD.FTZ R163, R163, R156 ;  /* 0x0000009ca3a37221 */ /* 0x000fe60000010000 */
[C---:B------:R-:W-:Y:S02]  /*23dc0*/  HMMA.16816.F32.BF16 R76, R116.reuse, R148, R76 ;  /* 0x00000094744c723c */ /* 0x040fe4000004184c */
[----:B------:R-:W-:Y:S03]  /*23dd0*/  MUFU.EX2 R178, R178 ;  /* 0x000000b200b27308 */ /* 0x000fe60000000800 */
[----:B-----5:R-:W-:Y:S01]  /*23de0*/  F2FP.BF16.F32.PACK_AB R22, R175, R174 ;  /* 0x000000aeaf16723e */ /* 0x020fe200000010ff */
[C---:B------:R-:W-:Y:S01]  /*23df0*/  HMMA.16816.F32.BF16 R80, R116.reuse, R150, R80 ;  /* 0x000000967450723c */ /* 0x040fe20000041850 */
[----:B------:R-:W-:Y:S05]  /*23e00*/  LDSM.16.MT88.4 R148, [R221+0xd000] ;  /* 0x00d00000dd94783b */ /* 0x000fea0000004200 */
[----:B------:R-:W-:Y:S01]  /*23e10*/  MUFU.EX2 R180, R180 ;  /* 0x000000b400b47308 */ /* 0x000fe20000000800 */
[----:B------:R-:W-:Y:S01]  /*23e20*/  FADD.FTZ R155, R155, R160 ;  /* 0x000000a09b9b7221 */ /* 0x000fe20000010000 */
[C---:B---3--:R-:W-:Y:S08]  /*23e30*/  HMMA.16816.F32.BF16 R84, R116.reuse, R124, R84 ;  /* 0x0000007c7454723c */ /* 0x048ff00000041854 */
        /* <DEDUP_REMOVED lines=11> */
[C---:B------:R-:W-:Y:S08]  /*23ef0*/  HMMA.16816.F32.BF16 R100, R116.reuse, R128, R100 ;  /* 0x000000807464723c */ /* 0x040ff00000041864 */
[----:B------:R-:W-:Y:S01]  /*23f00*/  MUFU.EX2 R184, R184 ;  /* 0x000000b800b87308 */ /* 0x000fe20000000800 */
[C---:B------:R-:W-:Y:S01]  /*23f10*/  HMMA.16816.F32.BF16 R104, R116.reuse, R130, R104 ;  /* 0x000000827468723c */ /* 0x040fe20000041868 */
[----:B------:R-:W-:Y:S02]  /*23f20*/  LDSM.16.MT88.4 R128, [R220+0x11000] ;  /* 0x01100000dc80783b */ /* 0x000fe40000004200 */
        /* <DEDUP_REMOVED lines=10> */
[----:B------:R-:W-:Y:S01]  /*23fd0*/  HMMA.16816.F32.BF16 R112, R116, R146, R112 ;  /* 0x000000927470723c */ /* 0x000fe20000041870 */
[----:B------:R-:W2:Y:S02]  /*23fe0*/  LDSM.16.MT88.4 R116, [R223+0x11000] ;  /* 0x01100000df74783b */ /* 0x000ea40000004200 */
[-CC-:B------:R-:W-:Y:S03]  /*23ff0*/  FFMA.FTZ R144, R30, R132.reuse, -R159.reuse ;  /* 0x000000841e907223 */ /* 0x180fe6000001089f */
[C---:B---3--:R-:W-:Y:S05]  /*24000*/  HMMA.16816.F32.BF16 R4, R20.reuse, R124, R4 ;  /* 0x0000007c1404723c */ /* 0x048fea0000041804 */
[-CC-:B------:R-:W-:Y:S01]  /*24010*/  FFMA.FTZ R147, R31, R132.reuse, -R159.reuse ;  /* 0x000000841f937223 */ /* 0x180fe2000001089f */
[C---:B------:R-:W-:Y:S01]  /*24020*/  HMMA.16816.F32.BF16 R8, R20.reuse, R126, R8 ;  /* 0x0000007e1408723c */ /* 0x040fe20000041808 */
[----:B------:R-:W3:Y:S01]  /*24030*/  LDSM.16.MT88.4 R124, [R221+0x11000] ;  /* 0x01100000dd7c783b */ /* 0x000ee20000004200 */
[----:B------:R-:W-:Y:S03]  /*24040*/  MUFU.EX2 R144, R144 ;  /* 0x0000009000907308 */ /* 0x000fe60000000800 */
[-CC-:B------:R-:W-:Y:S01]  /*24050*/  FFMA.FTZ R145, R34, R132.reuse, -R159.reuse ;  /* 0x0000008422917223 */ /* 0x180fe2000001089f */
[C---:B------:R-:W-:Y:S06]  /*24060*/  HMMA.16816.F32.BF16 R68, R20.reuse, R148, R68 ;  /* 0x000000941444723c */ /* 0x040fec0000041844 */
[----:B------:R-:W4:Y:S01]  /*24070*/  MUFU.EX2 R147, R147 ;  /* 0x0000009300937308 */ /* 0x000f220000000800 */
[-C--:B------:R-:W-:Y:S01]  /*24080*/  FFMA.FTZ R146, R35, R132.reuse, -R159 ;  /* 0x0000008423927223 */ /* 0x080fe2000001089f */
[C---:B------:R-:W-:Y:S03]  /*24090*/  HMMA.16816.F32.BF16 R72, R20.reuse, R150, R72 ;  /* 0x000000961448723c */ /* 0x040fe60000041848 */
[-CC-:B------:R-:W-:Y:S03]  /*240a0*/  FFMA.FTZ R148, R29, R132.reuse, -R135.reuse ;  /* 0x000000841d947223 */ /* 0x180fe60000010887 */
[C---:B------:R-:W-:Y:S02]  /*240b0*/  HMMA.16816.F32.BF16 R76, R20.reuse, R24, R76 ;  /* 0x00000018144c723c */ /* 0x040fe4000004184c */
[----:B------:R-:W-:Y:S03]  /*240c0*/  MUFU.EX2 R145, R145 ;  /* 0x0000009100917308 */ /* 0x000fe60000000800 */
[-CC-:B------:R-:W-:Y:S01]  /*240d0*/  FFMA.FTZ R151, R28, R132.reuse, -R135.reuse ;  /* 0x000000841c977223 */ /* 0x180fe20000010887 */
[C---:B------:R-:W-:Y:S01]  /*240e0*/  HMMA.16816.F32.BF16 R80, R20.reuse, R26, R80 ;  /* 0x0000001a1450723c */ /* 0x040fe20000041850 */
[----:B------:R-:W5:Y:S05]  /*240f0*/  LDSM.16.MT88.4 R28, [R223+0xd800] ;  /* 0x00d80000df1c783b */ /* 0x000f6a0000004200 */
[----:B------:R-:W3:Y:S01]  /*24100*/  MUFU.EX2 R146, R146 ;  /* 0x0000009200927308 */ /* 0x000ee20000000800 */
[-CC-:B------:R-:W-:Y:S01]  /*24110*/  FFMA.FTZ R149, R32, R132.reuse, -R135.reuse ;  /* 0x0000008420957223 */ /* 0x180fe20000010887 */
[C---:B-1----:R-:W-:Y:S03]  /*24120*/  HMMA.16816.F32.BF16 R84, R20.reuse, R120, R84 ;  /* 0x000000781454723c */ /* 0x042fe60000041854 */
[----:B------:R-:W-:Y:S03]  /*24130*/  FFMA.FTZ R150, R33, R132, -R135 ;  /* 0x0000008421967223 */ /* 0x000fe60000010887 */
        /* <DEDUP_REMOVED lines=11> */
[----:B------:R-:W-:Y:S03]  /*241f0*/  MUFU.EX2 R149, R149 ;  /* 0x0000009500957308 */ /* 0x000fe60000000800 */
[----:B------:R-:W-:Y:S01]  /*24200*/  FADD.FTZ R172, R172, R165 ;  /* 0x000000a5acac7221 */ /* 0x000fe20000010000 */
[C---:B------:R-:W-:Y:S01]  /*24210*/  HMMA.16816.F32.BF16 R104, R20.reuse, R126, R104 ;  /* 0x0000007e1468723c */ /* 0x040fe20000041868 */
[----:B------:R-:W-:Y:S05]  /*24220*/  LDSM.16.MT88.4 R124, [R219+0x11800] ;  /* 0x01180000db7c783b */ /* 0x000fea0000004200 */
[----:B------:R-:W3:Y:S01]  /*24230*/  MUFU.EX2 R150, R150 ;  /* 0x0000009600967308 */ /* 0x000ee20000000800 */
[----:B----4-:R-:W-:Y:S01]  /*24240*/  F2FP.BF16.F32.PACK_AB R24, R148, R151 ;  /* 0x000000979418723e */ /* 0x010fe200000010ff */
[C---:B------:R-:W-:Y:S03]  /*24250*/  HMMA.16816.F32.BF16 R12, R20.reuse, R128, R12 ;  /* 0x00000080140c723c */ /* 0x040fe6000004180c */
[----:B------:R-:W-:Y:S03]  /*24260*/  FADD.FTZ R168, R168, R167 ;  /* 0x000000a7a8a87221 */ /* 0x000fe60000010000 */
[C---:B------:R-:W-:Y:S05]  /*24270*/  HMMA.16816.F32.BF16 R16, R20.reuse, R130, R16 ;  /* 0x000000821410723c */ /* 0x040fea0000041810 */
[----:B------:R-:W-:Y:S01]  /*24280*/  FADD.FTZ R172, R171, R172 ;  /* 0x000000acabac7221 */ /* 0x000fe20000010000 */
[C---:B------:R-:W-:Y:S05]  /*24290*/  HMMA.16816.F32.BF16 R108, R20.reuse, R140, R108 ;  /* 0x0000008c146c723c */ /* 0x040fea000004186c */
[----:B---3--:R-:W-:Y:S01]  /*242a0*/  F2FP.BF16.F32.PACK_AB R26, R150, R149 ;  /* 0x00000095961a723e */ /* 0x008fe200000010ff */
[----:B------:R-:W-:Y:S01]  /*242b0*/  HMMA.16816.F32.BF16 R112, R20, R142, R112 ;  /* 0x0000008e1470723c */ /* 0x000fe20000041870 */
[----:B------:R-:W3:Y:S04]  /*242c0*/  LDSM.16.MT88.4 R20, [R219+0xd800] ;  /* 0x00d80000db14783b */ /* 0x000ee80000004200 */
[-CC-:B------:R-:W-:Y:S01]  /*242d0*/  FFMA.FTZ R140, R39, R132.reuse, -R159.reuse ;  /* 0x00000084278c7223 */ /* 0x180fe2000001089f */
[C---:B-----5:R-:W-:Y:S05]  /*242e0*/  HMMA.16816.F32.BF16 R4, R24.reuse, R28, R4 ;  /* 0x0000001c1804723c */ /* 0x060fea0000041804 */
[-CC-:B------:R-:W-:Y:S01]  /*242f0*/  FFMA.FTZ R143, R38, R132.reuse, -R159.reuse ;  /* 0x00000084268f7223 */ /* 0x180fe2000001089f */
[C---:B------:R-:W-:Y:S01]  /*24300*/  HMMA.16816.F32.BF16 R8, R24.reuse, R30, R8 ;  /* 0x0000001e1808723c */ /* 0x040fe20000041808 */
[----:B------:R-:W4:Y:S01]  /*24310*/  LDSM.16.MT88.4 R28, [R223+0x11800] ;  /* 0x01180000df1c783b */ /* 0x000f220000004200 */
[----:B------:R-:W-:Y:S03]  /*24320*/  MUFU.EX2 R140, R140 ;  /* 0x0000008c008c7308 */ /* 0x000fe60000000800 */
[-CC-:B------:R-:W-:Y:S01]  /*24330*/  FFMA.FTZ R141, R42, R132.reuse, -R159.reuse ;  /* 0x000000842a8d7223 */ /* 0x180fe2000001089f */
[C---:B-1----:R-:W-:Y:S03]  /*24340*/  HMMA.16816.F32.BF16 R68, R24.reuse, R120, R68 ;  /* 0x000000781844723c */ /* 0x042fe60000041844 */
[----:B------:R-:W-:Y:S03]  /*24350*/  LDSM.16.MT88.4 R36, [R221+0xe000] ;  /* 0x00e00000dd24783b */ /* 0x000fe60000004200 */
[----:B------:R-:W1:Y:S01]  /*24360*/  MUFU.EX2 R143, R143 ;  /* 0x0000008f008f7308 */ /* 0x000e620000000800 */
[----:B------:R-:W-:Y:S01]  /*24370*/  FFMA.FTZ R142, R43, R132, -R159 ;  /* 0x000000842b8e7223 */ /* 0x000fe2000001089f */
[C---:B------:R-:W-:Y:S03]  /*24380*/  HMMA.16816.F32.BF16 R72, R24.reuse, R122, R72 ;  /* 0x0000007a1848723c */ /* 0x040fe60000041848 */
[----:B------:R-:W5:Y:S03]  /*24390*/  LDSM.16.MT88.4 R120, [R220+0x11800] ;  /* 0x01180000dc78783b */ /* 0x000f660000004200 */
[C---:B--2---:R-:W-:Y:S02]  /*243a0*/  HMMA.16816.F32.BF16 R76, R24.reuse, R32, R76 ;  /* 0x00000020184c723c */ /* 0x044fe4000004184c */
[----:B------:R-:W-:Y:S03]  /*243b0*/  MUFU.EX2 R141, R141 ;  /* 0x0000008d008d7308 */ /* 0x000fe60000000800 */
[----:B------:R-:W-:Y:S01]  /*243c0*/  FADD.FTZ R168, R169, R168 ;  /* 0x000000a8a9a87221 */ /* 0x000fe20000010000 */
[C---:B------:R-:W-:Y:S01]  /*243d0*/  HMMA.16816.F32.BF16 R80, R24.reuse, R34, R80 ;  /* 0x000000221850723c */ /* 0x040fe20000041850 */
[----:B------:R-:W2:Y:S05]  /*243e0*/  LDSM.16.MT88.4 R32, [R223+0xe000] ;  /* 0x00e00000df20783b */ /* 0x000eaa0000004200 */
[----:B------:R-:W4:Y:S01]  /*243f0*/  MUFU.EX2 R142, R142 ;  /* 0x0000008e008e7308 */ /* 0x000f220000000800 */
[----:B------:R-:W-:Y:S01]  /*24400*/  FADD.FTZ R173, R173, R172 ;  /* 0x000000acadad7221 */ /* 0x000fe20000010000 */
[C---:B---3--:R-:W-:Y:S01]  /*24410*/  HMMA.16816.F32.BF16 R84, R24.reuse, R20, R84 ;  /* 0x000000141854723c */ /* 0x048fe20000041854 */
[----:B------:R-:W3:Y:S02]  /*24420*/  LDSM.16.MT88.4 R40, [R220+0xe000] ;  /* 0x00e00000dc28783b */ /* 0x000ee40000004200 */
[----:B------:R-:W-:Y:S03]  /*24430*/  FADD.FTZ R173, R170, R173 ;  /* 0x000000adaaad7221 */ /* 0x000fe60000010000 */
        /* <DEDUP_REMOVED lines=13> */
[-CC-:B------:R-:W-:Y:S01]  /*24510*/  FFMA.FTZ R120, R46, R132.reuse, -R159.reuse ;  /* 0x000000842e787223 */ /* 0x180fe2000001089f */
[C---:B------:R-:W-:Y:S05]  /*24520*/  HMMA.16816.F32.BF16 R108, R24.reuse, R124, R108 ;  /* 0x0000007c186c723c */ /* 0x040fea000004186c */
[-CC-:B------:R-:W-:Y:S01]  /*24530*/  FFMA.FTZ R121, R47, R132.reuse, -R159.reuse ;  /* 0x000000842f797223 */ /* 0x180fe2000001089f */
[----:B------:R-:W-:Y:S01]  /*24540*/  HMMA.16816.F32.BF16 R112, R24, R126, R112 ;  /* 0x0000007e1870723c */ /* 0x000fe20000041870 */
[----:B------:R-:W4:Y:S01]  /*24550*/  LDSM.16.MT88.4 R24, [R223+0x12000] ;  /* 0x01200000df18783b */ /* 0x000f220000004200 */
[----:B------:R-:W-:Y:S03]  /*24560*/  MUFU.EX2 R120, R120 ;  /* 0x0000007800787308 */ /* 0x000fe60000000800 */
[-CC-:B------:R-:W-:Y:S01]  /*24570*/  FFMA.FTZ R122, R50, R132.reuse, -R159.reuse ;  /* 0x00000084327a7223 */ /* 0x180fe2000001089f */
[C---:B--2---:R-:W-:Y:S03]  /*24580*/  HMMA.16816.F32.BF16 R4, R20.reuse, R32, R4 ;  /* 0x000000201404723c */ /* 0x044fe60000041804 */
[----:B------:R-:W-:Y:S03]  /*24590*/  LDSM.16.MT88.4 R44, [R221+0xe800] ;  /* 0x00e80000dd2c783b */ /* 0x000fe60000004200 */
[----:B------:R-:W2:Y:S01]  /*245a0*/  MUFU.EX2 R121, R121 ;  /* 0x0000007900797308 */ /* 0x000ea20000000800 */
[--C-:B------:R-:W-:Y:S01]  /*245b0*/  FFMA.FTZ R123, R51, R132, -R159.reuse ;  /* 0x00000084337b7223 */ /* 0x100fe2000001089f */
        /* <DEDUP_REMOVED lines=42> */
[-C--:B------:R-:W-:Y:S01]  /*24860*/  FFMA.FTZ R48, R58, R132.reuse, -R159 ;  /* 0x000000843a307223 */ /* 0x080fe2000001089f */
[C---:B--2---:R-:W-:Y:S05]  /*24870*/  HMMA.16816.F32.BF16 R92, R24.reuse, R32, R92 ;  /* 0x00000020185c723c */ /* 0x044fea000004185c */
[----:B------:R-:W-:Y:S01]  /*24880*/  MUFU.EX2 R48, R48 ;  /* 0x0000003000307308 */ /* 0x000fe20000000800 */
[C---:B------:R-:W-:Y:S01]  /*24890*/  HMMA.16816.F32.BF16 R96, R24.reuse, R34, R96 ;  /* 0x000000221860723c */ /* 0x040fe20000041860 */
[----:B------:R-:W2:Y:S04]  /*248a0*/  LDSM.16.MT88.4 R32, [R223+0xf000] ;  /* 0x00f00000df20783b */ /* 0x000ea80000004200 */
[-CC-:B------:R-:W-:Y:S01]  /*248b0*/  FFMA.FTZ R50, R52, R132.reuse, -R135.reuse ;  /* 0x0000008434327223 */ /* 0x180fe20000010887 */
[C---:B---3--:R-:W-:Y:S05]  /*248c0*/  HMMA.16816.F32.BF16 R100, R24.reuse, R20, R100 ;  /* 0x000000141864723c */ /* 0x048fea0000041864 */
[-C--:B------:R-:W-:Y:S01]  /*248d0*/  FFMA.FTZ R51, R53, R132.reuse, -R135 ;  /* 0x0000008435337223 */ /* 0x080fe20000010887 */
[C---:B------:R-:W-:Y:S01]  /*248e0*/  HMMA.16816.F32.BF16 R104, R24.reuse, R22, R104 ;  /* 0x000000161868723c */ /* 0x040fe20000041868 */
[----:B------:R-:W-:Y:S04]  /*248f0*/  MUFU.EX2 R50, R50 ;  /* 0x0000003200327308 */ /* 0x000fe80000000800 */
[-C--:B------:R-:W-:Y:S01]  /*24900*/  FFMA.FTZ R49, R59, R132.reuse, -R159 ;  /* 0x000000843b317223 */ /* 0x080fe2000001089f */
[C---:B-1----:R-:W-:Y:S05]  /*24910*/  HMMA.16816.F32.BF16 R12, R24.reuse, R28, R12 ;  /* 0x0000001c180c723c */ /* 0x042fea000004180c */
[----:B------:R-:W1:Y:S01]  /*24920*/  MUFU.EX2 R51, R51 ;  /* 0x0000003300337308 */ /* 0x000e620000000800 */
[-CC-:B------:R-:W-:Y:S01]  /*24930*/  FFMA.FTZ R52, R56, R132.reuse, -R135.reuse ;  /* 0x0000008438347223 */ /* 0x180fe20000010887 */
[C---:B------:R-:W-:Y:S01]  /*24940*/  HMMA.16816.F32.BF16 R16, R24.reuse, R30, R16 ;  /* 0x0000001e1810723c */ /* 0x040fe20000041810 */
[----:B------:R-:W3:Y:S03]  /*24950*/  LDSM.16.MT88.4 R28, [R219+0xf000] ;  /* 0x00f00000db1c783b */ /* 0x000ee60000004200 */
[----:B------:R-:W-:Y:S02]  /*24960*/  FFMA.FTZ R53, R57, R132, -R135 ;  /* 0x0000008439357223 */ /* 0x000fe40000010887 */
[C---:B------:R-:W-:Y:S02]  /*24970*/  HMMA.16816.F32.BF16 R108, R24.reuse, R36, R108 ;  /* 0x00000024186c723c */ /* 0x040fe4000004186c */
[----:B------:R-:W4:Y:S03]  /*24980*/  MUFU.EX2 R49, R49 ;  /* 0x0000003100317308 */ /* 0x000f260000000800 */
[----:B------:R-:W-:Y:S01]  /*24990*/  F2FP.BF16.F32.PACK_AB R21, R55, R54 ;  /* 0x000000363715723e */ /* 0x000fe200000010ff */
[----:B------:R-:W-:Y:S01]  /*249a0*/  HMMA.16816.F32.BF16 R112, R24, R38, R112 ;  /* 0x000000261870723c */ /* 0x000fe20000041870 */
[----:B------:R-:W5:Y:S05]  /*249b0*/  LDSM.16.MT88.4 R24, [R223+0x13000] ;  /* 0x01300000df18783b */ /* 0x000f6a0000004200 */
[----:B------:R-:W-:Y:S01]  /*249c0*/  MUFU.EX2 R52, R52 ;  /* 0x0000003400347308 */ /* 0x000fe20000000800 */
[----:B-1----:R-:W-:Y:S01]  /*249d0*/  F2FP.BF16.F32.PACK_AB R20, R51, R50 ;  /* 0x000000323314723e */ /* 0x002fe200000010ff */
[-C--:B------:R-:W-:Y:S03]  /*249e0*/  FFMA.FTZ R56, R62, R132.reuse, -R159 ;  /* 0x000000843e387223 */ /* 0x080fe6000001089f */
[----:B------:R-:W-:Y:S01]  /*249f0*/  FFMA.FTZ R57, R64, R132, -R135 ;  /* 0x0000008440397223 */ /* 0x000fe20000010887 */
[----:B------:R-:W-:Y:S01]  /*24a00*/  FADD.FTZ R59, R177, R168 ;  /* 0x000000a8b13b7221 */ /* 0x000fe20000010000 */
[----:B------:R-:W-:Y:S03]  /*24a10*/  LDSM.16.MT88.4 R36, [R220+0x13000] ;  /* 0x01300000dc24783b */ /* 0x000fe60000004200 */
[----:B------:R-:W1:Y:S01]  /*24a20*/  MUFU.EX2 R53, R53 ;  /* 0x0000003500357308 */ /* 0x000e620000000800 */
[----:B----4-:R-:W-:Y:S01]  /*24a30*/  F2FP.BF16.F32.PACK_AB R23, R49, R48 ;  /* 0x000000303117723e */ /* 0x010fe200000010ff */
[----:B------:R-:W-:Y:S04]  /*24a40*/  FADD.FTZ R59, R176, R59 ;  /* 0x0000003bb03b7221 */ /* 0x000fe80000010000 */
[----:B------:R-:W-:Y:S04]  /*24a50*/  FADD.FTZ R174, R174, R59 ;  /* 0x0000003baeae7221 */ /* 0x000fe80000010000 */
[----:B------:R-:W-:Y:S01]  /*24a60*/  MUFU.EX2 R56, R56 ;  /* 0x0000003800387308 */ /* 0x000fe20000000800 */
[----:B------:R-:W-:Y:S04]  /*24a70*/  FADD.FTZ R174, R175, R174 ;  /* 0x000000aeafae7221 */ /* 0x000fe80000010000 */
[----:B------:R-:W-:Y:S05]  /*24a80*/  FADD.FTZ R151, R151, R174 ;  /* 0x000000ae97977221 */ /* 0x000fea0000010000 */
[----:B------:R-:W-:Y:S01]  /*24a90*/  MUFU.EX2 R57, R57 ;  /* 0x0000003900397308 */ /* 0x000fe20000000800 */
[----:B-1----:R-:W-:Y:S01]  /*24aa0*/  F2FP.BF16.F32.PACK_AB R22, R53, R52 ;  /* 0x000000343516723e */ /* 0x002fe200000010ff */
[----:B------:R-:W-:Y:S04]  /*24ab0*/  FADD.FTZ R148, R148, R151 ;  /* 0x0000009794947221 */ /* 0x000fe80000010000 */
[----:B------:R-:W-:Y:S02]  /*24ac0*/  FADD.FTZ R149, R149, R148 ;  /* 0x0000009495957221 */ /* 0x000fe40000010000 */
        /* <DEDUP_REMOVED lines=13> */
[-CC-:B------:R-:W-:Y:S01]  /*24ba0*/  FFMA.FTZ R45, R63, R132.reuse, -R159.reuse ;  /* 0x000000843f2d7223 */ /* 0x180fe2000001089f */
[C---:B---3--:R-:W-:Y:S05]  /*24bb0*/  HMMA.16816.F32.BF16 R84, R20.reuse, R28, R84 ;  /* 0x0000001c1454723c */ /* 0x048fea0000041854 */
[----:B------:R-:W2:Y:S01]  /*24bc0*/  MUFU.EX2 R45, R45 ;  /* 0x0000002d002d7308 */ /* 0x000ea20000000800 */
[C---:B------:R-:W-:Y:S01]  /*24bd0*/  HMMA.16816.F32.BF16 R88, R20.reuse, R30, R88 ;  /* 0x0000001e1458723c */ /* 0x040fe20000041858 */
[----:B------:R-:W3:Y:S04]  /*24be0*/  LDSM.16.MT88.4 R28, [R219+0x13000] ;  /* 0x01300000db1c783b */ /* 0x000ee80000004200 */
[--C-:B------:R-:W-:Y:S01]  /*24bf0*/  FFMA.FTZ R44, R66, R132, -R159.reuse ;  /* 0x00000084422c7223 */ /* 0x100fe2000001089f */
[C---:B-----5:R-:W-:Y:S05]  /*24c00*/  HMMA.16816.F32.BF16 R92, R20.reuse, R24, R92 ;  /* 0x00000018145c723c */ /* 0x060fea000004185c */
[----:B------:R-:W-:Y:S01]  /*24c10*/  MUFU.EX2 R44, R44 ;  /* 0x0000002c002c7308 */ /* 0x000fe20000000800 */
[C---:B------:R-:W-:Y:S05]  /*24c20*/  HMMA.16816.F32.BF16 R96, R20.reuse, R26, R96 ;  /* 0x0000001a1460723c */ /* 0x040fea0000041860 */
[----:B--2---:R-:W-:Y:S01]  /*24c30*/  F2FP.BF16.F32.PACK_AB R25, R45, R56 ;  /* 0x000000382d19723e */ /* 0x004fe200000010ff */
[C---:B-1----:R-:W-:Y:S05]  /*24c40*/  HMMA.16816.F32.BF16 R100, R20.reuse, R32, R100 ;  /* 0x000000201464723c */ /* 0x042fea0000041864 */
[-C--:B------:R-:W-:Y:S01]  /*24c50*/  FFMA.FTZ R159, R67, R132.reuse, -R159 ;  /* 0x00000084439f7223 */ /* 0x080fe2000001089f */
[C---:B------:R-:W-:Y:S01]  /*24c60*/  HMMA.16816.F32.BF16 R104, R20.reuse, R34, R104 ;  /* 0x000000221468723c */ /* 0x040fe20000041868 */
[----:B------:R-:W1:Y:S04]  /*24c70*/  LDSM.16.MT88.4 R32, [R221+0xf800] ;  /* 0x00f80000dd20783b */ /* 0x000e680000004200 */
[-CC-:B------:R-:W-:Y:S01]  /*24c80*/  FFMA.FTZ R46, R60, R132.reuse, -R135.reuse ;  /* 0x000000843c2e7223 */ /* 0x180fe20000010887 */
[C---:B------:R-:W-:Y:S01]  /*24c90*/  HMMA.16816.F32.BF16 R12, R20.reuse, R36, R12 ;  /* 0x00000024140c723c */ /* 0x040fe2000004180c */
[----:B------:R-:W2:Y:S04]  /*24ca0*/  MUFU.EX2 R159, R159 ;  /* 0x0000009f009f7308 */ /* 0x000ea80000000800 */
[-CC-:B------:R-:W-:Y:S01]  /*24cb0*/  FFMA.FTZ R47, R61, R132.reuse, -R135.reuse ;  /* 0x000000843d2f7223 */ /* 0x180fe20000010887 */
[C---:B------:R-:W-:Y:S01]  /*24cc0*/  HMMA.16816.F32.BF16 R16, R20.reuse, R38, R16 ;  /* 0x000000261410723c */ /* 0x040fe20000041810 */
[----:B------:R-:W4:Y:S04]  /*24cd0*/  LDSM.16.MT88.4 R36, [R220+0xf800] ;  /* 0x00f80000dc24783b */ /* 0x000f280000004200 */
[----:B------:R-:W-:Y:S01]  /*24ce0*/  MUFU.EX2 R46, R46 ;  /* 0x0000002e002e7308 */ /* 0x000fe20000000800 */
[----:B------:R-:W-:Y:S01]  /*24cf0*/  FFMA.FTZ R135, R65, R132, -R135 ;  /* 0x0000008441877223 */ /* 0x000fe20000010887 */
[C---:B---3--:R-:W-:Y:S08]  /*24d00*/  HMMA.16816.F32.BF16 R108, R20.reuse, R28, R108 ;  /* 0x0000001c146c723c */ /* 0x048ff0000004186c */
[----:B------:R-:W3:Y:S01]  /*24d10*/  MUFU.EX2 R47, R47 ;  /* 0x0000002f002f7308 */ /* 0x000ee20000000800 */
[----:B------:R-:W-:Y:S01]  /*24d20*/  HMMA.16816.F32.BF16 R112, R20, R30, R112 ;  /* 0x0000001e1470723c */ /* 0x000fe20000041870 */
[----:B------:R-:W5:Y:S02]  /*24d30*/  LDSM.16.MT88.4 R20, [R223+0x13800] ;  /* 0x01380000df14783b */ /* 0x000f640000004200 */
[----:B--2---:R-:W-:Y:S01]  /*24d40*/  F2FP.BF16.F32.PACK_AB R27, R159, R44 ;  /* 0x0000002c9f1b723e */ /* 0x004fe200000010ff */
[----:B------:R-:W-:Y:S05]  /*24d50*/  FADD.FTZ R28, R144, R173 ;  /* 0x000000ad901c7221 */ /* 0x000fea0000010000 */
[----:B------:R-:W2:Y:S02]  /*24d60*/  MUFU.EX2 R248, R135 ;  /* 0x0000008700f87308 */ /* 0x000ea40000000800 */
[----:B------:R-:W-:Y:S01]  /*24d70*/  FADD.FTZ R182, R182, R181 ;  /* 0x000000b5b6b67221 */ /* 0x000fe20000010000 */
[----:B------:R-:W-:Y:S03]  /*24d80*/  FADD.FTZ R28, R147, R28 ;  /* 0x0000001c931c7221 */ /* 0x000fe60000010000 */
[----:B------:R-:W-:Y:S01]  /*24d90*/  FADD.FTZ R183, R183, R182 ;  /* 0x000000b6b7b77221 */ /* 0x000fe20000010000 */
[----:B------:R-:W-:Y:S01]  /*24da0*/  FADD.FTZ R145, R145, R28 ;  /* 0x0000001c91917221 */ /* 0x000fe20000010000 */
[----:B---3--:R-:W-:Y:S02]  /*24db0*/  F2FP.BF16.F32.PACK_AB R24, R47, R46 ;  /* 0x0000002e2f18723e */ /* 0x008fe400000010ff */
[----:B------:R-:W-:Y:S01]  /*24dc0*/  FADD.FTZ R184, R184, R183 ;  /* 0x000000b7b8b87221 */ /* 0x000fe20000010000 */
[----:B------:R-:W-:Y:S03]  /*24dd0*/  FADD.FTZ R146, R146, R145 ;  /* 0x0000009192927221 */ /* 0x000fe60000010000 */
[----:B------:R-:W-:Y:S01]  /*24de0*/  FADD.FTZ R185, R185, R184 ;  /* 0x000000b8b9b97221 */ /* 0x000fe20000010000 */
[----:B------:R-:W-:Y:S01]  /*24df0*/  FADD.FTZ R143, R143, R146 ;  /* 0x000000928f8f7221 */ /* 0x000fe20000010000 */
[----:B--2---:R-:W-:Y:S02]  /*24e00*/  F2FP.BF16.F32.PACK_AB R26, R248, R57 ;  /* 0x00000039f81a723e */ /* 0x004fe400000010ff */
[----:B------:R-:W-:Y:S01]  /*24e10*/  FADD.FTZ R50, R50, R185 ;  /* 0x000000b932327221 */ /* 0x000fe20000010000 */
[----:B------:R-:W-:Y:S01]  /*24e20*/  MOV R135, R2 ;  /* 0x0000000200877202 */ /* 0x000fe20000000f00 */
[----:B------:R-:W-:Y:S02]  /*24e30*/  FADD.FTZ R140, R140, R143 ;  /* 0x0000008f8c8c7221 */ /* 0x000fe40000010000 */
[----:B------:R-:W-:Y:S01]  /*24e40*/  FADD.FTZ R51, R51, R50 ;  /* 0x0000003233337221 */ /* 0x000fe20000010000 */
[C---:B------:R-:W-:Y:S01]  /*24e50*/  HMMA.16816.F32.BF16 R128, R24.reuse, R124, R4 ;  /* 0x0000007c1880723c */ /* 0x040fe20000041804 */
[----:B------:R-:W2:Y:S04]  /*24e60*/  LDSM.16.MT88.4 R4, [R221+0x13800] ;  /* 0x01380000dd04783b */ /* 0x000ea80000004200 */
[----:B------:R-:W-:Y:S01]  /*24e70*/  FADD.FTZ R141, R141, R140 ;  /* 0x0000008c8d8d7221 */ /* 0x000fe20000010000 */
[C---:B------:R-:W-:Y:S03]  /*24e80*/  HMMA.16816.F32.BF16 R124, R24.reuse, R126, R8 ;  /* 0x0000007e187c723c */ /* 0x040fe60000041808 */
[----:B------:R-:W3:Y:S02]  /*24e90*/  LDSM.16.MT88.4 R8, [R219+0x13800] ;  /* 0x01380000db08783b */ /* 0x000ee40000004200 */
[----:B------:R-:W-:Y:S01]  /*24ea0*/  FADD.FTZ R141, R142, R141 ;  /* 0x0000008d8e8d7221 */ /* 0x000fe20000010000 */
[C---:B-1----:R-:W-:Y:S05]  /*24eb0*/  HMMA.16816.F32.BF16 R68, R24.reuse, R32, R68 ;  /* 0x000000201844723c */ /* 0x042fea0000041844 */
        /* <DEDUP_REMOVED lines=25> */
[----:B------:R-:W-:Y:S05]  /*25050*/  HMMA.16816.F32.BF16 R112, R24, R10, R112 ;  /* 0x0000000a1870723c */ /* 0x000fea0000041870 */
[----:B------:R-:W-:Y:S01]  /*25060*/  FADD.FTZ R46, R47, R46 ;  /* 0x0000002e2f2e7221 */ /* 0x000fe20000010000 */
[----:B------:R-:W-:Y:S05]  /*25070*/  FADD.FTZ R44, R44, R45 ;  /* 0x0000002d2c2c7221 */ /* 0x000fea0000010000 */
[----:B------:R-:W-:Y:S01]  /*25080*/  FADD.FTZ R57, R57, R46 ;  /* 0x0000002e39397221 */ /* 0x000fe20000010000 */
[----:B------:R-:W-:Y:S03]  /*25090*/  FADD.FTZ R247, R159, R44 ;  /* 0x0000002c9ff77221 */ /* 0x000fe60000010000 */
[----:B------:R-:W-:Y:S01]  /*250a0*/  FADD.FTZ R248, R248, R57 ;  /* 0x00000039f8f87221 */ /* 0x000fe20000010000 */
[----:B------:R-:W-:Y:S08]  /*250b0*/  @P0 BRA `(.L_x_4473) ;  /* 0xffffffa800680947 */ /* 0x000ff0000383ffff */
.L_x_4464:
        /* <DEDUP_REMOVED lines=9> */
[----:B------:R-:W-:Y:S01]  /*25150*/  LEA.HI R4, R4, R13, RZ, 0x4 ;  /* 0x0000000d04047211 */ /* 0x000fe200078f20ff */
[----:B------:R-:W-:Y:S01]  /*25160*/  UMOV UR4, 0xffffffff ;  /* 0xffffffff00047882 */ /* 0x000fe20000000000 */
        /* <DEDUP_REMOVED lines=13> */
.L_x_4495:
        /* <DEDUP_REMOVED lines=144> */
[----:B-1----:R-:W4:Y:S04]  /*25b40*/  LD.E.64 R18, desc[UR12][R6.64+0xb0] ;  /* 0x0000b00c06127980 */ /* 0x002f28000c101b00 */
[----:B------:R-:W4:Y:S01]  /*25b50*/  LD.E R25, desc[UR10][R6.64+0x60] ;  /* 0x0000600a06197980 */ /* 0x000f22000c101900 */
[----:B--2---:R-:W-:Y:S01]  /*25b60*/  LEA.HI R13, R15, R14, RZ, 0x4 ;  /* 0x0000000e0f0d7211 */ /* 0x004fe200078f20ff */
[----:B------:R-:W1:Y:S02]  /*25b70*/  @P4 MUFU.LG2 R26, R11 ;  /* 0x0000000b001a4308 */ /* 0x000e640000000c00 */
[----:B------:R2:W5:Y:S01]  /*25b80*/  LD.E R12, desc[UR10][R6.64+0xcc] ;  /* 0x0000cc0a060c7980 */ /* 0x000562000c101900 */
[----:B------:R-:W-:-:S03]  /*25b90*/  LOP3.LUT R13, R13, 0xfffffff0, RZ, 0xc0, !PT ;  /* 0xfffffff00d0d7812 */ /* 0x000fc600078ec0ff */
[----:B------:R2:W5:Y:S01]  /*25ba0*/  LD.E.64 R80, desc[UR10][R6.64+0x78] ;  /* 0x0000780a06507980 */ /* 0x000562000c101b00 */
[----:B------:R-:W-:Y:S01]  /*25bb0*/  IADD3 R13, -R13, R14, RZ ;  /* 0x0000000e0d0d7210 */ /* 0x000fe20007ffe1ff */
[----:B------:R1:W2:Y:S02]  /*25bc0*/  @P3 MUFU.LG2 R27, R10 ;  /* 0x0000000a001b3308 */ /* 0x0002a40000000c00 */
[----:B------:R4:W5:Y:S01]  /*25bd0*/  LD.E.64 R82, desc[UR10][R6.64+0xa8] ;  /* 0x0000a80a06527980 */ /* 0x000962000c101b00 */
[----:B------:R-:W-:Y:S02]  /*25be0*/  LEA.HI R20, R13, R13, RZ, 0x1 ;  /* 0x0000000d0d147211 */ /* 0x000fe400078f08ff */
[----:B---3--:R-:W-:Y:S02]  /*25bf0*/  SHF.L.U32 R21, R0, 0x6, RZ ;  /* 0x0000000600157819 */ /* 0x008fe400000006ff */
[----:B------:R-:W-:Y:S02]  /*25c00*/  SHF.L.U32 R24, R20, 0x2, RZ ;  /* 0x0000000214187819 */ /* 0x000fe400000006ff */
[----:B------:R-:W-:Y:S01]  /*25c10*/  LOP3.LUT R21, R21, 0x1c0, RZ, 0xc0, !PT ;  /* 0x000001c015157812 */ /* 0x000fe200078ec0ff */
[----:B-1----:R-:W-:Y:S01]  /*25c20*/  @P4 FMUL.FTZ R22, R26, 0.69314718246459960938 ;  /* 0x3f3172181a164820 */ /* 0x002fe20000410000 */
[----:B------:R-:W-:-:S02]  /*25c30*/  LOP3.LUT R20, R20, 0xffffffe, RZ, 0xc0, !PT ;  /* 0x0ffffffe14147812 */ /* 0x000fc400078ec0ff */
[----:B------:R-:W-:Y:S02]  /*25c40*/  LOP3.LUT R23, R21, 0x38, R24, 0xf8, !PT ;  /* 0x0000003815177812 */ /* 0x000fe400078ef818 */
[----:B------:R-:W-:Y:S02]  /*25c50*/  SHF.R.U32.HI R10, RZ, 0x3, R21 ;  /* 0x00000003ff0a7819 */ /* 0x000fe40000011615 */
[----:B------:R-:W-:Y:S01]  /*25c60*/  SHF.R.S32.HI R21, RZ, 0x1f, R16 ;  /* 0x0000001fff157819 */ /* 0x000fe20000011410 */
[----:B--2---:R-:W-:Y:S01]  /*25c70*/  @P3 FMUL.FTZ R27, R27, 0.69314718246459960938 ;  /* 0x3f3172181b1b3820 */ /* 0x004fe20000410000 */
[----:B------:R-:W-:Y:S01]  /*25c80*/  MOV R15, 0xff800000 ;  /* 0xff800000000f7802 */ /* 0x000fe20000000f00 */
[----:B-----5:R-:W-:Y:S01]  /*25c90*/  @P4 FFMA.FTZ R15, R5, R3, R22 ;  /* 0x00000003050f4223 */ /* 0x020fe20000010016 */
[----:B------:R-:W-:Y:S02]  /*25ca0*/  LEA.HI R21, R21, R16, RZ, 0x2 ;  /* 0x0000001015157211 */ /* 0x000fe400078f10ff */
[----:B------:R-:W-:-:S02]  /*25cb0*/  LOP3.LUT R10, R23, R10, RZ, 0x3c, !PT ;  /* 0x0000000a170a7212 */ /* 0x000fc400078e3cff */
[----:B------:R-:W-:Y:S02]  /*25cc0*/  IADD3 R3, R13, -R20, RZ ;  /* 0x800000140d037210 */ /* 0x000fe40007ffe0ff */
[----:B------:R-:W-:Y:S01]  /*25cd0*/  MOV R11, 0xff800000 ;  /* 0xff800000000b7802 */ /* 0x000fe20000000f00 */
[----:B------:R-:W-:Y:S01]  /*25ce0*/  @P3 FFMA.FTZ R11, R5, R2, R27 ;  /* 0x00000002050b3223 */ /* 0x000fe2000001001b */
        /* <DEDUP_REMOVED lines=8> */
[----:B------:R-:W-:Y:S02]  /*25d70*/  LOP3.LUT P0, RZ, R17, 0x3, RZ, 0xc0, !PT ;  /* 0x0000000311ff7812 */ /* 0x000fe4000780c0ff */
[----:B------:R-:W-:-:S03]  /*25d80*/  LEA R4, R21, R4, 0x4 ;  /* 0x0000000415047211 */ /* 0x000fc600078e20ff */
[----:B------:R1:W2:Y:S04]  /*25d90*/  LDS.128 R76, [R2] ;  /* 0x00000000024c7984 */ /* 0x0002a80000000c00 */
[----:B------:R1:W3:Y:S04]  /*25da0*/  LDS.128 R72, [R2+0x800] ;  /* 0x0008000002487984 */ /* 0x0002e80000000c00 */
        /* <DEDUP_REMOVED lines=13> */
[----:B----4-:R-:W-:-:S04]  /*25e80*/  IMAD R18, R18, UR8, R239 ;  /* 0x0000000812127c24 */ /* 0x010fc8000f8e02ef */
[----:B------:R-:W-:Y:S02]  /*25e90*/  IMAD R5, R18, R25, R242 ;  /* 0x0000001912057224 */ /* 0x000fe400078e02f2 */
[----:B------:R4:W1:Y:S02]  /*25ea0*/  LDS.128 R24, [R2+0x6800] ;  /* 0x0068000002187984 */ /* 0x0008640000000c00 */
[----:B------:R-:W-:Y:S02]  /*25eb0*/  IMAD R5, R19, R5, R10 ;  /* 0x0000000513057224 */ /* 0x000fe400078e020a */
[----:B------:R4:W1:Y:S01]  /*25ec0*/  LDS.128 R16, [R2+0x7800] ;  /* 0x0078000002107984 */ /* 0x0008620000000c00 */
[----:B--23--:R-:W-:Y:S05]  /*25ed0*/  @P0 BRA `(.L_x_4476) ;  /* 0x00000000003c0947 */ /* 0x00cfea0003800000 */
[----:B------:R-:W-:Y:S02]  /*25ee0*/  IMAD R3, R237, -0x40, R240 ;  /* 0xffffffc0ed037824 */ /* 0x000fe400078e02f0 */
[----:B-1--4-:R-:W-:-:S03]  /*25ef0*/  VIADD R2, R4, 0x8 ;  /* 0x0000000804027836 */ /* 0x012fc60000000000 */
[-C--:B------:R-:W-:Y:S02]  /*25f00*/  ISETP.GE.AND P2, PT, R4, R3.reuse, PT ;  /* 0x000000030400720c */ /* 0x080fe40003f46270 */
        /* <DEDUP_REMOVED lines=12> */
.L_x_4476:
[----:B------:R-:W-:Y:S05]  /*25fd0*/  BSYNC B0 ;  /* 0x0000000000007941 */ /* 0x000fea0003800000 */
.L_x_4475:
[----:B------:R-:W-:Y:S01]  /*25fe0*/  IMAD.SHL.U32 R14, R13, 0x4, RZ ;  /* 0x000000040d0e7824 */ /* 0x000fe200078e00ff */
[----:B------:R-:W-:Y:S02]  /*25ff0*/  R2UR UR4, R8 ;  /* 0x00000000080472ca */ /* 0x000fe400000e0000 */
[----:B------:R-:W-:Y:S02]  /*26000*/  R2UR UR5, R9 ;  /* 0x00000000090572ca */ /* 0x000fe400000e0000 */
[----:B--2---:R-:W-:Y:S01]  /*26010*/  SHF.R.S32.HI R15, RZ, 0x1f, R14 ;  /* 0x0000001fff0f7819 */ /* 0x004fe2000001140e */
[----:B------:R-:W-:Y:S02]  /*26020*/  IMAD R237, R237, -0x40, R240 ;  /* 0xffffffc0eded7824 */ /* 0x000fe400078e02f0 */
[----:B------:R-:W-:Y:S02]  /*26030*/  VIADD R10, R0, 0x8 ;  /* 0x00000008000a7836 */ /* 0x000fe40000000000 */
[----:B------:R-:W-:-:S02]  /*26040*/  IMAD R12, R5, R12, RZ ;  /* 0x0000000c050c7224 */ /* 0x000fc400078e02ff */
[----:B------:R-:W-:Y:S01]  /*26050*/  IMAD.WIDE R82, R0, 0x80, R14 ;  /* 0x0000008000527825 */ /* 0x000fe200078e020e */
[----:B------:R-:W-:-:S03]  /*26060*/  ISETP.GE.AND P0, PT, R10, R237, PT ;  /* 0x000000ed0a00720c */ /* 0x000fc60003f06270 */
[----:B-1--4-:R-:W-:Y:S01]  /*26070*/  VIADD R2, R0, 0x18 ;  /* 0x0000001800027836 */ /* 0x012fe20000000000 */
[----:B------:R-:W-:Y:S01]  /*26080*/  IADD3 R10, P2, R82, R12, RZ ;  /* 0x0000000c520a7210 */ /* 0x000fe20007f5e0ff */
[----:B------:R-:W-:Y:S01]  /*26090*/  VIADD R4, R0, 0x10 ;  /* 0x0000001000047836 */ /* 0x000fe20000000000 */
[----:B------:R1:W5:Y:S01]  /*260a0*/  LD.E R6, desc[UR4][R6.64+0xc0] ;  /* 0x0000c00406067980 */ /* 0x000362000c101900 */
[----:B------:R-:W-:Y:S01]  /*260b0*/  BSSY B0, `(.L_x_4477) ;  /* 0x000001b000007945 */ /* 0x000fe20003800000 */
[----:B------:R-:W-:Y:S02]  /*260c0*/  LEA.HI.X.SX32 R3, R12, R83, 0x1, P2 ;  /* 0x000000530c037211 */ /* 0x000fe400010f0eff */
[----:B------:R-:W-:Y:S02]  /*260d0*/  LEA R12, P2, R10, R80, 0x2 ;  /* 0x000000500a0c7211 */ /* 0x000fe400078410ff */
[----:B------:R-:W-:Y:S01]  /*260e0*/  ISETP.GE.AND P6, PT, R2, R237, PT ;  /* 0x000000ed0200720c */ /* 0x000fe20003fc6270 */
[----:B------:R-:W-:Y:S01]  /*260f0*/  VIADD R2, R0, 0x20 ;  /* 0x0000002000027836 */ /* 0x000fe20000000000 */
[----:B------:R-:W-:Y:S01]  /*26100*/  LEA.HI.X R13, R10, R81, R3, 0x2, P2 ;  /* 0x000000510a0d7211 */ /* 0x000fe200010f1403 */
[----:B------:R-:W-:Y:S01]  /*26110*/  VIADD R3, R14, 0x40 ;  /* 0x000000400e037836 */ /* 0x000fe20000000000 */
[----:B------:R-:W-:-:S02]  /*26120*/  ISETP.GE.AND P2, PT, R0, R237, PT ;  /* 0x000000ed0000720c */ /* 0x000fc40003f46270 */
[-C--:B------:R-:W-:Y:S01]  /*26130*/  ISETP.GE.AND P1, PT, R4, R237.reuse, PT ;  /* 0x000000ed0400720c */ /* 0x080fe20003f26270 */
[----:B------:R-:W-:Y:S01]  /*26140*/  VIADD R4, R0, 0x28 ;  /* 0x0000002800047836 */ /* 0x000fe20000000000 */
[-C--:B------:R-:W-:Y:S01]  /*26150*/  ISETP.GE.AND P5, PT, R2, R237.reuse, PT ;  /* 0x000000ed0200720c */ /* 0x080fe20003fa6270 */
[C---:B------:R-:W-:Y:S02]  /*26160*/  VIADD R2, R0.reuse, 0x30 ;  /* 0x0000003000027836 */ /* 0x040fe40000000000 */
[----:B------:R-:W-:Y:S01]  /*26170*/  VIADD R0, R0, 0x38 ;  /* 0x0000003800007836 */ /* 0x000fe20000000000 */
[-C--:B------:R-:W-:Y:S02]  /*26180*/  ISETP.GE.AND P4, PT, R4, R237.reuse, PT ;  /* 0x000000ed0400720c */ /* 0x080fe40003f86270 */
[----:B------:R-:W-:-:S03]  /*26190*/  ISETP.GE.AND P3, PT, R2, R237, PT ;  /* 0x000000ed0200720c */ /* 0x000fc60003f66270 */
[----:B------:R-:W-:Y:S10]  /*261a0*/  @P2 BRA `(.L_x_4478) ;  /* 0x00000000002c2947 */ /* 0x000ff40003800000 */
[----:B-----5:R-:W-:-:S13]  /*261b0*/  ISETP.GE.AND P2, PT, R14, R6, PT ;  /* 0x000000060e00720c */ /* 0x020fda0003f46270 */
[C---:B------:R-:W-:Y:S02]  /*261c0*/  @!P2 R2UR UR10, R8.reuse ;  /* 0x00000000080aa2ca */ /* 0x040fe400000e0000 */
[C---:B------:R-:W-:Y:S02]  /*261d0*/  @!P2 R2UR UR11, R9.reuse ;  /* 0x00000000090ba2ca */ /* 0x040fe400000e0000 */
[----:B------:R-:W-:Y:S02]  /*261e0*/  @!P2 R2UR UR4, R8 ;  /* 0x000000000804a2ca */ /* 0x000fe400000e0000 */
[----:B------:R-:W-:-:S09]  /*261f0*/  @!P2 R2UR UR5, R9 ;  /* 0x000000000905a2ca */ /* 0x000fd200000e0000 */
[----:B------:R2:W-:Y:S04]  /*26200*/  @!P2 ST.E.64 desc[UR10][R12.64], R76 ;  /* 0x0000004c0c00a985 */ /* 0x0005e8000c101b0a */
[----:B------:R2:W-:Y:S01]  /*26210*/  @!P2 ST.E.64 desc[UR4][R12.64+0x8], R78 ;  /* 0x0000084e0c00a985 */ /* 0x0005e2000c101b04 */
[----:B------:R-:W-:-:S13]  /*26220*/  ISETP.GE.AND P2, PT, R3, R6, PT ;  /* 0x000000060300720c */ /* 0x000fda0003f46270 */
[----:B------:R-:W-:Y:S02]  /*26230*/  @!P2 R2UR UR4, R8 ;  /* 0x000000000804a2ca */ /* 0x000fe400000e0000 */
[----:B------:R-:W-:-:S13]  /*26240*/  @!P2 R2UR UR5, R9 ;  /* 0x000000000905a2ca */ /* 0x000fda00000e0000 */
[----:B------:R2:W-:Y:S02]  /*26250*/  @!P2 ST.E.128 desc[UR4][R12.64+0x100], R44 ;  /* 0x0001002c0c00a985 */ /* 0x0005e4000c101d04 */
.L_x_4478:
[----:B------:R-:W-:Y:S05]  /*26260*/  BSYNC B0 ;  /* 0x0000000000007941 */ /* 0x000fea0003800000 */
.L_x_4477:
        /* <DEDUP_REMOVED lines=10> */
[----:B------:R3:W-:Y:S02]  /*26310*/  @!P0 ST.E.128 desc[UR4][R12.64+0x1100], R40 ;  /* 0x001100280c008985 */ /* 0x0007e4000c101d04 */
.L_x_4480:
[----:B------:R-:W-:Y:S05]  /*26320*/  BSYNC B0 ;  /* 0x0000000000007941 */ /* 0x000fea0003800000 */
.L_x_4479:
        /* <DEDUP_REMOVED lines=8> */
[----:B------:R4:W-:Y:S04]  /*263b0*/  @!P1 ST.E.128 desc[UR10][R12.64+0x2000], R68 ;  /* 0x002000440c009985 */ /* 0x0009e8000c101d0a */
[----:B------:R4:W-:Y:S02]  /*263c0*/  @!P0 ST.E.128 desc[UR4][R12.64+0x2100], R36 ;  /* 0x002100240c008985 */ /* 0x0009e4000c101d04 */
.L_x_4482:
[----:B------:R-:W-:Y:S05]  /*263d0*/  BSYNC B0 ;  /* 0x0000000000007941 */ /* 0x000fea0003800000 */
.L_x_4481:
        /* <DEDUP_REMOVED lines=10> */
.L_x_4484:
[----:B------:R-:W-:Y:S05]  /*26480*/  BSYNC B0 ;  /* 0x0000000000007941 */ /* 0x000fea0003800000 */
.L_x_4483:
        /* <DEDUP_REMOVED lines=10> */
.L_x_4486:
[----:B------:R-:W-:Y:S05]  /*26530*/  BSYNC B0 ;  /* 0x0000000000007941 */ /* 0x000fea0003800000 */
.L_x_4485:
        /* <DEDUP_REMOVED lines=10> */
.L_x_4488:
[----:B------:R-:W-:Y:S05]  /*265e0*/  BSYNC B0 ;  /* 0x0000000000007941 */ /* 0x000fea0003800000 */
.L_x_4487:
        /* <DEDUP_REMOVED lines=10> */
.L_x_4490:
[----:B------:R-:W-:Y:S05]  /*26690*/  BSYNC B0 ;  /* 0x0000000000007941 */ /* 0x000fea0003800000 */
.L_x_4489:
[----:B------:R-:W-:-:S04]  /*266a0*/  MOV R239, 0x0 ;  /* 0x0000000000ef7802 */ /* 0x000fc80000000f00 */
[----:B-12345:R-:W-:Y:S05]  /*266b0*/  @P2 RET.REL.NODEC R238 `(_ZN5flash24flash_fwd_splitkv_kernelI23Flash_fwd_kernel_traitsILi128ELi64ELi128ELi4ELb0ELb0EN7cutlass10bfloat16_tE19Flash_kernel_traitsILi128ELi64ELi128ELi4ES3_EELb1ELb0ELb1ELb0ELb0ELb0ELb1ELb1EEEvNS_16Flash_fwd_paramsE) ;  /* 0xfffffd98ee502950 */ /* 0x03efea0003c3ffff */
[-C--:B------:R-:W-:Y:S01]  /*266c0*/  ISETP.GE.AND P1, PT, R14, R6.reuse, PT ;  /* 0x000000060e00720c */ /* 0x080fe20003f26270 */
[----:B------:R-:W-:Y:S01]  /*266d0*/  IMAD.MOV.U32 R239, RZ, RZ, 0x0 ;  /* 0x00000000ffef7424 */ /* 0x000fe200078e00ff */
[----:B------:R-:W-:-:S11]  /*266e0*/  ISETP.GE.AND P0, PT, R3, R6, PT ;  /* 0x000000060300720c */ /* 0x000fd60003f06270 */
[----:B------:R-:W-:Y:S02]  /*266f0*/  @!P1 R2UR UR4, R8 ;  /* 0x00000000080492ca */ /* 0x000fe400000e0000 */
[----:B------:R-:W-:-:S13]  /*26700*/  @!P1 R2UR UR5, R9 ;  /* 0x00000000090592ca */ /* 0x000fda00000e0000 */
[----:B------:R1:W-:Y:S02]  /*26710*/  @!P1 ST.E.128 desc[UR4][R12.64+0x7000], R48 ;  /* 0x007000300c009985 */ /* 0x0003e4000c101d04 */
[----:B-1----:R-:W-:Y:S05]  /*26720*/  @P0 RET.REL.NODEC R238 `(_ZN5flash24flash_fwd_splitkv_kernelI23Flash_fwd_kernel_traitsILi128ELi64ELi128ELi4ELb0ELb0EN7cutlass10bfloat16_tE19Flash_kernel_traitsILi128ELi64ELi128ELi4ES3_EELb1ELb0ELb1ELb0ELb0ELb0ELb1ELb1EEEvNS_16Flash_fwd_paramsE) ;  /* 0xfffffd98ee340950 */ /* 0x002fea0003c3ffff */
[----:B------:R-:W-:Y:S01]  /*26730*/  R2UR UR4, R8 ;  /* 0x00000000080472ca */ /* 0x000fe200000e0000 */
[----:B------:R-:W-:Y:S01]  /*26740*/  IMAD.MOV.U32 R239, RZ, RZ, 0x0 ;  /* 0x00000000ffef7424 */ /* 0x000fe200078e00ff */
[----:B------:R-:W-:-:S13]  /*26750*/  R2UR UR5, R9 ;  /* 0x00000000090572ca */ /* 0x000fda00000e0000 */
[----:B------:R1:W-:Y:S02]  /*26760*/  ST.E.128 desc[UR4][R12.64+0x7100], R16 ;  /* 0x007100100c007985 */ /* 0x0003e4000c101d04 */
[----:B-1----:R-:W-:Y:S05]  /*26770*/  RET.REL.NODEC R238 `(_ZN5flash24flash_fwd_splitkv_kernelI23Flash_fwd_kernel_traitsILi128ELi64ELi128ELi4ELb0ELb0EN7cutlass10bfloat16_tE19Flash_kernel_traitsILi128ELi64ELi128ELi4ES3_EELb1ELb0ELb1ELb0ELb0ELb0ELb1ELb1EEEvNS_16Flash_fwd_paramsE) ;  /* 0xfffffd98ee207950 */ /* 0x002fea0003c3ffff */
.L_x_4474:
[----:B------:R-:W-:Y:S01]  /*26780*/  MOV R13, 0x2 ;  /* 0x00000002000d7802 */ /* 0x000fe20000000f00 */
[----:B------:R-:W-:Y:S01]  /*26790*/  IMAD.MOV.U32 R10, RZ, RZ, 0x1f ;  /* 0x0000001fff0a7424 */ /* 0x000fe200078e00ff */
[----:B------:R-:W-:-:S07]  /*267a0*/  MOV R12, 0xffffffff ;  /* 0xffffffff000c7802 */ /* 0x000fce0000000f00 */
[----:B-1---5:R-:W-:Y:S05]  /*267b0*/  WARPSYNC.COLLECTIVE R12, `(.L_x_4491) ;  /* 0x000000000c087348 */ /* 0x022fea0003c00000 */
[----:B------:R2:W3:Y:S02]  /*267c0*/  SHFL.BFLY P0, R16, R248, R13, R10 ;  /* 0x0c00000df8107389 */ /* 0x0004e4000000000a */
[----:B-123-5:R-:W-:Y:S01]  /*267d0*/  ENDCOLLECTIVE ;  /* 0x000000000000791b */ /* 0x02efe20003800000 */
.L_x_4491:
[----:B------:R-:W-:Y:S02]  /*267e0*/  IMAD.MOV.U32 R11, RZ, RZ, R16 ;  /* 0x000000ffff0b7224 */ /* 0x000fe400078e0010 */
[----:B------:R-:W-:Y:S02]  /*267f0*/  IMAD.MOV.U32 R13, RZ, RZ, 0x1 ;  /* 0x00000001ff0d7424 */ /* 0x000fe400078e00ff */
[----:B------:R-:W-:-:S05]  /*26800*/  FADD.FTZ R14, R11, R248 ;  /* 0x000000f80b0e7221 */ /* 0x000fca0000010000 */
[----:B------:R-:W-:-:S07]  /*26810*/  MOV R248, R14 ;  /* 0x0000000e00f87202 */ /* 0x000fce0000000f00 */
[----:B------:R-:W-:Y:S05]  /*26820*/  WARPSYNC.COLLECTIVE R12, `(.L_x_4492) ;  /* 0x000000000c087348 */ /* 0x000fea0003c00000 */
[----:B------:R1:W2:Y:S02]  /*26830*/  SHFL.BFLY P0, R16, R248, R13, R10 ;  /* 0x0c00000df8107389 */ /* 0x0002a4000000000a */
[----:B-12---:R-:W-:Y:S01]  /*26840*/  ENDCOLLECTIVE ;  /* 0x000000000000791b */ /* 0x006fe20003800000 */
.L_x_4492:
[----:B------:R-:W-:Y:S01]  /*26850*/  MOV R248, R247 ;  /* 0x000000f700f87202 */ /* 0x000fe20000000f00 */
[----:B------:R-:W-:Y:S01]  /*26860*/  IMAD.MOV.U32 R13, RZ, RZ, 0x2 ;  /* 0x00000002ff0d7424 */ /* 0x000fe200078e00ff */
[----:B------:R-:W-:-:S07]  /*26870*/  MOV R11, R16 ;  /* 0x00000010000b7202 */ /* 0x000fce0000000f00 */
[----:B------:R-:W-:Y:S05]  /*26880*/  WARPSYNC.COLLECTIVE R12, `(.L_x_4493) ;  /* 0x000000000c087348 */ /* 0x000fea0003c00000 */
[----:B------:R1:W2:Y:S02]  /*26890*/  SHFL.BFLY P0, R16, R248, R13, R10 ;  /* 0x0c00000df8107389 */ /* 0x0002a4000000000a */
[----:B-12---:R-:W-:Y:S01]  /*268a0*/  ENDCOLLECTIVE ;  /* 0x000000000000791b */ /* 0x006fe20003800000 */
.L_x_4493:
[----:B------:R-:W-:Y:S01]  /*268b0*/  FADD.FTZ R11, R14, R11 ;  /* 0x0000000b0e0b7221 */ /* 0x000fe20000010000 */
[----:B------:R-:W-:Y:S01]  /*268c0*/  FADD.FTZ R15, R16, R247 ;  /* 0x000000f7100f7221 */ /* 0x000fe20000010000 */
[----:B------:R-:W-:-:S04]  /*268d0*/  MOV R13, 0x1 ;  /* 0x00000001000d7802 */ /* 0x000fc80000000f00 */
[----:B------:R-:W-:-:S07]  /*268e0*/  MOV R248, R15 ;  /* 0x0000000f00f87202 */ /* 0x000fce0000000f00 */
[----:B------:R-:W-:Y:S05]  /*268f0*/  WARPSYNC.COLLECTIVE R12, `(.L_x_4494) ;  /* 0x000000000c087348 */ /* 0x000fea0003c00000 */
[----:B------:R1:W2:Y:S02]  /*26900*/  SHFL.BFLY P0, R16, R248, R13, R10 ;  /* 0x0c00000df8107389 */ /* 0x0002a4000000000a */
[----:B-12---:R-:W-:Y:S01]  /*26910*/  ENDCOLLECTIVE ;  /* 0x000000000000791b */ /* 0x006fe20003800000 */
.L_x_4494:
[----:B------:R-:W-:Y:S05]  /*26920*/  BRA `(.L_x_4495) ;  /* 0xffffffe800447947 */ /* 0x000fea000383ffff */
.L_x_4496:
        /* <DEDUP_REMOVED lines=13> */
.L_x_8442:


//--------------------- .text._ZN5flash24flash_fwd_splitkv_kernelI23Flash_fwd_kernel_traitsILi128ELi64ELi128ELi4ELb0ELb0EN7cutlass10bfloat16_tE19Flash_kernel_traitsILi128ELi64ELi128ELi4ES3_EELb1ELb0ELb1ELb0ELb0ELb1ELb1ELb1EEEvNS_16Flash_fwd_paramsE --------------------------
	.section	.text._ZN5flash24flash_fwd_splitkv_kernelI23Flash_fwd_kernel_traitsILi128ELi64ELi128ELi4ELb0ELb0EN7cutlass10bfloat16_tE19Flash_kernel_traitsILi128ELi64ELi128ELi4ES3_EELb1ELb0ELb1ELb0ELb0ELb1ELb1ELb1EEEvNS_16Flash_fwd_paramsE,"ax",@progbits
	.align	128
        .global         _ZN5flash24flash_fwd_splitkv_kernelI23Flash_fwd_kernel_traitsILi128ELi64ELi128ELi4ELb0ELb0EN7cutlass10bfloat16_tE19Flash_kernel_traitsILi128ELi64ELi128ELi4ES3_EELb1ELb0ELb1ELb0ELb0ELb1ELb1ELb1EEEvNS_16Flash_fwd_paramsE
        .type           _ZN5flash24flash_fwd_splitkv_kernelI23Flash_fwd_kernel_traitsILi128ELi64ELi128ELi4ELb0ELb0EN7cutlass10bfloat16_tE19Flash_kernel_traitsILi128ELi64ELi128ELi4ES3_EELb1ELb0ELb1ELb0ELb0ELb1ELb1ELb1EEEvNS_16Flash_fwd_paramsE,@function
        .size           _ZN5flash24flash_fwd_splitkv_kernelI23Flash_fwd_kernel_traitsILi128ELi64ELi128ELi4ELb0ELb0EN7cutlass10bfloat16_tE19Flash_kernel_traitsILi128ELi64ELi128ELi4ES3_EELb1ELb0ELb1ELb0ELb0ELb1ELb1ELb1EEEvNS_16Flash_fwd_paramsE,(.L_x_8443 - _ZN5flash24flash_fwd_splitkv_kernelI23Flash_fwd_kernel_traitsILi128ELi64ELi128ELi4ELb0ELb0EN7cutlass10bfloat16_tE19Flash_kernel_traitsILi128ELi64ELi128ELi4ES3_EELb1ELb0ELb1ELb0ELb0ELb1ELb1ELb1EEEvNS_16Flash_fwd_paramsE)
        .other          _ZN5flash24flash_fwd_splitkv_kernelI23Flash_fwd_kernel_traitsILi128ELi64ELi128ELi4ELb0ELb0EN7cutlass10bfloat16_tE19Flash_kernel_traitsILi128ELi64ELi128ELi4ES3_EELb1ELb0ELb1ELb0ELb0ELb1ELb1ELb1EEEvNS_16Flash_fwd_paramsE,@"STO_CUDA_ENTRY STV_DEFAULT"
_ZN5flash24flash_fwd_splitkv_kernelI23Flash_fwd_kernel_traitsILi128ELi64ELi128ELi4ELb0ELb0EN7cutlass10bfloat16_tE19Flash_kernel_traitsILi128ELi64ELi128ELi4ES3_EELb1ELb0ELb1ELb0ELb0ELb1ELb1ELb1EEEvNS_16Flash_fwd_paramsE:
.text._ZN5flash24flash_fwd_splitkv_kernelI23Flash_fwd_kernel_traitsILi128ELi64ELi128ELi4ELb0ELb0EN7cutlass10bfloat16_tE19Flash_kernel_traitsILi128ELi64ELi128ELi4ES3_EELb1ELb0ELb1ELb0ELb0ELb1ELb1ELb1EEEvNS_16Flash_fwd_paramsE:
        /* <DEDUP_REMOVED lines=9> */
[----:B------:R-:W2:Y:S08]  /*0090*/  LDC R5, c[0x0][0x10] ;  /* 0x00000400ff057b82 */ /* 0x000eb00000000800 */
[----:B------:R-:W2:Y:S01]  /*00a0*/  LDC.64 R10, c[0x0][0x198] ;  /* 0x00006600ff0a7b82 */ /* 0x000ea20000000a00 */
[----:B-1----:R-:W1:Y:S02]  /*00b0*/  MUFU.RCP R2, R2 ;  /* 0x0000000200027308 */ /* 0x002e640000001000 */
[----:B-1----:R-:W-:-:S06]  /*00c0*/  VIADD R2, R2, 0xffffffe ;  /* 0x0ffffffe02027836 */ /* 0x002fcc0000000000 */
[----:B------:R-:W1:Y:S02]  /*00d0*/  F2I.FTZ.U32.TRUNC.NTZ R3, R2 ;  /* 0x0000000200037305 */ /* 0x000e64000021f000 */
[----:B-1----:R-:W-:-:S04]  /*00e0*/  IMAD.MOV R2, RZ, RZ, -R3 ;  /* 0x000000ffff027224 */ /* 0x002fc800078e0a03 */
        /* <DEDUP_REMOVED lines=13> */
[----:B--2-4-:R-:W-:Y:S02]  /*01c0*/  IMAD R244, R0, R244, UR4 ;  /* 0x0000000400f47e24 */ /* 0x014fe4000f8e02f4 */
[----:B------:R-:W-:Y:S05]  /*01d0*/  CALL.REL.NOINC `($_ZN5flash24flash_fwd_splitkv_kernelI23Flash_fwd_kernel_traitsILi128ELi64ELi128ELi4ELb0ELb0EN7cutlass10bfloat16_tE19Flash_kernel_traitsILi128ELi64ELi128ELi4ES3_EELb1ELb0ELb1ELb0ELb0ELb1ELb1ELb1EEEvNS_16Flash_fwd_paramsE$_ZN5flash30compute_attn_1rowblock_splitkvI23Flash_fwd_kernel_traitsILi128ELi64ELi128ELi4ELb0ELb0EN7cutlass10bfloat16_tE19Flash_kernel_traitsILi128ELi64ELi128ELi4ES3_EELb1ELb0ELb1ELb0ELb0ELb1ELb1ELb1ENS_16Flash_fwd_paramsEEEvRKT8_iiiii) ;  /* 0x0000000000087944 */ /* 0x000fea0003c00000 */
[----:B------:R-:W-:Y:S05]  /*01e0*/  BSYNC B4 ;  /* 0x0000000000047941 */ /* 0x000fea0003800000 */
.L_x_4497:
[----:B------:R-:W-:Y:S05]  /*01f0*/  EXIT ;  /* 0x000000000000794d */ /* 0x000fea0003800000 */
        .type           $_ZN5flash24flash_fwd_splitkv_kernelI23Flash_fwd_kernel_traitsILi128ELi64ELi128ELi4ELb0ELb0EN7cutlass10bfloat16_tE19Flash_kernel_traitsILi128ELi64ELi128ELi4ES3_EELb1ELb0ELb1ELb0ELb0ELb1ELb1ELb1EEEvNS_16Flash_fwd_paramsE$_ZN5flash30compute_attn_1rowblock_splitkvI23Flash_fwd_kernel_traitsILi128ELi64ELi128ELi4ELb0ELb0EN7cutlass10bfloat16_tE19Flash_kernel_traitsILi128ELi64ELi128ELi4ES3_EELb1ELb0ELb1ELb0ELb0ELb1ELb1ELb1ENS_16Flash_fwd_paramsEEEvRKT8_iiiii,@function
        .size           $_ZN5flash24flash_fwd_splitkv_kernelI23Flash_fwd_kernel_traitsILi128ELi64ELi128ELi4ELb0ELb0EN7cutlass10bfloat16_tE19Flash_kernel_traitsILi128ELi64ELi128ELi4ES3_EELb1ELb0ELb1ELb0ELb0ELb1ELb1ELb1EEEvNS_16Flash_fwd_paramsE$_ZN5flash30compute_attn_1rowblock_splitkvI23Flash_fwd_kernel_traitsILi128ELi64ELi128ELi4ELb0ELb0EN7cutlass10bfloat16_tE19Flash_kernel_traitsILi128ELi64ELi128ELi4ES3_EELb1ELb0ELb1ELb0ELb0ELb1ELb1ELb1ENS_16Flash_fwd_paramsEEEvRKT8_iiiii,(.L_x_8443 - $_ZN5flash24flash_fwd_splitkv_kernelI23Flash_fwd_kernel_traitsILi128ELi64ELi128ELi4ELb0ELb0EN7cutlass10bfloat16_tE19Flash_kernel_traitsILi128ELi64ELi128ELi4ES3_EELb1ELb0ELb1ELb0ELb0ELb1ELb1ELb1EEEvNS_16Flash_fwd_paramsE$_ZN5flash30compute_attn_1rowblock_splitkvI23Flash_fwd_kernel_traitsILi128ELi64ELi128ELi4ELb0ELb0EN7cutlass10bfloat16_tE19Flash_kernel_traitsILi128ELi64ELi128ELi4ES3_EELb1ELb0ELb1ELb0ELb0ELb1ELb1ELb1ENS_16Flash_fwd_paramsEEEvRKT8_iiiii)
$_ZN5flash24flash_fwd_splitkv_kernelI23Flash_fwd_kernel_traitsILi128ELi64ELi128ELi4ELb0ELb0EN7cutlass10bfloat16_tE19Flash_kernel_traitsILi128ELi64ELi128ELi4ES3_EELb1ELb0ELb1ELb0ELb0ELb1ELb1ELb1EEEvNS_16Flash_fwd_paramsE$_ZN5flash30compute_attn_1rowblock_splitkvI23Flash_fwd_kernel_traitsILi128ELi64ELi128ELi4ELb0ELb0EN7cutlass10bfloat16_tE19Flash_kernel_traitsILi128ELi64ELi128ELi4ES3_EELb1ELb0ELb1ELb0ELb0ELb1ELb1ELb1ENS_16Flash_fwd_paramsEEEvRKT8_iiiii:
        /* <DEDUP_REMOVED lines=27> */
.L_x_4499:
[----:B------:R-:W-:Y:S05]  /*03b0*/  BSYNC B0 ;  /* 0x0000000000007941 */ /* 0x000fea0003800000 */
.L_x_4498:
        /* <DEDUP_REMOVED lines=8> */
.L_x_4501:
[----:B------:R2:W5:Y:S02]  /*0440*/  LD.E R62, desc[UR6][R10.64+0xb8] ;  /* 0x0000b8060a3e7980 */ /* 0x000564000c101900 */
.L_x_4502:
[----:B------:R-:W-:Y:S05]  /*0450*/  BSYNC B0 ;  /* 0x0000000000007941 */ /* 0x000fea0003800000 */
.L_x_4500:
        /* <DEDUP_REMOVED lines=10> */
.L_x_4504:
[----:B------:R-:W3:Y:S01]  /*0500*/  LD.E.64 R2, desc[UR6][R10.64+0x108] ;  /* 0x000108060a027980 */ /* 0x000ee2000c101b00 */
[----:B------:R-:W-:Y:S01]  /*0510*/  BSSY B0, `(.L_x_4506) ;  /* 0x0000006000007945 */ /* 0x000fe20003800000 */
[----:B------:R-:W-:Y:S01]  /*0520*/  IMAD.MOV.U32 R52, RZ, RZ, RZ ;  /* 0x000000ffff347224 */ /* 0x000fe200078e00ff */
[----:B---3--:R-:W-:-:S04]  /*0530*/  ISETP.NE.U32.AND P0, PT, R2, RZ, PT ;  /* 0x000000ff0200720c */ /* 0x008fc80003f05070 */
[----:B------:R-:W-:-:S13]  /*0540*/  ISETP.NE.AND.EX P0, PT, R3, RZ, PT, P0 ;  /* 0x000000ff0300720c */ /* 0x000fda0003f05300 */
[----:B------:R-:W-:Y:S05]  /*0550*/  @!P0 BRA `(.L_x_4507) ;  /* 0x0000000000048947 */ /* 0x000fea0003800000 */
[----:B------:R1:W5:Y:S02]  /*0560*/  LD.E R52, desc[UR6][R10.64+0xbc] ;  /* 0x0000bc060a347980 */ /* 0x000364000c101900 */
.L_x_4507:
[----:B------:R-:W-:Y:S05]  /*0570*/  BSYNC B0 ;  /* 0x0000000000007941 */ /* 0x000fea0003800000 */
.L_x_4506:
[----:B-----5:R-:W-:Y:S02]  /*0580*/  IADD3 R52, R62, R52, RZ ;  /* 0x000000343e347210 */ /* 0x020fe40007ffe0ff */
.L_x_4505:
[----:B------:R-:W-:Y:S05]  /*0590*/  BSYNC B1 ;  /* 0x0000000000017941 */ /* 0x000fea0003800000 */
.L_x_4503:
[----:B------:R-:W-:Y:S01]  /*05a0*/  IMAD.SHL.U32 R55, R242, 0x40, RZ ;  /* 0x00000040f2377824 */ /* 0x000fe200078e00ff */
[----:B------:R-:W-:Y:S01]  /*05b0*/  MOV R2, R241 ;  /* 0x000000f100027202 */ /* 0x000fe20000000f00 */
[----:B------:R-:W-:-:S03]  /*05c0*/  IMAD.MOV.U32 R3, RZ, RZ, 0x0 ;  /* 0x00000000ff037424 */ /* 0x000fc600078e00ff */
[----:B------:R-:W-:-:S13]  /*05d0*/  ISETP.GT.AND P0, PT, R243, R55, PT ;  /* 0x00000037f300720c */ /* 0x000fda0003f04270 */
[----:B-12---:R-:W-:Y:S05]  /*05e0*/  @!P0 RET.REL.NODEC R2 `(_ZN5flash24flash_fwd_splitkv_kernelI23Flash_fwd_kernel_traitsILi128ELi64ELi128ELi4ELb0ELb0EN7cutlass10bfloat16_tE19Flash_kernel_traitsILi128ELi64ELi128ELi4ES3_EELb1ELb0ELb1ELb0ELb0ELb1ELb1ELb1EEEvNS_16Flash_fwd_paramsE) ;  /* 0xfffffff802848950 */ /* 0x006fea0003c3ffff */
        /* <DEDUP_REMOVED lines=64> */
[C---:B------:R-:W-:Y:S02]  /*09f0*/  VIADD R4, R8.reuse, 0x8 ;  /* 0x0000000808047836 */ /* 0x040fe40000000000 */
        /* <DEDUP_REMOVED lines=26> */
.L_x_4510:
[----:B------:R-:W-:Y:S05]  /*0ba0*/  BSYNC B0 ;  /* 0x0000000000007941 */ /* 0x000fea0003800000 */
.L_x_4509:
        /* <DEDUP_REMOVED lines=8> */
.L_x_4512:
[----:B------:R-:W-:Y:S05]  /*0c30*/  BSYNC B0 ;  /* 0x0000000000007941 */ /* 0x000fea0003800000 */
.L_x_4511:
        /* <DEDUP_REMOVED lines=8> */
.L_x_4514:
[----:B------:R-:W-:Y:S05]  /*0cc0*/  BSYNC B0 ;  /* 0x0000000000007941 */ /* 0x000fea0003800000 */
.L_x_4513:
        /* <DEDUP_REMOVED lines=8> */
.L_x_4516:
[----:B------:R-:W-:Y:S05]  /*0d50*/  BSYNC B0 ;  /* 0x0000000000007941 */ /* 0x000fea0003800000 */
.L_x_4515:
[----:B------:R-:W-:Y:S01]  /*0d60*/  BSSY B0, `(.L_x_4517) ;  /* 0x0000007000007945 */ /* 0x000fe20003800000 */
[----:B------:R-:W-:-:S03]  /*0d70*/  ISETP.GE.AND P1, PT, R2, R55, PT ;  /* 0x000000370200720c */ /* 0x000fc60003f26270 */
[----:B------:R-:W-:Y:S10]  /*0d80*/  @P5 BRA `(.L_x_4518) ;  /* 0x0000000000105947 */ /* 0x000ff40003800000 */
[----:B-----5:R-:W-:-:S13]  /*0d90*/  ISETP.GE.AND P5, PT, R14, R10, PT ;  /* 0x0000000a0e00720c */ /* 0x020fda0003fa6270 */
[----:B------:R1:W-:Y:S01]  /*0da0*/  @!P5 ST.E.128 desc[UR6][R6.64+0x4000], RZ ;  /* 0x004000ff0600d985 */ /* 0x0003e2000c101d06 */
[----:B------:R-:W-:-:S13]  /*0db0*/  ISETP.GE.AND P5, PT, R0, R10, PT ;  /* 0x0000000a0000720c */ /* 0x000fda0003fa6270 */
[----:B------:R1:W-:Y:S02]  /*0dc0*/  @!P5 ST.E.128 desc[UR6][R6.64+0x4100], RZ ;  /* 0x004100ff0600d985 */ /* 0x0003e4000c101d06 */
.L_x_4518:
[----:B------:R-:W-:Y:S05]  /*0dd0*/  BSYNC B0 ;  /* 0x0000000000007941 */ /* 0x000fea0003800000 */
.L_x_4517:
        /* <DEDUP_REMOVED lines=8> */
.L_x_4520:
[----:B------:R-:W-:Y:S05]  /*0e60*/  BSYNC B0 ;  /* 0x0000000000007941 */ /* 0x000fea0003800000 */
.L_x_4519:
[----:B------:R-:W-:Y:S01]  /*0e70*/  BSSY B0, `(.L_x_4521) ;  /* 0x0000007000007945 */ /* 0x000fe20003800000 */
[----:B------:R-:W-:-:S03]  /*0e80*/  ISETP.GE.AND P0, PT, R8, R55, PT ;  /* 0x000000370800720c */ /* 0x000fc60003f06270 */
[----:B------:R-:W-:Y:S10]  /*0e90*/  @P1 BRA `(.L_x_4522) ;  /* 0x0000000000101947 */ /* 0x000ff40003800000 */
[----:B-----5:R-:W-:-:S13]  /*0ea0*/  ISETP.GE.AND P1, PT, R14, R10, PT ;  /* 0x0000000a0e00720c */ /* 0x020fda0003f26270 */
[----:B------:R1:W-:Y:S01]  /*0eb0*/  @!P1 ST.E.128 desc[UR6][R6.64+0x6000], RZ ;  /* 0x006000ff06009985 */ /* 0x0003e2000c101d06 */
[----:B------:R-:W-:-:S13]  /*0ec0*/  ISETP.GE.AND P1, PT, R0, R10, PT ;  /* 0x0000000a0000720c */ /* 0x000fda0003f26270 */
[----:B------:R1:W-:Y:S02]  /*0ed0*/  @!P1 ST.E.128 desc[UR6][R6.64+0x6100], RZ ;  /* 0x006100ff06009985 */ /* 0x0003e4000c101d06 */
.L_x_4522:
[----:B------:R-:W-:Y:S05]  /*0ee0*/  BSYNC B0 ;  /* 0x0000000000007941 */ /* 0x000fea0003800000 */
.L_x_4521:
        /* <DEDUP_REMOVED lines=8> */
.L_x_4524:
[----:B------:R-:W-:Y:S05]  /*0f70*/  BSYNC B0 ;  /* 0x0000000000007941 */ /* 0x000fea0003800000 */
.L_x_4523:
        /* <DEDUP_REMOVED lines=18> */
[----:B-1---5:R-:W-:Y:S05]  /*10a0*/  @P6 RET.REL.NODEC R2 `(_ZN5flash24flash_fwd_splitkv_kernelI23Flash_fwd_kernel_traitsILi128ELi64ELi128ELi4ELb0ELb0EN7cutlass10bfloat16_tE19Flash_kernel_traitsILi128ELi64ELi128ELi4ES3_EELb1ELb0ELb1ELb0ELb0ELb1ELb1ELb1EEEvNS_16Flash_fwd_paramsE) ;  /* 0xffffffec02d46950 */ /* 0x022fea0003c3ffff */
[----:B------:R-:W-:Y:S02]  /*10b0*/  MOV R0, 0xff800000 ;  /* 0xff80000000007802 */ /* 0x000fe40000000f00 */
[----:B------:R-:W-:Y:S02]  /*10c0*/  MOV R2, R241 ;  /* 0x000000f100027202 */ /* 0x000fe40000000f00 */
[----:B------:R-:W-:Y:S01]  /*10d0*/  MOV R3, 0x0 ;  /* 0x0000000000037802 */ /* 0x000fe20000000f00 */
[----:B------:R1:W-:Y:S03]  /*10e0*/  ST.E desc[UR6][R4.64+0xe0], R0 ;  /* 0x0000e00004007985 */ /* 0x0003e6000c101906 */
[----:B-1----:R-:W-:Y:S05]  /*10f0*/  RET.REL.NODEC R2 `(_ZN5flash24flash_fwd_splitkv_kernelI23Flash_fwd_kernel_traitsILi128ELi64ELi128ELi4ELb0ELb0EN7cutlass10bfloat16_tE19Flash_kernel_traitsILi128ELi64ELi128ELi4ES3_EELb1ELb0ELb1ELb0ELb0ELb1ELb1ELb1EEEvNS_16Flash_fwd_paramsE) ;  /* 0xffffffec02c07950 */ /* 0x002fea0003c3ffff */
.L_x_4508:
        /* <DEDUP_REMOVED lines=87> */
[----:B------:R-:W-:-:S04]  /*1670*/  @!P1 LOP3.LUT R12, RZ, R6, RZ, 0x33, !PT ;  /* 0x00000006ff0c9212 */ /* 0x000fc800078e33ff */
[----:B------:R-:W-:Y:S02]  /*1680*/  SHF.R.S32.HI R9, RZ, 0x1f, R12 ;  /* 0x0000001fff097819 */ /* 0x000fe4000001140c */
[----:B--2---:R-:W-:Y:S01]  /*1690*/  SHF.R.S32.HI R0, RZ, 0x1f, R3 ;  /* 0x0000001fff007819 */ /* 0x004fe20000011403 */
[----:B----4-:R-:W-:-:S04]  /*16a0*/  IMAD R7, R21, R3, RZ ;  /* 0x0000000315077224 */ /* 0x010fc800078e02ff */
[C---:B------:R-:W-:Y:S02]  /*16b0*/  IMAD R7, R20.reuse, R0, R7 ;  /* 0x0000000014077224 */ /* 0x040fe400078e0207 */
[----:B------:R-:W-:-:S04]  /*16c0*/  IMAD.WIDE.U32 R20, R20, R3, RZ ;  /* 0x0000000314147225 */ /* 0x000fc800078e00ff */
[----:B------:R-:W-:Y:S02]  /*16d0*/  IMAD.IADD R21, R21, 0x1, R7 ;  /* 0x0000000115157824 */ /* 0x000fe400078e0207 */
[----:B------:R-:W-:Y:S02]  /*16e0*/  IMAD R7, R49, R5, RZ ;  /* 0x0000000531077224 */ /* 0x000fe400078e02ff */
[----:B------:R-:W-:-:S04]  /*16f0*/  IMAD.WIDE.U32 R20, R5, R48, R20 ;  /* 0x0000003005147225 */ /* 0x000fc800078e0014 */
[----:B------:R-:W-:Y:S02]  /*1700*/  IMAD R7, R48, R8, R7 ;  /* 0x0000000830077224 */ /* 0x000fe400078e0207 */
[-C--:B------:R-:W-:Y:S02]  /*1710*/  IMAD R6, R15, R3.reuse, RZ ;  /* 0x000000030f067224 */ /* 0x080fe400078e02ff */
[----:B------:R-:W-:Y:S02]  /*1720*/  IMAD.IADD R21, R21, 0x1, R7 ;  /* 0x0000000115157824 */ /* 0x000fe400078e0207 */
[----:B------:R-:W-:Y:S02]  /*1730*/  IMAD R7, R17, R12, RZ ;  /* 0x0000000c11077224 */ /* 0x000fe400078e02ff */
[----:B------:R-:W-:-:S04]  /*1740*/  IMAD.WIDE.U32 R22, R14, R3, RZ ;  /* 0x000000030e167225 */ /* 0x000fc800078e00ff */
[----:B------:R-:W-:Y:S02]  /*1750*/  IMAD R7, R16, R9, R7 ;  /* 0x0000000910077224 */ /* 0x000fe400078e0207 */
[----:B------:R-:W-:-:S04]  /*1760*/  IMAD.WIDE.U32 R20, R12, R16, R20 ;  /* 0x000000100c147225 */ /* 0x000fc800078e0014 */
[----:B------:R-:W-:Y:S01]  /*1770*/  IMAD R6, R14, R0, R6 ;  /* 0x000000000e067224 */ /* 0x000fe200078e0206 */
[----:B------:R-:W-:Y:S02]  /*1780*/  MOV R17, R22 ;  /* 0x0000001600117202 */ /* 0x000fe40000000f00 */
[----:B------:R-:W-:Y:S01]  /*1790*/  IADD3 R0, R21, R7, RZ ;  /* 0x0000000715007210 */ /* 0x000fe20007ffe0ff */
[----:B------:R-:W-:Y:S01]  /*17a0*/  IMAD.IADD R13, R23, 0x1, R6 ;  /* 0x00000001170d7824 */ /* 0x000fe200078e0206 */
[----:B------:R-:W-:Y:S01]  /*17b0*/  MOV R3, R20 ;  /* 0x0000001400037202 */ /* 0x000fe20000000f00 */
[----:B------:R-:W-:Y:S05]  /*17c0*/  BRA `(.L_x_4527) ;  /* 0x00000004004c7947 */ /* 0x000fea0003800000 */
.L_x_4526:
        /* <DEDUP_REMOVED lines=22> */
[----:B------:R-:W-:Y:S02]  /*1930*/  IMAD R0, R5, R0, R8 ;  /* 0x0000000005007224 */ /* 0x000fe400078e0208 */
[-C--:B---3--:R-:W-:Y:S01]  /*1940*/  @!P3 IMAD R2, R49, R15.reuse, RZ ;  /* 0x0000000f3102b224 */ /* 0x088fe200078e02ff */
[----:B------:R-:W-:Y:S02]  /*1950*/  @P3 IADD3 R8, R15, R16, RZ ;  /* 0x000000100f083210 */ /* 0x000fe40007ffe0ff */
[----:B------:R-:W-:Y:S01]  /*1960*/  ISETP.GT.U32.AND P0, PT, R3, R0, PT ;  /* 0x000000000300720c */ /* 0x000fe20003f04070 */
[----:B------:R-:W-:-:S04]  /*1970*/  @!P3 IMAD.WIDE.U32 R30, R48, R15, RZ ;  /* 0x0000000f301eb225 */ /* 0x000fc800078e00ff */
[----:B------:R-:W-:Y:S01]  /*1980*/  @!P3 IMAD R2, R7, R48, R2 ;  /* 0x000000300702b224 */ /* 0x000fe200078e0202 */
[----:B-----5:R-:W-:Y:S01]  /*1990*/  @!P3 SHF.R.S32.HI R7, RZ, 0x1f, R14 ;  /* 0x0000001fff07b819 */ /* 0x020fe2000001140e */
[-C--:B------:R-:W-:Y:S02]  /*19a0*/  @P3 IMAD R12, R49, R8.reuse, RZ ;  /* 0x00000008310c3224 */ /* 0x080fe400078e02ff */
[----:B------:R-:W-:Y:S01]  /*19b0*/  @P3 IMAD.WIDE.U32 R28, R48, R8, RZ ;  /* 0x00000008301c3225 */ /* 0x000fe200078e00ff */
[----:B------:R-:W-:-:S03]  /*19c0*/  @!P3 MOV R8, R30 ;  /* 0x0000001e0008b202 */ /* 0x000fc60000000f00 */
[----:B------:R-:W-:Y:S02]  /*19d0*/  @!P3 IMAD.IADD R9, R31, 0x1, R2 ;  /* 0x000000011f09b824 */ /* 0x000fe400078e0202 */
[-C--:B----4-:R-:W-:Y:S02]  /*19e0*/  @!P3 IMAD R2, R25, R14.reuse, RZ ;  /* 0x0000000e1902b224 */ /* 0x090fe400078e02ff */
[----:B------:R-:W-:-:S04]  /*19f0*/  @!P3 IMAD.WIDE.U32 R8, R24, R14, R8 ;  /* 0x0000000e1808b225 */ /* 0x000fc800078e0008 */
[----:B------:R-:W-:Y:S02]  /*1a00*/  @!P3 IMAD R2, R24, R7, R2 ;  /* 0x000000071802b224 */ /* 0x000fe400078e0202 */
[----:B------:R-:W-:Y:S01]  /*1a10*/  @!P0 IMAD.IADD R0, R0, 0x1, -R3 ;  /* 0x0000000100008824 */ /* 0x000fe200078e0a03 */
[----:B------:R-:W-:Y:S01]  /*1a20*/  @P3 MOV R13, R28 ;  /* 0x0000001c000d3202 */ /* 0x000fe20000000f00 */
[----:B------:R-:W-:Y:S01]  /*1a30*/  @P3 IMAD.IADD R12, R29, 0x1, R12 ;  /* 0x000000011d0c3824 */ /* 0x000fe200078e020c */
[----:B------:R-:W-:Y:S02]  /*1a40*/  @!P3 IADD3 R12, R9, R2, RZ ;  /* 0x00000002090cb210 */ /* 0x000fe40007ffe0ff */
[----:B------:R-:W-:Y:S02]  /*1a50*/  @!P3 MOV R13, R8 ;  /* 0x00000008000db202 */ /* 0x000fe40000000f00 */
[----:B------:R-:W-:Y:S02]  /*1a60*/  ISETP.GE.U32.AND P2, PT, R0, R3, PT ;  /* 0x000000030000720c */ /* 0x000fe40003f46070 */
[----:B------:R-:W-:-:S02]  /*1a70*/  LOP3.LUT R13, R13, R12, RZ, 0x3c, !PT ;  /* 0x0000000c0d0d7212 */ /* 0x000fc400078e3cff */
[----:B------:R-:W-:Y:S01]  /*1a80*/  LOP3.LUT R3, R244, R6, RZ, 0x3c, !PT ;  /* 0x00000006f4037212 */ /* 0x000fe200078e3cff */
[----:B------:R-:W-:Y:S01]  /*1a90*/  @!P0 VIADD R5, R5, 0x1 ;  /* 0x0000000105058836 */ /* 0x000fe20000000000 */
[----:B------:R-:W-:Y:S02]  /*1aa0*/  LOP3.LUT R12, R13, R12, RZ, 0x3c, !PT ;  /* 0x0000000c0d0c7212 */ /* 0x000fe400078e3cff */
[----:B------:R-:W-:Y:S02]  /*1ab0*/  ISETP.GE.AND P1, PT, R3, RZ, PT ;  /* 0x000000ff0300720c */ /* 0x000fe40003f26270 */
[----:B------:R-:W-:Y:S02]  /*1ac0*/  ISETP.NE.AND P0, PT, R6, RZ, PT ;  /* 0x000000ff0600720c */ /* 0x000fe40003f05270 */
[----:B------:R-:W-:Y:S02]  /*1ad0*/  LEA R2, R50, 0xffffff80, 0x7 ;  /* 0xffffff8032027811 */ /* 0x000fe400078e38ff */
[----:B------:R-:W-:Y:S01]  /*1ae0*/  LOP3.LUT R13, R13, R12, RZ, 0x3c, !PT ;  /* 0x0000000c0d0d7212 */ /* 0x000fe200078e3cff */
[----:B------:R-:W-:Y:S01]  /*1af0*/  @!P3 IMAD R7, R43, R15, RZ ;  /* 0x0000000f2b07b224 */ /* 0x000fe200078e02ff */
[----:B------:R-:W-:-:S02]  /*1b00*/  @!P3 SHF.R.S32.HI R0, RZ, 0x1f, R15 ;  /* 0x0000001fff00b819 */ /* 0x000fc4000001140f */
[----:B------:R-:W-:Y:S01]  /*1b10*/  @P2 IADD3 R5, R5, 0x1, RZ ;  /* 0x0000000105052810 */ /* 0x000fe20007ffe0ff */
[-C--:B------:R-:W-:Y:S01]  /*1b20*/  IMAD.WIDE.U32 R24, R48, R2.reuse, R12 ;  /* 0x0000000230187225 */ /* 0x080fe200078e000c */
[----:B------:R-:W-:Y:S02]  /*1b30*/  SHF.R.S32.HI R8, RZ, 0x1f, R2 ;  /* 0x0000001fff087819 */ /* 0x000fe40000011402 */
[----:B------:R-:W-:Y:S01]  /*1b40*/  MOV R12, R5 ;  /* 0x00000005000c7202 */ /* 0x000fe20000000f00 */
[----:B------:R-:W-:Y:S02]  /*1b50*/  IMAD R9, R49, R2, RZ ;  /* 0x0000000231097224 */ /* 0x000fe400078e02ff */
[----:B------:R-:W-:Y:S02]  /*1b60*/  @!P3 IMAD R0, R0, R42, R7 ;  /* 0x0000002a0000b224 */ /* 0x000fe400078e0207 */
[----:B------:R-:W-:-:S04]  /*1b70*/  @!P3 IMAD.WIDE.U32 R28, R42, R15, RZ ;  /* 0x0000000f2a1cb225 */ /* 0x000fc800078e00ff */
[----:B------:R-:W-:Y:S02]  /*1b80*/  IMAD R9, R8, R48, R9 ;  /* 0x0000003008097224 */ /* 0x000fe400078e0209 */
[----:B------:R-:W-:Y:S01]  /*1b90*/  @!P3 IMAD.IADD R17, R29, 0x1, R0 ;  /* 0x000000011d11b824 */ /* 0x000fe200078e0200 */
[----:B------:R-:W-:Y:S01]  /*1ba0*/  @!P3 SHF.R.S32.HI R0, RZ, 0x1f, R14 ;  /* 0x0000001fff00b819 */ /* 0x000fe2000001140e */
[----:B------:R-:W-:Y:S01]  /*1bb0*/  @!P1 IMAD.MOV R12, RZ, RZ, -R12 ;  /* 0x000000ffff0c9224 */ /* 0x000fe200078e0a0c */
[----:B------:R-:W-:Y:S01]  /*1bc0*/  @!P0 LOP3.LUT R12, RZ, R6, RZ, 0x33, !PT ;  /* 0x00000006ff0c8212 */ /* 0x000fe200078e33ff */
[----:B------:R-:W-:Y:S01]  /*1bd0*/  @!P3 IMAD R3, R23, R14, RZ ;  /* 0x0000000e1703b224 */ /* 0x000fe200078e02ff */
[----:B------:R-:W-:Y:S02]  /*1be0*/  @P3 IADD3 R15, R15, R16, RZ ;  /* 0x000000100f0f3210 */ /* 0x000fe40007ffe0ff */
[----:B------:R-:W-:Y:S01]  /*1bf0*/  IADD3 R25, R25, R9, RZ ;  /* 0x0000000919197210 */ /* 0x000fe20007ffe0ff */
[----:B------:R-:W-:Y:S01]  /*1c00*/  @!P3 IMAD R0, R22, R0, R3 ;  /* 0x000000001600b224 */ /* 0x000fe200078e0203 */
[----:B------:R-:W-:Y:S01]  /*1c10*/  @!P3 MOV R16, R28 ;  /* 0x0000001c0010b202 */ /* 0x000fe20000000f00 */
[----:B------:R-:W-:Y:S01]  /*1c20*/  IMAD R3, R21, R12, RZ ;  /* 0x0000000c15037224 */ /* 0x000fe200078e02ff */
[----:B------:R-:W-:Y:S01]  /*1c30*/  SHF.R.S32.HI R9, RZ, 0x1f, R12 ;  /* 0x0000001fff097819 */ /* 0x000fe2000001140c */
[----:B------:R-:W-:-:S02]  /*1c40*/  @P3 IMAD R13, R43, R15, RZ ;  /* 0x0000000f2b0d3224 */ /* 0x000fc400078e02ff */
[----:B------:R-:W-:-:S04]  /*1c50*/  @P3 IMAD.WIDE.U32 R6, R42, R15, RZ ;  /* 0x0000000f2a063225 */ /* 0x000fc800078e00ff */
[----:B------:R-:W-:-:S04]  /*1c60*/  @!P3 IMAD.WIDE.U32 R22, R22, R14, R16 ;  /* 0x0000000e1616b225 */ /* 0x000fc800078e0010 */
        /* <DEDUP_REMOVED lines=9> */
.L_x_4527:
[----:B------:R-:W-:Y:S05]  /*1d00*/  BSYNC B0 ;  /* 0x0000000000007941 */ /* 0x000fea0003800000 */
.L_x_4525:
        /* <DEDUP_REMOVED lines=14> */
[----:B-1----:R-:W-:Y:S02]  /*1df0*/  IMAD.SHL.U32 R18, R56, 0x8, RZ ;  /* 0x0000000838127824 */ /* 0x002fe400078e00ff */
[----:B------:R-:W-:-:S03]  /*1e00*/  IMAD.SHL.U32 R165, R172, 0x40, RZ ;  /* 0x00000040aca57824 */ /* 0x000fc600078e00ff */
[----:B------:R-:W-:Y:S02]  /*1e10*/  IADD3 R28, P0, R18, R17, RZ ;  /* 0x00000011121c7210 */ /* 0x000fe40007f1e0ff */
[----:B------:R-:W-:Y:S01]  /*1e20*/  SHF.R.S32.HI R19, RZ, 0x1f, R18 ;  /* 0x0000001fff137819 */ /* 0x000fe20000011412 */
[----:B-----5:R-:W-:Y:S01]  /*1e30*/  IMAD R8, R8, R42, RZ ;  /* 0x0000002a08087224 */ /* 0x020fe200078e02ff */
[----:B------:R-:W-:-:S03]  /*1e40*/  LOP3.LUT R165, R165, 0x1c0, RZ, 0xc0, !PT ;  /* 0x000001c0a5a57812 */ /* 0x000fc600078ec0ff */
[----:B------:R-:W-:Y:S02]  /*1e50*/  IMAD.X R29, R19, 0x1, R13, P0 ;  /* 0x00000001131d7824 */ /* 0x000fe400000e060d */
[C---:B------:R-:W-:Y:S02]  /*1e60*/  IMAD R8, R5.reuse, R43, R8 ;  /* 0x0000002b05087224 */ /* 0x040fe400078e0208 */
[----:B------:R-:W-:Y:S01]  /*1e70*/  IMAD.WIDE.U32 R28, R5, R42, R28 ;  /* 0x0000002a051c7225 */ /* 0x000fe200078e001c */
[----:B------:R-:W-:Y:S02]  /*1e80*/  LOP3.LUT R13, R165, 0x38, R18, 0xf8, !PT ;  /* 0x00000038a50d7812 */ /* 0x000fe400078ef812 */
[-C--:B------:R-:W-:Y:S01]  /*1e90*/  LEA.HI R57, R53, R51.reuse, RZ, 0x4 ;  /* 0x0000003335397211 */ /* 0x080fe200078f20ff */
[----:B------:R-:W-:Y:S01]  /*1ea0*/  IMAD R20, R27, R12, RZ ;  /* 0x0000000c1b147224 */ /* 0x000fe200078e02ff */
[----:B------:R-:W-:Y:S01]  /*1eb0*/  SHF.R.U32.HI R165, RZ, 0x3, R165 ;  /* 0x00000003ffa57819 */ /* 0x000fe200000116a5 */
[----:B------:R-:W-:Y:S01]  /*1ec0*/  IMAD.IADD R29, R29, 0x1, R8 ;  /* 0x000000011d1d7824 */ /* 0x000fe200078e0208 */
[----:B------:R-:W-:-:S02]  /*1ed0*/  LEA.HI R5, R53, R51, RZ, 0x6 ;  /* 0x0000003335057211 */ /* 0x000fc400078f30ff */
[----:B------:R-:W-:Y:S01]  /*1ee0*/  SHF.R.S32.HI R58, RZ, 0x1f, R245 ;  /* 0x0000001fff3a7819 */ /* 0x000fe200000114f5 */
[-C--:B------:R-:W-:Y:S01]  /*1ef0*/  IMAD R20, R9, R26.reuse, R20 ;  /* 0x0000001a09147224 */ /* 0x080fe200078e0214 */
[----:B------:R-:W-:Y:S01]  /*1f00*/  LOP3.LUT R59, R57, 0xfffffff0, RZ, 0xc0, !PT ;  /* 0xfffffff0393b7812 */ /* 0x000fe200078ec0ff */
[----:B------:R-:W-:Y:S01]  /*1f10*/  IMAD.WIDE.U32 R26, R12, R26, R28 ;  /* 0x0000001a0c1a7225 */ /* 0x000fe200078e001c */
[----:B------:R-:W-:Y:S02]  /*1f20*/  LOP3.LUT R165, R13, R165, RZ, 0x3c, !PT ;  /* 0x000000a50da57212 */ /* 0x000fe400078e3cff */
[----:B------:R-:W-:Y:S01]  /*1f30*/  SHF.L.U32 R5, R5, 0x3, RZ ;  /* 0x0000000305057819 */ /* 0x000fe200000006ff */
[----:B------:R-:W-:-:S03]  /*1f40*/  IMAD.IADD R59, R51, 0x1, -R59 ;  /* 0x00000001333b7824 */ /* 0x000fc600078e0a3b */
[----:B------:R-:W-:Y:S01]  /*1f50*/  LOP3.LUT R165, R165, 0xfffffe00, R5, 0xf8, !PT ;  /* 0xfffffe00a5a57812 */ /* 0x000fe200078ef805 */
[----:B------:R-:W-:Y:S01]  /*1f60*/  IMAD.IADD R21, R27, 0x1, R20 ;  /* 0x000000011b157824 */ /* 0x000fe200078e0214 */
[----:B------:R-:W-:Y:S01]  /*1f70*/  SHF.R.S32.HI R173, RZ, 0x1f, R172 ;  /* 0x0000001fffad7819 */ /* 0x000fe200000114ac */
[----:B------:R-:W-:Y:S01]  /*1f80*/  IMAD.MOV.U32 R20, RZ, RZ, R26 ;  /* 0x000000ffff147224 */ /* 0x000fe200078e001a */
[----:B------:R-:W-:Y:S01]  /*1f90*/  SHF.R.S32.HI R60, RZ, 0x1f, R59 ;  /* 0x0000001fff3c7819 */ /* 0x000fe2000001143b */
[----:B------:R-:W-:Y:S01]  /*1fa0*/  IMAD R140, R43, R172, RZ ;  /* 0x000000ac2b8c7224 */ /* 0x000fe200078e02ff */
[----:B------:R-:W-:Y:S01]  /*1fb0*/  SHF.R.S32.HI R82, RZ, 0x1f, R62 ;  /* 0x0000001fff527819 */ /* 0x000fe2000001143e */
[----:B------:R-:W-:Y:S01]  /*1fc0*/  IMAD.WIDE.U32 R20, R172, R42, R20 ;  /* 0x0000002aac147225 */ /* 0x000fe200078e0014 */
[----:B------:R-:W-:-:S03]  /*1fd0*/  LEA.HI R60, R60, R59, RZ, 0x3 ;  /* 0x0000003b3c3c7211 */ /* 0x000fc600078f18ff */
[----:B------:R-:W-:Y:S01]  /*1fe0*/  IMAD R140, R173, R42, R140 ;  /* 0x0000002aad8c7224 */ /* 0x000fe200078e028c */
[----:B------:R-:W-:Y:S02]  /*1ff0*/  SHF.R.S32.HI R169, RZ, 0x1f, R244 ;  /* 0x0000001fffa97819 */ /* 0x000fe400000114f4 */
[----:B------:R-:W-:Y:S01]  /*2000*/  LEA.HI R82, R82, R62, RZ, 0x7 ;  /* 0x0000003e52527211 */ /* 0x000fe200078f38ff */
[----:B------:R-:W-:Y:S01]  /*2010*/  IMAD.IADD R140, R21, 0x1, R140 ;  /* 0x00000001158c7824 */ /* 0x000fe200078e028c */
[----:B------:R-:W-:Y:S02]  /*2020*/  LOP3.LUT R13, R60, 0xfffffff8, RZ, 0xc0, !PT ;  /* 0xfffffff83c0d7812 */ /* 0x000fe400078ec0ff */
[----:B------:R-:W-:-:S03]  /*2030*/  SHF.R.S32.HI R82, RZ, 0x7, R82 ;  /* 0x00000007ff527819 */ /* 0x000fc60000011452 */
[----:B------:R-:W-:Y:S01]  /*2040*/  IMAD.IADD R59, R59, 0x1, -R13 ;  /* 0x000000013b3b7824 */ /* 0x000fe200078e0a0d */
[----:B------:R-:W-:Y:S01]  /*2050*/  VIMNMX R82, R238, R82, !PT ;  /* 0x00000052ee527248 */ /* 0x000fe20007fe0100 */
        /* <DEDUP_REMOVED lines=9> */
[C---:B------:R-:W-:Y:S01]  /*20f0*/  SHF.L.U64.HI R235, R42.reuse, 0x4, R43 ;  /* 0x000000042aeb7819 */ /* 0x040fe2000001022b */
[----:B------:R-:W-:Y:S01]  /*2100*/  IMAD.IADD R54, R51, 0x1, -R54 ;  /* 0x0000000133367824 */ /* 0x000fe200078e0a36 */
[----:B------:R-:W-:Y:S01]  /*2110*/  SHF.L.U32 R234, R42, 0x4, RZ ;  /* 0x000000042aea7819 */ /* 0x000fe200000006ff */
[----:B------:R-:W-:Y:S01]  /*2120*/  IMAD.SHL.U32 R63, R56, 0x4, RZ ;  /* 0x00000004383f7824 */ /* 0x000fe200078e00ff */
[----:B------:R-:W-:-:S02]  /*2130*/  SHF.R.S32.HI R57, RZ, 0x4, R57 ;  /* 0x00000004ff397819 */ /* 0x000fc40000011439 */
[----:B------:R-:W-:Y:S01]  /*2140*/  SHF.R.S32.HI R53, RZ, 0x5, R53 ;  /* 0x00000005ff357819 */ /* 0x000fe20000011435 */
[----:B--2---:R-:W-:-:S04]  /*2150*/  @P1 IMAD.WIDE.U32 R28, R14, R4, RZ ;  /* 0x000000040e1c1225 */ /* 0x004fc800078e00ff */
[----:B------:R-:W-:Y:S02]  /*2160*/  @P1 IMAD R5, R15, R4, RZ ;  /* 0x000000040f051224 */ /* 0x000fe400078e02ff */
[----:B---3--:R-:W-:-:S04]  /*2170*/  @!P1 IMAD R8, R25, R245, RZ ;  /* 0x000000f519089224 */ /* 0x008fc800078e02ff */
[C---:B------:R-:W-:Y:S02]  /*2180*/  @!P1 IMAD R8, R24.reuse, R58, R8 ;  /* 0x0000003a18089224 */ /* 0x040fe400078e0208 */
[----:B------:R-:W-:-:S04]  /*2190*/  @!P1 IMAD.WIDE.U32 R24, R24, R245, RZ ;  /* 0x000000f518189225 */ /* 0x000fc800078e00ff */
[----:B------:R-:W-:Y:S02]  /*21a0*/  @P1 IMAD.MOV.U32 R4, RZ, RZ, R28 ;  /* 0x000000ffff041224 */ /* 0x000fe400078e001c */
[----:B------:R-:W-:Y:S01]  /*21b0*/  @!P1 IMAD.MOV.U32 R4, RZ, RZ, R24 ;  /* 0x000000ffff049224 */ /* 0x000fe200078e0018 */
[----:B------:R-:W-:Y:S01]  /*21c0*/  @P1 IADD3 R5, R29, R5, RZ ;  /* 0x000000051d051210 */ /* 0x000fe20007ffe0ff */
[----:B------:R-:W-:-:S03]  /*21d0*/  @!P1 IMAD.IADD R5, R25, 0x1, R8 ;  /* 0x0000000119059824 */ /* 0x000fc600078e0208 */
[----:B------:R-:W-:Y:S01]  /*21e0*/  IADD3 R24, P0, R18, R4, RZ ;  /* 0x0000000412187210 */ /* 0x000fe20007f1e0ff */
[----:B------:R-:W-:Y:S01]  /*21f0*/  IMAD R4, R23, R244, RZ ;  /* 0x000000f417047224 */ /* 0x000fe200078e02ff */
[----:B------:R-:W-:Y:S01]  /*2200*/  @P1 MOV R180, R14 ;  /* 0x0000000e00b41202 */ /* 0x000fe20000000f00 */
[----:B------:R-:W-:Y:S02]  /*2210*/  @!P1 IMAD.MOV.U32 R180, RZ, RZ, R14 ;  /* 0x000000ffffb49224 */ /* 0x000fe400078e000e */
[----:B------:R-:W-:Y:S01]  /*2220*/  IMAD.X R25, R19, 0x1, R5, P0 ;  /* 0x0000000113197824 */ /* 0x000fe200000e0605 */
[----:B----4-:R-:W-:Y:S01]  /*2230*/  LEA R141, P0, R20, R6, 0x1 ;  /* 0x00000006148d7211 */ /* 0x010fe200078008ff */
[----:B------:R-:W-:Y:S02]  /*2240*/  VIADD R14, R18, 0x40 ;  /* 0x00000040120e7836 */ /* 0x000fe40000000000 */
[----:B------:R-:W-:Y:S01]  /*2250*/  @P1 IMAD.MOV.U32 R181, RZ, RZ, R15 ;  /* 0x000000ffffb51224 */ /* 0x000fe200078e000f */
[----:B------:R-:W-:Y:S01]  /*2260*/  @!P1 MOV R181, R15 ;  /* 0x0000000f00b59202 */ /* 0x000fe20000000f00 */
        /* <DEDUP_REMOVED lines=137> */
[-C--:B------:R-:W-:Y:S02]  /*2b00*/  IADD3 R210, P1, R79, R236.reuse, RZ ;  /* 0x000000ec4fd27210 */ /* 0x080fe40007f3e0ff */
        /* <DEDUP_REMOVED lines=89> */
.L_x_4662:
        /* <DEDUP_REMOVED lines=25> */
.L_x_4530:
[----:B------:R-:W-:Y:S05]  /*3230*/  BSYNC B0 ;  /* 0x0000000000007941 */ /* 0x000fea0003800000 */
.L_x_4529:
[----:B------:R-:W-:Y:S04]  /*3240*/  BSSY B0, `(.L_x_4531) ;  /* 0x000000c000007945 */ /* 0x000fe80003800000 */
[----:B------:R-:W-:Y:S05]  /*3250*/  @!P3 BRA `(.L_x_4532) ;  /* 0x000000000028b947 */ /* 0x000fea0003800000 */
[----:B------:R-:W-:Y:S02]  /*3260*/  ISETP.NE.AND P4, PT, R163, RZ, PT ;  /* 0x000000ffa300720c */ /* 0x000fe40003f85270 */
[----:B------:R-:W-:Y:S02]  /*3270*/  IADD3 R20, P3, R114, R104, RZ ;  /* 0x0000006872147210 */ /* 0x000fe40007f7e0ff */
[C---:B-1----:R-:W-:Y:S03]  /*3280*/  LEA R2, P5, R234.reuse, R125, 0x1 ;  /* 0x0000007dea027211 */ /* 0x042fe600078a08ff */
[----:B------:R-:W-:Y:S01]  /*3290*/  IMAD.X R21, R113, 0x1, R103, P3 ;  /* 0x0000000171157824 */ /* 0x000fe200018e0667 */
[----:B------:R-:W-:Y:S02]  /*32a0*/  ISETP.NE.AND P3, PT, R161, RZ, PT ;  /* 0x000000ffa100720c */ /* 0x000fe40003f65270 */
[----:B------:R-:W-:Y:S03]  /*32b0*/  LEA.HI.X R3, R234, R124, R235, 0x1, P5 ;  /* 0x0000007cea037211 */ /* 0x000fe600028f0ceb */
[----:B------:R-:W2:Y:S04]  /*32c0*/  @P4 LD.E.128 R4, desc[UR6][R20.64] ;  /* 0x0000000614044980 */ /* 0x000ea8000c101d00 */
[----:B--2---:R1:W-:Y:S04]  /*32d0*/  @P4 ST.E.128 desc[UR6][R2.64], R4 ;  /* 0x0000000402004985 */ /* 0x0043e8000c101d06 */
[----:B-1----:R-:W2:Y:S04]  /*32e0*/  @P3 LD.E.128 R4, desc[UR6][R20.64+0x80] ;  /* 0x0000800614043980 */ /* 0x002ea8000c101d00 */
[----:B--2---:R2:W-:Y:S02]  /*32f0*/  @P3 ST.E.128 desc[UR6][R2.64+0x80], R4 ;  /* 0x0000800402003985 */ /* 0x0045e4000c101d06 */
.L_x_4532:
[----:B------:R-:W-:Y:S05]  /*3300*/  BSYNC B0 ;  /* 0x0000000000007941 */ /* 0x000fea0003800000 */
.L_x_4531:
        /* <DEDUP_REMOVED lines=15> */
.L_x_4534:
[----:B------:R-:W-:Y:S05]  /*3400*/  BSYNC B0 ;  /* 0x0000000000007941 */ /* 0x000fea0003800000 */
.L_x_4533:
        /* <DEDUP_REMOVED lines=13> */
.L_x_4536:
[----:B------:R-:W-:Y:S05]  /*34e0*/  BSYNC B0 ;  /* 0x0000000000007941 */ /* 0x000fea0003800000 */
.L_x_4535:
        /* <DEDUP_REMOVED lines=17> */
.L_x_4538:
[----:B------:R-:W-:Y:S05]  /*3600*/  BSYNC B0 ;  /* 0x0000000000007941 */ /* 0x000fea0003800000 */
.L_x_4537:
        /* <DEDUP_REMOVED lines=12> */
.L_x_4540:
[----:B------:R-:W-:Y:S05]  /*36d0*/  BSYNC B0 ;  /* 0x0000000000007941 */ /* 0x000fea0003800000 */
.L_x_4539:
        /* <DEDUP_REMOVED lines=12> */
.L_x_4542:
[----:B------:R-:W-:Y:S05]  /*37a0*/  BSYNC B0 ;  /* 0x0000000000007941 */ /* 0x000fea0003800000 */
.L_x_4541:
        /* <DEDUP_REMOVED lines=12> */
.L_x_4544:
[----:B------:R-:W-:Y:S05]  /*3870*/  BSYNC B0 ;  /* 0x0000000000007941 */ /* 0x000fea0003800000 */
.L_x_4543:
        /* <DEDUP_REMOVED lines=71> */
.L_x_4551:
[----:B------:R-:W-:Y:S05]  /*3cf0*/  BSYNC B0 ;  /* 0x0000000000007941 */ /* 0x000fea0003800000 */
.L_x_4550:
        /* <DEDUP_REMOVED lines=52> */
.L_x_4549:
[----:B------:R-:W-:Y:S05]  /*4040*/  BSYNC B1 ;  /* 0x0000000000017941 */ /* 0x000fea0003800000 */
.L_x_4548:
        /* <DEDUP_REMOVED lines=64> */
.L_x_4555:
[----:B------:R-:W-:Y:S05]  /*4450*/  BSYNC B0 ;  /* 0x0000000000007941 */ /* 0x000fea0003800000 */
.L_x_4554:
        /* <DEDUP_REMOVED lines=50> */
.L_x_4553:
[----:B------:R-:W-:Y:S05]  /*4780*/  BSYNC B1 ;  /* 0x0000000000017941 */ /* 0x000fea0003800000 */
.L_x_4552:
        /* <DEDUP_REMOVED lines=64> */
.L_x_4559:
[----:B------:R-:W-:Y:S05]  /*4b90*/  BSYNC B0 ;  /* 0x0000000000007941 */ /* 0x000fea0003800000 */
.L_x_4558:
        /* <DEDUP_REMOVED lines=50> */
.L_x_4557:
[----:B------:R-:W-:Y:S05]  /*4ec0*/  BSYNC B1 ;  /* 0x0000000000017941 */ /* 0x000fea0003800000 */
.L_x_4556:
        /* <DEDUP_REMOVED lines=70> */
.L_x_4563:
[----:B------:R-:W-:Y:S05]  /*5330*/  BSYNC B0 ;  /* 0x0000000000007941 */ /* 0x000fea0003800000 */
.L_x_4562:
        /* <DEDUP_REMOVED lines=50> */
.L_x_4561:
[----:B------:R-:W-:Y:S05]  /*5660*/  BSYNC B1 ;  /* 0x0000000000017941 */ /* 0x000fea0003800000 */
.L_x_4560:
        /* <DEDUP_REMOVED lines=64> */
.L_x_4567:
[----:B------:R-:W-:Y:S05]  /*5a70*/  BSYNC B0 ;  /* 0x0000000000007941 */ /* 0x000fea0003800000 */
.L_x_4566:
        /* <DEDUP_REMOVED lines=50> */
.L_x_4565:
[----:B------:R-:W-:Y:S05]  /*5da0*/  BSYNC B1 ;  /* 0x0000000000017941 */ /* 0x000fea0003800000 */
.L_x_4564:
        /* <DEDUP_REMOVED lines=70> */
.L_x_4571:
[----:B------:R-:W-:Y:S05]  /*6210*/  BSYNC B0 ;  /* 0x0000000000007941 */ /* 0x000fea0003800000 */
.L_x_4570:
        /* <DEDUP_REMOVED lines=50> */
.L_x_4569:
[----:B------:R-:W-:Y:S05]  /*6540*/  BSYNC B1 ;  /* 0x0000000000017941 */ /* 0x000fea0003800000 */
.L_x_4568:
        /* <DEDUP_REMOVED lines=70> */
.L_x_4575:
[----:B------:R-:W-:Y:S05]  /*69b0*/  BSYNC B0 ;  /* 0x0000000000007941 */ /* 0x000fea0003800000 */
.L_x_4574:
        /* <DEDUP_REMOVED lines=50> */
.L_x_4573:
[----:B------:R-:W-:Y:S05]  /*6ce0*/  BSYNC B1 ;  /* 0x0000000000017941 */ /* 0x000fea0003800000 */
.L_x_4572:
        /* <DEDUP_REMOVED lines=70> */
.L_x_4579:
[----:B------:R-:W-:Y:S05]  /*7150*/  BSYNC B0 ;  /* 0x0000000000007941 */ /* 0x000fea0003800000 */
.L_x_4578:
        /* <DEDUP_REMOVED lines=50> */
.L_x_4577:
[----:B------:R-:W-:Y:S05]  /*7480*/  BSYNC B1 ;  /* 0x0000000000017941 */ /* 0x000fea0003800000 */
.L_x_4576:
        /* <DEDUP_REMOVED lines=9> */
.L_x_4547:
        /* <DEDUP_REMOVED lines=96> */
.L_x_4586:
[----:B------:R-:W-:Y:S05]  /*7b20*/  BSYNC B0 ;  /* 0x0000000000007941 */ /* 0x000fea0003800000 */
.L_x_4585:
[----:B-----5:R2:W-:Y:S02]  /*7b30*/  ST.E.128 desc[UR6][R216.64], R20 ;  /* 0x00000014d8007985 */ /* 0x0205e4000c101d06 */
.L_x_4584:
[----:B------:R-:W-:Y:S05]  /*7b40*/  BSYNC B1 ;  /* 0x0000000000017941 */ /* 0x000fea0003800000 */
.L_x_4583:
        /* <DEDUP_REMOVED lines=93> */
.L_x_4588:
[----:B------:R-:W-:Y:S05]  /*8120*/  BSYNC B0 ;  /* 0x0000000000007941 */ /* 0x000fea0003800000 */
.L_x_4587:
[----:B-----5:R2:W-:Y:S02]  /*8130*/  ST.E.128 desc[UR6][R216.64+0x80], R20 ;  /* 0x00008014d8007985 */ /* 0x0205e4000c101d06 */
.L_x_4582:
[----:B------:R-:W-:Y:S05]  /*8140*/  BSYNC B2 ;  /* 0x0000000000027941 */ /* 0x000fea0003800000 */
.L_x_4581:
        /* <DEDUP_REMOVED lines=13> */
[C---:B------:R-:W-:Y:S03]  /*8220*/  LEA R220, P0, R236.reuse, R123, 0x1 ;  /* 0x0000007becdc7211 */ /* 0x040fe600078008ff */
[----:B--2---:R1:W5:Y:S01]  /*8230*/  LD.E.128 R20, desc[UR6][R4.64] ;  /* 0x0000000604147980 */ /* 0x004362000c101d00 */
        /* <DEDUP_REMOVED lines=84> */
.L_x_4594:
[----:B------:R-:W-:Y:S05]  /*8780*/  BSYNC B0 ;  /* 0x0000000000007941 */ /* 0x000fea0003800000 */
.L_x_4593:
[----:B-----5:R2:W-:Y:S02]  /*8790*/  ST.E.128 desc[UR6][R220.64], R20 ;  /* 0x00000014dc007985 */ /* 0x0205e4000c101d06 */
.L_x_4592:
[----:B------:R-:W-:Y:S05]  /*87a0*/  BSYNC B1 ;  /* 0x0000000000017941 */ /* 0x000fea0003800000 */
.L_x_4591:
        /* <DEDUP_REMOVED lines=93> */
.L_x_4596:
[----:B------:R-:W-:Y:S05]  /*8d80*/  BSYNC B0 ;  /* 0x0000000000007941 */ /* 0x000fea0003800000 */
.L_x_4595:
[----:B-----5:R2:W-:Y:S02]  /*8d90*/  ST.E.128 desc[UR6][R220.64], R20 ;  /* 0x00000014dc007985 */ /* 0x0205e4000c101d06 */
.L_x_4590:
[----:B------:R-:W-:Y:S05]  /*8da0*/  BSYNC B2 ;  /* 0x0000000000027941 */ /* 0x000fea0003800000 */
.L_x_4589:
        /* <DEDUP_REMOVED lines=99> */
.L_x_4602:
[----:B------:R-:W-:Y:S05]  /*93e0*/  BSYNC B0 ;  /* 0x0000000000007941 */ /* 0x000fea0003800000 */
.L_x_4601:
[----:B-----5:R2:W-:Y:S02]  /*93f0*/  ST.E.128 desc[UR6][R220.64], R20 ;  /* 0x00000014dc007985 */ /* 0x0205e4000c101d06 */
.L_x_4600:
[----:B------:R-:W-:Y:S05]  /*9400*/  BSYNC B1 ;  /* 0x0000000000017941 */ /* 0x000fea0003800000 */
.L_x_4599:
        /* <DEDUP_REMOVED lines=93> */
.L_x_4604:
[----:B------:R-:W-:Y:S05]  /*99e0*/  BSYNC B0 ;  /* 0x0000000000007941 */ /* 0x000fea0003800000 */
.L_x_4603:
[----:B-----5:R2:W-:Y:S02]  /*99f0*/  ST.E.128 desc[UR6][R220.64], R20 ;  /* 0x00000014dc007985 */ /* 0x0205e4000c101d06 */
.L_x_4598:
[----:B------:R-:W-:Y:S05]  /*9a00*/  BSYNC B2 ;  /* 0x0000000000027941 */ /* 0x000fea0003800000 */
.L_x_4597:
        /* <DEDUP_REMOVED lines=105> */
.L_x_4610:
[----:B------:R-:W-:Y:S05]  /*a0a0*/  BSYNC B0 ;  /* 0x0000000000007941 */ /* 0x000fea0003800000 */
.L_x_4609:
[----:B-----5:R2:W-:Y:S02]  /*a0b0*/  ST.E.128 desc[UR6][R220.64], R20 ;  /* 0x00000014dc007985 */ /* 0x0205e4000c101d06 */
.L_x_4608:
[----:B------:R-:W-:Y:S05]  /*a0c0*/  BSYNC B1 ;  /* 0x0000000000017941 */ /* 0x000fea0003800000 */
.L_x_4607:
        /* <DEDUP_REMOVED lines=93> */
.L_x_4612:
[----:B------:R-:W-:Y:S05]  /*a6a0*/  BSYNC B0 ;  /* 0x0000000000007941 */ /* 0x000fea0003800000 */
.L_x_4611:
[----:B-----5:R2:W-:Y:S02]  /*a6b0*/  ST.E.128 desc[UR6][R220.64], R20 ;  /* 0x00000014dc007985 */ /* 0x0205e4000c101d06 */
.L_x_4606:
[----:B------:R-:W-:Y:S05]  /*a6c0*/  BSYNC B2 ;  /* 0x0000000000027941 */ /* 0x000fea0003800000 */
.L_x_4605:
        /* <DEDUP_REMOVED lines=99> */
.L_x_4618:
[----:B------:R-:W-:Y:S05]  /*ad00*/  BSYNC B0 ;  /* 0x0000000000007941 */ /* 0x000fea0003800000 */
.L_x_4617:
[----:B-----5:R2:W-:Y:S02]  /*ad10*/  ST.E.128 desc[UR6][R220.64], R20 ;  /* 0x00000014dc007985 */ /* 0x0205e4000c101d06 */
.L_x_4616:
[----:B------:R-:W-:Y:S05]  /*ad20*/  BSYNC B1 ;  /* 0x0000000000017941 */ /* 0x000fea0003800000 */
.L_x_4615:
        /* <DEDUP_REMOVED lines=93> */
.L_x_4620:
[----:B------:R-:W-:Y:S05]  /*b300*/  BSYNC B0 ;  /* 0x0000000000007941 */ /* 0x000fea0003800000 */
.L_x_4619:
[----:B-----5:R2:W-:Y:S02]  /*b310*/  ST.E.128 desc[UR6][R220.64], R20 ;  /* 0x00000014dc007985 */ /* 0x0205e4000c101d06 */
.L_x_4614:
[----:B------:R-:W-:Y:S05]  /*b320*/  BSYNC B2 ;  /* 0x0000000000027941 */ /* 0x000fea0003800000 */
.L_x_4613:
        /* <DEDUP_REMOVED lines=105> */
.L_x_4626:
[----:B------:R-:W-:Y:S05]  /*b9c0*/  BSYNC B0 ;  /* 0x0000000000007941 */ /* 0x000fea0003800000 */
.L_x_4625:
[----:B-----5:R2:W-:Y:S02]  /*b9d0*/  ST.E.128 desc[UR6][R220.64], R20 ;  /* 0x00000014dc007985 */ /* 0x0205e4000c101d06 */
.L_x_4624:
[----:B------:R-:W-:Y:S05]  /*b9e0*/  BSYNC B1 ;  /* 0x0000000000017941 */ /* 0x000fea0003800000 */
.L_x_4623:
        /* <DEDUP_REMOVED lines=93> */
.L_x_4628:
[----:B------:R-:W-:Y:S05]  /*bfc0*/  BSYNC B0 ;  /* 0x0000000000007941 */ /* 0x000fea0003800000 */
.L_x_4627:
[----:B-----5:R2:W-:Y:S02]  /*bfd0*/  ST.E.128 desc[UR6][R220.64], R20 ;  /* 0x00000014dc007985 */ /* 0x0205e4000c101d06 */
.L_x_4622:
[----:B------:R-:W-:Y:S05]  /*bfe0*/  BSYNC B2 ;  /* 0x0000000000027941 */ /* 0x000fea0003800000 */
.L_x_4621:
        /* <DEDUP_REMOVED lines=105> */
.L_x_4634:
[----:B------:R-:W-:Y:S05]  /*c680*/  BSYNC B0 ;  /* 0x0000000000007941 */ /* 0x000fea0003800000 */
.L_x_4633:
[----:B-----5:R2:W-:Y:S02]  /*c690*/  ST.E.128 desc[UR6][R220.64], R20 ;  /* 0x00000014dc007985 */ /* 0x0205e4000c101d06 */
.L_x_4632:
[----:B------:R-:W-:Y:S05]  /*c6a0*/  BSYNC B1 ;  /* 0x0000000000017941 */ /* 0x000fea0003800000 */
.L_x_4631:
        /* <DEDUP_REMOVED lines=93> */
.L_x_4636:
[----:B------:R-:W-:Y:S05]  /*cc80*/  BSYNC B0 ;  /* 0x0000000000007941 */ /* 0x000fea0003800000 */
.L_x_4635:
[----:B-----5:R2:W-:Y:S02]  /*cc90*/  ST.E.128 desc[UR6][R220.64], R20 ;  /* 0x00000014dc007985 */ /* 0x0205e4000c101d06 */
.L_x_4630:
[----:B------:R-:W-:Y:S05]  /*cca0*/  BSYNC B2 ;  /* 0x0000000000027941 */ /* 0x000fea0003800000 */
.L_x_4629:
        /* <DEDUP_REMOVED lines=105> */
.L_x_4642:
[----:B------:R-:W-:Y:S05]  /*d340*/  BSYNC B0 ;  /* 0x0000000000007941 */ /* 0x000fea0003800000 */
.L_x_4641:
[----:B-----5:R2:W-:Y:S02]  /*d350*/  ST.E.128 desc[UR6][R214.64], R20 ;  /* 0x00000014d6007985 */ /* 0x0205e4000c101d06 */
.L_x_4640:
[----:B------:R-:W-:Y:S05]  /*d360*/  BSYNC B1 ;  /* 0x0000000000017941 */ /* 0x000fea0003800000 */
.L_x_4639:
        /* <DEDUP_REMOVED lines=93> */
.L_x_4644:
[----:B------:R-:W-:Y:S05]  /*d940*/  BSYNC B0 ;  /* 0x0000000000007941 */ /* 0x000fea0003800000 */
.L_x_4643:
[----:B-----5:R2:W-:Y:S02]  /*d950*/  ST.E.128 desc[UR6][R214.64], R32 ;  /* 0x00000020d6007985 */ /* 0x0205e4000c101d06 */
.L_x_4638:
[----:B------:R-:W-:Y:S05]  /*d960*/  BSYNC B2 ;  /* 0x0000000000027941 */ /* 0x000fea0003800000 */
.L_x_4637:
        /* <DEDUP_REMOVED lines=11> */
.L_x_4546:
        /* <DEDUP_REMOVED lines=26> */
.L_x_4646:
[----:B------:R-:W-:Y:S05]  /*dbc0*/  BSYNC B0 ;  /* 0x0000000000007941 */ /* 0x000fea0003800000 */
.L_x_4645:
        /* <DEDUP_REMOVED lines=20> */
.L_x_4648:
[----:B------:R-:W-:Y:S05]  /*dd10*/  BSYNC B0 ;  /* 0x0000000000007941 */ /* 0x000fea0003800000 */
.L_x_4647:
        /* <DEDUP_REMOVED lines=28> */
.L_x_4650:
[----:B------:R-:W-:Y:S05]  /*dee0*/  BSYNC B0 ;  /* 0x0000000000007941 */ /* 0x000fea0003800000 */
.L_x_4649:
        /* <DEDUP_REMOVED lines=22> */
.L_x_4652:
[----:B------:R-:W-:Y:S05]  /*e050*/  BSYNC B0 ;  /* 0x0000000000007941 */ /* 0x000fea0003800000 */
.L_x_4651:
        /* <DEDUP_REMOVED lines=16> */
.L_x_4654:
[----:B------:R-:W-:Y:S05]  /*e160*/  BSYNC B0 ;  /* 0x0000000000007941 */ /* 0x000fea0003800000 */
.L_x_4653:
        /* <DEDUP_REMOVED lines=22> */
.L_x_4656:
[----:B------:R-:W-:Y:S05]  /*e2d0*/  BSYNC B0 ;  /* 0x0000000000007941 */ /* 0x000fea0003800000 */
.L_x_4655:
        /* <DEDUP_REMOVED lines=22> */
.L_x_4658:
[----:B------:R-:W-:Y:S05]  /*e440*/  BSYNC B0 ;  /* 0x0000000000007941 */ /* 0x000fea0003800000 */
.L_x_4657:
        /* <DEDUP_REMOVED lines=21> */
.L_x_4580:
[----:B------:R-:W-:Y:S05]  /*e5a0*/  BSYNC B3 ;  /* 0x0000000000037941 */ /* 0x000fea0003800000 */
.L_x_4545:
        /* <DEDUP_REMOVED lines=91> */
.L_x_4660:
        /* <DEDUP_REMOVED lines=12> */
.L_x_4661:
[----:B------:R-:W-:Y:S05]  /*ec20*/  BSYNC B0 ;  /* 0x0000000000007941 */ /* 0x000fea0003800000 */
.L_x_4659:
[----:B------:R-:W-:Y:S04]  /*ec30*/  IADD3 R13, R13, -0x1, RZ ;  /* 0xffffffff0d0d7810 */ /* 0x000fe80007ffe0ff */
[----:B------:R-:W-:Y:S11]  /*ec40*/  ISETP.GT.AND P0, PT, R13, R82, PT ;  /* 0x000000520d00720c */ /* 0x000ff60003f04270 */
[----:B------:R-:W-:Y:S02]  /*ec50*/  @!UPT UIADD3 URZ, URZ, URZ, URZ ;  /* 0x0000003f3f3ff290 */ /* 0x000fe4000fffe03f */
[----:B------:R-:W-:Y:S05]  /*ec60*/  @P0 BRA `(.L_x_4662) ;  /* 0xffffff44000c0947 */ /* 0x000fea000383ffff */
.L_x_4528:
        /* <DEDUP_REMOVED lines=31> */
[----:B---3--:R-:W-:Y:S02]  /*ee60*/  ISETP.NE.AND P4, PT, R2, RZ, PT ;  /* 0x000000ff0200720c */ /* 0x008fe40003f85270 */
[-C--:B------:R-:W-:Y:S01]  /*ee70*/  LEA.HI.X R45, R4, R183.reuse, R3, 0x1, P1 ;  /* 0x000000b7042d7211 */ /* 0x080fe200008f0c03 */
        /* <DEDUP_REMOVED lines=81> */
.L_x_4671:
[----:B------:R-:W-:Y:S05]  /*f390*/  BSYNC B0 ;  /* 0x0000000000007941 */ /* 0x000fea0003800000 */
.L_x_4670:
[----:B-----5:R3:W-:Y:S02]  /*f3a0*/  STS.128 [R248], R20 ;  /* 0x00000014f8007388 */ /* 0x0207e40000000c00 */
.L_x_4669:
[----:B------:R-:W-:Y:S05]  /*f3b0*/  BSYNC B1 ;  /* 0x0000000000017941 */ /* 0x000fea0003800000 */
.L_x_4668:
        /* <DEDUP_REMOVED lines=49> */
.L_x_4673:
[----:B------:R-:W-:Y:S05]  /*f6d0*/  BSYNC B0 ;  /* 0x0000000000007941 */ /* 0x000fea0003800000 */
.L_x_4672:
[----:B-----5:R1:W-:Y:S02]  /*f6e0*/  STS.128 [R248+0x2000], R20 ;  /* 0x00200014f8007388 */ /* 0x0203e40000000c00 */
.L_x_4667:
[----:B------:R-:W-:Y:S05]  /*f6f0*/  BSYNC B2 ;  /* 0x0000000000027941 */ /* 0x000fea0003800000 */
.L_x_4666:
        /* <DEDUP_REMOVED lines=63> */
.L_x_4679:
[----:B------:R-:W-:Y:S05]  /*faf0*/  BSYNC B0 ;  /* 0x0000000000007941 */ /* 0x000fea0003800000 */
.L_x_4678:
[----:B-----5:R3:W-:Y:S02]  /*fb00*/  STS.128 [R248+0x800], R20 ;  /* 0x00080014f8007388 */ /* 0x0207e40000000c00 */
.L_x_4677:
[----:B------:R-:W-:Y:S05]  /*fb10*/  BSYNC B1 ;  /* 0x0000000000017941 */ /* 0x000fea0003800000 */
.L_x_4676:
        /* <DEDUP_REMOVED lines=49> */
.L_x_4681:
[----:B------:R-:W-:Y:S05]  /*fe30*/  BSYNC B0 ;  /* 0x0000000000007941 */ /* 0x000fea0003800000 */
.L_x_4680:
[----:B-----5:R3:W-:Y:S02]  /*fe40*/  STS.128 [R248+0x2800], R20 ;  /* 0x00280014f8007388 */ /* 0x0207e40000000c00 */
.L_x_4675:
[----:B------:R-:W-:Y:S05]  /*fe50*/  BSYNC B2 ;  /* 0x0000000000027941 */ /* 0x000fea0003800000 */
.L_x_4674:
        /* <DEDUP_REMOVED lines=64> */
.L_x_4687:
[----:B------:R-:W-:Y:S05]  /*10260*/  BSYNC B0 ;  /* 0x0000000000007941 */ /* 0x000fea0003800000 */
.L_x_4686:
[----:B-----5:R3:W-:Y:S02]  /*10270*/  STS.128 [R248+0x1000], R20 ;  /* 0x00100014f8007388 */ /* 0x0207e40000000c00 */
.L_x_4685:
[----:B------:R-:W-:Y:S05]  /*10280*/  BSYNC B1 ;  /* 0x0000000000017941 */ /* 0x000fea0003800000 */
.L_x_4684:
        /* <DEDUP_REMOVED lines=49> */
.L_x_4689:
[----:B------:R-:W-:Y:S05]  /*105a0*/  BSYNC B0 ;  /* 0x0000000000007941 */ /* 0x000fea0003800000 */
.L_x_4688:
[----:B-----5:R1:W-:Y:S02]  /*105b0*/  STS.128 [R248+0x3000], R20 ;  /* 0x00300014f8007388 */ /* 0x0203e40000000c00 */
.L_x_4683:
[----:B------:R-:W-:Y:S05]  /*105c0*/  BSYNC B2 ;  /* 0x0000000000027941 */ /* 0x000fea0003800000 */
.L_x_4682:
        /* <DEDUP_REMOVED lines=63> */
.L_x_4694:
[----:B------:R-:W-:Y:S05]  /*109c0*/  BSYNC B0 ;  /* 0x0000000000007941 */ /* 0x000fea0003800000 */
.L_x_4693:
[----:B-----5:R3:W-:Y:S02]  /*109d0*/  STS.128 [R248+0x1800], R20 ;  /* 0x00180014f8007388 */ /* 0x0207e40000000c00 */
.L_x_4692:
[----:B------:R-:W-:Y:S05]  /*109e0*/  BSYNC B1 ;  /* 0x0000000000017941 */ /* 0x000fea0003800000 */
.L_x_4691:
        /* <DEDUP_REMOVED lines=47> */
.L_x_4696:
[----:B------:R-:W-:Y:S05]  /*10ce0*/  BSYNC B0 ;  /* 0x0000000000007941 */ /* 0x000fea0003800000 */
.L_x_4695:
[----:B-----5:R1:W-:Y:S01]  /*10cf0*/  STS.128 [R248+0x3800], R32 ;  /* 0x00380020f8007388 */ /* 0x0203e20000000c00 */
[----:B------:R-:W-:Y:S05]  /*10d00*/  BRA `(.L_x_4690) ;  /* 0x0000003400a47947 */ /* 0x000fea0003800000 */
.L_x_4665:
        /* <DEDUP_REMOVED lines=93> */
.L_x_4702:
[----:B------:R-:W-:Y:S05]  /*112e0*/  BSYNC B0 ;  /* 0x0000000000007941 */ /* 0x000fea0003800000 */
.L_x_4701:
[----:B-----5:R3:W-:Y:S02]  /*112f0*/  STS.128 [R248], R28 ;  /* 0x0000001cf8007388 */ /* 0x0207e40000000c00 */
.L_x_4700:
[----:B------:R-:W-:Y:S05]  /*11300*/  BSYNC B1 ;  /* 0x0000000000017941 */ /* 0x000fea0003800000 */
.L_x_4699:
        /* <DEDUP_REMOVED lines=90> */
.L_x_4704:
[----:B------:R-:W-:Y:S05]  /*118b0*/  BSYNC B0 ;  /* 0x0000000000007941 */ /* 0x000fea0003800000 */
.L_x_4703:
[----:B-----5:R1:W-:Y:S02]  /*118c0*/  STS.128 [R248+0x2000], R28 ;  /* 0x0020001cf8007388 */ /* 0x0203e40000000c00 */
.L_x_4698:
[----:B------:R-:W-:Y:S05]  /*118d0*/  BSYNC B2 ;  /* 0x0000000000027941 */ /* 0x000fea0003800000 */
.L_x_4697:
        /* <DEDUP_REMOVED lines=98> */
.L_x_4710:
[----:B------:R-:W-:Y:S05]  /*11f00*/  BSYNC B0 ;  /* 0x0000000000007941 */ /* 0x000fea0003800000 */
.L_x_4709:
[----:B-----5:R3:W-:Y:S02]  /*11f10*/  STS.128 [R248+0x800], R28 ;  /* 0x0008001cf8007388 */ /* 0x0207e40000000c00 */
.L_x_4708:
[----:B------:R-:W-:Y:S05]  /*11f20*/  BSYNC B1 ;  /* 0x0000000000017941 */ /* 0x000fea0003800000 */
.L_x_4707:
        /* <DEDUP_REMOVED lines=93> */
.L_x_4712:
[----:B------:R-:W-:Y:S05]  /*12500*/  BSYNC B0 ;  /* 0x0000000000007941 */ /* 0x000fea0003800000 */
.L_x_4711:
[----:B-----5:R3:W-:Y:S02]  /*12510*/  STS.128 [R248+0x2800], R28 ;  /* 0x0028001cf8007388 */ /* 0x0207e40000000c00 */
.L_x_4706:
[----:B------:R-:W-:Y:S05]  /*12520*/  BSYNC B2 ;  /* 0x0000000000027941 */ /* 0x000fea0003800000 */
.L_x_4705:
        /* <DEDUP_REMOVED lines=99> */
.L_x_4718:
[----:B------:R-:W-:Y:S05]  /*12b60*/  BSYNC B0 ;  /* 0x0000000000007941 */ /* 0x000fea0003800000 */
.L_x_4717:
[----:B-----5:R3:W-:Y:S02]  /*12b70*/  STS.128 [R248+0x1000], R28 ;  /* 0x0010001cf8007388 */ /* 0x0207e40000000c00 */
.L_x_4716:
[----:B------:R-:W-:Y:S05]  /*12b80*/  BSYNC B1 ;  /* 0x0000000000017941 */ /* 0x000fea0003800000 */
.L_x_4715:
        /* <DEDUP_REMOVED lines=92> */
.L_x_4720:
[----:B------:R-:W-:Y:S05]  /*13150*/  BSYNC B0 ;  /* 0x0000000000007941 */ /* 0x000fea0003800000 */
.L_x_4719:
[----:B-----5:R1:W-:Y:S02]  /*13160*/  STS.128 [R248+0x3000], R20 ;  /* 0x00300014f8007388 */ /* 0x0203e40000000c00 */
.L_x_4714:
[----:B------:R-:W-:Y:S05]  /*13170*/  BSYNC B2 ;  /* 0x0000000000027941 */ /* 0x000fea0003800000 */
.L_x_4713:
        /* <DEDUP_REMOVED lines=97> */
.L_x_4724:
[----:B------:R-:W-:Y:S05]  /*13790*/  BSYNC B0 ;  /* 0x0000000000007941 */ /* 0x000fea0003800000 */
.L_x_4723:
[----:B-----5:R1:W-:Y:S02]  /*137a0*/  STS.128 [R248+0x1800], R4 ;  /* 0x00180004f8007388 */ /* 0x0203e40000000c00 */
.L_x_4722:
[----:B------:R-:W-:Y:S05]  /*137b0*/  BSYNC B1 ;  /* 0x0000000000017941 */ /* 0x000fea0003800000 */
.L_x_4721:
        /* <DEDUP_REMOVED lines=96> */
.L_x_4726:
[----:B------:R-:W-:Y:S05]  /*13dc0*/  BSYNC B0 ;  /* 0x0000000000007941 */ /* 0x000fea0003800000 */
.L_x_4725:
[----:B-----5:R1:W-:Y:S01]  /*13dd0*/  STS.128 [R248+0x3800], R4 ;  /* 0x00380004f8007388 */ /* 0x0203e20000000c00 */
[----:B------:R-:W-:Y:S05]  /*13de0*/  BRA `(.L_x_4690) ;  /* 0x00000004006c7947 */ /* 0x000fea0003800000 */
.L_x_4664:
        /* <DEDUP_REMOVED lines=27> */
.L_x_4728:
[----:B------:R-:W-:Y:S05]  /*13fa0*/  BSYNC B0 ;  /* 0x0000000000007941 */ /* 0x000fea0003800000 */
.L_x_4727:
        /* <DEDUP_REMOVED lines=20> */
.L_x_4730:
[----:B------:R-:W-:Y:S05]  /*140f0*/  BSYNC B0 ;  /* 0x0000000000007941 */ /* 0x000fea0003800000 */
.L_x_4729:
        /* <DEDUP_REMOVED lines=20> */
.L_x_4732:
[----:B------:R-:W-:Y:S05]  /*14240*/  BSYNC B0 ;  /* 0x0000000000007941 */ /* 0x000fea0003800000 */
.L_x_4731:
        /* <DEDUP_REMOVED lines=21> */
.L_x_4690:
[----:B------:R-:W-:Y:S05]  /*143a0*/  BSYNC B3 ;  /* 0x0000000000037941 */ /* 0x000fea0003800000 */
.L_x_4663:
[----:B------:R-:W-:Y:S01]  /*143b0*/  VIADD R249, R50, 0xffffffff ;  /* 0xffffffff32f97836 */ /* 0x000fe20000000000 */
[----:B------:R-:W-:Y:S01]  /*143c0*/  BSSY B0, `(.L_x_4733) ;  /* 0x000001f000007945 */ /* 0x000fe20003800000 */
[C---:B-123--:R-:W-:Y:S01]  /*143d0*/  VIADD R6, R172.reuse, 0x40 ;  /* 0x00000040ac067836 */ /* 0x04efe20000000000 */
[----:B------:R-:W-:Y:S01]  /*143e0*/  LOP3.LUT R250, R61, 0xff, RZ, 0xc0, !PT ;  /* 0x000000ff3dfa7812 */ /* 0x000fe200078ec0ff */
[----:B----4-:R-:W-:Y:S02]  /*143f0*/  IMAD.SHL.U32 R2, R249, 0x80, RZ ;  /* 0x00000080f9027824 */ /* 0x010fe400078e00ff */
[----:B------:R-:W-:Y:S02]  /*14400*/  VIADD R3, R172, 0x50 ;  /* 0x00000050ac037836 */ /* 0x000fe40000000000 */
        /* <DEDUP_REMOVED lines=26> */
.L_x_4734:
[----:B------:R-:W-:Y:S05]  /*145b0*/  BSYNC B0 ;  /* 0x0000000000007941 */ /* 0x000fea0003800000 */
.L_x_4733:
        /* <DEDUP_REMOVED lines=21> */
.L_x_4736:
[----:B------:R-:W-:Y:S05]  /*14710*/  BSYNC B0 ;  /* 0x0000000000007941 */ /* 0x000fea0003800000 */
.L_x_4735:
        /* <DEDUP_REMOVED lines=25> */
.L_x_4738:
[----:B------:R-:W-:Y:S05]  /*148b0*/  BSYNC B0 ;  /* 0x0000000000007941 */ /* 0x000fea0003800000 */
.L_x_4737:
        /* <DEDUP_REMOVED lines=27> */
.L_x_4740:
[----:B------:R-:W-:Y:S05]  /*14a70*/  BSYNC B0 ;  /* 0x0000000000007941 */ /* 0x000fea0003800000 */
.L_x_4739:
        /* <DEDUP_REMOVED lines=23> */
.L_x_4742:
[----:B------:R-:W-:Y:S05]  /*14bf0*/  BSYNC B0 ;  /* 0x0000000000007941 */ /* 0x000fea0003800000 */
.L_x_4741:
        /* <DEDUP_REMOVED lines=27> */
.L_x_4744:
[----:B------:R-:W-:Y:S05]  /*14db0*/  BSYNC B0 ;  /* 0x0000000000007941 */ /* 0x000fea0003800000 */
.L_x_4743:
        /* <DEDUP_REMOVED lines=27> */
.L_x_4746:
[----:B------:R-:W-:Y:S05]  /*14f70*/  BSYNC B0 ;  /* 0x0000000000007941 */ /* 0x000fea0003800000 */
.L_x_4745:
        /* <DEDUP_REMOVED lines=27> */
.L_x_4748:
[----:B------:R-:W-:Y:S05]  /*15130*/  BSYNC B0 ;  /* 0x0000000000007941 */ /* 0x000fea0003800000 */
.L_x_4747:
[----:B-1--4-:R-:W4:Y:S04]  /*15140*/  LD.E.64 R18, desc[UR6][R10.64+0x1c0] ;  /* 0x0001c0060a127980 */ /* 0x012f28000c101b00 */
[----:B--23--:R-:W2:Y:S01]  /*15150*/  LD.E.64 R12, desc[UR6][R10.64+0x1b8] ;  /* 0x0001b8060a0c7980 */ /* 0x00cea2000c101b00 */
[----:B------:R-:W-:Y:S01]  /*15160*/  IMAD.MOV.U32 R168, RZ, RZ, R244 ;  /* 0x000000ffffa87224 */ /* 0x000fe200078e00f4 */
[----:B-----5:R-:W-:Y:S02]  /*15170*/  LEA.HI R8, R57, R57, RZ, 0x1 ;  /* 0x0000003939087211 */ /* 0x020fe400078f08ff */
[----:B------:R-:W0:Y:S01]  /*15180*/  LDGDEPBAR ;  /* 0x00000000000079af */ /* 0x000e220000000000 */
[-C--:B------:R-:W-:Y:S02]  /*15190*/  ISETP.GE.AND P3, PT, R9, R0.reuse, PT ;  /* 0x000000000900720c */ /* 0x080fe40003f66270 */
[----:B------:R-:W-:Y:S01]  /*151a0*/  LOP3.LUT R8, R8, 0xfffffffe, RZ, 0xc0, !PT ;  /* 0xfffffffe08087812 */ /* 0x000fe200078ec0ff */
[----:B------:R1:W5:Y:S01]  /*151b0*/  LD.E R9, desc[UR6][R10.64+0xd8] ;  /* 0x0000d8060a097980 */ /* 0x000362000c101900 */
[----:B------:R-:W-:-:S02]  /*151c0*/  ISETP.GE.AND P4, PT, R3, R0, PT ;  /* 0x000000000300720c */ /* 0x000fc40003f86270 */
[-C--:B------:R-:W-:Y:S01]  /*151d0*/  ISETP.GE.AND P0, PT, R15, R0.reuse, PT ;  /* 0x000000000f00720c */ /* 0x080fe20003f06270 */
[----:B------:R-:W-:Y:S01]  /*151e0*/  IMAD.IADD R57, R57, 0x1, -R8 ;  /* 0x0000000139397824 */ /* 0x000fe200078e0a08 */
[-C--:B------:R-:W-:Y:S01]  /*151f0*/  ISETP.GE.AND P6, PT, R36, R0.reuse, PT ;  /* 0x000000002400720c */ /* 0x080fe20003fc6270 */
[----:B------:R1:W5:Y:S01]  /*15200*/  LD.E R8, desc[UR6][R10.64+0x188] ;  /* 0x000188060a087980 */ /* 0x000362000c101900 */
[----:B------:R-:W-:Y:S01]  /*15210*/  BSSY B0, `(.L_x_4749) ;  /* 0x0000022000007945 */ /* 0x000fe20003800000 */
[----:B------:R-:W-:Y:S01]  /*15220*/  ISETP.GE.AND P5, PT, R6, R0, PT ;  /* 0x000000000600720c */ /* 0x000fe20003fa6270 */
[----:B------:R-:W-:Y:S02]  /*15230*/  IMAD.SHL.U32 R59, R59, 0x40, RZ ;  /* 0x000000403b3b7824 */ /* 0x000fe400078e00ff */
[----:B----4-:R-:W-:Y:S02]  /*15240*/  IMAD R7, R19, R245, RZ ;  /* 0x000000f513077224 */ /* 0x010fe400078e02ff */
[----:B------:R-:W-:-:S04]  /*15250*/  IMAD.WIDE.U32 R16, R245, R18, R168 ;  /* 0x00000012f5107225 */ /* 0x000fc800078e00a8 */
[----:B------:R-:W-:Y:S01]  /*15260*/  IMAD R7, R18, R58, R7 ;  /* 0x0000003a12077224 */ /* 0x000fe200078e0207 */
[----:B--2---:R-:W-:-:S03]  /*15270*/  LEA R12, P1, R16, R12, 0x2 ;  /* 0x0000000c100c7211 */ /* 0x004fc600078210ff */
[----:B------:R-:W-:-:S05]  /*15280*/  IMAD.IADD R7, R17, 0x1, R7 ;  /* 0x0000000111077824 */ /* 0x000fca00078e0207 */
[----:B------:R-:W-:Y:S02]  /*15290*/  LEA.HI.X R13, R16, R13, R7, 0x2, P1 ;  /* 0x0000000d100d7211 */ /* 0x000fe400008f1407 */
[----:B------:R-:W-:-:S03]  /*152a0*/  ISETP.GE.AND P1, PT, R172, R0, PT ;  /* 0x00000000ac00720c */ /* 0x000fc60003f26270 */
[----:B------:R1:W5:Y:S01]  /*152b0*/  LD.E R3, desc[UR6][R12.64] ;  /* 0x000000060c037980 */ /* 0x000362000c101900 */
[----:B------:R-:W-:-:S04]  /*152c0*/  DEPBAR.LE SB0, 0x0 ;  /* 0x000080000000791a */ /* 0x000fc80000000000 */
[----:B------:R-:W-:Y:S01]  /*152d0*/  BAR.SYNC.DEFER_BLOCKING 0x0 ;  /* 0x0000000000007b1d */ /* 0x000fe20000010000 */
[----:B------:R-:W-:-:S05]  /*152e0*/  IMAD.SHL.U32 R7, R56, 0x40, RZ ;  /* 0x0000004038077824 */ /* 0x000fca00078e00ff */
        /* <DEDUP_REMOVED lines=20> */
.L_x_4750:
[----:B------:R-:W-:Y:S05]  /*15430*/  BSYNC B0 ;  /* 0x0000000000007941 */ /* 0x000fea0003800000 */
.L_x_4749:
        /* <DEDUP_REMOVED lines=21> */
.L_x_4752:
[----:B------:R-:W-:Y:S05]  /*15590*/  BSYNC B0 ;  /* 0x0000000000007941 */ /* 0x000fea0003800000 */
.L_x_4751:
        /* <DEDUP_REMOVED lines=10> */
[----:B------:R-:W-:-:S02]  /*15640*/  LOP3.LUT R39, R39, 0xfffffe00, RZ, 0xc0, !PT ;  /* 0xfffffe0027277812 */ /* 0x000fc400078ec0ff */
[----:B------:R-:W-:Y:S02]  /*15650*/  SHF.R.U32.HI R7, RZ, 0x3, R7 ;  /* 0x00000003ff077819 */ /* 0x000fe40000011607 */
[----:B------:R-:W-:Y:S01]  /*15660*/  LOP3.LUT R5, R59, 0x8, R5, 0xf8, !PT ;  /* 0x000000083b057812 */ /* 0x000fe200078ef805 */
[----:B------:R-:W-:Y:S01]  /*15670*/  IMAD R233, R53, 0x400, R39 ;  /* 0x0000040035e97824 */ /* 0x000fe200078e0227 */
[----:B------:R-:W-:Y:S02]  /*15680*/  SHF.R.U32.HI R36, RZ, 0x3, R59 ;  /* 0x00000003ff247819 */ /* 0x000fe4000001163b */
        /* <DEDUP_REMOVED lines=8> */
[----:B--2-4-:R-:W-:-:S04]  /*15710*/  @!P2 LEA R14, P0, R5, R141, 0x1 ;  /* 0x0000008d050ea211 */ /* 0x014fc800078008ff */
        /* <DEDUP_REMOVED lines=13> */
.L_x_4754:
[----:B------:R-:W-:Y:S05]  /*157f0*/  BSYNC B0 ;  /* 0x0000000000007941 */ /* 0x000fea0003800000 */
.L_x_4753:
        /* <DEDUP_REMOVED lines=15> */
[----:B-12-4-:R-:W-:Y:S01]  /*158f0*/  @!P2 IMAD.MOV.U32 R12, RZ, RZ, R141 ;  /* 0x000000ffff0ca224 */ /* 0x016fe200078e008d */
        /* <DEDUP_REMOVED lines=17> */
.L_x_4756:
[----:B------:R-:W-:Y:S05]  /*15a10*/  BSYNC B0 ;  /* 0x0000000000007941 */ /* 0x000fea0003800000 */
.L_x_4755:
        /* <DEDUP_REMOVED lines=23> */
.L_x_4758:
[----:B------:R-:W-:Y:S05]  /*15b90*/  BSYNC B0 ;  /* 0x0000000000007941 */ /* 0x000fea0003800000 */
.L_x_4757:
        /* <DEDUP_REMOVED lines=10> */
[----:B--2-4-:R-:W-:Y:S01]  /*15c40*/  @!P2 IMAD.MOV.U32 R12, RZ, RZ, R141 ;  /* 0x000000ffff0ca224 */ /* 0x014fe200078e008d */
        /* <DEDUP_REMOVED lines=17> */
.L_x_4760:
[----:B------:R-:W-:Y:S05]  /*15d60*/  BSYNC B0 ;  /* 0x0000000000007941 */ /* 0x000fea0003800000 */
.L_x_4759:
        /* <DEDUP_REMOVED lines=28> */
.L_x_4762:
[----:B------:R-:W-:Y:S05]  /*15f30*/  BSYNC B0 ;  /* 0x0000000000007941 */ /* 0x000fea0003800000 */
.L_x_4761:
        /* <DEDUP_REMOVED lines=27> */
.L_x_4764:
[----:B------:R-:W-:Y:S05]  /*160f0*/  BSYNC B0 ;  /* 0x0000000000007941 */ /* 0x000fea0003800000 */
.L_x_4763:
[----:B------:R-:W-:Y:S01]  /*16100*/  LDSM.16.M88.4 R120, [R233] ;  /* 0x00000000e978783b */ /* 0x000fe20000000200 */
[----:B------:R-:W-:Y:S01]  /*16110*/  R2P PR, R56, 0x6 ;  /* 0x0000000638007804 */ /* 0x000fe20000000000 */
[C---:B------:R-:W-:Y:S02]  /*16120*/  VIADD R0, R232.reuse, 0x4000 ;  /* 0x00004000e8007836 */ /* 0x040fe40000000000 */
[----:B------:R-:W3:Y:S01]  /*16130*/  LDSM.16.M88.4 R16, [R232+0x4000] ;  /* 0x00400000e810783b */ /* 0x000ee20000000200 */
[----:B------:R-:W-:Y:S02]  /*16140*/  VIADD R230, R232, 0x4020 ;  /* 0x00004020e8e67836 */ /* 0x000fe40000000000 */
[----:B------:R-:W-:Y:S01]  /*16150*/  IMAD R231, R38, 0x2, R233 ;  /* 0x0000000226e77824 */ /* 0x000fe200078e02e9 */
[----:B------:R-:W3:Y:S04]  /*16160*/  LD.E R48, desc[UR6][R10.64+0x18c] ;  /* 0x00018c060a307980 */ /* 0x000ee8000c101900 */
[----:B------:R-:W3:Y:S02]  /*16170*/  LDSM.16.M88.4 R28, [R232+0x6000] ;  /* 0x00600000e81c783b */ /* 0x000ee40000000200 */
[----:B------:R-:W-:-:S02]  /*16180*/  @P1 VIADD R230, R0, 0xffffffe0 ;  /* 0xffffffe000e61836 */ /* 0x000fc40000000000 */
[----:B------:R-:W3:Y:S04]  /*16190*/  LDSM.16.M88.4 R80, [R232+0x4800] ;  /* 0x00480000e850783b */ /* 0x000ee80000000200 */
[----:B------:R-:W3:Y:S04]  /*161a0*/  LDSM.16.M88.4 R72, [R232+0x5000] ;  /* 0x00500000e848783b */ /* 0x000ee80000000200 */
[----:B------:R-:W3:Y:S04]  /*161b0*/  LDSM.16.M88.4 R64, [R232+0x5800] ;  /* 0x00580000e840783b */ /* 0x000ee80000000200 */
[----:B------:R-:W3:Y:S04]  /*161c0*/  LDSM.16.M88.4 R40, [R232+0x6800] ;  /* 0x00680000e828783b */ /* 0x000ee80000000200 */
[----:B------:R-:W3:Y:S04]  /*161d0*/  LDSM.16.M88.4 R128, [R232+0x7000] ;  /* 0x00700000e880783b */ /* 0x000ee80000000200 */
[----:B------:R-:W3:Y:S04]  /*161e0*/  LDSM.16.M88.4 R24, [R232+0x7800] ;  /* 0x00780000e818783b */ /* 0x000ee80000000200 */
[----:B-12-4-:R-:W-:Y:S04]  /*161f0*/  LDSM.16.M88.4 R12, [R231] ;  /* 0x00000000e70c783b */ /* 0x016fe80000000200 */
[----:B------:R-:W1:Y:S01]  /*16200*/  LDSM.16.M88.4 R4, [R230] ;  /* 0x00000000e604783b */ /* 0x000e620000000200 */
[C---:B---3--:R-:W-:Y:S03]  /*16210*/  HMMA.16816.F32.BF16 R20, R120.reuse, R16, RZ ;  /* 0x000000107814723c */ /* 0x048fe600000418ff */
[----:B------:R-:W2:Y:S03]  /*16220*/  LDSM.16.M88.4 R32, [R230+0x800] ;  /* 0x00080000e620783b */ /* 0x000ea60000000200 */
[C---:B------:R-:W-:Y:S01]  /*16230*/  HMMA.16816.F32.BF16 R16, R120.reuse, R18, RZ ;  /* 0x000000127810723c */ /* 0x040fe200000418ff */
[----:B------:R-:W-:Y:S01]  /*16240*/  IMAD.MOV.U32 R0, RZ, RZ, 0x40 ;  /* 0x00000040ff007424 */ /* 0x000fe200078e00ff */
[----:B------:R-:W-:Y:S04]  /*16250*/  LDSM.16.M88.4 R108, [R230+0x1000] ;  /* 0x00100000e66c783b */ /* 0x000fe80000000200 */
[C---:B------:R-:W-:Y:S01]  /*16260*/  HMMA.16816.F32.BF16 R60, R120.reuse, R28, RZ ;  /* 0x0000001c783c723c */ /* 0x040fe200000418ff */
[----:B------:R-:W-:Y:S01]  /*16270*/  IMAD R229, R37, 0x2, R233 ;  /* 0x0000000225e57824 */ /* 0x000fe200078e02e9 */
[----:B------:R-:W-:Y:S04]  /*16280*/  LDSM.16.M88.4 R148, [R233+0x2000] ;  /* 0x00200000e994783b */ /* 0x000fe80000000200 */
[----:B------:R-:W-:Y:S01]  /*16290*/  HMMA.16816.F32.BF16 R56, R120, R30, RZ ;  /* 0x0000001e7838723c */ /* 0x000fe200000418ff */
[----:B------:R-:W3:Y:S01]  /*162a0*/  LDSM.16.M88.4 R28, [R230+0x3000] ;  /* 0x00300000e61c783b */ /* 0x000ee20000000200 */
[----:B------:R-:W-:-:S03]  /*162b0*/  SEL R0, R0, 0xffffffc0, !P2 ;  /* 0xffffffc000007807 */ /* 0x000fc60005000000 */
[----:B------:R-:W4:Y:S01]  /*162c0*/  LDSM.16.M88.4 R104, [R230+0x1800] ;  /* 0x00180000e668783b */ /* 0x000f220000000200 */
[C---:B------:R-:W-:Y:S01]  /*162d0*/  HMMA.16816.F32.BF16 R84, R120.reuse, R80, RZ ;  /* 0x000000507854723c */ /* 0x040fe200000418ff */
[----:B------:R-:W-:Y:S02]  /*162e0*/  IMAD.IADD R226, R232, 0x1, R0 ;  /* 0x00000001e8e27824 */ /* 0x000fe400078e0200 */
[----:B------:R-:W4:Y:S03]  /*162f0*/  LDSM.16.M88.4 R100, [R230+0x2000] ;  /* 0x00200000e664783b */ /* 0x000f260000000200 */
[C---:B------:R-:W-:Y:S01]  /*16300*/  HMMA.16816.F32.BF16 R80, R120.reuse, R82, RZ ;  /* 0x000000527850723c */ /* 0x040fe200000418ff */
[----:B------:R-:W4:Y:S04]  /*16310*/  LDSM.16.M88.4 R96, [R230+0x2800] ;  /* 0x00280000e660783b */ /* 0x000f280000000200 */
[----:B------:R-:W4:Y:S01]  /*16320*/  LDSM.16.M88.4 R88, [R230+0x3800] ;  /* 0x00380000e658783b */ /* 0x000f220000000200 */
[C---:B------:R-:W-:Y:S03]  /*16330*/  HMMA.16816.F32.BF16 R76, R120.reuse, R72, RZ ;  /* 0x00000048784c723c */ /* 0x040fe600000418ff */
[----:B------:R-:W-:Y:S03]  /*16340*/  LDSM.16.M88.4 R92, [R226+0x4800] ;  /* 0x00480000e25c783b */ /* 0x000fe60000000200 */
[C---:B------:R-:W-:Y:S01]  /*16350*/  HMMA.16816.F32.BF16 R68, R120.reuse, R64, RZ ;  /* 0x000000407844723c */ /* 0x040fe200000418ff */
[----:B------:R-:W-:Y:S01]  /*16360*/  LEA R228, R37, R231, 0x1 ;  /* 0x000000e725e47211 */ /* 0x000fe200078e08ff */
[----:B------:R-:W-:Y:S04]  /*16370*/  LDSM.16.M88.4 R116, [R231+0x2000] ;  /* 0x00200000e774783b */ /* 0x000fe80000000200 */
[C---:B------:R-:W-:Y:S01]  /*16380*/  HMMA.16816.F32.BF16 R44, R120.reuse, R40, RZ ;  /* 0x00000028782c723c */ /* 0x040fe200000418ff */
        /* <DEDUP_REMOVED lines=10> */
[----:B------:R-:W-:Y:S01]  /*16430*/  HMMA.16816.F32.BF16 R120, R120, R26, RZ ;  /* 0x0000001a7878723c */ /* 0x000fe200000418ff */
        /* <DEDUP_REMOVED lines=12> */
[----:B------:R-:W-:Y:S01]  /*16500*/  IMAD.IADD R215, R0, 0x1, R230 ;  /* 0x0000000100d77824 */ /* 0x000fe200078e02e6 */
[----:B------:R-:W-:Y:S04]  /*16510*/  LDSM.16.M88.4 R108, [R230+0x5000] ;  /* 0x00500000e66c783b */ /* 0x000fe80000000200 */
        /* <DEDUP_REMOVED lines=31> */
[C---:B------:R-:W-:Y:S06]  /*16710*/  HMMA.16816.F32.BF16 R132, R24.reuse, R88, R132 ;  /* 0x000000581884723c */ /* 0x040fec0000041884 */
[C---:B------:R-:W-:Y:S01]  /*16720*/  HMMA.16816.F32.BF16 R128, R24.reuse, R90, R128 ;  /* 0x0000005a1880723c */ /* 0x040fe20000041880 */
[----:B------:R-:W-:Y:S05]  /*16730*/  LDSM.16.M88.4 R88, [R215+0x2000] ;  /* 0x00200000d758783b */ /* 0x000fea0000000200 */
[C---:B------:R-:W-:Y:S06]  /*16740*/  HMMA.16816.F32.BF16 R124, R24.reuse, R92, R124 ;  /* 0x0000005c187c723c */ /* 0x040fec000004187c */
[----:B------:R-:W-:Y:S01]  /*16750*/  HMMA.16816.F32.BF16 R120, R24, R94, R120 ;  /* 0x0000005e1878723c */ /* 0x000fe20000041878 */
[----:B------:R-:W1:Y:S04]  /*16760*/  LDSM.16.M88.4 R24, [R215+0x2800] ;  /* 0x00280000d718783b */ /* 0x000e680000000200 */
[----:B------:R-:W1:Y:S01]  /*16770*/  LDSM.16.M88.4 R92, [R232+0x8000] ;  /* 0x00800000e85c783b */ /* 0x000e620000000200 */
        /* <DEDUP_REMOVED lines=14> */
[----:B------:R-:W4:Y:S05]  /*16860*/  LDSM.16.M88.4 R4, [R232+0xa000] ;  /* 0x00a00000e804783b */ /* 0x000f2a0000000200 */
[C---:B------:R-:W-:Y:S06]  /*16870*/  HMMA.16816.F32.BF16 R16, R148.reuse, R94, R16 ;  /* 0x0000005e9410723c */ /* 0x040fec0000041810 */
[----:B------:R-:W-:Y:S01]  /*16880*/  HMMA.16816.F32.BF16 R20, R148, R92, R20 ;  /* 0x0000005c9414723c */ /* 0x000fe20000041814 */
[----:B------:R-:W-:Y:S05]  /*16890*/  LDSM.16.M88.4 R92, [R230+0x7000] ;  /* 0x00700000e65c783b */ /* 0x000fea0000000200 */
[C---:B------:R-:W-:Y:S06]  /*168a0*/  HMMA.16816.F32.BF16 R60, R96.reuse, R88, R60 ;  /* 0x00000058603c723c */ /* 0x040fec000004183c */
[----:B------:R-:W-:Y:S01]  /*168b0*/  HMMA.16816.F32.BF16 R56, R96, R90, R56 ;  /* 0x0000005a6038723c */ /* 0x000fe20000041838 */
[----:B------:R-:W-:Y:S05]  /*168c0*/  LDSM.16.M88.4 R88, [R232+0xa800] ;  /* 0x00a80000e858783b */ /* 0x000fea0000000200 */
[C---:B--2---:R-:W-:Y:S06]  /*168d0*/  HMMA.16816.F32.BF16 R84, R148.reuse, R32, R84 ;  /* 0x000000209454723c */ /* 0x044fec0000041854 */
[C---:B------:R-:W-:Y:S01]  /*168e0*/  HMMA.16816.F32.BF16 R80, R148.reuse, R34, R80 ;  /* 0x000000229450723c */ /* 0x040fe20000041850 */
[----:B------:R-:W-:Y:S05]  /*168f0*/  LDSM.16.M88.4 R32, [R229+0x2000] ;  /* 0x00200000e520783b */ /* 0x000fea0000000200 */
[C---:B---3--:R-:W-:Y:S06]  /*16900*/  HMMA.16816.F32.BF16 R76, R148.reuse, R28, R76 ;  /* 0x0000001c944c723c */ /* 0x048fec000004184c */
[----:B------:R-:W-:Y:S01]  /*16910*/  HMMA.16816.F32.BF16 R72, R148, R30, R72 ;  /* 0x0000001e9448723c */ /* 0x000fe20000041848 */
[----:B------:R-:W2:Y:S05]  /*16920*/  LDSM.16.M88.4 R28, [R226+0x8000] ;  /* 0x00800000e21c783b */ /* 0x000eaa0000000200 */
[C---:B------:R-:W-:Y:S06]  /*16930*/  HMMA.16816.F32.BF16 R132, R96.reuse, R104, R132 ;  /* 0x000000686084723c */ /* 0x040fec0000041884 */
[----:B------:R-:W-:Y:S01]  /*16940*/  HMMA.16816.F32.BF16 R128, R96, R106, R128 ;  /* 0x0000006a6080723c */ /* 0x000fe20000041880 */
[----:B------:R-:W-:Y:S05]  /*16950*/  LDSM.16.M88.4 R104, [R230+0x5800] ;  /* 0x00580000e668783b */ /* 0x000fea0000000200 */
[C---:B-1----:R-:W-:Y:S06]  /*16960*/  HMMA.16816.F32.BF16 R16, R116.reuse, R26, R16 ;  /* 0x0000001a7410723c */ /* 0x042fec0000041810 */
[----:B------:R-:W-:Y:S01]  /*16970*/  HMMA.16816.F32.BF16 R20, R116, R24, R20 ;  /* 0x000000187414723c */ /* 0x000fe20000041814 */
[----:B------:R-:W-:Y:S05]  /*16980*/  LDSM.16.M88.4 R24, [R226+0x8800] ;  /* 0x00880000e218783b */ /* 0x000fea0000000200 */
[C---:B------:R-:W-:Y:S06]  /*16990*/  HMMA.16816.F32.BF16 R68, R148.reuse, R12, R68 ;  /* 0x0000000c9444723c */ /* 0x040fec0000041844 */
[C---:B------:R-:W-:Y:S01]  /*169a0*/  HMMA.16816.F32.BF16 R64, R148.reuse, R14, R64 ;  /* 0x0000000e9440723c */ /* 0x040fe20000041840 */
[----:B------:R-:W-:Y:S05]  /*169b0*/  LDSM.16.M88.4 R12, [R228+0x2000] ;  /* 0x00200000e40c783b */ /* 0x000fea0000000200 */
[C---:B----4-:R-:W-:Y:S06]  /*169c0*/  HMMA.16816.F32.BF16 R60, R148.reuse, R4, R60 ;  /* 0x00000004943c723c */ /* 0x050fec000004183c */
[C---:B------:R-:W-:Y:S01]  /*169d0*/  HMMA.16816.F32.BF16 R56, R148.reuse, R6, R56 ;  /* 0x000000069438723c */ /* 0x040fe20000041838 */
[----:B------:R-:W1:Y:S05]  /*169e0*/  LDSM.16.M88.4 R4, [R215+0x4000] ;  /* 0x00400000d704783b */ /* 0x000e6a0000000200 */
[C---:B------:R-:W-:Y:S06]  /*169f0*/  HMMA.16816.F32.BF16 R132, R148.reuse, R144, R132 ;  /* 0x000000909484723c */ /* 0x040fec0000041884 */
[----:B------:R-:W-:Y:S06]  /*16a00*/  HMMA.16816.F32.BF16 R128, R148, R146, R128 ;  /* 0x000000929480723c */ /* 0x000fec0000041880 */
[C---:B--2---:R-:W-:Y:S06]  /*16a10*/  HMMA.16816.F32.BF16 R16, R32.reuse, R30, R16 ;  /* 0x0000001e2010723c */ /* 0x044fec0000041810 */
[----:B------:R-:W-:Y:S01]  /*16a20*/  HMMA.16816.F32.BF16 R20, R32, R28, R20 ;  /* 0x0000001c2014723c */ /* 0x000fe20000041814 */
[----:B------:R-:W-:Y:S05]  /*16a30*/  LDSM.16.M88.4 R28, [R226+0x9000] ;  /* 0x00900000e21c783b */ /* 0x000fea0000000200 */
[C---:B------:R-:W-:Y:S06]  /*16a40*/  HMMA.16816.F32.BF16 R132, R116.reuse, R92, R132 ;  /* 0x0000005c7484723c */ /* 0x040fec0000041884 */
[----:B------:R-:W-:Y:S01]  /*16a50*/  HMMA.16816.F32.BF16 R128, R116, R94, R128 ;  /* 0x0000005e7480723c */ /* 0x000fe20000041880 */
[----:B------:R-:W2:Y:S05]  /*16a60*/  LDSM.16.M88.4 R92, [R226+0x9800] ;  /* 0x00980000e25c783b */ /* 0x000eaa0000000200 */
[C---:B------:R-:W-:Y:S06]  /*16a70*/  HMMA.16816.F32.BF16 R124, R96.reuse, R100, R124 ;  /* 0x00000064607c723c */ /* 0x040fec000004187c */
[----:B------:R-:W-:Y:S01]  /*16a80*/  HMMA.16816.F32.BF16 R120, R96, R102, R120 ;  /* 0x000000666078723c */ /* 0x000fe20000041878 */
[----:B------:R-:W3:Y:S01]  /*16a90*/  LDSM.16.M88.4 R100, [R230+0x6000] ;  /* 0x00600000e664783b */ /* 0x000ee20000000200 */
[----:B-----5:R4:W3:Y:S03]  /*16aa0*/  MUFU.RCP R0, R9 ;  /* 0x0000000900007308 */ /* 0x0208e60000001000 */
[----:B------:R-:W-:Y:S01]  /*16ab0*/  LDSM.16.M88.4 R96, [R230+0x6800] ;  /* 0x00680000e660783b */ /* 0x000fe20000000200 */
[C---:B-1----:R-:W-:Y:S06]  /*16ac0*/  HMMA.16816.F32.BF16 R16, R12.reuse, R6, R16 ;  /* 0x000000060c10723c */ /* 0x042fec0000041810 */
[----:B------:R-:W-:Y:S01]  /*16ad0*/  HMMA.16816.F32.BF16 R20, R12, R4, R20 ;  /* 0x000000040c14723c */ /* 0x000fe20000041814 */
[----:B------:R-:W1:Y:S05]  /*16ae0*/  LDSM.16.M88.4 R4, [R226+0xa000] ;  /* 0x00a00000e204783b */ /* 0x000e6a0000000200 */
[C---:B------:R-:W-:Y:S06]  /*16af0*/  HMMA.16816.F32.BF16 R68, R116.reuse, R104, R68 ;  /* 0x000000687444723c */ /* 0x040fec0000041844 */
[C---:B------:R-:W-:Y:S06]  /*16b00*/  HMMA.16816.F32.BF16 R84, R116.reuse, R112, R84 ;  /* 0x000000707454723c */ /* 0x040fec0000041854 */
[----:B------:R-:W-:Y:S01]  /*16b10*/  HMMA.16816.F32.BF16 R80, R116, R114, R80 ;  /* 0x000000727450723c */ /* 0x000fe20000041850 */
[-C--:B------:R-:W-:Y:S01]  /*16b20*/  FMUL.FTZ R16, R16, R48.reuse ;  /* 0x0000003010107220 */ /* 0x080fe20000410000 */
[-C--:B------:R-:W-:Y:S01]  /*16b30*/  FMUL.FTZ R17, R17, R48.reuse ;  /* 0x0000003011117220 */ /* 0x080fe20000410000 */
[----:B------:R-:W-:-:S03]  /*16b40*/  FMUL.FTZ R18, R18, R48 ;  /* 0x0000003012127220 */ /* 0x000fc60000410000 */
[-C--:B----4-:R-:W-:Y:S01]  /*16b50*/  FMUL.FTZ R9, R21, R48.reuse ;  /* 0x0000003015097220 */ /* 0x090fe20000410000 */
[-C--:B------:R-:W-:Y:S01]  /*16b60*/  FMUL.FTZ R21, R23, R48.reuse ;  /* 0x0000003017157220 */ /* 0x080fe20000410000 */
[----:B------:R-:W-:Y:S04]  /*16b70*/  MUFU.TANH R49, R17 ;  /* 0x0000001100317308 */ /* 0x000fe80000002400 */
[----:B--2---:R-:W-:Y:S04]  /*16b80*/  HMMA.16816.F32.BF16 R68, R32, R92, R68 ;  /* 0x0000005c2044723c */ /* 0x004fe80000041844 */
[----:B------:R-:W-:Y:S03]  /*16b90*/  MUFU.TANH R23, R16 ;  /* 0x0000001000177308 */ /* 0x000fe60000002400 */
[----:B------:R-:W-:-:S05]  /*16ba0*/  FMUL.FTZ R93, R19, R48 ;  /* 0x00000030135d7220 */ /* 0x000fca0000410000 */
[----:B------:R2:W-:Y:S01]  /*16bb0*/  MUFU.TANH R92, R18 ;  /* 0x00000012005c7308 */ /* 0x0005e20000002400 */
[C---:B------:R-:W-:Y:S06]  /*16bc0*/  HMMA.16816.F32.BF16 R44, R148.reuse, R88, R44 ;  /* 0x00000058942c723c */ /* 0x040fec000004182c */
[----:B------:R-:W-:Y:S01]  /*16bd0*/  HMMA.16816.F32.BF16 R40, R148, R90, R40 ;  /* 0x0000005a9428723c */ /* 0x000fe20000041828 */
[----:B------:R-:W-:Y:S04]  /*16be0*/  LDSM.16.M88.4 R88, [R230+0x7800] ;  /* 0x00780000e658783b */ /* 0x000fe80000000200 */
[----:B--2---:R-:W2:Y:S01]  /*16bf0*/  LDSM.16.M88.4 R16, [R226+0xb000] ;  /* 0x00b00000e210783b */ /* 0x004ea20000000200 */
[C---:B---3--:R-:W-:Y:S06]  /*16c00*/  HMMA.16816.F32.BF16 R60, R116.reuse, R100, R60 ;  /* 0x00000064743c723c */ /* 0x048fec000004183c */
[C---:B------:R-:W-:Y:S01]  /*16c10*/  HMMA.16816.F32.BF16 R56, R116.reuse, R102, R56 ;  /* 0x000000667438723c */ /* 0x040fe20000041838 */
[----:B------:R-:W-:Y:S05]  /*16c20*/  LDSM.16.M88.4 R100, [R215+0x4800] ;  /* 0x00480000d764783b */ /* 0x000fea0000000200 */
[C---:B------:R-:W-:Y:S06]  /*16c30*/  HMMA.16816.F32.BF16 R76, R116.reuse, R108, R76 ;  /* 0x0000006c744c723c */ /* 0x040fec000004184c */
[----:B------:R-:W-:Y:S06]  /*16c40*/  HMMA.16816.F32.BF16 R72, R116, R110, R72 ;  /* 0x0000006e7448723c */ /* 0x000fec0000041848 */
[C---:B------:R-:W-:Y:S06]  /*16c50*/  HMMA.16816.F32.BF16 R84, R32.reuse, R24, R84 ;  /* 0x000000182054723c */ /* 0x040fec0000041854 */
[----:B------:R-:W-:Y:S01]  /*16c60*/  HMMA.16816.F32.BF16 R80, R32, R26, R80 ;  /* 0x0000001a2050723c */ /* 0x000fe20000041850 */
[----:B------:R-:W3:Y:S05]  /*16c70*/  LDSM.16.M88.4 R24, [R226+0xa800] ;  /* 0x00a80000e218783b */ /* 0x000eea0000000200 */
[C---:B------:R-:W-:Y:S06]  /*16c80*/  HMMA.16816.F32.BF16 R124, R148.reuse, R136, R124 ;  /* 0x00000088947c723c */ /* 0x040fec000004187c */
[----:B------:R-:W-:Y:S06]  /*16c90*/  HMMA.16816.F32.BF16 R120, R148, R138, R120 ;  /* 0x0000008a9478723c */ /* 0x000fec0000041878 */
[----:B------:R-:W-:Y:S06]  /*16ca0*/  HMMA.16816.F32.BF16 R64, R116, R106, R64 ;  /* 0x0000006a7440723c */ /* 0x000fec0000041840 */
[C---:B-1----:R-:W-:Y:S06]  /*16cb0*/  HMMA.16816.F32.BF16 R60, R32.reuse, R4, R60 ;  /* 0x00000004203c723c */ /* 0x042fec000004183c */
[----:B------:R-:W-:Y:S01]  /*16cc0*/  HMMA.16816.F32.BF16 R56, R32, R6, R56 ;  /* 0x000000062038723c */ /* 0x000fe20000041838 */
[----:B------:R-:W1:Y:S05]  /*16cd0*/  LDSM.16.M88.4 R4, [R215+0x5800] ;  /* 0x00580000d704783b */ /* 0x000e6a0000000200 */
[----:B------:R-:W-:Y:S06]  /*16ce0*/  HMMA.16816.F32.BF16 R44, R116, R96, R44 ;  /* 0x00000060742c723c */ /* 0x000fec000004182c */
[C---:B------:R-:W-:Y:S06]  /*16cf0*/  HMMA.16816.F32.BF16 R76, R32.reuse, R28, R76 ;  /* 0x0000001c204c723c */ /* 0x040fec000004184c */
[C---:B------:R-:W-:Y:S01]  /*16d00*/  HMMA.16816.F32.BF16 R72, R32.reuse, R30, R72 ;  /* 0x0000001e2048723c */ /* 0x040fe20000041848 */
[----:B------:R-:W4:Y:S05]  /*16d10*/  LDSM.16.M88.4 R28, [R215+0x5000] ;  /* 0x00500000d71c783b */ /* 0x000f2a0000000200 */
[C---:B--2---:R-:W-:Y:S06]  /*16d20*/  HMMA.16816.F32.BF16 R132, R32.reuse, R16, R132 ;  /* 0x000000102084723c */ /* 0x044fec0000041884 */
[----:B------:R-:W-:Y:S01]  /*16d30*/  HMMA.16816.F32.BF16 R128, R32, R18, R128 ;  /* 0x000000122080723c */ /* 0x000fe20000041880 */
[----:B------:R-:W2:Y:S05]  /*16d40*/  LDSM.16.M88.4 R16, [R215+0x6800] ;  /* 0x00680000d710783b */ /* 0x000eaa0000000200 */
[C---:B------:R-:W-:Y:S06]  /*16d50*/  HMMA.16816.F32.BF16 R124, R116.reuse, R88, R124 ;  /* 0x00000058747c723c */ /* 0x040fec000004187c */
[----:B------:R-:W-:Y:S01]  /*16d60*/  HMMA.16816.F32.BF16 R120, R116, R90, R120 ;  /* 0x0000005a7478723c */ /* 0x000fe20000041878 */
[----:B------:R-:W2:Y:S05]  /*16d70*/  LDSM.16.M88.4 R88, [R226+0xb800] ;  /* 0x00b80000e258783b */ /* 0x000eaa0000000200 */
[----:B------:R-:W-:Y:S06]  /*16d80*/  HMMA.16816.F32.BF16 R64, R32, R94, R64 ;  /* 0x0000005e2040723c */ /* 0x000fec0000041840 */
[----:B------:R-:W-:Y:S06]  /*16d90*/  HMMA.16816.F32.BF16 R40, R116, R98, R40 ;  /* 0x000000627428723c */ /* 0x000fec0000041828 */
[----:B---3--:R-:W-:Y:S06]  /*16da0*/  HMMA.16816.F32.BF16 R44, R32, R24, R44 ;  /* 0x00000018202c723c */ /* 0x008fec000004182c */
[C---:B-1----:R-:W-:Y:S06]  /*16db0*/  HMMA.16816.F32.BF16 R68, R12.reuse, R4, R68 ;  /* 0x000000040c44723c */ /* 0x042fec0000041844 */
[C---:B------:R-:W-:Y:S01]  /*16dc0*/  HMMA.16816.F32.BF16 R64, R12.reuse, R6, R64 ;  /* 0x000000060c40723c */ /* 0x040fe20000041840 */
[----:B------:R-:W-:Y:S05]  /*16dd0*/  LDSM.16.M88.4 R4, [R215+0x7800] ;  /* 0x00780000d704783b */ /* 0x000fea0000000200 */
[----:B----4-:R-:W-:Y:S06]  /*16de0*/  HMMA.16816.F32.BF16 R76, R12, R28, R76 ;  /* 0x0000001c0c4c723c */ /* 0x010fec000004184c */
[----:B------:R-:W-:Y:S01]  /*16df0*/  HMMA.16816.F32.BF16 R40, R32, R26, R40 ;  /* 0x0000001a2028723c */ /* 0x000fe20000041828 */
[----:B------:R-:W1:Y:S05]  /*16e00*/  LDSM.16.M88.4 R24, [R215+0x6000] ;  /* 0x00600000d718783b */ /* 0x000e6a0000000200 */
[C---:B------:R-:W-:Y:S01]  /*16e10*/  HMMA.16816.F32.BF16 R72, R12.reuse, R30, R72 ;  /* 0x0000001e0c48723c */ /* 0x040fe20000041848 */
[----:B------:R-:W3:Y:S05]  /*16e20*/  LDSM.16.M88.4 R28, [R215+0x7000] ;  /* 0x00700000d71c783b */ /* 0x000eea0000000200 */
[----:B--2---:R-:W-:Y:S06]  /*16e30*/  HMMA.16816.F32.BF16 R44, R12, R16, R44 ;  /* 0x000000100c2c723c */ /* 0x004fec000004182c */
[----:B------:R-:W-:Y:S01]  /*16e40*/  HMMA.16816.F32.BF16 R120, R32, R90, R120 ;  /* 0x0000005a2078723c */ /* 0x000fe20000041878 */
[----:B------:R-:W-:-:S05]  /*16e50*/  SHF.R.S32.HI R17, RZ, 0x1f, R54 ;  /* 0x0000001fff117819 */ /* 0x000fca0000011436 */
[----:B------:R-:W-:Y:S01]  /*16e60*/  HMMA.16816.F32.BF16 R84, R12, R100, R84 ;  /* 0x000000640c54723c */ /* 0x000fe20000041854 */
[----:B------:R-:W-:-:S05]  /*16e70*/  LEA.HI R54, R17, R54, RZ, 0x2 ;  /* 0x0000003611367211 */ /* 0x000fca00078f10ff */
[----:B------:R-:W-:Y:S01]  /*16e80*/  HMMA.16816.F32.BF16 R80, R12, R102, R80 ;  /* 0x000000660c50723c */ /* 0x000fe20000041850 */
[----:B------:R-:W-:Y:S01]  /*16e90*/  SHF.R.S32.HI R54, RZ, 0x2, R54 ;  /* 0x00000002ff367819 */ /* 0x000fe20000011436 */
[----:B------:R-:W-:-:S04]  /*16ea0*/  FMUL.FTZ R0, R3, R0 ;  /* 0x0000000003007220 */ /* 0x000fc80000410000 */
[----:B------:R-:W-:Y:S01]  /*16eb0*/  HMMA.16816.F32.BF16 R124, R32, R88, R124 ;  /* 0x00000058207c723c */ /* 0x000fe2000004187c */
[----:B------:R-:W-:Y:S01]  /*16ec0*/  IMAD R53, R53, 0x10, R54 ;  /* 0x0000001035357824 */ /* 0x000fe200078e0236 */
[----:B------:R-:W2:Y:S01]  /*16ed0*/  MUFU.TANH R9, R9 ;  /* 0x0000000900097308 */ /* 0x000ea20000002400 */
[----:B------:R-:W-:-:S07]  /*16ee0*/  IMAD.SHL.U32 R3, R51, 0x2, RZ ;  /* 0x0000000233037824 */ /* 0x000fce00078e00ff */
[----:B------:R-:W4:Y:S01]  /*16ef0*/  MUFU.TANH R21, R21 ;  /* 0x0000001500157308 */ /* 0x000f220000002400 */
[----:B------:R-:W-:Y:S01]  /*16f00*/  IADD3 R53, R53, 0x1, R55 ;  /* 0x0000000135357810 */ /* 0x000fe20007ffe037 */
[----:B------:R-:W-:Y:S01]  /*16f10*/  HMMA.16816.F32.BF16 R40, R12, R18, R40 ;  /* 0x000000120c28723c */ /* 0x000fe20000041828 */
[----:B------:R-:W-:-:S05]  /*16f20*/  LOP3.LUT R3, R3, 0x6, RZ, 0xc0, !PT ;  /* 0x0000000603037812 */ /* 0x000fca00078ec0ff */
[----:B------:R-:W4:Y:S01]  /*16f30*/  MUFU.TANH R93, R93 ;  /* 0x0000005d005d7308 */ /* 0x000f220000002400 */
[----:B------:R-:W-:Y:S01]  /*16f40*/  IADD3 R53, R52, R53, -R243 ;  /* 0x0000003534357210 */ /* 0x000fe20007ffe8f3 */
[----:B------:R-:W-:Y:S01]  /*16f50*/  IMAD.IADD R3, R2, 0x1, R3 ;  /* 0x0000000102037824 */ /* 0x000fe200078e0203 */
[C---:B-1----:R-:W-:Y:S01]  /*16f60*/  HMMA.16816.F32.BF16 R56, R12.reuse, R26, R56 ;  /* 0x0000001a0c38723c */ /* 0x042fe20000041838 */
[-C--:B------:R-:W-:Y:S01]  /*16f70*/  FMUL.FTZ R76, R76, R48.reuse ;  /* 0x000000304c4c7220 */ /* 0x080fe20000410000 */
[-C--:B------:R-:W-:Y:S01]  /*16f80*/  FMUL.FTZ R20, R20, R48.reuse ;  /* 0x0000003014147220 */ /* 0x080fe20000410000 */
[----:B------:R-:W-:Y:S02]  /*16f90*/  IMAD.IADD R138, R8, 0x1, R53 ;  /* 0x00000001088a7824 */ /* 0x000fe400078e0235 */
[-C--:B------:R-:W-:Y:S01]  /*16fa0*/  FMUL.FTZ R84, R84, R48.reuse ;  /* 0x0000003054547220 */ /* 0x080fe20000410000 */
[-C--:B------:R-:W-:Y:S01]  /*16fb0*/  FMUL.FTZ R69, R69, R48.reuse ;  /* 0x0000003045457220 */ /* 0x080fe20000410000 */
[C---:B------:R-:W-:Y:S01]  /*16fc0*/  HMMA.16816.F32.BF16 R120, R12.reuse, R6, R120 ;  /* 0x000000060c78723c */ /* 0x040fe20000041878 */
[----:B------:R-:W-:Y:S01]  /*16fd0*/  FMUL.FTZ R85, R85, R48 ;  /* 0x0000003055557220 */ /* 0x000fe20000410000 */
[----:B------:R-:W-:Y:S01]  /*16fe0*/  VIMNMX R136, R138, R52, PT ;  /* 0x000000348a887248 */ /* 0x000fe20003fe0100 */
[-C--:B------:R-:W-:Y:S01]  /*16ff0*/  FMUL.FTZ R86, R86, R48.reuse ;  /* 0x0000003056567220 */ /* 0x080fe20000410000 */
[----:B------:R-:W-:Y:S01]  /*17000*/  VIADDMNMX R138, R138, 0x8, R52, PT ;  /* 0x000000088a8a7846 */ /* 0x000fe20003800134 */
[----:B------:R-:W-:Y:S01]  /*17010*/  FMUL.FTZ R87, R87, R48 ;  /* 0x0000003057577220 */ /* 0x000fe20000410000 */
[----:B---3--:R-:W-:Y:S01]  /*17020*/  HMMA.16816.F32.BF16 R132, R12, R28, R132 ;  /* 0x0000001c0c84723c */ /* 0x008fe20000041884 */
[----:B------:R-:W-:-:S02]  /*17030*/  VIADD R6, R3, 0x1 ;  /* 0x0000000103067836 */ /* 0x000fc40000000000 */
[-C--:B------:R-:W-:Y:S01]  /*17040*/  FMUL.FTZ R80, R80, R48.reuse ;  /* 0x0000003050507220 */ /* 0x080fe20000410000 */
[C---:B------:R-:W-:Y:S01]  /*17050*/  IADD3 R27, R3.reuse, 0x8, RZ ;  /* 0x00000008031b7810 */ /* 0x040fe20007ffe0ff */
[-C--:B------:R-:W-:Y:S01]  /*17060*/  FMUL.FTZ R22, R22, R48.reuse ;  /* 0x0000003016167220 */ /* 0x080fe20000410000 */
[----:B------:R-:W-:Y:S01]  /*17070*/  FMUL.FTZ R66, R66, R48 ;  /* 0x0000003042427220 */ /* 0x000fe20000410000 */
[----:B------:R-:W-:Y:S01]  /*17080*/  HMMA.16816.F32.BF16 R60, R12, R24, R60 ;  /* 0x000000180c3c723c */ /* 0x000fe2000004183c */
[----:B------:R-:W-:Y:S01]  /*17090*/  VIADD R29, R3, 0x9 ;  /* 0x00000009031d7836 */ /* 0x000fe20000000000 */
[C---:B------:R-:W-:Y:S01]  /*170a0*/  ISETP.GE.AND P1, PT, R6.reuse, R136, PT ;  /* 0x000000880600720c */ /* 0x040fe20003f26270 */
[----:B------:R-:W1:Y:S01]  /*170b0*/  MUFU.TANH R84, R84 ;  /* 0x0000005400547308 */ /* 0x000e620000002400 */
[----:B------:R-:W-:Y:S01]  /*170c0*/  ISETP.GE.AND P0, PT, R6, R138, PT ;  /* 0x0000008a0600720c */ /* 0x000fe20003f06270 */
[----:B------:R-:W-:-:S04]  /*170d0*/  DEPBAR.LE SB0, 0x0 ;  /* 0x000080000000791a */ /* 0x000fc80000000000 */
[----:B------:R-:W-:Y:S02]  /*170e0*/  I2FP.F32.S32 R6, R6 ;  /* 0x0000000600067245 */ /* 0x000fe40000201400 */
[C---:B------:R-:W-:Y:S01]  /*170f0*/  ISETP.GE.AND P5, PT, R27.reuse, R136, PT ;  /* 0x000000881b00720c */ /* 0x040fe20003fa6270 */
[----:B------:R-:W3:Y:S01]  /*17100*/  MUFU.TANH R85, R85 ;  /* 0x0000005500557308 */ /* 0x000ee20000002400 */
[----:B------:R-:W-:Y:S02]  /*17110*/  ISETP.GE.AND P2, PT, R27, R138, PT ;  /* 0x0000008a1b00720c */ /* 0x000fe40003f46270 */
[----:B------:R-:W-:Y:S02]  /*17120*/  I2FP.F32.S32 R27, R27 ;  /* 0x0000001b001b7245 */ /* 0x000fe40000201400 */
[C---:B------:R-:W-:Y:S02]  /*17130*/  ISETP.GE.AND P6, PT, R29.reuse, R136, PT ;  /* 0x000000881d00720c */ /* 0x040fe40003fc6270 */
[----:B------:R-:W-:Y:S01]  /*17140*/  ISETP.GE.AND P3, PT, R29, R138, PT ;  /* 0x0000008a1d00720c */ /* 0x000fe20003f66270 */
[----:B------:R-:W3:Y:S01]  /*17150*/  MUFU.TANH R86, R86 ;  /* 0x0000005600567308 */ /* 0x000ee20000002400 */
[----:B------:R-:W-:Y:S01]  /*17160*/  I2FP.F32.S32 R29, R29 ;  /* 0x0000001d001d7245 */ /* 0x000fe20000201400 */
[CC--:B--2---:R-:W-:Y:S01]  /*17170*/  FFMA.FTZ R9, R0.reuse, R6.reuse, R9 ;  /* 0x0000000600097223 */ /* 0x0c4fe20000010009 */
[----:B----4-:R-:W-:Y:S01]  /*17180*/  FFMA.FTZ R21, R0, R6, R21 ;  /* 0x0000000600157223 */ /* 0x010fe20000010015 */
[----:B------:R-:W-:-:S04]  /*17190*/  FMUL.FTZ R81, R81, R48 ;  /* 0x0000003051517220 */ /* 0x000fc80000410000 */
[----:B------:R-:W2:Y:S01]  /*171a0*/  MUFU.TANH R87, R87 ;  /* 0x0000005700577308 */ /* 0x000ea20000002400 */
[-C--:B------:R-:W-:Y:S01]  /*171b0*/  FMUL.FTZ R82, R82, R48.reuse ;  /* 0x0000003052527220 */ /* 0x080fe20000410000 */
[----:B------:R-:W-:Y:S01]  /*171c0*/  FMUL.FTZ R83, R83, R48 ;  /* 0x0000003053537220 */ /* 0x000fe20000410000 */
[----:B------:R-:W-:Y:S01]  /*171d0*/  HMMA.16816.F32.BF16 R128, R12, R30, R128 ;  /* 0x0000001e0c80723c */ /* 0x000fe20000041880 */
[----:B------:R-:W-:-:S04]  /*171e0*/  FFMA.FTZ R6, R0, R27, R23 ;  /* 0x0000001b00067223 */ /* 0x000fc80000010017 */
[----:B------:R-:W4:Y:S01]  /*171f0*/  MUFU.TANH R80, R80 ;  /* 0x0000005000507308 */ /* 0x000f220000002400 */
[----:B------:R-:W-:Y:S01]  /*17200*/  HMMA.16816.F32.BF16 R124, R12, R4, R124 ;  /* 0x000000040c7c723c */ /* 0x000fe2000004187c */
[----:B------:R-:W-:Y:S02]  /*17210*/  VIADD R19, R3, 0x10 ;  /* 0x0000001003137836 */ /* 0x000fe40000000000 */
[C---:B------:R-:W-:Y:S01]  /*17220*/  FFMA.FTZ R27, R0.reuse, R27, R92 ;  /* 0x0000001b001b7223 */ /* 0x040fe2000001005c */
[----:B------:R-:W-:Y:S01]  /*17230*/  FFMA.FTZ R18, R0, R29, R49 ;  /* 0x0000001d00127223 */ /* 0x000fe20000010031 */
[-C--:B------:R-:W-:Y:S01]  /*17240*/  FMUL.FTZ R32, R77, R48.reuse ;  /* 0x000000304d207220 */ /* 0x080fe20000410000 */
[-C--:B------:R-:W-:Y:S01]  /*17250*/  FMUL.FTZ R33, R78, R48.reuse ;  /* 0x000000304e217220 */ /* 0x080fe20000410000 */
[----:B------:R-:W-:Y:S02]  /*17260*/  VIADD R15, R3, 0x11 ;  /* 0x00000011030f7836 */ /* 0x000fe40000000000 */
[----:B------:R-:W-:Y:S01]  /*17270*/  FMUL.FTZ R34, R79, R48 ;  /* 0x000000304f227220 */ /* 0x000fe20000410000 */
[----:B------:R-:W-:Y:S01]  /*17280*/  VIADD R14, R3, 0x18 ;  /* 0x00000018030e7836 */ /* 0x000fe20000000000 */
[----:B------:R-:W-:-:S02]  /*17290*/  FSEL R23, R9, -INF , !P1 ;  /* 0xff80000009177808 */ /* 0x000fc40004800000 */
[----:B------:R-:W-:Y:S01]  /*172a0*/  FSEL R28, R21, -INF , !P0 ;  /* 0xff800000151c7808 */ /* 0x000fe20004000000 */
[----:B------:R-:W-:Y:S01]  /*172b0*/  MUFU.TANH R81, R81 ;  /* 0x0000005100517308 */ /* 0x000fe20000002400 */
[C---:B------:R-:W-:Y:S02]  /*172c0*/  ISETP.GE.AND P4, PT, R19.reuse, R136, PT ;  /* 0x000000881300720c */ /* 0x040fe40003f86270 */
[----:B------:R-:W-:Y:S02]  /*172d0*/  ISETP.GE.AND P1, PT, R19, R138, PT ;  /* 0x0000008a1300720c */ /* 0x000fe40003f26270 */
[----:B------:R-:W-:Y:S02]  /*172e0*/  FSEL R21, R6, -INF , !P5 ;  /* 0xff80000006157808 */ /* 0x000fe40006800000 */
[----:B------:R-:W-:Y:S01]  /*172f0*/  I2FP.F32.S32 R19, R19 ;  /* 0x0000001300137245 */ /* 0x000fe20000201400 */
[----:B------:R-:W4:Y:S01]  /*17300*/  MUFU.TANH R82, R82 ;  /* 0x0000005200527308 */ /* 0x000f220000002400 */
[----:B------:R-:W-:-:S02]  /*17310*/  ISETP.GE.AND P0, PT, R15, R136, PT ;  /* 0x000000880f00720c */ /* 0x000fc40003f06270 */
[----:B------:R-:W-:Y:S02]  /*17320*/  ISETP.GE.AND P5, PT, R15, R138, PT ;  /* 0x0000008a0f00720c */ /* 0x000fe40003fa6270 */
[----:B------:R-:W-:Y:S02]  /*17330*/  FSEL R27, R27, -INF , !P2 ;  /* 0xff8000001b1b7808 */ /* 0x000fe40005000000 */
[----:B------:R-:W-:Y:S01]  /*17340*/  FSEL R18, R18, -INF , !P6 ;  /* 0xff80000012127808 */ /* 0x000fe20007000000 */
[----:B------:R-:W4:Y:S01]  /*17350*/  MUFU.TANH R83, R83 ;  /* 0x0000005300537308 */ /* 0x000f220000002400 */
[----:B------:R-:W-:Y:S02]  /*17360*/  I2FP.F32.S32 R15, R15 ;  /* 0x0000000f000f7245 */ /* 0x000fe40000201400 */
[C---:B------:R-:W-:Y:S02]  /*17370*/  ISETP.GE.AND P2, PT, R14.reuse, R136, PT ;  /* 0x000000880e00720c */ /* 0x040fe40003f46270 */
[----:B------:R-:W-:-:S02]  /*17380*/  ISETP.GE.AND P6, PT, R14, R138, PT ;  /* 0x0000008a0e00720c */ /* 0x000fc40003fc6270 */
[----:B------:R-:W-:Y:S01]  /*17390*/  I2FP.F32.S32 R14, R14 ;  /* 0x0000000e000e7245 */ /* 0x000fe20000201400 */
[----:B------:R-:W4:Y:S01]  /*173a0*/  MUFU.TANH R76, R76 ;  /* 0x0000004c004c7308 */ /* 0x000f220000002400 */
[----:B------:R-:W-:Y:S01]  /*173b0*/  LOP3.LUT R4, R36, R39, RZ, 0xfc, !PT ;  /* 0x0000002724047212 */ /* 0x000fe200078efcff */
[----:B------:R-:W-:Y:S01]  /*173c0*/  FMUL.FTZ R39, R42, R48 ;  /* 0x000000302a277220 */ /* 0x000fe20000410000 */
[C---:B------:R-:W-:Y:S01]  /*173d0*/  FFMA.FTZ R29, R0.reuse, R29, R93 ;  /* 0x0000001d001d7223 */ /* 0x040fe2000001005d */
[----:B-1----:R-:W-:-:S04]  /*173e0*/  FFMA.FTZ R13, R0, R19, R84 ;  /* 0x00000013000d7223 */ /* 0x002fc80000010054 */
[----:B------:R-:W1:Y:S01]  /*173f0*/  MUFU.TANH R32, R32 ;  /* 0x0000002000207308 */ /* 0x000e620000002400 */
[-C--:B------:R-:W-:Y:S01]  /*17400*/  FMUL.FTZ R24, R72, R48.reuse ;  /* 0x0000003048187220 */ /* 0x080fe20000410000 */
[----:B---3--:R-:W-:Y:S01]  /*17410*/  FFMA.FTZ R12, R0, R15, R85 ;  /* 0x0000000f000c7223 */ /* 0x008fe20000010055 */
[----:B------:R-:W-:Y:S02]  /*17420*/  VIADD R42, R3, 0x19 ;  /* 0x00000019032a7836 */ /* 0x000fe40000000000 */
[----:B------:R-:W-:-:S03]  /*17430*/  FMUL.FTZ R16, R74, R48 ;  /* 0x000000304a107220 */ /* 0x000fc60000410000 */
[----:B------:R-:W3:Y:S01]  /*17440*/  MUFU.TANH R33, R33 ;  /* 0x0000002100217308 */ /* 0x000ee20000002400 */
[C---:B------:R-:W-:Y:S01]  /*17450*/  FFMA.FTZ R19, R0.reuse, R19, R86 ;  /* 0x0000001300137223 */ /* 0x040fe20000010056 */
[C---:B--2---:R-:W-:Y:S01]  /*17460*/  FFMA.FTZ R15, R0.reuse, R15, R87 ;  /* 0x0000000f000f7223 */ /* 0x044fe20000010057 */
[----:B----4-:R-:W-:-:S05]  /*17470*/  FFMA.FTZ R7, R0, R14, R80 ;  /* 0x0000000e00077223 */ /* 0x010fca0000010050 */
[----:B------:R-:W2:Y:S01]  /*17480*/  MUFU.TANH R34, R34 ;  /* 0x0000002200227308 */ /* 0x000ea20000002400 */
[-C--:B------:R-:W-:Y:S01]  /*17490*/  FMUL.FTZ R25, R73, R48.reuse ;  /* 0x0000003049197220 */ /* 0x080fe20000410000 */
[-C--:B------:R-:W-:Y:S01]  /*174a0*/  FMUL.FTZ R26, R68, R48.reuse ;  /* 0x00000030441a7220 */ /* 0x080fe20000410000 */
[-C--:B------:R-:W-:Y:S01]  /*174b0*/  FMUL.FTZ R36, R43, R48.reuse ;  /* 0x000000302b247220 */ /* 0x080fe20000410000 */
[C---:B------:R-:W-:Y:S01]  /*174c0*/  VIADD R9, R3.reuse, 0x20 ;  /* 0x0000002003097836 */ /* 0x040fe20000000000 */
[----:B------:R-:W-:Y:S01]  /*174d0*/  IADD3 R43, R3, 0x21, RZ ;  /* 0x00000021032b7810 */ /* 0x000fe20007ffe0ff */
[-C--:B------:R-:W-:Y:S01]  /*174e0*/  FMUL.FTZ R17, R75, R48.reuse ;  /* 0x000000304b117220 */ /* 0x080fe20000410000 */
[----:B------:R-:W-:Y:S01]  /*174f0*/  FMUL.FTZ R30, R70, R48 ;  /* 0x00000030461e7220 */ /* 0x000fe20000410000 */
[----:B------:R-:W-:Y:S02]  /*17500*/  FSEL R29, R29, -INF , !P3 ;  /* 0xff8000001d1d7808 */ /* 0x000fe40005800000 */
[----:B------:R-:W-:Y:S01]  /*17510*/  FSEL R13, R13, -INF , !P4 ;  /* 0xff8000000d0d7808 */ /* 0x000fe20006000000 */
[----:B------:R-:W-:Y:S01]  /*17520*/  MUFU.TANH R24, R24 ;  /* 0x0000001800187308 */ /* 0x000fe20000002400 */
[----:B------:R-:W-:-:S02]  /*17530*/  ISETP.GE.AND P3, PT, R42, R136, PT ;  /* 0x000000882a00720c */ /* 0x000fc40003f66270 */
[----:B------:R-:W-:Y:S02]  /*17540*/  ISETP.GE.AND P4, PT, R42, R138, PT ;  /* 0x0000008a2a00720c */ /* 0x000fe40003f86270 */
[----:B------:R-:W-:Y:S02]  /*17550*/  I2FP.F32.S32 R42, R42 ;  /* 0x0000002a002a7245 */ /* 0x000fe40000201400 */
[----:B------:R-:W-:Y:S01]  /*17560*/  FSEL R19, R19, -INF , !P1 ;  /* 0xff80000013137808 */ /* 0x000fe20004800000 */
[----:B------:R-:W-:Y:S01]  /*17570*/  MUFU.TANH R16, R16 ;  /* 0x0000001000107308 */ /* 0x000fe20000002400 */
[----:B------:R-:W-:Y:S02]  /*17580*/  FSEL R12, R12, -INF , !P0 ;  /* 0xff8000000c0c7808 */ /* 0x000fe40004000000 */
[----:B------:R-:W-:Y:S02]  /*17590*/  FSEL R15, R15, -INF , !P5 ;  /* 0xff8000000f0f7808 */ /* 0x000fe40006800000 */
[----:B------:R-:W-:-:S02]  /*175a0*/  FSEL R7, R7, -INF , !P2 ;  /* 0xff80000007077808 */ /* 0x000fc40005000000 */
[C---:B------:R-:W-:Y:S01]  /*175b0*/  ISETP.GE.AND P1, PT, R9.reuse, R136, PT ;  /* 0x000000880900720c */ /* 0x040fe20003f26270 */
[----:B------:R-:W4:Y:S01]  /*175c0*/  MUFU.TANH R25, R25 ;  /* 0x0000001900197308 */ /* 0x000f220000002400 */
[----:B------:R-:W-:Y:S02]  /*175d0*/  ISETP.GE.AND P0, PT, R9, R138, PT ;  /* 0x0000008a0900720c */ /* 0x000fe40003f06270 */
[C---:B------:R-:W-:Y:S02]  /*175e0*/  ISETP.GE.AND P5, PT, R43.reuse, R136, PT ;  /* 0x000000882b00720c */ /* 0x040fe40003fa6270 */
[----:B------:R-:W-:Y:S02]  /*175f0*/  ISETP.GE.AND P2, PT, R43, R138, PT ;  /* 0x0000008a2b00720c */ /* 0x000fe40003f46270 */
[----:B------:R-:W-:Y:S01]  /*17600*/  I2FP.F32.S32 R9, R9 ;  /* 0x0000000900097245 */ /* 0x000fe20000201400 */
[----:B------:R-:W4:Y:S01]  /*17610*/  MUFU.TANH R26, R26 ;  /* 0x0000001a001a7308 */ /* 0x000f220000002400 */
[----:B------:R-:W-:Y:S01]  /*17620*/  I2FP.F32.S32 R43, R43 ;  /* 0x0000002b002b7245 */ /* 0x000fe20000201400 */
[----:B------:R-:W-:Y:S01]  /*17630*/  FMUL.FTZ R5, R44, R48 ;  /* 0x000000302c057220 */ /* 0x000fe20000410000 */
[C---:B------:R-:W-:Y:S01]  /*17640*/  FFMA.FTZ R14, R0.reuse, R14, R82 ;  /* 0x0000000e000e7223 */ /* 0x040fe20000010052 */
[CC--:B------:R-:W-:Y:S01]  /*17650*/  FFMA.FTZ R6, R0.reuse, R42.reuse, R81 ;  /* 0x0000002a00067223 */ /* 0x0c0fe20000010051 */
[----:B------:R-:W-:Y:S01]  /*17660*/  FFMA.FTZ R83, R0, R42, R83 ;  /* 0x0000002a00537223 */ /* 0x000fe20000010053 */
[----:B------:R-:W-:-:S02]  /*17670*/  FMUL.FTZ R44, R47, R48 ;  /* 0x000000302f2c7220 */ /* 0x000fc40000410000 */
[----:B------:R-:W-:Y:S01]  /*17680*/  MUFU.TANH R17, R17 ;  /* 0x0000001100117308 */ /* 0x000fe20000002400 */
[----:B------:R-:W-:Y:S02]  /*17690*/  VIADD R42, R3, 0x28 ;  /* 0x00000028032a7836 */ /* 0x000fe40000000000 */
[C---:B------:R-:W-:Y:S01]  /*176a0*/  FFMA.FTZ R47, R0.reuse, R9, R76 ;  /* 0x00000009002f7223 */ /* 0x040fe2000001004c */
[----:B-1----:R-:W-:Y:S01]  /*176b0*/  FFMA.FTZ R54, R0, R43, R32 ;  /* 0x0000002b00367223 */ /* 0x002fe20000010020 */
[----:B------:R-:W-:-:S03]  /*176c0*/  FMUL.FTZ R46, R46, R48 ;  /* 0x000000302e2e7220 */ /* 0x000fc60000410000 */
[----:B------:R-:W1:Y:S01]  /*176d0*/  MUFU.TANH R30, R30 ;  /* 0x0000001e001e7308 */ /* 0x000e620000002400 */
[C---:B---3--:R-:W-:Y:S01]  /*176e0*/  FFMA.FTZ R9, R0.reuse, R9, R33 ;  /* 0x0000000900097223 */ /* 0x048fe20000010021 */
[----:B--2---:R-:W-:Y:S01]  /*176f0*/  FFMA.FTZ R43, R0, R43, R34 ;  /* 0x0000002b002b7223 */ /* 0x004fe20000010022 */
[----:B------:R-:W-:Y:S02]  /*17700*/  VIADD R49, R3, 0x29 ;  /* 0x0000002903317836 */ /* 0x000fe40000000000 */
[-C--:B------:R-:W-:Y:S01]  /*17710*/  FMUL.FTZ R31, R71, R48.reuse ;  /* 0x00000030471f7220 */ /* 0x080fe20000410000 */
[-C--:B------:R-:W-:Y:S01]  /*17720*/  FMUL.FTZ R35, R64, R48.reuse ;  /* 0x0000003040237220 */ /* 0x080fe20000410000 */
[-C--:B------:R-:W-:Y:S01]  /*17730*/  FMUL.FTZ R52, R65, R48.reuse ;  /* 0x0000003041347220 */ /* 0x080fe20000410000 */
[-C--:B------:R-:W-:Y:S01]  /*17740*/  FMUL.FTZ R53, R67, R48.reuse ;  /* 0x0000003043357220 */ /* 0x080fe20000410000 */
[----:B------:R-:W-:Y:S01]  /*17750*/  FMUL.FTZ R45, R45, R48 ;  /* 0x000000302d2d7220 */ /* 0x000fe20000410000 */
[----:B------:R-:W-:-:S02]  /*17760*/  VIADD R34, R3, 0x30 ;  /* 0x0000003003227836 */ /* 0x000fc40000000000 */
        /* <DEDUP_REMOVED lines=26> */
[----:B------:R-:W-:Y:S01]  /*17910*/  FSEL R14, R14, -INF , !P6 ;  /* 0xff8000000e0e7808 */ /* 0x000fe20007000000 */
[----:B------:R2:W-:Y:S01]  /*17920*/  MUFU.TANH R48, R5 ;  /* 0x0000000500307308 */ /* 0x0005e20000002400 */
[----:B------:R-:W-:-:S02]  /*17930*/  FSEL R6, R6, -INF , !P3 ;  /* 0xff80000006067808 */ /* 0x000fc40005800000 */
[C---:B------:R-:W-:Y:S02]  /*17940*/  ISETP.GE.AND P6, PT, R42.reuse, R136, PT ;  /* 0x000000882a00720c */ /* 0x040fe40003fc6270 */
[----:B------:R-:W-:Y:S02]  /*17950*/  ISETP.GE.AND P3, PT, R42, R138, PT ;  /* 0x0000008a2a00720c */ /* 0x000fe40003f66270 */
[----:B------:R-:W-:Y:S01]  /*17960*/  I2FP.F32.S32 R42, R42 ;  /* 0x0000002a002a7245 */ /* 0x000fe20000201400 */
[----:B------:R3:W-:Y:S01]  /*17970*/  MUFU.TANH R33, R46 ;  /* 0x0000002e00217308 */ /* 0x0007e20000002400 */
[----:B------:R-:W-:Y:S02]  /*17980*/  FSEL R47, R47, -INF , !P1 ;  /* 0xff8000002f2f7808 */ /* 0x000fe40004800000 */
[----:B------:R-:W-:-:S05]  /*17990*/  ISETP.GE.AND P1, PT, R49, R138, PT ;  /* 0x0000008a3100720c */ /* 0x000fca0003f26270 */
[----:B------:R4:W-:Y:S01]  /*179a0*/  MUFU.TANH R32, R45 ;  /* 0x0000002d00207308 */ /* 0x0009e20000002400 */
[----:B--2---:R-:W-:Y:S02]  /*179b0*/  FSEL R5, R83, -INF , !P4 ;  /* 0xff80000053057808 */ /* 0x004fe40006000000 */
[----:B------:R-:W-:Y:S02]  /*179c0*/  ISETP.GE.AND P4, PT, R49, R136, PT ;  /* 0x000000883100720c */ /* 0x000fe40003f86270 */
[----:B------:R-:W-:-:S03]  /*179d0*/  I2FP.F32.S32 R49, R49 ;  /* 0x0000003100317245 */ /* 0x000fc60000201400 */
[----:B------:R-:W2:Y:S01]  /*179e0*/  MUFU.TANH R8, R69 ;  /* 0x0000004500087308 */ /* 0x000ea20000002400 */
[----:B---3--:R-:W-:Y:S02]  /*179f0*/  FSEL R46, R9, -INF , !P0 ;  /* 0xff800000092e7808 */ /* 0x008fe40004000000 */
[----:B------:R-:W-:Y:S02]  /*17a00*/  I2FP.F32.S32 R9, R34 ;  /* 0x0000002200097245 */ /* 0x000fe40000201400 */
[----:B------:R-:W-:-:S03]  /*17a10*/  ISETP.GE.AND P0, PT, R34, R136, PT ;  /* 0x000000882200720c */ /* 0x000fc60003f06270 */
[----:B------:R-:W3:Y:S01]  /*17a20*/  MUFU.TANH R31, R31 ;  /* 0x0000001f001f7308 */ /* 0x000ee20000002400 */
[----:B----4-:R-:W-:Y:S02]  /*17a30*/  FSEL R45, R54, -INF , !P5 ;  /* 0xff800000362d7808 */ /* 0x010fe40006800000 */
[----:B------:R-:W-:Y:S01]  /*17a40*/  ISETP.GE.AND P5, PT, R34, R138, PT ;  /* 0x0000008a2200720c */ /* 0x000fe20003fa6270 */
[----:B------:R-:W-:-:S04]  /*17a50*/  FFMA.FTZ R25, R0, R49, R25 ;  /* 0x0000003100197223 */ /* 0x000fc80000010019 */
[----:B------:R-:W4:Y:S01]  /*17a60*/  MUFU.TANH R35, R35 ;  /* 0x0000002300237308 */ /* 0x000f220000002400 */
[----:B------:R-:W-:Y:S01]  /*17a70*/  FFMA.FTZ R146, R0, R9, R26 ;  /* 0x0000000900927223 */ /* 0x000fe2000001001a */
[----:B------:R-:W-:-:S06]  /*17a80*/  VIADD R26, R3, 0x31 ;  /* 0x00000031031a7836 */ /* 0x000fcc0000000000 */
[----:B------:R-:W-:Y:S01]  /*17a90*/  MUFU.TANH R52, R52 ;  /* 0x0000003400347308 */ /* 0x000fe20000002400 */
[----:B-1----:R-:W-:-:S07]  /*17aa0*/  FFMA.FTZ R9, R0, R9, R30 ;  /* 0x0000000900097223 */ /* 0x002fce000001001e */
[----:B------:R-:W1:Y:S01]  /*17ab0*/  MUFU.TANH R51, R66 ;  /* 0x0000004200337308 */ /* 0x000e620000002400 */
[----:B------:R-:W-:-:S07]  /*17ac0*/  VIADD R30, R3, 0x39 ;  /* 0x00000039031e7836 */ /* 0x000fce0000000000 */
[----:B------:R-:W1:Y:S08]  /*17ad0*/  MUFU.TANH R53, R53 ;  /* 0x0000003500357308 */ /* 0x000e700000002400 */
[----:B------:R2:W-:Y:S01]  /*17ae0*/  MUFU.TANH R34, R44 ;  /* 0x0000002c00227308 */ /* 0x0005e20000002400 */
[----:B------:R-:W-:Y:S02]  /*17af0*/  FSEL R43, R43, -INF , !P2 ;  /* 0xff8000002b2b7808 */ /* 0x000fe40005000000 */
[----:B------:R-:W-:Y:S01]  /*17b00*/  ISETP.GE.AND P2, PT, R26, R136, PT ;  /* 0x000000881a00720c */ /* 0x000fe20003f46270 */
[CC--:B--2---:R-:W-:Y:S01]  /*17b10*/  FFMA.FTZ R44, R0.reuse, R42.reuse, R24 ;  /* 0x0000002a002c7223 */ /* 0x0c4fe20000010018 */
[----:B------:R-:W-:-:S03]  /*17b20*/  FFMA.FTZ R42, R0, R42, R16 ;  /* 0x0000002a002a7223 */ /* 0x000fc60000010010 */
[----:B------:R2:W-:Y:S01]  /*17b30*/  MUFU.TANH R16, R40 ;  /* 0x0000002800107308 */ /* 0x0005e20000002400 */
[----:B------:R-:W-:Y:S01]  /*17b40*/  FFMA.FTZ R24, R0, R49, R17 ;  /* 0x0000003100187223 */ /* 0x000fe20000010011 */
[----:B------:R-:W-:Y:S02]  /*17b50*/  FSEL R44, R44, -INF , !P6 ;  /* 0xff8000002c2c7808 */ /* 0x000fe40007000000 */
[----:B------:R-:W-:Y:S02]  /*17b60*/  FSEL R42, R42, -INF , !P3 ;  /* 0xff8000002a2a7808 */ /* 0x000fe40005800000 */
[----:B------:R-:W-:Y:S02]  /*17b70*/  ISETP.GE.AND P6, PT, R26, R138, PT ;  /* 0x0000008a1a00720c */ /* 0x000fe40003fc6270 */
[----:B------:R3:W-:Y:S01]  /*17b80*/  MUFU.TANH R17, R41 ;  /* 0x0000002900117308 */ /* 0x0007e20000002400 */
[----:B------:R-:W-:Y:S01]  /*17b90*/  I2FP.F32.S32 R26, R26 ;  /* 0x0000001a001a7245 */ /* 0x000fe20000201400 */
[----:B--2---:R-:W-:-:S06]  /*17ba0*/  VIADD R40, R3, 0x38 ;  /* 0x0000003803287836 */ /* 0x004fcc0000000000 */
[----:B------:R-:W2:Y:S01]  /*17bb0*/  MUFU.TANH R60, R60 ;  /* 0x0000003c003c7308 */ /* 0x000ea20000002400 */
[C---:B------:R-:W-:Y:S02]  /*17bc0*/  ISETP.GE.AND P3, PT, R40.reuse, R136, PT ;  /* 0x000000882800720c */ /* 0x040fe40003f66270 */
[----:B---3--:R-:W-:Y:S02]  /*17bd0*/  FSEL R41, R25, -INF , !P4 ;  /* 0xff80000019297808 */ /* 0x008fe40006000000 */
[----:B------:R-:W-:Y:S02]  /*17be0*/  ISETP.GE.AND P4, PT, R40, R138, PT ;  /* 0x0000008a2800720c */ /* 0x000fe40003f86270 */
[----:B------:R-:W-:Y:S01]  /*17bf0*/  I2FP.F32.S32 R25, R40 ;  /* 0x0000002800197245 */ /* 0x000fe20000201400 */
[----:B------:R-:W-:Y:S01]  /*17c00*/  MUFU.TANH R61, R61 ;  /* 0x0000003d003d7308 */ /* 0x000fe20000002400 */
[----:B------:R-:W-:Y:S02]  /*17c10*/  FSEL R40, R24, -INF , !P1 ;  /* 0xff80000018287808 */ /* 0x000fe40004800000 */
[----:B------:R-:W-:Y:S01]  /*17c20*/  I2FP.F32.S32 R24, R30 ;  /* 0x0000001e00187245 */ /* 0x000fe20000201400 */
[----:B------:R-:W-:-:S04]  /*17c30*/  FFMA.FTZ R147, R0, R26, R8 ;  /* 0x0000001a00937223 */ /* 0x000fc80000010008 */
[----:B------:R-:W3:Y:S01]  /*17c40*/  MUFU.TANH R62, R62 ;  /* 0x0000003e003e7308 */ /* 0x000ee20000002400 */
[C---:B------:R-:W-:Y:S01]  /*17c50*/  FFMA.FTZ R8, R0.reuse, R26, R31 ;  /* 0x0000001a00087223 */ /* 0x040fe2000001001f */
[CC--:B----4-:R-:W-:Y:S01]  /*17c60*/  FFMA.FTZ R35, R0.reuse, R25.reuse, R35 ;  /* 0x0000001900237223 */ /* 0x0d0fe20000010023 */
[----:B-1----:R-:W-:-:S05]  /*17c70*/  FFMA.FTZ R51, R0, R25, R51 ;  /* 0x0000001900337223 */ /* 0x002fca0000010033 */
[----:B------:R-:W1:Y:S01]  /*17c80*/  MUFU.TANH R63, R63 ;  /* 0x0000003f003f7308 */ /* 0x000e620000002400 */
[CC--:B------:R-:W-:Y:S01]  /*17c90*/  FFMA.FTZ R52, R0.reuse, R24.reuse, R52 ;  /* 0x0000001800347223 */ /* 0x0c0fe20000010034 */
[----:B------:R-:W-:-:S06]  /*17ca0*/  FFMA.FTZ R53, R0, R24, R53 ;  /* 0x0000001800357223 */ /* 0x000fcc0000010035 */
[----:B------:R-:W4:Y:S01]  /*17cb0*/  MUFU.TANH R56, R56 ;  /* 0x0000003800387308 */ /* 0x000f220000002400 */
[----:B------:R-:W-:Y:S01]  /*17cc0*/  ISETP.GE.AND P1, PT, R30, R136, PT ;  /* 0x000000881e00720c */ /* 0x000fe20003f26270 */
[----:B------:R-:W-:-:S06]  /*17cd0*/  VIADD R25, R3, 0x41 ;  /* 0x0000004103197836 */ /* 0x000fcc0000000000 */
[----:B------:R-:W4:Y:S01]  /*17ce0*/  MUFU.TANH R58, R58 ;  /* 0x0000003a003a7308 */ /* 0x000f220000002400 */
[C---:B------:R-:W-:Y:S01]  /*17cf0*/  VIADD R24, R3.reuse, 0x48 ;  /* 0x0000004803187836 */ /* 0x040fe20000000000 */
[----:B------:R-:W-:Y:S02]  /*17d00*/  IADD3 R26, R3, 0x40, RZ ;  /* 0x00000040031a7810 */ /* 0x000fe40007ffe0ff */
[----:B------:R-:W-:Y:S02]  /*17d10*/  FSEL R9, R9, -INF , !P5 ;  /* 0xff80000009097808 */ /* 0x000fe40006800000 */
[----:B------:R-:W-:Y:S02]  /*17d20*/  FSEL R147, R147, -INF , !P2 ;  /* 0xff80000093937808 */ /* 0x000fe40005000000 */
[----:B------:R-:W-:Y:S02]  /*17d30*/  FSEL R8, R8, -INF , !P6 ;  /* 0xff80000008087808 */ /* 0x000fe40007000000 */
[----:B------:R-:W-:-:S02]  /*17d40*/  FSEL R148, R35, -INF , !P3 ;  /* 0xff80000023947808 */ /* 0x000fc40005800000 */
[----:B------:R-:W-:Y:S02]  /*17d50*/  FSEL R145, R51, -INF , !P4 ;  /* 0xff80000033917808 */ /* 0x000fe40006000000 */
[----:B------:R-:W-:Y:S01]  /*17d60*/  FSEL R149, R52, -INF , !P1 ;  /* 0xff80000034957808 */ /* 0x000fe20004800000 */
[----:B------:R-:W4:Y:S01]  /*17d70*/  MUFU.TANH R59, R59 ;  /* 0x0000003b003b7308 */ /* 0x000f220000002400 */
[C---:B------:R-:W-:Y:S02]  /*17d80*/  ISETP.GE.AND P5, PT, R26.reuse, R136, PT ;  /* 0x000000881a00720c */ /* 0x040fe40003fa6270 */
[----:B------:R-:W-:Y:S02]  /*17d90*/  ISETP.GE.AND P2, PT, R26, R138, PT ;  /* 0x0000008a1a00720c */ /* 0x000fe40003f46270 */
[C---:B------:R-:W-:Y:S02]  /*17da0*/  ISETP.GE.AND P6, PT, R25.reuse, R136, PT ;  /* 0x000000881900720c */ /* 0x040fe40003fc6270 */
[----:B------:R-:W-:-:S02]  /*17db0*/  ISETP.GE.AND P3, PT, R25, R138, PT ;  /* 0x0000008a1900720c */ /* 0x000fc40003f66270 */
[C---:B------:R-:W-:Y:S02]  /*17dc0*/  ISETP.GE.AND P4, PT, R24.reuse, R136, PT ;  /* 0x000000881800720c */ /* 0x040fe40003f86270 */
[----:B------:R-:W-:Y:S01]  /*17dd0*/  ISETP.GE.AND P1, PT, R24, R138, PT ;  /* 0x0000008a1800720c */ /* 0x000fe20003f26270 */
[----:B------:R-:W4:Y:S01]  /*17de0*/  MUFU.TANH R57, R57 ;  /* 0x0000003900397308 */ /* 0x000f220000002400 */
[----:B------:R-:W-:Y:S02]  /*17df0*/  I2FP.F32.S32 R26, R26 ;  /* 0x0000001a001a7245 */ /* 0x000fe40000201400 */
[----:B------:R-:W-:Y:S02]  /*17e00*/  I2FP.F32.S32 R25, R25 ;  /* 0x0000001900197245 */ /* 0x000fe40000201400 */
[----:B------:R-:W-:Y:S01]  /*17e10*/  I2FP.F32.S32 R24, R24 ;  /* 0x0000001800187245 */ /* 0x000fe20000201400 */
[-C--:B--2---:R-:W-:Y:S01]  /*17e20*/  FFMA.FTZ R60, R0, R26.reuse, R60 ;  /* 0x0000001a003c7223 */ /* 0x084fe2000001003c */
[----:B------:R-:W-:Y:S01]  /*17e30*/  FSEL R146, R146, -INF , !P0 ;  /* 0xff80000092927808 */ /* 0x000fe20004000000 */
[C---:B---3--:R-:W-:Y:S01]  /*17e40*/  FFMA.FTZ R62, R0.reuse, R26, R62 ;  /* 0x0000001a003e7223 */ /* 0x048fe2000001003e */
[CC--:B------:R-:W-:Y:S01]  /*17e50*/  FFMA.FTZ R61, R0.reuse, R25.reuse, R61 ;  /* 0x00000019003d7223 */ /* 0x0c0fe2000001003d */
[C---:B-1----:R-:W-:Y:S01]  /*17e60*/  FFMA.FTZ R63, R0.reuse, R25, R63 ;  /* 0x00000019003f7223 */ /* 0x042fe2000001003f */
[CC--:B----4-:R-:W-:Y:S01]  /*17e70*/  FFMA.FTZ R56, R0.reuse, R24.reuse, R56 ;  /* 0x0000001800387223 */ /* 0x0d0fe20000010038 */
[----:B------:R-:W-:Y:S01]  /*17e80*/  FFMA.FTZ R58, R0, R24, R58 ;  /* 0x00000018003a7223 */ /* 0x000fe2000001003a */
[----:B------:R-:W-:Y:S01]  /*17e90*/  ISETP.GE.AND P0, PT, R30, R138, PT ;  /* 0x0000008a1e00720c */ /* 0x000fe20003f06270 */
        /* <DEDUP_REMOVED lines=8> */
[----:B------:R-:W-:Y:S01]  /*17f20*/  FSEL R164, R56, -INF , !P4 ;  /* 0xff80000038a47808 */ /* 0x000fe20006000000 */
[----:B------:R-:W1:Y:S01]  /*17f30*/  MUFU.TANH R36, R36 ;  /* 0x0000002400247308 */ /* 0x000e620000002400 */
[C---:B------:R-:W-:Y:S02]  /*17f40*/  ISETP.GE.AND P0, PT, R26.reuse, R136, PT ;  /* 0x000000881a00720c */ /* 0x040fe40003f06270 */
[----:B------:R-:W-:Y:S02]  /*17f50*/  ISETP.GE.AND P5, PT, R26, R138, PT ;  /* 0x0000008a1a00720c */ /* 0x000fe40003fa6270 */
[C---:B------:R-:W-:Y:S02]  /*17f60*/  ISETP.GE.AND P2, PT, R25.reuse, R136, PT ;  /* 0x000000881900720c */ /* 0x040fe40003f46270 */
[----:B------:R-:W-:Y:S01]  /*17f70*/  ISETP.GE.AND P6, PT, R25, R138, PT ;  /* 0x0000008a1900720c */ /* 0x000fe20003fc6270 */
[----:B------:R-:W2:Y:S01]  /*17f80*/  MUFU.TANH R132, R132 ;  /* 0x0000008400847308 */ /* 0x000ea20000002400 */
[----:B------:R-:W-:-:S02]  /*17f90*/  ISETP.GE.AND P3, PT, R24, R136, PT ;  /* 0x000000881800720c */ /* 0x000fc40003f66270 */
[----:B------:R-:W-:Y:S02]  /*17fa0*/  ISETP.GE.AND P4, PT, R24, R138, PT ;  /* 0x0000008a1800720c */ /* 0x000fe40003f86270 */
[----:B------:R-:W-:Y:S02]  /*17fb0*/  I2FP.F32.S32 R26, R26 ;  /* 0x0000001a001a7245 */ /* 0x000fe40000201400 */
[----:B------:R-:W-:Y:S01]  /*17fc0*/  I2FP.F32.S32 R25, R25 ;  /* 0x0000001900197245 */ /* 0x000fe20000201400 */
[----:B------:R-:W3:Y:S01]  /*17fd0*/  MUFU.TANH R134, R134 ;  /* 0x0000008600867308 */ /* 0x000ee20000002400 */
        /* <DEDUP_REMOVED lines=10> */
[----:B------:R-:W-:-:S02]  /*18080*/  FSEL R166, R59, -INF , !P5 ;  /* 0xff8000003ba67808 */ /* 0x000fc40006800000 */
[----:B------:R-:W-:Y:S02]  /*18090*/  FSEL R173, R48, -INF , !P2 ;  /* 0xff80000030ad7808 */ /* 0x000fe40005000000 */
[----:B------:R-:W-:Y:S02]  /*180a0*/  FSEL R171, R33, -INF , !P6 ;  /* 0xff80000021ab7808 */ /* 0x000fe40007000000 */
[----:B------:R-:W-:Y:S01]  /*180b0*/  FSEL R170, R32, -INF , !P3 ;  /* 0xff80000020aa7808 */ /* 0x000fe20005800000 */
[----:B------:R-:W-:Y:S01]  /*180c0*/  MUFU.TANH R129, R129 ;  /* 0x0000008100817308 */ /* 0x000fe20000002400 */
[C---:B------:R-:W-:Y:S02]  /*180d0*/  ISETP.GE.AND P5, PT, R26.reuse, R136, PT ;  /* 0x000000881a00720c */ /* 0x040fe40003fa6270 */
[----:B------:R-:W-:Y:S02]  /*180e0*/  ISETP.GE.AND P2, PT, R26, R138, PT ;  /* 0x0000008a1a00720c */ /* 0x000fe40003f46270 */
[----:B------:R-:W-:-:S02]  /*180f0*/  ISETP.GE.AND P6, PT, R24, R136, PT ;  /* 0x000000881800720c */ /* 0x000fc40003fc6270 */
[----:B------:R-:W-:Y:S01]  /*18100*/  ISETP.GE.AND P3, PT, R24, R138, PT ;  /* 0x0000008a1800720c */ /* 0x000fe20003f66270 */
[----:B------:R-:W4:Y:S01]  /*18110*/  MUFU.TANH R130, R130 ;  /* 0x0000008200827308 */ /* 0x000f220000002400 */
[----:B------:R-:W-:Y:S02]  /*18120*/  FSEL R161, R58, -INF , !P1 ;  /* 0xff8000003aa17808 */ /* 0x000fe40004800000 */
[----:B------:R-:W-:Y:S02]  /*18130*/  FSEL R165, R57, -INF , !P0 ;  /* 0xff80000039a57808 */ /* 0x000fe40004000000 */
[----:B------:R-:W-:Y:S02]  /*18140*/  I2FP.F32.S32 R26, R26 ;  /* 0x0000001a001a7245 */ /* 0x000fe40000201400 */
[----:B------:R-:W-:Y:S01]  /*18150*/  I2FP.F32.S32 R24, R24 ;  /* 0x0000001800187245 */ /* 0x000fe20000201400 */
[----:B------:R-:W4:Y:S01]  /*18160*/  MUFU.TANH R133, R133 ;  /* 0x0000008500857308 */ /* 0x000f220000002400 */
[----:B------:R-:W-:-:S02]  /*18170*/  ISETP.GE.AND P1, PT, R25, R136, PT ;  /* 0x000000881900720c */ /* 0x000fc40003f26270 */
[----:B------:R-:W-:Y:S02]  /*18180*/  ISETP.GE.AND P0, PT, R25, R138, PT ;  /* 0x0000008a1900720c */ /* 0x000fe40003f06270 */
[----:B------:R-:W-:-:S03]  /*18190*/  I2FP.F32.S32 R25, R25 ;  /* 0x0000001900197245 */ /* 0x000fc60000201400 */
[----:B------:R-:W4:Y:S01]  /*181a0*/  MUFU.TANH R135, R135 ;  /* 0x0000008700877308 */ /* 0x000f220000002400 */
[C---:B-1----:R-:W-:Y:S01]  /*181b0*/  FFMA.FTZ R167, R0.reuse, R26, R36 ;  /* 0x0000001a00a77223 */ /* 0x042fe20000010024 */
[CC--:B--2---:R-:W-:Y:S01]  /*181c0*/  FFMA.FTZ R132, R0.reuse, R24.reuse, R132 ;  /* 0x0000001800847223 */ /* 0x0c4fe20000010084 */
[C---:B---3--:R-:W-:Y:S01]  /*181d0*/  FFMA.FTZ R134, R0.reuse, R24, R134 ;  /* 0x0000001800867223 */ /* 0x048fe20000010086 */
[----:B------:R-:W-:-:S04]  /*181e0*/  FFMA.FTZ R17, R0, R26, R17 ;  /* 0x0000001a00117223 */ /* 0x000fc80000010011 */
[----:B------:R-:W1:Y:S01]  /*181f0*/  MUFU.TANH R39, R39 ;  /* 0x0000002700277308 */ /* 0x000e620000002400 */
[C---:B------:R-:W-:Y:S02]  /*18200*/  VIADD R24, R3.reuse, 0x69 ;  /* 0x0000006903187836 */ /* 0x040fe40000000000 */
[----:B------:R-:W-:Y:S01]  /*18210*/  FFMA.FTZ R16, R0, R25, R16 ;  /* 0x0000001900107223 */ /* 0x000fe20000010010 */
[----:B------:R-:W-:-:S04]  /*18220*/  VIADD R26, R3, 0x68 ;  /* 0x00000068031a7836 */ /* 0x000fc80000000000 */
[----:B------:R-:W2:Y:S01]  /*18230*/  MUFU.TANH R131, R131 ;  /* 0x0000008300837308 */ /* 0x000ea20000002400 */
[----:B------:R-:W-:Y:S01]  /*18240*/  VIADD R30, R3, 0x61 ;  /* 0x00000061031e7836 */ /* 0x000fe20000000000 */
[----:B------:R-:W-:Y:S02]  /*18250*/  FSEL R167, R167, -INF , !P2 ;  /* 0xff800000a7a77808 */ /* 0x000fe40005000000 */
[----:B------:R-:W-:-:S04]  /*18260*/  FSEL R155, R132, -INF , !P6 ;  /* 0xff800000849b7808 */ /* 0x000fc80007000000 */
[----:B------:R-:W3:Y:S01]  /*18270*/  MUFU.TANH R128, R128 ;  /* 0x0000008000807308 */ /* 0x000ee20000002400 */
[----:B------:R-:W-:Y:S02]  /*18280*/  FSEL R168, R17, -INF , !P5 ;  /* 0xff80000011a87808 */ /* 0x000fe40006800000 */
[C---:B------:R-:W-:Y:S02]  /*18290*/  ISETP.GE.AND P2, PT, R24.reuse, R136, PT ;  /* 0x000000881800720c */ /* 0x040fe40003f46270 */
[----:B------:R-:W-:Y:S02]  /*182a0*/  ISETP.GE.AND P6, PT, R24, R138, PT ;  /* 0x0000008a1800720c */ /* 0x000fe40003fc6270 */
[----:B------:R-:W-:Y:S01]  /*182b0*/  FSEL R169, R16, -INF , !P1 ;  /* 0xff80000010a97808 */ /* 0x000fe20004800000 */
[----:B------:R-:W3:Y:S01]  /*182c0*/  MUFU.TANH R120, R120 ;  /* 0x0000007800787308 */ /* 0x000ee20000002400 */
[----:B------:R-:W-:Y:S02]  /*182d0*/  I2FP.F32.S32 R17, R26 ;  /* 0x0000001a00117245 */ /* 0x000fe40000201400 */
[----:B------:R-:W-:-:S02]  /*182e0*/  I2FP.F32.S32 R24, R24 ;  /* 0x0000001800187245 */ /* 0x000fc40000201400 */
[----:B------:R-:W-:Y:S01]  /*182f0*/  I2FP.F32.S32 R16, R30 ;  /* 0x0000001e00107245 */ /* 0x000fe20000201400 */
[C---:B----4-:R-:W-:Y:S02]  /*18300*/  FFMA.FTZ R130, R0.reuse, R17, R130 ;  /* 0x0000001100827223 */ /* 0x050fe40000010082 */
[----:B------:R-:W4:Y:S01]  /*18310*/  MUFU.TANH R124, R124 ;  /* 0x0000007c007c7308 */ /* 0x000f220000002400 */
[----:B------:R-:W-:Y:S01]  /*18320*/  FFMA.FTZ R129, R0, R24, R129 ;  /* 0x0000001800817223 */ /* 0x000fe20000010081 */
[----:B------:R-:W-:Y:S01]  /*18330*/  ISETP.GE.AND P5, PT, R26, R138, PT ;  /* 0x0000008a1a00720c */ /* 0x000fe20003fa6270 */
[CC--:B------:R-:W-:Y:S01]  /*18340*/  FFMA.FTZ R133, R0.reuse, R16.reuse, R133 ;  /* 0x0000001000857223 */ /* 0x0c0fe20000010085 */
[C---:B------:R-:W-:Y:S01]  /*18350*/  FFMA.FTZ R135, R0.reuse, R16, R135 ;  /* 0x0000001000877223 */ /* 0x040fe20000010087 */
[----:B-1----:R-:W-:Y:S01]  /*18360*/  FFMA.FTZ R25, R0, R25, R39 ;  /* 0x0000001900197223 */ /* 0x002fe20000010027 */
[C---:B------:R-:W-:Y:S02]  /*18370*/  IADD3 R16, R3.reuse, 0x78, RZ ;  /* 0x0000007803107810 */ /* 0x040fe40007ffe0ff */
[----:B------:R-:W1:Y:S01]  /*18380*/  MUFU.TANH R122, R122 ;  /* 0x0000007a007a7308 */ /* 0x000e620000002400 */
[----:B------:R-:W-:Y:S01]  /*18390*/  FSEL R39, R34, -INF , !P4 ;  /* 0xff80000022277808 */ /* 0x000fe20006000000 */
[----:B--2---:R-:W-:Y:S01]  /*183a0*/  FFMA.FTZ R131, R0, R24, R131 ;  /* 0x0000001800837223 */ /* 0x004fe20000010083 */
[----:B------:R-:W-:Y:S01]  /*183b0*/  ISETP.GE.AND P4, PT, R30, R136, PT ;  /* 0x000000881e00720c */ /* 0x000fe20003f86270 */
[----:B------:R-:W-:Y:S01]  /*183c0*/  VIADD R24, R3, 0x70 ;  /* 0x0000007003187836 */ /* 0x000fe20000000000 */
[----:B------:R-:W-:-:S03]  /*183d0*/  FSEL R156, R130, -INF , !P5 ;  /* 0xff800000829c7808 */ /* 0x000fc60006800000 */
[----:B------:R-:W-:Y:S01]  /*183e0*/  MUFU.TANH R125, R125 ;  /* 0x0000007d007d7308 */ /* 0x000fe20000002400 */
[----:B------:R-:W-:Y:S02]  /*183f0*/  FSEL R152, R129, -INF , !P2 ;  /* 0xff80000081987808 */ /* 0x000fe40005000000 */
[C---:B------:R-:W-:Y:S02]  /*18400*/  ISETP.GE.AND P5, PT, R16.reuse, R136, PT ;  /* 0x000000881000720c */ /* 0x040fe40003fa6270 */
[----:B------:R-:W-:-:S03]  /*18410*/  ISETP.GE.AND P2, PT, R16, R138, PT ;  /* 0x0000008a1000720c */ /* 0x000fc60003f46270 */
[----:B------:R-:W2:Y:S01]  /*18420*/  MUFU.TANH R126, R126 ;  /* 0x0000007e007e7308 */ /* 0x000ea20000002400 */
[----:B------:R-:W-:Y:S01]  /*18430*/  I2FP.F32.S32 R16, R16 ;  /* 0x0000001000107245 */ /* 0x000fe20000201400 */
[----:B---3--:R-:W-:Y:S01]  /*18440*/  FFMA.FTZ R128, R0, R17, R128 ;  /* 0x0000001100807223 */ /* 0x008fe20000010080 */
[----:B------:R-:W-:Y:S01]  /*18450*/  FSEL R36, R25, -INF , !P0 ;  /* 0xff80000019247808 */ /* 0x000fe20004000000 */
[----:B------:R-:W-:Y:S01]  /*18460*/  VIADD R17, R3, 0x71 ;  /* 0x0000007103117836 */ /* 0x000fe20000000000 */
[----:B------:R-:W-:-:S03]  /*18470*/  FSEL R160, R134, -INF , !P3 ;  /* 0xff80000086a07808 */ /* 0x000fc60005800000 */
[----:B------:R-:W3:Y:S01]  /*18480*/  MUFU.TANH R127, R127 ;  /* 0x0000007f007f7308 */ /* 0x000ee20000002400 */
[----:B------:R-:W-:Y:S02]  /*18490*/  FSEL R154, R133, -INF , !P4 ;  /* 0xff800000859a7808 */ /* 0x000fe40006000000 */
[----:B------:R-:W-:Y:S02]  /*184a0*/  ISETP.GE.AND P1, PT, R30, R138, PT ;  /* 0x0000008a1e00720c */ /* 0x000fe40003f26270 */
[-C--:B------:R-:W-:Y:S02]  /*184b0*/  ISETP.GE.AND P0, PT, R26, R136.reuse, PT ;  /* 0x000000881a00720c */ /* 0x080fe40003f06270 */
[C---:B------:R-:W-:Y:S01]  /*184c0*/  ISETP.GE.AND P3, PT, R24.reuse, R136, PT ;  /* 0x000000881800720c */ /* 0x040fe20003f66270 */
[----:B------:R-:W3:Y:S01]  /*184d0*/  MUFU.TANH R20, R20 ;  /* 0x0000001400147308 */ /* 0x000ee20000002400 */
[----:B------:R-:W-:Y:S02]  /*184e0*/  ISETP.GE.AND P4, PT, R24, R138, PT ;  /* 0x0000008a1800720c */ /* 0x000fe40003f86270 */
[----:B------:R-:W-:Y:S01]  /*184f0*/  I2FP.F32.S32 R24, R24 ;  /* 0x0000001800187245 */ /* 0x000fe20000201400 */
[----:B------:R-:W-:Y:S01]  /*18500*/  FFMA.FTZ R120, R0, R16, R120 ;  /* 0x0000001000787223 */ /* 0x000fe20000010078 */
[----:B------:R-:W-:-:S03]  /*18510*/  FSEL R158, R135, -INF , !P1 ;  /* 0xff800000879e7808 */ /* 0x000fc60004800000 */
[----:B------:R-:W3:Y:S01]  /*18520*/  MUFU.TANH R22, R22 ;  /* 0x0000001600167308 */ /* 0x000ee20000002400 */
[----:B------:R-:W-:Y:S01]  /*18530*/  FSEL R153, R128, -INF , !P0 ;  /* 0xff80000080997808 */ /* 0x000fe20004000000 */
[----:B----4-:R-:W-:Y:S01]  /*18540*/  FFMA.FTZ R124, R0, R24, R124 ;  /* 0x00000018007c7223 */ /* 0x010fe2000001007c */
[C---:B------:R-:W-:Y:S02]  /*18550*/  ISETP.GE.AND P1, PT, R17.reuse, R136, PT ;  /* 0x000000881100720c */ /* 0x040fe40003f26270 */
[----:B------:R-:W-:-:S03]  /*18560*/  ISETP.GE.AND P0, PT, R17, R138, PT ;  /* 0x0000008a1100720c */ /* 0x000fc60003f06270 */
[----:B------:R-:W4:Y:S01]  /*18570*/  MUFU.TANH R121, R121 ;  /* 0x0000007900797308 */ /* 0x000f220000002400 */
[----:B------:R-:W-:Y:S01]  /*18580*/  I2FP.F32.S32 R17, R17 ;  /* 0x0000001100117245 */ /* 0x000fe20000201400 */
[----:B-1----:R-:W-:-:S06]  /*18590*/  FFMA.FTZ R142, R0, R16, R122 ;  /* 0x00000010008e7223 */ /* 0x002fcc000001007a */
[----:B------:R-:W1:Y:S01]  /*185a0*/  MUFU.TANH R65, R123 ;  /* 0x0000007b00417308 */ /* 0x000e620000002400 */
[----:B------:R-:W-:Y:S01]  /*185b0*/  FSEL R134, R120, -INF , !P5 ;  /* 0xff80000078867808 */ /* 0x000fe20006800000 */
[----:B------:R-:W-:Y:S01]  /*185c0*/  VIADD R16, R3, 0x79 ;  /* 0x0000007903107836 */ /* 0x000fe20000000000 */
[----:B------:R-:W-:Y:S01]  /*185d0*/  ISETP.GT.AND P5, PT, R249, R238, PT ;  /* 0x000000eef900720c */ /* 0x000fe20003fa4270 */
[C---:B--2---:R-:W-:Y:S01]  /*185e0*/  FFMA.FTZ R126, R0.reuse, R24, R126 ;  /* 0x00000018007e7223 */ /* 0x044fe2000001007e */
[-C--:B------:R-:W-:Y:S01]  /*185f0*/  FFMA.FTZ R125, R0, R17.reuse, R125 ;  /* 0x00000011007d7223 */ /* 0x080fe2000001007d */
[----:B------:R-:W-:Y:S02]  /*18600*/  FSEL R150, R131, -INF , !P6 ;  /* 0xff80000083967808 */ /* 0x000fe40007000000 */
[----:B------:R-:W-:Y:S01]  /*18610*/  FSEL R139, R124, -INF , !P3 ;  /* 0xff8000007c8b7808 */ /* 0x000fe20005800000 */
[----:B---3--:R-:W-:Y:S01]  /*18620*/  FFMA.FTZ R127, R0, R17, R127 ;  /* 0x00000011007f7223 */ /* 0x008fe2000001007f */
[----:B------:R-:W-:-:S02]  /*18630*/  ISETP.GE.AND P6, PT, R3, R136, PT ;  /* 0x000000880300720c */ /* 0x000fc40003fc6270 */
[----:B------:R-:W-:Y:S02]  /*18640*/  ISETP.GE.AND P3, PT, R3, R138, PT ;  /* 0x0000008a0300720c */ /* 0x000fe40003f66270 */
[----:B------:R-:W-:Y:S02]  /*18650*/  I2FP.F32.S32 R3, R3 ;  /* 0x0000000300037245 */ /* 0x000fe40000201400 */
[----:B------:R-:W-:Y:S02]  /*18660*/  I2FP.F32.S32 R17, R16 ;  /* 0x0000001000117245 */ /* 0x000fe40000201400 */
[----:B------:R-:W-:Y:S02]  /*18670*/  FSEL R144, R126, -INF , !P4 ;  /* 0xff8000007e907808 */ /* 0x000fe40006000000 */
[----:B------:R-:W-:Y:S02]  /*18680*/  FSEL R135, R125, -INF , !P1 ;  /* 0xff8000007d877808 */ /* 0x000fe40004800000 */
[----:B------:R-:W-:-:S02]  /*18690*/  ISETP.GE.AND P4, PT, R16, R136, PT ;  /* 0x000000881000720c */ /* 0x000fc40003f86270 */
[----:B------:R-:W-:Y:S01]  /*186a0*/  ISETP.GE.AND P1, PT, R16, R138, PT ;  /* 0x0000008a1000720c */ /* 0x000fe20003f26270 */
[CC--:B------:R-:W-:Y:S01]  /*186b0*/  FFMA.FTZ R16, R0.reuse, R3.reuse, R20 ;  /* 0x0000000300107223 */ /* 0x0c0fe20000010014 */
[----:B------:R-:W-:Y:S01]  /*186c0*/  FSEL R143, R127, -INF , !P0 ;  /* 0xff8000007f8f7808 */ /* 0x000fe20004000000 */
[C---:B------:R-:W-:Y:S01]  /*186d0*/  FFMA.FTZ R3, R0.reuse, R3, R22 ;  /* 0x0000000300037223 */ /* 0x040fe20000010016 */
[CC--:B----4-:R-:W-:Y:S01]  /*186e0*/  FFMA.FTZ R132, R0.reuse, R17.reuse, R121 ;  /* 0x0000001100847223 */ /* 0x0d0fe20000010079 */
[----:B-1----:R-:W-:Y:S01]  /*186f0*/  FFMA.FTZ R65, R0, R17, R65 ;  /* 0x0000001100417223 */ /* 0x002fe20000010041 */
[----:B------:R-:W-:Y:S01]  /*18700*/  ISETP.NE.U32.AND P0, PT, R246, RZ, PT ;  /* 0x000000fff600720c */ /* 0x000fe20003f05070 */
[----:B------:R-:W-:Y:S01]  /*18710*/  BSSY B1, `(.L_x_4765) ;  /* 0x00000dd000017945 */ /* 0x000fe20003800000 */
[C---:B------:R-:W-:Y:S01]  /*18720*/  VIADD R222, R230.reuse, 0x800 ;  /* 0x00000800e6de7836 */ /* 0x040fe20000000000 */
[C---:B------:R-:W-:Y:S01]  /*18730*/  IADD3 R218, R230.reuse, 0x2800, RZ ;  /* 0x00002800e6da7810 */ /* 0x040fe20007ffe0ff */
[C---:B------:R-:W-:Y:S01]  /*18740*/  VIADD R221, R230.reuse, 0x1000 ;  /* 0x00001000e6dd7836 */ /* 0x040fe20000000000 */
[----:B------:R-:W-:Y:S01]  /*18750*/  ISETP.NE.AND.EX P0, PT, R247, RZ, PT, P0 ;  /* 0x000000fff700720c */ /* 0x000fe20003f05300 */
[C---:B------:R-:W-:Y:S01]  /*18760*/  VIADD R220, R230.reuse, 0x1800 ;  /* 0x00001800e6dc7836 */ /* 0x040fe20000000000 */
[C---:B------:R-:W-:Y:S01]  /*18770*/  IADD3 R211, R230.reuse, 0x5800, RZ ;  /* 0x00005800e6d37810 */ /* 0x040fe20007ffe0ff */
        /* <DEDUP_REMOVED lines=81> */
.L_x_4768:
[----:B------:R-:W2:Y:S02]  /*18c90*/  LD.E R20, desc[UR6][R10.64+0x38] ;  /* 0x000038060a147980 */ /* 0x000ea4000c101900 */
[----:B--2---:R-:W-:-:S04]  /*18ca0*/  LEA R20, -R20, RZ, 0x7 ;  /* 0x000000ff14147211 */ /* 0x004fc800078e39ff */
[----:B------:R-:W-:Y:S02]  /*18cb0*/  SHF.R.S32.HI R17, RZ, 0x1f, R20 ;  /* 0x0000001fff117819 */ /* 0x000fe40000011414 */
.L_x_4769:
[----:B------:R-:W-:Y:S05]  /*18cc0*/  BSYNC B0 ;  /* 0x0000000000007941 */ /* 0x000fea0003800000 */
.L_x_4767:
        /* <DEDUP_REMOVED lines=129> */
.L_x_4766:
[----:B------:R-:W-:Y:S05]  /*194e0*/  BSYNC B1 ;  /* 0x0000000000017941 */ /* 0x000fea0003800000 */
.L_x_4765:
        /* <DEDUP_REMOVED lines=80> */
[----:B------:R-:W-:Y:S01]  /*199f0*/  LDSM.16.MT88.4 R32, [R223+0x10000] ;  /* 0x01000000df20783b */ /* 0x000fe20000004200 */
[----:B-1----:R-:W-:-:S04]  /*19a00*/  FMNMX.FTZ R2, R22, R2, !PT ;  /* 0x0000000216027209 */ /* 0x002fc80007810000 */
        /* <DEDUP_REMOVED lines=13> */
[----:B------:R-:W-:Y:S01]  /*19ae0*/  LDSM.16.MT88.4 R28, [R227+0xc800] ;  /* 0x00c80000e31c783b */ /* 0x000fe20000004200 */
[----:B------:R-:W-:Y:S01]  /*19af0*/  FSEL R133, R133, RZ, P1 ;  /* 0x000000ff85857208 */ /* 0x000fe20000800000 */
[-CC-:B------:R-:W-:Y:S01]  /*19b00*/  FFMA.FTZ R54, R19, R67.reuse, -R66.reuse ;  /* 0x0000004313367223 */ /* 0x180fe20000010842 */
[-CC-:B------:R-:W-:Y:S01]  /*19b10*/  FFMA.FTZ R48, R5, R67.reuse, -R66.reuse ;  /* 0x0000004305307223 */ /* 0x180fe20000010842 */
[----:B------:R-:W-:Y:S01]  /*19b20*/  LDSM.16.MT88.4 R24, [R223+0xc800] ;  /* 0x00c80000df18783b */ /* 0x000fe20000004200 */
[----:B------:R-:W1:Y:S01]  /*19b30*/  MUFU.EX2 R63, R63 ;  /* 0x0000003f003f7308 */ /* 0x000e620000000800 */
[-CC-:B------:R-:W-:Y:S01]  /*19b40*/  FFMA.FTZ R61, R16, R67.reuse, -R133.reuse ;  /* 0x00000043103d7223 */ /* 0x180fe20000010885 */
[-CC-:B------:R-:W-:Y:S01]  /*19b50*/  FFMA.FTZ R62, R23, R67.reuse, -R133.reuse ;  /* 0x00000043173e7223 */ /* 0x180fe20000010885 */
[-CC-:B------:R-:W-:Y:S01]  /*19b60*/  FFMA.FTZ R59, R21, R67.reuse, -R133.reuse ;  /* 0x00000043153b7223 */ /* 0x180fe20000010885 */
[-CC-:B------:R-:W-:Y:S01]  /*19b70*/  FFMA.FTZ R57, R18, R67.reuse, -R133.reuse ;  /* 0x0000004312397223 */ /* 0x180fe20000010885 */
[-CC-:B------:R-:W-:Y:S01]  /*19b80*/  FFMA.FTZ R56, R13, R67.reuse, -R133.reuse ;  /* 0x000000430d387223 */ /* 0x180fe20000010885 */
[-CC-:B------:R-:W-:Y:S01]  /*19b90*/  FFMA.FTZ R53, R12, R67.reuse, -R133.reuse ;  /* 0x000000430c357223 */ /* 0x180fe20000010885 */
[----:B------:R-:W-:Y:S01]  /*19ba0*/  LDSM.16.MT88.4 R20, [R224+0xc800] ;  /* 0x00c80000e014783b */ /* 0x000fe20000004200 */
[----:B------:R-:W-:Y:S01]  /*19bb0*/  MUFU.EX2 R60, R60 ;  /* 0x0000003c003c7308 */ /* 0x000fe20000000800 */
[-CC-:B------:R-:W-:Y:S01]  /*19bc0*/  FFMA.FTZ R52, R7, R67.reuse, -R133.reuse ;  /* 0x0000004307347223 */ /* 0x180fe20000010885 */
[-CC-:B------:R-:W-:Y:S01]  /*19bd0*/  FFMA.FTZ R49, R6, R67.reuse, -R133.reuse ;  /* 0x0000004306317223 */ /* 0x180fe20000010885 */
[----:B------:R-:W2:Y:S01]  /*19be0*/  LDSM.16.MT88.4 R12, [R225+0xc800] ;  /* 0x00c80000e10c783b */ /* 0x000ea20000004200 */
[-CC-:B------:R-:W-:Y:S01]  /*19bf0*/  FFMA.FTZ R46, R46, R67.reuse, -R66.reuse ;  /* 0x000000432e2e7223 */ /* 0x180fe20000010842 */
[-CC-:B------:R-:W-:Y:S01]  /*19c00*/  FFMA.FTZ R43, R43, R67.reuse, -R66.reuse ;  /* 0x000000432b2b7223 */ /* 0x180fe20000010842 */
[-CC-:B------:R-:W-:Y:S01]  /*19c10*/  FFMA.FTZ R42, R42, R67.reuse, -R66.reuse ;  /* 0x000000432a2a7223 */ /* 0x180fe20000010842 */
[----:B------:R-:W3:Y:S01]  /*19c20*/  LDSM.16.MT88.4 R4, [R227+0x10800] ;  /* 0x01080000e304783b */ /* 0x000ee20000004200 */
        /* <DEDUP_REMOVED lines=36> */
[-CC-:B------:R-:W-:Y:S01]  /*19e70*/  FFMA.FTZ R167, R167, R67.reuse, -R66.reuse ;  /* 0x00000043a7a77223 */ /* 0x180fe20000010842 */
        /* <DEDUP_REMOVED lines=8> */
[-C--:B------:R-:W-:Y:S01]  /*19f00*/  FFMA.FTZ R152, R152, R67.reuse, -R133 ;  /* 0x0000004398987223 */ /* 0x080fe20000010885 */
[----:B------:R-:W-:Y:S01]  /*19f10*/  FFMA.FTZ R150, R150, R67, -R66 ;  /* 0x0000004396967223 */ /* 0x000fe20000010842 */
[----:B------:R-:W-:Y:S01]  /*19f20*/  FADD.FTZ R63, R64, R63 ;  /* 0x0000003f403f7221 */ /* 0x000fe20000010000 */
[----:B------:R-:W4:Y:S01]  /*19f30*/  MUFU.EX2 R55, R55 ;  /* 0x0000003700377308 */ /* 0x000f220000000800 */
[----:B-----5:R-:W-:Y:S01]  /*19f40*/  F2FP.BF16.F32.PACK_AB R70, R57, R59 ;  /* 0x0000003b3946723e */ /* 0x020fe200000010ff */
[----:B------:R-:W-:Y:S01]  /*19f50*/  FADD.FTZ R61, R61, R62 ;  /* 0x0000003e3d3d7221 */ /* 0x000fe20000010000 */
[----:B------:R-:W-:Y:S01]  /*19f60*/  FADD.FTZ R63, R60, R63 ;  /* 0x0000003f3c3f7221 */ /* 0x000fe20000010000 */
[-CC-:B------:R-:W-:Y:S01]  /*19f70*/  FFMA.FTZ R135, R135, R67.reuse, -R133.reuse ;  /* 0x0000004387877223 */ /* 0x180fe20000010885 */
[-C--:B------:R-:W-:Y:S01]  /*19f80*/  FFMA.FTZ R134, R134, R67.reuse, -R133 ;  /* 0x0000004386867223 */ /* 0x080fe20000010885 */
[----:B------:R-:W-:Y:S01]  /*19f90*/  FADD.FTZ R61, R59, R61 ;  /* 0x0000003d3b3d7221 */ /* 0x000fe20000010000 */
[-C--:B------:R-:W-:Y:S01]  /*19fa0*/  FFMA.FTZ R251, R132, R67.reuse, -R133 ;  /* 0x0000004384fb7223 */ /* 0x080fe20000010885 */
[----:B------:R-:W-:Y:S01]  /*19fb0*/  HMMA.16816.F32.BF16 R120, R68, R116, RZ ;  /* 0x000000744478723c */ /* 0x000fe200000418ff */
[----:B------:R-:W5:Y:S01]  /*19fc0*/  MUFU.EX2 R51, R51 ;  /* 0x0000003300337308 */ /* 0x000f620000000800 */
[----:B------:R-:W-:Y:S01]  /*19fd0*/  FFMA.FTZ R252, R65, R67, -R66 ;  /* 0x0000004341fc7223 */ /* 0x000fe20000010842 */
[----:B------:R-:W-:Y:S01]  /*19fe0*/  FADD.FTZ R63, R58, R63 ;  /* 0x0000003f3a3f7221 */ /* 0x000fe20000010000 */
[----:B------:R-:W-:-:S02]  /*19ff0*/  FADD.FTZ R57, R57, R61 ;  /* 0x0000003d39397221 */ /* 0x000fc40000010000 */
[C---:B------:R-:W-:Y:S01]  /*1a000*/  HMMA.16816.F32.BF16 R116, R68.reuse, R118, RZ ;  /* 0x000000764474723c */ /* 0x040fe200000418ff */
[----:B-1----:R-:W-:Y:S02]  /*1a010*/  FADD.FTZ R63, R54, R63 ;  /* 0x0000003f363f7221 */ /* 0x002fe40000010000 */
        /* <DEDUP_REMOVED lines=386> */
.L_x_4772:
[----:B------:R-:W2:Y:S02]  /*1b840*/  LD.E R5, desc[UR6][R10.64+0x40] ;  /* 0x000040060a057980 */ /* 0x000ea4000c101900 */
[----:B--2---:R-:W-:-:S04]  /*1b850*/  LEA R5, -R5, RZ, 0x7 ;  /* 0x000000ff05057211 */ /* 0x004fc800078e39ff */
[----:B------:R-:W-:Y:S02]  /*1b860*/  SHF.R.S32.HI R6, RZ, 0x1f, R5 ;  /* 0x0000001fff067819 */ /* 0x000fe40000011405 */
.L_x_4773:
[----:B------:R-:W-:Y:S05]  /*1b870*/  BSYNC B0 ;  /* 0x0000000000007941 */ /* 0x000fea0003800000 */
.L_x_4771:
[C---:B------:R-:W-:Y:S01]  /*1b880*/  LOP3.LUT P4, RZ, R250.reuse, 0x1, RZ, 0xc0, !PT ;  /* 0x00000001faff7812 */ /* 0x040fe2000788c0ff */
[----:B------:R-:W1:Y:S01]  /*1b890*/  LDC.64 R188, c[0x0][0x198] ;  /* 0x00006600ffbc7b82 */ /* 0x000e620000000a00 */
[----:B------:R-:W-:Y:S01]  /*1b8a0*/  LOP3.LUT P1, RZ, R250, 0x2, RZ, 0xc0, !PT ;  /* 0x00000002faff7812 */ /* 0x000fe2000782c0ff */
[----:B------:R-:W-:Y:S01]  /*1b8b0*/  ULDC.64 UR4, c[0x0][0x208] ;  /* 0x0000820000047ab9 */ /* 0x000fe20000000a00 */
        /* <DEDUP_REMOVED lines=37> */
[--C-:B------:R-:W-:Y:S01]  /*1bb10*/  IMAD.X R6, R6, 0x1, R235.reuse, P3 ;  /* 0x0000000106067824 */ /* 0x100fe200018e06eb */
        /* <DEDUP_REMOVED lines=13> */
[CC--:B--2---:R-:W-:Y:S01]  /*1bbf0*/  @P1 LEA R24, P2, R4.reuse, R141.reuse, 0x1 ;  /* 0x0000008d04181211 */ /* 0x0c4fe200078408ff */
        /* <DEDUP_REMOVED lines=74> */
[----:B-1----:R-:W4:Y:S01]  /*1c0a0*/  LD.E R139, desc[UR4][R188.64+0x18c] ;  /* 0x00018c04bc8b7980 */ /* 0x002f22000c101900 */
[----:B------:R-:W-:Y:S03]  /*1c0b0*/  BSSY B1, `(.L_x_4774) ;  /* 0x000031a000017945 */ /* 0x000fe60003800000 */
[----:B------:R-:W-:Y:S04]  /*1c0c0*/  LDSM.16.M88.4 R148, [R233] ;  /* 0x00000000e994783b */ /* 0x000fe80000000200 */
[----:B------:R-:W1:Y:S04]  /*1c0d0*/  LDSM.16.M88.4 R44, [R232+0x4000] ;  /* 0x00400000e82c783b */ /* 0x000e680000000200 */
[----:B------:R-:W5:Y:S04]  /*1c0e0*/  LDSM.16.M88.4 R36, [R232+0x4800] ;  /* 0x00480000e824783b */ /* 0x000f680000000200 */
[----:B--2---:R-:W3:Y:S04]  /*1c0f0*/  LDSM.16.M88.4 R28, [R232+0x5000] ;  /* 0x00500000e81c783b */ /* 0x004ee80000000200 */
[----:B------:R-:W2:Y:S04]  /*1c100*/  LDSM.16.M88.4 R20, [R232+0x5800] ;  /* 0x00580000e814783b */ /* 0x000ea80000000200 */
[----:B------:R-:W2:Y:S04]  /*1c110*/  LDSM.16.M88.4 R12, [R232+0x6000] ;  /* 0x00600000e80c783b */ /* 0x000ea80000000200 */
[----:B------:R-:W2:Y:S04]  /*1c120*/  LDSM.16.M88.4 R164, [R232+0x6800] ;  /* 0x00680000e8a4783b */ /* 0x000ea80000000200 */
[----:B------:R-:W2:Y:S04]  /*1c130*/  LDSM.16.M88.4 R156, [R232+0x7000] ;  /* 0x00700000e89c783b */ /* 0x000ea80000000200 */
[----:B------:R-:W2:Y:S04]  /*1c140*/  LDSM.16.M88.4 R4, [R232+0x7800] ;  /* 0x00780000e804783b */ /* 0x000ea80000000200 */
[----:B------:R-:W-:Y:S04]  /*1c150*/  LDSM.16.M88.4 R52, [R231] ;  /* 0x00000000e734783b */ /* 0x000fe80000000200 */
[----:B------:R-:W2:Y:S04]  /*1c160*/  LDSM.16.M88.4 R180, [R230] ;  /* 0x00000000e6b4783b */ /* 0x000ea80000000200 */
[----:B------:R-:W2:Y:S01]  /*1c170*/  LDSM.16.M88.4 R176, [R222] ;  /* 0x00000000deb0783b */ /* 0x000ea20000000200 */
[C---:B-1----:R-:W-:Y:S03]  /*1c180*/  HMMA.16816.F32.BF16 R48, R148.reuse, R44, RZ ;  /* 0x0000002c9430723c */ /* 0x042fe600000418ff */
[----:B------:R-:W1:Y:S03]  /*1c190*/  LDSM.16.M88.4 R172, [R221] ;  /* 0x00000000ddac783b */ /* 0x000e660000000200 */
[C---:B------:R-:W-:Y:S01]  /*1c1a0*/  HMMA.16816.F32.BF16 R44, R148.reuse, R46, RZ ;  /* 0x0000002e942c723c */ /* 0x040fe200000418ff */
[----:B------:R-:W1:Y:S04]  /*1c1b0*/  LDSM.16.M88.4 R144, [R220] ;  /* 0x00000000dc90783b */ /* 0x000e680000000200 */
[----:B------:R-:W1:Y:S01]  /*1c1c0*/  LDSM.16.M88.4 R140, [R219] ;  /* 0x00000000db8c783b */ /* 0x000e620000000200 */
[C---:B-----5:R-:W-:Y:S03]  /*1c1d0*/  HMMA.16816.F32.BF16 R40, R148.reuse, R36, RZ ;  /* 0x000000249428723c */ /* 0x060fe600000418ff */
[----:B------:R-:W5:Y:S03]  /*1c1e0*/  LDSM.16.M88.4 R132, [R218] ;  /* 0x00000000da84783b */ /* 0x000f660000000200 */
[C---:B---3--:R-:W-:Y:S01]  /*1c1f0*/  HMMA.16816.F32.BF16 R32, R148.reuse, R28, RZ ;  /* 0x0000001c9420723c */ /* 0x048fe200000418ff */
[----:B------:R-:W3:Y:S04]  /*1c200*/  LDSM.16.M88.4 R60, [R217] ;  /* 0x00000000d93c783b */ /* 0x000ee80000000200 */
[----:B------:R-:W-:Y:S01]  /*1c210*/  LDSM.16.M88.4 R64, [R229] ;  /* 0x00000000e540783b */ /* 0x000fe20000000200 */
[C---:B--2---:R-:W-:Y:S03]  /*1c220*/  HMMA.16816.F32.BF16 R24, R148.reuse, R20, RZ ;  /* 0x000000149418723c */ /* 0x044fe600000418ff */
[----:B------:R-:W2:Y:S03]  /*1c230*/  LDSM.16.M88.4 R8, [R226+0x4000] ;  /* 0x00400000e208783b */ /* 0x000ea60000000200 */
[C---:B------:R-:W-:Y:S01]  /*1c240*/  HMMA.16816.F32.BF16 R16, R148.reuse, R12, RZ ;  /* 0x0000000c9410723c */ /* 0x040fe200000418ff */
[----:B------:R-:W-:Y:S04]  /*1c250*/  LDSM.16.M88.4 R56, [R216] ;  /* 0x00000000d838783b */ /* 0x000fe80000000200 */
[----:B------:R-:W-:Y:S01]  /*1c260*/  LDSM.16.M88.4 R184, [R228] ;  /* 0x00000000e4b8783b */ /* 0x000fe20000000200 */
        /* <DEDUP_REMOVED lines=14> */
[----:B------:R-:W2:Y:S05]  /*1c350*/  LDSM.16.M88.4 R180, [R226+0x5000] ;  /* 0x00500000e2b4783b */ /* 0x000eaa0000000200 */
[C---:B------:R-:W-:Y:S06]  /*1c360*/  HMMA.16816.F32.BF16 R40, R52.reuse, R176, R40 ;  /* 0x000000b03428723c */ /* 0x040fec0000041828 */
        /* <DEDUP_REMOVED lines=8> */
[C---:B------:R-:W-:Y:S06]  /*1c3f0*/  HMMA.16816.F32.BF16 R16, R52.reuse, R140, R16 ;  /* 0x0000008c3410723c */ /* 0x040fec0000041810 */
[C---:B------:R-:W-:Y:S01]  /*1c400*/  HMMA.16816.F32.BF16 R12, R52.reuse, R142, R12 ;  /* 0x0000008e340c723c */ /* 0x040fe2000004180c */
[----:B------:R-:W1:Y:S05]  /*1c410*/  LDSM.16.M88.4 R140, [R226+0x7000] ;  /* 0x00700000e28c783b */ /* 0x000e6a0000000200 */
[C---:B-----5:R-:W-:Y:S06]  /*1c420*/  HMMA.16816.F32.BF16 R168, R52.reuse, R132, R168 ;  /* 0x0000008434a8723c */ /* 0x060fec00000418a8 */
[C---:B------:R-:W-:Y:S01]  /*1c430*/  HMMA.16816.F32.BF16 R164, R52.reuse, R134, R164 ;  /* 0x0000008634a4723c */ /* 0x040fe200000418a4 */
[----:B------:R-:W-:Y:S05]  /*1c440*/  LDSM.16.M88.4 R132, [R226+0x7800] ;  /* 0x00780000e284783b */ /* 0x000fea0000000200 */
[C---:B---3--:R-:W-:Y:S06]  /*1c450*/  HMMA.16816.F32.BF16 R160, R52.reuse, R60, R160 ;  /* 0x0000003c34a0723c */ /* 0x048fec00000418a0 */
[----:B------:R-:W-:Y:S01]  /*1c460*/  HMMA.16816.F32.BF16 R156, R52, R62, R156 ;  /* 0x0000003e349c723c */ /* 0x000fe2000004189c */
[----:B------:R-:W3:Y:S05]  /*1c470*/  LDSM.16.M88.4 R60, [R215] ;  /* 0x00000000d73c783b */ /* 0x000eea0000000200 */
        /* <DEDUP_REMOVED lines=8> */
[----:B------:R-:W4:Y:S05]  /*1c500*/  LDSM.16.M88.4 R180, [R215+0x2800] ;  /* 0x00280000d7b4783b */ /* 0x000f2a0000000200 */
        /* <DEDUP_REMOVED lines=15> */
[----:B------:R-:W1:Y:S05]  /*1c600*/  LDSM.16.M88.4 R140, [R232+0x8000] ;  /* 0x00800000e88c783b */ /* 0x000e6a0000000200 */
[C---:B---3--:R-:W-:Y:S06]  /*1c610*/  HMMA.16816.F32.BF16 R48, R184.reuse, R60, R48 ;  /* 0x0000003cb830723c */ /* 0x048fec0000041830 */
[C---:B------:R-:W-:Y:S01]  /*1c620*/  HMMA.16816.F32.BF16 R44, R184.reuse, R62, R44 ;  /* 0x0000003eb82c723c */ /* 0x040fe2000004182c */
[----:B------:R-:W-:Y:S05]  /*1c630*/  LDSM.16.M88.4 R60, [R232+0x9800] ;  /* 0x00980000e83c783b */ /* 0x000fea0000000200 */
[C---:B--2---:R-:W-:Y:S06]  /*1c640*/  HMMA.16816.F32.BF16 R24, R184.reuse, R8, R24 ;  /* 0x00000008b818723c */ /* 0x044fec0000041818 */
[C---:B------:R-:W-:Y:S01]  /*1c650*/  HMMA.16816.F32.BF16 R20, R184.reuse, R10, R20 ;  /* 0x0000000ab814723c */ /* 0x040fe20000041814 */
[----:B------:R-:W-:Y:S05]  /*1c660*/  LDSM.16.M88.4 R8, [R231+0x2000] ;  /* 0x00200000e708783b */ /* 0x000fea0000000200 */
[C---:B-----5:R-:W-:Y:S06]  /*1c670*/  HMMA.16816.F32.BF16 R16, R184.reuse, R4, R16 ;  /* 0x00000004b810723c */ /* 0x060fec0000041810 */
[----:B------:R-:W-:Y:S01]  /*1c680*/  HMMA.16816.F32.BF16 R12, R184, R6, R12 ;  /* 0x00000006b80c723c */ /* 0x000fe2000004180c */
[----:B------:R-:W2:Y:S05]  /*1c690*/  LDSM.16.M88.4 R4, [R214] ;  /* 0x00000000d604783b */ /* 0x000eaa0000000200 */
[C---:B------:R-:W-:Y:S06]  /*1c6a0*/  HMMA.16816.F32.BF16 R152, R64.reuse, R132, R152 ;  /* 0x000000844098723c */ /* 0x040fec0000041898 */
[----:B------:R-:W-:Y:S01]  /*1c6b0*/  HMMA.16816.F32.BF16 R148, R64, R134, R148 ;  /* 0x000000864094723c */ /* 0x000fe20000041894 */
[----:B------:R-:W-:Y:S04]  /*1c6c0*/  LDSM.16.M88.4 R132, [R232+0x8800] ;  /* 0x00880000e884783b */ /* 0x000fe80000000200 */
[----:B------:R-:W-:Y:S01]  /*1c6d0*/  LDSM.16.M88.4 R64, [R232+0x9000] ;  /* 0x00900000e840783b */ /* 0x000fe20000000200 */
[C---:B----4-:R-:W-:Y:S06]  /*1c6e0*/  HMMA.16816.F32.BF16 R168, R184.reuse, R180, R168 ;  /* 0x000000b4b8a8723c */ /* 0x050fec00000418a8 */
[C---:B------:R-:W-:Y:S06]  /*1c6f0*/  HMMA.16816.F32.BF16 R164, R184.reuse, R182, R164 ;  /* 0x000000b6b8a4723c */ /* 0x040fec00000418a4 */
[C---:B------:R-:W-:Y:S06]  /*1c700*/  HMMA.16816.F32.BF16 R40, R184.reuse, R56, R40 ;  /* 0x00000038b828723c */ /* 0x040fec0000041828 */
[C---:B------:R-:W-:Y:S01]  /*1c710*/  HMMA.16816.F32.BF16 R36, R184.reuse, R58, R36 ;  /* 0x0000003ab824723c */ /* 0x040fe20000041824 */
[----:B------:R-:W3:Y:S05]  /*1c720*/  LDSM.16.M88.4 R56, [R232+0xa000] ;  /* 0x00a00000e838783b */ /* 0x000eea0000000200 */
[C---:B------:R-:W-:Y:S06]  /*1c730*/  HMMA.16816.F32.BF16 R160, R184.reuse, R176, R160 ;  /* 0x000000b0b8a0723c */ /* 0x040fec00000418a0 */
[----:B------:R-:W-:Y:S01]  /*1c740*/  HMMA.16816.F32.BF16 R156, R184, R178, R156 ;  /* 0x000000b2b89c723c */ /* 0x000fe2000004189c */
[----:B------:R-:W4:Y:S05]  /*1c750*/  LDSM.16.M88.4 R176, [R232+0xb000] ;  /* 0x00b00000e8b0783b */ /* 0x000f2a0000000200 */
[C---:B-1----:R-:W-:Y:S06]  /*1c760*/  HMMA.16816.F32.BF16 R48, R144.reuse, R140, R48 ;  /* 0x0000008c9030723c */ /* 0x042fec0000041830 */
[----:B------:R-:W-:Y:S01]  /*1c770*/  HMMA.16816.F32.BF16 R180, R144, R142, R44 ;  /* 0x0000008e90b4723c */ /* 0x000fe2000004182c */
[----:B------:R-:W-:Y:S04]  /*1c780*/  LDSM.16.M88.4 R140, [R229+0x2000] ;  /* 0x00200000e58c783b */ /* 0x000fe80000000200 */
[----:B------:R-:W-:Y:S01]  /*1c790*/  LDSM.16.M88.4 R44, [R226+0x8000] ;  /* 0x00800000e22c783b */ /* 0x000fe20000000200 */
[C---:B------:R-:W-:Y:S06]  /*1c7a0*/  HMMA.16816.F32.BF16 R32, R184.reuse, R52, R32 ;  /* 0x00000034b820723c */ /* 0x040fec0000041820 */
[C---:B------:R-:W-:Y:S01]  /*1c7b0*/  HMMA.16816.F32.BF16 R28, R184.reuse, R54, R28 ;  /* 0x00000036b81c723c */ /* 0x040fe2000004181c */
[----:B------:R-:W1:Y:S05]  /*1c7c0*/  LDSM.16.M88.4 R52, [R232+0xa800] ;  /* 0x00a80000e834783b */ /* 0x000e6a0000000200 */
[C---:B------:R-:W-:Y:S06]  /*1c7d0*/  HMMA.16816.F32.BF16 R152, R184.reuse, R172, R152 ;  /* 0x000000acb898723c */ /* 0x040fec0000041898 */
[----:B------:R-:W-:Y:S01]  /*1c7e0*/  HMMA.16816.F32.BF16 R148, R184, R174, R148 ;  /* 0x000000aeb894723c */ /* 0x000fe20000041894 */
[----:B------:R-:W5:Y:S04]  /*1c7f0*/  LDSM.16.M88.4 R172, [R232+0xb800] ;  /* 0x00b80000e8ac783b */ /* 0x000f680000000200 */
[----:B------:R-:W-:Y:S01]  /*1c800*/  LDSM.16.M88.4 R184, [R210] ;  /* 0x00000000d2b8783b */ /* 0x000fe20000000200 */
[C---:B--2---:R-:W-:Y:S06]  /*1c810*/  HMMA.16816.F32.BF16 R48, R8.reuse, R4, R48 ;  /* 0x000000040830723c */ /* 0x044fec0000041830 */
[----:B------:R-:W-:Y:S01]  /*1c820*/  HMMA.16816.F32.BF16 R180, R8, R6, R180 ;  /* 0x0000000608b4723c */ /* 0x000fe200000418b4 */
[----:B------:R-:W2:Y:S05]  /*1c830*/  LDSM.16.M88.4 R4, [R208] ;  /* 0x00000000d004783b */ /* 0x000eaa0000000200 */
[C---:B---3--:R-:W-:Y:S06]  /*1c840*/  HMMA.16816.F32.BF16 R16, R144.reuse, R56, R16 ;  /* 0x000000389010723c */ /* 0x048fec0000041810 */
[C---:B------:R-:W-:Y:S01]  /*1c850*/  HMMA.16816.F32.BF16 R12, R144.reuse, R58, R12 ;  /* 0x0000003a900c723c */ /* 0x040fe2000004180c */
[----:B------:R-:W3:Y:S05]  /*1c860*/  LDSM.16.M88.4 R56, [R211] ;  /* 0x00000000d338783b */ /* 0x000eea0000000200 */
[C---:B----4-:R-:W-:Y:S06]  /*1c870*/  HMMA.16816.F32.BF16 R160, R144.reuse, R176, R160 ;  /* 0x000000b090a0723c */ /* 0x050fec00000418a0 */
[C---:B------:R-:W-:Y:S01]  /*1c880*/  HMMA.16816.F32.BF16 R156, R144.reuse, R178, R156 ;  /* 0x000000b2909c723c */ /* 0x040fe2000004189c */
[----:B------:R-:W-:Y:S05]  /*1c890*/  LDSM.16.M88.4 R176, [R137] ;  /* 0x0000000089b0783b */ /* 0x000fea0000000200 */
        /* <DEDUP_REMOVED lines=8> */
[----:B------:R-:W4:Y:S05]  /*1c920*/  LDSM.16.M88.4 R64, [R213] ;  /* 0x00000000d540783b */ /* 0x000f2a0000000200 */
[C---:B------:R-:W-:Y:S06]  /*1c930*/  HMMA.16816.F32.BF16 R24, R144.reuse, R60, R24 ;  /* 0x0000003c9018723c */ /* 0x040fec0000041818 */
[C---:B------:R-:W-:Y:S01]  /*1c940*/  HMMA.16816.F32.BF16 R20, R144.reuse, R62, R20 ;  /* 0x0000003e9014723c */ /* 0x040fe20000041814 */
[----:B------:R-:W4:Y:S05]  /*1c950*/  LDSM.16.M88.4 R60, [R212] ;  /* 0x00000000d43c783b */ /* 0x000f2a0000000200 */
[C---:B-----5:R-:W-:Y:S06]  /*1c960*/  HMMA.16816.F32.BF16 R152, R144.reuse, R172, R152 ;  /* 0x000000ac9098723c */ /* 0x060fec0000041898 */
[----:B------:R-:W-:Y:S01]  /*1c970*/  HMMA.16816.F32.BF16 R148, R144, R174, R148 ;  /* 0x000000ae9094723c */ /* 0x000fe20000041894 */
[----:B------:R-:W5:Y:S04]  /*1c980*/  LDSM.16.M88.4 R144, [R209] ;  /* 0x00000000d190783b */ /* 0x000f680000000200 */
[----:B------:R-:W-:Y:S01]  /*1c990*/  LDSM.16.M88.4 R172, [R226+0x8800] ;  /* 0x00880000e2ac783b */ /* 0x000fe20000000200 */
[C---:B--2---:R-:W-:Y:S06]  /*1c9a0*/  HMMA.16816.F32.BF16 R160, R8.reuse, R4, R160 ;  /* 0x0000000408a0723c */ /* 0x044fec00000418a0 */
[----:B------:R-:W-:Y:S01]  /*1c9b0*/  HMMA.16816.F32.BF16 R156, R8, R6, R156 ;  /* 0x00000006089c723c */ /* 0x000fe2000004189c */
[----:B------:R-:W2:Y:S05]  /*1c9c0*/  LDSM.16.M88.4 R4, [R226+0x9800] ;  /* 0x00980000e204783b */ /* 0x000eaa0000000200 */
[----:B------:R-:W-:Y:S06]  /*1c9d0*/  HMMA.16816.F32.BF16 R48, R140, R44, R48 ;  /* 0x0000002c8c30723c */ /* 0x000fec0000041830 */
[C---:B---3--:R-:W-:Y:S06]  /*1c9e0*/  HMMA.16816.F32.BF16 R24, R8.reuse, R56, R24 ;  /* 0x000000380818723c */ /* 0x048fec0000041818 */
[----:B------:R-:W-:Y:S06]  /*1c9f0*/  HMMA.16816.F32.BF16 R20, R8, R58, R20 ;  /* 0x0000003a0814723c */ /* 0x000fec0000041814 */
[----:B------:R-:W-:Y:S01]  /*1ca00*/  HMMA.16816.F32.BF16 R180, R140, R46, R180 ;  /* 0x0000002e8cb4723c */ /* 0x000fe200000418b4 */
[----:B------:R-:W3:Y:S05]  /*1ca10*/  LDSM.16.M88.4 R44, [R226+0x9000] ;  /* 0x00900000e22c783b */ /* 0x000eea0000000200 */
[----:B-1----:R-:W-:Y:S06]  /*1ca20*/  HMMA.16816.F32.BF16 R48, R132, R52, R48 ;  /* 0x000000348430723c */ /* 0x002fec0000041830 */
[C---:B----4-:R-:W-:Y:S06]  /*1ca30*/  HMMA.16816.F32.BF16 R40, R8.reuse, R64, R40 ;  /* 0x000000400828723c */ /* 0x050fec0000041828 */
[C---:B------:R-:W-:Y:S06]  /*1ca40*/  HMMA.16816.F32.BF16 R16, R8.reuse, R184, R16 ;  /* 0x000000b80810723c */ /* 0x040fec0000041810 */
[C---:B------:R-:W-:Y:S06]  /*1ca50*/  HMMA.16816.F32.BF16 R36, R8.reuse, R66, R36 ;  /* 0x000000420824723c */ /* 0x040fec0000041824 */
[C---:B------:R-:W-:Y:S01]  /*1ca60*/  HMMA.16816.F32.BF16 R32, R8.reuse, R60, R32 ;  /* 0x0000003c0820723c */ /* 0x040fe20000041820 */
[-C--:B------:R-:W-:Y:S01]  /*1ca70*/  FMUL.FTZ R48, R48, R139.reuse ;  /* 0x0000008b30307220 */ /* 0x080fe20000410000 */
[-C--:B------:R-:W-:Y:S01]  /*1ca80*/  FMUL.FTZ R49, R49, R139.reuse ;  /* 0x0000008b31317220 */ /* 0x080fe20000410000 */
[-C--:B------:R-:W-:Y:S01]  /*1ca90*/  FMUL.FTZ R50, R50, R139.reuse ;  /* 0x0000008b32327220 */ /* 0x080fe20000410000 */
[-C--:B------:R-:W-:Y:S01]  /*1caa0*/  FMUL.FTZ R51, R51, R139.reuse ;  /* 0x0000008b33337220 */ /* 0x080fe20000410000 */
[----:B------:R-:W-:Y:S01]  /*1cab0*/  MUFU.TANH R52, R48 ;  /* 0x0000003000347308 */ /* 0x000fe20000002400 */
[C---:B------:R-:W-:Y:S06]  /*1cac0*/  HMMA.16816.F32.BF16 R28, R8.reuse, R62, R28 ;  /* 0x0000003e081c723c */ /* 0x040fec000004181c */
[C---:B------:R-:W-:Y:S01]  /*1cad0*/  HMMA.16816.F32.BF16 R184, R8.reuse, R186, R12 ;  /* 0x000000ba08b8723c */ /* 0x040fe2000004180c */
[----:B------:R-:W-:Y:S01]  /*1cae0*/  LDSM.16.M88.4 R12, [R215+0x4800] ;  /* 0x00480000d70c783b */ /* 0x000fe20000000200 */
[----:B------:R-:W-:Y:S04]  /*1caf0*/  MUFU.TANH R53, R50 ;  /* 0x0000003200357308 */ /* 0x000fe80000002400 */
[C---:B-----5:R-:W-:Y:S06]  /*1cb00*/  HMMA.16816.F32.BF16 R168, R8.reuse, R144, R168 ;  /* 0x0000009008a8723c */ /* 0x060fec00000418a8 */
[C---:B------:R-:W-:Y:S06]  /*1cb10*/  HMMA.16816.F32.BF16 R164, R8.reuse, R146, R164 ;  /* 0x0000009208a4723c */ /* 0x040fec00000418a4 */
[C---:B------:R-:W-:Y:S06]  /*1cb20*/  HMMA.16816.F32.BF16 R152, R8.reuse, R176, R152 ;  /* 0x000000b00898723c */ /* 0x040fec0000041898 */
[----:B------:R-:W-:Y:S01]  /*1cb30*/  HMMA.16816.F32.BF16 R148, R8, R178, R148 ;  /* 0x000000b20894723c */ /* 0x000fe20000041894 */
[----:B------:R-:W1:Y:S05]  /*1cb40*/  LDSM.16.M88.4 R8, [R226+0xa000] ;  /* 0x00a00000e208783b */ /* 0x000e6a0000000200 */
[C---:B--2---:R-:W-:Y:S06]  /*1cb50*/  HMMA.16816.F32.BF16 R24, R140.reuse, R4, R24 ;  /* 0x000000048c18723c */ /* 0x044fec0000041818 */
[----:B------:R-:W-:Y:S01]  /*1cb60*/  HMMA.16816.F32.BF16 R20, R140, R6, R20 ;  /* 0x000000068c14723c */ /* 0x000fe20000041814 */
[----:B------:R-:W2:Y:S05]  /*1cb70*/  LDSM.16.M88.4 R4, [R226+0xb000] ;  /* 0x00b00000e204783b */ /* 0x000eaa0000000200 */
[----:B------:R-:W-:Y:S01]  /*1cb80*/  HMMA.16816.F32.BF16 R180, R132, R54, R180 ;  /* 0x0000003684b4723c */ /* 0x000fe200000418b4 */
[----:B------:R-:W4:Y:S05]  /*1cb90*/  MUFU.TANH R54, R49 ;  /* 0x0000003100367308 */ /* 0x000f2a0000002400 */
[C---:B------:R-:W-:Y:S03]  /*1cba0*/  HMMA.16816.F32.BF16 R40, R140.reuse, R172, R40 ;  /* 0x000000ac8c28723c */ /* 0x040fe60000041828 */
[----:B------:R5:W4:Y:S03]  /*1cbb0*/  MUFU.TANH R55, R51 ;  /* 0x0000003300377308 */ /* 0x000b260000002400 */
[C---:B------:R-:W-:Y:S06]  /*1cbc0*/  HMMA.16816.F32.BF16 R36, R140.reuse, R174, R36 ;  /* 0x000000ae8c24723c */ /* 0x040fec0000041824 */
[C---:B---3--:R-:W-:Y:S06]  /*1cbd0*/  HMMA.16816.F32.BF16 R32, R140.reuse, R44, R32 ;  /* 0x0000002c8c20723c */ /* 0x048fec0000041820 */
[C---:B-1----:R-:W-:Y:S01]  /*1cbe0*/  HMMA.16816.F32.BF16 R16, R140.reuse, R8, R16 ;  /* 0x000000088c10723c */ /* 0x042fe20000041810 */
[-C--:B------:R-:W-:Y:S01]  /*1cbf0*/  FMUL.FTZ R56, R180, R139.reuse ;  /* 0x0000008bb4387220 */ /* 0x080fe20000410000 */
[----:B-----5:R-:W1:Y:S01]  /*1cc00*/  LDSM.16.M88.4 R48, [R226+0xa800] ;  /* 0x00a80000e230783b */ /* 0x020e620000000200 */
[-C--:B------:R-:W-:Y:S01]  /*1cc10*/  FMUL.FTZ R58, R182, R139.reuse ;  /* 0x0000008bb63a7220 */ /* 0x080fe20000410000 */
[-C--:B------:R-:W-:Y:S01]  /*1cc20*/  FMUL.FTZ R57, R181, R139.reuse ;  /* 0x0000008bb5397220 */ /* 0x080fe20000410000 */
[-C--:B------:R-:W-:Y:S01]  /*1cc30*/  FMUL.FTZ R59, R183, R139.reuse ;  /* 0x0000008bb73b7220 */ /* 0x080fe20000410000 */
[----:B------:R-:W-:Y:S01]  /*1cc40*/  HMMA.16816.F32.BF16 R184, R140, R10, R184 ;  /* 0x0000000a8cb8723c */ /* 0x000fe200000418b8 */
[----:B------:R-:W3:Y:S01]  /*1cc50*/  LDSM.16.M88.4 R8, [R226+0xb800] ;  /* 0x00b80000e208783b */ /* 0x000ee20000000200 */
[----:B------:R-:W5:Y:S04]  /*1cc60*/  MUFU.TANH R56, R56 ;  /* 0x0000003800387308 */ /* 0x000f680000002400 */
[----:B------:R-:W-:Y:S04]  /*1cc70*/  HMMA.16816.F32.BF16 R40, R132, R12, R40 ;  /* 0x0000000c8428723c */ /* 0x000fe80000041828 */
[----:B------:R-:W5:Y:S02]  /*1cc80*/  MUFU.TANH R58, R58 ;  /* 0x0000003a003a7308 */ /* 0x000f640000002400 */
[C---:B--2---:R-:W-:Y:S06]  /*1cc90*/  HMMA.16816.F32.BF16 R160, R140.reuse, R4, R160 ;  /* 0x000000048ca0723c */ /* 0x044fec00000418a0 */
[----:B------:R-:W-:Y:S01]  /*1cca0*/  HMMA.16816.F32.BF16 R156, R140, R6, R156 ;  /* 0x000000068c9c723c */ /* 0x000fe2000004189c */
[----:B------:R-:W2:Y:S01]  /*1ccb0*/  LDSM.16.M88.4 R4, [R215+0x6800] ;  /* 0x00680000d704783b */ /* 0x000ea20000000200 */
[----:B------:R-:W5:Y:S04]  /*1ccc0*/  MUFU.TANH R57, R57 ;  /* 0x0000003900397308 */ /* 0x000f680000002400 */
[----:B------:R-:W-:Y:S01]  /*1ccd0*/  HMMA.16816.F32.BF16 R36, R132, R14, R36 ;  /* 0x0000000e8424723c */ /* 0x000fe20000041824 */
[----:B------:R-:W4:Y:S03]  /*1cce0*/  LDSM.16.M88.4 R12, [R215+0x5800] ;  /* 0x00580000d70c783b */ /* 0x000f260000000200 */
[----:B------:R-:W5:Y:S02]  /*1ccf0*/  MUFU.TANH R59, R59 ;  /* 0x0000003b003b7308 */ /* 0x000f640000002400 */
[-C--:B------:R-:W-:Y:S01]  /*1cd00*/  FMUL.FTZ R40, R40, R139.reuse ;  /* 0x0000008b28287220 */ /* 0x080fe20000410000 */
[-C--:B------:R-:W-:Y:S01]  /*1cd10*/  FMUL.FTZ R41, R41, R139.reuse ;  /* 0x0000008b29297220 */ /* 0x080fe20000410000 */
[-C--:B------:R-:W-:Y:S01]  /*1cd20*/  FMUL.FTZ R42, R42, R139.reuse ;  /* 0x0000008b2a2a7220 */ /* 0x080fe20000410000 */
[-C--:B------:R-:W-:Y:S01]  /*1cd30*/  FMUL.FTZ R43, R43, R139.reuse ;  /* 0x0000008b2b2b7220 */ /* 0x080fe20000410000 */
[C---:B------:R-:W-:Y:S01]  /*1cd40*/  HMMA.16816.F32.BF16 R28, R140.reuse, R46, R28 ;  /* 0x0000002e8c1c723c */ /* 0x040fe2000004181c */
[----:B------:R-:W5:Y:S01]  /*1cd50*/  LDSM.16.M88.4 R44, [R215+0x5000] ;  /* 0x00500000d72c783b */ /* 0x000f620000000200 */
[----:B------:R-:W5:Y:S04]  /*1cd60*/  MUFU.TANH R60, R40 ;  /* 0x00000028003c7308 */ /* 0x000f680000002400 */
[C---:B-1----:R-:W-:Y:S04]  /*1cd70*/  HMMA.16816.F32.BF16 R164, R140.reuse, R50, R164 ;  /* 0x000000328ca4723c */ /* 0x042fe800000418a4 */
[----:B------:R-:W-:Y:S02]  /*1cd80*/  MUFU.TANH R61, R41 ;  /* 0x00000029003d7308 */ /* 0x000fe40000002400 */
[C---:B------:R-:W-:Y:S02]  /*1cd90*/  HMMA.16816.F32.BF16 R168, R140.reuse, R48, R168 ;  /* 0x000000308ca8723c */ /* 0x040fe400000418a8 */
[-C--:B------:R-:W-:Y:S01]  /*1cda0*/  FMUL.FTZ R36, R36, R139.reuse ;  /* 0x0000008b24247220 */ /* 0x080fe20000410000 */
[-C--:B------:R-:W-:Y:S01]  /*1cdb0*/  FMUL.FTZ R37, R37, R139.reuse ;  /* 0x0000008b25257220 */ /* 0x080fe20000410000 */
[-C--:B------:R-:W-:Y:S01]  /*1cdc0*/  FMUL.FTZ R38, R38, R139.reuse ;  /* 0x0000008b26267220 */ /* 0x080fe20000410000 */
[----:B------:R-:W-:Y:S01]  /*1cdd0*/  FMUL.FTZ R39, R39, R139 ;  /* 0x0000008b27277220 */ /* 0x000fe20000410000 */
[----:B------:R-:W1:Y:S01]  /*1cde0*/  MUFU.TANH R62, R42 ;  /* 0x0000002a003e7308 */ /* 0x000e620000002400 */
[C---:B---3--:R-:W-:Y:S06]  /*1cdf0*/  HMMA.16816.F32.BF16 R152, R140.reuse, R8, R152 ;  /* 0x000000088c98723c */ /* 0x048fec0000041898 */
[----:B------:R-:W-:Y:S01]  /*1ce00*/  HMMA.16816.F32.BF16 R148, R140, R10, R148 ;  /* 0x0000000a8c94723c */ /* 0x000fe20000041894 */
[----:B------:R3:W1:Y:S01]  /*1ce10*/  MUFU.TANH R48, R43 ;  /* 0x0000002b00307308 */ /* 0x0006620000002400 */
[----:B------:R-:W1:Y:S04]  /*1ce20*/  LDSM.16.M88.4 R8, [R215+0x7000] ;  /* 0x00700000d708783b */ /* 0x000e680000000200 */
[----:B--2---:R-:W-:Y:S01]  /*1ce30*/  HMMA.16816.F32.BF16 R164, R132, R6, R164 ;  /* 0x0000000684a4723c */ /* 0x004fe200000418a4 */
[----:B------:R-:W2:Y:S01]  /*1ce40*/  S2R R7, SR_TID.X ;  /* 0x0000000000077919 */ /* 0x000ea20000002100 */
[----:B------:R-:W-:Y:S01]  /*1ce50*/  IMAD.MOV.U32 R141, RZ, RZ, R190 ;  /* 0x000000ffff8d7224 */ /* 0x000fe200078e00be */
[----:B------:R-:W1:Y:S01]  /*1ce60*/  MUFU.TANH R36, R36 ;  /* 0x0000002400247308 */ /* 0x000e620000002400 */
[----:B------:R-:W-:-:S02]  /*1ce70*/  IMAD.MOV.U32 R140, RZ, RZ, R191 ;  /* 0x000000ffff8c7224 */ /* 0x000fc400078e00bf */
[C---:B----4-:R-:W-:Y:S05]  /*1ce80*/  HMMA.16816.F32.BF16 R24, R132.reuse, R12, R24 ;  /* 0x0000000c8418723c */ /* 0x050fea0000041818 */
[----:B------:R-:W-:Y:S01]  /*1ce90*/  MUFU.TANH R37, R37 ;  /* 0x0000002500257308 */ /* 0x000fe20000002400 */
[----:B---3--:R-:W3:Y:S01]  /*1cea0*/  LDSM.16.M88.4 R40, [R215+0x6000] ;  /* 0x00600000d728783b */ /* 0x008ee20000000200 */
[----:B------:R-:W-:Y:S03]  /*1ceb0*/  HMMA.16816.F32.BF16 R20, R132, R14, R20 ;  /* 0x0000000e8414723c */ /* 0x000fe60000041814 */
[----:B------:R-:W4:Y:S01]  /*1cec0*/  LDSM.16.M88.4 R12, [R215+0x7800] ;  /* 0x00780000d70c783b */ /* 0x000f220000000200 */
[----:B------:R-:W-:-:S04]  /*1ced0*/  DEPBAR.LE SB0, 0x0 ;  /* 0x000080000000791a */ /* 0x000fc80000000000 */
[C---:B-----5:R-:W-:Y:S01]  /*1cee0*/  HMMA.16816.F32.BF16 R32, R132.reuse, R44, R32 ;  /* 0x0000002c8420723c */ /* 0x060fe20000041820 */
[----:B------:R-:W5:Y:S02]  /*1cef0*/  MUFU.TANH R38, R38 ;  /* 0x0000002600267308 */ /* 0x000f640000002400 */
[-C--:B------:R-:W-:Y:S01]  /*1cf00*/  FMUL.FTZ R164, R164, R139.reuse ;  /* 0x0000008ba4a47220 */ /* 0x080fe20000410000 */
[-C--:B------:R-:W-:Y:S01]  /*1cf10*/  FMUL.FTZ R166, R166, R139.reuse ;  /* 0x0000008ba6a67220 */ /* 0x080fe20000410000 */
[-C--:B------:R-:W-:Y:S01]  /*1cf20*/  FMUL.FTZ R167, R167, R139.reuse ;  /* 0x0000008ba7a77220 */ /* 0x080fe20000410000 */
[C---:B------:R-:W-:Y:S01]  /*1cf30*/  HMMA.16816.F32.BF16 R28, R132.reuse, R46, R28 ;  /* 0x0000002e841c723c */ /* 0x040fe2000004181c */
[-C--:B------:R-:W-:Y:S02]  /*1cf40*/  FMUL.FTZ R165, R165, R139.reuse ;  /* 0x0000008ba5a57220 */ /* 0x080fe40000410000 */
[-C--:B------:R-:W-:Y:S01]  /*1cf50*/  FMUL.FTZ R27, R27, R139.reuse ;  /* 0x0000008b1b1b7220 */ /* 0x080fe20000410000 */
[----:B------:R-:W5:Y:S01]  /*1cf60*/  MUFU.TANH R39, R39 ;  /* 0x0000002700277308 */ /* 0x000f620000002400 */
[-C--:B------:R-:W-:Y:S01]  /*1cf70*/  FMUL.FTZ R6, R25, R139.reuse ;  /* 0x0000008b19067220 */ /* 0x080fe20000410000 */
[----:B--2---:R-:W-:Y:S01]  /*1cf80*/  IMAD.SHL.U32 R7, R7, 0x2, RZ ;  /* 0x0000000207077824 */ /* 0x004fe200078e00ff */
[C---:B------:R-:W-:Y:S03]  /*1cf90*/  HMMA.16816.F32.BF16 R168, R132.reuse, R4, R168 ;  /* 0x0000000484a8723c */ /* 0x040fe600000418a8 */
[-C--:B------:R-:W-:Y:S01]  /*1cfa0*/  FMUL.FTZ R23, R23, R139.reuse ;  /* 0x0000008b17177220 */ /* 0x080fe20000410000 */
[-C--:B------:R-:W-:Y:S01]  /*1cfb0*/  FMUL.FTZ R22, R22, R139.reuse ;  /* 0x0000008b16167220 */ /* 0x080fe20000410000 */
[-C--:B------:R-:W-:Y:S01]  /*1cfc0*/  FMUL.FTZ R20, R20, R139.reuse ;  /* 0x0000008b14147220 */ /* 0x080fe20000410000 */
[----:B-1----:R-:W-:Y:S01]  /*1cfd0*/  HMMA.16816.F32.BF16 R160, R132, R8, R160 ;  /* 0x0000000884a0723c */ /* 0x002fe200000418a0 */
[----:B------:R-:W-:Y:S01]  /*1cfe0*/  MUFU.TANH R49, R23 ;  /* 0x0000001700317308 */ /* 0x000fe20000002400 */
[-C--:B------:R-:W-:Y:S01]  /*1cff0*/  FMUL.FTZ R5, R24, R139.reuse ;  /* 0x0000008b18057220 */ /* 0x080fe20000410000 */
[----:B------:R-:W-:-:S02]  /*1d000*/  FMUL.FTZ R21, R21, R139 ;  /* 0x0000008b15157220 */ /* 0x000fc40000410000 */
[-C--:B------:R-:W-:Y:S01]  /*1d010*/  FMUL.FTZ R32, R32, R139.reuse ;  /* 0x0000008b20207220 */ /* 0x080fe20000410000 */
[C---:B------:R-:W-:Y:S01]  /*1d020*/  HMMA.16816.F32.BF16 R156, R132.reuse, R10, R156 ;  /* 0x0000000a849c723c */ /* 0x040fe2000004189c */
[----:B------:R-:W-:Y:S01]  /*1d030*/  LOP3.LUT R9, R7, 0x6, RZ, 0xc0, !PT ;  /* 0x0000000607097812 */ /* 0x000fe200078ec0ff */
[-C--:B------:R-:W-:Y:S01]  /*1d040*/  FMUL.FTZ R33, R33, R139.reuse ;  /* 0x0000008b21217220 */ /* 0x080fe20000410000 */
[----:B------:R-:W-:Y:S01]  /*1d050*/  MUFU.TANH R47, R22 ;  /* 0x00000016002f7308 */ /* 0x000fe20000002400 */
[-C--:B------:R-:W-:Y:S01]  /*1d060*/  FMUL.FTZ R34, R34, R139.reuse ;  /* 0x0000008b22227220 */ /* 0x080fe20000410000 */
[-C--:B------:R-:W-:Y:S01]  /*1d070*/  FMUL.FTZ R35, R35, R139.reuse ;  /* 0x0000008b23237220 */ /* 0x080fe20000410000 */
[C---:B---3--:R-:W-:Y:S01]  /*1d080*/  HMMA.16816.F32.BF16 R16, R132.reuse, R40, R16 ;  /* 0x000000288410723c */ /* 0x048fe20000041810 */
[----:B------:R-:W-:Y:S02]  /*1d090*/  IMAD R9, R249, 0x80, R9 ;  /* 0x00000080f9097824 */ /* 0x000fe400078e0209 */
[-C--:B------:R-:W-:Y:S01]  /*1d0a0*/  FMUL.FTZ R11, R26, R139.reuse ;  /* 0x0000008b1a0b7220 */ /* 0x080fe20000410000 */
[-C--:B------:R-:W-:Y:S01]  /*1d0b0*/  FMUL.FTZ R29, R29, R139.reuse ;  /* 0x0000008b1d1d7220 */ /* 0x080fe20000410000 */
[----:B------:R-:W-:Y:S01]  /*1d0c0*/  FMUL.FTZ R30, R30, R139 ;  /* 0x0000008b1e1e7220 */ /* 0x000fe20000410000 */
[C---:B------:R-:W-:Y:S01]  /*1d0d0*/  VIADD R26, R9.reuse, 0x11 ;  /* 0x00000011091a7836 */ /* 0x040fe20000000000 */
[----:B----4-:R-:W-:Y:S01]  /*1d0e0*/  HMMA.16816.F32.BF16 R152, R132, R12, R152 ;  /* 0x0000000c8498723c */ /* 0x010fe20000041898 */
[C---:B------:R-:W-:Y:S01]  /*1d0f0*/  VIADD R25, R9.reuse, 0x18 ;  /* 0x0000001809197836 */ /* 0x040fe20000000000 */
[----:B------:R-:W1:Y:S01]  /*1d100*/  MUFU.TANH R32, R32 ;  /* 0x0000002000207308 */ /* 0x000e620000002400 */
[----:B------:R-:W-:-:S02]  /*1d110*/  VIADD R24, R9, 0x19 ;  /* 0x0000001909187836 */ /* 0x000fc40000000000 */
[-C--:B------:R-:W-:Y:S01]  /*1d120*/  FMUL.FTZ R28, R28, R139.reuse ;  /* 0x0000008b1c1c7220 */ /* 0x080fe20000410000 */
[C---:B------:R-:W-:Y:S01]  /*1d130*/  VIADD R143, R9.reuse, 0x29 ;  /* 0x00000029098f7836 */ /* 0x040fe20000000000 */
[C---:B------:R-:W-:Y:S01]  /*1d140*/  HMMA.16816.F32.BF16 R148, R132.reuse, R14, R148 ;  /* 0x0000000e8494723c */ /* 0x040fe20000041894 */
[----:B------:R-:W-:Y:S02]  /*1d150*/  VIADD R13, R9, 0x1 ;  /* 0x00000001090d7836 */ /* 0x000fe40000000000 */
[-C--:B------:R-:W-:Y:S01]  /*1d160*/  FMUL.FTZ R4, R31, R139.reuse ;  /* 0x0000008b1f047220 */ /* 0x080fe20000410000 */
[-C--:B------:R-:W-:Y:S01]  /*1d170*/  FMUL.FTZ R46, R161, R139.reuse ;  /* 0x0000008ba12e7220 */ /* 0x080fe20000410000 */
[----:B------:R2:W-:Y:S01]  /*1d180*/  MUFU.TANH R15, R27 ;  /* 0x0000001b000f7308 */ /* 0x0005e20000002400 */
[----:B------:R-:W-:Y:S01]  /*1d190*/  FMUL.FTZ R45, R163, R139 ;  /* 0x0000008ba32d7220 */ /* 0x000fe20000410000 */
[----:B------:R-:W-:Y:S01]  /*1d1a0*/  ISETP.GE.AND P5, PT, R13, R136, PT ;  /* 0x000000880d00720c */ /* 0x000fe20003fa6270 */
[----:B------:R-:W-:Y:S01]  /*1d1b0*/  VIADD R14, R9, 0x9 ;  /* 0x00000009090e7836 */ /* 0x000fe20000000000 */
[----:B------:R-:W-:Y:S01]  /*1d1c0*/  ISETP.GE.AND P4, PT, R13, R138, PT ;  /* 0x0000008a0d00720c */ /* 0x000fe20003f86270 */
[----:B------:R-:W-:Y:S01]  /*1d1d0*/  HMMA.16816.F32.BF16 R184, R132, R42, R184 ;  /* 0x0000002a84b8723c */ /* 0x000fe200000418b8 */
[----:B------:R-:W-:Y:S01]  /*1d1e0*/  I2FP.F32.S32 R13, R13 ;  /* 0x0000000d000d7245 */ /* 0x000fe20000201400 */
[-C--:B------:R-:W-:Y:S01]  /*1d1f0*/  FMUL.FTZ R168, R168, R139.reuse ;  /* 0x0000008ba8a87220 */ /* 0x080fe20000410000 */
[-C--:B------:R-:W-:Y:S01]  /*1d200*/  FMUL.FTZ R8, R17, R139.reuse ;  /* 0x0000008b11087220 */ /* 0x080fe20000410000 */
[----:B------:R-:W-:Y:S01]  /*1d210*/  FMUL.FTZ R12, R18, R139 ;  /* 0x0000008b120c7220 */ /* 0x000fe20000410000 */
[----:B------:R-:W-:Y:S01]  /*1d220*/  ISETP.GE.AND P2, PT, R14, R136, PT ;  /* 0x000000880e00720c */ /* 0x000fe20003f46270 */
[C---:B------:R-:W-:Y:S01]  /*1d230*/  FFMA.FTZ R7, R0.reuse, R13, R54 ;  /* 0x0000000d00077223 */ /* 0x040fe20000010036 */
[----:B------:R3:W-:Y:S01]  /*1d240*/  MUFU.TANH R51, R8 ;  /* 0x0000000800337308 */ /* 0x0007e20000002400 */
[----:B------:R-:W-:Y:S01]  /*1d250*/  FMUL.FTZ R10, R19, R139 ;  /* 0x0000008b130a7220 */ /* 0x000fe20000410000 */
[----:B------:R-:W-:Y:S01]  /*1d260*/  FFMA.FTZ R13, R0, R13, R55 ;  /* 0x0000000d000d7223 */ /* 0x000fe20000010037 */
[-C--:B------:R-:W-:Y:S01]  /*1d270*/  FMUL.FTZ R41, R153, R139.reuse ;  /* 0x0000008b99297220 */ /* 0x080fe20000410000 */
[----:B------:R-:W-:Y:S01]  /*1d280*/  FSEL R7, R7, -INF , !P5 ;  /* 0xff80000007077808 */ /* 0x000fe20006800000 */
[C---:B--2---:R-:W-:Y:S01]  /*1d290*/  VIADD R27, R9.reuse, 0x10 ;  /* 0x00000010091b7836 */ /* 0x044fe20000000000 */
[----:B------:R-:W-:Y:S01]  /*1d2a0*/  ISETP.GE.AND P5, PT, R14, R138, PT ;  /* 0x0000008a0e00720c */ /* 0x000fe20003fa6270 */
[----:B------:R-:W-:Y:S01]  /*1d2b0*/  VIADD R153, R9, 0x31 ;  /* 0x0000003109997836 */ /* 0x000fe20000000000 */
[----:B------:R-:W-:Y:S01]  /*1d2c0*/  I2FP.F32.S32 R14, R14 ;  /* 0x0000000e000e7245 */ /* 0x000fe20000201400 */
[----:B------:R2:W-:Y:S01]  /*1d2d0*/  MUFU.TANH R54, R12 ;  /* 0x0000000c00367308 */ /* 0x0005e20000002400 */
[----:B------:R-:W-:Y:S01]  /*1d2e0*/  FSEL R13, R13, -INF , !P4 ;  /* 0xff8000000d0d7808 */ /* 0x000fe20006000000 */
[-C--:B------:R-:W-:Y:S01]  /*1d2f0*/  FMUL.FTZ R16, R16, R139.reuse ;  /* 0x0000008b10107220 */ /* 0x080fe20000410000 */
[----:B------:R-:W-:Y:S01]  /*1d300*/  ISETP.GE.AND P4, PT, R27, R136, PT ;  /* 0x000000881b00720c */ /* 0x000fe20003f86270 */
[-C--:B------:R-:W-:Y:S01]  /*1d310*/  FMUL.FTZ R42, R152, R139.reuse ;  /* 0x0000008b982a7220 */ /* 0x080fe20000410000 */
[-C--:B------:R-:W-:Y:S01]  /*1d320*/  FMUL.FTZ R40, R154, R139.reuse ;  /* 0x0000008b9a287220 */ /* 0x080fe20000410000 */
[----:B------:R-:W-:Y:S01]  /*1d330*/  FMUL.FTZ R171, R171, R139 ;  /* 0x0000008babab7220 */ /* 0x000fe20000410000 */
[C---:B------:R-:W-:Y:S01]  /*1d340*/  VIADD R174, R9.reuse, 0x48 ;  /* 0x0000004809ae7836 */ /* 0x040fe20000000000 */
[----:B------:R4:W-:Y:S01]  /*1d350*/  MUFU.TANH R55, R10 ;  /* 0x0000000a00377308 */ /* 0x0009e20000002400 */
[----:B---3--:R-:W-:-:S02]  /*1d360*/  VIADD R8, R9, 0x8 ;  /* 0x0000000809087836 */ /* 0x008fc40000000000 */
[-C--:B------:R-:W-:Y:S01]  /*1d370*/  FMUL.FTZ R184, R184, R139.reuse ;  /* 0x0000008bb8b87220 */ /* 0x080fe20000410000 */
[-C--:B------:R-:W-:Y:S01]  /*1d380*/  FMUL.FTZ R185, R185, R139.reuse ;  /* 0x0000008bb9b97220 */ /* 0x080fe20000410000 */
[-C--:B------:R-:W-:Y:S01]  /*1d390*/  FMUL.FTZ R186, R186, R139.reuse ;  /* 0x0000008bbaba7220 */ /* 0x080fe20000410000 */
[-C--:B------:R-:W-:Y:S01]  /*1d3a0*/  FMUL.FTZ R187, R187, R139.reuse ;  /* 0x0000008bbbbb7220 */ /* 0x080fe20000410000 */
[C---:B------:R-:W-:Y:S01]  /*1d3b0*/  ISETP.GE.AND P3, PT, R8.reuse, R136, PT ;  /* 0x000000880800720c */ /* 0x040fe20003f66270 */
[-C--:B------:R-:W-:Y:S01]  /*1d3c0*/  FMUL.FTZ R169, R169, R139.reuse ;  /* 0x0000008ba9a97220 */ /* 0x080fe20000410000 */
[----:B------:R-:W-:Y:S01]  /*1d3d0*/  ISETP.GE.AND P6, PT, R8, R138, PT ;  /* 0x0000008a0800720c */ /* 0x000fe20003fc6270 */
[----:B------:R-:W-:Y:S01]  /*1d3e0*/  MUFU.TANH R33, R33 ;  /* 0x0000002100217308 */ /* 0x000fe20000002400 */
[----:B------:R-:W-:Y:S01]  /*1d3f0*/  I2FP.F32.S32 R8, R8 ;  /* 0x0000000800087245 */ /* 0x000fe20000201400 */
[-C--:B------:R-:W-:Y:S01]  /*1d400*/  FMUL.FTZ R170, R170, R139.reuse ;  /* 0x0000008baaaa7220 */ /* 0x080fe20000410000 */
[-C--:B------:R-:W-:Y:S01]  /*1d410*/  FMUL.FTZ R162, R162, R139.reuse ;  /* 0x0000008ba2a27220 */ /* 0x080fe20000410000 */
[-C--:B------:R-:W-:Y:S01]  /*1d420*/  FMUL.FTZ R43, R159, R139.reuse ;  /* 0x0000008b9f2b7220 */ /* 0x080fe20000410000 */
[-C--:B------:R-:W-:Y:S01]  /*1d430*/  FMUL.FTZ R158, R158, R139.reuse ;  /* 0x0000008b9e9e7220 */ /* 0x080fe20000410000 */
[CC--:B------:R-:W-:Y:S01]  /*1d440*/  FFMA.FTZ R56, R0.reuse, R8.reuse, R56 ;  /* 0x0000000800387223 */ /* 0x0c0fe20000010038 */
[C---:B--2---:R-:W-:Y:S01]  /*1d450*/  FFMA.FTZ R12, R0.reuse, R8, R58 ;  /* 0x00000008000c7223 */ /* 0x044fe2000001003a */
[CC--:B------:R-:W-:Y:S01]  /*1d460*/  FFMA.FTZ R8, R0.reuse, R14.reuse, R57 ;  /* 0x0000000e00087223 */ /* 0x0c0fe20000010039 */
[----:B------:R-:W-:Y:S01]  /*1d470*/  FFMA.FTZ R14, R0, R14, R59 ;  /* 0x0000000e000e7223 */ /* 0x000fe2000001003b */
[----:B------:R-:W2:Y:S01]  /*1d480*/  MUFU.TANH R34, R34 ;  /* 0x0000002200227308 */ /* 0x000ea20000002400 */
[----:B----4-:R-:W-:Y:S01]  /*1d490*/  FSEL R10, R56, -INF , !P3 ;  /* 0xff800000380a7808 */ /* 0x010fe20005800000 */
[-C--:B------:R-:W-:Y:S01]  /*1d4a0*/  FMUL.FTZ R160, R160, R139.reuse ;  /* 0x0000008ba0a07220 */ /* 0x080fe20000410000 */
[----:B------:R-:W-:Y:S01]  /*1d4b0*/  ISETP.GE.AND P3, PT, R27, R138, PT ;  /* 0x0000008a1b00720c */ /* 0x000fe20003f66270 */
[-C--:B------:R-:W-:Y:S01]  /*1d4c0*/  FMUL.FTZ R156, R156, R139.reuse ;  /* 0x0000008b9c9c7220 */ /* 0x080fe20000410000 */
[----:B------:R-:W-:Y:S01]  /*1d4d0*/  FSEL R12, R12, -INF , !P6 ;  /* 0xff8000000c0c7808 */ /* 0x000fe20007000000 */
[----:B------:R-:W-:Y:S01]  /*1d4e0*/  FMUL.FTZ R157, R157, R139 ;  /* 0x0000008b9d9d7220 */ /* 0x000fe20000410000 */
[----:B------:R-:W-:Y:S01]  /*1d4f0*/  FSEL R8, R8, -INF , !P2 ;  /* 0xff80000008087808 */ /* 0x000fe20005000000 */
[----:B------:R-:W-:Y:S01]  /*1d500*/  MUFU.TANH R19, R20 ;  /* 0x0000001400137308 */ /* 0x000fe20000002400 */
[----:B------:R-:W-:Y:S01]  /*1d510*/  I2FP.F32.S32 R27, R27 ;  /* 0x0000001b001b7245 */ /* 0x000fe20000201400 */
[-C--:B------:R-:W-:Y:S01]  /*1d520*/  FMUL.FTZ R31, R155, R139.reuse ;  /* 0x0000008b9b1f7220 */ /* 0x080fe20000410000 */
[----:B------:R-:W-:Y:S01]  /*1d530*/  ISETP.GE.AND P6, PT, R26, R136, PT ;  /* 0x000000881a00720c */ /* 0x000fe20003fc6270 */
[----:B------:R-:W-:Y:S01]  /*1d540*/  FMUL.FTZ R18, R148, R139 ;  /* 0x0000008b94127220 */ /* 0x000fe20000410000 */
[----:B------:R-:W-:Y:S01]  /*1d550*/  ISETP.GE.AND P2, PT, R26, R138, PT ;  /* 0x0000008a1a00720c */ /* 0x000fe20003f46270 */
[CC--:B------:R-:W-:Y:S01]  /*1d560*/  FFMA.FTZ R23, R0.reuse, R27.reuse, R60 ;  /* 0x0000001b00177223 */ /* 0x0c0fe2000001003c */
[----:B------:R-:W-:Y:S01]  /*1d570*/  I2FP.F32.S32 R26, R26 ;  /* 0x0000001a001a7245 */ /* 0x000fe20000201400 */
[----:B------:R-:W-:Y:S01]  /*1d580*/  FFMA.FTZ R27, R0, R27, R62 ;  /* 0x0000001b001b7223 */ /* 0x000fe2000001003e */
[----:B------:R-:W-:Y:S01]  /*1d590*/  FSEL R14, R14, -INF , !P5 ;  /* 0xff8000000e0e7808 */ /* 0x000fe20006800000 */
[----:B------:R3:W-:Y:S01]  /*1d5a0*/  MUFU.TANH R44, R21 ;  /* 0x00000015002c7308 */ /* 0x0007e20000002400 */
[----:B------:R-:W-:Y:S01]  /*1d5b0*/  FSEL R23, R23, -INF , !P4 ;  /* 0xff80000017177808 */ /* 0x000fe20006000000 */
[CC--:B------:R-:W-:Y:S01]  /*1d5c0*/  FFMA.FTZ R22, R0.reuse, R26.reuse, R61 ;  /* 0x0000001a00167223 */ /* 0x0c0fe2000001003d */
[----:B------:R-:W-:Y:S01]  /*1d5d0*/  FSEL R27, R27, -INF , !P3 ;  /* 0xff8000001b1b7808 */ /* 0x000fe20005800000 */
[----:B------:R-:W-:Y:S01]  /*1d5e0*/  FFMA.FTZ R26, R0, R26, R48 ;  /* 0x0000001a001a7223 */ /* 0x000fe20000010030 */
[----:B------:R-:W-:Y:S01]  /*1d5f0*/  ISETP.GE.AND P5, PT, R25, R136, PT ;  /* 0x000000881900720c */ /* 0x000fe20003fa6270 */
[----:B------:R-:W-:Y:S01]  /*1d600*/  VIADD R48, R9, 0x30 ;  /* 0x0000003009307836 */ /* 0x000fe20000000000 */
[----:B------:R-:W-:Y:S01]  /*1d610*/  FSEL R22, R22, -INF , !P6 ;  /* 0xff80000016167808 */ /* 0x000fe20007000000 */
[----:B------:R-:W4:Y:S01]  /*1d620*/  MUFU.TANH R35, R35 ;  /* 0x0000002300237308 */ /* 0x000f220000002400 */
[----:B------:R-:W-:Y:S01]  /*1d630*/  ISETP.GE.AND P4, PT, R25, R138, PT ;  /* 0x0000008a1900720c */ /* 0x000fe20003f86270 */
[----:B------:R-:W-:Y:S01]  /*1d640*/  FMUL.FTZ R17, R149, R139 ;  /* 0x0000008b95117220 */ /* 0x000fe20000410000 */
[----:B------:R-:W-:-:S02]  /*1d650*/  ISETP.GE.AND P3, PT, R24, R136, PT ;  /* 0x000000881800720c */ /* 0x000fc40003f66270 */
[----:B------:R-:W-:Y:S02]  /*1d660*/  ISETP.GE.AND P6, PT, R24, R138, PT ;  /* 0x0000008a1800720c */ /* 0x000fe40003fc6270 */
[----:B------:R-:W-:Y:S01]  /*1d670*/  I2FP.F32.S32 R25, R25 ;  /* 0x0000001900197245 */ /* 0x000fe20000201400 */
[----:B------:R-:W-:Y:S01]  /*1d680*/  MUFU.TANH R29, R29 ;  /* 0x0000001d001d7308 */ /* 0x000fe20000002400 */
[----:B------:R-:W-:Y:S02]  /*1d690*/  I2FP.F32.S32 R24, R24 ;  /* 0x0000001800187245 */ /* 0x000fe40000201400 */
[----:B------:R-:W-:Y:S01]  /*1d6a0*/  FSEL R26, R26, -INF , !P2 ;  /* 0xff8000001a1a7808 */ /* 0x000fe20005000000 */
[CC--:B---3--:R-:W-:Y:S01]  /*1d6b0*/  FFMA.FTZ R21, R0.reuse, R25.reuse, R36 ;  /* 0x0000001900157223 */ /* 0x0c8fe20000010024 */
[C---:B-----5:R-:W-:Y:S01]  /*1d6c0*/  FFMA.FTZ R25, R0.reuse, R25, R38 ;  /* 0x0000001900197223 */ /* 0x060fe20000010026 */
[CC--:B------:R-:W-:Y:S01]  /*1d6d0*/  FFMA.FTZ R20, R0.reuse, R24.reuse, R37 ;  /* 0x0000001800147223 */ /* 0x0c0fe20000010025 */
[----:B------:R-:W-:Y:S01]  /*1d6e0*/  FFMA.FTZ R24, R0, R24, R39 ;  /* 0x0000001800187223 */ /* 0x000fe20000010027 */
[C---:B------:R-:W-:Y:S01]  /*1d6f0*/  VIADD R36, R9.reuse, 0x20 ;  /* 0x0000002009247836 */ /* 0x040fe20000000000 */
[----:B------:R-:W3:Y:S01]  /*1d700*/  MUFU.TANH R30, R30 ;  /* 0x0000001e001e7308 */ /* 0x000ee20000002400 */
[----:B------:R-:W-:Y:S01]  /*1d710*/  VIADD R39, R9, 0x21 ;  /* 0x0000002109277836 */ /* 0x000fe20000000000 */
[----:B------:R-:W-:-:S02]  /*1d720*/  FSEL R25, R25, -INF , !P4 ;  /* 0xff80000019197808 */ /* 0x000fc40006000000 */
[----:B------:R-:W-:Y:S02]  /*1d730*/  FSEL R20, R20, -INF , !P3 ;  /* 0xff80000014147808 */ /* 0x000fe40005800000 */
[----:B------:R-:W-:Y:S02]  /*1d740*/  I2FP.F32.S32 R37, R36 ;  /* 0x0000002400257245 */ /* 0x000fe40000201400 */
[C---:B------:R-:W-:Y:S01]  /*1d750*/  ISETP.GE.AND P4, PT, R39.reuse, R136, PT ;  /* 0x000000882700720c */ /* 0x040fe20003f86270 */
[----:B------:R-:W5:Y:S01]  /*1d760*/  MUFU.TANH R28, R28 ;  /* 0x0000001c001c7308 */ /* 0x000f620000002400 */
[----:B------:R-:W-:Y:S01]  /*1d770*/  ISETP.GE.AND P3, PT, R39, R138, PT ;  /* 0x0000008a2700720c */ /* 0x000fe20003f66270 */
[C---:B-1----:R-:W-:Y:S01]  /*1d780*/  FFMA.FTZ R32, R0.reuse, R37, R32 ;  /* 0x0000002500207223 */ /* 0x042fe20000010020 */
[----:B------:R-:W-:Y:S01]  /*1d790*/  I2FP.F32.S32 R39, R39 ;  /* 0x0000002700277245 */ /* 0x000fe20000201400 */
[----:B--2---:R-:W-:Y:S01]  /*1d7a0*/  FFMA.FTZ R37, R0, R37, R34 ;  /* 0x0000002500257223 */ /* 0x004fe20000010022 */
[----:B------:R-:W-:-:S02]  /*1d7b0*/  FSEL R21, R21, -INF , !P5 ;  /* 0xff80000015157808 */ /* 0x000fc40006800000 */
[----:B------:R-:W-:Y:S01]  /*1d7c0*/  ISETP.GE.AND P2, PT, R36, R136, PT ;  /* 0x000000882400720c */ /* 0x000fe20003f46270 */
[-C--:B------:R-:W-:Y:S01]  /*1d7d0*/  FFMA.FTZ R33, R0, R39.reuse, R33 ;  /* 0x0000002700217223 */ /* 0x080fe20000010021 */
[----:B------:R-:W-:Y:S01]  /*1d7e0*/  ISETP.GE.AND P5, PT, R36, R138, PT ;  /* 0x0000008a2400720c */ /* 0x000fe20003fa6270 */
[----:B------:R-:W-:Y:S01]  /*1d7f0*/  VIADD R36, R9, 0x28 ;  /* 0x0000002809247836 */ /* 0x000fe20000000000 */
[----:B------:R-:W1:Y:S01]  /*1d800*/  MUFU.TANH R5, R5 ;  /* 0x0000000500057308 */ /* 0x000e620000002400 */
[----:B------:R-:W-:Y:S01]  /*1d810*/  FSEL R24, R24, -INF , !P6 ;  /* 0xff80000018187808 */ /* 0x000fe20007000000 */
[----:B----4-:R-:W-:Y:S01]  /*1d820*/  FFMA.FTZ R35, R0, R39, R35 ;  /* 0x0000002700237223 */ /* 0x010fe20000010023 */
[----:B------:R-:W-:Y:S02]  /*1d830*/  FSEL R34, R32, -INF , !P2 ;  /* 0xff80000020227808 */ /* 0x000fe40005000000 */
[----:B------:R-:W-:Y:S02]  /*1d840*/  FSEL R37, R37, -INF , !P5 ;  /* 0xff80000025257808 */ /* 0x000fe40006800000 */
[----:B------:R-:W-:Y:S01]  /*1d850*/  FSEL R33, R33, -INF , !P4 ;  /* 0xff80000021217808 */ /* 0x000fe20006000000 */
[----:B------:R-:W2:Y:S01]  /*1d860*/  MUFU.TANH R11, R11 ;  /* 0x0000000b000b7308 */ /* 0x000ea20000002400 */
[----:B------:R-:W-:-:S02]  /*1d870*/  ISETP.GE.AND P6, PT, R36, R136, PT ;  /* 0x000000882400720c */ /* 0x000fc40003fc6270 */
[----:B------:R-:W-:Y:S02]  /*1d880*/  ISETP.GE.AND P2, PT, R36, R138, PT ;  /* 0x0000008a2400720c */ /* 0x000fe40003f46270 */
[C---:B------:R-:W-:Y:S02]  /*1d890*/  ISETP.GE.AND P5, PT, R143.reuse, R136, PT ;  /* 0x000000888f00720c */ /* 0x040fe40003fa6270 */
[----:B------:R-:W-:Y:S01]  /*1d8a0*/  ISETP.GE.AND P4, PT, R143, R138, PT ;  /* 0x0000008a8f00720c */ /* 0x000fe20003f86270 */
[----:B------:R-:W-:Y:S01]  /*1d8b0*/  MUFU.TANH R6, R6 ;  /* 0x0000000600067308 */ /* 0x000fe20000002400 */
[----:B------:R-:W-:Y:S02]  /*1d8c0*/  I2FP.F32.S32 R36, R36 ;  /* 0x0000002400247245 */ /* 0x000fe40000201400 */
[----:B------:R-:W-:-:S03]  /*1d8d0*/  I2FP.F32.S32 R143, R143 ;  /* 0x0000008f008f7245 */ /* 0x000fc60000201400 */
[CC--:B---3--:R-:W-:Y:S01]  /*1d8e0*/  FFMA.FTZ R30, R0.reuse, R36.reuse, R30 ;  /* 0x00000024001e7223 */ /* 0x0c8fe2000001001e */
[C---:B-----5:R-:W-:Y:S01]  /*1d8f0*/  FFMA.FTZ R32, R0.reuse, R36, R28 ;  /* 0x0000002400207223 */ /* 0x060fe2000001001c */
[----:B------:R-:W3:Y:S01]  /*1d900*/  MUFU.TANH R4, R4 ;  /* 0x0000000400047308 */ /* 0x000ee20000002400 */
[----:B------:R-:W-:Y:S01]  /*1d910*/  FFMA.FTZ R142, R0, R143, R29 ;  /* 0x0000008f008e7223 */ /* 0x000fe2000001001d */
[----:B------:R-:W-:Y:S02]  /*1d920*/  FSEL R36, R35, -INF , !P3 ;  /* 0xff80000023247808 */ /* 0x000fe40005800000 */
[----:B------:R-:W-:Y:S02]  /*1d930*/  I2FP.F32.S32 R29, R48 ;  /* 0x00000030001d7245 */ /* 0x000fe40000201400 */
[----:B------:R-:W-:Y:S01]  /*1d940*/  FSEL R35, R30, -INF , !P2 ;  /* 0xff8000001e237808 */ /* 0x000fe20005000000 */
[----:B------:R-:W-:Y:S01]  /*1d950*/  VIADD R30, R9, 0x38 ;  /* 0x00000038091e7836 */ /* 0x000fe20000000000 */
[----:B------:R-:W-:Y:S01]  /*1d960*/  FSEL R142, R142, -INF , !P5 ;  /* 0xff8000008e8e7808 */ /* 0x000fe20006800000 */
[CC--:B-1----:R-:W-:Y:S01]  /*1d970*/  FFMA.FTZ R161, R0.reuse, R29.reuse, R5 ;  /* 0x0000001d00a17223 */ /* 0x0c2fe20000010005 */
[C---:B------:R-:W-:Y:S01]  /*1d980*/  ISETP.GE.AND P2, PT, R153.reuse, R136, PT ;  /* 0x000000889900720c */ /* 0x040fe20003f46270 */
[----:B--2---:R-:W-:Y:S01]  /*1d990*/  FFMA.FTZ R11, R0, R29, R11 ;  /* 0x0000001d000b7223 */ /* 0x004fe2000001000b */
[-C--:B------:R-:W-:Y:S01]  /*1d9a0*/  ISETP.GE.AND P5, PT, R153, R138.reuse, PT ;  /* 0x0000008a9900720c */ /* 0x080fe20003fa6270 */
[----:B------:R-:W-:Y:S01]  /*1d9b0*/  VIADD R29, R9, 0x39 ;  /* 0x00000039091d7836 */ /* 0x000fe20000000000 */
[----:B------:R-:W-:Y:S01]  /*1d9c0*/  I2FP.F32.S32 R153, R153 ;  /* 0x0000009900997245 */ /* 0x000fe20000201400 */
[----:B------:R1:W2:Y:S01]  /*1d9d0*/  MUFU.TANH R50, R16 ;  /* 0x0000001000327308 */ /* 0x0002a20000002400 */
[----:B------:R-:W-:Y:S01]  /*1d9e0*/  FSEL R32, R32, -INF , !P6 ;  /* 0xff80000020207808 */ /* 0x000fe20007000000 */
[----:B---3--:R-:W-:Y:S01]  /*1d9f0*/  FFMA.FTZ R143, R0, R143, R4 ;  /* 0x0000008f008f7223 */ /* 0x008fe20000010004 */
[----:B------:R-:W-:Y:S01]  /*1da00*/  ISETP.GE.AND P6, PT, R48, R138, PT ;  /* 0x0000008a3000720c */ /* 0x000fe20003fc6270 */
[CC--:B------:R-:W-:Y:S01]  /*1da10*/  FFMA.FTZ R163, R0.reuse, R153.reuse, R6 ;  /* 0x0000009900a37223 */ /* 0x0c0fe20000010006 */
[----:B------:R-:W-:Y:S01]  /*1da20*/  FFMA.FTZ R153, R0, R153, R15 ;  /* 0x0000009900997223 */ /* 0x000fe2000001000f */
[----:B------:R-:W-:-:S02]  /*1da30*/  I2FP.F32.S32 R15, R30 ;  /* 0x0000001e000f7245 */ /* 0x000fc40000201400 */
[----:B------:R-:W-:Y:S01]  /*1da40*/  FSEL R152, R11, -INF , !P6 ;  /* 0xff8000000b987808 */ /* 0x000fe20007000000 */
[----:B------:R3:W-:Y:S01]  /*1da50*/  MUFU.TANH R4, R164 ;  /* 0x000000a400047308 */ /* 0x0007e20000002400 */
[----:B------:R-:W-:Y:S01]  /*1da60*/  I2FP.F32.S32 R11, R29 ;  /* 0x0000001d000b7245 */ /* 0x000fe20000201400 */
[----:B------:R-:W-:Y:S01]  /*1da70*/  FFMA.FTZ R47, R0, R15, R47 ;  /* 0x0000000f002f7223 */ /* 0x000fe2000001002f */
[-C--:B------:R-:W-:Y:S02]  /*1da80*/  ISETP.GE.AND P3, PT, R48, R136.reuse, PT ;  /* 0x000000883000720c */ /* 0x080fe40003f66270 */
[----:B------:R-:W-:Y:S01]  /*1da90*/  FSEL R163, R163, -INF , !P2 ;  /* 0xff800000a3a37808 */ /* 0x000fe20005000000 */
[CC--:B------:R-:W-:Y:S01]  /*1daa0*/  FFMA.FTZ R44, R0.reuse, R11.reuse, R44 ;  /* 0x0000000b002c7223 */ /* 0x0c0fe2000001002c */
[----:B------:R-:W-:Y:S01]  /*1dab0*/  FSEL R143, R143, -INF , !P4 ;  /* 0xff8000008f8f7808 */ /* 0x000fe20006000000 */
[----:B------:R4:W-:Y:S01]  /*1dac0*/  MUFU.TANH R6, R166 ;  /* 0x000000a600067308 */ /* 0x0009e20000002400 */
[C---:B------:R-:W-:Y:S01]  /*1dad0*/  ISETP.GE.AND P6, PT, R29.reuse, R136, PT ;  /* 0x000000881d00720c */ /* 0x040fe20003fc6270 */
[----:B------:R-:W-:Y:S01]  /*1dae0*/  FFMA.FTZ R49, R0, R11, R49 ;  /* 0x0000000b00317223 */ /* 0x000fe20000010031 */
[----:B------:R-:W-:Y:S01]  /*1daf0*/  ISETP.GE.AND P2, PT, R29, R138, PT ;  /* 0x0000008a1d00720c */ /* 0x000fe20003f46270 */
[----:B------:R-:W-:Y:S01]  /*1db00*/  VIADD R29, R9, 0x40 ;  /* 0x00000040091d7836 */ /* 0x000fe20000000000 */
[----:B------:R-:W-:Y:S01]  /*1db10*/  ISETP.GE.AND P4, PT, R30, R136, PT ;  /* 0x000000881e00720c */ /* 0x000fe20003f86270 */
[----:B-1----:R-:W-:Y:S01]  /*1db20*/  FMUL.FTZ R16, R150, R139 ;  /* 0x0000008b96107220 */ /* 0x002fe20000410000 */
[----:B------:R-:W-:Y:S01]  /*1db30*/  FSEL R161, R161, -INF , !P3 ;  /* 0xff800000a1a17808 */ /* 0x000fe20005800000 */
[----:B------:R-:W-:Y:S01]  /*1db40*/  MUFU.TANH R184, R184 ;  /* 0x000000b800b87308 */ /* 0x000fe20000002400 */
[----:B---3--:R-:W-:Y:S01]  /*1db50*/  FFMA.FTZ R164, R0, R15, R19 ;  /* 0x0000000f00a47223 */ /* 0x008fe20000010013 */
[----:B------:R-:W-:Y:S01]  /*1db60*/  ISETP.GE.AND P3, PT, R30, R138, PT ;  /* 0x0000008a1e00720c */ /* 0x000fe20003f66270 */
[----:B------:R-:W-:Y:S01]  /*1db70*/  VIADD R19, R9, 0x41 ;  /* 0x0000004109137836 */ /* 0x000fe20000000000 */
[----:B------:R-:W-:Y:S01]  /*1db80*/  FSEL R153, R153, -INF , !P5 ;  /* 0xff80000099997808 */ /* 0x000fe20006800000 */
[----:B------:R-:W-:Y:S01]  /*1db90*/  FMUL.FTZ R139, R151, R139 ;  /* 0x0000008b978b7220 */ /* 0x000fe20000410000 */
[----:B------:R-:W-:-:S02]  /*1dba0*/  FSEL R164, R164, -INF , !P4 ;  /* 0xff800000a4a47808 */ /* 0x000fc40006000000 */
[C---:B------:R-:W-:Y:S01]  /*1dbb0*/  ISETP.GE.AND P5, PT, R29.reuse, R136, PT ;  /* 0x000000881d00720c */ /* 0x040fe20003fa6270 */
[----:B------:R-:W-:Y:S01]  /*1dbc0*/  MUFU.TANH R185, R185 ;  /* 0x000000b900b97308 */ /* 0x000fe20000002400 */
[----:B------:R-:W-:Y:S02]  /*1dbd0*/  ISETP.GE.AND P4, PT, R29, R138, PT ;  /* 0x0000008a1d00720c */ /* 0x000fe40003f86270 */
[----:B------:R-:W-:Y:S02]  /*1dbe0*/  FSEL R154, R47, -INF , !P3 ;  /* 0xff8000002f9a7808 */ /* 0x000fe40005800000 */
[----:B----4-:R-:W-:Y:S02]  /*1dbf0*/  FSEL R166, R44, -INF , !P6 ;  /* 0xff8000002ca67808 */ /* 0x010fe40007000000 */
[----:B------:R-:W-:Y:S01]  /*1dc00*/  I2FP.F32.S32 R29, R29 ;  /* 0x0000001d001d7245 */ /* 0x000fe20000201400 */
[----:B------:R-:W-:Y:S01]  /*1dc10*/  MUFU.TANH R186, R186 ;  /* 0x000000ba00ba7308 */ /* 0x000fe20000002400 */
[----:B------:R-:W-:-:S02]  /*1dc20*/  ISETP.GE.AND P3, PT, R19, R136, PT ;  /* 0x000000881300720c */ /* 0x000fc40003f66270 */
[-C--:B------:R-:W-:Y:S01]  /*1dc30*/  ISETP.GE.AND P6, PT, R19, R138.reuse, PT ;  /* 0x0000008a1300720c */ /* 0x080fe20003fc6270 */
[C---:B--2---:R-:W-:Y:S01]  /*1dc40*/  FFMA.FTZ R50, R0.reuse, R29, R50 ;  /* 0x0000001d00327223 */ /* 0x044fe20000010032 */
[----:B------:R-:W-:Y:S01]  /*1dc50*/  I2FP.F32.S32 R19, R19 ;  /* 0x0000001300137245 */ /* 0x000fe20000201400 */
[----:B------:R-:W-:Y:S01]  /*1dc60*/  FFMA.FTZ R54, R0, R29, R54 ;  /* 0x0000001d00367223 */ /* 0x000fe20000010036 */
[----:B------:R-:W-:Y:S01]  /*1dc70*/  VIADD R29, R9, 0x49 ;  /* 0x00000049091d7836 */ /* 0x000fe20000000000 */
[----:B------:R1:W-:Y:S01]  /*1dc80*/  MUFU.TANH R15, R167 ;  /* 0x000000a7000f7308 */ /* 0x0003e20000002400 */
[----:B------:R-:W-:Y:S01]  /*1dc90*/  FSEL R175, R50, -INF , !P5 ;  /* 0xff80000032af7808 */ /* 0x000fe20006800000 */
[-C--:B------:R-:W-:Y:S01]  /*1dca0*/  FFMA.FTZ R51, R0, R19.reuse, R51 ;  /* 0x0000001300337223 */ /* 0x080fe20000010033 */
[----:B------:R-:W-:Y:S01]  /*1dcb0*/  ISETP.GE.AND P5, PT, R174, R138, PT ;  /* 0x0000008aae00720c */ /* 0x000fe20003fa6270 */
[----:B------:R-:W-:-:S03]  /*1dcc0*/  FFMA.FTZ R55, R0, R19, R55 ;  /* 0x0000001300377223 */ /* 0x000fc60000010037 */
[----:B------:R-:W-:Y:S01]  /*1dcd0*/  FSEL R173, R51, -INF , !P3 ;  /* 0xff80000033ad7808 */ /* 0x000fe20005800000 */
[----:B------:R2:W-:Y:S01]  /*1dce0*/  MUFU.TANH R28, R171 ;  /* 0x000000ab001c7308 */ /* 0x0005e20000002400 */
[----:B------:R-:W-:Y:S02]  /*1dcf0*/  ISETP.GE.AND P3, PT, R29, R138, PT ;  /* 0x0000008a1d00720c */ /* 0x000fe40003f66270 */
[----:B------:R-:W-:-:S05]  /*1dd00*/  FSEL R172, R55, -INF , !P6 ;  /* 0xff80000037ac7808 */ /* 0x000fca0007000000 */
[----:B------:R-:W-:Y:S01]  /*1dd10*/  MUFU.TANH R168, R168 ;  /* 0x000000a800a87308 */ /* 0x000fe20000002400 */
[----:B-1----:R-:W-:Y:S02]  /*1dd20*/  FSEL R167, R49, -INF , !P2 ;  /* 0xff80000031a77808 */ /* 0x002fe40005000000 */
[----:B------:R-:W-:Y:S02]  /*1dd30*/  ISETP.GE.AND P2, PT, R174, R136, PT ;  /* 0x00000088ae00720c */ /* 0x000fe40003f46270 */
[----:B------:R-:W-:-:S03]  /*1dd40*/  I2FP.F32.S32 R174, R174 ;  /* 0x000000ae00ae7245 */ /* 0x000fc60000201400 */
[----:B------:R-:W1:Y:S01]  /*1dd50*/  MUFU.TANH R187, R187 ;  /* 0x000000bb00bb7308 */ /* 0x000e620000002400 */
[----:B--2---:R-:W-:Y:S02]  /*1dd60*/  FSEL R171, R54, -INF , !P4 ;  /* 0xff80000036ab7808 */ /* 0x004fe40006000000 */
[----:B------:R-:W-:Y:S02]  /*1dd70*/  ISETP.GE.AND P4, PT, R29, R136, PT ;  /* 0x000000881d00720c */ /* 0x000fe40003f86270 */
[----:B------:R-:W-:-:S03]  /*1dd80*/  I2FP.F32.S32 R29, R29 ;  /* 0x0000001d001d7245 */ /* 0x000fc60000201400 */
[----:B------:R2:W-:Y:S08]  /*1dd90*/  MUFU.TANH R38, R169 ;  /* 0x000000a900267308 */ /* 0x0005f00000002400 */
[----:B------:R3:W4:Y:S01]  /*1dda0*/  MUFU.TANH R39, R170 ;  /* 0x000000aa00277308 */ /* 0x0007220000002400 */
[----:B-1----:R-:W-:-:S07]  /*1ddb0*/  FFMA.FTZ R187, R0, R29, R187 ;  /* 0x0000001d00bb7223 */ /* 0x002fce00000100bb */
[----:B------:R1:W5:Y:S01]  /*1ddc0*/  MUFU.TANH R5, R165 ;  /* 0x000000a500057308 */ /* 0x0003620000002400 */
[----:B--2---:R-:W-:-:S05]  /*1ddd0*/  FFMA.FTZ R169, R0, R29, R185 ;  /* 0x0000001d00a97223 */ /* 0x004fca00000100b9 */
[----:B------:R-:W-:Y:S02]  /*1dde0*/  FSEL R169, R169, -INF , !P4 ;  /* 0xff800000a9a97808 */ /* 0x000fe40006000000 */
[----:B------:R2:W-:Y:S01]  /*1ddf0*/  MUFU.TANH R19, R162 ;  /* 0x000000a200137308 */ /* 0x0005e20000002400 */
[CC--:B---3--:R-:W-:Y:S01]  /*1de00*/  FFMA.FTZ R170, R0.reuse, R174.reuse, R184 ;  /* 0x000000ae00aa7223 */ /* 0x0c8fe200000100b8 */
[----:B------:R-:W-:-:S04]  /*1de10*/  FFMA.FTZ R174, R0, R174, R186 ;  /* 0x000000ae00ae7223 */ /* 0x000fc800000100ba */
[----:B------:R-:W-:Y:S02]  /*1de20*/  FSEL R170, R170, -INF , !P2 ;  /* 0xff800000aaaa7808 */ /* 0x000fe40005000000 */
[----:B------:R-:W-:Y:S01]  /*1de30*/  FSEL R174, R174, -INF , !P5 ;  /* 0xff800000aeae7808 */ /* 0x000fe20006800000 */
[----:B-1----:R-:W-:Y:S01]  /*1de40*/  VIADD R165, R9, 0x50 ;  /* 0x0000005009a57836 */ /* 0x002fe20000000000 */
[----:B------:R1:W3:Y:S04]  /*1de50*/  MUFU.TANH R11, R160 ;  /* 0x000000a0000b7308 */ /* 0x0002e80000002400 */
[C---:B------:R-:W-:Y:S02]  /*1de60*/  ISETP.GE.AND P6, PT, R165.reuse, R136, PT ;  /* 0x00000088a500720c */ /* 0x040fe40003fc6270 */
[----:B------:R-:W-:Y:S01]  /*1de70*/  ISETP.GE.AND P2, PT, R165, R138, PT ;  /* 0x0000008aa500720c */ /* 0x000fe20003f46270 */
[C---:B--2---:R-:W-:Y:S01]  /*1de80*/  VIADD R162, R9.reuse, 0x51 ;  /* 0x0000005109a27836 */ /* 0x044fe20000000000 */
[----:B------:R-:W-:Y:S01]  /*1de90*/  I2FP.F32.S32 R165, R165 ;  /* 0x000000a500a57245 */ /* 0x000fe20000201400 */
[----:B------:R-:W2:Y:S03]  /*1dea0*/  MUFU.TANH R46, R46 ;  /* 0x0000002e002e7308 */ /* 0x000ea60000002400 */
[----:B------:R-:W-:Y:S01]  /*1deb0*/  ISETP.GE.AND P5, PT, R162, R136, PT ;  /* 0x00000088a200720c */ /* 0x000fe20003fa6270 */
[-C--:B------:R-:W-:Y:S01]  /*1dec0*/  FFMA.FTZ R159, R0, R165.reuse, R168 ;  /* 0x000000a5009f7223 */ /* 0x080fe200000100a8 */
[----:B------:R-:W-:Y:S01]  /*1ded0*/  ISETP.GE.AND P4, PT, R162, R138, PT ;  /* 0x0000008aa200720c */ /* 0x000fe20003f86270 */
[C---:B----4-:R-:W-:Y:S01]  /*1dee0*/  FFMA.FTZ R165, R0.reuse, R165, R39 ;  /* 0x000000a500a57223 */ /* 0x050fe20000010027 */
[----:B------:R-:W-:Y:S01]  /*1def0*/  I2FP.F32.S32 R162, R162 ;  /* 0x000000a200a27245 */ /* 0x000fe20000201400 */
[----:B------:R-:W-:Y:S01]  /*1df00*/  VIADD R39, R9, 0x58 ;  /* 0x0000005809277836 */ /* 0x000fe20000000000 */
[----:B------:R-:W-:Y:S01]  /*1df10*/  FSEL R168, R187, -INF , !P3 ;  /* 0xff800000bba87808 */ /* 0x000fe20005800000 */
[----:B------:R-:W4:Y:S01]  /*1df20*/  MUFU.TANH R45, R45 ;  /* 0x0000002d002d7308 */ /* 0x000f220000002400 */
[----:B------:R-:W-:Y:S01]  /*1df30*/  FSEL R159, R159, -INF , !P6 ;  /* 0xff8000009f9f7808 */ /* 0x000fe20007000000 */
[----:B------:R-:W-:Y:S01]  /*1df40*/  FFMA.FTZ R44, R0, R162, R38 ;  /* 0x000000a2002c7223 */ /* 0x000fe20000010026 */
[----:B------:R-:W-:-:S02]  /*1df50*/  VIADD R38, R9, 0x59 ;  /* 0x0000005909267836 */ /* 0x000fc40000000000 */
[----:B------:R-:W-:Y:S01]  /*1df60*/  FFMA.FTZ R162, R0, R162, R28 ;  /* 0x000000a200a27223 */ /* 0x000fe2000001001c */
[----:B------:R-:W-:Y:S02]  /*1df70*/  FSEL R165, R165, -INF , !P2 ;  /* 0xff800000a5a57808 */ /* 0x000fe40005000000 */
[C---:B------:R-:W-:Y:S01]  /*1df80*/  ISETP.GE.AND P3, PT, R39.reuse, R136, PT ;  /* 0x000000882700720c */ /* 0x040fe20003f66270 */
[----:B------:R5:W-:Y:S01]  /*1df90*/  MUFU.TANH R28, R158 ;  /* 0x0000009e001c7308 */ /* 0x000be20000002400 */
[----:B------:R-:W-:Y:S02]  /*1dfa0*/  ISETP.GE.AND P6, PT, R39, R138, PT ;  /* 0x0000008a2700720c */ /* 0x000fe40003fc6270 */
[----:B------:R-:W-:Y:S02]  /*1dfb0*/  ISETP.GE.AND P2, PT, R38, R136, PT ;  /* 0x000000882600720c */ /* 0x000fe40003f46270 */
[----:B------:R-:W-:Y:S02]  /*1dfc0*/  I2FP.F32.S32 R39, R39 ;  /* 0x0000002700277245 */ /* 0x000fe40000201400 */
[----:B------:R-:W-:Y:S01]  /*1dfd0*/  FSEL R162, R162, -INF , !P4 ;  /* 0xff800000a2a27808 */ /* 0x000fe20006000000 */
[----:B------:R3:W4:Y:S02]  /*1dfe0*/  MUFU.TANH R29, R156 ;  /* 0x0000009c001d7308 */ /* 0x0007240000002400 */
[----:B------:R-:W-:-:S05]  /*1dff0*/  FFMA.FTZ R6, R0, R39, R6 ;  /* 0x0000002700067223 */ /* 0x000fca0000010006 */
[----:B-1----:R-:W-:Y:S01]  /*1e000*/  FSEL R160, R6, -INF , !P6 ;  /* 0xff80000006a07808 */ /* 0x002fe20007000000 */
[----:B------:R1:W4:Y:S01]  /*1e010*/  MUFU.TANH R30, R157 ;  /* 0x0000009d001e7308 */ /* 0x0003220000002400 */
[----:B-----5:R-:W-:Y:S02]  /*1e020*/  FSEL R158, R44, -INF , !P5 ;  /* 0xff8000002c9e7808 */ /* 0x020fe40006800000 */
[----:B------:R-:W-:Y:S02]  /*1e030*/  ISETP.GE.AND P5, PT, R38, R138, PT ;  /* 0x0000008a2600720c */ /* 0x000fe40003fa6270 */
[----:B------:R-:W-:-:S03]  /*1e040*/  I2FP.F32.S32 R38, R38 ;  /* 0x0000002600267245 */ /* 0x000fc60000201400 */
[----:B------:R-:W5:Y:S02]  /*1e050*/  MUFU.TANH R43, R43 ;  /* 0x0000002b002b7308 */ /* 0x000f640000002400 */
[CC--:B---3--:R-:W-:Y:S01]  /*1e060*/  FFMA.FTZ R156, R0.reuse, R38.reuse, R5 ;  /* 0x00000026009c7223 */ /* 0x0c8fe20000010005 */
[C---:B------:R-:W-:Y:S02]  /*1e070*/  VIADD R5, R9.reuse, 0x61 ;  /* 0x0000006109057836 */ /* 0x040fe40000000000 */
[----:B------:R-:W-:Y:S02]  /*1e080*/  FFMA.FTZ R15, R0, R38, R15 ;  /* 0x00000026000f7223 */ /* 0x000fe4000001000f */
[----:B------:R-:W-:Y:S01]  /*1e090*/  FSEL R156, R156, -INF , !P2 ;  /* 0xff8000009c9c7808 */ /* 0x000fe20005000000 */
[----:B------:R-:W3:Y:S01]  /*1e0a0*/  MUFU.TANH R42, R42 ;  /* 0x0000002a002a7308 */ /* 0x000ee20000002400 */
[----:B-1----:R-:W-:Y:S01]  /*1e0b0*/  FFMA.FTZ R157, R0, R39, R4 ;  /* 0x00000027009d7223 */ /* 0x002fe20000010004 */
[----:B------:R-:W-:Y:S01]  /*1e0c0*/  VIADD R4, R9, 0x60 ;  /* 0x0000006009047836 */ /* 0x000fe20000000000 */
[----:B------:R-:W-:-:S02]  /*1e0d0*/  ISETP.GE.AND P6, PT, R5, R136, PT ;  /* 0x000000880500720c */ /* 0x000fc40003fc6270 */
[----:B------:R-:W-:Y:S02]  /*1e0e0*/  ISETP.GE.AND P2, PT, R5, R138, PT ;  /* 0x0000008a0500720c */ /* 0x000fe40003f46270 */
[----:B------:R-:W-:Y:S01]  /*1e0f0*/  FSEL R157, R157, -INF , !P3 ;  /* 0xff8000009d9d7808 */ /* 0x000fe20005800000 */
[----:B------:R-:W-:Y:S01]  /*1e100*/  MUFU.TANH R41, R41 ;  /* 0x0000002900297308 */ /* 0x000fe20000002400 */
[C---:B------:R-:W-:Y:S02]  /*1e110*/  ISETP.GE.AND P4, PT, R4.reuse, R136, PT ;  /* 0x000000880400720c */ /* 0x040fe40003f86270 */
[----:B------:R-:W-:Y:S02]  /*1e120*/  ISETP.GE.AND P3, PT, R4, R138, PT ;  /* 0x0000008a0400720c */ /* 0x000fe40003f66270 */
[----:B------:R-:W-:Y:S02]  /*1e130*/  I2FP.F32.S32 R4, R4 ;  /* 0x0000000400047245 */ /* 0x000fe40000201400 */
[----:B------:R-:W-:Y:S01]  /*1e140*/  I2FP.F32.S32 R5, R5 ;  /* 0x0000000500057245 */ /* 0x000fe20000201400 */
[----:B------:R-:W1:Y:S01]  /*1e150*/  MUFU.TANH R40, R40 ;  /* 0x0000002800287308 */ /* 0x000e620000002400 */
[----:B------:R-:W-:Y:S01]  /*1e160*/  FSEL R155, R15, -INF , !P5 ;  /* 0xff8000000f9b7808 */ /* 0x000fe20006800000 */
[CC--:B------:R-:W-:Y:S01]  /*1e170*/  FFMA.FTZ R11, R0.reuse, R4.reuse, R11 ;  /* 0x00000004000b7223 */ /* 0x0c0fe2000001000b */
[C---:B------:R-:W-:Y:S01]  /*1e180*/  FFMA.FTZ R19, R0.reuse, R4, R19 ;  /* 0x0000000400137223 */ /* 0x040fe20000010013 */
[CC--:B--2---:R-:W-:Y:S01]  /*1e190*/  FFMA.FTZ R46, R0.reuse, R5.reuse, R46 ;  /* 0x00000005002e7223 */ /* 0x0c4fe2000001002e */
[----:B----4-:R-:W-:Y:S01]  /*1e1a0*/  FFMA.FTZ R45, R0, R5, R45 ;  /* 0x00000005002d7223 */ /* 0x010fe2000001002d */
[----:B------:R-:W-:Y:S01]  /*1e1b0*/  VIADD R4, R9, 0x68 ;  /* 0x0000006809047836 */ /* 0x000fe20000000000 */
[----:B------:R-:W-:Y:S01]  /*1e1c0*/  FSEL R148, R11, -INF , !P4 ;  /* 0xff8000000b947808 */ /* 0x000fe20006000000 */
[----:B------:R-:W-:Y:S01]  /*1e1d0*/  VIADD R5, R9, 0x69 ;  /* 0x0000006909057836 */ /* 0x000fe20000000000 */
[----:B------:R-:W-:Y:S01]  /*1e1e0*/  FSEL R151, R19, -INF , !P3 ;  /* 0xff80000013977808 */ /* 0x000fe20005800000 */
[----:B------:R-:W2:Y:S01]  /*1e1f0*/  MUFU.TANH R31, R31 ;  /* 0x0000001f001f7308 */ /* 0x000ea20000002400 */
[----:B------:R-:W-:-:S02]  /*1e200*/  FSEL R147, R46, -INF , !P6 ;  /* 0xff8000002e937808 */ /* 0x000fc40007000000 */
[C---:B------:R-:W-:Y:S02]  /*1e210*/  ISETP.GE.AND P5, PT, R4.reuse, R136, PT ;  /* 0x000000880400720c */ /* 0x040fe40003fa6270 */
[----:B------:R-:W-:Y:S02]  /*1e220*/  ISETP.GE.AND P4, PT, R4, R138, PT ;  /* 0x0000008a0400720c */ /* 0x000fe40003f86270 */
[C---:B------:R-:W-:Y:S01]  /*1e230*/  ISETP.GE.AND P3, PT, R5.reuse, R136, PT ;  /* 0x000000880500720c */ /* 0x040fe20003f66270 */
[----:B------:R-:W4:Y:S01]  /*1e240*/  MUFU.TANH R16, R16 ;  /* 0x0000001000107308 */ /* 0x000f220000002400 */
[----:B------:R-:W-:Y:S01]  /*1e250*/  BAR.SYNC.DEFER_BLOCKING 0x0 ;  /* 0x0000000000007b1d */ /* 0x000fe20000010000 */
[----:B------:R-:W-:Y:S02]  /*1e260*/  ISETP.GE.AND P6, PT, R5, R138, PT ;  /* 0x0000008a0500720c */ /* 0x000fe40003fc6270 */
[----:B------:R-:W-:Y:S02]  /*1e270*/  I2FP.F32.S32 R4, R4 ;  /* 0x0000000400047245 */ /* 0x000fe40000201400 */
[----:B------:R-:W-:-:S02]  /*1e280*/  I2FP.F32.S32 R5, R5 ;  /* 0x0000000500057245 */ /* 0x000fc40000201400 */
[----:B------:R-:W-:Y:S01]  /*1e290*/  FSEL R150, R45, -INF , !P2 ;  /* 0xff8000002d967808 */ /* 0x000fe20005000000 */
[CC--:B------:R-:W-:Y:S01]  /*1e2a0*/  FFMA.FTZ R29, R0.reuse, R4.reuse, R29 ;  /* 0x00000004001d7223 */ /* 0x0c0fe2000001001d */
[C---:B------:R-:W-:Y:S01]  /*1e2b0*/  FFMA.FTZ R28, R0.reuse, R4, R28 ;  /* 0x00000004001c7223 */ /* 0x040fe2000001001c */
[CC--:B------:R-:W-:Y:S01]  /*1e2c0*/  FFMA.FTZ R30, R0.reuse, R5.reuse, R30 ;  /* 0x00000005001e7223 */ /* 0x0c0fe2000001001e */
[----:B-----5:R-:W-:Y:S01]  /*1e2d0*/  FFMA.FTZ R43, R0, R5, R43 ;  /* 0x00000005002b7223 */ /* 0x020fe2000001002b */
[----:B------:R-:W-:Y:S01]  /*1e2e0*/  VIADD R4, R9, 0x70 ;  /* 0x0000007009047836 */ /* 0x000fe20000000000 */
[----:B------:R-:W-:Y:S01]  /*1e2f0*/  FSEL R146, R29, -INF , !P5 ;  /* 0xff8000001d927808 */ /* 0x000fe20006800000 */
[----:B------:R-:W-:Y:S01]  /*1e300*/  VIADD R5, R9, 0x71 ;  /* 0x0000007109057836 */ /* 0x000fe20000000000 */
[----:B------:R-:W-:Y:S01]  /*1e310*/  FSEL R149, R28, -INF , !P4 ;  /* 0xff8000001c957808 */ /* 0x000fe20006000000 */
[----:B------:R-:W5:Y:S01]  /*1e320*/  MUFU.TANH R18, R18 ;  /* 0x0000001200127308 */ /* 0x000f620000002400 */
[----:B------:R-:W-:-:S02]  /*1e330*/  FSEL R145, R30, -INF , !P3 ;  /* 0xff8000001e917808 */ /* 0x000fc40005800000 */
[C---:B------:R-:W-:Y:S02]  /*1e340*/  ISETP.GE.AND P2, PT, R4.reuse, R136, PT ;  /* 0x000000880400720c */ /* 0x040fe40003f46270 */
[----:B------:R-:W-:Y:S02]  /*1e350*/  ISETP.GE.AND P5, PT, R4, R138, PT ;  /* 0x0000008a0400720c */ /* 0x000fe40003fa6270 */
[C---:B------:R-:W-:Y:S01]  /*1e360*/  ISETP.GE.AND P4, PT, R5.reuse, R136, PT ;  /* 0x000000880500720c */ /* 0x040fe20003f86270 */
[----:B------:R-:W5:Y:S01]  /*1e370*/  MUFU.TANH R17, R17 ;  /* 0x0000001100117308 */ /* 0x000f620000002400 */
[----:B------:R-:W-:Y:S02]  /*1e380*/  ISETP.GE.AND P3, PT, R5, R138, PT ;  /* 0x0000008a0500720c */ /* 0x000fe40003f66270 */
[----:B------:R-:W-:Y:S02]  /*1e390*/  I2FP.F32.S32 R4, R4 ;  /* 0x0000000400047245 */ /* 0x000fe40000201400 */
[----:B------:R-:W-:-:S02]  /*1e3a0*/  I2FP.F32.S32 R5, R5 ;  /* 0x0000000500057245 */ /* 0x000fc40000201400 */
[----:B------:R-:W-:Y:S01]  /*1e3b0*/  FSEL R144, R43, -INF , !P6 ;  /* 0xff8000002b907808 */ /* 0x000fe20007000000 */
[CC--:B---3--:R-:W-:Y:S01]  /*1e3c0*/  FFMA.FTZ R42, R0.reuse, R4.reuse, R42 ;  /* 0x00000004002a7223 */ /* 0x0c8fe2000001002a */
[C---:B-1----:R-:W-:Y:S01]  /*1e3d0*/  FFMA.FTZ R40, R0.reuse, R4, R40 ;  /* 0x0000000400287223 */ /* 0x042fe20000010028 */
[CC--:B------:R-:W-:Y:S01]  /*1e3e0*/  FFMA.FTZ R41, R0.reuse, R5.reuse, R41 ;  /* 0x0000000500297223 */ /* 0x0c0fe20000010029 */
[----:B--2---:R-:W-:Y:S01]  /*1e3f0*/  FFMA.FTZ R31, R0, R5, R31 ;  /* 0x00000005001f7223 */ /* 0x004fe2000001001f */
[C---:B------:R-:W-:Y:S01]  /*1e400*/  VIADD R5, R9.reuse, 0x78 ;  /* 0x0000007809057836 */ /* 0x040fe20000000000 */
[----:B------:R-:W-:Y:S01]  /*1e410*/  FSEL R65, R42, -INF , !P2 ;  /* 0xff8000002a417808 */ /* 0x000fe20005000000 */
[----:B------:R-:W1:Y:S01]  /*1e420*/  MUFU.TANH R139, R139 ;  /* 0x0000008b008b7308 */ /* 0x000e620000002400 */
[----:B------:R-:W-:Y:S01]  /*1e430*/  FSEL R135, R40, -INF , !P5 ;  /* 0xff80000028877808 */ /* 0x000fe20006800000 */
[----:B------:R-:W-:Y:S01]  /*1e440*/  VIADD R4, R9, 0x79 ;  /* 0x0000007909047836 */ /* 0x000fe20000000000 */
[----:B------:R-:W-:-:S02]  /*1e450*/  ISETP.GE.AND P2, PT, R5, R136, PT ;  /* 0x000000880500720c */ /* 0x000fc40003f46270 */
[----:B------:R-:W-:Y:S02]  /*1e460*/  ISETP.GE.AND P5, PT, R5, R138, PT ;  /* 0x0000008a0500720c */ /* 0x000fe40003fa6270 */
[----:B------:R-:W-:Y:S02]  /*1e470*/  I2FP.F32.S32 R5, R5 ;  /* 0x0000000500057245 */ /* 0x000fe40000201400 */
[----:B------:R-:W-:Y:S02]  /*1e480*/  FSEL R134, R31, -INF , !P3 ;  /* 0xff8000001f867808 */ /* 0x000fe40005800000 */
[C---:B------:R-:W-:Y:S01]  /*1e490*/  ISETP.GE.AND P6, PT, R9.reuse, R136, PT ;  /* 0x000000880900720c */ /* 0x040fe20003fc6270 */
[CC--:B----4-:R-:W-:Y:S01]  /*1e4a0*/  FFMA.FTZ R16, R0.reuse, R5.reuse, R16 ;  /* 0x0000000500107223 */ /* 0x0d0fe20000010010 */
[----:B-----5:R-:W-:Y:S01]  /*1e4b0*/  FFMA.FTZ R18, R0, R5, R18 ;  /* 0x0000000500127223 */ /* 0x020fe20000010012 */
[----:B------:R-:W-:Y:S02]  /*1e4c0*/  ISETP.GE.AND P3, PT, R9, R138, PT ;  /* 0x0000008a0900720c */ /* 0x000fe40003f66270 */
[----:B------:R-:W-:-:S02]  /*1e4d0*/  I2FP.F32.S32 R9, R9 ;  /* 0x0000000900097245 */ /* 0x000fc40000201400 */
[----:B------:R-:W-:Y:S02]  /*1e4e0*/  FSEL R132, R16, -INF , !P5 ;  /* 0xff80000010847808 */ /* 0x000fe40006800000 */
[----:B------:R-:W-:Y:S01]  /*1e4f0*/  ISETP.GT.AND P5, PT, R249, R238, PT ;  /* 0x000000eef900720c */ /* 0x000fe20003fa4270 */
[-C--:B------:R-:W-:Y:S01]  /*1e500*/  FFMA.FTZ R5, R0, R9.reuse, R53 ;  /* 0x0000000900057223 */ /* 0x080fe20000010035 */
[----:B------:R-:W-:Y:S02]  /*1e510*/  I2FP.F32.S32 R6, R4 ;  /* 0x0000000400067245 */ /* 0x000fe40000201400 */
[----:B------:R-:W-:Y:S02]  /*1e520*/  FSEL R64, R41, -INF , !P4 ;  /* 0xff80000029407808 */ /* 0x000fe40006000000 */
[----:B------:R-:W-:Y:S01]  /*1e530*/  FSEL R62, R18, -INF , !P2 ;  /* 0xff800000123e7808 */ /* 0x000fe20005000000 */
[----:B------:R-:W-:Y:S01]  /*1e540*/  FFMA.FTZ R17, R0, R6, R17 ;  /* 0x0000000600117223 */ /* 0x000fe20000010011 */
[----:B------:R-:W-:Y:S01]  /*1e550*/  ISETP.GE.AND P4, PT, R4, R136, PT ;  /* 0x000000880400720c */ /* 0x000fe20003f86270 */
[----:B-1----:R-:W-:Y:S01]  /*1e560*/  FFMA.FTZ R54, R0, R6, R139 ;  /* 0x0000000600367223 */ /* 0x002fe2000001008b */
[----:B------:R-:W-:Y:S01]  /*1e570*/  ISETP.GE.AND P2, PT, R4, R138, PT ;  /* 0x0000008a0400720c */ /* 0x000fe20003f46270 */
[----:B------:R-:W-:Y:S01]  /*1e580*/  FFMA.FTZ R4, R0, R9, R52 ;  /* 0x0000000900047223 */ /* 0x000fe20000010034 */
[----:B------:R-:W-:-:S02]  /*1e590*/  FSEL R5, R5, -INF , !P3 ;  /* 0xff80000005057808 */ /* 0x000fc40005800000 */
        /* <DEDUP_REMOVED lines=65> */
[----:B------:R-:W-:-:S04]  /*1e9b0*/  IMAD R15, R18, R15, R9 ;  /* 0x0000000f120f7224 */ /* 0x000fc800078e0209 */
[----:B------:R-:W-:Y:S01]  /*1e9c0*/  IMAD.IADD R15, R17, 0x1, R15 ;  /* 0x00000001110f7824 */ /* 0x000fe200078e020f */
[----:B------:R-:W-:Y:S05]  /*1e9d0*/  BRA `(.L_x_4778) ;  /* 0x00000000000c7947 */ /* 0x000fea0003800000 */
.L_x_4777:
[----:B------:R-:W2:Y:S02]  /*1e9e0*/  LD.E R16, desc[UR4][R188.64+0x38] ;  /* 0x00003804bc107980 */ /* 0x000ea4000c101900 */
[----:B--2---:R-:W-:-:S04]  /*1e9f0*/  LEA R16, -R16, RZ, 0x7 ;  /* 0x000000ff10107211 */ /* 0x004fc800078e39ff */
[----:B------:R-:W-:Y:S02]  /*1ea00*/  SHF.R.S32.HI R15, RZ, 0x1f, R16 ;  /* 0x0000001fff0f7819 */ /* 0x000fe40000011410 */
.L_x_4778:
[----:B------:R-:W-:Y:S05]  /*1ea10*/  BSYNC B0 ;  /* 0x0000000000007941 */ /* 0x000fea0003800000 */
.L_x_4776:
        /* <DEDUP_REMOVED lines=131> */
.L_x_4775:
[----:B------:R-:W-:Y:S05]  /*1f250*/  BSYNC B1 ;  /* 0x0000000000017941 */ /* 0x000fea0003800000 */
.L_x_4774:
[----:B-1----:R-:W2:Y:S01]  /*1f260*/  LD.E R57, desc[UR4][R188.64+0xdc] ;  /* 0x0000dc04bc397980 */ /* 0x002ea2000c101900 */
        /* <DEDUP_REMOVED lines=76> */
[----:B------:R-:W-:-:S05]  /*1f730*/  FSEL R9, R46, RZ, P0 ;  /* 0x000000ff2e097208 */ /* 0x000fca0000000000 */
[----:B------:R-:W-:Y:S01]  /*1f740*/  FADD.FTZ R9, R2, -R9 ;  /* 0x8000000902097221 */ /* 0x000fe20000010000 */
[C---:B--2---:R-:W-:Y:S01]  /*1f750*/  FMUL.FTZ R56, R57.reuse, R46 ;  /* 0x0000002e39387220 */ /* 0x044fe20000410000 */
[C---:B------:R-:W-:Y:S02]  /*1f760*/  FMUL.FTZ R63, R57.reuse, R47 ;  /* 0x0000002f393f7220 */ /* 0x040fe40000410000 */
[----:B------:R-:W-:Y:S02]  /*1f770*/  FMUL.FTZ R9, R57, R9 ;  /* 0x0000000939097220 */ /* 0x000fe40000410000 */
[----:B------:R-:W-:Y:S02]  /*1f780*/  FSEL R56, R56, RZ, P0 ;  /* 0x000000ff38387208 */ /* 0x000fe40000000000 */
[----:B------:R-:W1:Y:S01]  /*1f790*/  MUFU.EX2 R49, R9 ;  /* 0x0000000900317308 */ /* 0x000e620000000800 */
[----:B------:R-:W-:Y:S02]  /*1f7a0*/  FSEL R63, R63, RZ, P1 ;  /* 0x000000ff3f3f7208 */ /* 0x000fe40000800000 */
[-CC-:B------:R-:W-:Y:S01]  /*1f7b0*/  FFMA.FTZ R48, R5, R57.reuse, -R56.reuse ;  /* 0x0000003905307223 */ /* 0x180fe20000010838 */
[----:B------:R-:W-:-:S02]  /*1f7c0*/  FFMA.FTZ R42, R13, R57, -R56 ;  /* 0x000000390d2a7223 */ /* 0x000fc40000010838 */
[-CC-:B------:R-:W-:Y:S01]  /*1f7d0*/  FFMA.FTZ R45, R4, R57.reuse, -R63.reuse ;  /* 0x00000039042d7223 */ /* 0x180fe2000001083f */
[-CC-:B------:R-:W-:Y:S01]  /*1f7e0*/  FFMA.FTZ R44, R7, R57.reuse, -R63.reuse ;  /* 0x00000039072c7223 */ /* 0x180fe2000001083f */
[-CC-:B------:R-:W-:Y:S01]  /*1f7f0*/  FFMA.FTZ R2, R8, R57.reuse, -R63.reuse ;  /* 0x0000003908027223 */ /* 0x180fe2000001083f */
[----:B------:R-:W2:Y:S01]  /*1f800*/  LDSM.16.MT88.4 R4, [R227+0xc000] ;  /* 0x00c00000e304783b */ /* 0x000ea20000004200 */
[----:B------:R-:W-:Y:S01]  /*1f810*/  FSEL R8, R47, RZ, P1 ;  /* 0x000000ff2f087208 */ /* 0x000fe20000800000 */
[-CC-:B------:R-:W-:Y:S01]  /*1f820*/  FFMA.FTZ R41, R12, R57.reuse, -R56.reuse ;  /* 0x000000390c297223 */ /* 0x180fe20000010838 */
[-C--:B------:R-:W-:Y:S01]  /*1f830*/  FFMA.FTZ R40, R14, R57.reuse, -R56 ;  /* 0x000000390e287223 */ /* 0x080fe20000010838 */
[-CC-:B------:R-:W-:Y:S01]  /*1f840*/  FFMA.FTZ R43, R10, R57.reuse, -R63.reuse ;  /* 0x000000390a2b7223 */ /* 0x180fe2000001083f */
[----:B------:R-:W-:Y:S01]  /*1f850*/  MUFU.EX2 R48, R48 ;  /* 0x0000003000307308 */ /* 0x000fe20000000800 */
[----:B------:R-:W-:Y:S01]  /*1f860*/  FADD.FTZ R8, R3, -R8 ;  /* 0x8000000803087221 */ /* 0x000fe20000010000 */
[--C-:B------:R-:W-:Y:S01]  /*1f870*/  FFMA.FTZ R51, R27, R57, -R56.reuse ;  /* 0x000000391b337223 */ /* 0x100fe20000010838 */
[-C--:B-1----:R-:W-:Y:S01]  /*1f880*/  FMUL.FTZ R130, R130, R49.reuse ;  /* 0x0000003182827220 */ /* 0x082fe20000410000 */
[-C--:B------:R-:W-:Y:S01]  /*1f890*/  FMUL.FTZ R131, R131, R49.reuse ;  /* 0x0000003183837220 */ /* 0x080fe20000410000 */
[----:B------:R-:W-:Y:S01]  /*1f8a0*/  FMUL.FTZ R3, R57, R8 ;  /* 0x0000000839037220 */ /* 0x000fe20000410000 */
[-C--:B------:R-:W-:Y:S01]  /*1f8b0*/  FMUL.FTZ R126, R126, R49.reuse ;  /* 0x000000317e7e7220 */ /* 0x080fe20000410000 */
[----:B------:R-:W1:Y:S01]  /*1f8c0*/  LDSM.16.MT88.4 R8, [R224+0xc000] ;  /* 0x00c00000e008783b */ /* 0x000e620000004200 */
        /* <DEDUP_REMOVED lines=20> */
[----:B------:R-:W-:Y:S01]  /*1fa10*/  FMUL.FTZ R95, R95, R49 ;  /* 0x000000315f5f7220 */ /* 0x000fe20000410000 */
[-CC-:B------:R-:W-:Y:S01]  /*1fa20*/  FFMA.FTZ R50, R26, R57.reuse, -R56.reuse ;  /* 0x000000391a327223 */ /* 0x180fe20000010838 */
[-CC-:B------:R-:W-:Y:S01]  /*1fa30*/  FFMA.FTZ R53, R25, R57.reuse, -R56.reuse ;  /* 0x0000003919357223 */ /* 0x180fe20000010838 */
[-CC-:B------:R-:W-:Y:S01]  /*1fa40*/  FFMA.FTZ R52, R24, R57.reuse, -R56.reuse ;  /* 0x0000003918347223 */ /* 0x180fe20000010838 */
[----:B------:R-:W-:Y:S01]  /*1fa50*/  MUFU.EX2 R45, R45 ;  /* 0x0000002d002d7308 */ /* 0x000fe20000000800 */
[-CC-:B------:R-:W-:Y:S01]  /*1fa60*/  FFMA.FTZ R60, R23, R57.reuse, -R63.reuse ;  /* 0x00000039173c7223 */ /* 0x180fe2000001083f */
[-CC-:B------:R-:W-:Y:S01]  /*1fa70*/  FFMA.FTZ R55, R22, R57.reuse, -R63.reuse ;  /* 0x0000003916377223 */ /* 0x180fe2000001083f */
[-CC-:B------:R-:W-:Y:S01]  /*1fa80*/  FFMA.FTZ R59, R21, R57.reuse, -R63.reuse ;  /* 0x00000039153b7223 */ /* 0x180fe2000001083f */
[--C-:B------:R-:W-:Y:S01]  /*1fa90*/  FFMA.FTZ R58, R20, R57, -R63.reuse ;  /* 0x00000039143a7223 */ /* 0x100fe2000001083f */
        /* <DEDUP_REMOVED lines=16> */
[-CC-:B------:R-:W-:Y:S01]  /*1fba0*/  FFMA.FTZ R66, R37, R57.reuse, -R56.reuse ;  /* 0x0000003925427223 */ /* 0x180fe20000010838 */
[----:B------:R-:W-:Y:S01]  /*1fbb0*/  LDSM.16.MT88.4 R20, [R223+0xc800] ;  /* 0x00c80000df14783b */ /* 0x000fe20000004200 */
[--C-:B------:R-:W-:Y:S01]  /*1fbc0*/  FFMA.FTZ R67, R36, R57, -R56.reuse ;  /* 0x0000003924437223 */ /* 0x100fe20000010838 */
[----:B------:R-:W4:Y:S01]  /*1fbd0*/  MUFU.EX2 R2, R2 ;  /* 0x0000000200027308 */ /* 0x000f220000000800 */
[----:B---3--:R-:W-:Y:S01]  /*1fbe0*/  F2FP.BF16.F32.PACK_AB R12, R44, R45 ;  /* 0x0000002d2c0c723e */ /* 0x008fe200000010ff */
[----:B------:R-:W-:Y:S01]  /*1fbf0*/  LDSM.16.MT88.4 R36, [R223+0x10800] ;  /* 0x01080000df24783b */ /* 0x000fe20000004200 */
[-CC-:B------:R-:W-:Y:S01]  /*1fc00*/  FFMA.FTZ R133, R35, R57.reuse, -R56.reuse ;  /* 0x0000003923857223 */ /* 0x180fe20000010838 */
[-CC-:B------:R-:W-:Y:S01]  /*1fc10*/  FFMA.FTZ R136, R34, R57.reuse, -R63.reuse ;  /* 0x0000003922887223 */ /* 0x180fe2000001083f */
[-CC-:B------:R-:W-:Y:S01]  /*1fc20*/  FFMA.FTZ R138, R33, R57.reuse, -R63.reuse ;  /* 0x00000039218a7223 */ /* 0x180fe2000001083f */
[-CC-:B------:R-:W-:Y:S01]  /*1fc30*/  FFMA.FTZ R139, R32, R57.reuse, -R63.reuse ;  /* 0x00000039208b7223 */ /* 0x180fe2000001083f */
[-CC-:B------:R-:W-:Y:S01]  /*1fc40*/  FFMA.FTZ R142, R142, R57.reuse, -R63.reuse ;  /* 0x000000398e8e7223 */ /* 0x180fe2000001083f */
[----:B------:R-:W3:Y:S01]  /*1fc50*/  MUFU.EX2 R3, R3 ;  /* 0x0000000300037308 */ /* 0x000ee20000000800 */
        /* <DEDUP_REMOVED lines=8> */
[----:B----4-:R-:W-:Y:S01]  /*1fce0*/  F2FP.BF16.F32.PACK_AB R14, R2, R43 ;  /* 0x0000002b020e723e */ /* 0x010fe200000010ff */
[-CC-:B------:R-:W-:Y:S01]  /*1fcf0*/  FFMA.FTZ R164, R164, R57.reuse, -R63.reuse ;  /* 0x00000039a4a47223 */ /* 0x180fe2000001083f */
[-CC-:B------:R-:W-:Y:S01]  /*1fd00*/  FFMA.FTZ R166, R166, R57.reuse, -R63.reuse ;  /* 0x00000039a6a67223 */ /* 0x180fe2000001083f */
[-CC-:B------:R-:W-:Y:S01]  /*1fd10*/  FFMA.FTZ R167, R167, R57.reuse, -R56.reuse ;  /* 0x00000039a7a77223 */ /* 0x180fe20000010838 */
[-CC-:B------:R-:W-:Y:S01]  /*1fd20*/  FFMA.FTZ R171, R171, R57.reuse, -R56.reuse ;  /* 0x00000039abab7223 */ /* 0x180fe20000010838 */
[-CC-:B------:R-:W-:Y:S01]  /*1fd30*/  FFMA.FTZ R172, R172, R57.reuse, -R56.reuse ;  /* 0x00000039acac7223 */ /* 0x180fe20000010838 */
[--C-:B------:R-:W-:Y:S01]  /*1fd40*/  FFMA.FTZ R174, R174, R57, -R56.reuse ;  /* 0x00000039aeae7223 */ /* 0x100fe20000010838 */
        /* <DEDUP_REMOVED lines=33> */
[C---:B-1----:R-:W-:Y:S01]  /*1ff60*/  HMMA.16816.F32.BF16 R112, R12.reuse, R8, R112 ;  /* 0x000000080c70723c */ /* 0x042fe20000041870 */
[----:B------:R-:W-:Y:S01]  /*1ff70*/  MUFU.EX2 R52, R52 ;  /* 0x0000003400347308 */ /* 0x000fe20000000800 */
[-C--:B------:R-:W-:Y:S01]  /*1ff80*/  FMUL.FTZ R81, R81, R3.reuse ;  /* 0x0000000351517220 */ /* 0x080fe20000410000 */
[-C--:B------:R-:W-:Y:S01]  /*1ff90*/  FMUL.FTZ R76, R76, R3.reuse ;  /* 0x000000034c4c7220 */ /* 0x080fe20000410000 */
[-C--:B------:R-:W-:Y:S01]  /*1ffa0*/  FMUL.FTZ R77, R77, R3.reuse ;  /* 0x000000034d4d7220 */ /* 0x080fe20000410000 */
[-C--:B------:R-:W-:Y:S01]  /*1ffb0*/  FMUL.FTZ R72, R72, R3.reuse ;  /* 0x0000000348487220 */ /* 0x080fe20000410000 */
[C---:B------:R-:W-:Y:S01]  /*1ffc0*/  HMMA.16816.F32.BF16 R108, R12.reuse, R10, R108 ;  /* 0x0000000a0c6c723c */ /* 0x040fe2000004186c */
[----:B------:R-:W1:Y:S01]  /*1ffd0*/  LDSM.16.MT88.4 R8, [R225+0x10000] ;  /* 0x01000000e108783b */ /* 0x000e620000004200 */
[-C--:B------:R-:W-:Y:S01]  /*1ffe0*/  FMUL.FTZ R73, R73, R3.reuse ;  /* 0x0000000349497220 */ /* 0x080fe20000410000 */
[----:B------:R-:W-:Y:S01]  /*1fff0*/  MUFU.EX2 R60, R60 ;  /* 0x0000003c003c7308 */ /* 0x000fe20000000800 */
[-C--:B------:R-:W-:Y:S01]  /*20000*/  FMUL.FTZ R68, R68, R3.reuse ;  /* 0x0000000344447220 */ /* 0x080fe20000410000 */
[----:B------:R-:W-:Y:S01]  /*20010*/  FMUL.FTZ R69, R69, R3 ;  /* 0x0000000345457220 */ /* 0x000fe20000410000 */
[-CC-:B------:R-:W-:Y:S01]  /*20020*/  FFMA.FTZ R175, R175, R57.reuse, -R63.reuse ;  /* 0x00000039afaf7223 */ /* 0x180fe2000001083f */
[-CC-:B------:R-:W-:Y:S01]  /*20030*/  FFMA.FTZ R173, R173, R57.reuse, -R63.reuse ;  /* 0x00000039adad7223 */ /* 0x180fe2000001083f */
[-CC-:B------:R-:W-:Y:S01]  /*20040*/  FFMA.FTZ R170, R170, R57.reuse, -R63.reuse ;  /* 0x00000039aaaa7223 */ /* 0x180fe2000001083f */
[C---:B------:R-:W-:Y:S01]  /*20050*/  HMMA.16816.F32.BF16 R72, R12.reuse, R28, R72 ;  /* 0x0000001c0c48723c */ /* 0x040fe20000041848 */
[-CC-:B------:R-:W-:Y:S01]  /*20060*/  FFMA.FTZ R169, R169, R57.reuse, -R63.reuse ;  /* 0x00000039a9a97223 */ /* 0x180fe2000001083f */
[----:B------:R-:W4:Y:S01]  /*20070*/  MUFU.EX2 R55, R55 ;  /* 0x0000003700377308 */ /* 0x000f220000000800 */
[-CC-:B------:R-:W-:Y:S01]  /*20080*/  FFMA.FTZ R168, R168, R57.reuse, -R56.reuse ;  /* 0x00000039a8a87223 */ /* 0x180fe20000010838 */
[-CC-:B------:R-:W-:Y:S01]  /*20090*/  FFMA.FTZ R165, R165, R57.reuse, -R56.reuse ;  /* 0x00000039a5a57223 */ /* 0x180fe20000010838 */
[-CC-:B------:R-:W-:Y:S01]  /*200a0*/  FFMA.FTZ R162, R162, R57.reuse, -R56.reuse ;  /* 0x00000039a2a27223 */ /* 0x180fe20000010838 */
[-CC-:B------:R-:W-:Y:S01]  /*200b0*/  FFMA.FTZ R160, R160, R57.reuse, -R56.reuse ;  /* 0x00000039a0a07223 */ /* 0x180fe20000010838 */
[-CC-:B------:R-:W-:Y:S01]  /*200c0*/  FFMA.FTZ R159, R159, R57.reuse, -R63.reuse ;  /* 0x000000399f9f7223 */ /* 0x180fe2000001083f */
[C---:B--2---:R-:W-:Y:S01]  /*200d0*/  HMMA.16816.F32.BF16 R104, R12.reuse, R4, R104 ;  /* 0x000000040c68723c */ /* 0x044fe20000041868 */
[-CC-:B------:R-:W-:Y:S01]  /*200e0*/  FFMA.FTZ R158, R158, R57.reuse, -R63.reuse ;  /* 0x000000399e9e7223 */ /* 0x180fe2000001083f */
[----:B------:R-:W-:Y:S01]  /*200f0*/  MUFU.EX2 R59, R59 ;  /* 0x0000003b003b7308 */ /* 0x000fe20000000800 */
[-CC-:B------:R-:W-:Y:S01]  /*20100*/  FFMA.FTZ R157, R157, R57.reuse, -R63.reuse ;  /* 0x000000399d9d7223 */ /* 0x180fe2000001083f */
[-CC-:B------:R-:W-:Y:S01]  /*20110*/  FFMA.FTZ R156, R156, R57.reuse, -R63.reuse ;  /* 0x000000399c9c7223 */ /* 0x180fe2000001083f */
[-CC-:B------:R-:W-:Y:S01]  /*20120*/  FFMA.FTZ R155, R155, R57.reuse, -R56.reuse ;  /* 0x000000399b9b7223 */ /* 0x180fe20000010838 */
[C---:B------:R-:W-:Y:S01]  /*20130*/  HMMA.16816.F32.BF16 R100, R12.reuse, R6, R100 ;  /* 0x000000060c64723c */ /* 0x040fe20000041864 */
[----:B------:R-:W2:Y:S01]  /*20140*/  LDSM.16.MT88.4 R4, [R224+0x10000] ;  /* 0x01000000e004783b */ /* 0x000ea20000004200 */
[-CC-:B------:R-:W-:Y:S01]  /*20150*/  FFMA.FTZ R151, R151, R57.reuse, -R56.reuse ;  /* 0x0000003997977223 */ /* 0x180fe20000010838 */
[-CC-:B------:R-:W-:Y:S01]  /*20160*/  FFMA.FTZ R150, R150, R57.reuse, -R56.reuse ;  /* 0x0000003996967223 */ /* 0x180fe20000010838 */
[----:B------:R-:W2:Y:S01]  /*20170*/  MUFU.EX2 R58, R58 ;  /* 0x0000003a003a7308 */ /* 0x000ea20000000800 */
[-CC-:B------:R-:W-:Y:S01]  /*20180*/  FFMA.FTZ R149, R149, R57.reuse, -R56.reuse ;  /* 0x0000003995957223 */ /* 0x180fe20000010838 */
[C---:B---3--:R-:W-:Y:S01]  /*20190*/  HMMA.16816.F32.BF16 R96, R12.reuse, R16, R96 ;  /* 0x000000100c60723c */ /* 0x048fe20000041860 */
[-CC-:B------:R-:W-:Y:S01]  /*201a0*/  FFMA.FTZ R148, R148, R57.reuse, -R63.reuse ;  /* 0x0000003994947223 */ /* 0x180fe2000001083f */
[-CC-:B------:R-:W-:Y:S01]  /*201b0*/  FFMA.FTZ R147, R147, R57.reuse, -R63.reuse ;  /* 0x0000003993937223 */ /* 0x180fe2000001083f */
[-CC-:B------:R-:W-:Y:S01]  /*201c0*/  FFMA.FTZ R146, R146, R57.reuse, -R63.reuse ;  /* 0x0000003992927223 */ /* 0x180fe2000001083f */
[-C--:B------:R-:W-:Y:S01]  /*201d0*/  FFMA.FTZ R145, R145, R57.reuse, -R63 ;  /* 0x0000003991917223 */ /* 0x080fe2000001083f */
[----:B------:R-:W-:Y:S01]  /*201e0*/  FFMA.FTZ R144, R144, R57, -R56 ;  /* 0x0000003990907223 */ /* 0x000fe20000010838 */
[C---:B------:R-:W-:Y:S01]  /*201f0*/  HMMA.16816.F32.BF16 R92, R12.reuse, R18, R92 ;  /* 0x000000120c5c723c */ /* 0x040fe2000004185c */
[----:B------:R-:W3:Y:S01]  /*20200*/  LDSM.16.MT88.4 R16, [R227+0xc800] ;  /* 0x00c80000e310783b */ /* 0x000ee20000004200 */
[----:B------:R-:W3:Y:S01]  /*20210*/  MUFU.EX2 R66, R66 ;  /* 0x0000004200427308 */ /* 0x000ee20000000800 */
[----:B------:R-:W-:Y:S01]  /*20220*/  FFMA.FTZ R48, R252, R49, R48 ;  /* 0x00000031fc307223 */ /* 0x000fe20000010030 */
[----:B------:R-:W-:Y:S01]  /*20230*/  FFMA.FTZ R3, R251, R3, R45 ;  /* 0x00000003fb037223 */ /* 0x000fe2000001002d */
[-C--:B------:R-:W-:Y:S01]  /*20240*/  FFMA.FTZ R135, R135, R57.reuse, -R56 ;  /* 0x0000003987877223 */ /* 0x080fe20000010838 */
[C---:B-1----:R-:W-:Y:S01]  /*20250*/  HMMA.16816.F32.BF16 R88, R12.reuse, R8, R88 ;  /* 0x000000080c58723c */ /* 0x042fe20000041858 */
[----:B------:R-:W-:Y:S01]  /*20260*/  FADD.FTZ R48, R42, R48 ;  /* 0x000000302a307221 */ /* 0x000fe20000010000 */
[----:B------:R-:W-:Y:S01]  /*20270*/  FADD.FTZ R3, R44, R3 ;  /* 0x000000032c037221 */ /* 0x000fe20000010000 */
[-C--:B------:R-:W-:Y:S01]  /*20280*/  FFMA.FTZ R134, R134, R57.reuse, -R56 ;  /* 0x0000003986867223 */ /* 0x080fe20000010838 */
[----:B------:R-:W-:Y:S01]  /*20290*/  MUFU.EX2 R67, R67 ;  /* 0x0000004300437308 */ /* 0x000fe20000000800 */
[----:B------:R-:W-:Y:S01]  /*202a0*/  FADD.FTZ R48, R41, R48 ;  /* 0x0000003029307221 */ /* 0x000fe20000010000 */
[----:B------:R-:W-:Y:S01]  /*202b0*/  HMMA.16816.F32.BF16 R84, R12, R10, R84 ;  /* 0x0000000a0c54723c */ /* 0x000fe20000041854 */
[----:B------:R-:W1:Y:S01]  /*202c0*/  LDSM.16.MT88.4 R8, [R224+0xc800] ;  /* 0x00c80000e008783b */ /* 0x000e620000004200 */
[----:B------:R-:W-:Y:S01]  /*202d0*/  FADD.FTZ R3, R43, R3 ;  /* 0x000000032b037221 */ /* 0x000fe20000010000 */
[----:B------:R-:W-:Y:S01]  /*202e0*/  FADD.FTZ R48, R40, R48 ;  /* 0x0000003028307221 */ /* 0x000fe20000010000 */
[-C--:B------:R-:W-:Y:S01]  /*202f0*/  FFMA.FTZ R132, R132, R57.reuse, -R56 ;  /* 0x0000003984847223 */ /* 0x080fe20000010838 */
[----:B------:R-:W-:Y:S01]  /*20300*/  FFMA.FTZ R65, R65, R57, -R63 ;  /* 0x0000003941417223 */ /* 0x000fe2000001083f */
[----:B------:R-:W-:Y:S01]  /*20310*/  MUFU.EX2 R133, R133 ;  /* 0x0000008500857308 */ /* 0x000fe20000000800 */
[----:B------:R-:W-:Y:S01]  /*20320*/  FADD.FTZ R3, R2, R3 ;  /* 0x0000000302037221 */ /* 0x000fe20000010000 */
[----:B-----5:R-:W-:Y:S01]  /*20330*/  FADD.FTZ R48, R51, R48 ;  /* 0x0000003033307221 */ /* 0x020fe20000010000 */
[----:B------:R-:W-:-:S03]  /*20340*/  MOV R2, R46 ;  /* 0x0000002e00027202 */ /* 0x000fc60000000f00 */
[----:B----4-:R-:W-:Y:S02]  /*20350*/  FADD.FTZ R48, R50, R48 ;  /* 0x0000003032307221 */ /* 0x010fe40000010000 */
[----:B------:R-:W4:Y:S01]  /*20360*/  MUFU.EX2 R136, R136 ;  /* 0x0000008800887308 */ /* 0x000f220000000800 */
[C---:B--2---:R-:W-:Y:S07]  /*20370*/  HMMA.16816.F32.BF16 R80, R12.reuse, R4, R80 ;  /* 0x000000040c50723c */ /* 0x044fee0000041850 */
[----:B------:R-:W2:Y:S01]  /*20380*/  MUFU.EX2 R138, R138 ;  /* 0x0000008a008a7308 */ /* 0x000ea20000000800 */
        /* <DEDUP_REMOVED lines=19> */
[----:B------:R-:W5:Y:S01]  /*204c0*/  LDSM.16.MT88.4 R16, [R227+0x10800] ;  /* 0x01080000e310783b */ /* 0x000f620000004200 */
[----:B----4-:R-:W-:Y:S02]  /*204d0*/  FADD.FTZ R58, R136, R58 ;  /* 0x0000003a883a7221 */ /* 0x010fe40000010000 */
[----:B------:R-:W4:Y:S02]  /*204e0*/  MUFU.EX2 R143, R143 ;  /* 0x0000008f008f7308 */ /* 0x000f240000000800 */
[C---:B-1----:R-:W-:Y:S06]  /*204f0*/  HMMA.16816.F32.BF16 R112, R4.reuse, R8, R112 ;  /* 0x000000080470723c */ /* 0x042fec0000041870 */
[C---:B------:R-:W-:Y:S01]  /*20500*/  HMMA.16816.F32.BF16 R108, R4.reuse, R10, R108 ;  /* 0x0000000a046c723c */ /* 0x040fe2000004186c */
[----:B------:R-:W1:Y:S01]  /*20510*/  LDSM.16.MT88.4 R8, [R224+0x10800] ;  /* 0x01080000e008783b */ /* 0x000e620000004200 */
        /* <DEDUP_REMOVED lines=19> */
[C---:B-1----:R-:W-:Y:S05]  /*20650*/  HMMA.16816.F32.BF16 R80, R4.reuse, R8, R80 ;  /* 0x000000080450723c */ /* 0x042fea0000041850 */
[----:B------:R-:W1:Y:S01]  /*20660*/  MUFU.EX2 R167, R167 ;  /* 0x000000a700a77308 */ /* 0x000e620000000800 */
[----:B------:R-:W-:Y:S01]  /*20670*/  HMMA.16816.F32.BF16 R76, R4, R10, R76 ;  /* 0x0000000a044c723c */ /* 0x000fe2000004184c */
[C---:B--2---:R-:W-:Y:S01]  /*20680*/  F2FP.BF16.F32.PACK_AB R8, R138.reuse, R136 ;  /* 0x000000888a08723e */ /* 0x044fe200000010ff */
[----:B------:R-:W-:Y:S01]  /*20690*/  FADD.FTZ R138, R138, R58 ;  /* 0x0000003a8a8a7221 */ /* 0x000fe20000010000 */
[C---:B------:R-:W-:Y:S01]  /*206a0*/  F2FP.BF16.F32.PACK_AB R9, R67.reuse, R66 ;  /* 0x000000424309723e */ /* 0x040fe200000010ff */
[----:B------:R-:W-:-:S02]  /*206b0*/  FADD.FTZ R67, R67, R53 ;  /* 0x0000003543437221 */ /* 0x000fc40000010000 */
[C---:B------:R-:W-:Y:S01]  /*206c0*/  HMMA.16816.F32.BF16 R72, R4.reuse, R36, R72 ;  /* 0x000000240448723c */ /* 0x040fe20000041848 */
[C---:B---3--:R-:W-:Y:S01]  /*206d0*/  F2FP.BF16.F32.PACK_AB R10, R142.reuse, R139 ;  /* 0x0000008b8e0a723e */ /* 0x048fe200000010ff */
[----:B------:R-:W2:Y:S01]  /*206e0*/  MUFU.EX2 R171, R171 ;  /* 0x000000ab00ab7308 */ /* 0x000ea20000000800 */
        /* <DEDUP_REMOVED lines=13> */
[----:B------:R-:W3:Y:S01]  /*207c0*/  LDSM.16.MT88.4 R24, [R225+0x11000] ;  /* 0x01100000e118783b */ /* 0x000ee20000004200 */
[----:B------:R-:W-:Y:S04]  /*207d0*/  MUFU.EX2 R174, R174 ;  /* 0x000000ae00ae7308 */ /* 0x000fe80000000800 */
[C---:B------:R-:W-:Y:S04]  /*207e0*/  HMMA.16816.F32.BF16 R112, R8.reuse, R20, R112 ;  /* 0x000000140870723c */ /* 0x040fe80000041870 */
[----:B------:R-:W4:Y:S02]  /*207f0*/  MUFU.EX2 R175, R175 ;  /* 0x000000af00af7308 */ /* 0x000f240000000800 */
[C---:B------:R-:W-:Y:S01]  /*20800*/  HMMA.16816.F32.BF16 R108, R8.reuse, R22, R108 ;  /* 0x00000016086c723c */ /* 0x040fe2000004186c */
[----:B------:R-:W1:Y:S05]  /*20810*/  LDSM.16.MT88.4 R20, [R224+0x11000] ;  /* 0x01100000e014783b */ /* 0x000e6a0000004200 */
        /* <DEDUP_REMOVED lines=8> */
[----:B------:R-:W2:Y:S05]  /*208a0*/  LDSM.16.MT88.4 R28, [R225+0xd800] ;  /* 0x00d80000e11c783b */ /* 0x000eaa0000004200 */
[C---:B------:R-:W-:Y:S01]  /*208b0*/  HMMA.16816.F32.BF16 R128, R8.reuse, R32, R128 ;  /* 0x000000200880723c */ /* 0x040fe20000041880 */
[----:B------:R-:W5:Y:S05]  /*208c0*/  MUFU.EX2 R168, R168 ;  /* 0x000000a800a87308 */ /* 0x000f6a0000000800 */
[C---:B------:R-:W-:Y:S01]  /*208d0*/  HMMA.16816.F32.BF16 R124, R8.reuse, R34, R124 ;  /* 0x00000022087c723c */ /* 0x040fe2000004187c */
[----:B------:R-:W5:Y:S02]  /*208e0*/  LDSM.16.MT88.4 R32, [R227+0xd800] ;  /* 0x00d80000e320783b */ /* 0x000f640000004200 */
[----:B------:R-:W5:Y:S03]  /*208f0*/  MUFU.EX2 R165, R165 ;  /* 0x000000a500a57308 */ /* 0x000f660000000800 */
        /* <DEDUP_REMOVED lines=9> */
[C---:B------:R-:W-:Y:S05]  /*20990*/  HMMA.16816.F32.BF16 R72, R8.reuse, R12, R72 ;  /* 0x0000000c0848723c */ /* 0x040fea0000041848 */
[----:B------:R-:W-:Y:S01]  /*209a0*/  MUFU.EX2 R158, R158 ;  /* 0x0000009e009e7308 */ /* 0x000fe20000000800 */
[----:B------:R-:W-:Y:S01]  /*209b0*/  HMMA.16816.F32.BF16 R4, R8, R14, R4 ;  /* 0x0000000e0804723c */ /* 0x000fe20000041804 */
[----:B------:R-:W-:Y:S01]  /*209c0*/  F2FP.BF16.F32.PACK_AB R12, R163, R161 ;  /* 0x000000a1a30c723e */ /* 0x000fe200000010ff */
[----:B------:R-:W1:Y:S01]  /*209d0*/  LDSM.16.MT88.4 R8, [R224+0x11800] ;  /* 0x01180000e008783b */ /* 0x000e620000004200 */
        /* <DEDUP_REMOVED lines=10> */
[----:B--2---:R-:W-:Y:S01]  /*20a80*/  HMMA.16816.F32.BF16 R120, R12, R28, R120 ;  /* 0x0000001c0c78723c */ /* 0x004fe20000041878 */
[----:B------:R-:W-:Y:S01]  /*20a90*/  MUFU.EX2 R156, R156 ;  /* 0x0000009c009c7308 */ /* 0x000fe20000000800 */
[----:B------:R-:W-:Y:S01]  /*20aa0*/  FADD.FTZ R167, R171, R167 ;  /* 0x000000a7aba77221 */ /* 0x000fe20000010000 */
[----:B----4-:R-:W-:-:S03]  /*20ab0*/  FADD.FTZ R166, R175, R166 ;  /* 0x000000a6afa67221 */ /* 0x010fc60000010000 */
        /* <DEDUP_REMOVED lines=43> */
[----:B------:R-:W2:Y:S02]  /*20d70*/  LDSM.16.MT88.4 R16, [R224+0x12000] ;  /* 0x01200000e010783b */ /* 0x000ea40000004200 */
[----:B------:R-:W4:Y:S03]  /*20d80*/  MUFU.EX2 R134, R134 ;  /* 0x0000008600867308 */ /* 0x000f260000000800 */
[C---:B-----5:R-:W-:Y:S05]  /*20d90*/  HMMA.16816.F32.BF16 R72, R12.reuse, R32, R72 ;  /* 0x000000200c48723c */ /* 0x060fea0000041848 */
[----:B------:R-:W-:Y:S01]  /*20da0*/  MUFU.EX2 R132, R132 ;  /* 0x0000008400847308 */ /* 0x000fe20000000800 */
[----:B------:R-:W-:Y:S01]  /*20db0*/  HMMA.16816.F32.BF16 R4, R12, R34, R4 ;  /* 0x000000220c04723c */ /* 0x000fe20000041804 */
[----:B------:R-:W5:Y:S04]  /*20dc0*/  LDSM.16.MT88.4 R32, [R227+0x12000] ;  /* 0x01200000e320783b */ /* 0x000f680000004200 */
[----:B------:R-:W-:Y:S01]  /*20dd0*/  LDSM.16.MT88.4 R12, [R223+0x12000] ;  /* 0x01200000df0c783b */ /* 0x000fe20000004200 */
[----:B---3--:R-:W-:Y:S01]  /*20de0*/  HMMA.16816.F32.BF16 R128, R8, R24, R128 ;  /* 0x000000180880723c */ /* 0x008fe20000041880 */
[----:B------:R-:W3:Y:S01]  /*20df0*/  MUFU.EX2 R65, R65 ;  /* 0x0000004100417308 */ /* 0x000ee20000000800 */
        /* <DEDUP_REMOVED lines=8> */
[----:B------:R-:W3:Y:S05]  /*20e80*/  LDSM.16.MT88.4 R20, [R225+0xe800] ;  /* 0x00e80000e114783b */ /* 0x000eea0000004200 */
[C---:B--2---:R-:W-:Y:S06]  /*20e90*/  HMMA.16816.F32.BF16 R80, R8.reuse, R16, R80 ;  /* 0x000000100850723c */ /* 0x044fec0000041850 */
[C---:B------:R-:W-:Y:S01]  /*20ea0*/  HMMA.16816.F32.BF16 R76, R8.reuse, R18, R76 ;  /* 0x00000012084c723c */ /* 0x040fe2000004184c */
[----:B------:R-:W2:Y:S05]  /*20eb0*/  LDSM.16.MT88.4 R16, [R224+0xe800] ;  /* 0x00e80000e010783b */ /* 0x000eaa0000004200 */
        /* <DEDUP_REMOVED lines=59> */
[C---:B---3--:R-:W-:Y:S06]  /*21270*/  HMMA.16816.F32.BF16 R128, R8.reuse, R20, R128 ;  /* 0x000000140880723c */ /* 0x048fec0000041880 */
[C---:B------:R-:W-:Y:S01]  /*21280*/  HMMA.16816.F32.BF16 R124, R8.reuse, R22, R124 ;  /* 0x00000016087c723c */ /* 0x040fe2000004187c */
[----:B------:R-:W1:Y:S05]  /*21290*/  LDSM.16.MT88.4 R20, [R227+0x13000] ;  /* 0x01300000e314783b */ /* 0x000e6a0000004200 */
[C---:B--2---:R-:W-:Y:S06]  /*212a0*/  HMMA.16816.F32.BF16 R120, R8.reuse, R16, R120 ;  /* 0x000000100878723c */ /* 0x044fec0000041878 */
        /* <DEDUP_REMOVED lines=53> */
.L_x_4770:
[----:B------:R-:W-:Y:S05]  /*21600*/  @!P5 BRA `(.L_x_4779) ;  /* 0x0000005c00c4d947 */ /* 0x000fea0003800000 */
[----:B------:R-:W-:Y:S02]  /*21610*/  MOV R135, R2 ;  /* 0x0000000200877202 */ /* 0x000fe40000000f00 */
[----:B------:R-:W-:-:S07]  /*21620*/  MOV R133, R3 ;  /* 0x0000000300857202 */ /* 0x000fce0000000f00 */
.L_x_4788:
        /* <DEDUP_REMOVED lines=81> */
.L_x_4781:
[----:B-1----:R-:W-:Y:S02]  /*21b40*/  R2UR UR4, R138 ;  /* 0x000000008a0472ca */ /* 0x002fe400000e0000 */
[----:B------:R-:W-:Y:S11]  /*21b50*/  R2UR UR5, R139 ;  /* 0x000000008b0572ca */ /* 0x000ff600000e0000 */
[----:B------:R-:W-:Y:S02]  /*21b60*/  @!UPT UIADD3 URZ, URZ, URZ, URZ ;  /* 0x0000003f3f3ff290 */ /* 0x000fe4000fffe03f */
[----:B--2---:R-:W2:Y:S02]  /*21b70*/  LD.E R8, desc[UR4][R2.64+0x40] ;  /* 0x0000400402087980 */ /* 0x004ea4000c101900 */
[----:B--2---:R-:W-:Y:S05]  /*21b80*/  IMAD.U32 R8, R8, -0x80, RZ ;  /* 0xffffff8008087824 */ /* 0x004fea00078e00ff */
[----:B------:R-:W-:Y:S02]  /*21b90*/  SHF.R.S32.HI R5, RZ, 0x1f, R8 ;  /* 0x0000001fff057819 */ /* 0x000fe40000011408 */
.L_x_4782:
[----:B------:R-:W-:Y:S05]  /*21ba0*/  BSYNC B0 ;  /* 0x0000000000007941 */ /* 0x000fea0003800000 */
.L_x_4780:
[C---:B------:R-:W-:Y:S01]  /*21bb0*/  LOP3.LUT P3, RZ, R250.reuse, 0x1, RZ, 0xc0, !PT ;  /* 0x00000001faff7812 */ /* 0x040fe2000786c0ff */
[----:B------:R-:W-:Y:S01]  /*21bc0*/  BSSY B1, `(.L_x_4783) ;  /* 0x00002d6000017945 */ /* 0x000fe20003800000 */
[----:B------:R-:W-:Y:S02]  /*21bd0*/  LOP3.LUT P2, RZ, R250, 0x2, RZ, 0xc0, !PT ;  /* 0x00000002faff7812 */ /* 0x000fe4000784c0ff */
[C---:B------:R-:W-:Y:S02]  /*21be0*/  LEA R196, P1, R8.reuse, R141, 0x1 ;  /* 0x0000008d08c47211 */ /* 0x040fe400078208ff */
[C---:B------:R-:W-:Y:S02]  /*21bf0*/  IADD3 R4, P0, R8.reuse, R234, RZ ;  /* 0x000000ea08047210 */ /* 0x040fe40007f1e0ff */
[----:B------:R-:W-:Y:S02]  /*21c00*/  LEA.HI.X R197, R8, R140, R5, 0x1, P1 ;  /* 0x0000008c08c57211 */ /* 0x000fe400008f0c05 */
[----:B------:R-:W-:Y:S03]  /*21c10*/  IADD3.X R5, R5, R235, RZ, P0, !PT ;  /* 0x000000eb05057210 */ /* 0x000fe600007fe4ff */
[C---:B------:R-:W-:Y:S02]  /*21c20*/  @P3 R2UR UR10, R138.reuse ;  /* 0x000000008a0a32ca */ /* 0x040fe400000e0000 */
[C---:B------:R-:W-:Y:S01]  /*21c30*/  @P3 R2UR UR11, R139.reuse ;  /* 0x000000008b0b32ca */ /* 0x040fe200000e0000 */
[----:B------:R-:W-:Y:S01]  /*21c40*/  @P2 IMAD.MOV.U32 R7, RZ, RZ, R197 ;  /* 0x000000ffff072224 */ /* 0x000fe200078e00c5 */
        /* <DEDUP_REMOVED lines=19> */
[C---:B------:R-:W-:Y:S02]  /*21d80*/  @P3 R2UR UR4, R138.reuse ;  /* 0x000000008a0432ca */ /* 0x040fe400000e0000 */
[C---:B------:R-:W-:Y:S02]  /*21d90*/  @P3 R2UR UR5, R139.reuse ;  /* 0x000000008b0532ca */ /* 0x040fe400000e0000 */
[----:B------:R-:W-:Y:S01]  /*21da0*/  @!P2 STS.128 [R248+0x10000], RZ ;  /* 0x010000fff800a388 */ /* 0x000fe20000000c00 */
[C---:B------:R-:W-:Y:S02]  /*21db0*/  @P3 R2UR UR13, R139.reuse ;  /* 0x000000008b0d32ca */ /* 0x040fe400000e0000 */
[C---:B------:R-:W-:Y:S02]  /*21dc0*/  @P2 R2UR UR10, R138.reuse ;  /* 0x000000008a0a22ca */ /* 0x040fe400000e0000 */
[C---:B------:R-:W-:Y:S02]  /*21dd0*/  @P2 R2UR UR11, R139.reuse ;  /* 0x000000008b0b22ca */ /* 0x040fe400000e0000 */
[----:B------:R-:W-:Y:S02]  /*21de0*/  @P2 R2UR UR16, R138 ;  /* 0x000000008a1022ca */ /* 0x000fe400000e0000 */
[----:B------:R-:W-:Y:S02]  /*21df0*/  @P2 R2UR UR17, R139 ;  /* 0x000000008b1122ca */ /* 0x000fe400000e0000 */
        /* <DEDUP_REMOVED lines=8> */
[----:B------:R-:W-:Y:S01]  /*21e80*/  @P2 LDGSTS.E.BYPASS.LTC128B.128 [R248+0x10800], desc[UR14][R12.64+0x80] ;  /* 0x108000800cf82fae */ /* 0x000fe2000b901d4e */
[----:B-1----:R-:W-:Y:S04]  /*21e90*/  IADD3 R6, P1, R4, R234, RZ ;  /* 0x000000ea04067210 */ /* 0x002fe80007f3e0ff */
[----:B------:R-:W-:Y:S01]  /*21ea0*/  @!P2 STS.128 [R248+0x10800], RZ ;  /* 0x010800fff800a388 */ /* 0x000fe20000000c00 */
[C---:B------:R-:W-:Y:S02]  /*21eb0*/  @P3 LEA R16, P4, R6.reuse, R141, 0x1 ;  /* 0x0000008d06103211 */ /* 0x040fe400078808ff */
[----:B------:R-:W-:Y:S02]  /*21ec0*/  IADD3.X R5, R5, R235, RZ, P1, !PT ;  /* 0x000000eb05057210 */ /* 0x000fe40000ffe4ff */
[CC--:B------:R-:W-:Y:S02]  /*21ed0*/  @P2 LEA R10, P0, R6.reuse, R141.reuse, 0x1 ;  /* 0x0000008d060a2211 */ /* 0x0c0fe400078008ff */
[C-C-:B------:R-:W-:Y:S02]  /*21ee0*/  @P3 LEA.HI.X R17, R6.reuse, R140, R5.reuse, 0x1, P4 ;  /* 0x0000008c06113211 */ /* 0x140fe400020f0c05 */
[C---:B------:R-:W-:Y:S02]  /*21ef0*/  IADD3 R4, P1, R6.reuse, R234, RZ ;  /* 0x000000ea06047210 */ /* 0x040fe40007f3e0ff */
[----:B------:R-:W-:Y:S01]  /*21f00*/  @P2 LEA.HI.X R11, R6, R140, R5, 0x1, P0 ;  /* 0x0000008c060b2211 */ /* 0x000fe200000f0c05 */
[----:B------:R-:W-:Y:S01]  /*21f10*/  @!PT LDS RZ, [RZ] ;  /* 0x00000000fffff984 */ /* 0x000fe20000000800 */
[----:B------:R-:W-:Y:S01]  /*21f20*/  @!PT LDS RZ, [RZ] ;  /* 0x00000000fffff984 */ /* 0x000fe20000000800 */
[----:B------:R-:W-:Y:S01]  /*21f30*/  @!PT LDS RZ, [RZ] ;  /* 0x00000000fffff984 */ /* 0x000fe20000000800 */
[----:B------:R-:W-:Y:S01]  /*21f40*/  @P3 LDGSTS.E.BYPASS.LTC128B.128 [R248+0xd000], desc[UR12][R16.64] ;  /* 0x0d00000010f83fae */ /* 0x000fe2000b901d4c */
[CC--:B------:R-:W-:Y:S01]  /*21f50*/  @P3 LEA R14, P4, R4.reuse, R141.reuse, 0x1 ;  /* 0x0000008d040e3211 */ /* 0x0c0fe200078808ff */
[----:B------:R-:W-:Y:S01]  /*21f60*/  IMAD.X R5, R5, 0x1, R235, P1 ;  /* 0x0000000105057824 */ /* 0x000fe200008e06eb */
[CC--:B------:R-:W-:Y:S02]  /*21f70*/  @P2 LEA R8, P0, R4.reuse, R141.reuse, 0x1 ;  /* 0x0000008d04082211 */ /* 0x0c0fe400078008ff */
[----:B------:R-:W-:Y:S01]  /*21f80*/  @!P3 STS.128 [R248+0xd000], RZ ;  /* 0x00d000fff800b388 */ /* 0x000fe20000000c00 */
[C---:B------:R-:W-:Y:S02]  /*21f90*/  IADD3 R6, P1, R4.reuse, R234, RZ ;  /* 0x000000ea04067210 */ /* 0x040fe40007f3e0ff */
[CCC-:B------:R-:W-:Y:S02]  /*21fa0*/  @P3 LEA.HI.X R15, R4.reuse, R140.reuse, R5.reuse, 0x1, P4 ;  /* 0x0000008c040f3211 */ /* 0x1c0fe400020f0c05 */
[----:B------:R-:W-:Y:S01]  /*21fb0*/  @!PT LDS RZ, [RZ] ;  /* 0x00000000fffff984 */ /* 0x000fe20000000800 */
[----:B------:R-:W-:Y:S01]  /*21fc0*/  @!PT LDS RZ, [RZ] ;  /* 0x00000000fffff984 */ /* 0x000fe20000000800 */
[----:B------:R-:W-:Y:S01]  /*21fd0*/  @!PT LDS RZ, [RZ] ;  /* 0x00000000fffff984 */ /* 0x000fe20000000800 */
[----:B------:R-:W-:Y:S01]  /*21fe0*/  @P2 LDGSTS.E.BYPASS.LTC128B.128 [R248+0x11000], desc[UR10][R10.64+0x80] ;  /* 0x110000800af82fae */ /* 0x000fe2000b901d4a */
[-C--:B------:R-:W-:Y:S02]  /*21ff0*/  @P2 LEA.HI.X R9, R4, R140.reuse, R5, 0x1, P0 ;  /* 0x0000008c04092211 */ /* 0x080fe400000f0c05 */
[C---:B------:R-:W-:Y:S02]  /*22000*/  @P3 LEA R20, P4, R6.reuse, R141, 0x1 ;  /* 0x0000008d06143211 */ /* 0x040fe400078808ff */
[----:B------:R-:W-:Y:S01]  /*22010*/  @!P2 STS.128 [R248+0x11000], RZ ;  /* 0x011000fff800a388 */ /* 0x000fe20000000c00 */
[----:B------:R-:W-:Y:S02]  /*22020*/  IADD3.X R5, R5, R235, RZ, P1, !PT ;  /* 0x000000eb05057210 */ /* 0x000fe40000ffe4ff */
[CC--:B--2---:R-:W-:Y:S02]  /*22030*/  @P2 LEA R18, P0, R6.reuse, R141.reuse, 0x1 ;  /* 0x0000008d06122211 */ /* 0x0c4fe400078008ff */
[----:B------:R-:W-:Y:S01]  /*22040*/  @!PT LDS RZ, [RZ] ;  /* 0x00000000fffff984 */ /* 0x000fe20000000800 */
[----:B------:R-:W-:Y:S01]  /*22050*/  @!PT LDS RZ, [RZ] ;  /* 0x00000000fffff984 */ /* 0x000fe20000000800 */
[----:B------:R-:W-:Y:S01]  /*22060*/  @!PT LDS RZ, [RZ] ;  /* 0x00000000fffff984 */ /* 0x000fe20000000800 */
[----:B------:R-:W-:Y:S01]  /*22070*/  @P3 LDGSTS.E.BYPASS.LTC128B.128 [R248+0xd800], desc[UR4][R14.64] ;  /* 0x0d8000000ef83fae */ /* 0x000fe2000b901d44 */
[C-C-:B------:R-:W-:Y:S02]  /*22080*/  @P3 LEA.HI.X R21, R6.reuse, R140, R5.reuse, 0x1, P4 ;  /* 0x0000008c06153211 */ /* 0x140fe400020f0c05 */
[C---:B------:R-:W-:Y:S02]  /*22090*/  IADD3 R4, P1, R6.reuse, R234, RZ ;  /* 0x000000ea06047210 */ /* 0x040fe40007f3e0ff */
[----:B------:R-:W-:Y:S01]  /*220a0*/  @!P3 STS.128 [R248+0xd800], RZ ;  /* 0x00d800fff800b388 */ /* 0x000fe20000000c00 */
[-C--:B------:R-:W-:Y:S02]  /*220b0*/  @P2 LEA.HI.X R19, R6, R140.reuse, R5, 0x1, P0 ;  /* 0x0000008c06132211 */ /* 0x080fe400000f0c05 */
[CC--:B------:R-:W-:Y:S02]  /*220c0*/  @P3 LEA R24, P4, R4.reuse, R141.reuse, 0x1 ;  /* 0x0000008d04183211 */ /* 0x0c0fe400078808ff */
[----:B------:R-:W-:Y:S01]  /*220d0*/  @!PT LDS RZ, [RZ] ;  /* 0x00000000fffff984 */ /* 0x000fe20000000800 */
[----:B------:R-:W-:Y:S01]  /*220e0*/  @!PT LDS RZ, [RZ] ;  /* 0x00000000fffff984 */ /* 0x000fe20000000800 */
[----:B------:R-:W-:Y:S01]  /*220f0*/  @!PT LDS RZ, [RZ] ;  /* 0x00000000fffff984 */ /* 0x000fe20000000800 */
[----:B------:R1:W-:Y:S01]  /*22100*/  @P2 LDGSTS.E.BYPASS.LTC128B.128 [R248+0x11800], desc[UR14][R8.64+0x80] ;  /* 0x1180008008f82fae */ /* 0x0003e2000b901d4e */
[----:B------:R-:W-:Y:S01]  /*22110*/  IMAD.X R5, R5, 0x1, R235, P1 ;  /* 0x0000000105057824 */ /* 0x000fe200008e06eb */
[-C--:B------:R-:W-:Y:S03]  /*22120*/  @P2 LEA R22, P1, R4, R141.reuse, 0x1 ;  /* 0x0000008d04162211 */ /* 0x080fe600078208ff */
[----:B------:R-:W-:Y:S01]  /*22130*/  @!P2 STS.128 [R248+0x11800], RZ ;  /* 0x011800fff800a388 */ /* 0x000fe20000000c00 */
[----:B------:R-:W-:Y:S02]  /*22140*/  @P3 R2UR UR14, R138 ;  /* 0x000000008a0e32ca */ /* 0x000fe400000e0000 */
[CCC-:B------:R-:W-:Y:S02]  /*22150*/  @P3 LEA.HI.X R25, R4.reuse, R140.reuse, R5.reuse, 0x1, P4 ;  /* 0x0000008c04193211 */ /* 0x1c0fe400020f0c05 */
[----:B------:R-:W-:Y:S01]  /*22160*/  @!PT LDS RZ, [RZ] ;  /* 0x00000000fffff984 */ /* 0x000fe20000000800 */
[----:B------:R-:W-:Y:S01]  /*22170*/  @!PT LDS RZ, [RZ] ;  /* 0x00000000fffff984 */ /* 0x000fe20000000800 */
[----:B------:R-:W-:Y:S01]  /*22180*/  @!PT LDS RZ, [RZ] ;  /* 0x00000000fffff984 */ /* 0x000fe20000000800 */
[----:B------:R-:W-:Y:S01]  /*22190*/  @P3 LDGSTS.E.BYPASS.LTC128B.128 [R248+0xe000], desc[UR12][R20.64] ;  /* 0x0e00000014f83fae */ /* 0x000fe2000b901d4c */
[C---:B------:R-:W-:Y:S02]  /*221a0*/  @P2 LEA.HI.X R23, R4.reuse, R140, R5, 0x1, P1 ;  /* 0x0000008c04172211 */ /* 0x040fe400008f0c05 */
[----:B------:R-:W-:Y:S02]  /*221b0*/  @P3 R2UR UR15, R139 ;  /* 0x000000008b0f32ca */ /* 0x000fe400000e0000 */
[----:B------:R-:W-:Y:S01]  /*221c0*/  @!P3 STS.128 [R248+0xe000], RZ ;  /* 0x00e000fff800b388 */ /* 0x000fe20000000c00 */
[----:B------:R-:W-:Y:S02]  /*221d0*/  IADD3 R6, P0, R4, R234, RZ ;  /* 0x000000ea04067210 */ /* 0x000fe40007f1e0ff */
[----:B------:R-:W-:Y:S02]  /*221e0*/  @P2 R2UR UR12, R138 ;  /* 0x000000008a0c22ca */ /* 0x000fe400000e0000 */
[----:B------:R-:W-:Y:S01]  /*221f0*/  @!PT LDS RZ, [RZ] ;  /* 0x00000000fffff984 */ /* 0x000fe20000000800 */
[----:B------:R-:W-:Y:S01]  /*22200*/  @!PT LDS RZ, [RZ] ;  /* 0x00000000fffff984 */ /* 0x000fe20000000800 */
[----:B------:R-:W-:Y:S01]  /*22210*/  @!PT LDS RZ, [RZ] ;  /* 0x00000000fffff984 */ /* 0x000fe20000000800 */
[----:B------:R2:W-:Y:S01]  /*22220*/  @P2 LDGSTS.E.BYPASS.LTC128B.128 [R248+0x12000], desc[UR10][R18.64+0x80] ;  /* 0x1200008012f82fae */ /* 0x0005e2000b901d4a */
[C---:B------:R-:W-:Y:S02]  /*22230*/  @P3 LEA R30, P6, R6.reuse, R141, 0x1 ;  /* 0x0000008d061e3211 */ /* 0x040fe400078c08ff */
[----:B------:R-:W-:Y:S02]  /*22240*/  IADD3.X R5, R5, R235, RZ, P0, !PT ;  /* 0x000000eb05057210 */ /* 0x000fe400007fe4ff */
[----:B------:R-:W-:Y:S01]  /*22250*/  @!P2 STS.128 [R248+0x12000], RZ ;  /* 0x012000fff800a388 */ /* 0x000fe20000000c00 */
[C---:B------:R-:W-:Y:S02]  /*22260*/  @P2 R2UR UR13, R139.reuse ;  /* 0x000000008b0d22ca */ /* 0x040fe400000e0000 */
[C-C-:B------:R-:W-:Y:S02]  /*22270*/  @P3 LEA.HI.X R31, R6.reuse, R140, R5.reuse, 0x1, P6 ;  /* 0x0000008c061f3211 */ /* 0x140fe400030f0c05 */
[----:B------:R-:W-:Y:S01]  /*22280*/  @!PT LDS RZ, [RZ] ;  /* 0x00000000fffff984 */ /* 0x000fe20000000800 */
[----:B------:R-:W-:Y:S01]  /*22290*/  @!PT LDS RZ, [RZ] ;  /* 0x00000000fffff984 */ /* 0x000fe20000000800 */
[----:B------:R-:W-:Y:S01]  /*222a0*/  @!PT LDS RZ, [RZ] ;  /* 0x00000000fffff984 */ /* 0x000fe20000000800 */
[----:B------:R-:W-:Y:S01]  /*222b0*/  @P3 LDGSTS.E.BYPASS.LTC128B.128 [R248+0xe800], desc[UR4][R24.64] ;  /* 0x0e80000018f83fae */ /* 0x000fe2000b901d44 */
[CC--:B------:R-:W-:Y:S02]  /*222c0*/  @P2 LEA R26, P1, R6.reuse, R141.reuse, 0x1 ;  /* 0x0000008d061a2211 */ /* 0x0c0fe400078208ff */
[C---:B------:R-:W-:Y:S02]  /*222d0*/  IADD3 R4, P5, R6.reuse, R234, RZ ;  /* 0x000000ea06047210 */ /* 0x040fe40007fbe0ff */
[----:B------:R-:W-:Y:S01]  /*222e0*/  @!P3 STS.128 [R248+0xe800], RZ ;  /* 0x00e800fff800b388 */ /* 0x000fe20000000c00 */
[-C--:B------:R-:W-:Y:S02]  /*222f0*/  @P2 LEA.HI.X R27, R6, R140.reuse, R5, 0x1, P1 ;  /* 0x0000008c061b2211 */ /* 0x080fe400008f0c05 */
[----:B------:R-:W-:Y:S02]  /*22300*/  @P3 R2UR UR10, R138 ;  /* 0x000000008a0a32ca */ /* 0x000fe400000e0000 */
[----:B------:R-:W-:Y:S01]  /*22310*/  @!PT LDS RZ, [RZ] ;  /* 0x00000000fffff984 */ /* 0x000fe20000000800 */
[----:B------:R-:W-:Y:S01]  /*22320*/  @!PT LDS RZ, [RZ] ;  /* 0x00000000fffff984 */ /* 0x000fe20000000800 */
[----:B------:R-:W-:Y:S01]  /*22330*/  @!PT LDS RZ, [RZ] ;  /* 0x00000000fffff984 */ /* 0x000fe20000000800 */
[----:B------:R-:W-:Y:S01]  /*22340*/  @P2 LDGSTS.E.BYPASS.LTC128B.128 [R248+0x12800], desc[UR16][R22.64+0x80] ;  /* 0x1280008016f82fae */ /* 0x000fe2000b901d50 */
[----:B------:R-:W-:Y:S01]  /*22350*/  @P3 R2UR UR11, R139 ;  /* 0x000000008b0b32ca */ /* 0x000fe200000e0000 */
[----:B------:R-:W-:Y:S01]  /*22360*/  IMAD.X R7, R5, 0x1, R235, P5 ;  /* 0x0000000105077824 */ /* 0x000fe200028e06eb */
[-C--:B------:R-:W-:Y:S02]  /*22370*/  @P3 LEA R28, P4, R4, R141.reuse, 0x1 ;  /* 0x0000008d041c3211 */ /* 0x080fe400078808ff */
[----:B------:R-:W-:Y:S01]  /*22380*/  @!P2 STS.128 [R248+0x12800], RZ ;  /* 0x012800fff800a388 */ /* 0x000fe20000000c00 */
[----:B------:R-:W-:Y:S02]  /*22390*/  @P2 R2UR UR4, R138 ;  /* 0x000000008a0422ca */ /* 0x000fe400000e0000 */
[CCC-:B------:R-:W-:Y:S02]  /*223a0*/  @P3 LEA.HI.X R29, R4.reuse, R140.reuse, R7.reuse, 0x1, P4 ;  /* 0x0000008c041d3211 */ /* 0x1c0fe400020f0c07 */
[----:B------:R-:W-:Y:S01]  /*223b0*/  @!PT LDS RZ, [RZ] ;  /* 0x00000000fffff984 */ /* 0x000fe20000000800 */
[----:B------:R-:W-:Y:S01]  /*223c0*/  @!PT LDS RZ, [RZ] ;  /* 0x00000000fffff984 */ /* 0x000fe20000000800 */
[----:B------:R-:W-:Y:S01]  /*223d0*/  @!PT LDS RZ, [RZ] ;  /* 0x00000000fffff984 */ /* 0x000fe20000000800 */
[----:B------:R-:W-:Y:S01]  /*223e0*/  @P3 LDGSTS.E.BYPASS.LTC128B.128 [R248+0xf000], desc[UR14][R30.64] ;  /* 0x0f0000001ef83fae */ /* 0x000fe2000b901d4e */
[----:B------:R-:W-:Y:S02]  /*223f0*/  @P2 R2UR UR5, R139 ;  /* 0x000000008b0522ca */ /* 0x000fe400000e0000 */
[C---:B------:R-:W-:Y:S02]  /*22400*/  @P2 LEA R32, P0, R4.reuse, R141, 0x1 ;  /* 0x0000008d04202211 */ /* 0x040fe400078008ff */
[----:B------:R-:W-:Y:S02]  /*22410*/  @!P3 STS.128 [R248+0xf000], RZ ;  /* 0x00f000fff800b388 */ /* 0x000fe40000000c00 */
[----:B------:R-:W-:Y:S03]  /*22420*/  @P2 LEA.HI.X R33, R4, R140, R7, 0x1, P0 ;  /* 0x0000008c04212211 */ /* 0x000fe600000f0c07 */
[----:B------:R-:W-:Y:S01]  /*22430*/  @!PT LDS RZ, [RZ] ;  /* 0x00000000fffff984 */ /* 0x000fe20000000800 */
[----:B------:R-:W-:Y:S01]  /*22440*/  @!PT LDS RZ, [RZ] ;  /* 0x00000000fffff984 */ /* 0x000fe20000000800 */
[----:B------:R-:W-:Y:S01]  /*22450*/  @!PT LDS RZ, [RZ] ;  /* 0x00000000fffff984 */ /* 0x000fe20000000800 */
[----:B------:R3:W-:Y:S01]  /*22460*/  @P2 LDGSTS.E.BYPASS.LTC128B.128 [R248+0x13000], desc[UR12][R26.64+0x80] ;  /* 0x130000801af82fae */ /* 0x0007e2000b901d4c */
[----:B------:R-:W-:Y:S04]  /*22470*/  ISETP.GT.AND P0, PT, R249, R238, PT ;  /* 0x000000eef900720c */ /* 0x000fe80003f04270 */
[----:B------:R-:W-:Y:S05]  /*22480*/  @!P2 STS.128 [R248+0x13000], RZ ;  /* 0x013000fff800a388 */ /* 0x000fea0000000c00 */
        /* <DEDUP_REMOVED lines=14> */
[----:B--2---:R-:W2:Y:S05]  /*22570*/  LDSM.16.M88.4 R16, [R232+0x4800] ;  /* 0x00480000e810783b */ /* 0x004eaa0000000200 */
[----:B---3--:R-:W3:Y:S05]  /*22580*/  LDSM.16.M88.4 R24, [R232+0x5000] ;  /* 0x00500000e818783b */ /* 0x008eea0000000200 */
[----:B----4-:R-:W4:Y:S05]  /*22590*/  LDSM.16.M88.4 R32, [R232+0x5800] ;  /* 0x00580000e820783b */ /* 0x010f2a0000000200 */
        /* <DEDUP_REMOVED lines=9> */
[C---:B--2---:R-:W-:Y:S02]  /*22630*/  HMMA.16816.F32.BF16 R12, R64.reuse, R16, RZ ;  /* 0x00000010400c723c */ /* 0x044fe400000418ff */
[----:B------:R-:W2:Y:S04]  /*22640*/  LDSM.16.M88.4 R152, [R222] ;  /* 0x00000000de98783b */ /* 0x000ea80000000200 */
[C---:B------:R-:W-:Y:S01]  /*22650*/  HMMA.16816.F32.BF16 R16, R64.reuse, R18, RZ ;  /* 0x000000124010723c */ /* 0x040fe200000418ff */
[----:B------:R-:W2:Y:S05]  /*22660*/  LDSM.16.M88.4 R156, [R221] ;  /* 0x00000000dd9c783b */ /* 0x000eaa0000000200 */
[C---:B---3--:R-:W-:Y:S01]  /*22670*/  HMMA.16816.F32.BF16 R20, R64.reuse, R24, RZ ;  /* 0x000000184014723c */ /* 0x048fe200000418ff */
[----:B------:R-:W3:Y:S05]  /*22680*/  LDSM.16.M88.4 R160, [R220] ;  /* 0x00000000dca0783b */ /* 0x000eea0000000200 */
        /* <DEDUP_REMOVED lines=23> */
[C---:B-1----:R-:W-:Y:S06]  /*22800*/  HMMA.16816.F32.BF16 R4, R144.reuse, R148, R4 ;  /* 0x000000949004723c */ /* 0x042fec0000041804 */
[C---:B------:R-:W-:Y:S01]  /*22810*/  HMMA.16816.F32.BF16 R8, R144.reuse, R150, R8 ;  /* 0x000000969008723c */ /* 0x040fe20000041808 */
[----:B------:R-:W1:Y:S05]  /*22820*/  LDSM.16.M88.4 R148, [R217] ;  /* 0x00000000d994783b */ /* 0x000e6a0000000200 */
        /* <DEDUP_REMOVED lines=18> */
[C---:B--2---:R-:W-:Y:S06]  /*22950*/  HMMA.16816.F32.BF16 R60, R144.reuse, R152, R60 ;  /* 0x00000098903c723c */ /* 0x044fec000004183c */
[----:B------:R-:W-:Y:S01]  /*22960*/  HMMA.16816.F32.BF16 R64, R144, R154, R64 ;  /* 0x0000009a9040723c */ /* 0x000fe20000041840 */
[----:B------:R-:W1:Y:S05]  /*22970*/  LDSM.16.M88.4 R144, [R226+0x6000] ;  /* 0x00600000e290783b */ /* 0x000e6a0000000200 */
[C---:B------:R-:W-:Y:S01]  /*22980*/  HMMA.16816.F32.BF16 R4, R168.reuse, R172, R4 ;  /* 0x000000aca804723c */ /* 0x040fe20000041804 */
[----:B------:R-:W2:Y:S05]  /*22990*/  LDSM.16.M88.4 R152, [R226+0x7000] ;  /* 0x00700000e298783b */ /* 0x000eaa0000000200 */
[C---:B------:R-:W-:Y:S01]  /*229a0*/  HMMA.16816.F32.BF16 R8, R168.reuse, R174, R8 ;  /* 0x000000aea808723c */ /* 0x040fe20000041808 */
[----:B------:R-:W-:Y:S05]  /*229b0*/  LDSM.16.M88.4 R172, [R215] ;  /* 0x00000000d7ac783b */ /* 0x000fea0000000200 */
        /* <DEDUP_REMOVED lines=19> */
[----:B------:R-:W-:Y:S01]  /*22af0*/  HMMA.16816.F32.BF16 R64, R168, R158, R64 ;  /* 0x0000009ea840723c */ /* 0x000fe20000041840 */
[----:B------:R-:W-:Y:S05]  /*22b00*/  LDSM.16.M88.4 R156, [R232+0x8000] ;  /* 0x00800000e89c783b */ /* 0x000fea0000000200 */
[C---:B------:R-:W-:Y:S01]  /*22b10*/  HMMA.16816.F32.BF16 R4, R164.reuse, R172, R4 ;  /* 0x000000aca404723c */ /* 0x040fe20000041804 */
[----:B------:R-:W-:Y:S05]  /*22b20*/  LDSM.16.M88.4 R168, [R232+0x9000] ;  /* 0x00900000e8a8783b */ /* 0x000fea0000000200 */
        /* <DEDUP_REMOVED lines=8> */
[C---:B-----5:R-:W-:Y:S06]  /*22bb0*/  HMMA.16816.F32.BF16 R28, R164.reuse, R140, R28 ;  /* 0x0000008ca41c723c */ /* 0x060fec000004181c */
        /* <DEDUP_REMOVED lines=13> */
[----:B------:R-:W-:Y:S05]  /*22c90*/  LDSM.16.M88.4 R152, [R231+0x2000] ;  /* 0x00200000e798783b */ /* 0x000fea0000000200 */
[C---:B---3--:R-:W-:Y:S01]  /*22ca0*/  HMMA.16816.F32.BF16 R4, R140.reuse, R156, R4 ;  /* 0x0000009c8c04723c */ /* 0x048fe20000041804 */
        /* <DEDUP_REMOVED lines=36> */
[----:B------:R-:W-:Y:S01]  /*22ef0*/  IMAD.MOV.U32 R169, RZ, RZ, R197 ;  /* 0x000000ffffa97224 */ /* 0x000fe200078e00c5 */
[C---:B-1----:R-:W-:Y:S05]  /*22f00*/  HMMA.16816.F32.BF16 R36, R152.reuse, R140, R36 ;  /* 0x0000008c9824723c */ /* 0x042fea0000041824 */
[----:B------:R-:W-:Y:S01]  /*22f10*/  MOV R168, R196 ;  /* 0x000000c400a87202 */ /* 0x000fe20000000f00 */
[C---:B------:R-:W-:Y:S01]  /*22f20*/  HMMA.16816.F32.BF16 R40, R152.reuse, R142, R40 ;  /* 0x0000008e9828723c */ /* 0x040fe20000041828 */
[----:B------:R-:W1:Y:S05]  /*22f30*/  LDSM.16.M88.4 R196, [R226+0xb800] ;  /* 0x00b80000e2c4783b */ /* 0x000e6a0000000200 */
[----:B------:R-:W4:Y:S01]  /*22f40*/  LDSM.16.M88.4 R140, [R215+0x4800] ;  /* 0x00480000d78c783b */ /* 0x000f220000000200 */
        /* <DEDUP_REMOVED lines=20> */
[C---:B-1----:R-:W-:Y:S06]  /*23090*/  HMMA.16816.F32.BF16 R60, R176.reuse, R196, R60 ;  /* 0x000000c4b03c723c */ /* 0x042fec000004183c */
[----:B------:R-:W-:Y:S05]  /*230a0*/  HMMA.16816.F32.BF16 R64, R176, R198, R64 ;  /* 0x000000c6b040723c */ /* 0x000fea0000041840 */
[----:B------:R-:W-:Y:S01]  /*230b0*/  MOV R196, R168 ;  /* 0x000000a800c47202 */ /* 0x000fe20000000f00 */
[C---:B------:R-:W-:Y:S05]  /*230c0*/  HMMA.16816.F32.BF16 R4, R200.reuse, R204, R4 ;  /* 0x000000ccc804723c */ /* 0x040fea0000041804 */
[----:B------:R-:W-:Y:S01]  /*230d0*/  IMAD.MOV.U32 R197, RZ, RZ, R169 ;  /* 0x000000ffffc57224 */ /* 0x000fe200078e00a9 */
[C---:B------:R-:W-:Y:S06]  /*230e0*/  HMMA.16816.F32.BF16 R8, R200.reuse, R206, R8 ;  /* 0x000000cec808723c */ /* 0x040fec0000041808 */
[C---:B----4-:R-:W-:Y:S06]  /*230f0*/  HMMA.16816.F32.BF16 R12, R200.reuse, R140, R12 ;  /* 0x0000008cc80c723c */ /* 0x050fec000004180c */
[C---:B------:R-:W-:Y:S05]  /*23100*/  HMMA.16816.F32.BF16 R16, R200.reuse, R142, R16 ;  /* 0x0000008ec810723c */ /* 0x040fea0000041810 */
[----:B------:R-:W-:Y:S01]  /*23110*/  MOV R141, R196 ;  /* 0x000000c4008d7202 */ /* 0x000fe20000000f00 */
        /* <DEDUP_REMOVED lines=8> */
[-C--:B------:R-:W-:Y:S01]  /*231a0*/  FMUL.FTZ R11, R11, R132.reuse ;  /* 0x000000840b0b7220 */ /* 0x080fe20000410000 */
[----:B------:R-:W-:Y:S04]  /*231b0*/  IMAD.MOV.U32 R140, RZ, RZ, R197 ;  /* 0x000000ffff8c7224 */ /* 0x000fe800078e00c5 */
[----:B------:R-:W2:Y:S01]  /*231c0*/  MUFU.TANH R146, R5 ;  /* 0x0000000500927308 */ /* 0x000ea20000002400 */
[-C--:B------:R-:W-:Y:S01]  /*231d0*/  FMUL.FTZ R12, R12, R132.reuse ;  /* 0x000000840c0c7220 */ /* 0x080fe20000410000 */
[-C--:B------:R-:W-:Y:S02]  /*231e0*/  FMUL.FTZ R14, R14, R132.reuse ;  /* 0x000000840e0e7220 */ /* 0x080fe40000410000 */
[-C--:B------:R-:W-:Y:S01]  /*231f0*/  FMUL.FTZ R16, R16, R132.reuse ;  /* 0x0000008410107220 */ /* 0x080fe20000410000 */
[-C--:B------:R-:W-:Y:S05]  /*23200*/  FMUL.FTZ R18, R18, R132.reuse ;  /* 0x0000008412127220 */ /* 0x080fea0000410000 */
[----:B------:R-:W3:Y:S10]  /*23210*/  MUFU.TANH R147, R6 ;  /* 0x0000000600937308 */ /* 0x000ef40000002400 */
[----:B------:R4:W1:Y:S10]  /*23220*/  MUFU.TANH R148, R7 ;  /* 0x0000000700947308 */ /* 0x0008740000002400 */
[----:B------:R-:W1:Y:S10]  /*23230*/  MUFU.TANH R149, R8 ;  /* 0x0000000800957308 */ /* 0x000e740000002400 */
[----:B------:R-:W1:Y:S01]  /*23240*/  MUFU.TANH R151, R9 ;  /* 0x0000000900977308 */ /* 0x000e620000002400 */
[----:B----4-:R-:W4:Y:S09]  /*23250*/  LDSM.16.M88.4 R4, [R215+0x5000] ;  /* 0x00500000d704783b */ /* 0x010f320000000200 */
[----:B------:R-:W1:Y:S10]  /*23260*/  MUFU.TANH R152, R10 ;  /* 0x0000000a00987308 */ /* 0x000e740000002400 */
[----:B------:R5:W1:Y:S10]  /*23270*/  MUFU.TANH R153, R11 ;  /* 0x0000000b00997308 */ /* 0x000a740000002400 */
[----:B------:R2:W1:Y:S10]  /*23280*/  MUFU.TANH R142, R12 ;  /* 0x0000000c008e7308 */ /* 0x0004740000002400 */
[----:B------:R-:W1:Y:S01]  /*23290*/  MUFU.TANH R14, R14 ;  /* 0x0000000e000e7308 */ /* 0x000e620000002400 */
[----:B-----5:R-:W5:Y:S09]  /*232a0*/  LDSM.16.M88.4 R8, [R215+0x5800] ;  /* 0x00580000d708783b */ /* 0x020f720000000200 */
[----:B------:R-:W1:Y:S01]  /*232b0*/  MUFU.TANH R16, R16 ;  /* 0x0000001000107308 */ /* 0x000e620000002400 */
[C---:B----4-:R-:W-:Y:S03]  /*232c0*/  HMMA.16816.F32.BF16 R20, R200.reuse, R4, R20 ;  /* 0x00000004c814723c */ /* 0x050fe60000041814 */
[-C--:B--2---:R-:W-:Y:S01]  /*232d0*/  FMUL.FTZ R12, R13, R132.reuse ;  /* 0x000000840d0c7220 */ /* 0x084fe20000410000 */
[-C--:B------:R-:W-:Y:S01]  /*232e0*/  FMUL.FTZ R13, R15, R132.reuse ;  /* 0x000000840f0d7220 */ /* 0x080fe20000410000 */
[-C--:B------:R-:W-:Y:S01]  /*232f0*/  FMUL.FTZ R15, R17, R132.reuse ;  /* 0x00000084110f7220 */ /* 0x080fe20000410000 */
[C---:B------:R-:W-:Y:S03]  /*23300*/  HMMA.16816.F32.BF16 R24, R200.reuse, R6, R24 ;  /* 0x00000006c818723c */ /* 0x040fe60000041818 */
[----:B------:R-:W2:Y:S01]  /*23310*/  MUFU.TANH R18, R18 ;  /* 0x0000001200127308 */ /* 0x000ea20000002400 */
[----:B------:R-:W4:Y:S01]  /*23320*/  LDSM.16.M88.4 R4, [R215+0x6000] ;  /* 0x00600000d704783b */ /* 0x000f220000000200 */
[-C--:B------:R-:W-:Y:S08]  /*23330*/  FMUL.FTZ R17, R19, R132.reuse ;  /* 0x0000008413117220 */ /* 0x080ff00000410000 */
[----:B------:R-:W1:Y:S10]  /*23340*/  MUFU.TANH R12, R12 ;  /* 0x0000000c000c7308 */ /* 0x000e740000002400 */
[----:B------:R-:W1:Y:S01]  /*23350*/  MUFU.TANH R13, R13 ;  /* 0x0000000d000d7308 */ /* 0x000e620000002400 */
[-C--:B------:R-:W-:Y:S01]  /*23360*/  FMUL.FTZ R20, R20, R132.reuse ;  /* 0x0000008414147220 */ /* 0x080fe20000410000 */
[-C--:B------:R-:W-:Y:S01]  /*23370*/  FMUL.FTZ R21, R21, R132.reuse ;  /* 0x0000008415157220 */ /* 0x080fe20000410000 */
[-C--:B------:R-:W-:Y:S01]  /*23380*/  FMUL.FTZ R22, R22, R132.reuse ;  /* 0x0000008416167220 */ /* 0x080fe20000410000 */
[-C--:B------:R-:W-:Y:S01]  /*23390*/  FMUL.FTZ R23, R23, R132.reuse ;  /* 0x0000008417177220 */ /* 0x080fe20000410000 */
[-C--:B------:R-:W-:Y:S05]  /*233a0*/  FMUL.FTZ R24, R24, R132.reuse ;  /* 0x0000008418187220 */ /* 0x080fea0000410000 */
[----:B------:R-:W1:Y:S01]  /*233b0*/  MUFU.TANH R15, R15 ;  /* 0x0000000f000f7308 */ /* 0x000e620000002400 */
[C---:B-----5:R-:W-:Y:S03]  /*233c0*/  HMMA.16816.F32.BF16 R28, R200.reuse, R8, R28 ;  /* 0x00000008c81c723c */ /* 0x060fe6000004181c */
[-C--:B------:R-:W-:Y:S01]  /*233d0*/  FMUL.FTZ R25, R25, R132.reuse ;  /* 0x0000008419197220 */ /* 0x080fe20000410000 */
[-C--:B------:R-:W-:Y:S01]  /*233e0*/  FMUL.FTZ R26, R26, R132.reuse ;  /* 0x000000841a1a7220 */ /* 0x080fe20000410000 */
[-C--:B------:R-:W-:Y:S01]  /*233f0*/  FMUL.FTZ R27, R27, R132.reuse ;  /* 0x000000841b1b7220 */ /* 0x080fe20000410000 */
[C---:B------:R-:W-:Y:S03]  /*23400*/  HMMA.16816.F32.BF16 R32, R200.reuse, R10, R32 ;  /* 0x0000000ac820723c */ /* 0x040fe60000041820 */
[----:B------:R-:W1:Y:S01]  /*23410*/  MUFU.TANH R17, R17 ;  /* 0x0000001100117308 */ /* 0x000e620000002400 */
[----:B------:R-:W5:Y:S09]  /*23420*/  LDSM.16.M88.4 R8, [R215+0x6800] ;  /* 0x00680000d708783b */ /* 0x000f720000000200 */
[----:B------:R1:W1:Y:S01]  /*23430*/  MUFU.TANH R191, R20 ;  /* 0x0000001400bf7308 */ /* 0x0002620000002400 */
[C---:B----4-:R-:W-:Y:S06]  /*23440*/  HMMA.16816.F32.BF16 R36, R200.reuse, R4, R36 ;  /* 0x00000004c824723c */ /* 0x050fec0000041824 */
[C---:B------:R-:W-:Y:S03]  /*23450*/  HMMA.16816.F32.BF16 R40, R200.reuse, R6, R40 ;  /* 0x00000006c828723c */ /* 0x040fe60000041828 */
[----:B------:R4:W1:Y:S01]  /*23460*/  MUFU.TANH R190, R21 ;  /* 0x0000001500be7308 */ /* 0x0008620000002400 */
        /* <DEDUP_REMOVED lines=93> */
[----:B------:R-:W1:Y:S10]  /*23a40*/  MUFU.TANH R4, R4 ;  /* 0x0000000400047308 */ /* 0x000e740000002400 */
[----:B------:R4:W1:Y:S10]  /*23a50*/  MUFU.TANH R136, R66 ;  /* 0x0000004200887308 */ /* 0x0008740000002400 */
[----:B------:R4:W1:Y:S01]  /*23a60*/  MUFU.TANH R134, R67 ;  /* 0x0000004300867308 */ /* 0x0008620000002400 */
        /* <DEDUP_REMOVED lines=16> */
[----:B----4-:R-:W2:Y:S01]  /*23b70*/  LD.E R21, desc[UR4][R2.64+0x170] ;  /* 0x0001700402157980 */ /* 0x010ea2000c101900 */
[----:B------:R-:W-:Y:S02]  /*23b80*/  R2UR UR10, R138 ;  /* 0x000000008a0a72ca */ /* 0x000fe400000e0000 */
[----:B------:R-:W-:Y:S11]  /*23b90*/  R2UR UR11, R139 ;  /* 0x000000008b0b72ca */ /* 0x000ff600000e0000 */
[----:B------:R-:W-:Y:S02]  /*23ba0*/  @!UPT UIADD3 URZ, URZ, URZ, URZ ;  /* 0x0000003f3f3ff290 */ /* 0x000fe4000fffe03f */
[----:B------:R-:W3:Y:S01]  /*23bb0*/  LD.E.64 R24, desc[UR10][R2.64+0x20] ;  /* 0x0000200a02187980 */ /* 0x000ee2000c101b00 */
[-C--:B--2---:R-:W-:Y:S02]  /*23bc0*/  IABS R10, R21.reuse ;  /* 0x00000015000a7213 */ /* 0x084fe40000000000 */
[-C--:B------:R-:W-:Y:S02]  /*23bd0*/  IABS R8, R21.reuse ;  /* 0x0000001500087213 */ /* 0x080fe40000000000 */
[----:B------:R-:W2:Y:S01]  /*23be0*/  I2F.RP R22, R10 ;  /* 0x0000000a00167306 */ /* 0x000ea20000209400 */
[-C--:B------:R-:W-:Y:S02]  /*23bf0*/  LOP3.LUT R19, R19, R21.reuse, RZ, 0x3c, !PT ;  /* 0x0000001513137212 */ /* 0x080fe400078e3cff */
[----:B------:R-:W-:Y:S01]  /*23c00*/  IMAD.MOV R8, RZ, RZ, -R8 ;  /* 0x000000ffff087224 */ /* 0x000fe200078e0a08 */
[----:B------:R-:W-:Y:S02]  /*23c10*/  LOP3.LUT R6, R6, R21, RZ, 0x3c, !PT ;  /* 0x0000001506067212 */ /* 0x000fe400078e3cff */
[----:B------:R-:W-:Y:S04]  /*23c20*/  ISETP.GE.AND P0, PT, R19, RZ, PT ;  /* 0x000000ff1300720c */ /* 0x000fe80003f06270 */
[----:B--2---:R-:W2:Y:S02]  /*23c30*/  MUFU.RCP R22, R22 ;  /* 0x0000001600167308 */ /* 0x004ea40000001000 */
[----:B--2---:R-:W-:Y:S08]  /*23c40*/  VIADD R22, R22, 0xffffffe ;  /* 0x0ffffffe16167836 */ /* 0x004ff00000000000 */
        /* <DEDUP_REMOVED lines=47> */
.L_x_4786:
[----:B------:R-:W-:Y:S02]  /*23f40*/  R2UR UR4, R138 ;  /* 0x000000008a0472ca */ /* 0x000fe400000e0000 */
[----:B------:R-:W-:Y:S11]  /*23f50*/  R2UR UR5, R139 ;  /* 0x000000008b0572ca */ /* 0x000ff600000e0000 */
[----:B------:R-:W-:Y:S02]  /*23f60*/  @!UPT UIADD3 URZ, URZ, URZ, URZ ;  /* 0x0000003f3f3ff290 */ /* 0x000fe4000fffe03f */
[----:B------:R-:W2:Y:S02]  /*23f70*/  LD.E R10, desc[UR4][R2.64+0x38] ;  /* 0x00003804020a7980 */ /* 0x000ea4000c101900 */
[----:B--2---:R-:W-:Y:S05]  /*23f80*/  IMAD.U32 R10, R10, -0x80, RZ ;  /* 0xffffff800a0a7824 */ /* 0x004fea00078e00ff */
[----:B------:R-:W-:Y:S02]  /*23f90*/  SHF.R.S32.HI R7, RZ, 0x1f, R10 ;  /* 0x0000001fff077819 */ /* 0x000fe4000001140a */
.L_x_4787:
[----:B------:R-:W-:Y:S05]  /*23fa0*/  BSYNC B0 ;  /* 0x0000000000007941 */ /* 0x000fea0003800000 */
.L_x_4785:
[C---:B------:R-:W-:Y:S02]  /*23fb0*/  LOP3.LUT P1, RZ, R250.reuse, 0x1, RZ, 0xc0, !PT ;  /* 0x00000001faff7812 */ /* 0x040fe4000782c0ff */
[----:B------:R-:W-:Y:S02]  /*23fc0*/  LOP3.LUT P0, RZ, R250, 0x2, RZ, 0xc0, !PT ;  /* 0x00000002faff7812 */ /* 0x000fe4000780c0ff */
[C---:B----4-:R-:W-:Y:S02]  /*23fd0*/  LEA R28, P3, R10.reuse, R240, 0x1 ;  /* 0x000000f00a1c7211 */ /* 0x050fe400078608ff */
        /* <DEDUP_REMOVED lines=33> */
[----:B-1----:R-:W-:Y:S02]  /*241f0*/  @P0 LEA R20, P2, R8, R240, 0x1 ;  /* 0x000000f008140211 */ /* 0x002fe400078408ff */
[----:B------:R-:W-:Y:S01]  /*24200*/  @P0 R2UR UR16, R138 ;  /* 0x000000008a1002ca */ /* 0x000fe200000e0000 */
[----:B------:R-:W-:Y:S01]  /*24210*/  @!PT LDS RZ, [RZ] ;  /* 0x00000000fffff984 */ /* 0x000fe20000000800 */
[----:B------:R-:W-:Y:S01]  /*24220*/  @!PT LDS RZ, [RZ] ;  /* 0x00000000fffff984 */ /* 0x000fe20000000800 */
[----:B------:R-:W-:Y:S01]  /*24230*/  @!PT LDS RZ, [RZ] ;  /* 0x00000000fffff984 */ /* 0x000fe20000000800 */
[----:B------:R1:W-:Y:S01]  /*24240*/  @P1 LDGSTS.E.BYPASS.LTC128B.128 [R248+0x4800], desc[UR4][R30.64] ;  /* 0x048000001ef81fae */ /* 0x0003e2000b901d44 */
[CC--:B------:R-:W-:Y:S02]  /*24250*/  @P0 LEA.HI.X R21, R8.reuse, R239.reuse, R7, 0x1, P2 ;  /* 0x000000ef08150211 */ /* 0x0c0fe400010f0c07 */
        /* <DEDUP_REMOVED lines=28> */
[CC--:B-1----:R-:W-:Y:S01]  /*24420*/  @P0 LEA R30, P2, R8.reuse, R240.reuse, 0x1 ;  /* 0x000000f0081e0211 */ /* 0x0c2fe200078408ff */
        /* <DEDUP_REMOVED lines=79> */
.L_x_4784:
[----:B------:R-:W-:Y:S05]  /*24920*/  BSYNC B1 ;  /* 0x0000000000017941 */ /* 0x000fea0003800000 */
.L_x_4783:
[----:B------:R-:W-:Y:S01]  /*24930*/  R2UR UR4, R138 ;  /* 0x000000008a0472ca */ /* 0x000fe200000e0000 */
[----:B------:R-:W3:Y:S01]  /*24940*/  S2R R6, SR_TID.X ;  /* 0x0000000000067919 */ /* 0x000ee20000002100 */
[----:B------:R-:W-:Y:S01]  /*24950*/  R2UR UR5, R139 ;  /* 0x000000008b0572ca */ /* 0x000fe200000e0000 */
[----:B-12-4-:R-:W-:Y:S08]  /*24960*/  LDSM.16.MT88.4 R20, [R225+0xc000] ;  /* 0x00c00000e114783b */ /* 0x016ff00000004200 */
[----:B------:R-:W-:Y:S08]  /*24970*/  LDSM.16.MT88.4 R28, [R224+0xc000] ;  /* 0x00c00000e01c783b */ /* 0x000ff00000004200 */
[----:B------:R3:W2:Y:S04]  /*24980*/  LD.E R132, desc[UR4][R2.64+0xdc] ;  /* 0x0000dc0402847980 */ /* 0x0006a8000c101900 */
[----:B------:R-:W-:Y:S08]  /*24990*/  LDSM.16.MT88.4 R36, [R223+0xc000] ;  /* 0x00c00000df24783b */ /* 0x000ff00000004200 */
[----:B------:R-:W-:Y:S08]  /*249a0*/  LDSM.16.MT88.4 R48, [R227+0x10000] ;  /* 0x01000000e330783b */ /* 0x000ff00000004200 */
[----:B------:R-:W-:Y:S08]  /*249b0*/  LDSM.16.MT88.4 R56, [R225+0x10000] ;  /* 0x01000000e138783b */ /* 0x000ff00000004200 */
[----:B------:R-:W-:Y:S01]  /*249c0*/  LDSM.16.MT88.4 R64, [R224+0x10000] ;  /* 0x01000000e040783b */ /* 0x000fe20000004200 */
[----:B---3--:R-:W-:Y:S04]  /*249d0*/  SHF.L.U32 R2, R6, 0x1, RZ ;  /* 0x0000000106027819 */ /* 0x008fe800000006ff */
[----:B------:R-:W-:Y:S04]  /*249e0*/  LOP3.LUT R2, R2, 0x6, RZ, 0xc0, !PT ;  /* 0x0000000602027812 */ /* 0x000fe800078ec0ff */
[----:B------:R-:W-:Y:S04]  /*249f0*/  LEA R2, R249, R2, 0x7 ;  /* 0x00000002f9027211 */ /* 0x000fe800078e38ff */
[C---:B------:R-:W-:Y:S02]  /*24a00*/  IADD3 R3, R2.reuse, 0x1, RZ ;  /* 0x0000000102037810 */ /* 0x040fe40007ffe0ff */
        /* <DEDUP_REMOVED lines=9> */
[C---:B------:R-:W-:Y:S01]  /*24aa0*/  FFMA.FTZ R52, R0.reuse, R52, R12 ;  /* 0x0000003400347223 */ /* 0x040fe2000001000c */
[C---:B------:R-:W-:Y:S01]  /*24ab0*/  FFMA.FTZ R194, R0.reuse, R11, R194 ;  /* 0x0000000b00c27223 */ /* 0x040fe200000100c2 */
[----:B------:R-:W-:Y:S01]  /*24ac0*/  I2FP.F32.S32 R3, R3 ;  /* 0x0000000300037245 */ /* 0x000fe20000201400 */
[----:B------:R-:W-:Y:S01]  /*24ad0*/  FFMA.FTZ R190, R0, R11, R190 ;  /* 0x0000000b00be7223 */ /* 0x000fe200000100be */
[----:B------:R-:W-:Y:S02]  /*24ae0*/  I2FP.F32.S32 R8, R2 ;  /* 0x0000000200087245 */ /* 0x000fe40000201400 */
[----:B------:R-:W-:Y:S01]  /*24af0*/  IADD3 R12, R2, 0x30, RZ ;  /* 0x00000030020c7810 */ /* 0x000fe20007ffe0ff */
[-C--:B------:R-:W-:Y:S01]  /*24b00*/  FFMA.FTZ R193, R0, R3.reuse, R193 ;  /* 0x0000000300c17223 */ /* 0x080fe200000100c1 */
[----:B------:R-:W-:Y:S01]  /*24b10*/  IADD3 R11, R2, 0x38, RZ ;  /* 0x00000038020b7810 */ /* 0x000fe20007ffe0ff */
[----:B------:R-:W-:Y:S01]  /*24b20*/  FFMA.FTZ R189, R0, R3, R189 ;  /* 0x0000000300bd7223 */ /* 0x000fe200000100bd */
[----:B------:R-:W-:Y:S01]  /*24b30*/  IADD3 R6, R2, 0x8, RZ ;  /* 0x0000000802067810 */ /* 0x000fe20007ffe0ff */
[C---:B------:R-:W-:Y:S01]  /*24b40*/  FFMA.FTZ R147, R0.reuse, R8, R147 ;  /* 0x0000000800937223 */ /* 0x040fe20000010093 */
[----:B------:R-:W-:Y:S01]  /*24b50*/  I2FP.F32.S32 R12, R12 ;  /* 0x0000000c000c7245 */ /* 0x000fe20000201400 */
[----:B------:R-:W-:Y:S01]  /*24b60*/  FFMA.FTZ R8, R0, R8, R145 ;  /* 0x0000000800087223 */ /* 0x000fe20000010091 */
[----:B------:R-:W-:Y:S02]  /*24b70*/  I2FP.F32.S32 R11, R11 ;  /* 0x0000000b000b7245 */ /* 0x000fe40000201400 */
[----:B------:R-:W-:Y:S01]  /*24b80*/  IADD3 R3, R2, 0x31, RZ ;  /* 0x0000003102037810 */ /* 0x000fe20007ffe0ff */
[C---:B------:R-:W-:Y:S01]  /*24b90*/  FFMA.FTZ R170, R0.reuse, R12, R170 ;  /* 0x0000000c00aa7223 */ /* 0x040fe200000100aa */
        /* <DEDUP_REMOVED lines=8> */
[----:B------:R-:W-:Y:S01]  /*24c20*/  FMNMX.FTZ R11, R147, R135, !PT ;  /* 0x00000087930b7209 */ /* 0x000fe20007810000 */
[-C--:B------:R-:W-:Y:S01]  /*24c30*/  FFMA.FTZ R175, R0, R3.reuse, R175 ;  /* 0x0000000300af7223 */ /* 0x080fe200000100af */
[----:B------:R-:W-:Y:S01]  /*24c40*/  IADD3 R53, R2, 0x10, RZ ;  /* 0x0000001002357810 */ /* 0x000fe20007ffe0ff */
[C---:B------:R-:W-:Y:S01]  /*24c50*/  FFMA.FTZ R176, R0.reuse, R3, R176 ;  /* 0x0000000300b07223 */ /* 0x040fe200000100b0 */
[----:B------:R-:W-:Y:S01]  /*24c60*/  I2FP.F32.S32 R7, R7 ;  /* 0x0000000700077245 */ /* 0x000fe20000201400 */
[----:B------:R-:W-:Y:S01]  /*24c70*/  FFMA.FTZ R6, R0, R6, R149 ;  /* 0x0000000600067223 */ /* 0x000fe20000010095 */
[----:B------:R-:W-:Y:S02]  /*24c80*/  I2FP.F32.S32 R3, R12 ;  /* 0x0000000c00037245 */ /* 0x000fe40000201400 */
[----:B------:R-:W-:Y:S01]  /*24c90*/  FMNMX.FTZ R11, R148, R11, !PT ;  /* 0x0000000b940b7209 */ /* 0x000fe20007810000 */
[----:B------:R-:W-:Y:S01]  /*24ca0*/  FFMA.FTZ R153, R0, R7, R153 ;  /* 0x0000000700997223 */ /* 0x000fe20000010099 */
[----:B------:R-:W-:Y:S01]  /*24cb0*/  FMNMX.FTZ R12, R8, R133, !PT ;  /* 0x00000085080c7209 */ /* 0x000fe20007810000 */
[C---:B------:R-:W-:Y:S01]  /*24cc0*/  FFMA.FTZ R7, R0.reuse, R7, R151 ;  /* 0x0000000700077223 */ /* 0x040fe20000010097 */
[----:B------:R-:W-:Y:S01]  /*24cd0*/  I2FP.F32.S32 R53, R53 ;  /* 0x0000003500357245 */ /* 0x000fe20000201400 */
[C---:B------:R-:W-:Y:S01]  /*24ce0*/  FFMA.FTZ R184, R0.reuse, R3, R184 ;  /* 0x0000000300b87223 */ /* 0x040fe200000100b8 */
[----:B------:R-:W-:Y:S01]  /*24cf0*/  FMNMX.FTZ R11, R9, R11, !PT ;  /* 0x0000000b090b7209 */ /* 0x000fe20007810000 */
[----:B------:R-:W-:Y:S01]  /*24d00*/  FFMA.FTZ R187, R0, R3, R187 ;  /* 0x0000000300bb7223 */ /* 0x000fe200000100bb */
        /* <DEDUP_REMOVED lines=10> */
[CC--:B------:R-:W-:Y:S01]  /*24db0*/  FFMA.FTZ R40, R0.reuse, R61.reuse, R18 ;  /* 0x0000003d00287223 */ /* 0x0c0fe20000010012 */
[----:B------:R-:W-:Y:S01]  /*24dc0*/  I2FP.F32.S32 R60, R60 ;  /* 0x0000003c003c7245 */ /* 0x000fe20000201400 */
[----:B------:R-:W-:Y:S01]  /*24dd0*/  FFMA.FTZ R61, R0, R61, R16 ;  /* 0x0000003d003d7223 */ /* 0x000fe20000010010 */
[----:B------:R-:W-:Y:S02]  /*24de0*/  IADD3 R10, R2, 0x20, RZ ;  /* 0x00000020020a7810 */ /* 0x000fe40007ffe0ff */
[----:B------:R-:W-:Y:S01]  /*24df0*/  FMNMX.FTZ R11, R41, R11, !PT ;  /* 0x0000000b290b7209 */ /* 0x000fe20007810000 */
[C---:B------:R-:W-:Y:S01]  /*24e00*/  FFMA.FTZ R54, R0.reuse, R60, R17 ;  /* 0x0000003c00367223 */ /* 0x040fe20000010011 */
        /* <DEDUP_REMOVED lines=45> */
[C---:B------:R-:W-:Y:S02]  /*250e0*/  IADD3 R13, R2.reuse, 0x50, RZ ;  /* 0x00000050020d7810 */ /* 0x040fe40007ffe0ff */
[----:B------:R-:W-:Y:S01]  /*250f0*/  IADD3 R3, R2, 0x51, RZ ;  /* 0x0000005102037810 */ /* 0x000fe20007ffe0ff */
[-C--:B------:R-:W-:Y:S01]  /*25100*/  FFMA.FTZ R185, R0, R10.reuse, R185 ;  /* 0x0000000a00b97223 */ /* 0x080fe200000100b9 */
[----:B------:R-:W-:Y:S01]  /*25110*/  FMNMX.FTZ R11, R182, R11, !PT ;  /* 0x0000000bb60b7209 */ /* 0x000fe20007810000 */
[C---:B------:R-:W-:Y:S01]  /*25120*/  FFMA.FTZ R180, R0.reuse, R10, R180 ;  /* 0x0000000a00b47223 */ /* 0x040fe200000100b4 */
[----:B------:R-:W-:Y:S02]  /*25130*/  FMNMX.FTZ R12, R187, R12, !PT ;  /* 0x0000000cbb0c7209 */ /* 0x000fe40007810000 */
[----:B------:R-:W-:Y:S02]  /*25140*/  I2FP.F32.S32 R13, R13 ;  /* 0x0000000d000d7245 */ /* 0x000fe40000201400 */
[----:B------:R-:W-:Y:S02]  /*25150*/  I2FP.F32.S32 R3, R3 ;  /* 0x0000000300037245 */ /* 0x000fe40000201400 */
[----:B------:R-:W-:Y:S01]  /*25160*/  FMNMX.FTZ R11, R183, R11, !PT ;  /* 0x0000000bb70b7209 */ /* 0x000fe20007810000 */
[----:B------:R-:W-:Y:S01]  /*25170*/  FFMA.FTZ R172, R0, R13, R172 ;  /* 0x0000000d00ac7223 */ /* 0x000fe200000100ac */
[----:B------:R-:W-:Y:S01]  /*25180*/  IADD3 R10, R2, 0x58, RZ ;  /* 0x00000058020a7810 */ /* 0x000fe20007ffe0ff */
[-C--:B------:R-:W-:Y:S01]  /*25190*/  FFMA.FTZ R166, R0, R3.reuse, R166 ;  /* 0x0000000300a67223 */ /* 0x080fe200000100a6 */
[----:B------:R-:W-:Y:S01]  /*251a0*/  FMNMX.FTZ R12, R186, R12, !PT ;  /* 0x0000000cba0c7209 */ /* 0x000fe20007810000 */
[C---:B------:R-:W-:Y:S01]  /*251b0*/  FFMA.FTZ R171, R0.reuse, R3, R171 ;  /* 0x0000000300ab7223 */ /* 0x040fe200000100ab */
[----:B------:R-:W-:Y:S01]  /*251c0*/  I2FP.F32.S32 R10, R10 ;  /* 0x0000000a000a7245 */ /* 0x000fe20000201400 */
[----:B------:R-:W-:Y:S01]  /*251d0*/  FFMA.FTZ R167, R0, R13, R167 ;  /* 0x0000000d00a77223 */ /* 0x000fe200000100a7 */
[----:B------:R-:W-:Y:S02]  /*251e0*/  IADD3 R3, R2, 0x60, RZ ;  /* 0x0000006002037810 */ /* 0x000fe40007ffe0ff */
[----:B------:R-:W-:Y:S01]  /*251f0*/  FMNMX.FTZ R11, R185, R11, !PT ;  /* 0x0000000bb90b7209 */ /* 0x000fe20007810000 */
[C---:B------:R-:W-:Y:S01]  /*25200*/  FFMA.FTZ R165, R0.reuse, R10, R165 ;  /* 0x0000000a00a57223 */ /* 0x040fe200000100a5 */
        /* <DEDUP_REMOVED lines=31> */
[----:B------:R-:W-:Y:S01]  /*25400*/  FMNMX.FTZ R12, R164, R12, !PT ;  /* 0x0000000ca40c7209 */ /* 0x000fe20007810000 */
[----:B------:R-:W-:Y:S01]  /*25410*/  FFMA.FTZ R157, R0, R13, R157 ;  /* 0x0000000d009d7223 */ /* 0x000fe2000001009d */
[----:B------:R-:W-:Y:S01]  /*25420*/  FMNMX.FTZ R3, R162, R3, !PT ;  /* 0x00000003a2037209 */ /* 0x000fe20007810000 */
[C---:B------:R-:W-:Y:S01]  /*25430*/  FFMA.FTZ R144, R0.reuse, R10, R144 ;  /* 0x0000000a00907223 */ /* 0x040fe20000010090 */
[----:B------:R-:W-:Y:S01]  /*25440*/  FMNMX.FTZ R11, R159, R12, !PT ;  /* 0x0000000c9f0b7209 */ /* 0x000fe20007810000 */
[----:B------:R-:W-:Y:S01]  /*25450*/  FFMA.FTZ R155, R0, R10, R155 ;  /* 0x0000000a009b7223 */ /* 0x000fe2000001009b */
[----:B------:R-:W-:Y:S01]  /*25460*/  IADD3 R10, R2, 0x71, RZ ;  /* 0x00000071020a7810 */ /* 0x000fe20007ffe0ff */
[----:B------:R-:W-:Y:S01]  /*25470*/  LDSM.16.MT88.4 R12, [R227+0xc000] ;  /* 0x00c00000e30c783b */ /* 0x000fe20000004200 */
        /* <DEDUP_REMOVED lines=11> */
[----:B------:R-:W-:Y:S01]  /*25530*/  FFMA.FTZ R136, R0, R139, R136 ;  /* 0x0000008b00887223 */ /* 0x000fe20000010088 */
        /* <DEDUP_REMOVED lines=17> */
[----:B------:R-:W3:Y:S01]  /*25650*/  SHFL.BFLY PT, R4, R5, 0x1, 0x1f ;  /* 0x0c201f0005047f89 */ /* 0x000ee200000e0000 */
[----:B-1----:R-:W-:Y:S04]  /*25660*/  FMNMX.FTZ R2, R3, R2, !PT ;  /* 0x0000000203027209 */ /* 0x002fe80007810000 */
[----:B------:R-:W-:Y:S01]  /*25670*/  FSETP.NEU.FTZ.AND P0, PT, R2, -INF , PT ;  /* 0xff8000000200780b */ /* 0x000fe20003f1d000 */
[----:B--2---:R-:W-:Y:S01]  /*25680*/  FMUL.FTZ R151, R132, R2 ;  /* 0x0000000284977220 */ /* 0x004fe20000410000 */
[----:B---3--:R-:W-:Y:S01]  /*25690*/  FMNMX.FTZ R3, R5, R4, !PT ;  /* 0x0000000405037209 */ /* 0x008fe20007810000 */
[----:B------:R-:W-:Y:S03]  /*256a0*/  FADD.FTZ R4, -R2, R135 ;  /* 0x0000008702047221 */ /* 0x000fe60000010100 */
[----:B------:R-:W-:Y:S01]  /*256b0*/  FSEL R151, R151, RZ, P0 ;  /* 0x000000ff97977208 */ /* 0x000fe20000000000 */
[C---:B------:R-:W-:Y:S01]  /*256c0*/  FMUL.FTZ R142, R132.reuse, R3 ;  /* 0x00000003848e7220 */ /* 0x040fe20000410000 */
[C---:B------:R-:W-:Y:S01]  /*256d0*/  FSETP.NEU.FTZ.AND P0, PT, R3.reuse, -INF , PT ;  /* 0xff8000000300780b */ /* 0x040fe20003f1d000 */
[----:B------:R-:W-:Y:S01]  /*256e0*/  FADD.FTZ R5, -R3, R133 ;  /* 0x0000008503057221 */ /* 0x000fe20000010100 */
[----:B------:R-:W-:Y:S01]  /*256f0*/  FMUL.FTZ R4, R132, R4 ;  /* 0x0000000484047220 */ /* 0x000fe20000410000 */
[-CC-:B------:R-:W-:Y:S01]  /*25700*/  FFMA.FTZ R154, R147, R132.reuse, -R151.reuse ;  /* 0x00000084939a7223 */ /* 0x180fe20000010897 */
[----:B------:R-:W-:Y:S01]  /*25710*/  FSEL R142, R142, RZ, P0 ;  /* 0x000000ff8e8e7208 */ /* 0x000fe20000000000 */
[-CC-:B------:R-:W-:Y:S01]  /*25720*/  FFMA.FTZ R145, R153, R132.reuse, -R151.reuse ;  /* 0x0000008499917223 */ /* 0x180fe20000010897 */
[-CC-:B------:R-:W-:Y:S01]  /*25730*/  FFMA.FTZ R152, R148, R132.reuse, -R151.reuse ;  /* 0x0000008494987223 */ /* 0x180fe20000010897 */
[-CC-:B------:R-:W-:Y:S01]  /*25740*/  FFMA.FTZ R147, R9, R132.reuse, -R151.reuse ;  /* 0x0000008409937223 */ /* 0x180fe20000010897 */
[----:B------:R-:W-:Y:S01]  /*25750*/  FMUL.FTZ R5, R132, R5 ;  /* 0x0000000584057220 */ /* 0x000fe20000410000 */
[-CC-:B------:R-:W-:Y:S01]  /*25760*/  FFMA.FTZ R149, R146, R132.reuse, -R142.reuse ;  /* 0x0000008492957223 */ /* 0x180fe2000001088e */
[-CC-:B------:R-:W-:Y:S01]  /*25770*/  FFMA.FTZ R153, R8, R132.reuse, -R142.reuse ;  /* 0x0000008408997223 */ /* 0x180fe2000001088e */
        /* <DEDUP_REMOVED lines=25> */
[----:B------:R-:W-:Y:S03]  /*25910*/  FMUL.FTZ R26, R135, R110 ;  /* 0x0000006e871a7220 */ /* 0x000fe60000410000 */
[----:B------:R-:W1:Y:S01]  /*25920*/  MUFU.EX2 R152, R152 ;  /* 0x0000009800987308 */ /* 0x000e620000000800 */
[C---:B--2---:R-:W-:Y:S01]  /*25930*/  FMUL.FTZ R4, R133.reuse, R128 ;  /* 0x0000008085047220 */ /* 0x044fe20000410000 */
[C---:B------:R-:W-:Y:S01]  /*25940*/  FMUL.FTZ R5, R133.reuse, R129 ;  /* 0x0000008185057220 */ /* 0x040fe20000410000 */
[C---:B------:R-:W-:Y:S01]  /*25950*/  FMUL.FTZ R8, R133.reuse, R124 ;  /* 0x0000007c85087220 */ /* 0x040fe20000410000 */
[C---:B------:R-:W-:Y:S01]  /*25960*/  FMUL.FTZ R9, R133.reuse, R125 ;  /* 0x0000007d85097220 */ /* 0x040fe20000410000 */
[C---:B------:R-:W-:Y:S01]  /*25970*/  FMUL.FTZ R16, R133.reuse, R116 ;  /* 0x0000007485107220 */ /* 0x040fe20000410000 */
[----:B------:R-:W-:Y:S01]  /*25980*/  FMUL.FTZ R17, R133, R117 ;  /* 0x0000007585117220 */ /* 0x000fe20000410000 */
[----:B------:R-:W-:Y:S03]  /*25990*/  FMUL.FTZ R27, R135, R111 ;  /* 0x0000006f871b7220 */ /* 0x000fe60000410000 */
[----:B------:R-:W-:Y:S01]  /*259a0*/  MUFU.EX2 R147, R147 ;  /* 0x0000009300937308 */ /* 0x000fe20000000800 */
[C---:B------:R-:W-:Y:S01]  /*259b0*/  FMUL.FTZ R24, R133.reuse, R108 ;  /* 0x0000006c85187220 */ /* 0x040fe20000410000 */
[----:B------:R-:W-:Y:S01]  /*259c0*/  FMUL.FTZ R25, R133, R109 ;  /* 0x0000006d85197220 */ /* 0x000fe20000410000 */
[C---:B------:R-:W-:Y:S01]  /*259d0*/  FMUL.FTZ R34, R135.reuse, R102 ;  /* 0x0000006687227220 */ /* 0x040fe20000410000 */
[----:B------:R-:W-:Y:S01]  /*259e0*/  FMUL.FTZ R35, R135, R103 ;  /* 0x0000006787237220 */ /* 0x000fe20000410000 */
[C---:B------:R-:W-:Y:S01]  /*259f0*/  FMUL.FTZ R32, R133.reuse, R100 ;  /* 0x0000006485207220 */ /* 0x040fe20000410000 */
[----:B------:R-:W-:Y:S01]  /*25a00*/  FMUL.FTZ R33, R133, R101 ;  /* 0x0000006585217220 */ /* 0x000fe20000410000 */
[----:B------:R-:W-:Y:S03]  /*25a10*/  LDSM.16.MT88.4 R124, [R227+0xf800] ;  /* 0x00f80000e37c783b */ /* 0x000fe60000004200 */
[----:B------:R-:W2:Y:S01]  /*25a20*/  MUFU.EX2 R145, R145 ;  /* 0x0000009100917308 */ /* 0x000ea20000000800 */
[----:B-1----:R-:W-:Y:S01]  /*25a30*/  F2FP.BF16.F32.PACK_AB R129, R152, R154 ;  /* 0x0000009a9881723e */ /* 0x002fe200000010ff */
[C---:B------:R-:W-:Y:S01]  /*25a40*/  FMUL.FTZ R43, R135.reuse, R95 ;  /* 0x0000005f872b7220 */ /* 0x040fe20000410000 */
[C---:B------:R-:W-:Y:S01]  /*25a50*/  FMUL.FTZ R46, R135.reuse, R90 ;  /* 0x0000005a872e7220 */ /* 0x040fe20000410000 */
[----:B------:R-:W-:Y:S01]  /*25a60*/  FMUL.FTZ R47, R135, R91 ;  /* 0x0000005b872f7220 */ /* 0x000fe20000410000 */
[C---:B------:R-:W-:Y:S01]  /*25a70*/  FMUL.FTZ R44, R133.reuse, R88 ;  /* 0x00000058852c7220 */ /* 0x040fe20000410000 */
[----:B------:R-:W-:Y:S01]  /*25a80*/  FMUL.FTZ R45, R133, R89 ;  /* 0x00000059852d7220 */ /* 0x000fe20000410000 */
[----:B------:R-:W-:Y:S03]  /*25a90*/  LDSM.16.MT88.4 R100, [R224+0xe000] ;  /* 0x00e00000e064783b */ /* 0x000fe60000004200 */
[----:B------:R-:W-:Y:S01]  /*25aa0*/  MUFU.EX2 R153, R153 ;  /* 0x0000009900997308 */ /* 0x000fe20000000800 */
[C---:B------:R-:W-:Y:S01]  /*25ab0*/  FMUL.FTZ R55, R135.reuse, R83 ;  /* 0x0000005387377220 */ /* 0x040fe20000410000 */
[C---:B------:R-:W-:Y:S01]  /*25ac0*/  FMUL.FTZ R62, R135.reuse, R74 ;  /* 0x0000004a873e7220 */ /* 0x040fe20000410000 */
[----:B------:R-:W-:Y:S01]  /*25ad0*/  FMUL.FTZ R63, R135, R75 ;  /* 0x0000004b873f7220 */ /* 0x000fe20000410000 */
[-CC-:B------:R-:W-:Y:S01]  /*25ae0*/  FFMA.FTZ R108, R53, R132.reuse, -R142.reuse ;  /* 0x00000084356c7223 */ /* 0x180fe2000001088e */
[----:B------:R-:W-:Y:S01]  /*25af0*/  FMUL.FTZ R53, R133, R81 ;  /* 0x0000005185357220 */ /* 0x000fe20000410000 */
[--C-:B------:R-:W-:Y:S01]  /*25b00*/  FFMA.FTZ R109, R52, R132, -R142.reuse ;  /* 0x00000084346d7223 */ /* 0x100fe2000001088e */
[----:B------:R-:W1:Y:S03]  /*25b10*/  LDSM.16.MT88.4 R88, [R223+0x10000] ;  /* 0x01000000df58783b */ /* 0x000e660000004200 */
[----:B------:R-:W3:Y:S01]  /*25b20*/  MUFU.EX2 R149, R149 ;  /* 0x0000009500957308 */ /* 0x000ee20000000800 */
[----:B--2---:R-:W-:Y:S01]  /*25b30*/  F2FP.BF16.F32.PACK_AB R131, R145, R147 ;  /* 0x000000939183723e */ /* 0x004fe200000010ff */
[----:B------:R-:W-:Y:S01]  /*25b40*/  FMUL.FTZ R52, R133, R80 ;  /* 0x0000005085347220 */ /* 0x000fe20000410000 */
[-CC-:B------:R-:W-:Y:S01]  /*25b50*/  FFMA.FTZ R110, R61, R132.reuse, -R142.reuse ;  /* 0x000000843d6e7223 */ /* 0x180fe2000001088e */
[C---:B------:R-:W-:Y:S01]  /*25b60*/  FMUL.FTZ R61, R133.reuse, R73 ;  /* 0x00000049853d7220 */ /* 0x040fe20000410000 */
[--C-:B------:R-:W-:Y:S01]  /*25b70*/  FFMA.FTZ R111, R60, R132, -R142.reuse ;  /* 0x000000843c6f7223 */ /* 0x100fe2000001088e */
[----:B------:R-:W-:Y:S01]  /*25b80*/  FMUL.FTZ R60, R133, R72 ;  /* 0x00000048853c7220 */ /* 0x000fe20000410000 */
        /* <DEDUP_REMOVED lines=9> */
[----:B------:R-:W2:Y:S01]  /*25c20*/  MUFU.EX2 R146, R146 ;  /* 0x0000009200927308 */ /* 0x000ea20000000800 */
[----:B---3--:R-:W-:Y:S01]  /*25c30*/  F2FP.BF16.F32.PACK_AB R128, R149, R153 ;  /* 0x000000999580723e */ /* 0x008fe200000010ff */
[-CC-:B------:R-:W-:Y:S01]  /*25c40*/  FFMA.FTZ R159, R159, R132.reuse, -R142.reuse ;  /* 0x000000849f9f7223 */ /* 0x180fe2000001088e */
[-CC-:B------:R-:W-:Y:S01]  /*25c50*/  FFMA.FTZ R158, R158, R132.reuse, -R142.reuse ;  /* 0x000000849e9e7223 */ /* 0x180fe2000001088e */
[-CC-:B------:R-:W-:Y:S01]  /*25c60*/  FFMA.FTZ R157, R157, R132.reuse, -R142.reuse ;  /* 0x000000849d9d7223 */ /* 0x180fe2000001088e */
[-CC-:B------:R-:W-:Y:S01]  /*25c70*/  FFMA.FTZ R156, R156, R132.reuse, -R142.reuse ;  /* 0x000000849c9c7223 */ /* 0x180fe2000001088e */
[-CC-:B------:R-:W-:Y:S01]  /*25c80*/  FFMA.FTZ R172, R172, R132.reuse, -R151.reuse ;  /* 0x00000084acac7223 */ /* 0x180fe20000010897 */
[-CC-:B------:R-:W-:Y:S03]  /*25c90*/  FFMA.FTZ R171, R171, R132.reuse, -R151.reuse ;  /* 0x00000084abab7223 */ /* 0x180fe60000010897 */
[----:B------:R-:W3:Y:S01]  /*25ca0*/  MUFU.EX2 R108, R108 ;  /* 0x0000006c006c7308 */ /* 0x000ee20000000800 */
[-CC-:B------:R-:W-:Y:S01]  /*25cb0*/  FFMA.FTZ R169, R169, R132.reuse, -R151.reuse ;  /* 0x00000084a9a97223 */ /* 0x180fe20000010897 */
[-C--:B------:R-:W-:Y:S01]  /*25cc0*/  FFMA.FTZ R168, R168, R132.reuse, -R151 ;  /* 0x00000084a8a87223 */ /* 0x080fe20000010897 */
[-CC-:B------:R-:W-:Y:S01]  /*25cd0*/  FFMA.FTZ R167, R167, R132.reuse, -R142.reuse ;  /* 0x00000084a7a77223 */ /* 0x180fe2000001088e */
[-CC-:B------:R-:W-:Y:S01]  /*25ce0*/  FFMA.FTZ R166, R166, R132.reuse, -R142.reuse ;  /* 0x00000084a6a67223 */ /* 0x180fe2000001088e */
[-CC-:B------:R-:W-:Y:S01]  /*25cf0*/  FFMA.FTZ R165, R165, R132.reuse, -R142.reuse ;  /* 0x00000084a5a57223 */ /* 0x180fe2000001088e */
[----:B------:R-:W-:Y:S01]  /*25d00*/  FFMA.FTZ R164, R164, R132, -R142 ;  /* 0x00000084a4a47223 */ /* 0x000fe2000001088e */
[----:B------:R-:W-:Y:S03]  /*25d10*/  FFMA.FTZ R153, R133, R251, R153 ;  /* 0x000000fb85997223 */ /* 0x000fe60000010099 */
[----:B------:R-:W4:Y:S01]  /*25d20*/  MUFU.EX2 R109, R109 ;  /* 0x0000006d006d7308 */ /* 0x000f220000000800 */
[----:B--2---:R-:W-:Y:S01]  /*25d30*/  F2FP.BF16.F32.PACK_AB R130, R146, R148 ;  /* 0x000000949282723e */ /* 0x004fe200000010ff */
[-C--:B------:R-:W-:Y:S01]  /*25d40*/  FFMA.FTZ R155, R155, R132.reuse, -R151 ;  /* 0x000000849b9b7223 */ /* 0x080fe20000010897 */
[----:B------:R-:W-:Y:S01]  /*25d50*/  FADD.FTZ R153, R149, R153 ;  /* 0x0000009995997221 */ /* 0x000fe20000010000 */
[--C-:B------:R-:W-:Y:S01]  /*25d60*/  FFMA.FTZ R150, R150, R132, -R151.reuse ;  /* 0x0000008496967223 */ /* 0x100fe20000010897 */
[----:B------:R-:W-:Y:S01]  /*25d70*/  ISETP.GT.AND P0, PT, R249, R238, PT ;  /* 0x000000eef900720c */ /* 0x000fe20003f04270 */
[----:B------:R-:W-:Y:S01]  /*25d80*/  FFMA.FTZ R136, R136, R132, -R151 ;  /* 0x0000008488887223 */ /* 0x000fe20000010897 */
[----:B------:R-:W-:Y:S01]  /*25d90*/  FADD.FTZ R148, R148, R153 ;  /* 0x0000009994947221 */ /* 0x000fe20000010000 */
[C---:B------:R-:W-:Y:S02]  /*25da0*/  HMMA.16816.F32.BF16 R4, R128.reuse, R12, R4 ;  /* 0x0000000c8004723c */ /* 0x040fe40000041804 */
[----:B------:R-:W2:Y:S03]  /*25db0*/  MUFU.EX2 R110, R110 ;  /* 0x0000006e006e7308 */ /* 0x000ea60000000800 */
[----:B------:R-:W-:Y:S01]  /*25dc0*/  FADD.FTZ R148, R146, R148 ;  /* 0x0000009492947221 */ /* 0x000fe20000010000 */
[C---:B------:R-:W-:Y:S06]  /*25dd0*/  HMMA.16816.F32.BF16 R8, R128.reuse, R14, R8 ;  /* 0x0000000e8008723c */ /* 0x040fec0000041808 */
[----:B------:R-:W5:Y:S01]  /*25de0*/  MUFU.EX2 R111, R111 ;  /* 0x0000006f006f7308 */ /* 0x000f620000000800 */
[C---:B------:R-:W-:Y:S01]  /*25df0*/  FMUL.FTZ R12, R133.reuse, R120 ;  /* 0x00000078850c7220 */ /* 0x040fe20000410000 */
[----:B------:R-:W-:Y:S03]  /*25e00*/  FMUL.FTZ R13, R133, R121 ;  /* 0x00000079850d7220 */ /* 0x000fe60000410000 */
[C---:B------:R-:W-:Y:S01]  /*25e10*/  FMUL.FTZ R14, R135.reuse, R122 ;  /* 0x0000007a870e7220 */ /* 0x040fe20000410000 */
[----:B------:R-:W-:Y:S01]  /*25e20*/  FMUL.FTZ R15, R135, R123 ;  /* 0x0000007b870f7220 */ /* 0x000fe20000410000 */
[----:B---3--:R-:W-:Y:S03]  /*25e30*/  FADD.FTZ R148, R108, R148 ;  /* 0x000000946c947221 */ /* 0x008fe60000010000 */
[----:B------:R-:W-:Y:S01]  /*25e40*/  MUFU.EX2 R170, R170 ;  /* 0x000000aa00aa7308 */ /* 0x000fe20000000800 */
[-CC-:B------:R-:W-:Y:S01]  /*25e50*/  FFMA.FTZ R123, R191, R132.reuse, -R142.reuse ;  /* 0x00000084bf7b7223 */ /* 0x180fe2000001088e */
[-C--:B------:R-:W-:Y:S01]  /*25e60*/  FFMA.FTZ R122, R190, R132.reuse, -R142 ;  /* 0x00000084be7a7223 */ /* 0x080fe2000001088e */
[C---:B------:R-:W-:Y:S03]  /*25e70*/  HMMA.16816.F32.BF16 R12, R128.reuse, R20, R12 ;  /* 0x00000014800c723c */ /* 0x040fe6000004180c */
[----:B----4-:R-:W-:Y:S01]  /*25e80*/  FADD.FTZ R148, R109, R148 ;  /* 0x000000946d947221 */ /* 0x010fe20000010000 */
[----:B------:R-:W-:Y:S03]  /*25e90*/  FFMA.FTZ R120, R189, R132, -R142 ;  /* 0x00000084bd787223 */ /* 0x000fe6000001088e */
[----:B------:R-:W-:Y:S01]  /*25ea0*/  MUFU.EX2 R123, R123 ;  /* 0x0000007b007b7308 */ /* 0x000fe20000000800 */
[C---:B------:R-:W-:Y:S03]  /*25eb0*/  HMMA.16816.F32.BF16 R16, R128.reuse, R22, R16 ;  /* 0x000000168010723c */ /* 0x040fe60000041810 */
[C---:B------:R-:W-:Y:S01]  /*25ec0*/  FMUL.FTZ R20, R133.reuse, R112 ;  /* 0x0000007085147220 */ /* 0x040fe20000410000 */
[----:B------:R-:W-:Y:S03]  /*25ed0*/  FMUL.FTZ R21, R133, R113 ;  /* 0x0000007185157220 */ /* 0x000fe60000410000 */
[C---:B------:R-:W-:Y:S01]  /*25ee0*/  FMUL.FTZ R22, R135.reuse, R114 ;  /* 0x0000007287167220 */ /* 0x040fe20000410000 */
[----:B------:R-:W-:Y:S01]  /*25ef0*/  FMUL.FTZ R23, R135, R115 ;  /* 0x0000007387177220 */ /* 0x000fe20000410000 */
[----:B------:R-:W-:Y:S02]  /*25f00*/  MUFU.EX2 R122, R122 ;  /* 0x0000007a007a7308 */ /* 0x000fe40000000800 */
[----:B--2---:R-:W-:Y:S01]  /*25f10*/  FADD.FTZ R148, R110, R148 ;  /* 0x000000946e947221 */ /* 0x004fe20000010000 */
[-CC-:B------:R-:W-:Y:S01]  /*25f20*/  FFMA.FTZ R114, R195, R132.reuse, -R151.reuse ;  /* 0x00000084c3727223 */ /* 0x180fe20000010897 */
[-CC-:B------:R-:W-:Y:S01]  /*25f30*/  FFMA.FTZ R113, R194, R132.reuse, -R151.reuse ;  /* 0x00000084c2717223 */ /* 0x180fe20000010897 */
[-CC-:B------:R-:W-:Y:S01]  /*25f40*/  FFMA.FTZ R115, R193, R132.reuse, -R151.reuse ;  /* 0x00000084c1737223 */ /* 0x180fe20000010897 */
[C---:B------:R-:W-:Y:S04]  /*25f50*/  HMMA.16816.F32.BF16 R20, R128.reuse, R28, R20 ;  /* 0x0000001c8014723c */ /* 0x040fe80000041814 */
[----:B------:R-:W-:Y:S01]  /*25f60*/  MUFU.EX2 R120, R120 ;  /* 0x0000007800787308 */ /* 0x000fe20000000800 */
[----:B-----5:R-:W-:Y:S01]  /*25f70*/  FADD.FTZ R148, R111, R148 ;  /* 0x000000946f947221 */ /* 0x020fe20000010000 */
[-CC-:B------:R-:W-:Y:S01]  /*25f80*/  FFMA.FTZ R112, R192, R132.reuse, -R151.reuse ;  /* 0x00000084c0707223 */ /* 0x180fe20000010897 */
[--C-:B------:R-:W-:Y:S01]  /*25f90*/  FFMA.FTZ R121, R188, R132, -R142.reuse ;  /* 0x00000084bc797223 */ /* 0x100fe2000001088e */
[C---:B------:R-:W-:Y:S06]  /*25fa0*/  HMMA.16816.F32.BF16 R24, R128.reuse, R30, R24 ;  /* 0x0000001e8018723c */ /* 0x040fec0000041818 */
[----:B------:R-:W-:Y:S01]  /*25fb0*/  MUFU.EX2 R114, R114 ;  /* 0x0000007200727308 */ /* 0x000fe20000000800 */
[C---:B------:R-:W-:Y:S01]  /*25fc0*/  FMUL.FTZ R28, R133.reuse, R104 ;  /* 0x00000068851c7220 */ /* 0x040fe20000410000 */
[----:B------:R-:W-:Y:S03]  /*25fd0*/  FMUL.FTZ R29, R133, R105 ;  /* 0x00000069851d7220 */ /* 0x000fe60000410000 */
[C---:B------:R-:W-:Y:S01]  /*25fe0*/  FMUL.FTZ R30, R135.reuse, R106 ;  /* 0x0000006a871e7220 */ /* 0x040fe20000410000 */
[C---:B------:R-:W-:Y:S01]  /*25ff0*/  FMUL.FTZ R31, R135.reuse, R107 ;  /* 0x0000006b871f7220 */ /* 0x040fe20000410000 */
[--C-:B------:R-:W-:Y:S01]  /*26000*/  FFMA.FTZ R105, R42, R132, -R151.reuse ;  /* 0x000000842a697223 */ /* 0x100fe20000010897 */
[----:B------:R-:W-:Y:S01]  /*26010*/  FMUL.FTZ R42, R135, R94 ;  /* 0x0000005e872a7220 */ /* 0x000fe20000410000 */
[-CC-:B------:R-:W-:Y:S01]  /*26020*/  FFMA.FTZ R104, R41, R132.reuse, -R151.reuse ;  /* 0x0000008429687223 */ /* 0x180fe20000010897 */
[C---:B------:R-:W-:Y:S03]  /*26030*/  FMUL.FTZ R41, R133.reuse, R93 ;  /* 0x0000005d85297220 */ /* 0x040fe60000410000 */
[C---:B------:R-:W-:Y:S01]  /*26040*/  HMMA.16816.F32.BF16 R28, R128.reuse, R36, R28 ;  /* 0x00000024801c723c */ /* 0x040fe2000004181c */
[----:B------:R-:W-:Y:S02]  /*26050*/  MUFU.EX2 R113, R113 ;  /* 0x0000007100717308 */ /* 0x000fe40000000800 */
[--C-:B------:R-:W-:Y:S01]  /*26060*/  FFMA.FTZ R107, R40, R132, -R151.reuse ;  /* 0x00000084286b7223 */ /* 0x100fe20000010897 */
[C---:B------:R-:W-:Y:S01]  /*26070*/  FMUL.FTZ R40, R133.reuse, R92 ;  /* 0x0000005c85287220 */ /* 0x040fe20000410000 */
[--C-:B------:R-:W-:Y:S01]  /*26080*/  FFMA.FTZ R106, R54, R132, -R151.reuse ;  /* 0x00000084366a7223 */ /* 0x100fe20000010897 */
[C---:B------:R-:W-:Y:S01]  /*26090*/  HMMA.16816.F32.BF16 R32, R128.reuse, R38, R32 ;  /* 0x000000268020723c */ /* 0x040fe20000041820 */
[----:B------:R-:W-:Y:S04]  /*260a0*/  LDSM.16.MT88.4 R92, [R224+0xc800] ;  /* 0x00c80000e05c783b */ /* 0x000fe80000004200 */
[----:B------:R-:W-:Y:S01]  /*260b0*/  MUFU.EX2 R105, R105 ;  /* 0x0000006900697308 */ /* 0x000fe20000000800 */
[C---:B------:R-:W-:Y:S01]  /*260c0*/  FMUL.FTZ R36, R133.reuse, R96 ;  /* 0x0000006085247220 */ /* 0x040fe20000410000 */
[----:B------:R-:W-:Y:S01]  /*260d0*/  FMUL.FTZ R37, R133, R97 ;  /* 0x0000006185257220 */ /* 0x000fe20000410000 */
[C---:B------:R-:W-:Y:S03]  /*260e0*/  FMUL.FTZ R38, R135.reuse, R98 ;  /* 0x0000006287267220 */ /* 0x040fe60000410000 */
[C---:B------:R-:W-:Y:S02]  /*260f0*/  FMUL.FTZ R39, R135.reuse, R99 ;  /* 0x0000006387277220 */ /* 0x040fe40000410000 */
[----:B------:R-:W-:Y:S01]  /*26100*/  LDSM.16.MT88.4 R96, [R225+0xd000] ;  /* 0x00d00000e160783b */ /* 0x000fe20000004200 */
[----:B------:R-:W-:Y:S01]  /*26110*/  FMUL.FTZ R54, R135, R82 ;  /* 0x0000005287367220 */ /* 0x000fe20000410000 */
[----:B------:R-:W2:Y:S01]  /*26120*/  MUFU.EX2 R104, R104 ;  /* 0x0000006800687308 */ /* 0x000ea20000000800 */
[-CC-:B------:R-:W-:Y:S01]  /*26130*/  FFMA.FTZ R144, R144, R132.reuse, -R142.reuse ;  /* 0x0000008490907223 */ /* 0x180fe2000001088e */
[-CC-:B------:R-:W-:Y:S01]  /*26140*/  FFMA.FTZ R143, R143, R132.reuse, -R142.reuse ;  /* 0x000000848f8f7223 */ /* 0x180fe2000001088e */
[C---:B------:R-:W-:Y:S03]  /*26150*/  HMMA.16816.F32.BF16 R36, R128.reuse, R48, R36 ;  /* 0x000000308024723c */ /* 0x040fe60000041824 */
[----:B------:R-:W3:Y:S01]  /*26160*/  LDSM.16.MT88.4 R80, [R227+0xc800] ;  /* 0x00c80000e350783b */ /* 0x000ee20000004200 */
[----:B------:R-:W-:Y:S03]  /*26170*/  FFMA.FTZ R139, R139, R132, -R142 ;  /* 0x000000848b8b7223 */ /* 0x000fe6000001088e */
[----:B------:R-:W-:Y:S01]  /*26180*/  MUFU.EX2 R107, R107 ;  /* 0x0000006b006b7308 */ /* 0x000fe20000000800 */
[C---:B------:R-:W-:Y:S03]  /*26190*/  HMMA.16816.F32.BF16 R40, R128.reuse, R50, R40 ;  /* 0x000000328028723c */ /* 0x040fe60000041828 */
[----:B------:R-:W-:Y:S03]  /*261a0*/  FMUL.FTZ R48, R133, R84 ;  /* 0x0000005485307220 */ /* 0x000fe60000410000 */
[C---:B------:R-:W-:Y:S03]  /*261b0*/  HMMA.16816.F32.BF16 R44, R128.reuse, R56, R44 ;  /* 0x00000038802c723c */ /* 0x040fe6000004182c */
[----:B------:R-:W4:Y:S02]  /*261c0*/  MUFU.EX2 R106, R106 ;  /* 0x0000006a006a7308 */ /* 0x000f240000000800 */
[C---:B------:R-:W-:Y:S01]  /*261d0*/  FMUL.FTZ R50, R135.reuse, R86 ;  /* 0x0000005687327220 */ /* 0x040fe20000410000 */
[----:B------:R-:W-:Y:S01]  /*261e0*/  FMUL.FTZ R51, R135, R87 ;  /* 0x0000005787337220 */ /* 0x000fe20000410000 */
[C---:B------:R-:W-:Y:S01]  /*261f0*/  FMUL.FTZ R49, R133.reuse, R85 ;  /* 0x0000005585317220 */ /* 0x040fe20000410000 */
[C---:B------:R-:W-:Y:S01]  /*26200*/  FMUL.FTZ R56, R133.reuse, R76 ;  /* 0x0000004c85387220 */ /* 0x040fe20000410000 */
[----:B------:R-:W5:Y:S04]  /*26210*/  LDSM.16.MT88.4 R84, [R225+0xc800] ;  /* 0x00c80000e154783b */ /* 0x000f680000004200 */
[----:B------:R-:W-:Y:S01]  /*26220*/  MUFU.EX2 R115, R115 ;  /* 0x0000007300737308 */ /* 0x000fe20000000800 */
[----:B------:R-:W-:Y:S01]  /*26230*/  FMUL.FTZ R57, R133, R77 ;  /* 0x0000004d85397220 */ /* 0x000fe20000410000 */
[C---:B------:R-:W-:Y:S01]  /*26240*/  FFMA.FTZ R154, R135.reuse, R252, R154 ;  /* 0x000000fc879a7223 */ /* 0x040fe2000001009a */
[-C--:B------:R-:W-:Y:S01]  /*26250*/  FFMA.FTZ R151, R134, R132.reuse, -R151 ;  /* 0x0000008486977223 */ /* 0x080fe20000010897 */
[C---:B------:R-:W-:Y:S03]  /*26260*/  HMMA.16816.F32.BF16 R48, R128.reuse, R58, R48 ;  /* 0x0000003a8030723c */ /* 0x040fe60000041830 */
[----:B------:R-:W-:Y:S03]  /*26270*/  FFMA.FTZ R142, R138, R132, -R142 ;  /* 0x000000848a8e7223 */ /* 0x000fe6000001088e */
[----:B------:R-:W5:Y:S01]  /*26280*/  MUFU.EX2 R112, R112 ;  /* 0x0000007000707308 */ /* 0x000f620000000800 */
[----:B------:R-:W-:Y:S01]  /*26290*/  FADD.FTZ R154, R152, R154 ;  /* 0x0000009a989a7221 */ /* 0x000fe20000010000 */
[C---:B------:R-:W-:Y:S03]  /*262a0*/  HMMA.16816.F32.BF16 R52, R128.reuse, R64, R52 ;  /* 0x000000408034723c */ /* 0x040fe60000041834 */
[C---:B------:R-:W-:Y:S01]  /*262b0*/  FMUL.FTZ R58, R135.reuse, R78 ;  /* 0x0000004e873a7220 */ /* 0x040fe20000410000 */
[----:B------:R-:W-:Y:S03]  /*262c0*/  FMUL.FTZ R59, R135, R79 ;  /* 0x0000004f873b7220 */ /* 0x000fe60000410000 */
[----:B------:R-:W-:Y:S01]  /*262d0*/  FMUL.FTZ R64, R133, R68 ;  /* 0x0000004485407220 */ /* 0x000fe20000410000 */
[----:B------:R-:W5:Y:S01]  /*262e0*/  LDSM.16.MT88.4 R76, [R227+0x10800] ;  /* 0x01080000e34c783b */ /* 0x000f620000004200 */
[----:B------:R-:W5:Y:S02]  /*262f0*/  MUFU.EX2 R121, R121 ;  /* 0x0000007900797308 */ /* 0x000f640000000800 */
[----:B------:R-:W-:Y:S01]  /*26300*/  F2FP.BF16.F32.PACK_AB R68, R109, R108 ;  /* 0x0000006c6d44723e */ /* 0x000fe200000010ff */
[----:B------:R-:W-:Y:S01]  /*26310*/  FMUL.FTZ R65, R133, R69 ;  /* 0x0000004585417220 */ /* 0x000fe20000410000 */
[C---:B------:R-:W-:Y:S03]  /*26320*/  HMMA.16816.F32.BF16 R56, R128.reuse, R66, R56 ;  /* 0x000000428038723c */ /* 0x040fe60000041838 */
[----:B--2---:R-:W-:Y:S03]  /*26330*/  F2FP.BF16.F32.PACK_AB R69, R104, R105 ;  /* 0x000000696845723e */ /* 0x004fe600000010ff */
[----:B------:R-:W-:Y:S01]  /*26340*/  MUFU.EX2 R175, R175 ;  /* 0x000000af00af7308 */ /* 0x000fe20000000800 */
[----:B------:R-:W-:Y:S01]  /*26350*/  FADD.FTZ R154, R147, R154 ;  /* 0x0000009a939a7221 */ /* 0x000fe20000010000 */
[C---:B-1----:R-:W-:Y:S03]  /*26360*/  HMMA.16816.F32.BF16 R60, R128.reuse, R88, R60 ;  /* 0x00000058803c723c */ /* 0x042fe6000004183c */
[C---:B------:R-:W-:Y:S01]  /*26370*/  FMUL.FTZ R66, R135.reuse, R70 ;  /* 0x0000004687427220 */ /* 0x040fe20000410000 */
[----:B------:R-:W-:Y:S01]  /*26380*/  FMUL.FTZ R67, R135, R71 ;  /* 0x0000004787437220 */ /* 0x000fe20000410000 */
[----:B----4-:R-:W-:Y:S03]  /*26390*/  F2FP.BF16.F32.PACK_AB R71, R106, R107 ;  /* 0x0000006b6a47723e */ /* 0x010fe600000010ff */
[----:B------:R-:W-:Y:S03]  /*263a0*/  MUFU.EX2 R173, R173 ;  /* 0x000000ad00ad7308 */ /* 0x000fe60000000800 */
[----:B------:R-:W-:Y:S01]  /*263b0*/  F2FP.BF16.F32.PACK_AB R70, R111, R110 ;  /* 0x0000006e6f46723e */ /* 0x000fe200000010ff */
[----:B------:R-:W-:Y:S01]  /*263c0*/  FADD.FTZ R154, R145, R154 ;  /* 0x0000009a919a7221 */ /* 0x000fe20000010000 */
[----:B------:R-:W-:Y:S01]  /*263d0*/  HMMA.16816.F32.BF16 R64, R128, R90, R64 ;  /* 0x0000005a8040723c */ /* 0x000fe20000041840 */
[----:B------:R-:W-:Y:S04]  /*263e0*/  LDSM.16.MT88.4 R88, [R223+0x10800] ;  /* 0x01080000df58783b */ /* 0x000fe80000004200 */
[----:B------:R-:W-:Y:S01]  /*263f0*/  MUFU.EX2 R174, R174 ;  /* 0x000000ae00ae7308 */ /* 0x000fe20000000800 */
[----:B------:R-:W-:Y:S01]  /*26400*/  FADD.FTZ R154, R105, R154 ;  /* 0x0000009a699a7221 */ /* 0x000fe20000010000 */
[----:B------:R-:W-:Y:S01]  /*26410*/  FADD.FTZ R148, R123, R148 ;  /* 0x000000947b947221 */ /* 0x000fe20000010000 */
[C---:B---3--:R-:W-:Y:S01]  /*26420*/  HMMA.16816.F32.BF16 R4, R68.reuse, R80, R4 ;  /* 0x000000504404723c */ /* 0x048fe20000041804 */
[----:B------:R-:W-:Y:S06]  /*26430*/  LDSM.16.MT88.4 R108, [R224+0xf800] ;  /* 0x00f80000e06c783b */ /* 0x000fec0000004200 */
[----:B------:R-:W1:Y:S01]  /*26440*/  MUFU.EX2 R178, R178 ;  /* 0x000000b200b27308 */ /* 0x000e620000000800 */
[C---:B------:R-:W-:Y:S01]  /*26450*/  HMMA.16816.F32.BF16 R8, R68.reuse, R82, R8 ;  /* 0x000000524408723c */ /* 0x040fe20000041808 */
[----:B------:R-:W2:Y:S05]  /*26460*/  LDSM.16.MT88.4 R80, [R225+0x10800] ;  /* 0x01080000e150783b */ /* 0x000eaa0000004200 */
[C---:B-----5:R-:W-:Y:S03]  /*26470*/  HMMA.16816.F32.BF16 R12, R68.reuse, R84, R12 ;  /* 0x00000054440c723c */ /* 0x060fe6000004180c */
[----:B------:R-:W3:Y:S02]  /*26480*/  MUFU.EX2 R176, R176 ;  /* 0x000000b000b07308 */ /* 0x000ee40000000800 */
[----:B------:R-:W-:Y:S01]  /*26490*/  FADD.FTZ R104, R104, R154 ;  /* 0x0000009a68687221 */ /* 0x000fe20000010000 */
[C---:B------:R-:W-:Y:S01]  /*264a0*/  HMMA.16816.F32.BF16 R16, R68.reuse, R86, R16 ;  /* 0x000000564410723c */ /* 0x040fe20000041810 */
[----:B------:R-:W4:Y:S06]  /*264b0*/  LDSM.16.MT88.4 R84, [R224+0x10800] ;  /* 0x01080000e054783b */ /* 0x000f2c0000004200 */
[----:B------:R-:W-:Y:S01]  /*264c0*/  MUFU.EX2 R177, R177 ;  /* 0x000000b100b17308 */ /* 0x000fe20000000800 */
[----:B------:R-:W-:Y:S01]  /*264d0*/  FADD.FTZ R104, R107, R104 ;  /* 0x000000686b687221 */ /* 0x000fe20000010000 */
[C---:B------:R-:W-:Y:S08]  /*264e0*/  HMMA.16816.F32.BF16 R20, R68.reuse, R92, R20 ;  /* 0x0000005c4414723c */ /* 0x040ff00000041814 */
[----:B------:R-:W5:Y:S01]  /*264f0*/  MUFU.EX2 R179, R179 ;  /* 0x000000b300b37308 */ /* 0x000f620000000800 */
[C---:B------:R-:W-:Y:S01]  /*26500*/  HMMA.16816.F32.BF16 R24, R68.reuse, R94, R24 ;  /* 0x0000005e4418723c */ /* 0x040fe20000041818 */
[----:B------:R-:W1:Y:S02]  /*26510*/  LDSM.16.MT88.4 R92, [R227+0xd000] ;  /* 0x00d00000e35c783b */ /* 0x000e640000004200 */
[----:B------:R-:W-:Y:S03]  /*26520*/  FADD.FTZ R104, R106, R104 ;  /* 0x000000686a687221 */ /* 0x000fe60000010000 */
[C---:B------:R-:W-:Y:S03]  /*26530*/  HMMA.16816.F32.BF16 R28, R68.reuse, R72, R28 ;  /* 0x00000048441c723c */ /* 0x040fe6000004181c */
[----:B------:R-:W5:Y:S02]  /*26540*/  MUFU.EX2 R184, R184 ;  /* 0x000000b800b87308 */ /* 0x000f640000000800 */
[----:B------:R-:W-:Y:S01]  /*26550*/  FADD.FTZ R104, R114, R104 ;  /* 0x0000006872687221 */ /* 0x000fe20000010000 */
[C---:B------:R-:W-:Y:S07]  /*26560*/  HMMA.16816.F32.BF16 R32, R68.reuse, R74, R32 ;  /* 0x0000004a4420723c */ /* 0x040fee0000041820 */
[----:B------:R-:W5:Y:S01]  /*26570*/  MUFU.EX2 R182, R182 ;  /* 0x000000b600b67308 */ /* 0x000f620000000800 */
[----:B------:R-:W-:Y:S01]  /*26580*/  F2FP.BF16.F32.PACK_AB R73, R113, R114 ;  /* 0x000000727149723e */ /* 0x000fe200000010ff */
[C---:B------:R-:W-:Y:S03]  /*26590*/  HMMA.16816.F32.BF16 R36, R68.reuse, R76, R36 ;  /* 0x0000004c4424723c */ /* 0x040fe60000041824 */
[----:B------:R-:W-:Y:S03]  /*265a0*/  F2FP.BF16.F32.PACK_AB R75, R112, R115 ;  /* 0x00000073704b723e */ /* 0x000fe600000010ff */
[C---:B------:R-:W-:Y:S01]  /*265b0*/  HMMA.16816.F32.BF16 R40, R68.reuse, R78, R40 ;  /* 0x0000004e4428723c */ /* 0x040fe20000041828 */
[----:B------:R-:W3:Y:S01]  /*265c0*/  LDSM.16.MT88.4 R76, [R224+0xd000] ;  /* 0x00d00000e04c783b */ /* 0x000ee20000004200 */
[----:B------:R-:W-:Y:S03]  /*265d0*/  MUFU.EX2 R183, R183 ;  /* 0x000000b700b77308 */ /* 0x000fe60000000800 */
[C---:B------:R-:W-:Y:S01]  /*265e0*/  F2FP.BF16.F32.PACK_AB R72, R122.reuse, R123 ;  /* 0x0000007b7a48723e */ /* 0x040fe200000010ff */
[C---:B--2---:R-:W-:Y:S06]  /*265f0*/  HMMA.16816.F32.BF16 R44, R68.reuse, R80, R44 ;  /* 0x00000050442c723c */ /* 0x044fec000004182c */
[----:B------:R-:W2:Y:S01]  /*26600*/  MUFU.EX2 R185, R185 ;  /* 0x000000b900b97308 */ /* 0x000ea20000000800 */
[C---:B------:R-:W-:Y:S01]  /*26610*/  F2FP.BF16.F32.PACK_AB R74, R121.reuse, R120 ;  /* 0x00000078794a723e */ /* 0x040fe200000010ff */
[C---:B------:R-:W-:Y:S01]  /*26620*/  HMMA.16816.F32.BF16 R48, R68.reuse, R82, R48 ;  /* 0x000000524430723c */ /* 0x040fe20000041830 */
[----:B------:R-:W5:Y:S02]  /*26630*/  LDSM.16.MT88.4 R80, [R223+0xd000] ;  /* 0x00d00000df50783b */ /* 0x000f640000004200 */
[----:B------:R-:W-:Y:S03]  /*26640*/  FADD.FTZ R122, R122, R148 ;  /* 0x000000947a7a7221 */ /* 0x000fe60000010000 */
[C---:B----4-:R-:W-:Y:S02]  /*26650*/  HMMA.16816.F32.BF16 R52, R68.reuse, R84, R52 ;  /* 0x000000544434723c */ /* 0x050fe40000041834 */
[----:B------:R-:W-:Y:S03]  /*26660*/  MUFU.EX2 R187, R187 ;  /* 0x000000bb00bb7308 */ /* 0x000fe60000000800 */
[----:B------:R-:W-:Y:S01]  /*26670*/  FADD.FTZ R122, R120, R122 ;  /* 0x0000007a787a7221 */ /* 0x000fe20000010000 */
[C---:B------:R-:W-:Y:S01]  /*26680*/  HMMA.16816.F32.BF16 R56, R68.reuse, R86, R56 ;  /* 0x000000564438723c */ /* 0x040fe20000041838 */
[----:B------:R-:W-:Y:S05]  /*26690*/  LDSM.16.MT88.4 R84, [R225+0x11000] ;  /* 0x01100000e154783b */ /* 0x000fea0000004200 */
[----:B------:R-:W4:Y:S01]  /*266a0*/  MUFU.EX2 R186, R186 ;  /* 0x000000ba00ba7308 */ /* 0x000f220000000800 */
[----:B------:R-:W-:Y:S01]  /*266b0*/  FADD.FTZ R122, R121, R122 ;  /* 0x0000007a797a7221 */ /* 0x000fe20000010000 */
[C---:B------:R-:W-:Y:S08]  /*266c0*/  HMMA.16816.F32.BF16 R60, R68.reuse, R88, R60 ;  /* 0x00000058443c723c */ /* 0x040ff0000004183c */
[----:B------:R-:W-:Y:S01]  /*266d0*/  MUFU.EX2 R181, R181 ;  /* 0x000000b500b57308 */ /* 0x000fe20000000800 */
[----:B------:R-:W-:Y:S01]  /*266e0*/  HMMA.16816.F32.BF16 R64, R68, R90, R64 ;  /* 0x0000005a4440723c */ /* 0x000fe20000041840 */
[----:B------:R-:W2:Y:S02]  /*266f0*/  LDSM.16.MT88.4 R68, [R227+0x11000] ;  /* 0x01100000e344783b */ /* 0x000ea40000004200 */
[----:B------:R-:W-:Y:S03]  /*26700*/  FADD.FTZ R104, R113, R104 ;  /* 0x0000006871687221 */ /* 0x000fe60000010000 */
[C---:B-1----:R-:W-:Y:S03]  /*26710*/  HMMA.16816.F32.BF16 R4, R72.reuse, R92, R4 ;  /* 0x0000005c4804723c */ /* 0x042fe60000041804 */
[----:B------:R-:W1:Y:S01]  /*26720*/  MUFU.EX2 R180, R180 ;  /* 0x000000b400b47308 */ /* 0x000e620000000800 */
[----:B------:R-:W4:Y:S01]  /*26730*/  LDSM.16.MT88.4 R88, [R224+0x11000] ;  /* 0x01100000e058783b */ /* 0x000f220000004200 */
[----:B------:R-:W-:Y:S01]  /*26740*/  FADD.FTZ R122, R178, R122 ;  /* 0x0000007ab27a7221 */ /* 0x000fe20000010000 */
[C---:B------:R-:W-:Y:S07]  /*26750*/  HMMA.16816.F32.BF16 R8, R72.reuse, R94, R8 ;  /* 0x0000005e4808723c */ /* 0x040fee0000041808 */
[----:B------:R-:W-:Y:S01]  /*26760*/  MUFU.EX2 R163, R163 ;  /* 0x000000a300a37308 */ /* 0x000fe20000000800 */
[----:B------:R-:W1:Y:S01]  /*26770*/  LDSM.16.MT88.4 R92, [R223+0x11000] ;  /* 0x01100000df5c783b */ /* 0x000e620000004200 */
[C---:B------:R-:W-:Y:S08]  /*26780*/  HMMA.16816.F32.BF16 R12, R72.reuse, R96, R12 ;  /* 0x00000060480c723c */ /* 0x040ff0000004180c */
[----:B------:R-:W-:Y:S01]  /*26790*/  MUFU.EX2 R162, R162 ;  /* 0x000000a200a27308 */ /* 0x000fe20000000800 */
[C---:B------:R-:W-:Y:S01]  /*267a0*/  HMMA.16816.F32.BF16 R16, R72.reuse, R98, R16 ;  /* 0x000000624810723c */ /* 0x040fe20000041810 */
[----:B------:R-:W-:Y:S02]  /*267b0*/  LDSM.16.MT88.4 R96, [R225+0xe000] ;  /* 0x00e00000e160783b */ /* 0x000fe40000004200 */
[----:B------:R-:W-:Y:S03]  /*267c0*/  FADD.FTZ R115, R115, R104 ;  /* 0x0000006873737221 */ /* 0x000fe60000010000 */
[C---:B---3--:R-:W-:Y:S03]  /*267d0*/  HMMA.16816.F32.BF16 R20, R72.reuse, R76, R20 ;  /* 0x0000004c4814723c */ /* 0x048fe60000041814 */
[----:B------:R-:W-:Y:S02]  /*267e0*/  MUFU.EX2 R161, R161 ;  /* 0x000000a100a17308 */ /* 0x000fe40000000800 */
[----:B------:R-:W-:Y:S01]  /*267f0*/  FADD.FTZ R115, R112, R115 ;  /* 0x0000007370737221 */ /* 0x000fe20000010000 */
[C---:B------:R-:W-:Y:S01]  /*26800*/  HMMA.16816.F32.BF16 R24, R72.reuse, R78, R24 ;  /* 0x0000004e4818723c */ /* 0x040fe20000041818 */
[----:B------:R-:W3:Y:S06]  /*26810*/  LDSM.16.MT88.4 R76, [R227+0xd800] ;  /* 0x00d80000e34c783b */ /* 0x000eec0000004200 */
[----:B------:R-:W-:Y:S01]  /*26820*/  MUFU.EX2 R160, R160 ;  /* 0x000000a000a07308 */ /* 0x000fe20000000800 */
[----:B------:R-:W-:Y:S01]  /*26830*/  FADD.FTZ R115, R170, R115 ;  /* 0x00000073aa737221 */ /* 0x000fe20000010000 */
[C---:B-----5:R-:W-:Y:S08]  /*26840*/  HMMA.16816.F32.BF16 R28, R72.reuse, R80, R28 ;  /* 0x00000050481c723c */ /* 0x060ff0000004181c */
[----:B------:R-:W-:Y:S01]  /*26850*/  MUFU.EX2 R159, R159 ;  /* 0x0000009f009f7308 */ /* 0x000fe20000000800 */
[C---:B------:R-:W-:Y:S01]  /*26860*/  HMMA.16816.F32.BF16 R32, R72.reuse, R82, R32 ;  /* 0x000000524820723c */ /* 0x040fe20000041820 */
[----:B------:R-:W5:Y:S05]  /*26870*/  LDSM.16.MT88.4 R80, [R225+0xd800] ;  /* 0x00d80000e150783b */ /* 0x000f6a0000004200 */
[C---:B--2---:R-:W-:Y:S03]  /*26880*/  HMMA.16816.F32.BF16 R36, R72.reuse, R68, R36 ;  /* 0x000000444824723c */ /* 0x044fe60000041824 */
[----:B------:R-:W-:Y:S03]  /*26890*/  MUFU.EX2 R158, R158 ;  /* 0x0000009e009e7308 */ /* 0x000fe60000000800 */
[C---:B------:R-:W-:Y:S07]  /*268a0*/  HMMA.16816.F32.BF16 R40, R72.reuse, R70, R40 ;  /* 0x000000464828723c */ /* 0x040fee0000041828 */
[----:B------:R-:W-:Y:S01]  /*268b0*/  MUFU.EX2 R157, R157 ;  /* 0x0000009d009d7308 */ /* 0x000fe20000000800 */
[----:B------:R-:W-:Y:S01]  /*268c0*/  F2FP.BF16.F32.PACK_AB R69, R175, R170 ;  /* 0x000000aaaf45723e */ /* 0x000fe200000010ff */
[C---:B------:R-:W-:Y:S03]  /*268d0*/  HMMA.16816.F32.BF16 R44, R72.reuse, R84, R44 ;  /* 0x00000054482c723c */ /* 0x040fe6000004182c */
[----:B------:R-:W-:Y:S03]  /*268e0*/  F2FP.BF16.F32.PACK_AB R71, R174, R173 ;  /* 0x000000adae47723e */ /* 0x000fe600000010ff */
[C---:B------:R-:W-:Y:S01]  /*268f0*/  HMMA.16816.F32.BF16 R48, R72.reuse, R86, R48 ;  /* 0x000000564830723c */ /* 0x040fe20000041830 */
[----:B------:R-:W2:Y:S01]  /*26900*/  LDSM.16.MT88.4 R84, [R224+0xd800] ;  /* 0x00d80000e054783b */ /* 0x000ea20000004200 */
[----:B------:R-:W-:Y:S03]  /*26910*/  MUFU.EX2 R156, R156 ;  /* 0x0000009c009c7308 */ /* 0x000fe60000000800 */
[C---:B------:R-:W-:Y:S01]  /*26920*/  F2FP.BF16.F32.PACK_AB R68, R176.reuse, R178 ;  /* 0x000000b2b044723e */ /* 0x040fe200000010ff */
[C---:B----4-:R-:W-:Y:S06]  /*26930*/  HMMA.16816.F32.BF16 R52, R72.reuse, R88, R52 ;  /* 0x000000584834723c */ /* 0x050fec0000041834 */
[----:B------:R-:W-:Y:S01]  /*26940*/  MUFU.EX2 R172, R172 ;  /* 0x000000ac00ac7308 */ /* 0x000fe20000000800 */
[----:B------:R-:W-:Y:S01]  /*26950*/  F2FP.BF16.F32.PACK_AB R70, R179, R177 ;  /* 0x000000b1b346723e */ /* 0x000fe200000010ff */
[C---:B------:R-:W-:Y:S01]  /*26960*/  HMMA.16816.F32.BF16 R56, R72.reuse, R90, R56 ;  /* 0x0000005a4838723c */ /* 0x040fe20000041838 */
[----:B------:R-:W-:Y:S02]  /*26970*/  LDSM.16.MT88.4 R88, [R225+0x11800] ;  /* 0x01180000e158783b */ /* 0x000fe40000004200 */
[----:B------:R-:W-:Y:S03]  /*26980*/  FADD.FTZ R176, R176, R122 ;  /* 0x0000007ab0b07221 */ /* 0x000fe60000010000 */
[C---:B-1----:R-:W-:Y:S02]  /*26990*/  HMMA.16816.F32.BF16 R60, R72.reuse, R92, R60 ;  /* 0x0000005c483c723c */ /* 0x042fe4000004183c */
[----:B------:R-:W-:Y:S03]  /*269a0*/  MUFU.EX2 R171, R171 ;  /* 0x000000ab00ab7308 */ /* 0x000fe60000000800 */
[----:B------:R-:W-:Y:S01]  /*269b0*/  FADD.FTZ R175, R175, R115 ;  /* 0x00000073afaf7221 */ /* 0x000fe20000010000 */
[----:B------:R-:W-:Y:S01]  /*269c0*/  HMMA.16816.F32.BF16 R64, R72, R94, R64 ;  /* 0x0000005e4840723c */ /* 0x000fe20000041840 */
[----:B------:R-:W1:Y:S05]  /*269d0*/  LDSM.16.MT88.4 R72, [R223+0xd800] ;  /* 0x00d80000df48783b */ /* 0x000e6a0000004200 */
[----:B------:R-:W-:Y:S01]  /*269e0*/  MUFU.EX2 R169, R169 ;  /* 0x000000a900a97308 */ /* 0x000fe20000000800 */
[----:B------:R-:W-:Y:S01]  /*269f0*/  FADD.FTZ R175, R173, R175 ;  /* 0x000000afadaf7221 */ /* 0x000fe20000010000 */
[C---:B---3--:R-:W-:Y:S01]  /*26a00*/  HMMA.16816.F32.BF16 R4, R68.reuse, R76, R4 ;  /* 0x0000004c4404723c */ /* 0x048fe20000041804 */
[----:B------:R-:W-:Y:S07]  /*26a10*/  LDSM.16.MT88.4 R92, [R223+0x11800] ;  /* 0x01180000df5c783b */ /* 0x000fee0000004200 */
[----:B------:R-:W-:Y:S01]  /*26a20*/  MUFU.EX2 R168, R168 ;  /* 0x000000a800a87308 */ /* 0x000fe20000000800 */
[C---:B------:R-:W-:Y:S01]  /*26a30*/  HMMA.16816.F32.BF16 R8, R68.reuse, R78, R8 ;  /* 0x0000004e4408723c */ /* 0x040fe20000041808 */
[----:B------:R-:W3:Y:S05]  /*26a40*/  LDSM.16.MT88.4 R76, [R227+0x11800] ;  /* 0x01180000e34c783b */ /* 0x000eea0000004200 */
[C---:B-----5:R-:W-:Y:S03]  /*26a50*/  HMMA.16816.F32.BF16 R12, R68.reuse, R80, R12 ;  /* 0x00000050440c723c */ /* 0x060fe6000004180c */
[----:B------:R-:W-:Y:S02]  /*26a60*/  MUFU.EX2 R167, R167 ;  /* 0x000000a700a77308 */ /* 0x000fe40000000800 */
[----:B------:R-:W-:Y:S01]  /*26a70*/  FADD.FTZ R176, R177, R176 ;  /* 0x000000b0b1b07221 */ /* 0x000fe20000010000 */
[C---:B------:R-:W-:Y:S01]  /*26a80*/  HMMA.16816.F32.BF16 R16, R68.reuse, R82, R16 ;  /* 0x000000524410723c */ /* 0x040fe20000041810 */
[----:B------:R-:W4:Y:S06]  /*26a90*/  LDSM.16.MT88.4 R80, [R224+0x11800] ;  /* 0x01180000e050783b */ /* 0x000f2c0000004200 */
[----:B------:R-:W-:Y:S01]  /*26aa0*/  MUFU.EX2 R166, R166 ;  /* 0x000000a600a67308 */ /* 0x000fe20000000800 */
[----:B------:R-:W-:Y:S01]  /*26ab0*/  FADD.FTZ R175, R174, R175 ;  /* 0x000000afaeaf7221 */ /* 0x000fe20000010000 */
[C---:B--2---:R-:W-:Y:S08]  /*26ac0*/  HMMA.16816.F32.BF16 R20, R68.reuse, R84, R20 ;  /* 0x000000544414723c */ /* 0x044ff00000041814 */
[----:B------:R-:W-:Y:S01]  /*26ad0*/  MUFU.EX2 R165, R165 ;  /* 0x000000a500a57308 */ /* 0x000fe20000000800 */
[C---:B------:R-:W-:Y:S01]  /*26ae0*/  HMMA.16816.F32.BF16 R24, R68.reuse, R86, R24 ;  /* 0x000000564418723c */ /* 0x040fe20000041818 */
[----:B------:R-:W2:Y:S02]  /*26af0*/  LDSM.16.MT88.4 R84, [R227+0xe000] ;  /* 0x00e00000e354783b */ /* 0x000ea40000004200 */
[----:B------:R-:W-:Y:S03]  /*26b00*/  FADD.FTZ R176, R179, R176 ;  /* 0x000000b0b3b07221 */ /* 0x000fe60000010000 */
[C---:B-1----:R-:W-:Y:S03]  /*26b10*/  HMMA.16816.F32.BF16 R28, R68.reuse, R72, R28 ;  /* 0x00000048441c723c */ /* 0x042fe6000004181c */
[----:B------:R-:W-:Y:S02]  /*26b20*/  MUFU.EX2 R164, R164 ;  /* 0x000000a400a47308 */ /* 0x000fe40000000800 */
[----:B------:R-:W-:Y:S01]  /*26b30*/  FADD.FTZ R175, R184, R175 ;  /* 0x000000afb8af7221 */ /* 0x000fe20000010000 */
[C---:B------:R-:W-:Y:S07]  /*26b40*/  HMMA.16816.F32.BF16 R32, R68.reuse, R74, R32 ;  /* 0x0000004a4420723c */ /* 0x040fee0000041820 */
[----:B------:R-:W-:Y:S01]  /*26b50*/  MUFU.EX2 R155, R155 ;  /* 0x0000009b009b7308 */ /* 0x000fe20000000800 */
[C---:B------:R-:W-:Y:S03]  /*26b60*/  F2FP.BF16.F32.PACK_AB R73, R182.reuse, R184 ;  /* 0x000000b8b649723e */ /* 0x040fe600000010ff */
[----:B------:R-:W-:Y:S01]  /*26b70*/  FADD.FTZ R175, R182, R175 ;  /* 0x000000afb6af7221 */ /* 0x000fe20000010000 */
[----:B------:R-:W-:Y:S01]  /*26b80*/  F2FP.BF16.F32.PACK_AB R75, R185, R183 ;  /* 0x000000b7b94b723e */ /* 0x000fe200000010ff */
[C---:B---3--:R-:W-:Y:S04]  /*26b90*/  HMMA.16816.F32.BF16 R36, R68.reuse, R76, R36 ;  /* 0x0000004c4424723c */ /* 0x048fe80000041824 */
[----:B------:R-:W1:Y:S01]  /*26ba0*/  MUFU.EX2 R150, R150 ;  /* 0x0000009600967308 */ /* 0x000e620000000800 */
[----:B------:R-:W-:Y:S01]  /*26bb0*/  F2FP.BF16.F32.PACK_AB R72, R186, R187 ;  /* 0x000000bbba48723e */ /* 0x000fe200000010ff */
[----:B------:R-:W-:Y:S01]  /*26bc0*/  FADD.FTZ R187, R187, R176 ;  /* 0x000000b0bbbb7221 */ /* 0x000fe20000010000 */
[----:B------:R-:W-:Y:S01]  /*26bd0*/  F2FP.BF16.F32.PACK_AB R74, R180, R181 ;  /* 0x000000b5b44a723e */ /* 0x000fe200000010ff */
[C---:B------:R-:W-:Y:S01]  /*26be0*/  HMMA.16816.F32.BF16 R40, R68.reuse, R78, R40 ;  /* 0x0000004e4428723c */ /* 0x040fe20000041828 */
[----:B------:R-:W3:Y:S05]  /*26bf0*/  LDSM.16.MT88.4 R76, [R223+0xe000] ;  /* 0x00e00000df4c783b */ /* 0x000eea0000004200 */
[----:B------:R-:W-:Y:S01]  /*26c00*/  MUFU.EX2 R136, R136 ;  /* 0x0000008800887308 */ /* 0x000fe20000000800 */
[----:B------:R-:W-:Y:S01]  /*26c10*/  FADD.FTZ R187, R186, R187 ;  /* 0x000000bbbabb7221 */ /* 0x000fe20000010000 */
[C---:B------:R-:W-:Y:S03]  /*26c20*/  HMMA.16816.F32.BF16 R44, R68.reuse, R88, R44 ;  /* 0x00000058442c723c */ /* 0x040fe6000004182c */
[----:B------:R-:W-:Y:S03]  /*26c30*/  FADD.FTZ R175, R183, R175 ;  /* 0x000000afb7af7221 */ /* 0x000fe60000010000 */
[C---:B------:R-:W-:Y:S01]  /*26c40*/  HMMA.16816.F32.BF16 R48, R68.reuse, R90, R48 ;  /* 0x0000005a4430723c */ /* 0x040fe20000041830 */
[----:B------:R-:W-:Y:S01]  /*26c50*/  LDSM.16.MT88.4 R88, [R223+0x12000] ;  /* 0x01200000df58783b */ /* 0x000fe20000004200 */
[----:B------:R-:W5:Y:S03]  /*26c60*/  MUFU.EX2 R151, R151 ;  /* 0x0000009700977308 */ /* 0x000f660000000800 */
[----:B-1----:R-:W-:Y:S01]  /*26c70*/  F2FP.BF16.F32.PACK_AB R133, R150, R155 ;  /* 0x0000009b9685723e */ /* 0x002fe200000010ff */
[C---:B----4-:R-:W-:Y:S06]  /*26c80*/  HMMA.16816.F32.BF16 R52, R68.reuse, R80, R52 ;  /* 0x000000504434723c */ /* 0x050fec0000041834 */
[----:B------:R-:W-:Y:S01]  /*26c90*/  MUFU.EX2 R144, R144 ;  /* 0x0000009000907308 */ /* 0x000fe20000000800 */
[----:B------:R-:W-:Y:S01]  /*26ca0*/  FADD.FTZ R187, R181, R187 ;  /* 0x000000bbb5bb7221 */ /* 0x000fe20000010000 */
[C---:B------:R-:W-:Y:S01]  /*26cb0*/  HMMA.16816.F32.BF16 R56, R68.reuse, R82, R56 ;  /* 0x000000524438723c */ /* 0x040fe20000041838 */
[----:B------:R-:W-:Y:S02]  /*26cc0*/  LDSM.16.MT88.4 R80, [R225+0x12000] ;  /* 0x01200000e150783b */ /* 0x000fe40000004200 */
[----:B------:R-:W-:Y:S03]  /*26cd0*/  FADD.FTZ R175, R185, R175 ;  /* 0x000000afb9af7221 */ /* 0x000fe60000010000 */
[C---:B------:R-:W-:Y:S02]  /*26ce0*/  HMMA.16816.F32.BF16 R60, R68.reuse, R92, R60 ;  /* 0x0000005c443c723c */ /* 0x040fe4000004183c */
[----:B------:R-:W1:Y:S03]  /*26cf0*/  MUFU.EX2 R143, R143 ;  /* 0x0000008f008f7308 */ /* 0x000e660000000800 */
[----:B-----5:R-:W-:Y:S01]  /*26d00*/  F2FP.BF16.F32.PACK_AB R135, R151, R136 ;  /* 0x000000889787723e */ /* 0x020fe200000010ff */
[----:B------:R-:W-:Y:S01]  /*26d10*/  HMMA.16816.F32.BF16 R64, R68, R94, R64 ;  /* 0x0000005e4440723c */ /* 0x000fe20000041840 */
[----:B------:R-:W4:Y:S05]  /*26d20*/  LDSM.16.MT88.4 R68, [R227+0x12000] ;  /* 0x01200000e344783b */ /* 0x000f2a0000004200 */
[----:B------:R-:W-:Y:S01]  /*26d30*/  MUFU.EX2 R139, R139 ;  /* 0x0000008b008b7308 */ /* 0x000fe20000000800 */
[----:B------:R-:W-:Y:S01]  /*26d40*/  FADD.FTZ R187, R180, R187 ;  /* 0x000000bbb4bb7221 */ /* 0x000fe20000010000 */
[C---:B--2---:R-:W-:Y:S01]  /*26d50*/  HMMA.16816.F32.BF16 R4, R72.reuse, R84, R4 ;  /* 0x000000544804723c */ /* 0x044fe20000041804 */
[----:B------:R-:W-:Y:S07]  /*26d60*/  LDSM.16.MT88.4 R92, [R225+0xe800] ;  /* 0x00e80000e15c783b */ /* 0x000fee0000004200 */
[----:B------:R-:W2:Y:S01]  /*26d70*/  MUFU.EX2 R142, R142 ;  /* 0x0000008e008e7308 */ /* 0x000ea20000000800 */
[C---:B------:R-:W-:Y:S01]  /*26d80*/  HMMA.16816.F32.BF16 R8, R72.reuse, R86, R8 ;  /* 0x000000564808723c */ /* 0x040fe20000041808 */
[----:B------:R-:W5:Y:S05]  /*26d90*/  LDSM.16.MT88.4 R84, [R224+0x12000] ;  /* 0x01200000e054783b */ /* 0x000f6a0000004200 */
[C---:B------:R-:W-:Y:S05]  /*26da0*/  HMMA.16816.F32.BF16 R12, R72.reuse, R96, R12 ;  /* 0x00000060480c723c */ /* 0x040fea000004180c */
[----:B-1----:R-:W-:Y:S01]  /*26db0*/  F2FP.BF16.F32.PACK_AB R132, R143, R144 ;  /* 0x000000908f84723e */ /* 0x002fe200000010ff */
[C---:B------:R-:W-:Y:S01]  /*26dc0*/  HMMA.16816.F32.BF16 R16, R72.reuse, R98, R16 ;  /* 0x000000624810723c */ /* 0x040fe20000041810 */
[----:B------:R-:W-:Y:S04]  /*26dd0*/  LDSM.16.MT88.4 R96, [R224+0xe800] ;  /* 0x00e80000e060783b */ /* 0x000fe80000004200 */
[----:B--2---:R-:W-:Y:S01]  /*26de0*/  F2FP.BF16.F32.PACK_AB R134, R142, R139 ;  /* 0x0000008b8e86723e */ /* 0x004fe200000010ff */
        /* <DEDUP_REMOVED lines=8> */
[----:B------:R-:W1:Y:S04]  /*26e70*/  LDSM.16.MT88.4 R76, [R227+0xe800] ;  /* 0x00e80000e34c783b */ /* 0x000e680000004200 */
        /* <DEDUP_REMOVED lines=56> */
[----:B------:R-:W-:Y:S01]  /*27200*/  HMMA.16816.F32.BF16 R64, R68, R86, R64 ;  /* 0x000000564440723c */ /* 0x000fe20000041840 */
[----:B------:R-:W4:Y:S04]  /*27210*/  LDSM.16.MT88.4 R84, [R227+0x13000] ;  /* 0x01300000e354783b */ /* 0x000f280000004200 */
[----:B------:R-:W-:Y:S01]  /*27220*/  FADD.FTZ R252, R151, R175 ;  /* 0x000000af97fc7221 */ /* 0x000fe20000010000 */
[----:B------:R-:W-:Y:S01]  /*27230*/  FADD.FTZ R251, R142, R187 ;  /* 0x000000bb8efb7221 */ /* 0x000fe20000010000 */
[----:B------:R-:W-:Y:S04]  /*27240*/  F2FP.BF16.F32.PACK_AB R69, R162, R163 ;  /* 0x000000a3a245723e */ /* 0x000fe800000010ff */
[----:B------:R-:W-:Y:S02]  /*27250*/  F2FP.BF16.F32.PACK_AB R71, R160, R161 ;  /* 0x000000a1a047723e */ /* 0x000fe400000010ff */
[----:B------:R-:W-:Y:S02]  /*27260*/  F2FP.BF16.F32.PACK_AB R68, R158, R159 ;  /* 0x0000009f9e44723e */ /* 0x000fe400000010ff */
[----:B------:R-:W-:Y:S07]  /*27270*/  F2FP.BF16.F32.PACK_AB R70, R156, R157 ;  /* 0x0000009d9c46723e */ /* 0x000fee00000010ff */
[C---:B--2---:R-:W-:Y:S06]  /*27280*/  HMMA.16816.F32.BF16 R4, R68.reuse, R80, R4 ;  /* 0x000000504404723c */ /* 0x044fec0000041804 */
[C---:B------:R-:W-:Y:S01]  /*27290*/  HMMA.16816.F32.BF16 R8, R68.reuse, R82, R8 ;  /* 0x000000524408723c */ /* 0x040fe20000041808 */
[----:B------:R-:W2:Y:S05]  /*272a0*/  LDSM.16.MT88.4 R80, [R225+0x13000] ;  /* 0x01300000e150783b */ /* 0x000eaa0000004200 */
[C---:B------:R-:W-:Y:S06]  /*272b0*/  HMMA.16816.F32.BF16 R12, R68.reuse, R88, R12 ;  /* 0x00000058440c723c */ /* 0x040fec000004180c */
[C---:B------:R-:W-:Y:S06]  /*272c0*/  HMMA.16816.F32.BF16 R16, R68.reuse, R90, R16 ;  /* 0x0000005a4410723c */ /* 0x040fec0000041810 */
        /* <DEDUP_REMOVED lines=8> */
[----:B------:R-:W4:Y:S05]  /*27350*/  LDSM.16.MT88.4 R84, [R225+0x13800] ;  /* 0x01380000e154783b */ /* 0x000f2a0000004200 */
[C---:B--2---:R-:W-:Y:S06]  /*27360*/  HMMA.16816.F32.BF16 R44, R68.reuse, R80, R44 ;  /* 0x00000050442c723c */ /* 0x044fec000004182c */
[C---:B------:R-:W-:Y:S06]  /*27370*/  HMMA.16816.F32.BF16 R48, R68.reuse, R82, R48 ;  /* 0x000000524430723c */ /* 0x040fec0000041830 */
[C---:B---3--:R-:W-:Y:S06]  /*27380*/  HMMA.16816.F32.BF16 R52, R68.reuse, R72, R52 ;  /* 0x000000484434723c */ /* 0x048fec0000041834 */
[C---:B------:R-:W-:Y:S06]  /*27390*/  HMMA.16816.F32.BF16 R56, R68.reuse, R74, R56 ;  /* 0x0000004a4438723c */ /* 0x040fec0000041838 */
[C---:B-1----:R-:W-:Y:S06]  /*273a0*/  HMMA.16816.F32.BF16 R60, R68.reuse, R76, R60 ;  /* 0x0000004c443c723c */ /* 0x042fec000004183c */
[----:B------:R-:W-:Y:S01]  /*273b0*/  HMMA.16816.F32.BF16 R64, R68, R78, R64 ;  /* 0x0000004e4440723c */ /* 0x000fe20000041840 */
[----:B------:R-:W1:Y:S05]  /*273c0*/  LDSM.16.MT88.4 R76, [R224+0x13800] ;  /* 0x01380000e04c783b */ /* 0x000e6a0000004200 */
[C---:B------:R-:W-:Y:S03]  /*273d0*/  HMMA.16816.F32.BF16 R128, R132.reuse, R124, R4 ;  /* 0x0000007c8480723c */ /* 0x040fe60000041804 */
[----:B------:R-:W2:Y:S03]  /*273e0*/  LDSM.16.MT88.4 R68, [R223+0x13800] ;  /* 0x01380000df44783b */ /* 0x000ea60000004200 */
        /* <DEDUP_REMOVED lines=18> */
[----:B------:R-:W-:Y:S11]  /*27510*/  @P0 BRA `(.L_x_4788) ;  /* 0xffffffa000440947 */ /* 0x000ff6000383ffff */
.L_x_4779:
        /* <DEDUP_REMOVED lines=24> */
.L_x_4810:
        /* <DEDUP_REMOVED lines=146> */
[----:B------:R-:W1:Y:S01]  /*27fc0*/  @P4 MUFU.LG2 R25, R11 ;  /* 0x0000000b00194308 */ /* 0x000e620000000c00 */
[----:B------:R-:W-:-:S07]  /*27fd0*/  LEA.HI R15, R15, R14, RZ, 0x4 ;  /* 0x0000000e0f0f7211 */ /* 0x000fce00078f20ff */
[----:B------:R1:W1:Y:S01]  /*27fe0*/  @P3 MUFU.LG2 R24, R10 ;  /* 0x0000000a00183308 */ /* 0x0002620000000c00 */
[----:B------:R-:W-:Y:S01]  /*27ff0*/  LOP3.LUT R17, R17, 0xffffffe0, RZ, 0xc0, !PT ;  /* 0xffffffe011117812 */ /* 0x000fe200078ec0ff */
[----:B---3--:R3:W5:Y:S01]  /*28000*/  LD.E.64 R80, desc[UR10][R6.64+0x78] ;  /* 0x0000780a06507980 */ /* 0x008762000c101b00 */
[----:B----4-:R-:W-:-:S03]  /*28010*/  SHF.L.U32 R21, R4, 0x6, RZ ;  /* 0x0000000604157819 */ /* 0x010fc600000006ff */
[----:B------:R3:W5:Y:S01]  /*28020*/  LD.E R12, desc[UR10][R6.64+0xcc] ;  /* 0x0000cc0a060c7980 */ /* 0x000762000c101900 */
[----:B-1----:R-:W-:Y:S02]  /*28030*/  LOP3.LUT R10, R15, 0xfffffff0, RZ, 0xc0, !PT ;  /* 0xfffffff00f0a7812 */ /* 0x002fe400078ec0ff */
[----:B------:R-:W-:-:S04]  /*28040*/  SHF.R.S32.HI R15, RZ, 0x1f, R16 ;  /* 0x0000001fff0f7819 */ /* 0x000fc80000011410 */
[----:B------:R-:W-:Y:S01]  /*28050*/  LEA.HI R15, R15, R16, RZ, 0x2 ;  /* 0x000000100f0f7211 */ /* 0x000fe200078f10ff */
[----:B------:R-:W-:Y:S01]  /*28060*/  @P4 FMUL.FTZ R25, R25, 0.69314718246459960938 ;  /* 0x3f31721819194820 */ /* 0x000fe20000410000 */
[----:B------:R-:W-:Y:S02]  /*28070*/  IADD3 R10, -R10, R14, RZ ;  /* 0x0000000e0a0a7210 */ /* 0x000fe40007ffe1ff */
[----:B------:R-:W-:Y:S02]  /*28080*/  LOP3.LUT R15, R15, 0xffffffc, RZ, 0xc0, !PT ;  /* 0x0ffffffc0f0f7812 */ /* 0x000fe400078ec0ff */
[----:B------:R-:W-:Y:S01]  /*28090*/  MOV R11, 0xff800000 ;  /* 0xff800000000b7802 */ /* 0x000fe20000000f00 */
[----:B-----5:R-:W-:Y:S01]  /*280a0*/  @P4 FFMA.FTZ R11, R5, R3, R25 ;  /* 0x00000003050b4223 */ /* 0x020fe20000010019 */
[----:B------:R-:W-:Y:S02]  /*280b0*/  LEA.HI R23, R10, R10, RZ, 0x1 ;  /* 0x0000000a0a177211 */ /* 0x000fe400078f08ff */
[----:B------:R-:W-:-:S02]  /*280c0*/  IADD3 R17, -R17, R14, RZ ;  /* 0x0000000e11117210 */ /* 0x000fc40007ffe1ff */
[----:B------:R-:W-:Y:S02]  /*280d0*/  IADD3 R3, R16, -R15, RZ ;  /* 0x8000000f10037210 */ /* 0x000fe40007ffe0ff */
        /* <DEDUP_REMOVED lines=8> */
[----:B------:R-:W-:Y:S02]  /*28160*/  LOP3.LUT R21, R22, R21, RZ, 0x3c, !PT ;  /* 0x0000001516157212 */ /* 0x000fe400078e3cff */
[----:B------:R-:W-:Y:S01]  /*28170*/  MOV R13, 0xff800000 ;  /* 0xff800000000d7802 */ /* 0x000fe20000000f00 */
[----:B------:R-:W-:Y:S01]  /*28180*/  @P3 FFMA.FTZ R13, R5, R2, R24 ;  /* 0x00000002050d3223 */ /* 0x000fe20000010018 */
[----:B------:R-:W-:Y:S02]  /*28190*/  LEA R2, R23, R21, 0x2 ;  /* 0x0000001517027211 */ /* 0x000fe400078e10ff */
        /* <DEDUP_REMOVED lines=19> */
[----:B------:R-:W-:Y:S01]  /*282d0*/  LEA R3, R3, R0, 0x4 ;  /* 0x0000000003037211 */ /* 0x000fe200078e20ff */
[----:B------:R-:W-:-:S04]  /*282e0*/  IMAD R18, R18, UR8, R245 ;  /* 0x0000000812127c24 */ /* 0x000fc8000f8e02f5 */
[----:B--2---:R-:W-:Y:S02]  /*282f0*/  IMAD R18, R18, R20, R244 ;  /* 0x0000001412127224 */ /* 0x004fe400078e02f4 */
[----:B------:R3:W2:Y:S02]  /*28300*/  LDS.128 R20, [R2+0x7000] ;  /* 0x0070000002147984 */ /* 0x0006a40000000c00 */
[----:B------:R-:W-:Y:S02]  /*28310*/  IMAD R5, R19, R18, R5 ;  /* 0x0000001213057224 */ /* 0x000fe400078e0205 */
[----:B------:R3:W1:Y:S01]  /*28320*/  LDS.128 R16, [R2+0x7800] ;  /* 0x0078000002107984 */ /* 0x0006620000000c00 */
[----:B----4-:R-:W-:Y:S05]  /*28330*/  @P0 BRA `(.L_x_4791) ;  /* 0x00000000003c0947 */ /* 0x010fea0003800000 */
[----:B------:R-:W-:Y:S02]  /*28340*/  IMAD R0, R242, -0x40, R243 ;  /* 0xffffffc0f2007824 */ /* 0x000fe400078e02f3 */
[----:B---3--:R-:W-:-:S03]  /*28350*/  VIADD R2, R3, 0x8 ;  /* 0x0000000803027836 */ /* 0x008fc60000000000 */
        /* <DEDUP_REMOVED lines=13> */
.L_x_4791:
[----:B------:R-:W-:Y:S05]  /*28430*/  BSYNC B0 ;  /* 0x0000000000007941 */ /* 0x000fea0003800000 */
.L_x_4790:
[----:B------:R-:W-:Y:S01]  /*28440*/  IMAD.SHL.U32 R10, R10, 0x4, RZ ;  /* 0x000000040a0a7824 */ /* 0x000fe200078e00ff */
[----:B------:R-:W-:Y:S02]  /*28450*/  R2UR UR4, R8 ;  /* 0x00000000080472ca */ /* 0x000fe400000e0000 */
[----:B------:R-:W-:Y:S02]  /*28460*/  R2UR UR5, R9 ;  /* 0x00000000090572ca */ /* 0x000fe400000e0000 */
[--C-:B----4-:R-:W-:Y:S01]  /*28470*/  SHF.R.S32.HI R11, RZ, 0x1f, R10.reuse ;  /* 0x0000001fff0b7819 */ /* 0x110fe2000001140a */
[----:B------:R-:W-:Y:S02]  /*28480*/  IMAD R12, R5, R12, RZ ;  /* 0x0000000c050c7224 */ /* 0x000fe400078e02ff */
[----:B-----5:R-:W-:-:S04]  /*28490*/  IMAD.WIDE R14, R4, 0x80, R10 ;  /* 0x00000080040e7825 */ /* 0x020fc800078e020a */
[----:B------:R-:W-:Y:S02]  /*284a0*/  IMAD R242, R242, -0x40, R243 ;  /* 0xffffffc0f2f27824 */ /* 0x000fe400078e02f3 */
[----:B------:R-:W-:Y:S01]  /*284b0*/  VIADD R3, R4, 0x8 ;  /* 0x0000000804037836 */ /* 0x000fe20000000000 */
[----:B------:R-:W-:Y:S01]  /*284c0*/  IADD3 R5, P2, R14, R12, RZ ;  /* 0x0000000c0e057210 */ /* 0x000fe20007f5e0ff */
[C---:B------:R-:W-:Y:S01]  /*284d0*/  VIADD R0, R4.reuse, 0x18 ;  /* 0x0000001804007836 */ /* 0x040fe20000000000 */
[----:B---3--:R3:W5:Y:S01]  /*284e0*/  LD.E R6, desc[UR4][R6.64+0xc0] ;  /* 0x0000c00406067980 */ /* 0x008762000c101900 */
[----:B------:R-:W-:Y:S01]  /*284f0*/  VIADD R2, R4, 0x10 ;  /* 0x0000001004027836 */ /* 0x000fe20000000000 */
[----:B------:R-:W-:Y:S01]  /*28500*/  ISETP.GE.AND P0, PT, R3, R242, PT ;  /* 0x000000f20300720c */ /* 0x000fe20003f06270 */
[----:B------:R-:W-:Y:S01]  /*28510*/  BSSY B0, `(.L_x_4792) ;  /* 0x000001b000007945 */ /* 0x000fe20003800000 */
[----:B------:R-:W-:Y:S02]  /*28520*/  LEA.HI.X.SX32 R3, R12, R15, 0x1, P2 ;  /* 0x0000000f0c037211 */ /* 0x000fe400010f0eff */
[----:B------:R-:W-:-:S02]  /*28530*/  LEA R12, P2, R5, R80, 0x2 ;  /* 0x00000050050c7211 */ /* 0x000fc400078410ff */
[-C--:B------:R-:W-:Y:S01]  /*28540*/  ISETP.GE.AND P6, PT, R0, R242.reuse, PT ;  /* 0x000000f20000720c */ /* 0x080fe20003fc6270 */
        /* <DEDUP_REMOVED lines=23> */
.L_x_4793:
[----:B------:R-:W-:Y:S05]  /*286c0*/  BSYNC B0 ;  /* 0x0000000000007941 */ /* 0x000fea0003800000 */
.L_x_4792:
        /* <DEDUP_REMOVED lines=11> */
.L_x_4795:
[----:B------:R-:W-:Y:S05]  /*28780*/  BSYNC B0 ;  /* 0x0000000000007941 */ /* 0x000fea0003800000 */
.L_x_4794:
        /* <DEDUP_REMOVED lines=10> */
.L_x_4797:
[----:B------:R-:W-:Y:S05]  /*28830*/  BSYNC B0 ;  /* 0x0000000000007941 */ /* 0x000fea0003800000 */
.L_x_4796:
        /* <DEDUP_REMOVED lines=10> */
.L_x_4799:
[----:B------:R-:W-:Y:S05]  /*288e0*/  BSYNC B0 ;  /* 0x0000000000007941 */ /* 0x000fea0003800000 */
.L_x_4798:
        /* <DEDUP_REMOVED lines=10> */
.L_x_4801:
[----:B------:R-:W-:Y:S05]  /*28990*/  BSYNC B0 ;  /* 0x0000000000007941 */ /* 0x000fea0003800000 */
.L_x_4800:
        /* <DEDUP_REMOVED lines=10> */
.L_x_4803:
[----:B------:R-:W-:Y:S05]  /*28a40*/  BSYNC B0 ;  /* 0x0000000000007941 */ /* 0x000fea0003800000 */
.L_x_4802:
        /* <DEDUP_REMOVED lines=10> */
.L_x_4805:
[----:B------:R-:W-:Y:S05]  /*28af0*/  BSYNC B0 ;  /* 0x0000000000007941 */ /* 0x000fea0003800000 */
.L_x_4804:
[----:B------:R-:W-:Y:S02]  /*28b00*/  MOV R2, R241 ;  /* 0x000000f100027202 */ /* 0x000fe40000000f00 */
[----:B------:R-:W-:-:S04]  /*28b10*/  MOV R3, 0x0 ;  /* 0x0000000000037802 */ /* 0x000fc80000000f00 */
[----:B-12345:R-:W-:Y:S05]  /*28b20*/  @P2 RET.REL.NODEC R2 `(_ZN5flash24flash_fwd_splitkv_kernelI23Flash_fwd_kernel_traitsILi128ELi64ELi128ELi4ELb0ELb0EN7cutlass10bfloat16_tE19Flash_kernel_traitsILi128ELi64ELi128ELi4ES3_EELb1ELb0ELb1ELb0ELb0ELb1ELb1ELb1EEEvNS_16Flash_fwd_paramsE) ;  /* 0xfffffd7402342950 */ /* 0x03efea0003c3ffff */
[-C--:B------:R-:W-:Y:S01]  /*28b30*/  ISETP.GE.AND P1, PT, R10, R6.reuse, PT ;  /* 0x000000060a00720c */ /* 0x080fe20003f26270 */
[----:B------:R-:W-:Y:S01]  /*28b40*/  IMAD.MOV.U32 R2, RZ, RZ, R241 ;  /* 0x000000ffff027224 */ /* 0x000fe200078e00f1 */
[----:B------:R-:W-:Y:S01]  /*28b50*/  ISETP.GE.AND P0, PT, R0, R6, PT ;  /* 0x000000060000720c */ /* 0x000fe20003f06270 */
[----:B------:R-:W-:-:S10]  /*28b60*/  IMAD.MOV.U32 R3, RZ, RZ, 0x0 ;  /* 0x00000000ff037424 */ /* 0x000fd400078e00ff */
[----:B------:R-:W-:Y:S02]  /*28b70*/  @!P1 R2UR UR4, R8 ;  /* 0x00000000080492ca */ /* 0x000fe400000e0000 */
[----:B------:R-:W-:-:S13]  /*28b80*/  @!P1 R2UR UR5, R9 ;  /* 0x00000000090592ca */ /* 0x000fda00000e0000 */
[----:B------:R1:W-:Y:S02]  /*28b90*/  @!P1 ST.E.128 desc[UR4][R12.64+0x7000], R48 ;  /* 0x007000300c009985 */ /* 0x0003e4000c101d04 */
[----:B-1----:R-:W-:Y:S05]  /*28ba0*/  @P0 RET.REL.NODEC R2 `(_ZN5flash24flash_fwd_splitkv_kernelI23Flash_fwd_kernel_traitsILi128ELi64ELi128ELi4ELb0ELb0EN7cutlass10bfloat16_tE19Flash_kernel_traitsILi128ELi64ELi128ELi4ES3_EELb1ELb0ELb1ELb0ELb0ELb1ELb1ELb1EEEvNS_16Flash_fwd_paramsE) ;  /* 0xfffffd7402140950 */ /* 0x002fea0003c3ffff */
[----:B------:R-:W-:Y:S01]  /*28bb0*/  R2UR UR4, R8 ;  /* 0x00000000080472ca */ /* 0x000fe200000e0000 */
[----:B------:R-:W-:Y:S01]  /*28bc0*/  IMAD.MOV.U32 R2, RZ, RZ, R241 ;  /* 0x000000ffff027224 */ /* 0x000fe200078e00f1 */
[----:B------:R-:W-:Y:S01]  /*28bd0*/  R2UR UR5, R9 ;  /* 0x00000000090572ca */ /* 0x000fe200000e0000 */
[----:B------:R-:W-:-:S12]  /*28be0*/  IMAD.MOV.U32 R3, RZ, RZ, 0x0 ;  /* 0x00000000ff037424 */ /* 0x000fd800078e00ff */
[----:B------:R1:W-:Y:S02]  /*28bf0*/  ST.E.128 desc[UR4][R12.64+0x7100], R16 ;  /* 0x007100100c007985 */ /* 0x0003e4000c101d04 */
[----:B-1----:R-:W-:Y:S05]  /*28c00*/  RET.REL.NODEC R2 `(_ZN5flash24flash_fwd_splitkv_kernelI23Flash_fwd_kernel_traitsILi128ELi64ELi128ELi4ELb0ELb0EN7cutlass10bfloat16_tE19Flash_kernel_traitsILi128ELi64ELi128ELi4ES3_EELb1ELb0ELb1ELb0ELb0ELb1ELb1ELb1EEEvNS_16Flash_fwd_paramsE) ;  /* 0xfffffd7002fc7950 */ /* 0x002fea0003c3ffff */
.L_x_4789:
[----:B------:R-:W-:Y:S01]  /*28c10*/  MOV R10, 0x1f ;  /* 0x0000001f000a7802 */ /* 0x000fe20000000f00 */
[----:B------:R-:W-:Y:S01]  /*28c20*/  IMAD.MOV.U32 R11, RZ, RZ, 0x2 ;  /* 0x00000002ff0b7424 */ /* 0x000fe200078e00ff */
[----:B------:R-:W-:Y:S01]  /*28c30*/  MOV R13, R251 ;  /* 0x000000fb000d7202 */ /* 0x000fe20000000f00 */
[----:B------:R-:W-:-:S07]  /*28c40*/  IMAD.MOV.U32 R12, RZ, RZ, -0x1 ;  /* 0xffffffffff0c7424 */ /* 0x000fce00078e00ff */
[----:B-1---5:R-:W-:Y:S05]  /*28c50*/  WARPSYNC.COLLECTIVE R12, `(.L_x_4806) ;  /* 0x000000000c087348 */ /* 0x022fea0003c00000 */
[----:B------:R2:W3:Y:S02]  /*28c60*/  SHFL.BFLY P0, R10, R13, R11, R10 ;  /* 0x0c00000b0d0a7389 */ /* 0x0004e4000000000a */
[----:B-123-5:R-:W-:Y:S01]  /*28c70*/  ENDCOLLECTIVE ;  /* 0x000000000000791b */ /* 0x02efe20003800000 */
.L_x_4806:
        /* <DEDUP_REMOVED lines=8> */
.L_x_4807:
[----:B------:R-:W-:Y:S01]  /*28d00*/  MOV R14, R10 ;  /* 0x0000000a000e7202 */ /* 0x000fe20000000f00 */
[----:B------:R-:W-:Y:S01]  /*28d10*/  IMAD.MOV.U32 R13, RZ, RZ, R252 ;  /* 0x000000ffff0d7224 */ /* 0x000fe200078e00fc */
[----:B------:R-:W-:Y:S02]  /*28d20*/  MOV R10, 0x1f ;  /* 0x0000001f000a7802 */ /* 0x000fe40000000f00 */
[----:B------:R-:W-:-:S07]  /*28d30*/  MOV R11, 0x2 ;  /* 0x00000002000b7802 */ /* 0x000fce0000000f00 */
[----:B------:R-:W-:Y:S05]  /*28d40*/  WARPSYNC.COLLECTIVE R12, `(.L_x_4808) ;  /* 0x000000000c087348 */ /* 0x000fea0003c00000 */
[----:B------:R1:W2:Y:S02]  /*28d50*/  SHFL.BFLY P0, R10, R13, R11, R10 ;  /* 0x0c00000b0d0a7389 */ /* 0x0002a4000000000a */
[----:B-12---:R-:W-:Y:S01]  /*28d60*/  ENDCOLLECTIVE ;  /* 0x000000000000791b */ /* 0x006fe20003800000 */
.L_x_4808:
[----:B------:R-:W-:Y:S01]  /*28d70*/  FADD.FTZ R252, R10, R252 ;  /* 0x000000fc0afc7221 */ /* 0x000fe20000010000 */
[----:B------:R-:W-:Y:S02]  /*28d80*/  MOV R10, 0x1f ;  /* 0x0000001f000a7802 */ /* 0x000fe40000000f00 */
[----:B------:R-:W-:Y:S01]  /*28d90*/  MOV R11, 0x1 ;  /* 0x00000001000b7802 */ /* 0x000fe20000000f00 */
[----:B------:R-:W-:-:S07]  /*28da0*/  IMAD.MOV.U32 R13, RZ, RZ, R252 ;  /* 0x000000ffff0d7224 */ /* 0x000fce00078e00fc */
[----:B------:R-:W-:Y:S05]  /*28db0*/  WARPSYNC.COLLECTIVE R12, `(.L_x_4809) ;  /* 0x000000000c087348 */ /* 0x000fea0003c00000 */
[----:B------:R1:W2:Y:S02]  /*28dc0*/  SHFL.BFLY P0, R10, R13, R11, R10 ;  /* 0x0c00000b0d0a7389 */ /* 0x0002a4000000000a */
[----:B-12---:R-:W-:Y:S01]  /*28dd0*/  ENDCOLLECTIVE ;  /* 0x000000000000791b */ /* 0x006fe20003800000 */
.L_x_4809:
[----:B------:R-:W-:Y:S01]  /*28de0*/  FADD.FTZ R11, R251, R14 ;  /* 0x0000000efb0b7221 */ /* 0x000fe20000010000 */
[----:B------:R-:W-:Y:S06]  /*28df0*/  BRA `(.L_x_4810) ;  /* 0xffffffe800287947 */ /* 0x000fec000383ffff */
.L_x_4811:
        /* <DEDUP_REMOVED lines=16> */
.L_x_8443:


//--------------------- .text._ZN5flash32flash_fwd_splitkv_combine_kernelI23Flash_fwd_kernel_traitsILi128ELi64ELi64ELi4ELb0ELb0EN7cutlass10bfloat16_tE19Flash_kernel_traitsILi128ELi64ELi64ELi4ES3_EELi4ELi7ELb0EEEvNS_16Flash_fwd_paramsE --------------------------
	.section	.text._ZN5flash32flash_fwd_splitkv_combine_kernelI23Flash_fwd_kernel_traitsILi128ELi64ELi64ELi4ELb0ELb0EN7cutlass10bfloat16_tE19Flash_kernel_traitsILi128ELi64ELi64ELi4ES3_EELi4ELi7ELb0EEEvNS_16Flash_fwd_paramsE,"ax",@progbits
	.align	128
        .global         _ZN5flash32flash_fwd_splitkv_combine_kernelI23Flash_fwd_kernel_traitsILi128ELi64ELi64ELi4ELb0ELb0EN7cutlass10bfloat16_tE19Flash_kernel_traitsILi128ELi64ELi64ELi4ES3_EELi4ELi7ELb0EEEvNS_16Flash_fwd_paramsE
        .type           _ZN5flash32flash_fwd_splitkv_combine_kernelI23Flash_fwd_kernel_traitsILi128ELi64ELi64ELi4ELb0ELb0EN7cutlass10bfloat16_tE19Flash_kernel_traitsILi128ELi64ELi64ELi4ES3_EELi4ELi7ELb0EEEvNS_16Flash_fwd_paramsE,@function
        .size           _ZN5flash32flash_fwd_splitkv_combine_kernelI23Flash_fwd_kernel_traitsILi128ELi64ELi64ELi4ELb0ELb0EN7cutlass10bfloat16_tE19Flash_kernel_traitsILi128ELi64ELi64ELi4ES3_EELi4ELi7ELb0EEEvNS_16Flash_fwd_paramsE,(.L_x_8444 - _ZN5flash32flash_fwd_splitkv_combine_kernelI23Flash_fwd_kernel_traitsILi128ELi64ELi64ELi4ELb0ELb0EN7cutlass10bfloat16_tE19Flash_kernel_traitsILi128ELi64ELi64ELi4ES3_EELi4ELi7ELb0EEEvNS_16Flash_fwd_paramsE)
        .other          _ZN5flash32flash_fwd_splitkv_combine_kernelI23Flash_fwd_kernel_traitsILi128ELi64ELi64ELi4ELb0ELb0EN7cutlass10bfloat16_tE19Flash_kernel_traitsILi128ELi64ELi64ELi4ES3_EELi4ELi7ELb0EEEvNS_16Flash_fwd_paramsE,@"STO_CUDA_ENTRY STV_DEFAULT"
_ZN5flash32flash_fwd_splitkv_combine_kernelI23Flash_fwd_kernel_traitsILi128ELi64ELi64ELi4ELb0ELb0EN7cutlass10bfloat16_tE19Flash_kernel_traitsILi128ELi64ELi64ELi4ES3_EELi4ELi7ELb0EEEvNS_16Flash_fwd_paramsE:
.text._ZN5flash32flash_fwd_splitkv_combine_kernelI23Flash_fwd_kernel_traitsILi128ELi64ELi64ELi4ELb0ELb0EN7cutlass10bfloat16_tE19Flash_kernel_traitsILi128ELi64ELi64ELi4ES3_EELi4ELi7ELb0EEEvNS_16Flash_fwd_paramsE:
        /* <DEDUP_REMOVED lines=23> */
[----:B------:R-:W-:Y:S05]  /*0170*/  CALL.REL.NOINC `($__internal_14_$__cuda_sm20_div_s64) ;  /* 0x0000004400e47944 */ /* 0x000fea0003c00000 */
[----:B------:R-:W-:Y:S05]  /*0180*/  BRA `(.L_x_4813) ;  /* 0x00000000004c7947 */ /* 0x000fea0003800000 */
.L_x_4812:
        /* <DEDUP_REMOVED lines=19> */
.L_x_4813:
        /* <DEDUP_REMOVED lines=12> */
[----:B------:R-:W-:Y:S05]  /*0380*/  CALL.REL.NOINC `($__internal_14_$__cuda_sm20_div_s64) ;  /* 0x0000004400607944 */ /* 0x000fea0003c00000 */
[----:B------:R-:W-:Y:S02]  /*0390*/  MOV R6, R20 ;  /* 0x0000001400067202 */ /* 0x000fe40000000f00 */
[----:B------:R-:W-:Y:S01]  /*03a0*/  MOV R7, R21 ;  /* 0x0000001500077202 */ /* 0x000fe20000000f00 */
[----:B------:R-:W-:Y:S05]  /*03b0*/  BRA `(.L_x_4816) ;  /* 0x00000000004c7947 */ /* 0x000fea0003800000 */
.L_x_4815:
        /* <DEDUP_REMOVED lines=19> */
.L_x_4816:
[----:B------:R-:W-:Y:S05]  /*04f0*/  BSYNC B0 ;  /* 0x0000000000007941 */ /* 0x000fea0003800000 */
.L_x_4814:
        /* <DEDUP_REMOVED lines=53> */
[----:B------:R-:W-:Y:S02]  /*0850*/  MOV R32, R20 ;  /* 0x0000001400207202 */ /* 0x000fe40000000f00 */
[----:B------:R-:W-:Y:S01]  /*0860*/  MOV R33, R21 ;  /* 0x0000001500217202 */ /* 0x000fe20000000f00 */
[----:B------:R-:W-:Y:S05]  /*0870*/  BRA `(.L_x_4819) ;  /* 0x00000000004c7947 */ /* 0x000fea0003800000 */
.L_x_4818:
        /* <DEDUP_REMOVED lines=19> */
.L_x_4819:
[----:B------:R-:W-:Y:S05]  /*09b0*/  BSYNC B0 ;  /* 0x0000000000007941 */ /* 0x000fea0003800000 */
.L_x_4817:
        /* <DEDUP_REMOVED lines=105> */
.L_x_4821:
        /* <DEDUP_REMOVED lines=19> */
.L_x_4822:
[----:B------:R-:W-:Y:S05]  /*1180*/  BSYNC B0 ;  /* 0x0000000000007941 */ /* 0x000fea0003800000 */
.L_x_4820:
        /* <DEDUP_REMOVED lines=113> */
[----:B------:R-:W-:Y:S05]  /*18a0*/  CALL.REL.NOINC `($__internal_14_$__cuda_sm20_div_s64) ;  /* 0x0000003000187944 */ /* 0x000fea0003c00000 */
[----:B------:R-:W-:Y:S02]  /*18b0*/  MOV R40, R20 ;  /* 0x0000001400287202 */ /* 0x000fe40000000f00 */
[----:B------:R-:W-:Y:S01]  /*18c0*/  MOV R41, R21 ;  /* 0x0000001500297202 */ /* 0x000fe20000000f00 */
[----:B------:R-:W-:Y:S05]  /*18d0*/  BRA `(.L_x_4825) ;  /* 0x00000000004c7947 */ /* 0x000fea0003800000 */
.L_x_4824:
        /* <DEDUP_REMOVED lines=19> */
.L_x_4825:
[----:B------:R-:W-:Y:S05]  /*1a10*/  BSYNC B0 ;  /* 0x0000000000007941 */ /* 0x000fea0003800000 */
.L_x_4823:
        /* <DEDUP_REMOVED lines=171> */
[----:B------:R-:W-:Y:S05]  /*24d0*/  CALL.REL.NOINC `($__internal_14_$__cuda_sm20_div_s64) ;  /* 0x00000024000c7944 */ /* 0x000fea0003c00000 */
        /* <DEDUP_REMOVED lines=9> */
.L_x_4830:
        /* <DEDUP_REMOVED lines=22> */
.L_x_4831:
[----:B------:R-:W-:Y:S05]  /*26d0*/  BSYNC B0 ;  /* 0x0000000000007941 */ /* 0x000fea0003800000 */
.L_x_4829:
        /* <DEDUP_REMOVED lines=19> */
.L_x_4833:
        /* <DEDUP_REMOVED lines=22> */
.L_x_4834:
[----:B------:R-:W-:Y:S05]  /*2970*/  BSYNC B0 ;  /* 0x0000000000007941 */ /* 0x000fea0003800000 */
.L_x_4832:
        /* <DEDUP_REMOVED lines=11> */
[----:B------:R-:W-:Y:S05]  /*2a30*/  CALL.REL.NOINC `($__internal_14_$__cuda_sm20_div_s64) ;  /* 0x0000001c00b47944 */ /* 0x000fea0003c00000 */
[----:B------:R-:W-:-:S04]  /*2a40*/  IADD3 R19, P0, RZ, -R20, RZ ;  /* 0x80000014ff137210 */ /* 0x000fc80007f1e0ff */
[----:B------:R-:W-:Y:S01]  /*2a50*/  IADD3.X R18, RZ, ~R21, RZ, P0, !PT ;  /* 0x80000015ff127210 */ /* 0x000fe200007fe4ff */
[----:B------:R-:W-:-:S04]  /*2a60*/  IMAD.WIDE.U32 R42, R5, R19, R42 ;  /* 0x00000013052a7225 */ /* 0x000fc800078e002a */
[----:B------:R-:W-:-:S04]  /*2a70*/  IMAD R18, R18, R5, RZ ;  /* 0x0000000512127224 */ /* 0x000fc800078e02ff */
[----:B------:R-:W-:-:S05]  /*2a80*/  IMAD R4, R4, R19, R18 ;  /* 0x0000001304047224 */ /* 0x000fca00078e0212 */
[----:B------:R-:W-:Y:S01]  /*2a90*/  IADD3 R4, R43, R4, RZ ;  /* 0x000000042b047210 */ /* 0x000fe20007ffe0ff */
[----:B------:R-:W-:Y:S05]  /*2aa0*/  BRA `(.L_x_4837) ;  /* 0x0000000000587947 */ /* 0x000fea0003800000 */
.L_x_4836:
        /* <DEDUP_REMOVED lines=22> */
.L_x_4837:
[----:B------:R-:W-:Y:S05]  /*2c10*/  BSYNC B0 ;  /* 0x0000000000007941 */ /* 0x000fea0003800000 */
.L_x_4835:
        /* <DEDUP_REMOVED lines=38> */
[----:B------:R-:W-:Y:S05]  /*2e80*/  CALL.REL.NOINC `($__internal_14_$__cuda_sm20_div_s64) ;  /* 0x0000001800a07944 */ /* 0x000fea0003c00000 */
        /* <DEDUP_REMOVED lines=12> */
.L_x_4839:
        /* <DEDUP_REMOVED lines=23> */
.L_x_4840:
[----:B------:R-:W-:Y:S05]  /*30c0*/  BSYNC B0 ;  /* 0x0000000000007941 */ /* 0x000fea0003800000 */
.L_x_4838:
        /* <DEDUP_REMOVED lines=18> */
.L_x_4842:
        /* <DEDUP_REMOVED lines=22> */
.L_x_4843:
[----:B------:R-:W-:Y:S05]  /*3350*/  BSYNC B0 ;  /* 0x0000000000007941 */ /* 0x000fea0003800000 */
.L_x_4841:
        /* <DEDUP_REMOVED lines=22> */
.L_x_4845:
        /* <DEDUP_REMOVED lines=23> */
.L_x_4846:
[----:B------:R-:W-:Y:S05]  /*3630*/  BSYNC B0 ;  /* 0x0000000000007941 */ /* 0x000fea0003800000 */
.L_x_4844:
        /* <DEDUP_REMOVED lines=39> */
.L_x_4848:
        /* <DEDUP_REMOVED lines=23> */
.L_x_4849:
[----:B------:R-:W-:Y:S05]  /*3a20*/  BSYNC B0 ;  /* 0x0000000000007941 */ /* 0x000fea0003800000 */
.L_x_4847:
        /* <DEDUP_REMOVED lines=29> */
.L_x_4851:
        /* <DEDUP_REMOVED lines=23> */
.L_x_4852:
[----:B------:R-:W-:Y:S05]  /*3d70*/  BSYNC B0 ;  /* 0x0000000000007941 */ /* 0x000fea0003800000 */
.L_x_4850:
        /* <DEDUP_REMOVED lines=21> */
.L_x_4828:
[----:B------:R-:W-:Y:S02]  /*3ed0*/  ULDC.64 UR4, c[0x0][0x2b0] ;  /* 0x0000ac0000047ab9 */ /* 0x000fe40000000a00 */
[----:B------:R-:W-:-:S04]  /*3ee0*/  LEA R2, P0, R38, UR4, 0x2 ;  /* 0x0000000426027c11 */ /* 0x000fc8000f8010ff */
[----:B------:R-:W-:-:S05]  /*3ef0*/  LEA.HI.X R3, R38, UR5, R39, 0x2, P0 ;  /* 0x0000000526037c11 */ /* 0x000fca00080f1427 */
[----:B------:R0:W-:Y:S04]  /*3f00*/  STG.E desc[UR8][R2.64], R29 ;  /* 0x0000001d02007986 */ /* 0x0001e8000c101908 */
.L_x_4827:
[----:B------:R-:W-:Y:S05]  /*3f10*/  BSYNC B1 ;  /* 0x0000000000017941 */ /* 0x000fea0003800000 */
.L_x_4826:
        /* <DEDUP_REMOVED lines=54> */
.L_x_4856:
        /* <DEDUP_REMOVED lines=10> */
.L_x_4855:
[----:B------:R-:W-:Y:S05]  /*4320*/  BSYNC B0 ;  /* 0x0000000000007941 */ /* 0x000fea0003800000 */
.L_x_4854:
        /* <DEDUP_REMOVED lines=8> */
.L_x_4853:
        /* <DEDUP_REMOVED lines=86> */
        .weak           $__internal_14_$__cuda_sm20_div_s64
        .type           $__internal_14_$__cuda_sm20_div_s64,@function
        .size           $__internal_14_$__cuda_sm20_div_s64,(.L_x_8444 - $__internal_14_$__cuda_sm20_div_s64)
$__internal_14_$__cuda_sm20_div_s64:
        /* <DEDUP_REMOVED lines=83> */
[----:B------:R-:W-:Y:S05]  /*4e40*/  RET.REL.NODEC R22 `(_ZN5flash32flash_fwd_splitkv_combine_kernelI23Flash_fwd_kernel_traitsILi128ELi64ELi64ELi4ELb0ELb0EN7cutlass10bfloat16_tE19Flash_kernel_traitsILi128ELi64ELi64ELi4ES3_EELi4ELi7ELb0EEEvNS_16Flash_fwd_paramsE) ;  /* 0xffffffb0166c7950 */ /* 0x000fea0003c3ffff */
.L_x_4857:
        /* <DEDUP_REMOVED lines=11> */
.L_x_8444:


//--------------------- .text._ZN5flash32flash_fwd_splitkv_combine_kernelI23Flash_fwd_kernel_traitsILi128ELi64ELi64ELi4ELb0ELb0EN7cutlass10bfloat16_tE19Flash_kernel_traitsILi128ELi64ELi64ELi4ES3_EELi4ELi6ELb0EEEvNS_16Flash_fwd_paramsE --------------------------
	.section	.text._ZN5flash32flash_fwd_splitkv_combine_kernelI23Flash_fwd_kernel_traitsILi128ELi64ELi64ELi4ELb0ELb0EN7cutlass10bfloat16_tE19Flash_kernel_traitsILi128ELi64ELi64ELi4ES3_EELi4ELi6ELb0EEEvNS_16Flash_fwd_paramsE,"ax",@progbits
	.align	128
        .global         _ZN5flash32flash_fwd_splitkv_combine_kernelI23Flash_fwd_kernel_traitsILi128ELi64ELi64ELi4ELb0ELb0EN7cutlass10bfloat16_tE19Flash_kernel_traitsILi128ELi64ELi64ELi4ES3_EELi4ELi6ELb0EEEvNS_16Flash_fwd_paramsE
        .type           _ZN5flash32flash_fwd_splitkv_combine_kernelI23Flash_fwd_kernel_traitsILi128ELi64ELi64ELi4ELb0ELb0EN7cutlass10bfloat16_tE19Flash_kernel_traitsILi128ELi64ELi64ELi4ES3_EELi4ELi6ELb0EEEvNS_16Flash_fwd_paramsE,@function
        .size           _ZN5flash32flash_fwd_splitkv_combine_kernelI23Flash_fwd_kernel_traitsILi128ELi64ELi64ELi4ELb0ELb0EN7cutlass10bfloat16_tE19Flash_kernel_traitsILi128ELi64ELi64ELi4ES3_EELi4ELi6ELb0EEEvNS_16Flash_fwd_paramsE,(.L_x_8445 - _ZN5flash32flash_fwd_splitkv_combine_kernelI23Flash_fwd_kernel_traitsILi128ELi64ELi64ELi4ELb0ELb0EN7cutlass10bfloat16_tE19Flash_kernel_traitsILi128ELi64ELi64ELi4ES3_EELi4ELi6ELb0EEEvNS_16Flash_fwd_paramsE)
        .other          _ZN5flash32flash_fwd_splitkv_combine_kernelI23Flash_fwd_kernel_traitsILi128ELi64ELi64ELi4ELb0ELb0EN7cutlass10bfloat16_tE19Flash_kernel_traitsILi128ELi64ELi64ELi4ES3_EELi4ELi6ELb0EEEvNS_16Flash_fwd_paramsE,@"STO_CUDA_ENTRY STV_DEFAULT"
_ZN5flash32flash_fwd_splitkv_combine_kernelI23Flash_fwd_kernel_traitsILi128ELi64ELi64ELi4ELb0ELb0EN7cutlass10bfloat16_tE19Flash_kernel_traitsILi128ELi64ELi64ELi4ES3_EELi4ELi6ELb0EEEvNS_16Flash_fwd_paramsE:
.text._ZN5flash32flash_fwd_splitkv_combine_kernelI23Flash_fwd_kernel_traitsILi128ELi64ELi64ELi4ELb0ELb0EN7cutlass10bfloat16_tE19Flash_kernel_traitsILi128ELi64ELi64ELi4ES3_EELi4ELi6ELb0EEEvNS_16Flash_fwd_paramsE:
        /* <DEDUP_REMOVED lines=23> */
[----:B------:R-:W-:Y:S05]  /*0170*/  CALL.REL.NOINC `($__internal_15_$__cuda_sm20_div_s64) ;  /* 0x0000004400007944 */ /* 0x000fea0003c00000 */
[----:B------:R-:W-:Y:S05]  /*0180*/  BRA `(.L_x_4859) ;  /* 0x00000000004c7947 */ /* 0x000fea0003800000 */
.L_x_4858:
        /* <DEDUP_REMOVED lines=19> */
.L_x_4859:
        /* <DEDUP_REMOVED lines=12> */
[----:B------:R-:W-:Y:S05]  /*0380*/  CALL.REL.NOINC `($__internal_15_$__cuda_sm20_div_s64) ;  /* 0x00000040007c7944 */ /* 0x000fea0003c00000 */
[----:B------:R-:W-:Y:S02]  /*0390*/  MOV R8, R22 ;  /* 0x0000001600087202 */ /* 0x000fe40000000f00 */
[----:B------:R-:W-:Y:S01]  /*03a0*/  MOV R9, R23 ;  /* 0x0000001700097202 */ /* 0x000fe20000000f00 */
[----:B------:R-:W-:Y:S05]  /*03b0*/  BRA `(.L_x_4862) ;  /* 0x00000000004c7947 */ /* 0x000fea0003800000 */
.L_x_4861:
        /* <DEDUP_REMOVED lines=19> */
.L_x_4862:
[----:B------:R-:W-:Y:S05]  /*04f0*/  BSYNC B0 ;  /* 0x0000000000007941 */ /* 0x000fea0003800000 */
.L_x_4860:
        /* <DEDUP_REMOVED lines=42> */
.L_x_4864:
        /* <DEDUP_REMOVED lines=19> */
.L_x_4865:
[----:B------:R-:W-:Y:S05]  /*08d0*/  BSYNC B0 ;  /* 0x0000000000007941 */ /* 0x000fea0003800000 */
.L_x_4863:
        /* <DEDUP_REMOVED lines=72> */
[----:B------:R-:W-:Y:S05]  /*0d60*/  CALL.REL.NOINC `($__internal_15_$__cuda_sm20_div_s64) ;  /* 0x0000003800047944 */ /* 0x000fea0003c00000 */
[----:B------:R-:W-:Y:S02]  /*0d70*/  MOV R38, R22 ;  /* 0x0000001600267202 */ /* 0x000fe40000000f00 */
[----:B------:R-:W-:Y:S01]  /*0d80*/  MOV R39, R23 ;  /* 0x0000001700277202 */ /* 0x000fe20000000f00 */
[----:B------:R-:W-:Y:S05]  /*0d90*/  BRA `(.L_x_4868) ;  /* 0x00000000004c7947 */ /* 0x000fea0003800000 */
.L_x_4867:
        /* <DEDUP_REMOVED lines=19> */
.L_x_4868:
[----:B------:R-:W-:Y:S05]  /*0ed0*/  BSYNC B0 ;  /* 0x0000000000007941 */ /* 0x000fea0003800000 */
.L_x_4866:
        /* <DEDUP_REMOVED lines=41> */
.L_x_4870:
        /* <DEDUP_REMOVED lines=19> */
.L_x_4871:
[----:B------:R-:W-:Y:S05]  /*12a0*/  BSYNC B0 ;  /* 0x0000000000007941 */ /* 0x000fea0003800000 */
.L_x_4869:
        /* <DEDUP_REMOVED lines=245> */
[----:B------:R-:W-:Y:S05]  /*2200*/  CALL.REL.NOINC `($__internal_15_$__cuda_sm20_div_s64) ;  /* 0x0000002000dc7944 */ /* 0x000fea0003c00000 */
        /* <DEDUP_REMOVED lines=9> */
.L_x_4876:
        /* <DEDUP_REMOVED lines=22> */
.L_x_4877:
[----:B------:R-:W-:Y:S05]  /*2400*/  BSYNC B0 ;  /* 0x0000000000007941 */ /* 0x000fea0003800000 */
.L_x_4875:
        /* <DEDUP_REMOVED lines=19> */
.L_x_4879:
        /* <DEDUP_REMOVED lines=22> */
.L_x_4880:
[----:B------:R-:W-:Y:S05]  /*26a0*/  BSYNC B0 ;  /* 0x0000000000007941 */ /* 0x000fea0003800000 */
.L_x_4878:
        /* <DEDUP_REMOVED lines=11> */
[----:B------:R-:W-:Y:S05]  /*2760*/  CALL.REL.NOINC `($__internal_15_$__cuda_sm20_div_s64) ;  /* 0x0000001c00847944 */ /* 0x000fea0003c00000 */
[----:B------:R-:W-:-:S04]  /*2770*/  IADD3 R19, P0, RZ, -R22, RZ ;  /* 0x80000016ff137210 */ /* 0x000fc80007f1e0ff */
[----:B------:R-:W-:Y:S01]  /*2780*/  IADD3.X R18, RZ, ~R23, RZ, P0, !PT ;  /* 0x80000017ff127210 */ /* 0x000fe200007fe4ff */
[----:B------:R-:W-:-:S04]  /*2790*/  IMAD.WIDE.U32 R42, R5, R19, R42 ;  /* 0x00000013052a7225 */ /* 0x000fc800078e002a */
[----:B------:R-:W-:-:S04]  /*27a0*/  IMAD R18, R18, R5, RZ ;  /* 0x0000000512127224 */ /* 0x000fc800078e02ff */
[----:B------:R-:W-:-:S05]  /*27b0*/  IMAD R4, R4, R19, R18 ;  /* 0x0000001304047224 */ /* 0x000fca00078e0212 */
[----:B------:R-:W-:Y:S01]  /*27c0*/  IADD3 R4, R43, R4, RZ ;  /* 0x000000042b047210 */ /* 0x000fe20007ffe0ff */
[----:B------:R-:W-:Y:S05]  /*27d0*/  BRA `(.L_x_4883) ;  /* 0x0000000000587947 */ /* 0x000fea0003800000 */
.L_x_4882:
        /* <DEDUP_REMOVED lines=22> */
.L_x_4883:
[----:B------:R-:W-:Y:S05]  /*2940*/  BSYNC B0 ;  /* 0x0000000000007941 */ /* 0x000fea0003800000 */
.L_x_4881:
        /* <DEDUP_REMOVED lines=38> */
[----:B------:R-:W-:Y:S05]  /*2bb0*/  CALL.REL.NOINC `($__internal_15_$__cuda_sm20_div_s64) ;  /* 0x0000001800707944 */ /* 0x000fea0003c00000 */
        /* <DEDUP_REMOVED lines=12> */
.L_x_4885:
        /* <DEDUP_REMOVED lines=23> */
.L_x_4886:
[----:B------:R-:W-:Y:S05]  /*2df0*/  BSYNC B0 ;  /* 0x0000000000007941 */ /* 0x000fea0003800000 */
.L_x_4884:
        /* <DEDUP_REMOVED lines=18> */
.L_x_4888:
        /* <DEDUP_REMOVED lines=22> */
.L_x_4889:
[----:B------:R-:W-:Y:S05]  /*3080*/  BSYNC B0 ;  /* 0x0000000000007941 */ /* 0x000fea0003800000 */
.L_x_4887:
        /* <DEDUP_REMOVED lines=22> */
.L_x_4891:
        /* <DEDUP_REMOVED lines=23> */
.L_x_4892:
[----:B------:R-:W-:Y:S05]  /*3360*/  BSYNC B0 ;  /* 0x0000000000007941 */ /* 0x000fea0003800000 */
.L_x_4890:
        /* <DEDUP_REMOVED lines=39> */
.L_x_4894:
        /* <DEDUP_REMOVED lines=23> */
.L_x_4895:
[----:B------:R-:W-:Y:S05]  /*3750*/  BSYNC B0 ;  /* 0x0000000000007941 */ /* 0x000fea0003800000 */
.L_x_4893:
        /* <DEDUP_REMOVED lines=29> */
.L_x_4897:
        /* <DEDUP_REMOVED lines=23> */
.L_x_4898:
[----:B------:R-:W-:Y:S05]  /*3aa0*/  BSYNC B0 ;  /* 0x0000000000007941 */ /* 0x000fea0003800000 */
.L_x_4896:
        /* <DEDUP_REMOVED lines=21> */
.L_x_4874:
[----:B------:R-:W-:Y:S02]  /*3c00*/  ULDC.64 UR4, c[0x0][0x2b0] ;  /* 0x0000ac0000047ab9 */ /* 0x000fe40000000a00 */
[----:B------:R-:W-:-:S04]  /*3c10*/  LEA R2, P0, R36, UR4, 0x2 ;  /* 0x0000000424027c11 */ /* 0x000fc8000f8010ff */
[----:B------:R-:W-:-:S05]  /*3c20*/  LEA.HI.X R3, R36, UR5, R37, 0x2, P0 ;  /* 0x0000000524037c11 */ /* 0x000fca00080f1425 */
[----:B------:R0:W-:Y:S04]  /*3c30*/  STG.E desc[UR8][R2.64], R30 ;  /* 0x0000001e02007986 */ /* 0x0001e8000c101908 */
.L_x_4873:
[----:B------:R-:W-:Y:S05]  /*3c40*/  BSYNC B1 ;  /* 0x0000000000017941 */ /* 0x000fea0003800000 */
.L_x_4872:
        /* <DEDUP_REMOVED lines=42> */
.L_x_4902:
        /* <DEDUP_REMOVED lines=10> */
.L_x_4901:
[----:B------:R-:W-:Y:S05]  /*3f90*/  BSYNC B0 ;  /* 0x0000000000007941 */ /* 0x000fea0003800000 */
.L_x_4900:
        /* <DEDUP_REMOVED lines=8> */
.L_x_4899:
        /* <DEDUP_REMOVED lines=86> */
        .weak           $__internal_15_$__cuda_sm20_div_s64
        .type           $__internal_15_$__cuda_sm20_div_s64,@function
        .size           $__internal_15_$__cuda_sm20_div_s64,(.L_x_8445 - $__internal_15_$__cuda_sm20_div_s64)
$__internal_15_$__cuda_sm20_div_s64:
        /* <DEDUP_REMOVED lines=83> */
[----:B------:R-:W-:Y:S05]  /*4ab0*/  RET.REL.NODEC R20 `(_ZN5flash32flash_fwd_splitkv_combine_kernelI23Flash_fwd_kernel_traitsILi128ELi64ELi64ELi4ELb0ELb0EN7cutlass10bfloat16_tE19Flash_kernel_traitsILi128ELi64ELi64ELi4ES3_EELi4ELi6ELb0EEEvNS_16Flash_fwd_paramsE) ;  /* 0xffffffb414507950 */ /* 0x000fea0003c3ffff */
.L_x_4903:
        /* <DEDUP_REMOVED lines=12> */
.L_x_8445:


//--------------------- .text._ZN5flash32flash_fwd_splitkv_combine_kernelI23Flash_fwd_kernel_traitsILi128ELi64ELi64ELi4ELb0ELb0EN7cutlass10bfloat16_tE19Flash_kernel_traitsILi128ELi64ELi64ELi4ES3_EELi4ELi5ELb0EEEvNS_16Flash_fwd_paramsE --------------------------
	.section	.text._ZN5flash32flash_fwd_splitkv_combine_kernelI23Flash_fwd_kernel_traitsILi128ELi64ELi64ELi4ELb0ELb0EN7cutlass10bfloat16_tE19Flash_kernel_traitsILi128ELi64ELi64ELi4ES3_EELi4ELi5ELb0EEEvNS_16Flash_fwd_paramsE,"ax",@progbits
	.align	128
        .global         _ZN5flash32flash_fwd_splitkv_combine_kernelI23Flash_fwd_kernel_traitsILi128ELi64ELi64ELi4ELb0ELb0EN7cutlass10bfloat16_tE19Flash_kernel_traitsILi128ELi64ELi64ELi4ES3_EELi4ELi5ELb0EEEvNS_16Flash_fwd_paramsE
        .type           _ZN5flash32flash_fwd_splitkv_combine_kernelI23Flash_fwd_kernel_traitsILi128ELi64ELi64ELi4ELb0ELb0EN7cutlass10bfloat16_tE19Flash_kernel_traitsILi128ELi64ELi64ELi4ES3_EELi4ELi5ELb0EEEvNS_16Flash_fwd_paramsE,@function
        .size           _ZN5flash32flash_fwd_splitkv_combine_kernelI23Flash_fwd_kernel_traitsILi128ELi64ELi64ELi4ELb0ELb0EN7cutlass10bfloat16_tE19Flash_kernel_traitsILi128ELi64ELi64ELi4ES3_EELi4ELi5ELb0EEEvNS_16Flash_fwd_paramsE,(.L_x_8446 - _ZN5flash32flash_fwd_splitkv_combine_kernelI23Flash_fwd_kernel_traitsILi128ELi64ELi64ELi4ELb0ELb0EN7cutlass10bfloat16_tE19Flash_kernel_traitsILi128ELi64ELi64ELi4ES3_EELi4ELi5ELb0EEEvNS_16Flash_fwd_paramsE)
        .other          _ZN5flash32flash_fwd_splitkv_combine_kernelI23Flash_fwd_kernel_traitsILi128ELi64ELi64ELi4ELb0ELb0EN7cutlass10bfloat16_tE19Flash_kernel_traitsILi128ELi64ELi64ELi4ES3_EELi4ELi5ELb0EEEvNS_16Flash_fwd_paramsE,@"STO_CUDA_ENTRY STV_DEFAULT"
_ZN5flash32flash_fwd_splitkv_combine_kernelI23Flash_fwd_kernel_traitsILi128ELi64ELi64ELi4ELb0ELb0EN7cutlass10bfloat16_tE19Flash_kernel_traitsILi128ELi64ELi64ELi4ES3_EELi4ELi5ELb0EEEvNS_16Flash_fwd_paramsE:
.text._ZN5flash32flash_fwd_splitkv_combine_kernelI23Flash_fwd_kernel_traitsILi128ELi64ELi64ELi4ELb0ELb0EN7cutlass10bfloat16_tE19Flash_kernel_traitsILi128ELi64ELi64ELi4ES3_EELi4ELi5ELb0EEEvNS_16Flash_fwd_paramsE:
        /* <DEDUP_REMOVED lines=23> */
[----:B------:R-:W-:Y:S05]  /*0170*/  CALL.REL.NOINC `($__internal_16_$__cuda_sm20_div_s64) ;  /* 0x0000004400047944 */ /* 0x000fea0003c00000 */
[----:B------:R-:W-:Y:S05]  /*0180*/  BRA `(.L_x_4905) ;  /* 0x00000000004c7947 */ /* 0x000fea0003800000 */
.L_x_4904:
        /* <DEDUP_REMOVED lines=19> */
.L_x_4905:
        /* <DEDUP_REMOVED lines=13> */
[----:B------:R-:W-:Y:S05]  /*0390*/  CALL.REL.NOINC `($__internal_16_$__cuda_sm20_div_s64) ;  /* 0x00000040007c7944 */ /* 0x000fea0003c00000 */
[----:B------:R-:W-:Y:S02]  /*03a0*/  MOV R8, R20 ;  /* 0x0000001400087202 */ /* 0x000fe40000000f00 */
[----:B------:R-:W-:Y:S01]  /*03b0*/  MOV R9, R21 ;  /* 0x0000001500097202 */ /* 0x000fe20000000f00 */
[----:B------:R-:W-:Y:S05]  /*03c0*/  BRA `(.L_x_4908) ;  /* 0x00000000004c7947 */ /* 0x000fea0003800000 */
.L_x_4907:
        /* <DEDUP_REMOVED lines=19> */
.L_x_4908:
[----:B------:R-:W-:Y:S05]  /*0500*/  BSYNC B0 ;  /* 0x0000000000007941 */ /* 0x000fea0003800000 */
.L_x_4906:
        /* <DEDUP_REMOVED lines=43> */
.L_x_4910:
        /* <DEDUP_REMOVED lines=19> */
.L_x_4911:
[----:B------:R-:W-:Y:S05]  /*08f0*/  BSYNC B0 ;  /* 0x0000000000007941 */ /* 0x000fea0003800000 */
.L_x_4909:
        /* <DEDUP_REMOVED lines=74> */
[----:B------:R-:W-:Y:S02]  /*0da0*/  MOV R32, R20 ;  /* 0x0000001400207202 */ /* 0x000fe40000000f00 */
[----:B------:R-:W-:Y:S01]  /*0db0*/  MOV R33, R21 ;  /* 0x0000001500217202 */ /* 0x000fe20000000f00 */
[----:B------:R-:W-:Y:S05]  /*0dc0*/  BRA `(.L_x_4914) ;  /* 0x00000000004c7947 */ /* 0x000fea0003800000 */
.L_x_4913:
        /* <DEDUP_REMOVED lines=19> */
.L_x_4914:
[----:B------:R-:W-:Y:S05]  /*0f00*/  BSYNC B0 ;  /* 0x0000000000007941 */ /* 0x000fea0003800000 */
.L_x_4912:
        /* <DEDUP_REMOVED lines=43> */
.L_x_4916:
        /* <DEDUP_REMOVED lines=19> */
.L_x_4917:
[----:B------:R-:W-:Y:S05]  /*12f0*/  BSYNC B0 ;  /* 0x0000000000007941 */ /* 0x000fea0003800000 */
.L_x_4915:
        /* <DEDUP_REMOVED lines=67> */
.L_x_4919:
[----:B------:R-:W-:Y:S05]  /*1730*/  BSYNC B0 ;  /* 0x0000000000007941 */ /* 0x000fea0003800000 */
.L_x_4918:
        /* <DEDUP_REMOVED lines=14> */
.L_x_4921:
[----:B------:R-:W-:Y:S05]  /*1820*/  BSYNC B0 ;  /* 0x0000000000007941 */ /* 0x000fea0003800000 */
.L_x_4920:
        /* <DEDUP_REMOVED lines=162> */
.L_x_4926:
        /* <DEDUP_REMOVED lines=22> */
.L_x_4927:
[----:B------:R-:W-:Y:S05]  /*23b0*/  BSYNC B0 ;  /* 0x0000000000007941 */ /* 0x000fea0003800000 */
.L_x_4925:
[----:B------:R-:W-:Y:S01]  /*23c0*/  LOP3.LUT R19, R17, R0, RZ, 0xfc, !PT ;  /* 0x0000000011137212 */ /* 0x000fe200078efcff */
[----:B------:R-:W-:Y:S03]  /*23d0*/  BSSY B0, `(.L_x_4928) ;  /* 0x0000028000007945 */ /* 0x000fe60003800000 */
[----:B------:R-:W-:-:S13]  /*23e0*/  ISETP.NE.U32.AND P0, PT, R19, RZ, PT ;  /* 0x000000ff1300720c */ /* 0x000fda0003f05070 */
[----:B------:R-:W-:Y:S05]  /*23f0*/  @!P0 BRA `(.L_x_4929) ;  /* 0x00000000003c8947 */ /* 0x000fea0003800000 */
[----:B------:R-:W-:Y:S01]  /*2400*/  IMAD.MOV.U32 R24, RZ, RZ, R25 ;  /* 0x000000ffff187224 */ /* 0x000fe200078e0019 */
[----:B------:R-:W-:Y:S02]  /*2410*/  MOV R23, R0 ;  /* 0x0000000000177202 */ /* 0x000fe40000000f00 */
[----:B------:R-:W-:Y:S02]  /*2420*/  MOV R22, 0x2440 ;  /* 0x0000244000167802 */ /* 0x000fe40000000f00 */
[----:B------:R-:W-:Y:S05]  /*2430*/  CALL.REL.NOINC `($__internal_16_$__cuda_sm20_div_s64) ;  /* 0x0000002000547944 */ /* 0x000fea0003c00000 */
        /* <DEDUP_REMOVED lines=11> */
.L_x_4929:
        /* <DEDUP_REMOVED lines=22> */
.L_x_4930:
[----:B------:R-:W-:Y:S05]  /*2650*/  BSYNC B0 ;  /* 0x0000000000007941 */ /* 0x000fea0003800000 */
.L_x_4928:
        /* <DEDUP_REMOVED lines=11> */
[----:B------:R-:W-:Y:S05]  /*2710*/  CALL.REL.NOINC `($__internal_16_$__cuda_sm20_div_s64) ;  /* 0x0000001c009c7944 */ /* 0x000fea0003c00000 */
[----:B------:R-:W-:-:S04]  /*2720*/  IADD3 R17, P0, RZ, -R20, RZ ;  /* 0x80000014ff117210 */ /* 0x000fc80007f1e0ff */
[----:B------:R-:W-:Y:S01]  /*2730*/  IADD3.X R18, RZ, ~R21, RZ, P0, !PT ;  /* 0x80000015ff127210 */ /* 0x000fe200007fe4ff */
[----:B------:R-:W-:-:S04]  /*2740*/  IMAD.WIDE.U32 R36, R5, R17, R36 ;  /* 0x0000001105247225 */ /* 0x000fc800078e0024 */
[----:B------:R-:W-:-:S04]  /*2750*/  IMAD R18, R18, R5, RZ ;  /* 0x0000000512127224 */ /* 0x000fc800078e02ff */
[----:B------:R-:W-:-:S05]  /*2760*/  IMAD R4, R4, R17, R18 ;  /* 0x0000001104047224 */ /* 0x000fca00078e0212 */
[----:B------:R-:W-:Y:S01]  /*2770*/  IADD3 R4, R37, R4, RZ ;  /* 0x0000000425047210 */ /* 0x000fe20007ffe0ff */
[----:B------:R-:W-:Y:S05]  /*2780*/  BRA `(.L_x_4933) ;  /* 0x0000000000587947 */ /* 0x000fea0003800000 */
.L_x_4932:
        /* <DEDUP_REMOVED lines=22> */
.L_x_4933:
[----:B------:R-:W-:Y:S05]  /*28f0*/  BSYNC B0 ;  /* 0x0000000000007941 */ /* 0x000fea0003800000 */
.L_x_4931:
        /* <DEDUP_REMOVED lines=38> */
[----:B------:R-:W-:Y:S05]  /*2b60*/  CALL.REL.NOINC `($__internal_16_$__cuda_sm20_div_s64) ;  /* 0x0000001800887944 */ /* 0x000fea0003c00000 */
        /* <DEDUP_REMOVED lines=12> */
.L_x_4935:
        /* <DEDUP_REMOVED lines=23> */
.L_x_4936:
[----:B------:R-:W-:Y:S05]  /*2da0*/  BSYNC B0 ;  /* 0x0000000000007941 */ /* 0x000fea0003800000 */
.L_x_4934:
        /* <DEDUP_REMOVED lines=19> */
.L_x_4938:
        /* <DEDUP_REMOVED lines=22> */
.L_x_4939:
[----:B------:R-:W-:Y:S05]  /*3040*/  BSYNC B0 ;  /* 0x0000000000007941 */ /* 0x000fea0003800000 */
.L_x_4937:
        /* <DEDUP_REMOVED lines=20> */
.L_x_4941:
        /* <DEDUP_REMOVED lines=23> */
.L_x_4942:
[----:B------:R-:W-:Y:S05]  /*3300*/  BSYNC B0 ;  /* 0x0000000000007941 */ /* 0x000fea0003800000 */
.L_x_4940:
        /* <DEDUP_REMOVED lines=39> */
.L_x_4944:
        /* <DEDUP_REMOVED lines=23> */
.L_x_4945:
[----:B------:R-:W-:Y:S05]  /*36f0*/  BSYNC B0 ;  /* 0x0000000000007941 */ /* 0x000fea0003800000 */
.L_x_4943:
        /* <DEDUP_REMOVED lines=26> */
.L_x_4947:
        /* <DEDUP_REMOVED lines=23> */
.L_x_4948:
[----:B------:R-:W-:Y:S05]  /*3a10*/  BSYNC B0 ;  /* 0x0000000000007941 */ /* 0x000fea0003800000 */
.L_x_4946:
        /* <DEDUP_REMOVED lines=21> */
.L_x_4924:
[----:B------:R-:W-:Y:S02]  /*3b70*/  ULDC.64 UR4, c[0x0][0x2b0] ;  /* 0x0000ac0000047ab9 */ /* 0x000fe40000000a00 */
[----:B------:R-:W-:-:S04]  /*3b80*/  LEA R2, P0, R30, UR4, 0x2 ;  /* 0x000000041e027c11 */ /* 0x000fc8000f8010ff */
[----:B------:R-:W-:-:S05]  /*3b90*/  LEA.HI.X R3, R30, UR5, R31, 0x2, P0 ;  /* 0x000000051e037c11 */ /* 0x000fca00080f141f */
[----:B------:R0:W-:Y:S04]  /*3ba0*/  STG.E desc[UR8][R2.64], R28 ;  /* 0x0000001c02007986 */ /* 0x0001e8000c101908 */
.L_x_4923:
[----:B------:R-:W-:Y:S05]  /*3bb0*/  BSYNC B1 ;  /* 0x0000000000017941 */ /* 0x000fea0003800000 */
.L_x_4922:
        /* <DEDUP_REMOVED lines=20> */
.L_x_4950:
[----:B------:R-:W-:Y:S05]  /*3d00*/  BSYNC B0 ;  /* 0x0000000000007941 */ /* 0x000fea0003800000 */
.L_x_4949:
        /* <DEDUP_REMOVED lines=31> */
.L_x_4954:
        /* <DEDUP_REMOVED lines=10> */
.L_x_4953:
[----:B------:R-:W-:Y:S05]  /*3fa0*/  BSYNC B0 ;  /* 0x0000000000007941 */ /* 0x000fea0003800000 */
.L_x_4952:
        /* <DEDUP_REMOVED lines=8> */
.L_x_4951:
        /* <DEDUP_REMOVED lines=86> */
        .weak           $__internal_16_$__cuda_sm20_div_s64
        .type           $__internal_16_$__cuda_sm20_div_s64,@function
        .size           $__internal_16_$__cuda_sm20_div_s64,(.L_x_8446 - $__internal_16_$__cuda_sm20_div_s64)
$__internal_16_$__cuda_sm20_div_s64:
        /* <DEDUP_REMOVED lines=83> */
[----:B------:R-:W-:Y:S06]  /*4ac0*/  RET.REL.NODEC R26 `(_ZN5flash32flash_fwd_splitkv_combine_kernelI23Flash_fwd_kernel_traitsILi128ELi64ELi64ELi4ELb0ELb0EN7cutlass10bfloat16_tE19Flash_kernel_traitsILi128ELi64ELi64ELi4ES3_EELi4ELi5ELb0EEEvNS_16Flash_fwd_paramsE) ;  /* 0xffffffb41a4c7950 */ /* 0x000fec0003c3ffff */
.L_x_4955:
        /* <DEDUP_REMOVED lines=11> */
.L_x_8446:


//--------------------- .text._ZN5flash32flash_fwd_splitkv_combine_kernelI23Flash_fwd_kernel_traitsILi128ELi64ELi64ELi4ELb0ELb0EN7cutlass10bfloat16_tE19Flash_kernel_traitsILi128ELi64ELi64ELi4ES3_EELi4ELi4ELb0EEEvNS_16Flash_fwd_paramsE --------------------------
	.section	.text._ZN5flash32flash_fwd_splitkv_combine_kernelI23Flash_fwd_kernel_traitsILi128ELi64ELi64ELi4ELb0ELb0EN7cutlass10bfloat16_tE19Flash_kernel_traitsILi128ELi64ELi64ELi4ES3_EELi4ELi4ELb0EEEvNS_16Flash_fwd_paramsE,"ax",@progbits
	.align	128
        .global         _ZN5flash32flash_fwd_splitkv_combine_kernelI23Flash_fwd_kernel_traitsILi128ELi64ELi64ELi4ELb0ELb0EN7cutlass10bfloat16_tE19Flash_kernel_traitsILi128ELi64ELi64ELi4ES3_EELi4ELi4ELb0EEEvNS_16Flash_fwd_paramsE
        .type           _ZN5flash32flash_fwd_splitkv_combine_kernelI23Flash_fwd_kernel_traitsILi128ELi64ELi64ELi4ELb0ELb0EN7cutlass10bfloat16_tE19Flash_kernel_traitsILi128ELi64ELi64ELi4ES3_EELi4ELi4ELb0EEEvNS_16Flash_fwd_paramsE,@function
        .size           _ZN5flash32flash_fwd_splitkv_combine_kernelI23Flash_fwd_kernel_traitsILi128ELi64ELi64ELi4ELb0ELb0EN7cutlass10bfloat16_tE19Flash_kernel_traitsILi128ELi64ELi64ELi4ES3_EELi4ELi4ELb0EEEvNS_16Flash_fwd_paramsE,(.L_x_8447 - _ZN5flash32flash_fwd_splitkv_combine_kernelI23Flash_fwd_kernel_traitsILi128ELi64ELi64ELi4ELb0ELb0EN7cutlass10bfloat16_tE19Flash_kernel_traitsILi128ELi64ELi64ELi4ES3_EELi4ELi4ELb0EEEvNS_16Flash_fwd_paramsE)
        .other          _ZN5flash32flash_fwd_splitkv_combine_kernelI23Flash_fwd_kernel_traitsILi128ELi64ELi64ELi4ELb0ELb0EN7cutlass10bfloat16_tE19Flash_kernel_traitsILi128ELi64ELi64ELi4ES3_EELi4ELi4ELb0EEEvNS_16Flash_fwd_paramsE,@"STO_CUDA_ENTRY STV_DEFAULT"
_ZN5flash32flash_fwd_splitkv_combine_kernelI23Flash_fwd_kernel_traitsILi128ELi64ELi64ELi4ELb0ELb0EN7cutlass10bfloat16_tE19Flash_kernel_traitsILi128ELi64ELi64ELi4ES3_EELi4ELi4ELb0EEEvNS_16Flash_fwd_paramsE:
.text._ZN5flash32flash_fwd_splitkv_combine_kernelI23Flash_fwd_kernel_traitsILi128ELi64ELi64ELi4ELb0ELb0EN7cutlass10bfloat16_tE19Flash_kernel_traitsILi128ELi64ELi64ELi4ES3_EELi4ELi4ELb0EEEvNS_16Flash_fwd_paramsE:
        /* <DEDUP_REMOVED lines=23> */
[----:B------:R-:W-:Y:S05]  /*0170*/  CALL.REL.NOINC `($__internal_17_$__cuda_sm20_div_s64) ;  /* 0x0000004400047944 */ /* 0x000fea0003c00000 */
[----:B------:R-:W-:Y:S05]  /*0180*/  BRA `(.L_x_4957) ;  /* 0x00000000004c7947 */ /* 0x000fea0003800000 */
.L_x_4956:
        /* <DEDUP_REMOVED lines=19> */
.L_x_4957:
        /* <DEDUP_REMOVED lines=13> */
[----:B------:R-:W-:Y:S05]  /*0390*/  CALL.REL.NOINC `($__internal_17_$__cuda_sm20_div_s64) ;  /* 0x00000040007c7944 */ /* 0x000fea0003c00000 */
[----:B------:R-:W-:Y:S02]  /*03a0*/  MOV R8, R20 ;  /* 0x0000001400087202 */ /* 0x000fe40000000f00 */
[----:B------:R-:W-:Y:S01]  /*03b0*/  MOV R9, R21 ;  /* 0x0000001500097202 */ /* 0x000fe20000000f00 */
[----:B------:R-:W-:Y:S05]  /*03c0*/  BRA `(.L_x_4960) ;  /* 0x00000000004c7947 */ /* 0x000fea0003800000 */
.L_x_4959:
        /* <DEDUP_REMOVED lines=19> */
.L_x_4960:
[----:B------:R-:W-:Y:S05]  /*0500*/  BSYNC B0 ;  /* 0x0000000000007941 */ /* 0x000fea0003800000 */
.L_x_4958:
        /* <DEDUP_REMOVED lines=43> */
.L_x_4962:
        /* <DEDUP_REMOVED lines=19> */
.L_x_4963:
[----:B------:R-:W-:Y:S05]  /*08f0*/  BSYNC B0 ;  /* 0x0000000000007941 */ /* 0x000fea0003800000 */
.L_x_4961:
        /* <DEDUP_REMOVED lines=74> */
[----:B------:R-:W-:Y:S02]  /*0da0*/  MOV R32, R20 ;  /* 0x0000001400207202 */ /* 0x000fe40000000f00 */
[----:B------:R-:W-:Y:S01]  /*0db0*/  MOV R33, R21 ;  /* 0x0000001500217202 */ /* 0x000fe20000000f00 */
[----:B------:R-:W-:Y:S05]  /*0dc0*/  BRA `(.L_x_4966) ;  /* 0x00000000004c7947 */ /* 0x000fea0003800000 */
.L_x_4965:
        /* <DEDUP_REMOVED lines=19> */
.L_x_4966:
[----:B------:R-:W-:Y:S05]  /*0f00*/  BSYNC B0 ;  /* 0x0000000000007941 */ /* 0x000fea0003800000 */
.L_x_4964:
        /* <DEDUP_REMOVED lines=43> */
.L_x_4968:
        /* <DEDUP_REMOVED lines=19> */
.L_x_4969:
[----:B------:R-:W-:Y:S05]  /*12f0*/  BSYNC B0 ;  /* 0x0000000000007941 */ /* 0x000fea0003800000 */
.L_x_4967:
        /* <DEDUP_REMOVED lines=67> */
.L_x_4971:
[----:B------:R-:W-:Y:S05]  /*1730*/  BSYNC B0 ;  /* 0x0000000000007941 */ /* 0x000fea0003800000 */
.L_x_4970:
        /* <DEDUP_REMOVED lines=14> */
.L_x_4973:
[----:B------:R-:W-:Y:S05]  /*1820*/  BSYNC B0 ;  /* 0x0000000000007941 */ /* 0x000fea0003800000 */
.L_x_4972:
        /* <DEDUP_REMOVED lines=158> */
.L_x_4978:
        /* <DEDUP_REMOVED lines=22> */
.L_x_4979:
[----:B------:R-:W-:Y:S05]  /*2370*/  BSYNC B0 ;  /* 0x0000000000007941 */ /* 0x000fea0003800000 */
.L_x_4977:
[----:B------:R-:W-:Y:S01]  /*2380*/  LOP3.LUT R19, R17, R0, RZ, 0xfc, !PT ;  /* 0x0000000011137212 */ /* 0x000fe200078efcff */
[----:B------:R-:W-:Y:S03]  /*2390*/  BSSY B0, `(.L_x_4980) ;  /* 0x0000028000007945 */ /* 0x000fe60003800000 */
[----:B------:R-:W-:-:S13]  /*23a0*/  ISETP.NE.U32.AND P0, PT, R19, RZ, PT ;  /* 0x000000ff1300720c */ /* 0x000fda0003f05070 */
[----:B------:R-:W-:Y:S05]  /*23b0*/  @!P0 BRA `(.L_x_4981) ;  /* 0x00000000003c8947 */ /* 0x000fea0003800000 */
[----:B------:R-:W-:Y:S01]  /*23c0*/  IMAD.MOV.U32 R24, RZ, RZ, R25 ;  /* 0x000000ffff187224 */ /* 0x000fe200078e0019 */
[----:B------:R-:W-:Y:S02]  /*23d0*/  MOV R23, R0 ;  /* 0x0000000000177202 */ /* 0x000fe40000000f00 */
[----:B------:R-:W-:Y:S02]  /*23e0*/  MOV R22, 0x2400 ;  /* 0x0000240000167802 */ /* 0x000fe40000000f00 */
[----:B------:R-:W-:Y:S05]  /*23f0*/  CALL.REL.NOINC `($__internal_17_$__cuda_sm20_div_s64) ;  /* 0x0000002000647944 */ /* 0x000fea0003c00000 */
        /* <DEDUP_REMOVED lines=11> */
.L_x_4981:
        /* <DEDUP_REMOVED lines=22> */
.L_x_4982:
[----:B------:R-:W-:Y:S05]  /*2610*/  BSYNC B0 ;  /* 0x0000000000007941 */ /* 0x000fea0003800000 */
.L_x_4980:
        /* <DEDUP_REMOVED lines=11> */
[----:B------:R-:W-:Y:S05]  /*26d0*/  CALL.REL.NOINC `($__internal_17_$__cuda_sm20_div_s64) ;  /* 0x0000001c00ac7944 */ /* 0x000fea0003c00000 */
[----:B------:R-:W-:-:S04]  /*26e0*/  IADD3 R17, P0, RZ, -R20, RZ ;  /* 0x80000014ff117210 */ /* 0x000fc80007f1e0ff */
[----:B------:R-:W-:Y:S01]  /*26f0*/  IADD3.X R18, RZ, ~R21, RZ, P0, !PT ;  /* 0x80000015ff127210 */ /* 0x000fe200007fe4ff */
[----:B------:R-:W-:-:S04]  /*2700*/  IMAD.WIDE.U32 R36, R5, R17, R36 ;  /* 0x0000001105247225 */ /* 0x000fc800078e0024 */
[----:B------:R-:W-:-:S04]  /*2710*/  IMAD R18, R18, R5, RZ ;  /* 0x0000000512127224 */ /* 0x000fc800078e02ff */
[----:B------:R-:W-:-:S05]  /*2720*/  IMAD R4, R4, R17, R18 ;  /* 0x0000001104047224 */ /* 0x000fca00078e0212 */
[----:B------:R-:W-:Y:S01]  /*2730*/  IADD3 R4, R37, R4, RZ ;  /* 0x0000000425047210 */ /* 0x000fe20007ffe0ff */
[----:B------:R-:W-:Y:S05]  /*2740*/  BRA `(.L_x_4985) ;  /* 0x0000000000587947 */ /* 0x000fea0003800000 */
.L_x_4984:
        /* <DEDUP_REMOVED lines=22> */
.L_x_4985:
[----:B------:R-:W-:Y:S05]  /*28b0*/  BSYNC B0 ;  /* 0x0000000000007941 */ /* 0x000fea0003800000 */
.L_x_4983:
        /* <DEDUP_REMOVED lines=38> */
[----:B------:R-:W-:Y:S05]  /*2b20*/  CALL.REL.NOINC `($__internal_17_$__cuda_sm20_div_s64) ;  /* 0x0000001800987944 */ /* 0x000fea0003c00000 */
        /* <DEDUP_REMOVED lines=12> */
.L_x_4987:
        /* <DEDUP_REMOVED lines=23> */
.L_x_4988:
[----:B------:R-:W-:Y:S05]  /*2d60*/  BSYNC B0 ;  /* 0x0000000000007941 */ /* 0x000fea0003800000 */
.L_x_4986:
        /* <DEDUP_REMOVED lines=19> */
.L_x_4990:
        /* <DEDUP_REMOVED lines=22> */
.L_x_4991:
[----:B------:R-:W-:Y:S05]  /*3000*/  BSYNC B0 ;  /* 0x0000000000007941 */ /* 0x000fea0003800000 */
.L_x_4989:
        /* <DEDUP_REMOVED lines=20> */
.L_x_4993:
        /* <DEDUP_REMOVED lines=23> */
.L_x_4994:
[----:B------:R-:W-:Y:S05]  /*32c0*/  BSYNC B0 ;  /* 0x0000000000007941 */ /* 0x000fea0003800000 */
.L_x_4992:
        /* <DEDUP_REMOVED lines=39> */
.L_x_4996:
        /* <DEDUP_REMOVED lines=23> */
.L_x_4997:
[----:B------:R-:W-:Y:S05]  /*36b0*/  BSYNC B0 ;  /* 0x0000000000007941 */ /* 0x000fea0003800000 */
.L_x_4995:
        /* <DEDUP_REMOVED lines=26> */
.L_x_4999:
        /* <DEDUP_REMOVED lines=23> */
.L_x_5000:
[----:B------:R-:W-:Y:S05]  /*39d0*/  BSYNC B0 ;  /* 0x0000000000007941 */ /* 0x000fea0003800000 */
.L_x_4998:
        /* <DEDUP_REMOVED lines=21> */
.L_x_4976:
[----:B------:R-:W-:Y:S02]  /*3b30*/  ULDC.64 UR4, c[0x0][0x2b0] ;  /* 0x0000ac0000047ab9 */ /* 0x000fe40000000a00 */
[----:B------:R-:W-:-:S04]  /*3b40*/  LEA R2, P0, R30, UR4, 0x2 ;  /* 0x000000041e027c11 */ /* 0x000fc8000f8010ff */
[----:B------:R-:W-:-:S05]  /*3b50*/  LEA.HI.X R3, R30, UR5, R31, 0x2, P0 ;  /* 0x000000051e037c11 */ /* 0x000fca00080f141f */
[----:B------:R0:W-:Y:S04]  /*3b60*/  STG.E desc[UR8][R2.64], R28 ;  /* 0x0000001c02007986 */ /* 0x0001e8000c101908 */
.L_x_4975:
[----:B------:R-:W-:Y:S05]  /*3b70*/  BSYNC B1 ;  /* 0x0000000000017941 */ /* 0x000fea0003800000 */
.L_x_4974:
        /* <DEDUP_REMOVED lines=20> */
.L_x_5002:
[----:B------:R-:W-:Y:S05]  /*3cc0*/  BSYNC B0 ;  /* 0x0000000000007941 */ /* 0x000fea0003800000 */
.L_x_5001:
        /* <DEDUP_REMOVED lines=34> */
.L_x_5006:
        /* <DEDUP_REMOVED lines=11> */
.L_x_5005:
[----:B------:R-:W-:Y:S05]  /*3fa0*/  BSYNC B0 ;  /* 0x0000000000007941 */ /* 0x000fea0003800000 */
.L_x_5004:
        /* <DEDUP_REMOVED lines=8> */
.L_x_5003:
        /* <DEDUP_REMOVED lines=86> */
        .weak           $__internal_17_$__cuda_sm20_div_s64
        .type           $__internal_17_$__cuda_sm20_div_s64,@function
        .size           $__internal_17_$__cuda_sm20_div_s64,(.L_x_8447 - $__internal_17_$__cuda_sm20_div_s64)
$__internal_17_$__cuda_sm20_div_s64:
        /* <DEDUP_REMOVED lines=83> */
[----:B------:R-:W-:Y:S06]  /*4ac0*/  RET.REL.NODEC R26 `(_ZN5flash32flash_fwd_splitkv_combine_kernelI23Flash_fwd_kernel_traitsILi128ELi64ELi64ELi4ELb0ELb0EN7cutlass10bfloat16_tE19Flash_kernel_traitsILi128ELi64ELi64ELi4ES3_EELi4ELi4ELb0EEEvNS_16Flash_fwd_paramsE) ;  /* 0xffffffb41a4c7950 */ /* 0x000fec0003c3ffff */
.L_x_5007:
        /* <DEDUP_REMOVED lines=11> */
.L_x_8447:


//--------------------- .text._ZN5flash32flash_fwd_splitkv_combine_kernelI23Flash_fwd_kernel_traitsILi128ELi64ELi64ELi4ELb0ELb0EN7cutlass10bfloat16_tE19Flash_kernel_traitsILi128ELi64ELi64ELi4ES3_EELi4ELi3ELb0EEEvNS_16Flash_fwd_paramsE --------------------------
	.section	.text._ZN5flash32flash_fwd_splitkv_combine_kernelI23Flash_fwd_kernel_traitsILi128ELi64ELi64ELi4ELb0ELb0EN7cutlass10bfloat16_tE19Flash_kernel_traitsILi128ELi64ELi64ELi4ES3_EELi4ELi3ELb0EEEvNS_16Flash_fwd_paramsE,"ax",@progbits
	.align	128
        .global         _ZN5flash32flash_fwd_splitkv_combine_kernelI23Flash_fwd_kernel_traitsILi128ELi64ELi64ELi4ELb0ELb0EN7cutlass10bfloat16_tE19Flash_kernel_traitsILi128ELi64ELi64ELi4ES3_EELi4ELi3ELb0EEEvNS_16Flash_fwd_paramsE
        .type           _ZN5flash32flash_fwd_splitkv_combine_kernelI23Flash_fwd_kernel_traitsILi128ELi64ELi64ELi4ELb0ELb0EN7cutlass10bfloat16_tE19Flash_kernel_traitsILi128ELi64ELi64ELi4ES3_EELi4ELi3ELb0EEEvNS_16Flash_fwd_paramsE,@function
        .size           _ZN5flash32flash_fwd_splitkv_combine_kernelI23Flash_fwd_kernel_traitsILi128ELi64ELi64ELi4ELb0ELb0EN7cutlass10bfloat16_tE19Flash_kernel_traitsILi128ELi64ELi64ELi4ES3_EELi4ELi3ELb0EEEvNS_16Flash_fwd_paramsE,(.L_x_8448 - _ZN5flash32flash_fwd_splitkv_combine_kernelI23Flash_fwd_kernel_traitsILi128ELi64ELi64ELi4ELb0ELb0EN7cutlass10bfloat16_tE19Flash_kernel_traitsILi128ELi64ELi64ELi4ES3_EELi4ELi3ELb0EEEvNS_16Flash_fwd_paramsE)
        .other          _ZN5flash32flash_fwd_splitkv_combine_kernelI23Flash_fwd_kernel_traitsILi128ELi64ELi64ELi4ELb0ELb0EN7cutlass10bfloat16_tE19Flash_kernel_traitsILi128ELi64ELi64ELi4ES3_EELi4ELi3ELb0EEEvNS_16Flash_fwd_paramsE,@"STO_CUDA_ENTRY STV_DEFAULT"
_ZN5flash32flash_fwd_splitkv_combine_kernelI23Flash_fwd_kernel_traitsILi128ELi64ELi64ELi4ELb0ELb0EN7cutlass10bfloat16_tE19Flash_kernel_traitsILi128ELi64ELi64ELi4ES3_EELi4ELi3ELb0EEEvNS_16Flash_fwd_paramsE:
.text._ZN5flash32flash_fwd_splitkv_combine_kernelI23Flash_fwd_kernel_traitsILi128ELi64ELi64ELi4ELb0ELb0EN7cutlass10bfloat16_tE19Flash_kernel_traitsILi128ELi64ELi64ELi4ES3_EELi4ELi3ELb0EEEvNS_16Flash_fwd_paramsE:
        /* <DEDUP_REMOVED lines=23> */
[----:B------:R-:W-:Y:S05]  /*0170*/  CALL.REL.NOINC `($__internal_18_$__cuda_sm20_div_s64) ;  /* 0x0000004000f47944 */ /* 0x000fea0003c00000 */
[----:B------:R-:W-:Y:S05]  /*0180*/  BRA `(.L_x_5009) ;  /* 0x00000000004c7947 */ /* 0x000fea0003800000 */
.L_x_5008:
        /* <DEDUP_REMOVED lines=19> */
.L_x_5009:
        /* <DEDUP_REMOVED lines=13> */
[----:B------:R-:W-:Y:S05]  /*0390*/  CALL.REL.NOINC `($__internal_18_$__cuda_sm20_div_s64) ;  /* 0x00000040006c7944 */ /* 0x000fea0003c00000 */
[----:B------:R-:W-:Y:S02]  /*03a0*/  MOV R8, R20 ;  /* 0x0000001400087202 */ /* 0x000fe40000000f00 */
[----:B------:R-:W-:Y:S01]  /*03b0*/  MOV R9, R21 ;  /* 0x0000001500097202 */ /* 0x000fe20000000f00 */
[----:B------:R-:W-:Y:S05]  /*03c0*/  BRA `(.L_x_5012) ;  /* 0x00000000004c7947 */ /* 0x000fea0003800000 */
.L_x_5011:
        /* <DEDUP_REMOVED lines=19> */
.L_x_5012:
[----:B------:R-:W-:Y:S05]  /*0500*/  BSYNC B0 ;  /* 0x0000000000007941 */ /* 0x000fea0003800000 */
.L_x_5010:
        /* <DEDUP_REMOVED lines=43> */
.L_x_5014:
        /* <DEDUP_REMOVED lines=19> */
.L_x_5015:
[----:B------:R-:W-:Y:S05]  /*08f0*/  BSYNC B0 ;  /* 0x0000000000007941 */ /* 0x000fea0003800000 */
.L_x_5013:
        /* <DEDUP_REMOVED lines=74> */
[----:B------:R-:W-:Y:S02]  /*0da0*/  MOV R32, R20 ;  /* 0x0000001400207202 */ /* 0x000fe40000000f00 */
[----:B------:R-:W-:Y:S01]  /*0db0*/  MOV R33, R21 ;  /* 0x0000001500217202 */ /* 0x000fe20000000f00 */
[----:B------:R-:W-:Y:S05]  /*0dc0*/  BRA `(.L_x_5018) ;  /* 0x00000000004c7947 */ /* 0x000fea0003800000 */
.L_x_5017:
        /* <DEDUP_REMOVED lines=19> */
.L_x_5018:
[----:B------:R-:W-:Y:S05]  /*0f00*/  BSYNC B0 ;  /* 0x0000000000007941 */ /* 0x000fea0003800000 */
.L_x_5016:
        /* <DEDUP_REMOVED lines=43> */
.L_x_5020:
        /* <DEDUP_REMOVED lines=19> */
.L_x_5021:
[----:B------:R-:W-:Y:S05]  /*12f0*/  BSYNC B0 ;  /* 0x0000000000007941 */ /* 0x000fea0003800000 */
.L_x_5019:
        /* <DEDUP_REMOVED lines=67> */
.L_x_5023:
[----:B------:R-:W-:Y:S05]  /*1730*/  BSYNC B0 ;  /* 0x0000000000007941 */ /* 0x000fea0003800000 */
.L_x_5022:
        /* <DEDUP_REMOVED lines=14> */
.L_x_5025:
[----:B------:R-:W-:Y:S05]  /*1820*/  BSYNC B0 ;  /* 0x0000000000007941 */ /* 0x000fea0003800000 */
.L_x_5024:
        /* <DEDUP_REMOVED lines=154> */
.L_x_5030:
        /* <DEDUP_REMOVED lines=22> */
.L_x_5031:
[----:B------:R-:W-:Y:S05]  /*2330*/  BSYNC B0 ;  /* 0x0000000000007941 */ /* 0x000fea0003800000 */
.L_x_5029:
[----:B------:R-:W-:Y:S01]  /*2340*/  LOP3.LUT R19, R17, R0, RZ, 0xfc, !PT ;  /* 0x0000000011137212 */ /* 0x000fe200078efcff */
[----:B------:R-:W-:Y:S03]  /*2350*/  BSSY B0, `(.L_x_5032) ;  /* 0x0000028000007945 */ /* 0x000fe60003800000 */
[----:B------:R-:W-:-:S13]  /*2360*/  ISETP.NE.U32.AND P0, PT, R19, RZ, PT ;  /* 0x000000ff1300720c */ /* 0x000fda0003f05070 */
[----:B------:R-:W-:Y:S05]  /*2370*/  @!P0 BRA `(.L_x_5033) ;  /* 0x00000000003c8947 */ /* 0x000fea0003800000 */
[----:B------:R-:W-:Y:S01]  /*2380*/  IMAD.MOV.U32 R24, RZ, RZ, R25 ;  /* 0x000000ffff187224 */ /* 0x000fe200078e0019 */
[----:B------:R-:W-:Y:S02]  /*2390*/  MOV R23, R0 ;  /* 0x0000000000177202 */ /* 0x000fe40000000f00 */
[----:B------:R-:W-:Y:S02]  /*23a0*/  MOV R22, 0x23c0 ;  /* 0x000023c000167802 */ /* 0x000fe40000000f00 */
[----:B------:R-:W-:Y:S05]  /*23b0*/  CALL.REL.NOINC `($__internal_18_$__cuda_sm20_div_s64) ;  /* 0x0000002000647944 */ /* 0x000fea0003c00000 */
        /* <DEDUP_REMOVED lines=11> */
.L_x_5033:
        /* <DEDUP_REMOVED lines=22> */
.L_x_5034:
[----:B------:R-:W-:Y:S05]  /*25d0*/  BSYNC B0 ;  /* 0x0000000000007941 */ /* 0x000fea0003800000 */
.L_x_5032:
        /* <DEDUP_REMOVED lines=11> */
[----:B------:R-:W-:Y:S05]  /*2690*/  CALL.REL.NOINC `($__internal_18_$__cuda_sm20_div_s64) ;  /* 0x0000001c00ac7944 */ /* 0x000fea0003c00000 */
[----:B------:R-:W-:-:S04]  /*26a0*/  IADD3 R17, P0, RZ, -R20, RZ ;  /* 0x80000014ff117210 */ /* 0x000fc80007f1e0ff */
[----:B------:R-:W-:Y:S01]  /*26b0*/  IADD3.X R18, RZ, ~R21, RZ, P0, !PT ;  /* 0x80000015ff127210 */ /* 0x000fe200007fe4ff */
[----:B------:R-:W-:-:S04]  /*26c0*/  IMAD.WIDE.U32 R36, R5, R17, R36 ;  /* 0x0000001105247225 */ /* 0x000fc800078e0024 */
[----:B------:R-:W-:-:S04]  /*26d0*/  IMAD R18, R18, R5, RZ ;  /* 0x0000000512127224 */ /* 0x000fc800078e02ff */
[----:B------:R-:W-:-:S05]  /*26e0*/  IMAD R4, R4, R17, R18 ;  /* 0x0000001104047224 */ /* 0x000fca00078e0212 */
[----:B------:R-:W-:Y:S01]  /*26f0*/  IADD3 R4, R37, R4, RZ ;  /* 0x0000000425047210 */ /* 0x000fe20007ffe0ff */
[----:B------:R-:W-:Y:S05]  /*2700*/  BRA `(.L_x_5037) ;  /* 0x0000000000587947 */ /* 0x000fea0003800000 */
.L_x_5036:
        /* <DEDUP_REMOVED lines=22> */
.L_x_5037:
[----:B------:R-:W-:Y:S05]  /*2870*/  BSYNC B0 ;  /* 0x0000000000007941 */ /* 0x000fea0003800000 */
.L_x_5035:
        /* <DEDUP_REMOVED lines=38> */
[----:B------:R-:W-:Y:S05]  /*2ae0*/  CALL.REL.NOINC `($__internal_18_$__cuda_sm20_div_s64) ;  /* 0x0000001800987944 */ /* 0x000fea0003c00000 */
        /* <DEDUP_REMOVED lines=12> */
.L_x_5039:
        /* <DEDUP_REMOVED lines=23> */
.L_x_5040:
[----:B------:R-:W-:Y:S05]  /*2d20*/  BSYNC B0 ;  /* 0x0000000000007941 */ /* 0x000fea0003800000 */
.L_x_5038:
        /* <DEDUP_REMOVED lines=19> */
.L_x_5042:
        /* <DEDUP_REMOVED lines=22> */
.L_x_5043:
[----:B------:R-:W-:Y:S05]  /*2fc0*/  BSYNC B0 ;  /* 0x0000000000007941 */ /* 0x000fea0003800000 */
.L_x_5041:
        /* <DEDUP_REMOVED lines=20> */
.L_x_5045:
        /* <DEDUP_REMOVED lines=23> */
.L_x_5046:
[----:B------:R-:W-:Y:S05]  /*3280*/  BSYNC B0 ;  /* 0x0000000000007941 */ /* 0x000fea0003800000 */
.L_x_5044:
        /* <DEDUP_REMOVED lines=39> */
.L_x_5048:
        /* <DEDUP_REMOVED lines=23> */
.L_x_5049:
[----:B------:R-:W-:Y:S05]  /*3670*/  BSYNC B0 ;  /* 0x0000000000007941 */ /* 0x000fea0003800000 */
.L_x_5047:
        /* <DEDUP_REMOVED lines=26> */
.L_x_5051:
        /* <DEDUP_REMOVED lines=23> */
.L_x_5052:
[----:B------:R-:W-:Y:S05]  /*3990*/  BSYNC B0 ;  /* 0x0000000000007941 */ /* 0x000fea0003800000 */
.L_x_5050:
        /* <DEDUP_REMOVED lines=21> */
.L_x_5028:
[----:B------:R-:W-:Y:S02]  /*3af0*/  ULDC.64 UR4, c[0x0][0x2b0] ;  /* 0x0000ac0000047ab9 */ /* 0x000fe40000000a00 */
[----:B------:R-:W-:-:S04]  /*3b00*/  LEA R2, P0, R30, UR4, 0x2 ;  /* 0x000000041e027c11 */ /* 0x000fc8000f8010ff */
[----:B------:R-:W-:-:S05]  /*3b10*/  LEA.HI.X R3, R30, UR5, R31, 0x2, P0 ;  /* 0x000000051e037c11 */ /* 0x000fca00080f141f */
[----:B------:R0:W-:Y:S04]  /*3b20*/  STG.E desc[UR8][R2.64], R28 ;  /* 0x0000001c02007986 */ /* 0x0001e8000c101908 */
.L_x_5027:
[----:B------:R-:W-:Y:S05]  /*3b30*/  BSYNC B1 ;  /* 0x0000000000017941 */ /* 0x000fea0003800000 */
.L_x_5026:
        /* <DEDUP_REMOVED lines=20> */
.L_x_5054:
[----:B------:R-:W-:Y:S05]  /*3c80*/  BSYNC B0 ;  /* 0x0000000000007941 */ /* 0x000fea0003800000 */
.L_x_5053:
        /* <DEDUP_REMOVED lines=34> */
.L_x_5058:
        /* <DEDUP_REMOVED lines=11> */
.L_x_5057:
[----:B------:R-:W-:Y:S05]  /*3f60*/  BSYNC B0 ;  /* 0x0000000000007941 */ /* 0x000fea0003800000 */
.L_x_5056:
        /* <DEDUP_REMOVED lines=8> */
.L_x_5055:
        /* <DEDUP_REMOVED lines=86> */
        .weak           $__internal_18_$__cuda_sm20_div_s64
        .type           $__internal_18_$__cuda_sm20_div_s64,@function
        .size           $__internal_18_$__cuda_sm20_div_s64,(.L_x_8448 - $__internal_18_$__cuda_sm20_div_s64)
$__internal_18_$__cuda_sm20_div_s64:
        /* <DEDUP_REMOVED lines=83> */
[----:B------:R-:W-:Y:S06]  /*4a80*/  RET.REL.NODEC R26 `(_ZN5flash32flash_fwd_splitkv_combine_kernelI23Flash_fwd_kernel_traitsILi128ELi64ELi64ELi4ELb0ELb0EN7cutlass10bfloat16_tE19Flash_kernel_traitsILi128ELi64ELi64ELi4ES3_EELi4ELi3ELb0EEEvNS_16Flash_fwd_paramsE) ;  /* 0xffffffb41a5c7950 */ /* 0x000fec0003c3ffff */
.L_x_5059:
        /* <DEDUP_REMOVED lines=15> */
.L_x_8448:


//--------------------- .text._ZN5flash32flash_fwd_splitkv_combine_kernelI23Flash_fwd_kernel_traitsILi128ELi64ELi64ELi4ELb0ELb0EN7cutlass10bfloat16_tE19Flash_kernel_traitsILi128ELi64ELi64ELi4ES3_EELi4ELi2ELb0EEEvNS_16Flash_fwd_paramsE --------------------------
	.section	.text._ZN5flash32flash_fwd_splitkv_combine_kernelI23Flash_fwd_kernel_traitsILi128ELi64ELi64ELi4ELb0ELb0EN7cutlass10bfloat16_tE19Flash_kernel_traitsILi128ELi64ELi64ELi4ES3_EELi4ELi2ELb0EEEvNS_16Flash_fwd_paramsE,"ax",@progbits
	.align	128
        .global         _ZN5flash32flash_fwd_splitkv_combine_kernelI23Flash_fwd_kernel_traitsILi128ELi64ELi64ELi4ELb0ELb0EN7cutlass10bfloat16_tE19Flash_kernel_traitsILi128ELi64ELi64ELi4ES3_EELi4ELi2ELb0EEEvNS_16Flash_fwd_paramsE
        .type           _ZN5flash32flash_fwd_splitkv_combine_kernelI23Flash_fwd_kernel_traitsILi128ELi64ELi64ELi4ELb0ELb0EN7cutlass10bfloat16_tE19Flash_kernel_traitsILi128ELi64ELi64ELi4ES3_EELi4ELi2ELb0EEEvNS_16Flash_fwd_paramsE,@function
        .size           _ZN5flash32flash_fwd_splitkv_combine_kernelI23Flash_fwd_kernel_traitsILi128ELi64ELi64ELi4ELb0ELb0EN7cutlass10bfloat16_tE19Flash_kernel_traitsILi128ELi64ELi64ELi4ES3_EELi4ELi2ELb0EEEvNS_16Flash_fwd_paramsE,(.L_x_8449 - _ZN5flash32flash_fwd_splitkv_combine_kernelI23Flash_fwd_kernel_traitsILi128ELi64ELi64ELi4ELb0ELb0EN7cutlass10bfloat16_tE19Flash_kernel_traitsILi128ELi64ELi64ELi4ES3_EELi4ELi2ELb0EEEvNS_16Flash_fwd_paramsE)
        .other          _ZN5flash32flash_fwd_splitkv_combine_kernelI23Flash_fwd_kernel_traitsILi128ELi64ELi64ELi4ELb0ELb0EN7cutlass10bfloat16_tE19Flash_kernel_traitsILi128ELi64ELi64ELi4ES3_EELi4ELi2ELb0EEEvNS_16Flash_fwd_paramsE,@"STO_CUDA_ENTRY STV_DEFAULT"
_ZN5flash32flash_fwd_splitkv_combine_kernelI23Flash_fwd_kernel_traitsILi128ELi64ELi64ELi4ELb0ELb0EN7cutlass10bfloat16_tE19Flash_kernel_traitsILi128ELi64ELi64ELi4ES3_EELi4ELi2ELb0EEEvNS_16Flash_fwd_paramsE:
.text._ZN5flash32flash_fwd_splitkv_combine_kernelI23Flash_fwd_kernel_traitsILi128ELi64ELi64ELi4ELb0ELb0EN7cutlass10bfloat16_tE19Flash_kernel_traitsILi128ELi64ELi64ELi4ES3_EELi4ELi2ELb0EEEvNS_16Flash_fwd_paramsE:
        /* <DEDUP_REMOVED lines=23> */
[----:B------:R-:W-:Y:S05]  /*0170*/  CALL.REL.NOINC `($__internal_19_$__cuda_sm20_div_s64) ;  /* 0x0000004000787944 */ /* 0x000fea0003c00000 */
[----:B------:R-:W-:Y:S02]  /*0180*/  MOV R22, R0 ;  /* 0x0000000000167202 */ /* 0x000fe40000000f00 */
[----:B------:R-:W-:Y:S01]  /*0190*/  MOV R23, R25 ;  /* 0x0000001900177202 */ /* 0x000fe20000000f00 */
[----:B------:R-:W-:Y:S06]  /*01a0*/  BRA `(.L_x_5061) ;  /* 0x00000000004c7947 */ /* 0x000fec0003800000 */
.L_x_5060:
        /* <DEDUP_REMOVED lines=19> */
.L_x_5061:
        /* <DEDUP_REMOVED lines=11> */
[----:B------:R-:W-:Y:S05]  /*0390*/  CALL.REL.NOINC `($__internal_19_$__cuda_sm20_div_s64) ;  /* 0x0000003c00f07944 */ /* 0x000fea0003c00000 */
[----:B------:R-:W-:Y:S02]  /*03a0*/  MOV R8, R0 ;  /* 0x0000000000087202 */ /* 0x000fe40000000f00 */
[----:B------:R-:W-:Y:S01]  /*03b0*/  MOV R9, R25 ;  /* 0x0000001900097202 */ /* 0x000fe20000000f00 */
[----:B------:R-:W-:Y:S05]  /*03c0*/  BRA `(.L_x_5064) ;  /* 0x00000000004c7947 */ /* 0x000fea0003800000 */
.L_x_5063:
        /* <DEDUP_REMOVED lines=19> */
.L_x_5064:
[----:B------:R-:W-:Y:S05]  /*0500*/  BSYNC B0 ;  /* 0x0000000000007941 */ /* 0x000fea0003800000 */
.L_x_5062:
        /* <DEDUP_REMOVED lines=43> */
[----:B------:R-:W-:Y:S05]  /*07c0*/  BRA `(.L_x_5067) ;  /* 0x00000000004c7947 */ /* 0x000fea0003800000 */
.L_x_5066:
        /* <DEDUP_REMOVED lines=19> */
.L_x_5067:
[----:B------:R-:W-:Y:S05]  /*0900*/  BSYNC B0 ;  /* 0x0000000000007941 */ /* 0x000fea0003800000 */
.L_x_5065:
        /* <DEDUP_REMOVED lines=71> */
[----:B------:R-:W-:Y:S05]  /*0d80*/  CALL.REL.NOINC `($__internal_19_$__cuda_sm20_div_s64) ;  /* 0x0000003400747944 */ /* 0x000fea0003c00000 */
[----:B------:R-:W-:Y:S02]  /*0d90*/  MOV R38, R0 ;  /* 0x0000000000267202 */ /* 0x000fe40000000f00 */
[----:B------:R-:W-:Y:S01]  /*0da0*/  MOV R39, R25 ;  /* 0x0000001900277202 */ /* 0x000fe20000000f00 */
[----:B------:R-:W-:Y:S05]  /*0db0*/  BRA `(.L_x_5070) ;  /* 0x00000000004c7947 */ /* 0x000fea0003800000 */
.L_x_5069:
        /* <DEDUP_REMOVED lines=19> */
.L_x_5070:
[----:B------:R-:W-:Y:S05]  /*0ef0*/  BSYNC B0 ;  /* 0x0000000000007941 */ /* 0x000fea0003800000 */
.L_x_5068:
        /* <DEDUP_REMOVED lines=40> */
[----:B------:R-:W-:Y:S01]  /*1180*/  MOV R24, R0 ;  /* 0x0000000000187202 */ /* 0x000fe20000000f00 */
[----:B------:R-:W-:Y:S05]  /*1190*/  BRA `(.L_x_5073) ;  /* 0x00000000004c7947 */ /* 0x000fea0003800000 */
.L_x_5072:
        /* <DEDUP_REMOVED lines=19> */
.L_x_5073:
[----:B------:R-:W-:Y:S05]  /*12d0*/  BSYNC B0 ;  /* 0x0000000000007941 */ /* 0x000fea0003800000 */
.L_x_5071:
        /* <DEDUP_REMOVED lines=69> */
.L_x_5075:
[----:B------:R-:W-:Y:S05]  /*1730*/  BSYNC B0 ;  /* 0x0000000000007941 */ /* 0x000fea0003800000 */
.L_x_5074:
        /* <DEDUP_REMOVED lines=149> */
.L_x_5080:
        /* <DEDUP_REMOVED lines=22> */
.L_x_5081:
[----:B------:R-:W-:Y:S05]  /*21f0*/  BSYNC B0 ;  /* 0x0000000000007941 */ /* 0x000fea0003800000 */
.L_x_5079:
[----:B------:R-:W-:Y:S01]  /*2200*/  LOP3.LUT R0, R23, R2, RZ, 0xfc, !PT ;  /* 0x0000000217007212 */ /* 0x000fe200078efcff */
[----:B------:R-:W-:Y:S03]  /*2210*/  BSSY B0, `(.L_x_5082) ;  /* 0x0000027000007945 */ /* 0x000fe60003800000 */
[----:B------:R-:W-:-:S13]  /*2220*/  ISETP.NE.U32.AND P0, PT, R0, RZ, PT ;  /* 0x000000ff0000720c */ /* 0x000fda0003f05070 */
[----:B------:R-:W-:Y:S05]  /*2230*/  @!P0 BRA `(.L_x_5083) ;  /* 0x0000000000388947 */ /* 0x000fea0003800000 */
[----:B------:R-:W-:Y:S01]  /*2240*/  IMAD.MOV.U32 R24, RZ, RZ, R37 ;  /* 0x000000ffff187224 */ /* 0x000fe200078e0025 */
[----:B------:R-:W-:Y:S02]  /*2250*/  MOV R5, R2 ;  /* 0x0000000200057202 */ /* 0x000fe40000000f00 */
[----:B------:R-:W-:Y:S02]  /*2260*/  MOV R22, 0x2280 ;  /* 0x0000228000167802 */ /* 0x000fe40000000f00 */
[----:B------:R-:W-:Y:S05]  /*2270*/  CALL.REL.NOINC `($__internal_19_$__cuda_sm20_div_s64) ;  /* 0x0000002000387944 */ /* 0x000fea0003c00000 */
        /* <DEDUP_REMOVED lines=10> */
.L_x_5083:
        /* <DEDUP_REMOVED lines=22> */
.L_x_5084:
[----:B------:R-:W-:Y:S05]  /*2480*/  BSYNC B0 ;  /* 0x0000000000007941 */ /* 0x000fea0003800000 */
.L_x_5082:
        /* <DEDUP_REMOVED lines=12> */
[----:B------:R-:W-:Y:S05]  /*2550*/  CALL.REL.NOINC `($__internal_19_$__cuda_sm20_div_s64) ;  /* 0x0000001c00807944 */ /* 0x000fea0003c00000 */
        /* <DEDUP_REMOVED lines=12> */
.L_x_5086:
        /* <DEDUP_REMOVED lines=22> */
.L_x_5087:
[----:B------:R-:W-:Y:S05]  /*2780*/  BSYNC B0 ;  /* 0x0000000000007941 */ /* 0x000fea0003800000 */
.L_x_5085:
        /* <DEDUP_REMOVED lines=37> */
[----:B------:R-:W-:Y:S05]  /*29e0*/  CALL.REL.NOINC `($__internal_19_$__cuda_sm20_div_s64) ;  /* 0x00000018005c7944 */ /* 0x000fea0003c00000 */
        /* <DEDUP_REMOVED lines=11> */
.L_x_5089:
        /* <DEDUP_REMOVED lines=23> */
.L_x_5090:
[----:B------:R-:W-:Y:S05]  /*2c10*/  BSYNC B0 ;  /* 0x0000000000007941 */ /* 0x000fea0003800000 */
.L_x_5088:
        /* <DEDUP_REMOVED lines=19> */
.L_x_5092:
        /* <DEDUP_REMOVED lines=22> */
.L_x_5093:
[----:B------:R-:W-:Y:S05]  /*2eb0*/  BSYNC B0 ;  /* 0x0000000000007941 */ /* 0x000fea0003800000 */
.L_x_5091:
        /* <DEDUP_REMOVED lines=21> */
.L_x_5095:
        /* <DEDUP_REMOVED lines=23> */
.L_x_5096:
[----:B------:R-:W-:Y:S05]  /*3180*/  BSYNC B0 ;  /* 0x0000000000007941 */ /* 0x000fea0003800000 */
.L_x_5094:
        /* <DEDUP_REMOVED lines=39> */
.L_x_5098:
        /* <DEDUP_REMOVED lines=23> */
.L_x_5099:
[----:B------:R-:W-:Y:S05]  /*3570*/  BSYNC B0 ;  /* 0x0000000000007941 */ /* 0x000fea0003800000 */
.L_x_5097:
        /* <DEDUP_REMOVED lines=27> */
.L_x_5101:
        /* <DEDUP_REMOVED lines=23> */
.L_x_5102:
[----:B------:R-:W-:Y:S05]  /*38a0*/  BSYNC B0 ;  /* 0x0000000000007941 */ /* 0x000fea0003800000 */
.L_x_5100:
        /* <DEDUP_REMOVED lines=21> */
.L_x_5078:
[----:B------:R-:W-:Y:S02]  /*3a00*/  ULDC.64 UR4, c[0x0][0x2b0] ;  /* 0x0000ac0000047ab9 */ /* 0x000fe40000000a00 */
[----:B------:R-:W-:-:S04]  /*3a10*/  LEA R2, P0, R32, UR4, 0x2 ;  /* 0x0000000420027c11 */ /* 0x000fc8000f8010ff */
[----:B------:R-:W-:-:S05]  /*3a20*/  LEA.HI.X R3, R32, UR5, R33, 0x2, P0 ;  /* 0x0000000520037c11 */ /* 0x000fca00080f1421 */
[----:B------:R1:W-:Y:S04]  /*3a30*/  STG.E desc[UR8][R2.64], R28 ;  /* 0x0000001c02007986 */ /* 0x0003e8000c101908 */
.L_x_5077:
[----:B------:R-:W-:Y:S05]  /*3a40*/  BSYNC B1 ;  /* 0x0000000000017941 */ /* 0x000fea0003800000 */
.L_x_5076:
        /* <DEDUP_REMOVED lines=42> */
.L_x_5106:
        /* <DEDUP_REMOVED lines=10> */
.L_x_5105:
[----:B------:R-:W-:Y:S05]  /*3d90*/  BSYNC B0 ;  /* 0x0000000000007941 */ /* 0x000fea0003800000 */
.L_x_5104:
        /* <DEDUP_REMOVED lines=8> */
.L_x_5103:
        /* <DEDUP_REMOVED lines=84> */
        .weak           $__internal_19_$__cuda_sm20_div_s64
        .type           $__internal_19_$__cuda_sm20_div_s64,@function
        .size           $__internal_19_$__cuda_sm20_div_s64,(.L_x_8449 - $__internal_19_$__cuda_sm20_div_s64)
$__internal_19_$__cuda_sm20_div_s64:
        /* <DEDUP_REMOVED lines=83> */
[----:B------:R-:W-:Y:S05]  /*4890*/  RET.REL.NODEC R20 `(_ZN5flash32flash_fwd_splitkv_combine_kernelI23Flash_fwd_kernel_traitsILi128ELi64ELi64ELi4ELb0ELb0EN7cutlass10bfloat16_tE19Flash_kernel_traitsILi128ELi64ELi64ELi4ES3_EELi4ELi2ELb0EEEvNS_16Flash_fwd_paramsE) ;  /* 0xffffffb414d87950 */ /* 0x000fea0003c3ffff */
.L_x_5107:
        /* <DEDUP_REMOVED lines=14> */
.L_x_8449:


//--------------------- .text._ZN5flash32flash_fwd_splitkv_combine_kernelI23Flash_fwd_kernel_traitsILi128ELi64ELi64ELi4ELb0ELb0EN7cutlass10bfloat16_tE19Flash_kernel_traitsILi128ELi64ELi64ELi4ES3_EELi4ELi1ELb0EEEvNS_16Flash_fwd_paramsE --------------------------
	.section	.text._ZN5flash32flash_fwd_splitkv_combine_kernelI23Flash_fwd_kernel_traitsILi128ELi64ELi64ELi4ELb0ELb0EN7cutlass10bfloat16_tE19Flash_kernel_traitsILi128ELi64ELi64ELi4ES3_EELi4ELi1ELb0EEEvNS_16Flash_fwd_paramsE,"ax",@progbits
	.align	128
        .global         _ZN5flash32flash_fwd_splitkv_combine_kernelI23Flash_fwd_kernel_traitsILi128ELi64ELi64ELi4ELb0ELb0EN7cutlass10bfloat16_tE19Flash_kernel_traitsILi128ELi64ELi64ELi4ES3_EELi4ELi1ELb0EEEvNS_16Flash_fwd_paramsE
        .type           _ZN5flash32flash_fwd_splitkv_combine_kernelI23Flash_fwd_kernel_traitsILi128ELi64ELi64ELi4ELb0ELb0EN7cutlass10bfloat16_tE19Flash_kernel_traitsILi128ELi64ELi64ELi4ES3_EELi4ELi1ELb0EEEvNS_16Flash_fwd_paramsE,@function
        .size           _ZN5flash32flash_fwd_splitkv_combine_kernelI23Flash_fwd_kernel_traitsILi128ELi64ELi64ELi4ELb0ELb0EN7cutlass10bfloat16_tE19Flash_kernel_traitsILi128ELi64ELi64ELi4ES3_EELi4ELi1ELb0EEEvNS_16Flash_fwd_paramsE,(.L_x_8450 - _ZN5flash32flash_fwd_splitkv_combine_kernelI23Flash_fwd_kernel_traitsILi128ELi64ELi64ELi4ELb0ELb0EN7cutlass10bfloat16_tE19Flash_kernel_traitsILi128ELi64ELi64ELi4ES3_EELi4ELi1ELb0EEEvNS_16Flash_fwd_paramsE)
        .other          _ZN5flash32flash_fwd_splitkv_combine_kernelI23Flash_fwd_kernel_traitsILi128ELi64ELi64ELi4ELb0ELb0EN7cutlass10bfloat16_tE19Flash_kernel_traitsILi128ELi64ELi64ELi4ES3_EELi4ELi1ELb0EEEvNS_16Flash_fwd_paramsE,@"STO_CUDA_ENTRY STV_DEFAULT"
_ZN5flash32flash_fwd_splitkv_combine_kernelI23Flash_fwd_kernel_traitsILi128ELi64ELi64ELi4ELb0ELb0EN7cutlass10bfloat16_tE19Flash_kernel_traitsILi128ELi64ELi64ELi4ES3_EELi4ELi1ELb0EEEvNS_16Flash_fwd_paramsE:
.text._ZN5flash32flash_fwd_splitkv_combine_kernelI23Flash_fwd_kernel_traitsILi128ELi64ELi64ELi4ELb0ELb0EN7cutlass10bfloat16_tE19Flash_kernel_traitsILi128ELi64ELi64ELi4ES3_EELi4ELi1ELb0EEEvNS_16Flash_fwd_paramsE:
        /* <DEDUP_REMOVED lines=23> */
[----:B------:R-:W-:Y:S05]  /*0170*/  CALL.REL.NOINC `($__internal_20_$__cuda_sm20_div_s64) ;  /* 0x0000004000f87944 */ /* 0x000fea0003c00000 */
[----:B------:R-:W-:Y:S02]  /*0180*/  MOV R8, R0 ;  /* 0x0000000000087202 */ /* 0x000fe40000000f00 */
[----:B------:R-:W-:Y:S01]  /*0190*/  MOV R9, R23 ;  /* 0x0000001700097202 */ /* 0x000fe20000000f00 */
[----:B------:R-:W-:Y:S06]  /*01a0*/  BRA `(.L_x_5109) ;  /* 0x00000000004c7947 */ /* 0x000fec0003800000 */
.L_x_5108:
        /* <DEDUP_REMOVED lines=19> */
.L_x_5109:
        /* <DEDUP_REMOVED lines=13> */
[----:B------:R-:W-:Y:S05]  /*03b0*/  CALL.REL.NOINC `($__internal_20_$__cuda_sm20_div_s64) ;  /* 0x0000004000687944 */ /* 0x000fea0003c00000 */
[----:B------:R-:W-:Y:S02]  /*03c0*/  MOV R10, R0 ;  /* 0x00000000000a7202 */ /* 0x000fe40000000f00 */
[----:B------:R-:W-:Y:S01]  /*03d0*/  MOV R11, R23 ;  /* 0x00000017000b7202 */ /* 0x000fe20000000f00 */
[----:B------:R-:W-:Y:S05]  /*03e0*/  BRA `(.L_x_5112) ;  /* 0x00000000004c7947 */ /* 0x000fea0003800000 */
.L_x_5111:
        /* <DEDUP_REMOVED lines=19> */
.L_x_5112:
[----:B------:R-:W-:Y:S05]  /*0520*/  BSYNC B0 ;  /* 0x0000000000007941 */ /* 0x000fea0003800000 */
.L_x_5110:
        /* <DEDUP_REMOVED lines=44> */
[----:B------:R-:W-:Y:S05]  /*07f0*/  BRA `(.L_x_5115) ;  /* 0x00000000004c7947 */ /* 0x000fea0003800000 */
.L_x_5114:
        /* <DEDUP_REMOVED lines=19> */
.L_x_5115:
[----:B------:R-:W-:Y:S05]  /*0930*/  BSYNC B0 ;  /* 0x0000000000007941 */ /* 0x000fea0003800000 */
.L_x_5113:
        /* <DEDUP_REMOVED lines=78> */
.L_x_5117:
        /* <DEDUP_REMOVED lines=19> */
.L_x_5118:
[----:B------:R-:W-:Y:S05]  /*0f50*/  BSYNC B0 ;  /* 0x0000000000007941 */ /* 0x000fea0003800000 */
.L_x_5116:
        /* <DEDUP_REMOVED lines=43> */
.L_x_5120:
        /* <DEDUP_REMOVED lines=20> */
.L_x_5121:
[----:B------:R-:W-:Y:S05]  /*1350*/  BSYNC B0 ;  /* 0x0000000000007941 */ /* 0x000fea0003800000 */
.L_x_5119:
        /* <DEDUP_REMOVED lines=72> */
.L_x_5123:
[----:B------:R-:W-:Y:S05]  /*17e0*/  BSYNC B0 ;  /* 0x0000000000007941 */ /* 0x000fea0003800000 */
.L_x_5122:
        /* <DEDUP_REMOVED lines=16> */
.L_x_5125:
[----:B------:R-:W-:Y:S05]  /*18f0*/  BSYNC B0 ;  /* 0x0000000000007941 */ /* 0x000fea0003800000 */
.L_x_5124:
        /* <DEDUP_REMOVED lines=141> */
.L_x_5130:
        /* <DEDUP_REMOVED lines=23> */
.L_x_5131:
[----:B------:R-:W-:Y:S05]  /*2340*/  BSYNC B0 ;  /* 0x0000000000007941 */ /* 0x000fea0003800000 */
.L_x_5129:
        /* <DEDUP_REMOVED lines=22> */
.L_x_5133:
        /* <DEDUP_REMOVED lines=22> */
.L_x_5134:
[----:B------:R-:W-:Y:S05]  /*2610*/  BSYNC B0 ;  /* 0x0000000000007941 */ /* 0x000fea0003800000 */
.L_x_5132:
        /* <DEDUP_REMOVED lines=22> */
.L_x_5136:
        /* <DEDUP_REMOVED lines=22> */
.L_x_5137:
[----:B------:R-:W-:Y:S05]  /*28e0*/  BSYNC B0 ;  /* 0x0000000000007941 */ /* 0x000fea0003800000 */
.L_x_5135:
        /* <DEDUP_REMOVED lines=33> */
[----:B------:R-:W-:Y:S05]  /*2b00*/  CALL.REL.NOINC `($__internal_20_$__cuda_sm20_div_s64) ;  /* 0x0000001800947944 */ /* 0x000fea0003c00000 */
        /* <DEDUP_REMOVED lines=11> */
.L_x_5139:
        /* <DEDUP_REMOVED lines=23> */
.L_x_5140:
[----:B------:R-:W-:Y:S05]  /*2d30*/  BSYNC B0 ;  /* 0x0000000000007941 */ /* 0x000fea0003800000 */
.L_x_5138:
        /* <DEDUP_REMOVED lines=20> */
.L_x_5142:
        /* <DEDUP_REMOVED lines=23> */
.L_x_5143:
[----:B------:R-:W-:Y:S05]  /*2ff0*/  BSYNC B0 ;  /* 0x0000000000007941 */ /* 0x000fea0003800000 */
.L_x_5141:
        /* <DEDUP_REMOVED lines=19> */
.L_x_5145:
        /* <DEDUP_REMOVED lines=23> */
.L_x_5146:
[----:B------:R-:W-:Y:S05]  /*32a0*/  BSYNC B0 ;  /* 0x0000000000007941 */ /* 0x000fea0003800000 */
.L_x_5144:
        /* <DEDUP_REMOVED lines=26> */
[----:B------:R-:W-:Y:S05]  /*3450*/  CALL.REL.NOINC `($__internal_20_$__cuda_sm20_div_s64) ;  /* 0x0000001000407944 */ /* 0x000fea0003c00000 */
        /* <DEDUP_REMOVED lines=12> */
.L_x_5148:
        /* <DEDUP_REMOVED lines=23> */
.L_x_5149:
[----:B------:R-:W-:Y:S05]  /*3690*/  BSYNC B0 ;  /* 0x0000000000007941 */ /* 0x000fea0003800000 */
.L_x_5147:
        /* <DEDUP_REMOVED lines=28> */
.L_x_5151:
        /* <DEDUP_REMOVED lines=23> */
.L_x_5152:
[----:B------:R-:W-:Y:S05]  /*39d0*/  BSYNC B0 ;  /* 0x0000000000007941 */ /* 0x000fea0003800000 */
.L_x_5150:
        /* <DEDUP_REMOVED lines=21> */
.L_x_5128:
[----:B------:R-:W-:Y:S02]  /*3b30*/  ULDC.64 UR4, c[0x0][0x2b0] ;  /* 0x0000ac0000047ab9 */ /* 0x000fe40000000a00 */
[----:B------:R-:W-:-:S04]  /*3b40*/  LEA R2, P0, R38, UR4, 0x2 ;  /* 0x0000000426027c11 */ /* 0x000fc8000f8010ff */
[----:B------:R-:W-:-:S05]  /*3b50*/  LEA.HI.X R3, R38, UR5, R39, 0x2, P0 ;  /* 0x0000000526037c11 */ /* 0x000fca00080f1427 */
[----:B------:R0:W-:Y:S04]  /*3b60*/  STG.E desc[UR8][R2.64], R29 ;  /* 0x0000001d02007986 */ /* 0x0001e8000c101908 */
.L_x_5127:
[----:B------:R-:W-:Y:S05]  /*3b70*/  BSYNC B1 ;  /* 0x0000000000017941 */ /* 0x000fea0003800000 */
.L_x_5126:
        /* <DEDUP_REMOVED lines=18> */
.L_x_5154:
[----:B------:R-:W-:Y:S05]  /*3ca0*/  BSYNC B0 ;  /* 0x0000000000007941 */ /* 0x000fea0003800000 */
.L_x_5153:
        /* <DEDUP_REMOVED lines=34> */
.L_x_5158:
        /* <DEDUP_REMOVED lines=12> */
.L_x_5157:
[----:B------:R-:W-:Y:S05]  /*3f90*/  BSYNC B0 ;  /* 0x0000000000007941 */ /* 0x000fea0003800000 */
.L_x_5156:
        /* <DEDUP_REMOVED lines=8> */
.L_x_5155:
        /* <DEDUP_REMOVED lines=84> */
        .weak           $__internal_20_$__cuda_sm20_div_s64
        .type           $__internal_20_$__cuda_sm20_div_s64,@function
        .size           $__internal_20_$__cuda_sm20_div_s64,(.L_x_8450 - $__internal_20_$__cuda_sm20_div_s64)
$__internal_20_$__cuda_sm20_div_s64:
        /* <DEDUP_REMOVED lines=83> */
[----:B------:R-:W-:Y:S06]  /*4a90*/  RET.REL.NODEC R20 `(_ZN5flash32flash_fwd_splitkv_combine_kernelI23Flash_fwd_kernel_traitsILi128ELi64ELi64ELi4ELb0ELb0EN7cutlass10bfloat16_tE19Flash_kernel_traitsILi128ELi64ELi64ELi4ES3_EELi4ELi1ELb0EEEvNS_16Flash_fwd_paramsE) ;  /* 0xffffffb414587950 */ /* 0x000fec0003c3ffff */
.L_x_5159:
        /* <DEDUP_REMOVED lines=14> */
.L_x_8450:


//--------------------- .text._ZN5flash32flash_fwd_splitkv_combine_kernelI23Flash_fwd_kernel_traitsILi128ELi64ELi64ELi4ELb0ELb0EN7cutlass10bfloat16_tE19Flash_kernel_traitsILi128ELi64ELi64ELi4ES3_EELi4ELi7ELb1EEEvNS_16Flash_fwd_paramsE --------------------------
	.section	.text._ZN5flash32flash_fwd_splitkv_combine_kernelI23Flash_fwd_kernel_traitsILi128ELi64ELi64ELi4ELb0ELb0EN7cutlass10bfloat16_tE19Flash_kernel_traitsILi128ELi64ELi64ELi4ES3_EELi4ELi7ELb1EEEvNS_16Flash_fwd_paramsE,"ax",@progbits
	.align	128
        .global         _ZN5flash32flash_fwd_splitkv_combine_kernelI23Flash_fwd_kernel_traitsILi128ELi64ELi64ELi4ELb0ELb0EN7cutlass10bfloat16_tE19Flash_kernel_traitsILi128ELi64ELi64ELi4ES3_EELi4ELi7ELb1EEEvNS_16Flash_fwd_paramsE
        .type           _ZN5flash32flash_fwd_splitkv_combine_kernelI23Flash_fwd_kernel_traitsILi128ELi64ELi64ELi4ELb0ELb0EN7cutlass10bfloat16_tE19Flash_kernel_traitsILi128ELi64ELi64ELi4ES3_EELi4ELi7ELb1EEEvNS_16Flash_fwd_paramsE,@function
        .size           _ZN5flash32flash_fwd_splitkv_combine_kernelI23Flash_fwd_kernel_traitsILi128ELi64ELi64ELi4ELb0ELb0EN7cutlass10bfloat16_tE19Flash_kernel_traitsILi128ELi64ELi64ELi4ES3_EELi4ELi7ELb1EEEvNS_16Flash_fwd_paramsE,(.L_x_8451 - _ZN5flash32flash_fwd_splitkv_combine_kernelI23Flash_fwd_kernel_traitsILi128ELi64ELi64ELi4ELb0ELb0EN7cutlass10bfloat16_tE19Flash_kernel_traitsILi128ELi64ELi64ELi4ES3_EELi4ELi7ELb1EEEvNS_16Flash_fwd_paramsE)
        .other          _ZN5flash32flash_fwd_splitkv_combine_kernelI23Flash_fwd_kernel_traitsILi128ELi64ELi64ELi4ELb0ELb0EN7cutlass10bfloat16_tE19Flash_kernel_traitsILi128ELi64ELi64ELi4ES3_EELi4ELi7ELb1EEEvNS_16Flash_fwd_paramsE,@"STO_CUDA_ENTRY STV_DEFAULT"
_ZN5flash32flash_fwd_splitkv_combine_kernelI23Flash_fwd_kernel_traitsILi128ELi64ELi64ELi4ELb0ELb0EN7cutlass10bfloat16_tE19Flash_kernel_traitsILi128ELi64ELi64ELi4ES3_EELi4ELi7ELb1EEEvNS_16Flash_fwd_paramsE:
.text._ZN5flash32flash_fwd_splitkv_combine_kernelI23Flash_fwd_kernel_traitsILi128ELi64ELi64ELi4ELb0ELb0EN7cutlass10bfloat16_tE19Flash_kernel_traitsILi128ELi64ELi64ELi4ES3_EELi4ELi7ELb1EEEvNS_16Flash_fwd_paramsE:
        /* <DEDUP_REMOVED lines=23> */
[----:B------:R-:W-:Y:S05]  /*0170*/  CALL.REL.NOINC `($__internal_21_$__cuda_sm20_div_s64) ;  /* 0x0000004800c87944 */ /* 0x000fea0003c00000 */
[----:B------:R-:W-:Y:S05]  /*0180*/  BRA `(.L_x_5161) ;  /* 0x00000000004c7947 */ /* 0x000fea0003800000 */
.L_x_5160:
        /* <DEDUP_REMOVED lines=19> */
.L_x_5161:
        /* <DEDUP_REMOVED lines=12> */
[----:B------:R-:W-:Y:S05]  /*0380*/  CALL.REL.NOINC `($__internal_21_$__cuda_sm20_div_s64) ;  /* 0x0000004800447944 */ /* 0x000fea0003c00000 */
[----:B------:R-:W-:Y:S02]  /*0390*/  MOV R6, R20 ;  /* 0x0000001400067202 */ /* 0x000fe40000000f00 */
[----:B------:R-:W-:Y:S01]  /*03a0*/  MOV R7, R21 ;  /* 0x0000001500077202 */ /* 0x000fe20000000f00 */
[----:B------:R-:W-:Y:S05]  /*03b0*/  BRA `(.L_x_5164) ;  /* 0x00000000004c7947 */ /* 0x000fea0003800000 */
.L_x_5163:
        /* <DEDUP_REMOVED lines=19> */
.L_x_5164:
[----:B------:R-:W-:Y:S05]  /*04f0*/  BSYNC B0 ;  /* 0x0000000000007941 */ /* 0x000fea0003800000 */
.L_x_5162:
        /* <DEDUP_REMOVED lines=53> */
[----:B------:R-:W-:Y:S02]  /*0850*/  MOV R32, R20 ;  /* 0x0000001400207202 */ /* 0x000fe40000000f00 */
[----:B------:R-:W-:Y:S01]  /*0860*/  MOV R33, R21 ;  /* 0x0000001500217202 */ /* 0x000fe20000000f00 */
[----:B------:R-:W-:Y:S05]  /*0870*/  BRA `(.L_x_5167) ;  /* 0x00000000004c7947 */ /* 0x000fea0003800000 */
.L_x_5166:
        /* <DEDUP_REMOVED lines=19> */
.L_x_5167:
[----:B------:R-:W-:Y:S05]  /*09b0*/  BSYNC B0 ;  /* 0x0000000000007941 */ /* 0x000fea0003800000 */
.L_x_5165:
        /* <DEDUP_REMOVED lines=105> */
.L_x_5169:
        /* <DEDUP_REMOVED lines=19> */
.L_x_5170:
[----:B------:R-:W-:Y:S05]  /*1180*/  BSYNC B0 ;  /* 0x0000000000007941 */ /* 0x000fea0003800000 */
.L_x_5168:
        /* <DEDUP_REMOVED lines=113> */
[----:B------:R-:W-:Y:S05]  /*18a0*/  CALL.REL.NOINC `($__internal_21_$__cuda_sm20_div_s64) ;  /* 0x0000003000fc7944 */ /* 0x000fea0003c00000 */
[----:B------:R-:W-:Y:S02]  /*18b0*/  MOV R40, R20 ;  /* 0x0000001400287202 */ /* 0x000fe40000000f00 */
[----:B------:R-:W-:Y:S01]  /*18c0*/  MOV R41, R21 ;  /* 0x0000001500297202 */ /* 0x000fe20000000f00 */
[----:B------:R-:W-:Y:S05]  /*18d0*/  BRA `(.L_x_5173) ;  /* 0x00000000004c7947 */ /* 0x000fea0003800000 */
.L_x_5172:
        /* <DEDUP_REMOVED lines=19> */
.L_x_5173:
[----:B------:R-:W-:Y:S05]  /*1a10*/  BSYNC B0 ;  /* 0x0000000000007941 */ /* 0x000fea0003800000 */
.L_x_5171:
        /* <DEDUP_REMOVED lines=171> */
[----:B------:R-:W-:Y:S05]  /*24d0*/  CALL.REL.NOINC `($__internal_21_$__cuda_sm20_div_s64) ;  /* 0x0000002400f07944 */ /* 0x000fea0003c00000 */
        /* <DEDUP_REMOVED lines=9> */
.L_x_5178:
        /* <DEDUP_REMOVED lines=22> */
.L_x_5179:
[----:B------:R-:W-:Y:S05]  /*26d0*/  BSYNC B0 ;  /* 0x0000000000007941 */ /* 0x000fea0003800000 */
.L_x_5177:
        /* <DEDUP_REMOVED lines=19> */
.L_x_5181:
        /* <DEDUP_REMOVED lines=22> */
.L_x_5182:
[----:B------:R-:W-:Y:S05]  /*2970*/  BSYNC B0 ;  /* 0x0000000000007941 */ /* 0x000fea0003800000 */
.L_x_5180:
        /* <DEDUP_REMOVED lines=11> */
[----:B------:R-:W-:Y:S05]  /*2a30*/  CALL.REL.NOINC `($__internal_21_$__cuda_sm20_div_s64) ;  /* 0x0000002000987944 */ /* 0x000fea0003c00000 */
[----:B------:R-:W-:-:S04]  /*2a40*/  IADD3 R19, P0, RZ, -R20, RZ ;  /* 0x80000014ff137210 */ /* 0x000fc80007f1e0ff */
[----:B------:R-:W-:Y:S01]  /*2a50*/  IADD3.X R18, RZ, ~R21, RZ, P0, !PT ;  /* 0x80000015ff127210 */ /* 0x000fe200007fe4ff */
[----:B------:R-:W-:-:S04]  /*2a60*/  IMAD.WIDE.U32 R42, R5, R19, R42 ;  /* 0x00000013052a7225 */ /* 0x000fc800078e002a */
[----:B------:R-:W-:-:S04]  /*2a70*/  IMAD R18, R18, R5, RZ ;  /* 0x0000000512127224 */ /* 0x000fc800078e02ff */
[----:B------:R-:W-:-:S05]  /*2a80*/  IMAD R4, R4, R19, R18 ;  /* 0x0000001304047224 */ /* 0x000fca00078e0212 */
[----:B------:R-:W-:Y:S01]  /*2a90*/  IADD3 R4, R43, R4, RZ ;  /* 0x000000042b047210 */ /* 0x000fe20007ffe0ff */
[----:B------:R-:W-:Y:S05]  /*2aa0*/  BRA `(.L_x_5185) ;  /* 0x0000000000587947 */ /* 0x000fea0003800000 */
.L_x_5184:
        /* <DEDUP_REMOVED lines=22> */
.L_x_5185:
[----:B------:R-:W-:Y:S05]  /*2c10*/  BSYNC B0 ;  /* 0x0000000000007941 */ /* 0x000fea0003800000 */
.L_x_5183:
        /* <DEDUP_REMOVED lines=38> */
[----:B------:R-:W-:Y:S05]  /*2e80*/  CALL.REL.NOINC `($__internal_21_$__cuda_sm20_div_s64) ;  /* 0x0000001c00847944 */ /* 0x000fea0003c00000 */
        /* <DEDUP_REMOVED lines=12> */
.L_x_5187:
        /* <DEDUP_REMOVED lines=23> */
.L_x_5188:
[----:B------:R-:W-:Y:S05]  /*30c0*/  BSYNC B0 ;  /* 0x0000000000007941 */ /* 0x000fea0003800000 */
.L_x_5186:
        /* <DEDUP_REMOVED lines=18> */
.L_x_5190:
        /* <DEDUP_REMOVED lines=22> */
.L_x_5191:
[----:B------:R-:W-:Y:S05]  /*3350*/  BSYNC B0 ;  /* 0x0000000000007941 */ /* 0x000fea0003800000 */
.L_x_5189:
        /* <DEDUP_REMOVED lines=22> */
.L_x_5193:
        /* <DEDUP_REMOVED lines=23> */
.L_x_5194:
[----:B------:R-:W-:Y:S05]  /*3630*/  BSYNC B0 ;  /* 0x0000000000007941 */ /* 0x000fea0003800000 */
.L_x_5192:
        /* <DEDUP_REMOVED lines=39> */
.L_x_5196:
        /* <DEDUP_REMOVED lines=23> */
.L_x_5197:
[----:B------:R-:W-:Y:S05]  /*3a20*/  BSYNC B0 ;  /* 0x0000000000007941 */ /* 0x000fea0003800000 */
.L_x_5195:
        /* <DEDUP_REMOVED lines=29> */
.L_x_5199:
        /* <DEDUP_REMOVED lines=23> */
.L_x_5200:
[----:B------:R-:W-:Y:S05]  /*3d70*/  BSYNC B0 ;  /* 0x0000000000007941 */ /* 0x000fea0003800000 */
.L_x_5198:
        /* <DEDUP_REMOVED lines=21> */
.L_x_5176:
[----:B------:R-:W-:Y:S02]  /*3ed0*/  ULDC.64 UR4, c[0x0][0x2b0] ;  /* 0x0000ac0000047ab9 */ /* 0x000fe40000000a00 */
[----:B------:R-:W-:-:S04]  /*3ee0*/  LEA R2, P0, R38, UR4, 0x2 ;  /* 0x0000000426027c11 */ /* 0x000fc8000f8010ff */
[----:B------:R-:W-:-:S05]  /*3ef0*/  LEA.HI.X R3, R38, UR5, R39, 0x2, P0 ;  /* 0x0000000526037c11 */ /* 0x000fca00080f1427 */
[----:B------:R0:W-:Y:S04]  /*3f00*/  STG.E desc[UR8][R2.64], R29 ;  /* 0x0000001d02007986 */ /* 0x0001e8000c101908 */
.L_x_5175:
[----:B------:R-:W-:Y:S05]  /*3f10*/  BSYNC B1 ;  /* 0x0000000000017941 */ /* 0x000fea0003800000 */
.L_x_5174:
        /* <DEDUP_REMOVED lines=59> */
.L_x_5203:
        /* <DEDUP_REMOVED lines=37> */
.L_x_5202:
        /* <DEDUP_REMOVED lines=25> */
.L_x_5204:
[----:B------:R-:W-:-:S13]  /*46b0*/  ISETP.GT.OR P4, PT, R13, UR5, P4 ;  /* 0x000000050d007c0c */ /* 0x000fda000a784670 */
[----:B------:R-:W-:Y:S05]  /*46c0*/  @!P4 BRA `(.L_x_5201) ;  /* 0x000000000028c947 */ /* 0x000fea0003800000 */
[----:B------:R-:W0:Y:S01]  /*46d0*/  LDS R6, [R6] ;  /* 0x0000000006067984 */ /* 0x000e220000000800 */
[----:B------:R-:W-:Y:S01]  /*46e0*/  ISETP.GE.AND P0, PT, R7, R16, PT ;  /* 0x000000100700720c */ /* 0x000fe20003f06270 */
[----:B------:R-:W-:-:S12]  /*46f0*/  BSSY B0, `(.L_x_5205) ;  /* 0x0000003000007945 */ /* 0x000fd80003800000 */
[----:B------:R-:W-:Y:S05]  /*4700*/  @P0 BRA `(.L_x_5206) ;  /* 0x0000000000040947 */ /* 0x000fea0003800000 */
[----:B------:R1:W5:Y:S02]  /*4710*/  LDG.E.128 R8, desc[UR8][R24.64] ;  /* 0x0000000818087981 */ /* 0x000364000c1e1d00 */
.L_x_5206:
[----:B------:R-:W-:Y:S05]  /*4720*/  BSYNC B0 ;  /* 0x0000000000007941 */ /* 0x000fea0003800000 */
.L_x_5205:
[C---:B0----5:R-:W-:Y:S01]  /*4730*/  FFMA.FTZ R5, R6.reuse, R8, R5 ;  /* 0x0000000806057223 */ /* 0x061fe20000010005 */
[C---:B------:R-:W-:Y:S01]  /*4740*/  FFMA.FTZ R2, R6.reuse, R9, R2 ;  /* 0x0000000906027223 */ /* 0x040fe20000010002 */
[C---:B------:R-:W-:Y:S01]  /*4750*/  FFMA.FTZ R3, R6.reuse, R10, R3 ;  /* 0x0000000a06037223 */ /* 0x040fe20000010003 */
[----:B------:R-:W-:Y:S01]  /*4760*/  FFMA.FTZ R0, R6, R11, R0 ;  /* 0x0000000b06007223 */ /* 0x000fe20000010000 */
.L_x_5201:
        /* <DEDUP_REMOVED lines=83> */
        .weak           $__internal_21_$__cuda_sm20_div_s64
        .type           $__internal_21_$__cuda_sm20_div_s64,@function
        .size           $__internal_21_$__cuda_sm20_div_s64,(.L_x_8451 - $__internal_21_$__cuda_sm20_div_s64)
$__internal_21_$__cuda_sm20_div_s64:
        /* <DEDUP_REMOVED lines=83> */
[----:B------:R-:W-:Y:S05]  /*51d0*/  RET.REL.NODEC R22 `(_ZN5flash32flash_fwd_splitkv_combine_kernelI23Flash_fwd_kernel_traitsILi128ELi64ELi64ELi4ELb0ELb0EN7cutlass10bfloat16_tE19Flash_kernel_traitsILi128ELi64ELi64ELi4ES3_EELi4ELi7ELb1EEEvNS_16Flash_fwd_paramsE) ;  /* 0xffffffac16887950 */ /* 0x000fea0003c3ffff */
.L_x_5207:
        /* <DEDUP_REMOVED lines=10> */
.L_x_8451:


//--------------------- .text._ZN5flash32flash_fwd_splitkv_combine_kernelI23Flash_fwd_kernel_traitsILi128ELi64ELi64ELi4ELb0ELb0EN7cutlass10bfloat16_tE19Flash_kernel_traitsILi128ELi64ELi64ELi4ES3_EELi4ELi6ELb1EEEvNS_16Flash_fwd_paramsE --------------------------
	.section	.text._ZN5flash32flash_fwd_splitkv_combine_kernelI23Flash_fwd_kernel_traitsILi128ELi64ELi64ELi4ELb0ELb0EN7cutlass10bfloat16_tE19Flash_kernel_traitsILi128ELi64ELi64ELi4ES3_EELi4ELi6ELb1EEEvNS_16Flash_fwd_paramsE,"ax",@progbits
	.align	128
        .global         _ZN5flash32flash_fwd_splitkv_combine_kernelI23Flash_fwd_kernel_traitsILi128ELi64ELi64ELi4ELb0ELb0EN7cutlass10bfloat16_tE19Flash_kernel_traitsILi128ELi64ELi64ELi4ES3_EELi4ELi6ELb1EEEvNS_16Flash_fwd_paramsE
        .type           _ZN5flash32flash_fwd_splitkv_combine_kernelI23Flash_fwd_kernel_traitsILi128ELi64ELi64ELi4ELb0ELb0EN7cutlass10bfloat16_tE19Flash_kernel_traitsILi128ELi64ELi64ELi4ES3_EELi4ELi6ELb1EEEvNS_16Flash_fwd_paramsE,@function
        .size           _ZN5flash32flash_fwd_splitkv_combine_kernelI23Flash_fwd_kernel_traitsILi128ELi64ELi64ELi4ELb0ELb0EN7cutlass10bfloat16_tE19Flash_kernel_traitsILi128ELi64ELi64ELi4ES3_EELi4ELi6ELb1EEEvNS_16Flash_fwd_paramsE,(.L_x_8452 - _ZN5flash32flash_fwd_splitkv_combine_kernelI23Flash_fwd_kernel_traitsILi128ELi64ELi64ELi4ELb0ELb0EN7cutlass10bfloat16_tE19Flash_kernel_traitsILi128ELi64ELi64ELi4ES3_EELi4ELi6ELb1EEEvNS_16Flash_fwd_paramsE)
        .other          _ZN5flash32flash_fwd_splitkv_combine_kernelI23Flash_fwd_kernel_traitsILi128ELi64ELi64ELi4ELb0ELb0EN7cutlass10bfloat16_tE19Flash_kernel_traitsILi128ELi64ELi64ELi4ES3_EELi4ELi6ELb1EEEvNS_16Flash_fwd_paramsE,@"STO_CUDA_ENTRY STV_DEFAULT"
_ZN5flash32flash_fwd_splitkv_combine_kernelI23Flash_fwd_kernel_traitsILi128ELi64ELi64ELi4ELb0ELb0EN7cutlass10bfloat16_tE19Flash_kernel_traitsILi128ELi64ELi64ELi4ES3_EELi4ELi6ELb1EEEvNS_16Flash_fwd_paramsE:
.text._ZN5flash32flash_fwd_splitkv_combine_kernelI23Flash_fwd_kernel_traitsILi128ELi64ELi64ELi4ELb0ELb0EN7cutlass10bfloat16_tE19Flash_kernel_traitsILi128ELi64ELi64ELi4ES3_EELi4ELi6ELb1EEEvNS_16Flash_fwd_paramsE:
        /* <DEDUP_REMOVED lines=23> */
[----:B------:R-:W-:Y:S05]  /*0170*/  CALL.REL.NOINC `($__internal_22_$__cuda_sm20_div_s64) ;  /* 0x0000004400e47944 */ /* 0x000fea0003c00000 */
[----:B------:R-:W-:Y:S05]  /*0180*/  BRA `(.L_x_5209) ;  /* 0x00000000004c7947 */ /* 0x000fea0003800000 */
.L_x_5208:
        /* <DEDUP_REMOVED lines=19> */
.L_x_5209:
        /* <DEDUP_REMOVED lines=12> */
[----:B------:R-:W-:Y:S05]  /*0380*/  CALL.REL.NOINC `($__internal_22_$__cuda_sm20_div_s64) ;  /* 0x0000004400607944 */ /* 0x000fea0003c00000 */
[----:B------:R-:W-:Y:S02]  /*0390*/  MOV R8, R22 ;  /* 0x0000001600087202 */ /* 0x000fe40000000f00 */
[----:B------:R-:W-:Y:S01]  /*03a0*/  MOV R9, R23 ;  /* 0x0000001700097202 */ /* 0x000fe20000000f00 */
[----:B------:R-:W-:Y:S05]  /*03b0*/  BRA `(.L_x_5212) ;  /* 0x00000000004c7947 */ /* 0x000fea0003800000 */
.L_x_5211:
        /* <DEDUP_REMOVED lines=19> */
.L_x_5212:
[----:B------:R-:W-:Y:S05]  /*04f0*/  BSYNC B0 ;  /* 0x0000000000007941 */ /* 0x000fea0003800000 */
.L_x_5210:
        /* <DEDUP_REMOVED lines=42> */
.L_x_5214:
        /* <DEDUP_REMOVED lines=19> */
.L_x_5215:
[----:B------:R-:W-:Y:S05]  /*08d0*/  BSYNC B0 ;  /* 0x0000000000007941 */ /* 0x000fea0003800000 */
.L_x_5213:
        /* <DEDUP_REMOVED lines=72> */
[----:B------:R-:W-:Y:S05]  /*0d60*/  CALL.REL.NOINC `($__internal_22_$__cuda_sm20_div_s64) ;  /* 0x0000003800e87944 */ /* 0x000fea0003c00000 */
[----:B------:R-:W-:Y:S02]  /*0d70*/  MOV R38, R22 ;  /* 0x0000001600267202 */ /* 0x000fe40000000f00 */
[----:B------:R-:W-:Y:S01]  /*0d80*/  MOV R39, R23 ;  /* 0x0000001700277202 */ /* 0x000fe20000000f00 */
[----:B------:R-:W-:Y:S05]  /*0d90*/  BRA `(.L_x_5218) ;  /* 0x00000000004c7947 */ /* 0x000fea0003800000 */
.L_x_5217:
        /* <DEDUP_REMOVED lines=19> */
.L_x_5218:
[----:B------:R-:W-:Y:S05]  /*0ed0*/  BSYNC B0 ;  /* 0x0000000000007941 */ /* 0x000fea0003800000 */
.L_x_5216:
        /* <DEDUP_REMOVED lines=41> */
.L_x_5220:
        /* <DEDUP_REMOVED lines=19> */
.L_x_5221:
[----:B------:R-:W-:Y:S05]  /*12a0*/  BSYNC B0 ;  /* 0x0000000000007941 */ /* 0x000fea0003800000 */
.L_x_5219:
        /* <DEDUP_REMOVED lines=245> */
[----:B------:R-:W-:Y:S05]  /*2200*/  CALL.REL.NOINC `($__internal_22_$__cuda_sm20_div_s64) ;  /* 0x0000002400c07944 */ /* 0x000fea0003c00000 */
        /* <DEDUP_REMOVED lines=9> */
.L_x_5226:
        /* <DEDUP_REMOVED lines=22> */
.L_x_5227:
[----:B------:R-:W-:Y:S05]  /*2400*/  BSYNC B0 ;  /* 0x0000000000007941 */ /* 0x000fea0003800000 */
.L_x_5225:
        /* <DEDUP_REMOVED lines=19> */
.L_x_5229:
        /* <DEDUP_REMOVED lines=22> */
.L_x_5230:
[----:B------:R-:W-:Y:S05]  /*26a0*/  BSYNC B0 ;  /* 0x0000000000007941 */ /* 0x000fea0003800000 */
.L_x_5228:
        /* <DEDUP_REMOVED lines=11> */
[----:B------:R-:W-:Y:S05]  /*2760*/  CALL.REL.NOINC `($__internal_22_$__cuda_sm20_div_s64) ;  /* 0x0000002000687944 */ /* 0x000fea0003c00000 */
[----:B------:R-:W-:-:S04]  /*2770*/  IADD3 R19, P0, RZ, -R22, RZ ;  /* 0x80000016ff137210 */ /* 0x000fc80007f1e0ff */
[----:B------:R-:W-:Y:S01]  /*2780*/  IADD3.X R18, RZ, ~R23, RZ, P0, !PT ;  /* 0x80000017ff127210 */ /* 0x000fe200007fe4ff */
[----:B------:R-:W-:-:S04]  /*2790*/  IMAD.WIDE.U32 R42, R5, R19, R42 ;  /* 0x00000013052a7225 */ /* 0x000fc800078e002a */
[----:B------:R-:W-:-:S04]  /*27a0*/  IMAD R18, R18, R5, RZ ;  /* 0x0000000512127224 */ /* 0x000fc800078e02ff */
[----:B------:R-:W-:-:S05]  /*27b0*/  IMAD R4, R4, R19, R18 ;  /* 0x0000001304047224 */ /* 0x000fca00078e0212 */
[----:B------:R-:W-:Y:S01]  /*27c0*/  IADD3 R4, R43, R4, RZ ;  /* 0x000000042b047210 */ /* 0x000fe20007ffe0ff */
[----:B------:R-:W-:Y:S05]  /*27d0*/  BRA `(.L_x_5233) ;  /* 0x0000000000587947 */ /* 0x000fea0003800000 */
.L_x_5232:
        /* <DEDUP_REMOVED lines=22> */
.L_x_5233:
[----:B------:R-:W-:Y:S05]  /*2940*/  BSYNC B0 ;  /* 0x0000000000007941 */ /* 0x000fea0003800000 */
.L_x_5231:
        /* <DEDUP_REMOVED lines=38> */
[----:B------:R-:W-:Y:S05]  /*2bb0*/  CALL.REL.NOINC `($__internal_22_$__cuda_sm20_div_s64) ;  /* 0x0000001c00547944 */ /* 0x000fea0003c00000 */
        /* <DEDUP_REMOVED lines=12> */
.L_x_5235:
        /* <DEDUP_REMOVED lines=23> */
.L_x_5236:
[----:B------:R-:W-:Y:S05]  /*2df0*/  BSYNC B0 ;  /* 0x0000000000007941 */ /* 0x000fea0003800000 */
.L_x_5234:
        /* <DEDUP_REMOVED lines=18> */
.L_x_5238:
        /* <DEDUP_REMOVED lines=22> */
.L_x_5239:
[----:B------:R-:W-:Y:S05]  /*3080*/  BSYNC B0 ;  /* 0x0000000000007941 */ /* 0x000fea0003800000 */
.L_x_5237:
        /* <DEDUP_REMOVED lines=22> */
.L_x_5241:
        /* <DEDUP_REMOVED lines=23> */
.L_x_5242:
[----:B------:R-:W-:Y:S05]  /*3360*/  BSYNC B0 ;  /* 0x0000000000007941 */ /* 0x000fea0003800000 */
.L_x_5240:
        /* <DEDUP_REMOVED lines=39> */
.L_x_5244:
        /* <DEDUP_REMOVED lines=23> */
.L_x_5245:
[----:B------:R-:W-:Y:S05]  /*3750*/  BSYNC B0 ;  /* 0x0000000000007941 */ /* 0x000fea0003800000 */
.L_x_5243:
        /* <DEDUP_REMOVED lines=29> */
.L_x_5247:
        /* <DEDUP_REMOVED lines=23> */
.L_x_5248:
[----:B------:R-:W-:Y:S05]  /*3aa0*/  BSYNC B0 ;  /* 0x0000000000007941 */ /* 0x000fea0003800000 */
.L_x_5246:
        /* <DEDUP_REMOVED lines=21> */
.L_x_5224:
[----:B------:R-:W-:Y:S02]  /*3c00*/  ULDC.64 UR4, c[0x0][0x2b0] ;  /* 0x0000ac0000047ab9 */ /* 0x000fe40000000a00 */
[----:B------:R-:W-:-:S04]  /*3c10*/  LEA R2, P0, R36, UR4, 0x2 ;  /* 0x0000000424027c11 */ /* 0x000fc8000f8010ff */
[----:B------:R-:W-:-:S05]  /*3c20*/  LEA.HI.X R3, R36, UR5, R37, 0x2, P0 ;  /* 0x0000000524037c11 */ /* 0x000fca00080f1425 */
[----:B------:R0:W-:Y:S04]  /*3c30*/  STG.E desc[UR8][R2.64], R30 ;  /* 0x0000001e02007986 */ /* 0x0001e8000c101908 */
.L_x_5223:
[----:B------:R-:W-:Y:S05]  /*3c40*/  BSYNC B1 ;  /* 0x0000000000017941 */ /* 0x000fea0003800000 */
.L_x_5222:
        /* <DEDUP_REMOVED lines=47> */
.L_x_5251:
        /* <DEDUP_REMOVED lines=37> */
.L_x_5250:
        /* <DEDUP_REMOVED lines=25> */
.L_x_5252:
[----:B------:R-:W-:-:S13]  /*4320*/  ISETP.GT.OR P4, PT, R13, UR5, P4 ;  /* 0x000000050d007c0c */ /* 0x000fda000a784670 */
[----:B------:R-:W-:Y:S05]  /*4330*/  @!P4 BRA `(.L_x_5249) ;  /* 0x000000000028c947 */ /* 0x000fea0003800000 */
[----:B------:R-:W0:Y:S01]  /*4340*/  LDS R6, [R6] ;  /* 0x0000000006067984 */ /* 0x000e220000000800 */
[----:B------:R-:W-:Y:S01]  /*4350*/  ISETP.GE.AND P0, PT, R7, R16, PT ;  /* 0x000000100700720c */ /* 0x000fe20003f06270 */
[----:B------:R-:W-:-:S12]  /*4360*/  BSSY B0, `(.L_x_5253) ;  /* 0x0000003000007945 */ /* 0x000fd80003800000 */
[----:B------:R-:W-:Y:S05]  /*4370*/  @P0 BRA `(.L_x_5254) ;  /* 0x0000000000040947 */ /* 0x000fea0003800000 */
[----:B------:R1:W5:Y:S02]  /*4380*/  LDG.E.128 R8, desc[UR8][R24.64] ;  /* 0x0000000818087981 */ /* 0x000364000c1e1d00 */
.L_x_5254:
[----:B------:R-:W-:Y:S05]  /*4390*/  BSYNC B0 ;  /* 0x0000000000007941 */ /* 0x000fea0003800000 */
.L_x_5253:
[C---:B0----5:R-:W-:Y:S01]  /*43a0*/  FFMA.FTZ R5, R6.reuse, R8, R5 ;  /* 0x0000000806057223 */ /* 0x061fe20000010005 */
[C---:B------:R-:W-:Y:S01]  /*43b0*/  FFMA.FTZ R2, R6.reuse, R9, R2 ;  /* 0x0000000906027223 */ /* 0x040fe20000010002 */
[C---:B------:R-:W-:Y:S01]  /*43c0*/  FFMA.FTZ R3, R6.reuse, R10, R3 ;  /* 0x0000000a06037223 */ /* 0x040fe20000010003 */
[----:B------:R-:W-:Y:S01]  /*43d0*/  FFMA.FTZ R0, R6, R11, R0 ;  /* 0x0000000b06007223 */ /* 0x000fe20000010000 */
.L_x_5249:
        /* <DEDUP_REMOVED lines=83> */
        .weak           $__internal_22_$__cuda_sm20_div_s64
        .type           $__internal_22_$__cuda_sm20_div_s64,@function
        .size           $__internal_22_$__cuda_sm20_div_s64,(.L_x_8452 - $__internal_22_$__cuda_sm20_div_s64)
$__internal_22_$__cuda_sm20_div_s64:
        /* <DEDUP_REMOVED lines=83> */
[----:B------:R-:W-:Y:S05]  /*4e40*/  RET.REL.NODEC R20 `(_ZN5flash32flash_fwd_splitkv_combine_kernelI23Flash_fwd_kernel_traitsILi128ELi64ELi64ELi4ELb0ELb0EN7cutlass10bfloat16_tE19Flash_kernel_traitsILi128ELi64ELi64ELi4ES3_EELi4ELi6ELb1EEEvNS_16Flash_fwd_paramsE) ;  /* 0xffffffb0146c7950 */ /* 0x000fea0003c3ffff */
.L_x_5255:
        /* <DEDUP_REMOVED lines=11> */
.L_x_8452:


//--------------------- .text._ZN5flash32flash_fwd_splitkv_combine_kernelI23Flash_fwd_kernel_traitsILi128ELi64ELi64ELi4ELb0ELb0EN7cutlass10bfloat16_tE19Flash_kernel_traitsILi128ELi64ELi64ELi4ES3_EELi4ELi5ELb1EEEvNS_16Flash_fwd_paramsE --------------------------
	.section	.text._ZN5flash32flash_fwd_splitkv_combine_kernelI23Flash_fwd_kernel_traitsILi128ELi64ELi64ELi4ELb0ELb0EN7cutlass10bfloat16_tE19Flash_kernel_traitsILi128ELi64ELi64ELi4ES3_EELi4ELi5ELb1EEEvNS_16Flash_fwd_paramsE,"ax",@progbits
	.align	128
        .global         _ZN5flash32flash_fwd_splitkv_combine_kernelI23Flash_fwd_kernel_traitsILi128ELi64ELi64ELi4ELb0ELb0EN7cutlass10bfloat16_tE19Flash_kernel_traitsILi128ELi64ELi64ELi4ES3_EELi4ELi5ELb1EEEvNS_16Flash_fwd_paramsE
        .type           _ZN5flash32flash_fwd_splitkv_combine_kernelI23Flash_fwd_kernel_traitsILi128ELi64ELi64ELi4ELb0ELb0EN7cutlass10bfloat16_tE19Flash_kernel_traitsILi128ELi64ELi64ELi4ES3_EELi4ELi5ELb1EEEvNS_16Flash_fwd_paramsE,@function
        .size           _ZN5flash32flash_fwd_splitkv_combine_kernelI23Flash_fwd_kernel_traitsILi128ELi64ELi64ELi4ELb0ELb0EN7cutlass10bfloat16_tE19Flash_kernel_traitsILi128ELi64ELi64ELi4ES3_EELi4ELi5ELb1EEEvNS_16Flash_fwd_paramsE,(.L_x_8453 - _ZN5flash32flash_fwd_splitkv_combine_kernelI23Flash_fwd_kernel_traitsILi128ELi64ELi64ELi4ELb0ELb0EN7cutlass10bfloat16_tE19Flash_kernel_traitsILi128ELi64ELi64ELi4ES3_EELi4ELi5ELb1EEEvNS_16Flash_fwd_paramsE)
        .other          _ZN5flash32flash_fwd_splitkv_combine_kernelI23Flash_fwd_kernel_traitsILi128ELi64ELi64ELi4ELb0ELb0EN7cutlass10bfloat16_tE19Flash_kernel_traitsILi128ELi64ELi64ELi4ES3_EELi4ELi5ELb1EEEvNS_16Flash_fwd_paramsE,@"STO_CUDA_ENTRY STV_DEFAULT"
_ZN5flash32flash_fwd_splitkv_combine_kernelI23Flash_fwd_kernel_traitsILi128ELi64ELi64ELi4ELb0ELb0EN7cutlass10bfloat16_tE19Flash_kernel_traitsILi128ELi64ELi64ELi4ES3_EELi4ELi5ELb1EEEvNS_16Flash_fwd_paramsE:
.text._ZN5flash32flash_fwd_splitkv_combine_kernelI23Flash_fwd_kernel_traitsILi128ELi64ELi64ELi4ELb0ELb0EN7cutlass10bfloat16_tE19Flash_kernel_traitsILi128ELi64ELi64ELi4ES3_EELi4ELi5ELb1EEEvNS_16Flash_fwd_paramsE:
        /* <DEDUP_REMOVED lines=23> */
[----:B------:R-:W-:Y:S05]  /*0170*/  CALL.REL.NOINC `($__internal_23_$__cuda_sm20_div_s64) ;  /* 0x0000004400e87944 */ /* 0x000fea0003c00000 */
[----:B------:R-:W-:Y:S05]  /*0180*/  BRA `(.L_x_5257) ;  /* 0x00000000004c7947 */ /* 0x000fea0003800000 */
.L_x_5256:
        /* <DEDUP_REMOVED lines=19> */
.L_x_5257:
        /* <DEDUP_REMOVED lines=13> */
[----:B------:R-:W-:Y:S05]  /*0390*/  CALL.REL.NOINC `($__internal_23_$__cuda_sm20_div_s64) ;  /* 0x0000004400607944 */ /* 0x000fea0003c00000 */
[----:B------:R-:W-:Y:S02]  /*03a0*/  MOV R8, R20 ;  /* 0x0000001400087202 */ /* 0x000fe40000000f00 */
[----:B------:R-:W-:Y:S01]  /*03b0*/  MOV R9, R21 ;  /* 0x0000001500097202 */ /* 0x000fe20000000f00 */
[----:B------:R-:W-:Y:S05]  /*03c0*/  BRA `(.L_x_5260) ;  /* 0x00000000004c7947 */ /* 0x000fea0003800000 */
.L_x_5259:
        /* <DEDUP_REMOVED lines=19> */
.L_x_5260:
[----:B------:R-:W-:Y:S05]  /*0500*/  BSYNC B0 ;  /* 0x0000000000007941 */ /* 0x000fea0003800000 */
.L_x_5258:
        /* <DEDUP_REMOVED lines=43> */
.L_x_5262:
        /* <DEDUP_REMOVED lines=19> */
.L_x_5263:
[----:B------:R-:W-:Y:S05]  /*08f0*/  BSYNC B0 ;  /* 0x0000000000007941 */ /* 0x000fea0003800000 */
.L_x_5261:
        /* <DEDUP_REMOVED lines=74> */
[----:B------:R-:W-:Y:S02]  /*0da0*/  MOV R32, R20 ;  /* 0x0000001400207202 */ /* 0x000fe40000000f00 */
[----:B------:R-:W-:Y:S01]  /*0db0*/  MOV R33, R21 ;  /* 0x0000001500217202 */ /* 0x000fe20000000f00 */
[----:B------:R-:W-:Y:S05]  /*0dc0*/  BRA `(.L_x_5266) ;  /* 0x00000000004c7947 */ /* 0x000fea0003800000 */
.L_x_5265:
        /* <DEDUP_REMOVED lines=19> */
.L_x_5266:
[----:B------:R-:W-:Y:S05]  /*0f00*/  BSYNC B0 ;  /* 0x0000000000007941 */ /* 0x000fea0003800000 */
.L_x_5264:
        /* <DEDUP_REMOVED lines=43> */
.L_x_5268:
        /* <DEDUP_REMOVED lines=19> */
.L_x_5269:
[----:B------:R-:W-:Y:S05]  /*12f0*/  BSYNC B0 ;  /* 0x0000000000007941 */ /* 0x000fea0003800000 */
.L_x_5267:
        /* <DEDUP_REMOVED lines=67> */
.L_x_5271:
[----:B------:R-:W-:Y:S05]  /*1730*/  BSYNC B0 ;  /* 0x0000000000007941 */ /* 0x000fea0003800000 */
.L_x_5270:
        /* <DEDUP_REMOVED lines=14> */
.L_x_5273:
[----:B------:R-:W-:Y:S05]  /*1820*/  BSYNC B0 ;  /* 0x0000000000007941 */ /* 0x000fea0003800000 */
.L_x_5272:
        /* <DEDUP_REMOVED lines=162> */
.L_x_5278:
        /* <DEDUP_REMOVED lines=22> */
.L_x_5279:
[----:B------:R-:W-:Y:S05]  /*23b0*/  BSYNC B0 ;  /* 0x0000000000007941 */ /* 0x000fea0003800000 */
.L_x_5277:
[----:B------:R-:W-:Y:S01]  /*23c0*/  LOP3.LUT R19, R17, R0, RZ, 0xfc, !PT ;  /* 0x0000000011137212 */ /* 0x000fe200078efcff */
[----:B------:R-:W-:Y:S03]  /*23d0*/  BSSY B0, `(.L_x_5280) ;  /* 0x0000028000007945 */ /* 0x000fe60003800000 */
[----:B------:R-:W-:-:S13]  /*23e0*/  ISETP.NE.U32.AND P0, PT, R19, RZ, PT ;  /* 0x000000ff1300720c */ /* 0x000fda0003f05070 */
[----:B------:R-:W-:Y:S05]  /*23f0*/  @!P0 BRA `(.L_x_5281) ;  /* 0x00000000003c8947 */ /* 0x000fea0003800000 */
[----:B------:R-:W-:Y:S01]  /*2400*/  IMAD.MOV.U32 R24, RZ, RZ, R25 ;  /* 0x000000ffff187224 */ /* 0x000fe200078e0019 */
[----:B------:R-:W-:Y:S02]  /*2410*/  MOV R23, R0 ;  /* 0x0000000000177202 */ /* 0x000fe40000000f00 */
[----:B------:R-:W-:Y:S02]  /*2420*/  MOV R22, 0x2440 ;  /* 0x0000244000167802 */ /* 0x000fe40000000f00 */
[----:B------:R-:W-:Y:S05]  /*2430*/  CALL.REL.NOINC `($__internal_23_$__cuda_sm20_div_s64) ;  /* 0x0000002400387944 */ /* 0x000fea0003c00000 */
        /* <DEDUP_REMOVED lines=11> */
.L_x_5281:
        /* <DEDUP_REMOVED lines=22> */
.L_x_5282:
[----:B------:R-:W-:Y:S05]  /*2650*/  BSYNC B0 ;  /* 0x0000000000007941 */ /* 0x000fea0003800000 */
.L_x_5280:
        /* <DEDUP_REMOVED lines=11> */
[----:B------:R-:W-:Y:S05]  /*2710*/  CALL.REL.NOINC `($__internal_23_$__cuda_sm20_div_s64) ;  /* 0x0000002000807944 */ /* 0x000fea0003c00000 */
[----:B------:R-:W-:-:S04]  /*2720*/  IADD3 R17, P0, RZ, -R20, RZ ;  /* 0x80000014ff117210 */ /* 0x000fc80007f1e0ff */
[----:B------:R-:W-:Y:S01]  /*2730*/  IADD3.X R18, RZ, ~R21, RZ, P0, !PT ;  /* 0x80000015ff127210 */ /* 0x000fe200007fe4ff */
[----:B------:R-:W-:-:S04]  /*2740*/  IMAD.WIDE.U32 R36, R5, R17, R36 ;  /* 0x0000001105247225 */ /* 0x000fc800078e0024 */
[----:B------:R-:W-:-:S04]  /*2750*/  IMAD R18, R18, R5, RZ ;  /* 0x0000000512127224 */ /* 0x000fc800078e02ff */
[----:B------:R-:W-:-:S05]  /*2760*/  IMAD R4, R4, R17, R18 ;  /* 0x0000001104047224 */ /* 0x000fca00078e0212 */
[----:B------:R-:W-:Y:S01]  /*2770*/  IADD3 R4, R37, R4, RZ ;  /* 0x0000000425047210 */ /* 0x000fe20007ffe0ff */
[----:B------:R-:W-:Y:S05]  /*2780*/  BRA `(.L_x_5285) ;  /* 0x0000000000587947 */ /* 0x000fea0003800000 */
.L_x_5284:
        /* <DEDUP_REMOVED lines=22> */
.L_x_5285:
[----:B------:R-:W-:Y:S05]  /*28f0*/  BSYNC B0 ;  /* 0x0000000000007941 */ /* 0x000fea0003800000 */
.L_x_5283:
        /* <DEDUP_REMOVED lines=38> */
[----:B------:R-:W-:Y:S05]  /*2b60*/  CALL.REL.NOINC `($__internal_23_$__cuda_sm20_div_s64) ;  /* 0x0000001c006c7944 */ /* 0x000fea0003c00000 */
        /* <DEDUP_REMOVED lines=12> */
.L_x_5287:
        /* <DEDUP_REMOVED lines=23> */
.L_x_5288:
[----:B------:R-:W-:Y:S05]  /*2da0*/  BSYNC B0 ;  /* 0x0000000000007941 */ /* 0x000fea0003800000 */
.L_x_5286:
        /* <DEDUP_REMOVED lines=19> */
.L_x_5290:
        /* <DEDUP_REMOVED lines=22> */
.L_x_5291:
[----:B------:R-:W-:Y:S05]  /*3040*/  BSYNC B0 ;  /* 0x0000000000007941 */ /* 0x000fea0003800000 */
.L_x_5289:
        /* <DEDUP_REMOVED lines=20> */
.L_x_5293:
        /* <DEDUP_REMOVED lines=23> */
.L_x_5294:
[----:B------:R-:W-:Y:S05]  /*3300*/  BSYNC B0 ;  /* 0x0000000000007941 */ /* 0x000fea0003800000 */
.L_x_5292:
        /* <DEDUP_REMOVED lines=39> */
.L_x_5296:
        /* <DEDUP_REMOVED lines=23> */
.L_x_5297:
[----:B------:R-:W-:Y:S05]  /*36f0*/  BSYNC B0 ;  /* 0x0000000000007941 */ /* 0x000fea0003800000 */
.L_x_5295:
        /* <DEDUP_REMOVED lines=26> */
.L_x_5299:
        /* <DEDUP_REMOVED lines=23> */
.L_x_5300:
[----:B------:R-:W-:Y:S05]  /*3a10*/  BSYNC B0 ;  /* 0x0000000000007941 */ /* 0x000fea0003800000 */
.L_x_5298:
        /* <DEDUP_REMOVED lines=21> */
.L_x_5276:
[----:B------:R-:W-:Y:S02]  /*3b70*/  ULDC.64 UR4, c[0x0][0x2b0] ;  /* 0x0000ac0000047ab9 */ /* 0x000fe40000000a00 */
[----:B------:R-:W-:-:S04]  /*3b80*/  LEA R2, P0, R30, UR4, 0x2 ;  /* 0x000000041e027c11 */ /* 0x000fc8000f8010ff */
[----:B------:R-:W-:-:S05]  /*3b90*/  LEA.HI.X R3, R30, UR5, R31, 0x2, P0 ;  /* 0x000000051e037c11 */ /* 0x000fca00080f141f */
[----:B------:R0:W-:Y:S04]  /*3ba0*/  STG.E desc[UR8][R2.64], R28 ;  /* 0x0000001c02007986 */ /* 0x0001e8000c101908 */
.L_x_5275:
[----:B------:R-:W-:Y:S05]  /*3bb0*/  BSYNC B1 ;  /* 0x0000000000017941 */ /* 0x000fea0003800000 */
.L_x_5274:
        /* <DEDUP_REMOVED lines=20> */
.L_x_5302:
[----:B------:R-:W-:Y:S05]  /*3d00*/  BSYNC B0 ;  /* 0x0000000000007941 */ /* 0x000fea0003800000 */
.L_x_5301:
        /* <DEDUP_REMOVED lines=36> */
.L_x_5305:
        /* <DEDUP_REMOVED lines=37> */
.L_x_5304:
        /* <DEDUP_REMOVED lines=25> */
.L_x_5306:
[----:B------:R-:W-:-:S13]  /*4330*/  ISETP.GT.OR P4, PT, R7, UR5, P4 ;  /* 0x0000000507007c0c */ /* 0x000fda000a784670 */
[----:B------:R-:W-:Y:S05]  /*4340*/  @!P4 BRA `(.L_x_5303) ;  /* 0x000000000028c947 */ /* 0x000fea0003800000 */
[----:B------:R-:W0:Y:S01]  /*4350*/  LDS R6, [R6] ;  /* 0x0000000006067984 */ /* 0x000e220000000800 */
[----:B------:R-:W-:Y:S01]  /*4360*/  ISETP.GE.AND P0, PT, R13, R16, PT ;  /* 0x000000100d00720c */ /* 0x000fe20003f06270 */
[----:B------:R-:W-:-:S12]  /*4370*/  BSSY B0, `(.L_x_5307) ;  /* 0x0000003000007945 */ /* 0x000fd80003800000 */
[----:B------:R-:W-:Y:S05]  /*4380*/  @P0 BRA `(.L_x_5308) ;  /* 0x0000000000040947 */ /* 0x000fea0003800000 */
[----:B------:R1:W5:Y:S02]  /*4390*/  LDG.E.128 R8, desc[UR8][R24.64] ;  /* 0x0000000818087981 */ /* 0x000364000c1e1d00 */
.L_x_5308:
[----:B------:R-:W-:Y:S05]  /*43a0*/  BSYNC B0 ;  /* 0x0000000000007941 */ /* 0x000fea0003800000 */
.L_x_5307:
[C---:B0----5:R-:W-:Y:S01]  /*43b0*/  FFMA.FTZ R5, R6.reuse, R8, R5 ;  /* 0x0000000806057223 */ /* 0x061fe20000010005 */
[C---:B------:R-:W-:Y:S01]  /*43c0*/  FFMA.FTZ R2, R6.reuse, R9, R2 ;  /* 0x0000000906027223 */ /* 0x040fe20000010002 */
[C---:B------:R-:W-:Y:S01]  /*43d0*/  FFMA.FTZ R3, R6.reuse, R10, R3 ;  /* 0x0000000a06037223 */ /* 0x040fe20000010003 */
[----:B------:R-:W-:Y:S01]  /*43e0*/  FFMA.FTZ R0, R6, R11, R0 ;  /* 0x0000000b06007223 */ /* 0x000fe20000010000 */
.L_x_5303:
        /* <DEDUP_REMOVED lines=83> */
        .weak           $__internal_23_$__cuda_sm20_div_s64
        .type           $__internal_23_$__cuda_sm20_div_s64,@function
        .size           $__internal_23_$__cuda_sm20_div_s64,(.L_x_8453 - $__internal_23_$__cuda_sm20_div_s64)
$__internal_23_$__cuda_sm20_div_s64:
        /* <DEDUP_REMOVED lines=83> */
[----:B------:R-:W-:Y:S06]  /*4e50*/  RET.REL.NODEC R26 `(_ZN5flash32flash_fwd_splitkv_combine_kernelI23Flash_fwd_kernel_traitsILi128ELi64ELi64ELi4ELb0ELb0EN7cutlass10bfloat16_tE19Flash_kernel_traitsILi128ELi64ELi64ELi4ES3_EELi4ELi5ELb1EEEvNS_16Flash_fwd_paramsE) ;  /* 0xffffffb01a687950 */ /* 0x000fec0003c3ffff */
.L_x_5309:
        /* <DEDUP_REMOVED lines=10> */
.L_x_8453:


//--------------------- .text._ZN5flash32flash_fwd_splitkv_combine_kernelI23Flash_fwd_kernel_traitsILi128ELi64ELi64ELi4ELb0ELb0EN7cutlass10bfloat16_tE19Flash_kernel_traitsILi128ELi64ELi64ELi4ES3_EELi4ELi4ELb1EEEvNS_16Flash_fwd_paramsE --------------------------
	.section	.text._ZN5flash32flash_fwd_splitkv_combine_kernelI23Flash_fwd_kernel_traitsILi128ELi64ELi64ELi4ELb0ELb0EN7cutlass10bfloat16_tE19Flash_kernel_traitsILi128ELi64ELi64ELi4ES3_EELi4ELi4ELb1EEEvNS_16Flash_fwd_paramsE,"ax",@progbits
	.align	128
        .global         _ZN5flash32flash_fwd_splitkv_combine_kernelI23Flash_fwd_kernel_traitsILi128ELi64ELi64ELi4ELb0ELb0EN7cutlass10bfloat16_tE19Flash_kernel_traitsILi128ELi64ELi64ELi4ES3_EELi4ELi4ELb1EEEvNS_16Flash_fwd_paramsE
        .type           _ZN5flash32flash_fwd_splitkv_combine_kernelI23Flash_fwd_kernel_traitsILi128ELi64ELi64ELi4ELb0ELb0EN7cutlass10bfloat16_tE19Flash_kernel_traitsILi128ELi64ELi64ELi4ES3_EELi4ELi4ELb1EEEvNS_16Flash_fwd_paramsE,@function
        .size           _ZN5flash32flash_fwd_splitkv_combine_kernelI23Flash_fwd_kernel_traitsILi128ELi64ELi64ELi4ELb0ELb0EN7cutlass10bfloat16_tE19Flash_kernel_traitsILi128ELi64ELi64ELi4ES3_EELi4ELi4ELb1EEEvNS_16Flash_fwd_paramsE,(.L_x_8454 - _ZN5flash32flash_fwd_splitkv_combine_kernelI23Flash_fwd_kernel_traitsILi128ELi64ELi64ELi4ELb0ELb0EN7cutlass10bfloat16_tE19Flash_kernel_traitsILi128ELi64ELi64ELi4ES3_EELi4ELi4ELb1EEEvNS_16Flash_fwd_paramsE)
        .other          _ZN5flash32flash_fwd_splitkv_combine_kernelI23Flash_fwd_kernel_traitsILi128ELi64ELi64ELi4ELb0ELb0EN7cutlass10bfloat16_tE19Flash_kernel_traitsILi128ELi64ELi64ELi4ES3_EELi4ELi4ELb1EEEvNS_16Flash_fwd_paramsE,@"STO_CUDA_ENTRY STV_DEFAULT"
_ZN5flash32flash_fwd_splitkv_combine_kernelI23Flash_fwd_kernel_traitsILi128ELi64ELi64ELi4ELb0ELb0EN7cutlass10bfloat16_tE19Flash_kernel_traitsILi128ELi64ELi64ELi4ES3_EELi4ELi4ELb1EEEvNS_16Flash_fwd_paramsE:
.text._ZN5flash32flash_fwd_splitkv_combine_kernelI23Flash_fwd_kernel_traitsILi128ELi64ELi64ELi4ELb0ELb0EN7cutlass10bfloat16_tE19Flash_kernel_traitsILi128ELi64ELi64ELi4ES3_EELi4ELi4ELb1EEEvNS_16Flash_fwd_paramsE:
        /* <DEDUP_REMOVED lines=23> */
[----:B------:R-:W-:Y:S05]  /*0170*/  CALL.REL.NOINC `($__internal_24_$__cuda_sm20_div_s64) ;  /* 0x0000004400e47944 */ /* 0x000fea0003c00000 */
[----:B------:R-:W-:Y:S05]  /*0180*/  BRA `(.L_x_5311) ;  /* 0x00000000004c7947 */ /* 0x000fea0003800000 */
.L_x_5310:
        /* <DEDUP_REMOVED lines=19> */
.L_x_5311:
        /* <DEDUP_REMOVED lines=13> */
[----:B------:R-:W-:Y:S05]  /*0390*/  CALL.REL.NOINC `($__internal_24_$__cuda_sm20_div_s64) ;  /* 0x00000044005c7944 */ /* 0x000fea0003c00000 */
[----:B------:R-:W-:Y:S02]  /*03a0*/  MOV R8, R20 ;  /* 0x0000001400087202 */ /* 0x000fe40000000f00 */
[----:B------:R-:W-:Y:S01]  /*03b0*/  MOV R9, R21 ;  /* 0x0000001500097202 */ /* 0x000fe20000000f00 */
[----:B------:R-:W-:Y:S05]  /*03c0*/  BRA `(.L_x_5314) ;  /* 0x00000000004c7947 */ /* 0x000fea0003800000 */
.L_x_5313:
        /* <DEDUP_REMOVED lines=19> */
.L_x_5314:
[----:B------:R-:W-:Y:S05]  /*0500*/  BSYNC B0 ;  /* 0x0000000000007941 */ /* 0x000fea0003800000 */
.L_x_5312:
        /* <DEDUP_REMOVED lines=43> */
.L_x_5316:
        /* <DEDUP_REMOVED lines=19> */
.L_x_5317:
[----:B------:R-:W-:Y:S05]  /*08f0*/  BSYNC B0 ;  /* 0x0000000000007941 */ /* 0x000fea0003800000 */
.L_x_5315:
        /* <DEDUP_REMOVED lines=74> */
[----:B------:R-:W-:Y:S02]  /*0da0*/  MOV R32, R20 ;  /* 0x0000001400207202 */ /* 0x000fe40000000f00 */
[----:B------:R-:W-:Y:S01]  /*0db0*/  MOV R33, R21 ;  /* 0x0000001500217202 */ /* 0x000fe20000000f00 */
[----:B------:R-:W-:Y:S05]  /*0dc0*/  BRA `(.L_x_5320) ;  /* 0x00000000004c7947 */ /* 0x000fea0003800000 */
.L_x_5319:
        /* <DEDUP_REMOVED lines=19> */
.L_x_5320:
[----:B------:R-:W-:Y:S05]  /*0f00*/  BSYNC B0 ;  /* 0x0000000000007941 */ /* 0x000fea0003800000 */
.L_x_5318:
        /* <DEDUP_REMOVED lines=43> */
.L_x_5322:
        /* <DEDUP_REMOVED lines=19> */
.L_x_5323:
[----:B------:R-:W-:Y:S05]  /*12f0*/  BSYNC B0 ;  /* 0x0000000000007941 */ /* 0x000fea0003800000 */
.L_x_5321:
        /* <DEDUP_REMOVED lines=67> */
.L_x_5325:
[----:B------:R-:W-:Y:S05]  /*1730*/  BSYNC B0 ;  /* 0x0000000000007941 */ /* 0x000fea0003800000 */
.L_x_5324:
        /* <DEDUP_REMOVED lines=14> */
.L_x_5327:
[----:B------:R-:W-:Y:S05]  /*1820*/  BSYNC B0 ;  /* 0x0000000000007941 */ /* 0x000fea0003800000 */
.L_x_5326:
        /* <DEDUP_REMOVED lines=158> */
.L_x_5332:
        /* <DEDUP_REMOVED lines=22> */
.L_x_5333:
[----:B------:R-:W-:Y:S05]  /*2370*/  BSYNC B0 ;  /* 0x0000000000007941 */ /* 0x000fea0003800000 */
.L_x_5331:
[----:B------:R-:W-:Y:S01]  /*2380*/  LOP3.LUT R19, R17, R0, RZ, 0xfc, !PT ;  /* 0x0000000011137212 */ /* 0x000fe200078efcff */
[----:B------:R-:W-:Y:S03]  /*2390*/  BSSY B0, `(.L_x_5334) ;  /* 0x0000028000007945 */ /* 0x000fe60003800000 */
[----:B------:R-:W-:-:S13]  /*23a0*/  ISETP.NE.U32.AND P0, PT, R19, RZ, PT ;  /* 0x000000ff1300720c */ /* 0x000fda0003f05070 */
[----:B------:R-:W-:Y:S05]  /*23b0*/  @!P0 BRA `(.L_x_5335) ;  /* 0x00000000003c8947 */ /* 0x000fea0003800000 */
[----:B------:R-:W-:Y:S01]  /*23c0*/  IMAD.MOV.U32 R24, RZ, RZ, R25 ;  /* 0x000000ffff187224 */ /* 0x000fe200078e0019 */
[----:B------:R-:W-:Y:S02]  /*23d0*/  MOV R23, R0 ;  /* 0x0000000000177202 */ /* 0x000fe40000000f00 */
[----:B------:R-:W-:Y:S02]  /*23e0*/  MOV R22, 0x2400 ;  /* 0x0000240000167802 */ /* 0x000fe40000000f00 */
[----:B------:R-:W-:Y:S05]  /*23f0*/  CALL.REL.NOINC `($__internal_24_$__cuda_sm20_div_s64) ;  /* 0x0000002400447944 */ /* 0x000fea0003c00000 */
        /* <DEDUP_REMOVED lines=11> */
.L_x_5335:
        /* <DEDUP_REMOVED lines=22> */
.L_x_5336:
[----:B------:R-:W-:Y:S05]  /*2610*/  BSYNC B0 ;  /* 0x0000000000007941 */ /* 0x000fea0003800000 */
.L_x_5334:
        /* <DEDUP_REMOVED lines=11> */
[----:B------:R-:W-:Y:S05]  /*26d0*/  CALL.REL.NOINC `($__internal_24_$__cuda_sm20_div_s64) ;  /* 0x00000020008c7944 */ /* 0x000fea0003c00000 */
[----:B------:R-:W-:-:S04]  /*26e0*/  IADD3 R17, P0, RZ, -R20, RZ ;  /* 0x80000014ff117210 */ /* 0x000fc80007f1e0ff */
[----:B------:R-:W-:Y:S01]  /*26f0*/  IADD3.X R18, RZ, ~R21, RZ, P0, !PT ;  /* 0x80000015ff127210 */ /* 0x000fe200007fe4ff */
[----:B------:R-:W-:-:S04]  /*2700*/  IMAD.WIDE.U32 R36, R5, R17, R36 ;  /* 0x0000001105247225 */ /* 0x000fc800078e0024 */
[----:B------:R-:W-:-:S04]  /*2710*/  IMAD R18, R18, R5, RZ ;  /* 0x0000000512127224 */ /* 0x000fc800078e02ff */
[----:B------:R-:W-:-:S05]  /*2720*/  IMAD R4, R4, R17, R18 ;  /* 0x0000001104047224 */ /* 0x000fca00078e0212 */
[----:B------:R-:W-:Y:S01]  /*2730*/  IADD3 R4, R37, R4, RZ ;  /* 0x0000000425047210 */ /* 0x000fe20007ffe0ff */
[----:B------:R-:W-:Y:S05]  /*2740*/  BRA `(.L_x_5339) ;  /* 0x0000000000587947 */ /* 0x000fea0003800000 */
.L_x_5338:
        /* <DEDUP_REMOVED lines=22> */
.L_x_5339:
[----:B------:R-:W-:Y:S05]  /*28b0*/  BSYNC B0 ;  /* 0x0000000000007941 */ /* 0x000fea0003800000 */
.L_x_5337:
        /* <DEDUP_REMOVED lines=38> */
[----:B------:R-:W-:Y:S05]  /*2b20*/  CALL.REL.NOINC `($__internal_24_$__cuda_sm20_div_s64) ;  /* 0x0000001c00787944 */ /* 0x000fea0003c00000 */
        /* <DEDUP_REMOVED lines=12> */
.L_x_5341:
        /* <DEDUP_REMOVED lines=23> */
.L_x_5342:
[----:B------:R-:W-:Y:S05]  /*2d60*/  BSYNC B0 ;  /* 0x0000000000007941 */ /* 0x000fea0003800000 */
.L_x_5340:
        /* <DEDUP_REMOVED lines=19> */
.L_x_5344:
        /* <DEDUP_REMOVED lines=22> */
.L_x_5345:
[----:B------:R-:W-:Y:S05]  /*3000*/  BSYNC B0 ;  /* 0x0000000000007941 */ /* 0x000fea0003800000 */
.L_x_5343:
        /* <DEDUP_REMOVED lines=20> */
.L_x_5347:
        /* <DEDUP_REMOVED lines=23> */
.L_x_5348:
[----:B------:R-:W-:Y:S05]  /*32c0*/  BSYNC B0 ;  /* 0x0000000000007941 */ /* 0x000fea0003800000 */
.L_x_5346:
        /* <DEDUP_REMOVED lines=39> */
.L_x_5350:
        /* <DEDUP_REMOVED lines=23> */
.L_x_5351:
[----:B------:R-:W-:Y:S05]  /*36b0*/  BSYNC B0 ;  /* 0x0000000000007941 */ /* 0x000fea0003800000 */
.L_x_5349:
        /* <DEDUP_REMOVED lines=26> */
.L_x_5353:
        /* <DEDUP_REMOVED lines=23> */
.L_x_5354:
[----:B------:R-:W-:Y:S05]  /*39d0*/  BSYNC B0 ;  /* 0x0000000000007941 */ /* 0x000fea0003800000 */
.L_x_5352:
        /* <DEDUP_REMOVED lines=21> */
.L_x_5330:
[----:B------:R-:W-:Y:S02]  /*3b30*/  ULDC.64 UR4, c[0x0][0x2b0] ;  /* 0x0000ac0000047ab9 */ /* 0x000fe40000000a00 */
[----:B------:R-:W-:-:S04]  /*3b40*/  LEA R2, P0, R30, UR4, 0x2 ;  /* 0x000000041e027c11 */ /* 0x000fc8000f8010ff */
[----:B------:R-:W-:-:S05]  /*3b50*/  LEA.HI.X R3, R30, UR5, R31, 0x2, P0 ;  /* 0x000000051e037c11 */ /* 0x000fca00080f141f */
[----:B------:R0:W-:Y:S04]  /*3b60*/  STG.E desc[UR8][R2.64], R28 ;  /* 0x0000001c02007986 */ /* 0x0001e8000c101908 */
.L_x_5329:
[----:B------:R-:W-:Y:S05]  /*3b70*/  BSYNC B1 ;  /* 0x0000000000017941 */ /* 0x000fea0003800000 */
.L_x_5328:
        /* <DEDUP_REMOVED lines=20> */
.L_x_5356:
[----:B------:R-:W-:Y:S05]  /*3cc0*/  BSYNC B0 ;  /* 0x0000000000007941 */ /* 0x000fea0003800000 */
.L_x_5355:
        /* <DEDUP_REMOVED lines=39> */
.L_x_5359:
        /* <DEDUP_REMOVED lines=37> */
.L_x_5358:
        /* <DEDUP_REMOVED lines=25> */
.L_x_5360:
[----:B------:R-:W-:-:S13]  /*4320*/  ISETP.GT.OR P4, PT, R7, UR5, P4 ;  /* 0x0000000507007c0c */ /* 0x000fda000a784670 */
[----:B------:R-:W-:Y:S05]  /*4330*/  @!P4 BRA `(.L_x_5357) ;  /* 0x000000000028c947 */ /* 0x000fea0003800000 */
[----:B------:R-:W0:Y:S01]  /*4340*/  LDS R6, [R6] ;  /* 0x0000000006067984 */ /* 0x000e220000000800 */
[----:B------:R-:W-:Y:S01]  /*4350*/  ISETP.GE.AND P0, PT, R15, R14, PT ;  /* 0x0000000e0f00720c */ /* 0x000fe20003f06270 */
[----:B------:R-:W-:-:S12]  /*4360*/  BSSY B0, `(.L_x_5361) ;  /* 0x0000003000007945 */ /* 0x000fd80003800000 */
[----:B------:R-:W-:Y:S05]  /*4370*/  @P0 BRA `(.L_x_5362) ;  /* 0x0000000000040947 */ /* 0x000fea0003800000 */
[----:B------:R1:W5:Y:S02]  /*4380*/  LDG.E.128 R8, desc[UR8][R22.64] ;  /* 0x0000000816087981 */ /* 0x000364000c1e1d00 */
.L_x_5362:
[----:B------:R-:W-:Y:S05]  /*4390*/  BSYNC B0 ;  /* 0x0000000000007941 */ /* 0x000fea0003800000 */
.L_x_5361:
[C---:B0----5:R-:W-:Y:S01]  /*43a0*/  FFMA.FTZ R5, R6.reuse, R8, R5 ;  /* 0x0000000806057223 */ /* 0x061fe20000010005 */
[C---:B------:R-:W-:Y:S01]  /*43b0*/  FFMA.FTZ R2, R6.reuse, R9, R2 ;  /* 0x0000000906027223 */ /* 0x040fe20000010002 */
[C---:B------:R-:W-:Y:S01]  /*43c0*/  FFMA.FTZ R3, R6.reuse, R10, R3 ;  /* 0x0000000a06037223 */ /* 0x040fe20000010003 */
[----:B------:R-:W-:Y:S01]  /*43d0*/  FFMA.FTZ R0, R6, R11, R0 ;  /* 0x0000000b06007223 */ /* 0x000fe20000010000 */
.L_x_5357:
        /* <DEDUP_REMOVED lines=83> */
        .weak           $__internal_24_$__cuda_sm20_div_s64
        .type           $__internal_24_$__cuda_sm20_div_s64,@function
        .size           $__internal_24_$__cuda_sm20_div_s64,(.L_x_8454 - $__internal_24_$__cuda_sm20_div_s64)
$__internal_24_$__cuda_sm20_div_s64:
        /* <DEDUP_REMOVED lines=83> */
[----:B------:R-:W-:Y:S06]  /*4e40*/  RET.REL.NODEC R26 `(_ZN5flash32flash_fwd_splitkv_combine_kernelI23Flash_fwd_kernel_traitsILi128ELi64ELi64ELi4ELb0ELb0EN7cutlass10bfloat16_tE19Flash_kernel_traitsILi128ELi64ELi64ELi4ES3_EELi4ELi4ELb1EEEvNS_16Flash_fwd_paramsE) ;  /* 0xffffffb01a6c7950 */ /* 0x000fec0003c3ffff */
.L_x_5363:
        /* <DEDUP_REMOVED lines=11> */
.L_x_8454:


//--------------------- .text._ZN5flash32flash_fwd_splitkv_combine_kernelI23Flash_fwd_kernel_traitsILi128ELi64ELi64ELi4ELb0ELb0EN7cutlass10bfloat16_tE19Flash_kernel_traitsILi128ELi64ELi64ELi4ES3_EELi4ELi3ELb1EEEvNS_16Flash_fwd_paramsE --------------------------
	.section	.text._ZN5flash32flash_fwd_splitkv_combine_kernelI23Flash_fwd_kernel_traitsILi128ELi64ELi64ELi4ELb0ELb0EN7cutlass10bfloat16_tE19Flash_kernel_traitsILi128ELi64ELi64ELi4ES3_EELi4ELi3ELb1EEEvNS_16Flash_fwd_paramsE,"ax",@progbits
	.align	128
        .global         _ZN5flash32flash_fwd_splitkv_combine_kernelI23Flash_fwd_kernel_traitsILi128ELi64ELi64ELi4ELb0ELb0EN7cutlass10bfloat16_tE19Flash_kernel_traitsILi128ELi64ELi64ELi4ES3_EELi4ELi3ELb1EEEvNS_16Flash_fwd_paramsE
        .type           _ZN5flash32flash_fwd_splitkv_combine_kernelI23Flash_fwd_kernel_traitsILi128ELi64ELi64ELi4ELb0ELb0EN7cutlass10bfloat16_tE19Flash_kernel_traitsILi128ELi64ELi64ELi4ES3_EELi4ELi3ELb1EEEvNS_16Flash_fwd_paramsE,@function
        .size           _ZN5flash32flash_fwd_splitkv_combine_kernelI23Flash_fwd_kernel_traitsILi128ELi64ELi64ELi4ELb0ELb0EN7cutlass10bfloat16_tE19Flash_kernel_traitsILi128ELi64ELi64ELi4ES3_EELi4ELi3ELb1EEEvNS_16Flash_fwd_paramsE,(.L_x_8455 - _ZN5flash32flash_fwd_splitkv_combine_kernelI23Flash_fwd_kernel_traitsILi128ELi64ELi64ELi4ELb0ELb0EN7cutlass10bfloat16_tE19Flash_kernel_traitsILi128ELi64ELi64ELi4ES3_EELi4ELi3ELb1EEEvNS_16Flash_fwd_paramsE)
        .other          _ZN5flash32flash_fwd_splitkv_combine_kernelI23Flash_fwd_kernel_traitsILi128ELi64ELi64ELi4ELb0ELb0EN7cutlass10bfloat16_tE19Flash_kernel_traitsILi128ELi64ELi64ELi4ES3_EELi4ELi3ELb1EEEvNS_16Flash_fwd_paramsE,@"STO_CUDA_ENTRY STV_DEFAULT"
_ZN5flash32flash_fwd_splitkv_combine_kernelI23Flash_fwd_kernel_traitsILi128ELi64ELi64ELi4ELb0ELb0EN7cutlass10bfloat16_tE19Flash_kernel_traitsILi128ELi64ELi64ELi4ES3_EELi4ELi3ELb1EEEvNS_16Flash_fwd_paramsE:
.text._ZN5flash32flash_fwd_splitkv_combine_kernelI23Flash_fwd_kernel_traitsILi128ELi64ELi64ELi4ELb0ELb0EN7cutlass10bfloat16_tE19Flash_kernel_traitsILi128ELi64ELi64ELi4ES3_EELi4ELi3ELb1EEEvNS_16Flash_fwd_paramsE:
        /* <DEDUP_REMOVED lines=23> */
[----:B------:R-:W-:Y:S05]  /*0170*/  CALL.REL.NOINC `($__internal_25_$__cuda_sm20_div_s64) ;  /* 0x0000004400d47944 */ /* 0x000fea0003c00000 */
[----:B------:R-:W-:Y:S05]  /*0180*/  BRA `(.L_x_5365) ;  /* 0x00000000004c7947 */ /* 0x000fea0003800000 */
.L_x_5364:
        /* <DEDUP_REMOVED lines=19> */
.L_x_5365:
        /* <DEDUP_REMOVED lines=13> */
[----:B------:R-:W-:Y:S05]  /*0390*/  CALL.REL.NOINC `($__internal_25_$__cuda_sm20_div_s64) ;  /* 0x00000044004c7944 */ /* 0x000fea0003c00000 */
[----:B------:R-:W-:Y:S02]  /*03a0*/  MOV R8, R20 ;  /* 0x0000001400087202 */ /* 0x000fe40000000f00 */
[----:B------:R-:W-:Y:S01]  /*03b0*/  MOV R9, R21 ;  /* 0x0000001500097202 */ /* 0x000fe20000000f00 */
[----:B------:R-:W-:Y:S05]  /*03c0*/  BRA `(.L_x_5368) ;  /* 0x00000000004c7947 */ /* 0x000fea0003800000 */
.L_x_5367:
        /* <DEDUP_REMOVED lines=19> */
.L_x_5368:
[----:B------:R-:W-:Y:S05]  /*0500*/  BSYNC B0 ;  /* 0x0000000000007941 */ /* 0x000fea0003800000 */
.L_x_5366:
        /* <DEDUP_REMOVED lines=43> */
.L_x_5370:
        /* <DEDUP_REMOVED lines=19> */
.L_x_5371:
[----:B------:R-:W-:Y:S05]  /*08f0*/  BSYNC B0 ;  /* 0x0000000000007941 */ /* 0x000fea0003800000 */
.L_x_5369:
        /* <DEDUP_REMOVED lines=74> */
[----:B------:R-:W-:Y:S02]  /*0da0*/  MOV R32, R20 ;  /* 0x0000001400207202 */ /* 0x000fe40000000f00 */
[----:B------:R-:W-:Y:S01]  /*0db0*/  MOV R33, R21 ;  /* 0x0000001500217202 */ /* 0x000fe20000000f00 */
[----:B------:R-:W-:Y:S05]  /*0dc0*/  BRA `(.L_x_5374) ;  /* 0x00000000004c7947 */ /* 0x000fea0003800000 */
.L_x_5373:
        /* <DEDUP_REMOVED lines=19> */
.L_x_5374:
[----:B------:R-:W-:Y:S05]  /*0f00*/  BSYNC B0 ;  /* 0x0000000000007941 */ /* 0x000fea0003800000 */
.L_x_5372:
        /* <DEDUP_REMOVED lines=43> */
.L_x_5376:
        /* <DEDUP_REMOVED lines=19> */
.L_x_5377:
[----:B------:R-:W-:Y:S05]  /*12f0*/  BSYNC B0 ;  /* 0x0000000000007941 */ /* 0x000fea0003800000 */
.L_x_5375:
        /* <DEDUP_REMOVED lines=67> */
.L_x_5379:
[----:B------:R-:W-:Y:S05]  /*1730*/  BSYNC B0 ;  /* 0x0000000000007941 */ /* 0x000fea0003800000 */
.L_x_5378:
        /* <DEDUP_REMOVED lines=14> */
.L_x_5381:
[----:B------:R-:W-:Y:S05]  /*1820*/  BSYNC B0 ;  /* 0x0000000000007941 */ /* 0x000fea0003800000 */
.L_x_5380:
        /* <DEDUP_REMOVED lines=154> */
.L_x_5386:
        /* <DEDUP_REMOVED lines=22> */
.L_x_5387:
[----:B------:R-:W-:Y:S05]  /*2330*/  BSYNC B0 ;  /* 0x0000000000007941 */ /* 0x000fea0003800000 */
.L_x_5385:
[----:B------:R-:W-:Y:S01]  /*2340*/  LOP3.LUT R19, R17, R0, RZ, 0xfc, !PT ;  /* 0x0000000011137212 */ /* 0x000fe200078efcff */
[----:B------:R-:W-:Y:S03]  /*2350*/  BSSY B0, `(.L_x_5388) ;  /* 0x0000028000007945 */ /* 0x000fe60003800000 */
[----:B------:R-:W-:-:S13]  /*2360*/  ISETP.NE.U32.AND P0, PT, R19, RZ, PT ;  /* 0x000000ff1300720c */ /* 0x000fda0003f05070 */
[----:B------:R-:W-:Y:S05]  /*2370*/  @!P0 BRA `(.L_x_5389) ;  /* 0x00000000003c8947 */ /* 0x000fea0003800000 */
[----:B------:R-:W-:Y:S01]  /*2380*/  IMAD.MOV.U32 R24, RZ, RZ, R25 ;  /* 0x000000ffff187224 */ /* 0x000fe200078e0019 */
[----:B------:R-:W-:Y:S02]  /*2390*/  MOV R23, R0 ;  /* 0x0000000000177202 */ /* 0x000fe40000000f00 */
[----:B------:R-:W-:Y:S02]  /*23a0*/  MOV R22, 0x23c0 ;  /* 0x000023c000167802 */ /* 0x000fe40000000f00 */
[----:B------:R-:W-:Y:S05]  /*23b0*/  CALL.REL.NOINC `($__internal_25_$__cuda_sm20_div_s64) ;  /* 0x0000002400447944 */ /* 0x000fea0003c00000 */
        /* <DEDUP_REMOVED lines=11> */
.L_x_5389:
        /* <DEDUP_REMOVED lines=22> */
.L_x_5390:
[----:B------:R-:W-:Y:S05]  /*25d0*/  BSYNC B0 ;  /* 0x0000000000007941 */ /* 0x000fea0003800000 */
.L_x_5388:
        /* <DEDUP_REMOVED lines=11> */
[----:B------:R-:W-:Y:S05]  /*2690*/  CALL.REL.NOINC `($__internal_25_$__cuda_sm20_div_s64) ;  /* 0x00000020008c7944 */ /* 0x000fea0003c00000 */
[----:B------:R-:W-:-:S04]  /*26a0*/  IADD3 R17, P0, RZ, -R20, RZ ;  /* 0x80000014ff117210 */ /* 0x000fc80007f1e0ff */
[----:B------:R-:W-:Y:S01]  /*26b0*/  IADD3.X R18, RZ, ~R21, RZ, P0, !PT ;  /* 0x80000015ff127210 */ /* 0x000fe200007fe4ff */
[----:B------:R-:W-:-:S04]  /*26c0*/  IMAD.WIDE.U32 R36, R5, R17, R36 ;  /* 0x0000001105247225 */ /* 0x000fc800078e0024 */
[----:B------:R-:W-:-:S04]  /*26d0*/  IMAD R18, R18, R5, RZ ;  /* 0x0000000512127224 */ /* 0x000fc800078e02ff */
[----:B------:R-:W-:-:S05]  /*26e0*/  IMAD R4, R4, R17, R18 ;  /* 0x0000001104047224 */ /* 0x000fca00078e0212 */
[----:B------:R-:W-:Y:S01]  /*26f0*/  IADD3 R4, R37, R4, RZ ;  /* 0x0000000425047210 */ /* 0x000fe20007ffe0ff */
[----:B------:R-:W-:Y:S05]  /*2700*/  BRA `(.L_x_5393) ;  /* 0x0000000000587947 */ /* 0x000fea0003800000 */
.L_x_5392:
        /* <DEDUP_REMOVED lines=22> */
.L_x_5393:
[----:B------:R-:W-:Y:S05]  /*2870*/  BSYNC B0 ;  /* 0x0000000000007941 */ /* 0x000fea0003800000 */
.L_x_5391:
        /* <DEDUP_REMOVED lines=38> */
[----:B------:R-:W-:Y:S05]  /*2ae0*/  CALL.REL.NOINC `($__internal_25_$__cuda_sm20_div_s64) ;  /* 0x0000001c00787944 */ /* 0x000fea0003c00000 */
        /* <DEDUP_REMOVED lines=12> */
.L_x_5395:
        /* <DEDUP_REMOVED lines=23> */
.L_x_5396:
[----:B------:R-:W-:Y:S05]  /*2d20*/  BSYNC B0 ;  /* 0x0000000000007941 */ /* 0x000fea0003800000 */
.L_x_5394:
        /* <DEDUP_REMOVED lines=19> */
.L_x_5398:
        /* <DEDUP_REMOVED lines=22> */
.L_x_5399:
[----:B------:R-:W-:Y:S05]  /*2fc0*/  BSYNC B0 ;  /* 0x0000000000007941 */ /* 0x000fea0003800000 */
.L_x_5397:
        /* <DEDUP_REMOVED lines=20> */
.L_x_5401:
        /* <DEDUP_REMOVED lines=23> */
.L_x_5402:
[----:B------:R-:W-:Y:S05]  /*3280*/  BSYNC B0 ;  /* 0x0000000000007941 */ /* 0x000fea0003800000 */
.L_x_5400:
        /* <DEDUP_REMOVED lines=39> */
.L_x_5404:
        /* <DEDUP_REMOVED lines=23> */
.L_x_5405:
[----:B------:R-:W-:Y:S05]  /*3670*/  BSYNC B0 ;  /* 0x0000000000007941 */ /* 0x000fea0003800000 */
.L_x_5403:
        /* <DEDUP_REMOVED lines=26> */
.L_x_5407:
        /* <DEDUP_REMOVED lines=23> */
.L_x_5408:
[----:B------:R-:W-:Y:S05]  /*3990*/  BSYNC B0 ;  /* 0x0000000000007941 */ /* 0x000fea0003800000 */
.L_x_5406:
        /* <DEDUP_REMOVED lines=21> */
.L_x_5384:
[----:B------:R-:W-:Y:S02]  /*3af0*/  ULDC.64 UR4, c[0x0][0x2b0] ;  /* 0x0000ac0000047ab9 */ /* 0x000fe40000000a00 */
[----:B------:R-:W-:-:S04]  /*3b00*/  LEA R2, P0, R30, UR4, 0x2 ;  /* 0x000000041e027c11 */ /* 0x000fc8000f8010ff */
[----:B------:R-:W-:-:S05]  /*3b10*/  LEA.HI.X R3, R30, UR5, R31, 0x2, P0 ;  /* 0x000000051e037c11 */ /* 0x000fca00080f141f */
[----:B------:R0:W-:Y:S04]  /*3b20*/  STG.E desc[UR8][R2.64], R28 ;  /* 0x0000001c02007986 */ /* 0x0001e8000c101908 */
.L_x_5383:
[----:B------:R-:W-:Y:S05]  /*3b30*/  BSYNC B1 ;  /* 0x0000000000017941 */ /* 0x000fea0003800000 */
.L_x_5382:
        /* <DEDUP_REMOVED lines=20> */
.L_x_5410:
[----:B------:R-:W-:Y:S05]  /*3c80*/  BSYNC B0 ;  /* 0x0000000000007941 */ /* 0x000fea0003800000 */
.L_x_5409:
        /* <DEDUP_REMOVED lines=39> */
.L_x_5413:
        /* <DEDUP_REMOVED lines=37> */
.L_x_5412:
        /* <DEDUP_REMOVED lines=25> */
.L_x_5414:
[----:B------:R-:W-:-:S13]  /*42e0*/  ISETP.GT.OR P4, PT, R7, UR5, P4 ;  /* 0x0000000507007c0c */ /* 0x000fda000a784670 */
[----:B------:R-:W-:Y:S05]  /*42f0*/  @!P4 BRA `(.L_x_5411) ;  /* 0x000000000028c947 */ /* 0x000fea0003800000 */
[----:B------:R-:W0:Y:S01]  /*4300*/  LDS R6, [R6] ;  /* 0x0000000006067984 */ /* 0x000e220000000800 */
[----:B------:R-:W-:Y:S01]  /*4310*/  ISETP.GE.AND P0, PT, R15, R14, PT ;  /* 0x0000000e0f00720c */ /* 0x000fe20003f06270 */
[----:B------:R-:W-:-:S12]  /*4320*/  BSSY B0, `(.L_x_5415) ;  /* 0x0000003000007945 */ /* 0x000fd80003800000 */
[----:B------:R-:W-:Y:S05]  /*4330*/  @P0 BRA `(.L_x_5416) ;  /* 0x0000000000040947 */ /* 0x000fea0003800000 */
[----:B------:R1:W5:Y:S02]  /*4340*/  LDG.E.128 R8, desc[UR8][R22.64] ;  /* 0x0000000816087981 */ /* 0x000364000c1e1d00 */
.L_x_5416:
[----:B------:R-:W-:Y:S05]  /*4350*/  BSYNC B0 ;  /* 0x0000000000007941 */ /* 0x000fea0003800000 */
.L_x_5415:
[C---:B0----5:R-:W-:Y:S01]  /*4360*/  FFMA.FTZ R5, R6.reuse, R8, R5 ;  /* 0x0000000806057223 */ /* 0x061fe20000010005 */
[C---:B------:R-:W-:Y:S01]  /*4370*/  FFMA.FTZ R2, R6.reuse, R9, R2 ;  /* 0x0000000906027223 */ /* 0x040fe20000010002 */
[C---:B------:R-:W-:Y:S01]  /*4380*/  FFMA.FTZ R3, R6.reuse, R10, R3 ;  /* 0x0000000a06037223 */ /* 0x040fe20000010003 */
[----:B------:R-:W-:Y:S01]  /*4390*/  FFMA.FTZ R0, R6, R11, R0 ;  /* 0x0000000b06007223 */ /* 0x000fe20000010000 */
.L_x_5411:
        /* <DEDUP_REMOVED lines=83> */
        .weak           $__internal_25_$__cuda_sm20_div_s64
        .type           $__internal_25_$__cuda_sm20_div_s64,@function
        .size           $__internal_25_$__cuda_sm20_div_s64,(.L_x_8455 - $__internal_25_$__cuda_sm20_div_s64)
$__internal_25_$__cuda_sm20_div_s64:
        /* <DEDUP_REMOVED lines=83> */
[----:B------:R-:W-:Y:S06]  /*4e00*/  RET.REL.NODEC R26 `(_ZN5flash32flash_fwd_splitkv_combine_kernelI23Flash_fwd_kernel_traitsILi128ELi64ELi64ELi4ELb0ELb0EN7cutlass10bfloat16_tE19Flash_kernel_traitsILi128ELi64ELi64ELi4ES3_EELi4ELi3ELb1EEEvNS_16Flash_fwd_paramsE) ;  /* 0xffffffb01a7c7950 */ /* 0x000fec0003c3ffff */
.L_x_5417:
        /* <DEDUP_REMOVED lines=15> */
.L_x_8455:


//--------------------- .text._ZN5flash32flash_fwd_splitkv_combine_kernelI23Flash_fwd_kernel_traitsILi128ELi64ELi64ELi4ELb0ELb0EN7cutlass10bfloat16_tE19Flash_kernel_traitsILi128ELi64ELi64ELi4ES3_EELi4ELi2ELb1EEEvNS_16Flash_fwd_paramsE --------------------------
	.section	.text._ZN5flash32flash_fwd_splitkv_combine_kernelI23Flash_fwd_kernel_traitsILi128ELi64ELi64ELi4ELb0ELb0EN7cutlass10bfloat16_tE19Flash_kernel_traitsILi128ELi64ELi64ELi4ES3_EELi4ELi2ELb1EEEvNS_16Flash_fwd_paramsE,"ax",@progbits
	.align	128
        .global         _ZN5flash32flash_fwd_splitkv_combine_kernelI23Flash_fwd_kernel_traitsILi128ELi64ELi64ELi4ELb0ELb0EN7cutlass10bfloat16_tE19Flash_kernel_traitsILi128ELi64ELi64ELi4ES3_EELi4ELi2ELb1EEEvNS_16Flash_fwd_paramsE
        .type           _ZN5flash32flash_fwd_splitkv_combine_kernelI23Flash_fwd_kernel_traitsILi128ELi64ELi64ELi4ELb0ELb0EN7cutlass10bfloat16_tE19Flash_kernel_traitsILi128ELi64ELi64ELi4ES3_EELi4ELi2ELb1EEEvNS_16Flash_fwd_paramsE,@function
        .size           _ZN5flash32flash_fwd_splitkv_combine_kernelI23Flash_fwd_kernel_traitsILi128ELi64ELi64ELi4ELb0ELb0EN7cutlass10bfloat16_tE19Flash_kernel_traitsILi128ELi64ELi64ELi4ES3_EELi4ELi2ELb1EEEvNS_16Flash_fwd_paramsE,(.L_x_8456 - _ZN5flash32flash_fwd_splitkv_combine_kernelI23Flash_fwd_kernel_traitsILi128ELi64ELi64ELi4ELb0ELb0EN7cutlass10bfloat16_tE19Flash_kernel_traitsILi128ELi64ELi64ELi4ES3_EELi4ELi2ELb1EEEvNS_16Flash_fwd_paramsE)
        .other          _ZN5flash32flash_fwd_splitkv_combine_kernelI23Flash_fwd_kernel_traitsILi128ELi64ELi64ELi4ELb0ELb0EN7cutlass10bfloat16_tE19Flash_kernel_traitsILi128ELi64ELi64ELi4ES3_EELi4ELi2ELb1EEEvNS_16Flash_fwd_paramsE,@"STO_CUDA_ENTRY STV_DEFAULT"
_ZN5flash32flash_fwd_splitkv_combine_kernelI23Flash_fwd_kernel_traitsILi128ELi64ELi64ELi4ELb0ELb0EN7cutlass10bfloat16_tE19Flash_kernel_traitsILi128ELi64ELi64ELi4ES3_EELi4ELi2ELb1EEEvNS_16Flash_fwd_paramsE:
.text._ZN5flash32flash_fwd_splitkv_combine_kernelI23Flash_fwd_kernel_traitsILi128ELi64ELi64ELi4ELb0ELb0EN7cutlass10bfloat16_tE19Flash_kernel_traitsILi128ELi64ELi64ELi4ES3_EELi4ELi2ELb1EEEvNS_16Flash_fwd_paramsE:
        /* <DEDUP_REMOVED lines=23> */
[----:B------:R-:W-:Y:S05]  /*0170*/  CALL.REL.NOINC `($__internal_26_$__cuda_sm20_div_s64) ;  /* 0x00000044005c7944 */ /* 0x000fea0003c00000 */
[----:B------:R-:W-:Y:S02]  /*0180*/  MOV R22, R0 ;  /* 0x0000000000167202 */ /* 0x000fe40000000f00 */
[----:B------:R-:W-:Y:S01]  /*0190*/  MOV R23, R25 ;  /* 0x0000001900177202 */ /* 0x000fe20000000f00 */
[----:B------:R-:W-:Y:S06]  /*01a0*/  BRA `(.L_x_5419) ;  /* 0x00000000004c7947 */ /* 0x000fec0003800000 */
.L_x_5418:
        /* <DEDUP_REMOVED lines=19> */
.L_x_5419:
        /* <DEDUP_REMOVED lines=11> */
[----:B------:R-:W-:Y:S05]  /*0390*/  CALL.REL.NOINC `($__internal_26_$__cuda_sm20_div_s64) ;  /* 0x0000004000d47944 */ /* 0x000fea0003c00000 */
[----:B------:R-:W-:Y:S02]  /*03a0*/  MOV R8, R0 ;  /* 0x0000000000087202 */ /* 0x000fe40000000f00 */
[----:B------:R-:W-:Y:S01]  /*03b0*/  MOV R9, R25 ;  /* 0x0000001900097202 */ /* 0x000fe20000000f00 */
[----:B------:R-:W-:Y:S05]  /*03c0*/  BRA `(.L_x_5422) ;  /* 0x00000000004c7947 */ /* 0x000fea0003800000 */
.L_x_5421:
        /* <DEDUP_REMOVED lines=19> */
.L_x_5422:
[----:B------:R-:W-:Y:S05]  /*0500*/  BSYNC B0 ;  /* 0x0000000000007941 */ /* 0x000fea0003800000 */
.L_x_5420:
        /* <DEDUP_REMOVED lines=43> */
[----:B------:R-:W-:Y:S05]  /*07c0*/  BRA `(.L_x_5425) ;  /* 0x00000000004c7947 */ /* 0x000fea0003800000 */
.L_x_5424:
        /* <DEDUP_REMOVED lines=19> */
.L_x_5425:
[----:B------:R-:W-:Y:S05]  /*0900*/  BSYNC B0 ;  /* 0x0000000000007941 */ /* 0x000fea0003800000 */
.L_x_5423:
        /* <DEDUP_REMOVED lines=71> */
[----:B------:R-:W-:Y:S05]  /*0d80*/  CALL.REL.NOINC `($__internal_26_$__cuda_sm20_div_s64) ;  /* 0x0000003800587944 */ /* 0x000fea0003c00000 */
[----:B------:R-:W-:Y:S02]  /*0d90*/  MOV R38, R0 ;  /* 0x0000000000267202 */ /* 0x000fe40000000f00 */
[----:B------:R-:W-:Y:S01]  /*0da0*/  MOV R39, R25 ;  /* 0x0000001900277202 */ /* 0x000fe20000000f00 */
[----:B------:R-:W-:Y:S05]  /*0db0*/  BRA `(.L_x_5428) ;  /* 0x00000000004c7947 */ /* 0x000fea0003800000 */
.L_x_5427:
        /* <DEDUP_REMOVED lines=19> */
.L_x_5428:
[----:B------:R-:W-:Y:S05]  /*0ef0*/  BSYNC B0 ;  /* 0x0000000000007941 */ /* 0x000fea0003800000 */
.L_x_5426:
        /* <DEDUP_REMOVED lines=40> */
[----:B------:R-:W-:Y:S01]  /*1180*/  MOV R24, R0 ;  /* 0x0000000000187202 */ /* 0x000fe20000000f00 */
[----:B------:R-:W-:Y:S05]  /*1190*/  BRA `(.L_x_5431) ;  /* 0x00000000004c7947 */ /* 0x000fea0003800000 */
.L_x_5430:
        /* <DEDUP_REMOVED lines=19> */
.L_x_5431:
[----:B------:R-:W-:Y:S05]  /*12d0*/  BSYNC B0 ;  /* 0x0000000000007941 */ /* 0x000fea0003800000 */
.L_x_5429:
        /* <DEDUP_REMOVED lines=69> */
.L_x_5433:
[----:B------:R-:W-:Y:S05]  /*1730*/  BSYNC B0 ;  /* 0x0000000000007941 */ /* 0x000fea0003800000 */
.L_x_5432:
        /* <DEDUP_REMOVED lines=149> */
.L_x_5438:
        /* <DEDUP_REMOVED lines=22> */
.L_x_5439:
[----:B------:R-:W-:Y:S05]  /*21f0*/  BSYNC B0 ;  /* 0x0000000000007941 */ /* 0x000fea0003800000 */
.L_x_5437:
[----:B------:R-:W-:Y:S01]  /*2200*/  LOP3.LUT R0, R23, R2, RZ, 0xfc, !PT ;  /* 0x0000000217007212 */ /* 0x000fe200078efcff */
[----:B------:R-:W-:Y:S03]  /*2210*/  BSSY B0, `(.L_x_5440) ;  /* 0x0000027000007945 */ /* 0x000fe60003800000 */
[----:B------:R-:W-:-:S13]  /*2220*/  ISETP.NE.U32.AND P0, PT, R0, RZ, PT ;  /* 0x000000ff0000720c */ /* 0x000fda0003f05070 */
[----:B------:R-:W-:Y:S05]  /*2230*/  @!P0 BRA `(.L_x_5441) ;  /* 0x0000000000388947 */ /* 0x000fea0003800000 */
[----:B------:R-:W-:Y:S01]  /*2240*/  IMAD.MOV.U32 R24, RZ, RZ, R37 ;  /* 0x000000ffff187224 */ /* 0x000fe200078e0025 */
[----:B------:R-:W-:Y:S02]  /*2250*/  MOV R5, R2 ;  /* 0x0000000200057202 */ /* 0x000fe40000000f00 */
[----:B------:R-:W-:Y:S02]  /*2260*/  MOV R22, 0x2280 ;  /* 0x0000228000167802 */ /* 0x000fe40000000f00 */
[----:B------:R-:W-:Y:S05]  /*2270*/  CALL.REL.NOINC `($__internal_26_$__cuda_sm20_div_s64) ;  /* 0x00000024001c7944 */ /* 0x000fea0003c00000 */
        /* <DEDUP_REMOVED lines=10> */
.L_x_5441:
        /* <DEDUP_REMOVED lines=22> */
.L_x_5442:
[----:B------:R-:W-:Y:S05]  /*2480*/  BSYNC B0 ;  /* 0x0000000000007941 */ /* 0x000fea0003800000 */
.L_x_5440:
        /* <DEDUP_REMOVED lines=12> */
[----:B------:R-:W-:Y:S05]  /*2550*/  CALL.REL.NOINC `($__internal_26_$__cuda_sm20_div_s64) ;  /* 0x0000002000647944 */ /* 0x000fea0003c00000 */
        /* <DEDUP_REMOVED lines=12> */
.L_x_5444:
        /* <DEDUP_REMOVED lines=22> */
.L_x_5445:
[----:B------:R-:W-:Y:S05]  /*2780*/  BSYNC B0 ;  /* 0x0000000000007941 */ /* 0x000fea0003800000 */
.L_x_5443:
        /* <DEDUP_REMOVED lines=37> */
[----:B------:R-:W-:Y:S05]  /*29e0*/  CALL.REL.NOINC `($__internal_26_$__cuda_sm20_div_s64) ;  /* 0x0000001c00407944 */ /* 0x000fea0003c00000 */
        /* <DEDUP_REMOVED lines=11> */
.L_x_5447:
        /* <DEDUP_REMOVED lines=23> */
.L_x_5448:
[----:B------:R-:W-:Y:S05]  /*2c10*/  BSYNC B0 ;  /* 0x0000000000007941 */ /* 0x000fea0003800000 */
.L_x_5446:
        /* <DEDUP_REMOVED lines=19> */
.L_x_5450:
        /* <DEDUP_REMOVED lines=22> */
.L_x_5451:
[----:B------:R-:W-:Y:S05]  /*2eb0*/  BSYNC B0 ;  /* 0x0000000000007941 */ /* 0x000fea0003800000 */
.L_x_5449:
        /* <DEDUP_REMOVED lines=21> */
.L_x_5453:
        /* <DEDUP_REMOVED lines=23> */
.L_x_5454:
[----:B------:R-:W-:Y:S05]  /*3180*/  BSYNC B0 ;  /* 0x0000000000007941 */ /* 0x000fea0003800000 */
.L_x_5452:
        /* <DEDUP_REMOVED lines=39> */
.L_x_5456:
        /* <DEDUP_REMOVED lines=23> */
.L_x_5457:
[----:B------:R-:W-:Y:S05]  /*3570*/  BSYNC B0 ;  /* 0x0000000000007941 */ /* 0x000fea0003800000 */
.L_x_5455:
        /* <DEDUP_REMOVED lines=27> */
.L_x_5459:
        /* <DEDUP_REMOVED lines=23> */
.L_x_5460:
[----:B------:R-:W-:Y:S05]  /*38a0*/  BSYNC B0 ;  /* 0x0000000000007941 */ /* 0x000fea0003800000 */
.L_x_5458:
        /* <DEDUP_REMOVED lines=21> */
.L_x_5436:
[----:B------:R-:W-:Y:S02]  /*3a00*/  ULDC.64 UR4, c[0x0][0x2b0] ;  /* 0x0000ac0000047ab9 */ /* 0x000fe40000000a00 */
[----:B------:R-:W-:-:S04]  /*3a10*/  LEA R2, P0, R32, UR4, 0x2 ;  /* 0x0000000420027c11 */ /* 0x000fc8000f8010ff */
[----:B------:R-:W-:-:S05]  /*3a20*/  LEA.HI.X R3, R32, UR5, R33, 0x2, P0 ;  /* 0x0000000520037c11 */ /* 0x000fca00080f1421 */
[----:B------:R1:W-:Y:S04]  /*3a30*/  STG.E desc[UR8][R2.64], R28 ;  /* 0x0000001c02007986 */ /* 0x0003e8000c101908 */
.L_x_5435:
[----:B------:R-:W-:Y:S05]  /*3a40*/  BSYNC B1 ;  /* 0x0000000000017941 */ /* 0x000fea0003800000 */
.L_x_5434:
        /* <DEDUP_REMOVED lines=47> */
.L_x_5463:
        /* <DEDUP_REMOVED lines=37> */
.L_x_5462:
        /* <DEDUP_REMOVED lines=25> */
.L_x_5464:
[----:B------:R-:W-:-:S13]  /*4120*/  ISETP.GT.OR P4, PT, R13, UR5, P4 ;  /* 0x000000050d007c0c */ /* 0x000fda000a784670 */
[----:B------:R-:W-:Y:S05]  /*4130*/  @!P4 BRA `(.L_x_5461) ;  /* 0x000000000028c947 */ /* 0x000fea0003800000 */
[----:B------:R-:W0:Y:S01]  /*4140*/  LDS R6, [R6] ;  /* 0x0000000006067984 */ /* 0x000e220000000800 */
[----:B------:R-:W-:Y:S01]  /*4150*/  ISETP.GE.AND P0, PT, R16, R15, PT ;  /* 0x0000000f1000720c */ /* 0x000fe20003f06270 */
[----:B------:R-:W-:-:S12]  /*4160*/  BSSY B0, `(.L_x_5465) ;  /* 0x0000003000007945 */ /* 0x000fd80003800000 */
[----:B------:R-:W-:Y:S05]  /*4170*/  @P0 BRA `(.L_x_5466) ;  /* 0x0000000000040947 */ /* 0x000fea0003800000 */
[----:B------:R1:W5:Y:S02]  /*4180*/  LDG.E.128 R8, desc[UR8][R24.64] ;  /* 0x0000000818087981 */ /* 0x000364000c1e1d00 */
.L_x_5466:
[----:B------:R-:W-:Y:S05]  /*4190*/  BSYNC B0 ;  /* 0x0000000000007941 */ /* 0x000fea0003800000 */
.L_x_5465:
[C---:B0----5:R-:W-:Y:S01]  /*41a0*/  FFMA.FTZ R5, R6.reuse, R8, R5 ;  /* 0x0000000806057223 */ /* 0x061fe20000010005 */
[C---:B------:R-:W-:Y:S01]  /*41b0*/  FFMA.FTZ R2, R6.reuse, R9, R2 ;  /* 0x0000000906027223 */ /* 0x040fe20000010002 */
[C---:B------:R-:W-:Y:S01]  /*41c0*/  FFMA.FTZ R3, R6.reuse, R10, R3 ;  /* 0x0000000a06037223 */ /* 0x040fe20000010003 */
[----:B------:R-:W-:Y:S01]  /*41d0*/  FFMA.FTZ R0, R6, R11, R0 ;  /* 0x0000000b06007223 */ /* 0x000fe20000010000 */
.L_x_5461:
        /* <DEDUP_REMOVED lines=81> */
        .weak           $__internal_26_$__cuda_sm20_div_s64
        .type           $__internal_26_$__cuda_sm20_div_s64,@function
        .size           $__internal_26_$__cuda_sm20_div_s64,(.L_x_8456 - $__internal_26_$__cuda_sm20_div_s64)
$__internal_26_$__cuda_sm20_div_s64:
        /* <DEDUP_REMOVED lines=83> */
[----:B------:R-:W-:Y:S05]  /*4c20*/  RET.REL.NODEC R20 `(_ZN5flash32flash_fwd_splitkv_combine_kernelI23Flash_fwd_kernel_traitsILi128ELi64ELi64ELi4ELb0ELb0EN7cutlass10bfloat16_tE19Flash_kernel_traitsILi128ELi64ELi64ELi4ES3_EELi4ELi2ELb1EEEvNS_16Flash_fwd_paramsE) ;  /* 0xffffffb014f47950 */ /* 0x000fea0003c3ffff */
.L_x_5467:
        /* <DEDUP_REMOVED lines=13> */
.L_x_8456:


//--------------------- .text._ZN5flash32flash_fwd_splitkv_combine_kernelI23Flash_fwd_kernel_traitsILi128ELi64ELi64ELi4ELb0ELb0EN7cutlass10bfloat16_tE19Flash_kernel_traitsILi128ELi64ELi64ELi4ES3_EELi4ELi1ELb1EEEvNS_16Flash_fwd_paramsE --------------------------
	.section	.text._ZN5flash32flash_fwd_splitkv_combine_kernelI23Flash_fwd_kernel_traitsILi128ELi64ELi64ELi4ELb0ELb0EN7cutlass10bfloat16_tE19Flash_kernel_traitsILi128ELi64ELi64ELi4ES3_EELi4ELi1ELb1EEEvNS_16Flash_fwd_paramsE,"ax",@progbits
	.align	128
        .global         _ZN5flash32flash_fwd_splitkv_combine_kernelI23Flash_fwd_kernel_traitsILi128ELi64ELi64ELi4ELb0ELb0EN7cutlass10bfloat16_tE19Flash_kernel_traitsILi128ELi64ELi64ELi4ES3_EELi4ELi1ELb1EEEvNS_16Flash_fwd_paramsE
        .type           _ZN5flash32flash_fwd_splitkv_combine_kernelI23Flash_fwd_kernel_traitsILi128ELi64ELi64ELi4ELb0ELb0EN7cutlass10bfloat16_tE19Flash_kernel_traitsILi128ELi64ELi64ELi4ES3_EELi4ELi1ELb1EEEvNS_16Flash_fwd_paramsE,@function
        .size           _ZN5flash32flash_fwd_splitkv_combine_kernelI23Flash_fwd_kernel_traitsILi128ELi64ELi64ELi4ELb0ELb0EN7cutlass10bfloat16_tE19Flash_kernel_traitsILi128ELi64ELi64ELi4ES3_EELi4ELi1ELb1EEEvNS_16Flash_fwd_paramsE,(.L_x_8457 - _ZN5flash32flash_fwd_splitkv_combine_kernelI23Flash_fwd_kernel_traitsILi128ELi64ELi64ELi4ELb0ELb0EN7cutlass10bfloat16_tE19Flash_kernel_traitsILi128ELi64ELi64ELi4ES3_EELi4ELi1ELb1EEEvNS_16Flash_fwd_paramsE)
        .other          _ZN5flash32flash_fwd_splitkv_combine_kernelI23Flash_fwd_kernel_traitsILi128ELi64ELi64ELi4ELb0ELb0EN7cutlass10bfloat16_tE19Flash_kernel_traitsILi128ELi64ELi64ELi4ES3_EELi4ELi1ELb1EEEvNS_16Flash_fwd_paramsE,@"STO_CUDA_ENTRY STV_DEFAULT"
_ZN5flash32flash_fwd_splitkv_combine_kernelI23Flash_fwd_kernel_traitsILi128ELi64ELi64ELi4ELb0ELb0EN7cutlass10bfloat16_tE19Flash_kernel_traitsILi128ELi64ELi64ELi4ES3_EELi4ELi1ELb1EEEvNS_16Flash_fwd_paramsE:
.text._ZN5flash32flash_fwd_splitkv_combine_kernelI23Flash_fwd_kernel_traitsILi128ELi64ELi64ELi4ELb0ELb0EN7cutlass10bfloat16_tE19Flash_kernel_traitsILi128ELi64ELi64ELi4ES3_EELi4ELi1ELb1EEEvNS_16Flash_fwd_paramsE:
        /* <DEDUP_REMOVED lines=23> */
[----:B------:R-:W-:Y:S05]  /*0170*/  CALL.REL.NOINC `($__internal_27_$__cuda_sm20_div_s64) ;  /* 0x0000004400ec7944 */ /* 0x000fea0003c00000 */
[----:B------:R-:W-:Y:S02]  /*0180*/  MOV R8, R0 ;  /* 0x0000000000087202 */ /* 0x000fe40000000f00 */
[----:B------:R-:W-:Y:S01]  /*0190*/  MOV R9, R23 ;  /* 0x0000001700097202 */ /* 0x000fe20000000f00 */
[----:B------:R-:W-:Y:S06]  /*01a0*/  BRA `(.L_x_5469) ;  /* 0x00000000004c7947 */ /* 0x000fec0003800000 */
.L_x_5468:
        /* <DEDUP_REMOVED lines=19> */
.L_x_5469:
        /* <DEDUP_REMOVED lines=13> */
[----:B------:R-:W-:Y:S05]  /*03b0*/  CALL.REL.NOINC `($__internal_27_$__cuda_sm20_div_s64) ;  /* 0x00000044005c7944 */ /* 0x000fea0003c00000 */
[----:B------:R-:W-:Y:S02]  /*03c0*/  MOV R10, R0 ;  /* 0x00000000000a7202 */ /* 0x000fe40000000f00 */
[----:B------:R-:W-:Y:S01]  /*03d0*/  MOV R11, R23 ;  /* 0x00000017000b7202 */ /* 0x000fe20000000f00 */
[----:B------:R-:W-:Y:S05]  /*03e0*/  BRA `(.L_x_5472) ;  /* 0x00000000004c7947 */ /* 0x000fea0003800000 */
.L_x_5471:
        /* <DEDUP_REMOVED lines=19> */
.L_x_5472:
[----:B------:R-:W-:Y:S05]  /*0520*/  BSYNC B0 ;  /* 0x0000000000007941 */ /* 0x000fea0003800000 */
.L_x_5470:
        /* <DEDUP_REMOVED lines=44> */
[----:B------:R-:W-:Y:S05]  /*07f0*/  BRA `(.L_x_5475) ;  /* 0x00000000004c7947 */ /* 0x000fea0003800000 */
.L_x_5474:
        /* <DEDUP_REMOVED lines=19> */
.L_x_5475:
[----:B------:R-:W-:Y:S05]  /*0930*/  BSYNC B0 ;  /* 0x0000000000007941 */ /* 0x000fea0003800000 */
.L_x_5473:
        /* <DEDUP_REMOVED lines=78> */
.L_x_5477:
        /* <DEDUP_REMOVED lines=19> */
.L_x_5478:
[----:B------:R-:W-:Y:S05]  /*0f50*/  BSYNC B0 ;  /* 0x0000000000007941 */ /* 0x000fea0003800000 */
.L_x_5476:
        /* <DEDUP_REMOVED lines=43> */
.L_x_5480:
        /* <DEDUP_REMOVED lines=20> */
.L_x_5481:
[----:B------:R-:W-:Y:S05]  /*1350*/  BSYNC B0 ;  /* 0x0000000000007941 */ /* 0x000fea0003800000 */
.L_x_5479:
        /* <DEDUP_REMOVED lines=72> */
.L_x_5483:
[----:B------:R-:W-:Y:S05]  /*17e0*/  BSYNC B0 ;  /* 0x0000000000007941 */ /* 0x000fea0003800000 */
.L_x_5482:
        /* <DEDUP_REMOVED lines=16> */
.L_x_5485:
[----:B------:R-:W-:Y:S05]  /*18f0*/  BSYNC B0 ;  /* 0x0000000000007941 */ /* 0x000fea0003800000 */
.L_x_5484:
        /* <DEDUP_REMOVED lines=141> */
.L_x_5490:
        /* <DEDUP_REMOVED lines=23> */
.L_x_5491:
[----:B------:R-:W-:Y:S05]  /*2340*/  BSYNC B0 ;  /* 0x0000000000007941 */ /* 0x000fea0003800000 */
.L_x_5489:
        /* <DEDUP_REMOVED lines=22> */
.L_x_5493:
        /* <DEDUP_REMOVED lines=22> */
.L_x_5494:
[----:B------:R-:W-:Y:S05]  /*2610*/  BSYNC B0 ;  /* 0x0000000000007941 */ /* 0x000fea0003800000 */
.L_x_5492:
        /* <DEDUP_REMOVED lines=22> */
.L_x_5496:
        /* <DEDUP_REMOVED lines=22> */
.L_x_5497:
[----:B------:R-:W-:Y:S05]  /*28e0*/  BSYNC B0 ;  /* 0x0000000000007941 */ /* 0x000fea0003800000 */
.L_x_5495:
        /* <DEDUP_REMOVED lines=33> */
[----:B------:R-:W-:Y:S05]  /*2b00*/  CALL.REL.NOINC `($__internal_27_$__cuda_sm20_div_s64) ;  /* 0x0000001c00887944 */ /* 0x000fea0003c00000 */
        /* <DEDUP_REMOVED lines=11> */
.L_x_5499:
        /* <DEDUP_REMOVED lines=23> */
.L_x_5500:
[----:B------:R-:W-:Y:S05]  /*2d30*/  BSYNC B0 ;  /* 0x0000000000007941 */ /* 0x000fea0003800000 */
.L_x_5498:
        /* <DEDUP_REMOVED lines=20> */
.L_x_5502:
        /* <DEDUP_REMOVED lines=23> */
.L_x_5503:
[----:B------:R-:W-:Y:S05]  /*2ff0*/  BSYNC B0 ;  /* 0x0000000000007941 */ /* 0x000fea0003800000 */
.L_x_5501:
        /* <DEDUP_REMOVED lines=19> */
.L_x_5505:
        /* <DEDUP_REMOVED lines=23> */
.L_x_5506:
[----:B------:R-:W-:Y:S05]  /*32a0*/  BSYNC B0 ;  /* 0x0000000000007941 */ /* 0x000fea0003800000 */
.L_x_5504:
        /* <DEDUP_REMOVED lines=26> */
[----:B------:R-:W-:Y:S05]  /*3450*/  CALL.REL.NOINC `($__internal_27_$__cuda_sm20_div_s64) ;  /* 0x0000001400347944 */ /* 0x000fea0003c00000 */
        /* <DEDUP_REMOVED lines=12> */
.L_x_5508:
        /* <DEDUP_REMOVED lines=23> */
.L_x_5509:
[----:B------:R-:W-:Y:S05]  /*3690*/  BSYNC B0 ;  /* 0x0000000000007941 */ /* 0x000fea0003800000 */
.L_x_5507:
        /* <DEDUP_REMOVED lines=28> */
.L_x_5511:
        /* <DEDUP_REMOVED lines=23> */
.L_x_5512:
[----:B------:R-:W-:Y:S05]  /*39d0*/  BSYNC B0 ;  /* 0x0000000000007941 */ /* 0x000fea0003800000 */
.L_x_5510:
        /* <DEDUP_REMOVED lines=21> */
.L_x_5488:
[----:B------:R-:W-:Y:S02]  /*3b30*/  ULDC.64 UR4, c[0x0][0x2b0] ;  /* 0x0000ac0000047ab9 */ /* 0x000fe40000000a00 */
[----:B------:R-:W-:-:S04]  /*3b40*/  LEA R2, P0, R38, UR4, 0x2 ;  /* 0x0000000426027c11 */ /* 0x000fc8000f8010ff */
[----:B------:R-:W-:-:S05]  /*3b50*/  LEA.HI.X R3, R38, UR5, R39, 0x2, P0 ;  /* 0x0000000526037c11 */ /* 0x000fca00080f1427 */
[----:B------:R0:W-:Y:S04]  /*3b60*/  STG.E desc[UR8][R2.64], R29 ;  /* 0x0000001d02007986 */ /* 0x0001e8000c101908 */
.L_x_5487:
[----:B------:R-:W-:Y:S05]  /*3b70*/  BSYNC B1 ;  /* 0x0000000000017941 */ /* 0x000fea0003800000 */
.L_x_5486:
        /* <DEDUP_REMOVED lines=18> */
.L_x_5514:
[----:B------:R-:W-:Y:S05]  /*3ca0*/  BSYNC B0 ;  /* 0x0000000000007941 */ /* 0x000fea0003800000 */
.L_x_5513:
        /* <DEDUP_REMOVED lines=39> */
.L_x_5517:
        /* <DEDUP_REMOVED lines=39> */
.L_x_5516:
        /* <DEDUP_REMOVED lines=27> */
.L_x_5518:
        /* <DEDUP_REMOVED lines=9> */
.L_x_5520:
[----:B------:R-:W-:Y:S05]  /*43d0*/  BSYNC B0 ;  /* 0x0000000000007941 */ /* 0x000fea0003800000 */
.L_x_5519:
[C---:B0----5:R-:W-:Y:S01]  /*43e0*/  FFMA.FTZ R4, R6.reuse, R8, R4 ;  /* 0x0000000806047223 */ /* 0x061fe20000010004 */
[C---:B------:R-:W-:Y:S01]  /*43f0*/  FFMA.FTZ R3, R6.reuse, R9, R3 ;  /* 0x0000000906037223 */ /* 0x040fe20000010003 */
[C---:B------:R-:W-:Y:S01]  /*4400*/  FFMA.FTZ R2, R6.reuse, R10, R2 ;  /* 0x0000000a06027223 */ /* 0x040fe20000010002 */
[----:B------:R-:W-:Y:S01]  /*4410*/  FFMA.FTZ R0, R6, R11, R0 ;  /* 0x0000000b06007223 */ /* 0x000fe20000010000 */
.L_x_5515:
        /* <DEDUP_REMOVED lines=81> */
        .weak           $__internal_27_$__cuda_sm20_div_s64
        .type           $__internal_27_$__cuda_sm20_div_s64,@function
        .size           $__internal_27_$__cuda_sm20_div_s64,(.L_x_8457 - $__internal_27_$__cuda_sm20_div_s64)
$__internal_27_$__cuda_sm20_div_s64:
        /* <DEDUP_REMOVED lines=83> */
[----:B------:R-:W-:Y:S06]  /*4e60*/  RET.REL.NODEC R20 `(_ZN5flash32flash_fwd_splitkv_combine_kernelI23Flash_fwd_kernel_traitsILi128ELi64ELi64ELi4ELb0ELb0EN7cutlass10bfloat16_tE19Flash_kernel_traitsILi128ELi64ELi64ELi4ES3_EELi4ELi1ELb1EEEvNS_16Flash_fwd_paramsE) ;  /* 0xffffffb014647950 */ /* 0x000fec0003c3ffff */
.L_x_5521:
        /* <DEDUP_REMOVED lines=9> */
.L_x_8457:


//--------------------- .text._ZN5flash24flash_fwd_splitkv_kernelI23Flash_fwd_kernel_traitsILi128ELi64ELi64ELi4ELb0ELb0EN7cutlass10bfloat16_tE19Flash_kernel_traitsILi128ELi64ELi64ELi4ES3_EELb1ELb0ELb0ELb0ELb0ELb0ELb0ELb0EEEvNS_16Flash_fwd_paramsE --------------------------
	.section	.text._ZN5flash24flash_fwd_splitkv_kernelI23Flash_fwd_kernel_traitsILi128ELi64ELi64ELi4ELb0ELb0EN7cutlass10bfloat16_tE19Flash_kernel_traitsILi128ELi64ELi64ELi4ES3_EELb1ELb0ELb0ELb0ELb0ELb0ELb0ELb0EEEvNS_16Flash_fwd_paramsE,"ax",@progbits
	.align	128
        .global         _ZN5flash24flash_fwd_splitkv_kernelI23Flash_fwd_kernel_traitsILi128ELi64ELi64ELi4ELb0ELb0EN7cutlass10bfloat16_tE19Flash_kernel_traitsILi128ELi64ELi64ELi4ES3_EELb1ELb0ELb0ELb0ELb0ELb0ELb0ELb0EEEvNS_16Flash_fwd_paramsE
        .type           _ZN5flash24flash_fwd_splitkv_kernelI23Flash_fwd_kernel_traitsILi128ELi64ELi64ELi4ELb0ELb0EN7cutlass10bfloat16_tE19Flash_kernel_traitsILi128ELi64ELi64ELi4ES3_EELb1ELb0ELb0ELb0ELb0ELb0ELb0ELb0EEEvNS_16Flash_fwd_paramsE,@function
        .size           _ZN5flash24flash_fwd_splitkv_kernelI23Flash_fwd_kernel_traitsILi128ELi64ELi64ELi4ELb0ELb0EN7cutlass10bfloat16_tE19Flash_kernel_traitsILi128ELi64ELi64ELi4ES3_EELb1ELb0ELb0ELb0ELb0ELb0ELb0ELb0EEEvNS_16Flash_fwd_paramsE,(.L_x_8514 - _ZN5flash24flash_fwd_splitkv_kernelI23Flash_fwd_kernel_traitsILi128ELi64ELi64ELi4ELb0ELb0EN7cutlass10bfloat16_tE19Flash_kernel_traitsILi128ELi64ELi64ELi4ES3_EELb1ELb0ELb0ELb0ELb0ELb0ELb0ELb0EEEvNS_16Flash_fwd_paramsE)
        .other          _ZN5flash24flash_fwd_splitkv_kernelI23Flash_fwd_kernel_traitsILi128ELi64ELi64ELi4ELb0ELb0EN7cutlass10bfloat16_tE19Flash_kernel_traitsILi128ELi64ELi64ELi4ES3_EELb1ELb0ELb0ELb0ELb0ELb0ELb0ELb0EEEvNS_16Flash_fwd_paramsE,@"STO_CUDA_ENTRY STV_DEFAULT"
_ZN5flash24flash_fwd_splitkv_kernelI23Flash_fwd_kernel_traitsILi128ELi64ELi64ELi4ELb0ELb0EN7cutlass10bfloat16_tE19Flash_kernel_traitsILi128ELi64ELi64ELi4ES3_EELb1ELb0ELb0ELb0ELb0ELb0ELb0ELb0EEEvNS_16Flash_fwd_paramsE:
.text._ZN5flash24flash_fwd_splitkv_kernelI23Flash_fwd_kernel_traitsILi128ELi64ELi64ELi4ELb0ELb0EN7cutlass10bfloat16_tE19Flash_kernel_traitsILi128ELi64ELi64ELi4ES3_EELb1ELb0ELb0ELb0ELb0ELb0ELb0ELb0EEEvNS_16Flash_fwd_paramsE:
        /* <DEDUP_REMOVED lines=38> */
.L_x_5522:
[----:B------:R-:W1:Y:S02]  /*0260*/  LDC R4, c[0x0][0x2c8] ;  /* 0x0000b200ff047b82 */ /* 0x000e640000000800 */
.L_x_5523:
[----:B------:R-:W4:Y:S02]  /*0270*/  LDC.64 R2, c[0x0][0x308] ;  /* 0x0000c200ff027b82 */ /* 0x000f240000000a00 */
[----:B----4-:R-:W-:-:S04]  /*0280*/  ISETP.NE.U32.AND P1, PT, R2, RZ, PT ;  /* 0x000000ff0200720c */ /* 0x010fc80003f25070 */
[----:B------:R-:W-:-:S13]  /*0290*/  ISETP.NE.AND.EX P1, PT, R3, RZ, PT, P1 ;  /* 0x000000ff0300720c */ /* 0x000fda0003f25310 */
[----:B------:R-:W4:Y:S01]  /*02a0*/  @P1 LDC.64 R2, c[0x0][0x308] ;  /* 0x0000c200ff021b82 */ /* 0x000f220000000a00 */
[----:B------:R-:W-:-:S07]  /*02b0*/  IMAD.SHL.U32 R84, R25, 0x40, RZ ;  /* 0x0000004019547824 */ /* 0x000fce00078e00ff */
[----:B------:R-:W1:Y:S01]  /*02c0*/  @!P1 LDC R5, c[0x0][0x2cc] ;  /* 0x0000b300ff059b82 */ /* 0x000e620000000800 */
[----:B----4-:R-:W-:-:S07]  /*02d0*/  @P1 IMAD.WIDE R78, R21, 0x4, R2 ;  /* 0x00000004154e1825 */ /* 0x010fce00078e0202 */
[----:B------:R-:W4:Y:S01]  /*02e0*/  @!P1 LDC.64 R2, c[0x0][0x318] ;  /* 0x0000c600ff029b82 */ /* 0x000f220000000a00 */
[----:B------:R1:W5:Y:S01]  /*02f0*/  @P1 LDG.E R78, desc[UR10][R78.64] ;  /* 0x0000000a4e4e1981 */ /* 0x000362000c1e1900 */
[----:B--2---:R-:W-:-:S13]  /*0300*/  ISETP.GT.AND P0, PT, R165, R84, PT ;  /* 0x00000054a500720c */ /* 0x004fda0003f04270 */
[----:B------:R-:W-:Y:S05]  /*0310*/  @!P0 EXIT ;  /* 0x000000000000894d */ /* 0x000fea0003800000 */
[----:B------:R-:W2:Y:S01]  /*0320*/  LDC R81, c[0x0][0x398] ;  /* 0x0000e600ff517b82 */ /* 0x000ea20000000800 */
[----:B----4-:R-:W-:Y:S01]  /*0330*/  @!P1 ISETP.NE.U32.AND P0, PT, R2, RZ, PT ;  /* 0x000000ff0200920c */ /* 0x010fe20003f05070 */
[----:B-----5:R-:W-:Y:S01]  /*0340*/  @P1 IMAD.IADD R78, R78, 0x1, -R9 ;  /* 0x000000014e4e1824 */ /* 0x020fe200078e0a09 */
[----:B------:R-:W-:Y:S01]  /*0350*/  ULDC UR5, c[0x0][0x2c8] ;  /* 0x0000b20000057ab9 */ /* 0x000fe20000000800 */
[----:B-1----:R-:W1:Y:S01]  /*0360*/  S2R R79, SR_TID.X ;  /* 0x00000000004f7919 */ /* 0x002e620000002100 */
        /* <DEDUP_REMOVED lines=30> */
[----:B---3--:R-:W-:Y:S01]  /*0550*/  @!P0 SHF.R.S32.HI R7, RZ, 0x1f, R21 ;  /* 0x0000001fff078819 */ /* 0x008fe20000011415 */
[----:B------:R-:W-:Y:S01]  /*0560*/  IMAD.IADD R79, R79, 0x1, -R10 ;  /* 0x000000014f4f7824 */ /* 0x000fe200078e0a0a */
[----:B------:R-:W-:-:S04]  /*0570*/  ISETP.GE.AND P2, PT, R0, R165, PT ;  /* 0x000000a50000720c */ /* 0x000fc80003f46270 */
[----:B------:R-:W-:Y:S01]  /*0580*/  ISETP.NE.AND P6, PT, R79, RZ, PT ;  /* 0x000000ff4f00720c */ /* 0x000fe20003fc5270 */
        /* <DEDUP_REMOVED lines=17> */
[C---:B------:R-:W-:Y:S01]  /*06a0*/  IADD3 R6, R0.reuse, 0x20, RZ ;  /* 0x0000002000067810 */ /* 0x040fe20007ffe0ff */
[----:B------:R-:W-:Y:S01]  /*06b0*/  VIADD R10, R0, 0x10 ;  /* 0x00000010000a7836 */ /* 0x000fe20000000000 */
[----:B------:R-:W-:Y:S01]  /*06c0*/  IADD3.X R9, R162, R13, R9, P0, !PT ;  /* 0x0000000da2097210 */ /* 0x000fe200007fe409 */
[----:B------:R-:W-:Y:S01]  /*06d0*/  IMAD R15, R28, UR5, R7 ;  /* 0x000000051c0f7c24 */ /* 0x000fe2000f8e0207 */
[-C--:B------:R-:W-:Y:S01]  /*06e0*/  ISETP.GE.AND P0, PT, R6, R165.reuse, PT ;  /* 0x000000a50600720c */ /* 0x080fe20003f06270 */
[----:B------:R-:W-:Y:S01]  /*06f0*/  VIADD R11, R2, 0x40 ;  /* 0x00000040020b7836 */ /* 0x000fe20000000000 */
[-C--:B------:R-:W-:Y:S01]  /*0700*/  ISETP.GE.AND P1, PT, R10, R165.reuse, PT ;  /* 0x000000a50a00720c */ /* 0x080fe20003f26270 */
[----:B------:R-:W-:Y:S01]  /*0710*/  IMAD.WIDE.U32 R28, R28, UR4, R8 ;  /* 0x000000041c1c7c25 */ /* 0x000fe2000f8e0008 */
[----:B------:R-:W-:Y:S01]  /*0720*/  ULDC UR4, c[0x0][0x2c4] ;  /* 0x0000b10000047ab9 */ /* 0x000fe20000000800 */
[----:B------:R-:W-:-:S02]  /*0730*/  ISETP.GE.OR P4, PT, R10, R165, P6 ;  /* 0x000000a50a00720c */ /* 0x000fc40003786670 */
[----:B------:R-:W-:Y:S01]  /*0740*/  IMAD R84, R21, UR4, R84 ;  /* 0x0000000415547c24 */ /* 0x000fe2000f8e0254 */
[----:B------:R-:W-:Y:S02]  /*0750*/  SHF.R.S32.HI R9, RZ, 0x1f, R0 ;  /* 0x0000001fff097819 */ /* 0x000fe40000011400 */
[----:B------:R-:W-:Y:S01]  /*0760*/  IADD3 R15, R29, R15, RZ ;  /* 0x0000000f1d0f7210 */ /* 0x000fe20007ffe0ff */
[----:B------:R-:W-:Y:S07]  /*0770*/  @P2 BRA `(.L_x_5526) ;  /* 0x0000000000342947 */ /* 0x000fee0003800000 */
        /* <DEDUP_REMOVED lines=13> */
.L_x_5526:
[----:B------:R-:W-:Y:S05]  /*0850*/  BSYNC B0 ;  /* 0x0000000000007941 */ /* 0x000fea0003800000 */
.L_x_5525:
        /* <DEDUP_REMOVED lines=19> */
.L_x_5528:
[----:B------:R-:W-:Y:S05]  /*0990*/  BSYNC B0 ;  /* 0x0000000000007941 */ /* 0x000fea0003800000 */
.L_x_5527:
        /* <DEDUP_REMOVED lines=20> */
.L_x_5530:
[----:B------:R-:W-:Y:S05]  /*0ae0*/  BSYNC B0 ;  /* 0x0000000000007941 */ /* 0x000fea0003800000 */
.L_x_5529:
        /* <DEDUP_REMOVED lines=19> */
.L_x_5532:
[----:B------:R-:W-:Y:S05]  /*0c20*/  BSYNC B0 ;  /* 0x0000000000007941 */ /* 0x000fea0003800000 */
.L_x_5531:
        /* <DEDUP_REMOVED lines=15> */
.L_x_5524:
        /* <DEDUP_REMOVED lines=14> */
[----:B---3--:R-:W-:-:S05]  /*0e00*/  SHF.R.S32.HI R7, RZ, 0x1f, R21 ;  /* 0x0000001fff077819 */ /* 0x008fca0000011415 */
        /* <DEDUP_REMOVED lines=9> */
.L_x_5533:
[----:B------:R-:W-:Y:S05]  /*0ea0*/  @!P0 BRA `(.L_x_5534) ;  /* 0x0000000400408947 */ /* 0x000fea0003800000 */
[----:B------:R-:W1:Y:S01]  /*0eb0*/  LDC R10, c[0x0][0x380] ;  /* 0x0000e000ff0a7b82 */ /* 0x000e620000000800 */
[----:B------:R-:W-:Y:S01]  /*0ec0*/  LEA R17, R101, 0xffffffc0, 0x6 ;  /* 0xffffffc065117811 */ /* 0x000fe200078e30ff */
[----:B------:R-:W-:-:S03]  /*0ed0*/  ULDC.64 UR4, c[0x0][0x260] ;  /* 0x0000980000047ab9 */ /* 0x000fc60000000a00 */
[----:B------:R-:W-:-:S03]  /*0ee0*/  IABS R0, R17 ;  /* 0x0000001100007213 */ /* 0x000fc60000000000 */
[----:B------:R-:W2:Y:S08]  /*0ef0*/  LDC R9, c[0x0][0x278] ;  /* 0x00009e00ff097b82 */ /* 0x000eb00000000800 */
[----:B------:R-:W4:Y:S01]  /*0f00*/  LDC.64 R102, c[0x0][0x248] ;  /* 0x00009200ff667b82 */ /* 0x000f220000000a00 */
[----:B-1----:R-:W-:-:S04]  /*0f10*/  IABS R3, R10 ;  /* 0x0000000a00037213 */ /* 0x002fc80000000000 */
[----:B---3--:R-:W1:Y:S08]  /*0f20*/  I2F.RP R6, R3 ;  /* 0x0000000300067306 */ /* 0x008e700000209400 */
        /* <DEDUP_REMOVED lines=23> */
[----:B--2---:R-:W-:Y:S02]  /*10a0*/  IABS R2, R9 ;  /* 0x0000000900027213 */ /* 0x004fe40000000000 */
[----:B-----5:R-:W-:Y:S02]  /*10b0*/  IADD3 R8, -R11, RZ, RZ ;  /* 0x000000ff0b087210 */ /* 0x020fe40007ffe1ff */
        /* <DEDUP_REMOVED lines=29> */
[----:B-1----:R-:W-:-:S04]  /*1290*/  IMAD.WIDE.U32 R12, R0, R4, RZ ;  /* 0x00000004000c7225 */ /* 0x002fc800078e00ff */
[----:B------:R-:W-:Y:S02]  /*12a0*/  IMAD R6, R7, R4, RZ ;  /* 0x0000000407067224 */ /* 0x000fe400078e02ff */
[----:B----4-:R-:W-:Y:S02]  /*12b0*/  IMAD R4, R11, R102, RZ ;  /* 0x000000660b047224 */ /* 0x010fe400078e02ff */
        /* <DEDUP_REMOVED lines=15> */
.L_x_5534:
[----:B------:R-:W1:Y:S01]  /*13b0*/  LDC R13, c[0x0][0x278] ;  /* 0x00009e00ff0d7b82 */ /* 0x000e620000000800 */
[----:B------:R-:W-:Y:S02]  /*13c0*/  ISETP.NE.AND P4, PT, R0, -0x1, PT ;  /* 0xffffffff0000780c */ /* 0x000fe40003f85270 */
[----:B------:R-:W-:-:S04]  /*13d0*/  LEA R17, R101, 0xffffffc0, 0x6 ;  /* 0xffffffc065117811 */ /* 0x000fc800078e30ff */
[----:B------:R-:W-:-:S07]  /*13e0*/  SHF.R.S32.HI R11, RZ, 0x1f, R17 ;  /* 0x0000001fff0b7819 */ /* 0x000fce0000011411 */
[----:B------:R-:W2:Y:S01]  /*13f0*/  @P4 LDC.64 R102, c[0x0][0x248] ;  /* 0x00009200ff664b82 */ /* 0x000ea20000000a00 */
[----:B------:R-:W-:Y:S01]  /*1400*/  @P4 IMAD.IADD R14, R9, 0x1, R0 ;  /* 0x00000001090e4824 */ /* 0x000fe200078e0200 */
[----:B-1----:R-:W-:-:S04]  /*1410*/  IABS R3, R13 ;  /* 0x0000000d00037213 */ /* 0x002fc80000000000 */
[----:B------:R-:W3:Y:S08]  /*1420*/  I2F.RP R5, R3 ;  /* 0x0000000300057306 */ /* 0x000ef00000209400 */
[----:B---3--:R-:W1:Y:S02]  /*1430*/  MUFU.RCP R6, R5 ;  /* 0x0000000500067308 */ /* 0x008e640000001000 */
        /* <DEDUP_REMOVED lines=40> */
.L_x_5536:
[----:B------:R-:W-:Y:S01]  /*16c0*/  @!P1 LOP3.LUT R20, RZ, R13, RZ, 0x33, !PT ;  /* 0x0000000dff149212 */ /* 0x000fe200078e33ff */
[----:B------:R-:W-:Y:S01]  /*16d0*/  IMAD R6, R11, R102, RZ ;  /* 0x000000660b067224 */ /* 0x000fe200078e02ff */
[----:B------:R-:W-:Y:S02]  /*16e0*/  MOV R12, R10 ;  /* 0x0000000a000c7202 */ /* 0x000fe40000000f00 */
[----:B------:R-:W-:Y:S01]  /*16f0*/  MOV R13, R7 ;  /* 0x00000007000d7202 */ /* 0x000fe20000000f00 */
[-C--:B------:R-:W-:Y:S01]  /*1700*/  IMAD R7, R103, R17.reuse, R6 ;  /* 0x0000001167077224 */ /* 0x080fe200078e0206 */
[----:B------:R-:W-:Y:S02]  /*1710*/  SHF.R.S32.HI R15, RZ, 0x1f, R20 ;  /* 0x0000001fff0f7819 */ /* 0x000fe40000011414 */
        /* <DEDUP_REMOVED lines=24> */
.L_x_5535:
[----:B------:R-:W-:Y:S01]  /*18a0*/  ISETP.NE.AND P1, PT, R162, -0x1, PT ;  /* 0xffffffffa200780c */ /* 0x000fe20003f25270 */
[----:B------:R-:W-:Y:S01]  /*18b0*/  VIADD R163, R101, 0xffffffff ;  /* 0xffffffff65a37836 */ /* 0x000fe20000000000 */
[----:B------:R-:W-:Y:S01]  /*18c0*/  SHF.R.S32.HI R82, RZ, 0x1f, R79 ;  /* 0x0000001fff527819 */ /* 0x000fe2000001144f */
[----:B------:R-:W-:Y:S01]  /*18d0*/  IMAD.IADD R156, R165, 0x1, -R84 ;  /* 0x00000001a59c7824 */ /* 0x000fe200078e0a54 */
[----:B------:R-:W1:Y:S01]  /*18e0*/  S2UR UR8, SR_CgaCtaId ;  /* 0x00000000000879c3 */ /* 0x000e620000008800 */
[----:B------:R-:W-:Y:S01]  /*18f0*/  IMAD.SHL.U32 R33, R163, 0x40, RZ ;  /* 0x00000040a3217824 */ /* 0x000fe200078e00ff */
[CC--:B------:R-:W-:Y:S01]  /*1900*/  LEA.HI R4, R82.reuse, R79.reuse, RZ, 0x3 ;  /* 0x0000004f52047211 */ /* 0x0c0fe200078f18ff */
[----:B------:R-:W-:Y:S01]  /*1910*/  ULDC.64 UR4, c[0x0][0x258] ;  /* 0x0000960000047ab9 */ /* 0x000fe20000000a00 */
[----:B------:R-:W-:Y:S01]  /*1920*/  LEA.HI R10, R82, R79, RZ, 0x4 ;  /* 0x0000004f520a7211 */ /* 0x000fe200078f20ff */
[----:B------:R-:W-:Y:S01]  /*1930*/  IMAD.IADD R9, R78, 0x1, -R33 ;  /* 0x000000014e097824 */ /* 0x000fe200078e0a21 */
[----:B------:R-:W-:Y:S01]  /*1940*/  SHF.R.S32.HI R12, RZ, 0x3, R4 ;  /* 0x00000003ff0c7819 */ /* 0x000fe20000011404 */
[----:B------:R-:W-:Y:S01]  /*1950*/  ULDC.64 UR6, c[0x0][0x268] ;  /* 0x00009a0000067ab9 */ /* 0x000fe20000000a00 */
[----:B------:R-:W-:Y:S01]  /*1960*/  LOP3.LUT R4, R4, 0xfffffff8, RZ, 0xc0, !PT ;  /* 0xfffffff804047812 */ /* 0x000fe200078ec0ff */
[----:B------:R-:W2:Y:S01]  /*1970*/  @!P1 LDC.64 R2, c[0x0][0x228] ;  /* 0x00008a00ff029b82 */ /* 0x000ea20000000a00 */
[----:B------:R-:W-:Y:S01]  /*1980*/  @!P1 SHF.R.S32.HI R23, RZ, 0x1f, R21 ;  /* 0x0000001fff179819 */ /* 0x000fe20000011415 */
[----:B------:R-:W-:Y:S01]  /*1990*/  IMAD.SHL.U32 R29, R12, 0x40, RZ ;  /* 0x000000400c1d7824 */ /* 0x000fe200078e00ff */
[----:B------:R-:W-:Y:S01]  /*19a0*/  LOP3.LUT R16, R10, 0xfffffff0, RZ, 0xc0, !PT ;  /* 0xfffffff00a107812 */ /* 0x000fe200078ec0ff */
[----:B------:R-:W-:Y:S01]  /*19b0*/  IMAD.IADD R4, R79, 0x1, -R4 ;  /* 0x000000014f047824 */ /* 0x000fe200078e0a04 */
[CC--:B------:R-:W-:Y:S01]  /*19c0*/  ISETP.GE.AND P6, PT, R12.reuse, R156.reuse, PT ;  /* 0x0000009c0c00720c */ /* 0x0c0fe20003fc6270 */
[----:B-----5:R-:W-:Y:S01]  /*19d0*/  VIADD R8, R12, 0x10 ;  /* 0x000000100c087836 */ /* 0x020fe20000000000 */
[----:B------:R-:W-:Y:S01]  /*19e0*/  LOP3.LUT R29, R29, 0x1c0, RZ, 0xc0, !PT ;  /* 0x000001c01d1d7812 */ /* 0x000fe200078ec0ff */
[----:B------:R-:W3:Y:S01]  /*19f0*/  @P1 LDC.64 R6, c[0x0][0x240] ;  /* 0x00009000ff061b82 */ /* 0x000ee20000000a00 */
[----:B------:R-:W-:Y:S01]  /*1a00*/  SHF.L.U32 R166, R4, 0x3, RZ ;  /* 0x0000000304a67819 */ /* 0x000fe200000006ff */
[----:B------:R-:W-:Y:S01]  /*1a10*/  IMAD.IADD R16, R79, 0x1, -R16 ;  /* 0x000000014f107824 */ /* 0x000fe200078e0a10 */
[----:B------:R-:W-:Y:S01]  /*1a20*/  SHF.R.U32.HI R164, RZ, 0x3, R29 ;  /* 0x00000003ffa47819 */ /* 0x000fe2000001161d */
[----:B------:R-:W-:Y:S01]  /*1a30*/  IMAD R15, R15, UR6, RZ ;  /* 0x000000060f0f7c24 */ /* 0x000fe2000f8e02ff */
[----:B------:R-:W-:Y:S01]  /*1a40*/  LOP3.LUT R27, R29, 0x38, R166, 0xf8, !PT ;  /* 0x000000381d1b7812 */ /* 0x000fe200078ef8a6 */
[----:B------:R-:W-:Y:S01]  /*1a50*/  BSSY B0, `(.L_x_5537) ;  /* 0x0000048000007945 */ /* 0x000fe20003800000 */
[C---:B------:R-:W-:Y:S01]  /*1a60*/  ISETP.GE.AND P5, PT, R8.reuse, R156, PT ;  /* 0x0000009c0800720c */ /* 0x040fe20003fa6270 */
[----:B------:R-:W4:Y:S01]  /*1a70*/  LDC.64 R124, c[0x0][0x250] ;  /* 0x00009400ff7c7b82 */ /* 0x000f220000000a00 */
[-C--:B------:R-:W-:Y:S01]  /*1a80*/  ISETP.GE.AND P4, PT, R8, R9.reuse, PT ;  /* 0x000000090800720c */ /* 0x080fe20003f86270 */
[----:B------:R-:W-:Y:S01]  /*1a90*/  IMAD R15, R20, UR7, R15 ;  /* 0x00000007140f7c24 */ /* 0x000fe2000f8e020f */
[----:B------:R-:W-:Y:S01]  /*1aa0*/  ISETP.GE.AND P3, PT, R8, R9, PT ;  /* 0x000000090800720c */ /* 0x000fe20003f66270 */
[----:B------:R-:W-:Y:S01]  /*1ab0*/  VIADD R14, R12, 0x20 ;  /* 0x000000200c0e7836 */ /* 0x000fe20000000000 */
[----:B------:R-:W-:Y:S01]  /*1ac0*/  LOP3.LUT R164, R27, R164, RZ, 0x3c, !PT ;  /* 0x000000a41ba47212 */ /* 0x000fe200078e3cff */
[----:B------:R-:W-:Y:S01]  /*1ad0*/  VIADD R157, R166, 0x40 ;  /* 0x00000040a69d7836 */ /* 0x000fe20000000000 */
[----:B------:R-:W-:Y:S01]  /*1ae0*/  SHF.R.S32.HI R13, RZ, 0x1f, R12 ;  /* 0x0000001fff0d7819 */ /* 0x000fe2000001140c */
[-C--:B--2---:R-:W-:Y:S01]  /*1af0*/  @!P1 IMAD R8, R23, R2.reuse, RZ ;  /* 0x0000000217089224 */ /* 0x084fe200078e02ff */
[----:B------:R-:W-:Y:S01]  /*1b00*/  SHF.R.S32.HI R23, RZ, 0x1f, R16 ;  /* 0x0000001fff177819 */ /* 0x000fe20000011410 */
[----:B------:R-:W-:Y:S01]  /*1b10*/  @!P1 IMAD.WIDE.U32 R30, R21, R2, RZ ;  /* 0x00000002151e9225 */ /* 0x000fe200078e00ff */
[----:B------:R-:W-:-:S03]  /*1b20*/  SHF.R.S32.HI R2, RZ, 0x1f, R28 ;  /* 0x0000001fff027819 */ /* 0x000fc6000001141c */
[----:B------:R-:W-:Y:S01]  /*1b30*/  @!P1 IMAD R3, R21, R3, R8 ;  /* 0x0000000315039224 */ /* 0x000fe200078e0208 */
[----:B------:R-:W-:Y:S01]  /*1b40*/  LEA.HI R8, R23, R16, RZ, 0x3 ;  /* 0x0000001017087211 */ /* 0x000fe200078f18ff */
[----:B---3--:R-:W-:Y:S01]  /*1b50*/  @P1 IMAD.WIDE.U32 R26, R162, R6, RZ ;  /* 0x00000006a21a1225 */ /* 0x008fe200078e00ff */
[----:B------:R-:W-:Y:S02]  /*1b60*/  LEA.HI R6, R82, R79, RZ, 0x6 ;  /* 0x0000004f52067211 */ /* 0x000fe400078f30ff */
[----:B------:R-:W-:Y:S01]  /*1b70*/  LOP3.LUT R23, R8, 0xfffffff8, RZ, 0xc0, !PT ;  /* 0xfffffff808177812 */ /* 0x000fe200078ec0ff */
[----:B------:R-:W-:Y:S01]  /*1b80*/  @P1 IMAD.MOV.U32 R21, RZ, RZ, R26 ;  /* 0x000000ffff151224 */ /* 0x000fe200078e001a */
[----:B------:R-:W-:Y:S01]  /*1b90*/  SHF.R.S32.HI R26, RZ, 0x1f, R166 ;  /* 0x0000001fff1a7819 */ /* 0x000fe200000114a6 */
[----:B------:R-:W-:Y:S01]  /*1ba0*/  @!P1 IMAD.MOV.U32 R21, RZ, RZ, R30 ;  /* 0x000000ffff159224 */ /* 0x000fe200078e001e */
[----:B------:R-:W-:Y:S01]  /*1bb0*/  IADD3 R30, P2, R166, R0, RZ ;  /* 0x00000000a61e7210 */ /* 0x000fe20007f5e0ff */
[----:B------:R-:W-:Y:S01]  /*1bc0*/  @P1 IMAD R7, R162, R7, R27 ;  /* 0x00000007a2071224 */ /* 0x000fe200078e021b */
[----:B------:R-:W-:Y:S01]  /*1bd0*/  @!P1 IADD3 R7, R31, R3, RZ ;  /* 0x000000031f079210 */ /* 0x000fe20007ffe0ff */
[----:B------:R-:W-:Y:S01]  /*1be0*/  IMAD.SHL.U32 R27, R6, 0x8, RZ ;  /* 0x00000008061b7824 */ /* 0x000fe200078e00ff */
[----:B------:R-:W-:Y:S01]  /*1bf0*/  IADD3 R6, P1, R166, R21, RZ ;  /* 0x00000015a6067210 */ /* 0x000fe20007f3e0ff */
[----:B------:R-:W-:Y:S01]  /*1c00*/  IMAD R35, R2, UR4, RZ ;  /* 0x0000000402237c24 */ /* 0x000fe2000f8e02ff */
[----:B------:R-:W-:Y:S01]  /*1c10*/  MOV R3, 0x20 ;  /* 0x0000002000037802 */ /* 0x000fe20000000f00 */
[----:B------:R-:W-:Y:S01]  /*1c20*/  IMAD.IADD R16, R16, 0x1, -R23 ;  /* 0x0000000110107824 */ /* 0x000fe200078e0a17 */
[----:B------:R-:W-:Y:S01]  /*1c30*/  LOP3.LUT R164, R164, 0xfffffe00, R27, 0xf8, !PT ;  /* 0xfffffe00a4a47812 */ /* 0x000fe200078ef81b */
[----:B------:R-:W-:-:S02]  /*1c40*/  IMAD.X R7, R26, 0x1, R7, P1 ;  /* 0x000000011a077824 */ /* 0x000fc400008e0607 */
[C---:B------:R-:W-:Y:S02]  /*1c50*/  IMAD R35, R28.reuse, UR5, R35 ;  /* 0x000000051c237c24 */ /* 0x040fe4000f8e0223 */
[----:B------:R-:W-:Y:S01]  /*1c60*/  IMAD.WIDE.U32 R28, R28, UR4, R6 ;  /* 0x000000041c1c7c25 */ /* 0x000fe2000f8e0006 */
[----:B------:R-:W-:Y:S02]  /*1c70*/  UMOV UR4, 0x400 ;  /* 0x0000040000047882 */ /* 0x000fe40000000000 */
[----:B-1----:R-:W-:Y:S01]  /*1c80*/  ULEA UR4, UR8, UR4, 0x18 ;  /* 0x0000000408047291 */ /* 0x002fe2000f8ec03f */
[----:B------:R-:W-:Y:S01]  /*1c90*/  IMAD.X R31, R26, 0x1, R5, P2 ;  /* 0x000000011a1f7824 */ /* 0x000fe200010e0605 */
[----:B------:R-:W-:Y:S01]  /*1ca0*/  R2P PR, R16, 0x6 ;  /* 0x0000000610007804 */ /* 0x000fe20000000000 */
[----:B------:R-:W-:Y:S02]  /*1cb0*/  IMAD.MOV.U32 R5, RZ, RZ, 0x10 ;  /* 0x00000010ff057424 */ /* 0x000fe400078e00ff */
[----:B------:R-:W-:Y:S01]  /*1cc0*/  IMAD.WIDE.U32 R20, R20, UR6, R30 ;  /* 0x0000000614147c25 */ /* 0x000fe2000f8e001e */
[----:B------:R-:W-:-:S02]  /*1cd0*/  LEA R164, R164, UR4, 0x1 ;  /* 0x00000004a4a47c11 */ /* 0x000fc4000f8e08ff */
[----:B------:R-:W-:Y:S01]  /*1ce0*/  SEL R2, R5, 0xfffffff0, !P1 ;  /* 0xfffffff005027807 */ /* 0x000fe20004800000 */
[----:B------:R-:W-:Y:S01]  /*1cf0*/  IMAD.WIDE R24, R25, 0x40, R12 ;  /* 0x0000004019187825 */ /* 0x000fe200078e020c */
[----:B------:R-:W-:-:S03]  /*1d00*/  SEL R0, R3, 0xffffffe0, !P2 ;  /* 0xffffffe003007807 */ /* 0x000fc60005000000 */
[----:B------:R-:W-:Y:S01]  /*1d10*/  IMAD.IADD R35, R29, 0x1, R35 ;  /* 0x000000011d237824 */ /* 0x000fe200078e0223 */
[----:B----4-:R-:W-:Y:S06]  /*1d20*/  @P6 BRA `(.L_x_5538) ;  /* 0x0000000000686947 */ /* 0x010fec0003800000 */
        /* <DEDUP_REMOVED lines=26> */
.L_x_5538:
[----:B------:R-:W-:Y:S05]  /*1ed0*/  BSYNC B0 ;  /* 0x0000000000007941 */ /* 0x000fea0003800000 */
.L_x_5537:
[----:B------:R-:W-:Y:S01]  /*1ee0*/  BSSY B0, `(.L_x_5539) ;  /* 0x0000021000007945 */ /* 0x000fe20003800000 */
[----:B------:R-:W-:Y:S02]  /*1ef0*/  ISETP.GE.AND P1, PT, R14, R156, PT ;  /* 0x0000009c0e00720c */ /* 0x000fe40003f26270 */
[----:B------:R-:W-:Y:S01]  /*1f00*/  IADD3 R18, R12, 0x30, RZ ;  /* 0x000000300c127810 */ /* 0x000fe20007ffe0ff */
        /* <DEDUP_REMOVED lines=30> */
.L_x_5540:
[----:B------:R-:W-:Y:S05]  /*20f0*/  BSYNC B0 ;  /* 0x0000000000007941 */ /* 0x000fea0003800000 */
.L_x_5539:
[----:B---34-:R-:W-:Y:S01]  /*2100*/  IADD3 R30, P2, R166, R22, RZ ;  /* 0x00000016a61e7210 */ /* 0x018fe20007f5e0ff */
[----:B------:R-:W-:Y:S01]  /*2110*/  BSSY B0, `(.L_x_5541) ;  /* 0x0000022000007945 */ /* 0x000fe20003800000 */
[----:B------:R-:W-:Y:S02]  /*2120*/  ISETP.GE.AND P6, PT, R18, R156, PT ;  /* 0x0000009c1200720c */ /* 0x000fe40003fc6270 */
[----:B------:R-:W-:Y:S01]  /*2130*/  IADD3.X R31, R26, R19, RZ, P2, !PT ;  /* 0x000000131a1f7210 */ /* 0x000fe200017fe4ff */
[----:B------:R-:W-:Y:S01]  /*2140*/  IMAD R19, R13, R102, RZ ;  /* 0x000000660d137224 */ /* 0x000fe200078e02ff */
[----:B------:R-:W-:Y:S09]  /*2150*/  @P1 BRA `(.L_x_5542) ;  /* 0x0000000000741947 */ /* 0x000ff20003800000 */
        /* <DEDUP_REMOVED lines=29> */
.L_x_5542:
[----:B------:R-:W-:Y:S05]  /*2330*/  BSYNC B0 ;  /* 0x0000000000007941 */ /* 0x000fea0003800000 */
.L_x_5541:
[----:B------:R-:W-:Y:S04]  /*2340*/  BSSY B0, `(.L_x_5543) ;  /* 0x000001f000007945 */ /* 0x000fe80003800000 */
[----:B------:R-:W-:Y:S05]  /*2350*/  @P6 BRA `(.L_x_5544) ;  /* 0x0000000000746947 */ /* 0x000fea0003800000 */
[----:B------:R-:W-:Y:S01]  /*2360*/  ULDC UR5, c[0x0][0x2d0] ;  /* 0x0000b40000057ab9 */ /* 0x000fe20000000800 */
[----:B------:R-:W-:Y:S01]  /*2370*/  IADD3 R22, P1, R24, 0x30, RZ ;  /* 0x0000003018167810 */ /* 0x000fe20007f3e0ff */
[----:B------:R-:W-:Y:S01]  /*2380*/  ULDC.64 UR6, c[0x0][0x240] ;  /* 0x0000900000067ab9 */ /* 0x000fe20000000a00 */
[----:B------:R-:W-:Y:S01]  /*2390*/  ISETP.GE.AND P2, PT, R166, UR5, PT ;  /* 0x00000005a6007c0c */ /* 0x000fe2000bf46270 */
[----:B------:R-:W-:Y:S02]  /*23a0*/  IMAD.MOV.U32 R24, RZ, RZ, R28 ;  /* 0x000000ffff187224 */ /* 0x000fe400078e001c */
[----:B------:R-:W-:Y:S01]  /*23b0*/  IMAD.X R23, RZ, RZ, R25, P1 ;  /* 0x000000ffff177224 */ /* 0x000fe200008e0619 */
[----:B------:R-:W-:Y:S02]  /*23c0*/  MOV R25, R35 ;  /* 0x0000002300197202 */ /* 0x000fe40000000f00 */
[----:B------:R-:W-:Y:S01]  /*23d0*/  ISETP.GE.AND P1, PT, R157, UR5, PT ;  /* 0x000000059d007c0c */ /* 0x000fe2000bf26270 */
[----:B------:R-:W-:-:S02]  /*23e0*/  IMAD R23, R23, UR6, RZ ;  /* 0x0000000617177c24 */ /* 0x000fc4000f8e02ff */
        /* <DEDUP_REMOVED lines=20> */
.L_x_5544:
[----:B------:R-:W-:Y:S05]  /*2530*/  BSYNC B0 ;  /* 0x0000000000007941 */ /* 0x000fea0003800000 */
.L_x_5543:
[C---:B------:R-:W-:Y:S01]  /*2540*/  ISETP.GE.AND P1, PT, R12.reuse, R9, PT ;  /* 0x000000090c00720c */ /* 0x040fe20003f26270 */
[C---:B------:R-:W-:Y:S01]  /*2550*/  IMAD R19, R12.reuse, R103, R19 ;  /* 0x000000670c137224 */ /* 0x040fe200078e0213 */
[----:B------:R-:W-:Y:S01]  /*2560*/  BSSY B0, `(.L_x_5545) ;  /* 0x000001b000007945 */ /* 0x000fe20003800000 */
[----:B------:R-:W-:Y:S01]  /*2570*/  IMAD.WIDE.U32 R126, R12, R102, R30 ;  /* 0x000000660c7e7225 */ /* 0x000fe200078e001e */
[----:B------:R-:W-:Y:S02]  /*2580*/  ISETP.GE.AND P6, PT, R14, R9, PT ;  /* 0x000000090e00720c */ /* 0x000fe40003fc6270 */
[C---:B------:R-:W-:Y:S01]  /*2590*/  SHF.L.U64.HI R158, R102.reuse, 0x4, R103 ;  /* 0x00000004669e7819 */ /* 0x040fe20000010267 */
[----:B------:R-:W-:Y:S01]  /*25a0*/  IMAD.SHL.U32 R159, R102, 0x10, RZ ;  /* 0x00000010669f7824 */ /* 0x000fe200078e00ff */
[----:B------:R-:W-:-:S05]  /*25b0*/  IADD3 R127, R127, R19, RZ ;  /* 0x000000137f7f7210 */ /* 0x000fca0007ffe0ff */
[----:B------:R-:W-:Y:S05]  /*25c0*/  @P1 BRA `(.L_x_5546) ;  /* 0x0000000000501947 */ /* 0x000fea0003800000 */
        /* <DEDUP_REMOVED lines=20> */
.L_x_5546:
[----:B------:R-:W-:Y:S05]  /*2710*/  BSYNC B0 ;  /* 0x0000000000007941 */ /* 0x000fea0003800000 */
.L_x_5545:
[----:B------:R-:W-:Y:S04]  /*2720*/  BSSY B0, `(.L_x_5547) ;  /* 0x0000018000007945 */ /* 0x000fe80003800000 */
[----:B------:R-:W-:Y:S05]  /*2730*/  @P4 BRA `(.L_x_5548) ;  /* 0x0000000000584947 */ /* 0x000fea0003800000 */
[----:B------:R-:W-:Y:S01]  /*2740*/  ULDC UR5, c[0x0][0x2d0] ;  /* 0x0000b40000057ab9 */ /* 0x000fe20000000800 */
[----:B------:R-:W-:Y:S02]  /*2750*/  IADD3 R19, P4, R159, R126, RZ ;  /* 0x0000007e9f137210 */ /* 0x000fe40007f9e0ff */
[----:B------:R-:W-:Y:S02]  /*2760*/  ISETP.GE.AND P2, PT, R166, UR5, PT ;  /* 0x00000005a6007c0c */ /* 0x000fe4000bf46270 */
[----:B------:R-:W-:Y:S01]  /*2770*/  ISETP.GE.AND P1, PT, R157, UR5, PT ;  /* 0x000000059d007c0c */ /* 0x000fe2000bf26270 */
[----:B-12---:R-:W-:-:S10]  /*2780*/  IMAD.X R22, R158, 0x1, R127, P4 ;  /* 0x000000019e167824 */ /* 0x006fd400020e067f */
        /* <DEDUP_REMOVED lines=17> */
.L_x_5548:
[----:B------:R-:W-:Y:S05]  /*28a0*/  BSYNC B0 ;  /* 0x0000000000007941 */ /* 0x000fea0003800000 */
.L_x_5547:
[----:B------:R-:W-:Y:S01]  /*28b0*/  BSSY B0, `(.L_x_5549) ;  /* 0x0000019000007945 */ /* 0x000fe20003800000 */
[----:B------:R-:W-:-:S03]  /*28c0*/  IADD3 R17, P1, R12, R17, RZ ;  /* 0x000000110c117210 */ /* 0x000fc60007f3e0ff */
[----:B------:R-:W-:Y:S10]  /*28d0*/  @P6 BRA `(.L_x_5550) ;  /* 0x0000000000586947 */ /* 0x000ff40003800000 */
[----:B------:R-:W-:Y:S01]  /*28e0*/  ULDC UR5, c[0x0][0x2d0] ;  /* 0x0000b40000057ab9 */ /* 0x000fe20000000800 */
[----:B------:R-:W-:Y:S02]  /*28f0*/  LEA R19, P5, R102, R126, 0x5 ;  /* 0x0000007e66137211 */ /* 0x000fe400078a28ff */
[----:B------:R-:W-:Y:S02]  /*2900*/  ISETP.GE.AND P4, PT, R166, UR5, PT ;  /* 0x00000005a6007c0c */ /* 0x000fe4000bf86270 */
[----:B------:R-:W-:Y:S02]  /*2910*/  ISETP.GE.AND P2, PT, R157, UR5, PT ;  /* 0x000000059d007c0c */ /* 0x000fe4000bf46270 */
[----:B-12---:R-:W-:-:S09]  /*2920*/  LEA.HI.X R22, R102, R127, R103, 0x5, P5 ;  /* 0x0000007f66167211 */ /* 0x006fd200028f2c67 */
        /* <DEDUP_REMOVED lines=17> */
.L_x_5550:
[----:B------:R-:W-:Y:S05]  /*2a40*/  BSYNC B0 ;  /* 0x0000000000007941 */ /* 0x000fea0003800000 */
.L_x_5549:
[-C--:B------:R-:W-:Y:S01]  /*2a50*/  ISETP.GE.AND P2, PT, R18, R9.reuse, PT ;  /* 0x000000091200720c */ /* 0x080fe20003f46270 */
[----:B-12---:R-:W-:Y:S01]  /*2a60*/  IMAD.SHL.U32 R22, R4, 0x40, RZ ;  /* 0x0000004004167824 */ /* 0x006fe200078e00ff */
[----:B------:R-:W-:Y:S01]  /*2a70*/  SHF.R.S32.HI R23, RZ, 0x4, R10 ;  /* 0x00000004ff177819 */ /* 0x000fe2000001140a */
[----:B------:R-:W-:Y:S01]  /*2a80*/  BSSY B0, `(.L_x_5551) ;  /* 0x000001d000007945 */ /* 0x000fe20003800000 */
[C---:B------:R-:W-:Y:S01]  /*2a90*/  ISETP.GE.AND P6, PT, R12.reuse, R9, PT ;  /* 0x000000090c00720c */ /* 0x040fe20003fc6270 */
[----:B------:R-:W-:Y:S01]  /*2aa0*/  IMAD.SHL.U32 R19, R12, 0x8, RZ ;  /* 0x000000080c137824 */ /* 0x000fe200078e00ff */
[----:B------:R-:W-:Y:S02]  /*2ab0*/  LEA.HI R24, R10, R23, RZ, 0x1 ;  /* 0x000000170a187211 */ /* 0x000fe400078f08ff */
[----:B------:R-:W-:-:S05]  /*2ac0*/  LOP3.LUT R22, R22, 0x1c0, RZ, 0xc0, !PT ;  /* 0x000001c016167812 */ /* 0x000fca00078ec0ff */
[----:B------:R-:W-:Y:S05]  /*2ad0*/  @P2 BRA `(.L_x_5552) ;  /* 0x00000000005c2947 */ /* 0x000fea0003800000 */
[----:B------:R-:W-:Y:S01]  /*2ae0*/  ULDC UR5, c[0x0][0x2d0] ;  /* 0x0000b40000057ab9 */ /* 0x000fe20000000800 */
[----:B------:R-:W-:Y:S01]  /*2af0*/  IMAD R10, R103, 0x30, RZ ;  /* 0x00000030670a7824 */ /* 0x000fe200078e02ff */
[----:B------:R-:W-:Y:S01]  /*2b00*/  ISETP.GE.AND P4, PT, R166, UR5, PT ;  /* 0x00000005a6007c0c */ /* 0x000fe2000bf86270 */
[----:B------:R-:W-:Y:S01]  /*2b10*/  IMAD.WIDE.U32 R26, R102, 0x30, R126 ;  /* 0x00000030661a7825 */ /* 0x000fe200078e007e */
[----:B------:R-:W-:-:S03]  /*2b20*/  ISETP.GE.AND P2, PT, R157, UR5, PT ;  /* 0x000000059d007c0c */ /* 0x000fc6000bf46270 */
[----:B------:R-:W-:-:S08]  /*2b30*/  IMAD.IADD R10, R27, 0x1, R10 ;  /* 0x000000011b0a7824 */ /* 0x000fd000078e020a */
        /* <DEDUP_REMOVED lines=17> */
.L_x_5552:
[----:B------:R-:W-:Y:S05]  /*2c50*/  BSYNC B0 ;  /* 0x0000000000007941 */ /* 0x000fea0003800000 */
.L_x_5551:
[----:B------:R-:W0:Y:S01]  /*2c60*/  LDGDEPBAR ;  /* 0x00000000000079af */ /* 0x000e220000000000 */
[----:B------:R-:W-:Y:S01]  /*2c70*/  LOP3.LUT R24, R24, 0xfffffffe, RZ, 0xc0, !PT ;  /* 0xfffffffe18187812 */ /* 0x000fe200078ec0ff */
[----:B------:R-:W-:Y:S01]  /*2c80*/  IMAD.SHL.U32 R16, R16, 0x40, RZ ;  /* 0x0000004010107824 */ /* 0x000fe200078e00ff */
[----:B------:R-:W-:Y:S01]  /*2c90*/  LEA.HI R82, R82, R79, RZ, 0x5 ;  /* 0x0000004f52527211 */ /* 0x000fe200078f28ff */
[----:B------:R-:W-:Y:S01]  /*2ca0*/  IMAD.SHL.U32 R77, R8, 0x40, RZ ;  /* 0x00000040084d7824 */ /* 0x000fe200078e00ff */
[----:B------:R-:W-:Y:S01]  /*2cb0*/  LOP3.LUT R19, R22, 0x8, R19, 0xf8, !PT ;  /* 0x0000000816137812 */ /* 0x000fe200078ef813 */
[----:B------:R-:W-:Y:S01]  /*2cc0*/  IMAD.IADD R24, R23, 0x1, -R24 ;  /* 0x0000000117187824 */ /* 0x000fe200078e0a18 */
[----:B------:R-:W-:Y:S01]  /*2cd0*/  LOP3.LUT R16, R16, 0x1c0, RZ, 0xc0, !PT ;  /* 0x000001c010107812 */ /* 0x000fe200078ec0ff */
[----:B------:R-:W-:Y:S01]  /*2ce0*/  IMAD.X R11, R13, 0x1, R11, P1 ;  /* 0x000000010d0b7824 */ /* 0x000fe200008e060b */
[----:B------:R-:W-:Y:S01]  /*2cf0*/  SHF.R.U32.HI R22, RZ, 0x3, R22 ;  /* 0x00000003ff167819 */ /* 0x000fe20000011616 */
[----:B-1234-:R-:W-:Y:S01]  /*2d00*/  IMAD.SHL.U32 R7, R24, 0x8, RZ ;  /* 0x0000000818077824 */ /* 0x01efe200078e00ff */
[----:B------:R-:W-:Y:S01]  /*2d10*/  SHF.R.U32.HI R76, RZ, 0x3, R16 ;  /* 0x00000003ff4c7819 */ /* 0x000fe20000011610 */
[----:B------:R-:W-:Y:S01]  /*2d20*/  IMAD.IADD R21, R21, 0x1, R15 ;  /* 0x0000000115157824 */ /* 0x000fe200078e020f */
[----:B------:R-:W-:Y:S01]  /*2d30*/  SHF.R.S32.HI R80, RZ, 0x5, R82 ;  /* 0x00000005ff507819 */ /* 0x000fe20000011452 */
[-C--:B------:R-:W-:Y:S01]  /*2d40*/  IMAD R6, R11, R124.reuse, RZ ;  /* 0x0000007c0b067224 */ /* 0x080fe200078e02ff */
[----:B------:R-:W-:Y:S01]  /*2d50*/  LOP3.LUT R7, R16, 0x8, R7, 0xf8, !PT ;  /* 0x0000000810077812 */ /* 0x000fe200078ef807 */
[----:B------:R-:W-:Y:S01]  /*2d60*/  IMAD.WIDE.U32 R34, R17, R124, R20 ;  /* 0x0000007c11227225 */ /* 0x000fe200078e0014 */
[----:B------:R-:W-:Y:S01]  /*2d70*/  LOP3.LUT R77, R77, 0xfffffe00, RZ, 0xc0, !PT ;  /* 0xfffffe004d4d7812 */ /* 0x000fe200078ec0ff */
[----:B------:R-:W-:Y:S01]  /*2d80*/  ULDC.64 UR6, c[0x0][0x220] ;  /* 0x0000880000067ab9 */ /* 0x000fe20000000a00 */
[----:B------:R-:W-:Y:S01]  /*2d90*/  LOP3.LUT R19, R19, R22, RZ, 0x3c, !PT ;  /* 0x0000001613137212 */ /* 0x000fe200078e3cff */
[----:B------:R-:W-:Y:S01]  /*2da0*/  BSSY B0, `(.L_x_5553) ;  /* 0x0000024000007945 */ /* 0x000fe20003800000 */
[----:B------:R-:W-:Y:S01]  /*2db0*/  LOP3.LUT R76, R7, R76, RZ, 0x3c, !PT ;  /* 0x0000004c074c7212 */ /* 0x000fe200078e3cff */
[----:B------:R-:W-:Y:S01]  /*2dc0*/  IMAD R7, R17, R125, R6 ;  /* 0x0000007d11077224 */ /* 0x000fe200078e0206 */
[----:B------:R-:W-:Y:S01]  /*2dd0*/  LEA R178, P1, R34, UR6, 0x1 ;  /* 0x0000000622b27c11 */ /* 0x000fe2000f8208ff */
[----:B------:R-:W-:-:S04]  /*2de0*/  DEPBAR.LE SB0, 0x0 ;  /* 0x000080000000791a */ /* 0x000fc80000000000 */
[----:B------:R-:W-:Y:S01]  /*2df0*/  BAR.SYNC.DEFER_BLOCKING 0x0 ;  /* 0x0000000000007b1d */ /* 0x000fe20000010000 */
[----:B------:R-:W-:Y:S01]  /*2e00*/  IMAD R155, R80, 0x400, R77 ;  /* 0x00000400509b7824 */ /* 0x000fe200078e024d */
[-C--:B------:R-:W-:Y:S01]  /*2e10*/  ISETP.GE.AND P4, PT, R14, R9.reuse, PT ;  /* 0x000000090e00720c */ /* 0x080fe20003f86270 */
[----:B------:R-:W-:Y:S01]  /*2e20*/  IMAD R154, R24, 0x200, R19 ;  /* 0x00000200189a7824 */ /* 0x000fe200078e0213 */
[----:B------:R-:W-:Y:S01]  /*2e30*/  ISETP.GE.AND P2, PT, R18, R9, PT ;  /* 0x000000091200720c */ /* 0x000fe20003f46270 */
[----:B------:R-:W-:Y:S01]  /*2e40*/  IMAD.IADD R155, R76, 0x1, R155 ;  /* 0x000000014c9b7824 */ /* 0x000fe200078e029b */
[----:B------:R-:W-:Y:S01]  /*2e50*/  SHF.L.U64.HI R160, R124, 0x4, R125 ;  /* 0x000000047ca07819 */ /* 0x000fe2000001027d */
[----:B------:R-:W-:Y:S01]  /*2e60*/  IMAD.IADD R32, R35, 0x1, R7 ;  /* 0x0000000123207824 */ /* 0x000fe200078e0207 */
[----:B------:R-:W-:Y:S01]  /*2e70*/  LEA R154, R154, UR4, 0x1 ;  /* 0x000000049a9a7c11 */ /* 0x000fe2000f8e08ff */
[----:B------:R-:W-:Y:S01]  /*2e80*/  IMAD.SHL.U32 R161, R124, 0x10, RZ ;  /* 0x000000107ca17824 */ /* 0x000fe200078e00ff */
[----:B------:R-:W-:-:S02]  /*2e90*/  LEA R155, R155, UR4, 0x1 ;  /* 0x000000049b9b7c11 */ /* 0x000fc4000f8e08ff */
[----:B------:R-:W-:Y:S01]  /*2ea0*/  LEA.HI.X R183, R34, UR7, R32, 0x1, P1 ;  /* 0x0000000722b77c11 */ /* 0x000fe200088f0c20 */
[----:B------:R1:W-:Y:S04]  /*2eb0*/  @P6 STS.128 [R164+0x8000], RZ ;  /* 0x008000ffa4006388 */ /* 0x0003e80000000c00 */
[----:B------:R1:W-:Y:S01]  /*2ec0*/  @P6 STS.128 [R164+0xa000], RZ ;  /* 0x00a000ffa4006388 */ /* 0x0003e20000000c00 */
[----:B------:R-:W-:Y:S05]  /*2ed0*/  @P6 BRA `(.L_x_5554) ;  /* 0x0000000000406947 */ /* 0x000fea0003800000 */
[----:B------:R-:W-:Y:S02]  /*2ee0*/  ULDC UR5, c[0x0][0x2d0] ;  /* 0x0000b40000057ab9 */ /* 0x000fe40000000800 */
[----:B------:R-:W-:Y:S02]  /*2ef0*/  ISETP.GE.AND P5, PT, R166, UR5, PT ;  /* 0x00000005a6007c0c */ /* 0x000fe4000bfa6270 */
[----:B------:R-:W-:-:S11]  /*2f00*/  ISETP.GE.AND P1, PT, R157, UR5, PT ;  /* 0x000000059d007c0c */ /* 0x000fd6000bf26270 */
[----:B------:R-:W-:Y:S01]  /*2f10*/  @!P5 IMAD.MOV.U32 R179, RZ, RZ, R183 ;  /* 0x000000ffffb3d224 */ /* 0x000fe200078e00b7 */
[----:B------:R2:W-:Y:S04]  /*2f20*/  @P5 STS.128 [R164+0x8000], RZ ;  /* 0x008000ffa4005388 */ /* 0x0005e80000000c00 */
[----:B------:R-:W-:Y:S01]  /*2f30*/  @!PT LDS RZ, [RZ] ;  /* 0x00000000fffff984 */ /* 0x000fe20000000800 */
[----:B------:R-:W-:Y:S01]  /*2f40*/  @!PT LDS RZ, [RZ] ;  /* 0x00000000fffff984 */ /* 0x000fe20000000800 */
[----:B------:R-:W-:Y:S01]  /*2f50*/  @!PT LDS RZ, [RZ] ;  /* 0x00000000fffff984 */ /* 0x000fe20000000800 */
[----:B------:R2:W-:Y:S04]  /*2f60*/  @!P5 LDGSTS.E.BYPASS.LTC128B.128 [R164+0x8000], desc[UR10][R178.64] ;  /* 0x08000000b2a4dfae */ /* 0x0005e8000b901d4a */
[----:B------:R2:W-:Y:S01]  /*2f70*/  @P1 STS.128 [R164+0xa000], RZ ;  /* 0x00a000ffa4001388 */ /* 0x0005e20000000c00 */
[----:B------:R-:W-:Y:S05]  /*2f80*/  @P1 BRA `(.L_x_5554) ;  /* 0x0000000000141947 */ /* 0x000fea0003800000 */
[----:B--2---:R-:W-:-:S05]  /*2f90*/  MOV R179, R183 ;  /* 0x000000b700b37202 */ /* 0x004fca0000000f00 */
[----:B------:R-:W-:Y:S01]  /*2fa0*/  @!PT LDS RZ, [RZ] ;  /* 0x00000000fffff984 */ /* 0x000fe20000000800 */
[----:B------:R-:W-:Y:S01]  /*2fb0*/  @!PT LDS RZ, [RZ] ;  /* 0x00000000fffff984 */ /* 0x000fe20000000800 */
[----:B------:R-:W-:Y:S01]  /*2fc0*/  @!PT LDS RZ, [RZ] ;  /* 0x00000000fffff984 */ /* 0x000fe20000000800 */
[----:B------:R3:W-:Y:S02]  /*2fd0*/  LDGSTS.E.BYPASS.LTC128B.128 [R164+0xa000], desc[UR10][R178.64+0x80] ;  /* 0x0a000080b2a47fae */ /* 0x0007e4000b901d4a */
.L_x_5554:
[----:B------:R-:W-:Y:S05]  /*2fe0*/  BSYNC B0 ;  /* 0x0000000000007941 */ /* 0x000fea0003800000 */
.L_x_5553:
        /* <DEDUP_REMOVED lines=22> */
.L_x_5556:
[----:B------:R-:W-:Y:S05]  /*3150*/  BSYNC B0 ;  /* 0x0000000000007941 */ /* 0x000fea0003800000 */
.L_x_5555:
[----:B------:R1:W-:Y:S01]  /*3160*/  @P4 STS.128 [R164+0x9000], RZ ;  /* 0x009000ffa4004388 */ /* 0x0003e20000000c00 */
[----:B------:R-:W-:Y:S03]  /*3170*/  BSSY B0, `(.L_x_5557) ;  /* 0x0000017000007945 */ /* 0x000fe60003800000 */
[----:B------:R1:W-:Y:S01]  /*3180*/  @P4 STS.128 [R164+0xb000], RZ ;  /* 0x00b000ffa4004388 */ /* 0x0003e20000000c00 */
[----:B------:R-:W-:Y:S05]  /*3190*/  @P4 BRA `(.L_x_5558) ;  /* 0x0000000000504947 */ /* 0x000fea0003800000 */
[----:B------:R-:W-:Y:S01]  /*31a0*/  ULDC UR5, c[0x0][0x2d0] ;  /* 0x0000b40000057ab9 */ /* 0x000fe20000000800 */
[----:B-1----:R-:W-:Y:S01]  /*31b0*/  IMAD.SHL.U32 R7, R124, 0x20, RZ ;  /* 0x000000207c077824 */ /* 0x002fe200078e00ff */
        /* <DEDUP_REMOVED lines=18> */
.L_x_5558:
[----:B------:R-:W-:Y:S05]  /*32e0*/  BSYNC B0 ;  /* 0x0000000000007941 */ /* 0x000fea0003800000 */
.L_x_5557:
[----:B------:R1:W-:Y:S01]  /*32f0*/  @P2 STS.128 [R164+0x9800], RZ ;  /* 0x009800ffa4002388 */ /* 0x0003e20000000c00 */
[----:B------:R-:W-:Y:S03]  /*3300*/  BSSY B0, `(.L_x_5559) ;  /* 0x0000019000007945 */ /* 0x000fe60003800000 */
[----:B------:R1:W-:Y:S01]  /*3310*/  @P2 STS.128 [R164+0xb800], RZ ;  /* 0x00b800ffa4002388 */ /* 0x0003e20000000c00 */
[----:B------:R-:W-:Y:S05]  /*3320*/  @P2 BRA `(.L_x_5560) ;  /* 0x0000000000582947 */ /* 0x000fea0003800000 */
[----:B------:R-:W-:Y:S02]  /*3330*/  ULDC UR5, c[0x0][0x2d0] ;  /* 0x0000b40000057ab9 */ /* 0x000fe40000000800 */
[----:B------:R-:W-:Y:S02]  /*3340*/  ISETP.GE.AND P2, PT, R166, UR5, PT ;  /* 0x00000005a6007c0c */ /* 0x000fe4000bf46270 */
[----:B------:R-:W-:-:S11]  /*3350*/  ISETP.GE.AND P1, PT, R157, UR5, PT ;  /* 0x000000059d007c0c */ /* 0x000fd6000bf26270 */
[----:B--23--:R-:W-:Y:S01]  /*3360*/  @!P2 MOV R179, R183 ;  /* 0x000000b700b3a202 */ /* 0x00cfe20000000f00 */
[----:B-1----:R-:W-:Y:S01]  /*3370*/  @!P2 IMAD R6, R125, 0x60, RZ ;  /* 0x000000607d06a824 */ /* 0x002fe200078e02ff */
        /* <DEDUP_REMOVED lines=9> */
[----:B------:R-:W-:Y:S01]  /*3410*/  MOV R179, R183 ;  /* 0x000000b700b37202 */ /* 0x000fe20000000f00 */
[----:B------:R-:W-:Y:S02]  /*3420*/  IMAD R6, R125, 0x60, RZ ;  /* 0x000000607d067824 */ /* 0x000fe400078e02ff */
[----:B-1----:R-:W-:-:S05]  /*3430*/  IMAD.WIDE.U32 R8, R124, 0x60, R178 ;  /* 0x000000607c087825 */ /* 0x002fca00078e00b2 */
[----:B------:R-:W-:-:S05]  /*3440*/  IADD3 R9, R9, R6, RZ ;  /* 0x0000000609097210 */ /* 0x000fca0007ffe0ff */
[----:B------:R-:W-:Y:S01]  /*3450*/  @!PT LDS RZ, [RZ] ;  /* 0x00000000fffff984 */ /* 0x000fe20000000800 */
[----:B------:R-:W-:Y:S01]  /*3460*/  @!PT LDS RZ, [RZ] ;  /* 0x00000000fffff984 */ /* 0x000fe20000000800 */
[----:B------:R-:W-:Y:S01]  /*3470*/  @!PT LDS RZ, [RZ] ;  /* 0x00000000fffff984 */ /* 0x000fe20000000800 */
[----:B------:R1:W-:Y:S02]  /*3480*/  LDGSTS.E.BYPASS.LTC128B.128 [R164+0xb800], desc[UR10][R8.64+0x80] ;  /* 0x0b80008008a47fae */ /* 0x0003e4000b901d4a */
.L_x_5560:
[----:B------:R-:W-:Y:S05]  /*3490*/  BSYNC B0 ;  /* 0x0000000000007941 */ /* 0x000fea0003800000 */
.L_x_5559:
[----:B------:R-:W-:Y:S01]  /*34a0*/  LDSM.16.M88.4 R48, [R155] ;  /* 0x000000009b30783b */ /* 0x000fe20000000200 */
[----:B------:R-:W-:Y:S01]  /*34b0*/  LOP3.LUT P1, RZ, R4, 0x2, RZ, 0xc0, !PT ;  /* 0x0000000204ff7812 */ /* 0x000fe2000782c0ff */
[--C-:B------:R-:W-:Y:S01]  /*34c0*/  IMAD R153, R2, 0x2, R155.reuse ;  /* 0x0000000202997824 */ /* 0x100fe200078e029b */
[----:B------:R-:W-:Y:S01]  /*34d0*/  LOP3.LUT R82, R82, 0xffffffe0, RZ, 0xc0, !PT ;  /* 0xffffffe052527812 */ /* 0x000fe200078ec0ff */
[----:B------:R-:W5:Y:S01]  /*34e0*/  LDSM.16.M88.4 R20, [R154+0x4000] ;  /* 0x004000009a14783b */ /* 0x000f620000000200 */
[----:B------:R-:W-:Y:S01]  /*34f0*/  SEL R5, R5, 0xfffffff0, !P1 ;  /* 0xfffffff005057807 */ /* 0x000fe20004800000 */
[----:B------:R-:W-:Y:S01]  /*3500*/  IMAD R151, R0, 0x2, R155 ;  /* 0x0000000200977824 */ /* 0x000fe200078e029b */
[----:B------:R-:W-:Y:S01]  /*3510*/  LOP3.LUT P1, RZ, R4, 0x4, RZ, 0xc0, !PT ;  /* 0x0000000404ff7812 */ /* 0x000fe2000782c0ff */
[----:B------:R-:W2:Y:S01]  /*3520*/  LDSM.16.M88.4 R12, [R154+0x4800] ;  /* 0x004800009a0c783b */ /* 0x000ea20000000200 */
[----:B------:R-:W-:Y:S01]  /*3530*/  VIADD R4, R154, 0x4000 ;  /* 0x000040009a047836 */ /* 0x000fe20000000000 */
[----:B------:R-:W-:Y:S01]  /*3540*/  ISETP.GE.AND P4, PT, R101, 0x2, PT ;  /* 0x000000026500780c */ /* 0x000fe20003f86270 */
[----:B------:R-:W-:Y:S01]  /*3550*/  IMAD R83, R5, 0x2, R154 ;  /* 0x0000000205537824 */ /* 0x000fe200078e029a */
[----:B------:R-:W-:Y:S01]  /*3560*/  LDSM.16.M88.4 R52, [R153] ;  /* 0x000000009934783b */ /* 0x000fe20000000200 */
[----:B------:R-:W-:Y:S01]  /*3570*/  SEL R3, R3, 0xffffffe0, !P1 ;  /* 0xffffffe003037807 */ /* 0x000fe20004800000 */
[----:B------:R-:W-:-:S02]  /*3580*/  IMAD R152, R5, 0x2, R4 ;  /* 0x0000000205987824 */ /* 0x000fc400078e0204 */
[----:B------:R-:W3:Y:S01]  /*3590*/  LDSM.16.M88.4 R36, [R83+0x4000] ;  /* 0x004000005324783b */ /* 0x000ee20000000200 */
[----:B------:R-:W-:Y:S02]  /*35a0*/  IMAD R150, R0, 0x2, R153 ;  /* 0x0000000200967824 */ /* 0x000fe400078e0299 */
[C---:B------:R-:W-:Y:S01]  /*35b0*/  IMAD R147, R3.reuse, 0x2, R154 ;  /* 0x0000000203937824 */ /* 0x040fe200078e029a */
[----:B------:R-:W1:Y:S01]  /*35c0*/  LDSM.16.M88.4 R60, [R154+0x5000] ;  /* 0x005000009a3c783b */ /* 0x000e620000000200 */
[----:B------:R-:W-:Y:S01]  /*35d0*/  IMAD R149, R3, 0x2, R152 ;  /* 0x0000000203957824 */ /* 0x000fe200078e0298 */
[----:B------:R-:W-:Y:S01]  /*35e0*/  SHF.R.S32.HI R3, RZ, 0x1f, R80 ;  /* 0x0000001fff037819 */ /* 0x000fe20000011450 */
[----:B------:R-:W-:Y:S01]  /*35f0*/  IMAD.IADD R82, R79, 0x1, -R82 ;  /* 0x000000014f527824 */ /* 0x000fe200078e0a52 */
[----:B------:R-:W4:Y:S02]  /*3600*/  LDSM.16.M88.4 R40, [R154+0x5800] ;  /* 0x005800009a28783b */ /* 0x000f240000000200 */
[----:B------:R-:W-:-:S02]  /*3610*/  LEA.HI R3, R3, R80, RZ, 0x2 ;  /* 0x0000005003037211 */ /* 0x000fc400078f10ff */
[----:B------:R-:W4:Y:S01]  /*3620*/  LDSM.16.M88.4 R28, [R83+0x4800] ;  /* 0x00480000531c783b */ /* 0x000f220000000200 */
[----:B------:R-:W-:Y:S02]  /*3630*/  SHF.R.S32.HI R171, RZ, 0x1f, R82 ;  /* 0x0000001fffab7819 */ /* 0x000fe40000011452 */
[----:B------:R-:W-:Y:S01]  /*3640*/  LOP3.LUT R3, R3, 0xfffffffc, RZ, 0xc0, !PT ;  /* 0xfffffffc03037812 */ /* 0x000fe200078ec0ff */
[----:B------:R-:W4:Y:S01]  /*3650*/  LDSM.16.M88.4 R64, [R83+0x5000] ;  /* 0x005000005340783b */ /* 0x000f220000000200 */
[----:B------:R-:W-:-:S03]  /*3660*/  LEA.HI R171, R171, R82, RZ, 0x2 ;  /* 0x00000052abab7211 */ /* 0x000fc600078f10ff */
[----:B------:R-:W4:Y:S01]  /*3670*/  LDSM.16.M88.4 R72, [R83+0x5800] ;  /* 0x005800005348783b */ /* 0x000f220000000200 */
[----:B------:R-:W-:Y:S01]  /*3680*/  SHF.R.S32.HI R171, RZ, 0x2, R171 ;  /* 0x00000002ffab7819 */ /* 0x000fe200000114ab */
[----:B------:R-:W-:Y:S02]  /*3690*/  IMAD.IADD R170, R80, 0x1, -R3 ;  /* 0x0000000150aa7824 */ /* 0x000fe400078e0a03 */
[----:B------:R-:W-:Y:S01]  /*36a0*/  LDSM.16.M88.4 R44, [R151] ;  /* 0x00000000972c783b */ /* 0x000fe20000000200 */
[C---:B-----5:R-:W-:Y:S03]  /*36b0*/  HMMA.16816.F32.BF16 R24, R48.reuse, R20, RZ ;  /* 0x000000143018723c */ /* 0x060fe600000418ff */
[----:B------:R-:W-:Y:S04]  /*36c0*/  LDSM.16.M88.4 R56, [R147+0x5800] ;  /* 0x005800009338783b */ /* 0x000fe80000000200 */
[----:B------:R-:W0:Y:S01]  /*36d0*/  LDGDEPBAR ;  /* 0x00000000000079af */ /* 0x000e220000000000 */
[C---:B------:R-:W-:Y:S06]  /*36e0*/  HMMA.16816.F32.BF16 R20, R48.reuse, R22, RZ ;  /* 0x000000163014723c */ /* 0x040fec00000418ff */
[C---:B--2---:R-:W-:Y:S06]  /*36f0*/  HMMA.16816.F32.BF16 R16, R48.reuse, R12, RZ ;  /* 0x0000000c3010723c */ /* 0x044fec00000418ff */
[----:B------:R-:W-:Y:S06]  /*3700*/  HMMA.16816.F32.BF16 R12, R48, R14, RZ ;  /* 0x0000000e300c723c */ /* 0x000fec00000418ff */
[C---:B---3--:R-:W-:Y:S06]  /*3710*/  HMMA.16816.F32.BF16 R24, R52.reuse, R36, R24 ;  /* 0x000000243418723c */ /* 0x048fec0000041818 */
[----:B------:R-:W-:Y:S01]  /*3720*/  HMMA.16816.F32.BF16 R20, R52, R38, R20 ;  /* 0x000000263414723c */ /* 0x000fe20000041814 */
[----:B------:R-:W2:Y:S05]  /*3730*/  LDSM.16.M88.4 R36, [R147+0x4800] ;  /* 0x004800009324783b */ /* 0x000eaa0000000200 */
[C---:B-1----:R-:W-:Y:S06]  /*3740*/  HMMA.16816.F32.BF16 R8, R48.reuse, R60, RZ ;  /* 0x0000003c3008723c */ /* 0x042fec00000418ff */
[C---:B------:R-:W-:Y:S06]  /*3750*/  HMMA.16816.F32.BF16 R60, R48.reuse, R62, RZ ;  /* 0x0000003e303c723c */ /* 0x040fec00000418ff */
[C---:B----4-:R-:W-:Y:S06]  /*3760*/  HMMA.16816.F32.BF16 R68, R48.reuse, R40, RZ ;  /* 0x000000283044723c */ /* 0x050fec00000418ff */
[----:B------:R-:W-:Y:S01]  /*3770*/  HMMA.16816.F32.BF16 R48, R48, R42, RZ ;  /* 0x0000002a3030723c */ /* 0x000fe200000418ff */
[----:B------:R-:W1:Y:S05]  /*3780*/  LDSM.16.M88.4 R40, [R147+0x4000] ;  /* 0x004000009328783b */ /* 0x000e6a0000000200 */
[C---:B------:R-:W-:Y:S06]  /*3790*/  HMMA.16816.F32.BF16 R16, R52.reuse, R28, R16 ;  /* 0x0000001c3410723c */ /* 0x040fec0000041810 */
[C---:B------:R-:W-:Y:S01]  /*37a0*/  HMMA.16816.F32.BF16 R12, R52.reuse, R30, R12 ;  /* 0x0000001e340c723c */ /* 0x040fe2000004180c */
[----:B------:R-:W3:Y:S05]  /*37b0*/  LDSM.16.M88.4 R28, [R147+0x5000] ;  /* 0x00500000931c783b */ /* 0x000eea0000000200 */
[C---:B------:R-:W-:Y:S06]  /*37c0*/  HMMA.16816.F32.BF16 R8, R52.reuse, R64, R8 ;  /* 0x000000403408723c */ /* 0x040fec0000041808 */
[C---:B------:R-:W-:Y:S01]  /*37d0*/  HMMA.16816.F32.BF16 R4, R52.reuse, R66, R60 ;  /* 0x000000423404723c */ /* 0x040fe2000004183c */
[----:B------:R-:W-:Y:S04]  /*37e0*/  LDSM.16.M88.4 R64, [R150] ;  /* 0x000000009640783b */ /* 0x000fe80000000200 */
[----:B------:R-:W4:Y:S01]  /*37f0*/  LDSM.16.M88.4 R60, [R149] ;  /* 0x00000000953c783b */ /* 0x000f220000000200 */
[C---:B------:R-:W-:Y:S06]  /*3800*/  HMMA.16816.F32.BF16 R68, R52.reuse, R72, R68 ;  /* 0x000000483444723c */ /* 0x040fec0000041844 */
[----:B------:R-:W-:Y:S01]  /*3810*/  HMMA.16816.F32.BF16 R48, R52, R74, R48 ;  /* 0x0000004a3430723c */ /* 0x000fe20000041830 */
[----:B------:R-:W5:Y:S05]  /*3820*/  LDSM.16.M88.4 R52, [R149+0x800] ;  /* 0x000800009534783b */ /* 0x000f6a0000000200 */
        /* <DEDUP_REMOVED lines=8> */
[----:B------:R-:W-:Y:S05]  /*38b0*/  LDSM.16.M88.4 R28, [R154+0x6000] ;  /* 0x006000009a1c783b */ /* 0x000fea0000000200 */
[C---:B------:R-:W-:Y:S01]  /*38c0*/  HMMA.16816.F32.BF16 R72, R44.reuse, R56, R68 ;  /* 0x000000382c48723c */ /* 0x040fe20000041844 */
[----:B------:R-:W3:Y:S05]  /*38d0*/  LDSM.16.M88.4 R68, [R155+0x2000] ;  /* 0x002000009b44783b */ /* 0x000eea0000000200 */
[----:B------:R-:W-:Y:S01]  /*38e0*/  HMMA.16816.F32.BF16 R48, R44, R58, R48 ;  /* 0x0000003a2c30723c */ /* 0x000fe20000041830 */
[----:B------:R-:W3:Y:S04]  /*38f0*/  LDSM.16.M88.4 R44, [R154+0x6800] ;  /* 0x006800009a2c783b */ /* 0x000ee80000000200 */
[----:B------:R-:W3:Y:S01]  /*3900*/  LDSM.16.M88.4 R56, [R154+0x7000] ;  /* 0x007000009a38783b */ /* 0x000ee20000000200 */
[C---:B----4-:R-:W-:Y:S06]  /*3910*/  HMMA.16816.F32.BF16 R24, R64.reuse, R60, R24 ;  /* 0x0000003c4018723c */ /* 0x050fec0000041818 */
[C---:B------:R-:W-:Y:S01]  /*3920*/  HMMA.16816.F32.BF16 R20, R64.reuse, R62, R20 ;  /* 0x0000003e4014723c */ /* 0x040fe20000041814 */
[----:B------:R-:W-:Y:S05]  /*3930*/  LDSM.16.M88.4 R60, [R153+0x2000] ;  /* 0x00200000993c783b */ /* 0x000fea0000000200 */
[C---:B-----5:R-:W-:Y:S06]  /*3940*/  HMMA.16816.F32.BF16 R16, R64.reuse, R52, R16 ;  /* 0x000000344010723c */ /* 0x060fec0000041810 */
[C---:B------:R-:W-:Y:S01]  /*3950*/  HMMA.16816.F32.BF16 R12, R64.reuse, R54, R12 ;  /* 0x00000036400c723c */ /* 0x040fe2000004180c */
[----:B------:R-:W4:Y:S05]  /*3960*/  LDSM.16.M88.4 R52, [R154+0x7800] ;  /* 0x007800009a34783b */ /* 0x000f2a0000000200 */
[C---:B--2---:R-:W-:Y:S06]  /*3970*/  HMMA.16816.F32.BF16 R72, R64.reuse, R36, R72 ;  /* 0x000000244048723c */ /* 0x044fec0000041848 */
[C---:B------:R-:W-:Y:S01]  /*3980*/  HMMA.16816.F32.BF16 R48, R64.reuse, R38, R48 ;  /* 0x000000264030723c */ /* 0x040fe20000041830 */
[----:B------:R-:W2:Y:S05]  /*3990*/  LDSM.16.M88.4 R36, [R83+0x6800] ;  /* 0x006800005324783b */ /* 0x000eaa0000000200 */
[C---:B-1----:R-:W-:Y:S06]  /*39a0*/  HMMA.16816.F32.BF16 R8, R64.reuse, R40, R8 ;  /* 0x000000284008723c */ /* 0x042fec0000041808 */
[----:B------:R-:W-:Y:S01]  /*39b0*/  HMMA.16816.F32.BF16 R4, R64, R42, R4 ;  /* 0x0000002a4004723c */ /* 0x000fe20000041804 */
[----:B------:R-:W-:Y:S04]  /*39c0*/  LDSM.16.M88.4 R40, [R83+0x6000] ;  /* 0x006000005328783b */ /* 0x000fe80000000200 */
[----:B------:R-:W-:Y:S01]  /*39d0*/  LDSM.16.M88.4 R64, [R151+0x2000] ;  /* 0x002000009740783b */ /* 0x000fe20000000200 */
[C---:B---3--:R-:W-:Y:S06]  /*39e0*/  HMMA.16816.F32.BF16 R24, R68.reuse, R28, R24 ;  /* 0x0000001c4418723c */ /* 0x048fec0000041818 */
        /* <DEDUP_REMOVED lines=10> */
[----:B------:R-:W-:Y:S04]  /*3a90*/  LDSM.16.M88.4 R52, [R147+0x6800] ;  /* 0x006800009334783b */ /* 0x000fe80000000200 */
[----:B------:R-:W-:Y:S01]  /*3aa0*/  LDSM.16.M88.4 R68, [R149+0x3000] ;  /* 0x003000009544783b */ /* 0x000fe20000000200 */
[C---:B--2---:R-:W-:Y:S06]  /*3ab0*/  HMMA.16816.F32.BF16 R16, R60.reuse, R36, R16 ;  /* 0x000000243c10723c */ /* 0x044fec0000041810 */
[C---:B------:R-:W-:Y:S01]  /*3ac0*/  HMMA.16816.F32.BF16 R12, R60.reuse, R38, R12 ;  /* 0x000000263c0c723c */ /* 0x040fe2000004180c */
[----:B------:R-:W2:Y:S05]  /*3ad0*/  LDSM.16.M88.4 R36, [R147+0x7000] ;  /* 0x007000009324783b */ /* 0x000eaa0000000200 */
[C---:B-1----:R-:W-:Y:S06]  /*3ae0*/  HMMA.16816.F32.BF16 R8, R60.reuse, R28, R8 ;  /* 0x0000001c3c08723c */ /* 0x042fec0000041808 */
[C---:B------:R-:W-:Y:S06]  /*3af0*/  HMMA.16816.F32.BF16 R24, R60.reuse, R40, R24 ;  /* 0x000000283c18723c */ /* 0x040fec0000041818 */
[C---:B------:R-:W-:Y:S01]  /*3b00*/  HMMA.16816.F32.BF16 R20, R60.reuse, R42, R20 ;  /* 0x0000002a3c14723c */ /* 0x040fe20000041814 */
[----:B------:R-:W-:Y:S05]  /*3b10*/  LDSM.16.M88.4 R40, [R149+0x2800] ;  /* 0x002800009528783b */ /* 0x000fea0000000200 */
[C---:B------:R-:W-:Y:S01]  /*3b20*/  HMMA.16816.F32.BF16 R4, R60.reuse, R30, R4 ;  /* 0x0000001e3c04723c */ /* 0x040fe20000041804 */
[----:B------:R-:W1:Y:S05]  /*3b30*/  LDSM.16.M88.4 R28, [R147+0x7800] ;  /* 0x00780000931c783b */ /* 0x000e6a0000000200 */
[C---:B---3--:R-:W-:Y:S06]  /*3b40*/  HMMA.16816.F32.BF16 R72, R60.reuse, R44, R72 ;  /* 0x0000002c3c48723c */ /* 0x048fec0000041848 */
[----:B------:R-:W-:Y:S01]  /*3b50*/  HMMA.16816.F32.BF16 R60, R60, R46, R48 ;  /* 0x0000002e3c3c723c */ /* 0x000fe20000041830 */
[----:B------:R-:W3:Y:S04]  /*3b60*/  LDSM.16.M88.4 R48, [R150+0x2000] ;  /* 0x002000009630783b */ /* 0x000ee80000000200 */
[----:B------:R-:W4:Y:S01]  /*3b70*/  LDSM.16.M88.4 R44, [R149+0x2000] ;  /* 0x00200000952c783b */ /* 0x000f220000000200 */
[C---:B--2---:R-:W-:Y:S06]  /*3b80*/  HMMA.16816.F32.BF16 R8, R64.reuse, R36, R8 ;  /* 0x000000244008723c */ /* 0x044fec0000041808 */
[C---:B------:R-:W-:Y:S06]  /*3b90*/  HMMA.16816.F32.BF16 R24, R64.reuse, R56, R24 ;  /* 0x000000384018723c */ /* 0x040fec0000041818 */
[----:B------:R-:W-:Y:S01]  /*3ba0*/  HMMA.16816.F32.BF16 R20, R64, R58, R20 ;  /* 0x0000003a4014723c */ /* 0x000fe20000041814 */
[----:B------:R-:W2:Y:S01]  /*3bb0*/  LDSM.16.M88.4 R56, [R149+0x3800] ;  /* 0x003800009538783b */ /* 0x000ea20000000200 */
[----:B------:R-:W-:-:S04]  /*3bc0*/  DEPBAR.LE SB0, 0x0 ;  /* 0x000080000000791a */ /* 0x000fc80000000000 */
[C---:B------:R-:W-:Y:S06]  /*3bd0*/  HMMA.16816.F32.BF16 R4, R64.reuse, R38, R4 ;  /* 0x000000264004723c */ /* 0x040fec0000041804 */
[C---:B------:R-:W-:Y:S06]  /*3be0*/  HMMA.16816.F32.BF16 R12, R64.reuse, R54, R12 ;  /* 0x00000036400c723c */ /* 0x040fec000004180c */
[C---:B------:R-:W-:Y:S06]  /*3bf0*/  HMMA.16816.F32.BF16 R16, R64.reuse, R52, R16 ;  /* 0x000000344010723c */ /* 0x040fec0000041810 */
[C---:B-1----:R-:W-:Y:S06]  /*3c00*/  HMMA.16816.F32.BF16 R72, R64.reuse, R28, R72 ;  /* 0x0000001c4048723c */ /* 0x042fec0000041848 */
[----:B------:R-:W-:Y:S06]  /*3c10*/  HMMA.16816.F32.BF16 R60, R64, R30, R60 ;  /* 0x0000001e403c723c */ /* 0x000fec000004183c */
[C---:B---3--:R-:W-:Y:S06]  /*3c20*/  HMMA.16816.F32.BF16 R8, R48.reuse, R68, R8 ;  /* 0x000000443008723c */ /* 0x048fec0000041808 */
[C---:B------:R-:W-:Y:S06]  /*3c30*/  HMMA.16816.F32.BF16 R68, R48.reuse, R70, R4 ;  /* 0x000000463044723c */ /* 0x040fec0000041804 */
[----:B------:R-:W-:Y:S01]  /*3c40*/  HMMA.16816.F32.BF16 R12, R48, R42, R12 ;  /* 0x0000002a300c723c */ /* 0x000fe2000004180c */
[----:B------:R-:W-:-:S05]  /*3c50*/  IMAD R4, R80, 0x10, R84 ;  /* 0x0000001050047824 */ /* 0x000fca00078e0254 */
[----:B------:R-:W-:Y:S01]  /*3c60*/  IADD3 R4, R4, 0x1, R171 ;  /* 0x0000000104047810 */ /* 0x000fe20007ffe0ab */
[----:B------:R-:W-:Y:S01]  /*3c70*/  IMAD.SHL.U32 R42, R79, 0x2, RZ ;  /* 0x000000024f2a7824 */ /* 0x000fe200078e00ff */
[C---:B----4-:R-:W-:Y:S02]  /*3c80*/  HMMA.16816.F32.BF16 R24, R48.reuse, R44, R24 ;  /* 0x0000002c3018723c */ /* 0x050fe40000041818 */
[----:B------:R-:W-:Y:S02]  /*3c90*/  IADD3 R4, R78, R4, -R165 ;  /* 0x000000044e047210 */ /* 0x000fe40007ffe8a5 */
[----:B------:R-:W-:Y:S02]  /*3ca0*/  LOP3.LUT R42, R42, 0x6, RZ, 0xc0, !PT ;  /* 0x000000062a2a7812 */ /* 0x000fe400078ec0ff */
[----:B------:R-:W-:Y:S01]  /*3cb0*/  HMMA.16816.F32.BF16 R20, R48, R46, R20 ;  /* 0x0000002e3014723c */ /* 0x000fe20000041814 */
[----:B------:R-:W-:Y:S01]  /*3cc0*/  IMAD.IADD R81, R4, 0x1, R81 ;  /* 0x0000000104517824 */ /* 0x000fe200078e0251 */
[----:B------:R-:W-:-:S04]  /*3cd0*/  LOP3.LUT R4, R76, R77, RZ, 0xfc, !PT ;  /* 0x0000004d4c047212 */ /* 0x000fc800078efcff */
[----:B------:R-:W-:Y:S01]  /*3ce0*/  HMMA.16816.F32.BF16 R16, R48, R40, R16 ;  /* 0x000000283010723c */ /* 0x000fe20000041810 */
[C---:B------:R-:W-:Y:S02]  /*3cf0*/  VIMNMX R129, R81.reuse, R78, PT ;  /* 0x0000004e51817248 */ /* 0x040fe40003fe0100 */
[----:B------:R-:W-:-:S03]  /*3d00*/  VIADDMNMX R128, R81, 0x8, R78, PT ;  /* 0x0000000851807846 */ /* 0x000fc6000380014e */
        /* <DEDUP_REMOVED lines=65> */
.L_x_5562:
[----:B------:R-:W-:-:S04]  /*4120*/  LEA R3, -R102, RZ, 0x6 ;  /* 0x000000ff66037211 */ /* 0x000fc800078e31ff */
[----:B------:R-:W-:-:S07]  /*4130*/  SHF.R.S32.HI R40, RZ, 0x1f, R3 ;  /* 0x0000001fff287819 */ /* 0x000fce0000011403 */
.L_x_5563:
[----:B------:R-:W-:Y:S01]  /*4140*/  ULDC UR5, c[0x0][0x2d0] ;  /* 0x0000b40000057ab9 */ /* 0x000fe20000000800 */
[----:B------:R-:W-:Y:S01]  /*4150*/  IADD3 R5, P5, R159, R3, RZ ;  /* 0x000000039f057210 */ /* 0x000fe20007fbe0ff */
[----:B------:R-:W-:Y:S01]  /*4160*/  BSSY B0, `(.L_x_5564) ;  /* 0x0000059000007945 */ /* 0x000fe20003800000 */
[----:B------:R-:W-:Y:S02]  /*4170*/  ISETP.GE.AND P3, PT, R166, UR5, PT ;  /* 0x00000005a6007c0c */ /* 0x000fe4000bf66270 */
[----:B------:R-:W-:-:S11]  /*4180*/  ISETP.GE.AND P2, PT, R157, UR5, PT ;  /* 0x000000059d007c0c */ /* 0x000fd6000bf46270 */
[----:B------:R-:W1:Y:S01]  /*4190*/  @!P3 LDC.64 R28, c[0x0][0x218] ;  /* 0x00008600ff1cbb82 */ /* 0x000e620000000a00 */
[----:B------:R-:W-:Y:S01]  /*41a0*/  @!P3 IADD3 R41, P1, R3, R126, RZ ;  /* 0x0000007e0329b210 */ /* 0x000fe20007f3e0ff */
[----:B------:R2:W-:Y:S04]  /*41b0*/  @P3 STS.128 [R164+0x4000], RZ ;  /* 0x004000ffa4003388 */ /* 0x0005e80000000c00 */
[----:B------:R-:W-:Y:S02]  /*41c0*/  @!P3 IMAD.X R44, R40, 0x1, R127, P1 ;  /* 0x00000001282cb824 */ /* 0x000fe400008e067f */
[----:B------:R-:W3:Y:S08]  /*41d0*/  @!P2 LDC.64 R6, c[0x0][0x218] ;  /* 0x00008600ff06ab82 */ /* 0x000ef00000000a00 */
[----:B------:R-:W4:Y:S08]  /*41e0*/  @!P3 LDC.64 R38, c[0x0][0x218] ;  /* 0x00008600ff26bb82 */ /* 0x000f300000000a00 */
[----:B------:R-:W5:Y:S01]  /*41f0*/  @!P2 LDC.64 R36, c[0x0][0x218] ;  /* 0x00008600ff24ab82 */ /* 0x000f620000000a00 */
[----:B-1----:R-:W-:-:S02]  /*4200*/  @!P3 LEA R48, P6, R41, R28, 0x1 ;  /* 0x0000001c2930b211 */ /* 0x002fc400078c08ff */
[-C--:B------:R-:W-:Y:S02]  /*4210*/  @!P2 IADD3 R28, P1, R3, R126.reuse, RZ ;  /* 0x0000007e031ca210 */ /* 0x080fe40007f3e0ff */
[----:B------:R-:W-:Y:S01]  /*4220*/  @!P3 LEA.HI.X R49, R41, R29, R44, 0x1, P6 ;  /* 0x0000001d2931b211 */ /* 0x000fe200030f0c2c */
[----:B------:R-:W-:Y:S01]  /*4230*/  IMAD.X R44, R158, 0x1, R40, P5 ;  /* 0x000000019e2c7824 */ /* 0x000fe200028e0628 */
[C---:B------:R-:W-:Y:S01]  /*4240*/  @!P3 IADD3 R41, P5, R5.reuse, R126, RZ ;  /* 0x0000007e0529b210 */ /* 0x040fe20007fbe0ff */
[----:B------:R-:W1:Y:S01]  /*4250*/  @!P3 LDC.64 R30, c[0x0][0x218] ;  /* 0x00008600ff1ebb82 */ /* 0x000e620000000a00 */
[--C-:B------:R-:W-:Y:S01]  /*4260*/  @!P2 IMAD.X R29, R40, 0x1, R127.reuse, P1 ;  /* 0x00000001281da824 */ /* 0x100fe200008e067f */
[----:B---3--:R-:W-:Y:S01]  /*4270*/  @!P2 LEA R50, P1, R28, R6, 0x1 ;  /* 0x000000061c32a211 */ /* 0x008fe200078208ff */
[----:B------:R-:W-:Y:S01]  /*4280*/  @!PT LDS RZ, [RZ] ;  /* 0x00000000fffff984 */ /* 0x000fe20000000800 */
[----:B------:R-:W-:Y:S01]  /*4290*/  @!PT LDS RZ, [RZ] ;  /* 0x00000000fffff984 */ /* 0x000fe20000000800 */
[----:B------:R-:W-:Y:S01]  /*42a0*/  @!PT LDS RZ, [RZ] ;  /* 0x00000000fffff984 */ /* 0x000fe20000000800 */
[----:B------:R2:W-:Y:S01]  /*42b0*/  @!P3 LDGSTS.E.BYPASS.LTC128B.128 [R164+0x4000], desc[UR10][R48.64] ;  /* 0x0400000030a4bfae */ /* 0x0005e2000b901d4a */
[----:B------:R-:W-:Y:S02]  /*42c0*/  @!P3 IMAD.X R46, R44, 0x1, R127, P5 ;  /* 0x000000012c2eb824 */ /* 0x000fe400028e067f */
[----:B------:R-:W-:Y:S01]  /*42d0*/  @!P2 LEA.HI.X R51, R28, R7, R29, 0x1, P1 ;  /* 0x000000071c33a211 */ /* 0x000fe200008f0c1d */
[----:B------:R2:W-:Y:S01]  /*42e0*/  @P2 STS.128 [R164+0x6000], RZ ;  /* 0x006000ffa4002388 */ /* 0x0005e20000000c00 */
[----:B------:R-:W-:Y:S01]  /*42f0*/  @!P2 IADD3 R43, P1, R5, R126, RZ ;  /* 0x0000007e052ba210 */ /* 0x000fe20007f3e0ff */
[----:B------:R-:W3:Y:S01]  /*4300*/  @!P2 LDC.64 R28, c[0x0][0x218] ;  /* 0x00008600ff1cab82 */ /* 0x000ee20000000a00 */
[----:B----4-:R-:W-:Y:S01]  /*4310*/  @!P3 LEA R52, P6, R41, R38, 0x1 ;  /* 0x000000262934b211 */ /* 0x010fe200078c08ff */
[----:B------:R-:W-:Y:S01]  /*4320*/  @!PT LDS RZ, [RZ] ;  /* 0x00000000fffff984 */ /* 0x000fe20000000800 */
[----:B------:R-:W-:Y:S01]  /*4330*/  @!PT LDS RZ, [RZ] ;  /* 0x00000000fffff984 */ /* 0x000fe20000000800 */
[----:B------:R-:W-:Y:S01]  /*4340*/  @!PT LDS RZ, [RZ] ;  /* 0x00000000fffff984 */ /* 0x000fe20000000800 */
[----:B------:R2:W-:Y:S01]  /*4350*/  @!P2 LDGSTS.E.BYPASS.LTC128B.128 [R164+0x6000], desc[UR10][R50.64+0x80] ;  /* 0x0600008032a4afae */ /* 0x0005e2000b901d4a */
[----:B------:R-:W-:Y:S01]  /*4360*/  IADD3 R5, P5, R159, R5, RZ ;  /* 0x000000059f057210 */ /* 0x000fe20007fbe0ff */
[----:B------:R-:W-:Y:S01]  /*4370*/  @!P2 IMAD.X R38, R44, 0x1, R127, P1 ;  /* 0x000000012c26a824 */ /* 0x000fe200008e067f */
[----:B------:R-:W-:Y:S01]  /*4380*/  @!P3 LEA.HI.X R53, R41, R39, R46, 0x1, P6 ;  /* 0x000000272935b211 */ /* 0x000fe200030f0c2e */
[----:B------:R2:W-:Y:S01]  /*4390*/  @P3 STS.128 [R164+0x4800], RZ ;  /* 0x004800ffa4003388 */ /* 0x0005e20000000c00 */
[----:B-----5:R-:W-:Y:S01]  /*43a0*/  @!P2 LEA R46, P1, R43, R36, 0x1 ;  /* 0x000000242b2ea211 */ /* 0x020fe200078208ff */
[----:B------:R-:W4:Y:S01]  /*43b0*/  @!P3 LDC.64 R6, c[0x0][0x218] ;  /* 0x00008600ff06bb82 */ /* 0x000f220000000a00 */
[----:B------:R-:W-:Y:S01]  /*43c0*/  IMAD.X R44, R158, 0x1, R44, P5 ;  /* 0x000000019e2c7824 */ /* 0x000fe200028e062c */
[----:B------:R-:W-:Y:S01]  /*43d0*/  @!P3 IADD3 R36, P5, R5, R126, RZ ;  /* 0x0000007e0524b210 */ /* 0x000fe20007fbe0ff */
[----:B------:R-:W-:Y:S01]  /*43e0*/  @!PT LDS RZ, [RZ] ;  /* 0x00000000fffff984 */ /* 0x000fe20000000800 */
[----:B------:R-:W-:Y:S01]  /*43f0*/  @!PT LDS RZ, [RZ] ;  /* 0x00000000fffff984 */ /* 0x000fe20000000800 */
[----:B------:R-:W-:Y:S01]  /*4400*/  @!PT LDS RZ, [RZ] ;  /* 0x00000000fffff984 */ /* 0x000fe20000000800 */
[----:B------:R2:W-:Y:S01]  /*4410*/  @!P3 LDGSTS.E.BYPASS.LTC128B.128 [R164+0x4800], desc[UR10][R52.64] ;  /* 0x0480000034a4bfae */ /* 0x0005e2000b901d4a */
[----:B------:R-:W-:-:S03]  /*4420*/  @!P2 LEA.HI.X R47, R43, R37, R38, 0x1, P1 ;  /* 0x000000252b2fa211 */ /* 0x000fc600008f0c26 */
[----:B------:R-:W-:Y:S01]  /*4430*/  @!P3 IMAD.X R37, R44, 0x1, R127, P5 ;  /* 0x000000012c25b824 */ /* 0x000fe200028e067f */
[C---:B-1----:R-:W-:Y:S01]  /*4440*/  @!P3 LEA R54, P1, R36.reuse, R30, 0x1 ;  /* 0x0000001e2436b211 */ /* 0x042fe200078208ff */
        /* <DEDUP_REMOVED lines=42> */
.L_x_5565:
[----:B------:R-:W-:Y:S05]  /*46f0*/  BSYNC B0 ;  /* 0x0000000000007941 */ /* 0x000fea0003800000 */
.L_x_5564:
[----:B------:R-:W0:Y:S01]  /*4700*/  LDGDEPBAR ;  /* 0x00000000000079af */ /* 0x000e220000000000 */
[----:B------:R-:W-:-:S04]  /*4710*/  IADD3 R126, P1, R3, R126, RZ ;  /* 0x0000007e037e7210 */ /* 0x000fc80007f3e0ff */
[----:B------:R-:W-:-:S09]  /*4720*/  IADD3.X R127, R40, R127, RZ, P1, !PT ;  /* 0x0000007f287f7210 */ /* 0x000fd20000ffe4ff */
.L_x_5561:
[----:B------:R-:W-:Y:S01]  /*4730*/  IMAD.IADD R42, R33, 0x1, R42 ;  /* 0x00000001212a7824 */ /* 0x000fe200078e022a */
[----:B------:R-:W-:Y:S01]  /*4740*/  ULDC UR12, c[0x0][0x2ec] ;  /* 0x0000bb00000c7ab9 */ /* 0x000fe20000000800 */
[----:B------:R-:W-:Y:S01]  /*4750*/  LEA R148, R4, UR4, 0x1 ;  /* 0x0000000404947c11 */ /* 0x000fe2000f8e08ff */
[----:B------:R-:W-:Y:S01]  /*4760*/  ULDC.64 UR8, c[0x0][0x218] ;  /* 0x0000860000087ab9 */ /* 0x000fe20000000a00 */
[C---:B------:R-:W-:Y:S02]  /*4770*/  VIADD R5, R42.reuse, 0x8 ;  /* 0x000000082a057836 */ /* 0x040fe40000000000 */
[C---:B-12---:R-:W-:Y:S02]  /*4780*/  VIADD R6, R42.reuse, 0x1 ;  /* 0x000000012a067836 */ /* 0x046fe40000000000 */
[C---:B------:R-:W-:Y:S01]  /*4790*/  VIADD R3, R42.reuse, 0x9 ;  /* 0x000000092a037836 */ /* 0x040fe20000000000 */
[C---:B------:R-:W-:Y:S01]  /*47a0*/  ISETP.GE.AND P5, PT, R5.reuse, R128, PT ;  /* 0x000000800500720c */ /* 0x040fe20003fa6270 */
[C---:B------:R-:W-:Y:S01]  /*47b0*/  VIADD R33, R42.reuse, 0x20 ;  /* 0x000000202a217836 */ /* 0x040fe20000000000 */
[-C--:B------:R-:W-:Y:S01]  /*47c0*/  ISETP.GE.AND P3, PT, R5, R129.reuse, PT ;  /* 0x000000810500720c */ /* 0x080fe20003f66270 */
[----:B------:R-:W-:Y:S01]  /*47d0*/  VIADD R5, R42, 0x10 ;  /* 0x000000102a057836 */ /* 0x000fe20000000000 */
[----:B------:R-:W-:Y:S01]  /*47e0*/  FSEL R7, R22, -INF , !P5 ;  /* 0xff80000016077808 */ /* 0x000fe20006800000 */
[----:B------:R-:W-:Y:S01]  /*47f0*/  VIADD R31, R42, 0x21 ;  /* 0x000000212a1f7836 */ /* 0x000fe20000000000 */
[-C--:B------:R-:W-:Y:S01]  /*4800*/  ISETP.GE.AND P1, PT, R6, R129.reuse, PT ;  /* 0x000000810600720c */ /* 0x080fe20003f26270 */
[----:B------:R-:W-:Y:S01]  /*4810*/  VIADD R29, R42, 0x28 ;  /* 0x000000282a1d7836 */ /* 0x000fe20000000000 */
[----:B------:R-:W-:Y:S01]  /*4820*/  FSEL R20, R20, -INF , !P3 ;  /* 0xff80000014147808 */ /* 0x000fe20005800000 */
[--C-:B------:R-:W-:Y:S01]  /*4830*/  IMAD R145, R0, 0x2, R148.reuse ;  /* 0x0000000200917824 */ /* 0x100fe200078e0294 */
[-C--:B------:R-:W-:Y:S01]  /*4840*/  ISETP.GE.AND P5, PT, R42, R129.reuse, PT ;  /* 0x000000812a00720c */ /* 0x080fe20003fa6270 */
[----:B------:R-:W-:Y:S01]  /*4850*/  IMAD R146, R2, 0x2, R148 ;  /* 0x0000000202927824 */ /* 0x000fe200078e0294 */
[----:B------:R-:W-:-:S02]  /*4860*/  ISETP.GE.AND P6, PT, R3, R129, PT ;  /* 0x000000810300720c */ /* 0x000fc40003fc6270 */
[-C--:B------:R-:W-:Y:S01]  /*4870*/  ISETP.GE.AND P3, PT, R3, R128.reuse, PT ;  /* 0x000000800300720c */ /* 0x080fe20003f66270 */
[----:B------:R-:W-:Y:S01]  /*4880*/  VIADD R3, R42, 0x11 ;  /* 0x000000112a037836 */ /* 0x000fe20000000000 */
[----:B------:R-:W-:Y:S01]  /*4890*/  ISETP.GE.AND P2, PT, R6, R128, PT ;  /* 0x000000800600720c */ /* 0x000fe20003f46270 */
[----:B------:R-:W-:Y:S01]  /*48a0*/  LDSM.16.MT88.4 R52, [R145+0x8000] ;  /* 0x008000009134783b */ /* 0x000fe20000004200 */
[----:B------:R-:W-:Y:S01]  /*48b0*/  FSEL R30, R24, -INF , !P5 ;  /* 0xff800000181e7808 */ /* 0x000fe20006800000 */
[----:B------:R-:W-:Y:S01]  /*48c0*/  IMAD R144, R0, 0x2, R146 ;  /* 0x0000000200907824 */ /* 0x000fe200078e0292 */
[----:B------:R-:W-:Y:S01]  /*48d0*/  FSEL R28, R25, -INF , !P1 ;  /* 0xff800000191c7808 */ /* 0x000fe20004800000 */
[C---:B------:R-:W-:Y:S01]  /*48e0*/  VIADD R25, R42.reuse, 0x30 ;  /* 0x000000302a197836 */ /* 0x040fe20000000000 */
[----:B------:R-:W-:Y:S01]  /*48f0*/  FSEL R27, R27, -INF , !P2 ;  /* 0xff8000001b1b7808 */ /* 0x000fe20005000000 */
[----:B------:R-:W-:Y:S01]  /*4900*/  LDSM.16.MT88.4 R76, [R146+0xa000] ;  /* 0x00a00000924c783b */ /* 0x000fe20000004200 */
[----:B------:R-:W-:Y:S01]  /*4910*/  FSEL R6, R21, -INF , !P6 ;  /* 0xff80000015067808 */ /* 0x000fe20007000000 */
[----:B------:R-:W-:Y:S01]  /*4920*/  VIADD R21, R42, 0x31 ;  /* 0x000000312a157836 */ /* 0x000fe20000000000 */
[----:B------:R-:W-:Y:S01]  /*4930*/  FSEL R23, R23, -INF , !P3 ;  /* 0xff80000017177808 */ /* 0x000fe20005800000 */
[----:B------:R-:W-:Y:S01]  /*4940*/  LDSM.16.MT88.4 R80, [R145+0xa000] ;  /* 0x00a000009150783b */ /* 0x000fe20000004200 */
[----:B------:R-:W-:-:S02]  /*4950*/  ISETP.GE.AND P1, PT, R3, R129, PT ;  /* 0x000000810300720c */ /* 0x000fc40003f26270 */
[-C--:B------:R-:W-:Y:S01]  /*4960*/  ISETP.GE.AND P2, PT, R3, R128.reuse, PT ;  /* 0x000000800300720c */ /* 0x080fe20003f46270 */
[----:B------:R-:W-:Y:S01]  /*4970*/  LDSM.16.MT88.4 R44, [R146+0x8000] ;  /* 0x00800000922c783b */ /* 0x000fe20000004200 */
[C---:B------:R-:W-:Y:S02]  /*4980*/  ISETP.GE.AND P6, PT, R5.reuse, R129, PT ;  /* 0x000000810500720c */ /* 0x040fe40003fc6270 */
[----:B------:R-:W-:Y:S01]  /*4990*/  ISETP.GE.AND P3, PT, R5, R128, PT ;  /* 0x000000800500720c */ /* 0x000fe20003f66270 */
[----:B------:R-:W-:Y:S01]  /*49a0*/  VIADD R5, R42, 0x18 ;  /* 0x000000182a057836 */ /* 0x000fe20000000000 */
[----:B------:R-:W-:Y:S02]  /*49b0*/  FMNMX.FTZ R3, R30, R28, !PT ;  /* 0x0000001c1e037209 */ /* 0x000fe40007810000 */
[----:B------:R-:W-:Y:S02]  /*49c0*/  FSEL R24, R16, -INF , !P6 ;  /* 0xff80000010187808 */ /* 0x000fe40007000000 */
[----:B------:R-:W-:-:S02]  /*49d0*/  FMNMX.FTZ R3, R20, R3, !PT ;  /* 0x0000000314037209 */ /* 0x000fc40007810000 */
[----:B------:R-:W-:Y:S02]  /*49e0*/  FSEL R16, R17, -INF , !P1 ;  /* 0xff80000011107808 */ /* 0x000fe40004800000 */
[C---:B------:R-:W-:Y:S02]  /*49f0*/  ISETP.GE.AND P6, PT, R5.reuse, R129, PT ;  /* 0x000000810500720c */ /* 0x040fe40003fc6270 */
[-C--:B------:R-:W-:Y:S01]  /*4a00*/  ISETP.GE.AND P1, PT, R5, R128.reuse, PT ;  /* 0x000000800500720c */ /* 0x080fe20003f26270 */
[C---:B------:R-:W-:Y:S01]  /*4a10*/  VIADD R5, R42.reuse, 0x19 ;  /* 0x000000192a057836 */ /* 0x040fe20000000000 */
[----:B------:R-:W-:Y:S02]  /*4a20*/  ISETP.GE.AND P5, PT, R42, R128, PT ;  /* 0x000000802a00720c */ /* 0x000fe40003fa6270 */
[----:B------:R-:W-:Y:S02]  /*4a30*/  FMNMX.FTZ R3, R6, R3, !PT ;  /* 0x0000000306037209 */ /* 0x000fe40007810000 */
[----:B------:R-:W-:Y:S01]  /*4a40*/  FSEL R17, R26, -INF , !P5 ;  /* 0xff8000001a117808 */ /* 0x000fe20006800000 */
[----:B------:R-:W-:Y:S01]  /*4a50*/  VIADD R26, R42, 0x29 ;  /* 0x000000292a1a7836 */ /* 0x000fe20000000000 */
[----:B------:R-:W-:-:S02]  /*4a60*/  ISETP.GE.AND P5, PT, R5, R129, PT ;  /* 0x000000810500720c */ /* 0x000fc40003fa6270 */
[----:B------:R-:W-:Y:S02]  /*4a70*/  FMNMX.FTZ R3, R24, R3, !PT ;  /* 0x0000000318037209 */ /* 0x000fe40007810000 */
[----:B------:R-:W-:Y:S02]  /*4a80*/  FSEL R22, R12, -INF , !P6 ;  /* 0xff8000000c167808 */ /* 0x000fe40007000000 */
[----:B------:R-:W-:Y:S02]  /*4a90*/  FSEL R12, R13, -INF , !P5 ;  /* 0xff8000000d0c7808 */ /* 0x000fe40006800000 */
[----:B------:R-:W-:Y:S02]  /*4aa0*/  FMNMX.FTZ R3, R16, R3, !PT ;  /* 0x0000000310037209 */ /* 0x000fe40007810000 */
[----:B------:R-:W-:Y:S02]  /*4ab0*/  ISETP.GE.AND P5, PT, R33, R129, PT ;  /* 0x000000812100720c */ /* 0x000fe40003fa6270 */
[----:B------:R-:W-:-:S02]  /*4ac0*/  FMNMX.FTZ R3, R22, R3, !PT ;  /* 0x0000000316037209 */ /* 0x000fc40007810000 */
[----:B------:R-:W-:Y:S01]  /*4ad0*/  FSEL R134, R8, -INF , !P5 ;  /* 0xff80000008867808 */ /* 0x000fe20006800000 */
[----:B------:R-:W-:Y:S01]  /*4ae0*/  VIADD R8, R42, 0x38 ;  /* 0x000000382a087836 */ /* 0x000fe20000000000 */
[----:B------:R-:W-:Y:S02]  /*4af0*/  ISETP.GE.AND P5, PT, R31, R129, PT ;  /* 0x000000811f00720c */ /* 0x000fe40003fa6270 */
[----:B------:R-:W-:Y:S02]  /*4b00*/  FMNMX.FTZ R3, R12, R3, !PT ;  /* 0x000000030c037209 */ /* 0x000fe40007810000 */
[----:B------:R-:W-:Y:S02]  /*4b10*/  FSEL R132, R9, -INF , !P5 ;  /* 0xff80000009847808 */ /* 0x000fe40006800000 */
[----:B------:R-:W-:Y:S02]  /*4b20*/  ISETP.GE.AND P5, PT, R29, R129, PT ;  /* 0x000000811d00720c */ /* 0x000fe40003fa6270 */
[----:B------:R-:W-:Y:S01]  /*4b30*/  FMNMX.FTZ R9, R134, R3, !PT ;  /* 0x0000000386097209 */ /* 0x000fe20007810000 */
[----:B------:R-:W-:Y:S01]  /*4b40*/  VIADD R3, R42, 0x39 ;  /* 0x000000392a037836 */ /* 0x000fe20000000000 */
[----:B------:R-:W-:-:S02]  /*4b50*/  FSEL R130, R68, -INF , !P5 ;  /* 0xff80000044827808 */ /* 0x000fc40006800000 */
[----:B------:R-:W-:Y:S02]  /*4b60*/  ISETP.GE.AND P5, PT, R26, R129, PT ;  /* 0x000000811a00720c */ /* 0x000fe40003fa6270 */
[----:B------:R-:W-:Y:S02]  /*4b70*/  FMNMX.FTZ R9, R132, R9, !PT ;  /* 0x0000000984097209 */ /* 0x000fe40007810000 */
[----:B------:R-:W-:Y:S02]  /*4b80*/  FSEL R13, R18, -INF , !P3 ;  /* 0xff800000120d7808 */ /* 0x000fe40005800000 */
[----:B------:R-:W-:Y:S02]  /*4b90*/  ISETP.GE.AND P3, PT, R25, R129, PT ;  /* 0x000000811900720c */ /* 0x000fe40003f66270 */
        /* <DEDUP_REMOVED lines=12> */
[----:B------:R-:W-:Y:S02]  /*4c60*/  FMNMX.FTZ R9, R122, R9, !PT ;  /* 0x000000097a097209 */ /* 0x000fe40007810000 */
[----:B------:R-:W-:-:S02]  /*4c70*/  FSEL R19, R19, -INF , !P2 ;  /* 0xff80000013137808 */ /* 0x000fc40005000000 */
[----:B------:R-:W-:Y:S02]  /*4c80*/  FMNMX.FTZ R18, R13, R18, !PT ;  /* 0x000000120d127209 */ /* 0x000fe40007810000 */
[----:B------:R-:W-:Y:S02]  /*4c90*/  FMNMX.FTZ R36, R120, R9, !PT ;  /* 0x0000000978247209 */ /* 0x000fe40007810000 */
[----:B------:R-:W-:Y:S02]  /*4ca0*/  ISETP.GE.AND P2, PT, R5, R128, PT ;  /* 0x000000800500720c */ /* 0x000fe40003f46270 */
[----:B------:R-:W-:Y:S02]  /*4cb0*/  FSEL R9, R14, -INF , !P1 ;  /* 0xff8000000e097808 */ /* 0x000fe40004800000 */
[----:B------:R-:W-:Y:S02]  /*4cc0*/  FMNMX.FTZ R18, R19, R18, !PT ;  /* 0x0000001213127209 */ /* 0x000fe40007810000 */
[----:B------:R-:W-:-:S02]  /*4cd0*/  ISETP.GE.AND P1, PT, R33, R128, PT ;  /* 0x000000802100720c */ /* 0x000fc40003f26270 */
[----:B------:R-:W-:Y:S02]  /*4ce0*/  FSEL R5, R15, -INF , !P2 ;  /* 0xff8000000f057808 */ /* 0x000fe40005000000 */
        /* <DEDUP_REMOVED lines=12> */
[----:B------:R-:W-:Y:S01]  /*4db0*/  FMNMX.FTZ R18, R139, R18, !PT ;  /* 0x000000128b127209 */ /* 0x000fe20007810000 */
[----:B------:R-:W-:Y:S01]  /*4dc0*/  LDSM.16.MT88.4 R68, [R148+0xa000] ;  /* 0x00a000009444783b */ /* 0x000fe20000004200 */
[----:B------:R-:W-:Y:S02]  /*4dd0*/  ISETP.GE.AND P2, PT, R21, R128, PT ;  /* 0x000000801500720c */ /* 0x000fe40003f46270 */
[----:B------:R-:W-:Y:S02]  /*4de0*/  FSEL R133, R74, -INF , !P1 ;  /* 0xff8000004a857808 */ /* 0x000fe40004800000 */
[----:B------:R-:W-:Y:S02]  /*4df0*/  FMNMX.FTZ R18, R137, R18, !PT ;  /* 0x0000001289127209 */ /* 0x000fe40007810000 */
[----:B------:R-:W-:-:S02]  /*4e00*/  ISETP.GE.AND P5, PT, R3, R129, PT ;  /* 0x000000810300720c */ /* 0x000fc40003fa6270 */
[----:B------:R-:W-:Y:S02]  /*4e10*/  ISETP.GE.AND P1, PT, R8, R128, PT ;  /* 0x000000800800720c */ /* 0x000fe40003f26270 */
[----:B------:R-:W-:Y:S02]  /*4e20*/  FSEL R131, R75, -INF , !P2 ;  /* 0xff8000004b837808 */ /* 0x000fe40005000000 */
[----:B------:R-:W-:Y:S02]  /*4e30*/  FMNMX.FTZ R18, R133, R18, !PT ;  /* 0x0000001285127209 */ /* 0x000fe40007810000 */
[----:B------:R-:W-:Y:S02]  /*4e40*/  FSEL R123, R61, -INF , !P5 ;  /* 0xff8000003d7b7808 */ /* 0x000fe40006800000 */
[----:B------:R-:W-:Y:S02]  /*4e50*/  ISETP.GE.AND P2, PT, R3, R128, PT ;  /* 0x000000800300720c */ /* 0x000fe40003f46270 */
[----:B------:R-:W-:-:S02]  /*4e60*/  FSEL R121, R62, -INF , !P1 ;  /* 0xff8000003e797808 */ /* 0x000fc40004800000 */
[----:B------:R-:W-:Y:S02]  /*4e70*/  FMNMX.FTZ R18, R131, R18, !PT ;  /* 0x0000001283127209 */ /* 0x000fe40007810000 */
[----:B------:R-:W-:Y:S02]  /*4e80*/  FMNMX.FTZ R14, R123, R36, !PT ;  /* 0x000000247b0e7209 */ /* 0x000fe40007810000 */
[----:B------:R-:W-:Y:S01]  /*4e90*/  FSEL R119, R63, -INF , !P2 ;  /* 0xff8000003f777808 */ /* 0x000fe20005000000 */
[----:B------:R-:W-:Y:S01]  /*4ea0*/  LDSM.16.MT88.4 R36, [R148+0x8000] ;  /* 0x008000009424783b */ /* 0x000fe20000004200 */
[----:B------:R-:W-:-:S03]  /*4eb0*/  FMNMX.FTZ R18, R121, R18, !PT ;  /* 0x0000001279127209 */ /* 0x000fc60007810000 */
[----:B------:R-:W1:Y:S01]  /*4ec0*/  SHFL.BFLY PT, R15, R14, 0x2, 0x1f ;  /* 0x0c401f000e0f7f89 */ /* 0x000e6200000e0000 */
[----:B------:R-:W-:-:S03]  /*4ed0*/  FMNMX.FTZ R11, R119, R18, !PT ;  /* 0x00000012770b7209 */ /* 0x000fc60007810000 */
[----:B------:R-:W-:Y:S04]  /*4ee0*/  LDSM.16.MT88.4 R60, [R144+0x8000] ;  /* 0x00800000903c783b */ /* 0x000fe80000004200 */
[----:B------:R-:W2:Y:S01]  /*4ef0*/  SHFL.BFLY PT, R8, R11, 0x2, 0x1f ;  /* 0x0c401f000b087f89 */ /* 0x000ea200000e0000 */
[----:B-1----:R-:W-:-:S05]  /*4f00*/  FMNMX.FTZ R15, R14, R15, !PT ;  /* 0x0000000f0e0f7209 */ /* 0x002fca0007810000 */
[----:B------:R-:W1:Y:S01]  /*4f10*/  SHFL.BFLY PT, R100, R15, 0x1, 0x1f ;  /* 0x0c201f000f647f89 */ /* 0x000e6200000e0000 */
[----:B--2---:R-:W-:-:S05]  /*4f20*/  FMNMX.FTZ R8, R11, R8, !PT ;  /* 0x000000080b087209 */ /* 0x004fca0007810000 */
        /* <DEDUP_REMOVED lines=23> */
[----:B------:R-:W2:Y:S01]  /*50a0*/  LDSM.16.MT88.4 R12, [R148+0x8800] ;  /* 0x00880000940c783b */ /* 0x000ea20000004200 */
[--C-:B------:R-:W-:Y:S01]  /*50b0*/  FFMA.FTZ R106, R16, UR12, -R135.reuse ;  /* 0x0000000c106a7c23 */ /* 0x100fe20008010887 */
[--C-:B------:R-:W-:Y:S01]  /*50c0*/  FFMA.FTZ R104, R22, UR12, -R135.reuse ;  /* 0x0000000c16687c23 */ /* 0x100fe20008010887 */
[--C-:B------:R-:W-:Y:S01]  /*50d0*/  FFMA.FTZ R2, R19, UR12, -R116.reuse ;  /* 0x0000000c13027c23 */ /* 0x100fe20008010874 */
[----:B------:R-:W3:Y:S01]  /*50e0*/  LDSM.16.MT88.4 R8, [R145+0x8800] ;  /* 0x008800009108783b */ /* 0x000ee20000004200 */
[--C-:B------:R-:W-:Y:S01]  /*50f0*/  FFMA.FTZ R0, R5, UR12, -R116.reuse ;  /* 0x0000000c05007c23 */ /* 0x100fe20008010874 */
[--C-:B------:R-:W-:Y:S01]  /*5100*/  FFMA.FTZ R181, R123, UR12, -R135.reuse ;  /* 0x0000000c7bb57c23 */ /* 0x100fe20008010887 */
[----:B------:R-:W-:Y:S01]  /*5110*/  MUFU.EX2 R111, R111 ;  /* 0x0000006f006f7308 */ /* 0x000fe20000000800 */
[----:B------:R-:W4:Y:S01]  /*5120*/  LDSM.16.MT88.4 R20, [R144+0xa000] ;  /* 0x00a000009014783b */ /* 0x000f220000004200 */
[--C-:B------:R-:W-:Y:S01]  /*5130*/  FFMA.FTZ R123, R131, UR12, -R116.reuse ;  /* 0x0000000c837b7c23 */ /* 0x100fe20008010874 */
[----:B------:R-:W-:Y:S01]  /*5140*/  FFMA.FTZ R121, R121, UR12, -R116 ;  /* 0x0000000c79797c23 */ /* 0x000fe20008010874 */
[--C-:B------:R-:W-:Y:S01]  /*5150*/  FFMA.FTZ R118, R118, UR12, -R135.reuse ;  /* 0x0000000c76767c23 */ /* 0x100fe20008010887 */
[----:B------:R-:W-:Y:S01]  /*5160*/  LDSM.16.MT88.4 R28, [R146+0x8800] ;  /* 0x00880000921c783b */ /* 0x000fe20000004200 */
[----:B------:R-:W-:Y:S01]  /*5170*/  FFMA.FTZ R120, R120, UR12, -R135 ;  /* 0x0000000c78787c23 */ /* 0x000fe20008010887 */
[----:B------:R-:W-:Y:S01]  /*5180*/  LEA R176, P1, R126, UR8, 0x1 ;  /* 0x000000087eb07c11 */ /* 0x000fe2000f8208ff */
[----:B------:R-:W5:Y:S01]  /*5190*/  MUFU.EX2 R108, R108 ;  /* 0x0000006c006c7308 */ /* 0x000f620000000800 */
[----:B-1----:R-:W-:Y:S01]  /*51a0*/  F2FP.BF16.F32.PACK_AB R84, R114, R115 ;  /* 0x000000737254723e */ /* 0x002fe200000010ff */
[----:B------:R-:W-:Y:S01]  /*51b0*/  LDSM.16.MT88.4 R24, [R144+0x8800] ;  /* 0x008800009018783b */ /* 0x000fe20000004200 */
[----:B------:R-:W-:Y:S01]  /*51c0*/  FADD.FTZ R114, R115, R114 ;  /* 0x0000007273727221 */ /* 0x000fe20000010000 */
[----:B------:R-:W-:-:S02]  /*51d0*/  LEA.HI.X R177, R126, UR9, R127, 0x1, P1 ;  /* 0x000000097eb17c11 */ /* 0x000fc400088f0c7f */
[----:B------:R-:W-:Y:S02]  /*51e0*/  LDSM.16.MT88.4 R16, [R148+0xa800] ;  /* 0x00a800009410783b */ /* 0x000fe40000004200 */
[----:B------:R-:W-:Y:S08]  /*51f0*/  MUFU.EX2 R112, R112 ;  /* 0x0000007000707308 */ /* 0x000ff00000000800 */
[----:B------:R-:W1:Y:S01]  /*5200*/  MUFU.EX2 R117, R117 ;  /* 0x0000007500757308 */ /* 0x000e620000000800 */
[----:B-----5:R-:W-:Y:S01]  /*5210*/  F2FP.BF16.F32.PACK_AB R86, R108, R111 ;  /* 0x0000006f6c56723e */ /* 0x020fe200000010ff */
[----:B------:R-:W-:-:S04]  /*5220*/  FADD.FTZ R111, R111, R114 ;  /* 0x000000726f6f7221 */ /* 0x000fc80000010000 */
[----:B------:R-:W-:Y:S02]  /*5230*/  FADD.FTZ R108, R108, R111 ;  /* 0x0000006f6c6c7221 */ /* 0x000fe40000010000 */
[----:B------:R-:W-:Y:S08]  /*5240*/  MUFU.EX2 R113, R113 ;  /* 0x0000007100717308 */ /* 0x000ff00000000800 */
[----:B------:R-:W5:Y:S01]  /*5250*/  MUFU.EX2 R110, R110 ;  /* 0x0000006e006e7308 */ /* 0x000f620000000800 */
[----:B-1----:R-:W-:Y:S01]  /*5260*/  F2FP.BF16.F32.PACK_AB R85, R117, R112 ;  /* 0x000000707555723e */ /* 0x002fe200000010ff */
[----:B------:R-:W-:-:S06]  /*5270*/  FADD.FTZ R112, R112, R117 ;  /* 0x0000007570707221 */ /* 0x000fcc0000010000 */
[----:B------:R-:W-:Y:S08]  /*5280*/  MUFU.EX2 R107, R107 ;  /* 0x0000006b006b7308 */ /* 0x000ff00000000800 */
[----:B------:R-:W1:Y:S01]  /*5290*/  MUFU.EX2 R106, R106 ;  /* 0x0000006a006a7308 */ /* 0x000e620000000800 */
[----:B-----5:R-:W-:Y:S01]  /*52a0*/  F2FP.BF16.F32.PACK_AB R87, R110, R113 ;  /* 0x000000716e57723e */ /* 0x020fe200000010ff */
[----:B------:R-:W-:-:S04]  /*52b0*/  FADD.FTZ R113, R113, R112 ;  /* 0x0000007071717221 */ /* 0x000fc80000010000 */
[----:B------:R-:W-:Y:S02]  /*52c0*/  FADD.FTZ R110, R110, R113 ;  /* 0x000000716e6e7221 */ /* 0x000fe40000010000 */
[C---:B------:R-:W-:Y:S01]  /*52d0*/  HMMA.16816.F32.BF16 R96, R84.reuse, R36, RZ ;  /* 0x000000245460723c */ /* 0x040fe200000418ff */
[----:B------:R-:W-:Y:S05]  /*52e0*/  MUFU.EX2 R104, R104 ;  /* 0x0000006800687308 */ /* 0x000fea0000000800 */
[----:B------:R-:W-:Y:S03]  /*52f0*/  HMMA.16816.F32.BF16 R36, R84, R38, RZ ;  /* 0x000000265424723c */ /* 0x000fe600000418ff */
[----:B------:R-:W5:Y:S01]  /*5300*/  MUFU.EX2 R33, R33 ;  /* 0x0000002100217308 */ /* 0x000f620000000800 */
[----:B-1----:R-:W-:-:S02]  /*5310*/  F2FP.BF16.F32.PACK_AB R4, R106, R107 ;  /* 0x0000006b6a04723e */ /* 0x002fc400000010ff */
[C---:B------:R-:W-:Y:S05]  /*5320*/  HMMA.16816.F32.BF16 R48, R84.reuse, R52, RZ ;  /* 0x000000345430723c */ /* 0x040fea00000418ff */
[----:B------:R-:W-:Y:S01]  /*5330*/  MUFU.EX2 R109, R109 ;  /* 0x0000006d006d7308 */ /* 0x000fe20000000800 */
[C---:B------:R-:W-:Y:S06]  /*5340*/  HMMA.16816.F32.BF16 R52, R84.reuse, R54, RZ ;  /* 0x000000365434723c */ /* 0x040fec00000418ff */
[----:B------:R-:W-:Y:S01]  /*5350*/  HMMA.16816.F32.BF16 R72, R84, R76, RZ ;  /* 0x0000004c5448723c */ /* 0x000fe200000418ff */
[----:B------:R-:W1:Y:S01]  /*5360*/  MUFU.EX2 R2, R2 ;  /* 0x0000000200027308 */ /* 0x000e620000000800 */
[----:B-----5:R-:W-:-:S04]  /*5370*/  F2FP.BF16.F32.PACK_AB R6, R33, R104 ;  /* 0x000000682106723e */ /* 0x020fc800000010ff */
[C---:B------:R-:W-:Y:S03]  /*5380*/  HMMA.16816.F32.BF16 R76, R84.reuse, R78, RZ ;  /* 0x0000004e544c723c */ /* 0x040fe600000418ff */
        /* <DEDUP_REMOVED lines=11> */
[----:B------:R-:W-:Y:S01]  /*5440*/  MUFU.EX2 R120, R120 ;  /* 0x0000007800787308 */ /* 0x000fe20000000800 */
[----:B------:R-:W-:-:S02]  /*5450*/  FADD.FTZ R105, R105, R2 ;  /* 0x0000000269697221 */ /* 0x000fc40000010000 */
[----:B------:R-:W-:Y:S02]  /*5460*/  HMMA.16816.F32.BF16 R44, R84, R46, RZ ;  /* 0x0000002e542c723c */ /* 0x000fe400000418ff */
[----:B------:R-:W-:-:S04]  /*5470*/  FADD.FTZ R0, R0, R105 ;  /* 0x0000006900007221 */ /* 0x000fc80000010000 */
[C---:B--2---:R-:W-:Y:S01]  /*5480*/  HMMA.16816.F32.BF16 R96, R4.reuse, R12, R96 ;  /* 0x0000000c0460723c */ /* 0x044fe20000041860 */
[----:B------:R-:W-:Y:S05]  /*5490*/  MUFU.EX2 R181, R181 ;  /* 0x000000b500b57308 */ /* 0x000fea0000000800 */
[C---:B------:R-:W-:Y:S01]  /*54a0*/  HMMA.16816.F32.BF16 R36, R4.reuse, R14, R36 ;  /* 0x0000000e0424723c */ /* 0x040fe20000041824 */
[----:B------:R-:W1:Y:S02]  /*54b0*/  LDSM.16.MT88.4 R12, [R146+0xa800] ;  /* 0x00a80000920c783b */ /* 0x000e640000004200 */
[----:B------:R-:W-:Y:S03]  /*54c0*/  MUFU.EX2 R123, R123 ;  /* 0x0000007b007b7308 */ /* 0x000fe60000000800 */
[C---:B---3--:R-:W-:Y:S05]  /*54d0*/  HMMA.16816.F32.BF16 R48, R4.reuse, R8, R48 ;  /* 0x000000080430723c */ /* 0x048fea0000041830 */
[----:B------:R-:W-:Y:S01]  /*54e0*/  MUFU.EX2 R121, R121 ;  /* 0x0000007900797308 */ /* 0x000fe20000000800 */
[----:B------:R-:W-:Y:S01]  /*54f0*/  HMMA.16816.F32.BF16 R52, R4, R10, R52 ;  /* 0x0000000a0434723c */ /* 0x000fe20000041834 */
[----:B------:R-:W2:Y:S05]  /*5500*/  LDSM.16.MT88.4 R8, [R145+0xa800] ;  /* 0x00a800009108783b */ /* 0x000eaa0000004200 */
[C---:B------:R-:W-:Y:S06]  /*5510*/  HMMA.16816.F32.BF16 R60, R84.reuse, R62, RZ ;  /* 0x0000003e543c723c */ /* 0x040fec00000418ff */
[C---:B------:R-:W-:Y:S06]  /*5520*/  HMMA.16816.F32.BF16 R64, R84.reuse, R68, RZ ;  /* 0x000000445440723c */ /* 0x040fec00000418ff */
[C---:B------:R-:W-:Y:S06]  /*5530*/  HMMA.16816.F32.BF16 R68, R84.reuse, R70, RZ ;  /* 0x000000465444723c */ /* 0x040fec00000418ff */
[----:B----4-:R-:W-:Y:S06]  /*5540*/  HMMA.16816.F32.BF16 R88, R84, R20, RZ ;  /* 0x000000145458723c */ /* 0x010fec00000418ff */
[C---:B-1----:R-:W-:Y:S06]  /*5550*/  HMMA.16816.F32.BF16 R72, R4.reuse, R12, R72 ;  /* 0x0000000c0448723c */ /* 0x042fec0000041848 */
[C---:B------:R-:W-:Y:S01]  /*5560*/  HMMA.16816.F32.BF16 R76, R4.reuse, R14, R76 ;  /* 0x0000000e044c723c */ /* 0x040fe2000004184c */
[----:B------:R-:W1:Y:S05]  /*5570*/  LDSM.16.MT88.4 R12, [R144+0xa800] ;  /* 0x00a80000900c783b */ /* 0x000e6a0000004200 */
[C---:B--2---:R-:W-:Y:S06]  /*5580*/  HMMA.16816.F32.BF16 R92, R4.reuse, R8, R92 ;  /* 0x00000008045c723c */ /* 0x044fec000004185c */
[----:B------:R-:W-:Y:S01]  /*5590*/  HMMA.16816.F32.BF16 R80, R4, R10, R80 ;  /* 0x0000000a0450723c */ /* 0x000fe20000041850 */
[----:B------:R-:W2:Y:S05]  /*55a0*/  LDSM.16.MT88.4 R8, [R148+0x9000] ;  /* 0x009000009408783b */ /* 0x000eaa0000004200 */
[----:B------:R-:W-:Y:S01]  /*55b0*/  HMMA.16816.F32.BF16 R84, R84, R22, RZ ;  /* 0x000000165454723c */ /* 0x000fe200000418ff */
[----:B------:R-:W-:Y:S05]  /*55c0*/  LDSM.16.MT88.4 R20, [R146+0x9000] ;  /* 0x009000009214783b */ /* 0x000fea0000004200 */
[C---:B------:R-:W-:Y:S06]  /*55d0*/  HMMA.16816.F32.BF16 R40, R4.reuse, R28, R40 ;  /* 0x0000001c0428723c */ /* 0x040fec0000041828 */
[----:B------:R-:W-:Y:S01]  /*55e0*/  HMMA.16816.F32.BF16 R44, R4, R30, R44 ;  /* 0x0000001e042c723c */ /* 0x000fe2000004182c */
[----:B------:R-:W-:Y:S01]  /*55f0*/  FFMA.FTZ R28, R134, UR12, -R135 ;  /* 0x0000000c861c7c23 */ /* 0x000fe20008010887 */
[----:B------:R-:W-:-:S04]  /*5600*/  FFMA.FTZ R29, R139, UR12, -R116 ;  /* 0x0000000c8b1d7c23 */ /* 0x000fc80008010874 */
[C---:B------:R-:W-:Y:S01]  /*5610*/  HMMA.16816.F32.BF16 R56, R4.reuse, R24, R56 ;  /* 0x000000180438723c */ /* 0x040fe20000041838 */
[--C-:B------:R-:W-:Y:S01]  /*5620*/  FFMA.FTZ R31, R143, UR12, -R116.reuse ;  /* 0x0000000c8f1f7c23 */ /* 0x100fe20008010874 */
[----:B------:R-:W-:Y:S01]  /*5630*/  FFMA.FTZ R30, R141, UR12, -R116 ;  /* 0x0000000c8d1e7c23 */ /* 0x000fe20008010874 */
[----:B------:R-:W-:Y:S03]  /*5640*/  MUFU.EX2 R28, R28 ;  /* 0x0000001c001c7308 */ /* 0x000fe60000000800 */
[----:B------:R-:W-:Y:S01]  /*5650*/  HMMA.16816.F32.BF16 R60, R4, R26, R60 ;  /* 0x0000001a043c723c */ /* 0x000fe2000004183c */
[--C-:B------:R-:W-:Y:S01]  /*5660*/  FFMA.FTZ R25, R130, UR12, -R135.reuse ;  /* 0x0000000c82197c23 */ /* 0x100fe20008010887 */
[----:B------:R-:W-:-:S03]  /*5670*/  FFMA.FTZ R24, R136, UR12, -R135 ;  /* 0x0000000c88187c23 */ /* 0x000fc60008010887 */
[----:B------:R-:W-:Y:S01]  /*5680*/  MUFU.EX2 R31, R31 ;  /* 0x0000001f001f7308 */ /* 0x000fe20000000800 */
[C---:B------:R-:W-:Y:S01]  /*5690*/  HMMA.16816.F32.BF16 R64, R4.reuse, R16, R64 ;  /* 0x000000100440723c */ /* 0x040fe20000041840 */
[--C-:B------:R-:W-:Y:S01]  /*56a0*/  FFMA.FTZ R27, R132, UR12, -R135.reuse ;  /* 0x0000000c841b7c23 */ /* 0x100fe20008010887 */
[--C-:B------:R-:W-:Y:S01]  /*56b0*/  FFMA.FTZ R26, R137, UR12, -R116.reuse ;  /* 0x0000000c891a7c23 */ /* 0x100fe20008010874 */
[----:B------:R-:W-:Y:S01]  /*56c0*/  FFMA.FTZ R137, R122, UR12, -R135 ;  /* 0x0000000c7a897c23 */ /* 0x000fe20008010887 */
[--C-:B------:R-:W-:Y:S01]  /*56d0*/  FFMA.FTZ R122, R133, UR12, -R116.reuse ;  /* 0x0000000c857a7c23 */ /* 0x100fe20008010874 */
[----:B------:R-:W-:Y:S01]  /*56e0*/  FFMA.FTZ R116, R119, UR12, -R116 ;  /* 0x0000000c77747c23 */ /* 0x000fe20008010874 */
[C---:B------:R-:W-:Y:S01]  /*56f0*/  HMMA.16816.F32.BF16 R68, R4.reuse, R18, R68 ;  /* 0x000000120444723c */ /* 0x040fe20000041844 */
[----:B------:R-:W3:Y:S01]  /*5700*/  MUFU.EX2 R27, R27 ;  /* 0x0000001b001b7308 */ /* 0x000ee20000000800 */
[----:B------:R-:W4:Y:S04]  /*5710*/  LDSM.16.MT88.4 R16, [R145+0x9000] ;  /* 0x009000009110783b */ /* 0x000f280000004200 */
[C---:B-1----:R-:W-:Y:S03]  /*5720*/  HMMA.16816.F32.BF16 R88, R4.reuse, R12, R88 ;  /* 0x0000000c0458723c */ /* 0x042fe60000041858 */
[----:B------:R-:W-:Y:S03]  /*5730*/  MUFU.EX2 R25, R25 ;  /* 0x0000001900197308 */ /* 0x000fe60000000800 */
[----:B------:R-:W-:Y:S01]  /*5740*/  HMMA.16816.F32.BF16 R84, R4, R14, R84 ;  /* 0x0000000e0454723c */ /* 0x000fe20000041854 */
[----:B------:R-:W1:Y:S04]  /*5750*/  LDSM.16.MT88.4 R12, [R144+0x9000] ;  /* 0x00900000900c783b */ /* 0x000e680000004200 */
[----:B------:R-:W5:Y:S02]  /*5760*/  MUFU.EX2 R24, R24 ;  /* 0x0000001800187308 */ /* 0x000f640000000800 */
[----:B---3--:R-:W-:-:S06]  /*5770*/  F2FP.BF16.F32.PACK_AB R4, R27, R28 ;  /* 0x0000001c1b04723e */ /* 0x008fcc00000010ff */
[----:B------:R-:W3:Y:S08]  /*5780*/  MUFU.EX2 R30, R30 ;  /* 0x0000001e001e7308 */ /* 0x000ef00000000800 */
[----:B------:R-:W-:Y:S01]  /*5790*/  MUFU.EX2 R29, R29 ;  /* 0x0000001d001d7308 */ /* 0x000fe20000000800 */
[----:B-----5:R-:W-:-:S07]  /*57a0*/  F2FP.BF16.F32.PACK_AB R6, R24, R25 ;  /* 0x000000191806723e */ /* 0x020fce00000010ff */
[----:B------:R-:W5:Y:S01]  /*57b0*/  MUFU.EX2 R26, R26 ;  /* 0x0000001a001a7308 */ /* 0x000f620000000800 */
[----:B---3--:R-:W-:Y:S01]  /*57c0*/  F2FP.BF16.F32.PACK_AB R5, R30, R31 ;  /* 0x0000001f1e05723e */ /* 0x008fe200000010ff */
[----:B------:R-:W-:-:S04]  /*57d0*/  FADD.FTZ R31, R31, R0 ;  /* 0x000000001f1f7221 */ /* 0x000fc80000010000 */
[----:B------:R-:W-:Y:S02]  /*57e0*/  FADD.FTZ R30, R30, R31 ;  /* 0x0000001f1e1e7221 */ /* 0x000fe40000010000 */
[----:B------:R-:W3:Y:S08]  /*57f0*/  MUFU.EX2 R137, R137 ;  /* 0x0000008900897308 */ /* 0x000ef00000000800 */
[----:B------:R-:W3:Y:S01]  /*5800*/  MUFU.EX2 R122, R122 ;  /* 0x0000007a007a7308 */ /* 0x000ee20000000800 */
[----:B-----5:R-:W-:Y:S01]  /*5810*/  F2FP.BF16.F32.PACK_AB R7, R26, R29 ;  /* 0x0000001d1a07723e */ /* 0x020fe200000010ff */
[----:B------:R-:W-:-:S04]  /*5820*/  FADD.FTZ R29, R29, R30 ;  /* 0x0000001e1d1d7221 */ /* 0x000fc80000010000 */
[----:B------:R-:W-:Y:S02]  /*5830*/  FADD.FTZ R29, R26, R29 ;  /* 0x0000001d1a1d7221 */ /* 0x000fe40000010000 */
[C---:B--2---:R-:W-:Y:S01]  /*5840*/  HMMA.16816.F32.BF16 R96, R4.reuse, R8, R96 ;  /* 0x000000080460723c */ /* 0x044fe20000041860 */
[----:B------:R-:W2:Y:S05]  /*5850*/  MUFU.EX2 R116, R116 ;  /* 0x0000007400747308 */ /* 0x000eaa0000000800 */
[C---:B------:R-:W-:Y:S01]  /*5860*/  HMMA.16816.F32.BF16 R36, R4.reuse, R10, R36 ;  /* 0x0000000a0424723c */ /* 0x040fe20000041824 */
[----:B------:R-:W5:Y:S05]  /*5870*/  LDSM.16.MT88.4 R8, [R148+0xb000] ;  /* 0x00b000009408783b */ /* 0x000f6a0000004200 */
[C---:B----4-:R-:W-:Y:S06]  /*5880*/  HMMA.16816.F32.BF16 R48, R4.reuse, R16, R48 ;  /* 0x000000100430723c */ /* 0x050fec0000041830 */
[C---:B------:R-:W-:Y:S01]  /*5890*/  HMMA.16816.F32.BF16 R52, R4.reuse, R18, R52 ;  /* 0x000000120434723c */ /* 0x040fe20000041834 */
[----:B------:R-:W4:Y:S05]  /*58a0*/  LDSM.16.MT88.4 R16, [R145+0xb000] ;  /* 0x00b000009110783b */ /* 0x000f2a0000004200 */
[C---:B------:R-:W-:Y:S06]  /*58b0*/  HMMA.16816.F32.BF16 R40, R4.reuse, R20, R40 ;  /* 0x000000140428723c */ /* 0x040fec0000041828 */
[C---:B------:R-:W-:Y:S01]  /*58c0*/  HMMA.16816.F32.BF16 R44, R4.reuse, R22, R44 ;  /* 0x00000016042c723c */ /* 0x040fe2000004182c */
[----:B------:R-:W3:Y:S05]  /*58d0*/  LDSM.16.MT88.4 R20, [R146+0xb000] ;  /* 0x00b000009214783b */ /* 0x000eea0000004200 */
[C---:B-1----:R-:W-:Y:S06]  /*58e0*/  HMMA.16816.F32.BF16 R56, R4.reuse, R12, R56 ;  /* 0x0000000c0438723c */ /* 0x042fec0000041838 */
[C---:B------:R-:W-:Y:S01]  /*58f0*/  HMMA.16816.F32.BF16 R60, R4.reuse, R14, R60 ;  /* 0x0000000e043c723c */ /* 0x040fe2000004183c */
[----:B------:R-:W1:Y:S05]  /*5900*/  LDSM.16.MT88.4 R12, [R144+0xb000] ;  /* 0x00b00000900c783b */ /* 0x000e6a0000004200 */
[C---:B-----5:R-:W-:Y:S06]  /*5910*/  HMMA.16816.F32.BF16 R64, R4.reuse, R8, R64 ;  /* 0x000000080440723c */ /* 0x060fec0000041840 */
[C---:B------:R-:W-:Y:S01]  /*5920*/  HMMA.16816.F32.BF16 R68, R4.reuse, R10, R68 ;  /* 0x0000000a0444723c */ /* 0x040fe20000041844 */
[----:B------:R-:W5:Y:S05]  /*5930*/  LDSM.16.MT88.4 R8, [R148+0x9800] ;  /* 0x009800009408783b */ /* 0x000f6a0000004200 */
[C---:B----4-:R-:W-:Y:S06]  /*5940*/  HMMA.16816.F32.BF16 R92, R4.reuse, R16, R92 ;  /* 0x00000010045c723c */ /* 0x050fec000004185c */
[C---:B------:R-:W-:Y:S01]  /*5950*/  HMMA.16816.F32.BF16 R80, R4.reuse, R18, R80 ;  /* 0x000000120450723c */ /* 0x040fe20000041850 */
[----:B------:R-:W4:Y:S05]  /*5960*/  LDSM.16.MT88.4 R16, [R145+0x9800] ;  /* 0x009800009110783b */ /* 0x000f2a0000004200 */
[C---:B---3--:R-:W-:Y:S06]  /*5970*/  HMMA.16816.F32.BF16 R72, R4.reuse, R20, R72 ;  /* 0x000000140448723c */ /* 0x048fec0000041848 */
[C---:B------:R-:W-:Y:S01]  /*5980*/  HMMA.16816.F32.BF16 R76, R4.reuse, R22, R76 ;  /* 0x00000016044c723c */ /* 0x040fe2000004184c */
[----:B------:R-:W-:Y:S05]  /*5990*/  LDSM.16.MT88.4 R20, [R146+0x9800] ;  /* 0x009800009214783b */ /* 0x000fea0000004200 */
[C---:B-1----:R-:W-:Y:S06]  /*59a0*/  HMMA.16816.F32.BF16 R88, R4.reuse, R12, R88 ;  /* 0x0000000c0458723c */ /* 0x042fec0000041858 */
[----:B------:R-:W-:Y:S01]  /*59b0*/  HMMA.16816.F32.BF16 R84, R4, R14, R84 ;  /* 0x0000000e0454723c */ /* 0x000fe20000041854 */
[----:B------:R-:W1:Y:S06]  /*59c0*/  LDSM.16.MT88.4 R12, [R144+0x9800] ;  /* 0x00980000900c783b */ /* 0x000e6c0000004200 */
[----:B------:R-:W-:-:S02]  /*59d0*/  F2FP.BF16.F32.PACK_AB R4, R137, R118 ;  /* 0x000000768904723e */ /* 0x000fc400000010ff */
[----:B------:R-:W-:Y:S02]  /*59e0*/  F2FP.BF16.F32.PACK_AB R6, R181, R120 ;  /* 0x00000078b506723e */ /* 0x000fe400000010ff */
[----:B------:R-:W-:Y:S01]  /*59f0*/  F2FP.BF16.F32.PACK_AB R5, R123, R122 ;  /* 0x0000007a7b05723e */ /* 0x000fe200000010ff */
[----:B------:R-:W-:Y:S01]  /*5a00*/  FADD.FTZ R122, R122, R29 ;  /* 0x0000001d7a7a7221 */ /* 0x000fe20000010000 */
[----:B--2---:R-:W-:-:S03]  /*5a10*/  F2FP.BF16.F32.PACK_AB R7, R116, R121 ;  /* 0x000000797407723e */ /* 0x004fc600000010ff */
[----:B------:R-:W-:-:S04]  /*5a20*/  FADD.FTZ R122, R123, R122 ;  /* 0x0000007a7b7a7221 */ /* 0x000fc80000010000 */
[----:B-----5:R-:W-:Y:S01]  /*5a30*/  HMMA.16816.F32.BF16 R96, R4, R8, R96 ;  /* 0x000000080460723c */ /* 0x020fe20000041860 */
[----:B------:R-:W-:-:S04]  /*5a40*/  FADD.FTZ R121, R121, R122 ;  /* 0x0000007a79797221 */ /* 0x000fc80000010000 */
[----:B------:R-:W-:Y:S01]  /*5a50*/  FADD.FTZ R179, R116, R121 ;  /* 0x0000007974b37221 */ /* 0x000fe20000010000 */
[C---:B------:R-:W-:Y:S01]  /*5a60*/  HMMA.16816.F32.BF16 R36, R4.reuse, R10, R36 ;  /* 0x0000000a0424723c */ /* 0x040fe20000041824 */
[----:B------:R-:W2:Y:S05]  /*5a70*/  LDSM.16.MT88.4 R8, [R148+0xb800] ;  /* 0x00b800009408783b */ /* 0x000eaa0000004200 */
[C---:B----4-:R-:W-:Y:S06]  /*5a80*/  HMMA.16816.F32.BF16 R48, R4.reuse, R16, R48 ;  /* 0x000000100430723c */ /* 0x050fec0000041830 */
[C---:B------:R-:W-:Y:S01]  /*5a90*/  HMMA.16816.F32.BF16 R52, R4.reuse, R18, R52 ;  /* 0x000000120434723c */ /* 0x040fe20000041834 */
[----:B------:R-:W3:Y:S05]  /*5aa0*/  LDSM.16.MT88.4 R16, [R146+0xb800] ;  /* 0x00b800009210783b */ /* 0x000eea0000004200 */
[C---:B-1----:R-:W-:Y:S06]  /*5ab0*/  HMMA.16816.F32.BF16 R56, R4.reuse, R12, R56 ;  /* 0x0000000c0438723c */ /* 0x042fec0000041838 */
[C---:B------:R-:W-:Y:S01]  /*5ac0*/  HMMA.16816.F32.BF16 R60, R4.reuse, R14, R60 ;  /* 0x0000000e043c723c */ /* 0x040fe2000004183c */
[----:B------:R-:W1:Y:S05]  /*5ad0*/  LDSM.16.MT88.4 R12, [R145+0xb800] ;  /* 0x00b80000910c783b */ /* 0x000e6a0000004200 */
[C---:B------:R-:W-:Y:S06]  /*5ae0*/  HMMA.16816.F32.BF16 R40, R4.reuse, R20, R40 ;  /* 0x000000140428723c */ /* 0x040fec0000041828 */
[C---:B------:R-:W-:Y:S06]  /*5af0*/  HMMA.16816.F32.BF16 R44, R4.reuse, R22, R44 ;  /* 0x00000016042c723c */ /* 0x040fec000004182c */
[C---:B--2---:R-:W-:Y:S06]  /*5b00*/  HMMA.16816.F32.BF16 R64, R4.reuse, R8, R64 ;  /* 0x000000080440723c */ /* 0x044fec0000041840 */
[C---:B------:R-:W-:Y:S01]  /*5b10*/  HMMA.16816.F32.BF16 R68, R4.reuse, R10, R68 ;  /* 0x0000000a0444723c */ /* 0x040fe20000041844 */
[----:B------:R-:W2:Y:S05]  /*5b20*/  LDSM.16.MT88.4 R8, [R144+0xb800] ;  /* 0x00b800009008783b */ /* 0x000eaa0000004200 */
[C---:B---3--:R-:W-:Y:S06]  /*5b30*/  HMMA.16816.F32.BF16 R72, R4.reuse, R16, R72 ;  /* 0x000000100448723c */ /* 0x048fec0000041848 */
[----:B------:R-:W-:Y:S01]  /*5b40*/  HMMA.16816.F32.BF16 R76, R4, R18, R76 ;  /* 0x00000012044c723c */ /* 0x000fe2000004184c */
[----:B------:R-:W-:-:S04]  /*5b50*/  FADD.FTZ R17, R107, R108 ;  /* 0x0000006c6b117221 */ /* 0x000fc80000010000 */
[----:B------:R-:W-:Y:S01]  /*5b60*/  FADD.FTZ R17, R106, R17 ;  /* 0x000000116a117221 */ /* 0x000fe20000010000 */
[----:B-1----:R-:W-:Y:S03]  /*5b70*/  HMMA.16816.F32.BF16 R92, R4, R12, R92 ;  /* 0x0000000c045c723c */ /* 0x002fe6000004185c */
[----:B------:R-:W-:-:S03]  /*5b80*/  FADD.FTZ R104, R104, R17 ;  /* 0x0000001168687221 */ /* 0x000fc60000010000 */
[----:B------:R-:W-:Y:S01]  /*5b90*/  HMMA.16816.F32.BF16 R80, R4, R14, R80 ;  /* 0x0000000e0450723c */ /* 0x000fe20000041850 */
[----:B------:R-:W-:-:S04]  /*5ba0*/  FADD.FTZ R33, R33, R104 ;  /* 0x0000006821217221 */ /* 0x000fc80000010000 */
[----:B------:R-:W-:-:S04]  /*5bb0*/  FADD.FTZ R28, R28, R33 ;  /* 0x000000211c1c7221 */ /* 0x000fc80000010000 */
[----:B------:R-:W-:Y:S01]  /*5bc0*/  FADD.FTZ R28, R27, R28 ;  /* 0x0000001c1b1c7221 */ /* 0x000fe20000010000 */
[C---:B--2---:R-:W-:Y:S06]  /*5bd0*/  HMMA.16816.F32.BF16 R88, R4.reuse, R8, R88 ;  /* 0x000000080458723c */ /* 0x044fec0000041858 */
[----:B------:R-:W-:Y:S01]  /*5be0*/  HMMA.16816.F32.BF16 R84, R4, R10, R84 ;  /* 0x0000000a0454723c */ /* 0x000fe20000041854 */
[----:B------:R-:W-:-:S04]  /*5bf0*/  FADD.FTZ R9, R25, R28 ;  /* 0x0000001c19097221 */ /* 0x000fc80000010000 */
[----:B------:R-:W-:-:S04]  /*5c00*/  FADD.FTZ R9, R24, R9 ;  /* 0x0000000918097221 */ /* 0x000fc80000010000 */
[----:B------:R-:W-:-:S04]  /*5c10*/  FADD.FTZ R118, R118, R9 ;  /* 0x0000000976767221 */ /* 0x000fc80000010000 */
[----:B------:R-:W-:-:S04]  /*5c20*/  FADD.FTZ R137, R137, R118 ;  /* 0x0000007689897221 */ /* 0x000fc80000010000 */
[----:B------:R-:W-:-:S04]  /*5c30*/  FADD.FTZ R120, R120, R137 ;  /* 0x0000008978787221 */ /* 0x000fc80000010000 */
[----:B------:R-:W-:Y:S01]  /*5c40*/  FADD.FTZ R181, R181, R120 ;  /* 0x00000078b5b57221 */ /* 0x000fe20000010000 */
[----:B------:R-:W-:Y:S06]  /*5c50*/  @!P4 BRA `(.L_x_5566) ;  /* 0x000000300080c947 */ /* 0x000fec0003800000 */
        /* <DEDUP_REMOVED lines=46> */
[----:B------:R-:W-:Y:S02]  /*5f40*/  IMAD.WIDE R10, R4, 0x4, R168 ;  /* 0x00000004040a7825 */ /* 0x000fe400078e02a8 */
        /* <DEDUP_REMOVED lines=11> */
[----:B------:R-:W-:Y:S02]  /*6000*/  IMAD R7, R4, UR4, RZ ;  /* 0x0000000404077c24 */ /* 0x000fe4000f8e02ff */
[----:B------:R-:W-:-:S04]  /*6010*/  IMAD.WIDE.U32 R4, R0, UR4, R8 ;  /* 0x0000000400047c25 */ /* 0x000fc8000f8e0008 */
[----:B------:R-:W-:-:S04]  /*6020*/  IMAD R7, R0, UR5, R7 ;  /* 0x0000000500077c24 */ /* 0x000fc8000f8e0207 */
[----:B------:R-:W-:Y:S01]  /*6030*/  IMAD.IADD R5, R5, 0x1, R7 ;  /* 0x0000000105057824 */ /* 0x000fe200078e0207 */
[----:B------:R-:W-:Y:S06]  /*6040*/  BRA `(.L_x_5568) ;  /* 0x0000000000087947 */ /* 0x000fec0003800000 */
.L_x_5567:
[----:B------:R-:W-:-:S04]  /*6050*/  LEA R4, -R124, RZ, 0x6 ;  /* 0x000000ff7c047211 */ /* 0x000fc800078e31ff */
[----:B------:R-:W-:-:S07]  /*6060*/  SHF.R.S32.HI R5, RZ, 0x1f, R4 ;  /* 0x0000001fff057819 */ /* 0x000fce0000011404 */
.L_x_5568:
[----:B------:R-:W-:Y:S01]  /*6070*/  ULDC UR4, c[0x0][0x2d0] ;  /* 0x0000b40000047ab9 */ /* 0x000fe20000000800 */
[----:B------:R-:W-:Y:S02]  /*6080*/  IADD3 R2, P3, R161, R4, RZ ;  /* 0x00000004a1027210 */ /* 0x000fe40007f7e0ff */
[----:B------:R-:W-:Y:S02]  /*6090*/  ISETP.GE.AND P1, PT, R157, UR4, PT ;  /* 0x000000049d007c0c */ /* 0x000fe4000bf26270 */
[----:B------:R-:W-:Y:S01]  /*60a0*/  ISETP.GE.AND P2, PT, R166, UR4, PT ;  /* 0x00000004a6007c0c */ /* 0x000fe2000bf46270 */
[----:B------:R-:W-:Y:S01]  /*60b0*/  IMAD.X R9, R160, 0x1, R5, P3 ;  /* 0x00000001a0097824 */ /* 0x000fe200018e0605 */
[----:B------:R-:W-:Y:S02]  /*60c0*/  IADD3 R0, P3, R161, R2, RZ ;  /* 0x00000002a1007210 */ /* 0x000fe40007f7e0ff */
[----:B------:R-:W-:-:S04]  /*60d0*/  LEA R130, P5, R4, R178, 0x1 ;  /* 0x000000b204827211 */ /* 0x000fc800078a08ff */
[----:B------:R-:W-:-:S03]  /*60e0*/  LEA.HI.X R131, R4, R183, R5, 0x1, P5 ;  /* 0x000000b704837211 */ /* 0x000fc600028f0c05 */
[----:B------:R-:W-:Y:S02]  /*60f0*/  @!P1 IADD3 R7, P4, R4, R34, RZ ;  /* 0x0000002204079210 */ /* 0x000fe40007f9e0ff */
[-C--:B------:R-:W-:Y:S01]  /*6100*/  @!P2 LEA R10, P5, R0, R178.reuse, 0x1 ;  /* 0x000000b2000aa211 */ /* 0x080fe200078a08ff */
[----:B------:R-:W-:Y:S02]  /*6110*/  @P2 STS.128 [R164+0x8000], RZ ;  /* 0x008000ffa4002388 */ /* 0x000fe40000000c00 */
[----:B------:R-:W-:Y:S01]  /*6120*/  @!P1 IMAD.X R6, R5, 0x1, R32, P4 ;  /* 0x0000000105069824 */ /* 0x000fe200020e0620 */
[C---:B------:R-:W-:Y:S01]  /*6130*/  @!P1 LEA R14, P4, R7.reuse, UR6, 0x1 ;  /* 0x00000006070e9c11 */ /* 0x040fe2000f8808ff */
[----:B------:R-:W-:Y:S01]  /*6140*/  @!PT LDS RZ, [RZ] ;  /* 0x00000000fffff984 */ /* 0x000fe20000000800 */
[----:B------:R-:W-:Y:S01]  /*6150*/  @!PT LDS RZ, [RZ] ;  /* 0x00000000fffff984 */ /* 0x000fe20000000800 */
[----:B------:R-:W-:Y:S01]  /*6160*/  @!PT LDS RZ, [RZ] ;  /* 0x00000000fffff984 */ /* 0x000fe20000000800 */
[----:B------:R-:W-:Y:S03]  /*6170*/  @!P2 LDGSTS.E.BYPASS.LTC128B.128 [R164+0x8000], desc[UR10][R130.64] ;  /* 0x0800000082a4afae */ /* 0x000fe6000b901d4a */
[----:B------:R-:W-:Y:S01]  /*6180*/  @!P1 LEA.HI.X R15, R7, UR7, R6, 0x1, P4 ;  /* 0x00000007070f9c11 */ /* 0x000fe2000a0f0c06 */
[----:B------:R-:W-:Y:S01]  /*6190*/  IMAD.X R7, R160, 0x1, R9, P3 ;  /* 0x00000001a0077824 */ /* 0x000fe200018e0609 */
[----:B------:R-:W-:Y:S01]  /*61a0*/  @!P2 LEA R12, P4, R2, R178, 0x1 ;  /* 0x000000b2020ca211 */ /* 0x000fe200078808ff */
[----:B------:R-:W-:Y:S01]  /*61b0*/  @P1 STS.128 [R164+0xa000], RZ ;  /* 0x00a000ffa4001388 */ /* 0x000fe20000000c00 */
[----:B------:R-:W-:-:S02]  /*61c0*/  IADD3 R5, P3, R161, R0, RZ ;  /* 0x00000000a1057210 */ /* 0x000fc40007f7e0ff */
[-C--:B------:R-:W-:Y:S01]  /*61d0*/  @!P2 LEA.HI.X R13, R2, R183.reuse, R9, 0x1, P4 ;  /* 0x000000b7020da211 */ /* 0x080fe200020f0c09 */
[----:B------:R-:W-:Y:S01]  /*61e0*/  @!PT LDS RZ, [RZ] ;  /* 0x00000000fffff984 */ /* 0x000fe20000000800 */
[----:B------:R-:W-:Y:S01]  /*61f0*/  @!PT LDS RZ, [RZ] ;  /* 0x00000000fffff984 */ /* 0x000fe20000000800 */
[----:B------:R-:W-:Y:S01]  /*6200*/  @!PT LDS RZ, [RZ] ;  /* 0x00000000fffff984 */ /* 0x000fe20000000800 */
[----:B------:R-:W-:Y:S01]  /*6210*/  @!P1 LDGSTS.E.BYPASS.LTC128B.128 [R164+0xa000], desc[UR10][R14.64+0x80] ;  /* 0x0a0000800ea49fae */ /* 0x000fe2000b901d4a */
[-CC-:B------:R-:W-:Y:S01]  /*6220*/  @!P2 LEA.HI.X R11, R0, R183.reuse, R7.reuse, 0x1, P5 ;  /* 0x000000b7000ba211 */ /* 0x180fe200028f0c07 */
[----:B------:R-:W-:Y:S01]  /*6230*/  IMAD.X R4, R160, 0x1, R7, P3 ;  /* 0x00000001a0047824 */ /* 0x000fe200018e0607 */
[-C--:B------:R-:W-:Y:S01]  /*6240*/  @!P1 IADD3 R2, P6, R2, R34.reuse, RZ ;  /* 0x0000002202029210 */ /* 0x080fe20007fde0ff */
[----:B------:R-:W-:Y:S01]  /*6250*/  @P2 STS.128 [R164+0x8800], RZ ;  /* 0x008800ffa4002388 */ /* 0x000fe20000000c00 */
[----:B------:R-:W-:Y:S02]  /*6260*/  @!P1 IADD3 R0, P5, R0, R34, RZ ;  /* 0x0000002200009210 */ /* 0x000fe40007fbe0ff */
[----:B------:R-:W-:Y:S01]  /*6270*/  @!P2 LEA R16, P4, R5, R178, 0x1 ;  /* 0x000000b20510a211 */ /* 0x000fe200078808ff */
[--C-:B------:R-:W-:Y:S01]  /*6280*/  @!P1 IMAD.X R9, R9, 0x1, R32.reuse, P6 ;  /* 0x0000000109099824 */ /* 0x100fe200030e0620 */
[----:B------:R-:W-:Y:S01]  /*6290*/  @!P1 IADD3 R34, P3, R5, R34, RZ ;  /* 0x0000002205229210 */ /* 0x000fe20007f7e0ff */
[----:B------:R-:W-:Y:S01]  /*62a0*/  @!P1 IMAD.X R7, R7, 0x1, R32, P5 ;  /* 0x0000000107079824 */ /* 0x000fe200028e0620 */
[----:B------:R-:W-:Y:S01]  /*62b0*/  @!P1 LEA R20, P5, R2, UR6, 0x1 ;  /* 0x0000000602149c11 */ /* 0x000fe2000f8a08ff */
[----:B------:R-:W-:Y:S01]  /*62c0*/  @!PT LDS RZ, [RZ] ;  /* 0x00000000fffff984 */ /* 0x000fe20000000800 */
[----:B------:R-:W-:Y:S01]  /*62d0*/  @!PT LDS RZ, [RZ] ;  /* 0x00000000fffff984 */ /* 0x000fe20000000800 */
[----:B------:R-:W-:Y:S01]  /*62e0*/  @!PT LDS RZ, [RZ] ;  /* 0x00000000fffff984 */ /* 0x000fe20000000800 */
[----:B------:R-:W-:Y:S01]  /*62f0*/  @!P2 LDGSTS.E.BYPASS.LTC128B.128 [R164+0x8800], desc[UR10][R12.64] ;  /* 0x088000000ca4afae */ /* 0x000fe2000b901d4a */
[----:B------:R-:W-:Y:S01]  /*6300*/  @!P2 LEA.HI.X R17, R5, R183, R4, 0x1, P4 ;  /* 0x000000b70511a211 */ /* 0x000fe200020f0c04 */
[----:B------:R-:W-:Y:S01]  /*6310*/  @!P1 IMAD.X R5, R4, 0x1, R32, P3 ;  /* 0x0000000104059824 */ /* 0x000fe200018e0620 */
[----:B------:R-:W-:Y:S01]  /*6320*/  @!P1 LEA R18, P4, R0, UR6, 0x1 ;  /* 0x0000000600129c11 */ /* 0x000fe2000f8808ff */
[----:B------:R-:W-:Y:S01]  /*6330*/  @P1 STS.128 [R164+0xa800], RZ ;  /* 0x00a800ffa4001388 */ /* 0x000fe20000000c00 */
[----:B------:R-:W-:Y:S01]  /*6340*/  @!P1 LEA.HI.X R21, R2, UR7, R9, 0x1, P5 ;  /* 0x0000000702159c11 */ /* 0x000fe2000a8f0c09 */
[----:B------:R-:W-:Y:S01]  /*6350*/  IMAD.MOV.U32 R178, RZ, RZ, R130 ;  /* 0x000000ffffb27224 */ /* 0x000fe200078e0082 */
[----:B------:R-:W-:Y:S01]  /*6360*/  @!P1 LEA R8, P3, R34, UR6, 0x1 ;  /* 0x0000000622089c11 */ /* 0x000fe2000f8608ff */
[----:B------:R-:W-:Y:S01]  /*6370*/  IMAD.MOV.U32 R183, RZ, RZ, R131 ;  /* 0x000000ffffb77224 */ /* 0x000fe200078e0083 */
[----:B------:R-:W-:Y:S01]  /*6380*/  @!P1 LEA.HI.X R19, R0, UR7, R7, 0x1, P4 ;  /* 0x0000000700139c11 */ /* 0x000fe2000a0f0c07 */
[----:B------:R-:W-:Y:S01]  /*6390*/  @!PT LDS RZ, [RZ] ;  /* 0x00000000fffff984 */ /* 0x000fe20000000800 */
[----:B------:R-:W-:Y:S01]  /*63a0*/  @!PT LDS RZ, [RZ] ;  /* 0x00000000fffff984 */ /* 0x000fe20000000800 */
[----:B------:R-:W-:Y:S01]  /*63b0*/  @!PT LDS RZ, [RZ] ;  /* 0x00000000fffff984 */ /* 0x000fe20000000800 */
[----:B------:R1:W-:Y:S01]  /*63c0*/  @!P1 LDGSTS.E.BYPASS.LTC128B.128 [R164+0xa800], desc[UR10][R20.64+0x80] ;  /* 0x0a80008014a49fae */ /* 0x0003e2000b901d4a */
[----:B------:R-:W-:-:S02]  /*63d0*/  @!P1 LEA.HI.X R9, R34, UR7, R5, 0x1, P3 ;  /* 0x0000000722099c11 */ /* 0x000fc400098f0c05 */
        /* <DEDUP_REMOVED lines=23> */
[----:B-1----:R-:W1:Y:S04]  /*6550*/  LDSM.16.M88.4 R20, [R154+0x4800] ;  /* 0x004800009a14783b */ /* 0x002e680000000200 */
[----:B------:R-:W2:Y:S04]  /*6560*/  LDSM.16.M88.4 R12, [R154+0x5000] ;  /* 0x005000009a0c783b */ /* 0x000ea80000000200 */
[----:B------:R-:W3:Y:S04]  /*6570*/  LDSM.16.M88.4 R108, [R154+0x5800] ;  /* 0x005800009a6c783b */ /* 0x000ee80000000200 */
[----:B------:R-:W-:Y:S04]  /*6580*/  LDSM.16.M88.4 R104, [R153] ;  /* 0x000000009968783b */ /* 0x000fe80000000200 */
[----:B------:R-:W5:Y:S04]  /*6590*/  LDSM.16.M88.4 R120, [R152] ;  /* 0x000000009878783b */ /* 0x000f680000000200 */
[----:B------:R-:W5:Y:S04]  /*65a0*/  LDSM.16.M88.4 R116, [R152+0x800] ;  /* 0x000800009874783b */ /* 0x000f680000000200 */
[----:B------:R-:W5:Y:S01]  /*65b0*/  LDSM.16.M88.4 R112, [R152+0x1000] ;  /* 0x001000009870783b */ /* 0x000f620000000200 */
[----:B------:R-:W3:Y:S03]  /*65c0*/  S2R R0, SR_TID.X ;  /* 0x0000000000007919 */ /* 0x000ee60000002100 */
[----:B------:R-:W0:Y:S01]  /*65d0*/  LDGDEPBAR ;  /* 0x00000000000079af */ /* 0x000e220000000000 */
[C---:B----4-:R-:W-:Y:S06]  /*65e0*/  HMMA.16816.F32.BF16 R32, R4.reuse, R28, RZ ;  /* 0x0000001c0420723c */ /* 0x050fec00000418ff */
[C---:B-1----:R-:W-:Y:S06]  /*65f0*/  HMMA.16816.F32.BF16 R24, R4.reuse, R20, RZ ;  /* 0x000000140418723c */ /* 0x042fec00000418ff */
[C---:B--2---:R-:W-:Y:S06]  /*6600*/  HMMA.16816.F32.BF16 R16, R4.reuse, R12, RZ ;  /* 0x0000000c0410723c */ /* 0x044fec00000418ff */
[C---:B------:R-:W-:Y:S06]  /*6610*/  HMMA.16816.F32.BF16 R28, R4.reuse, R30, RZ ;  /* 0x0000001e041c723c */ /* 0x040fec00000418ff */
[----:B------:R-:W-:Y:S01]  /*6620*/  HMMA.16816.F32.BF16 R20, R4, R22, RZ ;  /* 0x000000160414723c */ /* 0x000fe200000418ff */
[----:B---3--:R-:W-:-:S05]  /*6630*/  IMAD.SHL.U32 R0, R0, 0x2, RZ ;  /* 0x0000000200007824 */ /* 0x008fca00078e00ff */
[C---:B------:R-:W-:Y:S06]  /*6640*/  HMMA.16816.F32.BF16 R12, R4.reuse, R14, RZ ;  /* 0x0000000e040c723c */ /* 0x040fec00000418ff */
[C---:B------:R-:W-:Y:S06]  /*6650*/  HMMA.16816.F32.BF16 R8, R4.reuse, R108, RZ ;  /* 0x0000006c0408723c */ /* 0x040fec00000418ff */
[----:B------:R-:W-:Y:S01]  /*6660*/  HMMA.16816.F32.BF16 R4, R4, R110, RZ ;  /* 0x0000006e0404723c */ /* 0x000fe200000418ff */
[----:B------:R-:W1:Y:S05]  /*6670*/  LDSM.16.M88.4 R108, [R152+0x1800] ;  /* 0x00180000986c783b */ /* 0x000e6a0000000200 */
        /* <DEDUP_REMOVED lines=11> */
[----:B------:R-:W1:Y:S04]  /*6730*/  LDSM.16.M88.4 R104, [R151] ;  /* 0x000000009768783b */ /* 0x000e680000000200 */
[----:B------:R-:W2:Y:S01]  /*6740*/  LDSM.16.M88.4 R108, [R147+0x5800] ;  /* 0x00580000936c783b */ /* 0x000ea20000000200 */
[C---:B-1----:R-:W-:Y:S06]  /*6750*/  HMMA.16816.F32.BF16 R32, R104.reuse, R120, R32 ;  /* 0x000000786820723c */ /* 0x042fec0000041820 */
        /* <DEDUP_REMOVED lines=10> */
[----:B------:R-:W1:Y:S04]  /*6800*/  LDSM.16.M88.4 R104, [R150] ;  /* 0x000000009668783b */ /* 0x000e680000000200 */
[----:B------:R-:W2:Y:S01]  /*6810*/  LDSM.16.M88.4 R108, [R149+0x1800] ;  /* 0x00180000956c783b */ /* 0x000ea20000000200 */
        /* <DEDUP_REMOVED lines=11> */
[----:B------:R-:W1:Y:S04]  /*68d0*/  LDSM.16.M88.4 R104, [R155+0x2000] ;  /* 0x002000009b68783b */ /* 0x000e680000000200 */
        /* <DEDUP_REMOVED lines=19> */
[----:B------:R-:W1:Y:S05]  /*6a10*/  LDSM.16.M88.4 R116, [R147+0x6000] ;  /* 0x006000009374783b */ /* 0x000e6a0000000200 */
[C---:B------:R-:W-:Y:S06]  /*6a20*/  HMMA.16816.F32.BF16 R16, R104.reuse, R112, R16 ;  /* 0x000000706810723c */ /* 0x040fec0000041810 */
[C---:B------:R-:W-:Y:S01]  /*6a30*/  HMMA.16816.F32.BF16 R12, R104.reuse, R114, R12 ;  /* 0x00000072680c723c */ /* 0x040fe2000004180c */
[----:B------:R-:W3:Y:S05]  /*6a40*/  LDSM.16.M88.4 R112, [R147+0x6800] ;  /* 0x006800009370783b */ /* 0x000eea0000000200 */
[C---:B--2---:R-:W-:Y:S06]  /*6a50*/  HMMA.16816.F32.BF16 R8, R104.reuse, R108, R8 ;  /* 0x0000006c6808723c */ /* 0x044fec0000041808 */
[----:B------:R-:W-:Y:S01]  /*6a60*/  HMMA.16816.F32.BF16 R4, R104, R110, R4 ;  /* 0x0000006e6804723c */ /* 0x000fe20000041804 */
[----:B------:R-:W2:Y:S04]  /*6a70*/  LDSM.16.M88.4 R104, [R147+0x7800] ;  /* 0x007800009368783b */ /* 0x000ea80000000200 */
[----:B------:R-:W4:Y:S01]  /*6a80*/  LDSM.16.M88.4 R108, [R147+0x7000] ;  /* 0x00700000936c783b */ /* 0x000f220000000200 */
[C---:B-1----:R-:W-:Y:S06]  /*6a90*/  HMMA.16816.F32.BF16 R32, R120.reuse, R116, R32 ;  /* 0x000000747820723c */ /* 0x042fec0000041820 */
[C---:B------:R-:W-:Y:S01]  /*6aa0*/  HMMA.16816.F32.BF16 R28, R120.reuse, R118, R28 ;  /* 0x00000076781c723c */ /* 0x040fe2000004181c */
[----:B------:R-:W-:Y:S05]  /*6ab0*/  LDSM.16.M88.4 R116, [R150+0x2000] ;  /* 0x002000009674783b */ /* 0x000fea0000000200 */
[C---:B---3--:R-:W-:Y:S06]  /*6ac0*/  HMMA.16816.F32.BF16 R24, R120.reuse, R112, R24 ;  /* 0x000000707818723c */ /* 0x048fec0000041818 */
[C---:B------:R-:W-:Y:S01]  /*6ad0*/  HMMA.16816.F32.BF16 R20, R120.reuse, R114, R20 ;  /* 0x000000727814723c */ /* 0x040fe20000041814 */
[----:B------:R-:W1:Y:S05]  /*6ae0*/  LDSM.16.M88.4 R112, [R149+0x2000] ;  /* 0x002000009570783b */ /* 0x000e6a0000000200 */
[C---:B--2---:R-:W-:Y:S06]  /*6af0*/  HMMA.16816.F32.BF16 R8, R120.reuse, R104, R8 ;  /* 0x000000687808723c */ /* 0x044fec0000041808 */
[C---:B------:R-:W-:Y:S01]  /*6b00*/  HMMA.16816.F32.BF16 R4, R120.reuse, R106, R4 ;  /* 0x0000006a7804723c */ /* 0x040fe20000041804 */
[----:B------:R-:W2:Y:S05]  /*6b10*/  LDSM.16.M88.4 R104, [R149+0x3000] ;  /* 0x003000009568783b */ /* 0x000eaa0000000200 */
[C---:B----4-:R-:W-:Y:S06]  /*6b20*/  HMMA.16816.F32.BF16 R16, R120.reuse, R108, R16 ;  /* 0x0000006c7810723c */ /* 0x050fec0000041810 */
[----:B------:R-:W-:Y:S01]  /*6b30*/  HMMA.16816.F32.BF16 R12, R120, R110, R12 ;  /* 0x0000006e780c723c */ /* 0x000fe2000004180c */
[----:B------:R-:W3:Y:S05]  /*6b40*/  LDSM.16.M88.4 R108, [R149+0x2800] ;  /* 0x00280000956c783b */ /* 0x000eea0000000200 */
[C---:B-1----:R-:W-:Y:S06]  /*6b50*/  HMMA.16816.F32.BF16 R32, R116.reuse, R112, R32 ;  /* 0x000000707420723c */ /* 0x042fec0000041820 */
[C---:B------:R-:W-:Y:S06]  /*6b60*/  HMMA.16816.F32.BF16 R28, R116.reuse, R114, R28 ;  /* 0x00000072741c723c */ /* 0x040fec000004181c */
[C---:B--2---:R-:W-:Y:S06]  /*6b70*/  HMMA.16816.F32.BF16 R16, R116.reuse, R104, R16 ;  /* 0x000000687410723c */ /* 0x044fec0000041810 */
[----:B------:R-:W-:Y:S01]  /*6b80*/  HMMA.16816.F32.BF16 R12, R116, R106, R12 ;  /* 0x0000006a740c723c */ /* 0x000fe2000004180c */
[----:B------:R-:W1:Y:S01]  /*6b90*/  LDSM.16.M88.4 R104, [R149+0x3800] ;  /* 0x003800009568783b */ /* 0x000e620000000200 */
[----:B------:R-:W-:-:S04]  /*6ba0*/  DEPBAR.LE SB0, 0x0 ;  /* 0x000080000000791a */ /* 0x000fc80000000000 */
[C---:B---3--:R-:W-:Y:S06]  /*6bb0*/  HMMA.16816.F32.BF16 R24, R116.reuse, R108, R24 ;  /* 0x0000006c7418723c */ /* 0x048fec0000041818 */
[----:B------:R-:W-:Y:S01]  /*6bc0*/  HMMA.16816.F32.BF16 R20, R116, R110, R20 ;  /* 0x0000006e7414723c */ /* 0x000fe20000041814 */
[----:B------:R-:W-:-:S05]  /*6bd0*/  LOP3.LUT R108, R0, 0x6, RZ, 0xc0, !PT ;  /* 0x00000006006c7812 */ /* 0x000fca00078ec0ff */
[----:B------:R-:W-:-:S04]  /*6be0*/  IMAD R108, R163, 0x40, R108 ;  /* 0x00000040a36c7824 */ /* 0x000fc800078e026c */
[C---:B------:R-:W-:Y:S02]  /*6bf0*/  VIADD R0, R108.reuse, 0x1 ;  /* 0x000000016c007836 */ /* 0x040fe40000000000 */
[C---:B------:R-:W-:Y:S02]  /*6c00*/  VIADD R101, R108.reuse, 0x8 ;  /* 0x000000086c657836 */ /* 0x040fe40000000000 */
[----:B------:R-:W-:Y:S01]  /*6c10*/  VIADD R2, R108, 0x9 ;  /* 0x000000096c027836 */ /* 0x000fe20000000000 */
[----:B------:R-:W-:Y:S01]  /*6c20*/  BAR.SYNC.DEFER_BLOCKING 0x0 ;  /* 0x0000000000007b1d */ /* 0x000fe20000010000 */
[CC--:B------:R-:W-:Y:S02]  /*6c30*/  ISETP.GE.AND P6, PT, R0.reuse, R129.reuse, PT ;  /* 0x000000810000720c */ /* 0x0c0fe40003fc6270 */
[----:B------:R-:W-:Y:S02]  /*6c40*/  ISETP.GE.AND P4, PT, R0, R128, PT ;  /* 0x000000800000720c */ /* 0x000fe40003f86270 */
[----:B------:R-:W-:-:S02]  /*6c50*/  ISETP.GE.AND P5, PT, R101, R129, PT ;  /* 0x000000816500720c */ /* 0x000fc40003fa6270 */
[----:B------:R-:W-:Y:S01]  /*6c60*/  FSEL R0, R33, -INF , !P6 ;  /* 0xff80000021007808 */ /* 0x000fe20007000000 */
[C---:B------:R-:W-:Y:S01]  /*6c70*/  VIADD R33, R108.reuse, 0x10 ;  /* 0x000000106c217836 */ /* 0x040fe20000000000 */
[-C--:B------:R-:W-:Y:S01]  /*6c80*/  ISETP.GE.AND P6, PT, R101, R128.reuse, PT ;  /* 0x000000806500720c */ /* 0x080fe20003fc6270 */
[----:B------:R-:W-:Y:S01]  /*6c90*/  VIADD R101, R108, 0x11 ;  /* 0x000000116c657836 */ /* 0x000fe20000000000 */
[----:B------:R-:W-:Y:S02]  /*6ca0*/  FSEL R35, R35, -INF , !P4 ;  /* 0xff80000023237808 */ /* 0x000fe40006000000 */
[----:B------:R-:W-:Y:S01]  /*6cb0*/  ISETP.GE.AND P4, PT, R2, R129, PT ;  /* 0x000000810200720c */ /* 0x000fe20003f86270 */
[----:B-1----:R-:W-:Y:S01]  /*6cc0*/  HMMA.16816.F32.BF16 R8, R116, R104, R8 ;  /* 0x000000687408723c */ /* 0x002fe20000041808 */
[----:B------:R-:W-:Y:S02]  /*6cd0*/  FSEL R28, R28, -INF , !P5 ;  /* 0xff8000001c1c7808 */ /* 0x000fe40006800000 */
[----:B------:R-:W-:-:S02]  /*6ce0*/  ISETP.GE.AND P5, PT, R2, R128, PT ;  /* 0x000000800200720c */ /* 0x000fc40003fa6270 */
[----:B------:R-:W-:Y:S01]  /*6cf0*/  FSEL R113, R30, -INF , !P6 ;  /* 0xff8000001e717808 */ /* 0x000fe20007000000 */
[C---:B------:R-:W-:Y:S01]  /*6d00*/  VIADD R30, R108.reuse, 0x18 ;  /* 0x000000186c1e7836 */ /* 0x040fe20000000000 */
[-C--:B------:R-:W-:Y:S01]  /*6d10*/  ISETP.GE.AND P6, PT, R33, R129.reuse, PT ;  /* 0x000000812100720c */ /* 0x080fe20003fc6270 */
[----:B------:R-:W-:Y:S01]  /*6d20*/  HMMA.16816.F32.BF16 R4, R116, R106, R4 ;  /* 0x0000006a7404723c */ /* 0x000fe20000041804 */
[----:B------:R-:W-:Y:S01]  /*6d30*/  FSEL R2, R29, -INF , !P4 ;  /* 0xff8000001d027808 */ /* 0x000fe20006000000 */
[----:B------:R-:W-:Y:S01]  /*6d40*/  VIADD R29, R108, 0x19 ;  /* 0x000000196c1d7836 */ /* 0x000fe20000000000 */
[----:B------:R-:W-:Y:S02]  /*6d50*/  ISETP.GE.AND P4, PT, R33, R128, PT ;  /* 0x000000802100720c */ /* 0x000fe40003f86270 */
[----:B------:R-:W-:Y:S02]  /*6d60*/  FSEL R33, R31, -INF , !P5 ;  /* 0xff8000001f217808 */ /* 0x000fe40006800000 */
[----:B------:R-:W-:-:S02]  /*6d70*/  ISETP.GE.AND P5, PT, R101, R129, PT ;  /* 0x000000816500720c */ /* 0x000fc40003fa6270 */
[----:B------:R-:W-:Y:S02]  /*6d80*/  FSEL R114, R24, -INF , !P6 ;  /* 0xff80000018727808 */ /* 0x000fe40007000000 */
[-C--:B------:R-:W-:Y:S02]  /*6d90*/  ISETP.GE.AND P6, PT, R101, R128.reuse, PT ;  /* 0x000000806500720c */ /* 0x080fe40003fc6270 */
[----:B------:R-:W-:Y:S01]  /*6da0*/  FSEL R137, R26, -INF , !P4 ;  /* 0xff8000001a897808 */ /* 0x000fe20006000000 */
[----:B------:R-:W-:Y:S01]  /*6db0*/  VIADD R26, R108, 0x20 ;  /* 0x000000206c1a7836 */ /* 0x000fe20000000000 */
[----:B------:R-:W-:Y:S02]  /*6dc0*/  FSEL R24, R25, -INF , !P5 ;  /* 0xff80000019187808 */ /* 0x000fe40006800000 */
[C---:B------:R-:W-:Y:S02]  /*6dd0*/  ISETP.GE.AND P4, PT, R30.reuse, R129, PT ;  /* 0x000000811e00720c */ /* 0x040fe40003f86270 */
[----:B------:R-:W-:-:S02]  /*6de0*/  ISETP.GE.AND P5, PT, R30, R128, PT ;  /* 0x000000801e00720c */ /* 0x000fc40003fa6270 */
[----:B------:R-:W-:Y:S02]  /*6df0*/  FSEL R135, R27, -INF , !P6 ;  /* 0xff8000001b877808 */ /* 0x000fe40007000000 */
[CC--:B------:R-:W-:Y:S02]  /*6e00*/  ISETP.GE.AND P6, PT, R29.reuse, R129.reuse, PT ;  /* 0x000000811d00720c */ /* 0x0c0fe40003fc6270 */
[----:B------:R-:W-:Y:S02]  /*6e10*/  FSEL R20, R20, -INF , !P4 ;  /* 0xff80000014147808 */ /* 0x000fe40006000000 */
[----:B------:R-:W-:Y:S02]  /*6e20*/  FSEL R25, R22, -INF , !P5 ;  /* 0xff80000016197808 */ /* 0x000fe40006800000 */
[----:B------:R-:W-:Y:S02]  /*6e30*/  ISETP.GE.AND P4, PT, R29, R128, PT ;  /* 0x000000801d00720c */ /* 0x000fe40003f86270 */
[----:B------:R-:W-:Y:S01]  /*6e40*/  FSEL R22, R21, -INF , !P6 ;  /* 0xff80000015167808 */ /* 0x000fe20007000000 */
[C---:B------:R-:W-:Y:S01]  /*6e50*/  VIADD R21, R108.reuse, 0x21 ;  /* 0x000000216c157836 */ /* 0x040fe20000000000 */
[----:B------:R-:W-:Y:S01]  /*6e60*/  FSEL R27, R23, -INF , !P4 ;  /* 0xff800000171b7808 */ /* 0x000fe20006000000 */
[----:B------:R-:W-:Y:S01]  /*6e70*/  VIADD R23, R108, 0x28 ;  /* 0x000000286c177836 */ /* 0x000fe20000000000 */
[----:B------:R-:W-:-:S02]  /*6e80*/  ISETP.GE.AND P5, PT, R26, R129, PT ;  /* 0x000000811a00720c */ /* 0x000fc40003fa6270 */
[-C--:B------:R-:W-:Y:S02]  /*6e90*/  ISETP.GE.AND P6, PT, R26, R128.reuse, PT ;  /* 0x000000801a00720c */ /* 0x080fe40003fc6270 */
[CC--:B------:R-:W-:Y:S02]  /*6ea0*/  ISETP.GE.AND P4, PT, R21.reuse, R129.reuse, PT ;  /* 0x000000811500720c */ /* 0x0c0fe40003f86270 */
[----:B------:R-:W-:Y:S01]  /*6eb0*/  FSEL R120, R16, -INF , !P5 ;  /* 0xff80000010787808 */ /* 0x000fe20006800000 */
[----:B------:R-:W-:Y:S01]  /*6ec0*/  VIADD R16, R108, 0x29 ;  /* 0x000000296c107836 */ /* 0x000fe20000000000 */
[----:B------:R-:W-:Y:S02]  /*6ed0*/  FSEL R123, R18, -INF , !P6 ;  /* 0xff800000127b7808 */ /* 0x000fe40007000000 */
[----:B------:R-:W-:Y:S02]  /*6ee0*/  ISETP.GE.AND P5, PT, R21, R128, PT ;  /* 0x000000801500720c */ /* 0x000fe40003fa6270 */
[----:B------:R-:W-:-:S02]  /*6ef0*/  ISETP.GE.AND P6, PT, R23, R129, PT ;  /* 0x000000811700720c */ /* 0x000fc40003fc6270 */
[----:B------:R-:W-:Y:S01]  /*6f00*/  FSEL R122, R17, -INF , !P4 ;  /* 0xff800000117a7808 */ /* 0x000fe20006000000 */
[----:B------:R-:W-:Y:S01]  /*6f10*/  VIADD R17, R108, 0x30 ;  /* 0x000000306c117836 */ /* 0x000fe20000000000 */
[-C--:B------:R-:W-:Y:S02]  /*6f20*/  ISETP.GE.AND P4, PT, R23, R128.reuse, PT ;  /* 0x000000801700720c */ /* 0x080fe40003f86270 */
[----:B------:R-:W-:Y:S02]  /*6f30*/  FSEL R133, R19, -INF , !P5 ;  /* 0xff80000013857808 */ /* 0x000fe40006800000 */
[----:B------:R-:W-:Y:S01]  /*6f40*/  FSEL R134, R12, -INF , !P6 ;  /* 0xff8000000c867808 */ /* 0x000fe20007000000 */
[----:B------:R-:W-:Y:S01]  /*6f50*/  VIADD R12, R108, 0x31 ;  /* 0x000000316c0c7836 */ /* 0x000fe20000000000 */
[C---:B------:R-:W-:Y:S02]  /*6f60*/  ISETP.GE.AND P5, PT, R16.reuse, R129, PT ;  /* 0x000000811000720c */ /* 0x040fe40003fa6270 */
[----:B------:R-:W-:-:S02]  /*6f70*/  ISETP.GE.AND P6, PT, R16, R128, PT ;  /* 0x000000801000720c */ /* 0x000fc40003fc6270 */
[----:B------:R-:W-:Y:S02]  /*6f80*/  FSEL R125, R14, -INF , !P4 ;  /* 0xff8000000e7d7808 */ /* 0x000fe40006000000 */
[-C--:B------:R-:W-:Y:S02]  /*6f90*/  ISETP.GE.AND P4, PT, R17, R129.reuse, PT ;  /* 0x000000811100720c */ /* 0x080fe40003f86270 */
[----:B------:R-:W-:Y:S01]  /*6fa0*/  FSEL R132, R13, -INF , !P5 ;  /* 0xff8000000d847808 */ /* 0x000fe20006800000 */
[----:B------:R-:W-:Y:S01]  /*6fb0*/  VIADD R13, R108, 0x38 ;  /* 0x000000386c0d7836 */ /* 0x000fe20000000000 */
[----:B------:R-:W-:Y:S02]  /*6fc0*/  FSEL R121, R15, -INF , !P6 ;  /* 0xff8000000f797808 */ /* 0x000fe40007000000 */
[----:B------:R-:W-:Y:S02]  /*6fd0*/  ISETP.GE.AND P6, PT, R12, R129, PT ;  /* 0x000000810c00720c */ /* 0x000fe40003fc6270 */
[----:B------:R-:W-:Y:S01]  /*6fe0*/  FSEL R109, R8, -INF , !P4 ;  /* 0xff800000086d7808 */ /* 0x000fe20006000000 */
[----:B------:R-:W-:Y:S01]  /*6ff0*/  VIADD R8, R108, 0x39 ;  /* 0x000000396c087836 */ /* 0x000fe20000000000 */
[----:B------:R-:W-:-:S02]  /*7000*/  ISETP.GE.AND P5, PT, R17, R128, PT ;  /* 0x000000801100720c */ /* 0x000fc40003fa6270 */
[-C--:B------:R-:W-:Y:S02]  /*7010*/  ISETP.GE.AND P4, PT, R12, R128.reuse, PT ;  /* 0x000000800c00720c */ /* 0x080fe40003f86270 */
[----:B------:R-:W-:Y:S02]  /*7020*/  FSEL R110, R9, -INF , !P6 ;  /* 0xff800000096e7808 */ /* 0x000fe40007000000 */
[----:B------:R-:W-:Y:S02]  /*7030*/  FSEL R106, R10, -INF , !P5 ;  /* 0xff8000000a6a7808 */ /* 0x000fe40006800000 */
[----:B------:R-:W-:Y:S02]  /*7040*/  ISETP.GE.AND P6, PT, R13, R128, PT ;  /* 0x000000800d00720c */ /* 0x000fe40003fc6270 */
[----:B------:R-:W-:Y:S02]  /*7050*/  FSEL R105, R11, -INF , !P4 ;  /* 0xff8000000b697808 */ /* 0x000fe40006000000 */
[----:B------:R-:W-:-:S02]  /*7060*/  ISETP.GE.AND P5, PT, R13, R129, PT ;  /* 0x000000810d00720c */ /* 0x000fc40003fa6270 */
[-C--:B------:R-:W-:Y:S02]  /*7070*/  ISETP.GE.AND P4, PT, R108, R129.reuse, PT ;  /* 0x000000816c00720c */ /* 0x080fe40003f86270 */
[----:B------:R-:W-:Y:S02]  /*7080*/  FSEL R101, R6, -INF , !P6 ;  /* 0xff80000006657808 */ /* 0x000fe40007000000 */
[----:B------:R-:W-:Y:S02]  /*7090*/  FSEL R111, R4, -INF , !P5 ;  /* 0xff800000046f7808 */ /* 0x000fe40006800000 */
[----:B------:R-:W-:Y:S02]  /*70a0*/  FSEL R6, R32, -INF , !P4 ;  /* 0xff80000020067808 */ /* 0x000fe40006000000 */
[----:B------:R-:W-:Y:S02]  /*70b0*/  ISETP.GE.AND P5, PT, R108, R128, PT ;  /* 0x000000806c00720c */ /* 0x000fe40003fa6270 */
        /* <DEDUP_REMOVED lines=55> */
[----:B------:R-:W-:-:S04]  /*7430*/  IMAD.WIDE.U32 R12, R10, R102, RZ ;  /* 0x000000660a0c7225 */ /* 0x000fc800078e00ff */
[----:B------:R-:W-:-:S04]  /*7440*/  IMAD R7, R7, R102, RZ ;  /* 0x0000006607077224 */ /* 0x000fc800078e02ff */
[----:B------:R-:W-:-:S04]  /*7450*/  IMAD R7, R10, R103, R7 ;  /* 0x000000670a077224 */ /* 0x000fc800078e0207 */
[----:B------:R-:W-:Y:S01]  /*7460*/  IMAD.IADD R13, R13, 0x1, R7 ;  /* 0x000000010d0d7824 */ /* 0x000fe200078e0207 */
[----:B--2---:R-:W-:-:S04]  /*7470*/  IADD3 R8, -R11, R8, RZ ;  /* 0x000000080b087210 */ /* 0x004fc80007ffe1ff */
[----:B------:R-:W-:Y:S01]  /*7480*/  SHF.R.S32.HI R11, RZ, 0x1f, R8 ;  /* 0x0000001fff0b7819 */ /* 0x000fe20000011408 */
[----:B-1----:R-:W-:-:S04]  /*7490*/  IMAD.WIDE.U32 R12, R8, R4, R12 ;  /* 0x00000004080c7225 */ /* 0x002fc800078e000c */
[----:B------:R-:W-:-:S04]  /*74a0*/  IMAD R11, R11, R4, RZ ;  /* 0x000000040b0b7224 */ /* 0x000fc800078e02ff */
[----:B------:R-:W-:Y:S02]  /*74b0*/  IMAD R5, R8, R5, R11 ;  /* 0x0000000508057224 */ /* 0x000fe400078e020b */
[----:B------:R-:W-:-:S03]  /*74c0*/  IMAD.MOV.U32 R7, RZ, RZ, R12 ;  /* 0x000000ffff077224 */ /* 0x000fc600078e000c */
[----:B------:R-:W-:Y:S01]  /*74d0*/  IADD3 R8, R13, R5, RZ ;  /* 0x000000050d087210 */ /* 0x000fe20007ffe0ff */
[----:B------:R-:W-:Y:S06]  /*74e0*/  BRA `(.L_x_5571) ;  /* 0x0000000000087947 */ /* 0x000fec0003800000 */
.L_x_5570:
[----:B------:R-:W-:-:S04]  /*74f0*/  LEA R7, -R102, RZ, 0x6 ;  /* 0x000000ff66077211 */ /* 0x000fc800078e31ff */
[----:B------:R-:W-:-:S07]  /*7500*/  SHF.R.S32.HI R8, RZ, 0x1f, R7 ;  /* 0x0000001fff087819 */ /* 0x000fce0000011407 */
.L_x_5571:
[-C--:B------:R-:W-:Y:S01]  /*7510*/  @!P1 IADD3 R5, P3, R126, R7.reuse, RZ ;  /* 0x000000077e059210 */ /* 0x080fe20007f7e0ff */
[----:B------:R1:W-:Y:S01]  /*7520*/  @P2 STS.128 [R164+0x4000], RZ ;  /* 0x004000ffa4002388 */ /* 0x0003e20000000c00 */
[----:B------:R-:W-:Y:S01]  /*7530*/  @!P2 LEA R118, P4, R7, R176, 0x1 ;  /* 0x000000b00776a211 */ /* 0x000fe200078808ff */
[----:B------:R-:W-:Y:S01]  /*7540*/  BSSY B0, `(.L_x_5572) ;  /* 0x0000045000007945 */ /* 0x000fe20003800000 */
[----:B------:R-:W-:Y:S01]  /*7550*/  @!P2 IADD3 R11, P5, R159, R7, RZ ;  /* 0x000000079f0ba210 */ /* 0x000fe20007fbe0ff */
[--C-:B------:R-:W-:Y:S01]  /*7560*/  @!P1 IMAD.X R4, R127, 0x1, R8.reuse, P3 ;  /* 0x000000017f049824 */ /* 0x100fe200018e0608 */
[----:B------:R-:W-:Y:S02]  /*7570*/  @!P1 LEA R116, P3, R5, UR8, 0x1 ;  /* 0x0000000805749c11 */ /* 0x000fe4000f8608ff */
[--C-:B------:R-:W-:Y:S01]  /*7580*/  @!P2 LEA.HI.X R119, R7, R177, R8.reuse, 0x1, P4 ;  /* 0x000000b10777a211 */ /* 0x100fe200020f0c08 */
[----:B------:R-:W-:Y:S01]  /*7590*/  @!P2 IMAD.X R10, R158, 0x1, R8, P5 ;  /* 0x000000019e0aa824 */ /* 0x000fe200028e0608 */
[----:B------:R-:W-:-:S02]  /*75a0*/  @!P1 LEA.HI.X R117, R5, UR9, R4, 0x1, P3 ;  /* 0x0000000905759c11 */ /* 0x000fc400098f0c04 */
[-CC-:B------:R-:W-:Y:S01]  /*75b0*/  IADD3 R5, P4, P3, R159, R7.reuse, R159.reuse ;  /* 0x000000079f057210 */ /* 0x180fe20007b9e09f */
[----:B------:R-:W-:Y:S01]  /*75c0*/  @!PT LDS RZ, [RZ] ;  /* 0x00000000fffff984 */ /* 0x000fe20000000800 */
[----:B------:R-:W-:Y:S01]  /*75d0*/  @!PT LDS RZ, [RZ] ;  /* 0x00000000fffff984 */ /* 0x000fe20000000800 */
[----:B------:R-:W-:Y:S01]  /*75e0*/  @!PT LDS RZ, [RZ] ;  /* 0x00000000fffff984 */ /* 0x000fe20000000800 */
[----:B------:R1:W-:Y:S01]  /*75f0*/  @!P2 LDGSTS.E.BYPASS.LTC128B.128 [R164+0x4000], desc[UR10][R118.64] ;  /* 0x0400000076a4afae */ /* 0x0003e2000b901d4a */
[----:B------:R-:W-:Y:S02]  /*7600*/  @!P1 IADD3 R13, P6, P5, R126, R7, R159 ;  /* 0x000000077e0d9210 */ /* 0x000fe40007dde09f */
[-CC-:B------:R-:W-:Y:S01]  /*7610*/  IADD3.X R4, R158, R8.reuse, R158.reuse, P4, P3 ;  /* 0x000000089e047210 */ /* 0x180fe200027e649e */
[----:B------:R1:W-:Y:S01]  /*7620*/  @P1 STS.128 [R164+0x6000], RZ ;  /* 0x006000ffa4001388 */ /* 0x0003e20000000c00 */
[----:B------:R-:W-:Y:S02]  /*7630*/  @!P1 IADD3 R15, P3, R126, R5, RZ ;  /* 0x000000057e0f9210 */ /* 0x000fe40007f7e0ff */
[----:B------:R-:W-:Y:S01]  /*7640*/  @!P1 IADD3.X R12, R127, R8, R158, P6, P5 ;  /* 0x000000087f0c9210 */ /* 0x000fe200037ea49e */
[----:B------:R-:W-:Y:S01]  /*7650*/  @!PT LDS RZ, [RZ] ;  /* 0x00000000fffff984 */ /* 0x000fe20000000800 */
[----:B------:R-:W-:Y:S01]  /*7660*/  @!PT LDS RZ, [RZ] ;  /* 0x00000000fffff984 */ /* 0x000fe20000000800 */
[----:B------:R-:W-:Y:S01]  /*7670*/  @!PT LDS RZ, [RZ] ;  /* 0x00000000fffff984 */ /* 0x000fe20000000800 */
[----:B------:R1:W-:Y:S01]  /*7680*/  @!P1 LDGSTS.E.BYPASS.LTC128B.128 [R164+0x6000], desc[UR10][R116.64+0x80] ;  /* 0x0600008074a49fae */ /* 0x0003e2000b901d4a */
[----:B------:R-:W-:Y:S01]  /*7690*/  @!P2 LEA R30, P5, R11, R176, 0x1 ;  /* 0x000000b00b1ea211 */ /* 0x000fe200078a08ff */
[----:B------:R-:W-:Y:S01]  /*76a0*/  @!P1 IMAD.X R14, R127, 0x1, R4, P3 ;  /* 0x000000017f0e9824 */ /* 0x000fe200018e0604 */
[----:B------:R-:W-:Y:S01]  /*76b0*/  @!P1 LEA R18, P4, R13, UR8, 0x1 ;  /* 0x000000080d129c11 */ /* 0x000fe2000f8808ff */
[----:B------:R1:W-:Y:S01]  /*76c0*/  @P2 STS.128 [R164+0x4800], RZ ;  /* 0x004800ffa4002388 */ /* 0x0003e20000000c00 */
[----:B------:R-:W-:-:S02]  /*76d0*/  @!P1 LEA R16, P3, R15, UR8, 0x1 ;  /* 0x000000080f109c11 */ /* 0x000fc4000f8608ff */
[----:B------:R-:W-:Y:S02]  /*76e0*/  @!P2 LEA.HI.X R31, R11, R177, R10, 0x1, P5 ;  /* 0x000000b10b1fa211 */ /* 0x000fe400028f0c0a */
[----:B------:R-:W-:Y:S02]  /*76f0*/  @!P1 LEA.HI.X R19, R13, UR9, R12, 0x1, P4 ;  /* 0x000000090d139c11 */ /* 0x000fe4000a0f0c0c */
[----:B------:R-:W-:Y:S01]  /*7700*/  @!P1 LEA.HI.X R17, R15, UR9, R14, 0x1, P3 ;  /* 0x000000090f119c11 */ /* 0x000fe200098f0c0e */
[----:B------:R-:W-:Y:S01]  /*7710*/  @!PT LDS RZ, [RZ] ;  /* 0x00000000fffff984 */ /* 0x000fe20000000800 */
[----:B------:R-:W-:Y:S01]  /*7720*/  @!PT LDS RZ, [RZ] ;  /* 0x00000000fffff984 */ /* 0x000fe20000000800 */
[----:B------:R-:W-:Y:S01]  /*7730*/  @!PT LDS RZ, [RZ] ;  /* 0x00000000fffff984 */ /* 0x000fe20000000800 */
[----:B------:R1:W-:Y:S01]  /*7740*/  @!P2 LDGSTS.E.BYPASS.LTC128B.128 [R164+0x4800], desc[UR10][R30.64] ;  /* 0x048000001ea4afae */ /* 0x0003e2000b901d4a */
[----:B------:R-:W-:Y:S02]  /*7750*/  @!P2 LEA R12, P4, R5, R176, 0x1 ;  /* 0x000000b0050ca211 */ /* 0x000fe400078808ff */
[----:B------:R-:W-:Y:S01]  /*7760*/  IADD3 R11, P3, R159, R5, RZ ;  /* 0x000000059f0b7210 */ /* 0x000fe20007f7e0ff */
[----:B------:R1:W-:Y:S01]  /*7770*/  @P1 STS.128 [R164+0x6800], RZ ;  /* 0x006800ffa4001388 */ /* 0x0003e20000000c00 */
[----:B------:R-:W-:-:S03]  /*7780*/  @!P2 LEA.HI.X R13, R5, R177, R4, 0x1, P4 ;  /* 0x000000b1050da211 */ /* 0x000fc600020f0c04 */
        /* <DEDUP_REMOVED lines=26> */
[----:B------:R-:W-:-:S04]  /*7930*/  LEA R10, P1, R11, UR8, 0x1 ;  /* 0x000000080b0a7c11 */ /* 0x000fc8000f8208ff */
[----:B------:R-:W-:-:S05]  /*7940*/  LEA.HI.X R11, R11, UR9, R4, 0x1, P1 ;  /* 0x000000090b0b7c11 */ /* 0x000fca00088f0c04 */
[----:B------:R-:W-:Y:S01]  /*7950*/  @!PT LDS RZ, [RZ] ;  /* 0x00000000fffff984 */ /* 0x000fe20000000800 */
[----:B------:R-:W-:Y:S01]  /*7960*/  @!PT LDS RZ, [RZ] ;  /* 0x00000000fffff984 */ /* 0x000fe20000000800 */
[----:B------:R-:W-:Y:S01]  /*7970*/  @!PT LDS RZ, [RZ] ;  /* 0x00000000fffff984 */ /* 0x000fe20000000800 */
[----:B------:R2:W-:Y:S04]  /*7980*/  LDGSTS.E.BYPASS.LTC128B.128 [R164+0x7800], desc[UR10][R10.64+0x80] ;  /* 0x078000800aa47fae */ /* 0x0005e8000b901d4a */
.L_x_5573:
[----:B------:R-:W-:Y:S05]  /*7990*/  BSYNC B0 ;  /* 0x0000000000007941 */ /* 0x000fea0003800000 */
.L_x_5572:
[----:B------:R-:W0:Y:S01]  /*79a0*/  LDGDEPBAR ;  /* 0x00000000000079af */ /* 0x000e220000000000 */
[----:B------:R-:W-:-:S04]  /*79b0*/  LEA R176, P1, R7, R176, 0x1 ;  /* 0x000000b007b07211 */ /* 0x000fc800078208ff */
[----:B------:R-:W-:-:S09]  /*79c0*/  LEA.HI.X R177, R7, R177, R8, 0x1, P1 ;  /* 0x000000b107b17211 */ /* 0x000fd200008f0c08 */
.L_x_5569:
[----:B------:R-:W-:Y:S01]  /*79d0*/  FMNMX.FTZ R4, R3, R9, !PT ;  /* 0x0000000903047209 */ /* 0x000fe20007810000 */
[----:B-1----:R-:W-:Y:S01]  /*79e0*/  LDSM.16.MT88.4 R12, [R145+0x8000] ;  /* 0x00800000910c783b */ /* 0x002fe20000004200 */
        /* <DEDUP_REMOVED lines=48> */
[--C-:B------:R-:W-:Y:S01]  /*7cf0*/  FFMA.FTZ R33, R33, UR12, -R108.reuse ;  /* 0x0000000c21217c23 */ /* 0x100fe2000801086c */
[----:B--2---:R-:W1:Y:S01]  /*7d00*/  LDSM.16.MT88.4 R8, [R148+0x8000] ;  /* 0x008000009408783b */ /* 0x004e620000004200 */
[----:B------:R-:W-:Y:S01]  /*7d10*/  FADD.FTZ R4, R100, -R5 ;  /* 0x8000000564047221 */ /* 0x000fe20000010000 */
[--C-:B------:R-:W-:Y:S01]  /*7d20*/  FFMA.FTZ R104, R6, UR12, -R103.reuse ;  /* 0x0000000c06687c23 */ /* 0x100fe20008010867 */
[----:B------:R-:W-:Y:S01]  /*7d30*/  FSEL R6, R31, RZ, P1 ;  /* 0x000000ff1f067208 */ /* 0x000fe20000800000 */
[--C-:B------:R-:W-:Y:S01]  /*7d40*/  FFMA.FTZ R29, R28, UR12, -R103.reuse ;  /* 0x0000000c1c1d7c23 */ /* 0x100fe20008010867 */
[--C-:B------:R-:W-:Y:S01]  /*7d50*/  FFMA.FTZ R28, R2, UR12, -R103.reuse ;  /* 0x0000000c021c7c23 */ /* 0x100fe20008010867 */
[--C-:B------:R-:W-:Y:S01]  /*7d60*/  FFMA.FTZ R30, R0, UR12, -R103.reuse ;  /* 0x0000000c001e7c23 */ /* 0x100fe20008010867 */
[----:B------:R-:W-:Y:S01]  /*7d70*/  FFMA.FTZ R2, R35, UR12, -R108 ;  /* 0x0000000c23027c23 */ /* 0x000fe2000801086c */
[----:B------:R-:W-:Y:S01]  /*7d80*/  FADD.FTZ R3, R3, -R6 ;  /* 0x8000000603037221 */ /* 0x000fe20000010000 */
[--C-:B------:R-:W-:Y:S01]  /*7d90*/  FFMA.FTZ R0, R113, UR12, -R108.reuse ;  /* 0x0000000c71007c23 */ /* 0x100fe2000801086c */
[----:B------:R-:W-:Y:S01]  /*7da0*/  FMUL.FTZ R35, R4, UR12 ;  /* 0x0000000c04237c20 */ /* 0x000fe20008410000 */
[----:B------:R-:W-:Y:S01]  /*7db0*/  MUFU.EX2 R104, R104 ;  /* 0x0000006800687308 */ /* 0x000fe20000000800 */
[----:B------:R-:W-:Y:S01]  /*7dc0*/  FMUL.FTZ R3, R3, UR12 ;  /* 0x0000000c03037c20 */ /* 0x000fe20008410000 */
        /* <DEDUP_REMOVED lines=16> */
[----:B------:R-:W-:Y:S01]  /*7ed0*/  FFMA.FTZ R129, R132, UR12, -R103 ;  /* 0x0000000c84817c23 */ /* 0x000fe20008010867 */
[--C-:B------:R-:W-:Y:S01]  /*7ee0*/  FFMA.FTZ R123, R133, UR12, -R108.reuse ;  /* 0x0000000c857b7c23 */ /* 0x100fe2000801086c */
[--C-:B------:R-:W-:Y:S01]  /*7ef0*/  FFMA.FTZ R128, R125, UR12, -R108.reuse ;  /* 0x0000000c7d807c23 */ /* 0x100fe2000801086c */
[--C-:B------:R-:W-:Y:S01]  /*7f00*/  FFMA.FTZ R121, R121, UR12, -R108.reuse ;  /* 0x0000000c79797c23 */ /* 0x100fe2000801086c */
[----:B------:R-:W-:-:S02]  /*7f10*/  FFMA.FTZ R101, R101, UR12, -R108 ;  /* 0x0000000c65657c23 */ /* 0x000fc4000801086c */
[----:B------:R-:W3:Y:S01]  /*7f20*/  MUFU.EX2 R28, R28 ;  /* 0x0000001c001c7308 */ /* 0x000ee20000000800 */
[----:B--2---:R-:W-:-:S07]  /*7f30*/  F2FP.BF16.F32.PACK_AB R4, R30, R104 ;  /* 0x000000681e04723e */ /* 0x004fce00000010ff */
[----:B------:R-:W-:Y:S08]  /*7f40*/  MUFU.EX2 R34, R34 ;  /* 0x0000002200227308 */ /* 0x000ff00000000800 */
[----:B------:R-:W2:Y:S01]  /*7f50*/  MUFU.EX2 R2, R2 ;  /* 0x0000000200027308 */ /* 0x000ea20000000800 */
[----:B---3--:R-:W-:-:S07]  /*7f60*/  F2FP.BF16.F32.PACK_AB R6, R28, R29 ;  /* 0x0000001d1c06723e */ /* 0x008fce00000010ff */
[----:B------:R-:W-:Y:S08]  /*7f70*/  MUFU.EX2 R0, R0 ;  /* 0x0000000000007308 */ /* 0x000ff00000000800 */
[----:B------:R-:W3:Y:S01]  /*7f80*/  MUFU.EX2 R33, R33 ;  /* 0x0000002100217308 */ /* 0x000ee20000000800 */
[----:B--2---:R-:W-:-:S07]  /*7f90*/  F2FP.BF16.F32.PACK_AB R5, R2, R34 ;  /* 0x000000220205723e */ /* 0x004fce00000010ff */
[----:B------:R-:W2:Y:S08]  /*7fa0*/  MUFU.EX2 R35, R35 ;  /* 0x0000002300237308 */ /* 0x000eb00000000800 */
[----:B------:R-:W4:Y:S01]  /*7fb0*/  MUFU.EX2 R3, R3 ;  /* 0x0000000300037308 */ /* 0x000f220000000800 */
[----:B---3--:R-:W-:-:S07]  /*7fc0*/  F2FP.BF16.F32.PACK_AB R7, R33, R0 ;  /* 0x000000002107723e */ /* 0x008fce00000010ff */
        /* <DEDUP_REMOVED lines=9> */
[-C--:B----4-:R-:W-:Y:S01]  /*8060*/  FMUL.FTZ R98, R98, R3.reuse ;  /* 0x0000000362627220 */ /* 0x090fe20000410000 */
        /* <DEDUP_REMOVED lines=9> */
[----:B------:R-:W-:Y:S01]  /*8100*/  FMUL.FTZ R41, R41, R35 ;  /* 0x0000002329297220 */ /* 0x000fe20000410000 */
[-C--:B------:R-:W-:Y:S01]  /*8110*/  FMUL.FTZ R42, R42, R3.reuse ;  /* 0x000000032a2a7220 */ /* 0x080fe20000410000 */
[----:B------:R-:W-:Y:S01]  /*8120*/  FMUL.FTZ R43, R43, R3 ;  /* 0x000000032b2b7220 */ /* 0x000fe20000410000 */
[-C--:B------:R-:W-:Y:S01]  /*8130*/  FMUL.FTZ R44, R44, R35.reuse ;  /* 0x000000232c2c7220 */ /* 0x080fe20000410000 */
[C---:B------:R-:W-:Y:S01]  /*8140*/  HMMA.16816.F32.BF16 R36, R4.reuse, R10, R36 ;  /* 0x0000000a0424723c */ /* 0x040fe20000041824 */
[----:B------:R-:W1:Y:S01]  /*8150*/  LDSM.16.MT88.4 R8, [R144+0x8000] ;  /* 0x008000009008783b */ /* 0x000e620000004200 */
[----:B------:R-:W-:Y:S01]  /*8160*/  FMUL.FTZ R45, R45, R35 ;  /* 0x000000232d2d7220 */ /* 0x000fe20000410000 */
        /* <DEDUP_REMOVED lines=21> */
[C---:B------:R-:W-:Y:S01]  /*82c0*/  HMMA.16816.F32.BF16 R40, R4.reuse, R16, R40 ;  /* 0x000000100428723c */ /* 0x040fe20000041828 */
[-C--:B------:R-:W-:Y:S01]  /*82d0*/  FMUL.FTZ R64, R64, R35.reuse ;  /* 0x0000002340407220 */ /* 0x080fe20000410000 */
[-C--:B------:R-:W-:Y:S01]  /*82e0*/  FMUL.FTZ R65, R65, R35.reuse ;  /* 0x0000002341417220 */ /* 0x080fe20000410000 */
[-C--:B------:R-:W-:Y:S01]  /*82f0*/  FMUL.FTZ R68, R68, R35.reuse ;  /* 0x0000002344447220 */ /* 0x080fe20000410000 */
[----:B------:R-:W-:Y:S01]  /*8300*/  FMUL.FTZ R69, R69, R35 ;  /* 0x0000002345457220 */ /* 0x000fe20000410000 */
[-C--:B------:R-:W-:Y:S01]  /*8310*/  FMUL.FTZ R66, R66, R3.reuse ;  /* 0x0000000342427220 */ /* 0x080fe20000410000 */
[C---:B------:R-:W-:Y:S01]  /*8320*/  HMMA.16816.F32.BF16 R44, R4.reuse, R18, R44 ;  /* 0x00000012042c723c */ /* 0x040fe2000004182c */
[----:B------:R-:W3:Y:S01]  /*8330*/  LDSM.16.MT88.4 R16, [R148+0xa000] ;  /* 0x00a000009410783b */ /* 0x000ee20000004200 */
[-C--:B------:R-:W-:Y:S01]  /*8340*/  FMUL.FTZ R67, R67, R3.reuse ;  /* 0x0000000343437220 */ /* 0x080fe20000410000 */
        /* <DEDUP_REMOVED lines=20> */
[----:B--2---:R-:W-:Y:S01]  /*8490*/  HMMA.16816.F32.BF16 R72, R4, R12, R72 ;  /* 0x0000000c0448723c */ /* 0x004fe20000041848 */
[----:B------:R-:W-:Y:S01]  /*84a0*/  FMUL.FTZ R87, R87, R3 ;  /* 0x0000000357577220 */ /* 0x000fe20000410000 */
[----:B------:R-:W2:Y:S01]  /*84b0*/  MUFU.EX2 R115, R115 ;  /* 0x0000007300737308 */ /* 0x000ea20000000800 */
[----:B------:R-:W-:Y:S01]  /*84c0*/  FFMA.FTZ R35, R181, R35, R104 ;  /* 0x00000023b5237223 */ /* 0x000fe20000010068 */
[----:B------:R-:W-:-:S02]  /*84d0*/  FFMA.FTZ R3, R179, R3, R34 ;  /* 0x00000003b3037223 */ /* 0x000fc40000010022 */
[C---:B------:R-:W-:Y:S01]  /*84e0*/  HMMA.16816.F32.BF16 R76, R4.reuse, R14, R76 ;  /* 0x0000000e044c723c */ /* 0x040fe2000004184c */
[----:B------:R-:W4:Y:S01]  /*84f0*/  LDSM.16.MT88.4 R12, [R144+0xa000] ;  /* 0x00a00000900c783b */ /* 0x000f220000004200 */
[----:B------:R-:W-:Y:S01]  /*8500*/  FADD.FTZ R30, R30, R35 ;  /* 0x000000231e1e7221 */ /* 0x000fe20000010000 */
[----:B------:R-:W-:Y:S01]  /*8510*/  FADD.FTZ R3, R2, R3 ;  /* 0x0000000302037221 */ /* 0x000fe20000010000 */
[----:B------:R-:W-:Y:S02]  /*8520*/  MUFU.EX2 R114, R114 ;  /* 0x0000007200727308 */ /* 0x000fe40000000800 */
[----:B------:R-:W-:Y:S01]  /*8530*/  FADD.FTZ R29, R29, R30 ;  /* 0x0000001e1d1d7221 */ /* 0x000fe20000010000 */
[----:B------:R-:W-:Y:S01]  /*8540*/  FADD.FTZ R0, R0, R3 ;  /* 0x0000000300007221 */ /* 0x000fe20000010000 */
[----:B------:R-:W-:Y:S02]  /*8550*/  MOV R3, R31 ;  /* 0x0000001f00037202 */ /* 0x000fe40000000f00 */
[----:B------:R-:W-:Y:S01]  /*8560*/  FADD.FTZ R29, R28, R29 ;  /* 0x0000001d1c1d7221 */ /* 0x000fe20000010000 */
[----:B------:R-:W-:Y:S01]  /*8570*/  FADD.FTZ R33, R33, R0 ;  /* 0x0000000021217221 */ /* 0x000fe20000010000 */
[C---:B---3--:R-:W-:Y:S01]  /*8580*/  HMMA.16816.F32.BF16 R64, R4.reuse, R16, R64 ;  /* 0x000000100440723c */ /* 0x048fe20000041840 */
[----:B------:R-:W-:Y:S05]  /*8590*/  MUFU.EX2 R113, R113 ;  /* 0x0000007100717308 */ /* 0x000fea0000000800 */
[C---:B------:R-:W-:Y:S01]  /*85a0*/  HMMA.16816.F32.BF16 R68, R4.reuse, R18, R68 ;  /* 0x000000120444723c */ /* 0x040fe20000041844 */
[----:B------:R-:W3:Y:S02]  /*85b0*/  LDSM.16.MT88.4 R16, [R144+0x8800] ;  /* 0x008800009010783b */ /* 0x000ee40000004200 */
[----:B------:R-:W-:Y:S03]  /*85c0*/  MUFU.EX2 R116, R116 ;  /* 0x0000007400747308 */ /* 0x000fe60000000800 */
[C---:B-1----:R-:W-:Y:S05]  /*85d0*/  HMMA.16816.F32.BF16 R92, R4.reuse, R8, R92 ;  /* 0x00000008045c723c */ /* 0x042fea000004185c */
[----:B------:R-:W1:Y:S01]  /*85e0*/  MUFU.EX2 R119, R119 ;  /* 0x0000007700777308 */ /* 0x000e620000000800 */
[C---:B------:R-:W-:Y:S01]  /*85f0*/  HMMA.16816.F32.BF16 R80, R4.reuse, R10, R80 ;  /* 0x0000000a0450723c */ /* 0x040fe20000041850 */
[----:B------:R-:W5:Y:S06]  /*8600*/  LDSM.16.MT88.4 R8, [R148+0x8800] ;  /* 0x008800009408783b */ /* 0x000f6c0000004200 */
[----:B------:R-:W-:Y:S01]  /*8610*/  MUFU.EX2 R118, R118 ;  /* 0x0000007600767308 */ /* 0x000fe20000000800 */
[C---:B----4-:R-:W-:Y:S07]  /*8620*/  HMMA.16816.F32.BF16 R88, R4.reuse, R12, R88 ;  /* 0x0000000c0458723c */ /* 0x050fee0000041858 */
[----:B------:R-:W4:Y:S01]  /*8630*/  MUFU.EX2 R117, R117 ;  /* 0x0000007500757308 */ /* 0x000f220000000800 */
[----:B------:R-:W-:Y:S01]  /*8640*/  HMMA.16816.F32.BF16 R84, R4, R14, R84 ;  /* 0x0000000e0454723c */ /* 0x000fe20000041854 */
[----:B------:R-:W5:Y:S06]  /*8650*/  LDSM.16.MT88.4 R12, [R148+0xa800] ;  /* 0x00a80000940c783b */ /* 0x000f6c0000004200 */
[----:B--2---:R-:W-:Y:S01]  /*8660*/  F2FP.BF16.F32.PACK_AB R4, R115, R100 ;  /* 0x000000647304723e */ /* 0x004fe200000010ff */
[----:B------:R-:W-:Y:S01]  /*8670*/  MUFU.EX2 R126, R126 ;  /* 0x0000007e007e7308 */ /* 0x000fe20000000800 */
[----:B-1----:R-:W-:Y:S01]  /*8680*/  F2FP.BF16.F32.PACK_AB R5, R119, R116 ;  /* 0x000000747705723e */ /* 0x002fe200000010ff */
[----:B------:R-:W-:Y:S01]  /*8690*/  FADD.FTZ R100, R100, R29 ;  /* 0x0000001d64647221 */ /* 0x000fe20000010000 */
[----:B------:R-:W-:Y:S01]  /*86a0*/  F2FP.BF16.F32.PACK_AB R6, R113, R114 ;  /* 0x000000727106723e */ /* 0x000fe200000010ff */
[----:B------:R-:W-:-:S02]  /*86b0*/  FADD.FTZ R116, R116, R33 ;  /* 0x0000002174747221 */ /* 0x000fc40000010000 */
[----:B------:R-:W-:Y:S01]  /*86c0*/  FADD.FTZ R115, R115, R100 ;  /* 0x0000006473737221 */ /* 0x000fe20000010000 */
[----:B------:R-:W-:Y:S01]  /*86d0*/  MOV R100, R32 ;  /* 0x0000002000647202 */ /* 0x000fe20000000f00 */
[----:B------:R-:W1:Y:S01]  /*86e0*/  MUFU.EX2 R127, R127 ;  /* 0x0000007f007f7308 */ /* 0x000e620000000800 */
[----:B----4-:R-:W-:Y:S01]  /*86f0*/  F2FP.BF16.F32.PACK_AB R7, R117, R118 ;  /* 0x000000767507723e */ /* 0x010fe200000010ff */
[----:B------:R-:W-:Y:S01]  /*8700*/  FADD.FTZ R119, R119, R116 ;  /* 0x0000007477777221 */ /* 0x000fe20000010000 */
[----:B------:R-:W-:-:S03]  /*8710*/  FADD.FTZ R114, R114, R115 ;  /* 0x0000007372727221 */ /* 0x000fc60000010000 */
[----:B------:R-:W-:Y:S01]  /*8720*/  FADD.FTZ R118, R118, R119 ;  /* 0x0000007776767221 */ /* 0x000fe20000010000 */
[----:B------:R-:W-:Y:S01]  /*8730*/  FADD.FTZ R113, R113, R114 ;  /* 0x0000007271717221 */ /* 0x000fe20000010000 */
[----:B---3--:R-:W-:Y:S01]  /*8740*/  HMMA.16816.F32.BF16 R56, R4, R16, R56 ;  /* 0x000000100438723c */ /* 0x008fe20000041838 */
[----:B------:R-:W-:Y:S01]  /*8750*/  MUFU.EX2 R120, R120 ;  /* 0x0000007800787308 */ /* 0x000fe20000000800 */
[----:B------:R-:W-:-:S04]  /*8760*/  FADD.FTZ R117, R117, R118 ;  /* 0x0000007675757221 */ /* 0x000fc80000010000 */
[C---:B-----5:R-:W-:Y:S03]  /*8770*/  HMMA.16816.F32.BF16 R96, R4.reuse, R8, R96 ;  /* 0x000000080460723c */ /* 0x060fe60000041860 */
[----:B------:R-:W-:Y:S03]  /*8780*/  MUFU.EX2 R129, R129 ;  /* 0x0000008100817308 */ /* 0x000fe60000000800 */
[C---:B------:R-:W-:Y:S01]  /*8790*/  HMMA.16816.F32.BF16 R36, R4.reuse, R10, R36 ;  /* 0x0000000a0424723c */ /* 0x040fe20000041824 */
[----:B------:R-:W2:Y:S04]  /*87a0*/  LDSM.16.MT88.4 R8, [R146+0xa800] ;  /* 0x00a800009208783b */ /* 0x000ea80000004200 */
[----:B------:R-:W-:Y:S01]  /*87b0*/  MUFU.EX2 R122, R122 ;  /* 0x0000007a007a7308 */ /* 0x000fe20000000800 */
[C---:B------:R-:W-:Y:S01]  /*87c0*/  HMMA.16816.F32.BF16 R60, R4.reuse, R18, R60 ;  /* 0x00000012043c723c */ /* 0x040fe2000004183c */
[----:B------:R-:W3:Y:S05]  /*87d0*/  LDSM.16.MT88.4 R16, [R145+0xa800] ;  /* 0x00a800009110783b */ /* 0x000eea0000004200 */
[C---:B------:R-:W-:Y:S01]  /*87e0*/  HMMA.16816.F32.BF16 R64, R4.reuse, R12, R64 ;  /* 0x0000000c0440723c */ /* 0x040fe20000041840 */
[----:B------:R-:W4:Y:S05]  /*87f0*/  MUFU.EX2 R123, R123 ;  /* 0x0000007b007b7308 */ /* 0x000f2a0000000800 */
[C---:B------:R-:W-:Y:S01]  /*8800*/  HMMA.16816.F32.BF16 R68, R4.reuse, R14, R68 ;  /* 0x0000000e0444723c */ /* 0x040fe20000041844 */
[----:B------:R-:W5:Y:S02]  /*8810*/  LDSM.16.MT88.4 R12, [R144+0xa800] ;  /* 0x00a80000900c783b */ /* 0x000f640000004200 */
[----:B------:R-:W-:Y:S03]  /*8820*/  MUFU.EX2 R128, R128 ;  /* 0x0000008000807308 */ /* 0x000fe60000000800 */
[C---:B------:R-:W-:Y:S05]  /*8830*/  HMMA.16816.F32.BF16 R48, R4.reuse, R24, R48 ;  /* 0x000000180430723c */ /* 0x040fea0000041830 */
[----:B------:R-:W4:Y:S01]  /*8840*/  MUFU.EX2 R121, R121 ;  /* 0x0000007900797308 */ /* 0x000f220000000800 */
[C---:B------:R-:W-:Y:S01]  /*8850*/  HMMA.16816.F32.BF16 R52, R4.reuse, R26, R52 ;  /* 0x0000001a0434723c */ /* 0x040fe20000041834 */
[----:B------:R-:W-:Y:S05]  /*8860*/  LDSM.16.MT88.4 R24, [R148+0x9000] ;  /* 0x009000009418783b */ /* 0x000fea0000004200 */
[C---:B------:R-:W-:Y:S01]  /*8870*/  HMMA.16816.F32.BF16 R40, R4.reuse, R20, R40 ;  /* 0x000000140428723c */ /* 0x040fe20000041828 */
[----:B------:R-:W-:Y:S05]  /*8880*/  MUFU.EX2 R101, R101 ;  /* 0x0000006500657308 */ /* 0x000fea0000000800 */
[C---:B--2---:R-:W-:Y:S06]  /*8890*/  HMMA.16816.F32.BF16 R72, R4.reuse, R8, R72 ;  /* 0x000000080448723c */ /* 0x044fec0000041848 */
[C---:B------:R-:W-:Y:S01]  /*88a0*/  HMMA.16816.F32.BF16 R76, R4.reuse, R10, R76 ;  /* 0x0000000a044c723c */ /* 0x040fe2000004184c */
[----:B------:R-:W2:Y:S05]  /*88b0*/  LDSM.16.MT88.4 R8, [R148+0xb000] ;  /* 0x00b000009408783b */ /* 0x000eaa0000004200 */
[C---:B---3--:R-:W-:Y:S06]  /*88c0*/  HMMA.16816.F32.BF16 R92, R4.reuse, R16, R92 ;  /* 0x00000010045c723c */ /* 0x048fec000004185c */
[C---:B------:R-:W-:Y:S01]  /*88d0*/  HMMA.16816.F32.BF16 R80, R4.reuse, R18, R80 ;  /* 0x000000120450723c */ /* 0x040fe20000041850 */
[----:B------:R-:W3:Y:S05]  /*88e0*/  LDSM.16.MT88.4 R16, [R145+0x9000] ;  /* 0x009000009110783b */ /* 0x000eea0000004200 */
[C---:B-----5:R-:W-:Y:S06]  /*88f0*/  HMMA.16816.F32.BF16 R88, R4.reuse, R12, R88 ;  /* 0x0000000c0458723c */ /* 0x060fec0000041858 */
[C---:B------:R-:W-:Y:S01]  /*8900*/  HMMA.16816.F32.BF16 R84, R4.reuse, R14, R84 ;  /* 0x0000000e0454723c */ /* 0x040fe20000041854 */
[----:B------:R-:W5:Y:S05]  /*8910*/  LDSM.16.MT88.4 R12, [R144+0x9000] ;  /* 0x00900000900c783b */ /* 0x000f6a0000004200 */
[----:B------:R-:W-:Y:S01]  /*8920*/  HMMA.16816.F32.BF16 R44, R4, R22, R44 ;  /* 0x00000016042c723c */ /* 0x000fe2000004182c */
[----:B------:R-:W5:Y:S06]  /*8930*/  LDSM.16.MT88.4 R20, [R146+0x9000] ;  /* 0x009000009214783b */ /* 0x000f6c0000004200 */
[----:B-1----:R-:W-:Y:S01]  /*8940*/  F2FP.BF16.F32.PACK_AB R4, R127, R126 ;  /* 0x0000007e7f04723e */ /* 0x002fe200000010ff */
[----:B------:R-:W-:Y:S01]  /*8950*/  FADD.FTZ R126, R126, R113 ;  /* 0x000000717e7e7221 */ /* 0x000fe20000010000 */
[----:B----4-:R-:W-:Y:S01]  /*8960*/  F2FP.BF16.F32.PACK_AB R5, R123, R122 ;  /* 0x0000007a7b05723e */ /* 0x010fe200000010ff */
[----:B------:R-:W-:Y:S01]  /*8970*/  FADD.FTZ R122, R122, R117 ;  /* 0x000000757a7a7221 */ /* 0x000fe20000010000 */
[----:B------:R-:W-:Y:S01]  /*8980*/  F2FP.BF16.F32.PACK_AB R6, R129, R120 ;  /* 0x000000788106723e */ /* 0x000fe200000010ff */
[----:B------:R-:W-:Y:S01]  /*8990*/  FADD.FTZ R127, R127, R126 ;  /* 0x0000007e7f7f7221 */ /* 0x000fe20000010000 */
[----:B------:R-:W-:Y:S01]  /*89a0*/  F2FP.BF16.F32.PACK_AB R7, R121, R128 ;  /* 0x000000807907723e */ /* 0x000fe200000010ff */
[----:B------:R-:W-:-:S02]  /*89b0*/  FADD.FTZ R123, R123, R122 ;  /* 0x0000007a7b7b7221 */ /* 0x000fc40000010000 */
[----:B------:R-:W-:Y:S02]  /*89c0*/  FADD.FTZ R120, R120, R127 ;  /* 0x0000007f78787221 */ /* 0x000fe40000010000 */
[----:B------:R-:W-:Y:S02]  /*89d0*/  FADD.FTZ R0, R128, R123 ;  /* 0x0000007b80007221 */ /* 0x000fe40000010000 */
[----:B--2---:R-:W-:Y:S01]  /*89e0*/  HMMA.16816.F32.BF16 R64, R4, R8, R64 ;  /* 0x000000080440723c */ /* 0x004fe20000041840 */
[----:B------:R-:W-:Y:S01]  /*89f0*/  FADD.FTZ R129, R129, R120 ;  /* 0x0000007881817221 */ /* 0x000fe20000010000 */
[----:B------:R-:W-:-:S04]  /*8a00*/  FADD.FTZ R0, R121, R0 ;  /* 0x0000000079007221 */ /* 0x000fc80000010000 */
[C---:B---3--:R-:W-:Y:S06]  /*8a10*/  HMMA.16816.F32.BF16 R48, R4.reuse, R16, R48 ;  /* 0x000000100430723c */ /* 0x048fec0000041830 */
[C---:B------:R-:W-:Y:S01]  /*8a20*/  HMMA.16816.F32.BF16 R52, R4.reuse, R18, R52 ;  /* 0x000000120434723c */ /* 0x040fe20000041834 */
[----:B------:R-:W1:Y:S05]  /*8a30*/  LDSM.16.MT88.4 R16, [R146+0xb000] ;  /* 0x00b000009210783b */ /* 0x000e6a0000004200 */
[C---:B-----5:R-:W-:Y:S06]  /*8a40*/  HMMA.16816.F32.BF16 R56, R4.reuse, R12, R56 ;  /* 0x0000000c0438723c */ /* 0x060fec0000041838 */
[C---:B------:R-:W-:Y:S01]  /*8a50*/  HMMA.16816.F32.BF16 R60, R4.reuse, R14, R60 ;  /* 0x0000000e043c723c */ /* 0x040fe2000004183c */
[----:B------:R-:W2:Y:S05]  /*8a60*/  LDSM.16.MT88.4 R12, [R145+0xb000] ;  /* 0x00b00000910c783b */ /* 0x000eaa0000004200 */
[C---:B------:R-:W-:Y:S01]  /*8a70*/  HMMA.16816.F32.BF16 R68, R4.reuse, R10, R68 ;  /* 0x0000000a0444723c */ /* 0x040fe20000041844 */
[----:B------:R-:W3:Y:S05]  /*8a80*/  LDSM.16.MT88.4 R8, [R144+0xb000] ;  /* 0x00b000009008783b */ /* 0x000eea0000004200 */
[C---:B------:R-:W-:Y:S06]  /*8a90*/  HMMA.16816.F32.BF16 R40, R4.reuse, R20, R40 ;  /* 0x000000140428723c */ /* 0x040fec0000041828 */
[C---:B------:R-:W-:Y:S01]  /*8aa0*/  HMMA.16816.F32.BF16 R44, R4.reuse, R22, R44 ;  /* 0x00000016042c723c */ /* 0x040fe2000004182c */
[----:B------:R-:W4:Y:S05]  /*8ab0*/  LDSM.16.MT88.4 R20, [R148+0x9800] ;  /* 0x009800009414783b */ /* 0x000f2a0000004200 */
[C---:B------:R-:W-:Y:S06]  /*8ac0*/  HMMA.16816.F32.BF16 R96, R4.reuse, R24, R96 ;  /* 0x000000180460723c */ /* 0x040fec0000041860 */
[----:B-1----:R-:W-:Y:S01]  /*8ad0*/  HMMA.16816.F32.BF16 R72, R4, R16, R72 ;  /* 0x000000100448723c */ /* 0x002fe20000041848 */
[--C-:B------:R-:W-:Y:S01]  /*8ae0*/  FFMA.FTZ R24, R109, UR12, -R103.reuse ;  /* 0x0000000c6d187c23 */ /* 0x100fe20008010867 */
[----:B------:R-:W-:-:S04]  /*8af0*/  FFMA.FTZ R25, R110, UR12, -R103 ;  /* 0x0000000c6e197c23 */ /* 0x000fc80008010867 */
[C---:B------:R-:W-:Y:S01]  /*8b00*/  HMMA.16816.F32.BF16 R76, R4.reuse, R18, R76 ;  /* 0x00000012044c723c */ /* 0x040fe2000004184c */
[----:B------:R-:W1:Y:S01]  /*8b10*/  LDSM.16.MT88.4 R16, [R146+0x9800] ;  /* 0x009800009210783b */ /* 0x000e620000004200 */
[----:B------:R-:W-:Y:S04]  /*8b20*/  MUFU.EX2 R24, R24 ;  /* 0x0000001800187308 */ /* 0x000fe80000000800 */
[C---:B--2---:R-:W-:Y:S04]  /*8b30*/  HMMA.16816.F32.BF16 R92, R4.reuse, R12, R92 ;  /* 0x0000000c045c723c */ /* 0x044fe8000004185c */
[----:B------:R-:W2:Y:S02]  /*8b40*/  MUFU.EX2 R25, R25 ;  /* 0x0000001900197308 */ /* 0x000ea40000000800 */
[C---:B------:R-:W-:Y:S01]  /*8b50*/  HMMA.16816.F32.BF16 R80, R4.reuse, R14, R80 ;  /* 0x0000000e0450723c */ /* 0x040fe20000041850 */
[----:B------:R-:W-:Y:S05]  /*8b60*/  LDSM.16.MT88.4 R12, [R144+0x9800] ;  /* 0x00980000900c783b */ /* 0x000fea0000004200 */
[C---:B---3--:R-:W-:Y:S06]  /*8b70*/  HMMA.16816.F32.BF16 R88, R4.reuse, R8, R88 ;  /* 0x000000080458723c */ /* 0x048fec0000041858 */
[C---:B------:R-:W-:Y:S01]  /*8b80*/  HMMA.16816.F32.BF16 R84, R4.reuse, R10, R84 ;  /* 0x0000000a0454723c */ /* 0x040fe20000041854 */
[----:B------:R-:W3:Y:S05]  /*8b90*/  LDSM.16.MT88.4 R8, [R145+0x9800] ;  /* 0x009800009108783b */ /* 0x000eea0000004200 */
[----:B------:R-:W-:Y:S07]  /*8ba0*/  HMMA.16816.F32.BF16 R36, R4, R26, R36 ;  /* 0x0000001a0424723c */ /* 0x000fee0000041824 */
[--C-:B------:R-:W-:Y:S01]  /*8bb0*/  FFMA.FTZ R26, R111, UR12, -R103.reuse ;  /* 0x0000000c6f1a7c23 */ /* 0x100fe20008010867 */
[----:B------:R-:W-:Y:S01]  /*8bc0*/  FFMA.FTZ R27, R112, UR12, -R103 ;  /* 0x0000000c701b7c23 */ /* 0x000fe20008010867 */
[--C-:B------:R-:W-:Y:S01]  /*8bd0*/  FFMA.FTZ R103, R106, UR12, -R108.reuse ;  /* 0x0000000c6a677c23 */ /* 0x100fe2000801086c */
[--C-:B------:R-:W-:Y:S01]  /*8be0*/  FFMA.FTZ R106, R105, UR12, -R108.reuse ;  /* 0x0000000c696a7c23 */ /* 0x100fe2000801086c */
[----:B------:R-:W-:Y:S01]  /*8bf0*/  FFMA.FTZ R108, R107, UR12, -R108 ;  /* 0x0000000c6b6c7c23 */ /* 0x000fe2000801086c */
[----:B--2---:R-:W-:Y:S01]  /*8c00*/  F2FP.BF16.F32.PACK_AB R4, R25, R24 ;  /* 0x000000181904723e */ /* 0x004fe200000010ff */
[----:B------:R-:W-:Y:S01]  /*8c10*/  MUFU.EX2 R26, R26 ;  /* 0x0000001a001a7308 */ /* 0x000fe20000000800 */
[----:B------:R-:W-:-:S04]  /*8c20*/  FADD.FTZ R24, R24, R129 ;  /* 0x0000008118187221 */ /* 0x000fc80000010000 */
[----:B------:R-:W-:-:S03]  /*8c30*/  FADD.FTZ R25, R25, R24 ;  /* 0x0000001819197221 */ /* 0x000fc60000010000 */
[----:B------:R-:W2:Y:S08]  /*8c40*/  MUFU.EX2 R27, R27 ;  /* 0x0000001b001b7308 */ /* 0x000eb00000000800 */
[----:B------:R-:W-:Y:S08]  /*8c50*/  MUFU.EX2 R103, R103 ;  /* 0x0000006700677308 */ /* 0x000ff00000000800 */
[----:B------:R-:W5:Y:S01]  /*8c60*/  MUFU.EX2 R106, R106 ;  /* 0x0000006a006a7308 */ /* 0x000f620000000800 */
[----:B--2---:R-:W-:Y:S01]  /*8c70*/  F2FP.BF16.F32.PACK_AB R6, R27, R26 ;  /* 0x0000001a1b06723e */ /* 0x004fe200000010ff */
[----:B------:R-:W-:-:S04]  /*8c80*/  FADD.FTZ R26, R26, R25 ;  /* 0x000000191a1a7221 */ /* 0x000fc80000010000 */
[----:B------:R-:W-:Y:S02]  /*8c90*/  FADD.FTZ R181, R27, R26 ;  /* 0x0000001a1bb57221 */ /* 0x000fe40000010000 */
[----:B------:R-:W2:Y:S01]  /*8ca0*/  MUFU.EX2 R108, R108 ;  /* 0x0000006c006c7308 */ /* 0x000ea20000000800 */
[----:B-----5:R-:W-:Y:S01]  /*8cb0*/  F2FP.BF16.F32.PACK_AB R5, R106, R103 ;  /* 0x000000676a05723e */ /* 0x020fe200000010ff */
[----:B------:R-:W-:-:S04]  /*8cc0*/  FADD.FTZ R103, R103, R0 ;  /* 0x0000000067677221 */ /* 0x000fc80000010000 */
[----:B------:R-:W-:Y:S01]  /*8cd0*/  FADD.FTZ R106, R106, R103 ;  /* 0x000000676a6a7221 */ /* 0x000fe20000010000 */
[----:B--2---:R-:W-:-:S03]  /*8ce0*/  F2FP.BF16.F32.PACK_AB R7, R108, R101 ;  /* 0x000000656c07723e */ /* 0x004fc600000010ff */
[----:B------:R-:W-:-:S04]  /*8cf0*/  FADD.FTZ R101, R101, R106 ;  /* 0x0000006a65657221 */ /* 0x000fc80000010000 */
[----:B------:R-:W-:Y:S01]  /*8d00*/  FADD.FTZ R179, R108, R101 ;  /* 0x000000656cb37221 */ /* 0x000fe20000010000 */
[C---:B----4-:R-:W-:Y:S06]  /*8d10*/  HMMA.16816.F32.BF16 R96, R4.reuse, R20, R96 ;  /* 0x000000140460723c */ /* 0x050fec0000041860 */
        /* <DEDUP_REMOVED lines=8> */
[C---:B------:R-:W-:Y:S06]  /*8da0*/  HMMA.16816.F32.BF16 R56, R4.reuse, R12, R56 ;  /* 0x0000000c0438723c */ /* 0x040fec0000041838 */
[C---:B------:R-:W-:Y:S01]  /*8db0*/  HMMA.16816.F32.BF16 R60, R4.reuse, R14, R60 ;  /* 0x0000000e043c723c */ /* 0x040fe2000004183c */
[----:B------:R-:W4:Y:S05]  /*8dc0*/  LDSM.16.MT88.4 R12, [R144+0xb800] ;  /* 0x00b80000900c783b */ /* 0x000f2a0000004200 */
[C---:B--2---:R-:W-:Y:S06]  /*8dd0*/  HMMA.16816.F32.BF16 R64, R4.reuse, R20, R64 ;  /* 0x000000140440723c */ /* 0x044fec0000041840 */
[C---:B------:R-:W-:Y:S06]  /*8de0*/  HMMA.16816.F32.BF16 R68, R4.reuse, R22, R68 ;  /* 0x000000160444723c */ /* 0x040fec0000041844 */
[C---:B-1----:R-:W-:Y:S06]  /*8df0*/  HMMA.16816.F32.BF16 R72, R4.reuse, R16, R72 ;  /* 0x000000100448723c */ /* 0x042fec0000041848 */
[C---:B------:R-:W-:Y:S06]  /*8e00*/  HMMA.16816.F32.BF16 R76, R4.reuse, R18, R76 ;  /* 0x00000012044c723c */ /* 0x040fec000004184c */
[C---:B---3--:R-:W-:Y:S06]  /*8e10*/  HMMA.16816.F32.BF16 R92, R4.reuse, R8, R92 ;  /* 0x00000008045c723c */ /* 0x048fec000004185c */
[C---:B------:R-:W-:Y:S06]  /*8e20*/  HMMA.16816.F32.BF16 R80, R4.reuse, R10, R80 ;  /* 0x0000000a0450723c */ /* 0x040fec0000041850 */
[C---:B----4-:R-:W-:Y:S06]  /*8e30*/  HMMA.16816.F32.BF16 R88, R4.reuse, R12, R88 ;  /* 0x0000000c0458723c */ /* 0x050fec0000041858 */
[----:B------:R-:W-:-:S15]  /*8e40*/  HMMA.16816.F32.BF16 R84, R4, R14, R84 ;  /* 0x0000000e0454723c */ /* 0x000fde0000041854 */
[----:B------:R-:W-:-:S09]  /*8e50*/  NOP ;  /* 0x0000000000007918 */ /* 0x000fd20000000000 */
.L_x_5566:
[----:B------:R-:W-:-:S13]  /*8e60*/  ISETP.GE.AND P1, PT, R163, 0x1, PT ;  /* 0x00000001a300780c */ /* 0x000fda0003f26270 */
[----:B------:R-:W-:Y:S05]  /*8e70*/  @!P1 BRA `(.L_x_5574) ;  /* 0x0000002c00189947 */ /* 0x000fea0003800000 */
[----:B------:R-:W-:Y:S01]  /*8e80*/  IMAD.U32 R175, R124, -0x40, RZ ;  /* 0xffffffc07caf7824 */ /* 0x000fe200078e00ff */
[----:B------:R-:W-:Y:S01]  /*8e90*/  MOV R0, R3 ;  /* 0x0000000300007202 */ /* 0x000fe20000000f00 */
[----:B------:R-:W-:Y:S01]  /*8ea0*/  IMAD.U32 R173, R102, -0x40, RZ ;  /* 0xffffffc066ad7824 */ /* 0x000fe200078e00ff */
[----:B------:R-:W-:Y:S01]  /*8eb0*/  ULDC UR5, c[0x0][0x2d0] ;  /* 0x0000b40000057ab9 */ /* 0x000fe20000000800 */
[----:B------:R-:W-:Y:S01]  /*8ec0*/  IMAD.MOV.U32 R101, RZ, RZ, R100 ;  /* 0x000000ffff657224 */ /* 0x000fe200078e0064 */
[----:B------:R-:W-:Y:S01]  /*8ed0*/  SHF.R.S32.HI R174, RZ, 0x1f, R175 ;  /* 0x0000001fffae7819 */ /* 0x000fe200000114af */
[----:B------:R-:W-:Y:S01]  /*8ee0*/  ULDC UR4, c[0x0][0x2ec] ;  /* 0x0000bb0000047ab9 */ /* 0x000fe20000000800 */
[----:B------:R-:W-:-:S07]  /*8ef0*/  SHF.R.S32.HI R172, RZ, 0x1f, R173 ;  /* 0x0000001fffac7819 */ /* 0x000fce00000114ad */
.L_x_5578:
[----:B------:R-:W-:Y:S04]  /*8f00*/  DEPBAR.LE SB0, 0x0 ;  /* 0x000080000000791a */ /* 0x000fe80000000000 */
[----:B------:R-:W-:Y:S01]  /*8f10*/  BAR.SYNC.DEFER_BLOCKING 0x0 ;  /* 0x0000000000007b1d */ /* 0x000fe20000010000 */
[----:B------:R-:W-:Y:S01]  /*8f20*/  ISETP.GE.AND P4, PT, R166, UR5, PT ;  /* 0x00000005a6007c0c */ /* 0x000fe2000bf86270 */
[----:B------:R-:W-:Y:S01]  /*8f30*/  IMAD.MOV.U32 R10, RZ, RZ, R175 ;  /* 0x000000ffff0a7224 */ /* 0x000fe200078e00af */
[----:B------:R-:W-:Y:S01]  /*8f40*/  ISETP.GE.AND P3, PT, R157, UR5, PT ;  /* 0x000000059d007c0c */ /* 0x000fe2000bf66270 */
[----:B------:R-:W-:Y:S02]  /*8f50*/  IMAD.MOV.U32 R185, RZ, RZ, R174 ;  /* 0x000000ffffb97224 */ /* 0x000fe400078e00ae */
[----:B------:R-:W-:Y:S10]  /*8f60*/  @!P0 BRA `(.L_x_5575) ;  /* 0x0000000000f48947 */ /* 0x000ff40003800000 */
        /* <DEDUP_REMOVED lines=30> */
[----:B------:R-:W-:Y:S01]  /*9150*/  ISETP.GE.U32.AND P6, PT, R8, R2, PT ;  /* 0x000000020800720c */ /* 0x000fe20003fc6070 */
[----:B------:R-:W1:Y:S01]  /*9160*/  LDC.64 R4, c[0x0][0x250] ;  /* 0x00009400ff047b82 */ /* 0x000e620000000a00 */
        /* <DEDUP_REMOVED lines=25> */
[-C--:B---3--:R-:W-:Y:S04]  /*9300*/  IMAD.WIDE.U32 R10, R7, R2.reuse, R10 ;  /* 0x00000002070a7225 */ /* 0x088fe800078e000a */
[----:B------:R-:W-:Y:S04]  /*9310*/  IMAD R4, R5, R2, RZ ;  /* 0x0000000205047224 */ /* 0x000fe800078e02ff */
[----:B------:R-:W-:Y:S05]  /*9320*/  IMAD R4, R7, R3, R4 ;  /* 0x0000000307047224 */ /* 0x000fea00078e0204 */
[----:B------:R-:W-:Y:S07]  /*9330*/  IADD3 R185, R11, R4, RZ ;  /* 0x000000040bb97210 */ /* 0x000fee0007ffe0ff */
.L_x_5575:
        /* <DEDUP_REMOVED lines=33> */
[----:B------:R-:W-:Y:S01]  /*9550*/  @P3 STS.128 [R164+0xa800], RZ ;  /* 0x00a800ffa4003388 */ /* 0x000fe20000000c00 */
[----:B------:R-:W-:Y:S02]  /*9560*/  IMAD.MOV.U32 R178, RZ, RZ, R2 ;  /* 0x000000ffffb27224 */ /* 0x000fe400078e0002 */
        /* <DEDUP_REMOVED lines=28> */
[----:B------:R-:W2:Y:S04]  /*9730*/  LDSM.16.M88.4 R108, [R154+0x4000] ;  /* 0x004000009a6c783b */ /* 0x000ea80000000200 */
[----:B------:R-:W3:Y:S04]  /*9740*/  LDSM.16.M88.4 R112, [R154+0x4800] ;  /* 0x004800009a70783b */ /* 0x000ee80000000200 */
[----:B------:R-:W4:Y:S04]  /*9750*/  LDSM.16.M88.4 R116, [R154+0x5000] ;  /* 0x005000009a74783b */ /* 0x000f280000000200 */
[----:B------:R-:W5:Y:S04]  /*9760*/  LDSM.16.M88.4 R120, [R154+0x5800] ;  /* 0x005800009a78783b */ /* 0x000f680000000200 */
[----:B------:R-:W0:Y:S01]  /*9770*/  LDGDEPBAR ;  /* 0x00000000000079af */ /* 0x000e220000000000 */
[----:B-1----:R-:W-:Y:S03]  /*9780*/  IMAD.MOV.U32 R183, RZ, RZ, R3 ;  /* 0x000000ffffb77224 */ /* 0x002fe600078e0003 */
[----:B------:R-:W-:Y:S04]  /*9790*/  LDSM.16.M88.4 R124, [R153] ;  /* 0x00000000997c783b */ /* 0x000fe80000000200 */
[----:B------:R-:W1:Y:S04]  /*97a0*/  LDSM.16.M88.4 R128, [R152] ;  /* 0x000000009880783b */ /* 0x000e680000000200 */
[----:B------:R-:W1:Y:S04]  /*97b0*/  LDSM.16.M88.4 R132, [R152+0x800] ;  /* 0x000800009884783b */ /* 0x000e680000000200 */
[----:B------:R-:W1:Y:S04]  /*97c0*/  LDSM.16.M88.4 R136, [R152+0x1000] ;  /* 0x001000009888783b */ /* 0x000e680000000200 */
[----:B------:R-:W1:Y:S01]  /*97d0*/  LDSM.16.M88.4 R140, [R152+0x1800] ;  /* 0x00180000988c783b */ /* 0x000e620000000200 */
[C---:B--2---:R-:W-:Y:S06]  /*97e0*/  HMMA.16816.F32.BF16 R4, R104.reuse, R108, RZ ;  /* 0x0000006c6804723c */ /* 0x044fec00000418ff */
[C---:B------:R-:W-:Y:S01]  /*97f0*/  HMMA.16816.F32.BF16 R8, R104.reuse, R110, RZ ;  /* 0x0000006e6808723c */ /* 0x040fe200000418ff */
[----:B------:R-:W-:Y:S05]  /*9800*/  LDSM.16.M88.4 R108, [R147+0x4000] ;  /* 0x00400000936c783b */ /* 0x000fea0000000200 */
[C---:B---3--:R-:W-:Y:S06]  /*9810*/  HMMA.16816.F32.BF16 R12, R104.reuse, R112, RZ ;  /* 0x00000070680c723c */ /* 0x048fec00000418ff */
[C---:B------:R-:W-:Y:S01]  /*9820*/  HMMA.16816.F32.BF16 R16, R104.reuse, R114, RZ ;  /* 0x000000726810723c */ /* 0x040fe200000418ff */
[----:B------:R-:W-:Y:S05]  /*9830*/  LDSM.16.M88.4 R112, [R147+0x4800] ;  /* 0x004800009370783b */ /* 0x000fea0000000200 */
[C---:B----4-:R-:W-:Y:S06]  /*9840*/  HMMA.16816.F32.BF16 R20, R104.reuse, R116, RZ ;  /* 0x000000746814723c */ /* 0x050fec00000418ff */
[C---:B------:R-:W-:Y:S01]  /*9850*/  HMMA.16816.F32.BF16 R24, R104.reuse, R118, RZ ;  /* 0x000000766818723c */ /* 0x040fe200000418ff */
[----:B------:R-:W-:Y:S05]  /*9860*/  LDSM.16.M88.4 R116, [R147+0x5000] ;  /* 0x005000009374783b */ /* 0x000fea0000000200 */
[C---:B-----5:R-:W-:Y:S06]  /*9870*/  HMMA.16816.F32.BF16 R28, R104.reuse, R120, RZ ;  /* 0x00000078681c723c */ /* 0x060fec00000418ff */
[----:B------:R-:W-:Y:S01]  /*9880*/  HMMA.16816.F32.BF16 R32, R104, R122, RZ ;  /* 0x0000007a6820723c */ /* 0x000fe200000418ff */
[----:B------:R-:W2:Y:S04]  /*9890*/  LDSM.16.M88.4 R104, [R151] ;  /* 0x000000009768783b */ /* 0x000ea80000000200 */
[----:B------:R-:W3:Y:S01]  /*98a0*/  LDSM.16.M88.4 R120, [R147+0x5800] ;  /* 0x005800009378783b */ /* 0x000ee20000000200 */
[C---:B-1----:R-:W-:Y:S06]  /*98b0*/  HMMA.16816.F32.BF16 R4, R124.reuse, R128, R4 ;  /* 0x000000807c04723c */ /* 0x042fec0000041804 */
[C---:B------:R-:W-:Y:S06]  /*98c0*/  HMMA.16816.F32.BF16 R8, R124.reuse, R130, R8 ;  /* 0x000000827c08723c */ /* 0x040fec0000041808 */
[C---:B------:R-:W-:Y:S06]  /*98d0*/  HMMA.16816.F32.BF16 R12, R124.reuse, R132, R12 ;  /* 0x000000847c0c723c */ /* 0x040fec000004180c */
[C---:B------:R-:W-:Y:S06]  /*98e0*/  HMMA.16816.F32.BF16 R16, R124.reuse, R134, R16 ;  /* 0x000000867c10723c */ /* 0x040fec0000041810 */
[C---:B------:R-:W-:Y:S06]  /*98f0*/  HMMA.16816.F32.BF16 R20, R124.reuse, R136, R20 ;  /* 0x000000887c14723c */ /* 0x040fec0000041814 */
[C---:B------:R-:W-:Y:S06]  /*9900*/  HMMA.16816.F32.BF16 R24, R124.reuse, R138, R24 ;  /* 0x0000008a7c18723c */ /* 0x040fec0000041818 */
[C---:B------:R-:W-:Y:S06]  /*9910*/  HMMA.16816.F32.BF16 R28, R124.reuse, R140, R28 ;  /* 0x0000008c7c1c723c */ /* 0x040fec000004181c */
[----:B------:R-:W-:Y:S01]  /*9920*/  HMMA.16816.F32.BF16 R32, R124, R142, R32 ;  /* 0x0000008e7c20723c */ /* 0x000fe20000041820 */
[----:B------:R-:W-:Y:S05]  /*9930*/  LDSM.16.M88.4 R124, [R149+0x1000] ;  /* 0x00100000957c783b */ /* 0x000fea0000000200 */
[C---:B--2---:R-:W-:Y:S06]  /*9940*/  HMMA.16816.F32.BF16 R4, R104.reuse, R108, R4 ;  /* 0x0000006c6804723c */ /* 0x044fec0000041804 */
[C---:B------:R-:W-:Y:S01]  /*9950*/  HMMA.16816.F32.BF16 R8, R104.reuse, R110, R8 ;  /* 0x0000006e6808723c */ /* 0x040fe20000041808 */
[----:B------:R-:W-:Y:S05]  /*9960*/  LDSM.16.M88.4 R108, [R150] ;  /* 0x00000000966c783b */ /* 0x000fea0000000200 */
[C---:B------:R-:W-:Y:S06]  /*9970*/  HMMA.16816.F32.BF16 R12, R104.reuse, R112, R12 ;  /* 0x00000070680c723c */ /* 0x040fec000004180c */
[C---:B------:R-:W-:Y:S01]  /*9980*/  HMMA.16816.F32.BF16 R16, R104.reuse, R114, R16 ;  /* 0x000000726810723c */ /* 0x040fe20000041810 */
[----:B------:R-:W1:Y:S05]  /*9990*/  LDSM.16.M88.4 R112, [R149] ;  /* 0x000000009570783b */ /* 0x000e6a0000000200 */
[C---:B------:R-:W-:Y:S06]  /*99a0*/  HMMA.16816.F32.BF16 R20, R104.reuse, R116, R20 ;  /* 0x000000746814723c */ /* 0x040fec0000041814 */
[C---:B------:R-:W-:Y:S01]  /*99b0*/  HMMA.16816.F32.BF16 R24, R104.reuse, R118, R24 ;  /* 0x000000766818723c */ /* 0x040fe20000041818 */
[----:B------:R-:W2:Y:S05]  /*99c0*/  LDSM.16.M88.4 R116, [R149+0x800] ;  /* 0x000800009574783b */ /* 0x000eaa0000000200 */
[C---:B---3--:R-:W-:Y:S06]  /*99d0*/  HMMA.16816.F32.BF16 R28, R104.reuse, R120, R28 ;  /* 0x00000078681c723c */ /* 0x048fec000004181c */
        /* <DEDUP_REMOVED lines=21> */
[----:B------:R-:W4:Y:S05]  /*9b30*/  LDSM.16.M88.4 R120, [R152+0x2800] ;  /* 0x002800009878783b */ /* 0x000f2a0000000200 */
[C---:B--2---:R-:W-:Y:S06]  /*9b40*/  HMMA.16816.F32.BF16 R20, R112.reuse, R124, R20 ;  /* 0x0000007c7014723c */ /* 0x044fec0000041814 */
        /* <DEDUP_REMOVED lines=30> */
[----:B------:R-:W3:Y:S01]  /*9d30*/  LDSM.16.M88.4 R104, [R149+0x3800] ;  /* 0x003800009568783b */ /* 0x000ee20000000200 */
[----:B------:R-:W-:Y:S04]  /*9d40*/  DEPBAR.LE SB0, 0x0 ;  /* 0x000080000000791a */ /* 0x000fe80000000000 */
[C---:B-1----:R-:W-:Y:S01]  /*9d50*/  HMMA.16816.F32.BF16 R4, R108.reuse, R116, R4 ;  /* 0x000000746c04723c */ /* 0x042fe20000041804 */
[----:B------:R-:W-:Y:S05]  /*9d60*/  BAR.SYNC.DEFER_BLOCKING 0x0 ;  /* 0x0000000000007b1d */ /* 0x000fea0000010000 */
[C---:B------:R-:W-:Y:S06]  /*9d70*/  HMMA.16816.F32.BF16 R8, R108.reuse, R118, R8 ;  /* 0x000000766c08723c */ /* 0x040fec0000041808 */
[C---:B----4-:R-:W-:Y:S06]  /*9d80*/  HMMA.16816.F32.BF16 R12, R108.reuse, R120, R12 ;  /* 0x000000786c0c723c */ /* 0x050fec000004180c */
[C---:B------:R-:W-:Y:S06]  /*9d90*/  HMMA.16816.F32.BF16 R16, R108.reuse, R122, R16 ;  /* 0x0000007a6c10723c */ /* 0x040fec0000041810 */
[C---:B--2---:R-:W-:Y:S06]  /*9da0*/  HMMA.16816.F32.BF16 R20, R108.reuse, R124, R20 ;  /* 0x0000007c6c14723c */ /* 0x044fec0000041814 */
[C---:B------:R-:W-:Y:S06]  /*9db0*/  HMMA.16816.F32.BF16 R24, R108.reuse, R126, R24 ;  /* 0x0000007e6c18723c */ /* 0x040fec0000041818 */
[C---:B---3--:R-:W-:Y:S06]  /*9dc0*/  HMMA.16816.F32.BF16 R28, R108.reuse, R104, R28 ;  /* 0x000000686c1c723c */ /* 0x048fec000004181c */
[----:B------:R-:W-:Y:S01]  /*9dd0*/  HMMA.16816.F32.BF16 R32, R108, R106, R32 ;  /* 0x0000006a6c20723c */ /* 0x000fe20000041820 */
[----:B------:R-:W-:Y:S11]  /*9de0*/  @!UPT UIADD3 URZ, URZ, URZ, URZ ;  /* 0x0000003f3f3ff290 */ /* 0x000ff6000fffe03f */
[----:B------:R-:W-:Y:S01]  /*9df0*/  @!UPT UIADD3 URZ, URZ, URZ, URZ ;  /* 0x0000003f3f3ff290 */ /* 0x000fe2000fffe03f */
[----:B------:R-:W-:Y:S11]  /*9e00*/  @!P1 BRA `(.L_x_5576) ;  /* 0x0000000800049947 */ /* 0x000ff60003800000 */
[----:B------:R-:W-:Y:S02]  /*9e10*/  MOV R2, R173 ;  /* 0x000000ad00027202 */ /* 0x000fe40000000f00 */
[----:B------:R-:W-:Y:S01]  /*9e20*/  MOV R103, R172 ;  /* 0x000000ac00677202 */ /* 0x000fe20000000f00 */
[----:B------:R-:W-:Y:S06]  /*9e30*/  @!P0 BRA `(.L_x_5577) ;  /* 0x0000000000fc8947 */ /* 0x000fec0003800000 */
[----:B------:R-:W1:Y:S01]  /*9e40*/  LDC R100, c[0x0][0x380] ;  /* 0x0000e000ff647b82 */ /* 0x000e620000000800 */
[----:B------:R-:W-:Y:S05]  /*9e50*/  SHF.L.U32 R109, R163, 0x6, RZ ;  /* 0x00000006a36d7819 */ /* 0x000fea00000006ff */
[C---:B------:R-:W-:Y:S02]  /*9e60*/  VIADD R107, R109.reuse, 0xffffff80 ;  /* 0xffffff806d6b7836 */ /* 0x040fe40000000000 */
[----:B------:R-:W-:Y:S03]  /*9e70*/  VIADD R109, R109, 0xffffffc0 ;  /* 0xffffffc06d6d7836 */ /* 0x000fe60000000000 */
[----:B------:R-:W-:Y:S02]  /*9e80*/  IABS R102, R107 ;  /* 0x0000006b00667213 */ /* 0x000fe40000000000 */
        /* <DEDUP_REMOVED lines=26> */
[----:B------:R-:W-:Y:S01]  /*a030*/  ISETP.GE.U32.AND P6, PT, R104, R2, PT ;  /* 0x000000026800720c */ /* 0x000fe20003fc6070 */
[----:B------:R-:W1:Y:S01]  /*a040*/  LDC.64 R102, c[0x0][0x248] ;  /* 0x00009200ff667b82 */ /* 0x000e620000000a00 */
        /* <DEDUP_REMOVED lines=15> */
[----:B------:R-:W3:Y:S03]  /*a140*/  LDC.64 R2, c[0x0][0x230] ;  /* 0x00008c00ff027b82 */ /* 0x000ee60000000a00 */
[----:B------:R-:W-:Y:S01]  /*a150*/  IMAD R107, R107, R100, -0x40 ;  /* 0xffffffc06b6b7424 */ /* 0x000fe200078e0264 */
[----:B------:R-:W2:Y:S04]  /*a160*/  LDG.E R105, desc[UR10][R110.64] ;  /* 0x0000000a6e697981 */ /* 0x000ea8000c1e1900 */
[----:B------:R-:W-:Y:S05]  /*a170*/  SHF.R.S32.HI R109, RZ, 0x1f, R107 ;  /* 0x0000001fff6d7819 */ /* 0x000fea000001146b */
[-C--:B-1----:R-:W-:Y:S02]  /*a180*/  IMAD R100, R109, R102.reuse, RZ ;  /* 0x000000666d647224 */ /* 0x082fe400078e02ff */
[C---:B------:R-:W-:Y:S04]  /*a190*/  IMAD.WIDE.U32 R108, R107.reuse, R102, RZ ;  /* 0x000000666b6c7225 */ /* 0x040fe800078e00ff */
[----:B------:R-:W-:Y:S05]  /*a1a0*/  IMAD R100, R107, R103, R100 ;  /* 0x000000676b647224 */ /* 0x000fea00078e0264 */
[----:B------:R-:W-:Y:S01]  /*a1b0*/  IADD3 R109, R109, R100, RZ ;  /* 0x000000646d6d7210 */ /* 0x000fe20007ffe0ff */
[----:B--2---:R-:W-:Y:S04]  /*a1c0*/  IMAD.IADD R104, R104, 0x1, -R105 ;  /* 0x0000000168687824 */ /* 0x004fe800078e0a69 */
[CC--:B---3--:R-:W-:Y:S01]  /*a1d0*/  IMAD.WIDE.U32 R108, R104.reuse, R2.reuse, R108 ;  /* 0x00000002686c7225 */ /* 0x0c8fe200078e006c */
[----:B------:R-:W-:Y:S05]  /*a1e0*/  SHF.R.S32.HI R103, RZ, 0x1f, R104 ;  /* 0x0000001fff677819 */ /* 0x000fea0000011468 */
[----:B------:R-:W-:Y:S01]  /*a1f0*/  IMAD R103, R103, R2, RZ ;  /* 0x0000000267677224 */ /* 0x000fe200078e02ff */
[----:B------:R-:W-:Y:S03]  /*a200*/  MOV R2, R108 ;  /* 0x0000006c00027202 */ /* 0x000fe60000000f00 */
[----:B------:R-:W-:Y:S04]  /*a210*/  IMAD R103, R104, R3, R103 ;  /* 0x0000000368677224 */ /* 0x000fe800078e0267 */
[----:B------:R-:W-:Y:S07]  /*a220*/  IMAD.IADD R103, R109, 0x1, R103 ;  /* 0x000000016d677824 */ /* 0x000fee00078e0267 */
.L_x_5577:
[----:B------:R1:W-:Y:S01]  /*a230*/  @P4 STS.128 [R164+0x4000], RZ ;  /* 0x004000ffa4004388 */ /* 0x0003e20000000c00 */
[C---:B------:R-:W-:Y:S02]  /*a240*/  LEA R108, P2, R2.reuse, R176, 0x1 ;  /* 0x000000b0026c7211 */ /* 0x040fe400078408ff */
        /* <DEDUP_REMOVED lines=61> */
.L_x_5576:
        /* <DEDUP_REMOVED lines=44> */
[C---:B------:R-:W-:Y:S01]  /*a8e0*/  FMUL.FTZ R122, R3.reuse, UR4 ;  /* 0x00000004037a7c20 */ /* 0x040fe20008410000 */
[----:B------:R-:W1:Y:S01]  /*a8f0*/  LDSM.16.MT88.4 R104, [R148+0x8000] ;  /* 0x008000009468783b */ /* 0x000e620000004200 */
[----:B------:R-:W-:Y:S01]  /*a900*/  FSETP.NEU.FTZ.AND P1, PT, R100, -INF , PT ;  /* 0xff8000006400780b */ /* 0x000fe20003f3d000 */
        /* <DEDUP_REMOVED lines=12> */
[----:B------:R-:W-:Y:S01]  /*a9d0*/  FFMA.FTZ R129, R24, UR4, -R124 ;  /* 0x0000000418817c23 */ /* 0x000fe2000801087c */
[--C-:B------:R-:W-:Y:S01]  /*a9e0*/  FFMA.FTZ R123, R6, UR4, -R122.reuse ;  /* 0x00000004067b7c23 */ /* 0x100fe2000801087a */
[----:B------:R-:W-:Y:S01]  /*a9f0*/  FFMA.FTZ R6, R7, UR4, -R122 ;  /* 0x0000000407067c23 */ /* 0x000fe2000801087a */
[----:B------:R-:W-:Y:S01]  /*aa00*/  FFMA.FTZ R7, R8, UR4, -R124 ;  /* 0x0000000408077c23 */ /* 0x000fe2000801087c */
[--C-:B------:R-:W-:Y:S01]  /*aa10*/  FFMA.FTZ R120, R11, UR4, -R122.reuse ;  /* 0x000000040b787c23 */ /* 0x100fe2000801087a */
[----:B--2---:R-:W-:Y:S01]  /*aa20*/  FFMA.FTZ R103, R10, UR4, -R122 ;  /* 0x000000040a677c23 */ /* 0x004fe2000801087a */
        /* <DEDUP_REMOVED lines=21> */
[C---:B------:R-:W-:Y:S01]  /*ab80*/  FMUL.FTZ R50, R0.reuse, R50 ;  /* 0x0000003200327220 */ /* 0x040fe20000410000 */
[----:B------:R-:W-:Y:S01]  /*ab90*/  FMUL.FTZ R51, R0, R51 ;  /* 0x0000003300337220 */ /* 0x000fe20000410000 */
        /* <DEDUP_REMOVED lines=8> */
[C---:B------:R-:W-:Y:S01]  /*ac20*/  FMUL.FTZ R58, R0.reuse, R58 ;  /* 0x0000003a003a7220 */ /* 0x040fe20000410000 */
        /* <DEDUP_REMOVED lines=8> */
[----:B------:R-:W-:Y:S03]  /*acb0*/  FMUL.FTZ R66, R0, R66 ;  /* 0x0000004200427220 */ /* 0x000fe60000410000 */
[----:B------:R-:W2:Y:S01]  /*acc0*/  MUFU.EX2 R102, R102 ;  /* 0x0000006600667308 */ /* 0x000ea20000000800 */
[----:B---3--:R-:W-:Y:S01]  /*acd0*/  F2FP.BF16.F32.PACK_AB R97, R6, R123 ;  /* 0x0000007b0661723e */ /* 0x008fe200000010ff */
[----:B------:R-:W-:Y:S01]  /*ace0*/  FMUL.FTZ R67, R0, R67 ;  /* 0x0000004300437220 */ /* 0x000fe20000410000 */
[C---:B------:R-:W-:Y:S01]  /*acf0*/  FMUL.FTZ R68, R2.reuse, R68 ;  /* 0x0000004402447220 */ /* 0x040fe20000410000 */
[----:B------:R-:W-:Y:S01]  /*ad00*/  FMUL.FTZ R69, R2, R69 ;  /* 0x0000004502457220 */ /* 0x000fe20000410000 */
[C---:B------:R-:W-:Y:S01]  /*ad10*/  FMUL.FTZ R70, R0.reuse, R70 ;  /* 0x0000004600467220 */ /* 0x040fe20000410000 */
[----:B------:R-:W-:Y:S01]  /*ad20*/  FMUL.FTZ R71, R0, R71 ;  /* 0x0000004700477220 */ /* 0x000fe20000410000 */
[----:B------:R-:W-:Y:S03]  /*ad30*/  FFMA.FTZ R130, R25, UR4, -R124 ;  /* 0x0000000419827c23 */ /* 0x000fe6000801087c */
[----:B------:R-:W-:Y:S01]  /*ad40*/  MUFU.EX2 R103, R103 ;  /* 0x0000006700677308 */ /* 0x000fe20000000800 */
[----:B------:R-:W-:Y:S01]  /*ad50*/  FFMA.FTZ R131, R26, UR4, -R122 ;  /* 0x000000041a837c23 */ /* 0x000fe2000801087a */
        /* <DEDUP_REMOVED lines=10> */
[--C-:B------:R-:W-:Y:S01]  /*ae00*/  FFMA.FTZ R125, R16, UR4, -R124.reuse ;  /* 0x00000004107d7c23 */ /* 0x100fe2000801087c */
[----:B------:R-:W-:Y:S01]  /*ae10*/  FFMA.FTZ R126, R17, UR4, -R124 ;  /* 0x00000004117e7c23 */ /* 0x000fe2000801087c */
[--C-:B------:R-:W-:Y:S01]  /*ae20*/  FFMA.FTZ R127, R18, UR4, -R122.reuse ;  /* 0x00000004127f7c23 */ /* 0x100fe2000801087a */
[----:B------:R-:W-:Y:S01]  /*ae30*/  FFMA.FTZ R128, R19, UR4, -R122 ;  /* 0x0000000413807c23 */ /* 0x000fe2000801087a */
[C---:B------:R-:W-:Y:S01]  /*ae40*/  FMUL.FTZ R80, R2.reuse, R80 ;  /* 0x0000005002507220 */ /* 0x040fe20000410000 */
[----:B------:R-:W-:Y:S01]  /*ae50*/  FMUL.FTZ R81, R2, R81 ;  /* 0x0000005102517220 */ /* 0x000fe20000410000 */
[C---:B------:R-:W-:Y:S01]  /*ae60*/  FMUL.FTZ R82, R0.reuse, R82 ;  /* 0x0000005200527220 */ /* 0x040fe20000410000 */
[----:B------:R-:W-:Y:S01]  /*ae70*/  FMUL.FTZ R83, R0, R83 ;  /* 0x0000005300537220 */ /* 0x000fe20000410000 */
[----:B------:R-:W-:Y:S01]  /*ae80*/  MUFU.EX2 R125, R125 ;  /* 0x0000007d007d7308 */ /* 0x000fe20000000800 */
[C---:B------:R-:W-:Y:S01]  /*ae90*/  FMUL.FTZ R16, R2.reuse, R88 ;  /* 0x0000005802107220 */ /* 0x040fe20000410000 */
[----:B------:R-:W-:Y:S01]  /*aea0*/  FMUL.FTZ R17, R2, R89 ;  /* 0x0000005902117220 */ /* 0x000fe20000410000 */
[C---:B------:R-:W-:Y:S01]  /*aeb0*/  FMUL.FTZ R18, R0.reuse, R90 ;  /* 0x0000005a00127220 */ /* 0x040fe20000410000 */
[----:B------:R-:W-:Y:S01]  /*aec0*/  FMUL.FTZ R19, R0, R91 ;  /* 0x0000005b00137220 */ /* 0x000fe20000410000 */
[----:B---3--:R-:W-:Y:S01]  /*aed0*/  F2FP.BF16.F32.PACK_AB R99, R120, R103 ;  /* 0x000000677863723e */ /* 0x008fe200000010ff */
[C---:B------:R-:W-:Y:S01]  /*aee0*/  FMUL.FTZ R84, R2.reuse, R84 ;  /* 0x0000005402547220 */ /* 0x040fe20000410000 */
[----:B------:R-:W-:Y:S03]  /*aef0*/  FMUL.FTZ R85, R2, R85 ;  /* 0x0000005502557220 */ /* 0x000fe60000410000 */
[----:B------:R-:W2:Y:S01]  /*af00*/  MUFU.EX2 R126, R126 ;  /* 0x0000007e007e7308 */ /* 0x000ea20000000800 */
[C---:B------:R-:W-:Y:S01]  /*af10*/  FMUL.FTZ R86, R0.reuse, R86 ;  /* 0x0000005600567220 */ /* 0x040fe20000410000 */
[----:B------:R-:W-:Y:S01]  /*af20*/  FMUL.FTZ R87, R0, R87 ;  /* 0x0000005700577220 */ /* 0x000fe20000410000 */
[----:B------:R-:W-:Y:S01]  /*af30*/  FFMA.FTZ R121, R2, R181, R121 ;  /* 0x000000b502797223 */ /* 0x000fe20000010079 */
[C---:B-1----:R-:W-:Y:S06]  /*af40*/  HMMA.16816.F32.BF16 R8, R96.reuse, R104, R8 ;  /* 0x000000686008723c */ /* 0x042fec0000041808 */
[----:B------:R-:W-:Y:S01]  /*af50*/  MUFU.EX2 R127, R127 ;  /* 0x0000007f007f7308 */ /* 0x000fe20000000800 */
[----:B------:R-:W-:Y:S01]  /*af60*/  ISETP.GT.AND P1, PT, R163, 0x1, PT ;  /* 0x00000001a300780c */ /* 0x000fe20003f24270 */
[C---:B------:R-:W-:Y:S01]  /*af70*/  HMMA.16816.F32.BF16 R36, R96.reuse, R106, R36 ;  /* 0x0000006a6024723c */ /* 0x040fe20000041824 */
[----:B------:R-:W1:Y:S02]  /*af80*/  LDSM.16.MT88.4 R104, [R148+0xa000] ;  /* 0x00a000009468783b */ /* 0x000e640000004200 */
[----:B------:R-:W-:Y:S03]  /*af90*/  FFMA.FTZ R123, R0, R179, R123 ;  /* 0x000000b3007b7223 */ /* 0x000fe6000001007b */
[C---:B------:R-:W-:Y:S02]  /*afa0*/  HMMA.16816.F32.BF16 R40, R96.reuse, R108, R40 ;  /* 0x0000006c6028723c */ /* 0x040fe40000041828 */
[----:B------:R-:W3:Y:S03]  /*afb0*/  MUFU.EX2 R128, R128 ;  /* 0x0000008000807308 */ /* 0x000ee60000000800 */
[----:B--2---:R-:W-:Y:S01]  /*afc0*/  F2FP.BF16.F32.PACK_AB R90, R126, R125 ;  /* 0x0000007d7e5a723e */ /* 0x004fe200000010ff */
[C---:B------:R-:W-:Y:S01]  /*afd0*/  HMMA.16816.F32.BF16 R44, R96.reuse, R110, R44 ;  /* 0x0000006e602c723c */ /* 0x040fe2000004182c */
[----:B------:R-:W2:Y:S05]  /*afe0*/  LDSM.16.MT88.4 R108, [R146+0xa000] ;  /* 0x00a00000926c783b */ /* 0x000eaa0000004200 */
[----:B------:R-:W-:Y:S01]  /*aff0*/  MUFU.EX2 R129, R129 ;  /* 0x0000008100817308 */ /* 0x000fe20000000800 */
[----:B------:R-:W-:Y:S01]  /*b000*/  MOV R101, R100 ;  /* 0x0000006400657202 */ /* 0x000fe20000000f00 */
[C---:B------:R-:W-:Y:S08]  /*b010*/  HMMA.16816.F32.BF16 R48, R96.reuse, R112, R48 ;  /* 0x000000706030723c */ /* 0x040ff00000041830 */
[----:B------:R-:W-:Y:S01]  /*b020*/  MUFU.EX2 R130, R130 ;  /* 0x0000008200827308 */ /* 0x000fe20000000800 */
[C---:B------:R-:W-:Y:S01]  /*b030*/  HMMA.16816.F32.BF16 R52, R96.reuse, R114, R52 ;  /* 0x000000726034723c */ /* 0x040fe20000041834 */
[----:B------:R-:W4:Y:S02]  /*b040*/  LDSM.16.MT88.4 R112, [R145+0xa000] ;  /* 0x00a000009170783b */ /* 0x000f240000004200 */
[----:B---3--:R-:W-:Y:S03]  /*b050*/  F2FP.BF16.F32.PACK_AB R91, R128, R127 ;  /* 0x0000007f805b723e */ /* 0x008fe600000010ff */
[C---:B------:R-:W-:Y:S03]  /*b060*/  HMMA.16816.F32.BF16 R56, R96.reuse, R116, R56 ;  /* 0x000000746038723c */ /* 0x040fe60000041838 */
[----:B------:R-:W-:Y:S02]  /*b070*/  MUFU.EX2 R131, R131 ;  /* 0x0000008300837308 */ /* 0x000fe40000000800 */
[----:B------:R-:W-:Y:S01]  /*b080*/  FADD.FTZ R6, R6, R123 ;  /* 0x0000007b06067221 */ /* 0x000fe20000010000 */
[C---:B------:R-:W-:Y:S05]  /*b090*/  HMMA.16816.F32.BF16 R60, R96.reuse, R118, R60 ;  /* 0x00000076603c723c */ /* 0x040fea000004183c */
[--C-:B------:R-:W-:Y:S01]  /*b0a0*/  FFMA.FTZ R116, R12, UR4, -R124.reuse ;  /* 0x000000040c747c23 */ /* 0x100fe2000801087c */
[C---:B-1----:R-:W-:Y:S05]  /*b0b0*/  HMMA.16816.F32.BF16 R64, R96.reuse, R104, R64 ;  /* 0x000000686040723c */ /* 0x042fea0000041840 */
[----:B------:R-:W-:Y:S01]  /*b0c0*/  FMUL.FTZ R12, R2, R92 ;  /* 0x0000005c020c7220 */ /* 0x000fe20000410000 */
[C---:B------:R-:W-:Y:S01]  /*b0d0*/  HMMA.16816.F32.BF16 R68, R96.reuse, R106, R68 ;  /* 0x0000006a6044723c */ /* 0x040fe20000041844 */
[----:B------:R-:W1:Y:S01]  /*b0e0*/  LDSM.16.MT88.4 R104, [R144+0xa000] ;  /* 0x00a000009068783b */ /* 0x000e620000004200 */
[----:B------:R-:W-:Y:S03]  /*b0f0*/  MUFU.EX2 R116, R116 ;  /* 0x0000007400747308 */ /* 0x000fe60000000800 */
[----:B------:R-:W-:Y:S01]  /*b100*/  FFMA.FTZ R117, R13, UR4, -R124 ;  /* 0x000000040d757c23 */ /* 0x000fe2000801087c */
[C---:B--2---:R-:W-:Y:S05]  /*b110*/  HMMA.16816.F32.BF16 R72, R96.reuse, R108, R72 ;  /* 0x0000006c6048723c */ /* 0x044fea0000041848 */
[--C-:B------:R-:W-:Y:S01]  /*b120*/  FFMA.FTZ R118, R14, UR4, -R122.reuse ;  /* 0x000000040e767c23 */ /* 0x100fe2000801087a */
[C---:B------:R-:W-:Y:S01]  /*b130*/  HMMA.16816.F32.BF16 R76, R96.reuse, R110, R76 ;  /* 0x0000006e604c723c */ /* 0x040fe2000004184c */
[----:B------:R-:W-:Y:S01]  /*b140*/  LDSM.16.MT88.4 R108, [R146+0x8800] ;  /* 0x00880000926c783b */ /* 0x000fe20000004200 */
[----:B------:R-:W2:Y:S03]  /*b150*/  MUFU.EX2 R117, R117 ;  /* 0x0000007500757308 */ /* 0x000ea60000000800 */
[----:B------:R-:W-:Y:S01]  /*b160*/  FFMA.FTZ R119, R15, UR4, -R122 ;  /* 0x000000040f777c23 */ /* 0x000fe2000801087a */
[----:B------:R-:W-:Y:S01]  /*b170*/  FMUL.FTZ R13, R2, R93 ;  /* 0x0000005d020d7220 */ /* 0x000fe20000410000 */
[C---:B------:R-:W-:Y:S01]  /*b180*/  FMUL.FTZ R14, R0.reuse, R94 ;  /* 0x0000005e000e7220 */ /* 0x040fe20000410000 */
[----:B------:R-:W-:Y:S02]  /*b190*/  FMUL.FTZ R15, R0, R95 ;  /* 0x0000005f000f7220 */ /* 0x000fe40000410000 */
[----:B------:R-:W3:Y:S02]  /*b1a0*/  LDSM.16.MT88.4 R92, [R148+0x8800] ;  /* 0x00880000945c783b */ /* 0x000ee40000004200 */
[----:B------:R-:W-:Y:S01]  /*b1b0*/  MUFU.EX2 R118, R118 ;  /* 0x0000007600767308 */ /* 0x000fe20000000800 */
[----:B------:R-:W-:Y:S01]  /*b1c0*/  FADD.FTZ R0, R5, R121 ;  /* 0x0000007905007221 */ /* 0x000fe20000010000 */
[----:B------:R-:W-:Y:S01]  /*b1d0*/  FADD.FTZ R103, R103, R6 ;  /* 0x0000000667677221 */ /* 0x000fe20000010000 */
[C---:B----4-:R-:W-:Y:S03]  /*b1e0*/  HMMA.16816.F32.BF16 R12, R96.reuse, R112, R12 ;  /* 0x00000070600c723c */ /* 0x050fe6000004180c */
[----:B------:R-:W-:Y:S04]  /*b1f0*/  FADD.FTZ R5, R7, R0 ;  /* 0x0000000007057221 */ /* 0x000fe80000010000 */
[----:B------:R-:W4:Y:S01]  /*b200*/  MUFU.EX2 R119, R119 ;  /* 0x0000007700777308 */ /* 0x000f220000000800 */
[----:B--2---:R-:W-:Y:S01]  /*b210*/  F2FP.BF16.F32.PACK_AB R88, R117, R116 ;  /* 0x000000747558723e */ /* 0x004fe200000010ff */
[C---:B------:R-:W-:Y:S01]  /*b220*/  HMMA.16816.F32.BF16 R80, R96.reuse, R114, R80 ;  /* 0x000000726050723c */ /* 0x040fe20000041850 */
[----:B------:R-:W2:Y:S02]  /*b230*/  LDSM.16.MT88.4 R112, [R145+0x8800] ;  /* 0x008800009170783b */ /* 0x000ea40000004200 */
[----:B------:R-:W-:Y:S01]  /*b240*/  FADD.FTZ R5, R102, R5 ;  /* 0x0000000566057221 */ /* 0x000fe20000010000 */
[----:B------:R-:W-:Y:S02]  /*b250*/  FADD.FTZ R103, R120, R103 ;  /* 0x0000006778677221 */ /* 0x000fe40000010000 */
[C---:B-1----:R-:W-:Y:S05]  /*b260*/  HMMA.16816.F32.BF16 R16, R96.reuse, R104, R16 ;  /* 0x000000686010723c */ /* 0x042fea0000041810 */
[----:B------:R-:W-:Y:S01]  /*b270*/  FADD.FTZ R116, R116, R5 ;  /* 0x0000000574747221 */ /* 0x000fe20000010000 */
[----:B------:R-:W-:Y:S01]  /*b280*/  HMMA.16816.F32.BF16 R84, R96, R106, R84 ;  /* 0x0000006a6054723c */ /* 0x000fe20000041854 */
[----:B------:R-:W1:Y:S04]  /*b290*/  LDSM.16.MT88.4 R96, [R144+0x8800] ;  /* 0x008800009060783b */ /* 0x000e680000004200 */
[----:B----4-:R-:W-:Y:S01]  /*b2a0*/  F2FP.BF16.F32.PACK_AB R89, R119, R118 ;  /* 0x000000767759723e */ /* 0x010fe200000010ff */
[----:B------:R-:W-:Y:S01]  /*b2b0*/  FADD.FTZ R118, R118, R103 ;  /* 0x0000006776767221 */ /* 0x000fe20000010000 */
[----:B------:R-:W-:Y:S02]  /*b2c0*/  FADD.FTZ R116, R117, R116 ;  /* 0x0000007475747221 */ /* 0x000fe40000010000 */
[----:B------:R-:W-:Y:S02]  /*b2d0*/  LDSM.16.MT88.4 R104, [R146+0xa800] ;  /* 0x00a800009268783b */ /* 0x000fe40000004200 */
[----:B------:R-:W-:Y:S01]  /*b2e0*/  FADD.FTZ R118, R119, R118 ;  /* 0x0000007677767221 */ /* 0x000fe20000010000 */
[----:B------:R-:W-:Y:S01]  /*b2f0*/  FADD.FTZ R125, R125, R116 ;  /* 0x000000747d7d7221 */ /* 0x000fe20000010000 */
[C---:B---3--:R-:W-:Y:S05]  /*b300*/  HMMA.16816.F32.BF16 R8, R88.reuse, R92, R8 ;  /* 0x0000005c5808723c */ /* 0x048fea0000041808 */
[----:B------:R-:W-:Y:S01]  /*b310*/  FADD.FTZ R5, R127, R118 ;  /* 0x000000767f057221 */ /* 0x000fe20000010000 */
[C---:B------:R-:W-:Y:S01]  /*b320*/  HMMA.16816.F32.BF16 R36, R88.reuse, R94, R36 ;  /* 0x0000005e5824723c */ /* 0x040fe20000041824 */
[----:B------:R-:W3:Y:S04]  /*b330*/  LDSM.16.MT88.4 R92, [R148+0xa800] ;  /* 0x00a80000945c783b */ /* 0x000ee80000004200 */
[----:B------:R-:W-:Y:S01]  /*b340*/  FADD.FTZ R125, R126, R125 ;  /* 0x0000007d7e7d7221 */ /* 0x000fe20000010000 */
[C---:B------:R-:W-:Y:S05]  /*b350*/  HMMA.16816.F32.BF16 R40, R88.reuse, R108, R40 ;  /* 0x0000006c5828723c */ /* 0x040fea0000041828 */
[----:B------:R-:W-:Y:S01]  /*b360*/  FADD.FTZ R5, R128, R5 ;  /* 0x0000000580057221 */ /* 0x000fe20000010000 */
[C---:B------:R-:W-:Y:S01]  /*b370*/  HMMA.16816.F32.BF16 R44, R88.reuse, R110, R44 ;  /* 0x0000006e582c723c */ /* 0x040fe2000004182c */
[----:B------:R-:W4:Y:S05]  /*b380*/  LDSM.16.MT88.4 R108, [R145+0xa800] ;  /* 0x00a80000916c783b */ /* 0x000f2a0000004200 */
[C---:B--2---:R-:W-:Y:S06]  /*b390*/  HMMA.16816.F32.BF16 R48, R88.reuse, R112, R48 ;  /* 0x000000705830723c */ /* 0x044fec0000041830 */
[C---:B------:R-:W-:Y:S05]  /*b3a0*/  HMMA.16816.F32.BF16 R52, R88.reuse, R114, R52 ;  /* 0x000000725834723c */ /* 0x040fea0000041834 */
[--C-:B------:R-:W-:Y:S01]  /*b3b0*/  FFMA.FTZ R112, R20, UR4, -R124.reuse ;  /* 0x0000000414707c23 */ /* 0x100fe2000801087c */
[C---:B-1----:R-:W-:Y:S05]  /*b3c0*/  HMMA.16816.F32.BF16 R56, R88.reuse, R96, R56 ;  /* 0x000000605838723c */ /* 0x042fea0000041838 */
[----:B------:R-:W-:Y:S01]  /*b3d0*/  FFMA.FTZ R113, R21, UR4, -R124 ;  /* 0x0000000415717c23 */ /* 0x000fe2000801087c */
[C---:B------:R-:W-:Y:S01]  /*b3e0*/  HMMA.16816.F32.BF16 R60, R88.reuse, R98, R60 ;  /* 0x00000062583c723c */ /* 0x040fe2000004183c */
[----:B------:R-:W1:Y:S01]  /*b3f0*/  LDSM.16.MT88.4 R96, [R144+0xa800] ;  /* 0x00a800009060783b */ /* 0x000e620000004200 */
[----:B------:R-:W2:Y:S03]  /*b400*/  MUFU.EX2 R112, R112 ;  /* 0x0000007000707308 */ /* 0x000ea60000000800 */
[--C-:B------:R-:W-:Y:S01]  /*b410*/  FFMA.FTZ R114, R22, UR4, -R122.reuse ;  /* 0x0000000416727c23 */ /* 0x100fe2000801087a */
[C---:B---3--:R-:W-:Y:S06]  /*b420*/  HMMA.16816.F32.BF16 R64, R88.reuse, R92, R64 ;  /* 0x0000005c5840723c */ /* 0x048fec0000041840 */
[----:B------:R-:W3:Y:S01]  /*b430*/  MUFU.EX2 R113, R113 ;  /* 0x0000007100717308 */ /* 0x000ee20000000800 */
[----:B------:R-:W-:Y:S01]  /*b440*/  FFMA.FTZ R115, R23, UR4, -R122 ;  /* 0x0000000417737c23 */ /* 0x000fe2000801087a */
[C---:B------:R-:W-:Y:S01]  /*b450*/  HMMA.16816.F32.BF16 R68, R88.reuse, R94, R68 ;  /* 0x0000005e5844723c */ /* 0x040fe20000041844 */
[----:B------:R-:W5:Y:S02]  /*b460*/  LDSM.16.MT88.4 R92, [R148+0x9000] ;  /* 0x00900000945c783b */ /* 0x000f640000004200 */
[----:B------:R-:W-:Y:S03]  /*b470*/  F2FP.BF16.F32.PACK_AB R22, R130, R129 ;  /* 0x000000818216723e */ /* 0x000fe600000010ff */
[C---:B------:R-:W-:Y:S02]  /*b480*/  HMMA.16816.F32.BF16 R72, R88.reuse, R104, R72 ;  /* 0x000000685848723c */ /* 0x040fe40000041848 */
[----:B------:R-:W-:Y:S03]  /*b490*/  MUFU.EX2 R114, R114 ;  /* 0x0000007200727308 */ /* 0x000fe60000000800 */
[----:B--2---:R-:W-:Y:S01]  /*b4a0*/  FADD.FTZ R0, R112, R125 ;  /* 0x0000007d70007221 */ /* 0x004fe20000010000 */
[C---:B------:R-:W-:Y:S01]  /*b4b0*/  HMMA.16816.F32.BF16 R76, R88.reuse, R106, R76 ;  /* 0x0000006a584c723c */ /* 0x040fe2000004184c */
[----:B------:R-:W-:Y:S05]  /*b4c0*/  LDSM.16.MT88.4 R104, [R145+0x9000] ;  /* 0x009000009168783b */ /* 0x000fea0000004200 */
[----:B------:R-:W2:Y:S01]  /*b4d0*/  MUFU.EX2 R115, R115 ;  /* 0x0000007300737308 */ /* 0x000ea20000000800 */
[C---:B---3--:R-:W-:Y:S01]  /*b4e0*/  F2FP.BF16.F32.PACK_AB R20, R113.reuse, R112 ;  /* 0x000000707114723e */ /* 0x048fe200000010ff */
[C---:B----4-:R-:W-:Y:S03]  /*b4f0*/  HMMA.16816.F32.BF16 R12, R88.reuse, R108, R12 ;  /* 0x0000006c580c723c */ /* 0x050fe6000004180c */
[----:B------:R-:W-:Y:S03]  /*b500*/  FADD.FTZ R0, R113, R0 ;  /* 0x0000000071007221 */ /* 0x000fe60000010000 */
[C---:B------:R-:W-:Y:S05]  /*b510*/  HMMA.16816.F32.BF16 R80, R88.reuse, R110, R80 ;  /* 0x0000006e5850723c */ /* 0x040fea0000041850 */
[----:B------:R-:W-:Y:S01]  /*b520*/  FFMA.FTZ R108, R27, UR4, -R122 ;  /* 0x000000041b6c7c23 */ /* 0x000fe2000801087a */
[C---:B-1----:R-:W-:Y:S01]  /*b530*/  HMMA.16816.F32.BF16 R16, R88.reuse, R96, R16 ;  /* 0x000000605810723c */ /* 0x042fe20000041810 */
[----:B------:R-:W1:Y:S04]  /*b540*/  LDSM.16.MT88.4 R24, [R146+0x9000] ;  /* 0x009000009218783b */ /* 0x000e680000004200 */
[----:B------:R-:W3:Y:S01]  /*b550*/  MUFU.EX2 R108, R108 ;  /* 0x0000006c006c7308 */ /* 0x000ee20000000800 */
[----:B------:R-:W-:Y:S03]  /*b560*/  HMMA.16816.F32.BF16 R84, R88, R98, R84 ;  /* 0x000000625854723c */ /* 0x000fe60000041854 */
[----:B------:R-:W4:Y:S02]  /*b570*/  LDSM.16.MT88.4 R88, [R144+0x9000] ;  /* 0x009000009058783b */ /* 0x000f240000004200 */
[C---:B--2---:R-:W-:Y:S01]  /*b580*/  F2FP.BF16.F32.PACK_AB R21, R115.reuse, R114 ;  /* 0x000000727315723e */ /* 0x044fe200000010ff */
[----:B------:R-:W-:Y:S01]  /*b590*/  FFMA.FTZ R109, R32, UR4, -R124 ;  /* 0x00000004206d7c23 */ /* 0x000fe2000801087c */
[----:B------:R-:W-:Y:S01]  /*b5a0*/  FFMA.FTZ R110, R34, UR4, -R122 ;  /* 0x00000004226e7c23 */ /* 0x000fe2000801087a */
[----:B------:R-:W-:Y:S03]  /*b5b0*/  FADD.FTZ R114, R114, R5 ;  /* 0x0000000572727221 */ /* 0x000fe60000010000 */
[----:B------:R-:W-:Y:S01]  /*b5c0*/  LDSM.16.MT88.4 R96, [R145+0xb000] ;  /* 0x00b000009160783b */ /* 0x000fe20000004200 */
[----:B------:R-:W-:Y:S01]  /*b5d0*/  MUFU.EX2 R109, R109 ;  /* 0x0000006d006d7308 */ /* 0x000fe20000000800 */
[----:B------:R-:W-:Y:S01]  /*b5e0*/  FADD.FTZ R114, R115, R114 ;  /* 0x0000007273727221 */ /* 0x000fe20000010000 */
[----:B------:R-:W-:Y:S01]  /*b5f0*/  FADD.FTZ R129, R129, R0 ;  /* 0x0000000081817221 */ /* 0x000fe20000010000 */
[----:B------:R-:W-:Y:S02]  /*b600*/  IADD3 R0, R163, -0x1, RZ ;  /* 0xffffffffa3007810 */ /* 0x000fe40007ffe0ff */
[----:B---3--:R-:W-:Y:S01]  /*b610*/  F2FP.BF16.F32.PACK_AB R23, R108, R131 ;  /* 0x000000836c17723e */ /* 0x008fe200000010ff */
[----:B------:R-:W-:Y:S01]  /*b620*/  FADD.FTZ R131, R131, R114 ;  /* 0x0000007283837221 */ /* 0x000fe20000010000 */
[----:B------:R-:W-:Y:S03]  /*b630*/  MOV R163, R0 ;  /* 0x0000000000a37202 */ /* 0x000fe60000000f00 */
[----:B------:R-:W-:Y:S01]  /*b640*/  MUFU.EX2 R110, R110 ;  /* 0x0000006e006e7308 */ /* 0x000fe20000000800 */
[----:B------:R-:W-:Y:S01]  /*b650*/  FADD.FTZ R129, R130, R129 ;  /* 0x0000008182817221 */ /* 0x000fe20000010000 */
[----:B------:R-:W-:Y:S01]  /*b660*/  FADD.FTZ R131, R108, R131 ;  /* 0x000000836c837221 */ /* 0x000fe20000010000 */
[----:B------:R-:W-:Y:S01]  /*b670*/  MOV R0, R3 ;  /* 0x0000000300007202 */ /* 0x000fe20000000f00 */
[C---:B-----5:R-:W-:Y:S06]  /*b680*/  HMMA.16816.F32.BF16 R8, R20.reuse, R92, R8 ;  /* 0x0000005c1408723c */ /* 0x060fec0000041808 */
[C---:B------:R-:W-:Y:S01]  /*b690*/  HMMA.16816.F32.BF16 R36, R20.reuse, R94, R36 ;  /* 0x0000005e1424723c */ /* 0x040fe20000041824 */
[----:B------:R-:W2:Y:S05]  /*b6a0*/  LDSM.16.MT88.4 R92, [R148+0xb000] ;  /* 0x00b00000945c783b */ /* 0x000eaa0000004200 */
[C---:B-1----:R-:W-:Y:S06]  /*b6b0*/  HMMA.16816.F32.BF16 R40, R20.reuse, R24, R40 ;  /* 0x000000181428723c */ /* 0x042fec0000041828 */
[C---:B------:R-:W-:Y:S01]  /*b6c0*/  HMMA.16816.F32.BF16 R44, R20.reuse, R26, R44 ;  /* 0x0000001a142c723c */ /* 0x040fe2000004182c */
[----:B------:R-:W1:Y:S05]  /*b6d0*/  LDSM.16.MT88.4 R24, [R146+0xb000] ;  /* 0x00b000009218783b */ /* 0x000e6a0000004200 */
[C---:B------:R-:W-:Y:S06]  /*b6e0*/  HMMA.16816.F32.BF16 R48, R20.reuse, R104, R48 ;  /* 0x000000681430723c */ /* 0x040fec0000041830 */
[C---:B------:R-:W-:Y:S05]  /*b6f0*/  HMMA.16816.F32.BF16 R52, R20.reuse, R106, R52 ;  /* 0x0000006a1434723c */ /* 0x040fea0000041834 */
[--C-:B------:R-:W-:Y:S01]  /*b700*/  FFMA.FTZ R104, R28, UR4, -R124.reuse ;  /* 0x000000041c687c23 */ /* 0x100fe2000801087c */
[C---:B----4-:R-:W-:Y:S05]  /*b710*/  HMMA.16816.F32.BF16 R56, R20.reuse, R88, R56 ;  /* 0x000000581438723c */ /* 0x050fea0000041838 */
[----:B------:R-:W-:Y:S01]  /*b720*/  FFMA.FTZ R105, R29, UR4, -R124 ;  /* 0x000000041d697c23 */ /* 0x000fe2000801087c */
[C---:B------:R-:W-:Y:S01]  /*b730*/  HMMA.16816.F32.BF16 R60, R20.reuse, R90, R60 ;  /* 0x0000005a143c723c */ /* 0x040fe2000004183c */
[----:B------:R-:W3:Y:S01]  /*b740*/  LDSM.16.MT88.4 R88, [R144+0xb000] ;  /* 0x00b000009058783b */ /* 0x000ee20000004200 */
[----:B------:R-:W-:Y:S03]  /*b750*/  MUFU.EX2 R104, R104 ;  /* 0x0000006800687308 */ /* 0x000fe60000000800 */
[--C-:B------:R-:W-:Y:S01]  /*b760*/  FFMA.FTZ R106, R30, UR4, -R122.reuse ;  /* 0x000000041e6a7c23 */ /* 0x100fe2000801087a */
[C---:B--2---:R-:W-:Y:S06]  /*b770*/  HMMA.16816.F32.BF16 R64, R20.reuse, R92, R64 ;  /* 0x0000005c1440723c */ /* 0x044fec0000041840 */
[----:B------:R-:W2:Y:S01]  /*b780*/  MUFU.EX2 R105, R105 ;  /* 0x0000006900697308 */ /* 0x000ea20000000800 */
[----:B------:R-:W-:Y:S01]  /*b790*/  FFMA.FTZ R107, R31, UR4, -R122 ;  /* 0x000000041f6b7c23 */ /* 0x000fe2000801087a */
[C---:B------:R-:W-:Y:S01]  /*b7a0*/  HMMA.16816.F32.BF16 R68, R20.reuse, R94, R68 ;  /* 0x0000005e1444723c */ /* 0x040fe20000041844 */
[----:B------:R-:W4:Y:S02]  /*b7b0*/  LDSM.16.MT88.4 R28, [R148+0x9800] ;  /* 0x00980000941c783b */ /* 0x000f240000004200 */
[----:B------:R-:W-:Y:S03]  /*b7c0*/  FFMA.FTZ R124, R33, UR4, -R124 ;  /* 0x00000004217c7c23 */ /* 0x000fe6000801087c */
[C---:B-1----:R-:W-:Y:S02]  /*b7d0*/  HMMA.16816.F32.BF16 R72, R20.reuse, R24, R72 ;  /* 0x000000181448723c */ /* 0x042fe40000041848 */
[----:B------:R-:W-:Y:S01]  /*b7e0*/  MUFU.EX2 R106, R106 ;  /* 0x0000006a006a7308 */ /* 0x000fe20000000800 */
[----:B------:R-:W1:Y:S02]  /*b7f0*/  LDSM.16.MT88.4 R92, [R146+0x9800] ;  /* 0x00980000925c783b */ /* 0x000e640000004200 */
[----:B------:R-:W-:Y:S01]  /*b800*/  FFMA.FTZ R122, R35, UR4, -R122 ;  /* 0x00000004237a7c23 */ /* 0x000fe2000801087a */
[C---:B------:R-:W-:Y:S06]  /*b810*/  HMMA.16816.F32.BF16 R76, R20.reuse, R26, R76 ;  /* 0x0000001a144c723c */ /* 0x040fec000004184c */
[----:B------:R-:W5:Y:S01]  /*b820*/  MUFU.EX2 R107, R107 ;  /* 0x0000006b006b7308 */ /* 0x000f620000000800 */
[----:B------:R-:W1:Y:S01]  /*b830*/  LDSM.16.MT88.4 R24, [R145+0x9800] ;  /* 0x009800009118783b */ /* 0x000e620000004200 */
[C---:B------:R-:W-:Y:S08]  /*b840*/  HMMA.16816.F32.BF16 R12, R20.reuse, R96, R12 ;  /* 0x00000060140c723c */ /* 0x040ff0000004180c */
[----:B------:R-:W4:Y:S01]  /*b850*/  MUFU.EX2 R124, R124 ;  /* 0x0000007c007c7308 */ /* 0x000f220000000800 */
[C---:B------:R-:W-:Y:S01]  /*b860*/  HMMA.16816.F32.BF16 R80, R20.reuse, R98, R80 ;  /* 0x000000621450723c */ /* 0x040fe20000041850 */
[----:B------:R-:W1:Y:S05]  /*b870*/  LDSM.16.MT88.4 R32, [R144+0x9800] ;  /* 0x009800009020783b */ /* 0x000e6a0000004200 */
[C---:B---3--:R-:W-:Y:S03]  /*b880*/  HMMA.16816.F32.BF16 R16, R20.reuse, R88, R16 ;  /* 0x000000581410723c */ /* 0x048fe60000041810 */
[----:B------:R-:W3:Y:S03]  /*b890*/  MUFU.EX2 R111, R122 ;  /* 0x0000007a006f7308 */ /* 0x000ee60000000800 */
[----:B------:R-:W-:Y:S01]  /*b8a0*/  HMMA.16816.F32.BF16 R84, R20, R90, R84 ;  /* 0x0000005a1454723c */ /* 0x000fe20000041854 */
[----:B------:R-:W1:Y:S06]  /*b8b0*/  LDSM.16.MT88.4 R88, [R148+0xb800] ;  /* 0x00b800009458783b */ /* 0x000e6c0000004200 */
[----:B--2---:R-:W-:Y:S01]  /*b8c0*/  F2FP.BF16.F32.PACK_AB R20, R105, R104 ;  /* 0x000000686914723e */ /* 0x004fe200000010ff */
[----:B------:R-:W-:Y:S03]  /*b8d0*/  FADD.FTZ R104, R104, R129 ;  /* 0x0000008168687221 */ /* 0x000fe60000010000 */
[----:B-----5:R-:W-:Y:S01]  /*b8e0*/  F2FP.BF16.F32.PACK_AB R21, R107, R106 ;  /* 0x0000006a6b15723e */ /* 0x020fe200000010ff */
[----:B------:R-:W-:Y:S01]  /*b8f0*/  FADD.FTZ R106, R106, R131 ;  /* 0x000000836a6a7221 */ /* 0x000fe20000010000 */
[----:B----4-:R-:W-:Y:S01]  /*b900*/  F2FP.BF16.F32.PACK_AB R22, R124, R109 ;  /* 0x0000006d7c16723e */ /* 0x010fe200000010ff */
[----:B------:R-:W-:Y:S01]  /*b910*/  FADD.FTZ R104, R105, R104 ;  /* 0x0000006869687221 */ /* 0x000fe20000010000 */
[----:B---3--:R-:W-:Y:S01]  /*b920*/  F2FP.BF16.F32.PACK_AB R23, R111, R110 ;  /* 0x0000006e6f17723e */ /* 0x008fe200000010ff */
[----:B------:R-:W-:Y:S02]  /*b930*/  FADD.FTZ R107, R107, R106 ;  /* 0x0000006a6b6b7221 */ /* 0x000fe40000010000 */
[----:B------:R-:W-:Y:S02]  /*b940*/  FADD.FTZ R109, R109, R104 ;  /* 0x000000686d6d7221 */ /* 0x000fe40000010000 */
[----:B------:R-:W-:Y:S02]  /*b950*/  FADD.FTZ R110, R110, R107 ;  /* 0x0000006b6e6e7221 */ /* 0x000fe40000010000 */
[C---:B------:R-:W-:Y:S01]  /*b960*/  HMMA.16816.F32.BF16 R96, R20.reuse, R28, R8 ;  /* 0x0000001c1460723c */ /* 0x040fe20000041808 */
[----:B------:R-:W2:Y:S02]  /*b970*/  LDSM.16.MT88.4 R8, [R146+0xb800] ;  /* 0x00b800009208783b */ /* 0x000ea40000004200 */
[----:B------:R-:W-:Y:S01]  /*b980*/  FADD.FTZ R181, R124, R109 ;  /* 0x0000006d7cb57221 */ /* 0x000fe20000010000 */
[----:B------:R-:W-:Y:S02]  /*b990*/  FADD.FTZ R179, R111, R110 ;  /* 0x0000006e6fb37221 */ /* 0x000fe40000010000 */
[C---:B------:R-:W-:Y:S03]  /*b9a0*/  HMMA.16816.F32.BF16 R36, R20.reuse, R30, R36 ;  /* 0x0000001e1424723c */ /* 0x040fe60000041824 */
[----:B------:R-:W3:Y:S03]  /*b9b0*/  LDSM.16.MT88.4 R28, [R145+0xb800] ;  /* 0x00b80000911c783b */ /* 0x000ee60000004200 */
[C---:B-1----:R-:W-:Y:S06]  /*b9c0*/  HMMA.16816.F32.BF16 R40, R20.reuse, R92, R40 ;  /* 0x0000005c1428723c */ /* 0x042fec0000041828 */
[C---:B------:R-:W-:Y:S06]  /*b9d0*/  HMMA.16816.F32.BF16 R44, R20.reuse, R94, R44 ;  /* 0x0000005e142c723c */ /* 0x040fec000004182c */
[C---:B------:R-:W-:Y:S06]  /*b9e0*/  HMMA.16816.F32.BF16 R48, R20.reuse, R24, R48 ;  /* 0x000000181430723c */ /* 0x040fec0000041830 */
[C---:B------:R-:W-:Y:S01]  /*b9f0*/  HMMA.16816.F32.BF16 R52, R20.reuse, R26, R52 ;  /* 0x0000001a1434723c */ /* 0x040fe20000041834 */
[----:B------:R-:W1:Y:S05]  /*ba00*/  LDSM.16.MT88.4 R24, [R144+0xb800] ;  /* 0x00b800009018783b */ /* 0x000e6a0000004200 */
[C---:B------:R-:W-:Y:S06]  /*ba10*/  HMMA.16816.F32.BF16 R56, R20.reuse, R32, R56 ;  /* 0x000000201438723c */ /* 0x040fec0000041838 */
[C---:B------:R-:W-:Y:S06]  /*ba20*/  HMMA.16816.F32.BF16 R60, R20.reuse, R34, R60 ;  /* 0x00000022143c723c */ /* 0x040fec000004183c */
[C---:B------:R-:W-:Y:S06]  /*ba30*/  HMMA.16816.F32.BF16 R64, R20.reuse, R88, R64 ;  /* 0x000000581440723c */ /* 0x040fec0000041840 */
[C---:B------:R-:W-:Y:S06]  /*ba40*/  HMMA.16816.F32.BF16 R68, R20.reuse, R90, R68 ;  /* 0x0000005a1444723c */ /* 0x040fec0000041844 */
[C---:B--2---:R-:W-:Y:S06]  /*ba50*/  HMMA.16816.F32.BF16 R72, R20.reuse, R8, R72 ;  /* 0x000000081448723c */ /* 0x044fec0000041848 */
[C---:B------:R-:W-:Y:S06]  /*ba60*/  HMMA.16816.F32.BF16 R76, R20.reuse, R10, R76 ;  /* 0x0000000a144c723c */ /* 0x040fec000004184c */
[C---:B---3--:R-:W-:Y:S06]  /*ba70*/  HMMA.16816.F32.BF16 R92, R20.reuse, R28, R12 ;  /* 0x0000001c145c723c */ /* 0x048fec000004180c */
[C---:B------:R-:W-:Y:S06]  /*ba80*/  HMMA.16816.F32.BF16 R80, R20.reuse, R30, R80 ;  /* 0x0000001e1450723c */ /* 0x040fec0000041850 */
[C---:B-1----:R-:W-:Y:S06]  /*ba90*/  HMMA.16816.F32.BF16 R88, R20.reuse, R24, R16 ;  /* 0x000000181458723c */ /* 0x042fec0000041810 */
[----:B------:R-:W-:Y:S01]  /*baa0*/  HMMA.16816.F32.BF16 R84, R20, R26, R84 ;  /* 0x0000001a1454723c */ /* 0x000fe20000041854 */
[----:B------:R-:W-:Y:S11]  /*bab0*/  @!UPT UIADD3 URZ, URZ, URZ, URZ ;  /* 0x0000003f3f3ff290 */ /* 0x000ff6000fffe03f */
[----:B------:R-:W-:Y:S01]  /*bac0*/  @!UPT UIADD3 URZ, URZ, URZ, URZ ;  /* 0x0000003f3f3ff290 */ /* 0x000fe2000fffe03f */
[----:B------:R-:W-:Y:S11]  /*bad0*/  @P1 BRA `(.L_x_5578) ;  /* 0xffffffd400081947 */ /* 0x000ff6000383ffff */
.L_x_5574:
[----:B------:R-:W1:Y:S01]  /*bae0*/  SHFL.BFLY PT, R2, R181, 0x2, 0x1f ;  /* 0x0c401f00b5027f89 */ /* 0x000e6200000e0000 */
[----:B------:R-:W-:Y:S01]  /*baf0*/  MOV R10, 0x3f800000 ;  /* 0x3f800000000a7802 */ /* 0x000fe20000000f00 */
[----:B------:R-:W2:Y:S01]  /*bb00*/  S2UR UR4, SR_CgaCtaId ;  /* 0x00000000000479c3 */ /* 0x000ea20000008800 */
        /* <DEDUP_REMOVED lines=9> */
[CC--:B------:R-:W-:Y:S02]  /*bba0*/  LEA.HI R8, R5.reuse, R0.reuse, RZ, 0x2 ;  /* 0x0000000005087211 */ /* 0x0c0fe400078f10ff */
[----:B------:R-:W-:Y:S02]  /*bbb0*/  LEA.HI R4, R5, R0, RZ, 0x5 ;  /* 0x0000000005047211 */ /* 0x000fe400078f28ff */
[----:B------:R-:W-:-:S04]  /*bbc0*/  LOP3.LUT R9, R8, 0x3ffffffc, RZ, 0xc0, !PT ;  /* 0x3ffffffc08097812 */ /* 0x000fc800078ec0ff */
[----:B------:R-:W-:Y:S01]  /*bbd0*/  IADD3 R9, -R9, R0, RZ ;  /* 0x0000000009097210 */ /* 0x000fe20007ffe1ff */
[----:B-1----:R-:W-:Y:S01]  /*bbe0*/  FADD.FTZ R7, R2, R7 ;  /* 0x0000000702077221 */ /* 0x002fe20000010000 */
[----:B------:R-:W-:Y:S01]  /*bbf0*/  SHF.R.S32.HI R2, RZ, 0x5, R4 ;  /* 0x00000005ff027819 */ /* 0x000fe20000011404 */
[----:B--2---:R-:W-:-:S03]  /*bc00*/  FADD.FTZ R6, R11, R6 ;  /* 0x000000060b067221 */ /* 0x004fc60000010000 */
[----:B------:R-:W-:Y:S02]  /*bc10*/  FSETP.NE.FTZ.AND P4, PT, R7, RZ, PT ;  /* 0x000000ff0700720b */ /* 0x000fe40003f95000 */
[----:B------:R-:W-:Y:S02]  /*bc20*/  LEA R2, R2, R9, 0x9 ;  /* 0x0000000902027211 */ /* 0x000fe400078e48ff */
[--C-:B------:R-:W-:Y:S02]  /*bc30*/  SHF.R.S32.HI R9, RZ, 0x2, R8.reuse ;  /* 0x00000002ff097819 */ /* 0x100fe40000011408 */
[----:B------:R-:W-:Y:S02]  /*bc40*/  SHF.R.S32.HI R8, RZ, 0x1f, R8 ;  /* 0x0000001fff087819 */ /* 0x000fe40000011408 */
[----:B------:R-:W-:Y:S02]  /*bc50*/  FSETP.NE.FTZ.AND P3, PT, R6, RZ, PT ;  /* 0x000000ff0600720b */ /* 0x000fe40003f75000 */
[----:B------:R-:W-:-:S02]  /*bc60*/  LEA.HI R8, R8, R9, RZ, 0x3 ;  /* 0x0000000908087211 */ /* 0x000fc400078f18ff */
[----:B------:R-:W-:Y:S01]  /*bc70*/  MOV R11, 0x3f800000 ;  /* 0x3f800000000b7802 */ /* 0x000fe20000000f00 */
[----:B------:R-:W1:Y:S01]  /*bc80*/  @P4 MUFU.RCP R10, R7 ;  /* 0x00000007000a4308 */ /* 0x000e620000001000 */
[----:B------:R-:W-:-:S04]  /*bc90*/  LOP3.LUT R8, R8, 0xfffffff8, RZ, 0xc0, !PT ;  /* 0xfffffff808087812 */ /* 0x000fc800078ec0ff */
[----:B------:R-:W-:-:S03]  /*bca0*/  IADD3 R8, R9, -R8, RZ ;  /* 0x8000000809087210 */ /* 0x000fc60007ffe0ff */
[----:B------:R-:W2:Y:S01]  /*bcb0*/  @P3 MUFU.RCP R11, R6 ;  /* 0x00000006000b3308 */ /* 0x000ea20000001000 */
[----:B------:R-:W-:-:S04]  /*bcc0*/  SHF.L.U32 R9, R8, 0x6, RZ ;  /* 0x0000000608097819 */ /* 0x000fc800000006ff */
[----:B------:R-:W-:-:S03]  /*bcd0*/  LOP3.LUT R9, R9, 0x1c0, RZ, 0xc0, !PT ;  /* 0x000001c009097812 */ /* 0x000fc600078ec0ff */
[----:B------:R-:W-:Y:S01]  /*bce0*/  @P4 MUFU.LG2 R7, R7 ;  /* 0x0000000700074308 */ /* 0x000fe20000000c00 */
        /* <DEDUP_REMOVED lines=33> */
[----:B--2---:R-:W-:Y:S01]  /*bf00*/  FMUL.FTZ R99, R11, R99 ;  /* 0x000000630b637220 */ /* 0x004fe20000410000 */
        /* <DEDUP_REMOVED lines=34> */
[----:B------:R-:W-:Y:S01]  /*c130*/  LEA R11, R2, UR4, 0x1 ;  /* 0x00000004020b7c11 */ /* 0x000fe2000f8e08ff */
[----:B------:R-:W1:Y:S01]  /*c140*/  @P3 MUFU.LG2 R10, R6 ;  /* 0x00000006000a3308 */ /* 0x000e620000000c00 */
[----:B------:R-:W-:Y:S01]  /*c150*/  R2P PR, R8, 0x6 ;  /* 0x0000000608007804 */ /* 0x000fe20000000000 */
[----:B------:R-:W-:Y:S01]  /*c160*/  ULDC.U8 UR4, c[0x0][0x3d8] ;  /* 0x0000f60000047ab9 */ /* 0x000fe20000000000 */
[----:B------:R-:W-:-:S02]  /*c170*/  MOV R2, 0x20 ;  /* 0x0000002000027802 */ /* 0x000fc40000000f00 */
[C---:B------:R-:W-:Y:S02]  /*c180*/  IADD3 R13, R11.reuse, -0x10, RZ ;  /* 0xfffffff00b0d7810 */ /* 0x040fe40007ffe0ff */
[----:B------:R-:W-:Y:S02]  /*c190*/  MOV R8, 0x40 ;  /* 0x0000004000087802 */ /* 0x000fe40000000f00 */
[----:B------:R-:W-:Y:S02]  /*c1a0*/  @P0 IADD3 R13, R11, 0x10, RZ ;  /* 0x000000100b0d0810 */ /* 0x000fe40007ffe0ff */
[----:B------:R-:W-:Y:S02]  /*c1b0*/  SEL R2, R2, 0xffffffe0, !P1 ;  /* 0xffffffe002027807 */ /* 0x000fe40004800000 */
[----:B------:R-:W-:Y:S02]  /*c1c0*/  ISETP.NE.AND P0, PT, R162, -0x1, PT ;  /* 0xffffffffa200780c */ /* 0x000fe40003f05270 */
[----:B------:R-:W-:-:S02]  /*c1d0*/  F2FP.BF16.F32.PACK_AB R96, R97, R96 ;  /* 0x000000606160723e */ /* 0x000fc400000010ff */
[----:B------:R-:W-:Y:S01]  /*c1e0*/  F2FP.BF16.F32.PACK_AB R98, R99, R98 ;  /* 0x000000626362723e */ /* 0x000fe200000010ff */
[----:B-1----:R-:W-:Y:S01]  /*c1f0*/  @P3 FMUL.FTZ R10, R10, 0.69314718246459960938 ;  /* 0x3f3172180a0a3820 */ /* 0x002fe20000410000 */
[----:B------:R-:W-:Y:S01]  /*c200*/  SEL R8, R8, 0xffffffc0, !P2 ;  /* 0xffffffc008087807 */ /* 0x000fe20005000000 */
        /* <DEDUP_REMOVED lines=13> */
[----:B------:R-:W-:Y:S01]  /*c2e0*/  F2FP.BF16.F32.PACK_AB R48, R49, R48 ;  /* 0x000000303130723e */ /* 0x000fe200000010ff */
[----:B------:R-:W1:Y:S01]  /*c2f0*/  @P3 LDC R2, c[0x0][0x2e8] ;  /* 0x0000ba00ff023b82 */ /* 0x000e620000000800 */
[----:B------:R-:W-:Y:S01]  /*c300*/  F2FP.BF16.F32.PACK_AB R50, R51, R50 ;  /* 0x000000323332723e */ /* 0x000fe200000010ff */
[----:B------:R-:W-:Y:S01]  /*c310*/  STS [R15+0x400], R42 ;  /* 0x0004002a0f007388 */ /* 0x000fe20000000800 */
[----:B------:R-:W-:-:S02]  /*c320*/  IADD3 R19, R11, R8, RZ ;  /* 0x000000080b137210 */ /* 0x000fc40007ffe0ff */
[----:B------:R-:W-:Y:S01]  /*c330*/  F2FP.BF16.F32.PACK_AB R52, R53, R52 ;  /* 0x000000343534723e */ /* 0x000fe200000010ff */
[----:B------:R-:W-:Y:S01]  /*c340*/  STS [R17], R44 ;  /* 0x0000002c11007388 */ /* 0x000fe20000000800 */
[----:B------:R-:W-:Y:S02]  /*c350*/  F2FP.BF16.F32.PACK_AB R54, R55, R54 ;  /* 0x000000363736723e */ /* 0x000fe400000010ff */
[----:B------:R-:W-:Y:S01]  /*c360*/  IADD3 R21, R8, R13, RZ ;  /* 0x0000000d08157210 */ /* 0x000fe20007ffe0ff */
        /* <DEDUP_REMOVED lines=11> */
[----:B------:R-:W2:Y:S01]  /*c420*/  @P0 LDC.64 R8, c[0x0][0x298] ;  /* 0x0000a600ff080b82 */ /* 0x000ea20000000a00 */
        /* <DEDUP_REMOVED lines=19> */
[----:B------:R3:W-:Y:S01]  /*c560*/  STS [R11+0x2400], R66 ;  /* 0x002400420b007388 */ /* 0x0007e20000000800 */
[----:B------:R-:W-:-:S02]  /*c570*/  F2FP.BF16.F32.PACK_AB R84, R85, R84 ;  /* 0x000000545554723e */ /* 0x000fc400000010ff */
[----:B------:R-:W-:Y:S01]  /*c580*/  F2FP.BF16.F32.PACK_AB R86, R87, R86 ;  /* 0x000000565756723e */ /* 0x000fe200000010ff */
[----:B------:R-:W-:Y:S01]  /*c590*/  STS [R13+0x2000], R68 ;  /* 0x002000440d007388 */ /* 0x000fe20000000800 */
[----:B------:R-:W-:-:S03]  /*c5a0*/  ISETP.NE.AND P1, PT, RZ, UR4, PT ;  /* 0x00000004ff007c0c */ /* 0x000fc6000bf25270 */
        /* <DEDUP_REMOVED lines=9> */
[----:B------:R4:W-:Y:S04]  /*c640*/  STS [R21+0x2000], R80 ;  /* 0x0020005015007388 */ /* 0x0009e80000000800 */
[----:B------:R4:W-:Y:S01]  /*c650*/  STS [R21+0x2400], R82 ;  /* 0x0024005215007388 */ /* 0x0009e20000000800 */
[C---:B--2---:R-:W-:Y:S01]  /*c660*/  @P0 IMAD.WIDE.U32 R14, R162.reuse, R8, RZ ;  /* 0x00000008a20e0225 */ /* 0x044fe200078e00ff */
[----:B------:R-:W-:Y:S02]  /*c670*/  MOV R8, 0x7f800000 ;  /* 0x7f80000000087802 */ /* 0x000fe40000000f00 */
[----:B------:R4:W-:Y:S01]  /*c680*/  STS [R23+0x2000], R88 ;  /* 0x0020005817007388 */ /* 0x0009e20000000800 */
[----:B------:R-:W-:Y:S01]  /*c690*/  @P0 IMAD R12, R162, R9, R15 ;  /* 0x00000009a20c0224 */ /* 0x000fe200078e020f */
[----:B------:R-:W-:-:S02]  /*c6a0*/  MOV R9, 0x7f800000 ;  /* 0x7f80000000097802 */ /* 0x000fc40000000f00 */
[----:B------:R4:W-:Y:S04]  /*c6b0*/  STS [R23+0x2400], R90 ;  /* 0x0024005a17007388 */ /* 0x0009e80000000800 */
[----:B------:R4:W-:Y:S04]  /*c6c0*/  STS [R25+0x2000], R84 ;  /* 0x0020005419007388 */ /* 0x0009e80000000800 */
[----:B------:R4:W-:Y:S01]  /*c6d0*/  STS [R25+0x2400], R86 ;  /* 0x0024005619007388 */ /* 0x0009e20000000800 */
[----:B-1----:R-:W-:Y:S05]  /*c6e0*/  @P0 BRA `(.L_x_5579) ;  /* 0x0000000000200947 */ /* 0x002fea0003800000 */
[----:B------:R-:W1:Y:S01]  /*c6f0*/  S2R R15, SR_CTAID.Y ;  /* 0x00000000000f7919 */ /* 0x000e620000002600 */
[----:B------:R-:W2:Y:S01]  /*c700*/  LDC.64 R6, c[0x0][0x290] ;  /* 0x0000a400ff067b82 */ /* 0x000ea20000000a00 */
[----:B-1----:R-:W-:-:S05]  /*c710*/  SHF.R.S32.HI R17, RZ, 0x1f, R15 ;  /* 0x0000001fff117819 */ /* 0x002fca000001140f */
[-C--:B--2---:R-:W-:Y:S02]  /*c720*/  IMAD R12, R17, R6.reuse, RZ ;  /* 0x00000006110c7224 */ /* 0x084fe400078e02ff */
[----:B------:R-:W-:-:S04]  /*c730*/  IMAD.WIDE.U32 R16, R15, R6, RZ ;  /* 0x000000060f107225 */ /* 0x000fc800078e00ff */
[----:B------:R-:W-:Y:S01]  /*c740*/  IMAD R7, R15, R7, R12 ;  /* 0x000000070f077224 */ /* 0x000fe200078e020c */
[----:B------:R-:W-:-:S04]  /*c750*/  MOV R14, R16 ;  /* 0x00000010000e7202 */ /* 0x000fc80000000f00 */
[----:B------:R-:W-:Y:S02]  /*c760*/  IADD3 R12, R17, R7, RZ ;  /* 0x00000007110c7210 */ /* 0x000fe40007ffe0ff */
.L_x_5579:
        /* <DEDUP_REMOVED lines=10> */
.L_x_5580:
[----:B------:R-:W1:Y:S01]  /*c810*/  S2R R6, SR_CTAID.Y ;  /* 0x0000000000067919 */ /* 0x000e620000002600 */
[----:B------:R-:W1:Y:S08]  /*c820*/  S2UR UR6, SR_CTAID.Z ;  /* 0x00000000000679c3 */ /* 0x000e700000002700 */
[----:B------:R-:W1:Y:S08]  /*c830*/  LDC R3, c[0x0][0x270] ;  /* 0x00009c00ff037b82 */ /* 0x000e700000000800 */
[----:B------:R-:W2:Y:S01]  /*c840*/  LDC R2, c[0x0][0x2c4] ;  /* 0x0000b100ff027b82 */ /* 0x000ea20000000800 */
[----:B-1----:R-:W-:-:S04]  /*c850*/  IMAD R3, R6, R3, UR6 ;  /* 0x0000000606037e24 */ /* 0x002fc8000f8e0203 */
[----:B--2---:R-:W-:-:S07]  /*c860*/  IMAD R2, R3, R2, RZ ;  /* 0x0000000203027224 */ /* 0x004fce00078e02ff */
.L_x_5581:
        /* <DEDUP_REMOVED lines=20> */
.L_x_5583:
[----:B------:R-:W-:Y:S05]  /*c9b0*/  BSYNC B0 ;  /* 0x0000000000007941 */ /* 0x000fea0003800000 */
.L_x_5582:
[----:B------:R-:W2:Y:S01]  /*c9c0*/  S2UR UR5, SR_CTAID.X ;  /* 0x00000000000579c3 */ /* 0x000ea20000002500 */
[----:B------:R-:W3:Y:S01]  /*c9d0*/  S2R R4, SR_TID.X ;  /* 0x0000000000047919 */ /* 0x000ee20000002100 */
[----:B------:R-:W-:Y:S01]  /*c9e0*/  SHF.R.S32.HI R167, RZ, 0x1f, R166 ;  /* 0x0000001fffa77819 */ /* 0x000fe200000114a6 */
[----:B------:R-:W-:Y:S01]  /*c9f0*/  BSSY B0, `(.L_x_5584) ;  /* 0x000002e000007945 */ /* 0x000fe20003800000 */
[----:B------:R-:W-:Y:S01]  /*ca00*/  LEA.HI R0, R5, R0, RZ, 0x3 ;  /* 0x0000000005007211 */ /* 0x000fe200078f18ff */
[----:B-1----:R1:W1:Y:S03]  /*ca10*/  LDS.128 R8, [R164+0x1800] ;  /* 0x00180000a4087984 */ /* 0x0022660000000c00 */
[----:B------:R-:W5:Y:S01]  /*ca20*/  LDC.64 R6, c[0x0][0x298] ;  /* 0x0000a600ff067b82 */ /* 0x000f620000000a00 */
[----:B------:R-:W-:-:S05]  /*ca30*/  SHF.R.S32.HI R0, RZ, 0x3, R0 ;  /* 0x00000003ff007819 */ /* 0x000fca0000011400 */
[C---:B------:R-:W-:Y:S02]  /*ca40*/  VIADD R5, R0.reuse, 0x10 ;  /* 0x0000001000057836 */ /* 0x040fe40000000000 */
[----:B------:R-:W1:Y:S03]  /*ca50*/  LDC.64 R2, c[0x0][0x2a0] ;  /* 0x0000a800ff027b82 */ /* 0x000e660000000a00 */
[----:B------:R-:W-:Y:S01]  /*ca60*/  ISETP.GE.AND P2, PT, R5, R156, PT ;  /* 0x0000009c0500720c */ /* 0x000fe20003f46270 */
[----:B------:R-:W-:Y:S01]  /*ca70*/  VIADD R5, R0, 0x30 ;  /* 0x0000003000057836 */ /* 0x000fe20000000000 */
[----:B--2---:R-:W-:-:S04]  /*ca80*/  USHF.L.U32 UR5, UR5, 0x6, URZ ;  /* 0x0000000605057899 */ /* 0x004fc8000800063f */
[----:B------:R-:W-:Y:S02]  /*ca90*/  USHF.R.S32.HI UR4, URZ, 0x1f, UR5 ;  /* 0x0000001f3f047899 */ /* 0x000fe40008011405 */
[----:B------:R-:W-:Y:S02]  /*caa0*/  VIADD R165, R165, -UR5 ;  /* 0x80000005a5a57c36 */ /* 0x000fe40008000000 */
[----:B-----5:R-:W-:Y:S01]  /*cab0*/  IMAD.WIDE.U32 R18, R6, UR5, R166 ;  /* 0x0000000506127c25 */ /* 0x020fe2000f8e00a6 */
[----:B---3--:R-:W-:Y:S02]  /*cac0*/  SHF.R.S32.HI R15, RZ, 0x1f, R4 ;  /* 0x0000001fff0f7819 */ /* 0x008fe40000011404 */
[----:B------:R-:W-:Y:S01]  /*cad0*/  ISETP.GE.AND P3, PT, R0, R165, PT ;  /* 0x000000a50000720c */ /* 0x000fe20003f66270 */
[----:B------:R-:W-:Y:S01]  /*cae0*/  IMAD R16, R6, UR4, RZ ;  /* 0x0000000406107c24 */ /* 0x000fe2000f8e02ff */
[----:B------:R-:W-:Y:S01]  /*caf0*/  USHF.R.S32.HI UR4, URZ, 0x1f, UR6 ;  /* 0x0000001f3f047899 */ /* 0x000fe20008011406 */
[----:B------:R-:W-:-:S02]  /*cb00*/  IADD3 R20, P0, R14, R18, RZ ;  /* 0x000000120e147210 */ /* 0x000fc40007f1e0ff */
[----:B------:R-:W-:Y:S01]  /*cb10*/  IMAD R13, R7, UR5, R16 ;  /* 0x00000005070d7c24 */ /* 0x000fe2000f8e0210 */
[----:B------:R-:W-:-:S04]  /*cb20*/  LEA.HI R4, R15, R4, RZ, 0x3 ;  /* 0x000000040f047211 */ /* 0x000fc800078f18ff */
[----:B----4-:R-:W-:Y:S01]  /*cb30*/  IADD3.X R21, R12, R19, R13, P0, !PT ;  /* 0x000000130c157210 */ /* 0x010fe200007fe40d */
[----:B------:R-:W-:Y:S01]  /*cb40*/  VIADD R13, R0, 0x20 ;  /* 0x00000020000d7836 */ /* 0x000fe20000000000 */
[----:B------:R2:W3:Y:S01]  /*cb50*/  LDS.128 R16, [R164] ;  /* 0x00000000a4107984 */ /* 0x0004e20000000c00 */
[C---:B-1----:R-:W-:Y:S01]  /*cb60*/  IMAD R12, R2.reuse, UR4, RZ ;  /* 0x00000004020c7c24 */ /* 0x042fe2000f8e02ff */
[-C--:B------:R-:W-:Y:S01]  /*cb70*/  ISETP.GE.AND P0, PT, R5, R156.reuse, PT ;  /* 0x0000009c0500720c */ /* 0x080fe20003f06270 */
[----:B------:R-:W-:Y:S01]  /*cb80*/  IMAD.WIDE.U32 R20, R2, UR6, R20 ;  /* 0x0000000602147c25 */ /* 0x000fe2000f8e0014 */
[----:B------:R-:W-:-:S03]  /*cb90*/  ISETP.GE.AND P1, PT, R13, R156, PT ;  /* 0x0000009c0d00720c */ /* 0x000fc60003f26270 */
[----:B------:R-:W-:Y:S01]  /*cba0*/  IMAD R25, R3, UR6, R12 ;  /* 0x0000000603197c24 */ /* 0x000fe2000f8e020c */
[----:B------:R-:W-:Y:S01]  /*cbb0*/  SHF.R.S32.HI R3, RZ, 0x3, R4 ;  /* 0x00000003ff037819 */ /* 0x000fe20000011404 */
[----:B------:R2:W1:Y:S02]  /*cbc0*/  LDS.128 R12, [R164+0x2000] ;  /* 0x00200000a40c7984 */ /* 0x0004640000000c00 */
[----:B------:R-:W-:Y:S01]  /*cbd0*/  IMAD.IADD R25, R25, 0x1, R21 ;  /* 0x0000000119197824 */ /* 0x000fe200078e0215 */
[----:B------:R-:W-:Y:S01]  /*cbe0*/  SHF.R.S32.HI R3, RZ, 0x1f, R3 ;  /* 0x0000001fff037819 */ /* 0x000fe20000011403 */
        /* <DEDUP_REMOVED lines=12> */
[----:B---3--:R4:W-:Y:S04]  /*ccb0*/  @!P4 STG.E.128 desc[UR10][R22.64], R16 ;  /* 0x000000101600c986 */ /* 0x0089e8000c101d0a */
[----:B-1----:R4:W-:Y:S02]  /*ccc0*/  @!P3 STG.E.128 desc[UR10][R22.64+0x80], R12 ;  /* 0x0000800c1600b986 */ /* 0x0029e4000c101d0a */
.L_x_5585:
[----:B------:R-:W-:Y:S05]  /*ccd0*/  BSYNC B0 ;  /* 0x0000000000007941 */ /* 0x000fea0003800000 */
.L_x_5584:
[----:B---34-:R3:W4:Y:S01]  /*cce0*/  LDS.128 R16, [R164+0x800] ;  /* 0x00080000a4107984 */ /* 0x0187220000000c00 */
        /* <DEDUP_REMOVED lines=19> */
.L_x_5587:
[----:B------:R-:W-:Y:S05]  /*ce20*/  BSYNC B0 ;  /* 0x0000000000007941 */ /* 0x000fea0003800000 */
.L_x_5586:
        /* <DEDUP_REMOVED lines=20> */
.L_x_5589:
[----:B------:R-:W-:Y:S05]  /*cf70*/  BSYNC B0 ;  /* 0x0000000000007941 */ /* 0x000fea0003800000 */
.L_x_5588:
        /* <DEDUP_REMOVED lines=20> */
.L_x_5590:
        /* <DEDUP_REMOVED lines=12> */
.L_x_8514:


//--------------------- .text._ZN5flash24flash_fwd_splitkv_kernelI23Flash_fwd_kernel_traitsILi128ELi64ELi64ELi4ELb0ELb0EN7cutlass10bfloat16_tE19Flash_kernel_traitsILi128ELi64ELi64ELi4ES3_EELb1ELb0ELb0ELb0ELb0ELb1ELb0ELb0EEEvNS_16Flash_fwd_paramsE --------------------------
	.section	.text._ZN5flash24flash_fwd_splitkv_kernelI23Flash_fwd_kernel_traitsILi128ELi64ELi64ELi4ELb0ELb0EN7cutlass10bfloat16_tE19Flash_kernel_traitsILi128ELi64ELi64ELi4ES3_EELb1ELb0ELb0ELb0ELb0ELb1ELb0ELb0EEEvNS_16Flash_fwd_paramsE,"ax",@progbits
	.align	128
        .global         _ZN5flash24flash_fwd_splitkv_kernelI23Flash_fwd_kernel_traitsILi128ELi64ELi64ELi4ELb0ELb0EN7cutlass10bfloat16_tE19Flash_kernel_traitsILi128ELi64ELi64ELi4ES3_EELb1ELb0ELb0ELb0ELb0ELb1ELb0ELb0EEEvNS_16Flash_fwd_paramsE
        .type           _ZN5flash24flash_fwd_splitkv_kernelI23Flash_fwd_kernel_traitsILi128ELi64ELi64ELi4ELb0ELb0EN7cutlass10bfloat16_tE19Flash_kernel_traitsILi128ELi64ELi64ELi4ES3_EELb1ELb0ELb0ELb0ELb0ELb1ELb0ELb0EEEvNS_16Flash_fwd_paramsE,@function
        .size           _ZN5flash24flash_fwd_splitkv_kernelI23Flash_fwd_kernel_traitsILi128ELi64ELi64ELi4ELb0ELb0EN7cutlass10bfloat16_tE19Flash_kernel_traitsILi128ELi64ELi64ELi4ES3_EELb1ELb0ELb0ELb0ELb0ELb1ELb0ELb0EEEvNS_16Flash_fwd_paramsE,(.L_x_8515 - _ZN5flash24flash_fwd_splitkv_kernelI23Flash_fwd_kernel_traitsILi128ELi64ELi64ELi4ELb0ELb0EN7cutlass10bfloat16_tE19Flash_kernel_traitsILi128ELi64ELi64ELi4ES3_EELb1ELb0ELb0ELb0ELb0ELb1ELb0ELb0EEEvNS_16Flash_fwd_paramsE)
        .other          _ZN5flash24flash_fwd_splitkv_kernelI23Flash_fwd_kernel_traitsILi128ELi64ELi64ELi4ELb0ELb0EN7cutlass10bfloat16_tE19Flash_kernel_traitsILi128ELi64ELi64ELi4ES3_EELb1ELb0ELb0ELb0ELb0ELb1ELb0ELb0EEEvNS_16Flash_fwd_paramsE,@"STO_CUDA_ENTRY STV_DEFAULT"
_ZN5flash24flash_fwd_splitkv_kernelI23Flash_fwd_kernel_traitsILi128ELi64ELi64ELi4ELb0ELb0EN7cutlass10bfloat16_tE19Flash_kernel_traitsILi128ELi64ELi64ELi4ES3_EELb1ELb0ELb0ELb0ELb0ELb1ELb0ELb0EEEvNS_16Flash_fwd_paramsE:
.text._ZN5flash24flash_fwd_splitkv_kernelI23Flash_fwd_kernel_traitsILi128ELi64ELi64ELi4ELb0ELb0EN7cutlass10bfloat16_tE19Flash_kernel_traitsILi128ELi64ELi64ELi4ES3_EELb1ELb0ELb0ELb0ELb0ELb1ELb0ELb0EEEvNS_16Flash_fwd_paramsE:
        /* <DEDUP_REMOVED lines=38> */
.L_x_5591:
[----:B------:R-:W1:Y:S02]  /*0260*/  LDC R4, c[0x0][0x2c8] ;  /* 0x0000b200ff047b82 */ /* 0x000e640000000800 */
.L_x_5592:
        /* <DEDUP_REMOVED lines=15> */
[----:B------:R-:W4:Y:S01]  /*0360*/  S2R R110, SR_TID.X ;  /* 0x00000000006e7919 */ /* 0x000f220000002100 */
[----:B------:R-:W-:Y:S01]  /*0370*/  @!P1 ISETP.NE.AND.EX P0, PT, R3, RZ, PT, P0 ;  /* 0x000000ff0300920c */ /* 0x000fe20003f05300 */
[----:B------:R-:W-:Y:S01]  /*0380*/  UIADD3 UR5, UR5, 0x3f, URZ ;  /* 0x0000003f05057890 */ /* 0x000fe2000fffe03f */
[----:B------:R-:W-:Y:S02]  /*0390*/  IADD3 R3, -R153, 0x7f, R114 ;  /* 0x0000007f99037810 */ /* 0x000fe40007ffe172 */
[----:B-1----:R-:W-:Y:S01]  /*03a0*/  @!P1 SEL R5, R5, RZ, P0 ;  /* 0x000000ff05059207 */ /* 0x002fe20000000000 */
        /* <DEDUP_REMOVED lines=14> */
[----:B----4-:R-:W-:Y:S05]  /*0490*/  @P0 BRA `(.L_x_5593) ;  /* 0x0000000800200947 */ /* 0x010fea0003800000 */
[----:B------:R-:W-:Y:S01]  /*04a0*/  ISETP.NE.AND P0, PT, R150, -0x1, PT ;  /* 0xffffffff9600780c */ /* 0x000fe20003f05270 */
[----:B------:R-:W1:Y:S01]  /*04b0*/  LDC.64 R4, c[0x0][0x298] ;  /* 0x0000a600ff047b82 */ /* 0x000e620000000a00 */
[----:B---3--:R-:W-:Y:S01]  /*04c0*/  SHF.R.S32.HI R7, RZ, 0x1f, R110 ;  /* 0x0000001fff077819 */ /* 0x008fe2000001146e */
        /* <DEDUP_REMOVED lines=10> */
[----:B------:R-:W-:Y:S02]  /*0570*/  SHF.R.S32.HI R7, RZ, 0x1f, R114 ;  /* 0x0000001fff077819 */ /* 0x000fe40000011472 */
[----:B------:R-:W-:Y:S02]  /*0580*/  ISETP.GE.AND P2, PT, R0, R153, PT ;  /* 0x000000990000720c */ /* 0x000fe40003f46270 */
[----:B------:R-:W-:Y:S01]  /*0590*/  ISETP.NE.AND P6, PT, R110, RZ, PT ;  /* 0x000000ff6e00720c */ /* 0x000fe20003fc5270 */
        /* <DEDUP_REMOVED lines=20> */
[----:B------:R-:W-:Y:S02]  /*06e0*/  VIADD R10, R0, 0x10 ;  /* 0x00000010000a7836 */ /* 0x000fe40000000000 */
[----:B------:R-:W-:Y:S01]  /*06f0*/  IMAD.WIDE.U32 R28, R28, UR4, R8 ;  /* 0x000000041c1c7c25 */ /* 0x000fe2000f8e0008 */
[----:B------:R-:W-:Y:S01]  /*0700*/  ULDC UR4, c[0x0][0x2c4] ;  /* 0x0000b10000047ab9 */ /* 0x000fe20000000800 */
[----:B------:R-:W-:-:S02]  /*0710*/  SHF.R.S32.HI R9, RZ, 0x1f, R0 ;  /* 0x0000001fff097819 */ /* 0x000fc40000011400 */
[----:B------:R-:W-:Y:S01]  /*0720*/  IMAD R114, R21, UR4, R114 ;  /* 0x0000000415727c24 */ /* 0x000fe2000f8e0272 */
[-C--:B------:R-:W-:Y:S01]  /*0730*/  ISETP.GE.AND P1, PT, R10, R153.reuse, PT ;  /* 0x000000990a00720c */ /* 0x080fe20003f26270 */
[----:B------:R-:W-:Y:S01]  /*0740*/  VIADD R11, R2, 0x40 ;  /* 0x00000040020b7836 */ /* 0x000fe20000000000 */
[----:B------:R-:W-:Y:S02]  /*0750*/  ISETP.GE.OR P4, PT, R10, R153, P6 ;  /* 0x000000990a00720c */ /* 0x000fe40003786670 */
[----:B------:R-:W-:Y:S01]  /*0760*/  IADD3 R15, R29, R15, RZ ;  /* 0x0000000f1d0f7210 */ /* 0x000fe20007ffe0ff */
[----:B------:R-:W-:Y:S10]  /*0770*/  @P2 BRA `(.L_x_5595) ;  /* 0x0000000000342947 */ /* 0x000ff40003800000 */
        /* <DEDUP_REMOVED lines=13> */
.L_x_5595:
[----:B------:R-:W-:Y:S05]  /*0850*/  BSYNC B0 ;  /* 0x0000000000007941 */ /* 0x000fea0003800000 */
.L_x_5594:
        /* <DEDUP_REMOVED lines=19> */
.L_x_5597:
[----:B------:R-:W-:Y:S05]  /*0990*/  BSYNC B0 ;  /* 0x0000000000007941 */ /* 0x000fea0003800000 */
.L_x_5596:
        /* <DEDUP_REMOVED lines=20> */
.L_x_5599:
[----:B------:R-:W-:Y:S05]  /*0ae0*/  BSYNC B0 ;  /* 0x0000000000007941 */ /* 0x000fea0003800000 */
.L_x_5598:
        /* <DEDUP_REMOVED lines=19> */
.L_x_5601:
[----:B------:R-:W-:Y:S05]  /*0c20*/  BSYNC B0 ;  /* 0x0000000000007941 */ /* 0x000fea0003800000 */
.L_x_5600:
        /* <DEDUP_REMOVED lines=15> */
.L_x_5593:
        /* <DEDUP_REMOVED lines=24> */
.L_x_5602:
        /* <DEDUP_REMOVED lines=76> */
[----:B------:R-:W-:Y:S01]  /*1360*/  MOV R0, R6 ;  /* 0x0000000600007202 */ /* 0x000fe20000000f00 */
[----:B------:R-:W-:-:S04]  /*1370*/  IMAD.WIDE.U32 R8, R20, UR4, R8 ;  /* 0x0000000414087c25 */ /* 0x000fc8000f8e0008 */
[----:B------:R-:W-:Y:S01]  /*1380*/  IMAD.IADD R23, R7, 0x1, R3 ;  /* 0x0000000107177824 */ /* 0x000fe200078e0203 */
[----:B------:R-:W-:Y:S02]  /*1390*/  IADD3 R19, R9, R5, RZ ;  /* 0x0000000509137210 */ /* 0x000fe40007ffe0ff */
[----:B------:R-:W-:Y:S01]  /*13a0*/  MOV R22, R8 ;  /* 0x0000000800167202 */ /* 0x000fe20000000f00 */
[----:B------:R-:W-:Y:S06]  /*13b0*/  BRA `(.L_x_5604) ;  /* 0x0000000400407947 */ /* 0x000fec0003800000 */
.L_x_5603:
        /* <DEDUP_REMOVED lines=49> */
.L_x_5605:
        /* <DEDUP_REMOVED lines=12> */
[----:B------:R-:W-:Y:S01]  /*1790*/  IMAD R3, R20, R3, R10 ;  /* 0x0000000314037224 */ /* 0x000fe200078e020a */
[----:B------:R-:W-:Y:S01]  /*17a0*/  MOV R22, R12 ;  /* 0x0000000c00167202 */ /* 0x000fe20000000f00 */
        /* <DEDUP_REMOVED lines=17> */
.L_x_5604:
        /* <DEDUP_REMOVED lines=14> */
[----:B------:R-:W-:Y:S01]  /*19a0*/  LOP3.LUT R31, R10, 0xfffffff0, RZ, 0xc0, !PT ;  /* 0xfffffff00a1f7812 */ /* 0x000fe200078ec0ff */
[----:B------:R-:W-:Y:S01]  /*19b0*/  IMAD.SHL.U32 R33, R12, 0x40, RZ ;  /* 0x000000400c217824 */ /* 0x000fe200078e00ff */
[----:B------:R-:W-:Y:S01]  /*19c0*/  @!P1 SHF.R.S32.HI R29, RZ, 0x1f, R21 ;  /* 0x0000001fff1d9819 */ /* 0x000fe20000011415 */
[----:B------:R-:W-:Y:S01]  /*19d0*/  IMAD.IADD R3, R110, 0x1, -R3 ;  /* 0x000000016e037824 */ /* 0x000fe200078e0a03 */
[CC--:B------:R-:W-:Y:S01]  /*19e0*/  ISETP.GE.AND P6, PT, R12.reuse, R144.reuse, PT ;  /* 0x000000900c00720c */ /* 0x0c0fe20003fc6270 */
[----:B------:R-:W-:Y:S01]  /*19f0*/  VIADD R2, R12, 0x10 ;  /* 0x000000100c027836 */ /* 0x000fe20000000000 */
[----:B------:R-:W-:Y:S01]  /*1a00*/  LOP3.LUT R33, R33, 0x1c0, RZ, 0xc0, !PT ;  /* 0x000001c021217812 */ /* 0x000fe200078ec0ff */
[----:B------:R-:W3:Y:S01]  /*1a10*/  @P1 LDC.64 R6, c[0x0][0x240] ;  /* 0x00009000ff061b82 */ /* 0x000ee20000000a00 */
[----:B------:R-:W-:Y:S01]  /*1a20*/  IMAD.SHL.U32 R154, R3, 0x8, RZ ;  /* 0x00000008039a7824 */ /* 0x000fe200078e00ff */
[----:B------:R-:W-:Y:S01]  /*1a30*/  SHF.R.S32.HI R13, RZ, 0x1f, R12 ;  /* 0x0000001fff0d7819 */ /* 0x000fe2000001140c */
[----:B------:R-:W-:Y:S01]  /*1a40*/  IMAD.IADD R16, R110, 0x1, -R31 ;  /* 0x000000016e107824 */ /* 0x000fe200078e0a1f */
[C---:B------:R-:W-:Y:S01]  /*1a50*/  ISETP.GE.AND P5, PT, R2.reuse, R144, PT ;  /* 0x000000900200720c */ /* 0x040fe20003fa6270 */
[----:B------:R-:W-:Y:S01]  /*1a60*/  IMAD R15, R15, UR6, RZ ;  /* 0x000000060f0f7c24 */ /* 0x000fe2000f8e02ff */
[CC--:B------:R-:W-:Y:S01]  /*1a70*/  ISETP.GE.AND P4, PT, R2.reuse, R9.reuse, PT ;  /* 0x000000090200720c */ /* 0x0c0fe20003f86270 */
[----:B------:R-:W-:Y:S01]  /*1a80*/  BSSY B0, `(.L_x_5606) ;  /* 0x0000046000007945 */ /* 0x000fe20003800000 */
[----:B------:R-:W-:Y:S01]  /*1a90*/  ISETP.GE.AND P3, PT, R2, R9, PT ;  /* 0x000000090200720c */ /* 0x000fe20003f66270 */
[----:B------:R-:W4:Y:S01]  /*1aa0*/  LDC.64 R124, c[0x0][0x250] ;  /* 0x00009400ff7c7b82 */ /* 0x000f220000000a00 */
[----:B------:R-:W-:Y:S01]  /*1ab0*/  LOP3.LUT R31, R33, 0x38, R154, 0xf8, !PT ;  /* 0x00000038211f7812 */ /* 0x000fe200078ef89a */
[----:B------:R-:W-:Y:S01]  /*1ac0*/  IMAD R15, R20, UR7, R15 ;  /* 0x00000007140f7c24 */ /* 0x000fe2000f8e020f */
[----:B------:R-:W-:Y:S01]  /*1ad0*/  SHF.R.U32.HI R152, RZ, 0x3, R33 ;  /* 0x00000003ff987819 */ /* 0x000fe20000011621 */
[----:B------:R-:W-:Y:S01]  /*1ae0*/  IMAD.WIDE R26, R27, 0x40, R12 ;  /* 0x000000401b1a7825 */ /* 0x000fe200078e020c */
[----:B------:R-:W-:-:S02]  /*1af0*/  SHF.R.S32.HI R24, RZ, 0x1f, R154 ;  /* 0x0000001fff187819 */ /* 0x000fc4000001149a */
[----:B------:R-:W-:Y:S01]  /*1b00*/  LOP3.LUT R152, R31, R152, RZ, 0x3c, !PT ;  /* 0x000000981f987212 */ /* 0x000fe200078e3cff */
[-C--:B--2---:R-:W-:Y:S01]  /*1b10*/  @!P1 IMAD R2, R29, R4.reuse, RZ ;  /* 0x000000041d029224 */ /* 0x084fe200078e02ff */
[----:B------:R-:W-:Y:S01]  /*1b20*/  SHF.R.S32.HI R29, RZ, 0x1f, R16 ;  /* 0x0000001fff1d7819 */ /* 0x000fe20000011410 */
[----:B------:R-:W-:Y:S01]  /*1b30*/  @!P1 IMAD.WIDE.U32 R32, R21, R4, RZ ;  /* 0x0000000415209225 */ /* 0x000fe200078e00ff */
[----:B------:R-:W-:Y:S02]  /*1b40*/  IADD3 R4, P2, R154, R0, RZ ;  /* 0x000000009a047210 */ /* 0x000fe40007f5e0ff */
[----:B-----5:R-:W-:Y:S01]  /*1b50*/  LEA.HI R8, R29, R16, RZ, 0x3 ;  /* 0x000000101d087211 */ /* 0x020fe200078f18ff */
[----:B------:R-:W-:Y:S01]  /*1b60*/  @!P1 IMAD R5, R21, R5, R2 ;  /* 0x0000000515059224 */ /* 0x000fe200078e0202 */
[----:B------:R-:W-:Y:S01]  /*1b70*/  LEA.HI R2, R113, R110, RZ, 0x6 ;  /* 0x0000006e71027211 */ /* 0x000fe200078f30ff */
[----:B---3--:R-:W-:Y:S01]  /*1b80*/  @P1 IMAD.WIDE.U32 R30, R150, R6, RZ ;  /* 0x00000006961e1225 */ /* 0x008fe200078e00ff */
[----:B------:R-:W-:-:S03]  /*1b90*/  LOP3.LUT R21, R8, 0xfffffff8, RZ, 0xc0, !PT ;  /* 0xfffffff808157812 */ /* 0x000fc600078ec0ff */
[----:B------:R-:W-:Y:S01]  /*1ba0*/  @!P1 IMAD.MOV.U32 R30, RZ, RZ, R32 ;  /* 0x000000ffff1e9224 */ /* 0x000fe200078e0020 */
[----:B------:R-:W-:Y:S01]  /*1bb0*/  IADD3 R16, R16, -R21, RZ ;  /* 0x8000001510107210 */ /* 0x000fe20007ffe0ff */
[----:B------:R-:W-:Y:S02]  /*1bc0*/  @P1 IMAD R7, R150, R7, R31 ;  /* 0x0000000796071224 */ /* 0x000fe400078e021f */
[----:B------:R-:W-:Y:S01]  /*1bd0*/  IMAD.SHL.U32 R29, R2, 0x8, RZ ;  /* 0x00000008021d7824 */ /* 0x000fe200078e00ff */
[----:B------:R-:W-:Y:S01]  /*1be0*/  SHF.R.S32.HI R2, RZ, 0x1f, R28 ;  /* 0x0000001fff027819 */ /* 0x000fe2000001141c */
[----:B------:R-:W-:Y:S01]  /*1bf0*/  @!P1 IMAD.IADD R7, R33, 0x1, R5 ;  /* 0x0000000121079824 */ /* 0x000fe200078e0205 */
[----:B------:R-:W-:Y:S01]  /*1c00*/  IADD3 R30, P1, R154, R30, RZ ;  /* 0x0000001e9a1e7210 */ /* 0x000fe20007f3e0ff */
[----:B------:R-:W-:Y:S01]  /*1c10*/  IMAD.X R5, R24, 0x1, R23, P2 ;  /* 0x0000000118057824 */ /* 0x000fe200010e0617 */
[----:B------:R-:W-:Y:S01]  /*1c20*/  LOP3.LUT R152, R152, 0xfffffe00, R29, 0xf8, !PT ;  /* 0xfffffe0098987812 */ /* 0x000fe200078ef81d */
[----:B------:R-:W-:-:S02]  /*1c30*/  IMAD R33, R2, UR4, RZ ;  /* 0x0000000402217c24 */ /* 0x000fc4000f8e02ff */
[----:B------:R-:W-:Y:S01]  /*1c40*/  IMAD.X R31, R24, 0x1, R7, P1 ;  /* 0x00000001181f7824 */ /* 0x000fe200008e0607 */
[----:B------:R-:W-:Y:S01]  /*1c50*/  R2P PR, R16, 0x6 ;  /* 0x0000000610007804 */ /* 0x000fe20000000000 */
[C---:B------:R-:W-:Y:S02]  /*1c60*/  IMAD R33, R28.reuse, UR5, R33 ;  /* 0x000000051c217c24 */ /* 0x040fe4000f8e0221 */
[----:B------:R-:W-:Y:S01]  /*1c70*/  IMAD.WIDE.U32 R28, R28, UR4, R30 ;  /* 0x000000041c1c7c25 */ /* 0x000fe2000f8e001e */
[----:B------:R-:W-:Y:S02]  /*1c80*/  UMOV UR4, 0x400 ;  /* 0x0000040000047882 */ /* 0x000fe40000000000 */
[----:B-1----:R-:W-:Y:S01]  /*1c90*/  ULEA UR4, UR8, UR4, 0x18 ;  /* 0x0000000408047291 */ /* 0x002fe2000f8ec03f */
[----:B------:R-:W-:Y:S01]  /*1ca0*/  IMAD.WIDE.U32 R20, R20, UR6, R4 ;  /* 0x0000000614147c25 */ /* 0x000fe2000f8e0004 */
[----:B------:R-:W-:-:S03]  /*1cb0*/  MOV R4, 0x20 ;  /* 0x0000002000047802 */ /* 0x000fc60000000f00 */
[----:B------:R-:W-:Y:S01]  /*1cc0*/  IMAD.MOV.U32 R5, RZ, RZ, 0x10 ;  /* 0x00000010ff057424 */ /* 0x000fe200078e00ff */
[----:B------:R-:W-:Y:S01]  /*1cd0*/  LEA R152, R152, UR4, 0x1 ;  /* 0x0000000498987c11 */ /* 0x000fe2000f8e08ff */
[----:B------:R-:W-:Y:S01]  /*1ce0*/  VIADD R14, R12, 0x20 ;  /* 0x000000200c0e7836 */ /* 0x000fe20000000000 */
[----:B------:R-:W-:Y:S01]  /*1cf0*/  SEL R0, R4, 0xffffffe0, !P2 ;  /* 0xffffffe004007807 */ /* 0x000fe20005000000 */
[----:B------:R-:W-:Y:S01]  /*1d00*/  VIADD R145, R154, 0x40 ;  /* 0x000000409a917836 */ /* 0x000fe20000000000 */
[----:B------:R-:W-:Y:S01]  /*1d10*/  SEL R2, R5, 0xfffffff0, !P1 ;  /* 0xfffffff005027807 */ /* 0x000fe20004800000 */
        /* <DEDUP_REMOVED lines=28> */
.L_x_5607:
[----:B------:R-:W-:Y:S05]  /*1ee0*/  BSYNC B0 ;  /* 0x0000000000007941 */ /* 0x000fea0003800000 */
.L_x_5606:
        /* <DEDUP_REMOVED lines=33> */
.L_x_5609:
[----:B------:R-:W-:Y:S05]  /*2100*/  BSYNC B0 ;  /* 0x0000000000007941 */ /* 0x000fea0003800000 */
.L_x_5608:
        /* <DEDUP_REMOVED lines=35> */
.L_x_5611:
[----:B------:R-:W-:Y:S05]  /*2340*/  BSYNC B0 ;  /* 0x0000000000007941 */ /* 0x000fea0003800000 */
.L_x_5610:
        /* <DEDUP_REMOVED lines=31> */
.L_x_5613:
[----:B------:R-:W-:Y:S05]  /*2540*/  BSYNC B0 ;  /* 0x0000000000007941 */ /* 0x000fea0003800000 */
.L_x_5612:
        /* <DEDUP_REMOVED lines=29> */
.L_x_5615:
[----:B------:R-:W-:Y:S05]  /*2720*/  BSYNC B0 ;  /* 0x0000000000007941 */ /* 0x000fea0003800000 */
.L_x_5614:
        /* <DEDUP_REMOVED lines=24> */
.L_x_5617:
[----:B------:R-:W-:Y:S05]  /*28b0*/  BSYNC B0 ;  /* 0x0000000000007941 */ /* 0x000fea0003800000 */
.L_x_5616:
        /* <DEDUP_REMOVED lines=25> */
.L_x_5619:
[----:B------:R-:W-:Y:S05]  /*2a50*/  BSYNC B0 ;  /* 0x0000000000007941 */ /* 0x000fea0003800000 */
.L_x_5618:
        /* <DEDUP_REMOVED lines=32> */
.L_x_5621:
[----:B------:R-:W-:Y:S05]  /*2c60*/  BSYNC B0 ;  /* 0x0000000000007941 */ /* 0x000fea0003800000 */
.L_x_5620:
        /* <DEDUP_REMOVED lines=54> */
.L_x_5623:
[----:B------:R-:W-:Y:S05]  /*2fd0*/  BSYNC B0 ;  /* 0x0000000000007941 */ /* 0x000fea0003800000 */
.L_x_5622:
        /* <DEDUP_REMOVED lines=22> */
.L_x_5625:
[----:B------:R-:W-:Y:S05]  /*3140*/  BSYNC B0 ;  /* 0x0000000000007941 */ /* 0x000fea0003800000 */
.L_x_5624:
        /* <DEDUP_REMOVED lines=24> */
.L_x_5627:
[----:B------:R-:W-:Y:S05]  /*32d0*/  BSYNC B0 ;  /* 0x0000000000007941 */ /* 0x000fea0003800000 */
.L_x_5626:
[----:B------:R1:W-:Y:S01]  /*32e0*/  @P2 STS.128 [R152+0x9800], RZ ;  /* 0x009800ff98002388 */ /* 0x0003e20000000c00 */
[----:B------:R-:W-:Y:S03]  /*32f0*/  BSSY B0, `(.L_x_5628) ;  /* 0x0000017000007945 */ /* 0x000fe60003800000 */
[----:B------:R1:W-:Y:S01]  /*3300*/  @P2 STS.128 [R152+0xb800], RZ ;  /* 0x00b800ff98002388 */ /* 0x0003e20000000c00 */
[----:B------:R-:W-:Y:S05]  /*3310*/  @P2 BRA `(.L_x_5629) ;  /* 0x0000000000502947 */ /* 0x000fea0003800000 */
[----:B------:R-:W-:Y:S02]  /*3320*/  ULDC UR5, c[0x0][0x2d0] ;  /* 0x0000b40000057ab9 */ /* 0x000fe40000000800 */
[----:B------:R-:W-:Y:S02]  /*3330*/  ISETP.GE.AND P2, PT, R154, UR5, PT ;  /* 0x000000059a007c0c */ /* 0x000fe4000bf46270 */
[----:B------:R-:W-:-:S11]  /*3340*/  ISETP.GE.AND P1, PT, R145, UR5, PT ;  /* 0x0000000591007c0c */ /* 0x000fd6000bf26270 */
        /* <DEDUP_REMOVED lines=17> */
.L_x_5629:
[----:B------:R-:W-:Y:S05]  /*3460*/  BSYNC B0 ;  /* 0x0000000000007941 */ /* 0x000fea0003800000 */
.L_x_5628:
[----:B------:R-:W-:Y:S01]  /*3470*/  LDSM.16.M88.4 R36, [R143] ;  /* 0x000000008f24783b */ /* 0x000fe20000000200 */
[----:B------:R-:W-:Y:S01]  /*3480*/  LOP3.LUT P1, RZ, R3, 0x2, RZ, 0xc0, !PT ;  /* 0x0000000203ff7812 */ /* 0x000fe2000782c0ff */
[----:B------:R-:W-:Y:S01]  /*3490*/  ULDC UR10, c[0x0][0x39c] ;  /* 0x0000e700000a7ab9 */ /* 0x000fe20000000800 */
[-C--:B------:R-:W-:Y:S01]  /*34a0*/  LEA R141, R2, R143.reuse, 0x1 ;  /* 0x0000008f028d7211 */ /* 0x080fe200078e08ff */
[----:B------:R-:W5:Y:S01]  /*34b0*/  LDSM.16.M88.4 R32, [R142+0x4000] ;  /* 0x004000008e20783b */ /* 0x000f620000000200 */
[----:B------:R-:W-:Y:S02]  /*34c0*/  SEL R5, R5, 0xfffffff0, !P1 ;  /* 0xfffffff005057807 */ /* 0x000fe40004800000 */
[----:B------:R-:W-:Y:S01]  /*34d0*/  LOP3.LUT P1, RZ, R3, 0x4, RZ, 0xc0, !PT ;  /* 0x0000000403ff7812 */ /* 0x000fe2000782c0ff */
[----:B------:R-:W2:Y:S01]  /*34e0*/  LDSM.16.M88.4 R12, [R142+0x4800] ;  /* 0x004800008e0c783b */ /* 0x000ea20000000200 */
[----:B------:R-:W-:Y:S02]  /*34f0*/  LEA R115, R5, R142, 0x1 ;  /* 0x0000008e05737211 */ /* 0x000fe400078e08ff */
[----:B------:R-:W-:Y:S01]  /*3500*/  SEL R3, R4, 0xffffffe0, !P1 ;  /* 0xffffffe004037807 */ /* 0x000fe20004800000 */
[----:B------:R-:W-:Y:S01]  /*3510*/  LDSM.16.M88.4 R80, [R141] ;  /* 0x000000008d50783b */ /* 0x000fe20000000200 */
[----:B------:R-:W-:-:S02]  /*3520*/  LEA R139, R0, R143, 0x1 ;  /* 0x0000008f008b7211 */ /* 0x000fc400078e08ff */
[----:B------:R-:W-:Y:S01]  /*3530*/  LEA R135, R3, R142, 0x1 ;  /* 0x0000008e03877211 */ /* 0x000fe200078e08ff */
[----:B------:R-:W3:Y:S01]  /*3540*/  LDSM.16.M88.4 R20, [R115+0x4000] ;  /* 0x004000007314783b */ /* 0x000ee20000000200 */
[----:B------:R-:W-:Y:S02]  /*3550*/  IADD3 R4, R142, 0x4000, RZ ;  /* 0x000040008e047810 */ /* 0x000fe40007ffe0ff */
[----:B------:R-:W-:Y:S01]  /*3560*/  LEA R138, R0, R141, 0x1 ;  /* 0x0000008d008a7211 */ /* 0x000fe200078e08ff */
[----:B------:R-:W4:Y:S01]  /*3570*/  LDSM.16.M88.4 R64, [R115+0x4800] ;  /* 0x004800007340783b */ /* 0x000f220000000200 */
[----:B------:R-:W-:Y:S02]  /*3580*/  LEA R140, R5, R4, 0x1 ;  /* 0x00000004058c7211 */ /* 0x000fe400078e08ff */
[----:B------:R-:W-:Y:S01]  /*3590*/  LOP3.LUT R113, R113, 0xffffffe0, RZ, 0xc0, !PT ;  /* 0xffffffe071717812 */ /* 0x000fe200078ec0ff */
[----:B-1----:R-:W-:Y:S01]  /*35a0*/  LDSM.16.M88.4 R8, [R139] ;  /* 0x000000008b08783b */ /* 0x002fe20000000200 */
[----:B------:R-:W-:-:S02]  /*35b0*/  LEA R137, R3, R140, 0x1 ;  /* 0x0000008c03897211 */ /* 0x000fc400078e08ff */
[----:B------:R-:W-:Y:S01]  /*35c0*/  ISETP.GE.AND P4, PT, R101, 0x2, PT ;  /* 0x000000026500780c */ /* 0x000fe20003f86270 */
[----:B------:R-:W1:Y:S01]  /*35d0*/  LDSM.16.M88.4 R40, [R135+0x4000] ;  /* 0x004000008728783b */ /* 0x000e620000000200 */
[----:B------:R-:W-:-:S03]  /*35e0*/  LOP3.LUT R136, R100, R109, RZ, 0xfc, !PT ;  /* 0x0000006d64887212 */ /* 0x000fc600078efcff */
[----:B------:R-:W1:Y:S04]  /*35f0*/  LDSM.16.M88.4 R56, [R142+0x5000] ;  /* 0x005000008e38783b */ /* 0x000e680000000200 */
[----:B------:R-:W1:Y:S04]  /*3600*/  LDSM.16.M88.4 R48, [R142+0x5800] ;  /* 0x005800008e30783b */ /* 0x000e680000000200 */
[----:B------:R-:W1:Y:S01]  /*3610*/  LDSM.16.M88.4 R68, [R135+0x4800] ;  /* 0x004800008744783b */ /* 0x000e620000000200 */
[C---:B-----5:R-:W-:Y:S03]  /*3620*/  HMMA.16816.F32.BF16 R16, R36.reuse, R32, RZ ;  /* 0x000000202410723c */ /* 0x060fe600000418ff */
[----:B------:R-:W-:Y:S04]  /*3630*/  LDSM.16.M88.4 R76, [R138] ;  /* 0x000000008a4c783b */ /* 0x000fe80000000200 */
[----:B------:R-:W5:Y:S01]  /*3640*/  LDSM.16.M88.4 R28, [R137] ;  /* 0x00000000891c783b */ /* 0x000f620000000200 */
[C---:B------:R-:W-:Y:S03]  /*3650*/  HMMA.16816.F32.BF16 R32, R36.reuse, R34, RZ ;  /* 0x000000222420723c */ /* 0x040fe600000418ff */
[----:B------:R-:W-:Y:S03]  /*3660*/  LDSM.16.M88.4 R104, [R137+0x800] ;  /* 0x000800008968783b */ /* 0x000fe60000000200 */
[C---:B--2---:R-:W-:Y:S01]  /*3670*/  HMMA.16816.F32.BF16 R44, R36.reuse, R12, RZ ;  /* 0x0000000c242c723c */ /* 0x044fe200000418ff */
[----:B------:R-:W-:Y:S04]  /*3680*/  LDSM.16.M88.4 R52, [R143+0x2000] ;  /* 0x002000008f34783b */ /* 0x000fe80000000200 */
[----:B------:R-:W-:Y:S01]  /*3690*/  LDSM.16.M88.4 R92, [R135+0x5000] ;  /* 0x00500000875c783b */ /* 0x000fe20000000200 */
[----:B------:R-:W-:Y:S03]  /*36a0*/  HMMA.16816.F32.BF16 R12, R36, R14, RZ ;  /* 0x0000000e240c723c */ /* 0x000fe600000418ff */
[----:B------:R-:W-:Y:S03]  /*36b0*/  LDSM.16.M88.4 R88, [R135+0x5800] ;  /* 0x005800008758783b */ /* 0x000fe60000000200 */
[C---:B---3--:R-:W-:Y:S01]  /*36c0*/  HMMA.16816.F32.BF16 R16, R80.reuse, R20, R16 ;  /* 0x000000145010723c */ /* 0x048fe20000041810 */
[----:B------:R-:W-:Y:S04]  /*36d0*/  LDSM.16.M88.4 R96, [R115+0x6000] ;  /* 0x006000007360783b */ /* 0x000fe80000000200 */
[----:B------:R-:W-:Y:S01]  /*36e0*/  LDSM.16.M88.4 R72, [R137+0x1000] ;  /* 0x001000008948783b */ /* 0x000fe20000000200 */
[C---:B------:R-:W-:Y:S03]  /*36f0*/  HMMA.16816.F32.BF16 R32, R80.reuse, R22, R32 ;  /* 0x000000165020723c */ /* 0x040fe60000041820 */
[----:B------:R-:W2:Y:S03]  /*3700*/  LDSM.16.M88.4 R20, [R115+0x5000] ;  /* 0x005000007314783b */ /* 0x000ea60000000200 */
[C---:B----4-:R-:W-:Y:S01]  /*3710*/  HMMA.16816.F32.BF16 R44, R80.reuse, R64, R44 ;  /* 0x00000040502c723c */ /* 0x050fe2000004182c */
[----:B------:R-:W0:Y:S05]  /*3720*/  LDGDEPBAR ;  /* 0x00000000000079af */ /* 0x000e2a0000000000 */
[----:B------:R-:W-:Y:S01]  /*3730*/  HMMA.16816.F32.BF16 R64, R80, R66, R12 ;  /* 0x000000425040723c */ /* 0x000fe2000004180c */
[----:B------:R-:W3:Y:S05]  /*3740*/  LDSM.16.M88.4 R12, [R115+0x5800] ;  /* 0x00580000730c783b */ /* 0x000eea0000000200 */
[C---:B-1----:R-:W-:Y:S06]  /*3750*/  HMMA.16816.F32.BF16 R16, R8.reuse, R40, R16 ;  /* 0x000000280810723c */ /* 0x042fec0000041810 */
[----:B------:R-:W-:Y:S01]  /*3760*/  HMMA.16816.F32.BF16 R32, R8, R42, R32 ;  /* 0x0000002a0820723c */ /* 0x000fe20000041820 */
[----:B------:R-:W-:Y:S05]  /*3770*/  LDSM.16.M88.4 R40, [R141+0x2000] ;  /* 0x002000008d28783b */ /* 0x000fea0000000200 */
[C---:B------:R-:W-:Y:S06]  /*3780*/  HMMA.16816.F32.BF16 R60, R36.reuse, R56, RZ ;  /* 0x00000038243c723c */ /* 0x040fec00000418ff */
[C---:B------:R-:W-:Y:S06]  /*3790*/  HMMA.16816.F32.BF16 R56, R36.reuse, R58, RZ ;  /* 0x0000003a2438723c */ /* 0x040fec00000418ff */
[C---:B------:R-:W-:Y:S06]  /*37a0*/  HMMA.16816.F32.BF16 R84, R36.reuse, R48, RZ ;  /* 0x000000302454723c */ /* 0x040fec00000418ff */
[----:B------:R-:W-:Y:S01]  /*37b0*/  HMMA.16816.F32.BF16 R4, R36, R50, RZ ;  /* 0x000000322404723c */ /* 0x000fe200000418ff */
[----:B------:R-:W1:Y:S04]  /*37c0*/  LDSM.16.M88.4 R36, [R142+0x6000] ;  /* 0x006000008e24783b */ /* 0x000e680000000200 */
[----:B------:R-:W4:Y:S01]  /*37d0*/  LDSM.16.M88.4 R48, [R142+0x6800] ;  /* 0x006800008e30783b */ /* 0x000f220000000200 */
[C---:B------:R-:W-:Y:S06]  /*37e0*/  HMMA.16816.F32.BF16 R44, R8.reuse, R68, R44 ;  /* 0x00000044082c723c */ /* 0x040fec000004182c */
[----:B------:R-:W-:Y:S01]  /*37f0*/  HMMA.16816.F32.BF16 R64, R8, R70, R64 ;  /* 0x000000460840723c */ /* 0x000fe20000041840 */
[----:B------:R-:W4:Y:S05]  /*3800*/  LDSM.16.M88.4 R68, [R137+0x1800] ;  /* 0x001800008944783b */ /* 0x000f2a0000000200 */
[C---:B-----5:R-:W-:Y:S06]  /*3810*/  HMMA.16816.F32.BF16 R16, R76.reuse, R28, R16 ;  /* 0x0000001c4c10723c */ /* 0x060fec0000041810 */
[----:B------:R-:W-:Y:S01]  /*3820*/  HMMA.16816.F32.BF16 R32, R76, R30, R32 ;  /* 0x0000001e4c20723c */ /* 0x000fe20000041820 */
[----:B------:R-:W-:Y:S05]  /*3830*/  LDSM.16.M88.4 R28, [R139+0x2000] ;  /* 0x002000008b1c783b */ /* 0x000fea0000000200 */
[C---:B--2---:R-:W-:Y:S06]  /*3840*/  HMMA.16816.F32.BF16 R60, R80.reuse, R20, R60 ;  /* 0x00000014503c723c */ /* 0x044fec000004183c */
[C---:B------:R-:W-:Y:S01]  /*3850*/  HMMA.16816.F32.BF16 R56, R80.reuse, R22, R56 ;  /* 0x000000165038723c */ /* 0x040fe20000041838 */
[----:B------:R-:W-:Y:S05]  /*3860*/  LDSM.16.M88.4 R20, [R135+0x6000] ;  /* 0x006000008714783b */ /* 0x000fea0000000200 */
[C---:B---3--:R-:W-:Y:S06]  /*3870*/  HMMA.16816.F32.BF16 R84, R80.reuse, R12, R84 ;  /* 0x0000000c5054723c */ /* 0x048fec0000041854 */
[----:B------:R-:W-:Y:S01]  /*3880*/  HMMA.16816.F32.BF16 R80, R80, R14, R4 ;  /* 0x0000000e5050723c */ /* 0x000fe20000041804 */
[----:B------:R-:W-:Y:S04]  /*3890*/  LDSM.16.M88.4 R12, [R138+0x2000] ;  /* 0x002000008a0c783b */ /* 0x000fe80000000200 */
[----:B------:R-:W-:Y:S01]  /*38a0*/  LDSM.16.M88.4 R4, [R137+0x2000] ;  /* 0x002000008904783b */ /* 0x000fe20000000200 */
[C---:B------:R-:W-:Y:S06]  /*38b0*/  HMMA.16816.F32.BF16 R44, R76.reuse, R104, R44 ;  /* 0x000000684c2c723c */ /* 0x040fec000004182c */
[----:B------:R-:W-:Y:S06]  /*38c0*/  HMMA.16816.F32.BF16 R64, R76, R106, R64 ;  /* 0x0000006a4c40723c */ /* 0x000fec0000041840 */
[C---:B-1----:R-:W-:Y:S06]  /*38d0*/  HMMA.16816.F32.BF16 R16, R52.reuse, R36, R16 ;  /* 0x000000243410723c */ /* 0x042fec0000041810 */
[----:B------:R-:W-:Y:S01]  /*38e0*/  HMMA.16816.F32.BF16 R32, R52, R38, R32 ;  /* 0x000000263420723c */ /* 0x000fe20000041820 */
[----:B------:R-:W1:Y:S05]  /*38f0*/  LDSM.16.M88.4 R36, [R115+0x6800] ;  /* 0x006800007324783b */ /* 0x000e6a0000000200 */
[C---:B------:R-:W-:Y:S06]  /*3900*/  HMMA.16816.F32.BF16 R60, R8.reuse, R92, R60 ;  /* 0x0000005c083c723c */ /* 0x040fec000004183c */
[C---:B------:R-:W-:Y:S01]  /*3910*/  HMMA.16816.F32.BF16 R56, R8.reuse, R94, R56 ;  /* 0x0000005e0838723c */ /* 0x040fe20000041838 */
[----:B------:R-:W2:Y:S05]  /*3920*/  LDSM.16.M88.4 R92, [R142+0x7000] ;  /* 0x007000008e5c783b */ /* 0x000eaa0000000200 */
[----:B------:R-:W-:Y:S06]  /*3930*/  HMMA.16816.F32.BF16 R84, R8, R88, R84 ;  /* 0x000000580854723c */ /* 0x000fec0000041854 */
[----:B----4-:R-:W-:Y:S06]  /*3940*/  HMMA.16816.F32.BF16 R44, R52, R48, R44 ;  /* 0x00000030342c723c */ /* 0x010fec000004182c */
[----:B------:R-:W-:Y:S01]  /*3950*/  HMMA.16816.F32.BF16 R80, R8, R90, R80 ;  /* 0x0000005a0850723c */ /* 0x000fe20000041850 */
[----:B------:R-:W3:Y:S05]  /*3960*/  LDSM.16.M88.4 R8, [R135+0x6800] ;  /* 0x006800008708783b */ /* 0x000eea0000000200 */
[----:B------:R-:W-:Y:S01]  /*3970*/  HMMA.16816.F32.BF16 R64, R52, R50, R64 ;  /* 0x000000323440723c */ /* 0x000fe20000041840 */
[----:B------:R-:W-:Y:S05]  /*3980*/  LDSM.16.M88.4 R48, [R137+0x2800] ;  /* 0x002800008930783b */ /* 0x000fea0000000200 */
[C---:B------:R-:W-:Y:S06]  /*3990*/  HMMA.16816.F32.BF16 R16, R40.reuse, R96, R16 ;  /* 0x000000602810723c */ /* 0x040fec0000041810 */
[----:B------:R-:W-:Y:S06]  /*39a0*/  HMMA.16816.F32.BF16 R32, R40, R98, R32 ;  /* 0x000000622820723c */ /* 0x000fec0000041820 */
[C---:B------:R-:W-:Y:S06]  /*39b0*/  HMMA.16816.F32.BF16 R60, R76.reuse, R72, R60 ;  /* 0x000000484c3c723c */ /* 0x040fec000004183c */
[C---:B------:R-:W-:Y:S06]  /*39c0*/  HMMA.16816.F32.BF16 R56, R76.reuse, R74, R56 ;  /* 0x0000004a4c38723c */ /* 0x040fec0000041838 */
[----:B------:R-:W-:Y:S06]  /*39d0*/  HMMA.16816.F32.BF16 R84, R76, R68, R84 ;  /* 0x000000444c54723c */ /* 0x000fec0000041854 */
[----:B-1----:R-:W-:Y:S06]  /*39e0*/  HMMA.16816.F32.BF16 R44, R40, R36, R44 ;  /* 0x00000024282c723c */ /* 0x002fec000004182c */
[----:B------:R-:W-:Y:S01]  /*39f0*/  HMMA.16816.F32.BF16 R80, R76, R70, R80 ;  /* 0x000000464c50723c */ /* 0x000fe20000041850 */
[----:B------:R-:W1:Y:S05]  /*3a00*/  LDSM.16.M88.4 R68, [R142+0x7800] ;  /* 0x007800008e44783b */ /* 0x000e6a0000000200 */
[----:B------:R-:W-:Y:S06]  /*3a10*/  HMMA.16816.F32.BF16 R64, R40, R38, R64 ;  /* 0x000000262840723c */ /* 0x000fec0000041840 */
[C---:B------:R-:W-:Y:S06]  /*3a20*/  HMMA.16816.F32.BF16 R16, R28.reuse, R20, R16 ;  /* 0x000000141c10723c */ /* 0x040fec0000041810 */
[----:B------:R-:W-:Y:S01]  /*3a30*/  HMMA.16816.F32.BF16 R32, R28, R22, R32 ;  /* 0x000000161c20723c */ /* 0x000fe20000041820 */
[----:B------:R-:W4:Y:S05]  /*3a40*/  LDSM.16.M88.4 R20, [R115+0x7000] ;  /* 0x007000007314783b */ /* 0x000f2a0000000200 */
[----:B--2---:R-:W-:Y:S06]  /*3a50*/  HMMA.16816.F32.BF16 R60, R52, R92, R60 ;  /* 0x0000005c343c723c */ /* 0x004fec000004183c */
[----:B---3--:R-:W-:Y:S06]  /*3a60*/  HMMA.16816.F32.BF16 R44, R28, R8, R44 ;  /* 0x000000081c2c723c */ /* 0x008fec000004182c */
[----:B------:R-:W-:Y:S06]  /*3a70*/  HMMA.16816.F32.BF16 R56, R52, R94, R56 ;  /* 0x0000005e3438723c */ /* 0x000fec0000041838 */
[----:B------:R-:W-:Y:S01]  /*3a80*/  HMMA.16816.F32.BF16 R64, R28, R10, R64 ;  /* 0x0000000a1c40723c */ /* 0x000fe20000041840 */
[----:B------:R-:W2:Y:S05]  /*3a90*/  LDSM.16.M88.4 R8, [R115+0x7800] ;  /* 0x007800007308783b */ /* 0x000eaa0000000200 */
[C---:B------:R-:W-:Y:S06]  /*3aa0*/  HMMA.16816.F32.BF16 R16, R12.reuse, R4, R16 ;  /* 0x000000040c10723c */ /* 0x040fec0000041810 */
[----:B------:R-:W-:Y:S01]  /*3ab0*/  HMMA.16816.F32.BF16 R32, R12, R6, R32 ;  /* 0x000000060c20723c */ /* 0x000fe20000041820 */
[----:B------:R-:W3:Y:S05]  /*3ac0*/  LDSM.16.M88.4 R4, [R135+0x7000] ;  /* 0x007000008704783b */ /* 0x000eea0000000200 */
[C---:B-1----:R-:W-:Y:S06]  /*3ad0*/  HMMA.16816.F32.BF16 R84, R52.reuse, R68, R84 ;  /* 0x000000443454723c */ /* 0x042fec0000041854 */
[----:B------:R-:W-:Y:S06]  /*3ae0*/  HMMA.16816.F32.BF16 R80, R52, R70, R80 ;  /* 0x000000463450723c */ /* 0x000fec0000041850 */
[C---:B----4-:R-:W-:Y:S01]  /*3af0*/  HMMA.16816.F32.BF16 R60, R40.reuse, R20, R60 ;  /* 0x00000014283c723c */ /* 0x050fe2000004183c */
[----:B------:R-:W-:Y:S01]  /*3b00*/  FMUL.FTZ R17, R17, UR10 ;  /* 0x0000000a11117c20 */ /* 0x000fe20008410000 */
[----:B------:R-:W-:Y:S01]  /*3b10*/  FMUL.FTZ R3, R16, UR10 ;  /* 0x0000000a10037c20 */ /* 0x000fe20008410000 */
[----:B------:R-:W-:Y:S01]  /*3b20*/  FMUL.FTZ R37, R18, UR10 ;  /* 0x0000000a12257c20 */ /* 0x000fe20008410000 */
[----:B------:R-:W-:Y:S01]  /*3b30*/  FMUL.FTZ R38, R19, UR10 ;  /* 0x0000000a13267c20 */ /* 0x000fe20008410000 */
[----:B------:R1:W4:Y:S01]  /*3b40*/  MUFU.TANH R36, R17 ;  /* 0x0000001100247308 */ /* 0x0003220000002400 */
[C---:B------:R-:W-:Y:S01]  /*3b50*/  HMMA.16816.F32.BF16 R56, R40.reuse, R22, R56 ;  /* 0x000000162838723c */ /* 0x040fe20000041838 */
[----:B------:R-:W5:Y:S01]  /*3b60*/  LDSM.16.M88.4 R20, [R135+0x7800] ;  /* 0x007800008714783b */ /* 0x000f620000000200 */
[----:B------:R-:W-:Y:S01]  /*3b70*/  FMUL.FTZ R32, R32, UR10 ;  /* 0x0000000a20207c20 */ /* 0x000fe20008410000 */
[----:B------:R-:W-:Y:S01]  /*3b80*/  FMUL.FTZ R33, R33, UR10 ;  /* 0x0000000a21217c20 */ /* 0x000fe20008410000 */
[----:B------:R-:W-:Y:S01]  /*3b90*/  FMUL.FTZ R34, R34, UR10 ;  /* 0x0000000a22227c20 */ /* 0x000fe20008410000 */
[----:B------:R-:W-:Y:S01]  /*3ba0*/  FMUL.FTZ R35, R35, UR10 ;  /* 0x0000000a23237c20 */ /* 0x000fe20008410000 */
[C---:B--2---:R-:W-:Y:S01]  /*3bb0*/  HMMA.16816.F32.BF16 R84, R40.reuse, R8, R84 ;  /* 0x000000082854723c */ /* 0x044fe20000041854 */
[----:B------:R-:W2:Y:S05]  /*3bc0*/  MUFU.TANH R3, R3 ;  /* 0x0000000300037308 */ /* 0x000eaa0000002400 */
[----:B------:R-:W-:Y:S03]  /*3bd0*/  HMMA.16816.F32.BF16 R80, R40, R10, R80 ;  /* 0x0000000a2850723c */ /* 0x000fe60000041850 */
[----:B------:R-:W2:Y:S01]  /*3be0*/  MUFU.TANH R37, R37 ;  /* 0x0000002500257308 */ /* 0x000ea20000002400 */
[----:B-1----:R-:W1:Y:S02]  /*3bf0*/  LDSM.16.M88.4 R16, [R137+0x3000] ;  /* 0x003000008910783b */ /* 0x002e640000000200 */
[C---:B---3--:R-:W-:Y:S05]  /*3c00*/  HMMA.16816.F32.BF16 R60, R28.reuse, R4, R60 ;  /* 0x000000041c3c723c */ /* 0x048fea000004183c */
[----:B------:R-:W3:Y:S01]  /*3c10*/  MUFU.TANH R38, R38 ;  /* 0x0000002600267308 */ /* 0x000ee20000002400 */
[----:B------:R-:W-:Y:S01]  /*3c20*/  HMMA.16816.F32.BF16 R56, R28, R6, R56 ;  /* 0x000000061c38723c */ /* 0x000fe20000041838 */
[----:B------:R-:W4:Y:S01]  /*3c30*/  LDSM.16.M88.4 R4, [R137+0x3800] ;  /* 0x003800008904783b */ /* 0x000f220000000200 */
[----:B------:R-:W-:-:S04]  /*3c40*/  DEPBAR.LE SB0, 0x0 ;  /* 0x000080000000791a */ /* 0x000fc80000000000 */
[C---:B------:R-:W-:Y:S01]  /*3c50*/  HMMA.16816.F32.BF16 R44, R12.reuse, R48, R44 ;  /* 0x000000300c2c723c */ /* 0x040fe2000004182c */
[----:B------:R-:W1:Y:S05]  /*3c60*/  MUFU.TANH R32, R32 ;  /* 0x0000002000207308 */ /* 0x000e6a0000002400 */
[----:B------:R-:W-:Y:S03]  /*3c70*/  HMMA.16816.F32.BF16 R64, R12, R50, R64 ;  /* 0x000000320c40723c */ /* 0x000fe60000041840 */
[----:B------:R-:W1:Y:S03]  /*3c80*/  MUFU.TANH R33, R33 ;  /* 0x0000002100217308 */ /* 0x000e660000002400 */
[C---:B-----5:R-:W-:Y:S05]  /*3c90*/  HMMA.16816.F32.BF16 R84, R28.reuse, R20, R84 ;  /* 0x000000141c54723c */ /* 0x060fea0000041854 */
[----:B------:R-:W2:Y:S01]  /*3ca0*/  MUFU.TANH R34, R34 ;  /* 0x0000002200227308 */ /* 0x000ea20000002400 */
[----:B------:R-:W-:Y:S06]  /*3cb0*/  HMMA.16816.F32.BF16 R80, R28, R22, R80 ;  /* 0x000000161c50723c */ /* 0x000fec0000041850 */
[----:B------:R-:W-:Y:S01]  /*3cc0*/  FMUL.FTZ R39, R44, UR10 ;  /* 0x0000000a2c277c20 */ /* 0x000fe20008410000 */
[----:B------:R-:W-:Y:S01]  /*3cd0*/  FMUL.FTZ R44, R45, UR10 ;  /* 0x0000000a2d2c7c20 */ /* 0x000fe20008410000 */
        /* <DEDUP_REMOVED lines=9> */
[----:B------:R-:W-:-:S02]  /*3d70*/  SHF.L.U32 R22, R110, 0x1, RZ ;  /* 0x000000016e167819 */ /* 0x000fc400000006ff */
[----:B------:R-:W1:Y:S01]  /*3d80*/  MUFU.TANH R39, R39 ;  /* 0x0000002700277308 */ /* 0x000e620000002400 */
[----:B----4-:R-:W-:Y:S01]  /*3d90*/  HMMA.16816.F32.BF16 R84, R12, R4, R84 ;  /* 0x000000040c54723c */ /* 0x010fe20000041854 */
[----:B------:R-:W-:-:S05]  /*3da0*/  LOP3.LUT R22, R22, 0x6, RZ, 0xc0, !PT ;  /* 0x0000000616167812 */ /* 0x000fca00078ec0ff */
[----:B------:R-:W-:Y:S01]  /*3db0*/  HMMA.16816.F32.BF16 R80, R12, R6, R80 ;  /* 0x000000060c50723c */ /* 0x000fe20000041850 */
[----:B------:R-:W-:Y:S01]  /*3dc0*/  IADD3 R4, -R113, R110, RZ ;  /* 0x0000006e71047210 */ /* 0x000fe20007ffe1ff */
[----:B------:R-:W4:Y:S01]  /*3dd0*/  MUFU.TANH R44, R44 ;  /* 0x0000002c002c7308 */ /* 0x000f220000002400 */
[----:B------:R-:W-:Y:S02]  /*3de0*/  SHF.R.S32.HI R5, RZ, 0x1f, R112 ;  /* 0x0000001fff057819 */ /* 0x000fe40000011470 */
[----:B------:R-:W-:Y:S01]  /*3df0*/  SHF.R.S32.HI R159, RZ, 0x1f, R4 ;  /* 0x0000001fff9f7819 */ /* 0x000fe20000011404 */
[----:B------:R-:W-:Y:S01]  /*3e00*/  FMUL.FTZ R60, R60, UR10 ;  /* 0x0000000a3c3c7c20 */ /* 0x000fe20008410000 */
[----:B------:R-:W-:Y:S01]  /*3e10*/  FMUL.FTZ R61, R61, UR10 ;  /* 0x0000000a3d3d7c20 */ /* 0x000fe20008410000 */
[----:B------:R-:W-:Y:S01]  /*3e20*/  FMUL.FTZ R62, R62, UR10 ;  /* 0x0000000a3e3e7c20 */ /* 0x000fe20008410000 */
[----:B------:R-:W-:Y:S01]  /*3e30*/  LEA.HI R159, R159, R4, RZ, 0x2 ;  /* 0x000000049f9f7211 */ /* 0x000fe200078f10ff */
[----:B------:R-:W-:Y:S01]  /*3e40*/  FMUL.FTZ R63, R63, UR10 ;  /* 0x0000000a3f3f7c20 */ /* 0x000fe20008410000 */
[----:B------:R-:W-:Y:S01]  /*3e50*/  LEA R4, R112, R114, 0x4 ;  /* 0x0000007270047211 */ /* 0x000fe200078e20ff */
[----:B------:R-:W-:Y:S01]  /*3e60*/  FMUL.FTZ R56, R56, UR10 ;  /* 0x0000000a38387c20 */ /* 0x000fe20008410000 */
[----:B------:R-:W-:Y:S01]  /*3e70*/  FMUL.FTZ R57, R57, UR10 ;  /* 0x0000000a39397c20 */ /* 0x000fe20008410000 */
[----:B------:R-:W-:Y:S01]  /*3e80*/  FMUL.FTZ R58, R58, UR10 ;  /* 0x0000000a3a3a7c20 */ /* 0x000fe20008410000 */
[----:B------:R-:W-:Y:S01]  /*3e90*/  FMUL.FTZ R59, R59, UR10 ;  /* 0x0000000a3b3b7c20 */ /* 0x000fe20008410000 */
[----:B------:R-:W-:Y:S01]  /*3ea0*/  SHF.R.S32.HI R159, RZ, 0x2, R159 ;  /* 0x00000002ff9f7819 */ /* 0x000fe2000001149f */
[----:B------:R-:W1:Y:S01]  /*3eb0*/  MUFU.TANH R9, R9 ;  /* 0x0000000900097308 */ /* 0x000e620000002400 */
[----:B------:R-:W-:Y:S01]  /*3ec0*/  FMUL.FTZ R84, R84, UR10 ;  /* 0x0000000a54547c20 */ /* 0x000fe20008410000 */
[----:B------:R-:W-:Y:S01]  /*3ed0*/  FMUL.FTZ R85, R85, UR10 ;  /* 0x0000000a55557c20 */ /* 0x000fe20008410000 */
[----:B------:R-:W-:Y:S01]  /*3ee0*/  FMUL.FTZ R86, R86, UR10 ;  /* 0x0000000a56567c20 */ /* 0x000fe20008410000 */
[----:B------:R-:W-:Y:S01]  /*3ef0*/  FMUL.FTZ R87, R87, UR10 ;  /* 0x0000000a57577c20 */ /* 0x000fe20008410000 */
[----:B------:R-:W-:-:S02]  /*3f00*/  IADD3 R4, R4, 0x1, R159 ;  /* 0x0000000104047810 */ /* 0x000fc40007ffe09f */
[----:B------:R-:W-:Y:S01]  /*3f10*/  FMUL.FTZ R80, R80, UR10 ;  /* 0x0000000a50507c20 */ /* 0x000fe20008410000 */
[----:B------:R-:W-:Y:S01]  /*3f20*/  FMUL.FTZ R81, R81, UR10 ;  /* 0x0000000a51517c20 */ /* 0x000fe20008410000 */
[----:B------:R-:W-:Y:S01]  /*3f30*/  FMUL.FTZ R82, R82, UR10 ;  /* 0x0000000a52527c20 */ /* 0x000fe20008410000 */
[----:B------:R-:W-:Y:S01]  /*3f40*/  FMUL.FTZ R83, R83, UR10 ;  /* 0x0000000a53537c20 */ /* 0x000fe20008410000 */
[----:B------:R-:W1:Y:S01]  /*3f50*/  MUFU.TANH R8, R8 ;  /* 0x0000000800087308 */ /* 0x000e620000002400 */
[----:B------:R-:W-:Y:S02]  /*3f60*/  LEA.HI R5, R5, R112, RZ, 0x2 ;  /* 0x0000007005057211 */ /* 0x000fe400078f10ff */
[----:B------:R-:W-:Y:S02]  /*3f70*/  IADD3 R4, R108, R4, -R153 ;  /* 0x000000046c047210 */ /* 0x000fe40007ffe899 */
[----:B------:R-:W-:Y:S02]  /*3f80*/  LOP3.LUT R5, R5, 0xfffffffc, RZ, 0xc0, !PT ;  /* 0xfffffffc05057812 */ /* 0x000fe400078ec0ff */
[----:B------:R-:W-:Y:S01]  /*3f90*/  IADD3 R111, R4, R111, RZ ;  /* 0x0000006f046f7210 */ /* 0x000fe20007ffe0ff */
[----:B------:R-:W1:Y:S01]  /*3fa0*/  MUFU.TANH R16, R16 ;  /* 0x0000001000107308 */ /* 0x000e620000002400 */
[----:B------:R-:W-:-:S02]  /*3fb0*/  IADD3 R158, R112, -R5, RZ ;  /* 0x80000005709e7210 */ /* 0x000fc40007ffe0ff */
[C---:B------:R-:W-:Y:S02]  /*3fc0*/  VIMNMX R129, R111.reuse, R108, PT ;  /* 0x0000006c6f817248 */ /* 0x040fe40003fe0100 */
[----:B------:R-:W-:-:S03]  /*3fd0*/  VIADDMNMX R128, R111, 0x8, R108, PT ;  /* 0x000000086f807846 */ /* 0x000fc6000380016c */
[----:B------:R-:W1:Y:S08]  /*3fe0*/  MUFU.TANH R17, R17 ;  /* 0x0000001100117308 */ /* 0x000e700000002400 */
[----:B------:R-:W1:Y:S08]  /*3ff0*/  MUFU.TANH R10, R10 ;  /* 0x0000000a000a7308 */ /* 0x000e700000002400 */
        /* <DEDUP_REMOVED lines=16> */
[----:B------:R1:W1:Y:S01]  /*4100*/  MUFU.TANH R119, R83 ;  /* 0x0000005300777308 */ /* 0x0002620000002400 */
[----:B------:R-:W-:Y:S06]  /*4110*/  BAR.SYNC.DEFER_BLOCKING 0x0 ;  /* 0x0000000000007b1d */ /* 0x000fec0000010000 */
[----:B--234-:R-:W-:Y:S05]  /*4120*/  @!P4 BRA `(.L_x_5630) ;  /* 0x000000080074c947 */ /* 0x01cfea0003800000 */
        /* <DEDUP_REMOVED lines=17> */
[----:B------:R-:W-:-:S04]  /*4240*/  IMAD.HI.U32 R14, R14, R7, RZ ;  /* 0x000000070e0e7227 */ /* 0x000fc800078e00ff */
[----:B------:R-:W-:Y:S01]  /*4250*/  IMAD.MOV R13, RZ, RZ, -R18 ;  /* 0x000000ffff0d7224 */ /* 0x000fe200078e0a12 */
[----:B------:R-:W-:-:S03]  /*4260*/  IADD3 R5, -R14, RZ, RZ ;  /* 0x000000ff0e057210 */ /* 0x000fc60007ffe1ff */
[C---:B------:R-:W-:Y:S01]  /*4270*/  IMAD R13, R4.reuse, R13, R12 ;  /* 0x0000000d040d7224 */ /* 0x040fe200078e020c */
[----:B------:R-:W-:Y:S01]  /*4280*/  LOP3.LUT R12, RZ, R6, RZ, 0x33, !PT ;  /* 0x00000006ff0c7212 */ /* 0x000fe200078e33ff */
        /* <DEDUP_REMOVED lines=9> */
[----:B------:R-:W-:-:S02]  /*4320*/  LOP3.LUT R4, R25, R6, RZ, 0x3c, !PT ;  /* 0x0000000619047212 */ /* 0x000fc400078e3cff */
[----:B------:R-:W-:Y:S02]  /*4330*/  @!P2 IADD3 R14, R14, 0x1, RZ ;  /* 0x000000010e0ea810 */ /* 0x000fe40007ffe0ff */
[----:B------:R-:W-:Y:S02]  /*4340*/  ISETP.GE.AND P3, PT, R4, RZ, PT ;  /* 0x000000ff0400720c */ /* 0x000fe40003f66270 */
[----:B------:R-:W-:-:S03]  /*4350*/  ISETP.NE.AND P2, PT, R6, RZ, PT ;  /* 0x000000ff0600720c */ /* 0x000fc60003f45270 */
[----:B------:R-:W-:Y:S02]  /*4360*/  @P6 VIADD R18, R18, 0x1 ;  /* 0x0000000112126836 */ /* 0x000fe40000000000 */
[----:B------:R-:W-:-:S04]  /*4370*/  @P5 IADD3 R14, R14, 0x1, RZ ;  /* 0x000000010e0e5810 */ /* 0x000fc80007ffe0ff */
        /* <DEDUP_REMOVED lines=17> */
[----:B------:R-:W-:-:S04]  /*4490*/  IMAD R7, R7, UR8, RZ ;  /* 0x0000000807077c24 */ /* 0x000fc8000f8e02ff */
[C---:B------:R-:W-:Y:S02]  /*44a0*/  IMAD R7, R4.reuse, UR9, R7 ;  /* 0x0000000904077c24 */ /* 0x040fe4000f8e0207 */
[----:B------:R-:W-:-:S04]  /*44b0*/  IMAD.WIDE.U32 R4, R4, UR8, R12 ;  /* 0x0000000804047c25 */ /* 0x000fc8000f8e000c */
[----:B------:R-:W-:Y:S01]  /*44c0*/  IMAD.MOV.U32 R21, RZ, RZ, R4 ;  /* 0x000000ffff157224 */ /* 0x000fe200078e0004 */
[----:B------:R-:W-:Y:S01]  /*44d0*/  IADD3 R20, R5, R7, RZ ;  /* 0x0000000705147210 */ /* 0x000fe20007ffe0ff */
[----:B------:R-:W-:Y:S06]  /*44e0*/  BRA `(.L_x_5632) ;  /* 0x0000000000087947 */ /* 0x000fec0003800000 */
.L_x_5631:
[----:B------:R-:W-:-:S04]  /*44f0*/  LEA R21, -R102, RZ, 0x6 ;  /* 0x000000ff66157211 */ /* 0x000fc800078e31ff */
[----:B------:R-:W-:-:S07]  /*4500*/  SHF.R.S32.HI R20, RZ, 0x1f, R21 ;  /* 0x0000001fff147819 */ /* 0x000fce0000011415 */
.L_x_5632:
[----:B------:R-:W-:Y:S01]  /*4510*/  ULDC UR5, c[0x0][0x2d0] ;  /* 0x0000b40000057ab9 */ /* 0x000fe20000000800 */
[----:B------:R-:W-:Y:S01]  /*4520*/  IADD3 R23, P5, R147, R21, RZ ;  /* 0x0000001593177210 */ /* 0x000fe20007fbe0ff */
[----:B------:R-:W-:Y:S01]  /*4530*/  BSSY B0, `(.L_x_5633) ;  /* 0x0000059000007945 */ /* 0x000fe20003800000 */
[----:B------:R-:W-:Y:S02]  /*4540*/  ISETP.GE.AND P3, PT, R154, UR5, PT ;  /* 0x000000059a007c0c */ /* 0x000fe4000bf66270 */
[----:B------:R-:W-:-:S11]  /*4550*/  ISETP.GE.AND P2, PT, R145, UR5, PT ;  /* 0x0000000591007c0c */ /* 0x000fd6000bf46270 */
[----:B------:R-:W2:Y:S01]  /*4560*/  @!P3 LDC.64 R6, c[0x0][0x218] ;  /* 0x00008600ff06bb82 */ /* 0x000ea20000000a00 */
[----:B------:R-:W-:Y:S01]  /*4570*/  @!P3 IADD3 R29, P1, R21, R126, RZ ;  /* 0x0000007e151db210 */ /* 0x000fe20007f3e0ff */
[----:B------:R3:W-:Y:S04]  /*4580*/  @P3 STS.128 [R152+0x4000], RZ ;  /* 0x004000ff98003388 */ /* 0x0007e80000000c00 */
[----:B------:R-:W-:Y:S02]  /*4590*/  @!P3 IMAD.X R28, R20, 0x1, R127, P1 ;  /* 0x00000001141cb824 */ /* 0x000fe400008e067f */
[----:B------:R-:W4:Y:S08]  /*45a0*/  @!P2 LDC.64 R4, c[0x0][0x218] ;  /* 0x00008600ff04ab82 */ /* 0x000f300000000a00 */
[----:B------:R-:W5:Y:S08]  /*45b0*/  @!P3 LDC.64 R18, c[0x0][0x218] ;  /* 0x00008600ff12bb82 */ /* 0x000f700000000a00 */
[----:B------:R-:W1:Y:S01]  /*45c0*/  @!P2 LDC.64 R14, c[0x0][0x218] ;  /* 0x00008600ff0eab82 */ /* 0x000e620000000a00 */
[----:B--2---:R-:W-:-:S02]  /*45d0*/  @!P3 LEA R42, P6, R29, R6, 0x1 ;  /* 0x000000061d2ab211 */ /* 0x004fc400078c08ff */
[-C--:B------:R-:W-:Y:S02]  /*45e0*/  @!P2 IADD3 R6, P1, R21, R126.reuse, RZ ;  /* 0x0000007e1506a210 */ /* 0x080fe40007f3e0ff */
[----:B------:R-:W-:Y:S01]  /*45f0*/  @!P3 LEA.HI.X R43, R29, R7, R28, 0x1, P6 ;  /* 0x000000071d2bb211 */ /* 0x000fe200030f0c1c */
[----:B------:R-:W-:Y:S01]  /*4600*/  IMAD.X R28, R146, 0x1, R20, P5 ;  /* 0x00000001921c7824 */ /* 0x000fe200028e0614 */
[C---:B------:R-:W-:Y:S01]  /*4610*/  @!P3 IADD3 R29, P5, R23.reuse, R126, RZ ;  /* 0x0000007e171db210 */ /* 0x040fe20007fbe0ff */
[----:B------:R-:W2:Y:S01]  /*4620*/  @!P3 LDC.64 R12, c[0x0][0x218] ;  /* 0x00008600ff0cbb82 */ /* 0x000ea20000000a00 */
[--C-:B------:R-:W-:Y:S01]  /*4630*/  @!P2 IMAD.X R7, R20, 0x1, R127.reuse, P1 ;  /* 0x000000011407a824 */ /* 0x100fe200008e067f */
[----:B----4-:R-:W-:Y:S01]  /*4640*/  @!P2 LEA R46, P1, R6, R4, 0x1 ;  /* 0x00000004062ea211 */ /* 0x010fe200078208ff */
        /* <DEDUP_REMOVED lines=8> */
[----:B------:R-:W4:Y:S01]  /*46d0*/  @!P2 LDC.64 R6, c[0x0][0x218] ;  /* 0x00008600ff06ab82 */ /* 0x000f220000000a00 */
[----:B-----5:R-:W-:Y:S01]  /*46e0*/  @!P3 LEA R48, P6, R29, R18, 0x1 ;  /* 0x000000121d30b211 */ /* 0x020fe200078c08ff */
        /* <DEDUP_REMOVED lines=8> */
[----:B-1----:R-:W-:Y:S01]  /*4770*/  @!P2 LEA R40, P1, R30, R14, 0x1 ;  /* 0x0000000e1e28a211 */ /* 0x002fe200078208ff */
[----:B------:R-:W1:Y:S01]  /*4780*/  @!P3 LDC.64 R4, c[0x0][0x218] ;  /* 0x00008600ff04bb82 */ /* 0x000e620000000a00 */
        /* <DEDUP_REMOVED lines=8> */
[C---:B--2---:R-:W-:Y:S01]  /*4810*/  @!P3 LEA R30, P1, R14.reuse, R12, 0x1 ;  /* 0x0000000c0e1eb211 */ /* 0x044fe200078208ff */
        /* <DEDUP_REMOVED lines=42> */
.L_x_5634:
[----:B------:R-:W-:Y:S05]  /*4ac0*/  BSYNC B0 ;  /* 0x0000000000007941 */ /* 0x000fea0003800000 */
.L_x_5633:
[----:B------:R-:W0:Y:S01]  /*4ad0*/  LDGDEPBAR ;  /* 0x00000000000079af */ /* 0x000e220000000000 */
[----:B------:R-:W-:-:S04]  /*4ae0*/  IADD3 R126, P1, R21, R126, RZ ;  /* 0x0000007e157e7210 */ /* 0x000fc80007f3e0ff */
[----:B------:R-:W-:-:S09]  /*4af0*/  IADD3.X R127, R20, R127, RZ, P1, !PT ;  /* 0x0000007f147f7210 */ /* 0x000fd20000ffe4ff */
.L_x_5630:
[----:B-1-3--:R-:W-:Y:S01]  /*4b00*/  IMAD.IADD R4, R25, 0x1, R22 ;  /* 0x0000000119047824 */ /* 0x00afe200078e0216 */
[----:B------:R-:W-:Y:S01]  /*4b10*/  ULDC UR11, c[0x0][0x2ec] ;  /* 0x0000bb00000b7ab9 */ /* 0x000fe20000000800 */
[----:B------:R-:W-:Y:S01]  /*4b20*/  LEA R136, R136, UR4, 0x1 ;  /* 0x0000000488887c11 */ /* 0x000fe2000f8e08ff */
[----:B------:R-:W-:Y:S01]  /*4b30*/  ULDC.64 UR8, c[0x0][0x218] ;  /* 0x0000860000087ab9 */ /* 0x000fe20000000a00 */
[C---:B------:R-:W-:Y:S02]  /*4b40*/  VIADD R5, R4.reuse, 0x8 ;  /* 0x0000000804057836 */ /* 0x040fe40000000000 */
[C---:B------:R-:W-:Y:S01]  /*4b50*/  VIADD R6, R4.reuse, 0x1 ;  /* 0x0000000104067836 */ /* 0x040fe20000000000 */
[----:B------:R-:W-:Y:S01]  /*4b60*/  LDSM.16.MT88.4 R92, [R136+0x8000] ;  /* 0x00800000885c783b */ /* 0x000fe20000004200 */
[C---:B------:R-:W-:Y:S01]  /*4b70*/  VIADD R12, R4.reuse, 0x11 ;  /* 0x00000011040c7836 */ /* 0x040fe20000000000 */
[CC--:B------:R-:W-:Y:S01]  /*4b80*/  ISETP.GE.AND P3, PT, R5.reuse, R129.reuse, PT ;  /* 0x000000810500720c */ /* 0x0c0fe20003f66270 */
[C---:B------:R-:W-:Y:S01]  /*4b90*/  VIADD R29, R4.reuse, 0x19 ;  /* 0x00000019041d7836 */ /* 0x040fe20000000000 */
[-C--:B------:R-:W-:Y:S01]  /*4ba0*/  ISETP.GE.AND P5, PT, R5, R128.reuse, PT ;  /* 0x000000800500720c */ /* 0x080fe20003fa6270 */
[----:B------:R-:W-:Y:S01]  /*4bb0*/  VIADD R5, R4, 0x10 ;  /* 0x0000001004057836 */ /* 0x000fe20000000000 */
[-C--:B------:R-:W-:Y:S01]  /*4bc0*/  ISETP.GE.AND P1, PT, R6, R128.reuse, PT ;  /* 0x000000800600720c */ /* 0x080fe20003f26270 */
[----:B------:R-:W-:Y:S01]  /*4bd0*/  VIADD R28, R4, 0x20 ;  /* 0x00000020041c7836 */ /* 0x000fe20000000000 */
[-C--:B------:R-:W-:Y:S01]  /*4be0*/  ISETP.GE.AND P2, PT, R6, R129.reuse, PT ;  /* 0x000000810600720c */ /* 0x080fe20003f46270 */
[----:B------:R-:W-:Y:S01]  /*4bf0*/  VIADD R6, R4, 0x9 ;  /* 0x0000000904067836 */ /* 0x000fe20000000000 */
[----:B------:R-:W-:Y:S01]  /*4c00*/  FSEL R7, R38, -INF , !P1 ;  /* 0xff80000026077808 */ /* 0x000fe20004800000 */
[----:B------:R-:W-:Y:S01]  /*4c10*/  VIADD R22, R4, 0x21 ;  /* 0x0000002104167836 */ /* 0x000fe20000000000 */
[----:B------:R-:W-:Y:S01]  /*4c20*/  FSEL R19, R32, -INF , !P3 ;  /* 0xff80000020137808 */ /* 0x000fe20005800000 */
[C---:B------:R-:W-:Y:S01]  /*4c30*/  VIADD R20, R4.reuse, 0x28 ;  /* 0x0000002804147836 */ /* 0x040fe20000000000 */
[CC--:B------:R-:W-:Y:S01]  /*4c40*/  ISETP.GE.AND P1, PT, R5.reuse, R129.reuse, PT ;  /* 0x000000810500720c */ /* 0x0c0fe20003f26270 */
[C---:B------:R-:W-:Y:S01]  /*4c50*/  VIADD R18, R4.reuse, 0x29 ;  /* 0x0000002904127836 */ /* 0x040fe20000000000 */
[-C--:B------:R-:W-:Y:S01]  /*4c60*/  ISETP.GE.AND P3, PT, R5, R128.reuse, PT ;  /* 0x000000800500720c */ /* 0x080fe20003f66270 */
[----:B------:R-:W-:Y:S01]  /*4c70*/  VIADD R14, R4, 0x30 ;  /* 0x00000030040e7836 */ /* 0x000fe20000000000 */
[----:B------:R-:W-:Y:S01]  /*4c80*/  FSEL R5, R34, -INF , !P5 ;  /* 0xff80000022057808 */ /* 0x000fe20006800000 */
[--C-:B------:R-:W-:Y:S01]  /*4c90*/  IMAD R133, R0, 0x2, R136.reuse ;  /* 0x0000000200857824 */ /* 0x100fe200078e0288 */
[-C--:B------:R-:W-:Y:S01]  /*4ca0*/  ISETP.GE.AND P5, PT, R4, R129.reuse, PT ;  /* 0x000000810400720c */ /* 0x080fe20003fa6270 */
[----:B------:R-:W-:Y:S01]  /*4cb0*/  IMAD R134, R2, 0x2, R136 ;  /* 0x0000000202867824 */ /* 0x000fe200078e0288 */
[----:B------:R-:W-:Y:S01]  /*4cc0*/  FSEL R15, R36, -INF , !P2 ;  /* 0xff800000240f7808 */ /* 0x000fe20005000000 */
[----:B------:R-:W-:Y:S01]  /*4cd0*/  LDSM.16.MT88.4 R40, [R136+0xa000] ;  /* 0x00a000008828783b */ /* 0x000fe20000004200 */
[----:B------:R-:W-:Y:S01]  /*4ce0*/  ISETP.GE.AND P6, PT, R6, R129, PT ;  /* 0x000000810600720c */ /* 0x000fe20003fc6270 */
[----:B------:R-:W-:Y:S01]  /*4cf0*/  IMAD R132, R0, 0x2, R134 ;  /* 0x0000000200847824 */ /* 0x000fe200078e0286 */
[----:B------:R-:W-:Y:S01]  /*4d00*/  ISETP.GE.AND P2, PT, R6, R128, PT ;  /* 0x000000800600720c */ /* 0x000fe20003f46270 */
[----:B------:R-:W-:Y:S01]  /*4d10*/  VIADD R6, R4, 0x18 ;  /* 0x0000001804067836 */ /* 0x000fe20000000000 */
[----:B------:R-:W-:Y:S01]  /*4d20*/  FSEL R3, R3, -INF , !P5 ;  /* 0xff80000003037808 */ /* 0x000fe20006800000 */
[----:B------:R-:W-:Y:S01]  /*4d30*/  LDSM.16.MT88.4 R76, [R133+0x8000] ;  /* 0x00800000854c783b */ /* 0x000fe20000004200 */
[----:B------:R-:W-:-:S02]  /*4d40*/  FSEL R33, R33, -INF , !P6 ;  /* 0xff80000021217808 */ /* 0x000fc40007000000 */
[----:B------:R-:W-:Y:S01]  /*4d50*/  FSEL R35, R35, -INF , !P2 ;  /* 0xff80000023237808 */ /* 0x000fe20005000000 */
[----:B------:R-:W-:Y:S01]  /*4d60*/  LDSM.16.MT88.4 R48, [R134+0xa000] ;  /* 0x00a000008630783b */ /* 0x000fe20000004200 */
[C---:B------:R-:W-:Y:S02]  /*4d70*/  ISETP.GE.AND P6, PT, R12.reuse, R129, PT ;  /* 0x000000810c00720c */ /* 0x040fe40003fc6270 */
[----:B------:R-:W-:Y:S01]  /*4d80*/  ISETP.GE.AND P2, PT, R12, R128, PT ;  /* 0x000000800c00720c */ /* 0x000fe20003f46270 */
[----:B------:R-:W-:Y:S01]  /*4d90*/  LDSM.16.MT88.4 R56, [R133+0xa000] ;  /* 0x00a000008538783b */ /* 0x000fe20000004200 */
[----:B------:R-:W-:Y:S02]  /*4da0*/  FMNMX.FTZ R12, R3, R15, !PT ;  /* 0x0000000f030c7209 */ /* 0x000fe40007810000 */
[----:B------:R-:W-:Y:S01]  /*4db0*/  FSEL R39, R39, -INF , !P1 ;  /* 0xff80000027277808 */ /* 0x000fe20004800000 */
[----:B------:R-:W-:Y:S01]  /*4dc0*/  LDSM.16.MT88.4 R84, [R134+0x8000] ;  /* 0x008000008654783b */ /* 0x000fe20000004200 */
[----:B------:R-:W-:-:S02]  /*4dd0*/  FMNMX.FTZ R12, R19, R12, !PT ;  /* 0x0000000c130c7209 */ /* 0x000fc40007810000 */
[-C--:B------:R-:W-:Y:S01]  /*4de0*/  ISETP.GE.AND P5, PT, R6, R129.reuse, PT ;  /* 0x000000810600720c */ /* 0x080fe20003fa6270 */
[----:B------:R-:W-:Y:S01]  /*4df0*/  LDSM.16.MT88.4 R68, [R132+0x8000] ;  /* 0x008000008444783b */ /* 0x000fe20000004200 */
[----:B------:R-:W-:Y:S01]  /*4e00*/  FMNMX.FTZ R30, R33, R12, !PT ;  /* 0x0000000c211e7209 */ /* 0x000fe20007810000 */
[----:B------:R-:W-:Y:S01]  /*4e10*/  VIADD R12, R4, 0x31 ;  /* 0x00000031040c7836 */ /* 0x000fe20000000000 */
[----:B------:R-:W-:Y:S02]  /*4e20*/  FSEL R25, R44, -INF , !P6 ;  /* 0xff8000002c197808 */ /* 0x000fe40007000000 */
[----:B------:R-:W-:Y:S02]  /*4e30*/  FMNMX.FTZ R30, R39, R30, !PT ;  /* 0x0000001e271e7209 */ /* 0x000fe40007810000 */
[----:B------:R-:W-:Y:S02]  /*4e40*/  ISETP.GE.AND P6, PT, R29, R129, PT ;  /* 0x000000811d00720c */ /* 0x000fe40003fc6270 */
[----:B------:R-:W-:-:S02]  /*4e50*/  FSEL R23, R16, -INF , !P5 ;  /* 0xff80000010177808 */ /* 0x000fc40006800000 */
[----:B------:R-:W-:Y:S02]  /*4e60*/  FMNMX.FTZ R30, R25, R30, !PT ;  /* 0x0000001e191e7209 */ /* 0x000fe40007810000 */
[-C--:B------:R-:W-:Y:S02]  /*4e70*/  ISETP.GE.AND P5, PT, R28, R129.reuse, PT ;  /* 0x000000811c00720c */ /* 0x080fe40003fa6270 */
[----:B------:R-:W-:Y:S02]  /*4e80*/  FSEL R21, R17, -INF , !P6 ;  /* 0xff80000011157808 */ /* 0x000fe40007000000 */
[----:B------:R-:W-:Y:S02]  /*4e90*/  FMNMX.FTZ R30, R23, R30, !PT ;  /* 0x0000001e171e7209 */ /* 0x000fe40007810000 */
[----:B------:R-:W-:Y:S02]  /*4ea0*/  ISETP.GE.AND P6, PT, R22, R129, PT ;  /* 0x000000811600720c */ /* 0x000fe40003fc6270 */
[----:B------:R-:W-:-:S02]  /*4eb0*/  FSEL R185, R185, -INF , !P5 ;  /* 0xff800000b9b97808 */ /* 0x000fc40006800000 */
[----:B------:R-:W-:Y:S02]  /*4ec0*/  FMNMX.FTZ R30, R21, R30, !PT ;  /* 0x0000001e151e7209 */ /* 0x000fe40007810000 */
[----:B------:R-:W-:Y:S02]  /*4ed0*/  ISETP.GE.AND P5, PT, R20, R129, PT ;  /* 0x000000811400720c */ /* 0x000fe40003fa6270 */
[----:B------:R-:W-:Y:S02]  /*4ee0*/  FSEL R183, R183, -INF , !P6 ;  /* 0xff800000b7b77808 */ /* 0x000fe40007000000 */
[----:B------:R-:W-:Y:S02]  /*4ef0*/  FMNMX.FTZ R30, R185, R30, !PT ;  /* 0x0000001eb91e7209 */ /* 0x000fe40007810000 */
[----:B------:R-:W-:Y:S02]  /*4f00*/  FSEL R9, R9, -INF , !P3 ;  /* 0xff80000009097808 */ /* 0x000fe40005800000 */
[----:B------:R-:W-:-:S02]  /*4f10*/  ISETP.GE.AND P3, PT, R4, R128, PT ;  /* 0x000000800400720c */ /* 0x000fc40003f66270 */
[-C--:B------:R-:W-:Y:S02]  /*4f20*/  ISETP.GE.AND P6, PT, R18, R129.reuse, PT ;  /* 0x000000811200720c */ /* 0x080fe40003fc6270 */
[----:B------:R-:W-:Y:S02]  /*4f30*/  FSEL R181, R181, -INF , !P5 ;  /* 0xff800000b5b57808 */ /* 0x000fe40006800000 */
[----:B------:R-:W-:Y:S02]  /*4f40*/  FMNMX.FTZ R30, R183, R30, !PT ;  /* 0x0000001eb71e7209 */ /* 0x000fe40007810000 */
[----:B------:R-:W-:Y:S02]  /*4f50*/  ISETP.GE.AND P5, PT, R14, R129, PT ;  /* 0x000000810e00720c */ /* 0x000fe40003fa6270 */
[----:B------:R-:W-:Y:S02]  /*4f60*/  FSEL R37, R37, -INF , !P3 ;  /* 0xff80000025257808 */ /* 0x000fe40005800000 */
[----:B------:R-:W-:-:S02]  /*4f70*/  FSEL R179, R179, -INF , !P6 ;  /* 0xff800000b3b37808 */ /* 0x000fc40007000000 */
[----:B------:R-:W-:Y:S02]  /*4f80*/  FMNMX.FTZ R30, R181, R30, !PT ;  /* 0x0000001eb51e7209 */ /* 0x000fe40007810000 */
[----:B------:R-:W-:Y:S01]  /*4f90*/  ISETP.GE.AND P1, PT, R6, R128, PT ;  /* 0x000000800600720c */ /* 0x000fe20003f26270 */
[----:B------:R-:W-:Y:S01]  /*4fa0*/  VIADD R6, R4, 0x38 ;  /* 0x0000003804067836 */ /* 0x000fe20000000000 */
[----:B------:R-:W-:Y:S01]  /*4fb0*/  ISETP.GE.AND P3, PT, R12, R129, PT ;  /* 0x000000810c00720c */ /* 0x000fe20003f66270 */
[----:B------:R-:W-:Y:S01]  /*4fc0*/  VIADD R4, R4, 0x39 ;  /* 0x0000003904047836 */ /* 0x000fe20000000000 */
[----:B------:R-:W-:Y:S02]  /*4fd0*/  FSEL R167, R167, -INF , !P5 ;  /* 0xff800000a7a77808 */ /* 0x000fe40006800000 */
[----:B------:R-:W-:Y:S02]  /*4fe0*/  FMNMX.FTZ R16, R37, R7, !PT ;  /* 0x0000000725107209 */ /* 0x000fe40007810000 */
[----:B------:R-:W-:-:S02]  /*4ff0*/  FMNMX.FTZ R30, R179, R30, !PT ;  /* 0x0000001eb31e7209 */ /* 0x000fc40007810000 */
[-C--:B------:R-:W-:Y:S02]  /*5000*/  ISETP.GE.AND P5, PT, R6, R129.reuse, PT ;  /* 0x000000810600720c */ /* 0x080fe40003fa6270 */
[----:B------:R-:W-:Y:S02]  /*5010*/  FSEL R165, R165, -INF , !P3 ;  /* 0xff800000a5a57808 */ /* 0x000fe40005800000 */
[----:B------:R-:W-:Y:S02]  /*5020*/  FMNMX.FTZ R16, R5, R16, !PT ;  /* 0x0000001005107209 */ /* 0x000fe40007810000 */
[----:B------:R-:W-:Y:S02]  /*5030*/  FMNMX.FTZ R30, R167, R30, !PT ;  /* 0x0000001ea71e7209 */ /* 0x000fe40007810000 */
[----:B------:R-:W-:Y:S02]  /*5040*/  ISETP.GE.AND P3, PT, R4, R129, PT ;  /* 0x000000810400720c */ /* 0x000fe40003f66270 */
[----:B------:R-:W-:-:S02]  /*5050*/  FSEL R163, R163, -INF , !P5 ;  /* 0xff800000a3a37808 */ /* 0x000fc40006800000 */
[----:B------:R-:W-:Y:S02]  /*5060*/  FMNMX.FTZ R16, R35, R16, !PT ;  /* 0x0000001023107209 */ /* 0x000fe40007810000 */
[----:B------:R-:W-:Y:S02]  /*5070*/  FMNMX.FTZ R30, R165, R30, !PT ;  /* 0x0000001ea51e7209 */ /* 0x000fe40007810000 */
[----:B------:R-:W-:Y:S02]  /*5080*/  FSEL R13, R8, -INF , !P2 ;  /* 0xff800000080d7808 */ /* 0x000fe40005000000 */
[----:B------:R-:W-:Y:S02]  /*5090*/  FSEL R161, R161, -INF , !P3 ;  /* 0xff800000a1a17808 */ /* 0x000fe40005800000 */
[----:B------:R-:W-:Y:S02]  /*50a0*/  FMNMX.FTZ R16, R9, R16, !PT ;  /* 0x0000001009107209 */ /* 0x000fe40007810000 */
[----:B------:R-:W-:-:S02]  /*50b0*/  FMNMX.FTZ R8, R163, R30, !PT ;  /* 0x0000001ea3087209 */ /* 0x000fc40007810000 */
[----:B------:R-:W-:Y:S02]  /*50c0*/  ISETP.GE.AND P2, PT, R29, R128, PT ;  /* 0x000000801d00720c */ /* 0x000fe40003f46270 */
[----:B------:R-:W-:Y:S02]  /*50d0*/  FSEL R17, R10, -INF , !P1 ;  /* 0xff8000000a117808 */ /* 0x000fe40004800000 */
[----:B------:R-:W-:Y:S02]  /*50e0*/  FMNMX.FTZ R16, R13, R16, !PT ;  /* 0x000000100d107209 */ /* 0x000fe40007810000 */
[----:B------:R-:W-:Y:S02]  /*50f0*/  FMNMX.FTZ R8, R161, R8, !PT ;  /* 0x00000008a1087209 */ /* 0x000fe40007810000 */
[----:B------:R-:W-:Y:S02]  /*5100*/  ISETP.GE.AND P1, PT, R28, R128, PT ;  /* 0x000000801c00720c */ /* 0x000fe40003f26270 */
[----:B------:R-:W-:Y:S01]  /*5110*/  FSEL R11, R11, -INF , !P2 ;  /* 0xff8000000b0b7808 */ /* 0x000fe20005000000 */
[----:B------:R-:W1:Y:S01]  /*5120*/  SHFL.BFLY PT, R29, R8, 0x2, 0x1f ;  /* 0x0c401f00081d7f89 */ /* 0x000e6200000e0000 */
        /* <DEDUP_REMOVED lines=19> */
[----:B-1----:R-:W-:Y:S02]  /*5260*/  FMNMX.FTZ R29, R8, R29, !PT ;  /* 0x0000001d081d7209 */ /* 0x002fe40007810000 */
[----:B------:R-:W-:Y:S02]  /*5270*/  ISETP.GE.AND P2, PT, R4, R128, PT ;  /* 0x000000800400720c */ /* 0x000fe40003f46270 */
[----:B------:R-:W-:Y:S01]  /*5280*/  FSEL R121, R121, -INF , !P1 ;  /* 0xff80000079797808 */ /* 0x000fe20004800000 */
[----:B------:R-:W1:Y:S01]  /*5290*/  SHFL.BFLY PT, R100, R29, 0x1, 0x1f ;  /* 0x0c201f001d647f89 */ /* 0x000e6200000e0000 */
[----:B------:R-:W-:Y:S02]  /*52a0*/  FMNMX.FTZ R16, R123, R16, !PT ;  /* 0x000000107b107209 */ /* 0x000fe40007810000 */
[----:B------:R-:W-:Y:S02]  /*52b0*/  FSEL R119, R119, -INF , !P2 ;  /* 0xff80000077777808 */ /* 0x000fe40005000000 */
[----:B------:R-:W-:-:S04]  /*52c0*/  FMNMX.FTZ R16, R121, R16, !PT ;  /* 0x0000001079107209 */ /* 0x000fc80007810000 */
[----:B------:R-:W-:-:S05]  /*52d0*/  FMNMX.FTZ R31, R119, R16, !PT ;  /* 0x00000010771f7209 */ /* 0x000fca0007810000 */
[----:B------:R-:W2:Y:S01]  /*52e0*/  SHFL.BFLY PT, R4, R31, 0x2, 0x1f ;  /* 0x0c401f001f047f89 */ /* 0x000ea200000e0000 */
[----:B-1----:R-:W-:-:S04]  /*52f0*/  FMNMX.FTZ R100, R29, R100, !PT ;  /* 0x000000641d647209 */ /* 0x002fc80007810000 */
[C---:B------:R-:W-:Y:S01]  /*5300*/  FSETP.NEU.FTZ.AND P1, PT, R100.reuse, -INF , PT ;  /* 0xff8000006400780b */ /* 0x040fe20003f3d000 */
[----:B------:R-:W-:-:S05]  /*5310*/  FMUL.FTZ R118, R100, UR11 ;  /* 0x0000000b64767c20 */ /* 0x000fca0008410000 */
[----:B------:R-:W-:Y:S02]  /*5320*/  FSEL R118, R118, RZ, P1 ;  /* 0x000000ff76767208 */ /* 0x000fe40000800000 */
[----:B--2---:R-:W-:-:S03]  /*5330*/  FMNMX.FTZ R4, R31, R4, !PT ;  /* 0x000000041f047209 */ /* 0x004fc60007810000 */
[--C-:B------:R-:W-:Y:S01]  /*5340*/  FFMA.FTZ R115, R3, UR11, -R118.reuse ;  /* 0x0000000b03737c23 */ /* 0x100fe20008010876 */
[--C-:B------:R-:W-:Y:S01]  /*5350*/  FFMA.FTZ R114, R15, UR11, -R118.reuse ;  /* 0x0000000b0f727c23 */ /* 0x100fe20008010876 */
[--C-:B------:R-:W-:Y:S01]  /*5360*/  FFMA.FTZ R111, R19, UR11, -R118.reuse ;  /* 0x0000000b136f7c23 */ /* 0x100fe20008010876 */
[--C-:B------:R-:W-:Y:S01]  /*5370*/  FFMA.FTZ R108, R33, UR11, -R118.reuse ;  /* 0x0000000b216c7c23 */ /* 0x100fe20008010876 */
[----:B------:R-:W1:Y:S01]  /*5380*/  SHFL.BFLY PT, R3, R4, 0x1, 0x1f ;  /* 0x0c201f0004037f89 */ /* 0x000e6200000e0000 */
        /* <DEDUP_REMOVED lines=9> */
[----:B------:R-:W2:Y:S01]  /*5420*/  MUFU.EX2 R114, R114 ;  /* 0x0000007200727308 */ /* 0x000ea20000000800 */
[----:B------:R-:W-:Y:S01]  /*5430*/  LDSM.16.MT88.4 R20, [R132+0xa000] ;  /* 0x00a000008414783b */ /* 0x000fe20000004200 */
[----:B------:R-:W-:-:S06]  /*5440*/  FFMA.FTZ R167, R161, UR11, -R118 ;  /* 0x0000000ba1a77c23 */ /* 0x000fcc0008010876 */
[----:B------:R-:W-:Y:S01]  /*5450*/  MUFU.EX2 R111, R111 ;  /* 0x0000006f006f7308 */ /* 0x000fe20000000800 */
[----:B-1----:R-:W-:-:S07]  /*5460*/  FMNMX.FTZ R3, R4, R3, !PT ;  /* 0x0000000304037209 */ /* 0x002fce0007810000 */
[----:B------:R-:W1:Y:S01]  /*5470*/  MUFU.EX2 R108, R108 ;  /* 0x0000006c006c7308 */ /* 0x000e620000000800 */
[----:B--2---:R-:W-:Y:S01]  /*5480*/  F2FP.BF16.F32.PACK_AB R64, R114, R115 ;  /* 0x000000737240723e */ /* 0x004fe200000010ff */
[----:B------:R-:W-:Y:S01]  /*5490*/  FADD.FTZ R114, R115, R114 ;  /* 0x0000007273727221 */ /* 0x000fe20000010000 */
[C---:B------:R-:W-:Y:S01]  /*54a0*/  FMUL.FTZ R116, R3.reuse, UR11 ;  /* 0x0000000b03747c20 */ /* 0x040fe20008410000 */
[----:B------:R-:W-:-:S04]  /*54b0*/  FSETP.NEU.FTZ.AND P1, PT, R3, -INF , PT ;  /* 0xff8000000300780b */ /* 0x000fc80003f3d000 */
[----:B------:R-:W-:Y:S01]  /*54c0*/  FSEL R116, R116, RZ, P1 ;  /* 0x000000ff74747208 */ /* 0x000fe20000800000 */
[----:B------:R-:W-:Y:S01]  /*54d0*/  MUFU.EX2 R107, R107 ;  /* 0x0000006b006b7308 */ /* 0x000fe20000000800 */
[----:B------:R-:W-:-:S03]  /*54e0*/  LEA R164, P1, R126, UR8, 0x1 ;  /* 0x000000087ea47c11 */ /* 0x000fc6000f8208ff */
[--C-:B------:R-:W-:Y:S01]  /*54f0*/  FFMA.FTZ R112, R37, UR11, -R116.reuse ;  /* 0x0000000b25707c23 */ /* 0x100fe20008010874 */
[--C-:B------:R-:W-:Y:S01]  /*5500*/  FFMA.FTZ R117, R7, UR11, -R116.reuse ;  /* 0x0000000b07757c23 */ /* 0x100fe20008010874 */
[--C-:B------:R-:W-:Y:S01]  /*5510*/  FFMA.FTZ R113, R5, UR11, -R116.reuse ;  /* 0x0000000b05717c23 */ /* 0x100fe20008010874 */
[--C-:B------:R-:W-:Y:S01]  /*5520*/  FFMA.FTZ R110, R35, UR11, -R116.reuse ;  /* 0x0000000b236e7c23 */ /* 0x100fe20008010874 */
[--C-:B------:R-:W-:Y:S01]  /*5530*/  FFMA.FTZ R2, R13, UR11, -R116.reuse ;  /* 0x0000000b0d027c23 */ /* 0x100fe20008010874 */
[--C-:B------:R-:W-:Y:S01]  /*5540*/  FFMA.FTZ R109, R9, UR11, -R116.reuse ;  /* 0x0000000b096d7c23 */ /* 0x100fe20008010874 */
[----:B------:R-:W-:Y:S01]  /*5550*/  MUFU.EX2 R112, R112 ;  /* 0x0000007000707308 */ /* 0x000fe20000000800 */
[----:B------:R-:W2:Y:S01]  /*5560*/  LDSM.16.MT88.4 R12, [R136+0x8800] ;  /* 0x00880000880c783b */ /* 0x000ea20000004200 */
[--C-:B------:R-:W-:Y:S01]  /*5570*/  FFMA.FTZ R0, R11, UR11, -R116.reuse ;  /* 0x0000000b0b007c23 */ /* 0x100fe20008010874 */
[----:B-1----:R-:W-:Y:S01]  /*5580*/  F2FP.BF16.F32.PACK_AB R66, R108, R111 ;  /* 0x0000006f6c42723e */ /* 0x002fe200000010ff */
[--C-:B------:R-:W-:Y:S01]  /*5590*/  FFMA.FTZ R105, R17, UR11, -R116.reuse ;  /* 0x0000000b11697c23 */ /* 0x100fe20008010874 */
[----:B------:R-:W1:Y:S01]  /*55a0*/  LDSM.16.MT88.4 R8, [R133+0x8800] ;  /* 0x008800008508783b */ /* 0x000e620000004200 */
[--C-:B------:R-:W-:Y:S01]  /*55b0*/  FFMA.FTZ R130, R123, UR11, -R116.reuse ;  /* 0x0000000b7b827c23 */ /* 0x100fe20008010874 */
[--C-:B------:R-:W-:Y:S01]  /*55c0*/  FFMA.FTZ R119, R119, UR11, -R116.reuse ;  /* 0x0000000b77777c23 */ /* 0x100fe20008010874 */
[----:B------:R-:W3:Y:S01]  /*55d0*/  MUFU.EX2 R117, R117 ;  /* 0x0000007500757308 */ /* 0x000ee20000000800 */
[----:B------:R-:W-:Y:S01]  /*55e0*/  LDSM.16.MT88.4 R32, [R134+0x8800] ;  /* 0x008800008620783b */ /* 0x000fe20000004200 */
[----:B------:R-:W-:Y:S01]  /*55f0*/  FFMA.FTZ R131, R131, UR11, -R116 ;  /* 0x0000000b83837c23 */ /* 0x000fe20008010874 */
[----:B------:R-:W-:-:S02]  /*5600*/  FADD.FTZ R111, R111, R114 ;  /* 0x000000726f6f7221 */ /* 0x000fc40000010000 */
[----:B------:R-:W-:Y:S02]  /*5610*/  LDSM.16.MT88.4 R16, [R136+0xa800] ;  /* 0x00a800008810783b */ /* 0x000fe40000004200 */
[----:B------:R-:W-:Y:S01]  /*5620*/  FADD.FTZ R108, R108, R111 ;  /* 0x0000006f6c6c7221 */ /* 0x000fe20000010000 */
[----:B------:R-:W-:Y:S08]  /*5630*/  MUFU.EX2 R113, R113 ;  /* 0x0000007100717308 */ /* 0x000ff00000000800 */
[----:B------:R-:W4:Y:S01]  /*5640*/  MUFU.EX2 R110, R110 ;  /* 0x0000006e006e7308 */ /* 0x000f220000000800 */
[----:B---3--:R-:W-:Y:S01]  /*5650*/  F2FP.BF16.F32.PACK_AB R65, R117, R112 ;  /* 0x000000707541723e */ /* 0x008fe200000010ff */
[----:B------:R-:W-:-:S06]  /*5660*/  FADD.FTZ R112, R112, R117 ;  /* 0x0000007570707221 */ /* 0x000fcc0000010000 */
[----:B------:R-:W3:Y:S08]  /*5670*/  MUFU.EX2 R106, R106 ;  /* 0x0000006a006a7308 */ /* 0x000ef00000000800 */
[----:B------:R-:W-:Y:S01]  /*5680*/  MUFU.EX2 R104, R104 ;  /* 0x0000006800687308 */ /* 0x000fe20000000800 */
[----:B----4-:R-:W-:Y:S01]  /*5690*/  F2FP.BF16.F32.PACK_AB R67, R110, R113 ;  /* 0x000000716e43723e */ /* 0x010fe200000010ff */
[----:B------:R-:W-:-:S04]  /*56a0*/  FADD.FTZ R113, R113, R112 ;  /* 0x0000007071717221 */ /* 0x000fc80000010000 */
[----:B------:R-:W-:Y:S02]  /*56b0*/  FADD.FTZ R110, R110, R113 ;  /* 0x000000716e6e7221 */ /* 0x000fe40000010000 */
[----:B------:R-:W-:Y:S01]  /*56c0*/  HMMA.16816.F32.BF16 R96, R64, R92, RZ ;  /* 0x0000005c4060723c */ /* 0x000fe200000418ff */
[----:B------:R-:W4:Y:S01]  /*56d0*/  MUFU.EX2 R25, R25 ;  /* 0x0000001900197308 */ /* 0x000f220000000800 */
[----:B---3--:R-:W-:-:S04]  /*56e0*/  F2FP.BF16.F32.PACK_AB R4, R106, R107 ;  /* 0x0000006b6a04723e */ /* 0x008fc800000010ff */
[C---:B------:R-:W-:Y:S03]  /*56f0*/  HMMA.16816.F32.BF16 R92, R64.reuse, R94, RZ ;  /* 0x0000005e405c723c */ /* 0x040fe600000418ff */
[----:B------:R-:W-:Y:S03]  /*5700*/  MUFU.EX2 R109, R109 ;  /* 0x0000006d006d7308 */ /* 0x000fe60000000800 */
[C---:B------:R-:W-:Y:S05]  /*5710*/  HMMA.16816.F32.BF16 R80, R64.reuse, R76, RZ ;  /* 0x0000004c4050723c */ /* 0x040fea00000418ff */
[----:B------:R-:W3:Y:S01]  /*5720*/  MUFU.EX2 R2, R2 ;  /* 0x0000000200027308 */ /* 0x000ee20000000800 */
[----:B------:R-:W-:Y:S01]  /*5730*/  HMMA.16816.F32.BF16 R76, R64, R78, RZ ;  /* 0x0000004e404c723c */ /* 0x000fe200000418ff */
[----:B----4-:R-:W-:-:S05]  /*5740*/  F2FP.BF16.F32.PACK_AB R6, R25, R104 ;  /* 0x000000681906723e */ /* 0x010fca00000010ff */
[C---:B------:R-:W-:Y:S01]  /*5750*/  HMMA.16816.F32.BF16 R44, R64.reuse, R48, RZ ;  /* 0x00000030402c723c */ /* 0x040fe200000418ff */
[----:B------:R-:W-:Y:S05]  /*5760*/  MUFU.EX2 R105, R105 ;  /* 0x0000006900697308 */ /* 0x000fea0000000800 */
[C---:B------:R-:W-:Y:S03]  /*5770*/  HMMA.16816.F32.BF16 R48, R64.reuse, R50, RZ ;  /* 0x000000324030723c */ /* 0x040fe600000418ff */
[----:B------:R-:W4:Y:S01]  /*5780*/  MUFU.EX2 R0, R0 ;  /* 0x0000000000007308 */ /* 0x000f220000000800 */
[C---:B---3--:R-:W-:Y:S01]  /*5790*/  F2FP.BF16.F32.PACK_AB R5, R2.reuse, R109 ;  /* 0x0000006d0205723e */ /* 0x048fe200000010ff */
[----:B------:R-:W-:Y:S01]  /*57a0*/  FADD.FTZ R109, R109, R110 ;  /* 0x0000006e6d6d7221 */ /* 0x000fe20000010000 */
[----:B------:R-:W-:Y:S03]  /*57b0*/  HMMA.16816.F32.BF16 R52, R64, R56, RZ ;  /* 0x000000384034723c */ /* 0x000fe600000418ff */
[----:B------:R-:W-:-:S02]  /*57c0*/  FADD.FTZ R2, R2, R109 ;  /* 0x0000006d02027221 */ /* 0x000fc40000010000 */
[----:B------:R-:W-:Y:S01]  /*57d0*/  MUFU.EX2 R120, R120 ;  /* 0x0000007800787308 */ /* 0x000fe20000000800 */
[C---:B------:R-:W-:Y:S06]  /*57e0*/  HMMA.16816.F32.BF16 R56, R64.reuse, R58, RZ ;  /* 0x0000003a4038723c */ /* 0x040fec00000418ff */
[----:B------:R-:W-:Y:S01]  /*57f0*/  HMMA.16816.F32.BF16 R88, R64, R84, RZ ;  /* 0x000000544058723c */ /* 0x000fe200000418ff */
[----:B------:R-:W-:Y:S01]  /*5800*/  MUFU.EX2 R165, R165 ;  /* 0x000000a500a57308 */ /* 0x000fe20000000800 */
[----:B----4-:R-:W-:Y:S01]  /*5810*/  F2FP.BF16.F32.PACK_AB R7, R0, R105 ;  /* 0x000000690007723e */ /* 0x010fe200000010ff */
[----:B------:R-:W-:-:S03]  /*5820*/  FADD.FTZ R105, R105, R2 ;  /* 0x0000000269697221 */ /* 0x000fc60000010000 */
[----:B------:R-:W-:Y:S01]  /*5830*/  HMMA.16816.F32.BF16 R72, R64, R68, RZ ;  /* 0x000000444048723c */ /* 0x000fe200000418ff */
[----:B------:R-:W-:Y:S02]  /*5840*/  FADD.FTZ R0, R0, R105 ;  /* 0x0000006900007221 */ /* 0x000fe40000010000 */
        /* <DEDUP_REMOVED lines=8> */
[----:B------:R-:W1:Y:S02]  /*58d0*/  LDSM.16.MT88.4 R8, [R133+0xa800] ;  /* 0x00a800008508783b */ /* 0x000e640000004200 */
[----:B------:R-:W-:Y:S03]  /*58e0*/  MUFU.EX2 R130, R130 ;  /* 0x0000008200827308 */ /* 0x000fe60000000800 */
[C---:B------:R-:W-:Y:S05]  /*58f0*/  HMMA.16816.F32.BF16 R84, R64.reuse, R86, RZ ;  /* 0x000000564054723c */ /* 0x040fea00000418ff */
[----:B------:R-:W-:Y:S01]  /*5900*/  MUFU.EX2 R119, R119 ;  /* 0x0000007700777308 */ /* 0x000fe20000000800 */
[C---:B------:R-:W-:Y:S06]  /*5910*/  HMMA.16816.F32.BF16 R68, R64.reuse, R70, RZ ;  /* 0x000000464044723c */ /* 0x040fec00000418ff */
[C---:B------:R-:W-:Y:S06]  /*5920*/  HMMA.16816.F32.BF16 R36, R64.reuse, R40, RZ ;  /* 0x000000284024723c */ /* 0x040fec00000418ff */
[----:B------:R-:W-:Y:S06]  /*5930*/  HMMA.16816.F32.BF16 R40, R64, R42, RZ ;  /* 0x0000002a4028723c */ /* 0x000fec00000418ff */
[C---:B--2---:R-:W-:Y:S06]  /*5940*/  HMMA.16816.F32.BF16 R44, R4.reuse, R12, R44 ;  /* 0x0000000c042c723c */ /* 0x044fec000004182c */
[C---:B------:R-:W-:Y:S01]  /*5950*/  HMMA.16816.F32.BF16 R48, R4.reuse, R14, R48 ;  /* 0x0000000e0430723c */ /* 0x040fe20000041830 */
[----:B------:R-:W2:Y:S05]  /*5960*/  LDSM.16.MT88.4 R12, [R132+0xa800] ;  /* 0x00a80000840c783b */ /* 0x000eaa0000004200 */
[C---:B-1----:R-:W-:Y:S06]  /*5970*/  HMMA.16816.F32.BF16 R52, R4.reuse, R8, R52 ;  /* 0x000000080434723c */ /* 0x042fec0000041834 */
[----:B------:R-:W-:Y:S01]  /*5980*/  HMMA.16816.F32.BF16 R56, R4, R10, R56 ;  /* 0x0000000a0438723c */ /* 0x000fe20000041838 */
[----:B------:R-:W1:Y:S05]  /*5990*/  LDSM.16.MT88.4 R8, [R136+0x9000] ;  /* 0x009000008808783b */ /* 0x000e6a0000004200 */
[C---:B------:R-:W-:Y:S06]  /*59a0*/  HMMA.16816.F32.BF16 R60, R64.reuse, R20, RZ ;  /* 0x00000014403c723c */ /* 0x040fec00000418ff */
        /* <DEDUP_REMOVED lines=14> */
[----:B------:R-:W-:Y:S01]  /*5a90*/  HMMA.16816.F32.BF16 R36, R4, R16, R36 ;  /* 0x000000100424723c */ /* 0x000fe20000041824 */
[----:B------:R-:W-:Y:S01]  /*5aa0*/  FFMA.FTZ R31, R183, UR11, -R118 ;  /* 0x0000000bb71f7c23 */ /* 0x000fe20008010876 */
[--C-:B------:R-:W-:Y:S01]  /*5ab0*/  FFMA.FTZ R30, R171, UR11, -R116.reuse ;  /* 0x0000000bab1e7c23 */ /* 0x100fe20008010874 */
[----:B------:R-:W-:-:S03]  /*5ac0*/  FFMA.FTZ R118, R121, UR11, -R116 ;  /* 0x0000000b79767c23 */ /* 0x000fc60008010874 */
[C---:B------:R-:W-:Y:S01]  /*5ad0*/  HMMA.16816.F32.BF16 R40, R4.reuse, R18, R40 ;  /* 0x000000120428723c */ /* 0x040fe20000041828 */
[----:B------:R-:W3:Y:S01]  /*5ae0*/  MUFU.EX2 R31, R31 ;  /* 0x0000001f001f7308 */ /* 0x000ee20000000800 */
[----:B------:R-:W4:Y:S04]  /*5af0*/  LDSM.16.MT88.4 R16, [R133+0x9000] ;  /* 0x009000008510783b */ /* 0x000f280000004200 */
[C---:B--2---:R-:W-:Y:S03]  /*5b00*/  HMMA.16816.F32.BF16 R60, R4.reuse, R12, R60 ;  /* 0x0000000c043c723c */ /* 0x044fe6000004183c */
[----:B------:R-:W-:Y:S03]  /*5b10*/  MUFU.EX2 R29, R29 ;  /* 0x0000001d001d7308 */ /* 0x000fe60000000800 */
[----:B------:R-:W-:Y:S01]  /*5b20*/  HMMA.16816.F32.BF16 R64, R4, R14, R64 ;  /* 0x0000000e0440723c */ /* 0x000fe20000041840 */
[----:B------:R-:W2:Y:S04]  /*5b30*/  LDSM.16.MT88.4 R12, [R132+0x9000] ;  /* 0x00900000840c783b */ /* 0x000ea80000004200 */
        /* <DEDUP_REMOVED lines=9> */
[----:B------:R-:W3:Y:S01]  /*5bd0*/  MUFU.EX2 R118, R118 ;  /* 0x0000007600767308 */ /* 0x000ee20000000800 */
[----:B-----5:R-:W-:Y:S01]  /*5be0*/  F2FP.BF16.F32.PACK_AB R7, R30, R33 ;  /* 0x000000211e07723e */ /* 0x020fe200000010ff */
[----:B------:R-:W-:-:S04]  /*5bf0*/  FADD.FTZ R33, R33, R34 ;  /* 0x0000002221217221 */ /* 0x000fc80000010000 */
[----:B------:R-:W-:Y:S02]  /*5c00*/  FADD.FTZ R30, R30, R33 ;  /* 0x000000211e1e7221 */ /* 0x000fe40000010000 */
[C---:B-1----:R-:W-:Y:S06]  /*5c10*/  HMMA.16816.F32.BF16 R96, R4.reuse, R8, R96 ;  /* 0x000000080460723c */ /* 0x042fec0000041860 */
[C---:B------:R-:W-:Y:S01]  /*5c20*/  HMMA.16816.F32.BF16 R92, R4.reuse, R10, R92 ;  /* 0x0000000a045c723c */ /* 0x040fe2000004185c */
[----:B------:R-:W1:Y:S05]  /*5c30*/  LDSM.16.MT88.4 R8, [R136+0xb000] ;  /* 0x00b000008808783b */ /* 0x000e6a0000004200 */
[C---:B----4-:R-:W-:Y:S06]  /*5c40*/  HMMA.16816.F32.BF16 R80, R4.reuse, R16, R80 ;  /* 0x000000100450723c */ /* 0x050fec0000041850 */
[C---:B------:R-:W-:Y:S01]  /*5c50*/  HMMA.16816.F32.BF16 R76, R4.reuse, R18, R76 ;  /* 0x00000012044c723c */ /* 0x040fe2000004184c */
[----:B------:R-:W4:Y:S05]  /*5c60*/  LDSM.16.MT88.4 R16, [R133+0xb000] ;  /* 0x00b000008510783b */ /* 0x000f2a0000004200 */
        /* <DEDUP_REMOVED lines=12> */
[C---:B-----5:R-:W-:Y:S06]  /*5d30*/  HMMA.16816.F32.BF16 R44, R4.reuse, R20, R44 ;  /* 0x00000014042c723c */ /* 0x060fec000004182c */
[C---:B------:R-:W-:Y:S01]  /*5d40*/  HMMA.16816.F32.BF16 R48, R4.reuse, R22, R48 ;  /* 0x000000160430723c */ /* 0x040fe20000041830 */
[----:B------:R-:W-:Y:S05]  /*5d50*/  LDSM.16.MT88.4 R20, [R134+0x9800] ;  /* 0x009800008614783b */ /* 0x000fea0000004200 */
[C---:B--2---:R-:W-:Y:S06]  /*5d60*/  HMMA.16816.F32.BF16 R60, R4.reuse, R12, R60 ;  /* 0x0000000c043c723c */ /* 0x044fec000004183c */
[----:B------:R-:W-:Y:S01]  /*5d70*/  HMMA.16816.F32.BF16 R64, R4, R14, R64 ;  /* 0x0000000e0440723c */ /* 0x000fe20000041840 */
[----:B------:R-:W2:Y:S06]  /*5d80*/  LDSM.16.MT88.4 R12, [R132+0x9800] ;  /* 0x00980000840c783b */ /* 0x000eac0000004200 */
[----:B------:R-:W-:-:S02]  /*5d90*/  F2FP.BF16.F32.PACK_AB R4, R165, R120 ;  /* 0x00000078a504723e */ /* 0x000fc400000010ff */
[----:B------:R-:W-:Y:S02]  /*5da0*/  F2FP.BF16.F32.PACK_AB R6, R167, R122 ;  /* 0x0000007aa706723e */ /* 0x000fe400000010ff */
[----:B------:R-:W-:Y:S01]  /*5db0*/  F2FP.BF16.F32.PACK_AB R5, R130, R123 ;  /* 0x0000007b8205723e */ /* 0x000fe200000010ff */
[----:B------:R-:W-:Y:S01]  /*5dc0*/  FADD.FTZ R123, R123, R30 ;  /* 0x0000001e7b7b7221 */ /* 0x000fe20000010000 */
[----:B---3--:R-:W-:-:S03]  /*5dd0*/  F2FP.BF16.F32.PACK_AB R7, R119, R118 ;  /* 0x000000767707723e */ /* 0x008fc600000010ff */
[----:B------:R-:W-:-:S04]  /*5de0*/  FADD.FTZ R123, R130, R123 ;  /* 0x0000007b827b7221 */ /* 0x000fc80000010000 */
[----:B-1----:R-:W-:Y:S01]  /*5df0*/  HMMA.16816.F32.BF16 R96, R4, R8, R96 ;  /* 0x000000080460723c */ /* 0x002fe20000041860 */
[----:B------:R-:W-:-:S04]  /*5e00*/  FADD.FTZ R118, R118, R123 ;  /* 0x0000007b76767221 */ /* 0x000fc80000010000 */
[----:B------:R-:W-:Y:S01]  /*5e10*/  FADD.FTZ R166, R119, R118 ;  /* 0x0000007677a67221 */ /* 0x000fe20000010000 */
        /* <DEDUP_REMOVED lines=23> */
[C---:B-1----:R-:W-:Y:S06]  /*5f90*/  HMMA.16816.F32.BF16 R60, R4.reuse, R8, R60 ;  /* 0x00000008043c723c */ /* 0x042fec000004183c */
[----:B------:R-:W-:Y:S01]  /*5fa0*/  HMMA.16816.F32.BF16 R64, R4, R10, R64 ;  /* 0x0000000a0440723c */ /* 0x000fe20000041840 */
[----:B------:R-:W-:-:S04]  /*5fb0*/  FADD.FTZ R9, R29, R32 ;  /* 0x000000201d097221 */ /* 0x000fc80000010000 */
[----:B------:R-:W-:-:S04]  /*5fc0*/  FADD.FTZ R9, R28, R9 ;  /* 0x000000091c097221 */ /* 0x000fc80000010000 */
[----:B------:R-:W-:-:S04]  /*5fd0*/  FADD.FTZ R120, R120, R9 ;  /* 0x0000000978787221 */ /* 0x000fc80000010000 */
[----:B------:R-:W-:-:S04]  /*5fe0*/  FADD.FTZ R165, R165, R120 ;  /* 0x00000078a5a57221 */ /* 0x000fc80000010000 */
[----:B------:R-:W-:Y:S01]  /*5ff0*/  FADD.FTZ R122, R122, R165 ;  /* 0x000000a57a7a7221 */ /* 0x000fe20000010000 */
[----:B------:R-:W-:-:S03]  /*6000*/  LEA.HI.X R165, R126, UR9, R127, 0x1, P1 ;  /* 0x000000097ea57c11 */ /* 0x000fc600088f0c7f */
        /* <DEDUP_REMOVED lines=65> */
.L_x_5636:
[----:B------:R-:W-:-:S04]  /*6420*/  LEA R4, -R124, RZ, 0x6 ;  /* 0x000000ff7c047211 */ /* 0x000fc800078e31ff */
[----:B------:R-:W-:-:S07]  /*6430*/  SHF.R.S32.HI R5, RZ, 0x1f, R4 ;  /* 0x0000001fff057819 */ /* 0x000fce0000011404 */
.L_x_5637:
        /* <DEDUP_REMOVED lines=77> */
[----:B------:R-:W2:Y:S04]  /*6910*/  LDSM.16.M88.4 R4, [R142+0x4000] ;  /* 0x004000008e04783b */ /* 0x000ea80000000200 */
[----:B------:R-:W5:Y:S04]  /*6920*/  LDSM.16.M88.4 R104, [R142+0x4800] ;  /* 0x004800008e68783b */ /* 0x000f680000000200 */
[----:B------:R-:W3:Y:S04]  /*6930*/  LDSM.16.M88.4 R28, [R142+0x5000] ;  /* 0x005000008e1c783b */ /* 0x000ee80000000200 */
[----:B------:R-:W4:Y:S04]  /*6940*/  LDSM.16.M88.4 R116, [R142+0x5800] ;  /* 0x005800008e74783b */ /* 0x000f280000000200 */
[----:B-1----:R-:W-:Y:S04]  /*6950*/  LDSM.16.M88.4 R16, [R141] ;  /* 0x000000008d10783b */ /* 0x002fe80000000200 */
[----:B------:R-:W1:Y:S04]  /*6960*/  LDSM.16.M88.4 R112, [R140] ;  /* 0x000000008c70783b */ /* 0x000e680000000200 */
[----:B------:R-:W1:Y:S04]  /*6970*/  LDSM.16.M88.4 R12, [R140+0x800] ;  /* 0x000800008c0c783b */ /* 0x000e680000000200 */
[----:B------:R-:W1:Y:S04]  /*6980*/  LDSM.16.M88.4 R120, [R140+0x1000] ;  /* 0x001000008c78783b */ /* 0x000e680000000200 */
[----:B------:R-:W0:Y:S01]  /*6990*/  LDGDEPBAR ;  /* 0x00000000000079af */ /* 0x000e220000000000 */
[C---:B--2---:R-:W-:Y:S06]  /*69a0*/  HMMA.16816.F32.BF16 R8, R20.reuse, R4, RZ ;  /* 0x000000041408723c */ /* 0x044fec00000418ff */
[C---:B-----5:R-:W-:Y:S06]  /*69b0*/  HMMA.16816.F32.BF16 R108, R20.reuse, R104, RZ ;  /* 0x00000068146c723c */ /* 0x060fec00000418ff */
[C---:B---3--:R-:W-:Y:S06]  /*69c0*/  HMMA.16816.F32.BF16 R32, R20.reuse, R28, RZ ;  /* 0x0000001c1420723c */ /* 0x048fec00000418ff */
[C---:B------:R-:W-:Y:S06]  /*69d0*/  HMMA.16816.F32.BF16 R4, R20.reuse, R6, RZ ;  /* 0x000000061404723c */ /* 0x040fec00000418ff */
[C---:B------:R-:W-:Y:S06]  /*69e0*/  HMMA.16816.F32.BF16 R104, R20.reuse, R106, RZ ;  /* 0x0000006a1468723c */ /* 0x040fec00000418ff */
[C---:B------:R-:W-:Y:S06]  /*69f0*/  HMMA.16816.F32.BF16 R28, R20.reuse, R30, RZ ;  /* 0x0000001e141c723c */ /* 0x040fec00000418ff */
[C---:B----4-:R-:W-:Y:S06]  /*6a00*/  HMMA.16816.F32.BF16 R24, R20.reuse, R116, RZ ;  /* 0x000000741418723c */ /* 0x050fec00000418ff */
[----:B------:R-:W-:Y:S01]  /*6a10*/  HMMA.16816.F32.BF16 R20, R20, R118, RZ ;  /* 0x000000761414723c */ /* 0x000fe200000418ff */
[----:B------:R-:W2:Y:S05]  /*6a20*/  LDSM.16.M88.4 R116, [R140+0x1800] ;  /* 0x001800008c74783b */ /* 0x000eaa0000000200 */
        /* <DEDUP_REMOVED lines=15> */
[----:B------:R-:W-:Y:S05]  /*6b20*/  LDSM.16.M88.4 R112, [R137] ;  /* 0x000000008970783b */ /* 0x000fea0000000200 */
[C---:B---3--:R-:W-:Y:S06]  /*6b30*/  HMMA.16816.F32.BF16 R32, R12.reuse, R120, R32 ;  /* 0x000000780c20723c */ /* 0x048fec0000041820 */
[C---:B------:R-:W-:Y:S01]  /*6b40*/  HMMA.16816.F32.BF16 R28, R12.reuse, R122, R28 ;  /* 0x0000007a0c1c723c */ /* 0x040fe2000004181c */
[----:B------:R-:W-:Y:S05]  /*6b50*/  LDSM.16.M88.4 R120, [R137+0x1000] ;  /* 0x001000008978783b */ /* 0x000fea0000000200 */
[C---:B--2---:R-:W-:Y:S06]  /*6b60*/  HMMA.16816.F32.BF16 R108, R12.reuse, R16, R108 ;  /* 0x000000100c6c723c */ /* 0x044fec000004186c */
[C---:B------:R-:W-:Y:S01]  /*6b70*/  HMMA.16816.F32.BF16 R104, R12.reuse, R18, R104 ;  /* 0x000000120c68723c */ /* 0x040fe20000041868 */
[----:B------:R-:W1:Y:S05]  /*6b80*/  LDSM.16.M88.4 R16, [R138] ;  /* 0x000000008a10783b */ /* 0x000e6a0000000200 */
[C---:B----4-:R-:W-:Y:S06]  /*6b90*/  HMMA.16816.F32.BF16 R24, R12.reuse, R116, R24 ;  /* 0x000000740c18723c */ /* 0x050fec0000041818 */
[----:B------:R-:W-:Y:S01]  /*6ba0*/  HMMA.16816.F32.BF16 R20, R12, R118, R20 ;  /* 0x000000760c14723c */ /* 0x000fe20000041814 */
[----:B------:R-:W2:Y:S04]  /*6bb0*/  LDSM.16.M88.4 R12, [R137+0x800] ;  /* 0x00080000890c783b */ /* 0x000ea80000000200 */
[----:B------:R-:W3:Y:S01]  /*6bc0*/  LDSM.16.M88.4 R116, [R137+0x1800] ;  /* 0x001800008974783b */ /* 0x000ee20000000200 */
        /* <DEDUP_REMOVED lines=12> */
[----:B------:R-:W4:Y:S01]  /*6c90*/  LDSM.16.M88.4 R116, [R142+0x7800] ;  /* 0x007800008e74783b */ /* 0x000f220000000200 */
[C---:B-1----:R-:W-:Y:S06]  /*6ca0*/  HMMA.16816.F32.BF16 R8, R12.reuse, R112, R8 ;  /* 0x000000700c08723c */ /* 0x042fec0000041808 */
[C---:B------:R-:W-:Y:S01]  /*6cb0*/  HMMA.16816.F32.BF16 R4, R12.reuse, R114, R4 ;  /* 0x000000720c04723c */ /* 0x040fe20000041804 */
[----:B------:R-:W-:Y:S05]  /*6cc0*/  LDSM.16.M88.4 R112, [R140+0x2000] ;  /* 0x002000008c70783b */ /* 0x000fea0000000200 */
[C---:B--2---:R-:W-:Y:S06]  /*6cd0*/  HMMA.16816.F32.BF16 R32, R12.reuse, R120, R32 ;  /* 0x000000780c20723c */ /* 0x044fec0000041820 */
[C---:B------:R-:W-:Y:S01]  /*6ce0*/  HMMA.16816.F32.BF16 R28, R12.reuse, R122, R28 ;  /* 0x0000007a0c1c723c */ /* 0x040fe2000004181c */
[----:B------:R-:W-:Y:S05]  /*6cf0*/  LDSM.16.M88.4 R120, [R139+0x2000] ;  /* 0x002000008b78783b */ /* 0x000fea0000000200 */
[C---:B---3--:R-:W-:Y:S06]  /*6d00*/  HMMA.16816.F32.BF16 R108, R12.reuse, R16, R108 ;  /* 0x000000100c6c723c */ /* 0x048fec000004186c */
[C---:B------:R-:W-:Y:S01]  /*6d10*/  HMMA.16816.F32.BF16 R104, R12.reuse, R18, R104 ;  /* 0x000000120c68723c */ /* 0x040fe20000041868 */
[----:B------:R-:W1:Y:S05]  /*6d20*/  LDSM.16.M88.4 R16, [R141+0x2000] ;  /* 0x002000008d10783b */ /* 0x000e6a0000000200 */
[C---:B----4-:R-:W-:Y:S06]  /*6d30*/  HMMA.16816.F32.BF16 R24, R12.reuse, R116, R24 ;  /* 0x000000740c18723c */ /* 0x050fec0000041818 */
[----:B------:R-:W-:Y:S01]  /*6d40*/  HMMA.16816.F32.BF16 R20, R12, R118, R20 ;  /* 0x000000760c14723c */ /* 0x000fe20000041814 */
[----:B------:R-:W2:Y:S04]  /*6d50*/  LDSM.16.M88.4 R12, [R140+0x2800] ;  /* 0x002800008c0c783b */ /* 0x000ea80000000200 */
[----:B------:R-:W3:Y:S01]  /*6d60*/  LDSM.16.M88.4 R116, [R140+0x3000] ;  /* 0x003000008c74783b */ /* 0x000ee20000000200 */
        /* <DEDUP_REMOVED lines=9> */
[C---:B-1----:R-:W-:Y:S06]  /*6e00*/  HMMA.16816.F32.BF16 R24, R16.reuse, R112, R24 ;  /* 0x000000701018723c */ /* 0x042fec0000041818 */
[----:B------:R-:W-:Y:S01]  /*6e10*/  HMMA.16816.F32.BF16 R20, R16, R114, R20 ;  /* 0x000000721014723c */ /* 0x000fe20000041814 */
[----:B------:R-:W-:Y:S04]  /*6e20*/  LDSM.16.M88.4 R16, [R138+0x2000] ;  /* 0x002000008a10783b */ /* 0x000fe80000000200 */
[----:B------:R-:W1:Y:S01]  /*6e30*/  LDSM.16.M88.4 R112, [R135+0x7000] ;  /* 0x007000008770783b */ /* 0x000e620000000200 */
        /* <DEDUP_REMOVED lines=8> */
[----:B------:R-:W1:Y:S05]  /*6ec0*/  LDSM.16.M88.4 R112, [R137+0x2800] ;  /* 0x002800008970783b */ /* 0x000e6a0000000200 */
[C---:B--2---:R-:W-:Y:S06]  /*6ed0*/  HMMA.16816.F32.BF16 R8, R16.reuse, R12, R8 ;  /* 0x0000000c1008723c */ /* 0x044fec0000041808 */
[----:B------:R-:W-:Y:S06]  /*6ee0*/  HMMA.16816.F32.BF16 R4, R16, R14, R4 ;  /* 0x0000000e1004723c */ /* 0x000fec0000041804 */
[C---:B---3--:R-:W-:Y:S06]  /*6ef0*/  HMMA.16816.F32.BF16 R24, R120.reuse, R116, R24 ;  /* 0x000000747818723c */ /* 0x048fec0000041818 */
[----:B------:R-:W-:Y:S06]  /*6f00*/  HMMA.16816.F32.BF16 R20, R120, R118, R20 ;  /* 0x000000767814723c */ /* 0x000fec0000041814 */
[----:B------:R-:W-:Y:S01]  /*6f10*/  FMUL.FTZ R2, R8, UR10 ;  /* 0x0000000a08027c20 */ /* 0x000fe20008410000 */
[----:B------:R-:W-:Y:S01]  /*6f20*/  FMUL.FTZ R12, R9, UR10 ;  /* 0x0000000a090c7c20 */ /* 0x000fe20008410000 */
[----:B------:R-:W-:Y:S01]  /*6f30*/  FMUL.FTZ R0, R10, UR10 ;  /* 0x0000000a0a007c20 */ /* 0x000fe20008410000 */
[----:B------:R-:W-:-:S02]  /*6f40*/  FMUL.FTZ R13, R11, UR10 ;  /* 0x0000000a0b0d7c20 */ /* 0x000fc40008410000 */
[----:B------:R-:W2:Y:S01]  /*6f50*/  LDSM.16.M88.4 R8, [R137+0x3000] ;  /* 0x003000008908783b */ /* 0x000ea20000000200 */
[----:B------:R-:W-:Y:S01]  /*6f60*/  FMUL.FTZ R4, R4, UR10 ;  /* 0x0000000a04047c20 */ /* 0x000fe20008410000 */
[----:B------:R-:W-:Y:S01]  /*6f70*/  FMUL.FTZ R5, R5, UR10 ;  /* 0x0000000a05057c20 */ /* 0x000fe20008410000 */
[----:B------:R-:W-:Y:S01]  /*6f80*/  FMUL.FTZ R6, R6, UR10 ;  /* 0x0000000a06067c20 */ /* 0x000fe20008410000 */
[----:B------:R-:W-:Y:S01]  /*6f90*/  FMUL.FTZ R7, R7, UR10 ;  /* 0x0000000a07077c20 */ /* 0x000fe20008410000 */
[----:B------:R-:W-:Y:S01]  /*6fa0*/  MUFU.TANH R14, R4 ;  /* 0x00000004000e7308 */ /* 0x000fe20000002400 */
[C---:B-1----:R-:W-:Y:S06]  /*6fb0*/  HMMA.16816.F32.BF16 R108, R16.reuse, R112, R108 ;  /* 0x00000070106c723c */ /* 0x042fec000004186c */
[----:B------:R-:W-:Y:S01]  /*6fc0*/  HMMA.16816.F32.BF16 R104, R16, R114, R104 ;  /* 0x000000721068723c */ /* 0x000fe20000041868 */
[----:B------:R-:W-:Y:S08]  /*6fd0*/  MUFU.TANH R15, R5 ;  /* 0x00000005000f7308 */ /* 0x000ff00000002400 */
[----:B------:R-:W-:Y:S08]  /*6fe0*/  MUFU.TANH R112, R6 ;  /* 0x0000000600707308 */ /* 0x000ff00000002400 */
[----:B------:R1:W-:Y:S01]  /*6ff0*/  MUFU.TANH R113, R7 ;  /* 0x0000000700717308 */ /* 0x0003e20000002400 */
[----:B------:R-:W-:Y:S01]  /*7000*/  FMUL.FTZ R108, R108, UR10 ;  /* 0x0000000a6c6c7c20 */ /* 0x000fe20008410000 */
[----:B------:R-:W-:Y:S01]  /*7010*/  FMUL.FTZ R110, R110, UR10 ;  /* 0x0000000a6e6e7c20 */ /* 0x000fe20008410000 */
[----:B------:R-:W-:Y:S01]  /*7020*/  FMUL.FTZ R114, R109, UR10 ;  /* 0x0000000a6d727c20 */ /* 0x000fe20008410000 */
[----:B------:R-:W-:-:S03]  /*7030*/  FMUL.FTZ R111, R111, UR10 ;  /* 0x0000000a6f6f7c20 */ /* 0x000fc60008410000 */
[----:B------:R-:W-:Y:S01]  /*7040*/  FMUL.FTZ R109, R104, UR10 ;  /* 0x0000000a686d7c20 */ /* 0x000fe20008410000 */
[----:B------:R-:W3:Y:S01]  /*7050*/  MUFU.TANH R12, R12 ;  /* 0x0000000c000c7308 */ /* 0x000ee20000002400 */
[----:B------:R-:W-:Y:S01]  /*7060*/  FMUL.FTZ R104, R105, UR10 ;  /* 0x0000000a69687c20 */ /* 0x000fe20008410000 */
[----:B------:R-:W-:Y:S01]  /*7070*/  FMUL.FTZ R105, R107, UR10 ;  /* 0x0000000a6b697c20 */ /* 0x000fe20008410000 */
[----:B--2---:R-:W-:Y:S01]  /*7080*/  HMMA.16816.F32.BF16 R32, R16, R8, R32 ;  /* 0x000000081020723c */ /* 0x004fe20000041820 */
[----:B------:R-:W2:Y:S01]  /*7090*/  S2R R8, SR_TID.X ;  /* 0x0000000000087919 */ /* 0x000ea20000002100 */
[----:B------:R-:W-:-:S03]  /*70a0*/  FMUL.FTZ R106, R106, UR10 ;  /* 0x0000000a6a6a7c20 */ /* 0x000fc60008410000 */
[----:B------:R-:W4:Y:S01]  /*70b0*/  MUFU.TANH R13, R13 ;  /* 0x0000000d000d7308 */ /* 0x000f220000002400 */
[----:B-1----:R-:W1:Y:S01]  /*70c0*/  LDSM.16.M88.4 R4, [R137+0x3800] ;  /* 0x003800008904783b */ /* 0x002e620000000200 */
[----:B------:R-:W-:Y:S01]  /*70d0*/  HMMA.16816.F32.BF16 R28, R16, R10, R28 ;  /* 0x0000000a101c723c */ /* 0x000fe2000004181c */
[----:B------:R-:W-:-:S05]  /*70e0*/  DEPBAR.LE SB0, 0x0 ;  /* 0x000080000000791a */ /* 0x000fca0000000000 */
[----:B------:R-:W5:Y:S08]  /*70f0*/  MUFU.TANH R108, R108 ;  /* 0x0000006c006c7308 */ /* 0x000f700000002400 */
[----:B------:R5:W5:Y:S03]  /*7100*/  MUFU.TANH R163, R110 ;  /* 0x0000006e00a37308 */ /* 0x000b660000002400 */
[----:B------:R-:W-:Y:S01]  /*7110*/  FMUL.FTZ R32, R32, UR10 ;  /* 0x0000000a20207c20 */ /* 0x000fe20008410000 */
[----:B------:R-:W-:Y:S01]  /*7120*/  FMUL.FTZ R33, R33, UR10 ;  /* 0x0000000a21217c20 */ /* 0x000fe20008410000 */
[----:B------:R-:W-:Y:S01]  /*7130*/  FMUL.FTZ R34, R34, UR10 ;  /* 0x0000000a22227c20 */ /* 0x000fe20008410000 */
[----:B------:R-:W-:-:S02]  /*7140*/  FMUL.FTZ R35, R35, UR10 ;  /* 0x0000000a23237c20 */ /* 0x000fc40008410000 */
[----:B------:R-:W5:Y:S02]  /*7150*/  MUFU.TANH R114, R114 ;  /* 0x0000007200727308 */ /* 0x000f640000002400 */
[----:B------:R-:W-:Y:S01]  /*7160*/  FMUL.FTZ R28, R28, UR10 ;  /* 0x0000000a1c1c7c20 */ /* 0x000fe20008410000 */
[----:B------:R-:W-:Y:S01]  /*7170*/  FMUL.FTZ R30, R30, UR10 ;  /* 0x0000000a1e1e7c20 */ /* 0x000fe20008410000 */
[----:B--2---:R-:W-:Y:S02]  /*7180*/  IMAD.SHL.U32 R8, R8, 0x2, RZ ;  /* 0x0000000208087824 */ /* 0x004fe400078e00ff */
[----:B------:R-:W-:Y:S01]  /*7190*/  FMUL.FTZ R31, R31, UR10 ;  /* 0x0000000a1f1f7c20 */ /* 0x000fe20008410000 */
[----:B------:R-:W-:Y:S01]  /*71a0*/  FMUL.FTZ R29, R29, UR10 ;  /* 0x0000000a1d1d7c20 */ /* 0x000fe20008410000 */
[----:B------:R-:W2:Y:S01]  /*71b0*/  MUFU.TANH R119, R111 ;  /* 0x0000006f00777308 */ /* 0x000ea20000002400 */
[----:B------:R-:W-:-:S05]  /*71c0*/  LOP3.LUT R8, R8, 0x6, RZ, 0xc0, !PT ;  /* 0x0000000608087812 */ /* 0x000fca00078ec0ff */
[----:B------:R-:W-:Y:S02]  /*71d0*/  IMAD R8, R151, 0x40, R8 ;  /* 0x0000004097087824 */ /* 0x000fe400078e0208 */
[----:B------:R-:W2:Y:S01]  /*71e0*/  MUFU.TANH R109, R109 ;  /* 0x0000006d006d7308 */ /* 0x000ea20000002400 */
[----:B-1----:R-:W-:Y:S01]  /*71f0*/  HMMA.16816.F32.BF16 R24, R16, R4, R24 ;  /* 0x000000041018723c */ /* 0x002fe20000041818 */
[----:B------:R-:W-:-:S05]  /*7200*/  VIADD R9, R8, 0x1 ;  /* 0x0000000108097836 */ /* 0x000fca0000000000 */
[CC--:B------:R-:W-:Y:S01]  /*7210*/  ISETP.GE.AND P6, PT, R9.reuse, R129.reuse, PT ;  /* 0x000000810900720c */ /* 0x0c0fe20003fc6270 */
[C---:B------:R-:W-:Y:S01]  /*7220*/  VIADD R4, R8.reuse, 0x9 ;  /* 0x0000000908047836 */ /* 0x040fe20000000000 */
[-C--:B------:R-:W-:Y:S01]  /*7230*/  ISETP.GE.AND P4, PT, R9, R128.reuse, PT ;  /* 0x000000800900720c */ /* 0x080fe20003f86270 */
[----:B------:R-:W-:Y:S01]  /*7240*/  VIADD R9, R8, 0x8 ;  /* 0x0000000808097836 */ /* 0x000fe20000000000 */
[----:B---3--:R-:W-:Y:S01]  /*7250*/  FSEL R12, R12, -INF , !P6 ;  /* 0xff8000000c0c7808 */ /* 0x008fe20007000000 */
[----:B------:R-:W-:Y:S01]  /*7260*/  VIADD R5, R8, 0x10 ;  /* 0x0000001008057836 */ /* 0x000fe20000000000 */
[----:B------:R-:W-:Y:S01]  /*7270*/  MUFU.TANH R104, R104 ;  /* 0x0000006800687308 */ /* 0x000fe20000002400 */
[----:B------:R-:W-:Y:S01]  /*7280*/  HMMA.16816.F32.BF16 R20, R16, R6, R20 ;  /* 0x000000061014723c */ /* 0x000fe20000041814 */
[C---:B------:R-:W-:Y:S02]  /*7290*/  ISETP.GE.AND P5, PT, R9.reuse, R129, PT ;  /* 0x000000810900720c */ /* 0x040fe40003fa6270 */
[----:B------:R-:W-:-:S02]  /*72a0*/  ISETP.GE.AND P6, PT, R9, R128, PT ;  /* 0x000000800900720c */ /* 0x000fc40003fc6270 */
[----:B----4-:R-:W-:Y:S02]  /*72b0*/  FSEL R9, R13, -INF , !P4 ;  /* 0xff8000000d097808 */ /* 0x010fe40006000000 */
[-C--:B------:R-:W-:Y:S01]  /*72c0*/  ISETP.GE.AND P4, PT, R4, R129.reuse, PT ;  /* 0x000000810400720c */ /* 0x080fe20003f86270 */
[----:B------:R-:W1:Y:S01]  /*72d0*/  MUFU.TANH R117, R106 ;  /* 0x0000006a00757308 */ /* 0x000e620000002400 */
[----:B------:R-:W-:Y:S02]  /*72e0*/  FSEL R14, R14, -INF , !P5 ;  /* 0xff8000000e0e7808 */ /* 0x000fe40006800000 */
[-C--:B------:R-:W-:Y:S01]  /*72f0*/  ISETP.GE.AND P5, PT, R4, R128.reuse, PT ;  /* 0x000000800400720c */ /* 0x080fe20003fa6270 */
[----:B------:R-:W-:Y:S01]  /*7300*/  VIADD R4, R8, 0x11 ;  /* 0x0000001108047836 */ /* 0x000fe20000000000 */
[----:B------:R-:W-:Y:S01]  /*7310*/  FSEL R11, R112, -INF , !P6 ;  /* 0xff800000700b7808 */ /* 0x000fe20007000000 */
[----:B-----5:R-:W-:Y:S01]  /*7320*/  FMUL.FTZ R110, R24, UR10 ;  /* 0x0000000a186e7c20 */ /* 0x020fe20008410000 */
[----:B------:R-:W-:Y:S01]  /*7330*/  FSEL R10, R15, -INF , !P4 ;  /* 0xff8000000f0a7808 */ /* 0x000fe20006000000 */
[----:B------:R-:W3:Y:S01]  /*7340*/  MUFU.TANH R105, R105 ;  /* 0x0000006900697308 */ /* 0x000ee20000002400 */
[CC--:B------:R-:W-:Y:S01]  /*7350*/  ISETP.GE.AND P6, PT, R5.reuse, R129.reuse, PT ;  /* 0x000000810500720c */ /* 0x0c0fe20003fc6270 */
[----:B------:R-:W-:Y:S01]  /*7360*/  FMUL.FTZ R107, R26, UR10 ;  /* 0x0000000a1a6b7c20 */ /* 0x000fe20008410000 */
[-C--:B------:R-:W-:Y:S01]  /*7370*/  ISETP.GE.AND P4, PT, R5, R128.reuse, PT ;  /* 0x000000800500720c */ /* 0x080fe20003f86270 */
[----:B------:R-:W-:Y:S01]  /*7380*/  VIADD R5, R8, 0x18 ;  /* 0x0000001808057836 */ /* 0x000fe20000000000 */
[----:B------:R-:W-:Y:S01]  /*7390*/  FSEL R13, R113, -INF , !P5 ;  /* 0xff800000710d7808 */ /* 0x000fe20006800000 */
[----:B------:R-:W-:Y:S01]  /*73a0*/  FMUL.FTZ R27, R27, UR10 ;  /* 0x0000000a1b1b7c20 */ /* 0x000fe20008410000 */
[----:B------:R-:W-:Y:S01]  /*73b0*/  FSEL R112, R108, -INF , !P6 ;  /* 0xff8000006c707808 */ /* 0x000fe20007000000 */
[----:B------:R-:W4:Y:S01]  /*73c0*/  MUFU.TANH R122, R32 ;  /* 0x00000020007a7308 */ /* 0x000f220000002400 */
[-C--:B------:R-:W-:Y:S01]  /*73d0*/  ISETP.GE.AND P5, PT, R4, R129.reuse, PT ;  /* 0x000000810400720c */ /* 0x080fe20003fa6270 */
[----:B------:R-:W-:Y:S01]  /*73e0*/  FMUL.FTZ R20, R20, UR10 ;  /* 0x0000000a14147c20 */ /* 0x000fe20008410000 */
[-C--:B------:R-:W-:Y:S01]  /*73f0*/  ISETP.GE.AND P6, PT, R4, R128.reuse, PT ;  /* 0x000000800400720c */ /* 0x080fe20003fc6270 */
[----:B------:R-:W-:Y:S01]  /*7400*/  VIADD R4, R8, 0x19 ;  /* 0x0000001908047836 */ /* 0x000fe20000000000 */
[----:B------:R-:W-:Y:S01]  /*7410*/  FSEL R163, R163, -INF , !P4 ;  /* 0xff800000a3a37808 */ /* 0x000fe20006000000 */
[----:B------:R-:W-:Y:S01]  /*7420*/  FMUL.FTZ R22, R22, UR10 ;  /* 0x0000000a16167c20 */ /* 0x000fe20008410000 */
[-C--:B------:R-:W-:Y:S01]  /*7430*/  ISETP.GE.AND P4, PT, R5, R129.reuse, PT ;  /* 0x000000810500720c */ /* 0x080fe20003f86270 */
[----:B------:R-:W-:Y:S01]  /*7440*/  MUFU.TANH R160, R33 ;  /* 0x0000002100a07308 */ /* 0x000fe20000002400 */
[----:B------:R-:W-:Y:S01]  /*7450*/  FSEL R114, R114, -INF , !P5 ;  /* 0xff80000072727808 */ /* 0x000fe20006800000 */
[----:B------:R-:W-:Y:S01]  /*7460*/  FMUL.FTZ R21, R21, UR10 ;  /* 0x0000000a15157c20 */ /* 0x000fe20008410000 */
[-C--:B------:R-:W-:Y:S01]  /*7470*/  ISETP.GE.AND P5, PT, R5, R128.reuse, PT ;  /* 0x000000800500720c */ /* 0x080fe20003fa6270 */
[----:B------:R-:W-:Y:S01]  /*7480*/  VIADD R5, R8, 0x20 ;  /* 0x0000002008057836 */ /* 0x000fe20000000000 */
[----:B--2---:R-:W-:Y:S01]  /*7490*/  FSEL R119, R119, -INF , !P6 ;  /* 0xff80000077777808 */ /* 0x004fe20007000000 */
[----:B------:R-:W-:Y:S01]  /*74a0*/  FMUL.FTZ R23, R23, UR10 ;  /* 0x0000000a17177c20 */ /* 0x000fe20008410000 */
[----:B------:R-:W-:Y:S01]  /*74b0*/  FSEL R24, R109, -INF , !P4 ;  /* 0xff8000006d187808 */ /* 0x000fe20006000000 */
[----:B------:R-:W2:Y:S01]  /*74c0*/  MUFU.TANH R161, R34 ;  /* 0x0000002200a17308 */ /* 0x000ea20000002400 */
[C---:B------:R-:W-:Y:S01]  /*74d0*/  ISETP.GE.AND P6, PT, R4.reuse, R129, PT ;  /* 0x000000810400720c */ /* 0x040fe20003fc6270 */
[----:B------:R-:W-:Y:S01]  /*74e0*/  FMUL.FTZ R109, R25, UR10 ;  /* 0x0000000a196d7c20 */ /* 0x000fe20008410000 */
[----:B------:R-:W-:Y:S01]  /*74f0*/  ISETP.GE.AND P4, PT, R4, R128, PT ;  /* 0x000000800400720c */ /* 0x000fe20003f86270 */
[----:B------:R-:W-:Y:S01]  /*7500*/  VIADD R4, R8, 0x21 ;  /* 0x0000002108047836 */ /* 0x000fe20000000000 */
[----:B-1----:R-:W-:-:S02]  /*7510*/  FSEL R117, R117, -INF , !P5 ;  /* 0xff80000075757808 */ /* 0x002fc40006800000 */
[----:B------:R-:W-:Y:S01]  /*7520*/  FSEL R26, R104, -INF , !P6 ;  /* 0xff800000681a7808 */ /* 0x000fe20007000000 */
[----:B------:R-:W1:Y:S01]  /*7530*/  MUFU.TANH R125, R35 ;  /* 0x00000023007d7308 */ /* 0x000e620000002400 */
[CC--:B------:R-:W-:Y:S02]  /*7540*/  ISETP.GE.AND P5, PT, R5.reuse, R129.reuse, PT ;  /* 0x000000810500720c */ /* 0x0c0fe40003fa6270 */
[----:B------:R-:W-:Y:S01]  /*7550*/  ISETP.GE.AND P6, PT, R5, R128, PT ;  /* 0x000000800500720c */ /* 0x000fe20003fc6270 */
[----:B------:R-:W-:Y:S01]  /*7560*/  VIADD R5, R8, 0x28 ;  /* 0x0000002808057836 */ /* 0x000fe20000000000 */
[----:B---3--:R-:W-:Y:S02]  /*7570*/  FSEL R25, R105, -INF , !P4 ;  /* 0xff80000069197808 */ /* 0x008fe40006000000 */
[----:B------:R-:W-:Y:S01]  /*7580*/  ISETP.GE.AND P4, PT, R4, R129, PT ;  /* 0x000000810400720c */ /* 0x000fe20003f86270 */
[----:B------:R-:W3:Y:S01]  /*7590*/  MUFU.TANH R162, R28 ;  /* 0x0000001c00a27308 */ /* 0x000ee20000002400 */
[----:B----4-:R-:W-:-:S02]  /*75a0*/  FSEL R122, R122, -INF , !P5 ;  /* 0xff8000007a7a7808 */ /* 0x010fc40006800000 */
[-C--:B------:R-:W-:Y:S01]  /*75b0*/  ISETP.GE.AND P5, PT, R4, R128.reuse, PT ;  /* 0x000000800400720c */ /* 0x080fe20003fa6270 */
[----:B------:R-:W-:Y:S01]  /*75c0*/  VIADD R4, R8, 0x29 ;  /* 0x0000002908047836 */ /* 0x000fe20000000000 */
[----:B--2---:R-:W-:Y:S02]  /*75d0*/  FSEL R161, R161, -INF , !P6 ;  /* 0xff800000a1a17808 */ /* 0x004fe40007000000 */
[----:B------:R-:W-:Y:S01]  /*75e0*/  FSEL R160, R160, -INF , !P4 ;  /* 0xff800000a0a07808 */ /* 0x000fe20006000000 */
[----:B------:R-:W2:Y:S01]  /*75f0*/  MUFU.TANH R123, R30 ;  /* 0x0000001e007b7308 */ /* 0x000ea20000002400 */
[C---:B------:R-:W-:Y:S02]  /*7600*/  ISETP.GE.AND P6, PT, R5.reuse, R129, PT ;  /* 0x000000810500720c */ /* 0x040fe40003fc6270 */
[----:B------:R-:W-:Y:S01]  /*7610*/  ISETP.GE.AND P4, PT, R5, R128, PT ;  /* 0x000000800500720c */ /* 0x000fe20003f86270 */
[----:B------:R-:W-:Y:S01]  /*7620*/  VIADD R5, R8, 0x30 ;  /* 0x0000003008057836 */ /* 0x000fe20000000000 */
[----:B-1----:R-:W-:-:S02]  /*7630*/  FSEL R125, R125, -INF , !P5 ;  /* 0xff8000007d7d7808 */ /* 0x002fc40006800000 */
[----:B------:R-:W-:Y:S01]  /*7640*/  ISETP.GE.AND P5, PT, R4, R129, PT ;  /* 0x000000810400720c */ /* 0x000fe20003fa6270 */
        /* <DEDUP_REMOVED lines=39> */
[----:B---3--:R-:W-:Y:S02]  /*78c0*/  FSEL R111, R111, -INF , !P6 ;  /* 0xff8000006f6f7808 */ /* 0x008fe40007000000 */
[----:B--2---:R-:W-:Y:S01]  /*78d0*/  FSEL R104, R104, -INF , !P4 ;  /* 0xff80000068687808 */ /* 0x004fe20006000000 */
        /* <DEDUP_REMOVED lines=63> */
.L_x_5639:
[----:B------:R-:W-:-:S04]  /*7cd0*/  LEA R6, -R102, RZ, 0x6 ;  /* 0x000000ff66067211 */ /* 0x000fc800078e31ff */
[----:B------:R-:W-:-:S07]  /*7ce0*/  SHF.R.S32.HI R4, RZ, 0x1f, R6 ;  /* 0x0000001fff047819 */ /* 0x000fce0000011406 */
.L_x_5640:
[----:B------:R-:W-:Y:S01]  /*7cf0*/  @!P1 IADD3 R5, P3, R126, R6, RZ ;  /* 0x000000067e059210 */ /* 0x000fe20007f7e0ff */
[----:B------:R1:W-:Y:S01]  /*7d00*/  @P2 STS.128 [R152+0x4000], RZ ;  /* 0x004000ff98002388 */ /* 0x0003e20000000c00 */
[C---:B------:R-:W-:Y:S01]  /*7d10*/  @!P2 LEA R32, P4, R6.reuse, R164, 0x1 ;  /* 0x000000a40620a211 */ /* 0x040fe200078808ff */
[----:B------:R-:W-:Y:S01]  /*7d20*/  BSSY B0, `(.L_x_5641) ;  /* 0x0000045000007945 */ /* 0x000fe20003800000 */
[----:B------:R-:W-:Y:S01]  /*7d30*/  @!P2 IADD3 R15, P5, R147, R6, RZ ;  /* 0x00000006930fa210 */ /* 0x000fe20007fbe0ff */
[--C-:B------:R-:W-:Y:S01]  /*7d40*/  @!P1 IMAD.X R0, R127, 0x1, R4.reuse, P3 ;  /* 0x000000017f009824 */ /* 0x100fe200018e0604 */
[C---:B------:R-:W-:Y:S02]  /*7d50*/  @!P1 LEA R30, P3, R5.reuse, UR8, 0x1 ;  /* 0x00000008051e9c11 */ /* 0x040fe4000f8608ff */
        /* <DEDUP_REMOVED lines=65> */
.L_x_5642:
[----:B------:R-:W-:Y:S05]  /*8170*/  BSYNC B0 ;  /* 0x0000000000007941 */ /* 0x000fea0003800000 */
.L_x_5641:
[----:B------:R-:W0:Y:S01]  /*8180*/  LDGDEPBAR ;  /* 0x00000000000079af */ /* 0x000e220000000000 */
[----:B------:R-:W-:-:S04]  /*8190*/  LEA R164, P1, R6, R164, 0x1 ;  /* 0x000000a406a47211 */ /* 0x000fc800078208ff */
[----:B------:R-:W-:-:S09]  /*81a0*/  LEA.HI.X R165, R6, R165, R4, 0x1, P1 ;  /* 0x000000a506a57211 */ /* 0x000fd200008f0c04 */
.L_x_5638:
[----:B------:R-:W-:Y:S01]  /*81b0*/  FMNMX.FTZ R5, R100, R2, !PT ;  /* 0x0000000264057209 */ /* 0x000fe20007810000 */
[----:B-12---:R-:W-:Y:S01]  /*81c0*/  LDSM.16.MT88.4 R16, [R134+0x8000] ;  /* 0x008000008610783b */ /* 0x006fe20000004200 */
        /* <DEDUP_REMOVED lines=54> */
[----:B------:R-:W1:Y:S01]  /*8530*/  LDSM.16.MT88.4 R8, [R136+0x8000] ;  /* 0x008000008808783b */ /* 0x000e620000004200 */
[----:B------:R-:W-:Y:S01]  /*8540*/  FSEL R6, R31, RZ, P1 ;  /* 0x000000ff1f067208 */ /* 0x000fe20000800000 */
[----:B------:R-:W-:Y:S01]  /*8550*/  FADD.FTZ R4, R100, -R5 ;  /* 0x8000000564047221 */ /* 0x000fe20000010000 */
[----:B------:R-:W-:Y:S01]  /*8560*/  FFMA.FTZ R35, R7, UR11, -R106 ;  /* 0x0000000b07237c23 */ /* 0x000fe2000801086a */
[----:B------:R-:W2:Y:S01]  /*8570*/  LDSM.16.MT88.4 R12, [R133+0x8000] ;  /* 0x00800000850c783b */ /* 0x000ea20000004200 */
[----:B------:R-:W-:Y:S01]  /*8580*/  MUFU.EX2 R34, R34 ;  /* 0x0000002200227308 */ /* 0x000fe20000000800 */
[----:B------:R-:W-:Y:S01]  /*8590*/  FADD.FTZ R3, R3, -R6 ;  /* 0x8000000603037221 */ /* 0x000fe20000010000 */
[----:B------:R-:W-:Y:S01]  /*85a0*/  FMUL.FTZ R100, R4, UR11 ;  /* 0x0000000b04647c20 */ /* 0x000fe20008410000 */
[--C-:B------:R-:W-:Y:S01]  /*85b0*/  FFMA.FTZ R115, R114, UR11, -R103.reuse ;  /* 0x0000000b72737c23 */ /* 0x100fe20008010867 */
[--C-:B------:R-:W-:Y:S01]  /*85c0*/  FFMA.FTZ R118, R117, UR11, -R106.reuse ;  /* 0x0000000b75767c23 */ /* 0x100fe2000801086a */
[----:B------:R-:W-:Y:S01]  /*85d0*/  FMUL.FTZ R3, R3, UR11 ;  /* 0x0000000b03037c20 */ /* 0x000fe20008410000 */
        /* <DEDUP_REMOVED lines=12> */
[----:B------:R-:W-:Y:S01]  /*86a0*/  FFMA.FTZ R122, R162, UR11, -R103 ;  /* 0x0000000ba27a7c23 */ /* 0x000fe20008010867 */
[--C-:B------:R-:W-:Y:S01]  /*86b0*/  FFMA.FTZ R120, R161, UR11, -R106.reuse ;  /* 0x0000000ba1787c23 */ /* 0x100fe2000801086a */
[--C-:B------:R-:W-:Y:S01]  /*86c0*/  FFMA.FTZ R125, R125, UR11, -R106.reuse ;  /* 0x0000000b7d7d7c23 */ /* 0x100fe2000801086a */
[--C-:B------:R-:W-:Y:S01]  /*86d0*/  FFMA.FTZ R128, R123, UR11, -R106.reuse ;  /* 0x0000000b7b807c23 */ /* 0x100fe2000801086a */
[--C-:B------:R-:W-:Y:S01]  /*86e0*/  FFMA.FTZ R121, R121, UR11, -R106.reuse ;  /* 0x0000000b79797c23 */ /* 0x100fe2000801086a */
[--C-:B------:R-:W-:Y:S01]  /*86f0*/  FFMA.FTZ R101, R101, UR11, -R106.reuse ;  /* 0x0000000b65657c23 */ /* 0x100fe2000801086a */
[----:B------:R-:W4:Y:S01]  /*8700*/  MUFU.EX2 R28, R28 ;  /* 0x0000001c001c7308 */ /* 0x000f220000000800 */
[----:B---3--:R-:W-:Y:S01]  /*8710*/  F2FP.BF16.F32.PACK_AB R4, R30, R34 ;  /* 0x000000221e04723e */ /* 0x008fe200000010ff */
[----:B------:R-:W-:-:S06]  /*8720*/  FFMA.FTZ R104, R104, UR11, -R106 ;  /* 0x0000000b68687c23 */ /* 0x000fcc000801086a */
        /* <DEDUP_REMOVED lines=87> */
[----:B------:R-:W2:Y:S01]  /*8ca0*/  MUFU.EX2 R115, R115 ;  /* 0x0000007300737308 */ /* 0x000ea20000000800 */
[----:B------:R-:W-:Y:S01]  /*8cb0*/  FFMA.FTZ R167, R167, R100, R34 ;  /* 0x00000064a7a77223 */ /* 0x000fe20000010022 */
[----:B------:R-:W-:Y:S01]  /*8cc0*/  FFMA.FTZ R3, R166, R3, R35 ;  /* 0x00000003a6037223 */ /* 0x000fe20000010023 */
[----:B------:R-:W-:Y:S01]  /*8cd0*/  MOV R100, R32 ;  /* 0x0000002000647202 */ /* 0x000fe20000000f00 */
[----:B------:R-:W-:Y:S01]  /*8ce0*/  HMMA.16816.F32.BF16 R48, R4, R14, R48 ;  /* 0x0000000e0430723c */ /* 0x000fe20000041830 */
[----:B------:R-:W4:Y:S01]  /*8cf0*/  LDSM.16.MT88.4 R12, [R132+0xa000] ;  /* 0x00a00000840c783b */ /* 0x000f220000004200 */
[----:B------:R-:W-:Y:S01]  /*8d00*/  FADD.FTZ R30, R30, R167 ;  /* 0x000000a71e1e7221 */ /* 0x000fe20000010000 */
[----:B------:R-:W-:Y:S01]  /*8d10*/  FADD.FTZ R3, R2, R3 ;  /* 0x0000000302037221 */ /* 0x000fe20000010000 */
[----:B------:R-:W-:Y:S02]  /*8d20*/  MUFU.EX2 R114, R114 ;  /* 0x0000007200727308 */ /* 0x000fe40000000800 */
[----:B------:R-:W-:Y:S01]  /*8d30*/  FADD.FTZ R29, R29, R30 ;  /* 0x0000001e1d1d7221 */ /* 0x000fe20000010000 */
[----:B------:R-:W-:Y:S01]  /*8d40*/  FADD.FTZ R0, R0, R3 ;  /* 0x0000000300007221 */ /* 0x000fe20000010000 */
[----:B------:R-:W-:-:S02]  /*8d50*/  MOV R3, R31 ;  /* 0x0000001f00037202 */ /* 0x000fc40000000f00 */
        /* <DEDUP_REMOVED lines=23> */
[----:B----4-:R-:W-:Y:S01]  /*8ed0*/  F2FP.BF16.F32.PACK_AB R7, R117, R118 ;  /* 0x000000767507723e */ /* 0x010fe200000010ff */
[----:B------:R-:W1:Y:S01]  /*8ee0*/  MUFU.EX2 R127, R127 ;  /* 0x0000007f007f7308 */ /* 0x000e620000000800 */
[----:B------:R-:W-:Y:S01]  /*8ef0*/  FADD.FTZ R119, R119, R116 ;  /* 0x0000007477777221 */ /* 0x000fe20000010000 */
[----:B------:R-:W-:-:S03]  /*8f00*/  FADD.FTZ R114, R114, R115 ;  /* 0x0000007372727221 */ /* 0x000fc60000010000 */
[----:B------:R-:W-:Y:S01]  /*8f10*/  FADD.FTZ R118, R118, R119 ;  /* 0x0000007776767221 */ /* 0x000fe20000010000 */
[----:B---3--:R-:W-:Y:S01]  /*8f20*/  HMMA.16816.F32.BF16 R72, R4, R16, R72 ;  /* 0x000000100448723c */ /* 0x008fe20000041848 */
[----:B------:R-:W-:Y:S01]  /*8f30*/  FADD.FTZ R113, R113, R114 ;  /* 0x0000007271717221 */ /* 0x000fe20000010000 */
[----:B------:R-:W-:Y:S01]  /*8f40*/  MUFU.EX2 R122, R122 ;  /* 0x0000007a007a7308 */ /* 0x000fe20000000800 */
[----:B------:R-:W-:-:S03]  /*8f50*/  FADD.FTZ R117, R117, R118 ;  /* 0x0000007675757221 */ /* 0x000fc60000010000 */
[C---:B-----5:R-:W-:Y:S04]  /*8f60*/  HMMA.16816.F32.BF16 R96, R4.reuse, R8, R96 ;  /* 0x000000080460723c */ /* 0x060fe80000041860 */
[----:B------:R-:W-:Y:S02]  /*8f70*/  MUFU.EX2 R129, R129 ;  /* 0x0000008100817308 */ /* 0x000fe40000000800 */
[C---:B------:R-:W-:Y:S01]  /*8f80*/  HMMA.16816.F32.BF16 R92, R4.reuse, R10, R92 ;  /* 0x0000000a045c723c */ /* 0x040fe2000004185c */
[----:B------:R-:W2:Y:S05]  /*8f90*/  LDSM.16.MT88.4 R8, [R134+0xa800] ;  /* 0x00a800008608783b */ /* 0x000eaa0000004200 */
[C---:B------:R-:W-:Y:S01]  /*8fa0*/  HMMA.16816.F32.BF16 R68, R4.reuse, R18, R68 ;  /* 0x000000120444723c */ /* 0x040fe20000041844 */
[----:B------:R-:W3:Y:S01]  /*8fb0*/  LDSM.16.MT88.4 R16, [R133+0xa800] ;  /* 0x00a800008510783b */ /* 0x000ee20000004200 */
[----:B------:R-:W-:Y:S04]  /*8fc0*/  MUFU.EX2 R120, R120 ;  /* 0x0000007800787308 */ /* 0x000fe80000000800 */
[C---:B------:R-:W-:Y:S04]  /*8fd0*/  HMMA.16816.F32.BF16 R36, R4.reuse, R12, R36 ;  /* 0x0000000c0424723c */ /* 0x040fe80000041824 */
[----:B------:R-:W4:Y:S02]  /*8fe0*/  MUFU.EX2 R125, R125 ;  /* 0x0000007d007d7308 */ /* 0x000f240000000800 */
[C---:B------:R-:W-:Y:S01]  /*8ff0*/  HMMA.16816.F32.BF16 R40, R4.reuse, R14, R40 ;  /* 0x0000000e0428723c */ /* 0x040fe20000041828 */
[----:B------:R-:W5:Y:S05]  /*9000*/  LDSM.16.MT88.4 R12, [R132+0xa800] ;  /* 0x00a80000840c783b */ /* 0x000f6a0000004200 */
[C---:B------:R-:W-:Y:S01]  /*9010*/  HMMA.16816.F32.BF16 R80, R4.reuse, R24, R80 ;  /* 0x000000180450723c */ /* 0x040fe20000041850 */
[----:B------:R-:W-:Y:S05]  /*9020*/  MUFU.EX2 R128, R128 ;  /* 0x0000008000807308 */ /* 0x000fea0000000800 */
[C---:B------:R-:W-:Y:S01]  /*9030*/  HMMA.16816.F32.BF16 R76, R4.reuse, R26, R76 ;  /* 0x0000001a044c723c */ /* 0x040fe2000004184c */
[----:B------:R-:W-:Y:S02]  /*9040*/  LDSM.16.MT88.4 R24, [R136+0x9000] ;  /* 0x009000008818783b */ /* 0x000fe40000004200 */
[----:B------:R-:W4:Y:S03]  /*9050*/  MUFU.EX2 R121, R121 ;  /* 0x0000007900797308 */ /* 0x000f260000000800 */
[C---:B------:R-:W-:Y:S05]  /*9060*/  HMMA.16816.F32.BF16 R88, R4.reuse, R20, R88 ;  /* 0x000000140458723c */ /* 0x040fea0000041858 */
[----:B------:R-:W-:Y:S01]  /*9070*/  MUFU.EX2 R101, R101 ;  /* 0x0000006500657308 */ /* 0x000fe20000000800 */
[C---:B--2---:R-:W-:Y:S06]  /*9080*/  HMMA.16816.F32.BF16 R44, R4.reuse, R8, R44 ;  /* 0x00000008042c723c */ /* 0x044fec000004182c */
[C---:B------:R-:W-:Y:S01]  /*9090*/  HMMA.16816.F32.BF16 R48, R4.reuse, R10, R48 ;  /* 0x0000000a0430723c */ /* 0x040fe20000041830 */
[----:B------:R-:W2:Y:S01]  /*90a0*/  LDSM.16.MT88.4 R8, [R136+0xb000] ;  /* 0x00b000008808783b */ /* 0x000ea20000004200 */
[----:B------:R-:W-:Y:S04]  /*90b0*/  MUFU.EX2 R104, R104 ;  /* 0x0000006800687308 */ /* 0x000fe80000000800 */
        /* <DEDUP_REMOVED lines=50> */
[----:B------:R-:W-:Y:S01]  /*93e0*/  FFMA.FTZ R108, R105, UR11, -R106 ;  /* 0x0000000b696c7c23 */ /* 0x000fe2000801086a */
[----:B--2---:R-:W-:Y:S01]  /*93f0*/  F2FP.BF16.F32.PACK_AB R4, R25, R24 ;  /* 0x000000181904723e */ /* 0x004fe200000010ff */
[----:B------:R-:W-:Y:S01]  /*9400*/  FADD.FTZ R24, R24, R129 ;  /* 0x0000008118187221 */ /* 0x000fe20000010000 */
[----:B------:R-:W-:Y:S01]  /*9410*/  MUFU.EX2 R26, R26 ;  /* 0x0000001a001a7308 */ /* 0x000fe20000000800 */
[----:B------:R-:W-:-:S02]  /*9420*/  F2FP.BF16.F32.PACK_AB R7, R104, R101 ;  /* 0x000000656807723e */ /* 0x000fc400000010ff */
[----:B------:R-:W-:-:S05]  /*9430*/  FADD.FTZ R25, R25, R24 ;  /* 0x0000001819197221 */ /* 0x000fca0000010000 */
[----:B------:R-:W2:Y:S08]  /*9440*/  MUFU.EX2 R27, R27 ;  /* 0x0000001b001b7308 */ /* 0x000eb00000000800 */
[----:B------:R-:W-:Y:S08]  /*9450*/  MUFU.EX2 R103, R103 ;  /* 0x0000006700677308 */ /* 0x000ff00000000800 */
[----:B------:R-:W5:Y:S01]  /*9460*/  MUFU.EX2 R108, R108 ;  /* 0x0000006c006c7308 */ /* 0x000f620000000800 */
[----:B--2---:R-:W-:Y:S01]  /*9470*/  F2FP.BF16.F32.PACK_AB R6, R27, R26 ;  /* 0x0000001a1b06723e */ /* 0x004fe200000010ff */
[----:B------:R-:W-:-:S04]  /*9480*/  FADD.FTZ R26, R26, R25 ;  /* 0x000000191a1a7221 */ /* 0x000fc80000010000 */
[----:B------:R-:W-:Y:S01]  /*9490*/  FADD.FTZ R167, R27, R26 ;  /* 0x0000001a1ba77221 */ /* 0x000fe20000010000 */
[----:B-----5:R-:W-:Y:S01]  /*94a0*/  F2FP.BF16.F32.PACK_AB R5, R108, R103 ;  /* 0x000000676c05723e */ /* 0x020fe200000010ff */
[----:B------:R-:W-:-:S04]  /*94b0*/  FADD.FTZ R103, R103, R0 ;  /* 0x0000000067677221 */ /* 0x000fc80000010000 */
[----:B------:R-:W-:Y:S02]  /*94c0*/  FADD.FTZ R108, R108, R103 ;  /* 0x000000676c6c7221 */ /* 0x000fe40000010000 */
[----:B----4-:R-:W-:Y:S02]  /*94d0*/  HMMA.16816.F32.BF16 R96, R4, R20, R96 ;  /* 0x000000140460723c */ /* 0x010fe40000041860 */
[----:B------:R-:W-:-:S04]  /*94e0*/  FADD.FTZ R101, R101, R108 ;  /* 0x0000006c65657221 */ /* 0x000fc80000010000 */
[----:B------:R-:W-:Y:S01]  /*94f0*/  HMMA.16816.F32.BF16 R92, R4, R22, R92 ;  /* 0x00000016045c723c */ /* 0x000fe2000004185c */
[----:B------:R-:W2:Y:S01]  /*9500*/  LDSM.16.MT88.4 R20, [R136+0xb800] ;  /* 0x00b800008814783b */ /* 0x000ea20000004200 */
[----:B------:R-:W-:-:S04]  /*9510*/  FADD.FTZ R166, R104, R101 ;  /* 0x0000006568a67221 */ /* 0x000fc80000010000 */
        /* <DEDUP_REMOVED lines=18> */
.L_x_5635:
        /* <DEDUP_REMOVED lines=9> */
[----:B------:R-:W-:Y:S01]  /*96d0*/  SHF.R.S32.HI R160, RZ, 0x1f, R161 ;  /* 0x0000001fffa07819 */ /* 0x000fe200000114a1 */
[----:B------:R-:W-:-:S06]  /*96e0*/  ULDC UR4, c[0x0][0x2ec] ;  /* 0x0000bb0000047ab9 */ /* 0x000fcc0000000800 */
.L_x_5647:
        /* <DEDUP_REMOVED lines=68> */
.L_x_5644:
        /* <DEDUP_REMOVED lines=65> */
[----:B------:R-:W5:Y:S01]  /*9f40*/  LDSM.16.M88.4 R120, [R142+0x5800] ;  /* 0x005800008e78783b */ /* 0x000f620000000200 */
[----:B-1----:R-:W-:Y:S04]  /*9f50*/  MOV R168, R2 ;  /* 0x0000000200a87202 */ /* 0x002fe80000000f00 */
[----:B------:R-:W0:Y:S01]  /*9f60*/  LDGDEPBAR ;  /* 0x00000000000079af */ /* 0x000e220000000000 */
[----:B------:R-:W-:Y:S04]  /*9f70*/  MOV R169, R3 ;  /* 0x0000000300a97202 */ /* 0x000fe80000000f00 */
[----:B------:R-:W-:Y:S05]  /*9f80*/  LDSM.16.M88.4 R124, [R141] ;  /* 0x000000008d7c783b */ /* 0x000fea0000000200 */
[----:B------:R-:W1:Y:S01]  /*9f90*/  LDSM.16.M88.4 R128, [R140] ;  /* 0x000000008c80783b */ /* 0x000e620000000200 */
        /* <DEDUP_REMOVED lines=8> */
[----:B------:R-:W-:Y:S05]  /*a020*/  LDSM.16.M88.4 R116, [R139] ;  /* 0x000000008b74783b */ /* 0x000fea0000000200 */
[C---:B-----5:R-:W-:Y:S06]  /*a030*/  HMMA.16816.F32.BF16 R28, R104.reuse, R120, RZ ;  /* 0x00000078681c723c */ /* 0x060fec00000418ff */
[----:B------:R-:W-:Y:S01]  /*a040*/  HMMA.16816.F32.BF16 R32, R104, R122, RZ ;  /* 0x0000007a6820723c */ /* 0x000fe200000418ff */
[----:B------:R-:W2:Y:S05]  /*a050*/  LDSM.16.M88.4 R104, [R140+0x800] ;  /* 0x000800008c68783b */ /* 0x000eaa0000000200 */
[C---:B-1----:R-:W-:Y:S01]  /*a060*/  HMMA.16816.F32.BF16 R4, R124.reuse, R128, R4 ;  /* 0x000000807c04723c */ /* 0x042fe20000041804 */
[----:B------:R-:W1:Y:S05]  /*a070*/  LDSM.16.M88.4 R120, [R135+0x4000] ;  /* 0x004000008778783b */ /* 0x000e6a0000000200 */
[C---:B------:R-:W-:Y:S06]  /*a080*/  HMMA.16816.F32.BF16 R8, R124.reuse, R130, R8 ;  /* 0x000000827c08723c */ /* 0x040fec0000041808 */
[C---:B--2---:R-:W-:Y:S06]  /*a090*/  HMMA.16816.F32.BF16 R12, R124.reuse, R104, R12 ;  /* 0x000000687c0c723c */ /* 0x044fec000004180c */
[C---:B------:R-:W-:Y:S01]  /*a0a0*/  HMMA.16816.F32.BF16 R16, R124.reuse, R106, R16 ;  /* 0x0000006a7c10723c */ /* 0x040fe20000041810 */
[----:B------:R-:W2:Y:S05]  /*a0b0*/  LDSM.16.M88.4 R104, [R135+0x4800] ;  /* 0x004800008768783b */ /* 0x000eaa0000000200 */
[C---:B------:R-:W-:Y:S06]  /*a0c0*/  HMMA.16816.F32.BF16 R20, R124.reuse, R108, R20 ;  /* 0x0000006c7c14723c */ /* 0x040fec0000041814 */
[C---:B------:R-:W-:Y:S01]  /*a0d0*/  HMMA.16816.F32.BF16 R24, R124.reuse, R110, R24 ;  /* 0x0000006e7c18723c */ /* 0x040fe20000041818 */
[----:B------:R-:W3:Y:S05]  /*a0e0*/  LDSM.16.M88.4 R108, [R135+0x5000] ;  /* 0x00500000876c783b */ /* 0x000eea0000000200 */
[C---:B------:R-:W-:Y:S06]  /*a0f0*/  HMMA.16816.F32.BF16 R28, R124.reuse, R112, R28 ;  /* 0x000000707c1c723c */ /* 0x040fec000004181c */
[----:B------:R-:W-:Y:S01]  /*a100*/  HMMA.16816.F32.BF16 R32, R124, R114, R32 ;  /* 0x000000727c20723c */ /* 0x000fe20000041820 */
[----:B------:R-:W4:Y:S05]  /*a110*/  LDSM.16.M88.4 R112, [R135+0x5800] ;  /* 0x005800008770783b */ /* 0x000f2a0000000200 */
[C---:B-1----:R-:W-:Y:S01]  /*a120*/  HMMA.16816.F32.BF16 R4, R116.reuse, R120, R4 ;  /* 0x000000787404723c */ /* 0x042fe20000041804 */
[----:B------:R-:W-:Y:S05]  /*a130*/  LDSM.16.M88.4 R124, [R137] ;  /* 0x00000000897c783b */ /* 0x000fea0000000200 */
[C---:B------:R-:W-:Y:S01]  /*a140*/  HMMA.16816.F32.BF16 R8, R116.reuse, R122, R8 ;  /* 0x0000007a7408723c */ /* 0x040fe20000041808 */
[----:B------:R-:W1:Y:S05]  /*a150*/  LDSM.16.M88.4 R120, [R138] ;  /* 0x000000008a78783b */ /* 0x000e6a0000000200 */
[C---:B--2---:R-:W-:Y:S06]  /*a160*/  HMMA.16816.F32.BF16 R12, R116.reuse, R104, R12 ;  /* 0x00000068740c723c */ /* 0x044fec000004180c */
[C---:B------:R-:W-:Y:S01]  /*a170*/  HMMA.16816.F32.BF16 R16, R116.reuse, R106, R16 ;  /* 0x0000006a7410723c */ /* 0x040fe20000041810 */
[----:B------:R-:W2:Y:S05]  /*a180*/  LDSM.16.M88.4 R104, [R137+0x800] ;  /* 0x000800008968783b */ /* 0x000eaa0000000200 */
[C---:B---3--:R-:W-:Y:S06]  /*a190*/  HMMA.16816.F32.BF16 R20, R116.reuse, R108, R20 ;  /* 0x0000006c7414723c */ /* 0x048fec0000041814 */
[C---:B------:R-:W-:Y:S01]  /*a1a0*/  HMMA.16816.F32.BF16 R24, R116.reuse, R110, R24 ;  /* 0x0000006e7418723c */ /* 0x040fe20000041818 */
[----:B------:R-:W3:Y:S05]  /*a1b0*/  LDSM.16.M88.4 R108, [R137+0x1000] ;  /* 0x00100000896c783b */ /* 0x000eea0000000200 */
[C---:B----4-:R-:W-:Y:S06]  /*a1c0*/  HMMA.16816.F32.BF16 R28, R116.reuse, R112, R28 ;  /* 0x00000070741c723c */ /* 0x050fec000004181c */
[----:B------:R-:W-:Y:S01]  /*a1d0*/  HMMA.16816.F32.BF16 R32, R116, R114, R32 ;  /* 0x000000727420723c */ /* 0x000fe20000041820 */
[----:B------:R-:W4:Y:S05]  /*a1e0*/  LDSM.16.M88.4 R112, [R137+0x1800] ;  /* 0x001800008970783b */ /* 0x000f2a0000000200 */
[C---:B-1----:R-:W-:Y:S01]  /*a1f0*/  HMMA.16816.F32.BF16 R4, R120.reuse, R124, R4 ;  /* 0x0000007c7804723c */ /* 0x042fe20000041804 */
[----:B------:R-:W-:Y:S05]  /*a200*/  LDSM.16.M88.4 R116, [R143+0x2000] ;  /* 0x002000008f74783b */ /* 0x000fea0000000200 */
        /* <DEDUP_REMOVED lines=48> */
[----:B------:R-:W-:Y:S06]  /*a510*/  HMMA.16816.F32.BF16 R32, R116, R114, R32 ;  /* 0x000000727420723c */ /* 0x000fec0000041820 */
[C---:B-1----:R-:W-:Y:S06]  /*a520*/  HMMA.16816.F32.BF16 R4, R120.reuse, R124, R4 ;  /* 0x0000007c7804723c */ /* 0x042fec0000041804 */
[C---:B------:R-:W-:Y:S06]  /*a530*/  HMMA.16816.F32.BF16 R8, R120.reuse, R126, R8 ;  /* 0x0000007e7808723c */ /* 0x040fec0000041808 */
[C---:B--2---:R-:W-:Y:S06]  /*a540*/  HMMA.16816.F32.BF16 R12, R120.reuse, R104, R12 ;  /* 0x00000068780c723c */ /* 0x044fec000004180c */
[C---:B------:R-:W-:Y:S01]  /*a550*/  HMMA.16816.F32.BF16 R16, R120.reuse, R106, R16 ;  /* 0x0000006a7810723c */ /* 0x040fe20000041810 */
[----:B------:R-:W1:Y:S01]  /*a560*/  LDSM.16.M88.4 R104, [R137+0x3800] ;  /* 0x003800008968783b */ /* 0x000e620000000200 */
[----:B------:R-:W-:Y:S04]  /*a570*/  DEPBAR.LE SB0, 0x0 ;  /* 0x000080000000791a */ /* 0x000fe80000000000 */
[----:B------:R-:W-:Y:S01]  /*a580*/  BAR.SYNC.DEFER_BLOCKING 0x0 ;  /* 0x0000000000007b1d */ /* 0x000fe20000010000 */
[C---:B---3--:R-:W-:Y:S05]  /*a590*/  HMMA.16816.F32.BF16 R20, R120.reuse, R108, R20 ;  /* 0x0000006c7814723c */ /* 0x048fea0000041814 */
[----:B------:R-:W-:Y:S01]  /*a5a0*/  FMUL.FTZ R194, R4, UR5 ;  /* 0x0000000504c27c20 */ /* 0x000fe20008410000 */
[C---:B------:R-:W-:Y:S05]  /*a5b0*/  HMMA.16816.F32.BF16 R24, R120.reuse, R110, R24 ;  /* 0x0000006e7818723c */ /* 0x040fea0000041818 */
[----:B------:R-:W2:Y:S01]  /*a5c0*/  MUFU.TANH R194, R194 ;  /* 0x000000c200c27308 */ /* 0x000ea20000002400 */
[----:B------:R-:W-:Y:S01]  /*a5d0*/  FMUL.FTZ R192, R5, UR5 ;  /* 0x0000000505c07c20 */ /* 0x000fe20008410000 */
[----:B------:R-:W-:Y:S01]  /*a5e0*/  FMUL.FTZ R193, R6, UR5 ;  /* 0x0000000506c17c20 */ /* 0x000fe20008410000 */
[----:B------:R-:W-:Y:S03]  /*a5f0*/  FMUL.FTZ R197, R7, UR5 ;  /* 0x0000000507c57c20 */ /* 0x000fe60008410000 */
[----:B------:R-:W-:Y:S01]  /*a600*/  FMUL.FTZ R198, R8, UR5 ;  /* 0x0000000508c67c20 */ /* 0x000fe20008410000 */
[----:B------:R-:W-:Y:S03]  /*a610*/  FMUL.FTZ R196, R9, UR5 ;  /* 0x0000000509c47c20 */ /* 0x000fe60008410000 */
[----:B------:R-:W3:Y:S01]  /*a620*/  MUFU.TANH R192, R192 ;  /* 0x000000c000c07308 */ /* 0x000ee20000002400 */
[----:B------:R-:W-:Y:S01]  /*a630*/  FMUL.FTZ R195, R10, UR5 ;  /* 0x000000050ac37c20 */ /* 0x000fe20008410000 */
[----:B------:R-:W-:Y:S01]  /*a640*/  FMUL.FTZ R199, R11, UR5 ;  /* 0x000000050bc77c20 */ /* 0x000fe20008410000 */
[----:B------:R-:W-:Y:S01]  /*a650*/  FMUL.FTZ R190, R12, UR5 ;  /* 0x000000050cbe7c20 */ /* 0x000fe20008410000 */
[----:B------:R-:W-:Y:S01]  /*a660*/  FMUL.FTZ R188, R13, UR5 ;  /* 0x000000050dbc7c20 */ /* 0x000fe20008410000 */
[----:B------:R-:W-:Y:S01]  /*a670*/  FMUL.FTZ R177, R14, UR5 ;  /* 0x000000050eb17c20 */ /* 0x000fe20008410000 */
        /* <DEDUP_REMOVED lines=9> */
[C---:B-1----:R-:W-:Y:S03]  /*a710*/  HMMA.16816.F32.BF16 R28, R120.reuse, R104, R28 ;  /* 0x00000068781c723c */ /* 0x042fe6000004181c */
[----:B------:R-:W1:Y:S01]  /*a720*/  MUFU.TANH R197, R197 ;  /* 0x000000c500c57308 */ /* 0x000e620000002400 */
[----:B------:R-:W-:Y:S01]  /*a730*/  FMUL.FTZ R187, R23, UR5 ;  /* 0x0000000517bb7c20 */ /* 0x000fe20008410000 */
[----:B------:R-:W-:Y:S01]  /*a740*/  FMUL.FTZ R180, R24, UR5 ;  /* 0x0000000518b47c20 */ /* 0x000fe20008410000 */
[----:B------:R-:W-:Y:S01]  /*a750*/  FMUL.FTZ R178, R25, UR5 ;  /* 0x0000000519b27c20 */ /* 0x000fe20008410000 */
[----:B------:R-:W-:Y:S06]  /*a760*/  HMMA.16816.F32.BF16 R32, R120, R106, R32 ;  /* 0x0000006a7820723c */ /* 0x000fec0000041820 */
[----:B------:R-:W1:Y:S01]  /*a770*/  MUFU.TANH R198, R198 ;  /* 0x000000c600c67308 */ /* 0x000e620000002400 */
[----:B------:R-:W-:Y:S01]  /*a780*/  FMUL.FTZ R185, R26, UR5 ;  /* 0x000000051ab97c20 */ /* 0x000fe20008410000 */
[----:B------:R-:W-:Y:S08]  /*a790*/  FMUL.FTZ R183, R27, UR5 ;  /* 0x000000051bb77c20 */ /* 0x000ff00008410000 */
[----:B------:R-:W1:Y:S01]  /*a7a0*/  MUFU.TANH R196, R196 ;  /* 0x000000c400c47308 */ /* 0x000e620000002400 */
[----:B------:R-:W-:Y:S09]  /*a7b0*/  FMUL.FTZ R174, R28, UR5 ;  /* 0x000000051cae7c20 */ /* 0x000ff20008410000 */
[----:B------:R-:W1:Y:S01]  /*a7c0*/  MUFU.TANH R195, R195 ;  /* 0x000000c300c37308 */ /* 0x000e620000002400 */
[----:B------:R-:W-:Y:S01]  /*a7d0*/  FMUL.FTZ R172, R29, UR5 ;  /* 0x000000051dac7c20 */ /* 0x000fe20008410000 */
[----:B------:R-:W-:Y:S01]  /*a7e0*/  FMUL.FTZ R175, R30, UR5 ;  /* 0x000000051eaf7c20 */ /* 0x000fe20008410000 */
[----:B------:R-:W-:Y:S01]  /*a7f0*/  FMUL.FTZ R173, R31, UR5 ;  /* 0x000000051fad7c20 */ /* 0x000fe20008410000 */
[----:B------:R-:W-:Y:S01]  /*a800*/  FMUL.FTZ R170, R32, UR5 ;  /* 0x0000000520aa7c20 */ /* 0x000fe20008410000 */
[----:B------:R-:W-:Y:S01]  /*a810*/  FMUL.FTZ R171, R33, UR5 ;  /* 0x0000000521ab7c20 */ /* 0x000fe20008410000 */
[----:B------:R-:W-:Y:S04]  /*a820*/  FMUL.FTZ R102, R34, UR5 ;  /* 0x0000000522667c20 */ /* 0x000fe80008410000 */
[----:B------:R-:W1:Y:S01]  /*a830*/  MUFU.TANH R199, R199 ;  /* 0x000000c700c77308 */ /* 0x000e620000002400 */
[----:B------:R-:W-:Y:S09]  /*a840*/  FMUL.FTZ R35, R35, UR5 ;  /* 0x0000000523237c20 */ /* 0x000ff20008410000 */
[----:B------:R-:W1:Y:S10]  /*a850*/  MUFU.TANH R190, R190 ;  /* 0x000000be00be7308 */ /* 0x000e740000002400 */
        /* <DEDUP_REMOVED lines=22> */
[----:B------:R1:W1:Y:S01]  /*a9c0*/  MUFU.TANH R101, R35 ;  /* 0x0000002300657308 */ /* 0x0002620000002400 */
[----:B--234-:R-:W-:Y:S05]  /*a9d0*/  @!P1 BRA `(.L_x_5645) ;  /* 0x0000000800049947 */ /* 0x01cfea0003800000 */
[----:B------:R-:W-:Y:S02]  /*a9e0*/  MOV R2, R161 ;  /* 0x000000a100027202 */ /* 0x000fe40000000f00 */
[----:B------:R-:W-:Y:S01]  /*a9f0*/  MOV R4, R160 ;  /* 0x000000a000047202 */ /* 0x000fe20000000f00 */
[----:B------:R-:W-:Y:S06]  /*aa00*/  @!P0 BRA `(.L_x_5646) ;  /* 0x0000000000fc8947 */ /* 0x000fec0003800000 */
[----:B------:R-:W2:Y:S01]  /*aa10*/  LDC R6, c[0x0][0x380] ;  /* 0x0000e000ff067b82 */ /* 0x000ea20000000800 */
[----:B------:R-:W-:Y:S05]  /*aa20*/  SHF.L.U32 R11, R151, 0x6, RZ ;  /* 0x00000006970b7819 */ /* 0x000fea00000006ff */
[C---:B------:R-:W-:Y:S02]  /*aa30*/  VIADD R9, R11.reuse, 0xffffff80 ;  /* 0xffffff800b097836 */ /* 0x040fe40000000000 */
[----:B------:R-:W-:Y:S03]  /*aa40*/  VIADD R11, R11, 0xffffffc0 ;  /* 0xffffffc00b0b7836 */ /* 0x000fe60000000000 */
[----:B------:R-:W-:Y:S02]  /*aa50*/  IABS R4, R9 ;  /* 0x0000000900047213 */ /* 0x000fe40000000000 */
[----:B------:R-:W-:Y:S02]  /*aa60*/  IABS R7, R11 ;  /* 0x0000000b00077213 */ /* 0x000fe40000000000 */
[-C--:B--2---:R-:W-:Y:S02]  /*aa70*/  IABS R2, R6.reuse ;  /* 0x0000000600027213 */ /* 0x084fe40000000000 */
[-C--:B------:R-:W-:Y:S02]  /*aa80*/  LOP3.LUT R9, R9, R6.reuse, RZ, 0x3c, !PT ;  /* 0x0000000609097212 */ /* 0x080fe400078e3cff */
[----:B------:R-:W2:Y:S01]  /*aa90*/  I2F.RP R5, R2 ;  /* 0x0000000200057306 */ /* 0x000ea20000209400 */
[----:B------:R-:W-:Y:S09]  /*aaa0*/  LOP3.LUT R11, R11, R6, RZ, 0x3c, !PT ;  /* 0x000000060b0b7212 */ /* 0x000ff200078e3cff */
[----:B--2---:R-:W2:Y:S02]  /*aab0*/  MUFU.RCP R3, R5 ;  /* 0x0000000500037308 */ /* 0x004ea40000001000 */
[----:B--2---:R-:W-:Y:S08]  /*aac0*/  VIADD R12, R3, 0xffffffe ;  /* 0x0ffffffe030c7836 */ /* 0x004ff00000000000 */
[----:B------:R-:W2:Y:S02]  /*aad0*/  F2I.FTZ.U32.TRUNC.NTZ R13, R12 ;  /* 0x0000000c000d7305 */ /* 0x000ea4000021f000 */
        /* <DEDUP_REMOVED lines=19> */
[----:B------:R-:W2:Y:S01]  /*ac10*/  LDC.64 R4, c[0x0][0x248] ;  /* 0x00009200ff047b82 */ /* 0x000ea20000000a00 */
        /* <DEDUP_REMOVED lines=14> */
[----:B------:R-:W3:Y:S01]  /*ad00*/  LDG.E R7, desc[UR12][R14.64] ;  /* 0x0000000c0e077981 */ /* 0x000ee2000c1e1900 */
[----:B------:R-:W4:Y:S03]  /*ad10*/  LDC.64 R2, c[0x0][0x230] ;  /* 0x00008c00ff027b82 */ /* 0x000f260000000a00 */
[----:B------:R-:W-:Y:S01]  /*ad20*/  IMAD R9, R9, R6, -0x40 ;  /* 0xffffffc009097424 */ /* 0x000fe200078e0206 */
[----:B------:R-:W3:Y:S04]  /*ad30*/  LDG.E R8, desc[UR12][R12.64] ;  /* 0x0000000c0c087981 */ /* 0x000ee8000c1e1900 */
[----:B------:R-:W-:Y:S05]  /*ad40*/  SHF.R.S32.HI R11, RZ, 0x1f, R9 ;  /* 0x0000001fff0b7819 */ /* 0x000fea0000011409 */
[-C--:B--2---:R-:W-:Y:S02]  /*ad50*/  IMAD R6, R11, R4.reuse, RZ ;  /* 0x000000040b067224 */ /* 0x084fe400078e02ff */
[C---:B------:R-:W-:Y:S04]  /*ad60*/  IMAD.WIDE.U32 R10, R9.reuse, R4, RZ ;  /* 0x00000004090a7225 */ /* 0x040fe800078e00ff */
[----:B------:R-:W-:Y:S05]  /*ad70*/  IMAD R6, R9, R5, R6 ;  /* 0x0000000509067224 */ /* 0x000fea00078e0206 */
[----:B------:R-:W-:Y:S01]  /*ad80*/  IADD3 R11, R11, R6, RZ ;  /* 0x000000060b0b7210 */ /* 0x000fe20007ffe0ff */
[----:B---3--:R-:W-:Y:S04]  /*ad90*/  IMAD.IADD R7, R7, 0x1, -R8 ;  /* 0x0000000107077824 */ /* 0x008fe800078e0a08 */
[-C--:B----4-:R-:W-:Y:S01]  /*ada0*/  IMAD.WIDE.U32 R10, R7, R2.reuse, R10 ;  /* 0x00000002070a7225 */ /* 0x090fe200078e000a */
[----:B------:R-:W-:Y:S05]  /*adb0*/  SHF.R.S32.HI R5, RZ, 0x1f, R7 ;  /* 0x0000001fff057819 */ /* 0x000fea0000011407 */
[----:B------:R-:W-:Y:S01]  /*adc0*/  IMAD R4, R5, R2, RZ ;  /* 0x0000000205047224 */ /* 0x000fe200078e02ff */
[----:B------:R-:W-:Y:S03]  /*add0*/  MOV R2, R10 ;  /* 0x0000000a00027202 */ /* 0x000fe60000000f00 */
[----:B------:R-:W-:Y:S04]  /*ade0*/  IMAD R4, R7, R3, R4 ;  /* 0x0000000307047224 */ /* 0x000fe800078e0204 */
[----:B------:R-:W-:Y:S07]  /*adf0*/  IMAD.IADD R4, R11, 0x1, R4 ;  /* 0x000000010b047824 */ /* 0x000fee00078e0204 */
.L_x_5646:
        /* <DEDUP_REMOVED lines=63> */
.L_x_5645:
[----:B------:R-:W-:Y:S01]  /*b1f0*/  FMNMX.FTZ R3, R194, R103, !PT ;  /* 0x00000067c2037209 */ /* 0x000fe20007810000 */
[----:B--2---:R-:W-:Y:S01]  /*b200*/  LDSM.16.MT88.4 R12, [R136+0x8000] ;  /* 0x00800000880c783b */ /* 0x004fe20000004200 */
[----:B------:R-:W-:Y:S02]  /*b210*/  FMNMX.FTZ R4, R193, R0, !PT ;  /* 0x00000000c1047209 */ /* 0x000fe40007810000 */
[----:B------:R-:W-:Y:S02]  /*b220*/  FMNMX.FTZ R3, R192, R3, !PT ;  /* 0x00000003c0037209 */ /* 0x000fe40007810000 */
[----:B-1----:R-:W-:Y:S02]  /*b230*/  FMNMX.FTZ R4, R197, R4, !PT ;  /* 0x00000004c5047209 */ /* 0x002fe40007810000 */
        /* <DEDUP_REMOVED lines=84> */
[C---:B------:R-:W-:Y:S01]  /*b780*/  FMUL.FTZ R17, R2.reuse, R85 ;  /* 0x0000005502117220 */ /* 0x040fe20000410000 */
[----:B------:R-:W2:Y:S03]  /*b790*/  LDSM.16.MT88.4 R92, [R132+0x8000] ;  /* 0x00800000845c783b */ /* 0x000ea60000004200 */
[----:B------:R-:W-:Y:S01]  /*b7a0*/  MUFU.EX2 R127, R127 ;  /* 0x0000007f007f7308 */ /* 0x000fe20000000800 */
[C---:B------:R-:W-:Y:S01]  /*b7b0*/  FMUL.FTZ R24, R2.reuse, R76 ;  /* 0x0000004c02187220 */ /* 0x040fe20000410000 */
[C---:B------:R-:W-:Y:S01]  /*b7c0*/  FMUL.FTZ R25, R2.reuse, R77 ;  /* 0x0000004d02197220 */ /* 0x040fe20000410000 */
[C---:B------:R-:W-:Y:S01]  /*b7d0*/  FMUL.FTZ R32, R2.reuse, R68 ;  /* 0x0000004402207220 */ /* 0x040fe20000410000 */
[C---:B------:R-:W-:Y:S01]  /*b7e0*/  FMUL.FTZ R33, R2.reuse, R69 ;  /* 0x0000004502217220 */ /* 0x040fe20000410000 */
[C---:B------:R-:W-:Y:S01]  /*b7f0*/  FMUL.FTZ R36, R2.reuse, R36 ;  /* 0x0000002402247220 */ /* 0x040fe20000410000 */
[----:B------:R-:W-:Y:S01]  /*b800*/  FMUL.FTZ R37, R2, R37 ;  /* 0x0000002502257220 */ /* 0x000fe20000410000 */
[----:B------:R-:W3:Y:S03]  /*b810*/  LDSM.16.MT88.4 R84, [R136+0xa000] ;  /* 0x00a000008854783b */ /* 0x000ee60000004200 */
[----:B------:R-:W4:Y:S01]  /*b820*/  MUFU.EX2 R122, R122 ;  /* 0x0000007a007a7308 */ /* 0x000f220000000800 */
[----:B-1----:R-:W-:Y:S01]  /*b830*/  F2FP.BF16.F32.PACK_AB R96, R125, R129 ;  /* 0x000000817d60723e */ /* 0x002fe200000010ff */
[C---:B------:R-:W-:Y:S01]  /*b840*/  FMUL.FTZ R38, R0.reuse, R38 ;  /* 0x0000002600267220 */ /* 0x040fe20000410000 */
[----:B------:R-:W-:Y:S01]  /*b850*/  FMUL.FTZ R39, R0, R39 ;  /* 0x0000002700277220 */ /* 0x000fe20000410000 */
[C---:B------:R-:W-:Y:S01]  /*b860*/  FMUL.FTZ R40, R2.reuse, R40 ;  /* 0x0000002802287220 */ /* 0x040fe20000410000 */
[----:B------:R-:W-:Y:S01]  /*b870*/  FMUL.FTZ R41, R2, R41 ;  /* 0x0000002902297220 */ /* 0x000fe20000410000 */
[C---:B------:R-:W-:Y:S01]  /*b880*/  FMUL.FTZ R42, R0.reuse, R42 ;  /* 0x0000002a002a7220 */ /* 0x040fe20000410000 */
[----:B------:R-:W1:Y:S03]  /*b890*/  LDSM.16.MT88.4 R76, [R134+0xa000] ;  /* 0x00a00000864c783b */ /* 0x000e660000004200 */
[----:B------:R-:W-:Y:S01]  /*b8a0*/  MUFU.EX2 R124, R124 ;  /* 0x0000007c007c7308 */ /* 0x000fe20000000800 */
[----:B------:R-:W-:Y:S01]  /*b8b0*/  FMUL.FTZ R43, R0, R43 ;  /* 0x0000002b002b7220 */ /* 0x000fe20000410000 */
[C---:B------:R-:W-:Y:S01]  /*b8c0*/  FMUL.FTZ R44, R2.reuse, R44 ;  /* 0x0000002c022c7220 */ /* 0x040fe20000410000 */
[----:B------:R-:W-:Y:S01]  /*b8d0*/  FMUL.FTZ R45, R2, R45 ;  /* 0x0000002d022d7220 */ /* 0x000fe20000410000 */
[C---:B------:R-:W-:Y:S01]  /*b8e0*/  FMUL.FTZ R46, R0.reuse, R46 ;  /* 0x0000002e002e7220 */ /* 0x040fe20000410000 */
[----:B------:R-:W-:Y:S01]  /*b8f0*/  FMUL.FTZ R47, R0, R47 ;  /* 0x0000002f002f7220 */ /* 0x000fe20000410000 */
[----:B------:R-:W-:Y:S01]  /*b900*/  FMUL.FTZ R48, R2, R48 ;  /* 0x0000003002307220 */ /* 0x000fe20000410000 */
[----:B------:R-:W5:Y:S03]  /*b910*/  LDSM.16.MT88.4 R68, [R133+0xa000] ;  /* 0x00a000008544783b */ /* 0x000f660000004200 */
[----:B------:R-:W2:Y:S01]  /*b920*/  MUFU.EX2 R123, R123 ;  /* 0x0000007b007b7308 */ /* 0x000ea20000000800 */
[----:B----4-:R-:W-:Y:S01]  /*b930*/  F2FP.BF16.F32.PACK_AB R97, R122, R127 ;  /* 0x0000007f7a61723e */ /* 0x010fe200000010ff */
[----:B------:R-:W-:Y:S01]  /*b940*/  FMUL.FTZ R49, R2, R49 ;  /* 0x0000003102317220 */ /* 0x000fe20000410000 */
[C---:B------:R-:W-:Y:S01]  /*b950*/  FMUL.FTZ R50, R0.reuse, R50 ;  /* 0x0000003200327220 */ /* 0x040fe20000410000 */
[----:B------:R-:W-:Y:S01]  /*b960*/  FMUL.FTZ R51, R0, R51 ;  /* 0x0000003300337220 */ /* 0x000fe20000410000 */
[C---:B------:R-:W-:Y:S01]  /*b970*/  FMUL.FTZ R60, R2.reuse, R60 ;  /* 0x0000003c023c7220 */ /* 0x040fe20000410000 */
[----:B------:R-:W-:Y:S01]  /*b980*/  FMUL.FTZ R61, R2, R61 ;  /* 0x0000003d023d7220 */ /* 0x000fe20000410000 */
[C---:B------:R-:W-:Y:S03]  /*b990*/  FMUL.FTZ R62, R0.reuse, R62 ;  /* 0x0000003e003e7220 */ /* 0x040fe60000410000 */
[----:B------:R-:W-:Y:S01]  /*b9a0*/  MUFU.EX2 R121, R121 ;  /* 0x0000007900797308 */ /* 0x000fe20000000800 */
[----:B------:R-:W-:Y:S01]  /*b9b0*/  FMUL.FTZ R63, R0, R63 ;  /* 0x0000003f003f7220 */ /* 0x000fe20000410000 */
[C---:B------:R-:W-:Y:S01]  /*b9c0*/  FMUL.FTZ R64, R2.reuse, R64 ;  /* 0x0000004002407220 */ /* 0x040fe20000410000 */
[----:B------:R-:W-:Y:S01]  /*b9d0*/  FMUL.FTZ R65, R2, R65 ;  /* 0x0000004102417220 */ /* 0x000fe20000410000 */
[C---:B------:R-:W-:Y:S01]  /*b9e0*/  FMUL.FTZ R66, R0.reuse, R66 ;  /* 0x0000004200427220 */ /* 0x040fe20000410000 */
[----:B------:R-:W-:Y:S01]  /*b9f0*/  FMUL.FTZ R67, R0, R67 ;  /* 0x0000004300437220 */ /* 0x000fe20000410000 */
[C---:B------:R-:W-:Y:S01]  /*ba00*/  FMUL.FTZ R52, R2.reuse, R52 ;  /* 0x0000003402347220 */ /* 0x040fe20000410000 */
[----:B------:R-:W-:Y:S03]  /*ba10*/  FMUL.FTZ R53, R2, R53 ;  /* 0x0000003502357220 */ /* 0x000fe60000410000 */
[----:B------:R-:W4:Y:S01]  /*ba20*/  MUFU.EX2 R120, R120 ;  /* 0x0000007800787308 */ /* 0x000f220000000800 */
        /* <DEDUP_REMOVED lines=23> */
[C---:B------:R-:W-:Y:S02]  /*bba0*/  HMMA.16816.F32.BF16 R4, R96.reuse, R12, R4 ;  /* 0x0000000c6004723c */ /* 0x040fe40000041804 */
[----:B------:R-:W-:Y:S03]  /*bbb0*/  MUFU.EX2 R128, R128 ;  /* 0x0000008000807308 */ /* 0x000fe60000000800 */
[--C-:B------:R-:W-:Y:S01]  /*bbc0*/  FFMA.FTZ R172, R175, UR4, -R104.reuse ;  /* 0x00000004afac7c23 */ /* 0x100fe20008010868 */
[C---:B------:R-:W-:Y:S06]  /*bbd0*/  HMMA.16816.F32.BF16 R8, R96.reuse, R14, R8 ;  /* 0x0000000e6008723c */ /* 0x040fec0000041808 */
[----:B------:R-:W4:Y:S01]  /*bbe0*/  MUFU.EX2 R177, R177 ;  /* 0x000000b100b17308 */ /* 0x000f220000000800 */
[----:B------:R-:W-:Y:S01]  /*bbf0*/  ISETP.GT.AND P1, PT, R151, 0x1, PT ;  /* 0x000000019700780c */ /* 0x000fe20003f24270 */
[C---:B------:R-:W-:Y:S03]  /*bc00*/  FMUL.FTZ R12, R2.reuse, R88 ;  /* 0x00000058020c7220 */ /* 0x040fe60000410000 */
[----:B------:R-:W-:Y:S01]  /*bc10*/  FMUL.FTZ R13, R2, R89 ;  /* 0x00000059020d7220 */ /* 0x000fe20000410000 */
[C---:B------:R-:W-:Y:S01]  /*bc20*/  FMUL.FTZ R14, R0.reuse, R90 ;  /* 0x0000005a000e7220 */ /* 0x040fe20000410000 */
[----:B------:R-:W-:Y:S03]  /*bc30*/  FMUL.FTZ R15, R0, R91 ;  /* 0x0000005b000f7220 */ /* 0x000fe60000410000 */
[----:B------:R-:W-:Y:S01]  /*bc40*/  MUFU.EX2 R130, R130 ;  /* 0x0000008200827308 */ /* 0x000fe20000000800 */
[--C-:B------:R-:W-:Y:S01]  /*bc50*/  FFMA.FTZ R173, R173, UR4, -R104.reuse ;  /* 0x00000004adad7c23 */ /* 0x100fe20008010868 */
[--C-:B------:R-:W-:Y:S01]  /*bc60*/  FFMA.FTZ R170, R170, UR4, -R105.reuse ;  /* 0x00000004aaaa7c23 */ /* 0x100fe20008010869 */
[----:B------:R-:W-:Y:S01]  /*bc70*/  FFMA.FTZ R105, R171, UR4, -R105 ;  /* 0x00000004ab697c23 */ /* 0x000fe20008010869 */
[C---:B------:R-:W-:Y:S03]  /*bc80*/  HMMA.16816.F32.BF16 R12, R96.reuse, R20, R12 ;  /* 0x00000014600c723c */ /* 0x040fe6000004180c */
[--C-:B------:R-:W-:Y:S03]  /*bc90*/  FFMA.FTZ R102, R102, UR4, -R104.reuse ;  /* 0x0000000466667c23 */ /* 0x100fe60008010868 */
[----:B------:R-:W4:Y:S01]  /*bca0*/  MUFU.EX2 R179, R179 ;  /* 0x000000b300b37308 */ /* 0x000f220000000800 */
[----:B------:R-:W-:Y:S01]  /*bcb0*/  FFMA.FTZ R104, R101, UR4, -R104 ;  /* 0x0000000465687c23 */ /* 0x000fe20008010868 */
[C---:B------:R-:W-:Y:S03]  /*bcc0*/  HMMA.16816.F32.BF16 R16, R96.reuse, R22, R16 ;  /* 0x000000166010723c */ /* 0x040fe60000041810 */
[C---:B------:R-:W-:Y:S01]  /*bcd0*/  FMUL.FTZ R20, R2.reuse, R80 ;  /* 0x0000005002147220 */ /* 0x040fe20000410000 */
[----:B------:R-:W-:Y:S03]  /*bce0*/  FMUL.FTZ R21, R2, R81 ;  /* 0x0000005102157220 */ /* 0x000fe60000410000 */
[C---:B------:R-:W-:Y:S01]  /*bcf0*/  FMUL.FTZ R22, R0.reuse, R82 ;  /* 0x0000005200167220 */ /* 0x040fe20000410000 */
[----:B------:R-:W-:Y:S01]  /*bd00*/  FMUL.FTZ R23, R0, R83 ;  /* 0x0000005300177220 */ /* 0x000fe20000410000 */
[----:B------:R-:W-:Y:S01]  /*bd10*/  MUFU.EX2 R176, R176 ;  /* 0x000000b000b07308 */ /* 0x000fe20000000800 */
[----:B------:R-:W-:Y:S01]  /*bd20*/  LDSM.16.MT88.4 R80, [R134+0x8800] ;  /* 0x008800008650783b */ /* 0x000fe20000004200 */
[----:B------:R-:W-:Y:S01]  /*bd30*/  FFMA.FTZ R129, R2, R167, R129 ;  /* 0x000000a702817223 */ /* 0x000fe20000010081 */
[----:B------:R-:W-:Y:S03]  /*bd40*/  FFMA.FTZ R127, R0, R166, R127 ;  /* 0x000000a6007f7223 */ /* 0x000fe6000001007f */
[C---:B------:R-:W-:Y:S04]  /*bd50*/  HMMA.16816.F32.BF16 R20, R96.reuse, R28, R20 ;  /* 0x0000001c6014723c */ /* 0x040fe80000041814 */
[----:B------:R-:W4:Y:S01]  /*bd60*/  MUFU.EX2 R181, R181 ;  /* 0x000000b500b57308 */ /* 0x000f220000000800 */
[----:B------:R-:W-:Y:S01]  /*bd70*/  FADD.FTZ R129, R125, R129 ;  /* 0x000000817d817221 */ /* 0x000fe20000010000 */
[----:B------:R-:W-:Y:S01]  /*bd80*/  FADD.FTZ R122, R122, R127 ;  /* 0x0000007f7a7a7221 */ /* 0x000fe20000010000 */
[C---:B------:R-:W-:Y:S07]  /*bd90*/  HMMA.16816.F32.BF16 R24, R96.reuse, R30, R24 ;  /* 0x0000001e6018723c */ /* 0x040fee0000041818 */
[----:B------:R-:W-:Y:S01]  /*bda0*/  MUFU.EX2 R184, R184 ;  /* 0x000000b800b87308 */ /* 0x000fe20000000800 */
[C---:B------:R-:W-:Y:S03]  /*bdb0*/  FMUL.FTZ R28, R2.reuse, R72 ;  /* 0x00000048021c7220 */ /* 0x040fe60000410000 */
[----:B------:R-:W-:Y:S01]  /*bdc0*/  FMUL.FTZ R29, R2, R73 ;  /* 0x00000049021d7220 */ /* 0x000fe20000410000 */
[C---:B------:R-:W-:Y:S01]  /*bdd0*/  FMUL.FTZ R30, R0.reuse, R74 ;  /* 0x0000004a001e7220 */ /* 0x040fe20000410000 */
[----:B------:R-:W-:Y:S02]  /*bde0*/  FMUL.FTZ R31, R0, R75 ;  /* 0x0000004b001f7220 */ /* 0x000fe40000410000 */
[----:B------:R-:W4:Y:S01]  /*bdf0*/  LDSM.16.MT88.4 R72, [R132+0xa000] ;  /* 0x00a000008448783b */ /* 0x000f220000004200 */
[----:B------:R-:W-:Y:S01]  /*be00*/  FADD.FTZ R124, R124, R129 ;  /* 0x000000817c7c7221 */ /* 0x000fe20000010000 */
[----:B------:R-:W-:Y:S01]  /*be10*/  MUFU.EX2 R191, R191 ;  /* 0x000000bf00bf7308 */ /* 0x000fe20000000800 */
[----:B------:R-:W-:Y:S01]  /*be20*/  FADD.FTZ R121, R121, R122 ;  /* 0x0000007a79797221 */ /* 0x000fe20000010000 */
[----:B------:R-:W-:Y:S01]  /*be30*/  IADD3 R0, R151, -0x1, RZ ;  /* 0xffffffff97007810 */ /* 0x000fe20007ffe0ff */
[C---:B------:R-:W-:Y:S03]  /*be40*/  HMMA.16816.F32.BF16 R28, R96.reuse, R92, R28 ;  /* 0x0000005c601c723c */ /* 0x040fe6000004181c */
[----:B------:R-:W-:Y:S01]  /*be50*/  FADD.FTZ R123, R123, R124 ;  /* 0x0000007c7b7b7221 */ /* 0x000fe20000010000 */
[----:B------:R-:W-:Y:S03]  /*be60*/  FADD.FTZ R121, R120, R121 ;  /* 0x0000007978797221 */ /* 0x000fe60000010000 */
[----:B------:R-:W-:Y:S01]  /*be70*/  MUFU.EX2 R182, R182 ;  /* 0x000000b600b67308 */ /* 0x000fe20000000800 */
[C---:B------:R-:W-:Y:S01]  /*be80*/  HMMA.16816.F32.BF16 R32, R96.reuse, R94, R32 ;  /* 0x0000005e6020723c */ /* 0x040fe20000041820 */
[----:B------:R-:W-:Y:S02]  /*be90*/  LDSM.16.MT88.4 R92, [R136+0x9800] ;  /* 0x00980000885c783b */ /* 0x000fe40000004200 */
[----:B------:R-:W-:Y:S03]  /*bea0*/  MOV R151, R0 ;  /* 0x0000000000977202 */ /* 0x000fe60000000f00 */
[C---:B---3--:R-:W-:Y:S03]  /*beb0*/  HMMA.16816.F32.BF16 R36, R96.reuse, R84, R36 ;  /* 0x000000546024723c */ /* 0x048fe60000041824 */
[----:B------:R-:W-:Y:S02]  /*bec0*/  MUFU.EX2 R187, R187 ;  /* 0x000000bb00bb7308 */ /* 0x000fe40000000800 */
[----:B------:R-:W-:Y:S01]  /*bed0*/  MOV R0, R3 ;  /* 0x0000000300007202 */ /* 0x000fe20000000f00 */
[C---:B------:R-:W-:Y:S01]  /*bee0*/  HMMA.16816.F32.BF16 R40, R96.reuse, R86, R40 ;  /* 0x000000566028723c */ /* 0x040fe20000041828 */
[----:B------:R-:W-:Y:S06]  /*bef0*/  LDSM.16.MT88.4 R84, [R133+0x8800] ;  /* 0x008800008554783b */ /* 0x000fec0000004200 */
[----:B------:R-:W-:Y:S01]  /*bf00*/  MUFU.EX2 R180, R180 ;  /* 0x000000b400b47308 */ /* 0x000fe20000000800 */
[C---:B-1----:R-:W-:Y:S09]  /*bf10*/  HMMA.16816.F32.BF16 R44, R96.reuse, R76, R44 ;  /* 0x0000004c602c723c */ /* 0x042ff2000004182c */
[----:B------:R-:W-:Y:S01]  /*bf20*/  MUFU.EX2 R189, R189 ;  /* 0x000000bd00bd7308 */ /* 0x000fe20000000800 */
[C---:B------:R-:W-:Y:S01]  /*bf30*/  HMMA.16816.F32.BF16 R48, R96.reuse, R78, R48 ;  /* 0x0000004e6030723c */ /* 0x040fe20000041830 */
[----:B------:R-:W1:Y:S05]  /*bf40*/  LDSM.16.MT88.4 R76, [R136+0x8800] ;  /* 0x00880000884c783b */ /* 0x000e6a0000004200 */
[C---:B-----5:R-:W-:Y:S03]  /*bf50*/  HMMA.16816.F32.BF16 R52, R96.reuse, R68, R52 ;  /* 0x000000446034723c */ /* 0x060fe60000041834 */
[----:B------:R-:W-:Y:S03]  /*bf60*/  MUFU.EX2 R178, R178 ;  /* 0x000000b200b27308 */ /* 0x000fe60000000800 */
[C---:B------:R-:W-:Y:S07]  /*bf70*/  HMMA.16816.F32.BF16 R56, R96.reuse, R70, R56 ;  /* 0x000000466038723c */ /* 0x040fee0000041838 */
[----:B------:R-:W-:Y:S01]  /*bf80*/  MUFU.EX2 R183, R183 ;  /* 0x000000b700b77308 */ /* 0x000fe20000000800 */
[----:B--2---:R-:W-:Y:S01]  /*bf90*/  F2FP.BF16.F32.PACK_AB R68, R131, R126 ;  /* 0x0000007e8344723e */ /* 0x004fe200000010ff */
[C---:B----4-:R-:W-:Y:S03]  /*bfa0*/  HMMA.16816.F32.BF16 R60, R96.reuse, R72, R60 ;  /* 0x00000048603c723c */ /* 0x050fe6000004183c */
[----:B------:R-:W-:Y:S03]  /*bfb0*/  F2FP.BF16.F32.PACK_AB R69, R177, R128 ;  /* 0x00000080b145723e */ /* 0x000fe600000010ff */
[----:B------:R-:W-:Y:S01]  /*bfc0*/  HMMA.16816.F32.BF16 R64, R96, R74, R64 ;  /* 0x0000004a6040723c */ /* 0x000fe20000041840 */
[----:B------:R-:W2:Y:S01]  /*bfd0*/  LDSM.16.MT88.4 R72, [R132+0x8800] ;  /* 0x008800008448783b */ /* 0x000ea20000004200 */
[----:B------:R-:W-:Y:S03]  /*bfe0*/  MUFU.EX2 R174, R174 ;  /* 0x000000ae00ae7308 */ /* 0x000fe60000000800 */
[----:B------:R-:W-:Y:S01]  /*bff0*/  F2FP.BF16.F32.PACK_AB R70, R179, R130 ;  /* 0x00000082b346723e */ /* 0x000fe200000010ff */
[----:B------:R-:W-:Y:S01]  /*c000*/  FADD.FTZ R126, R126, R123 ;  /* 0x0000007b7e7e7221 */ /* 0x000fe20000010000 */
[----:B------:R-:W-:Y:S01]  /*c010*/  F2FP.BF16.F32.PACK_AB R71, R181, R176 ;  /* 0x000000b0b547723e */ /* 0x000fe200000010ff */
[----:B------:R-:W-:Y:S04]  /*c020*/  FADD.FTZ R128, R128, R121 ;  /* 0x0000007980807221 */ /* 0x000fe80000010000 */
[----:B------:R-:W-:Y:S01]  /*c030*/  MUFU.EX2 R185, R185 ;  /* 0x000000b900b97308 */ /* 0x000fe20000000800 */
[----:B------:R-:W-:Y:S01]  /*c040*/  FADD.FTZ R131, R131, R126 ;  /* 0x0000007e83837221 */ /* 0x000fe20000010000 */
[----:B------:R-:W-:Y:S03]  /*c050*/  FADD.FTZ R177, R177, R128 ;  /* 0x00000080b1b17221 */ /* 0x000fe60000010000 */
[----:B------:R-:W-:Y:S01]  /*c060*/  FADD.FTZ R130, R130, R131 ;  /* 0x0000008382827221 */ /* 0x000fe20000010000 */
[----:B------:R-:W-:Y:S01]  /*c070*/  FADD.FTZ R176, R176, R177 ;  /* 0x000000b1b0b07221 */ /* 0x000fe20000010000 */
[C---:B-1----:R-:W-:Y:S03]  /*c080*/  HMMA.16816.F32.BF16 R4, R68.reuse, R76, R4 ;  /* 0x0000004c4404723c */ /* 0x042fe60000041804 */
[----:B------:R-:W-:Y:S02]  /*c090*/  MUFU.EX2 R172, R172 ;  /* 0x000000ac00ac7308 */ /* 0x000fe40000000800 */
[----:B------:R-:W-:Y:S01]  /*c0a0*/  FADD.FTZ R179, R179, R130 ;  /* 0x00000082b3b37221 */ /* 0x000fe20000010000 */
[C---:B------:R-:W-:Y:S01]  /*c0b0*/  HMMA.16816.F32.BF16 R8, R68.reuse, R78, R8 ;  /* 0x0000004e4408723c */ /* 0x040fe20000041808 */
[----:B------:R-:W1:Y:S06]  /*c0c0*/  LDSM.16.MT88.4 R76, [R136+0xa800] ;  /* 0x00a80000884c783b */ /* 0x000e6c0000004200 */
[----:B------:R-:W3:Y:S01]  /*c0d0*/  MUFU.EX2 R173, R173 ;  /* 0x000000ad00ad7308 */ /* 0x000ee20000000800 */
[----:B------:R-:W-:Y:S01]  /*c0e0*/  FADD.FTZ R181, R181, R176 ;  /* 0x000000b0b5b57221 */ /* 0x000fe20000010000 */
[C---:B------:R-:W-:Y:S08]  /*c0f0*/  HMMA.16816.F32.BF16 R12, R68.reuse, R80, R12 ;  /* 0x00000050440c723c */ /* 0x040ff0000004180c */
[----:B------:R-:W-:Y:S01]  /*c100*/  MUFU.EX2 R170, R170 ;  /* 0x000000aa00aa7308 */ /* 0x000fe20000000800 */
[C---:B------:R-:W-:Y:S01]  /*c110*/  HMMA.16816.F32.BF16 R16, R68.reuse, R82, R16 ;  /* 0x000000524410723c */ /* 0x040fe20000041810 */
[----:B------:R-:W4:Y:S05]  /*c120*/  LDSM.16.MT88.4 R80, [R134+0xa800] ;  /* 0x00a800008650783b */ /* 0x000f2a0000004200 */
[C---:B------:R-:W-:Y:S03]  /*c130*/  HMMA.16816.F32.BF16 R20, R68.reuse, R84, R20 ;  /* 0x000000544414723c */ /* 0x040fe60000041814 */
[----:B------:R3:W5:Y:S03]  /*c140*/  MUFU.EX2 R171, R105 ;  /* 0x0000006900ab7308 */ /* 0x0007660000000800 */
[C---:B------:R-:W-:Y:S01]  /*c150*/  HMMA.16816.F32.BF16 R24, R68.reuse, R86, R24 ;  /* 0x000000564418723c */ /* 0x040fe20000041818 */
[----:B------:R-:W4:Y:S06]  /*c160*/  LDSM.16.MT88.4 R84, [R133+0xa800] ;  /* 0x00a800008554783b */ /* 0x000f2c0000004200 */
[----:B------:R-:W-:Y:S01]  /*c170*/  MUFU.EX2 R102, R102 ;  /* 0x0000006600667308 */ /* 0x000fe20000000800 */
[C---:B--2---:R-:W-:Y:S09]  /*c180*/  HMMA.16816.F32.BF16 R28, R68.reuse, R72, R28 ;  /* 0x00000048441c723c */ /* 0x044ff2000004181c */
[----:B------:R2:W4:Y:S01]  /*c190*/  MUFU.EX2 R101, R104 ;  /* 0x0000006800657308 */ /* 0x0005220000000800 */
[C---:B------:R-:W-:Y:S01]  /*c1a0*/  HMMA.16816.F32.BF16 R32, R68.reuse, R74, R32 ;  /* 0x0000004a4420723c */ /* 0x040fe20000041820 */
[----:B------:R-:W4:Y:S02]  /*c1b0*/  LDSM.16.MT88.4 R72, [R132+0xa800] ;  /* 0x00a800008448783b */ /* 0x000f240000004200 */
[----:B---3--:R-:W-:Y:S03]  /*c1c0*/  F2FP.BF16.F32.PACK_AB R105, R173, R172 ;  /* 0x000000acad69723e */ /* 0x008fe600000010ff */
[C---:B-1----:R-:W-:Y:S05]  /*c1d0*/  HMMA.16816.F32.BF16 R36, R68.reuse, R76, R36 ;  /* 0x0000004c4424723c */ /* 0x042fea0000041824 */
[----:B-----5:R-:W-:Y:S01]  /*c1e0*/  F2FP.BF16.F32.PACK_AB R106, R171, R170 ;  /* 0x000000aaab6a723e */ /* 0x020fe200000010ff */
[C---:B------:R-:W-:Y:S01]  /*c1f0*/  HMMA.16816.F32.BF16 R40, R68.reuse, R78, R40 ;  /* 0x0000004e4428723c */ /* 0x040fe20000041828 */
[----:B------:R-:W1:Y:S04]  /*c200*/  LDSM.16.MT88.4 R76, [R136+0x9000] ;  /* 0x00900000884c783b */ /* 0x000e680000004200 */
[----:B--2---:R-:W-:Y:S01]  /*c210*/  F2FP.BF16.F32.PACK_AB R104, R185, R174 ;  /* 0x000000aeb968723e */ /* 0x004fe200000010ff */
[C---:B----4-:R-:W-:Y:S05]  /*c220*/  HMMA.16816.F32.BF16 R44, R68.reuse, R80, R44 ;  /* 0x00000050442c723c */ /* 0x050fea000004182c */
[----:B------:R-:W-:Y:S01]  /*c230*/  F2FP.BF16.F32.PACK_AB R107, R101, R102 ;  /* 0x00000066656b723e */ /* 0x000fe200000010ff */
[C---:B------:R-:W-:Y:S01]  /*c240*/  HMMA.16816.F32.BF16 R48, R68.reuse, R82, R48 ;  /* 0x000000524430723c */ /* 0x040fe20000041830 */
[----:B------:R-:W2:Y:S05]  /*c250*/  LDSM.16.MT88.4 R80, [R134+0x9000] ;  /* 0x009000008650783b */ /* 0x000eaa0000004200 */
[C---:B------:R-:W-:Y:S06]  /*c260*/  HMMA.16816.F32.BF16 R52, R68.reuse, R84, R52 ;  /* 0x000000544434723c */ /* 0x040fec0000041834 */
[C---:B------:R-:W-:Y:S01]  /*c270*/  HMMA.16816.F32.BF16 R56, R68.reuse, R86, R56 ;  /* 0x000000564438723c */ /* 0x040fe20000041838 */
[----:B------:R-:W3:Y:S05]  /*c280*/  LDSM.16.MT88.4 R84, [R133+0x9000] ;  /* 0x009000008554783b */ /* 0x000eea0000004200 */
[C---:B------:R-:W-:Y:S06]  /*c290*/  HMMA.16816.F32.BF16 R60, R68.reuse, R72, R60 ;  /* 0x00000048443c723c */ /* 0x040fec000004183c */
[----:B------:R-:W-:Y:S01]  /*c2a0*/  HMMA.16816.F32.BF16 R64, R68, R74, R64 ;  /* 0x0000004a4440723c */ /* 0x000fe20000041840 */
[----:B------:R-:W4:Y:S06]  /*c2b0*/  LDSM.16.MT88.4 R72, [R132+0x9000] ;  /* 0x009000008448783b */ /* 0x000f2c0000004200 */
[----:B------:R-:W-:Y:S01]  /*c2c0*/  F2FP.BF16.F32.PACK_AB R68, R191, R184 ;  /* 0x000000b8bf44723e */ /* 0x000fe200000010ff */
[----:B------:R-:W-:Y:S03]  /*c2d0*/  FADD.FTZ R184, R184, R179 ;  /* 0x000000b3b8b87221 */ /* 0x000fe60000010000 */
[----:B------:R-:W-:Y:S01]  /*c2e0*/  F2FP.BF16.F32.PACK_AB R69, R187, R182 ;  /* 0x000000b6bb45723e */ /* 0x000fe200000010ff */
[----:B------:R-:W-:Y:S01]  /*c2f0*/  FADD.FTZ R182, R182, R181 ;  /* 0x000000b5b6b67221 */ /* 0x000fe20000010000 */
[----:B------:R-:W-:Y:S01]  /*c300*/  F2FP.BF16.F32.PACK_AB R70, R189, R180 ;  /* 0x000000b4bd46723e */ /* 0x000fe200000010ff */
[----:B------:R-:W-:Y:S01]  /*c310*/  FADD.FTZ R191, R191, R184 ;  /* 0x000000b8bfbf7221 */ /* 0x000fe20000010000 */
[----:B------:R-:W-:Y:S01]  /*c320*/  F2FP.BF16.F32.PACK_AB R71, R183, R178 ;  /* 0x000000b2b747723e */ /* 0x000fe200000010ff */
[----:B------:R-:W-:Y:S02]  /*c330*/  FADD.FTZ R187, R187, R182 ;  /* 0x000000b6bbbb7221 */ /* 0x000fe40000010000 */
[----:B------:R-:W-:Y:S02]  /*c340*/  FADD.FTZ R180, R180, R191 ;  /* 0x000000bfb4b47221 */ /* 0x000fe40000010000 */
[----:B------:R-:W-:Y:S02]  /*c350*/  FADD.FTZ R178, R178, R187 ;  /* 0x000000bbb2b27221 */ /* 0x000fe40000010000 */
[C---:B-1----:R-:W-:Y:S03]  /*c360*/  HMMA.16816.F32.BF16 R4, R68.reuse, R76, R4 ;  /* 0x0000004c4404723c */ /* 0x042fe60000041804 */
[----:B------:R-:W-:Y:S01]  /*c370*/  FADD.FTZ R189, R189, R180 ;  /* 0x000000b4bdbd7221 */ /* 0x000fe20000010000 */
[----:B------:R-:W-:Y:S02]  /*c380*/  FADD.FTZ R183, R183, R178 ;  /* 0x000000b2b7b77221 */ /* 0x000fe40000010000 */
        /* <DEDUP_REMOVED lines=15> */
[C---:B------:R-:W-:Y:S01]  /*c480*/  HMMA.16816.F32.BF16 R32, R68.reuse, R74, R32 ;  /* 0x0000004a4420723c */ /* 0x040fe20000041820 */
[----:B------:R-:W4:Y:S04]  /*c490*/  LDSM.16.MT88.4 R72, [R132+0xb000] ;  /* 0x00b000008448783b */ /* 0x000f280000004200 */
[----:B------:R-:W-:Y:S01]  /*c4a0*/  FADD.FTZ R167, R171, R170 ;  /* 0x000000aaaba77221 */ /* 0x000fe20000010000 */
[C---:B-1----:R-:W-:Y:S05]  /*c4b0*/  HMMA.16816.F32.BF16 R36, R68.reuse, R76, R36 ;  /* 0x0000004c4424723c */ /* 0x042fea0000041824 */
[----:B------:R-:W-:Y:S01]  /*c4c0*/  FADD.FTZ R166, R101, R102 ;  /* 0x0000006665a67221 */ /* 0x000fe20000010000 */
[C---:B------:R-:W-:Y:S01]  /*c4d0*/  HMMA.16816.F32.BF16 R40, R68.reuse, R78, R40 ;  /* 0x0000004e4428723c */ /* 0x040fe20000041828 */
[----:B------:R-:W1:Y:S05]  /*c4e0*/  LDSM.16.MT88.4 R76, [R134+0x9800] ;  /* 0x00980000864c783b */ /* 0x000e6a0000004200 */
[C---:B--2---:R-:W-:Y:S06]  /*c4f0*/  HMMA.16816.F32.BF16 R44, R68.reuse, R80, R44 ;  /* 0x00000050442c723c */ /* 0x044fec000004182c */
[C---:B------:R-:W-:Y:S06]  /*c500*/  HMMA.16816.F32.BF16 R48, R68.reuse, R82, R48 ;  /* 0x000000524430723c */ /* 0x040fec0000041830 */
[C---:B---3--:R-:W-:Y:S06]  /*c510*/  HMMA.16816.F32.BF16 R52, R68.reuse, R84, R52 ;  /* 0x000000544434723c */ /* 0x048fec0000041834 */
[C---:B------:R-:W-:Y:S06]  /*c520*/  HMMA.16816.F32.BF16 R56, R68.reuse, R86, R56 ;  /* 0x000000564438723c */ /* 0x040fec0000041838 */
[C---:B----4-:R-:W-:Y:S06]  /*c530*/  HMMA.16816.F32.BF16 R60, R68.reuse, R72, R60 ;  /* 0x00000048443c723c */ /* 0x050fec000004183c */
[----:B------:R-:W-:Y:S06]  /*c540*/  HMMA.16816.F32.BF16 R64, R68, R74, R64 ;  /* 0x0000004a4440723c */ /* 0x000fec0000041840 */
[C---:B------:R-:W-:Y:S01]  /*c550*/  HMMA.16816.F32.BF16 R96, R104.reuse, R92, R4 ;  /* 0x0000005c6860723c */ /* 0x040fe20000041804 */
[----:B------:R-:W2:Y:S05]  /*c560*/  LDSM.16.MT88.4 R4, [R134+0xb800] ;  /* 0x00b800008604783b */ /* 0x000eaa0000004200 */
[C---:B------:R-:W-:Y:S03]  /*c570*/  HMMA.16816.F32.BF16 R92, R104.reuse, R94, R8 ;  /* 0x0000005e685c723c */ /* 0x040fe60000041808 */
[----:B------:R-:W3:Y:S03]  /*c580*/  LDSM.16.MT88.4 R8, [R133+0xb800] ;  /* 0x00b800008508783b */ /* 0x000ee60000004200 */
[C---:B-1----:R-:W-:Y:S05]  /*c590*/  HMMA.16816.F32.BF16 R88, R104.reuse, R76, R12 ;  /* 0x0000004c6858723c */ /* 0x042fea000004180c */
[----:B------:R-:W1:Y:S01]  /*c5a0*/  LDSM.16.MT88.4 R12, [R132+0xb800] ;  /* 0x00b80000840c783b */ /* 0x000e620000004200 */
        /* <DEDUP_REMOVED lines=16> */
.L_x_5643:
        /* <DEDUP_REMOVED lines=201> */
.L_x_5648:
        /* <DEDUP_REMOVED lines=10> */
.L_x_5649:
[----:B------:R-:W1:Y:S01]  /*d3e0*/  S2R R6, SR_CTAID.Y ;  /* 0x0000000000067919 */ /* 0x000e620000002600 */
[----:B------:R-:W1:Y:S08]  /*d3f0*/  S2UR UR6, SR_CTAID.Z ;  /* 0x00000000000679c3 */ /* 0x000e700000002700 */
[----:B------:R-:W1:Y:S08]  /*d400*/  LDC R3, c[0x0][0x270] ;  /* 0x00009c00ff037b82 */ /* 0x000e700000000800 */
[----:B------:R-:W2:Y:S01]  /*d410*/  LDC R2, c[0x0][0x2c4] ;  /* 0x0000b100ff027b82 */ /* 0x000ea20000000800 */
[----:B-1----:R-:W-:-:S04]  /*d420*/  IMAD R3, R6, R3, UR6 ;  /* 0x0000000606037e24 */ /* 0x002fc8000f8e0203 */
[----:B--2---:R-:W-:-:S07]  /*d430*/  IMAD R2, R3, R2, RZ ;  /* 0x0000000203027224 */ /* 0x004fce00078e02ff */
.L_x_5650:
        /* <DEDUP_REMOVED lines=20> */
.L_x_5652:
[----:B------:R-:W-:Y:S05]  /*d580*/  BSYNC B0 ;  /* 0x0000000000007941 */ /* 0x000fea0003800000 */
.L_x_5651:
        /* <DEDUP_REMOVED lines=49> */
.L_x_5654:
[----:B------:R-:W-:Y:S05]  /*d8a0*/  BSYNC B0 ;  /* 0x0000000000007941 */ /* 0x000fea0003800000 */
.L_x_5653:
        /* <DEDUP_REMOVED lines=20> */
.L_x_5656:
[----:B------:R-:W-:Y:S05]  /*d9f0*/  BSYNC B0 ;  /* 0x0000000000007941 */ /* 0x000fea0003800000 */
.L_x_5655:
        /* <DEDUP_REMOVED lines=20> */
.L_x_5658:
[----:B------:R-:W-:Y:S05]  /*db40*/  BSYNC B0 ;  /* 0x0000000000007941 */ /* 0x000fea0003800000 */
.L_x_5657:
        /* <DEDUP_REMOVED lines=20> */
.L_x_5659:
        /* <DEDUP_REMOVED lines=15> */
.L_x_8515:


//--------------------- .text._ZN5flash24flash_fwd_splitkv_kernelI23Flash_fwd_kernel_traitsILi128ELi64ELi64ELi4ELb0ELb0EN7cutlass10bfloat16_tE19Flash_kernel_traitsILi128ELi64ELi64ELi4ES3_EELb1ELb0ELb0ELb0ELb0ELb0ELb0ELb1EEEvNS_16Flash_fwd_paramsE --------------------------
	.section	.text._ZN5flash24flash_fwd_splitkv_kernelI23Flash_fwd_kernel_traitsILi128ELi64ELi64ELi4ELb0ELb0EN7cutlass10bfloat16_tE19Flash_kernel_traitsILi128ELi64ELi64ELi4ES3_EELb1ELb0ELb0ELb0ELb0ELb0ELb0ELb1EEEvNS_16Flash_fwd_paramsE,"ax",@progbits
	.align	128
        .global         _ZN5flash24flash_fwd_splitkv_kernelI23Flash_fwd_kernel_traitsILi128ELi64ELi64ELi4ELb0ELb0EN7cutlass10bfloat16_tE19Flash_kernel_traitsILi128ELi64ELi64ELi4ES3_EELb1ELb0ELb0ELb0ELb0ELb0ELb0ELb1EEEvNS_16Flash_fwd_paramsE
        .type           _ZN5flash24flash_fwd_splitkv_kernelI23Flash_fwd_kernel_traitsILi128ELi64ELi64ELi4ELb0ELb0EN7cutlass10bfloat16_tE19Flash_kernel_traitsILi128ELi64ELi64ELi4ES3_EELb1ELb0ELb0ELb0ELb0ELb0ELb0ELb1EEEvNS_16Flash_fwd_paramsE,@function
        .size           _ZN5flash24flash_fwd_splitkv_kernelI23Flash_fwd_kernel_traitsILi128ELi64ELi64ELi4ELb0ELb0EN7cutlass10bfloat16_tE19Flash_kernel_traitsILi128ELi64ELi64ELi4ES3_EELb1ELb0ELb0ELb0ELb0ELb0ELb0ELb1EEEvNS_16Flash_fwd_paramsE,(.L_x_8516 - _ZN5flash24flash_fwd_splitkv_kernelI23Flash_fwd_kernel_traitsILi128ELi64ELi64ELi4ELb0ELb0EN7cutlass10bfloat16_tE19Flash_kernel_traitsILi128ELi64ELi64ELi4ES3_EELb1ELb0ELb0ELb0ELb0ELb0ELb0ELb1EEEvNS_16Flash_fwd_paramsE)
        .other          _ZN5flash24flash_fwd_splitkv_kernelI23Flash_fwd_kernel_traitsILi128ELi64ELi64ELi4ELb0ELb0EN7cutlass10bfloat16_tE19Flash_kernel_traitsILi128ELi64ELi64ELi4ES3_EELb1ELb0ELb0ELb0ELb0ELb0ELb0ELb1EEEvNS_16Flash_fwd_paramsE,@"STO_CUDA_ENTRY STV_DEFAULT"
_ZN5flash24flash_fwd_splitkv_kernelI23Flash_fwd_kernel_traitsILi128ELi64ELi64ELi4ELb0ELb0EN7cutlass10bfloat16_tE19Flash_kernel_traitsILi128ELi64ELi64ELi4ES3_EELb1ELb0ELb0ELb0ELb0ELb0ELb0ELb1EEEvNS_16Flash_fwd_paramsE:
.text._ZN5flash24flash_fwd_splitkv_kernelI23Flash_fwd_kernel_traitsILi128ELi64ELi64ELi4ELb0ELb0EN7cutlass10bfloat16_tE19Flash_kernel_traitsILi128ELi64ELi64ELi4ES3_EELb1ELb0ELb0ELb0ELb0ELb0ELb0ELb1EEEvNS_16Flash_fwd_paramsE:
[----:B------:R-:W-:Y:S08]  /*0000*/  LDC R1, c[0x0][0x28] ;  /* 0x00000a00ff017b82 */ /* 0x000ff00000000800 */
[----:B------:R-:W1:Y:S01]  /*0010*/  LDC.64 R2, c[0x0][0x2f0] ;  /* 0x0000bc00ff027b82 */ /* 0x000e620000000a00 */
[----:B------:R-:W2:Y:S01]  /*0020*/  S2R R13, SR_CTAID.Y ;  /* 0x00000000000d7919 */ /* 0x000ea20000002600 */
[----:B------:R-:W-:Y:S01]  /*0030*/  IMAD.MOV.U32 R152, RZ, RZ, -0x1 ;  /* 0xffffffffff987424 */ /* 0x000fe200078e00ff */
[----:B------:R-:W-:Y:S01]  /*0040*/  ULDC.64 UR6, c[0x0][0x208] ;  /* 0x0000820000067ab9 */ /* 0x000fe20000000a00 */
[----:B------:R-:W-:-:S04]  /*0050*/  ULDC.64 UR8, c[0x0][0x300] ;  /* 0x0000c00000087ab9 */ /* 0x000fc80000000a00 */
[----:B------:R-:W2:Y:S08]  /*0060*/  LDC.64 R4, c[0x0][0x2f0] ;  /* 0x0000bc00ff047b82 */ /* 0x000eb00000000a00 */
[----:B------:R-:W3:Y:S01]  /*0070*/  LDC.U8 R0, c[0x0][0x3c2] ;  /* 0x0000f080ff007b82 */ /* 0x000ee20000000000 */
[----:B-1----:R-:W-:-:S07]  /*0080*/  ISETP.NE.U32.AND P0, PT, R2, RZ, PT ;  /* 0x000000ff0200720c */ /* 0x002fce0003f05070 */
[----:B------:R-:W1:Y:S01]  /*0090*/  LDC.64 R140, c[0x0][0x300] ;  /* 0x0000c000ff8c7b82 */ /* 0x000e620000000a00 */
[----:B------:R-:W-:-:S07]  /*00a0*/  ISETP.NE.AND.EX P0, PT, R3, RZ, PT, P0 ;  /* 0x000000ff0300720c */ /* 0x000fce0003f05300 */
[----:B------:R-:W4:Y:S01]  /*00b0*/  LDC.64 R2, c[0x0][0x2f8] ;  /* 0x0000be00ff027b82 */ /* 0x000f220000000a00 */
[----:B--2---:R-:W-:-:S05]  /*00c0*/  IMAD.WIDE R6, R13, 0x4, R4 ;  /* 0x000000040d067825 */ /* 0x004fca00078e0204 */
[----:B------:R-:W2:Y:S02]  /*00d0*/  @P0 LDG.E R152, desc[UR6][R6.64] ;  /* 0x0000000606980981 */ /* 0x000ea4000c1e1900 */
[----:B------:R-:W1:Y:S02]  /*00e0*/  LDC.64 R4, c[0x0][0x2f8] ;  /* 0x0000be00ff047b82 */ /* 0x000e640000000a00 */
[----:B------:R1:W2:Y:S01]  /*00f0*/  @P0 LDG.E R151, desc[UR6][R6.64+0x4] ;  /* 0x0000040606970981 */ /* 0x0002a2000c1e1900 */
[----:B---3--:R-:W-:Y:S02]  /*0100*/  ISETP.NE.AND P1, PT, R0, RZ, PT ;  /* 0x000000ff0000720c */ /* 0x008fe40003f25270 */
[----:B------:R-:W-:-:S04]  /*0110*/  ISETP.NE.U32.AND P5, PT, RZ, UR8, PT ;  /* 0x00000008ff007c0c */ /* 0x000fc8000bfa5070 */
[----:B------:R-:W-:Y:S02]  /*0120*/  ISETP.NE.AND.EX P5, PT, RZ, UR9, PT, P5 ;  /* 0x00000009ff007c0c */ /* 0x000fe4000bfa5350 */
[----:B----4-:R-:W-:-:S04]  /*0130*/  ISETP.EQ.U32.AND P2, PT, R2, RZ, PT ;  /* 0x000000ff0200720c */ /* 0x010fc80003f42070 */
[----:B------:R-:W-:Y:S01]  /*0140*/  ISETP.EQ.OR.EX P2, PT, R3, RZ, !P1, P2 ;  /* 0x000000ff0300720c */ /* 0x000fe20004f42720 */
[----:B------:R-:W-:Y:S02]  /*0150*/  IMAD.MOV.U32 R15, RZ, RZ, -0x1 ;  /* 0xffffffffff0f7424 */ /* 0x000fe400078e00ff */
[----:B------:R-:W-:Y:S02]  /*0160*/  IMAD.MOV.U32 R8, RZ, RZ, RZ ;  /* 0x000000ffff087224 */ /* 0x000fe400078e00ff */
[----:B-1----:R-:W-:-:S04]  /*0170*/  IMAD.WIDE R4, R13, 0x4, R4 ;  /* 0x000000040d047825 */ /* 0x002fc800078e0204 */
[----:B------:R-:W-:-:S04]  /*0180*/  IMAD.WIDE R140, R13, 0x4, R140 ;  /* 0x000000040d8c7825 */ /* 0x000fc800078e028c */
[----:B------:R1:W5:Y:S04]  /*0190*/  @!P2 LDG.E R15, desc[UR6][R4.64] ;  /* 0x00000006040fa981 */ /* 0x000368000c1e1900 */
[----:B------:R1:W5:Y:S01]  /*01a0*/  @P5 LDG.E R8, desc[UR6][R140.64] ;  /* 0x000000068c085981 */ /* 0x000362000c1e1900 */
[----:B------:R-:W3:Y:S01]  /*01b0*/  S2R R21, SR_CTAID.X ;  /* 0x0000000000157919 */ /* 0x000ee20000002500 */
[----:B------:R-:W4:Y:S01]  /*01c0*/  S2R R134, SR_CTAID.Z ;  /* 0x0000000000867919 */ /* 0x000f220000002700 */
[--C-:B------:R-:W-:Y:S01]  /*01d0*/  SHF.R.S32.HI R7, RZ, 0x1f, R13.reuse ;  /* 0x0000001fff077819 */ /* 0x100fe2000001140d */
[----:B------:R-:W-:Y:S02]  /*01e0*/  IMAD.MOV.U32 R9, RZ, RZ, R13 ;  /* 0x000000ffff097224 */ /* 0x000fe400078e000d */
[----:B--2---:R-:W-:-:S06]  /*01f0*/  @P0 IMAD.IADD R151, R151, 0x1, -R152 ;  /* 0x0000000197970824 */ /* 0x004fcc00078e0a98 */
[----:B------:R-:W2:Y:S01]  /*0200*/  @!P0 LDC R151, c[0x0][0x2c4] ;  /* 0x0000b100ff978b82 */ /* 0x000ea20000000800 */
[----:B------:R-:W-:-:S04]  /*0210*/  ISETP.NE.U32.AND P0, PT, R2, RZ, PT ;  /* 0x000000ff0200720c */ /* 0x000fc80003f05070 */
[----:B------:R-:W-:-:S13]  /*0220*/  ISETP.NE.AND.EX P0, PT, R3, RZ, PT, P0 ;  /* 0x000000ff0300720c */ /* 0x000fda0003f05300 */
[----:B-1-34-:R-:W-:Y:S05]  /*0230*/  @!P0 BRA `(.L_x_5660) ;  /* 0x0000000000108947 */ /* 0x01afea0003800000 */
[----:B------:R-:W3:Y:S02]  /*0240*/  @P1 LDG.E R0, desc[UR6][R4.64+0x4] ;  /* 0x0000040604001981 */ /* 0x000ee4000c1e1900 */
[----:B---3-5:R-:W-:-:S06]  /*0250*/  @P1 IADD3 R65, R0, -R15, RZ ;  /* 0x8000000f00411210 */ /* 0x028fcc0007ffe0ff */
[----:B------:R3:W5:Y:S01]  /*0260*/  @!P1 LDG.E R65, desc[UR6][R4.64] ;  /* 0x0000000604419981 */ /* 0x000762000c1e1900 */
[----:B------:R-:W-:Y:S05]  /*0270*/  BRA `(.L_x_5661) ;  /* 0x0000000000047947 */ /* 0x000fea0003800000 */
.L_x_5660:
[----:B------:R-:W1:Y:S02]  /*0280*/  LDC R65, c[0x0][0x2c8] ;  /* 0x0000b200ff417b82 */ /* 0x000e640000000800 */
.L_x_5661:
        /* <DEDUP_REMOVED lines=13> */
[--C-:B-1---5:R-:W-:Y:S01]  /*0360*/  IMAD.IADD R65, R65, 0x1, -R8.reuse ;  /* 0x0000000141417824 */ /* 0x122fe200078e0a08 */
[----:B------:R-:W-:Y:S01]  /*0370*/  ULDC UR5, c[0x0][0x2c8] ;  /* 0x0000b20000057ab9 */ /* 0x000fe20000000800 */
[----:B------:R-:W-:Y:S01]  /*0380*/  @P1 IMAD.IADD R56, R5, 0x1, -R8 ;  /* 0x0000000105381824 */ /* 0x000fe200078e0a08 */
[----:B------:R-:W-:Y:S01]  /*0390*/  @!P1 ISETP.NE.AND.EX P0, PT, R3, RZ, PT, P0 ;  /* 0x000000ff0300920c */ /* 0x000fe20003f05300 */
[----:B------:R-:W-:Y:S01]  /*03a0*/  UIADD3 UR5, UR5, 0x3f, URZ ;  /* 0x0000003f05057890 */ /* 0x000fe2000fffe03f */
[----:B------:R-:W-:Y:S01]  /*03b0*/  IADD3 R3, -R151, 0x7f, R60 ;  /* 0x0000007f97037810 */ /* 0x000fe20007ffe13c */
[----:B------:R-:W1:Y:S01]  /*03c0*/  S2R R48, SR_TID.X ;  /* 0x0000000000307919 */ /* 0x000e620000002100 */
[----:B------:R-:W-:Y:S01]  /*03d0*/  @!P1 SEL R0, R0, RZ, P0 ;  /* 0x000000ff00009207 */ /* 0x000fe20000000000 */
[----:B------:R-:W-:-:S04]  /*03e0*/  USHF.R.S32.HI UR4, URZ, 0x1f, UR5 ;  /* 0x0000001f3f047899 */ /* 0x000fc80008011405 */
[----:B------:R-:W-:Y:S01]  /*03f0*/  @!P1 IMAD.IADD R56, R65, 0x1, R0 ;  /* 0x0000000141389824 */ /* 0x000fe200078e0200 */
[----:B------:R-:W-:-:S03]  /*0400*/  ULEA.HI UR4, UR4, UR5, URZ, 0x6 ;  /* 0x0000000504047291 */ /* 0x000fc6000f8f303f */
        /* <DEDUP_REMOVED lines=22> */
[----:B------:R-:W2:Y:S02]  /*0570*/  @!P0 LDC.64 R2, c[0x0][0x290] ;  /* 0x0000a400ff028b82 */ /* 0x000ea40000000a00 */
        /* <DEDUP_REMOVED lines=10> */
[----:B------:R-:W-:Y:S02]  /*0620*/  @!P0 IMAD R6, R13, R3, R6 ;  /* 0x000000030d068224 */ /* 0x000fe400078e0206 */
[----:B------:R-:W-:Y:S01]  /*0630*/  VIADD R10, R0, 0x10 ;  /* 0x00000010000a7836 */ /* 0x000fe20000000000 */
[----:B------:R-:W-:Y:S01]  /*0640*/  SHF.R.S32.HI R3, RZ, 0x1f, R2 ;  /* 0x0000001fff037819 */ /* 0x000fe20000011402 */
[----:B------:R-:W-:Y:S02]  /*0650*/  @!P0 IMAD.IADD R152, R11, 0x1, R6 ;  /* 0x000000010b988824 */ /* 0x000fe400078e0206 */
[-C--:B------:R-:W-:Y:S01]  /*0660*/  IMAD R6, R7, R4.reuse, RZ ;  /* 0x0000000407067224 */ /* 0x080fe200078e02ff */
[----:B------:R-:W-:Y:S01]  /*0670*/  SHF.R.S32.HI R7, RZ, 0x1f, R134 ;  /* 0x0000001fff077819 */ /* 0x000fe20000011486 */
[----:B------:R-:W-:Y:S01]  /*0680*/  IMAD.WIDE.U32 R14, R60, R4, R2 ;  /* 0x000000043c0e7225 */ /* 0x000fe200078e0002 */
[----:B------:R-:W-:-:S02]  /*0690*/  ISETP.GE.AND P1, PT, R10, R151, PT ;  /* 0x000000970a00720c */ /* 0x000fc40003f26270 */
[----:B------:R-:W-:Y:S01]  /*06a0*/  ISETP.GE.OR P4, PT, R10, R151, P6 ;  /* 0x000000970a00720c */ /* 0x000fe20003786670 */
        /* <DEDUP_REMOVED lines=8> */
[----:B------:R-:W-:Y:S01]  /*0730*/  VIADD R11, R2, 0x40 ;  /* 0x00000040020b7836 */ /* 0x000fe20000000000 */
[----:B------:R-:W-:Y:S01]  /*0740*/  SHF.R.S32.HI R10, RZ, 0x1f, R0 ;  /* 0x0000001fff0a7819 */ /* 0x000fe20000011400 */
[----:B------:R-:W-:Y:S01]  /*0750*/  IMAD.WIDE.U32 R134, R134, UR4, R8 ;  /* 0x0000000486867c25 */ /* 0x000fe2000f8e0008 */
[----:B------:R-:W-:-:S03]  /*0760*/  ULDC UR4, c[0x0][0x2c4] ;  /* 0x0000b10000047ab9 */ /* 0x000fc60000000800 */
[----:B------:R-:W-:Y:S01]  /*0770*/  IMAD R7, R7, UR4, R60 ;  /* 0x0000000407077c24 */ /* 0x000fe2000f8e023c */
[----:B------:R-:W-:Y:S01]  /*0780*/  IADD3 R17, R135, R17, RZ ;  /* 0x0000001187117210 */ /* 0x000fe20007ffe0ff */
        /* <DEDUP_REMOVED lines=14> */
.L_x_5664:
[----:B------:R-:W-:Y:S05]  /*0870*/  BSYNC B0 ;  /* 0x0000000000007941 */ /* 0x000fea0003800000 */
.L_x_5663:
        /* <DEDUP_REMOVED lines=19> */
.L_x_5666:
[----:B------:R-:W-:Y:S05]  /*09b0*/  BSYNC B0 ;  /* 0x0000000000007941 */ /* 0x000fea0003800000 */
.L_x_5665:
        /* <DEDUP_REMOVED lines=20> */
.L_x_5668:
[----:B------:R-:W-:Y:S05]  /*0b00*/  BSYNC B0 ;  /* 0x0000000000007941 */ /* 0x000fea0003800000 */
.L_x_5667:
        /* <DEDUP_REMOVED lines=19> */
.L_x_5670:
[----:B------:R-:W-:Y:S05]  /*0c40*/  BSYNC B0 ;  /* 0x0000000000007941 */ /* 0x000fea0003800000 */
.L_x_5669:
        /* <DEDUP_REMOVED lines=15> */
.L_x_5662:
[----:B------:R-:W1:Y:S08]  /*0d40*/  LDC.64 R2, c[0x0][0x368] ;  /* 0x0000da00ff027b82 */ /* 0x000e700000000a00 */
[----:B------:R-:W2:Y:S01]  /*0d50*/  LDC.64 R4, c[0x0][0x370] ;  /* 0x0000dc00ff047b82 */ /* 0x000ea20000000a00 */
[----:B-1----:R-:W-:-:S04]  /*0d60*/  ISETP.NE.U32.AND P0, PT, R2, RZ, PT ;  /* 0x000000ff0200720c */ /* 0x002fc80003f05070 */
[----:B------:R-:W-:-:S13]  /*0d70*/  ISETP.NE.AND.EX P0, PT, R3, RZ, PT, P0 ;  /* 0x000000ff0300720c */ /* 0x000fda0003f05300 */
[----:B------:R-:W1:Y:S02]  /*0d80*/  @P0 LDC.64 R2, c[0x0][0x368] ;  /* 0x0000da00ff020b82 */ /* 0x000e640000000a00 */
[----:B-1----:R-:W-:-:S05]  /*0d90*/  @P0 IMAD.WIDE R2, R13, 0x4, R2 ;  /* 0x000000040d020825 */ /* 0x002fca00078e0202 */
[----:B------:R1:W5:Y:S01]  /*0da0*/  @P0 LDG.E R13, desc[UR6][R2.64] ;  /* 0x00000006020d0981 */ /* 0x000362000c1e1900 */
[----:B--2---:R-:W-:Y:S02]  /*0db0*/  ISETP.NE.U32.AND P0, PT, R4, RZ, PT ;  /* 0x000000ff0400720c */ /* 0x004fe40003f05070 */
[----:B------:R-:W-:Y:S02]  /*0dc0*/  CS2R R154, SRZ ;  /* 0x00000000009a7805 */ /* 0x000fe4000001ff00 */
[----:B------:R-:W-:Y:S02]  /*0dd0*/  PLOP3.LUT P3, PT, PT, PT, PT, 0x8, 0x0 ;  /* 0x000000000000781c */ /* 0x000fe40003f6e170 */
[----:B------:R-:W-:-:S13]  /*0de0*/  ISETP.NE.AND.EX P0, PT, R5, RZ, PT, P0 ;  /* 0x000000ff0500720c */ /* 0x000fda0003f05300 */
[----:B------:R-:W-:Y:S05]  /*0df0*/  @!P0 BRA `(.L_x_5671) ;  /* 0x0000000000288947 */ /* 0x000fea0003800000 */
[----:B-1----:R-:W1:Y:S02]  /*0e00*/  LDC.64 R2, c[0x0][0x378] ;  /* 0x0000de00ff027b82 */ /* 0x002e640000000a00 */
[-C--:B-1----:R-:W-:Y:S02]  /*0e10*/  IMAD R0, R7, R2.reuse, RZ ;  /* 0x0000000207007224 */ /* 0x082fe400078e02ff */
[----:B------:R-:W-:-:S04]  /*0e20*/  IMAD.WIDE.U32 R10, R9, R2, RZ ;  /* 0x00000002090a7225 */ /* 0x000fc800078e00ff */
[----:B------:R-:W-:Y:S01]  /*0e30*/  IMAD R3, R9, R3, R0 ;  /* 0x0000000309037224 */ /* 0x000fe200078e0200 */
[----:B------:R-:W-:-:S03]  /*0e40*/  LEA R154, P0, R10, R4, 0x2 ;  /* 0x000000040a9a7211 */ /* 0x000fc600078010ff */
[----:B------:R-:W-:Y:S01]  /*0e50*/  IMAD.IADD R3, R11, 0x1, R3 ;  /* 0x000000010b037824 */ /* 0x000fe200078e0203 */
[----:B------:R-:W-:-:S04]  /*0e60*/  ISETP.NE.U32.AND P3, PT, R154, RZ, PT ;  /* 0x000000ff9a00720c */ /* 0x000fc80003f65070 */
[----:B------:R-:W-:-:S04]  /*0e70*/  SHF.L.U64.HI R10, R10, 0x2, R3 ;  /* 0x000000020a0a7819 */ /* 0x000fc80000010203 */
[----:B------:R-:W-:-:S04]  /*0e80*/  IADD3.X R155, R10, R5, RZ, P0, !PT ;  /* 0x000000050a9b7210 */ /* 0x000fc800007fe4ff */
[----:B------:R-:W-:-:S13]  /*0e90*/  ISETP.NE.AND.EX P3, PT, R155, RZ, PT, P3 ;  /* 0x000000ff9b00720c */ /* 0x000fda0003f65330 */
.L_x_5671:
[----:B------:R-:W-:Y:S05]  /*0ea0*/  @!P3 BRA `(.L_x_5672) ;  /* 0x000000040044b947 */ /* 0x000fea0003800000 */
[----:B------:R-:W1:Y:S01]  /*0eb0*/  LDC R15, c[0x0][0x380] ;  /* 0x0000e000ff0f7b82 */ /* 0x000e620000000800 */
[----:B------:R-:W-:Y:S01]  /*0ec0*/  LEA R50, R104, 0xffffffc0, 0x6 ;  /* 0xffffffc068327811 */ /* 0x000fe200078e30ff */
[----:B------:R-:W-:-:S06]  /*0ed0*/  ULDC.64 UR4, c[0x0][0x260] ;  /* 0x0000980000047ab9 */ /* 0x000fcc0000000a00 */
[----:B-----5:R-:W2:Y:S08]  /*0ee0*/  LDC R13, c[0x0][0x278] ;  /* 0x00009e00ff0d7b82 */ /* 0x020eb00000000800 */
        /* <DEDUP_REMOVED lines=31> */
[----:B-1----:R-:W-:Y:S02]  /*10e0*/  SHF.R.S32.HI R17, RZ, 0x1f, R19 ;  /* 0x0000001fff117819 */ /* 0x002fe40000011413 */
[----:B--2---:R-:W-:-:S05]  /*10f0*/  IADD3 R4, R4, 0xffffffe, RZ ;  /* 0x0ffffffe04047810 */ /* 0x004fca0007ffe0ff */
        /* <DEDUP_REMOVED lines=15> */
[----:B------:R-:W-:Y:S01]  /*11f0*/  LOP3.LUT R0, R134, R13, RZ, 0x3c, !PT ;  /* 0x0000000d86007212 */ /* 0x000fe200078e3cff */
[----:B------:R-:W2:Y:S03]  /*1200*/  LDC.64 R4, c[0x0][0x238] ;  /* 0x00008e00ff047b82 */ /* 0x000ea60000000a00 */
[----:B------:R-:W-:-:S07]  /*1210*/  ISETP.GE.AND P0, PT, R0, RZ, PT ;  /* 0x000000ff0000720c */ /* 0x000fce0003f06270 */
[----:B------:R-:W-:Y:S01]  /*1220*/  @P2 VIADD R8, R8, 0x1 ;  /* 0x0000000108082836 */ /* 0x000fe20000000000 */
[----:B----4-:R-:W-:Y:S01]  /*1230*/  SHF.R.S32.HI R11, RZ, 0x1f, R6 ;  /* 0x0000001fff0b7819 */ /* 0x010fe20000011406 */
[----:B-1----:R-:W-:-:S04]  /*1240*/  IMAD.WIDE.U32 R14, R6, R2, RZ ;  /* 0x00000002060e7225 */ /* 0x002fc800078e00ff */
[----:B------:R-:W-:Y:S02]  /*1250*/  IMAD R0, R11, R2, RZ ;  /* 0x000000020b007224 */ /* 0x000fe400078e02ff */
[----:B---3--:R-:W-:Y:S02]  /*1260*/  IMAD R2, R17, R144, RZ ;  /* 0x0000009011027224 */ /* 0x008fe400078e02ff */
[C---:B------:R-:W-:Y:S01]  /*1270*/  IMAD R3, R6.reuse, R3, R0 ;  /* 0x0000000306037224 */ /* 0x040fe200078e0200 */
[----:B------:R-:W-:Y:S01]  /*1280*/  MOV R0, R8 ;  /* 0x0000000800007202 */ /* 0x000fe20000000f00 */
[----:B------:R-:W-:Y:S02]  /*1290*/  IMAD R2, R19, R145, R2 ;  /* 0x0000009113027224 */ /* 0x000fe400078e0202 */
[----:B--2---:R-:W-:Y:S01]  /*12a0*/  IMAD R11, R11, R4, RZ ;  /* 0x000000040b0b7224 */ /* 0x004fe200078e02ff */
[----:B------:R-:W-:Y:S01]  /*12b0*/  IADD3 R15, R15, R3, RZ ;  /* 0x000000030f0f7210 */ /* 0x000fe20007ffe0ff */
[----:B------:R-:W-:Y:S01]  /*12c0*/  @!P0 IMAD.MOV R0, RZ, RZ, -R0 ;  /* 0x000000ffff008224 */ /* 0x000fe200078e0a00 */
[----:B------:R-:W-:Y:S01]  /*12d0*/  @!P1 LOP3.LUT R0, RZ, R13, RZ, 0x33, !PT ;  /* 0x0000000dff009212 */ /* 0x000fe200078e33ff */
[----:B------:R-:W-:-:S02]  /*12e0*/  IMAD R5, R6, R5, R11 ;  /* 0x0000000506057224 */ /* 0x000fc400078e020b */
[----:B------:R-:W-:Y:S01]  /*12f0*/  IMAD.WIDE.U32 R12, R19, R144, R14 ;  /* 0x00000090130c7225 */ /* 0x000fe200078e000e */
[----:B------:R-:W-:-:S03]  /*1300*/  SHF.R.S32.HI R3, RZ, 0x1f, R0 ;  /* 0x0000001fff037819 */ /* 0x000fc60000011400 */
[----:B------:R-:W-:Y:S01]  /*1310*/  IMAD.IADD R15, R13, 0x1, R2 ;  /* 0x000000010d0f7824 */ /* 0x000fe200078e0202 */
[----:B------:R-:W-:Y:S01]  /*1320*/  MOV R14, R12 ;  /* 0x0000000c000e7202 */ /* 0x000fe20000000f00 */
[----:B------:R-:W-:Y:S02]  /*1330*/  IMAD R13, R3, UR4, RZ ;  /* 0x00000004030d7c24 */ /* 0x000fe4000f8e02ff */
        /* <DEDUP_REMOVED lines=8> */
.L_x_5672:
[----:B------:R-:W1:Y:S01]  /*13c0*/  LDC R19, c[0x0][0x278] ;  /* 0x00009e00ff137b82 */ /* 0x000e620000000800 */
[----:B------:R-:W-:Y:S02]  /*13d0*/  MOV R4, RZ ;  /* 0x000000ff00047202 */ /* 0x000fe40000000f00 */
        /* <DEDUP_REMOVED lines=8> */
[----:B-1----:R-:W-:Y:S01]  /*1460*/  VIADD R6, R6, 0xffffffe ;  /* 0x0ffffffe06067836 */ /* 0x002fe20000000000 */
[----:B------:R-:W1:Y:S05]  /*1470*/  @P4 LDC.64 R10, c[0x0][0x250] ;  /* 0x00009400ff0a4b82 */ /* 0x000e6a0000000a00 */
[----:B------:R-:W3:Y:S02]  /*1480*/  F2I.FTZ.U32.TRUNC.NTZ R5, R6 ;  /* 0x0000000600057305 */ /* 0x000ee4000021f000 */
[----:B---3--:R-:W-:-:S04]  /*1490*/  IMAD.MOV R0, RZ, RZ, -R5 ;  /* 0x000000ffff007224 */ /* 0x008fc800078e0a05 */
[----:B------:R-:W-:Y:S01]  /*14a0*/  IMAD R2, R0, R3, RZ ;  /* 0x0000000300027224 */ /* 0x000fe200078e02ff */
[----:B------:R-:W-:-:S03]  /*14b0*/  IABS R0, R134 ;  /* 0x0000008600007213 */ /* 0x000fc60000000000 */
[----:B------:R-:W-:-:S04]  /*14c0*/  IMAD.HI.U32 R5, R5, R2, R4 ;  /* 0x0000000205057227 */ /* 0x000fc800078e0004 */
[----:B------:R-:W-:-:S04]  /*14d0*/  IMAD.MOV.U32 R4, RZ, RZ, R0 ;  /* 0x000000ffff047224 */ /* 0x000fc800078e0000 */
[----:B------:R-:W-:-:S04]  /*14e0*/  IMAD.HI.U32 R0, R5, R4, RZ ;  /* 0x0000000405007227 */ /* 0x000fc800078e00ff */
[----:B------:R-:W-:-:S04]  /*14f0*/  IMAD.MOV R2, RZ, RZ, -R0 ;  /* 0x000000ffff027224 */ /* 0x000fc800078e0a00 */
[C---:B------:R-:W-:Y:S02]  /*1500*/  IMAD R2, R3.reuse, R2, R4 ;  /* 0x0000000203027224 */ /* 0x040fe400078e0204 */
[----:B------:R-:W3:Y:S03]  /*1510*/  LDC.64 R4, c[0x0][0x260] ;  /* 0x00009800ff047b82 */ /* 0x000ee60000000a00 */
[----:B------:R-:W-:-:S13]  /*1520*/  ISETP.GT.U32.AND P0, PT, R3, R2, PT ;  /* 0x000000020300720c */ /* 0x000fda0003f04070 */
[-C--:B------:R-:W-:Y:S02]  /*1530*/  @!P0 IADD3 R2, R2, -R3.reuse, RZ ;  /* 0x8000000302028210 */ /* 0x080fe40007ffe0ff */
[----:B------:R-:W-:Y:S02]  /*1540*/  @!P0 IADD3 R0, R0, 0x1, RZ ;  /* 0x0000000100008810 */ /* 0x000fe40007ffe0ff */
[----:B------:R-:W-:Y:S01]  /*1550*/  ISETP.GE.U32.AND P2, PT, R2, R3, PT ;  /* 0x000000030200720c */ /* 0x000fe20003f46070 */
[----:B--2---:R-:W-:Y:S01]  /*1560*/  @P4 IMAD R3, R22, R145, RZ ;  /* 0x0000009116034224 */ /* 0x004fe200078e02ff */
[----:B------:R-:W-:Y:S01]  /*1570*/  LOP3.LUT R2, R134, R19, RZ, 0x3c, !PT ;  /* 0x0000001386027212 */ /* 0x000fe200078e3cff */
[----:B------:R-:W-:Y:S01]  /*1580*/  @P4 IMAD.WIDE.U32 R22, R22, R144, RZ ;  /* 0x0000009016164225 */ /* 0x000fe200078e00ff */
[----:B------:R-:W-:Y:S02]  /*1590*/  ISETP.NE.AND P0, PT, R19, RZ, PT ;  /* 0x000000ff1300720c */ /* 0x000fe40003f05270 */
[----:B------:R-:W-:-:S02]  /*15a0*/  ISETP.GE.AND P1, PT, R2, RZ, PT ;  /* 0x000000ff0200720c */ /* 0x000fc40003f26270 */
[----:B------:R-:W-:Y:S02]  /*15b0*/  @P4 IADD3 R3, R23, R3, RZ ;  /* 0x0000000317034210 */ /* 0x000fe40007ffe0ff */
[----:B------:R-:W-:-:S03]  /*15c0*/  @P4 MOV R6, R22 ;  /* 0x0000001600064202 */ /* 0x000fc60000000f00 */
[----:B------:R-:W-:-:S06]  /*15d0*/  @P2 VIADD R0, R0, 0x1 ;  /* 0x0000000100002836 */ /* 0x000fcc0000000000 */
[----:B------:R-:W-:Y:S01]  /*15e0*/  @!P1 IMAD.MOV R0, RZ, RZ, -R0 ;  /* 0x000000ffff009224 */ /* 0x000fe200078e0a00 */
[----:B-1----:R-:W-:Y:S06]  /*15f0*/  @P4 BRA `(.L_x_5674) ;  /* 0x0000000000344947 */ /* 0x002fec0003800000 */
        /* <DEDUP_REMOVED lines=13> */
.L_x_5674:
        /* <DEDUP_REMOVED lines=8> */
[----:B------:R-:W-:Y:S01]  /*1750*/  @P4 IMAD.WIDE.U32 R22, R15, R10, RZ ;  /* 0x0000000a0f164225 */ /* 0x000fe200078e00ff */
[----:B------:R-:W-:-:S03]  /*1760*/  IADD3 R19, R19, R2, RZ ;  /* 0x0000000213137210 */ /* 0x000fc60007ffe0ff */
[----:B---3--:R-:W-:Y:S01]  /*1770*/  IMAD R2, R3, R4, RZ ;  /* 0x0000000403027224 */ /* 0x008fe200078e02ff */
[----:B------:R-:W-:Y:S01]  /*1780*/  @P4 MOV R6, R22 ;  /* 0x0000001600064202 */ /* 0x000fe20000000f00 */
[----:B------:R-:W-:-:S04]  /*1790*/  IMAD.WIDE.U32 R18, R0, R4, R18 ;  /* 0x0000000400127225 */ /* 0x000fc800078e0012 */
[----:B------:R-:W-:Y:S01]  /*17a0*/  IMAD R5, R0, R5, R2 ;  /* 0x0000000500057224 */ /* 0x000fe200078e0202 */
[----:B------:R-:W-:Y:S01]  /*17b0*/  MOV R2, R18 ;  /* 0x0000001200027202 */ /* 0x000fe20000000f00 */
[----:B------:R-:W-:-:S03]  /*17c0*/  @P4 IMAD R23, R15, R11, R23 ;  /* 0x0000000b0f174224 */ /* 0x000fc600078e0217 */
[----:B------:R-:W-:Y:S02]  /*17d0*/  IADD3 R15, R19, R5, RZ ;  /* 0x00000005130f7210 */ /* 0x000fe40007ffe0ff */
[----:B------:R-:W-:Y:S01]  /*17e0*/  MOV R19, R50 ;  /* 0x0000003200137202 */ /* 0x000fe20000000f00 */
        /* <DEDUP_REMOVED lines=14> */
.L_x_5673:
[----:B------:R1:W5:Y:S01]  /*18d0*/  @P5 LDG.E R11, desc[UR6][R140.64] ;  /* 0x000000068c0b5981 */ /* 0x000362000c1e1900 */
[----:B------:R-:W-:Y:S01]  /*18e0*/  ISETP.NE.AND P0, PT, R152, -0x1, PT ;  /* 0xffffffff9800780c */ /* 0x000fe20003f05270 */
[----:B------:R-:W2:Y:S01]  /*18f0*/  LDC.64 R4, c[0x0][0x240] ;  /* 0x00009000ff047b82 */ /* 0x000ea20000000a00 */
[----:B------:R-:W-:Y:S01]  /*1900*/  SHF.R.S32.HI R57, RZ, 0x1f, R48 ;  /* 0x0000001fff397819 */ /* 0x000fe20000011430 */
[----:B------:R-:W-:Y:S01]  /*1910*/  ULDC UR5, c[0x0][0x2d0] ;  /* 0x0000b40000057ab9 */ /* 0x000fe20000000800 */
[----:B------:R-:W-:Y:S01]  /*1920*/  SHF.R.S32.HI R76, RZ, 0x1f, R65 ;  /* 0x0000001fff4c7819 */ /* 0x000fe20000011441 */
[----:B------:R-:W-:Y:S01]  /*1930*/  ULDC.64 UR10, c[0x0][0x268] ;  /* 0x00009a00000a7ab9 */ /* 0x000fe20000000a00 */
[CC--:B------:R-:W-:Y:S01]  /*1940*/  LEA.HI R59, R57.reuse, R48.reuse, RZ, 0x3 ;  /* 0x00000030393b7211 */ /* 0x0c0fe200078f18ff */
[----:B------:R-:W-:Y:S01]  /*1950*/  IMAD.MOV.U32 R49, RZ, RZ, 0x10 ;  /* 0x00000010ff317424 */ /* 0x000fe200078e00ff */
[----:B------:R-:W-:Y:S01]  /*1960*/  LEA.HI R64, R57, R48, RZ, 0x4 ;  /* 0x0000003039407211 */ /* 0x000fe200078f20ff */
[----:B------:R-:W3:Y:S01]  /*1970*/  LDC R72, c[0x0][0x2e0] ;  /* 0x0000b800ff487b82 */ /* 0x000ee20000000800 */
[----:B------:R-:W-:Y:S01]  /*1980*/  SHF.R.S32.HI R132, RZ, 0x3, R59 ;  /* 0x00000003ff847819 */ /* 0x000fe2000001143b */
[----:B------:R-:W-:Y:S01]  /*1990*/  IMAD.MOV.U32 R47, RZ, RZ, 0x20 ;  /* 0x00000020ff2f7424 */ /* 0x000fe200078e00ff */
[----:B------:R-:W-:Y:S01]  /*19a0*/  LOP3.LUT R59, R59, 0xfffffff8, RZ, 0xc0, !PT ;  /* 0xfffffff83b3b7812 */ /* 0x000fe200078ec0ff */
[----:B------:R-:W-:Y:S01]  /*19b0*/  IMAD.SHL.U32 R148, R144, 0x10, RZ ;  /* 0x0000001090947824 */ /* 0x000fe200078e00ff */
[----:B------:R-:W-:Y:S01]  /*19c0*/  LOP3.LUT R29, R64, 0xfffffff0, RZ, 0xc0, !PT ;  /* 0xfffffff0401d7812 */ /* 0x000fe200078ec0ff */
[----:B------:R-:W-:Y:S01]  /*19d0*/  IMAD.SHL.U32 R27, R132, 0x40, RZ ;  /* 0x00000040841b7824 */ /* 0x000fe200078e00ff */
[----:B------:R-:W-:Y:S01]  /*19e0*/  SHF.R.S32.HI R133, RZ, 0x1f, R132 ;  /* 0x0000001fff857819 */ /* 0x000fe20000011484 */
[----:B-----5:R-:W4:Y:S01]  /*19f0*/  @!P0 LDC.64 R12, c[0x0][0x228] ;  /* 0x00008a00ff0c8b82 */ /* 0x020f220000000a00 */
[----:B------:R-:W-:Y:S01]  /*1a00*/  IMAD.IADD R59, R48, 0x1, -R59 ;  /* 0x00000001303b7824 */ /* 0x000fe200078e0a3b */
[----:B------:R-:W-:Y:S01]  /*1a10*/  LEA.HI R76, R76, R65, RZ, 0x6 ;  /* 0x000000414c4c7211 */ /* 0x000fe200078f30ff */
[----:B------:R-:W-:Y:S01]  /*1a20*/  IMAD.IADD R62, R48, 0x1, -R29 ;  /* 0x00000001303e7824 */ /* 0x000fe200078e0a1d */
[----:B------:R-:W-:Y:S01]  /*1a30*/  LOP3.LUT R27, R27, 0x1c0, RZ, 0xc0, !PT ;  /* 0x000001c01b1b7812 */ /* 0x000fe200078ec0ff */
[----:B------:R-:W-:Y:S01]  /*1a40*/  IMAD.SHL.U32 R102, R59, 0x8, RZ ;  /* 0x000000083b667824 */ /* 0x000fe200078e00ff */
[----:B------:R-:W-:Y:S01]  /*1a50*/  SHF.R.S32.HI R76, RZ, 0x6, R76 ;  /* 0x00000006ff4c7819 */ /* 0x000fe2000001144c */
[----:B------:R-:W-:Y:S01]  /*1a60*/  IMAD.WIDE R20, R21, 0x40, R132 ;  /* 0x0000004015147825 */ /* 0x000fe200078e0284 */
[----:B------:R-:W-:Y:S01]  /*1a70*/  SHF.R.U32.HI R130, RZ, 0x3, R27 ;  /* 0x00000003ff827819 */ /* 0x000fe2000001161b */
[----:B------:R-:W1:Y:S01]  /*1a80*/  LDC.64 R142, c[0x0][0x250] ;  /* 0x00009400ff8e7b82 */ /* 0x000e620000000a00 */
[--C-:B------:R-:W-:Y:S01]  /*1a90*/  LOP3.LUT R25, R27, 0x38, R102.reuse, 0xf8, !PT ;  /* 0x000000381b197812 */ /* 0x100fe200078ef866 */
[----:B--2---:R-:W-:Y:S01]  /*1aa0*/  @P0 IMAD.WIDE.U32 R26, R152, R4, RZ ;  /* 0x00000004981a0225 */ /* 0x004fe200078e00ff */
[----:B------:R-:W-:-:S02]  /*1ab0*/  SHF.R.S32.HI R103, RZ, 0x1f, R102 ;  /* 0x0000001fff677819 */ /* 0x000fc40000011466 */
[----:B------:R-:W-:Y:S01]  /*1ac0*/  LOP3.LUT R130, R25, R130, RZ, 0x3c, !PT ;  /* 0x0000008219827212 */ /* 0x000fe200078e3cff */
[----:B------:R-:W-:Y:S01]  /*1ad0*/  @P0 IMAD R25, R152, R5, R27 ;  /* 0x0000000598190224 */ /* 0x000fe200078e021b */
[----:B------:R-:W-:Y:S01]  /*1ae0*/  IADD3 R100, R102, 0x40, RZ ;  /* 0x0000004066647810 */ /* 0x000fe20007ffe0ff */
[----:B------:R-:W-:Y:S01]  /*1af0*/  @P0 IMAD.MOV.U32 R8, RZ, RZ, R26 ;  /* 0x000000ffff080224 */ /* 0x000fe200078e001a */
[----:B------:R-:W-:Y:S01]  /*1b00*/  SHF.R.S32.HI R61, RZ, 0x1f, R62 ;  /* 0x0000001fff3d7819 */ /* 0x000fe2000001143e */
[----:B------:R-:W-:Y:S01]  /*1b10*/  IMAD.SHL.U32 R68, R59, 0x4, RZ ;  /* 0x000000043b447824 */ /* 0x000fe200078e00ff */
[----:B------:R-:W-:Y:S01]  /*1b20*/  VIMNMX R76, RZ, R76, !PT ;  /* 0x0000004cff4c7248 */ /* 0x000fe20007fe0100 */
[----:B------:R-:W-:Y:S01]  /*1b30*/  IMAD R163, R133, R144, RZ ;  /* 0x0000009085a37224 */ /* 0x000fe200078e02ff */
[----:B------:R-:W-:Y:S01]  /*1b40*/  LEA.HI R61, R61, R62, RZ, 0x3 ;  /* 0x0000003e3d3d7211 */ /* 0x000fe200078f18ff */
[----:B----4-:R-:W-:Y:S01]  /*1b50*/  @!P0 IMAD R10, R7, R12, RZ ;  /* 0x0000000c070a8224 */ /* 0x010fe200078e02ff */
[----:B---3--:R-:W-:Y:S01]  /*1b60*/  LEA.HI R72, R72, R72, RZ, 0x1 ;  /* 0x0000004848487211 */ /* 0x008fe200078f08ff */
[----:B------:R-:W-:Y:S01]  /*1b70*/  @!P0 IMAD.WIDE.U32 R28, R9, R12, RZ ;  /* 0x0000000c091c8225 */ /* 0x000fe200078e00ff */
[----:B------:R-:W-:-:S02]  /*1b80*/  LEA.HI R27, R57, R48, RZ, 0x6 ;  /* 0x00000030391b7211 */ /* 0x000fc400078f30ff */
[----:B------:R-:W-:Y:S01]  /*1b90*/  SHF.R.S32.HI R71, RZ, 0x1, R72 ;  /* 0x00000001ff477819 */ /* 0x000fe20000011448 */
[----:B------:R-:W-:Y:S01]  /*1ba0*/  @!P0 IMAD R13, R9, R13, R10 ;  /* 0x0000000d090d8224 */ /* 0x000fe200078e020a */
[----:B------:R-:W-:Y:S01]  /*1bb0*/  @!P0 MOV R8, R28 ;  /* 0x0000001c00088202 */ /* 0x000fe20000000f00 */
[----:B------:R-:W-:Y:S01]  /*1bc0*/  IMAD R10, R21, R4, RZ ;  /* 0x00000004150a7224 */ /* 0x000fe200078e02ff */
[----:B------:R-:W-:Y:S01]  /*1bd0*/  LEA.HI R57, R57, R48, RZ, 0x5 ;  /* 0x0000003039397211 */ /* 0x000fe200078f28ff */
[----:B------:R-:W-:Y:S01]  /*1be0*/  @!P0 IMAD.IADD R25, R29, 0x1, R13 ;  /* 0x000000011d198824 */ /* 0x000fe200078e020d */
[----:B------:R-:W-:Y:S01]  /*1bf0*/  IADD3 R22, P0, R102, R6, RZ ;  /* 0x0000000666167210 */ /* 0x000fe20007f1e0ff */
[----:B------:R-:W-:Y:S01]  /*1c00*/  IMAD R5, R20, R5, R10 ;  /* 0x0000000514057224 */ /* 0x000fe200078e020a */
[----:B------:R-:W-:Y:S01]  /*1c10*/  LOP3.LUT R13, R61, 0xfffffff8, RZ, 0xc0, !PT ;  /* 0xfffffff83d0d7812 */ /* 0x000fe200078ec0ff */
[----:B------:R-:W-:Y:S01]  /*1c20*/  IMAD R69, R132, R71, R68 ;  /* 0x0000004784457224 */ /* 0x000fe200078e0244 */
[----:B------:R-:W-:Y:S01]  /*1c30*/  IADD3 R24, P1, R102, R8, RZ ;  /* 0x0000000866187210 */ /* 0x000fe20007f3e0ff */
[C---:B------:R-:W-:Y:S01]  /*1c40*/  IMAD.X R23, R103.reuse, 0x1, R23, P0 ;  /* 0x0000000167177824 */ /* 0x040fe200000e0617 */
[----:B------:R-:W-:Y:S01]  /*1c50*/  ISETP.GE.AND P0, PT, R100, UR5, PT ;  /* 0x0000000564007c0c */ /* 0x000fe2000bf06270 */
[----:B------:R-:W-:Y:S01]  /*1c60*/  IMAD.IADD R62, R62, 0x1, -R13 ;  /* 0x000000013e3e7824 */ /* 0x000fe200078e0a0d */
[----:B------:R-:W-:Y:S01]  /*1c70*/  IADD3 R68, R68, R69, RZ ;  /* 0x0000004544447210 */ /* 0x000fe20007ffe0ff */
[----:B------:R-:W-:Y:S01]  /*1c80*/  IMAD.X R25, R103, 0x1, R25, P1 ;  /* 0x0000000167197824 */ /* 0x000fe200008e0619 */
[----:B------:R-:W-:Y:S01]  /*1c90*/  SEL R63, RZ, 0xffffffff, P0 ;  /* 0xffffffffff3f7807 */ /* 0x000fe20000000000 */
[----:B------:R-:W-:Y:S01]  /*1ca0*/  IMAD R13, R3, UR10, RZ ;  /* 0x0000000a030d7c24 */ /* 0x000fe2000f8e02ff */
[----:B------:R-:W-:Y:S01]  /*1cb0*/  IADD3 R106, P0, R132, R19, RZ ;  /* 0x00000013846a7210 */ /* 0x000fe20007f1e0ff */
[----:B------:R-:W-:Y:S01]  /*1cc0*/  IMAD.WIDE.U32 R20, R20, R4, R24 ;  /* 0x0000000414147225 */ /* 0x000fe200078e0018 */
[----:B------:R-:W-:-:S02]  /*1cd0*/  SHF.R.S32.HI R4, RZ, 0x1f, R134 ;  /* 0x0000001fff047819 */ /* 0x000fc40000011486 */
[C---:B------:R-:W-:Y:S01]  /*1ce0*/  ISETP.GE.AND P1, PT, R102.reuse, UR5, PT ;  /* 0x0000000566007c0c */ /* 0x040fe2000bf26270 */
[----:B------:R-:W-:Y:S01]  /*1cf0*/  IMAD.X R17, R133, 0x1, R17, P0 ;  /* 0x0000000185117824 */ /* 0x000fe200000e0611 */
[----:B------:R-:W-:Y:S01]  /*1d00*/  IADD3 R136, P0, R102, R2, RZ ;  /* 0x0000000266887210 */ /* 0x000fe20007f1e0ff */
[C---:B------:R-:W-:Y:S01]  /*1d10*/  IMAD R12, R0.reuse, UR11, R13 ;  /* 0x0000000b000c7c24 */ /* 0x040fe2000f8e020d */
[----:B------:R-:W-:Y:S01]  /*1d20*/  SEL R6, RZ, 0x1, P1 ;  /* 0x00000001ff067807 */ /* 0x000fe20000800000 */
[----:B------:R-:W-:Y:S01]  /*1d30*/  IMAD.WIDE.U32 R22, R0, UR10, R22 ;  /* 0x0000000a00167c25 */ /* 0x000fe2000f8e0016 */
[----:B------:R-:W-:Y:S01]  /*1d40*/  ULDC.64 UR10, c[0x0][0x258] ;  /* 0x00009600000a7ab9 */ /* 0x000fe20000000a00 */
[----:B------:R-:W-:Y:S02]  /*1d50*/  SHF.L.U64.HI R147, R144, 0x4, R145 ;  /* 0x0000000490937819 */ /* 0x000fe40000010291 */
[----:B------:R-:W-:Y:S01]  /*1d60*/  IMAD.X R137, R103, 0x1, R15, P0 ;  /* 0x0000000167897824 */ /* 0x000fe200000e060f */
[----:B------:R-:W-:Y:S01]  /*1d70*/  ISETP.GT.AND P0, PT, R104, R76, PT ;  /* 0x0000004c6800720c */ /* 0x000fe20003f04270 */
[----:B------:R-:W-:Y:S01]  /*1d80*/  IMAD.IADD R13, R23, 0x1, R12 ;  /* 0x00000001170d7824 */ /* 0x000fe200078e020c */
[----:B------:R-:W-:Y:S01]  /*1d90*/  MOV R12, R22 ;  /* 0x00000016000c7202 */ /* 0x000fe20000000f00 */
[----:B------:R-:W-:Y:S01]  /*1da0*/  IMAD R139, R4, UR10, RZ ;  /* 0x0000000a048b7c24 */ /* 0x000fe2000f8e02ff */
[----:B------:R-:W-:Y:S01]  /*1db0*/  R2P PR, R62, 0x6 ;  /* 0x000000063e007804 */ /* 0x000fe20000000000 */
[----:B-1----:R-:W-:Y:S01]  /*1dc0*/  IMAD R17, R17, R142, RZ ;  /* 0x0000008e11117224 */ /* 0x002fe200078e02ff */
[----:B------:R-:W-:Y:S01]  /*1dd0*/  SHF.L.U64.HI R149, R142, 0x4, R143 ;  /* 0x000000048e957819 */ /* 0x000fe2000001028f */
[----:B------:R-:W-:Y:S01]  /*1de0*/  IMAD.IADD R21, R21, 0x1, R5 ;  /* 0x0000000115157824 */ /* 0x000fe200078e0205 */
[----:B------:R-:W-:Y:S01]  /*1df0*/  LOP3.LUT R5, R57, 0xffffffe0, RZ, 0xc0, !PT ;  /* 0xffffffe039057812 */ /* 0x000fe200078ec0ff */
[----:B------:R-:W-:Y:S01]  /*1e00*/  IMAD.SHL.U32 R27, R27, 0x8, RZ ;  /* 0x000000081b1b7824 */ /* 0x000fe200078e00ff */
[----:B------:R-:W-:Y:S01]  /*1e10*/  SHF.R.S32.HI R57, RZ, 0x5, R57 ;  /* 0x00000005ff397819 */ /* 0x000fe20000011439 */
[----:B------:R-:W-:Y:S01]  /*1e20*/  IMAD.SHL.U32 R63, R63, 0x2, RZ ;  /* 0x000000023f3f7824 */ /* 0x000fe200078e00ff */
[----:B------:R-:W-:Y:S01]  /*1e30*/  SHF.R.S32.HI R67, RZ, 0x1f, R69 ;  /* 0x0000001fff437819 */ /* 0x000fe20000011445 */
[----:B------:R-:W-:Y:S01]  /*1e40*/  IMAD R139, R134, UR11, R139 ;  /* 0x0000000b868b7c24 */ /* 0x000fe2000f8e028b */
[----:B------:R-:W-:Y:S01]  /*1e50*/  LOP3.LUT R130, R130, 0xfffffe00, R27, 0xf8, !PT ;  /* 0xfffffe0082827812 */ /* 0x000fe200078ef81b */
[----:B------:R-:W-:Y:S01]  /*1e60*/  IMAD R101, R106, R143, R17 ;  /* 0x0000008f6a657224 */ /* 0x000fe200078e0211 */
[----:B------:R-:W-:Y:S01]  /*1e70*/  LOP3.LUT R63, R63, 0x2, R6, 0xe2, !PT ;  /* 0x000000023f3f7812 */ /* 0x000fe200078ee206 */
[----:B------:R-:W-:Y:S01]  /*1e80*/  IMAD.WIDE.U32 R134, R134, UR10, R20 ;  /* 0x0000000a86867c25 */ /* 0x000fe2000f8e0014 */
[----:B------:R-:W-:-:S02]  /*1e90*/  SHF.R.S32.HI R66, RZ, 0x1f, R68 ;  /* 0x0000001fff427819 */ /* 0x000fc40000011444 */
[----:B------:R-:W-:Y:S01]  /*1ea0*/  SEL R49, R49, 0xfffffff0, !P1 ;  /* 0xfffffff031317807 */ /* 0x000fe20004800000 */
[----:B------:R-:W-:Y:S01]  /*1eb0*/  IMAD.WIDE.U32 R106, R106, R142, R12 ;  /* 0x0000008e6a6a7225 */ /* 0x000fe200078e000c */
[----:B------:R-:W-:-:S03]  /*1ec0*/  SEL R47, R47, 0xffffffe0, !P2 ;  /* 0xffffffe02f2f7807 */ /* 0x000fc60005000000 */
[C---:B------:R-:W-:Y:S02]  /*1ed0*/  IMAD R163, R132.reuse, R145, R163 ;  /* 0x0000009184a37224 */ /* 0x040fe400078e02a3 */
[----:B------:R-:W-:-:S04]  /*1ee0*/  IMAD.WIDE.U32 R136, R132, R144, R136 ;  /* 0x0000009084887225 */ /* 0x000fc800078e0088 */
[----:B------:R-:W-:Y:S02]  /*1ef0*/  IMAD.SHL.U32 R150, R142, 0x10, RZ ;  /* 0x000000108e967824 */ /* 0x000fe400078e00ff */
[----:B------:R-:W-:Y:S02]  /*1f00*/  IMAD.IADD R58, R48, 0x1, -R5 ;  /* 0x00000001303a7824 */ /* 0x000fe400078e0a05 */
[----:B------:R-:W-:Y:S02]  /*1f10*/  IMAD.SHL.U32 R70, R71, 0x10, RZ ;  /* 0x0000001047467824 */ /* 0x000fe400078e00ff */
[----:B------:R-:W-:Y:S02]  /*1f20*/  IMAD.IADD R163, R137, 0x1, R163 ;  /* 0x0000000189a37824 */ /* 0x000fe400078e02a3 */
[----:B------:R-:W-:Y:S02]  /*1f30*/  IMAD.IADD R139, R135, 0x1, R139 ;  /* 0x00000001878b7824 */ /* 0x000fe400078e028b */
[----:B------:R-:W-:Y:S01]  /*1f40*/  IMAD.IADD R101, R107, 0x1, R101 ;  /* 0x000000016b657824 */ /* 0x000fe200078e0265 */
[----:B------:R-:W-:Y:S01]  /*1f50*/  @!P5 MOV R11, RZ ;  /* 0x000000ff000bd202 */ /* 0x000fe20000000f00 */
[----:B------:R-:W-:Y:S06]  /*1f60*/  @!P0 BRA `(.L_x_5675) ;  /* 0x00000064002c8947 */ /* 0x000fec0003800000 */
[----:B------:R-:W1:Y:S01]  /*1f70*/  LDC.64 R80, c[0x0][0x338] ;  /* 0x0000ce00ff507b82 */ /* 0x000e620000000a00 */
[----:B------:R-:W-:Y:S01]  /*1f80*/  ULDC.64 UR12, c[0x0][0x330] ;  /* 0x0000cc00000c7ab9 */ /* 0x000fe20000000a00 */
[----:B------:R-:W-:Y:S01]  /*1f90*/  SHF.R.S32.HI R5, RZ, 0x1f, R50 ;  /* 0x0000001fff057819 */ /* 0x000fe20000011432 */
[C---:B------:R-:W-:Y:S01]  /*1fa0*/  IMAD R2, R7.reuse, UR12, RZ ;  /* 0x0000000c07027c24 */ /* 0x040fe2000f8e02ff */
[--C-:B------:R-:W-:Y:S01]  /*1fb0*/  SHF.R.S32.HI R6, RZ, 0x1f, R65.reuse ;  /* 0x0000001fff067819 */ /* 0x100fe20000011441 */
[----:B------:R-:W-:Y:S01]  /*1fc0*/  ULDC.64 UR10, c[0x0][0x328] ;  /* 0x0000ca00000a7ab9 */ /* 0x000fe20000000a00 */
[----:B------:R-:W-:Y:S01]  /*1fd0*/  IADD3 R4, P1, P0, R50, R132, -R65 ;  /* 0x0000008432047210 */ /* 0x000fe2000783e841 */
[----:B------:R-:W-:Y:S01]  /*1fe0*/  IMAD R8, R7, UR10, RZ ;  /* 0x0000000a07087c24 */ /* 0x000fe2000f8e02ff */
[----:B------:R-:W-:Y:S01]  /*1ff0*/  ULDC.64 UR14, c[0x0][0x350] ;  /* 0x0000d400000e7ab9 */ /* 0x000fe20000000a00 */
[----:B------:R-:W-:Y:S01]  /*2000*/  IMAD.WIDE.U32 R12, R9, UR12, R102 ;  /* 0x0000000c090c7c25 */ /* 0x000fe2000f8e0066 */
[----:B------:R-:W-:Y:S01]  /*2010*/  IADD3.X R5, R5, R133, ~R6, P1, P0 ;  /* 0x0000008505057210 */ /* 0x000fe20000fe0c06 */
[----:B------:R-:W-:Y:S01]  /*2020*/  ULDC UR4, c[0x0][0x2e0] ;  /* 0x0000b80000047ab9 */ /* 0x000fe20000000800 */
[----:B------:R-:W-:Y:S01]  /*2030*/  LOP3.LUT R126, R63, 0xffff, RZ, 0xc0, !PT ;  /* 0x0000ffff3f7e7812 */ /* 0x000fe200078ec0ff */
[C---:B------:R-:W-:Y:S01]  /*2040*/  IMAD R2, R9.reuse, UR13, R2 ;  /* 0x0000000d09027c24 */ /* 0x040fe2000f8e0202 */
[----:B------:R-:W-:Y:S01]  /*2050*/  ULDC.64 UR12, c[0x0][0x348] ;  /* 0x0000d200000c7ab9 */ /* 0x000fe20000000a00 */
[----:B------:R-:W-:Y:S01]  /*2060*/  IMAD.WIDE.U32 R14, R9, UR10, R102 ;  /* 0x0000000a090e7c25 */ /* 0x000fe2000f8e0066 */
[----:B------:R-:W-:Y:S01]  /*2070*/  SHF.L.U32 R131, R71, 0x5, RZ ;  /* 0x0000000547837819 */ /* 0x000fe200000006ff */
[----:B------:R-:W-:Y:S01]  /*2080*/  ULDC.U8 UR25, c[0x0][0x3c3] ;  /* 0x0000f0c000197ab9 */ /* 0x000fe20000000000 */
[----:B------:R-:W-:Y:S01]  /*2090*/  LOP3.LUT R128, R126, 0x1, RZ, 0xc0, !PT ;  /* 0x000000017e807812 */ /* 0x000fe200078ec0ff */
[----:B------:R-:W-:Y:S01]  /*20a0*/  IMAD R8, R9, UR11, R8 ;  /* 0x0000000b09087c24 */ /* 0x000fe2000f8e0208 */
[----:B------:R-:W-:Y:S01]  /*20b0*/  ULDC.64 UR10, c[0x0][0x340] ;  /* 0x0000d000000a7ab9 */ /* 0x000fe20000000a00 */
[----:B------:R-:W-:Y:S01]  /*20c0*/  IMAD.IADD R13, R13, 0x1, R2 ;  /* 0x000000010d0d7824 */ /* 0x000fe200078e0202 */
[----:B------:R-:W-:Y:S01]  /*20d0*/  USHF.L.U32 UR20, UR10, 0x5, URZ ;  /* 0x000000050a147899 */ /* 0x000fe2000800063f */
[C---:B------:R-:W-:Y:S01]  /*20e0*/  IMAD R7, R5.reuse, UR10, RZ ;  /* 0x0000000a05077c24 */ /* 0x040fe2000f8e02ff */
[----:B------:R-:W-:Y:S01]  /*20f0*/  USHF.L.U64.HI UR21, UR10, 0x4, UR11 ;  /* 0x000000040a157899 */ /* 0x000fe2000801020b */
[-C--:B-1----:R-:W-:Y:S01]  /*2100*/  IMAD R2, R5, R80.reuse, RZ ;  /* 0x0000005005027224 */ /* 0x082fe200078e02ff */
[----:B------:R-:W-:Y:S01]  /*2110*/  USHF.L.U32 UR22, UR10, 0x4, URZ ;  /* 0x000000040a167899 */ /* 0x000fe2000800063f */
[----:B------:R-:W-:Y:S01]  /*2120*/  IMAD.IADD R15, R15, 0x1, R8 ;  /* 0x000000010f0f7824 */ /* 0x000fe200078e0208 */
[----:B------:R-:W-:Y:S01]  /*2130*/  UIMAD.WIDE.U32 UR18, UR10, 0x60, URZ ;  /* 0x000000600a1278a5 */ /* 0x000fe2000f8e003f */
[----:B------:R-:W-:Y:S01]  /*2140*/  IMAD R7, R4, UR11, R7 ;  /* 0x0000000b04077c24 */ /* 0x000fe2000f8e0207 */
[----:B------:R-:W-:Y:S01]  /*2150*/  SHF.L.U64.HI R77, R80, 0x4, R81 ;  /* 0x00000004504d7819 */ /* 0x000fe20000010251 */
[----:B------:R-:W-:Y:S01]  /*2160*/  IMAD.WIDE.U32 R12, R4, UR10, R12 ;  /* 0x0000000a040c7c25 */ /* 0x000fe2000f8e000c */
[----:B------:R-:W-:Y:S01]  /*2170*/  SHF.L.U64.HI R79, R80, 0x5, R81 ;  /* 0x00000005504f7819 */ /* 0x000fe20000010251 */
[----:B------:R-:W-:Y:S01]  /*2180*/  USHF.L.U64.HI UR21, UR22, 0x1, UR21 ;  /* 0x0000000116157899 */ /* 0x000fe20008010215 */
[----:B------:R-:W-:Y:S01]  /*2190*/  SHF.R.S32.HI R123, RZ, 0x1f, R70 ;  /* 0x0000001fff7b7819 */ /* 0x000fe20000011446 */
[----:B------:R-:W-:Y:S01]  /*21a0*/  IMAD R2, R4, R81, R2 ;  /* 0x0000005104027224 */ /* 0x000fe200078e0202 */
[----:B------:R-:W-:Y:S01]  /*21b0*/  LOP3.LUT R126, R126, 0x2, RZ, 0xc0, !PT ;  /* 0x000000027e7e7812 */ /* 0x000fe200078ec0ff */
[----:B------:R-:W-:Y:S01]  /*21c0*/  IMAD.WIDE.U32 R4, R4, R80, R14 ;  /* 0x0000005004047225 */ /* 0x000fe200078e000e */
[----:B------:R-:W-:Y:S01]  /*21d0*/  SHF.R.S32.HI R122, RZ, 0x1f, R131 ;  /* 0x0000001fff7a7819 */ /* 0x000fe20000011483 */
[----:B------:R-:W-:Y:S01]  /*21e0*/  ULDC UR24, c[0x0][0x2e0] ;  /* 0x0000b80000187ab9 */ /* 0x000fe20000000800 */
[----:B------:R-:W-:Y:S01]  /*21f0*/  ULDC UR23, c[0x0][0x2e0] ;  /* 0x0000b80000177ab9 */ /* 0x000fe20000000800 */
[----:B------:R-:W-:Y:S01]  /*2200*/  IMAD.IADD R50, R11, 0x1, R50 ;  /* 0x000000010b327824 */ /* 0x000fe200078e0232 */
[----:B------:R-:W-:Y:S01]  /*2210*/  IADD3 R5, R5, R2, RZ ;  /* 0x0000000205057210 */ /* 0x000fe20007ffe0ff */
[----:B------:R-:W-:Y:S01]  /*2220*/  IMAD.IADD R13, R13, 0x1, R7 ;  /* 0x000000010d0d7824 */ /* 0x000fe200078e0207 */
[----:B------:R-:W-:Y:S01]  /*2230*/  ULDC.64 UR16, c[0x0][0x250] ;  /* 0x0000940000107ab9 */ /* 0x000fe20000000a00 */
[C---:B------:R-:W-:Y:S01]  /*2240*/  IMAD R111, R3.reuse, UR14, RZ ;  /* 0x0000000e036f7c24 */ /* 0x040fe2000f8e02ff */
[----:B------:R-:W-:Y:S01]  /*2250*/  USHF.L.U32 UR22, UR22, 0x1, URZ ;  /* 0x0000000116167899 */ /* 0x000fe2000800063f */
[----:B------:R-:W-:-:S02]  /*2260*/  IMAD R113, R3, UR12, RZ ;  /* 0x0000000c03717c24 */ /* 0x000fc4000f8e02ff */
[----:B------:R-:W-:Y:S02]  /*2270*/  IMAD R50, R71, R50, RZ ;  /* 0x0000003247327224 */ /* 0x000fe400078e02ff */
[C---:B------:R-:W-:Y:S02]  /*2280*/  IMAD R111, R0.reuse, UR15, R111 ;  /* 0x0000000f006f7c24 */ /* 0x040fe4000f8e026f */
[C---:B------:R-:W-:Y:S01]  /*2290*/  IMAD.WIDE.U32 R2, R0.reuse, UR14, R12 ;  /* 0x0000000e00027c25 */ /* 0x040fe2000f8e000c */
[----:B------:R-:W-:Y:S01]  /*22a0*/  ULDC.64 UR14, c[0x0][0x320] ;  /* 0x0000c800000e7ab9 */ /* 0x000fe20000000a00 */
[----:B------:R-:W-:Y:S02]  /*22b0*/  SHF.R.S32.HI R51, RZ, 0x1f, R50 ;  /* 0x0000001fff337819 */ /* 0x000fe40000011432 */
[----:B------:R-:W-:Y:S01]  /*22c0*/  IMAD R113, R0, UR13, R113 ;  /* 0x0000000d00717c24 */ /* 0x000fe2000f8e0271 */
[-C--:B------:R-:W-:Y:S01]  /*22d0*/  IADD3 R116, P2, R68, R50.reuse, RZ ;  /* 0x0000003244747210 */ /* 0x080fe20007f5e0ff */
[----:B------:R-:W-:Y:S01]  /*22e0*/  IMAD.WIDE.U32 R4, R0, UR12, R4 ;  /* 0x0000000c00047c25 */ /* 0x000fe2000f8e0004 */
[----:B------:R-:W-:Y:S01]  /*22f0*/  ULDC.64 UR12, c[0x0][0x318] ;  /* 0x0000c600000c7ab9 */ /* 0x000fe20000000a00 */
[----:B------:R-:W-:Y:S01]  /*2300*/  LEA R110, P1, R2, UR14, 0x1 ;  /* 0x0000000e026e7c11 */ /* 0x000fe2000f8208ff */
[----:B------:R-:W-:Y:S01]  /*2310*/  UIMAD UR14, UR11, 0x60, URZ ;  /* 0x000000600b0e78a4 */ /* 0x000fe2000f8e023f */
[----:B------:R-:W-:Y:S01]  /*2320*/  IMAD.IADD R111, R3, 0x1, R111 ;  /* 0x00000001036f7824 */ /* 0x000fe200078e026f */
[----:B------:R-:W-:Y:S01]  /*2330*/  IADD3 R113, R5, R113, RZ ;  /* 0x0000007105717210 */ /* 0x000fe20007ffe0ff */
[----:B------:R-:W-:Y:S01]  /*2340*/  IMAD.X R117, R66, 0x1, R51, P2 ;  /* 0x0000000142757824 */ /* 0x000fe200010e0633 */
[----:B------:R-:W-:Y:S01]  /*2350*/  LEA R112, P0, R4, UR12, 0x1 ;  /* 0x0000000c04707c11 */ /* 0x000fe2000f8008ff */
[----:B------:R-:W-:Y:S01]  /*2360*/  IMAD.SHL.U32 R78, R80, 0x10, RZ ;  /* 0x00000010504e7824 */ /* 0x000fe200078e00ff */
[----:B------:R-:W-:Y:S01]  /*2370*/  IADD3 R50, P4, R69, R50, RZ ;  /* 0x0000003245327210 */ /* 0x000fe20007f9e0ff */
[----:B------:R-:W-:Y:S01]  /*2380*/  VIADD R129, R70, 0x40 ;  /* 0x0000004046817836 */ /* 0x000fe20000000000 */
[----:B------:R-:W-:Y:S01]  /*2390*/  LEA.HI.X R111, R2, UR15, R111, 0x1, P1 ;  /* 0x0000000f026f7c11 */ /* 0x000fe200088f0c6f */
[----:B------:R-:W-:Y:S01]  /*23a0*/  USHF.L.U64.HI UR15, UR10, 0x5, UR11 ;  /* 0x000000050a0f7899 */ /* 0x000fe2000801020b */
[----:B------:R-:W-:Y:S01]  /*23b0*/  LEA.HI.X R113, R4, UR13, R113, 0x1, P0 ;  /* 0x0000000d04717c11 */ /* 0x000fe200080f0c71 */
[----:B------:R-:W-:Y:S01]  /*23c0*/  ULDC.64 UR12, c[0x0][0x218] ;  /* 0x00008600000c7ab9 */ /* 0x000fe20000000a00 */
[----:B------:R-:W-:Y:S01]  /*23d0*/  IADD3.X R51, R67, R51, RZ, P4, !PT ;  /* 0x0000003343337210 */ /* 0x000fe200027fe4ff */
[----:B------:R-:W-:Y:S01]  /*23e0*/  ULDC.64 UR10, c[0x0][0x220] ;  /* 0x00008800000a7ab9 */ /* 0x000fe20000000a00 */
[----:B------:R-:W-:Y:S01]  /*23f0*/  LEA R98, P1, R136, UR12, 0x1 ;  /* 0x0000000c88627c11 */ /* 0x000fe2000f8208ff */
[C---:B------:R-:W-:Y:S01]  /*2400*/  IMAD.SHL.U32 R94, R143.reuse, 0x20, RZ ;  /* 0x000000208f5e7824 */ /* 0x040fe200078e00ff */
[----:B------:R-:W-:Y:S01]  /*2410*/  LEA R108, P0, R106, UR10, 0x1 ;  /* 0x0000000a6a6c7c11 */ /* 0x000fe2000f8008ff */
[----:B------:R-:W-:Y:S01]  /*2420*/  IMAD.WIDE.U32 R6, R142, 0x20, RZ ;  /* 0x000000208e067825 */ /* 0x000fe200078e00ff */
[----:B------:R-:W-:Y:S01]  /*2430*/  SHF.L.U64.HI R51, R50, 0x1, R51 ;  /* 0x0000000132337819 */ /* 0x000fe20000010233 */
[----:B------:R-:W-:Y:S01]  /*2440*/  USHF.L.U64.HI UR26, UR20, 0x1, UR15 ;  /* 0x00000001141a7899 */ /* 0x000fe2000801020f */
[----:B------:R-:W-:Y:S01]  /*2450*/  LEA.HI.X R97, R136, UR13, R163, 0x1, P1 ;  /* 0x0000000d88617c11 */ /* 0x000fe200088f0ca3 */
[----:B------:R-:W-:Y:S01]  /*2460*/  IMAD.SHL.U32 R50, R50, 0x2, RZ ;  /* 0x0000000232327824 */ /* 0x000fe200078e00ff */
[----:B------:R-:W-:Y:S01]  /*2470*/  LEA.HI.X R105, R106, UR11, R101, 0x1, P0 ;  /* 0x0000000b6a697c11 */ /* 0x000fe200080f0c65 */
[----:B------:R-:W-:Y:S01]  /*2480*/  ULDC.64 UR12, c[0x0][0x360] ;  /* 0x0000d800000c7ab9 */ /* 0x000fe20000000a00 */
[----:B------:R-:W-:Y:S01]  /*2490*/  ULDC.64 UR10, c[0x0][0x358] ;  /* 0x0000d600000a7ab9 */ /* 0x000fe20000000a00 */
[C---:B------:R-:W-:Y:S01]  /*24a0*/  SHF.L.U64.HI R117, R116.reuse, 0x1, R117 ;  /* 0x0000000174757819 */ /* 0x040fe20000010275 */
[----:B------:R-:W-:Y:S01]  /*24b0*/  IMAD.SHL.U32 R116, R116, 0x2, RZ ;  /* 0x0000000274747824 */ /* 0x000fe200078e00ff */
[----:B------:R-:W-:Y:S01]  /*24c0*/  IADD3 R10, P1, R50, UR12, RZ ;  /* 0x0000000c320a7c10 */ /* 0x000fe2000ff3e0ff */
[----:B------:R-:W-:Y:S01]  /*24d0*/  IMAD.IADD R125, R70, 0x1, R129 ;  /* 0x00000001467d7824 */ /* 0x000fe200078e0281 */
[----:B------:R-:W-:Y:S01]  /*24e0*/  IADD3 R50, P0, R50, UR10, RZ ;  /* 0x0000000a32327c10 */ /* 0x000fe2000ff1e0ff */
[----:B------:R-:W-:Y:S01]  /*24f0*/  IMAD R5, R143, 0x60, RZ ;  /* 0x000000608f057824 */ /* 0x000fe200078e02ff */
[----:B------:R-:W-:Y:S01]  /*2500*/  IADD3.X R9, R51, UR13, RZ, P1, !PT ;  /* 0x0000000d33097c10 */ /* 0x000fe20008ffe4ff */
[----:B------:R-:W-:Y:S01]  /*2510*/  IMAD.IADD R94, R7, 0x1, R94 ;  /* 0x00000001075e7824 */ /* 0x000fe200078e025e */
[----:B------:R-:W-:Y:S01]  /*2520*/  IADD3.X R51, R51, UR11, RZ, P0, !PT ;  /* 0x0000000b33337c10 */ /* 0x000fe200087fe4ff */
[----:B------:R-:W-:Y:S01]  /*2530*/  IMAD.SHL.U32 R3, R145, 0x20, RZ ;  /* 0x0000002091037824 */ /* 0x000fe200078e00ff */
[----:B------:R-:W-:Y:S01]  /*2540*/  IADD3 R87, P0, R148, 0x40, RZ ;  /* 0x0000004094577810 */ /* 0x000fe20007f1e0ff */
[----:B------:R-:W-:Y:S01]  /*2550*/  IMAD.WIDE.U32 R142, R142, 0x60, RZ ;  /* 0x000000608e8e7825 */ /* 0x000fe200078e00ff */
[C---:B------:R-:W-:Y:S01]  /*2560*/  IADD3 R114, P4, R116.reuse, UR12, RZ ;  /* 0x0000000c74727c10 */ /* 0x040fe2000ff9e0ff */
[----:B------:R-:W-:Y:S01]  /*2570*/  UIADD3 UR28, UR19, UR14, URZ ;  /* 0x0000000e131c7290 */ /* 0x000fe2000fffe03f */
[----:B------:R-:W-:Y:S01]  /*2580*/  IADD3 R116, P2, R116, UR10, RZ ;  /* 0x0000000a74747c10 */ /* 0x000fe2000ff5e0ff */
[----:B------:R-:W-:Y:S01]  /*2590*/  IMAD.X R86, RZ, RZ, R147, P0 ;  /* 0x000000ffff567224 */ /* 0x000fe200000e0693 */
[----:B------:R-:W-:Y:S01]  /*25a0*/  IADD3 R83, P1, R78, 0x40, RZ ;  /* 0x000000404e537810 */ /* 0x000fe20007f3e0ff */
[----:B------:R-:W-:Y:S01]  /*25b0*/  IMAD R127, R71, 0x30, RZ ;  /* 0x00000030477f7824 */ /* 0x000fe200078e02ff */
[C---:B------:R-:W-:Y:S01]  /*25c0*/  IADD3.X R115, R117.reuse, UR13, RZ, P4, !PT ;  /* 0x0000000d75737c10 */ /* 0x040fe2000a7fe4ff */
[----:B------:R-:W-:Y:S01]  /*25d0*/  IMAD.IADD R124, R70, 0x1, R125 ;  /* 0x00000001467c7824 */ /* 0x000fe200078e027d */
[----:B------:R-:W-:Y:S01]  /*25e0*/  IADD3.X R117, R117, UR11, RZ, P2, !PT ;  /* 0x0000000b75757c10 */ /* 0x000fe200097fe4ff */
[----:B------:R-:W-:Y:S01]  /*25f0*/  IMAD.WIDE.U32 R144, R144, 0x20, RZ ;  /* 0x0000002090907825 */ /* 0x000fe200078e00ff */
[----:B------:R-:W-:Y:S01]  /*2600*/  IADD3 R89, P0, R148, R87, RZ ;  /* 0x0000005794597210 */ /* 0x000fe20007f1e0ff */
[----:B------:R-:W-:Y:S01]  /*2610*/  ULDC.64 UR10, c[0x0][0x248] ;  /* 0x00009200000a7ab9 */ /* 0x000fe20000000a00 */
[-C--:B------:R-:W-:Y:S01]  /*2620*/  IADD3 R85, P2, R83, R78.reuse, RZ ;  /* 0x0000004e53557210 */ /* 0x080fe20007f5e0ff */
[----:B------:R-:W-:Y:S01]  /*2630*/  IMAD.SHL.U32 R95, R6, 0x2, RZ ;  /* 0x00000002065f7824 */ /* 0x000fe200078e00ff */
[----:B------:R-:W-:Y:S01]  /*2640*/  IADD3.X R82, RZ, R77, RZ, P1, !PT ;  /* 0x0000004dff527210 */ /* 0x000fe20000ffe4ff */
[----:B------:R-:W-:Y:S01]  /*2650*/  IMAD.X R88, R147, 0x1, R86, P0 ;  /* 0x0000000193587824 */ /* 0x000fe200000e0656 */
[----:B------:R-:W-:Y:S01]  /*2660*/  IADD3 R91, P1, R85, R78, RZ ;  /* 0x0000004e555b7210 */ /* 0x000fe20007f3e0ff */
[----:B------:R-:W-:Y:S01]  /*2670*/  VIADD R75, R132, 0x10 ;  /* 0x00000010844b7836 */ /* 0x000fe20000000000 */
[----:B------:R-:W-:Y:S01]  /*2680*/  IADD3 R93, P0, R148, R89, RZ ;  /* 0x00000059945d7210 */ /* 0x000fe20007f1e0ff */
[----:B------:R-:W-:Y:S01]  /*2690*/  IMAD.X R84, R82, 0x1, R77, P2 ;  /* 0x0000000152547824 */ /* 0x000fe200010e064d */
[----:B------:R-:W-:Y:S01]  /*26a0*/  SHF.L.U64.HI R94, R6, 0x1, R94 ;  /* 0x00000001065e7819 */ /* 0x000fe2000001025e */
[----:B------:R-:W-:Y:S01]  /*26b0*/  VIADD R74, R132, 0x20 ;  /* 0x00000020844a7836 */ /* 0x000fe20000000000 */
[----:B------:R-:W-:Y:S01]  /*26c0*/  SHF.L.U32 R80, R80, 0x5, RZ ;  /* 0x0000000550507819 */ /* 0x000fe200000006ff */
[----:B------:R-:W-:Y:S01]  /*26d0*/  VIADD R73, R132, 0x30 ;  /* 0x0000003084497836 */ /* 0x000fe20000000000 */
[----:B------:R-:W-:Y:S01]  /*26e0*/  IADD3 R96, R143, R5, RZ ;  /* 0x000000058f607210 */ /* 0x000fe20007ffe0ff */
[----:B------:R-:W-:Y:S01]  /*26f0*/  IMAD.MOV.U32 R11, RZ, RZ, R104 ;  /* 0x000000ffff0b7224 */ /* 0x000fe200078e0068 */
[----:B------:R-:W-:Y:S01]  /*2700*/  SHF.R.S32.HI R121, RZ, 0x1f, R129 ;  /* 0x0000001fff797819 */ /* 0x000fe20000011481 */
[----:B------:R-:W-:Y:S01]  /*2710*/  IMAD.IADD R81, R145, 0x1, R3 ;  /* 0x0000000191517824 */ /* 0x000fe200078e0203 */
[----:B------:R-:W-:Y:S01]  /*2720*/  SHF.R.S32.HI R120, RZ, 0x1f, R127 ;  /* 0x0000001fff787819 */ /* 0x000fe2000001147f */
[----:B------:R-:W-:Y:S01]  /*2730*/  IMAD.X R90, R84, 0x1, R77, P1 ;  /* 0x00000001545a7824 */ /* 0x000fe200008e064d */
[----:B------:R-:W-:Y:S01]  /*2740*/  SHF.R.S32.HI R119, RZ, 0x1f, R125 ;  /* 0x0000001fff777819 */ /* 0x000fe2000001147d */
[----:B------:R-:W-:Y:S01]  /*2750*/  USHF.L.U32 UR20, UR20, 0x1, URZ ;  /* 0x0000000114147899 */ /* 0x000fe2000800063f */
[----:B------:R-:W-:Y:S01]  /*2760*/  IADD3.X R92, R147, R88, RZ, P0, !PT ;  /* 0x00000058935c7210 */ /* 0x000fe200007fe4ff */
[----:B------:R-:W-:Y:S01]  /*2770*/  ULDC.64 UR12, c[0x0][0x230] ;  /* 0x00008c00000c7ab9 */ /* 0x000fe20000000a00 */
[----:B------:R-:W-:Y:S01]  /*2780*/  SHF.R.S32.HI R118, RZ, 0x1f, R124 ;  /* 0x0000001fff767819 */ /* 0x000fe2000001147c */
[----:B------:R-:W-:-:S08]  /*2790*/  ULDC.64 UR14, c[0x0][0x238] ;  /* 0x00008e00000e7ab9 */ /* 0x000fd00000000a00 */
.L_x_5744:
[----:B------:R-:W-:Y:S01]  /*27a0*/  IMAD.SHL.U32 R13, R11, 0x40, RZ ;  /* 0x000000400b0d7824 */ /* 0x000fe200078e00ff */
[----:B------:R-:W1:Y:S01]  /*27b0*/  LDC R0, c[0x0][0x340] ;  /* 0x0000d000ff007b82 */ /* 0x000e620000000800 */
[----:B------:R-:W-:Y:S02]  /*27c0*/  BSSY B0, `(.L_x_5676) ;  /* 0x0000013000007945 */ /* 0x000fe40003800000 */
[----:B------:R-:W-:Y:S04]  /*27d0*/  VIADD R12, R13, 0xffffffc0 ;  /* 0xffffffc00d0c7836 */ /* 0x000fe80000000000 */
[--C-:B------:R-:W-:Y:S02]  /*27e0*/  IMAD.IADD R3, R56, 0x1, -R12.reuse ;  /* 0x0000000138037824 */ /* 0x100fe400078e0a0c */
[----:B------:R-:W-:Y:S03]  /*27f0*/  IMAD.IADD R2, R65, 0x1, -R12 ;  /* 0x0000000141027824 */ /* 0x000fe600078e0a0c */
[CC--:B------:R-:W-:Y:S02]  /*2800*/  ISETP.GE.AND P6, PT, R132.reuse, R3.reuse, PT ;  /* 0x000000038400720c */ /* 0x0c0fe40003fc6270 */
[CC--:B------:R-:W-:Y:S02]  /*2810*/  ISETP.GE.AND P4, PT, R75.reuse, R3.reuse, PT ;  /* 0x000000034b00720c */ /* 0x0c0fe40003f86270 */
[-C--:B------:R-:W-:Y:S02]  /*2820*/  ISETP.GE.AND P6, PT, R132, R2.reuse, !P6 ;  /* 0x000000028400720c */ /* 0x080fe400077c6270 */
[C---:B------:R-:W-:Y:S02]  /*2830*/  ISETP.GE.AND P2, PT, R74.reuse, R3, PT ;  /* 0x000000034a00720c */ /* 0x040fe40003f46270 */
[-C--:B------:R-:W-:Y:S02]  /*2840*/  ISETP.GE.AND P4, PT, R75, R2.reuse, !P4 ;  /* 0x000000024b00720c */ /* 0x080fe40006786270 */
[----:B------:R-:W-:Y:S07]  /*2850*/  ISETP.GE.AND P2, PT, R74, R2, !P2 ;  /* 0x000000024a00720c */ /* 0x000fee0005746270 */
[----:B---34-:R-:W-:Y:S05]  /*2860*/  @!P6 BRA `(.L_x_5677) ;  /* 0x000000000020e947 */ /* 0x018fea0003800000 */
[----:B------:R-:W-:Y:S02]  /*2870*/  ISETP.NE.AND P1, PT, R128, RZ, PT ;  /* 0x000000ff8000720c */ /* 0x000fe40003f25270 */
[----:B------:R-:W-:Y:S11]  /*2880*/  ISETP.NE.AND P0, PT, R126, RZ, PT ;  /* 0x000000ff7e00720c */ /* 0x000ff60003f05270 */
[----:B------:R-:W2:Y:S01]  /*2890*/  @P1 LDG.E.128 R16, desc[UR6][R110.64] ;  /* 0x000000066e101981 */ /* 0x000ea2000c1e1d00 */
[--C-:B------:R-:W-:Y:S05]  /*28a0*/  @P1 IMAD.MOV.U32 R109, RZ, RZ, R105.reuse ;  /* 0x000000ffff6d1224 */ /* 0x100fea00078e0069 */
[----:B--2---:R2:W-:Y:S04]  /*28b0*/  @P1 STG.E.128 desc[UR6][R108.64], R16 ;  /* 0x000000106c001986 */ /* 0x0045e8000c101d06 */
[----:B------:R-:W3:Y:S01]  /*28c0*/  @P0 LDG.E.128 R4, desc[UR6][R110.64+0x80] ;  /* 0x000080066e040981 */ /* 0x000ee2000c1e1d00 */
[----:B--2---:R-:W-:Y:S05]  /*28d0*/  @P0 IMAD.MOV.U32 R109, RZ, RZ, R105 ;  /* 0x000000ffff6d0224 */ /* 0x004fea00078e0069 */
[----:B---3--:R2:W-:Y:S02]  /*28e0*/  @P0 STG.E.128 desc[UR6][R108.64+0x80], R4 ;  /* 0x000080046c000986 */ /* 0x0085e4000c101d06 */
.L_x_5677:
[----:B------:R-:W-:Y:S05]  /*28f0*/  BSYNC B0 ;  /* 0x0000000000007941 */ /* 0x000fea0003800000 */
.L_x_5676:
[----:B------:R-:W-:Y:S04]  /*2900*/  BSSY B0, `(.L_x_5678) ;  /* 0x000000c000007945 */ /* 0x000fe80003800000 */
[----:B------:R-:W-:Y:S05]  /*2910*/  @!P4 BRA `(.L_x_5679) ;  /* 0x000000000028c947 */ /* 0x000fea0003800000 */
[----:B------:R-:W-:Y:S02]  /*2920*/  ISETP.NE.AND P1, PT, R128, RZ, PT ;  /* 0x000000ff8000720c */ /* 0x000fe40003f25270 */
[----:B------:R-:W-:Y:S02]  /*2930*/  IADD3 R20, P0, R110, UR22, RZ ;  /* 0x000000166e147c10 */ /* 0x000fe4000ff1e0ff */
[----:B------:R-:W-:Y:S02]  /*2940*/  LEA R14, P5, R150, R108, 0x1 ;  /* 0x0000006c960e7211 */ /* 0x000fe400078a08ff */
[----:B------:R-:W-:Y:S02]  /*2950*/  IADD3.X R21, R111, UR21, RZ, P0, !PT ;  /* 0x000000156f157c10 */ /* 0x000fe400087fe4ff */
[----:B------:R-:W-:Y:S02]  /*2960*/  ISETP.NE.AND P0, PT, R126, RZ, PT ;  /* 0x000000ff7e00720c */ /* 0x000fe40003f05270 */
[----:B------:R-:W-:Y:S03]  /*2970*/  LEA.HI.X R15, R150, R105, R149, 0x1, P5 ;  /* 0x00000069960f7211 */ /* 0x000fe600028f0c95 */
[----:B------:R-:W3:Y:S04]  /*2980*/  @P1 LDG.E.128 R16, desc[UR6][R20.64] ;  /* 0x0000000614101981 */ /* 0x000ee8000c1e1d00 */
[----:B---3--:R3:W-:Y:S04]  /*2990*/  @P1 STG.E.128 desc[UR6][R14.64], R16 ;  /* 0x000000100e001986 */ /* 0x0087e8000c101d06 */
[----:B--2---:R-:W2:Y:S04]  /*29a0*/  @P0 LDG.E.128 R4, desc[UR6][R20.64+0x80] ;  /* 0x0000800614040981 */ /* 0x004ea8000c1e1d00 */
[----:B--2---:R3:W-:Y:S02]  /*29b0*/  @P0 STG.E.128 desc[UR6][R14.64+0x80], R4 ;  /* 0x000080040e000986 */ /* 0x0047e4000c101d06 */
.L_x_5679:
[----:B------:R-:W-:Y:S05]  /*29c0*/  BSYNC B0 ;  /* 0x0000000000007941 */ /* 0x000fea0003800000 */
.L_x_5678:
[----:B------:R-:W-:Y:S04]  /*29d0*/  BSSY B0, `(.L_x_5680) ;  /* 0x000000c000007945 */ /* 0x000fe80003800000 */
[----:B------:R-:W-:Y:S05]  /*29e0*/  @!P2 BRA `(.L_x_5681) ;  /* 0x000000000028a947 */ /* 0x000fea0003800000 */
[----:B------:R-:W-:Y:S02]  /*29f0*/  ISETP.NE.AND P1, PT, R128, RZ, PT ;  /* 0x000000ff8000720c */ /* 0x000fe40003f25270 */
[----:B------:R-:W-:Y:S02]  /*2a00*/  IADD3 R20, P0, R110, UR20, RZ ;  /* 0x000000146e147c10 */ /* 0x000fe4000ff1e0ff */
[----:B---3--:R-:W-:Y:S02]  /*2a10*/  IADD3 R14, P5, R108, R95, RZ ;  /* 0x0000005f6c0e7210 */ /* 0x008fe40007fbe0ff */
[----:B------:R-:W-:Y:S02]  /*2a20*/  IADD3.X R21, R111, UR26, RZ, P0, !PT ;  /* 0x0000001a6f157c10 */ /* 0x000fe400087fe4ff */
[----:B------:R-:W-:Y:S01]  /*2a30*/  ISETP.NE.AND P0, PT, R126, RZ, PT ;  /* 0x000000ff7e00720c */ /* 0x000fe20003f05270 */
[----:B------:R-:W-:Y:S04]  /*2a40*/  IMAD.X R15, R105, 0x1, R94, P5 ;  /* 0x00000001690f7824 */ /* 0x000fe800028e065e */
[----:B------:R-:W3:Y:S04]  /*2a50*/  @P1 LDG.E.128 R16, desc[UR6][R20.64] ;  /* 0x0000000614101981 */ /* 0x000ee8000c1e1d00 */
[----:B---3--:R4:W-:Y:S04]  /*2a60*/  @P1 STG.E.128 desc[UR6][R14.64], R16 ;  /* 0x000000100e001986 */ /* 0x0089e8000c101d06 */
[----:B--2---:R-:W2:Y:S04]  /*2a70*/  @P0 LDG.E.128 R4, desc[UR6][R20.64+0x80] ;  /* 0x0000800614040981 */ /* 0x004ea8000c1e1d00 */
[----:B--2---:R4:W-:Y:S02]  /*2a80*/  @P0 STG.E.128 desc[UR6][R14.64+0x80], R4 ;  /* 0x000080040e000986 */ /* 0x0049e4000c101d06 */
.L_x_5681:
[----:B------:R-:W-:Y:S05]  /*2a90*/  BSYNC B0 ;  /* 0x0000000000007941 */ /* 0x000fea0003800000 */
.L_x_5680:
[C---:B------:R-:W-:Y:S01]  /*2aa0*/  ISETP.GE.AND P1, PT, R73.reuse, R3, PT ;  /* 0x000000034900720c */ /* 0x040fe20003f26270 */
[----:B------:R-:W-:Y:S01]  /*2ab0*/  BSSY B0, `(.L_x_5682) ;  /* 0x000000f000007945 */ /* 0x000fe20003800000 */
[----:B-1----:R-:W-:Y:S02]  /*2ac0*/  IMAD.U32 R3, R0, -0x40, RZ ;  /* 0xffffffc000037824 */ /* 0x002fe400078e00ff */
[----:B------:R-:W-:Y:S11]  /*2ad0*/  ISETP.GE.AND P1, PT, R73, R2, !P1 ;  /* 0x000000024900720c */ /* 0x000ff60004f26270 */
[----:B------:R-:W-:Y:S02]  /*2ae0*/  @!UPT UIADD3 URZ, URZ, URZ, URZ ;  /* 0x0000003f3f3ff290 */ /* 0x000fe4000fffe03f */
[----:B------:R-:W-:Y:S05]  /*2af0*/  @!P1 BRA `(.L_x_5683) ;  /* 0x0000000000289947 */ /* 0x000fea0003800000 */
[----:B------:R-:W-:Y:S02]  /*2b00*/  ISETP.NE.AND P5, PT, R128, RZ, PT ;  /* 0x000000ff8000720c */ /* 0x000fe40003fa5270 */
[----:B------:R-:W-:Y:S04]  /*2b10*/  IADD3 R20, P0, R110, UR18, RZ ;  /* 0x000000126e147c10 */ /* 0x000fe8000ff1e0ff */
[----:B------:R-:W-:Y:S02]  /*2b20*/  IADD3.X R21, R111, UR28, RZ, P0, !PT ;  /* 0x0000001c6f157c10 */ /* 0x000fe400087fe4ff */
[----:B---34-:R-:W-:Y:S05]  /*2b30*/  IADD3 R14, P0, R108, R142, RZ ;  /* 0x0000008e6c0e7210 */ /* 0x018fea0007f1e0ff */
[----:B------:R-:W3:Y:S01]  /*2b40*/  @P5 LDG.E.128 R16, desc[UR6][R20.64] ;  /* 0x0000000614105981 */ /* 0x000ee2000c1e1d00 */
[----:B------:R-:W-:Y:S01]  /*2b50*/  IMAD.X R15, R105, 0x1, R96, P0 ;  /* 0x00000001690f7824 */ /* 0x000fe200000e0660 */
[----:B------:R-:W-:Y:S04]  /*2b60*/  ISETP.NE.AND P0, PT, R126, RZ, PT ;  /* 0x000000ff7e00720c */ /* 0x000fe80003f05270 */
[----:B---3--:R1:W-:Y:S09]  /*2b70*/  @P5 STG.E.128 desc[UR6][R14.64], R16 ;  /* 0x000000100e005986 */ /* 0x0083f2000c101d06 */
[----:B--2---:R-:W2:Y:S04]  /*2b80*/  @P0 LDG.E.128 R4, desc[UR6][R20.64+0x80] ;  /* 0x0000800614040981 */ /* 0x004ea8000c1e1d00 */
[----:B--2---:R1:W-:Y:S02]  /*2b90*/  @P0 STG.E.128 desc[UR6][R14.64+0x80], R4 ;  /* 0x000080040e000986 */ /* 0x0043e4000c101d06 */
.L_x_5683:
[----:B------:R-:W-:Y:S05]  /*2ba0*/  BSYNC B0 ;  /* 0x0000000000007941 */ /* 0x000fea0003800000 */
.L_x_5682:
[----:B------:R-:W-:Y:S02]  /*2bb0*/  ISETP.NE.AND P5, PT, RZ, UR4, PT ;  /* 0x00000004ff007c0c */ /* 0x000fe4000bfa5270 */
[C---:B------:R-:W-:Y:S04]  /*2bc0*/  LEA R110, P0, R3.reuse, R110, 0x1 ;  /* 0x0000006e036e7211 */ /* 0x040fe800078008ff */
[----:B------:R-:W-:Y:S07]  /*2bd0*/  LEA.HI.X.SX32 R111, R3, R111, 0x1, P0 ;  /* 0x0000006f036f7211 */ /* 0x000fee00000f0eff */
[----:B------:R-:W-:Y:S05]  /*2be0*/  @!P5 BRA `(.L_x_5684) ;  /* 0x0000004c0080d947 */ /* 0x000fea0003800000 */
[----:B------:R-:W-:Y:S11]  /*2bf0*/  ISETP.NE.AND P0, PT, RZ, UR25, PT ;  /* 0x00000019ff007c0c */ /* 0x000ff6000bf05270 */
[----:B------:R-:W-:Y:S02]  /*2c00*/  @!UPT UIADD3 URZ, URZ, URZ, URZ ;  /* 0x0000003f3f3ff290 */ /* 0x000fe4000fffe03f */
[----:B------:R-:W-:Y:S05]  /*2c10*/  @!P0 BRA `(.L_x_5685) ;  /* 0x0000001c00308947 */ /* 0x000fea0003800000 */
[----:B------:R-:W-:Y:S04]  /*2c20*/  BSSY B1, `(.L_x_5686) ;  /* 0x0000067000017945 */ /* 0x000fe80003800000 */
[----:B------:R-:W-:Y:S05]  /*2c30*/  @!P6 BRA `(.L_x_5687) ;  /* 0x000000040094e947 */ /* 0x000fea0003800000 */
[----:B------:R-:W5:Y:S01]  /*2c40*/  LDC R3, c[0x0][0x2d0] ;  /* 0x0000b400ff037b82 */ /* 0x000f620000000800 */
[----:B------:R-:W-:Y:S01]  /*2c50*/  BSSY B0, `(.L_x_5688) ;  /* 0x0000033000007945 */ /* 0x000fe20003800000 */
[-C--:B-----5:R-:W-:Y:S02]  /*2c60*/  ISETP.GE.AND P0, PT, R102, R3.reuse, PT ;  /* 0x000000036600720c */ /* 0x0a0fe40003f06270 */
[----:B------:R-:W-:Y:S11]  /*2c70*/  ISETP.GE.AND P5, PT, R100, R3, PT ;  /* 0x000000036400720c */ /* 0x000ff60003fa6270 */
[----:B------:R-:W-:Y:S05]  /*2c80*/  @P0 BRA `(.L_x_5689) ;  /* 0x0000000000bc0947 */ /* 0x000fea0003800000 */
[----:B------:R-:W-:Y:S01]  /*2c90*/  ISETP.GE.AND P0, PT, R102, UR4, PT ;  /* 0x0000000466007c0c */ /* 0x000fe2000bf06270 */
[----:B-1-34-:R-:W3:Y:S01]  /*2ca0*/  LDG.E.128 R16, desc[UR6][R112.64] ;  /* 0x0000000670107981 */ /* 0x01aee2000c1e1d00 */
[----:B------:R-:W-:Y:S11]  /*2cb0*/  IMAD.MOV.U32 R99, RZ, RZ, R97 ;  /* 0x000000ffff637224 */ /* 0x000ff600078e0061 */
[----:B------:R-:W-:Y:S01]  /*2cc0*/  @!P0 MOV R8, R10 ;  /* 0x0000000a00088202 */ /* 0x000fe20000000f00 */
[----:B------:R-:W4:Y:S06]  /*2cd0*/  @!P0 LDG.E.64 R24, desc[UR6][R50.64] ;  /* 0x0000000632188981 */ /* 0x000f2c000c1e1b00 */
[----:B--2---:R1:W2:Y:S01]  /*2ce0*/  @!P0 LDG.E.64 R6, desc[UR6][R8.64] ;  /* 0x0000000608068981 */ /* 0x0042a2000c1e1b00 */
[C---:B---3--:R-:W-:Y:S01]  /*2cf0*/  @!P0 LOP3.LUT R21, R16.reuse, 0xffff0000, RZ, 0xc0, !PT ;  /* 0xffff000010158812 */ /* 0x048fe200078ec0ff */
[----:B------:R-:W-:Y:S01]  /*2d00*/  @!P0 IMAD.U32 R15, R16, 0x10000, RZ ;  /* 0x00010000100f8824 */ /* 0x000fe200078e00ff */
[----:B-1----:R-:W-:Y:S02]  /*2d10*/  @!P0 SHF.L.U32 R8, R18, 0x10, RZ ;  /* 0x0000001012088819 */ /* 0x002fe400000006ff */
[----:B----4-:R-:W-:Y:S02]  /*2d20*/  @!P0 SHF.L.U32 R22, R24, 0x10, RZ ;  /* 0x0000001018168819 */ /* 0x010fe400000006ff */
[C---:B------:R-:W-:Y:S02]  /*2d30*/  @!P0 SHF.L.U32 R23, R25.reuse, 0x10, RZ ;  /* 0x0000001019178819 */ /* 0x040fe400000006ff */
[----:B------:R-:W-:Y:S02]  /*2d40*/  @!P0 LOP3.LUT R27, R25, 0xffff0000, RZ, 0xc0, !PT ;  /* 0xffff0000191b8812 */ /* 0x000fe400078ec0ff */
[C---:B--2---:R-:W-:Y:S01]  /*2d50*/  @!P0 LOP3.LUT R14, R6.reuse, 0xffff0000, RZ, 0xc0, !PT ;  /* 0xffff0000060e8812 */ /* 0x044fe200078ec0ff */
[----:B------:R-:W-:Y:S01]  /*2d60*/  @!P0 IMAD.U32 R20, R6, 0x10000, RZ ;  /* 0x0001000006148824 */ /* 0x000fe200078e00ff */
[----:B------:R-:W-:Y:S01]  /*2d70*/  @!P0 LOP3.LUT R25, R19, 0xffff0000, RZ, 0xc0, !PT ;  /* 0xffff000013198812 */ /* 0x000fe200078ec0ff */
[C---:B------:R-:W-:Y:S01]  /*2d80*/  @!P0 IMAD.U32 R5, R7.reuse, 0x10000, RZ ;  /* 0x0001000007058824 */ /* 0x040fe200078e00ff */
[----:B------:R-:W-:Y:S01]  /*2d90*/  @!P0 LOP3.LUT R7, R7, 0xffff0000, RZ, 0xc0, !PT ;  /* 0xffff000007078812 */ /* 0x000fe200078ec0ff */
[-C--:B------:R-:W-:Y:S01]  /*2da0*/  @!P0 FMUL.FTZ R29, R21, R20.reuse ;  /* 0x00000014151d8220 */ /* 0x080fe20000410000 */
[----:B------:R-:W-:Y:S01]  /*2db0*/  @!P0 LOP3.LUT R24, R24, 0xffff0000, RZ, 0xc0, !PT ;  /* 0xffff000018188812 */ /* 0x000fe200078ec0ff */
[----:B------:R-:W-:Y:S01]  /*2dc0*/  @!P0 FMUL.FTZ R0, R15, R20 ;  /* 0x000000140f008220 */ /* 0x000fe20000410000 */
[----:B------:R-:W-:Y:S02]  /*2dd0*/  @!P0 IMAD.U32 R6, R19, 0x10000, RZ ;  /* 0x0001000013068824 */ /* 0x000fe400078e00ff */
[-C--:B------:R-:W-:Y:S01]  /*2de0*/  @!P0 FFMA.FTZ R29, R15, R22.reuse, -R29 ;  /* 0x000000160f1d8223 */ /* 0x080fe2000001081d */
[----:B------:R-:W-:Y:S01]  /*2df0*/  @!P0 SHF.L.U32 R15, R17, 0x10, RZ ;  /* 0x00000010110f8819 */ /* 0x000fe200000006ff */
[----:B------:R-:W-:Y:S01]  /*2e00*/  @!P0 FFMA.FTZ R0, R21, R22, R0 ;  /* 0x0000001615008223 */ /* 0x000fe20000010000 */
[----:B------:R-:W-:Y:S01]  /*2e10*/  @!P0 LOP3.LUT R21, R17, 0xffff0000, RZ, 0xc0, !PT ;  /* 0xffff000011158812 */ /* 0x000fe200078ec0ff */
[----:B------:R-:W-:Y:S01]  /*2e20*/  @!P0 FMUL.FTZ R3, R8, R5 ;  /* 0x0000000508038220 */ /* 0x000fe20000410000 */
[----:B------:R-:W-:Y:S01]  /*2e30*/  @!P0 LOP3.LUT R22, R18, 0xffff0000, RZ, 0xc0, !PT ;  /* 0xffff000012168812 */ /* 0x000fe200078ec0ff */
[-C--:B------:R-:W-:Y:S01]  /*2e40*/  @!P0 FMUL.FTZ R2, R15, R14.reuse ;  /* 0x0000000e0f028220 */ /* 0x080fe20000410000 */
[----:B------:R-:W-:Y:S01]  /*2e50*/  @!P0 F2FP.BF16.F32.PACK_AB R29, R0, R29 ;  /* 0x0000001d001d823e */ /* 0x000fe200000010ff */
[----:B------:R-:W-:Y:S01]  /*2e60*/  @!P0 FMUL.FTZ R31, R21, R14 ;  /* 0x0000000e151f8220 */ /* 0x000fe20000410000 */
[----:B------:R-:W-:Y:S01]  /*2e70*/  @!P0 FMUL.FTZ R33, R25, R7 ;  /* 0x0000000719218220 */ /* 0x000fe20000410000 */
[----:B------:R-:W-:Y:S01]  /*2e80*/  @!P0 FMUL.FTZ R26, R22, R5 ;  /* 0x00000005161a8220 */ /* 0x000fe20000410000 */
[----:B------:R-:W-:Y:S01]  /*2e90*/  @!P0 MOV R16, R29 ;  /* 0x0000001d00108202 */ /* 0x000fe20000000f00 */
[----:B------:R-:W-:Y:S01]  /*2ea0*/  @!P0 FMUL.FTZ R4, R6, R7 ;  /* 0x0000000706048220 */ /* 0x000fe20000410000 */
[-C--:B------:R-:W-:Y:S01]  /*2eb0*/  @!P0 FFMA.FTZ R2, R21, R24.reuse, R2 ;  /* 0x0000001815028223 */ /* 0x080fe20000010002 */
[-C--:B------:R-:W-:Y:S01]  /*2ec0*/  @!P0 FFMA.FTZ R3, R22, R23.reuse, R3 ;  /* 0x0000001716038223 */ /* 0x080fe20000010003 */
[----:B------:R-:W-:Y:S01]  /*2ed0*/  @!P0 FFMA.FTZ R31, R15, R24, -R31 ;  /* 0x000000180f1f8223 */ /* 0x000fe2000001081f */
[----:B------:R-:W-:Y:S01]  /*2ee0*/  @!P0 FFMA.FTZ R26, R8, R23, -R26 ;  /* 0x00000017081a8223 */ /* 0x000fe2000001081a */
[-C--:B------:R-:W-:Y:S01]  /*2ef0*/  @!P0 FFMA.FTZ R33, R6, R27.reuse, -R33 ;  /* 0x0000001b06218223 */ /* 0x080fe20000010821 */
[----:B------:R-:W-:Y:S02]  /*2f00*/  @!P0 FFMA.FTZ R4, R25, R27, R4 ;  /* 0x0000001b19048223 */ /* 0x000fe40000010004 */
[----:B------:R-:W-:Y:S02]  /*2f10*/  @!P0 F2FP.BF16.F32.PACK_AB R28, R2, R31 ;  /* 0x0000001f021c823e */ /* 0x000fe400000010ff */
[----:B------:R-:W-:Y:S02]  /*2f20*/  @!P0 F2FP.BF16.F32.PACK_AB R26, R3, R26 ;  /* 0x0000001a031a823e */ /* 0x000fe400000010ff */
[----:B------:R-:W-:Y:S02]  /*2f30*/  @!P0 F2FP.BF16.F32.PACK_AB R33, R4, R33 ;  /* 0x000000210421823e */ /* 0x000fe400000010ff */
[----:B------:R-:W-:Y:S02]  /*2f40*/  @!P0 MOV R17, R28 ;  /* 0x0000001c00118202 */ /* 0x000fe40000000f00 */
[----:B------:R-:W-:Y:S02]  /*2f50*/  @!P0 MOV R18, R26 ;  /* 0x0000001a00128202 */ /* 0x000fe40000000f00 */
[----:B------:R-:W-:Y:S05]  /*2f60*/  @!P0 MOV R19, R33 ;  /* 0x0000002100138202 */ /* 0x000fea0000000f00 */
[----:B------:R1:W-:Y:S02]  /*2f70*/  STG.E.128 desc[UR6][R98.64], R16 ;  /* 0x0000001062007986 */ /* 0x0003e4000c101d06 */
.L_x_5689:
[----:B------:R-:W-:Y:S05]  /*2f80*/  BSYNC B0 ;  /* 0x0000000000007941 */ /* 0x000fea0003800000 */
.L_x_5688:
        /* <DEDUP_REMOVED lines=48> */
.L_x_5687:
[----:B------:R-:W-:Y:S05]  /*3290*/  BSYNC B1 ;  /* 0x0000000000017941 */ /* 0x000fea0003800000 */
.L_x_5686:
[----:B------:R-:W-:Y:S04]  /*32a0*/  BSSY B1, `(.L_x_5690) ;  /* 0x0000071000017945 */ /* 0x000fe80003800000 */
[----:B------:R-:W-:Y:S05]  /*32b0*/  @!P4 BRA `(.L_x_5691) ;  /* 0x0000000400bcc947 */ /* 0x000fea0003800000 */
[C---:B------:R-:W-:Y:S01]  /*32c0*/  SHF.L.U64.HI R0, R70.reuse, 0x1, R123 ;  /* 0x0000000146007819 */ /* 0x040fe2000001027b */
[----:B------:R-:W5:Y:S01]  /*32d0*/  LDC R3, c[0x0][0x2d0] ;  /* 0x0000b400ff037b82 */ /* 0x000f620000000800 */
[----:B-1234-:R-:W-:Y:S01]  /*32e0*/  IMAD.SHL.U32 R5, R70, 0x2, RZ ;  /* 0x0000000246057824 */ /* 0x01efe200078e00ff */
[----:B------:R-:W-:Y:S04]  /*32f0*/  BSSY B0, `(.L_x_5692) ;  /* 0x0000039000007945 */ /* 0x000fe80003800000 */
[C---:B------:R-:W-:Y:S02]  /*3300*/  IADD3 R30, P6, R5.reuse, R50, RZ ;  /* 0x00000032051e7210 */ /* 0x040fe40007fde0ff */
[----:B------:R-:W-:Y:S03]  /*3310*/  IADD3 R14, P5, R5, R10, RZ ;  /* 0x0000000a050e7210 */ /* 0x000fe60007fbe0ff */
[C---:B------:R-:W-:Y:S02]  /*3320*/  IMAD.X R31, R0.reuse, 0x1, R51, P6 ;  /* 0x00000001001f7824 */ /* 0x040fe400030e0633 */
[----:B------:R-:W-:Y:S01]  /*3330*/  IMAD.X R15, R0, 0x1, R9, P5 ;  /* 0x00000001000f7824 */ /* 0x000fe200028e0609 */
[-C--:B-----5:R-:W-:Y:S02]  /*3340*/  ISETP.GE.AND P0, PT, R102, R3.reuse, PT ;  /* 0x000000036600720c */ /* 0x0a0fe40003f06270 */
[----:B------:R-:W-:Y:S11]  /*3350*/  ISETP.GE.AND P4, PT, R100, R3, PT ;  /* 0x000000036400720c */ /* 0x000ff60003f86270 */
[----:B------:R-:W-:Y:S05]  /*3360*/  @P0 BRA `(.L_x_5693) ;  /* 0x0000000000c40947 */ /* 0x000fea0003800000 */
[----:B------:R-:W-:Y:S02]  /*3370*/  ISETP.GE.AND P0, PT, R102, UR4, PT ;  /* 0x0000000466007c0c */ /* 0x000fe4000bf06270 */
[C---:B------:R-:W-:Y:S04]  /*3380*/  LEA R34, P5, R78.reuse, R112, 0x1 ;  /* 0x000000704e227211 */ /* 0x040fe800078a08ff */
[----:B------:R-:W-:Y:S05]  /*3390*/  LEA.HI.X R35, R78, R113, R77, 0x1, P5 ;  /* 0x000000714e237211 */ /* 0x000fea00028f0c4d */
[----:B------:R1:W2:Y:S08]  /*33a0*/  LDG.E.128 R16, desc[UR6][R34.64] ;  /* 0x0000000622107981 */ /* 0x0002b0000c1e1d00 */
[----:B------:R-:W3:Y:S06]  /*33b0*/  @!P0 LDG.E.64 R6, desc[UR6][R14.64] ;  /* 0x000000060e068981 */ /* 0x000eec000c1e1b00 */
[----:B------:R-:W4:Y:S01]  /*33c0*/  @!P0 LDG.E.64 R28, desc[UR6][R30.64] ;  /* 0x000000061e1c8981 */ /* 0x000f22000c1e1b00 */
[----:B-1----:R-:W-:Y:S02]  /*33d0*/  LEA R34, P5, R148, R98, 0x1 ;  /* 0x0000006294227211 */ /* 0x002fe400078a08ff */
[C---:B--2---:R-:W-:Y:S01]  /*33e0*/  @!P0 LOP3.LUT R23, R16.reuse, 0xffff0000, RZ, 0xc0, !PT ;  /* 0xffff000010178812 */ /* 0x044fe200078ec0ff */
[----:B------:R-:W-:Y:S01]  /*33f0*/  @!P0 IMAD.U32 R21, R17, 0x10000, RZ ;  /* 0x0001000011158824 */ /* 0x000fe200078e00ff */
[----:B------:R-:W-:Y:S02]  /*3400*/  @!P0 SHF.L.U32 R20, R16, 0x10, RZ ;  /* 0x0000001010148819 */ /* 0x000fe400000006ff */
[----:B------:R-:W-:Y:S02]  /*3410*/  @!P0 LOP3.LUT R24, R18, 0xffff0000, RZ, 0xc0, !PT ;  /* 0xffff000012188812 */ /* 0x000fe400078ec0ff */
[C---:B---3--:R-:W-:Y:S01]  /*3420*/  @!P0 LOP3.LUT R8, R6.reuse, 0xffff0000, RZ, 0xc0, !PT ;  /* 0xffff000006088812 */ /* 0x048fe200078ec0ff */
[----:B------:R-:W-:Y:S02]  /*3430*/  @!P0 IMAD.U32 R5, R6, 0x10000, RZ ;  /* 0x0001000006058824 */ /* 0x000fe400078e00ff */
[----:B------:R-:W-:Y:S02]  /*3440*/  @!P0 IMAD.U32 R6, R19, 0x10000, RZ ;  /* 0x0001000013068824 */ /* 0x000fe400078e00ff */
[-C--:B------:R-:W-:Y:S01]  /*3450*/  @!P0 FMUL.FTZ R33, R23, R5.reuse ;  /* 0x0000000517218220 */ /* 0x080fe20000410000 */
[C---:B----4-:R-:W-:Y:S01]  /*3460*/  @!P0 LOP3.LUT R22, R28.reuse, 0xffff0000, RZ, 0xc0, !PT ;  /* 0xffff00001c168812 */ /* 0x050fe200078ec0ff */
[----:B------:R-:W-:Y:S02]  /*3470*/  @!P0 IMAD.U32 R25, R28, 0x10000, RZ ;  /* 0x000100001c198824 */ /* 0x000fe400078e00ff */
[C---:B------:R-:W-:Y:S01]  /*3480*/  @!P0 FMUL.FTZ R0, R20.reuse, R5 ;  /* 0x0000000514008220 */ /* 0x040fe20000410000 */
[----:B------:R-:W-:Y:S01]  /*3490*/  @!P0 SHF.L.U32 R5, R7, 0x10, RZ ;  /* 0x0000001007058819 */ /* 0x000fe200000006ff */
[----:B------:R-:W-:Y:S01]  /*34a0*/  @!P0 IMAD.U32 R27, R29, 0x10000, RZ ;  /* 0x000100001d1b8824 */ /* 0x000fe200078e00ff */
[----:B------:R-:W-:Y:S01]  /*34b0*/  @!P0 LOP3.LUT R7, R7, 0xffff0000, RZ, 0xc0, !PT ;  /* 0xffff000007078812 */ /* 0x000fe200078ec0ff */
[-C--:B------:R-:W-:Y:S01]  /*34c0*/  @!P0 FFMA.FTZ R33, R20, R25.reuse, -R33 ;  /* 0x0000001914218223 */ /* 0x080fe20000010821 */
[----:B------:R-:W-:Y:S01]  /*34d0*/  @!P0 SHF.L.U32 R20, R18, 0x10, RZ ;  /* 0x0000001012148819 */ /* 0x000fe200000006ff */
[----:B------:R-:W-:Y:S01]  /*34e0*/  @!P0 FFMA.FTZ R0, R23, R25, R0 ;  /* 0x0000001917008223 */ /* 0x000fe20000010000 */
[----:B------:R-:W-:Y:S01]  /*34f0*/  @!P0 LOP3.LUT R23, R17, 0xffff0000, RZ, 0xc0, !PT ;  /* 0xffff000011178812 */ /* 0x000fe200078ec0ff */
[-C--:B------:R-:W-:Y:S01]  /*3500*/  @!P0 FMUL.FTZ R2, R21, R8.reuse ;  /* 0x0000000815028220 */ /* 0x080fe20000410000 */
[----:B------:R-:W-:Y:S01]  /*3510*/  @!P0 LOP3.LUT R25, R19, 0xffff0000, RZ, 0xc0, !PT ;  /* 0xffff000013198812 */ /* 0x000fe200078ec0ff */
[----:B------:R-:W-:Y:S01]  /*3520*/  @!P0 FMUL.FTZ R3, R20, R5 ;  /* 0x0000000514038220 */ /* 0x000fe20000410000 */
[----:B------:R-:W-:Y:S01]  /*3530*/  @!P0 LOP3.LUT R29, R29, 0xffff0000, RZ, 0xc0, !PT ;  /* 0xffff00001d1d8812 */ /* 0x000fe200078ec0ff */
[----:B------:R-:W-:Y:S01]  /*3540*/  @!P0 FMUL.FTZ R35, R23, R8 ;  /* 0x0000000817238220 */ /* 0x000fe20000410000 */
[----:B------:R-:W-:Y:S01]  /*3550*/  @!P0 F2FP.BF16.F32.PACK_AB R33, R0, R33 ;  /* 0x000000210021823e */ /* 0x000fe200000010ff */
[----:B------:R-:W-:Y:S01]  /*3560*/  @!P0 FMUL.FTZ R26, R24, R5 ;  /* 0x00000005181a8220 */ /* 0x000fe20000410000 */
[-C--:B------:R-:W-:Y:S01]  /*3570*/  @!P0 FMUL.FTZ R37, R25, R7.reuse ;  /* 0x0000000719258220 */ /* 0x080fe20000410000 */
[----:B------:R-:W-:Y:S01]  /*3580*/  @!P0 FMUL.FTZ R4, R6, R7 ;  /* 0x0000000706048220 */ /* 0x000fe20000410000 */
[----:B------:R-:W-:Y:S01]  /*3590*/  @!P0 MOV R16, R33 ;  /* 0x0000002100108202 */ /* 0x000fe20000000f00 */
[-C--:B------:R-:W-:Y:S01]  /*35a0*/  @!P0 FFMA.FTZ R2, R23, R22.reuse, R2 ;  /* 0x0000001617028223 */ /* 0x080fe20000010002 */
[----:B------:R-:W-:Y:S01]  /*35b0*/  @!P0 FFMA.FTZ R35, R21, R22, -R35 ;  /* 0x0000001615238223 */ /* 0x000fe20000010823 */
[-C--:B------:R-:W-:Y:S01]  /*35c0*/  @!P0 FFMA.FTZ R3, R24, R27.reuse, R3 ;  /* 0x0000001b18038223 */ /* 0x080fe20000010003 */
[----:B------:R-:W-:Y:S01]  /*35d0*/  @!P0 FFMA.FTZ R26, R20, R27, -R26 ;  /* 0x0000001b141a8223 */ /* 0x000fe2000001081a */
[-C--:B------:R-:W-:Y:S01]  /*35e0*/  @!P0 FFMA.FTZ R37, R6, R29.reuse, -R37 ;  /* 0x0000001d06258223 */ /* 0x080fe20000010825 */
        /* <DEDUP_REMOVED lines=8> */
[----:B------:R1:W-:Y:S02]  /*3670*/  STG.E.128 desc[UR6][R34.64], R16 ;  /* 0x0000001022007986 */ /* 0x0003e4000c101d06 */
.L_x_5693:
[----:B------:R-:W-:Y:S05]  /*3680*/  BSYNC B0 ;  /* 0x0000000000007941 */ /* 0x000fea0003800000 */
.L_x_5692:
[----:B------:R-:W-:Y:S05]  /*3690*/  @P4 BRA `(.L_x_5691) ;  /* 0x0000000000c44947 */ /* 0x000fea0003800000 */
[----:B------:R-:W-:Y:S02]  /*36a0*/  ISETP.GE.AND P0, PT, R100, UR4, PT ;  /* 0x0000000464007c0c */ /* 0x000fe4000bf06270 */
[C---:B------:R-:W-:Y:S04]  /*36b0*/  LEA R32, P4, R83.reuse, R112, 0x1 ;  /* 0x0000007053207211 */ /* 0x040fe800078808ff */
[----:B------:R-:W-:Y:S02]  /*36c0*/  LEA.HI.X R33, R83, R113, R82, 0x1, P4 ;  /* 0x0000007153217211 */ /* 0x000fe400020f0c52 */
[C---:B------:R-:W-:Y:S03]  /*36d0*/  LEA R36, P4, R87.reuse, R98, 0x1 ;  /* 0x0000006257247211 */ /* 0x040fe600078808ff */
[----:B-1----:R-:W2:Y:S01]  /*36e0*/  LDG.E.128 R16, desc[UR6][R32.64] ;  /* 0x0000000620107981 */ /* 0x002ea2000c1e1d00 */
[----:B------:R-:W-:Y:S07]  /*36f0*/  LEA.HI.X R37, R87, R97, R86, 0x1, P4 ;  /* 0x0000006157257211 */ /* 0x000fee00020f0c56 */
[----:B------:R1:W3:Y:S06]  /*3700*/  @!P0 LDG.E.64 R6, desc[UR6][R14.64+0x40] ;  /* 0x000040060e068981 */ /* 0x0002ec000c1e1b00 */
[----:B------:R-:W4:Y:S01]  /*3710*/  @!P0 LDG.E.64 R26, desc[UR6][R30.64+0x40] ;  /* 0x000040061e1a8981 */ /* 0x000f22000c1e1b00 */
[C---:B--2---:R-:W-:Y:S01]  /*3720*/  @!P0 SHF.L.U32 R20, R16.reuse, 0x10, RZ ;  /* 0x0000001010148819 */ /* 0x044fe200000006ff */
[----:B-1----:R-:W-:Y:S01]  /*3730*/  @!P0 IMAD.U32 R15, R17, 0x10000, RZ ;  /* 0x00010000110f8824 */ /* 0x002fe200078e00ff */
[----:B------:R-:W-:Y:S02]  /*3740*/  @!P0 LOP3.LUT R21, R16, 0xffff0000, RZ, 0xc0, !PT ;  /* 0xffff000010158812 */ /* 0x000fe400078ec0ff */
[C---:B------:R-:W-:Y:S02]  /*3750*/  @!P0 SHF.L.U32 R14, R18.reuse, 0x10, RZ ;  /* 0x00000010120e8819 */ /* 0x040fe400000006ff */
[----:B------:R-:W-:Y:S02]  /*3760*/  @!P0 LOP3.LUT R24, R18, 0xffff0000, RZ, 0xc0, !PT ;  /* 0xffff000012188812 */ /* 0x000fe400078ec0ff */
[C---:B---3--:R-:W-:Y:S01]  /*3770*/  @!P0 LOP3.LUT R8, R6.reuse, 0xffff0000, RZ, 0xc0, !PT ;  /* 0xffff000006088812 */ /* 0x048fe200078ec0ff */
[----:B------:R-:W-:Y:S02]  /*3780*/  @!P0 IMAD.U32 R5, R6, 0x10000, RZ ;  /* 0x0001000006058824 */ /* 0x000fe400078e00ff */
[----:B------:R-:W-:Y:S02]  /*3790*/  @!P0 IMAD.U32 R6, R19, 0x10000, RZ ;  /* 0x0001000013068824 */ /* 0x000fe400078e00ff */
[-C--:B------:R-:W-:Y:S01]  /*37a0*/  @!P0 FMUL.FTZ R0, R20, R5.reuse ;  /* 0x0000000514008220 */ /* 0x080fe20000410000 */
[C---:B----4-:R-:W-:Y:S01]  /*37b0*/  @!P0 LOP3.LUT R22, R26.reuse, 0xffff0000, RZ, 0xc0, !PT ;  /* 0xffff00001a168812 */ /* 0x050fe200078ec0ff */
[----:B------:R-:W-:Y:S02]  /*37c0*/  @!P0 IMAD.U32 R23, R26, 0x10000, RZ ;  /* 0x000100001a178824 */ /* 0x000fe400078e00ff */
[----:B------:R-:W-:Y:S01]  /*37d0*/  @!P0 FMUL.FTZ R29, R21, R5 ;  /* 0x00000005151d8220 */ /* 0x000fe20000410000 */
[----:B------:R-:W-:Y:S01]  /*37e0*/  @!P0 SHF.L.U32 R5, R7, 0x10, RZ ;  /* 0x0000001007058819 */ /* 0x000fe200000006ff */
[----:B------:R-:W-:Y:S01]  /*37f0*/  @!P0 IMAD.U32 R25, R27, 0x10000, RZ ;  /* 0x000100001b198824 */ /* 0x000fe200078e00ff */
[----:B------:R-:W-:Y:S01]  /*3800*/  @!P0 LOP3.LUT R7, R7, 0xffff0000, RZ, 0xc0, !PT ;  /* 0xffff000007078812 */ /* 0x000fe200078ec0ff */
[-C--:B------:R-:W-:Y:S01]  /*3810*/  @!P0 FFMA.FTZ R0, R21, R23.reuse, R0 ;  /* 0x0000001715008223 */ /* 0x080fe20000010000 */
[----:B------:R-:W-:Y:S01]  /*3820*/  @!P0 LOP3.LUT R21, R17, 0xffff0000, RZ, 0xc0, !PT ;  /* 0xffff000011158812 */ /* 0x000fe200078ec0ff */
[----:B------:R-:W-:Y:S01]  /*3830*/  @!P0 FFMA.FTZ R29, R20, R23, -R29 ;  /* 0x00000017141d8223 */ /* 0x000fe2000001081d */
[----:B------:R-:W-:Y:S01]  /*3840*/  @!P0 LOP3.LUT R23, R19, 0xffff0000, RZ, 0xc0, !PT ;  /* 0xffff000013178812 */ /* 0x000fe200078ec0ff */
[-C--:B------:R-:W-:Y:S01]  /*3850*/  @!P0 FMUL.FTZ R2, R15, R8.reuse ;  /* 0x000000080f028220 */ /* 0x080fe20000410000 */
[----:B------:R-:W-:Y:S01]  /*3860*/  @!P0 LOP3.LUT R27, R27, 0xffff0000, RZ, 0xc0, !PT ;  /* 0xffff00001b1b8812 */ /* 0x000fe200078ec0ff */
[----:B------:R-:W-:Y:S01]  /*3870*/  @!P0 FMUL.FTZ R33, R21, R8 ;  /* 0x0000000815218220 */ /* 0x000fe20000410000 */
[----:B------:R-:W-:Y:S01]  /*3880*/  @!P0 F2FP.BF16.F32.PACK_AB R29, R0, R29 ;  /* 0x0000001d001d823e */ /* 0x000fe200000010ff */
[-C--:B------:R-:W-:Y:S01]  /*3890*/  @!P0 FMUL.FTZ R3, R14, R5.reuse ;  /* 0x000000050e038220 */ /* 0x080fe20000410000 */
[----:B------:R-:W-:Y:S01]  /*38a0*/  @!P0 FMUL.FTZ R28, R24, R5 ;  /* 0x00000005181c8220 */ /* 0x000fe20000410000 */
[----:B------:R-:W-:Y:S01]  /*38b0*/  @!P0 FMUL.FTZ R35, R23, R7 ;  /* 0x0000000717238220 */ /* 0x000fe20000410000 */
[----:B------:R-:W-:Y:S01]  /*38c0*/  @!P0 MOV R16, R29 ;  /* 0x0000001d00108202 */ /* 0x000fe20000000f00 */
[----:B------:R-:W-:Y:S01]  /*38d0*/  @!P0 FMUL.FTZ R4, R6, R7 ;  /* 0x0000000706048220 */ /* 0x000fe20000410000 */
        /* <DEDUP_REMOVED lines=10> */
[----:B------:R-:W-:Y:S02]  /*3980*/  @!P0 MOV R18, R28 ;  /* 0x0000001c00128202 */ /* 0x000fe40000000f00 */
[----:B------:R-:W-:Y:S05]  /*3990*/  @!P0 MOV R19, R35 ;  /* 0x0000002300138202 */ /* 0x000fea0000000f00 */
[----:B------:R1:W-:Y:S02]  /*39a0*/  STG.E.128 desc[UR6][R36.64], R16 ;  /* 0x0000001024007986 */ /* 0x0003e4000c101d06 */
.L_x_5691:
[----:B------:R-:W-:Y:S05]  /*39b0*/  BSYNC B1 ;  /* 0x0000000000017941 */ /* 0x000fea0003800000 */
.L_x_5690:
        /* <DEDUP_REMOVED lines=62> */
.L_x_5697:
[----:B------:R-:W-:Y:S05]  /*3da0*/  BSYNC B0 ;  /* 0x0000000000007941 */ /* 0x000fea0003800000 */
.L_x_5696:
        /* <DEDUP_REMOVED lines=50> */
.L_x_5695:
[----:B------:R-:W-:Y:S05]  /*40d0*/  BSYNC B1 ;  /* 0x0000000000017941 */ /* 0x000fea0003800000 */
.L_x_5694:
        /* <DEDUP_REMOVED lines=13> */
[----:B------:R-:W-:Y:S01]  /*41b0*/  ISETP.GE.AND P0, PT, R102, UR4, PT ;  /* 0x0000000466007c0c */ /* 0x000fe2000bf06270 */
[----:B------:R-:W1:Y:S01]  /*41c0*/  LDC.64 R32, c[0x0][0x338] ;  /* 0x0000ce00ff207b82 */ /* 0x000e620000000a00 */
[----:B------:R-:W-:Y:S11]  /*41d0*/  MOV R99, R97 ;  /* 0x0000006100637202 */ /* 0x000ff60000000f00 */
[----:B------:R-:W2:Y:S06]  /*41e0*/  @!P0 LDG.E.64 R6, desc[UR6][R14.64] ;  /* 0x000000060e068981 */ /* 0x000eac000c1e1b00 */
[----:B------:R-:W3:Y:S01]  /*41f0*/  @!P0 LDG.E.64 R28, desc[UR6][R30.64] ;  /* 0x000000061e1c8981 */ /* 0x000ee2000c1e1b00 */
[----:B--2---:R-:W-:Y:S01]  /*4200*/  @!P0 SHF.L.U32 R5, R6, 0x10, RZ ;  /* 0x0000001006058819 */ /* 0x004fe200000006ff */
[----:B-1----:R-:W-:Y:S01]  /*4210*/  IMAD.WIDE.U32 R34, R32, 0x60, R112 ;  /* 0x0000006020227825 */ /* 0x002fe200078e0070 */
[----:B------:R-:W-:Y:S03]  /*4220*/  @!P0 LOP3.LUT R8, R6, 0xffff0000, RZ, 0xc0, !PT ;  /* 0xffff000006088812 */ /* 0x000fe600078ec0ff */
[----:B------:R-:W-:Y:S01]  /*4230*/  IMAD R33, R33, 0x60, RZ ;  /* 0x0000006021217824 */ /* 0x000fe200078e02ff */
[C---:B---3--:R-:W-:Y:S01]  /*4240*/  @!P0 SHF.L.U32 R25, R28.reuse, 0x10, RZ ;  /* 0x000000101c198819 */ /* 0x048fe200000006ff */
[----:B------:R-:W-:Y:S01]  /*4250*/  @!P0 IMAD.U32 R27, R29, 0x10000, RZ ;  /* 0x000100001d1b8824 */ /* 0x000fe200078e00ff */
[----:B------:R-:W-:Y:S02]  /*4260*/  @!P0 LOP3.LUT R22, R28, 0xffff0000, RZ, 0xc0, !PT ;  /* 0xffff00001c168812 */ /* 0x000fe400078ec0ff */
[----:B------:R-:W-:Y:S02]  /*4270*/  IADD3 R35, R35, R33, RZ ;  /* 0x0000002123237210 */ /* 0x000fe40007ffe0ff */
[----:B------:R-:W-:Y:S01]  /*4280*/  @!P0 LOP3.LUT R29, R29, 0xffff0000, RZ, 0xc0, !PT ;  /* 0xffff00001d1d8812 */ /* 0x000fe200078ec0ff */
[----:B------:R-:W1:Y:S02]  /*4290*/  LDC.64 R32, c[0x0][0x248] ;  /* 0x00009200ff207b82 */ /* 0x000e640000000a00 */
[----:B------:R-:W2:Y:S01]  /*42a0*/  LDG.E.128 R16, desc[UR6][R34.64] ;  /* 0x0000000622107981 */ /* 0x000ea2000c1e1d00 */
[----:B-1----:R-:W-:Y:S04]  /*42b0*/  IMAD.WIDE.U32 R40, R32, 0x60, R98 ;  /* 0x0000006020287825 */ /* 0x002fe800078e0062 */
[----:B------:R-:W-:Y:S05]  /*42c0*/  IMAD R33, R33, 0x60, RZ ;  /* 0x0000006021217824 */ /* 0x000fea00078e02ff */
[----:B------:R-:W-:Y:S02]  /*42d0*/  IADD3 R41, R41, R33, RZ ;  /* 0x0000002129297210 */ /* 0x000fe40007ffe0ff */
[C---:B--2---:R-:W-:Y:S01]  /*42e0*/  @!P0 LOP3.LUT R23, R16.reuse, 0xffff0000, RZ, 0xc0, !PT ;  /* 0xffff000010178812 */ /* 0x044fe200078ec0ff */
[----:B------:R-:W-:Y:S01]  /*42f0*/  @!P0 IMAD.U32 R6, R19, 0x10000, RZ ;  /* 0x0001000013068824 */ /* 0x000fe200078e00ff */
[----:B------:R-:W-:Y:S02]  /*4300*/  @!P0 SHF.L.U32 R20, R16, 0x10, RZ ;  /* 0x0000001010148819 */ /* 0x000fe400000006ff */
[----:B------:R-:W-:Y:S01]  /*4310*/  @!P0 SHF.L.U32 R21, R17, 0x10, RZ ;  /* 0x0000001011158819 */ /* 0x000fe200000006ff */
[-C--:B------:R-:W-:Y:S01]  /*4320*/  @!P0 FMUL.FTZ R35, R23, R5.reuse ;  /* 0x0000000517238220 */ /* 0x080fe20000410000 */
[----:B------:R-:W-:Y:S01]  /*4330*/  @!P0 LOP3.LUT R24, R18, 0xffff0000, RZ, 0xc0, !PT ;  /* 0xffff000012188812 */ /* 0x000fe200078ec0ff */
[C---:B------:R-:W-:Y:S01]  /*4340*/  @!P0 FMUL.FTZ R0, R20.reuse, R5 ;  /* 0x0000000514008220 */ /* 0x040fe20000410000 */
[C---:B------:R-:W-:Y:S01]  /*4350*/  @!P0 IMAD.U32 R5, R7.reuse, 0x10000, RZ ;  /* 0x0001000007058824 */ /* 0x040fe200078e00ff */
        /* <DEDUP_REMOVED lines=8> */
[----:B------:R-:W-:Y:S01]  /*43e0*/  @!P0 F2FP.BF16.F32.PACK_AB R35, R0, R35 ;  /* 0x000000230023823e */ /* 0x000fe200000010ff */
[----:B------:R-:W-:Y:S01]  /*43f0*/  @!P0 FMUL.FTZ R37, R23, R8 ;  /* 0x0000000817258220 */ /* 0x000fe20000410000 */
[----:B------:R-:W-:Y:S01]  /*4400*/  @!P0 FMUL.FTZ R26, R24, R5 ;  /* 0x00000005181a8220 */ /* 0x000fe20000410000 */
[-C--:B------:R-:W-:Y:S01]  /*4410*/  @!P0 FMUL.FTZ R39, R25, R7.reuse ;  /* 0x0000000719278220 */ /* 0x080fe20000410000 */
[----:B------:R-:W-:Y:S01]  /*4420*/  @!P0 FMUL.FTZ R4, R6, R7 ;  /* 0x0000000706048220 */ /* 0x000fe20000410000 */
[-C--:B------:R-:W-:Y:S01]  /*4430*/  @!P0 FFMA.FTZ R2, R23, R22.reuse, R2 ;  /* 0x0000001617028223 */ /* 0x080fe20000010002 */
[-C--:B------:R-:W-:Y:S01]  /*4440*/  @!P0 FFMA.FTZ R3, R24, R27.reuse, R3 ;  /* 0x0000001b18038223 */ /* 0x080fe20000010003 */
[----:B------:R-:W-:Y:S01]  /*4450*/  @!P0 FFMA.FTZ R37, R21, R22, -R37 ;  /* 0x0000001615258223 */ /* 0x000fe20000010825 */
[----:B------:R-:W-:Y:S01]  /*4460*/  @!P0 FFMA.FTZ R26, R20, R27, -R26 ;  /* 0x0000001b141a8223 */ /* 0x000fe2000001081a */
[-C--:B------:R-:W-:Y:S01]  /*4470*/  @!P0 FFMA.FTZ R39, R6, R29.reuse, -R39 ;  /* 0x0000001d06278223 */ /* 0x080fe20000010827 */
        /* <DEDUP_REMOVED lines=8> */
[----:B------:R1:W-:Y:S02]  /*4500*/  STG.E.128 desc[UR6][R40.64], R16 ;  /* 0x0000001028007986 */ /* 0x0003e4000c101d06 */
.L_x_5701:
[----:B------:R-:W-:Y:S05]  /*4510*/  BSYNC B0 ;  /* 0x0000000000007941 */ /* 0x000fea0003800000 */
.L_x_5700:
        /* <DEDUP_REMOVED lines=50> */
.L_x_5699:
[----:B------:R-:W-:Y:S05]  /*4840*/  BSYNC B1 ;  /* 0x0000000000017941 */ /* 0x000fea0003800000 */
.L_x_5698:
[----:B------:R-:W5:Y:S01]  /*4850*/  LDC R0, c[0x0][0x2e0] ;  /* 0x0000b800ff007b82 */ /* 0x000f620000000800 */
[----:B------:R-:W-:Y:S01]  /*4860*/  IMAD.MOV.U32 R8, RZ, RZ, R10 ;  /* 0x000000ffff087224 */ /* 0x000fe200078e000a */
[----:B------:R-:W-:Y:S01]  /*4870*/  UMOV UR4, UR24 ;  /* 0x0000001800047c82 */ /* 0x000fe20008000000 */
[----:B-----5:R-:W-:Y:S05]  /*4880*/  IMAD.U32 R3, R0, -0x20, RZ ;  /* 0xffffffe000037824 */ /* 0x020fea00078e00ff */
[C---:B------:R-:W-:Y:S02]  /*4890*/  LEA R50, P1, R3.reuse, R50, 0x1 ;  /* 0x0000003203327211 */ /* 0x040fe400078208ff */
[C---:B------:R-:W-:Y:S02]  /*48a0*/  LEA R10, P0, R3.reuse, R8, 0x1 ;  /* 0x00000008030a7211 */ /* 0x040fe400078008ff */
[C---:B------:R-:W-:Y:S02]  /*48b0*/  LEA.HI.X.SX32 R51, R3.reuse, R51, 0x1, P1 ;  /* 0x0000003303337211 */ /* 0x040fe400008f0eff */
[----:B------:R-:W-:Y:S01]  /*48c0*/  LEA.HI.X.SX32 R9, R3, R9, 0x1, P0 ;  /* 0x0000000903097211 */ /* 0x000fe200000f0eff */
[----:B------:R-:W-:Y:S08]  /*48d0*/  BRA `(.L_x_5702) ;  /* 0x0000003400547947 */ /* 0x000ff00003800000 */
.L_x_5685:
[----:B------:R-:W-:Y:S04]  /*48e0*/  BSSY B2, `(.L_x_5703) ;  /* 0x00000b7000027945 */ /* 0x000fe80003800000 */
[----:B------:R-:W-:Y:S05]  /*48f0*/  @!P6 BRA `(.L_x_5704) ;  /* 0x0000000800d4e947 */ /* 0x000fea0003800000 */
[----:B--2---:R-:W2:Y:S01]  /*4900*/  LDC R109, c[0x0][0x2d0] ;  /* 0x0000b400ff6d7b82 */ /* 0x004ea20000000800 */
[----:B------:R-:W-:Y:S01]  /*4910*/  BSSY B1, `(.L_x_5705) ;  /* 0x0000059000017945 */ /* 0x000fe20003800000 */
[----:B--2---:R-:W-:Y:S11]  /*4920*/  ISETP.GE.AND P0, PT, R102, R109, PT ;  /* 0x0000006d6600720c */ /* 0x004ff60003f06270 */
[----:B------:R-:W-:Y:S02]  /*4930*/  @!UPT UIADD3 URZ, URZ, URZ, URZ ;  /* 0x0000003f3f3ff290 */ /* 0x000fe4000fffe03f */
[----:B------:R-:W-:Y:S05]  /*4940*/  @P0 BRA `(.L_x_5706) ;  /* 0x0000000400540947 */ /* 0x000fea0003800000 */
[----:B------:R-:W-:Y:S01]  /*4950*/  ISETP.GE.AND P0, PT, R102, UR4, PT ;  /* 0x0000000466007c0c */ /* 0x000fe2000bf06270 */
[----:B------:R2:W5:Y:S01]  /*4960*/  LDG.E.128 R36, desc[UR6][R112.64] ;  /* 0x0000000670247981 */ /* 0x000562000c1e1d00 */
[----:B------:R-:W-:Y:S01]  /*4970*/  MOV R99, R97 ;  /* 0x0000006100637202 */ /* 0x000fe20000000f00 */
[----:B------:R-:W-:Y:S10]  /*4980*/  BSSY B0, `(.L_x_5707) ;  /* 0x0000050000007945 */ /* 0x000ff40003800000 */
[----:B------:R-:W-:Y:S05]  /*4990*/  @P0 BRA `(.L_x_5708) ;  /* 0x0000000400380947 */ /* 0x000fea0003800000 */
[C---:B-----5:R-:W-:Y:S01]  /*49a0*/  SHF.L.U32 R31, R36.reuse, 0x10, RZ ;  /* 0x00000010241f7819 */ /* 0x060fe200000006ff */
[----:B------:R-:W-:Y:S01]  /*49b0*/  ULEA.HI UR27, UR4, UR4, URZ, 0x1 ;  /* 0x00000004041b7291 */ /* 0x000fe2000f8f083f */
[----:B------:R-:W-:Y:S01]  /*49c0*/  LOP3.LUT R33, R36, 0xffff0000, RZ, 0xc0, !PT ;  /* 0xffff000024217812 */ /* 0x000fe200078ec0ff */
[----:B------:R-:W-:Y:S01]  /*49d0*/  IMAD.MOV.U32 R157, RZ, RZ, RZ ;  /* 0x000000ffff9d7224 */ /* 0x000fe200078e00ff */
[C---:B------:R-:W-:Y:S01]  /*49e0*/  SHF.L.U32 R40, R38.reuse, 0x10, RZ ;  /* 0x0000001026287819 */ /* 0x040fe200000006ff */
[----:B------:R-:W-:Y:S01]  /*49f0*/  USHF.R.S32.HI UR27, URZ, 0x1, UR27 ;  /* 0x000000013f1b7899 */ /* 0x000fe2000801141b */
[----:B------:R-:W-:Y:S01]  /*4a00*/  LOP3.LUT R41, R38, 0xffff0000, RZ, 0xc0, !PT ;  /* 0xffff000026297812 */ /* 0x000fe200078ec0ff */
[C---:B------:R-:W-:Y:S01]  /*4a10*/  IMAD.U32 R36, R37.reuse, 0x10000, RZ ;  /* 0x0001000025247824 */ /* 0x040fe200078e00ff */
[----:B------:R-:W-:Y:S01]  /*4a20*/  LOP3.LUT R37, R37, 0xffff0000, RZ, 0xc0, !PT ;  /* 0xffff000025257812 */ /* 0x000fe200078ec0ff */
[C---:B------:R-:W-:Y:S01]  /*4a30*/  IMAD.U32 R44, R39.reuse, 0x10000, RZ ;  /* 0x00010000272c7824 */ /* 0x040fe200078e00ff */
[----:B------:R-:W-:Y:S02]  /*4a40*/  LOP3.LUT R45, R39, 0xffff0000, RZ, 0xc0, !PT ;  /* 0xffff0000272d7812 */ /* 0x000fe400078ec0ff */
[----:B------:R-:W-:Y:S02]  /*4a50*/  ISETP.GE.AND P5, PT, R102, UR27, PT ;  /* 0x0000001b66007c0c */ /* 0x000fe4000bfa6270 */
[----:B------:R-:W-:Y:S11]  /*4a60*/  MOV R153, UR27 ;  /* 0x0000001b00997c02 */ /* 0x000ff60008000f00 */
[----:B------:R-:W-:Y:S02]  /*4a70*/  @P5 IMAD R157, RZ, RZ, -UR27 ;  /* 0x8000001bff9d5e24 */ /* 0x000fe4000f8e02ff */
[----:B------:R-:W-:Y:S03]  /*4a80*/  @P5 IMAD R153, RZ, RZ, -UR27 ;  /* 0x8000001bff995e24 */ /* 0x000fe6000f8e02ff */
[C---:B------:R-:W-:Y:S04]  /*4a90*/  LEA R158, P0, R157.reuse, R114, 0x1 ;  /* 0x000000729d9e7211 */ /* 0x040fe800078008ff */
[----:B------:R-:W-:Y:S02]  /*4aa0*/  LEA.HI.X.SX32 R159, R157, R115, 0x1, P0 ;  /* 0x000000739d9f7211 */ /* 0x000fe400000f0eff */
[C---:B-1-34-:R-:W-:Y:S04]  /*4ab0*/  LEA R14, P0, R153.reuse, R112, 0x1 ;  /* 0x00000070990e7211 */ /* 0x05afe800078008ff */
[----:B------:R-:W-:Y:S01]  /*4ac0*/  LEA.HI.X.SX32 R15, R153, R113, 0x1, P0 ;  /* 0x00000071990f7211 */ /* 0x000fe200000f0eff */
[----:B------:R-:W3:Y:S01]  /*4ad0*/  LDG.E.128 R156, desc[UR6][R158.64] ;  /* 0x000000069e9c7981 */ /* 0x000ee2000c1e1d00 */
[----:B------:R-:W-:Y:S01]  /*4ae0*/  MOV R153, RZ ;  /* 0x000000ff00997202 */ /* 0x000fe20000000f00 */
[----:B------:R-:W-:Y:S05]  /*4af0*/  @P5 IMAD R153, RZ, RZ, -UR27 ;  /* 0x8000001bff995e24 */ /* 0x000fea000f8e02ff */
[C---:B------:R-:W-:Y:S01]  /*4b00*/  LEA R34, P0, R153.reuse, R116, 0x1 ;  /* 0x0000007499227211 */ /* 0x040fe200078008ff */
[----:B------:R1:W4:Y:S03]  /*4b10*/  LDG.E.128 R16, desc[UR6][R14.64] ;  /* 0x000000060e107981 */ /* 0x000326000c1e1d00 */
[----:B------:R-:W-:Y:S05]  /*4b20*/  LEA.HI.X.SX32 R35, R153, R117, 0x1, P0 ;  /* 0x0000007599237211 */ /* 0x000fea00000f0eff */
[----:B------:R-:W2:Y:S01]  /*4b30*/  LDG.E.128 R52, desc[UR6][R34.64] ;  /* 0x0000000622347981 */ /* 0x000ea2000c1e1d00 */
[C---:B---3--:R-:W-:Y:S01]  /*4b40*/  SHF.L.U32 R29, R156.reuse, 0x10, RZ ;  /* 0x000000109c1d7819 */ /* 0x048fe200000006ff */
[----:B------:R-:W-:Y:S01]  /*4b50*/  IMAD.U32 R23, R157, 0x10000, RZ ;  /* 0x000100009d177824 */ /* 0x000fe200078e00ff */
[----:B------:R-:W-:Y:S01]  /*4b60*/  LOP3.LUT R25, R156, 0xffff0000, RZ, 0xc0, !PT ;  /* 0xffff00009c197812 */ /* 0x000fe200078ec0ff */
[----:B-1----:R-:W-:Y:S01]  /*4b70*/  IMAD.U32 R15, R159, 0x10000, RZ ;  /* 0x000100009f0f7824 */ /* 0x002fe200078e00ff */
[----:B------:R-:W-:Y:S01]  /*4b80*/  LOP3.LUT R22, R157, 0xffff0000, RZ, 0xc0, !PT ;  /* 0xffff00009d167812 */ /* 0x000fe200078ec0ff */
[----:B------:R-:W-:Y:S01]  /*4b90*/  @!P5 FADD.FTZ R29, -R29, -RZ ;  /* 0x800000ff1d1dd221 */ /* 0x000fe20000010100 */
[----:B------:R-:W-:Y:S01]  /*4ba0*/  SHF.L.U32 R21, R158, 0x10, RZ ;  /* 0x000000109e157819 */ /* 0x000fe200000006ff */
[----:B------:R-:W-:Y:S01]  /*4bb0*/  @!P5 FADD.FTZ R25, -R25, -RZ ;  /* 0x800000ff1919d221 */ /* 0x000fe20000010100 */
[----:B----4-:R-:W-:Y:S01]  /*4bc0*/  SHF.L.U32 R30, R16, 0x10, RZ ;  /* 0x00000010101e7819 */ /* 0x010fe200000006ff */
[----:B------:R-:W-:Y:S01]  /*4bd0*/  IMAD.U32 R26, R17, 0x10000, RZ ;  /* 0x00010000111a7824 */ /* 0x000fe200078e00ff */
[----:B------:R-:W-:Y:S01]  /*4be0*/  LOP3.LUT R20, R158, 0xffff0000, RZ, 0xc0, !PT ;  /* 0xffff00009e147812 */ /* 0x000fe200078ec0ff */
        /* <DEDUP_REMOVED lines=8> */
[C---:B------:R-:W-:Y:S01]  /*4c70*/  IMAD.U32 R16, R19.reuse, 0x10000, RZ ;  /* 0x0001000013107824 */ /* 0x040fe200078e00ff */
[----:B--2---:R-:W-:Y:S01]  /*4c80*/  SHF.L.U32 R32, R52, 0x10, RZ ;  /* 0x0000001034207819 */ /* 0x004fe200000006ff */
[----:B------:R-:W-:Y:S01]  /*4c90*/  FMUL.FTZ R2, R28, R25 ;  /* 0x000000191c027220 */ /* 0x000fe20000410000 */
[----:B------:R-:W-:Y:S01]  /*4ca0*/  LOP3.LUT R17, R18, 0xffff0000, RZ, 0xc0, !PT ;  /* 0xffff000012117812 */ /* 0x000fe200078ec0ff */
[----:B------:R-:W-:Y:S01]  /*4cb0*/  @!P5 FADD.FTZ R20, -R20, -RZ ;  /* 0x800000ff1414d221 */ /* 0x000fe20000010100 */
[----:B------:R-:W-:Y:S01]  /*4cc0*/  LOP3.LUT R34, R52, 0xffff0000, RZ, 0xc0, !PT ;  /* 0xffff000034227812 */ /* 0x000fe200078ec0ff */
[----:B------:R-:W-:Y:S01]  /*4cd0*/  FMUL.FTZ R3, R26, R23 ;  /* 0x000000171a037220 */ /* 0x000fe20000410000 */
[----:B------:R-:W-:Y:S01]  /*4ce0*/  LOP3.LUT R19, R19, 0xffff0000, RZ, 0xc0, !PT ;  /* 0xffff000013137812 */ /* 0x000fe200078ec0ff */
[----:B------:R-:W-:Y:S01]  /*4cf0*/  @!P5 FADD.FTZ R15, -R15, -RZ ;  /* 0x800000ff0f0fd221 */ /* 0x000fe20000010100 */
[C---:B------:R-:W-:Y:S01]  /*4d00*/  LOP3.LUT R38, R53.reuse, 0xffff0000, RZ, 0xc0, !PT ;  /* 0xffff000035267812 */ /* 0x040fe200078ec0ff */
[----:B------:R-:W-:Y:S02]  /*4d10*/  IMAD.U32 R35, R53, 0x10000, RZ ;  /* 0x0001000035237824 */ /* 0x000fe400078e00ff */
[----:B------:R-:W-:Y:S01]  /*4d20*/  FMUL.FTZ R4, R27, R22 ;  /* 0x000000161b047220 */ /* 0x000fe20000410000 */
[----:B------:R-:W-:Y:S01]  /*4d30*/  SHF.L.U32 R39, R54, 0x10, RZ ;  /* 0x0000001036277819 */ /* 0x000fe200000006ff */
[----:B------:R-:W-:Y:S01]  /*4d40*/  @!P5 FADD.FTZ R14, -R14, -RZ ;  /* 0x800000ff0e0ed221 */ /* 0x000fe20000010100 */
[----:B------:R-:W-:Y:S01]  /*4d50*/  FMUL.FTZ R5, R24, R21 ;  /* 0x0000001518057220 */ /* 0x000fe20000410000 */
[----:B------:R-:W-:Y:S01]  /*4d60*/  LOP3.LUT R42, R54, 0xffff0000, RZ, 0xc0, !PT ;  /* 0xffff0000362a7812 */ /* 0x000fe200078ec0ff */
[----:B------:R-:W-:Y:S01]  /*4d70*/  FFMA.FTZ R0, R31, R32, R0 ;  /* 0x000000201f007223 */ /* 0x000fe20000010000 */
[----:B------:R-:W-:Y:S01]  /*4d80*/  FMUL.FTZ R6, R17, R20 ;  /* 0x0000001411067220 */ /* 0x000fe20000410000 */
[----:B------:R-:W-:Y:S01]  /*4d90*/  LOP3.LUT R46, R55, 0xffff0000, RZ, 0xc0, !PT ;  /* 0xffff0000372e7812 */ /* 0x000fe200078ec0ff */
[----:B------:R-:W-:Y:S01]  /*4da0*/  FFMA.FTZ R2, R33, R34, R2 ;  /* 0x0000002221027223 */ /* 0x000fe20000010002 */
[----:B------:R-:W-:Y:S01]  /*4db0*/  FMUL.FTZ R7, R16, R15 ;  /* 0x0000000f10077220 */ /* 0x000fe20000410000 */
[----:B------:R-:W-:Y:S02]  /*4dc0*/  IMAD.U32 R43, R55, 0x10000, RZ ;  /* 0x00010000372b7824 */ /* 0x000fe400078e00ff */
[----:B------:R-:W-:Y:S01]  /*4dd0*/  FFMA.FTZ R3, R36, R35, R3 ;  /* 0x0000002324037223 */ /* 0x000fe20000010003 */
[----:B------:R-:W-:Y:S01]  /*4de0*/  FMUL.FTZ R8, R19, R14 ;  /* 0x0000000e13087220 */ /* 0x000fe20000410000 */
[----:B------:R-:W-:Y:S01]  /*4df0*/  F2FP.BF16.F32.PACK_AB R36, R2, R0 ;  /* 0x000000000224723e */ /* 0x000fe200000010ff */
[----:B------:R-:W-:Y:S01]  /*4e00*/  FFMA.FTZ R4, R37, R38, R4 ;  /* 0x0000002625047223 */ /* 0x000fe20000010004 */
[----:B------:R-:W-:Y:S01]  /*4e10*/  FFMA.FTZ R5, R40, R39, R5 ;  /* 0x0000002728057223 */ /* 0x000fe20000010005 */
[----:B------:R-:W-:Y:S01]  /*4e20*/  FFMA.FTZ R6, R41, R42, R6 ;  /* 0x0000002a29067223 */ /* 0x000fe20000010006 */
[----:B------:R-:W-:Y:S01]  /*4e30*/  FFMA.FTZ R7, R44, R43, R7 ;  /* 0x0000002b2c077223 */ /* 0x000fe20000010007 */
[----:B------:R-:W-:Y:S01]  /*4e40*/  FFMA.FTZ R8, R45, R46, R8 ;  /* 0x0000002e2d087223 */ /* 0x000fe20000010008 */
[----:B------:R-:W-:Y:S02]  /*4e50*/  F2FP.BF16.F32.PACK_AB R37, R4, R3 ;  /* 0x000000030425723e */ /* 0x000fe400000010ff */
[----:B------:R-:W-:Y:S02]  /*4e60*/  F2FP.BF16.F32.PACK_AB R38, R6, R5 ;  /* 0x000000050626723e */ /* 0x000fe400000010ff */
[----:B------:R-:W-:Y:S02]  /*4e70*/  F2FP.BF16.F32.PACK_AB R39, R8, R7 ;  /* 0x000000070827723e */ /* 0x000fe400000010ff */
.L_x_5708:
[----:B------:R-:W-:Y:S05]  /*4e80*/  BSYNC B0 ;  /* 0x0000000000007941 */ /* 0x000fea0003800000 */
.L_x_5707:
[----:B-----5:R1:W-:Y:S02]  /*4e90*/  STG.E.128 desc[UR6][R98.64], R36 ;  /* 0x0000002462007986 */ /* 0x0203e4000c101d06 */
.L_x_5706:
[----:B------:R-:W-:Y:S05]  /*4ea0*/  BSYNC B1 ;  /* 0x0000000000017941 */ /* 0x000fea0003800000 */
.L_x_5705:
[----:B------:R-:W-:Y:S11]  /*4eb0*/  ISETP.GE.AND P0, PT, R100, R109, PT ;  /* 0x0000006d6400720c */ /* 0x000ff60003f06270 */
[----:B------:R-:W-:Y:S02]  /*4ec0*/  @!UPT UIADD3 URZ, URZ, URZ, URZ ;  /* 0x0000003f3f3ff290 */ /* 0x000fe4000fffe03f */
[----:B------:R-:W-:Y:S05]  /*4ed0*/  @P0 BRA `(.L_x_5704) ;  /* 0x00000004005c0947 */ /* 0x000fea0003800000 */
[----:B-1----:R-:W-:Y:S01]  /*4ee0*/  IMAD.MOV.U32 R99, RZ, RZ, R97 ;  /* 0x000000ffff637224 */ /* 0x002fe200078e0061 */
[----:B------:R1:W5:Y:S01]  /*4ef0*/  LDG.E.128 R36, desc[UR6][R112.64+0x80] ;  /* 0x0000800670247981 */ /* 0x000362000c1e1d00 */
[----:B------:R-:W-:Y:S01]  /*4f00*/  ISETP.GE.AND P0, PT, R100, UR4, PT ;  /* 0x0000000464007c0c */ /* 0x000fe2000bf06270 */
[----:B------:R-:W-:Y:S01]  /*4f10*/  BSSY B0, `(.L_x_5709) ;  /* 0x0000052000007945 */ /* 0x000fe20003800000 */
[----:B------:R-:W-:Y:S05]  /*4f20*/  IADD3 R160, P5, R112, 0x80, RZ ;  /* 0x0000008070a07810 */ /* 0x000fea0007fbe0ff */
[----:B------:R-:W-:Y:S06]  /*4f30*/  IMAD.X R161, RZ, RZ, R113, P5 ;  /* 0x000000ffffa17224 */ /* 0x000fec00028e0671 */
        /* <DEDUP_REMOVED lines=18> */
[C---:B---34-:R-:W-:Y:S04]  /*5060*/  LEA R14, P0, R109.reuse, R160, 0x1 ;  /* 0x000000a06d0e7211 */ /* 0x058fe800078008ff */
[----:B------:R-:W-:Y:S01]  /*5070*/  LEA.HI.X.SX32 R15, R109, R161, 0x1, P0 ;  /* 0x000000a16d0f7211 */ /* 0x000fe200000f0eff */
[----:B------:R-:W3:Y:S01]  /*5080*/  LDG.E.128 R156, desc[UR6][R156.64+0x80] ;  /* 0x000080069c9c7981 */ /* 0x000ee2000c1e1d00 */
[----:B------:R-:W-:Y:S01]  /*5090*/  MOV R109, RZ ;  /* 0x000000ff006d7202 */ /* 0x000fe20000000f00 */
[----:B------:R-:W-:Y:S05]  /*50a0*/  @P5 IMAD R109, RZ, RZ, -UR27 ;  /* 0x8000001bff6d5e24 */ /* 0x000fea000f8e02ff */
[C---:B------:R-:W-:Y:S01]  /*50b0*/  LEA R34, P0, R109.reuse, R116, 0x1 ;  /* 0x000000746d227211 */ /* 0x040fe200078008ff */
[----:B------:R4:W2:Y:S03]  /*50c0*/  LDG.E.128 R16, desc[UR6][R14.64] ;  /* 0x000000060e107981 */ /* 0x0008a6000c1e1d00 */
[----:B------:R-:W-:Y:S05]  /*50d0*/  LEA.HI.X.SX32 R35, R109, R117, 0x1, P0 ;  /* 0x000000756d237211 */ /* 0x000fea00000f0eff */
[----:B------:R-:W2:Y:S01]  /*50e0*/  LDG.E.128 R52, desc[UR6][R34.64+0x80] ;  /* 0x0000800622347981 */ /* 0x000ea2000c1e1d00 */
[C---:B---3--:R-:W-:Y:S01]  /*50f0*/  SHF.L.U32 R29, R156.reuse, 0x10, RZ ;  /* 0x000000109c1d7819 */ /* 0x048fe200000006ff */
[----:B------:R-:W-:Y:S01]  /*5100*/  IMAD.U32 R23, R157, 0x10000, RZ ;  /* 0x000100009d177824 */ /* 0x000fe200078e00ff */
[----:B------:R-:W-:Y:S01]  /*5110*/  LOP3.LUT R25, R156, 0xffff0000, RZ, 0xc0, !PT ;  /* 0xffff00009c197812 */ /* 0x000fe200078ec0ff */
[----:B----4-:R-:W-:Y:S01]  /*5120*/  IMAD.U32 R15, R159, 0x10000, RZ ;  /* 0x000100009f0f7824 */ /* 0x010fe200078e00ff */
[----:B------:R-:W-:Y:S01]  /*5130*/  LOP3.LUT R22, R157, 0xffff0000, RZ, 0xc0, !PT ;  /* 0xffff00009d167812 */ /* 0x000fe200078ec0ff */
[----:B------:R-:W-:Y:S01]  /*5140*/  @!P5 FADD.FTZ R29, -R29, -RZ ;  /* 0x800000ff1d1dd221 */ /* 0x000fe20000010100 */
[----:B------:R-:W-:Y:S01]  /*5150*/  SHF.L.U32 R21, R158, 0x10, RZ ;  /* 0x000000109e157819 */ /* 0x000fe200000006ff */
[----:B------:R-:W-:Y:S01]  /*5160*/  @!P5 FADD.FTZ R25, -R25, -RZ ;  /* 0x800000ff1919d221 */ /* 0x000fe20000010100 */
[----:B--2---:R-:W-:Y:S01]  /*5170*/  SHF.L.U32 R30, R16, 0x10, RZ ;  /* 0x00000010101e7819 */ /* 0x004fe200000006ff */
        /* <DEDUP_REMOVED lines=11> */
[----:B------:R-:W-:Y:S01]  /*5230*/  SHF.L.U32 R32, R52, 0x10, RZ ;  /* 0x0000001034207819 */ /* 0x000fe200000006ff */
        /* <DEDUP_REMOVED lines=31> */
.L_x_5710:
[----:B------:R-:W-:Y:S05]  /*5430*/  BSYNC B0 ;  /* 0x0000000000007941 */ /* 0x000fea0003800000 */
.L_x_5709:
[----:B-----5:R1:W-:Y:S02]  /*5440*/  STG.E.128 desc[UR6][R98.64+0x80], R36 ;  /* 0x0000802462007986 */ /* 0x0203e4000c101d06 */
.L_x_5704:
[----:B------:R-:W-:Y:S05]  /*5450*/  BSYNC B2 ;  /* 0x0000000000027941 */ /* 0x000fea0003800000 */
.L_x_5703:
[----:B------:R-:W-:Y:S04]  /*5460*/  BSSY B2, `(.L_x_5711) ;  /* 0x00000c3000027945 */ /* 0x000fe80003800000 */
[----:B------:R-:W-:Y:S05]  /*5470*/  @!P4 BRA `(.L_x_5712) ;  /* 0x0000000c0004c947 */ /* 0x000fea0003800000 */
[----:B-1----:R-:W1:Y:S01]  /*5480*/  LDC R99, c[0x0][0x2d0] ;  /* 0x0000b400ff637b82 */ /* 0x002e620000000800 */
[----:B------:R-:W-:Y:S01]  /*5490*/  BSSY B1, `(.L_x_5713) ;  /* 0x0000060000017945 */ /* 0x000fe20003800000 */
[----:B-1----:R-:W-:Y:S11]  /*54a0*/  ISETP.GE.AND P0, PT, R102, R99, PT ;  /* 0x000000636600720c */ /* 0x002ff60003f06270 */
[----:B------:R-:W-:Y:S02]  /*54b0*/  @!UPT UIADD3 URZ, URZ, URZ, URZ ;  /* 0x0000003f3f3ff290 */ /* 0x000fe4000fffe03f */
[----:B------:R-:W-:Y:S05]  /*54c0*/  @P0 BRA `(.L_x_5714) ;  /* 0x0000000400700947 */ /* 0x000fea0003800000 */
[----:B------:R-:W-:Y:S01]  /*54d0*/  LEA R164, P0, R78, R112, 0x1 ;  /* 0x000000704ea47211 */ /* 0x000fe200078008ff */
[----:B------:R-:W-:Y:S01]  /*54e0*/  BSSY B0, `(.L_x_5715) ;  /* 0x0000059000007945 */ /* 0x000fe20003800000 */
[----:B------:R-:W-:Y:S02]  /*54f0*/  ISETP.GE.AND P4, PT, R102, UR4, PT ;  /* 0x0000000466007c0c */ /* 0x000fe4000bf86270 */
[----:B------:R-:W-:Y:S02]  /*5500*/  LEA.HI.X R165, R78, R113, R77, 0x1, P0 ;  /* 0x000000714ea57211 */ /* 0x000fe400000f0c4d */
[C---:B------:R-:W-:Y:S03]  /*5510*/  LEA R160, P0, R148.reuse, R98, 0x1 ;  /* 0x0000006294a07211 */ /* 0x040fe600078008ff */
[----:B------:R1:W5:Y:S01]  /*5520*/  LDG.E.128 R36, desc[UR6][R164.64] ;  /* 0x00000006a4247981 */ /* 0x000362000c1e1d00 */
[----:B------:R-:W-:Y:S05]  /*5530*/  LEA.HI.X R161, R148, R97, R147, 0x1, P0 ;  /* 0x0000006194a17211 */ /* 0x000fea00000f0c93 */
[----:B------:R-:W-:Y:S05]  /*5540*/  @P4 BRA `(.L_x_5716) ;  /* 0x0000000400484947 */ /* 0x000fea0003800000 */
[----:B-----5:R-:W-:Y:S01]  /*5550*/  LOP3.LUT R33, R36, 0xffff0000, RZ, 0xc0, !PT ;  /* 0xffff000024217812 */ /* 0x020fe200078ec0ff */
[----:B------:R-:W-:Y:S01]  /*5560*/  ULEA.HI UR27, UR4, UR4, URZ, 0x1 ;  /* 0x00000004041b7291 */ /* 0x000fe2000f8f083f */
[C---:B------:R-:W-:Y:S01]  /*5570*/  SHF.L.U32 R40, R38.reuse, 0x10, RZ ;  /* 0x0000001026287819 */ /* 0x040fe200000006ff */
[----:B------:R-:W-:Y:S01]  /*5580*/  IMAD.MOV.U32 R146, RZ, RZ, RZ ;  /* 0x000000ffff927224 */ /* 0x000fe200078e00ff */
[----:B------:R-:W-:Y:S01]  /*5590*/  LOP3.LUT R41, R38, 0xffff0000, RZ, 0xc0, !PT ;  /* 0xffff000026297812 */ /* 0x000fe200078ec0ff */
[----:B------:R-:W-:Y:S01]  /*55a0*/  USHF.R.S32.HI UR27, URZ, 0x1, UR27 ;  /* 0x000000013f1b7899 */ /* 0x000fe2000801141b */
[----:B------:R-:W-:Y:S01]  /*55b0*/  LOP3.LUT R45, R39, 0xffff0000, RZ, 0xc0, !PT ;  /* 0xffff0000272d7812 */ /* 0x000fe200078ec0ff */
[----:B------:R-:W-:Y:S02]  /*55c0*/  IMAD.U32 R31, R36, 0x10000, RZ ;  /* 0x00010000241f7824 */ /* 0x000fe400078e00ff */
[C---:B------:R-:W-:Y:S01]  /*55d0*/  IMAD.U32 R36, R37.reuse, 0x10000, RZ ;  /* 0x0001000025247824 */ /* 0x040fe200078e00ff */
[----:B------:R-:W-:Y:S01]  /*55e0*/  LOP3.LUT R37, R37, 0xffff0000, RZ, 0xc0, !PT ;  /* 0xffff000025257812 */ /* 0x000fe200078ec0ff */
[----:B------:R-:W-:Y:S01]  /*55f0*/  IMAD.U32 R44, R39, 0x10000, RZ ;  /* 0x00010000272c7824 */ /* 0x000fe200078e00ff */
[----:B------:R-:W-:Y:S02]  /*5600*/  ISETP.GE.AND P4, PT, R102, UR27, PT ;  /* 0x0000001b66007c0c */ /* 0x000fe4000bf86270 */
[----:B--2---:R-:W-:Y:S11]  /*5610*/  MOV R109, UR27 ;  /* 0x0000001b006d7c02 */ /* 0x004ff60008000f00 */
[----:B------:R-:W-:Y:S02]  /*5620*/  @P4 IMAD R146, RZ, RZ, -UR27 ;  /* 0x8000001bff924e24 */ /* 0x000fe4000f8e02ff */
[----:B------:R-:W-:Y:S03]  /*5630*/  @P4 IMAD R109, RZ, RZ, -UR27 ;  /* 0x8000001bff6d4e24 */ /* 0x000fe6000f8e02ff */
[----:B------:R-:W-:Y:S04]  /*5640*/  IADD3 R153, P0, R70, R146, RZ ;  /* 0x0000009246997210 */ /* 0x000fe80007f1e0ff */
[----:B------:R-:W-:Y:S02]  /*5650*/  LEA.HI.X.SX32 R146, R146, R123, 0x1, P0 ;  /* 0x0000007b92927211 */ /* 0x000fe400000f0eff */
[C---:B------:R-:W-:Y:S04]  /*5660*/  LEA R156, P0, R153.reuse, R114, 0x1 ;  /* 0x00000072999c7211 */ /* 0x040fe800078008ff */
[----:B------:R-:W-:Y:S01]  /*5670*/  LEA.HI.X R157, R153, R115, R146, 0x1, P0 ;  /* 0x00000073999d7211 */ /* 0x000fe200000f0c92 */
[----:B------:R-:W-:Y:S01]  /*5680*/  IMAD.MOV.U32 R146, RZ, RZ, RZ ;  /* 0x000000ffff927224 */ /* 0x000fe200078e00ff */
[C---:B---34-:R-:W-:Y:S02]  /*5690*/  LEA R14, P0, R109.reuse, R164, 0x1 ;  /* 0x000000a46d0e7211 */ /* 0x058fe400078008ff */
[----:B------:R-:W-:Y:S02]  /*56a0*/  @P4 IADD3 R146, RZ, -UR27, RZ ;  /* 0x8000001bff924c10 */ /* 0x000fe4000fffe0ff */
[----:B------:R-:W-:Y:S01]  /*56b0*/  LEA.HI.X.SX32 R15, R109, R165, 0x1, P0 ;  /* 0x000000a56d0f7211 */ /* 0x000fe200000f0eff */
[----:B------:R-:W2:Y:S01]  /*56c0*/  LDG.E.128 R156, desc[UR6][R156.64] ;  /* 0x000000069c9c7981 */ /* 0x000ea2000c1e1d00 */
[----:B------:R-:W-:Y:S04]  /*56d0*/  IADD3 R109, P0, R70, R146, RZ ;  /* 0x00000092466d7210 */ /* 0x000fe80007f1e0ff */
[----:B------:R-:W-:Y:S02]  /*56e0*/  LEA.HI.X.SX32 R146, R146, R123, 0x1, P0 ;  /* 0x0000007b92927211 */ /* 0x000fe400000f0eff */
[C---:B------:R-:W-:Y:S01]  /*56f0*/  LEA R34, P0, R109.reuse, R116, 0x1 ;  /* 0x000000746d227211 */ /* 0x040fe200078008ff */
[----:B------:R-:W3:Y:S03]  /*5700*/  LDG.E.128 R16, desc[UR6][R14.64] ;  /* 0x000000060e107981 */ /* 0x000ee6000c1e1d00 */
[----:B------:R-:W-:Y:S05]  /*5710*/  LEA.HI.X R35, R109, R117, R146, 0x1, P0 ;  /* 0x000000756d237211 */ /* 0x000fea00000f0c92 */
[----:B------:R-:W4:Y:S01]  /*5720*/  LDG.E.128 R52, desc[UR6][R34.64] ;  /* 0x0000000622347981 */ /* 0x000f22000c1e1d00 */
        /* <DEDUP_REMOVED lines=52> */
.L_x_5716:
[----:B------:R-:W-:Y:S05]  /*5a70*/  BSYNC B0 ;  /* 0x0000000000007941 */ /* 0x000fea0003800000 */
.L_x_5715:
[----:B-----5:R1:W-:Y:S02]  /*5a80*/  STG.E.128 desc[UR6][R160.64], R36 ;  /* 0x00000024a0007986 */ /* 0x0203e4000c101d06 */
.L_x_5714:
[----:B------:R-:W-:Y:S05]  /*5a90*/  BSYNC B1 ;  /* 0x0000000000017941 */ /* 0x000fea0003800000 */
.L_x_5713:
[----:B------:R-:W-:Y:S11]  /*5aa0*/  ISETP.GE.AND P0, PT, R100, R99, PT ;  /* 0x000000636400720c */ /* 0x000ff60003f06270 */
[----:B------:R-:W-:Y:S02]  /*5ab0*/  @!UPT UIADD3 URZ, URZ, URZ, URZ ;  /* 0x0000003f3f3ff290 */ /* 0x000fe4000fffe03f */
[----:B------:R-:W-:Y:S05]  /*5ac0*/  @P0 BRA `(.L_x_5712) ;  /* 0x0000000400700947 */ /* 0x000fea0003800000 */
[C---:B-1----:R-:W-:Y:S01]  /*5ad0*/  LEA R164, P0, R83.reuse, R112, 0x1 ;  /* 0x0000007053a47211 */ /* 0x042fe200078008ff */
        /* <DEDUP_REMOVED lines=19> */
[----:B------:R-:W-:Y:S11]  /*5c10*/  MOV R99, UR27 ;  /* 0x0000001b00637c02 */ /* 0x000ff60008000f00 */
[----:B------:R-:W-:Y:S02]  /*5c20*/  @P4 IMAD R146, RZ, RZ, -UR27 ;  /* 0x8000001bff924e24 */ /* 0x000fe4000f8e02ff */
[----:B------:R-:W-:Y:S03]  /*5c30*/  @P4 IMAD R99, RZ, RZ, -UR27 ;  /* 0x8000001bff634e24 */ /* 0x000fe6000f8e02ff */
[----:B--2---:R-:W-:Y:S04]  /*5c40*/  IADD3 R109, P0, R129, R146, RZ ;  /* 0x00000092816d7210 */ /* 0x004fe80007f1e0ff */
        /* <DEDUP_REMOVED lines=66> */
.L_x_5718:
[----:B------:R-:W-:Y:S05]  /*6070*/  BSYNC B0 ;  /* 0x0000000000007941 */ /* 0x000fea0003800000 */
.L_x_5717:
[----:B-----5:R1:W-:Y:S02]  /*6080*/  STG.E.128 desc[UR6][R160.64], R36 ;  /* 0x00000024a0007986 */ /* 0x0203e4000c101d06 */
.L_x_5712:
[----:B------:R-:W-:Y:S05]  /*6090*/  BSYNC B2 ;  /* 0x0000000000027941 */ /* 0x000fea0003800000 */
.L_x_5711:
        /* <DEDUP_REMOVED lines=97> */
.L_x_5724:
[----:B------:R-:W-:Y:S05]  /*66b0*/  BSYNC B0 ;  /* 0x0000000000007941 */ /* 0x000fea0003800000 */
.L_x_5723:
[----:B-----5:R1:W-:Y:S02]  /*66c0*/  STG.E.128 desc[UR6][R160.64], R36 ;  /* 0x00000024a0007986 */ /* 0x0203e4000c101d06 */
.L_x_5722:
[----:B------:R-:W-:Y:S05]  /*66d0*/  BSYNC B1 ;  /* 0x0000000000017941 */ /* 0x000fea0003800000 */
.L_x_5721:
        /* <DEDUP_REMOVED lines=93> */
.L_x_5726:
[----:B------:R-:W-:Y:S05]  /*6cb0*/  BSYNC B0 ;  /* 0x0000000000007941 */ /* 0x000fea0003800000 */
.L_x_5725:
[----:B-----5:R1:W-:Y:S02]  /*6cc0*/  STG.E.128 desc[UR6][R160.64], R36 ;  /* 0x00000024a0007986 */ /* 0x0203e4000c101d06 */
.L_x_5720:
[----:B------:R-:W-:Y:S05]  /*6cd0*/  BSYNC B2 ;  /* 0x0000000000027941 */ /* 0x000fea0003800000 */
.L_x_5719:
[----:B------:R-:W-:Y:S04]  /*6ce0*/  BSSY B2, `(.L_x_5727) ;  /* 0x00000c8000027945 */ /* 0x000fe80003800000 */
[----:B------:R-:W-:Y:S05]  /*6cf0*/  @!P1 BRA `(.L_x_5728) ;  /* 0x0000000c00189947 */ /* 0x000fea0003800000 */
[----:B--2---:R-:W2:Y:S01]  /*6d00*/  LDC R109, c[0x0][0x2d0] ;  /* 0x0000b400ff6d7b82 */ /* 0x004ea20000000800 */
[----:B------:R-:W-:Y:S01]  /*6d10*/  BSSY B1, `(.L_x_5729) ;  /* 0x0000065000017945 */ /* 0x000fe20003800000 */
[----:B--2---:R-:W-:Y:S11]  /*6d20*/  ISETP.GE.AND P0, PT, R102, R109, PT ;  /* 0x0000006d6600720c */ /* 0x004ff60003f06270 */
[----:B------:R-:W-:Y:S02]  /*6d30*/  @!UPT UIADD3 URZ, URZ, URZ, URZ ;  /* 0x0000003f3f3ff290 */ /* 0x000fe4000fffe03f */
[----:B------:R-:W-:Y:S05]  /*6d40*/  @P0 BRA `(.L_x_5730) ;  /* 0x0000000400840947 */ /* 0x000fea0003800000 */
[----:B------:R-:W2:Y:S01]  /*6d50*/  LDC.64 R2, c[0x0][0x338] ;  /* 0x0000ce00ff027b82 */ /* 0x000ea20000000a00 */
[----:B------:R-:W-:Y:S01]  /*6d60*/  ISETP.GE.AND P0, PT, R102, UR4, PT ;  /* 0x0000000466007c0c */ /* 0x000fe2000bf06270 */
[----:B------:R-:W-:Y:S01]  /*6d70*/  BSSY B0, `(.L_x_5731) ;  /* 0x000005d000007945 */ /* 0x000fe20003800000 */
[----:B-1----:R-:W-:Y:S01]  /*6d80*/  MOV R99, R97 ;  /* 0x0000006100637202 */ /* 0x002fe20000000f00 */
[----:B--2---:R-:W-:Y:S04]  /*6d90*/  IMAD.WIDE.U32 R164, R2, 0x60, R112 ;  /* 0x0000006002a47825 */ /* 0x004fe800078e0070 */
[----:B------:R-:W-:Y:S05]  /*6da0*/  IMAD R3, R3, 0x60, RZ ;  /* 0x0000006003037824 */ /* 0x000fea00078e02ff */
[----:B------:R-:W-:Y:S02]  /*6db0*/  IADD3 R165, R165, R3, RZ ;  /* 0x00000003a5a57210 */ /* 0x000fe40007ffe0ff */
[----:B------:R-:W1:Y:S03]  /*6dc0*/  LDC.64 R2, c[0x0][0x248] ;  /* 0x00009200ff027b82 */ /* 0x000e660000000a00 */
[----:B------:R2:W5:Y:S01]  /*6dd0*/  LDG.E.128 R36, desc[UR6][R164.64] ;  /* 0x00000006a4247981 */ /* 0x000562000c1e1d00 */
[----:B-1----:R-:W-:Y:S04]  /*6de0*/  IMAD.WIDE.U32 R160, R2, 0x60, R98 ;  /* 0x0000006002a07825 */ /* 0x002fe800078e0062 */
[----:B------:R-:W-:Y:S05]  /*6df0*/  IMAD R3, R3, 0x60, RZ ;  /* 0x0000006003037824 */ /* 0x000fea00078e02ff */
[----:B------:R-:W-:Y:S01]  /*6e00*/  IADD3 R161, R161, R3, RZ ;  /* 0x00000003a1a17210 */ /* 0x000fe20007ffe0ff */
[----:B--2---:R-:W-:Y:S06]  /*6e10*/  @P0 BRA `(.L_x_5732) ;  /* 0x0000000400480947 */ /* 0x004fec0003800000 */
        /* <DEDUP_REMOVED lines=82> */
.L_x_5732:
[----:B------:R-:W-:Y:S05]  /*7340*/  BSYNC B0 ;  /* 0x0000000000007941 */ /* 0x000fea0003800000 */
.L_x_5731:
[----:B-----5:R2:W-:Y:S02]  /*7350*/  STG.E.128 desc[UR6][R160.64], R36 ;  /* 0x00000024a0007986 */ /* 0x0205e4000c101d06 */
.L_x_5730:
[----:B------:R-:W-:Y:S05]  /*7360*/  BSYNC B1 ;  /* 0x0000000000017941 */ /* 0x000fea0003800000 */
.L_x_5729:
[----:B------:R-:W-:Y:S11]  /*7370*/  ISETP.GE.AND P0, PT, R100, R109, PT ;  /* 0x0000006d6400720c */ /* 0x000ff60003f06270 */
[----:B------:R-:W-:Y:S02]  /*7380*/  @!UPT UIADD3 URZ, URZ, URZ, URZ ;  /* 0x0000003f3f3ff290 */ /* 0x000fe4000fffe03f */
[----:B------:R-:W-:Y:S05]  /*7390*/  @P0 BRA `(.L_x_5728) ;  /* 0x0000000400700947 */ /* 0x000fea0003800000 */
[C---:B-1----:R-:W-:Y:S01]  /*73a0*/  LEA R164, P0, R91.reuse, R112, 0x1 ;  /* 0x000000705ba47211 */ /* 0x042fe200078008ff */
[----:B------:R-:W-:Y:S01]  /*73b0*/  BSSY B0, `(.L_x_5733) ;  /* 0x0000059000007945 */ /* 0x000fe20003800000 */
[----:B------:R-:W-:Y:S02]  /*73c0*/  ISETP.GE.AND P1, PT, R100, UR4, PT ;  /* 0x0000000464007c0c */ /* 0x000fe4000bf26270 */
[----:B------:R-:W-:Y:S02]  /*73d0*/  LEA.HI.X R165, R91, R113, R90, 0x1, P0 ;  /* 0x000000715ba57211 */ /* 0x000fe400000f0c5a */
[C---:B--2---:R-:W-:Y:S03]  /*73e0*/  LEA R160, P0, R93.reuse, R98, 0x1 ;  /* 0x000000625da07211 */ /* 0x044fe600078008ff */
        /* <DEDUP_REMOVED lines=18> */
[C---:B------:R-:W-:Y:S04]  /*7510*/  IADD3 R109, P0, R124.reuse, R153, RZ ;  /* 0x000000997c6d7210 */ /* 0x040fe80007f1e0ff */
        /* <DEDUP_REMOVED lines=66> */
.L_x_5734:
[----:B------:R-:W-:Y:S05]  /*7940*/  BSYNC B0 ;  /* 0x0000000000007941 */ /* 0x000fea0003800000 */
.L_x_5733:
[----:B-----5:R2:W-:Y:S02]  /*7950*/  STG.E.128 desc[UR6][R160.64], R36 ;  /* 0x00000024a0007986 */ /* 0x0205e4000c101d06 */
.L_x_5728:
[----:B------:R-:W-:Y:S05]  /*7960*/  BSYNC B2 ;  /* 0x0000000000027941 */ /* 0x000fea0003800000 */
.L_x_5727:
[----:B------:R-:W5:Y:S01]  /*7970*/  LDC R3, c[0x0][0x2e0] ;  /* 0x0000b800ff037b82 */ /* 0x000f620000000800 */
[----:B------:R-:W-:Y:S01]  /*7980*/  UMOV UR4, UR23 ;  /* 0x0000001700047c82 */ /* 0x000fe20008000000 */
[----:B-----5:R-:W-:Y:S05]  /*7990*/  IMAD.U32 R3, R3, -0x20, RZ ;  /* 0xffffffe003037824 */ /* 0x020fea00078e00ff */
[C---:B------:R-:W-:Y:S02]  /*79a0*/  LEA R116, P1, R3.reuse, R116, 0x1 ;  /* 0x0000007403747211 */ /* 0x040fe400078208ff */
[C---:B------:R-:W-:Y:S02]  /*79b0*/  LEA R114, P0, R3.reuse, R114, 0x1 ;  /* 0x0000007203727211 */ /* 0x040fe400078008ff */
[C---:B------:R-:W-:Y:S02]  /*79c0*/  LEA.HI.X.SX32 R117, R3.reuse, R117, 0x1, P1 ;  /* 0x0000007503757211 */ /* 0x040fe400008f0eff */
[----:B------:R-:W-:Y:S01]  /*79d0*/  LEA.HI.X.SX32 R115, R3, R115, 0x1, P0 ;  /* 0x0000007303737211 */ /* 0x000fe200000f0eff */
[----:B------:R-:W-:Y:S08]  /*79e0*/  BRA `(.L_x_5702) ;  /* 0x0000000400107947 */ /* 0x000ff00003800000 */
.L_x_5684:
[----:B------:R-:W-:Y:S04]  /*79f0*/  BSSY B0, `(.L_x_5735) ;  /* 0x000000a000007945 */ /* 0x000fe80003800000 */
[----:B------:R-:W-:Y:S05]  /*7a00*/  @!P6 BRA `(.L_x_5736) ;  /* 0x000000000020e947 */ /* 0x000fea0003800000 */
[----:B------:R-:W-:Y:S02]  /*7a10*/  ISETP.NE.AND P5, PT, R128, RZ, PT ;  /* 0x000000ff8000720c */ /* 0x000fe40003fa5270 */
[----:B------:R-:W-:Y:S11]  /*7a20*/  ISETP.NE.AND P0, PT, R126, RZ, PT ;  /* 0x000000ff7e00720c */ /* 0x000ff60003f05270 */
[----:B-1-34-:R-:W3:Y:S01]  /*7a30*/  @P5 LDG.E.128 R16, desc[UR6][R112.64] ;  /* 0x0000000670105981 */ /* 0x01aee2000c1e1d00 */
[--C-:B------:R-:W-:Y:S05]  /*7a40*/  @P5 IMAD.MOV.U32 R99, RZ, RZ, R97.reuse ;  /* 0x000000ffff635224 */ /* 0x100fea00078e0061 */
[----:B---3--:R1:W-:Y:S04]  /*7a50*/  @P5 STG.E.128 desc[UR6][R98.64], R16 ;  /* 0x0000001062005986 */ /* 0x0083e8000c101d06 */
[----:B--2---:R-:W2:Y:S01]  /*7a60*/  @P0 LDG.E.128 R4, desc[UR6][R112.64+0x80] ;  /* 0x0000800670040981 */ /* 0x004ea2000c1e1d00 */
[----:B-1----:R-:W-:Y:S05]  /*7a70*/  @P0 IMAD.MOV.U32 R99, RZ, RZ, R97 ;  /* 0x000000ffff630224 */ /* 0x002fea00078e0061 */
[----:B--2---:R1:W-:Y:S02]  /*7a80*/  @P0 STG.E.128 desc[UR6][R98.64+0x80], R4 ;  /* 0x0000800462000986 */ /* 0x0043e4000c101d06 */
.L_x_5736:
[----:B------:R-:W-:Y:S05]  /*7a90*/  BSYNC B0 ;  /* 0x0000000000007941 */ /* 0x000fea0003800000 */
.L_x_5735:
[----:B------:R-:W-:Y:S04]  /*7aa0*/  BSSY B0, `(.L_x_5737) ;  /* 0x0000010000007945 */ /* 0x000fe80003800000 */
[----:B------:R-:W-:Y:S05]  /*7ab0*/  @!P4 BRA `(.L_x_5738) ;  /* 0x000000000038c947 */ /* 0x000fea0003800000 */
[----:B------:R-:W-:Y:S02]  /*7ac0*/  ISETP.NE.AND P6, PT, R128, RZ, PT ;  /* 0x000000ff8000720c */ /* 0x000fe40003fc5270 */
[----:B------:R-:W-:Y:S11]  /*7ad0*/  ISETP.NE.AND P4, PT, R126, RZ, PT ;  /* 0x000000ff7e00720c */ /* 0x000ff60003f85270 */
[----:B------:R-:W-:Y:S02]  /*7ae0*/  @P6 LEA R22, P0, R78, R112, 0x1 ;  /* 0x000000704e166211 */ /* 0x000fe400078008ff */
[----:B-1-34-:R-:W-:Y:S02]  /*7af0*/  @P6 LEA R14, P5, R148, R98, 0x1 ;  /* 0x00000062940e6211 */ /* 0x01afe400078a08ff */
[----:B------:R-:W-:Y:S02]  /*7b00*/  @P6 LEA.HI.X R23, R78, R113, R77, 0x1, P0 ;  /* 0x000000714e176211 */ /* 0x000fe400000f0c4d */
[C---:B------:R-:W-:Y:S02]  /*7b10*/  @P4 LEA R2, P0, R83.reuse, R112, 0x1 ;  /* 0x0000007053024211 */ /* 0x040fe400078008ff */
[----:B------:R-:W-:Y:S01]  /*7b20*/  @P6 LEA.HI.X R15, R148, R97, R147, 0x1, P5 ;  /* 0x00000061940f6211 */ /* 0x000fe200028f0c93 */
[----:B------:R-:W3:Y:S01]  /*7b30*/  @P6 LDG.E.128 R16, desc[UR6][R22.64] ;  /* 0x0000000616106981 */ /* 0x000ee2000c1e1d00 */
[----:B------:R-:W-:Y:S02]  /*7b40*/  @P4 LEA.HI.X R3, R83, R113, R82, 0x1, P0 ;  /* 0x0000007153034211 */ /* 0x000fe400000f0c52 */
[C---:B------:R-:W-:Y:S04]  /*7b50*/  @P4 LEA R20, P0, R87.reuse, R98, 0x1 ;  /* 0x0000006257144211 */ /* 0x040fe800078008ff */
[----:B------:R-:W-:Y:S01]  /*7b60*/  @P4 LEA.HI.X R21, R87, R97, R86, 0x1, P0 ;  /* 0x0000006157154211 */ /* 0x000fe200000f0c56 */
[----:B---3--:R1:W-:Y:S04]  /*7b70*/  @P6 STG.E.128 desc[UR6][R14.64], R16 ;  /* 0x000000100e006986 */ /* 0x0083e8000c101d06 */
[----:B--2---:R-:W2:Y:S04]  /*7b80*/  @P4 LDG.E.128 R4, desc[UR6][R2.64] ;  /* 0x0000000602044981 */ /* 0x004ea8000c1e1d00 */
[----:B--2---:R1:W-:Y:S02]  /*7b90*/  @P4 STG.E.128 desc[UR6][R20.64], R4 ;  /* 0x0000000414004986 */ /* 0x0043e4000c101d06 */
.L_x_5738:
[----:B------:R-:W-:Y:S05]  /*7ba0*/  BSYNC B0 ;  /* 0x0000000000007941 */ /* 0x000fea0003800000 */
.L_x_5737:
        /* <DEDUP_REMOVED lines=16> */
.L_x_5740:
[----:B------:R-:W-:Y:S05]  /*7cb0*/  BSYNC B0 ;  /* 0x0000000000007941 */ /* 0x000fea0003800000 */
.L_x_5739:
[----:B------:R-:W-:Y:S01]  /*7cc0*/  UMOV UR4, URZ ;  /* 0x0000003f00047c82 */ /* 0x000fe20008000000 */
[----:B------:R-:W-:Y:S04]  /*7cd0*/  BSSY B0, `(.L_x_5702) ;  /* 0x0000015000007945 */ /* 0x000fe80003800000 */
[----:B------:R-:W-:Y:S05]  /*7ce0*/  @!P1 BRA `(.L_x_5741) ;  /* 0x00000000004c9947 */ /* 0x000fea0003800000 */
[----:B------:R-:W-:Y:S02]  /*7cf0*/  ISETP.NE.AND P2, PT, R128, RZ, PT ;  /* 0x000000ff8000720c */ /* 0x000fe40003f45270 */
[----:B------:R-:W-:Y:S11]  /*7d00*/  ISETP.NE.AND P1, PT, R126, RZ, PT ;  /* 0x000000ff7e00720c */ /* 0x000ff60003f25270 */
[----:B------:R-:W2:Y:S01]  /*7d10*/  @P2 LDC.64 R2, c[0x0][0x338] ;  /* 0x0000ce00ff022b82 */ /* 0x000ea20000000a00 */
[----:B-1----:R-:W-:Y:S02]  /*7d20*/  @P2 MOV R99, R97 ;  /* 0x0000006100632202 */ /* 0x002fe40000000f00 */
[C---:B------:R-:W-:Y:S04]  /*7d30*/  @P1 LEA R20, P0, R91.reuse, R112, 0x1 ;  /* 0x000000705b141211 */ /* 0x040fe800078008ff */
[----:B------:R-:W-:Y:S02]  /*7d40*/  @P1 LEA.HI.X R21, R91, R113, R90, 0x1, P0 ;  /* 0x000000715b151211 */ /* 0x000fe400000f0c5a */
[C---:B------:R-:W-:Y:S04]  /*7d50*/  @P1 LEA R22, P0, R93.reuse, R98, 0x1 ;  /* 0x000000625d161211 */ /* 0x040fe800078008ff */
[----:B------:R-:W-:Y:S01]  /*7d60*/  @P1 LEA.HI.X R23, R93, R97, R92, 0x1, P0 ;  /* 0x000000615d171211 */ /* 0x000fe200000f0c5c */
[----:B--234-:R-:W-:Y:S04]  /*7d70*/  @P2 IMAD.WIDE.U32 R4, R2, 0x60, R112 ;  /* 0x0000006002042825 */ /* 0x01cfe800078e0070 */
[----:B------:R-:W-:Y:S04]  /*7d80*/  @P2 IMAD R3, R3, 0x60, RZ ;  /* 0x0000006003032824 */ /* 0x000fe800078e02ff */
[----:B------:R-:W-:Y:S02]  /*7d90*/  @P2 IMAD.IADD R5, R5, 0x1, R3 ;  /* 0x0000000105052824 */ /* 0x000fe400078e0203 */
[----:B------:R-:W1:Y:S04]  /*7da0*/  @P2 LDC.64 R2, c[0x0][0x248] ;  /* 0x00009200ff022b82 */ /* 0x000e680000000a00 */
[----:B------:R-:W2:Y:S01]  /*7db0*/  @P2 LDG.E.128 R4, desc[UR6][R4.64] ;  /* 0x0000000604042981 */ /* 0x000ea2000c1e1d00 */
[----:B-1----:R-:W-:Y:S04]  /*7dc0*/  @P2 IMAD.WIDE.U32 R14, R2, 0x60, R98 ;  /* 0x00000060020e2825 */ /* 0x002fe800078e0062 */
[----:B------:R-:W-:Y:S04]  /*7dd0*/  @P2 IMAD R3, R3, 0x60, RZ ;  /* 0x0000006003032824 */ /* 0x000fe800078e02ff */
[----:B------:R-:W-:Y:S05]  /*7de0*/  @P2 IMAD.IADD R15, R15, 0x1, R3 ;  /* 0x000000010f0f2824 */ /* 0x000fea00078e0203 */
[----:B--2---:R1:W-:Y:S05]  /*7df0*/  @P2 STG.E.128 desc[UR6][R14.64], R4 ;  /* 0x000000040e002986 */ /* 0x0043ea000c101d06 */
[----:B------:R-:W2:Y:S05]  /*7e00*/  @P1 LDG.E.128 R16, desc[UR6][R20.64] ;  /* 0x0000000614101981 */ /* 0x000eaa000c1e1d00 */
[----:B--2---:R1:W-:Y:S02]  /*7e10*/  @P1 STG.E.128 desc[UR6][R22.64], R16 ;  /* 0x0000001016001986 */ /* 0x0043e4000c101d06 */
.L_x_5741:
[----:B------:R-:W-:Y:S05]  /*7e20*/  BSYNC B0 ;  /* 0x0000000000007941 */ /* 0x000fea0003800000 */
.L_x_5702:
[----:B------:R-:W5:Y:S02]  /*7e30*/  LDC R0, c[0x0][0x338] ;  /* 0x0000ce00ff007b82 */ /* 0x000f640000000800 */
[----:B-----5:R-:W-:Y:S05]  /*7e40*/  IMAD.U32 R3, R0, -0x40, RZ ;  /* 0xffffffc000037824 */ /* 0x020fea00078e00ff */
[C---:B-12---:R-:W-:Y:S04]  /*7e50*/  LEA R112, P0, R3.reuse, R112, 0x1 ;  /* 0x0000007003707211 */ /* 0x046fe800078008ff */
[----:B------:R-:W-:Y:S01]  /*7e60*/  LEA.HI.X.SX32 R113, R3, R113, 0x1, P0 ;  /* 0x0000007103717211 */ /* 0x000fe200000f0eff */
[----:B------:R-:W-:Y:S08]  /*7e70*/  @!P3 BRA `(.L_x_5742) ;  /* 0x000000040030b947 */ /* 0x000ff00003800000 */
[----:B------:R-:W-:Y:S04]  /*7e80*/  IADD3 R3, R11, -0x1, RZ ;  /* 0xffffffff0b037810 */ /* 0x000fe80007ffe0ff */
[----:B------:R-:W-:Y:S11]  /*7e90*/  ISETP.GT.AND P0, PT, R3, R76, PT ;  /* 0x0000004c0300720c */ /* 0x000ff60003f04270 */
[----:B------:R-:W-:Y:S02]  /*7ea0*/  @!UPT UIADD3 URZ, URZ, URZ, URZ ;  /* 0x0000003f3f3ff290 */ /* 0x000fe4000fffe03f */
[----:B------:R-:W-:Y:S05]  /*7eb0*/  @!P0 BRA `(.L_x_5743) ;  /* 0x0000000400488947 */ /* 0x000fea0003800000 */
[----:B---34-:R-:W-:Y:S01]  /*7ec0*/  IMAD.MOV.U32 R18, RZ, RZ, RZ ;  /* 0x000000ffff127224 */ /* 0x018fe200078e00ff */
[----:B------:R-:W1:Y:S01]  /*7ed0*/  LDC R2, c[0x0][0x380] ;  /* 0x0000e000ff027b82 */ /* 0x000e620000000800 */
[----:B------:R-:W-:Y:S02]  /*7ee0*/  IADD3 R13, R13, -0x80, RZ ;  /* 0xffffff800d0d7810 */ /* 0x000fe40007ffe0ff */
[----:B------:R-:W-:Y:S02]  /*7ef0*/  IABS R15, R12 ;  /* 0x0000000c000f7213 */ /* 0x000fe40000000000 */
[-C--:B------:R-:W-:Y:S02]  /*7f00*/  IADD3 R0, -R12, R13.reuse, RZ ;  /* 0x0000000d0c007210 */ /* 0x080fe40007ffe1ff */
[-C--:B-1----:R-:W-:Y:S02]  /*7f10*/  IABS R5, R2.reuse ;  /* 0x0000000200057213 */ /* 0x082fe40000000000 */
[----:B------:R-:W-:Y:S02]  /*7f20*/  LOP3.LUT R3, RZ, R2, RZ, 0x33, !PT ;  /* 0x00000002ff037212 */ /* 0x000fe400078e33ff */
[----:B------:R-:W1:Y:S10]  /*7f30*/  I2F.RP R16, R5 ;  /* 0x0000000500107306 */ /* 0x000e740000209400 */
[----:B-1----:R-:W1:Y:S02]  /*7f40*/  MUFU.RCP R7, R16 ;  /* 0x0000001000077308 */ /* 0x002e640000001000 */
[----:B-1----:R-:W-:Y:S01]  /*7f50*/  VIADD R14, R7, 0xffffffe ;  /* 0x0ffffffe070e7836 */ /* 0x002fe20000000000 */
[----:B------:R-:W-:Y:S07]  /*7f60*/  IABS R7, R13 ;  /* 0x0000000d00077213 */ /* 0x000fee0000000000 */
[----:B------:R-:W1:Y:S02]  /*7f70*/  F2I.FTZ.U32.TRUNC.NTZ R19, R14 ;  /* 0x0000000e00137305 */ /* 0x000e64000021f000 */
[--C-:B-1----:R-:W-:Y:S04]  /*7f80*/  IMAD.MOV R8, RZ, RZ, -R19.reuse ;  /* 0x000000ffff087224 */ /* 0x102fe800078e0a13 */
        /* <DEDUP_REMOVED lines=10> */
[--C-:B------:R-:W-:Y:S02]  /*8030*/  @!P4 IMAD.IADD R15, R15, 0x1, -R5.reuse ;  /* 0x000000010f0fc824 */ /* 0x100fe400078e0a05 */
[----:B------:R-:W-:Y:S01]  /*8040*/  @!P0 IADD3 R4, R4, 0x1, RZ ;  /* 0x0000000104048810 */ /* 0x000fe20007ffe0ff */
[----:B------:R-:W-:Y:S01]  /*8050*/  @!P0 IMAD.IADD R7, R7, 0x1, -R5 ;  /* 0x0000000107078824 */ /* 0x000fe200078e0a05 */
[----:B------:R-:W-:Y:S01]  /*8060*/  ISETP.NE.AND P0, PT, R2, RZ, PT ;  /* 0x000000ff0200720c */ /* 0x000fe20003f05270 */
[----:B------:R-:W-:Y:S01]  /*8070*/  @!P4 VIADD R6, R6, 0x1 ;  /* 0x000000010606c836 */ /* 0x000fe20000000000 */
[-C--:B------:R-:W-:Y:S02]  /*8080*/  ISETP.GE.U32.AND P6, PT, R15, R5.reuse, PT ;  /* 0x000000050f00720c */ /* 0x080fe40003fc6070 */
[----:B------:R-:W-:Y:S02]  /*8090*/  ISETP.GE.U32.AND P5, PT, R7, R5, PT ;  /* 0x000000050700720c */ /* 0x000fe40003fa6070 */
[-C--:B------:R-:W-:Y:S02]  /*80a0*/  LOP3.LUT R5, R13, R2.reuse, RZ, 0x3c, !PT ;  /* 0x000000020d057212 */ /* 0x080fe400078e3cff */
[----:B------:R-:W-:Y:S02]  /*80b0*/  LOP3.LUT R7, R12, R2, RZ, 0x3c, !PT ;  /* 0x000000020c077212 */ /* 0x000fe400078e3cff */
[----:B------:R-:W-:Y:S02]  /*80c0*/  ISETP.GE.AND P1, PT, R5, RZ, PT ;  /* 0x000000ff0500720c */ /* 0x000fe40003f26270 */
[----:B------:R-:W-:Y:S03]  /*80d0*/  ISETP.GE.AND P2, PT, R7, RZ, PT ;  /* 0x000000ff0700720c */ /* 0x000fe60003f46270 */
[----:B------:R-:W-:Y:S02]  /*80e0*/  @P6 VIADD R6, R6, 0x1 ;  /* 0x0000000106066836 */ /* 0x000fe40000000000 */
[----:B------:R-:W-:Y:S06]  /*80f0*/  @P5 IADD3 R4, R4, 0x1, RZ ;  /* 0x0000000104045810 */ /* 0x000fec0007ffe0ff */
[----:B------:R-:W-:Y:S02]  /*8100*/  @!P1 IADD3 R4, -R4, RZ, RZ ;  /* 0x000000ff04049210 */ /* 0x000fe40007ffe1ff */
[----:B------:R-:W-:Y:S02]  /*8110*/  @!P2 IMAD.MOV R6, RZ, RZ, -R6 ;  /* 0x000000ffff06a224 */ /* 0x000fe400078e0a06 */
[C---:B------:R-:W-:Y:S03]  /*8120*/  SEL R4, R3.reuse, R4, !P0 ;  /* 0x0000000403047207 */ /* 0x040fe60004000000 */
[----:B------:R-:W-:Y:S02]  /*8130*/  SEL R3, R3, R6, !P0 ;  /* 0x0000000603037207 */ /* 0x000fe40004000000 */
[CC--:B------:R-:W-:Y:S02]  /*8140*/  LEA R22, P1, R4.reuse, R154.reuse, 0x2 ;  /* 0x0000009a04167211 */ /* 0x0c0fe400078210ff */
[C---:B------:R-:W-:Y:S02]  /*8150*/  LEA R18, P0, R3.reuse, R154, 0x2 ;  /* 0x0000009a03127211 */ /* 0x040fe400078010ff */
[-C--:B------:R-:W-:Y:S02]  /*8160*/  LEA.HI.X.SX32 R23, R4, R155.reuse, 0x2, P1 ;  /* 0x0000009b04177211 */ /* 0x080fe400008f16ff */
[C---:B------:R-:W-:Y:S01]  /*8170*/  LEA.HI.X.SX32 R19, R3.reuse, R155, 0x2, P0 ;  /* 0x0000009b03137211 */ /* 0x040fe200000f16ff */
[----:B------:R-:W-:Y:S02]  /*8180*/  IMAD.IADD R3, R3, 0x1, -R4 ;  /* 0x0000000103037824 */ /* 0x000fe400078e0a04 */
[----:B------:R-:W2:Y:S02]  /*8190*/  LDG.E R5, desc[UR6][R22.64] ;  /* 0x0000000616057981 */ /* 0x000ea4000c1e1900 */
[----:B------:R-:W-:Y:S02]  /*81a0*/  IMAD R0, R3, R2, R0 ;  /* 0x0000000203007224 */ /* 0x000fe400078e0200 */
[----:B------:R-:W2:Y:S02]  /*81b0*/  LDG.E R8, desc[UR6][R18.64] ;  /* 0x0000000612087981 */ /* 0x000ea4000c1e1900 */
[----:B------:R-:W-:Y:S01]  /*81c0*/  IMAD.WIDE.U32 R20, R0, UR16, RZ ;  /* 0x0000001000147c25 */ /* 0x000fe2000f8e00ff */
[----:B--2---:R-:W-:Y:S02]  /*81d0*/  IADD3 R16, -R8, R5, RZ ;  /* 0x0000000508107210 */ /* 0x004fe40007ffe1ff */
[----:B------:R-:W-:Y:S02]  /*81e0*/  SHF.R.S32.HI R8, RZ, 0x1f, R0 ;  /* 0x0000001fff087819 */ /* 0x000fe40000011400 */
[----:B------:R-:W-:Y:S01]  /*81f0*/  SHF.R.S32.HI R14, RZ, 0x1f, R16 ;  /* 0x0000001fff0e7819 */ /* 0x000fe20000011410 */
[----:B------:R-:W-:Y:S04]  /*8200*/  IMAD.WIDE.U32 R18, R16, UR12, RZ ;  /* 0x0000000c10127c25 */ /* 0x000fe8000f8e00ff */
[----:B------:R-:W-:Y:S02]  /*8210*/  IMAD R5, R14, UR12, RZ ;  /* 0x0000000c0e057c24 */ /* 0x000fe4000f8e02ff */
[----:B------:R-:W-:Y:S02]  /*8220*/  IMAD R7, R8, UR16, RZ ;  /* 0x0000001008077c24 */ /* 0x000fe4000f8e02ff */
[----:B------:R-:W-:Y:S02]  /*8230*/  IMAD R5, R16, UR13, R5 ;  /* 0x0000000d10057c24 */ /* 0x000fe4000f8e0205 */
[----:B------:R-:W-:Y:S03]  /*8240*/  IMAD R7, R0, UR17, R7 ;  /* 0x0000001100077c24 */ /* 0x000fe6000f8e0207 */
[----:B------:R-:W-:Y:S01]  /*8250*/  IADD3 R19, R19, R5, RZ ;  /* 0x0000000513137210 */ /* 0x000fe20007ffe0ff */
[----:B------:R-:W-:Y:S02]  /*8260*/  IMAD.IADD R21, R21, 0x1, R7 ;  /* 0x0000000115157824 */ /* 0x000fe400078e0207 */
[----:B------:R-:W-:Y:S02]  /*8270*/  IMAD R5, R14, UR14, RZ ;  /* 0x0000000e0e057c24 */ /* 0x000fe4000f8e02ff */
[----:B------:R-:W-:Y:S02]  /*8280*/  IMAD R7, R8, UR10, RZ ;  /* 0x0000000a08077c24 */ /* 0x000fe4000f8e02ff */
[----:B------:R-:W-:Y:S04]  /*8290*/  IMAD.WIDE.U32 R20, R16, UR14, R20 ;  /* 0x0000000e10147c25 */ /* 0x000fe8000f8e0014 */
[----:B------:R-:W-:Y:S01]  /*82a0*/  IMAD.WIDE.U32 R18, R0, UR10, R18 ;  /* 0x0000000a00127c25 */ /* 0x000fe2000f8e0012 */
[----:B------:R-:W-:Y:S03]  /*82b0*/  LEA R108, P1, R20, R108, 0x1 ;  /* 0x0000006c146c7211 */ /* 0x000fe600078208ff */
[----:B------:R-:W-:Y:S01]  /*82c0*/  IMAD R5, R16, UR15, R5 ;  /* 0x0000000f10057c24 */ /* 0x000fe2000f8e0205 */
[----:B------:R-:W-:Y:S01]  /*82d0*/  LEA R98, P0, R18, R98, 0x1 ;  /* 0x0000006212627211 */ /* 0x000fe200078008ff */
[----:B------:R-:W-:Y:S02]  /*82e0*/  IMAD R7, R0, UR11, R7 ;  /* 0x0000000b00077c24 */ /* 0x000fe4000f8e0207 */
[----:B------:R-:W-:Y:S03]  /*82f0*/  IMAD.IADD R8, R21, 0x1, R5 ;  /* 0x0000000115087824 */ /* 0x000fe600078e0205 */
[----:B------:R-:W-:Y:S02]  /*8300*/  IADD3 R14, R19, R7, RZ ;  /* 0x00000007130e7210 */ /* 0x000fe40007ffe0ff */
[----:B------:R-:W-:Y:S02]  /*8310*/  LEA.HI.X R105, R20, R105, R8, 0x1, P1 ;  /* 0x0000006914697211 */ /* 0x000fe400008f0c08 */
[----:B------:R-:W-:Y:S01]  /*8320*/  LEA.HI.X R97, R18, R97, R14, 0x1, P0 ;  /* 0x0000006112617211 */ /* 0x000fe200000f0c0e */
[----:B------:R-:W-:Y:S06]  /*8330*/  BRA `(.L_x_5743) ;  /* 0x0000000000287947 */ /* 0x000fec0003800000 */
.L_x_5742:
[----:B------:R-:W1:Y:S01]  /*8340*/  LDC R2, c[0x0][0x250] ;  /* 0x00009400ff027b82 */ /* 0x000e620000000800 */
[----:B------:R-:W-:Y:S02]  /*8350*/  IMAD.MOV.U32 R109, RZ, RZ, R105 ;  /* 0x000000ffff6d7224 */ /* 0x000fe400078e0069 */
[----:B------:R-:W-:Y:S05]  /*8360*/  IMAD.MOV.U32 R99, RZ, RZ, R97 ;  /* 0x000000ffff637224 */ /* 0x000fea00078e0061 */
[----:B------:R-:W3:Y:S02]  /*8370*/  LDC R0, c[0x0][0x248] ;  /* 0x00009200ff007b82 */ /* 0x000ee40000000800 */
[----:B---34-:R-:W-:Y:S02]  /*8380*/  IMAD.U32 R5, R0, -0x40, RZ ;  /* 0xffffffc000057824 */ /* 0x018fe400078e00ff */
[----:B-1----:R-:W-:Y:S03]  /*8390*/  IMAD.U32 R3, R2, -0x40, RZ ;  /* 0xffffffc002037824 */ /* 0x002fe600078e00ff */
[----:B------:R-:W-:Y:S02]  /*83a0*/  LEA R98, P0, R5, R98, 0x1 ;  /* 0x0000006205627211 */ /* 0x000fe400078008ff */
[----:B------:R-:W-:Y:S02]  /*83b0*/  LEA R108, P1, R3, R108, 0x1 ;  /* 0x0000006c036c7211 */ /* 0x000fe400078208ff */
[----:B------:R-:W-:Y:S02]  /*83c0*/  LEA.HI.X.SX32 R97, R5, R99, 0x1, P0 ;  /* 0x0000006305617211 */ /* 0x000fe400000f0eff */
[----:B------:R-:W-:Y:S09]  /*83d0*/  LEA.HI.X.SX32 R105, R3, R109, 0x1, P1 ;  /* 0x0000006d03697211 */ /* 0x000ff200008f0eff */
.L_x_5743:
[----:B------:R-:W-:Y:S04]  /*83e0*/  IADD3 R11, R11, -0x1, RZ ;  /* 0xffffffff0b0b7810 */ /* 0x000fe80007ffe0ff */
[----:B------:R-:W-:Y:S11]  /*83f0*/  ISETP.GT.AND P0, PT, R11, R76, PT ;  /* 0x0000004c0b00720c */ /* 0x000ff60003f04270 */
[----:B------:R-:W-:Y:S02]  /*8400*/  @!UPT UIADD3 URZ, URZ, URZ, URZ ;  /* 0x0000003f3f3ff290 */ /* 0x000fe4000fffe03f */
[----:B------:R-:W-:Y:S05]  /*8410*/  @P0 BRA `(.L_x_5744) ;  /* 0xffffffa000e00947 */ /* 0x000fea000383ffff */
.L_x_5675:
[----:B------:R-:W1:Y:S01]  /*8420*/  S2UR UR4, SR_CgaCtaId ;  /* 0x00000000000479c3 */ /* 0x000e620000008800 */
[----:B------:R-:W-:Y:S01]  /*8430*/  ULDC UR12, c[0x0][0x2e0] ;  /* 0x0000b800000c7ab9 */ /* 0x000fe20000000800 */
[----:B------:R-:W-:-:S06]  /*8440*/  UMOV UR10, 0x400 ;  /* 0x00000400000a7882 */ /* 0x000fcc0000000000 */
[----:B------:R-:W-:Y:S01]  /*8450*/  BAR.SYNC.DEFER_BLOCKING 0x0 ;  /* 0x0000000000007b1d */ /* 0x000fe20000010000 */
[----:B------:R-:W-:Y:S02]  /*8460*/  ISETP.NE.AND P1, PT, RZ, UR12, PT ;  /* 0x0000000cff007c0c */ /* 0x000fe4000bf25270 */
[----:B------:R-:W-:-:S05]  /*8470*/  ISETP.GE.AND P0, PT, R100, UR5, PT ;  /* 0x0000000564007c0c */ /* 0x000fca000bf06270 */
[----:B------:R-:W3:Y:S01]  /*8480*/  LDC.64 R2, c[0x0][0x240] ;  /* 0x00009000ff027b82 */ /* 0x000ee20000000a00 */
[----:B------:R-:W-:Y:S01]  /*8490*/  BSSY B3, `(.L_x_5745) ;  /* 0x000055d000037945 */ /* 0x000fe20003800000 */
[----:B-1----:R-:W-:-:S06]  /*84a0*/  ULEA UR4, UR4, UR10, 0x18 ;  /* 0x0000000a04047291 */ /* 0x002fcc000f8ec03f */
[----:B------:R-:W-:Y:S02]  /*84b0*/  LEA R159, R130, UR4, 0x1 ;  /* 0x00000004829f7c11 */ /* 0x000fe4000f8e08ff */
[C---:B---34-:R-:W-:Y:S01]  /*84c0*/  SHF.L.U64.HI R7, R2.reuse, 0x4, R3 ;  /* 0x0000000402077819 */ /* 0x058fe20000010203 */
[----:B------:R-:W-:Y:S01]  /*84d0*/  IMAD.SHL.U32 R9, R2, 0x10, RZ ;  /* 0x0000001002097824 */ /* 0x000fe200078e00ff */
[----:B------:R-:W-:Y:S06]  /*84e0*/  @!P1 BRA `(.L_x_5746) ;  /* 0x0000004c00c49947 */ /* 0x000fec0003800000 */
[----:B------:R-:W-:Y:S01]  /*84f0*/  ISETP.NE.U32.AND P1, PT, RZ, UR8, PT ;  /* 0x00000008ff007c0c */ /* 0x000fe2000bf25070 */
[----:B------:R-:W-:-:S03]  /*8500*/  IMAD.MOV.U32 R0, RZ, RZ, RZ ;  /* 0x000000ffff007224 */ /* 0x000fc600078e00ff */
[----:B------:R-:W-:Y:S01]  /*8510*/  ISETP.NE.AND.EX P1, PT, RZ, UR9, PT, P1 ;  /* 0x00000009ff007c0c */ /* 0x000fe2000bf25310 */
[----:B------:R-:W-:-:S12]  /*8520*/  ULDC.64 UR8, c[0x0][0x210] ;  /* 0x0000840000087ab9 */ /* 0x000fd80000000a00 */
[----:B------:R-:W2:Y:S01]  /*8530*/  @P1 LDG.E R0, desc[UR6][R140.64] ;  /* 0x000000068c001981 */ /* 0x000ea2000c1e1900 */
[CC--:B------:R-:W-:Y:S01]  /*8540*/  LEA R4, P1, R2.reuse, R134.reuse, 0x5 ;  /* 0x0000008602047211 */ /* 0x0c0fe200078228ff */
[----:B------:R-:W-:Y:S01]  /*8550*/  ULDC.U8 UR5, c[0x0][0x3c3] ;  /* 0x0000f0c000057ab9 */ /* 0x000fe20000000000 */
[----:B------:R-:W-:Y:S01]  /*8560*/  IMAD.MOV.U32 R138, RZ, RZ, R134 ;  /* 0x000000ffff8a7224 */ /* 0x000fe200078e0086 */
[----:B------:R-:W-:Y:S01]  /*8570*/  IADD3 R9, P2, R9, R134, RZ ;  /* 0x0000008609097210 */ /* 0x000fe20007f5e0ff */
[----:B------:R-:W-:Y:S01]  /*8580*/  IMAD.IADD R21, R151, 0x1, -R60 ;  /* 0x0000000197157824 */ /* 0x000fe200078e0a3c */
[C---:B------:R-:W-:Y:S01]  /*8590*/  LEA.HI.X R5, R2.reuse, R139, R3, 0x5, P1 ;  /* 0x0000008b02057211 */ /* 0x040fe200008f2c03 */
[----:B------:R-:W-:Y:S01]  /*85a0*/  IMAD.WIDE.U32 R10, R2, 0x30, R138 ;  /* 0x00000030020a7825 */ /* 0x000fe200078e008a */
[----:B------:R-:W-:Y:S02]  /*85b0*/  LEA R26, P1, R4, UR8, 0x1 ;  /* 0x00000008041a7c11 */ /* 0x000fe4000f8208ff */
[----:B------:R-:W-:Y:S01]  /*85c0*/  LEA R30, P4, R134, UR8, 0x1 ;  /* 0x00000008861e7c11 */ /* 0x000fe2000f8808ff */
[----:B------:R-:W-:Y:S01]  /*85d0*/  IMAD R3, R3, 0x30, RZ ;  /* 0x0000003003037824 */ /* 0x000fe200078e02ff */
[----:B------:R-:W-:Y:S01]  /*85e0*/  LEA.HI.X R27, R4, UR9, R5, 0x1, P1 ;  /* 0x00000009041b7c11 */ /* 0x000fe200088f0c05 */
[----:B------:R-:W-:Y:S01]  /*85f0*/  IMAD.X R6, R7, 0x1, R139, P2 ;  /* 0x0000000107067824 */ /* 0x000fe200010e068b */
[----:B------:R-:W-:-:S02]  /*8600*/  ISETP.NE.AND P1, PT, RZ, UR5, PT ;  /* 0x00000005ff007c0c */ /* 0x000fc4000bf25270 */
[C---:B------:R-:W-:Y:S02]  /*8610*/  LEA R28, P2, R9.reuse, UR8, 0x1 ;  /* 0x00000008091c7c11 */ /* 0x040fe4000f8408ff */
[----:B------:R-:W-:Y:S02]  /*8620*/  LEA.HI.X R31, R134, UR9, R139, 0x1, P4 ;  /* 0x00000009861f7c11 */ /* 0x000fe4000a0f0c8b */
[----:B------:R-:W-:Y:S02]  /*8630*/  LEA R24, P4, R10, UR8, 0x1 ;  /* 0x000000080a187c11 */ /* 0x000fe4000f8808ff */
[----:B------:R-:W-:Y:S02]  /*8640*/  LEA.HI.X R29, R9, UR9, R6, 0x1, P2 ;  /* 0x00000009091d7c11 */ /* 0x000fe400090f0c06 */
[----:B------:R-:W-:-:S04]  /*8650*/  ISETP.GE.AND P2, PT, R132, R21, PT ;  /* 0x000000158400720c */ /* 0x000fc80003f46270 */
[----:B------:R-:W-:Y:S02]  /*8660*/  ISETP.GT.AND P2, PT, R48, -0x8, !P2 ;  /* 0xfffffff83000780c */ /* 0x000fe40005744270 */
[----:B--2---:R-:W-:-:S05]  /*8670*/  IADD3 R0, R0, R65, R60 ;  /* 0x0000004100007210 */ /* 0x004fca0007ffe03c */
[----:B------:R-:W-:Y:S02]  /*8680*/  IMAD R2, R71, R0, RZ ;  /* 0x0000000047027224 */ /* 0x000fe400078e02ff */
[----:B------:R-:W-:-:S03]  /*8690*/  IMAD.IADD R0, R11, 0x1, R3 ;  /* 0x000000010b007824 */ /* 0x000fc600078e0203 */
[-C--:B------:R-:W-:Y:S02]  /*86a0*/  IADD3 R7, P6, R69, R2.reuse, RZ ;  /* 0x0000000245077210 */ /* 0x080fe40007fde0ff */
[----:B------:R-:W-:Y:S02]  /*86b0*/  IADD3 R3, P5, R68, R2, RZ ;  /* 0x0000000244037210 */ /* 0x000fe40007fbe0ff */
[----:B------:R-:W-:Y:S02]  /*86c0*/  SHF.R.S32.HI R2, RZ, 0x1f, R2 ;  /* 0x0000001fff027819 */ /* 0x000fe40000011402 */
[----:B------:R-:W-:-:S03]  /*86d0*/  LEA.HI.X R25, R10, UR9, R0, 0x1, P4 ;  /* 0x000000090a197c11 */ /* 0x000fc6000a0f0c00 */
[--C-:B------:R-:W-:Y:S02]  /*86e0*/  IMAD.X R6, R67, 0x1, R2.reuse, P6 ;  /* 0x0000000143067824 */ /* 0x100fe400030e0602 */
[----:B------:R-:W-:Y:S01]  /*86f0*/  IMAD.X R23, R66, 0x1, R2, P5 ;  /* 0x0000000142177824 */ /* 0x000fe200028e0602 */
[----:B------:R-:W-:Y:S06]  /*8700*/  @!P1 BRA `(.L_x_5747) ;  /* 0x0000001800fc9947 */ /* 0x000fec0003800000 */
[----:B------:R-:W-:Y:S04]  /*8710*/  BSSY B2, `(.L_x_5748) ;  /* 0x000006c000027945 */ /* 0x000fe80003800000 */
[----:B------:R-:W-:Y:S05]  /*8720*/  @!P2 BRA `(.L_x_5749) ;  /* 0x0000000400a8a947 */ /* 0x000fea0003800000 */
[----:B------:R-:W-:Y:S01]  /*8730*/  ULDC UR5, c[0x0][0x2d0] ;  /* 0x0000b40000057ab9 */ /* 0x000fe20000000800 */
[C---:B------:R-:W-:Y:S01]  /*8740*/  IMAD.SHL.U32 R34, R7.reuse, 0x2, RZ ;  /* 0x0000000207227824 */ /* 0x040fe200078e00ff */
[----:B------:R-:W-:Y:S01]  /*8750*/  ISETP.GE.AND P1, PT, R102, UR5, PT ;  /* 0x0000000566007c0c */ /* 0x000fe2000bf26270 */
[----:B------:R-:W-:Y:S01]  /*8760*/  ULDC.64 UR10, c[0x0][0x358] ;  /* 0x0000d600000a7ab9 */ /* 0x000fe20000000a00 */
[----:B------:R-:W-:Y:S01]  /*8770*/  ULDC.64 UR8, c[0x0][0x360] ;  /* 0x0000d80000087ab9 */ /* 0x000fe20000000a00 */
[----:B------:R-:W-:Y:S01]  /*8780*/  SHF.L.U64.HI R0, R7, 0x1, R6 ;  /* 0x0000000107007819 */ /* 0x000fe20000010206 */
[----:B------:R-:W-:Y:S01]  /*8790*/  BSSY B1, `(.L_x_5750) ;  /* 0x0000034000017945 */ /* 0x000fe20003800000 */
[C---:B------:R-:W-:Y:S02]  /*87a0*/  IADD3 R32, P4, R34.reuse, UR10, RZ ;  /* 0x0000000a22207c10 */ /* 0x040fe4000ff9e0ff */
[----:B------:R-:W-:Y:S02]  /*87b0*/  IADD3 R34, P2, R34, UR8, RZ ;  /* 0x0000000822227c10 */ /* 0x000fe4000ff5e0ff */
[----:B------:R-:W-:-:S02]  /*87c0*/  IADD3.X R33, R0, UR11, RZ, P4, !PT ;  /* 0x0000000b00217c10 */ /* 0x000fc4000a7fe4ff */
[----:B------:R-:W-:Y:S02]  /*87d0*/  IADD3.X R35, R0, UR9, RZ, P2, !PT ;  /* 0x0000000900237c10 */ /* 0x000fe400097fe4ff */
[----:B------:R1:W-:Y:S01]  /*87e0*/  @P1 STS.128 [R159], RZ ;  /* 0x000000ff9f001388 */ /* 0x0003e20000000c00 */
[----:B------:R-:W-:Y:S06]  /*87f0*/  @P1 BRA `(.L_x_5751) ;  /* 0x0000000000b41947 */ /* 0x000fec0003800000 */
[----:B------:R2:W5:Y:S01]  /*8800*/  LDG.E.128 R8, desc[UR6][R30.64] ;  /* 0x000000061e087981 */ /* 0x000562000c1e1d00 */
[----:B------:R-:W-:Y:S01]  /*8810*/  ISETP.GE.AND P1, PT, R102, UR12, PT ;  /* 0x0000000c66007c0c */ /* 0x000fe2000bf26270 */
[----:B------:R-:W-:-:S12]  /*8820*/  BSSY B0, `(.L_x_5752) ;  /* 0x0000029000007945 */ /* 0x000fd80003800000 */
[----:B------:R-:W-:Y:S05]  /*8830*/  @P1 BRA `(.L_x_5753) ;  /* 0x00000000009c1947 */ /* 0x000fea0003800000 */
[----:B------:R-:W3:Y:S04]  /*8840*/  LDG.E.64 R2, desc[UR6][R34.64] ;  /* 0x0000000622027981 */ /* 0x000ee8000c1e1b00 */
[----:B------:R-:W4:Y:S01]  /*8850*/  LDG.E.64 R4, desc[UR6][R32.64] ;  /* 0x0000000620047981 */ /* 0x000f22000c1e1b00 */
        /* <DEDUP_REMOVED lines=11> */
[-C--:B------:R-:W-:Y:S01]  /*8910*/  FMUL.FTZ R17, R0, R11.reuse ;  /* 0x0000000b00117220 */ /* 0x080fe20000410000 */
[----:B------:R-:W-:Y:S01]  /*8920*/  LOP3.LUT R16, R5, 0xffff0000, RZ, 0xc0, !PT ;  /* 0xffff000005107812 */ /* 0x000fe200078ec0ff */
[----:B------:R-:W-:Y:S01]  /*8930*/  FMUL.FTZ R11, R12, R11 ;  /* 0x0000000b0c0b7220 */ /* 0x000fe20000410000 */
[----:B------:R-:W-:Y:S01]  /*8940*/  SHF.L.U32 R3, R3, 0x10, RZ ;  /* 0x0000001003037819 */ /* 0x000fe200000006ff */
[-C--:B------:R-:W-:Y:S01]  /*8950*/  FMUL.FTZ R23, R13, R10.reuse ;  /* 0x0000000a0d177220 */ /* 0x080fe20000410000 */
[----:B------:R-:W-:Y:S01]  /*8960*/  SHF.L.U32 R2, R2, 0x10, RZ ;  /* 0x0000001002027819 */ /* 0x000fe200000006ff */
[----:B------:R-:W-:Y:S01]  /*8970*/  FMUL.FTZ R20, R8, R10 ;  /* 0x0000000a08147220 */ /* 0x000fe20000410000 */
[----:B------:R-:W-:Y:S01]  /*8980*/  FFMA.FTZ R0, R0, R19, R11 ;  /* 0x0000001300007223 */ /* 0x000fe2000001000b */
[----:B------:R-:W-:Y:S01]  /*8990*/  FFMA.FTZ R23, R8, R16, R23 ;  /* 0x0000001008177223 */ /* 0x000fe20000010017 */
[----:B------:R-:W-:Y:S01]  /*89a0*/  SHF.L.U32 R5, R5, 0x10, RZ ;  /* 0x0000001005057819 */ /* 0x000fe200000006ff */
[-C--:B------:R-:W-:Y:S01]  /*89b0*/  FMUL.FTZ R11, R18, R3.reuse ;  /* 0x00000003120b7220 */ /* 0x080fe20000410000 */
[----:B------:R-:W-:Y:S01]  /*89c0*/  FMUL.FTZ R8, R15, R2 ;  /* 0x000000020f087220 */ /* 0x000fe20000410000 */
[----:B------:R-:W-:Y:S01]  /*89d0*/  FMUL.FTZ R3, R14, R3 ;  /* 0x000000030e037220 */ /* 0x000fe20000410000 */
[----:B------:R-:W-:Y:S01]  /*89e0*/  FFMA.FTZ R20, R13, R16, -R20 ;  /* 0x000000100d147223 */ /* 0x000fe20000010814 */
[----:B------:R-:W-:-:S02]  /*89f0*/  IMAD.U32 R4, R4, 0x10000, RZ ;  /* 0x0001000004047824 */ /* 0x000fc400078e00ff */
[C---:B------:R-:W-:Y:S01]  /*8a00*/  FMUL.FTZ R2, R9.reuse, R2 ;  /* 0x0000000209027220 */ /* 0x040fe20000410000 */
[-C--:B------:R-:W-:Y:S01]  /*8a10*/  FFMA.FTZ R11, R14, R5.reuse, -R11 ;  /* 0x000000050e0b7223 */ /* 0x080fe2000001080b */
[----:B------:R-:W-:Y:S01]  /*8a20*/  FFMA.FTZ R18, R18, R5, R3 ;  /* 0x0000000512127223 */ /* 0x000fe20000010003 */
[----:B------:R-:W-:Y:S01]  /*8a30*/  FFMA.FTZ R17, R12, R19, -R17 ;  /* 0x000000130c117223 */ /* 0x000fe20000010811 */
[-C--:B------:R-:W-:Y:S01]  /*8a40*/  FFMA.FTZ R8, R9, R4.reuse, -R8 ;  /* 0x0000000409087223 */ /* 0x080fe20000010808 */
[----:B------:R-:W-:Y:S01]  /*8a50*/  FFMA.FTZ R15, R15, R4, R2 ;  /* 0x000000040f0f7223 */ /* 0x000fe20000010002 */
[----:B------:R-:W-:Y:S02]  /*8a60*/  F2FP.BF16.F32.PACK_AB R20, R23, R20 ;  /* 0x000000141714723e */ /* 0x000fe400000010ff */
[----:B------:R-:W-:Y:S02]  /*8a70*/  F2FP.BF16.F32.PACK_AB R10, R18, R11 ;  /* 0x0000000b120a723e */ /* 0x000fe400000010ff */
[----:B------:R-:W-:-:S02]  /*8a80*/  F2FP.BF16.F32.PACK_AB R9, R0, R17 ;  /* 0x000000110009723e */ /* 0x000fc400000010ff */
[----:B------:R-:W-:Y:S02]  /*8a90*/  F2FP.BF16.F32.PACK_AB R8, R15, R8 ;  /* 0x000000080f08723e */ /* 0x000fe400000010ff */
[----:B------:R-:W-:Y:S02]  /*8aa0*/  MOV R11, R20 ;  /* 0x00000014000b7202 */ /* 0x000fe40000000f00 */
.L_x_5753:
[----:B------:R-:W-:Y:S05]  /*8ab0*/  BSYNC B0 ;  /* 0x0000000000007941 */ /* 0x000fea0003800000 */
.L_x_5752:
[----:B-----5:R3:W-:Y:S02]  /*8ac0*/  STS.128 [R159], R8 ;  /* 0x000000089f007388 */ /* 0x0207e40000000c00 */
.L_x_5751:
[----:B------:R-:W-:Y:S05]  /*8ad0*/  BSYNC B1 ;  /* 0x0000000000017941 */ /* 0x000fea0003800000 */
.L_x_5750:
[----:B------:R4:W-:Y:S01]  /*8ae0*/  @P0 STS.128 [R159+0x2000], RZ ;  /* 0x002000ff9f000388 */ /* 0x0009e20000000c00 */
[----:B------:R-:W-:Y:S05]  /*8af0*/  @P0 BRA `(.L_x_5749) ;  /* 0x0000000000b40947 */ /* 0x000fea0003800000 */
[----:B---3--:R3:W5:Y:S01]  /*8b00*/  LDG.E.128 R8, desc[UR6][R30.64+0x80] ;  /* 0x000080061e087981 */ /* 0x008762000c1e1d00 */
[----:B------:R-:W-:Y:S01]  /*8b10*/  ISETP.GE.AND P1, PT, R100, UR12, PT ;  /* 0x0000000c64007c0c */ /* 0x000fe2000bf26270 */
[----:B------:R-:W-:-:S12]  /*8b20*/  BSSY B0, `(.L_x_5754) ;  /* 0x0000029000007945 */ /* 0x000fd80003800000 */
[----:B------:R-:W-:Y:S05]  /*8b30*/  @P1 BRA `(.L_x_5755) ;  /* 0x00000000009c1947 */ /* 0x000fea0003800000 */
[----:B------:R-:W2:Y:S04]  /*8b40*/  LDG.E.64 R2, desc[UR6][R34.64+0x40] ;  /* 0x0000400622027981 */ /* 0x000ea8000c1e1b00 */
        /* <DEDUP_REMOVED lines=38> */
.L_x_5755:
[----:B------:R-:W-:Y:S05]  /*8db0*/  BSYNC B0 ;  /* 0x0000000000007941 */ /* 0x000fea0003800000 */
.L_x_5754:
[----:B-----5:R1:W-:Y:S02]  /*8dc0*/  STS.128 [R159+0x2000], R8 ;  /* 0x002000089f007388 */ /* 0x0203e40000000c00 */
.L_x_5749:
[----:B------:R-:W-:Y:S05]  /*8dd0*/  BSYNC B2 ;  /* 0x0000000000027941 */ /* 0x000fea0003800000 */
.L_x_5748:
[----:B------:R-:W-:Y:S01]  /*8de0*/  VIADD R20, R132, 0x10 ;  /* 0x0000001084147836 */ /* 0x000fe20000000000 */
[----:B------:R-:W-:Y:S04]  /*8df0*/  BSSY B2, `(.L_x_5756) ;  /* 0x000006f000027945 */ /* 0x000fe80003800000 */
[----:B------:R-:W-:-:S04]  /*8e00*/  ISETP.GE.AND P1, PT, R20, R21, PT ;  /* 0x000000151400720c */ /* 0x000fc80003f26270 */
[----:B------:R-:W-:-:S13]  /*8e10*/  ISETP.LT.OR P1, PT, R48, -0x87, P1 ;  /* 0xffffff793000780c */ /* 0x000fda0000f21670 */
[----:B------:R-:W-:Y:S05]  /*8e20*/  @P1 BRA `(.L_x_5757) ;  /* 0x0000000400ac1947 */ /* 0x000fea0003800000 */
[----:B------:R-:W-:Y:S01]  /*8e30*/  ULDC UR5, c[0x0][0x2d0] ;  /* 0x0000b40000057ab9 */ /* 0x000fe20000000800 */
[----:B------:R-:W-:Y:S01]  /*8e40*/  IADD3 R0, P2, R70, R7, RZ ;  /* 0x0000000746007210 */ /* 0x000fe20007f5e0ff */
[----:B------:R-:W-:Y:S01]  /*8e50*/  ULDC.64 UR10, c[0x0][0x358] ;  /* 0x0000d600000a7ab9 */ /* 0x000fe20000000a00 */
[----:B------:R-:W-:Y:S01]  /*8e60*/  ISETP.GE.AND P1, PT, R102, UR5, PT ;  /* 0x0000000566007c0c */ /* 0x000fe2000bf26270 */
[----:B------:R-:W-:Y:S01]  /*8e70*/  ULDC.64 UR8, c[0x0][0x360] ;  /* 0x0000d80000087ab9 */ /* 0x000fe20000000a00 */
[----:B------:R-:W-:Y:S01]  /*8e80*/  LEA.HI.X.SX32 R3, R70, R6, 0x1, P2 ;  /* 0x0000000646037211 */ /* 0x000fe200010f0eff */
[C---:B------:R-:W-:Y:S01]  /*8e90*/  IMAD.SHL.U32 R34, R0.reuse, 0x2, RZ ;  /* 0x0000000200227824 */ /* 0x040fe200078e00ff */
[----:B------:R-:W-:Y:S02]  /*8ea0*/  BSSY B1, `(.L_x_5758) ;  /* 0x0000035000017945 */ /* 0x000fe40003800000 */
[----:B------:R-:W-:Y:S02]  /*8eb0*/  SHF.L.U64.HI R0, R0, 0x1, R3 ;  /* 0x0000000100007819 */ /* 0x000fe40000010203 */
[----:B------:R-:W-:-:S02]  /*8ec0*/  IADD3 R32, P4, R34, UR10, RZ ;  /* 0x0000000a22207c10 */ /* 0x000fc4000ff9e0ff */
[----:B------:R-:W-:Y:S02]  /*8ed0*/  IADD3 R34, P2, R34, UR8, RZ ;  /* 0x0000000822227c10 */ /* 0x000fe4000ff5e0ff */
[C---:B------:R-:W-:Y:S01]  /*8ee0*/  IADD3.X R33, R0.reuse, UR11, RZ, P4, !PT ;  /* 0x0000000b00217c10 */ /* 0x040fe2000a7fe4ff */
[----:B------:R1:W-:Y:S01]  /*8ef0*/  @P1 STS.128 [R159+0x800], RZ ;  /* 0x000800ff9f001388 */ /* 0x0003e20000000c00 */
[----:B------:R-:W-:Y:S01]  /*8f00*/  IADD3.X R35, R0, UR9, RZ, P2, !PT ;  /* 0x0000000900237c10 */ /* 0x000fe200097fe4ff */
[----:B------:R-:W-:Y:S08]  /*8f10*/  @P1 BRA `(.L_x_5759) ;  /* 0x0000000000b41947 */ /* 0x000ff00003800000 */
[----:B-1-3--:R1:W5:Y:S01]  /*8f20*/  LDG.E.128 R8, desc[UR6][R28.64] ;  /* 0x000000061c087981 */ /* 0x00a362000c1e1d00 */
[----:B------:R-:W-:Y:S01]  /*8f30*/  ISETP.GE.AND P1, PT, R102, UR12, PT ;  /* 0x0000000c66007c0c */ /* 0x000fe2000bf26270 */
[----:B------:R-:W-:-:S12]  /*8f40*/  BSSY B0, `(.L_x_5760) ;  /* 0x0000029000007945 */ /* 0x000fd80003800000 */
[----:B------:R-:W-:Y:S05]  /*8f50*/  @P1 BRA `(.L_x_5761) ;  /* 0x00000000009c1947 */ /* 0x000fea0003800000 */
[----:B------:R-:W3:Y:S04]  /*8f60*/  LDG.E.64 R2, desc[UR6][R34.64] ;  /* 0x0000000622027981 */ /* 0x000ee8000c1e1b00 */
[----:B------:R-:W2:Y:S01]  /*8f70*/  LDG.E.64 R4, desc[UR6][R32.64] ;  /* 0x0000000620047981 */ /* 0x000ea2000c1e1b00 */
        /* <DEDUP_REMOVED lines=37> */
.L_x_5761:
[----:B------:R-:W-:Y:S05]  /*91d0*/  BSYNC B0 ;  /* 0x0000000000007941 */ /* 0x000fea0003800000 */
.L_x_5760:
[----:B-----5:R3:W-:Y:S02]  /*91e0*/  STS.128 [R159+0x800], R8 ;  /* 0x000800089f007388 */ /* 0x0207e40000000c00 */
.L_x_5759:
[----:B------:R-:W-:Y:S05]  /*91f0*/  BSYNC B1 ;  /* 0x0000000000017941 */ /* 0x000fea0003800000 */
.L_x_5758:
[----:B------:R1:W-:Y:S01]  /*9200*/  @P0 STS.128 [R159+0x2800], RZ ;  /* 0x002800ff9f000388 */ /* 0x0003e20000000c00 */
[----:B------:R-:W-:Y:S05]  /*9210*/  @P0 BRA `(.L_x_5757) ;  /* 0x0000000000b00947 */ /* 0x000fea0003800000 */
[----:B-123--:R-:W5:Y:S01]  /*9220*/  LDG.E.128 R28, desc[UR6][R28.64+0x80] ;  /* 0x000080061c1c7981 */ /* 0x00ef62000c1e1d00 */
[----:B------:R-:W-:Y:S01]  /*9230*/  ISETP.GE.AND P1, PT, R100, UR12, PT ;  /* 0x0000000c64007c0c */ /* 0x000fe2000bf26270 */
[----:B------:R-:W-:-:S12]  /*9240*/  BSSY B0, `(.L_x_5762) ;  /* 0x0000028000007945 */ /* 0x000fd80003800000 */
[----:B------:R-:W-:Y:S05]  /*9250*/  @P1 BRA `(.L_x_5763) ;  /* 0x0000000000981947 */ /* 0x000fea0003800000 */
[----:B------:R-:W2:Y:S04]  /*9260*/  LDG.E.64 R2, desc[UR6][R34.64+0x40] ;  /* 0x0000400622027981 */ /* 0x000ea8000c1e1b00 */
[----:B------:R-:W3:Y:S01]  /*9270*/  LDG.E.64 R4, desc[UR6][R32.64+0x40] ;  /* 0x0000400620047981 */ /* 0x000ee2000c1e1b00 */
[C---:B-----5:R-:W-:Y:S01]  /*9280*/  SHF.L.U32 R8, R29.reuse, 0x10, RZ ;  /* 0x000000101d087819 */ /* 0x060fe200000006ff */
[----:B------:R-:W-:Y:S01]  /*9290*/  IMAD.U32 R13, R30, 0x10000, RZ ;  /* 0x000100001e0d7824 */ /* 0x000fe200078e00ff */
[----:B------:R-:W-:Y:S02]  /*92a0*/  LOP3.LUT R0, R29, 0xffff0000, RZ, 0xc0, !PT ;  /* 0xffff00001d007812 */ /* 0x000fe400078ec0ff */
[C---:B------:R-:W-:Y:S02]  /*92b0*/  LOP3.LUT R10, R31.reuse, 0xffff0000, RZ, 0xc0, !PT ;  /* 0xffff00001f0a7812 */ /* 0x040fe400078ec0ff */
[----:B------:R-:W-:-:S02]  /*92c0*/  SHF.L.U32 R12, R31, 0x10, RZ ;  /* 0x000000101f0c7819 */ /* 0x000fc400000006ff */
[C---:B------:R-:W-:Y:S02]  /*92d0*/  SHF.L.U32 R9, R28.reuse, 0x10, RZ ;  /* 0x000000101c097819 */ /* 0x040fe400000006ff */
[----:B------:R-:W-:Y:S02]  /*92e0*/  LOP3.LUT R28, R28, 0xffff0000, RZ, 0xc0, !PT ;  /* 0xffff00001c1c7812 */ /* 0x000fe400078ec0ff */
[----:B------:R-:W-:Y:S02]  /*92f0*/  LOP3.LUT R30, R30, 0xffff0000, RZ, 0xc0, !PT ;  /* 0xffff00001e1e7812 */ /* 0x000fe400078ec0ff */
[----:B--2---:R-:W-:Y:S02]  /*9300*/  LOP3.LUT R11, R2, 0xffff0000, RZ, 0xc0, !PT ;  /* 0xffff0000020b7812 */ /* 0x004fe400078ec0ff */
[C---:B------:R-:W-:Y:S01]  /*9310*/  LOP3.LUT R17, R3.reuse, 0xffff0000, RZ, 0xc0, !PT ;  /* 0xffff000003117812 */ /* 0x040fe200078ec0ff */
[----:B------:R-:W-:Y:S01]  /*9320*/  IMAD.U32 R3, R3, 0x10000, RZ ;  /* 0x0001000003037824 */ /* 0x000fe200078e00ff */
[----:B---3--:R-:W-:Y:S01]  /*9330*/  LOP3.LUT R23, R4, 0xffff0000, RZ, 0xc0, !PT ;  /* 0xffff000004177812 */ /* 0x008fe200078ec0ff */
[-C--:B------:R-:W-:Y:S01]  /*9340*/  FMUL.FTZ R15, R0, R11.reuse ;  /* 0x0000000b000f7220 */ /* 0x080fe20000410000 */
[----:B------:R-:W-:Y:S01]  /*9350*/  FMUL.FTZ R29, R8, R11 ;  /* 0x0000000b081d7220 */ /* 0x000fe20000410000 */
[C---:B------:R-:W-:Y:S01]  /*9360*/  LOP3.LUT R19, R5.reuse, 0xffff0000, RZ, 0xc0, !PT ;  /* 0xffff000005137812 */ /* 0x040fe200078ec0ff */
[-C--:B------:R-:W-:Y:S01]  /*9370*/  FMUL.FTZ R11, R10, R17.reuse ;  /* 0x000000110a0b7220 */ /* 0x080fe20000410000 */
[----:B------:R-:W-:Y:S01]  /*9380*/  FMUL.FTZ R17, R12, R17 ;  /* 0x000000110c117220 */ /* 0x000fe20000410000 */
[----:B------:R-:W-:Y:S01]  /*9390*/  SHF.L.U32 R2, R2, 0x10, RZ ;  /* 0x0000001002027819 */ /* 0x000fe200000006ff */
[----:B------:R-:W-:Y:S01]  /*93a0*/  FFMA.FTZ R15, R8, R23, -R15 ;  /* 0x00000017080f7223 */ /* 0x000fe2000001080f */
[----:B------:R-:W-:Y:S01]  /*93b0*/  SHF.L.U32 R4, R4, 0x10, RZ ;  /* 0x0000001004047819 */ /* 0x000fe200000006ff */
[----:B------:R-:W-:Y:S01]  /*93c0*/  FFMA.FTZ R10, R10, R19, R17 ;  /* 0x000000130a0a7223 */ /* 0x000fe20000010011 */
[----:B------:R-:W-:Y:S01]  /*93d0*/  SHF.L.U32 R5, R5, 0x10, RZ ;  /* 0x0000001005057819 */ /* 0x000fe200000006ff */
[-C--:B------:R-:W-:Y:S01]  /*93e0*/  FMUL.FTZ R8, R28, R2.reuse ;  /* 0x000000021c087220 */ /* 0x080fe20000410000 */
[----:B------:R-:W-:Y:S01]  /*93f0*/  FMUL.FTZ R17, R9, R2 ;  /* 0x0000000209117220 */ /* 0x000fe20000410000 */
[-C--:B------:R-:W-:Y:S01]  /*9400*/  FMUL.FTZ R2, R30, R3.reuse ;  /* 0x000000031e027220 */ /* 0x080fe20000410000 */
[----:B------:R-:W-:Y:S01]  /*9410*/  FMUL.FTZ R3, R13, R3 ;  /* 0x000000030d037220 */ /* 0x000fe20000410000 */
[----:B------:R-:W-:Y:S01]  /*9420*/  FFMA.FTZ R0, R0, R23, R29 ;  /* 0x0000001700007223 */ /* 0x000fe2000001001d */
[----:B------:R-:W-:Y:S01]  /*9430*/  FFMA.FTZ R11, R12, R19, -R11 ;  /* 0x000000130c0b7223 */ /* 0x000fe2000001080b */
[-C--:B------:R-:W-:Y:S01]  /*9440*/  FFMA.FTZ R8, R9, R4.reuse, -R8 ;  /* 0x0000000409087223 */ /* 0x080fe20000010808 */
[----:B------:R-:W-:Y:S01]  /*9450*/  FFMA.FTZ R17, R28, R4, R17 ;  /* 0x000000041c117223 */ /* 0x000fe20000010011 */
[-C--:B------:R-:W-:Y:S01]  /*9460*/  FFMA.FTZ R2, R13, R5.reuse, -R2 ;  /* 0x000000050d027223 */ /* 0x080fe20000010802 */
[----:B------:R-:W-:Y:S01]  /*9470*/  FFMA.FTZ R3, R30, R5, R3 ;  /* 0x000000051e037223 */ /* 0x000fe20000010003 */
[----:B------:R-:W-:-:S02]  /*9480*/  F2FP.BF16.F32.PACK_AB R29, R0, R15 ;  /* 0x0000000f001d723e */ /* 0x000fc400000010ff */
[----:B------:R-:W-:Y:S02]  /*9490*/  F2FP.BF16.F32.PACK_AB R31, R10, R11 ;  /* 0x0000000b0a1f723e */ /* 0x000fe400000010ff */
[----:B------:R-:W-:Y:S02]  /*94a0*/  F2FP.BF16.F32.PACK_AB R28, R17, R8 ;  /* 0x00000008111c723e */ /* 0x000fe400000010ff */
[----:B------:R-:W-:Y:S02]  /*94b0*/  F2FP.BF16.F32.PACK_AB R30, R3, R2 ;  /* 0x00000002031e723e */ /* 0x000fe400000010ff */
.L_x_5763:
[----:B------:R-:W-:Y:S05]  /*94c0*/  BSYNC B0 ;  /* 0x0000000000007941 */ /* 0x000fea0003800000 */
.L_x_5762:
[----:B-----5:R1:W-:Y:S02]  /*94d0*/  STS.128 [R159+0x2800], R28 ;  /* 0x0028001c9f007388 */ /* 0x0203e40000000c00 */
.L_x_5757:
[----:B------:R-:W-:Y:S05]  /*94e0*/  BSYNC B2 ;  /* 0x0000000000027941 */ /* 0x000fea0003800000 */
.L_x_5756:
[----:B------:R-:W-:Y:S01]  /*94f0*/  VIADD R0, R132, 0x20 ;  /* 0x0000002084007836 */ /* 0x000fe20000000000 */
[----:B------:R-:W-:Y:S04]  /*9500*/  BSSY B2, `(.L_x_5764) ;  /* 0x000006f000027945 */ /* 0x000fe80003800000 */
[----:B------:R-:W-:-:S04]  /*9510*/  ISETP.GE.AND P1, PT, R0, R21, PT ;  /* 0x000000150000720c */ /* 0x000fc80003f26270 */
[----:B------:R-:W-:-:S13]  /*9520*/  ISETP.LT.OR P1, PT, R48, -0x107, P1 ;  /* 0xfffffef93000780c */ /* 0x000fda0000f21670 */
[----:B------:R-:W-:Y:S05]  /*9530*/  @P1 BRA `(.L_x_5765) ;  /* 0x0000000400ac1947 */ /* 0x000fea0003800000 */
[----:B------:R-:W-:Y:S01]  /*9540*/  ULDC UR5, c[0x0][0x2d0] ;  /* 0x0000b40000057ab9 */ /* 0x000fe20000000800 */
[----:B------:R-:W-:Y:S01]  /*9550*/  IMAD.SHL.U32 R2, R71, 0x20, RZ ;  /* 0x0000002047027824 */ /* 0x000fe200078e00ff */
[----:B------:R-:W-:Y:S01]  /*9560*/  ISETP.GE.AND P1, PT, R102, UR5, PT ;  /* 0x0000000566007c0c */ /* 0x000fe2000bf26270 */
[----:B------:R-:W-:Y:S01]  /*9570*/  ULDC.64 UR10, c[0x0][0x358] ;  /* 0x0000d600000a7ab9 */ /* 0x000fe20000000a00 */
[----:B------:R-:W-:Y:S01]  /*9580*/  ULDC.64 UR8, c[0x0][0x360] ;  /* 0x0000d80000087ab9 */ /* 0x000fe20000000a00 */
[----:B------:R-:W-:Y:S01]  /*9590*/  BSSY B1, `(.L_x_5766) ;  /* 0x0000037000017945 */ /* 0x000fe20003800000 */
[----:B------:R-:W-:-:S04]  /*95a0*/  IADD3 R3, P2, R2, R7, RZ ;  /* 0x0000000702037210 */ /* 0x000fc80007f5e0ff */
[----:B------:R-:W-:Y:S01]  /*95b0*/  LEA.HI.X.SX32 R2, R2, R6, 0x1, P2 ;  /* 0x0000000602027211 */ /* 0x000fe200010f0eff */
[----:B-123--:R-:W-:-:S03]  /*95c0*/  IMAD.SHL.U32 R30, R3, 0x2, RZ ;  /* 0x00000002031e7824 */ /* 0x00efc600078e00ff */
[----:B------:R-:W-:Y:S01]  /*95d0*/  SHF.L.U64.HI R2, R3, 0x1, R2 ;  /* 0x0000000103027819 */ /* 0x000fe20000010202 */
[----:B------:R1:W-:Y:S01]  /*95e0*/  @P1 STS.128 [R159+0x1000], RZ ;  /* 0x001000ff9f001388 */ /* 0x0003e20000000c00 */
[C---:B------:R-:W-:Y:S02]  /*95f0*/  IADD3 R28, P4, R30.reuse, UR10, RZ ;  /* 0x0000000a1e1c7c10 */ /* 0x040fe4000ff9e0ff */
[----:B------:R-:W-:Y:S02]  /*9600*/  IADD3 R30, P2, R30, UR8, RZ ;  /* 0x000000081e1e7c10 */ /* 0x000fe4000ff5e0ff */
[C---:B------:R-:W-:Y:S02]  /*9610*/  IADD3.X R29, R2.reuse, UR11, RZ, P4, !PT ;  /* 0x0000000b021d7c10 */ /* 0x040fe4000a7fe4ff */
[----:B------:R-:W-:Y:S01]  /*9620*/  IADD3.X R31, R2, UR9, RZ, P2, !PT ;  /* 0x00000009021f7c10 */ /* 0x000fe200097fe4ff */
[----:B------:R-:W-:Y:S08]  /*9630*/  @P1 BRA `(.L_x_5767) ;  /* 0x0000000000b01947 */ /* 0x000ff00003800000 */
        /* <DEDUP_REMOVED lines=8> */
[C---:B------:R-:W-:Y:S02]  /*96c0*/  SHF.L.U32 R13, R8.reuse, 0x10, RZ ;  /* 0x00000010080d7819 */ /* 0x040fe400000006ff */
[----:B------:R-:W-:Y:S02]  /*96d0*/  LOP3.LUT R16, R8, 0xffff0000, RZ, 0xc0, !PT ;  /* 0xffff000008107812 */ /* 0x000fe400078ec0ff */
[----:B------:R-:W-:-:S02]  /*96e0*/  LOP3.LUT R9, R9, 0xffff0000, RZ, 0xc0, !PT ;  /* 0xffff000009097812 */ /* 0x000fc400078ec0ff */
[C---:B------:R-:W-:Y:S02]  /*96f0*/  SHF.L.U32 R14, R11.reuse, 0x10, RZ ;  /* 0x000000100b0e7819 */ /* 0x040fe400000006ff */
        /* <DEDUP_REMOVED lines=9> */
[C---:B------:R-:W-:Y:S01]  /*9790*/  FMUL.FTZ R8, R12.reuse, R8 ;  /* 0x000000080c087220 */ /* 0x040fe20000410000 */
[----:B------:R-:W-:Y:S01]  /*97a0*/  FFMA.FTZ R17, R12, R22, -R17 ;  /* 0x000000160c117223 */ /* 0x000fe20000010811 */
[----:B------:R-:W-:Y:S01]  /*97b0*/  FMUL.FTZ R10, R14, R10 ;  /* 0x0000000a0e0a7220 */ /* 0x000fe20000410000 */
[----:B------:R-:W-:-:S02]  /*97c0*/  IMAD.U32 R12, R3, 0x10000, RZ ;  /* 0x00010000030c7824 */ /* 0x000fc400078e00ff */
[----:B------:R-:W-:Y:S01]  /*97d0*/  FFMA.FTZ R23, R14, R18, -R23 ;  /* 0x000000120e177223 */ /* 0x000fe20000010817 */
[----:B------:R-:W-:Y:S01]  /*97e0*/  FMUL.FTZ R14, R16, R2 ;  /* 0x00000002100e7220 */ /* 0x000fe20000410000 */
[----:B------:R-:W-:Y:S01]  /*97f0*/  FFMA.FTZ R10, R11, R18, R10 ;  /* 0x000000120b0a7223 */ /* 0x000fe2000001000a */
[----:B------:R-:W-:Y:S01]  /*9800*/  FMUL.FTZ R3, R13, R2 ;  /* 0x000000020d037220 */ /* 0x000fe20000410000 */
[----:B------:R-:W-:Y:S01]  /*9810*/  SHF.L.U32 R4, R4, 0x10, RZ ;  /* 0x0000001004047819 */ /* 0x000fe200000006ff */
[-C--:B------:R-:W-:Y:S01]  /*9820*/  FMUL.FTZ R2, R19, R12.reuse ;  /* 0x0000000c13027220 */ /* 0x080fe20000410000 */
[----:B------:R-:W-:Y:S01]  /*9830*/  SHF.L.U32 R18, R5, 0x10, RZ ;  /* 0x0000001005127819 */ /* 0x000fe200000006ff */
[----:B------:R-:W-:Y:S01]  /*9840*/  FMUL.FTZ R12, R15, R12 ;  /* 0x0000000c0f0c7220 */ /* 0x000fe20000410000 */
[----:B------:R-:W-:Y:S01]  /*9850*/  FFMA.FTZ R8, R9, R22, R8 ;  /* 0x0000001609087223 */ /* 0x000fe20000010008 */
        /* <DEDUP_REMOVED lines=8> */
.L_x_5769:
[----:B------:R-:W-:Y:S05]  /*98e0*/  BSYNC B0 ;  /* 0x0000000000007941 */ /* 0x000fea0003800000 */
.L_x_5768:
[----:B-----5:R3:W-:Y:S02]  /*98f0*/  STS.128 [R159+0x1000], R8 ;  /* 0x001000089f007388 */ /* 0x0207e40000000c00 */
.L_x_5767:
[----:B------:R-:W-:Y:S05]  /*9900*/  BSYNC B1 ;  /* 0x0000000000017941 */ /* 0x000fea0003800000 */
.L_x_5766:
        /* <DEDUP_REMOVED lines=44> */
.L_x_5771:
[----:B------:R-:W-:Y:S05]  /*9bd0*/  BSYNC B0 ;  /* 0x0000000000007941 */ /* 0x000fea0003800000 */
.L_x_5770:
[----:B-----5:R1:W-:Y:S02]  /*9be0*/  STS.128 [R159+0x3000], R8 ;  /* 0x003000089f007388 */ /* 0x0203e40000000c00 */
.L_x_5765:
[----:B------:R-:W-:Y:S05]  /*9bf0*/  BSYNC B2 ;  /* 0x0000000000027941 */ /* 0x000fea0003800000 */
.L_x_5764:
[----:B------:R-:W-:-:S05]  /*9c00*/  VIADD R22, R132, 0x30 ;  /* 0x0000003084167836 */ /* 0x000fca0000000000 */
[----:B------:R-:W-:-:S04]  /*9c10*/  ISETP.GE.AND P1, PT, R22, R21, PT ;  /* 0x000000151600720c */ /* 0x000fc80003f26270 */
[----:B------:R-:W-:-:S13]  /*9c20*/  ISETP.LT.OR P1, PT, R48, -0x187, P1 ;  /* 0xfffffe793000780c */ /* 0x000fda0000f21670 */
[----:B------:R-:W-:Y:S05]  /*9c30*/  @P1 BRA `(.L_x_5772) ;  /* 0x0000003c00881947 */ /* 0x000fea0003800000 */
[----:B------:R-:W-:Y:S01]  /*9c40*/  ULDC UR5, c[0x0][0x2d0] ;  /* 0x0000b40000057ab9 */ /* 0x000fe20000000800 */
[----:B------:R-:W-:Y:S01]  /*9c50*/  IMAD R71, R71, 0x30, RZ ;  /* 0x0000003047477824 */ /* 0x000fe200078e02ff */
        /* <DEDUP_REMOVED lines=25> */
[----:B------:R-:W-:Y:S02]  /*9df0*/  LOP3.LUT R18, R10, 0xffff0000, RZ, 0xc0, !PT ;  /* 0xffff00000a127812 */ /* 0x000fe400078ec0ff */
[C---:B------:R-:W-:Y:S02]  /*9e00*/  SHF.L.U32 R12, R11.reuse, 0x10, RZ ;  /* 0x000000100b0c7819 */ /* 0x040fe400000006ff */
[----:B------:R-:W-:Y:S02]  /*9e10*/  LOP3.LUT R11, R11, 0xffff0000, RZ, 0xc0, !PT ;  /* 0xffff00000b0b7812 */ /* 0x000fe400078ec0ff */
[C---:B---3--:R-:W-:Y:S02]  /*9e20*/  LOP3.LUT R8, R2.reuse, 0xffff0000, RZ, 0xc0, !PT ;  /* 0xffff000002087812 */ /* 0x048fe400078ec0ff */
[----:B------:R-:W-:Y:S02]  /*9e30*/  SHF.L.U32 R2, R2, 0x10, RZ ;  /* 0x0000001002027819 */ /* 0x000fe400000006ff */
[----:B----4-:R-:W-:Y:S01]  /*9e40*/  LOP3.LUT R17, R4, 0xffff0000, RZ, 0xc0, !PT ;  /* 0xffff000004117812 */ /* 0x010fe200078ec0ff */
[-C--:B------:R-:W-:Y:S01]  /*9e50*/  FMUL.FTZ R10, R6, R8.reuse ;  /* 0x00000008060a7220 */ /* 0x080fe20000410000 */
[----:B------:R-:W-:Y:S01]  /*9e60*/  FMUL.FTZ R21, R7, R8 ;  /* 0x0000000807157220 */ /* 0x000fe20000410000 */
[C---:B------:R-:W-:Y:S01]  /*9e70*/  LOP3.LUT R15, R3.reuse, 0xffff0000, RZ, 0xc0, !PT ;  /* 0xffff0000030f7812 */ /* 0x040fe200078ec0ff */
[----:B------:R-:W-:-:S02]  /*9e80*/  IMAD.U32 R3, R3, 0x10000, RZ ;  /* 0x0001000003037824 */ /* 0x000fc400078e00ff */
[-C--:B------:R-:W-:Y:S01]  /*9e90*/  FFMA.FTZ R10, R7, R17.reuse, -R10 ;  /* 0x00000011070a7223 */ /* 0x080fe2000001080a */
[----:B------:R-:W-:Y:S01]  /*9ea0*/  FFMA.FTZ R21, R6, R17, R21 ;  /* 0x0000001106157223 */ /* 0x000fe20000010015 */
[----:B------:R-:W-:Y:S01]  /*9eb0*/  LOP3.LUT R16, R5, 0xffff0000, RZ, 0xc0, !PT ;  /* 0xffff000005107812 */ /* 0x000fe200078ec0ff */
[-C--:B------:R-:W-:Y:S01]  /*9ec0*/  FMUL.FTZ R6, R14, R2.reuse ;  /* 0x000000020e067220 */ /* 0x080fe20000410000 */
[----:B------:R-:W-:Y:S01]  /*9ed0*/  FMUL.FTZ R7, R9, R2 ;  /* 0x0000000209077220 */ /* 0x000fe20000410000 */
[-C--:B------:R-:W-:Y:S01]  /*9ee0*/  FMUL.FTZ R19, R11, R15.reuse ;  /* 0x0000000f0b137220 */ /* 0x080fe20000410000 */
[----:B------:R-:W-:Y:S01]  /*9ef0*/  FMUL.FTZ R8, R12, R15 ;  /* 0x0000000f0c087220 */ /* 0x000fe20000410000 */
[----:B------:R-:W-:Y:S01]  /*9f00*/  SHF.L.U32 R4, R4, 0x10, RZ ;  /* 0x0000001004047819 */ /* 0x000fe200000006ff */
[-C--:B------:R-:W-:Y:S01]  /*9f10*/  FMUL.FTZ R2, R18, R3.reuse ;  /* 0x0000000312027220 */ /* 0x080fe20000410000 */
[----:B------:R-:W-:Y:S01]  /*9f20*/  SHF.L.U32 R5, R5, 0x10, RZ ;  /* 0x0000001005057819 */ /* 0x000fe200000006ff */
[----:B------:R-:W-:Y:S01]  /*9f30*/  FMUL.FTZ R3, R13, R3 ;  /* 0x000000030d037220 */ /* 0x000fe20000410000 */
[-C--:B------:R-:W-:Y:S01]  /*9f40*/  FFMA.FTZ R19, R12, R16.reuse, -R19 ;  /* 0x000000100c137223 */ /* 0x080fe20000010813 */
        /* <DEDUP_REMOVED lines=9> */
.L_x_5776:
[----:B------:R-:W-:Y:S05]  /*9fe0*/  BSYNC B0 ;  /* 0x0000000000007941 */ /* 0x000fea0003800000 */
.L_x_5775:
[----:B-----5:R3:W-:Y:S02]  /*9ff0*/  STS.128 [R159+0x1800], R8 ;  /* 0x001800089f007388 */ /* 0x0207e40000000c00 */
.L_x_5774:
[----:B------:R-:W-:Y:S05]  /*a000*/  BSYNC B1 ;  /* 0x0000000000017941 */ /* 0x000fea0003800000 */
.L_x_5773:
[----:B------:R1:W-:Y:S01]  /*a010*/  @P0 STS.128 [R159+0x3800], RZ ;  /* 0x003800ff9f000388 */ /* 0x0003e20000000c00 */
[----:B------:R-:W-:Y:S05]  /*a020*/  @P0 BRA `(.L_x_5772) ;  /* 0x00000038008c0947 */ /* 0x000fea0003800000 */
[----:B--2---:R-:W5:Y:S01]  /*a030*/  LDG.E.128 R24, desc[UR6][R24.64+0x80] ;  /* 0x0000800618187981 */ /* 0x004f62000c1e1d00 */
[----:B------:R-:W-:Y:S01]  /*a040*/  ISETP.GE.AND P0, PT, R100, UR12, PT ;  /* 0x0000000c64007c0c */ /* 0x000fe2000bf06270 */
[----:B------:R-:W-:-:S12]  /*a050*/  BSSY B0, `(.L_x_5777) ;  /* 0x0000028000007945 */ /* 0x000fd80003800000 */
[----:B------:R-:W-:Y:S05]  /*a060*/  @P0 BRA `(.L_x_5778) ;  /* 0x0000000000980947 */ /* 0x000fea0003800000 */
[----:B------:R-:W2:Y:S04]  /*a070*/  LDG.E.64 R2, desc[UR6][R30.64+0x40] ;  /* 0x000040061e027981 */ /* 0x000ea8000c1e1b00 */
[----:B------:R-:W4:Y:S01]  /*a080*/  LDG.E.64 R4, desc[UR6][R28.64+0x40] ;  /* 0x000040061c047981 */ /* 0x000f22000c1e1b00 */
[----:B-----5:R-:W-:Y:S01]  /*a090*/  LOP3.LUT R6, R25, 0xffff0000, RZ, 0xc0, !PT ;  /* 0xffff000019067812 */ /* 0x020fe200078ec0ff */
[----:B------:R-:W-:Y:S01]  /*a0a0*/  IMAD.U32 R12, R26, 0x10000, RZ ;  /* 0x000100001a0c7824 */ /* 0x000fe200078e00ff */
[----:B---3--:R-:W-:Y:S02]  /*a0b0*/  LOP3.LUT R10, R27, 0xffff0000, RZ, 0xc0, !PT ;  /* 0xffff00001b0a7812 */ /* 0x008fe400078ec0ff */
[----:B------:R-:W-:Y:S02]  /*a0c0*/  SHF.L.U32 R7, R25, 0x10, RZ ;  /* 0x0000001019077819 */ /* 0x000fe400000006ff */
[----:B------:R-:W-:-:S02]  /*a0d0*/  SHF.L.U32 R11, R27, 0x10, RZ ;  /* 0x000000101b0b7819 */ /* 0x000fc400000006ff */
[C---:B------:R-:W-:Y:S02]  /*a0e0*/  SHF.L.U32 R8, R24.reuse, 0x10, RZ ;  /* 0x0000001018087819 */ /* 0x040fe400000006ff */
[----:B------:R-:W-:Y:S02]  /*a0f0*/  LOP3.LUT R24, R24, 0xffff0000, RZ, 0xc0, !PT ;  /* 0xffff000018187812 */ /* 0x000fe400078ec0ff */
[----:B------:R-:W-:Y:S02]  /*a100*/  LOP3.LUT R26, R26, 0xffff0000, RZ, 0xc0, !PT ;  /* 0xffff00001a1a7812 */ /* 0x000fe400078ec0ff */
[----:B--2---:R-:W-:Y:S02]  /*a110*/  LOP3.LUT R9, R2, 0xffff0000, RZ, 0xc0, !PT ;  /* 0xffff000002097812 */ /* 0x004fe400078ec0ff */
[C---:B------:R-:W-:Y:S01]  /*a120*/  LOP3.LUT R13, R3.reuse, 0xffff0000, RZ, 0xc0, !PT ;  /* 0xffff0000030d7812 */ /* 0x040fe200078ec0ff */
[----:B------:R-:W-:Y:S01]  /*a130*/  IMAD.U32 R3, R3, 0x10000, RZ ;  /* 0x0001000003037824 */ /* 0x000fe200078e00ff */
[----:B----4-:R-:W-:Y:S01]  /*a140*/  LOP3.LUT R17, R4, 0xffff0000, RZ, 0xc0, !PT ;  /* 0xffff000004117812 */ /* 0x010fe200078ec0ff */
[----:B------:R-:W-:Y:S01]  /*a150*/  FMUL.FTZ R14, R6, R9 ;  /* 0x00000009060e7220 */ /* 0x000fe20000410000 */
[----:B------:R-:W-:Y:S01]  /*a160*/  LOP3.LUT R15, R5, 0xffff0000, RZ, 0xc0, !PT ;  /* 0xffff0000050f7812 */ /* 0x000fe200078ec0ff */
[----:B------:R-:W-:Y:S01]  /*a170*/  FMUL.FTZ R16, R10, R13 ;  /* 0x0000000d0a107220 */ /* 0x000fe20000410000 */
[C---:B------:R-:W-:Y:S01]  /*a180*/  FMUL.FTZ R9, R7.reuse, R9 ;  /* 0x0000000907097220 */ /* 0x040fe20000410000 */
[----:B------:R-:W-:Y:S01]  /*a190*/  FFMA.FTZ R14, R7, R17, -R14 ;  /* 0x00000011070e7223 */ /* 0x000fe2000001080e */
[C---:B------:R-:W-:Y:S01]  /*a1a0*/  FMUL.FTZ R13, R11.reuse, R13 ;  /* 0x0000000d0b0d7220 */ /* 0x040fe20000410000 */
[----:B------:R-:W-:Y:S01]  /*a1b0*/  SHF.L.U32 R7, R2, 0x10, RZ ;  /* 0x0000001002077819 */ /* 0x000fe200000006ff */
[----:B------:R-:W-:Y:S01]  /*a1c0*/  FFMA.FTZ R16, R11, R15, -R16 ;  /* 0x0000000f0b107223 */ /* 0x000fe20000010810 */
[----:B------:R-:W-:Y:S01]  /*a1d0*/  FFMA.FTZ R9, R6, R17, R9 ;  /* 0x0000001106097223 */ /* 0x000fe20000010009 */
[----:B------:R-:W-:Y:S01]  /*a1e0*/  FFMA.FTZ R13, R10, R15, R13 ;  /* 0x0000000f0a0d7223 */ /* 0x000fe2000001000d */
[----:B------:R-:W-:Y:S01]  /*a1f0*/  SHF.L.U32 R15, R5, 0x10, RZ ;  /* 0x00000010050f7819 */ /* 0x000fe200000006ff */
[-C--:B------:R-:W-:Y:S01]  /*a200*/  FMUL.FTZ R5, R24, R7.reuse ;  /* 0x0000000718057220 */ /* 0x080fe20000410000 */
[----:B------:R-:W-:Y:S01]  /*a210*/  FMUL.FTZ R17, R8, R7 ;  /* 0x0000000708117220 */ /* 0x000fe20000410000 */
[----:B------:R-:W-:Y:S01]  /*a220*/  SHF.L.U32 R11, R4, 0x10, RZ ;  /* 0x00000010040b7819 */ /* 0x000fe200000006ff */
[-C--:B------:R-:W-:Y:S01]  /*a230*/  FMUL.FTZ R7, R26, R3.reuse ;  /* 0x000000031a077220 */ /* 0x080fe20000410000 */
[----:B------:R-:W-:Y:S01]  /*a240*/  FMUL.FTZ R3, R12, R3 ;  /* 0x000000030c037220 */ /* 0x000fe20000410000 */
[----:B------:R-:W-:-:S02]  /*a250*/  F2FP.BF16.F32.PACK_AB R25, R9, R14 ;  /* 0x0000000e0919723e */ /* 0x000fc400000010ff */
[-C--:B------:R-:W-:Y:S01]  /*a260*/  FFMA.FTZ R5, R8, R11.reuse, -R5 ;  /* 0x0000000b08057223 */ /* 0x080fe20000010805 */
[----:B------:R-:W-:Y:S01]  /*a270*/  FFMA.FTZ R24, R24, R11, R17 ;  /* 0x0000000b18187223 */ /* 0x000fe20000010011 */
[-C--:B------:R-:W-:Y:S01]  /*a280*/  FFMA.FTZ R7, R12, R15.reuse, -R7 ;  /* 0x0000000f0c077223 */ /* 0x080fe20000010807 */
[----:B------:R-:W-:Y:S01]  /*a290*/  FFMA.FTZ R26, R26, R15, R3 ;  /* 0x0000000f1a1a7223 */ /* 0x000fe20000010003 */
[----:B------:R-:W-:Y:S02]  /*a2a0*/  F2FP.BF16.F32.PACK_AB R27, R13, R16 ;  /* 0x000000100d1b723e */ /* 0x000fe400000010ff */
[----:B------:R-:W-:Y:S02]  /*a2b0*/  F2FP.BF16.F32.PACK_AB R24, R24, R5 ;  /* 0x000000051818723e */ /* 0x000fe400000010ff */
[----:B------:R-:W-:Y:S02]  /*a2c0*/  F2FP.BF16.F32.PACK_AB R26, R26, R7 ;  /* 0x000000071a1a723e */ /* 0x000fe400000010ff */
.L_x_5778:
[----:B------:R-:W-:Y:S05]  /*a2d0*/  BSYNC B0 ;  /* 0x0000000000007941 */ /* 0x000fea0003800000 */
.L_x_5777:
[----:B-----5:R2:W-:Y:S01]  /*a2e0*/  STS.128 [R159+0x3800], R24 ;  /* 0x003800189f007388 */ /* 0x0205e20000000c00 */
[----:B------:R-:W-:Y:S05]  /*a2f0*/  BRA `(.L_x_5772) ;  /* 0x0000003400d87947 */ /* 0x000fea0003800000 */
.L_x_5747:
[----:B------:R-:W-:Y:S04]  /*a300*/  BSSY B2, `(.L_x_5779) ;  /* 0x00000ba000027945 */ /* 0x000fe80003800000 */
[----:B------:R-:W-:Y:S05]  /*a310*/  @!P2 BRA `(.L_x_5780) ;  /* 0x0000000800e0a947 */ /* 0x000fea0003800000 */
[----:B------:R-:W-:Y:S01]  /*a320*/  ULDC UR5, c[0x0][0x2d0] ;  /* 0x0000b40000057ab9 */ /* 0x000fe20000000800 */
[----:B------:R-:W-:Y:S01]  /*a330*/  BSSY B1, `(.L_x_5781) ;  /* 0x000005c000017945 */ /* 0x000fe20003800000 */
[----:B------:R-:W-:-:S13]  /*a340*/  ISETP.GE.AND P1, PT, R102, UR5, PT ;  /* 0x0000000566007c0c */ /* 0x000fda000bf26270 */
[----:B------:R1:W-:Y:S01]  /*a350*/  @P1 STS.128 [R159], RZ ;  /* 0x000000ff9f001388 */ /* 0x0003e20000000c00 */
[----:B------:R-:W-:Y:S05]  /*a360*/  @P1 BRA `(.L_x_5782) ;  /* 0x0000000400601947 */ /* 0x000fea0003800000 */
[----:B------:R2:W5:Y:S01]  /*a370*/  LDG.E.128 R16, desc[UR6][R30.64] ;  /* 0x000000061e107981 */ /* 0x000562000c1e1d00 */
[----:B------:R-:W-:Y:S01]  /*a380*/  ISETP.GE.AND P1, PT, R102, UR12, PT ;  /* 0x0000000c66007c0c */ /* 0x000fe2000bf26270 */
[----:B------:R-:W-:-:S12]  /*a390*/  BSSY B0, `(.L_x_5783) ;  /* 0x0000054000007945 */ /* 0x000fd80003800000 */
[----:B------:R-:W-:Y:S05]  /*a3a0*/  @P1 BRA `(.L_x_5784) ;  /* 0x0000000400481947 */ /* 0x000fea0003800000 */
[----:B------:R-:W-:Y:S01]  /*a3b0*/  ISETP.GE.AND P2, PT, R102, R71, PT ;  /* 0x000000476600720c */ /* 0x000fe20003f46270 */
[----:B------:R-:W-:Y:S01]  /*a3c0*/  IMAD.MOV.U32 R5, RZ, RZ, R71 ;  /* 0x000000ffff057224 */ /* 0x000fe200078e0047 */
[----:B------:R-:W-:Y:S01]  /*a3d0*/  ULDC.64 UR8, c[0x0][0x360] ;  /* 0x0000d80000087ab9 */ /* 0x000fe20000000a00 */
[----:B------:R-:W-:Y:S02]  /*a3e0*/  IMAD.MOV.U32 R2, RZ, RZ, RZ ;  /* 0x000000ffff027224 */ /* 0x000fe400078e00ff */
[----:B------:R-:W-:-:S08]  /*a3f0*/  IMAD.MOV.U32 R0, RZ, RZ, RZ ;  /* 0x000000ffff007224 */ /* 0x000fd000078e00ff */
[----:B------:R-:W-:-:S04]  /*a400*/  @P2 SHF.R.S32.HI R71, RZ, 0x1, R72 ;  /* 0x00000001ff472819 */ /* 0x000fc80000011448 */
[C---:B------:R-:W-:Y:S01]  /*a410*/  @P2 IADD3 R2, -R71.reuse, RZ, RZ ;  /* 0x000000ff47022210 */ /* 0x040fe20007ffe1ff */
[----:B------:R-:W-:Y:S01]  /*a420*/  @P2 IMAD.MOV R0, RZ, RZ, -R71 ;  /* 0x000000ffff002224 */ /* 0x000fe200078e0a47 */
[----:B------:R-:W-:Y:S02]  /*a430*/  @P2 IADD3 R5, -R71, RZ, RZ ;  /* 0x000000ff47052210 */ /* 0x000fe40007ffe1ff */
[----:B------:R-:W-:-:S03]  /*a440*/  IADD3 R9, P1, R2, R3, RZ ;  /* 0x0000000302097210 */ /* 0x000fc60007f3e0ff */
[----:B------:R-:W-:Y:S01]  /*a450*/  IMAD.WIDE R4, R5, 0x2, R30 ;  /* 0x0000000205047825 */ /* 0x000fe200078e021e */
[----:B------:R-:W-:Y:S02]  /*a460*/  LEA.HI.X.SX32 R2, R2, R23, 0x1, P1 ;  /* 0x0000001702027211 */ /* 0x000fe400008f0eff */
[----:B------:R-:W-:-:S03]  /*a470*/  LEA R8, P1, R9, UR8, 0x1 ;  /* 0x0000000809087c11 */ /* 0x000fc6000f8208ff */
[----:B------:R-:W3:Y:S01]  /*a480*/  LDG.E.128 R4, desc[UR6][R4.64] ;  /* 0x0000000604047981 */ /* 0x000ee2000c1e1d00 */
[----:B------:R-:W-:Y:S01]  /*a490*/  LEA.HI.X R9, R9, UR9, R2, 0x1, P1 ;  /* 0x0000000909097c11 */ /* 0x000fe200088f0c02 */
[----:B------:R-:W-:Y:S01]  /*a4a0*/  ULDC.64 UR8, c[0x0][0x358] ;  /* 0x0000d60000087ab9 */ /* 0x000fe20000000a00 */
[----:B------:R-:W-:-:S04]  /*a4b0*/  IADD3 R13, P1, R0, R3, RZ ;  /* 0x00000003000d7210 */ /* 0x000fc80007f3e0ff */
[----:B------:R-:W4:Y:S01]  /*a4c0*/  LDG.E.128 R8, desc[UR6][R8.64] ;  /* 0x0000000608087981 */ /* 0x000f22000c1e1d00 */
[----:B------:R-:W-:Y:S02]  /*a4d0*/  LEA.HI.X.SX32 R0, R0, R23, 0x1, P1 ;  /* 0x0000001700007211 */ /* 0x000fe400008f0eff */
[----:B------:R-:W-:-:S04]  /*a4e0*/  LEA R12, P1, R13, UR8, 0x1 ;  /* 0x000000080d0c7c11 */ /* 0x000fc8000f8208ff */
[----:B------:R-:W-:-:S06]  /*a4f0*/  LEA.HI.X R13, R13, UR9, R0, 0x1, P1 ;  /* 0x000000090d0d7c11 */ /* 0x000fcc00088f0c00 */
[----:B------:R-:W2:Y:S01]  /*a500*/  LDG.E.128 R12, desc[UR6][R12.64] ;  /* 0x000000060c0c7981 */ /* 0x000ea2000c1e1d00 */
        /* <DEDUP_REMOVED lines=12> */
[----:B------:R-:W-:Y:S02]  /*a5d0*/  LOP3.LUT R35, R5, 0xffff0000, RZ, 0xc0, !PT ;  /* 0xffff000005237812 */ /* 0x000fe400078ec0ff */
[C---:B------:R-:W-:Y:S01]  /*a5e0*/  SHF.L.U32 R5, R7.reuse, 0x10, RZ ;  /* 0x0000001007057819 */ /* 0x040fe200000006ff */
[----:B----4-:R-:W-:Y:S01]  /*a5f0*/  IMAD.U32 R36, R8, 0x10000, RZ ;  /* 0x0001000008247824 */ /* 0x010fe200078e00ff */
[----:B------:R-:W-:Y:S01]  /*a600*/  LOP3.LUT R38, R7, 0xffff0000, RZ, 0xc0, !PT ;  /* 0xffff000007267812 */ /* 0x000fe200078ec0ff */
        /* <DEDUP_REMOVED lines=16> */
[----:B------:R-:W-:Y:S01]  /*a710*/  FMUL.FTZ R7, R4, R7 ;  /* 0x0000000704077220 */ /* 0x000fe20000410000 */
[----:B------:R-:W-:Y:S01]  /*a720*/  FMUL.FTZ R6, R6, R9 ;  /* 0x0000000906067220 */ /* 0x000fe20000410000 */
[----:B------:R-:W-:Y:S01]  /*a730*/  @!P2 FADD.FTZ R11, -R11, -RZ ;  /* 0x800000ff0b0ba221 */ /* 0x000fe20000010100 */
[----:B------:R-:W-:Y:S01]  /*a740*/  FMUL.FTZ R8, R5, R8 ;  /* 0x0000000805087220 */ /* 0x000fe20000410000 */
[C---:B--2---:R-:W-:Y:S01]  /*a750*/  IMAD.U32 R9, R12.reuse, 0x10000, RZ ;  /* 0x000100000c097824 */ /* 0x044fe200078e00ff */
        /* <DEDUP_REMOVED lines=23> */
.L_x_5784:
[----:B------:R-:W-:Y:S05]  /*a8d0*/  BSYNC B0 ;  /* 0x0000000000007941 */ /* 0x000fea0003800000 */
.L_x_5783:
[----:B-----5:R3:W-:Y:S02]  /*a8e0*/  STS.128 [R159], R16 ;  /* 0x000000109f007388 */ /* 0x0207e40000000c00 */
.L_x_5782:
[----:B------:R-:W-:Y:S05]  /*a8f0*/  BSYNC B1 ;  /* 0x0000000000017941 */ /* 0x000fea0003800000 */
.L_x_5781:
[----:B------:R4:W-:Y:S01]  /*a900*/  @P0 STS.128 [R159+0x2000], RZ ;  /* 0x002000ff9f000388 */ /* 0x0009e20000000c00 */
[----:B------:R-:W-:Y:S05]  /*a910*/  @P0 BRA `(.L_x_5780) ;  /* 0x0000000400600947 */ /* 0x000fea0003800000 */
[----:B---3--:R3:W5:Y:S01]  /*a920*/  LDG.E.128 R16, desc[UR6][R30.64+0x80] ;  /* 0x000080061e107981 */ /* 0x008762000c1e1d00 */
        /* <DEDUP_REMOVED lines=16> */
[----:B------:R-:W4:Y:S01]  /*aa30*/  LDG.E.128 R4, desc[UR6][R6.64+0x80] ;  /* 0x0000800606047981 */ /* 0x000f22000c1e1d00 */
[----:B------:R-:W-:Y:S01]  /*aa40*/  LEA.HI.X R9, R2, UR9, R9, 0x1, P1 ;  /* 0x0000000902097c11 */ /* 0x000fe200088f0c09 */
[----:B------:R-:W-:Y:S01]  /*aa50*/  ULDC.64 UR8, c[0x0][0x358] ;  /* 0x0000d60000087ab9 */ /* 0x000fe20000000a00 */
[----:B------:R-:W-:-:S04]  /*aa60*/  IADD3 R2, P1, R0, R3, RZ ;  /* 0x0000000300027210 */ /* 0x000fc80007f3e0ff */
[----:B------:R-:W4:Y:S01]  /*aa70*/  LDG.E.128 R8, desc[UR6][R8.64+0x80] ;  /* 0x0000800608087981 */ /* 0x000f22000c1e1d00 */
[----:B------:R-:W-:Y:S02]  /*aa80*/  LEA.HI.X.SX32 R13, R0, R23, 0x1, P1 ;  /* 0x00000017000d7211 */ /* 0x000fe400008f0eff */
[----:B------:R-:W-:-:S04]  /*aa90*/  LEA R12, P1, R2, UR8, 0x1 ;  /* 0x00000008020c7c11 */ /* 0x000fc8000f8208ff */
[----:B------:R-:W-:-:S06]  /*aaa0*/  LEA.HI.X R13, R2, UR9, R13, 0x1, P1 ;  /* 0x00000009020d7c11 */ /* 0x000fcc00088f0c0d */
[----:B------:R-:W4:Y:S01]  /*aab0*/  LDG.E.128 R12, desc[UR6][R12.64+0x80] ;  /* 0x000080060c0c7981 */ /* 0x000f22000c1e1d00 */
[C---:B-----5:R-:W-:Y:S01]  /*aac0*/  IMAD.U32 R20, R16.reuse, 0x10000, RZ ;  /* 0x0001000010147824 */ /* 0x060fe200078e00ff */
[----:B------:R-:W-:Y:S01]  /*aad0*/  LOP3.LUT R2, R16, 0xffff0000, RZ, 0xc0, !PT ;  /* 0xffff000010027812 */ /* 0x000fe200078ec0ff */
[C---:B------:R-:W-:Y:S01]  /*aae0*/  IMAD.U32 R22, R18.reuse, 0x10000, RZ ;  /* 0x0001000012167824 */ /* 0x040fe200078e00ff */
[C---:B------:R-:W-:Y:S02]  /*aaf0*/  LOP3.LUT R0, R17.reuse, 0xffff0000, RZ, 0xc0, !PT ;  /* 0xffff000011007812 */ /* 0x040fe400078ec0ff */
[----:B--23--:R-:W-:Y:S02]  /*ab00*/  SHF.L.U32 R30, R17, 0x10, RZ ;  /* 0x00000010111e7819 */ /* 0x00cfe400000006ff */
[----:B------:R-:W-:Y:S02]  /*ab10*/  LOP3.LUT R17, R18, 0xffff0000, RZ, 0xc0, !PT ;  /* 0xffff000012117812 */ /* 0x000fe400078ec0ff */
[----:B------:R-:W-:-:S02]  /*ab20*/  LOP3.LUT R16, R19, 0xffff0000, RZ, 0xc0, !PT ;  /* 0xffff000013107812 */ /* 0x000fc400078ec0ff */
[----:B------:R-:W-:Y:S01]  /*ab30*/  SHF.L.U32 R31, R19, 0x10, RZ ;  /* 0x00000010131f7819 */ /* 0x000fe200000006ff */
[C---:B----4-:R-:W-:Y:S01]  /*ab40*/  IMAD.U32 R19, R4.reuse, 0x10000, RZ ;  /* 0x0001000004137824 */ /* 0x050fe200078e00ff */
[----:B------:R-:W-:Y:S01]  /*ab50*/  LOP3.LUT R18, R4, 0xffff0000, RZ, 0xc0, !PT ;  /* 0xffff000004127812 */ /* 0x000fe200078ec0ff */
[----:B------:R-:W-:Y:S01]  /*ab60*/  IMAD.U32 R32, R6, 0x10000, RZ ;  /* 0x0001000006207824 */ /* 0x000fe200078e00ff */
[C---:B------:R-:W-:Y:S02]  /*ab70*/  SHF.L.U32 R4, R5.reuse, 0x10, RZ ;  /* 0x0000001005047819 */ /* 0x040fe400000006ff */
[----:B------:R-:W-:Y:S02]  /*ab80*/  LOP3.LUT R33, R5, 0xffff0000, RZ, 0xc0, !PT ;  /* 0xffff000005217812 */ /* 0x000fe400078ec0ff */
[C---:B------:R-:W-:Y:S01]  /*ab90*/  SHF.L.U32 R5, R7.reuse, 0x10, RZ ;  /* 0x0000001007057819 */ /* 0x040fe200000006ff */
[----:B------:R-:W-:Y:S01]  /*aba0*/  IMAD.U32 R34, R8, 0x10000, RZ ;  /* 0x0001000008227824 */ /* 0x000fe200078e00ff */
        /* <DEDUP_REMOVED lines=45> */
.L_x_5786:
[----:B------:R-:W-:Y:S05]  /*ae80*/  BSYNC B0 ;  /* 0x0000000000007941 */ /* 0x000fea0003800000 */
.L_x_5785:
[----:B-----5:R1:W-:Y:S02]  /*ae90*/  STS.128 [R159+0x2000], R16 ;  /* 0x002000109f007388 */ /* 0x0203e40000000c00 */
.L_x_5780:
[----:B------:R-:W-:Y:S05]  /*aea0*/  BSYNC B2 ;  /* 0x0000000000027941 */ /* 0x000fea0003800000 */
.L_x_5779:
[----:B------:R-:W-:Y:S01]  /*aeb0*/  VIADD R20, R132, 0x10 ;  /* 0x0000001084147836 */ /* 0x000fe20000000000 */
[----:B------:R-:W-:Y:S04]  /*aec0*/  BSSY B2, `(.L_x_5787) ;  /* 0x00000c3000027945 */ /* 0x000fe80003800000 */
[----:B------:R-:W-:-:S04]  /*aed0*/  ISETP.GE.AND P1, PT, R20, R21, PT ;  /* 0x000000151400720c */ /* 0x000fc80003f26270 */
[----:B------:R-:W-:-:S13]  /*aee0*/  ISETP.LT.OR P1, PT, R48, -0x87, P1 ;  /* 0xffffff793000780c */ /* 0x000fda0000f21670 */
[----:B------:R-:W-:Y:S05]  /*aef0*/  @P1 BRA `(.L_x_5788) ;  /* 0x0000000800fc1947 */ /* 0x000fea0003800000 */
[----:B------:R-:W-:Y:S01]  /*af00*/  ULDC UR5, c[0x0][0x2d0] ;  /* 0x0000b40000057ab9 */ /* 0x000fe20000000800 */
[----:B------:R-:W-:Y:S01]  /*af10*/  BSSY B1, `(.L_x_5789) ;  /* 0x000005e000017945 */ /* 0x000fe20003800000 */
[----:B------:R-:W-:-:S13]  /*af20*/  ISETP.GE.AND P1, PT, R102, UR5, PT ;  /* 0x0000000566007c0c */ /* 0x000fda000bf26270 */
[----:B------:R1:W-:Y:S01]  /*af30*/  @P1 STS.128 [R159+0x800], RZ ;  /* 0x000800ff9f001388 */ /* 0x0003e20000000c00 */
[----:B------:R-:W-:Y:S05]  /*af40*/  @P1 BRA `(.L_x_5790) ;  /* 0x0000000400681947 */ /* 0x000fea0003800000 */
[----:B-1-3--:R1:W5:Y:S01]  /*af50*/  LDG.E.128 R16, desc[UR6][R28.64] ;  /* 0x000000061c107981 */ /* 0x00a362000c1e1d00 */
[----:B------:R-:W-:Y:S01]  /*af60*/  ISETP.GE.AND P1, PT, R102, UR12, PT ;  /* 0x0000000c66007c0c */ /* 0x000fe2000bf26270 */
[----:B------:R-:W-:-:S12]  /*af70*/  BSSY B0, `(.L_x_5791) ;  /* 0x0000056000007945 */ /* 0x000fd80003800000 */
[----:B------:R-:W-:Y:S05]  /*af80*/  @P1 BRA `(.L_x_5792) ;  /* 0x0000000400501947 */ /* 0x000fea0003800000 */
[----:B------:R-:W-:Y:S01]  /*af90*/  ISETP.GE.AND P1, PT, R102, R71, PT ;  /* 0x000000476600720c */ /* 0x000fe20003f26270 */
[----:B------:R-:W-:Y:S01]  /*afa0*/  IMAD.MOV.U32 R7, RZ, RZ, R71 ;  /* 0x000000ffff077224 */ /* 0x000fe200078e0047 */
[C---:B------:R-:W-:Y:S01]  /*afb0*/  IADD3 R2, P2, R70.reuse, R3, RZ ;  /* 0x0000000346027210 */ /* 0x040fe20007f5e0ff */
[----:B------:R-:W-:Y:S01]  /*afc0*/  IMAD.MOV.U32 R5, RZ, RZ, RZ ;  /* 0x000000ffff057224 */ /* 0x000fe200078e00ff */
[----:B------:R-:W-:Y:S01]  /*afd0*/  ULDC.64 UR8, c[0x0][0x360] ;  /* 0x0000d80000087ab9 */ /* 0x000fe20000000a00 */
[----:B------:R-:W-:Y:S01]  /*afe0*/  IMAD.MOV.U32 R13, RZ, RZ, RZ ;  /* 0x000000ffff0d7224 */ /* 0x000fe200078e00ff */
[----:B------:R-:W-:-:S07]  /*aff0*/  LEA.HI.X.SX32 R0, R70, R23, 0x1, P2 ;  /* 0x0000001746007211 */ /* 0x000fce00010f0eff */
        /* <DEDUP_REMOVED lines=19> */
[C---:B--2---:R-:W-:Y:S01]  /*b130*/  IMAD.U32 R31, R17.reuse, 0x10000, RZ ;  /* 0x00010000111f7824 */ /* 0x044fe200078e00ff */
[----:B------:R-:W-:Y:S01]  /*b140*/  LOP3.LUT R0, R17, 0xffff0000, RZ, 0xc0, !PT ;  /* 0xffff000011007812 */ /* 0x000fe200078ec0ff */
[C---:B------:R-:W-:Y:S01]  /*b150*/  IMAD.U32 R32, R19.reuse, 0x10000, RZ ;  /* 0x0001000013207824 */ /* 0x040fe200078e00ff */
[C---:B------:R-:W-:Y:S02]  /*b160*/  SHF.L.U32 R30, R18.reuse, 0x10, RZ ;  /* 0x00000010121e7819 */ /* 0x040fe400000006ff */
[----:B------:R-:W-:Y:S02]  /*b170*/  LOP3.LUT R17, R18, 0xffff0000, RZ, 0xc0, !PT ;  /* 0xffff000012117812 */ /* 0x000fe400078ec0ff */
[----:B------:R-:W-:Y:S01]  /*b180*/  LOP3.LUT R16, R19, 0xffff0000, RZ, 0xc0, !PT ;  /* 0xffff000013107812 */ /* 0x000fe200078ec0ff */
[C---:B---3--:R-:W-:Y:S01]  /*b190*/  IMAD.U32 R19, R4.reuse, 0x10000, RZ ;  /* 0x0001000004137824 */ /* 0x048fe200078e00ff */
[----:B------:R-:W-:Y:S01]  /*b1a0*/  LOP3.LUT R18, R4, 0xffff0000, RZ, 0xc0, !PT ;  /* 0xffff000004127812 */ /* 0x000fe200078ec0ff */
[----:B------:R-:W-:Y:S01]  /*b1b0*/  IMAD.U32 R33, R6, 0x10000, RZ ;  /* 0x0001000006217824 */ /* 0x000fe200078e00ff */
[----:B------:R-:W-:-:S02]  /*b1c0*/  SHF.L.U32 R4, R5, 0x10, RZ ;  /* 0x0000001005047819 */ /* 0x000fc400000006ff */
        /* <DEDUP_REMOVED lines=21> */
[----:B------:R-:W-:Y:S01]  /*b320*/  SHF.L.U32 R7, R13, 0x10, RZ ;  /* 0x000000100d077819 */ /* 0x000fe200000006ff */
[----:B------:R-:W-:Y:S01]  /*b330*/  FMUL.FTZ R6, R6, R9 ;  /* 0x0000000906067220 */ /* 0x000fe20000410000 */
[----:B------:R-:W-:Y:S01]  /*b340*/  FMUL.FTZ R5, R5, R8 ;  /* 0x0000000805057220 */ /* 0x000fe20000410000 */
[C---:B------:R-:W-:Y:S01]  /*b350*/  IMAD.U32 R9, R12.reuse, 0x10000, RZ ;  /* 0x000100000c097824 */ /* 0x040fe200078e00ff */
[----:B------:R-:W-:Y:S01]  /*b360*/  LOP3.LUT R8, R12, 0xffff0000, RZ, 0xc0, !PT ;  /* 0xffff00000c087812 */ /* 0x000fe200078ec0ff */
[----:B------:R-:W-:Y:S01]  /*b370*/  FMUL.FTZ R37, R37, R10 ;  /* 0x0000000a25257220 */ /* 0x000fe20000410000 */
        /* <DEDUP_REMOVED lines=21> */
.L_x_5792:
[----:B------:R-:W-:Y:S05]  /*b4d0*/  BSYNC B0 ;  /* 0x0000000000007941 */ /* 0x000fea0003800000 */
.L_x_5791:
[----:B-----5:R3:W-:Y:S02]  /*b4e0*/  STS.128 [R159+0x800], R16 ;  /* 0x000800109f007388 */ /* 0x0207e40000000c00 */
.L_x_5790:
[----:B------:R-:W-:Y:S05]  /*b4f0*/  BSYNC B1 ;  /* 0x0000000000017941 */ /* 0x000fea0003800000 */
.L_x_5789:
[----:B------:R1:W-:Y:S01]  /*b500*/  @P0 STS.128 [R159+0x2800], RZ ;  /* 0x002800ff9f000388 */ /* 0x0003e20000000c00 */
        /* <DEDUP_REMOVED lines=8> */
[----:B------:R-:W-:Y:S02]  /*b590*/  VIADD R70, R70, 0x40 ;  /* 0x0000004046467836 */ /* 0x000fe40000000000 */
[----:B------:R-:W-:Y:S02]  /*b5a0*/  IMAD.MOV.U32 R8, RZ, RZ, RZ ;  /* 0x000000ffff087224 */ /* 0x000fe400078e00ff */
[----:B------:R-:W-:Y:S01]  /*b5b0*/  IMAD.MOV.U32 R0, RZ, RZ, RZ ;  /* 0x000000ffff007224 */ /* 0x000fe200078e00ff */
[----:B-1-3--:R-:W-:-:S04]  /*b5c0*/  IADD3 R19, P2, R70, R3, RZ ;  /* 0x0000000346137210 */ /* 0x00afc80007f5e0ff */
[----:B------:R-:W-:Y:S02]  /*b5d0*/  LEA.HI.X.SX32 R17, R70, R23, 0x1, P2 ;  /* 0x0000001746117211 */ /* 0x000fe400010f0eff */
[----:B------:R-:W-:-:S04]  /*b5e0*/  @P1 SHF.R.S32.HI R71, RZ, 0x1, R72 ;  /* 0x00000001ff471819 */ /* 0x000fc80000011448 */
[C---:B------:R-:W-:Y:S01]  /*b5f0*/  @P1 IADD3 R9, -R71.reuse, RZ, RZ ;  /* 0x000000ff47091210 */ /* 0x040fe20007ffe1ff */
[----:B------:R-:W-:Y:S01]  /*b600*/  @P1 IMAD.MOV R8, RZ, RZ, -R71 ;  /* 0x000000ffff081224 */ /* 0x000fe200078e0a47 */
[----:B------:R-:W-:-:S03]  /*b610*/  @P1 IADD3 R0, -R71, RZ, RZ ;  /* 0x000000ff47001210 */ /* 0x000fc60007ffe1ff */
[----:B------:R-:W-:Y:S01]  /*b620*/  IMAD.WIDE R10, R9, 0x2, R28 ;  /* 0x00000002090a7825 */ /* 0x000fe200078e021c */
[----:B------:R-:W-:-:S04]  /*b630*/  IADD3 R2, P2, R8, R19, RZ ;  /* 0x0000001308027210 */ /* 0x000fc80007f5e0ff */
[----:B------:R-:W-:Y:S02]  /*b640*/  LEA.HI.X.SX32 R13, R8, R17, 0x1, P2 ;  /* 0x00000011080d7211 */ /* 0x000fe400010f0eff */
[C---:B------:R-:W-:Y:S01]  /*b650*/  LEA R12, P2, R2.reuse, UR8, 0x1 ;  /* 0x00000008020c7c11 */ /* 0x040fe2000f8408ff */
[----:B------:R-:W3:Y:S03]  /*b660*/  LDG.E.128 R8, desc[UR6][R10.64+0x80] ;  /* 0x000080060a087981 */ /* 0x000ee6000c1e1d00 */
        /* <DEDUP_REMOVED lines=8> */
[C---:B-----5:R-:W-:Y:S01]  /*b6f0*/  LOP3.LUT R0, R5.reuse, 0xffff0000, RZ, 0xc0, !PT ;  /* 0xffff000005007812 */ /* 0x060fe200078ec0ff */
[----:B------:R-:W-:Y:S01]  /*b700*/  IMAD.U32 R28, R6, 0x10000, RZ ;  /* 0x00010000061c7824 */ /* 0x000fe200078e00ff */
[----:B------:R-:W-:Y:S01]  /*b710*/  SHF.L.U32 R29, R5, 0x10, RZ ;  /* 0x00000010051d7819 */ /* 0x000fe200000006ff */
[----:B------:R-:W-:Y:S01]  /*b720*/  IMAD.U32 R22, R4, 0x10000, RZ ;  /* 0x0001000004167824 */ /* 0x000fe200078e00ff */
[----:B------:R-:W-:Y:S01]  /*b730*/  LOP3.LUT R5, R6, 0xffff0000, RZ, 0xc0, !PT ;  /* 0xffff000006057812 */ /* 0x000fe200078ec0ff */
[C---:B--2---:R-:W-:Y:S01]  /*b740*/  IMAD.U32 R31, R7.reuse, 0x10000, RZ ;  /* 0x00010000071f7824 */ /* 0x044fe200078e00ff */
[----:B------:R-:W-:Y:S02]  /*b750*/  LOP3.LUT R2, R4, 0xffff0000, RZ, 0xc0, !PT ;  /* 0xffff000004027812 */ /* 0x000fe400078ec0ff */
[----:B------:R-:W-:Y:S01]  /*b760*/  LOP3.LUT R4, R7, 0xffff0000, RZ, 0xc0, !PT ;  /* 0xffff000007047812 */ /* 0x000fe200078ec0ff */
[C---:B---3--:R-:W-:Y:S01]  /*b770*/  IMAD.U32 R6, R9.reuse, 0x10000, RZ ;  /* 0x0001000009067824 */ /* 0x048fe200078e00ff */
[----:B------:R-:W-:Y:S01]  /*b780*/  LOP3.LUT R33, R9, 0xffff0000, RZ, 0xc0, !PT ;  /* 0xffff000009217812 */ /* 0x000fe200078ec0ff */
[C---:B------:R-:W-:Y:S01]  /*b790*/  IMAD.U32 R32, R10.reuse, 0x10000, RZ ;  /* 0x000100000a207824 */ /* 0x040fe200078e00ff */
[----:B------:R-:W-:-:S02]  /*b7a0*/  LOP3.LUT R9, R10, 0xffff0000, RZ, 0xc0, !PT ;  /* 0xffff00000a097812 */ /* 0x000fc400078ec0ff */
[C---:B------:R-:W-:Y:S02]  /*b7b0*/  SHF.L.U32 R30, R8.reuse, 0x10, RZ ;  /* 0x00000010081e7819 */ /* 0x040fe400000006ff */
[----:B------:R-:W-:Y:S01]  /*b7c0*/  LOP3.LUT R7, R8, 0xffff0000, RZ, 0xc0, !PT ;  /* 0xffff000008077812 */ /* 0x000fe200078ec0ff */
[C---:B----4-:R-:W-:Y:S01]  /*b7d0*/  IMAD.U32 R35, R12.reuse, 0x10000, RZ ;  /* 0x000100000c237824 */ /* 0x050fe200078e00ff */
[----:B------:R-:W-:Y:S01]  /*b7e0*/  LOP3.LUT R10, R12, 0xffff0000, RZ, 0xc0, !PT ;  /* 0xffff00000c0a7812 */ /* 0x000fe200078ec0ff */
[C---:B------:R-:W-:Y:S01]  /*b7f0*/  IMAD.U32 R37, R14.reuse, 0x10000, RZ ;  /* 0x000100000e257824 */ /* 0x040fe200078e00ff */
[----:B------:R-:W-:Y:S01]  /*b800*/  LOP3.LUT R12, R14, 0xffff0000, RZ, 0xc0, !PT ;  /* 0xffff00000e0c7812 */ /* 0x000fe200078ec0ff */
[----:B------:R-:W-:Y:S01]  /*b810*/  @!P1 FADD.FTZ R35, -R35, -RZ ;  /* 0x800000ff23239221 */ /* 0x000fe20000010100 */
[C---:B------:R-:W-:Y:S01]  /*b820*/  SHF.L.U32 R8, R11.reuse, 0x10, RZ ;  /* 0x000000100b087819 */ /* 0x040fe200000006ff */
[----:B------:R-:W-:Y:S01]  /*b830*/  @!P1 FADD.FTZ R10, -R10, -RZ ;  /* 0x800000ff0a0a9221 */ /* 0x000fe20000010100 */
[----:B------:R-:W-:Y:S01]  /*b840*/  LOP3.LUT R34, R11, 0xffff0000, RZ, 0xc0, !PT ;  /* 0xffff00000b227812 */ /* 0x000fe200078ec0ff */
[----:B------:R-:W-:Y:S01]  /*b850*/  @!P1 FADD.FTZ R12, -R12, -RZ ;  /* 0x800000ff0c0c9221 */ /* 0x000fe20000010100 */
[----:B------:R-:W-:Y:S01]  /*b860*/  SHF.L.U32 R11, R13, 0x10, RZ ;  /* 0x000000100d0b7819 */ /* 0x000fe200000006ff */
[----:B------:R-:W-:Y:S01]  /*b870*/  @!P1 FADD.FTZ R37, -R37, -RZ ;  /* 0x800000ff25259221 */ /* 0x000fe20000010100 */
[----:B------:R-:W-:Y:S01]  /*b880*/  LOP3.LUT R36, R13, 0xffff0000, RZ, 0xc0, !PT ;  /* 0xffff00000d247812 */ /* 0x000fe200078ec0ff */
[----:B------:R-:W-:Y:S01]  /*b890*/  FMUL.FTZ R12, R9, R12 ;  /* 0x0000000c090c7220 */ /* 0x000fe20000410000 */
[----:B------:R-:W-:Y:S01]  /*b8a0*/  SHF.L.U32 R13, R15, 0x10, RZ ;  /* 0x000000100f0d7819 */ /* 0x000fe200000006ff */
[----:B------:R-:W-:Y:S01]  /*b8b0*/  @!P1 FADD.FTZ R11, -R11, -RZ ;  /* 0x800000ff0b0b9221 */ /* 0x000fe20000010100 */
[----:B------:R-:W-:Y:S01]  /*b8c0*/  LOP3.LUT R15, R15, 0xffff0000, RZ, 0xc0, !PT ;  /* 0xffff00000f0f7812 */ /* 0x000fe200078ec0ff */
[----:B------:R-:W-:Y:S01]  /*b8d0*/  @!P1 FADD.FTZ R36, -R36, -RZ ;  /* 0x800000ff24249221 */ /* 0x000fe20000010100 */
[----:B------:R-:W-:Y:S01]  /*b8e0*/  SHF.L.U32 R9, R17, 0x10, RZ ;  /* 0x0000001011097819 */ /* 0x000fe200000006ff */
[----:B------:R-:W-:Y:S01]  /*b8f0*/  FMUL.FTZ R7, R7, R10 ;  /* 0x0000000a07077220 */ /* 0x000fe20000410000 */
[----:B------:R-:W-:Y:S01]  /*b900*/  LOP3.LUT R17, R17, 0xffff0000, RZ, 0xc0, !PT ;  /* 0xffff000011117812 */ /* 0x000fe200078ec0ff */
[----:B------:R-:W-:Y:S01]  /*b910*/  FMUL.FTZ R6, R6, R11 ;  /* 0x0000000b06067220 */ /* 0x000fe20000410000 */
[----:B------:R-:W-:Y:S01]  /*b920*/  FMUL.FTZ R33, R33, R36 ;  /* 0x0000002421217220 */ /* 0x000fe20000410000 */
[----:B------:R-:W-:Y:S01]  /*b930*/  @!P1 FADD.FTZ R13, -R13, -RZ ;  /* 0x800000ff0d0d9221 */ /* 0x000fe20000010100 */
[C---:B------:R-:W-:Y:S01]  /*b940*/  IMAD.U32 R11, R16.reuse, 0x10000, RZ ;  /* 0x00010000100b7824 */ /* 0x040fe200078e00ff */
[----:B------:R-:W-:Y:S01]  /*b950*/  LOP3.LUT R10, R16, 0xffff0000, RZ, 0xc0, !PT ;  /* 0xffff0000100a7812 */ /* 0x000fe200078ec0ff */
[----:B------:R-:W-:Y:S01]  /*b960*/  @!P1 FADD.FTZ R15, -R15, -RZ ;  /* 0x800000ff0f0f9221 */ /* 0x000fe20000010100 */
[----:B------:R-:W-:Y:S01]  /*b970*/  LOP3.LUT R14, R18, 0xffff0000, RZ, 0xc0, !PT ;  /* 0xffff0000120e7812 */ /* 0x000fe200078ec0ff */
[----:B------:R-:W-:Y:S01]  /*b980*/  FMUL.FTZ R37, R32, R37 ;  /* 0x0000002520257220 */ /* 0x000fe20000410000 */
[----:B------:R-:W-:-:S02]  /*b990*/  IMAD.U32 R16, R18, 0x10000, RZ ;  /* 0x0001000012107824 */ /* 0x000fc400078e00ff */
[----:B------:R-:W-:Y:S01]  /*b9a0*/  FMUL.FTZ R8, R8, R13 ;  /* 0x0000000d08087220 */ /* 0x000fe20000410000 */
[----:B------:R-:W-:Y:S01]  /*b9b0*/  FFMA.FTZ R6, R29, R9, R6 ;  /* 0x000000091d067223 */ /* 0x000fe20000010006 */
[----:B------:R-:W-:Y:S01]  /*b9c0*/  FFMA.FTZ R17, R0, R17, R33 ;  /* 0x0000001100117223 */ /* 0x000fe20000010021 */
[C---:B------:R-:W-:Y:S01]  /*b9d0*/  SHF.L.U32 R13, R19.reuse, 0x10, RZ ;  /* 0x00000010130d7819 */ /* 0x040fe200000006ff */
[----:B------:R-:W-:Y:S01]  /*b9e0*/  FMUL.FTZ R35, R30, R35 ;  /* 0x000000231e237220 */ /* 0x000fe20000410000 */
[----:B------:R-:W-:Y:S01]  /*b9f0*/  LOP3.LUT R18, R19, 0xffff0000, RZ, 0xc0, !PT ;  /* 0xffff000013127812 */ /* 0x000fe200078ec0ff */
[----:B------:R-:W-:Y:S01]  /*ba00*/  FMUL.FTZ R15, R34, R15 ;  /* 0x0000000f220f7220 */ /* 0x000fe20000410000 */
[----:B------:R-:W-:Y:S01]  /*ba10*/  FFMA.FTZ R16, R28, R16, R37 ;  /* 0x000000101c107223 */ /* 0x000fe20000010025 */
[----:B------:R-:W-:Y:S01]  /*ba20*/  FFMA.FTZ R5, R5, R14, R12 ;  /* 0x0000000e05057223 */ /* 0x000fe2000001000c */
[----:B------:R-:W-:Y:S01]  /*ba30*/  F2FP.BF16.F32.PACK_AB R6, R17, R6 ;  /* 0x000000061106723e */ /* 0x000fe200000010ff */
[----:B------:R-:W-:Y:S01]  /*ba40*/  FFMA.FTZ R11, R22, R11, R35 ;  /* 0x0000000b160b7223 */ /* 0x000fe20000010023 */
[----:B------:R-:W-:Y:S01]  /*ba50*/  FFMA.FTZ R2, R2, R10, R7 ;  /* 0x0000000a02027223 */ /* 0x000fe20000010007 */
[----:B------:R-:W-:Y:S01]  /*ba60*/  FFMA.FTZ R8, R31, R13, R8 ;  /* 0x0000000d1f087223 */ /* 0x000fe20000010008 */
[----:B------:R-:W-:Y:S01]  /*ba70*/  FFMA.FTZ R15, R4, R18, R15 ;  /* 0x00000012040f7223 */ /* 0x000fe2000001000f */
[----:B------:R-:W-:Y:S01]  /*ba80*/  F2FP.BF16.F32.PACK_AB R16, R5, R16 ;  /* 0x000000100510723e */ /* 0x000fe200000010ff */
[----:B------:R-:W-:Y:S01]  /*ba90*/  IMAD.MOV.U32 R5, RZ, RZ, R6 ;  /* 0x000000ffff057224 */ /* 0x000fe200078e0006 */
[----:B------:R-:W-:-:S02]  /*baa0*/  F2FP.BF16.F32.PACK_AB R4, R2, R11 ;  /* 0x0000000b0204723e */ /* 0x000fc400000010ff */
[----:B------:R-:W-:Y:S02]  /*bab0*/  F2FP.BF16.F32.PACK_AB R7, R15, R8 ;  /* 0x000000080f07723e */ /* 0x000fe400000010ff */
[----:B------:R-:W-:Y:S02]  /*bac0*/  MOV R6, R16 ;  /* 0x0000001000067202 */ /* 0x000fe40000000f00 */
.L_x_5794:
[----:B------:R-:W-:Y:S05]  /*bad0*/  BSYNC B0 ;  /* 0x0000000000007941 */ /* 0x000fea0003800000 */
.L_x_5793:
[----:B-----5:R1:W-:Y:S02]  /*bae0*/  STS.128 [R159+0x2800], R4 ;  /* 0x002800049f007388 */ /* 0x0203e40000000c00 */
.L_x_5788:
[----:B------:R-:W-:Y:S05]  /*baf0*/  BSYNC B2 ;  /* 0x0000000000027941 */ /* 0x000fea0003800000 */
.L_x_5787:
        /* <DEDUP_REMOVED lines=16> */
[----:B------:R-:W-:Y:S01]  /*bc00*/  MOV R5, RZ ;  /* 0x000000ff00057202 */ /* 0x000fe20000000f00 */
[----:B------:R-:W-:Y:S01]  /*bc10*/  ULDC.64 UR8, c[0x0][0x360] ;  /* 0x0000d80000087ab9 */ /* 0x000fe20000000a00 */
[----:B------:R-:W-:-:S09]  /*bc20*/  IMAD.MOV.U32 R13, RZ, RZ, RZ ;  /* 0x000000ffff0d7224 */ /* 0x000fd200078e00ff */
[----:B------:R-:W-:-:S04]  /*bc30*/  @P1 SHF.R.S32.HI R71, RZ, 0x1, R72 ;  /* 0x00000001ff471819 */ /* 0x000fc80000011448 */
[C---:B------:R-:W-:Y:S01]  /*bc40*/  @P1 IADD3 R7, -R71.reuse, RZ, RZ ;  /* 0x000000ff47071210 */ /* 0x040fe20007ffe1ff */
[----:B------:R-:W-:Y:S02]  /*bc50*/  IMAD.SHL.U32 R2, R71, 0x20, RZ ;  /* 0x0000002047027824 */ /* 0x000fe400078e00ff */
[--C-:B------:R-:W-:Y:S02]  /*bc60*/  @P1 IMAD.MOV R5, RZ, RZ, -R71.reuse ;  /* 0x000000ffff051224 */ /* 0x100fe400078e0a47 */
[----:B------:R-:W-:Y:S01]  /*bc70*/  @P1 IMAD.MOV R13, RZ, RZ, -R71 ;  /* 0x000000ffff0d1224 */ /* 0x000fe200078e0a47 */
[----:B------:R-:W-:Y:S01]  /*bc80*/  IADD3 R12, P2, R2, R3, RZ ;  /* 0x00000003020c7210 */ /* 0x000fe20007f5e0ff */
[----:B------:R-:W-:-:S03]  /*bc90*/  IMAD.WIDE R6, R7, 0x2, R26 ;  /* 0x0000000207067825 */ /* 0x000fc600078e021a */
[----:B------:R-:W-:Y:S02]  /*bca0*/  LEA.HI.X.SX32 R2, R2, R23, 0x1, P2 ;  /* 0x0000001702027211 */ /* 0x000fe400010f0eff */
        /* <DEDUP_REMOVED lines=12> */
[----:B-----5:R-:W-:Y:S01]  /*bd70*/  LOP3.LUT R2, R17, 0xffff0000, RZ, 0xc0, !PT ;  /* 0xffff000011027812 */ /* 0x020fe200078ec0ff */
[----:B--2---:R-:W-:Y:S01]  /*bd80*/  IMAD.U32 R31, R19, 0x10000, RZ ;  /* 0x00010000131f7824 */ /* 0x004fe200078e00ff */
[----:B------:R-:W-:Y:S01]  /*bd90*/  SHF.L.U32 R29, R17, 0x10, RZ ;  /* 0x00000010111d7819 */ /* 0x000fe200000006ff */
[----:B------:R-:W-:Y:S01]  /*bda0*/  IMAD.U32 R22, R16, 0x10000, RZ ;  /* 0x0001000010167824 */ /* 0x000fe200078e00ff */
[----:B------:R-:W-:Y:S01]  /*bdb0*/  LOP3.LUT R17, R19, 0xffff0000, RZ, 0xc0, !PT ;  /* 0xffff000013117812 */ /* 0x000fe200078ec0ff */
[----:B------:R-:W-:Y:S01]  /*bdc0*/  IMAD.U32 R28, R18, 0x10000, RZ ;  /* 0x00010000121c7824 */ /* 0x000fe200078e00ff */
[----:B------:R-:W-:Y:S02]  /*bdd0*/  LOP3.LUT R16, R16, 0xffff0000, RZ, 0xc0, !PT ;  /* 0xffff000010107812 */ /* 0x000fe400078ec0ff */
[----:B------:R-:W-:Y:S02]  /*bde0*/  LOP3.LUT R18, R18, 0xffff0000, RZ, 0xc0, !PT ;  /* 0xffff000012127812 */ /* 0x000fe400078ec0ff */
[----:B---3--:R-:W-:-:S02]  /*bdf0*/  SHF.L.U32 R30, R4, 0x10, RZ ;  /* 0x00000010041e7819 */ /* 0x008fc400000006ff */
[----:B------:R-:W-:Y:S01]  /*be00*/  LOP3.LUT R19, R4, 0xffff0000, RZ, 0xc0, !PT ;  /* 0xffff000004137812 */ /* 0x000fe200078ec0ff */
[C---:B------:R-:W-:Y:S01]  /*be10*/  IMAD.U32 R4, R5.reuse, 0x10000, RZ ;  /* 0x0001000005047824 */ /* 0x040fe200078e00ff */
[----:B------:R-:W-:Y:S01]  /*be20*/  LOP3.LUT R33, R5, 0xffff0000, RZ, 0xc0, !PT ;  /* 0xffff000005217812 */ /* 0x000fe200078ec0ff */
[C---:B------:R-:W-:Y:S01]  /*be30*/  IMAD.U32 R5, R7.reuse, 0x10000, RZ ;  /* 0x0001000007057824 */ /* 0x040fe200078e00ff */
[----:B------:R-:W-:Y:S02]  /*be40*/  LOP3.LUT R34, R7, 0xffff0000, RZ, 0xc0, !PT ;  /* 0xffff000007227812 */ /* 0x000fe400078ec0ff */
[----:B------:R-:W-:Y:S01]  /*be50*/  SHF.L.U32 R32, R6, 0x10, RZ ;  /* 0x0000001006207819 */ /* 0x000fe200000006ff */
[C---:B----4-:R-:W-:Y:S01]  /*be60*/  IMAD.U32 R7, R9.reuse, 0x10000, RZ ;  /* 0x0001000009077824 */ /* 0x050fe200078e00ff */
[----:B------:R-:W-:Y:S02]  /*be70*/  LOP3.LUT R36, R9, 0xffff0000, RZ, 0xc0, !PT ;  /* 0xffff000009247812 */ /* 0x000fe400078ec0ff */
[C---:B------:R-:W-:Y:S01]  /*be80*/  SHF.L.U32 R37, R10.reuse, 0x10, RZ ;  /* 0x000000100a257819 */ /* 0x040fe200000006ff */
        /* <DEDUP_REMOVED lines=13> */
[----:B------:R-:W-:-:S02]  /*bf60*/  IMAD.U32 R5, R13, 0x10000, RZ ;  /* 0x000100000d057824 */ /* 0x000fc400078e00ff */
[----:B------:R-:W-:Y:S01]  /*bf70*/  FMUL.FTZ R4, R4, R7 ;  /* 0x0000000704047220 */ /* 0x000fe20000410000 */
[----:B------:R-:W-:Y:S01]  /*bf80*/  FMUL.FTZ R9, R6, R9 ;  /* 0x0000000906097220 */ /* 0x000fe20000410000 */
[----:B------:R-:W-:Y:S01]  /*bf90*/  LOP3.LUT R13, R13, 0xffff0000, RZ, 0xc0, !PT ;  /* 0xffff00000d0d7812 */ /* 0x000fe200078ec0ff */
[----:B------:R-:W-:Y:S01]  /*bfa0*/  @!P1 FADD.FTZ R35, -R35, -RZ ;  /* 0x800000ff23239221 */ /* 0x000fe20000010100 */
[----:B------:R-:W-:Y:S01]  /*bfb0*/  FMUL.FTZ R33, R33, R36 ;  /* 0x0000002421217220 */ /* 0x000fe20000410000 */
[----:B------:R-:W-:Y:S01]  /*bfc0*/  @!P1 FADD.FTZ R37, -R37, -RZ ;  /* 0x800000ff25259221 */ /* 0x000fe20000010100 */
[----:B------:R-:W-:Y:S01]  /*bfd0*/  FMUL.FTZ R34, R34, R11 ;  /* 0x0000000b22227220 */ /* 0x000fe20000410000 */
[C---:B------:R-:W-:Y:S01]  /*bfe0*/  SHF.L.U32 R7, R12.reuse, 0x10, RZ ;  /* 0x000000100c077819 */ /* 0x040fe200000006ff */
[----:B------:R-:W-:Y:S01]  /*bff0*/  FMUL.FTZ R19, R19, R8 ;  /* 0x0000000813137220 */ /* 0x000fe20000410000 */
[----:B------:R-:W-:Y:S01]  /*c000*/  LOP3.LUT R6, R12, 0xffff0000, RZ, 0xc0, !PT ;  /* 0xffff00000c067812 */ /* 0x000fe200078ec0ff */
[C---:B------:R-:W-:Y:S01]  /*c010*/  IMAD.U32 R8, R15.reuse, 0x10000, RZ ;  /* 0x000100000f087824 */ /* 0x040fe200078e00ff */
[----:B------:R-:W-:Y:S01]  /*c020*/  SHF.L.U32 R12, R14, 0x10, RZ ;  /* 0x000000100e0c7819 */ /* 0x000fe200000006ff */
        /* <DEDUP_REMOVED lines=17> */
.L_x_5800:
[----:B------:R-:W-:Y:S05]  /*c140*/  BSYNC B0 ;  /* 0x0000000000007941 */ /* 0x000fea0003800000 */
.L_x_5799:
[----:B-----5:R3:W-:Y:S02]  /*c150*/  STS.128 [R159+0x1000], R16 ;  /* 0x001000109f007388 */ /* 0x0207e40000000c00 */
.L_x_5798:
[----:B------:R-:W-:Y:S05]  /*c160*/  BSYNC B1 ;  /* 0x0000000000017941 */ /* 0x000fea0003800000 */
.L_x_5797:
        /* <DEDUP_REMOVED lines=12> */
[C---:B------:R-:W-:Y:S01]  /*c230*/  LEA R2, R71.reuse, 0x40, 0x5 ;  /* 0x0000004047027811 */ /* 0x040fe200078e28ff */
[----:B------:R-:W-:Y:S01]  /*c240*/  @P1 IMAD.MOV R13, RZ, RZ, -R71 ;  /* 0x000000ffff0d1224 */ /* 0x000fe200078e0a47 */
[C---:B------:R-:W-:Y:S02]  /*c250*/  @P1 IADD3 R9, -R71.reuse, RZ, RZ ;  /* 0x000000ff47091210 */ /* 0x040fe40007ffe1ff */
[C---:B------:R-:W-:Y:S02]  /*c260*/  IADD3 R12, P2, R2.reuse, R3, RZ ;  /* 0x00000003020c7210 */ /* 0x040fe40007f5e0ff */
[----:B------:R-:W-:Y:S02]  /*c270*/  @P1 IADD3 R5, -R71, RZ, RZ ;  /* 0x000000ff47051210 */ /* 0x000fe40007ffe1ff */
[----:B------:R-:W-:Y:S02]  /*c280*/  LEA.HI.X.SX32 R2, R2, R23, 0x1, P2 ;  /* 0x0000001702027211 */ /* 0x000fe400010f0eff */
[----:B------:R-:W-:Y:S01]  /*c290*/  IADD3 R8, P2, R9, R12, RZ ;  /* 0x0000000c09087210 */ /* 0x000fe20007f5e0ff */
[----:B------:R-:W-:-:S03]  /*c2a0*/  IMAD.WIDE R4, R5, 0x2, R26 ;  /* 0x0000000205047825 */ /* 0x000fc600078e021a */
        /* <DEDUP_REMOVED lines=12> */
[----:B-1----:R-:W-:Y:S01]  /*c370*/  IMAD.U32 R27, R17, 0x10000, RZ ;  /* 0x00010000111b7824 */ /* 0x002fe200078e00ff */
[C---:B------:R-:W-:Y:S01]  /*c380*/  LOP3.LUT R17, R19.reuse, 0xffff0000, RZ, 0xc0, !PT ;  /* 0xffff000013117812 */ /* 0x040fe200078ec0ff */
[----:B------:R-:W-:Y:S01]  /*c390*/  IMAD.U32 R29, R19, 0x10000, RZ ;  /* 0x00010000131d7824 */ /* 0x000fe200078e00ff */
[----:B------:R-:W-:Y:S01]  /*c3a0*/  SHF.L.U32 R26, R18, 0x10, RZ ;  /* 0x00000010121a7819 */ /* 0x000fe200000006ff */
[C---:B------:R-:W-:Y:S01]  /*c3b0*/  IMAD.U32 R22, R16.reuse, 0x10000, RZ ;  /* 0x0001000010167824 */ /* 0x040fe200078e00ff */
[----:B------:R-:W-:Y:S02]  /*c3c0*/  LOP3.LUT R16, R16, 0xffff0000, RZ, 0xc0, !PT ;  /* 0xffff000010107812 */ /* 0x000fe400078ec0ff */
[----:B------:R-:W-:Y:S01]  /*c3d0*/  LOP3.LUT R18, R18, 0xffff0000, RZ, 0xc0, !PT ;  /* 0xffff000012127812 */ /* 0x000fe200078ec0ff */
[C---:B---3--:R-:W-:Y:S01]  /*c3e0*/  IMAD.U32 R28, R4.reuse, 0x10000, RZ ;  /* 0x00010000041c7824 */ /* 0x048fe200078e00ff */
[----:B------:R-:W-:Y:S01]  /*c3f0*/  LOP3.LUT R19, R4, 0xffff0000, RZ, 0xc0, !PT ;  /* 0xffff000004137812 */ /* 0x000fe200078ec0ff */
[----:B--2---:R-:W-:Y:S01]  /*c400*/  IMAD.U32 R30, R6, 0x10000, RZ ;  /* 0x00010000061e7824 */ /* 0x004fe200078e00ff */
[----:B------:R-:W-:-:S02]  /*c410*/  SHF.L.U32 R4, R5, 0x10, RZ ;  /* 0x0000001005047819 */ /* 0x000fc400000006ff */
[----:B------:R-:W-:Y:S01]  /*c420*/  LOP3.LUT R31, R5, 0xffff0000, RZ, 0xc0, !PT ;  /* 0xffff0000051f7812 */ /* 0x000fe200078ec0ff */
[C---:B------:R-:W-:Y:S01]  /*c430*/  IMAD.U32 R5, R7.reuse, 0x10000, RZ ;  /* 0x0001000007057824 */ /* 0x040fe200078e00ff */
[----:B------:R-:W-:Y:S01]  /*c440*/  LOP3.LUT R32, R7, 0xffff0000, RZ, 0xc0, !PT ;  /* 0xffff000007207812 */ /* 0x000fe200078ec0ff */
        /* <DEDUP_REMOVED lines=46> */
.L_x_5802:
[----:B------:R-:W-:Y:S05]  /*c730*/  BSYNC B0 ;  /* 0x0000000000007941 */ /* 0x000fea0003800000 */
.L_x_5801:
[----:B-----5:R3:W-:Y:S02]  /*c740*/  STS.128 [R159+0x3000], R16 ;  /* 0x003000109f007388 */ /* 0x0207e40000000c00 */
.L_x_5796:
[----:B------:R-:W-:Y:S05]  /*c750*/  BSYNC B2 ;  /* 0x0000000000027941 */ /* 0x000fea0003800000 */
.L_x_5795:
[----:B------:R-:W-:-:S05]  /*c760*/  VIADD R22, R132, 0x30 ;  /* 0x0000003084167836 */ /* 0x000fca0000000000 */
        /* <DEDUP_REMOVED lines=19> */
[C---:B------:R-:W-:Y:S01]  /*c8a0*/  IMAD R2, R71.reuse, 0x30, RZ ;  /* 0x0000003047027824 */ /* 0x040fe200078e02ff */
[----:B------:R-:W-:Y:S01]  /*c8b0*/  @P1 IADD3 R7, -R71, RZ, RZ ;  /* 0x000000ff47071210 */ /* 0x000fe20007ffe1ff */
[----:B------:R-:W-:-:S03]  /*c8c0*/  @P1 IMAD.MOV R13, RZ, RZ, -R71 ;  /* 0x000000ffff0d1224 */ /* 0x000fc600078e0a47 */
        /* <DEDUP_REMOVED lines=17> */
[C---:B------:R-:W-:Y:S01]  /*c9e0*/  LOP3.LUT R17, R19.reuse, 0xffff0000, RZ, 0xc0, !PT ;  /* 0xffff000013117812 */ /* 0x040fe200078ec0ff */
[----:B------:R-:W-:Y:S01]  /*c9f0*/  IMAD.U32 R29, R19, 0x10000, RZ ;  /* 0x00010000131d7824 */ /* 0x000fe200078e00ff */
[----:B------:R-:W-:Y:S01]  /*ca00*/  SHF.L.U32 R26, R18, 0x10, RZ ;  /* 0x00000010121a7819 */ /* 0x000fe200000006ff */
[C---:B------:R-:W-:Y:S01]  /*ca10*/  IMAD.U32 R21, R16.reuse, 0x10000, RZ ;  /* 0x0001000010157824 */ /* 0x040fe200078e00ff */
[----:B------:R-:W-:Y:S02]  /*ca20*/  LOP3.LUT R16, R16, 0xffff0000, RZ, 0xc0, !PT ;  /* 0xffff000010107812 */ /* 0x000fe400078ec0ff */
[----:B------:R-:W-:Y:S02]  /*ca30*/  LOP3.LUT R18, R18, 0xffff0000, RZ, 0xc0, !PT ;  /* 0xffff000012127812 */ /* 0x000fe400078ec0ff */
[----:B---3--:R-:W-:-:S02]  /*ca40*/  SHF.L.U32 R28, R4, 0x10, RZ ;  /* 0x00000010041c7819 */ /* 0x008fc400000006ff */
[----:B------:R-:W-:Y:S01]  /*ca50*/  LOP3.LUT R19, R4, 0xffff0000, RZ, 0xc0, !PT ;  /* 0xffff000004137812 */ /* 0x000fe200078ec0ff */
[C---:B------:R-:W-:Y:S01]  /*ca60*/  IMAD.U32 R4, R5.reuse, 0x10000, RZ ;  /* 0x0001000005047824 */ /* 0x040fe200078e00ff */
[----:B--2---:R-:W-:Y:S01]  /*ca70*/  LOP3.LUT R31, R5, 0xffff0000, RZ, 0xc0, !PT ;  /* 0xffff0000051f7812 */ /* 0x004fe200078ec0ff */
        /* <DEDUP_REMOVED lines=49> */
.L_x_5806:
[----:B------:R-:W-:Y:S05]  /*cd90*/  BSYNC B0 ;  /* 0x0000000000007941 */ /* 0x000fea0003800000 */
.L_x_5805:
[----:B-----5:R3:W-:Y:S02]  /*cda0*/  STS.128 [R159+0x1800], R16 ;  /* 0x001800109f007388 */ /* 0x0207e40000000c00 */
.L_x_5804:
[----:B------:R-:W-:Y:S05]  /*cdb0*/  BSYNC B1 ;  /* 0x0000000000017941 */ /* 0x000fea0003800000 */
.L_x_5803:
[----:B------:R1:W-:Y:S01]  /*cdc0*/  @P0 STS.128 [R159+0x3800], RZ ;  /* 0x003800ff9f000388 */ /* 0x0003e20000000c00 */
[----:B------:R-:W-:Y:S05]  /*cdd0*/  @P0 BRA `(.L_x_5772) ;  /* 0x0000000c00200947 */ /* 0x000fea0003800000 */
[----:B-1----:R1:W5:Y:S01]  /*cde0*/  LDG.E.128 R4, desc[UR6][R24.64+0x80] ;  /* 0x0000800618047981 */ /* 0x002362000c1e1d00 */
[----:B------:R-:W-:Y:S01]  /*cdf0*/  ISETP.GE.AND P0, PT, R100, UR12, PT ;  /* 0x0000000c64007c0c */ /* 0x000fe2000bf06270 */
[----:B------:R-:W-:-:S12]  /*ce00*/  BSSY B0, `(.L_x_5807) ;  /* 0x000005d000007945 */ /* 0x000fd80003800000 */
[----:B------:R-:W-:Y:S05]  /*ce10*/  @P0 BRA `(.L_x_5808) ;  /* 0x00000004006c0947 */ /* 0x000fea0003800000 */
[----:B------:R-:W-:Y:S01]  /*ce20*/  ISETP.GE.AND P0, PT, R100, R71, PT ;  /* 0x000000476400720c */ /* 0x000fe20003f06270 */
[----:B------:R-:W-:Y:S01]  /*ce30*/  IMAD.MOV.U32 R8, RZ, RZ, R71 ;  /* 0x000000ffff087224 */ /* 0x000fe200078e0047 */
[----:B------:R-:W-:Y:S01]  /*ce40*/  IADD3 R14, P1, R24, 0x80, RZ ;  /* 0x00000080180e7810 */ /* 0x000fe20007f3e0ff */
[----:B------:R-:W-:Y:S01]  /*ce50*/  IMAD.MOV.U32 R10, RZ, RZ, 0x30 ;  /* 0x00000030ff0a7424 */ /* 0x000fe200078e00ff */
[----:B------:R-:W-:Y:S01]  /*ce60*/  MOV R2, RZ ;  /* 0x000000ff00027202 */ /* 0x000fe20000000f00 */
[----:B------:R-:W-:Y:S02]  /*ce70*/  ULDC.64 UR8, c[0x0][0x360] ;  /* 0x0000d80000087ab9 */ /* 0x000fe40000000a00 */
[----:B------:R-:W-:-:S06]  /*ce80*/  IMAD.X R15, RZ, RZ, R25, P1 ;  /* 0x000000ffff0f7224 */ /* 0x000fcc00008e0619 */
[--C-:B------:R-:W-:Y:S02]  /*ce90*/  @P0 SHF.R.S32.HI R71, RZ, 0x1, R72.reuse ;  /* 0x00000001ff470819 */ /* 0x100fe40000011448 */
[--C-:B------:R-:W-:Y:S02]  /*cea0*/  @P0 SHF.R.S32.HI R9, RZ, 0x1, R72.reuse ;  /* 0x00000001ff090819 */ /* 0x100fe40000011448 */
[C---:B------:R-:W-:Y:S01]  /*ceb0*/  @P0 IADD3 R8, -R71.reuse, RZ, RZ ;  /* 0x000000ff47080210 */ /* 0x040fe20007ffe1ff */
[----:B------:R-:W-:Y:S02]  /*cec0*/  IMAD R10, R71, R10, 0x40 ;  /* 0x00000040470a7424 */ /* 0x000fe400078e020a */
[----:B------:R-:W-:Y:S01]  /*ced0*/  @P0 IMAD.MOV R2, RZ, RZ, -R9 ;  /* 0x000000ffff020224 */ /* 0x000fe200078e0a09 */
[----:B------:R-:W-:Y:S01]  /*cee0*/  @P0 SHF.R.S32.HI R72, RZ, 0x1, R72 ;  /* 0x00000001ff480819 */ /* 0x000fe20000011448 */
[----:B------:R-:W-:Y:S01]  /*cef0*/  IMAD.WIDE R8, R8, 0x2, R14 ;  /* 0x0000000208087825 */ /* 0x000fe200078e020e */
[----:B------:R-:W-:-:S04]  /*cf00*/  IADD3 R3, P1, R10, R3, RZ ;  /* 0x000000030a037210 */ /* 0x000fc80007f3e0ff */
[----:B------:R-:W-:Y:S02]  /*cf10*/  LEA.HI.X.SX32 R23, R10, R23, 0x1, P1 ;  /* 0x000000170a177211 */ /* 0x000fe400008f0eff */
[C---:B------:R-:W-:Y:S01]  /*cf20*/  IADD3 R12, P1, R2.reuse, R3, RZ ;  /* 0x00000003020c7210 */ /* 0x040fe20007f3e0ff */
[----:B------:R-:W2:Y:S03]  /*cf30*/  LDG.E.128 R8, desc[UR6][R8.64] ;  /* 0x0000000608087981 */ /* 0x000ea6000c1e1d00 */
[----:B------:R-:W-:Y:S01]  /*cf40*/  LEA.HI.X.SX32 R13, R2, R23, 0x1, P1 ;  /* 0x00000017020d7211 */ /* 0x000fe200008f0eff */
[----:B------:R-:W-:Y:S01]  /*cf50*/  IMAD.MOV.U32 R2, RZ, RZ, RZ ;  /* 0x000000ffff027224 */ /* 0x000fe200078e00ff */
[----:B------:R-:W-:Y:S01]  /*cf60*/  LEA R14, P1, R12, UR8, 0x1 ;  /* 0x000000080c0e7c11 */ /* 0x000fe2000f8208ff */
[----:B------:R-:W-:-:S03]  /*cf70*/  @P0 IMAD.MOV R2, RZ, RZ, -R72 ;  /* 0x000000ffff020224 */ /* 0x000fc600078e0a48 */
[----:B------:R-:W-:Y:S01]  /*cf80*/  LEA.HI.X R15, R12, UR9, R13, 0x1, P1 ;  /* 0x000000090c0f7c11 */ /* 0x000fe200088f0c0d */
[----:B------:R-:W-:Y:S01]  /*cf90*/  ULDC.64 UR8, c[0x0][0x358] ;  /* 0x0000d60000087ab9 */ /* 0x000fe20000000a00 */
[----:B------:R-:W-:-:S04]  /*cfa0*/  IADD3 R3, P1, R2, R3, RZ ;  /* 0x0000000302037210 */ /* 0x000fc80007f3e0ff */
[----:B------:R-:W-:Y:S01]  /*cfb0*/  LEA.HI.X.SX32 R2, R2, R23, 0x1, P1 ;  /* 0x0000001702027211 */ /* 0x000fe200008f0eff */
[----:B------:R-:W4:Y:S01]  /*cfc0*/  LDG.E.128 R12, desc[UR6][R14.64] ;  /* 0x000000060e0c7981 */ /* 0x000f22000c1e1d00 */
[----:B---3--:R-:W-:-:S04]  /*cfd0*/  LEA R16, P1, R3, UR8, 0x1 ;  /* 0x0000000803107c11 */ /* 0x008fc8000f8208ff */
[----:B------:R-:W-:-:S06]  /*cfe0*/  LEA.HI.X R17, R3, UR9, R2, 0x1, P1 ;  /* 0x0000000903117c11 */ /* 0x000fcc00088f0c02 */
[----:B------:R-:W3:Y:S01]  /*cff0*/  LDG.E.128 R16, desc[UR6][R16.64] ;  /* 0x0000000610107981 */ /* 0x000ee2000c1e1d00 */
[C---:B-----5:R-:W-:Y:S01]  /*d000*/  SHF.L.U32 R21, R4.reuse, 0x10, RZ ;  /* 0x0000001004157819 */ /* 0x060fe200000006ff */
[C---:B-1----:R-:W-:Y:S01]  /*d010*/  IMAD.U32 R24, R5.reuse, 0x10000, RZ ;  /* 0x0001000005187824 */ /* 0x042fe200078e00ff */
[----:B------:R-:W-:Y:S01]  /*d020*/  LOP3.LUT R3, R4, 0xffff0000, RZ, 0xc0, !PT ;  /* 0xffff000004037812 */ /* 0x000fe200078ec0ff */
[C---:B------:R-:W-:Y:S01]  /*d030*/  IMAD.U32 R23, R6.reuse, 0x10000, RZ ;  /* 0x0001000006177824 */ /* 0x040fe200078e00ff */
[----:B------:R-:W-:Y:S02]  /*d040*/  LOP3.LUT R2, R5, 0xffff0000, RZ, 0xc0, !PT ;  /* 0xffff000005027812 */ /* 0x000fe400078ec0ff */
[----:B------:R-:W-:Y:S02]  /*d050*/  LOP3.LUT R5, R6, 0xffff0000, RZ, 0xc0, !PT ;  /* 0xffff000006057812 */ /* 0x000fe400078ec0ff */
[C---:B------:R-:W-:Y:S02]  /*d060*/  LOP3.LUT R4, R7.reuse, 0xffff0000, RZ, 0xc0, !PT ;  /* 0xffff000007047812 */ /* 0x040fe400078ec0ff */
[----:B------:R-:W-:Y:S01]  /*d070*/  SHF.L.U32 R26, R7, 0x10, RZ ;  /* 0x00000010071a7819 */ /* 0x000fe200000006ff */
[C---:B--2---:R-:W-:Y:S01]  /*d080*/  IMAD.U32 R25, R8.reuse, 0x10000, RZ ;  /* 0x0001000008197824 */ /* 0x044fe200078e00ff */
[----:B------:R-:W-:Y:S01]  /*d090*/  LOP3.LUT R7, R8, 0xffff0000, RZ, 0xc0, !PT ;  /* 0xffff000008077812 */ /* 0x000fe200078ec0ff */
[C---:B------:R-:W-:Y:S01]  /*d0a0*/  IMAD.U32 R6, R9.reuse, 0x10000, RZ ;  /* 0x0001000009067824 */ /* 0x040fe200078e00ff */
[----:B------:R-:W-:Y:S01]  /*d0b0*/  LOP3.LUT R28, R9, 0xffff0000, RZ, 0xc0, !PT ;  /* 0xffff0000091c7812 */ /* 0x000fe200078ec0ff */
[----:B------:R-:W-:Y:S01]  /*d0c0*/  IMAD.U32 R8, R11, 0x10000, RZ ;  /* 0x000100000b087824 */ /* 0x000fe200078e00ff */
[----:B------:R-:W-:-:S02]  /*d0d0*/  SHF.L.U32 R27, R10, 0x10, RZ ;  /* 0x000000100a1b7819 */ /* 0x000fc400000006ff */
[----:B------:R-:W-:Y:S02]  /*d0e0*/  LOP3.LUT R9, R10, 0xffff0000, RZ, 0xc0, !PT ;  /* 0xffff00000a097812 */ /* 0x000fe400078ec0ff */
[----:B------:R-:W-:Y:S01]  /*d0f0*/  LOP3.LUT R29, R11, 0xffff0000, RZ, 0xc0, !PT ;  /* 0xffff00000b1d7812 */ /* 0x000fe200078ec0ff */
[C---:B----4-:R-:W-:Y:S01]  /*d100*/  IMAD.U32 R30, R12.reuse, 0x10000, RZ ;  /* 0x000100000c1e7824 */ /* 0x050fe200078e00ff */
[----:B------:R-:W-:Y:S01]  /*d110*/  LOP3.LUT R10, R12, 0xffff0000, RZ, 0xc0, !PT ;  /* 0xffff00000c0a7812 */ /* 0x000fe200078ec0ff */
[C---:B------:R-:W-:Y:S01]  /*d120*/  IMAD.U32 R32, R14.reuse, 0x10000, RZ ;  /* 0x000100000e207824 */ /* 0x040fe200078e00ff */
[C---:B------:R-:W-:Y:S02]  /*d130*/  SHF.L.U32 R11, R13.reuse, 0x10, RZ ;  /* 0x000000100d0b7819 */ /* 0x040fe400000006ff */
[----:B------:R-:W-:Y:S01]  /*d140*/  LOP3.LUT R31, R13, 0xffff0000, RZ, 0xc0, !PT ;  /* 0xffff00000d1f7812 */ /* 0x000fe200078ec0ff */
[----:B------:R-:W-:Y:S01]  /*d150*/  IMAD.U32 R13, R15, 0x10000, RZ ;  /* 0x000100000f0d7824 */ /* 0x000fe200078e00ff */
[----:B------:R-:W-:-:S02]  /*d160*/  LOP3.LUT R12, R14, 0xffff0000, RZ, 0xc0, !PT ;  /* 0xffff00000e0c7812 */ /* 0x000fc400078ec0ff */
[----:B------:R-:W-:Y:S01]  /*d170*/  LOP3.LUT R14, R15, 0xffff0000, RZ, 0xc0, !PT ;  /* 0xffff00000f0e7812 */ /* 0x000fe200078ec0ff */
[----:B------:R-:W-:Y:S01]  /*d180*/  @!P0 FADD.FTZ R10, -R10, -RZ ;  /* 0x800000ff0a0a8221 */ /* 0x000fe20000010100 */
[----:B------:R-:W-:Y:S01]  /*d190*/  @!P0 FADD.FTZ R13, -R13, -RZ ;  /* 0x800000ff0d0d8221 */ /* 0x000fe20000010100 */
[----:B------:R-:W-:Y:S02]  /*d1a0*/  @!P0 FADD.FTZ R30, -R30, -RZ ;  /* 0x800000ff1e1e8221 */ /* 0x000fe40000010100 */
[----:B------:R-:W-:Y:S01]  /*d1b0*/  @!P0 FADD.FTZ R14, -R14, -RZ ;  /* 0x800000ff0e0e8221 */ /* 0x000fe20000010100 */
[----:B------:R-:W-:Y:S01]  /*d1c0*/  @!P0 FADD.FTZ R11, -R11, -RZ ;  /* 0x800000ff0b0b8221 */ /* 0x000fe20000010100 */
[----:B------:R-:W-:Y:S01]  /*d1d0*/  FMUL.FTZ R10, R7, R10 ;  /* 0x0000000a070a7220 */ /* 0x000fe20000410000 */
[----:B------:R-:W-:Y:S01]  /*d1e0*/  @!P0 FADD.FTZ R12, -R12, -RZ ;  /* 0x800000ff0c0c8221 */ /* 0x000fe20000010100 */
[----:B------:R-:W-:Y:S01]  /*d1f0*/  FMUL.FTZ R13, R8, R13 ;  /* 0x0000000d080d7220 */ /* 0x000fe20000410000 */
[----:B------:R-:W-:Y:S01]  /*d200*/  @!P0 FADD.FTZ R31, -R31, -RZ ;  /* 0x800000ff1f1f8221 */ /* 0x000fe20000010100 */
[C---:B---3--:R-:W-:Y:S01]  /*d210*/  SHF.L.U32 R8, R16.reuse, 0x10, RZ ;  /* 0x0000001010087819 */ /* 0x048fe200000006ff */
[----:B------:R-:W-:Y:S01]  /*d220*/  FMUL.FTZ R30, R25, R30 ;  /* 0x0000001e191e7220 */ /* 0x000fe20000410000 */
[----:B------:R-:W-:Y:S01]  /*d230*/  LOP3.LUT R7, R16, 0xffff0000, RZ, 0xc0, !PT ;  /* 0xffff000010077812 */ /* 0x000fe200078ec0ff */
[----:B------:R-:W-:Y:S01]  /*d240*/  @!P0 FADD.FTZ R32, -R32, -RZ ;  /* 0x800000ff20208221 */ /* 0x000fe20000010100 */
[----:B------:R-:W-:Y:S01]  /*d250*/  FMUL.FTZ R29, R29, R14 ;  /* 0x0000000e1d1d7220 */ /* 0x000fe20000410000 */
[----:B------:R-:W-:Y:S01]  /*d260*/  SHF.L.U32 R15, R18, 0x10, RZ ;  /* 0x00000010120f7819 */ /* 0x000fe200000006ff */
[----:B------:R-:W-:Y:S01]  /*d270*/  FMUL.FTZ R11, R6, R11 ;  /* 0x0000000b060b7220 */ /* 0x000fe20000410000 */
[----:B------:R-:W-:Y:S01]  /*d280*/  LOP3.LUT R14, R18, 0xffff0000, RZ, 0xc0, !PT ;  /* 0xffff0000120e7812 */ /* 0x000fe200078ec0ff */
[----:B------:R-:W-:Y:S01]  /*d290*/  FMUL.FTZ R12, R9, R12 ;  /* 0x0000000c090c7220 */ /* 0x000fe20000410000 */
[----:B------:R-:W-:Y:S01]  /*d2a0*/  LOP3.LUT R16, R17, 0xffff0000, RZ, 0xc0, !PT ;  /* 0xffff000011107812 */ /* 0x000fe200078ec0ff */
[----:B------:R-:W-:Y:S01]  /*d2b0*/  FMUL.FTZ R31, R28, R31 ;  /* 0x0000001f1c1f7220 */ /* 0x000fe20000410000 */
[----:B------:R-:W-:Y:S01]  /*d2c0*/  LOP3.LUT R18, R19, 0xffff0000, RZ, 0xc0, !PT ;  /* 0xffff000013127812 */ /* 0x000fe200078ec0ff */
[----:B------:R-:W-:-:S02]  /*d2d0*/  IMAD.U32 R6, R17, 0x10000, RZ ;  /* 0x0001000011067824 */ /* 0x000fc400078e00ff */
        /* <DEDUP_REMOVED lines=15> */
.L_x_5808:
[----:B------:R-:W-:Y:S05]  /*d3d0*/  BSYNC B0 ;  /* 0x0000000000007941 */ /* 0x000fea0003800000 */
.L_x_5807:
[----:B-----5:R1:W-:Y:S01]  /*d3e0*/  STS.128 [R159+0x3800], R4 ;  /* 0x003800049f007388 */ /* 0x0203e20000000c00 */
[----:B------:R-:W-:Y:S05]  /*d3f0*/  BRA `(.L_x_5772) ;  /* 0x0000000400987947 */ /* 0x000fea0003800000 */
.L_x_5746:
[----:B------:R-:W-:Y:S01]  /*d400*/  IMAD.IADD R5, R151, 0x1, -R60 ;  /* 0x0000000197057824 */ /* 0x000fe200078e0a3c */
[----:B------:R-:W-:Y:S01]  /*d410*/  BSSY B0, `(.L_x_5809) ;  /* 0x000001c000007945 */ /* 0x000fe20003800000 */
[C---:B------:R-:W-:Y:S02]  /*d420*/  VIADD R20, R132.reuse, 0x10 ;  /* 0x0000001084147836 */ /* 0x040fe40000000000 */
[C---:B------:R-:W-:Y:S01]  /*d430*/  VIADD R0, R132.reuse, 0x20 ;  /* 0x0000002084007836 */ /* 0x040fe20000000000 */
[CC--:B------:R-:W-:Y:S01]  /*d440*/  ISETP.GE.AND P1, PT, R132.reuse, R5.reuse, PT ;  /* 0x000000058400720c */ /* 0x0c0fe20003f26270 */
[----:B------:R-:W-:Y:S01]  /*d450*/  VIADD R22, R132, 0x30 ;  /* 0x0000003084167836 */ /* 0x000fe20000000000 */
[-C--:B------:R-:W-:Y:S02]  /*d460*/  ISETP.GE.AND P6, PT, R20, R5.reuse, PT ;  /* 0x000000051400720c */ /* 0x080fe40003fc6270 */
[-C--:B------:R-:W-:Y:S02]  /*d470*/  ISETP.GE.AND P5, PT, R0, R5.reuse, PT ;  /* 0x000000050000720c */ /* 0x080fe40003fa6270 */
[----:B------:R-:W-:-:S07]  /*d480*/  ISETP.GE.AND P4, PT, R22, R5, PT ;  /* 0x000000051600720c */ /* 0x000fce0003f86270 */
[----:B------:R-:W-:Y:S06]  /*d490*/  @P1 BRA `(.L_x_5810) ;  /* 0x00000000004c1947 */ /* 0x000fec0003800000 */
[----:B------:R-:W-:Y:S02]  /*d4a0*/  ULDC UR5, c[0x0][0x2d0] ;  /* 0x0000b40000057ab9 */ /* 0x000fe40000000800 */
[----:B------:R-:W-:-:S13]  /*d4b0*/  ISETP.GE.AND P2, PT, R102, UR5, PT ;  /* 0x0000000566007c0c */ /* 0x000fda000bf46270 */
        /* <DEDUP_REMOVED lines=17> */
.L_x_5810:
[----:B------:R-:W-:Y:S05]  /*d5d0*/  BSYNC B0 ;  /* 0x0000000000007941 */ /* 0x000fea0003800000 */
.L_x_5809:
[----:B------:R-:W-:Y:S04]  /*d5e0*/  BSSY B0, `(.L_x_5811) ;  /* 0x0000017000007945 */ /* 0x000fe80003800000 */
[----:B------:R-:W-:Y:S05]  /*d5f0*/  @P6 BRA `(.L_x_5812) ;  /* 0x0000000000546947 */ /* 0x000fea0003800000 */
[----:B------:R-:W-:Y:S01]  /*d600*/  ULDC UR5, c[0x0][0x2d0] ;  /* 0x0000b40000057ab9 */ /* 0x000fe20000000800 */
[----:B------:R-:W-:Y:S02]  /*d610*/  IADD3 R9, P1, R9, R134, RZ ;  /* 0x0000008609097210 */ /* 0x000fe40007f3e0ff */
[----:B------:R-:W-:-:S03]  /*d620*/  ISETP.GE.AND P2, PT, R102, UR5, PT ;  /* 0x0000000566007c0c */ /* 0x000fc6000bf46270 */
        /* <DEDUP_REMOVED lines=18> */
.L_x_5812:
[----:B------:R-:W-:Y:S05]  /*d750*/  BSYNC B0 ;  /* 0x0000000000007941 */ /* 0x000fea0003800000 */
.L_x_5811:
[----:B------:R-:W-:Y:S04]  /*d760*/  BSSY B0, `(.L_x_5813) ;  /* 0x0000017000007945 */ /* 0x000fe80003800000 */
[----:B------:R-:W-:Y:S05]  /*d770*/  @P5 BRA `(.L_x_5814) ;  /* 0x0000000000545947 */ /* 0x000fea0003800000 */
[----:B------:R-:W-:Y:S01]  /*d780*/  ULDC UR5, c[0x0][0x2d0] ;  /* 0x0000b40000057ab9 */ /* 0x000fe20000000800 */
[----:B------:R-:W-:Y:S02]  /*d790*/  LEA R7, P1, R2, R134, 0x5 ;  /* 0x0000008602077211 */ /* 0x000fe400078228ff */
[----:B------:R-:W-:Y:S02]  /*d7a0*/  ISETP.GE.AND P2, PT, R102, UR5, PT ;  /* 0x0000000566007c0c */ /* 0x000fe4000bf46270 */
[----:B------:R-:W-:-:S11]  /*d7b0*/  LEA.HI.X R6, R2, R139, R3, 0x5, P1 ;  /* 0x0000008b02067211 */ /* 0x000fd600008f2c03 */
        /* <DEDUP_REMOVED lines=17> */
.L_x_5814:
[----:B------:R-:W-:Y:S05]  /*d8d0*/  BSYNC B0 ;  /* 0x0000000000007941 */ /* 0x000fea0003800000 */
.L_x_5813:
[----:B------:R-:W-:Y:S05]  /*d8e0*/  @P4 BRA `(.L_x_5772) ;  /* 0x00000000005c4947 */ /* 0x000fea0003800000 */
[----:B------:R-:W-:Y:S01]  /*d8f0*/  ULDC UR5, c[0x0][0x2d0] ;  /* 0x0000b40000057ab9 */ /* 0x000fe20000000800 */
[----:B------:R-:W-:Y:S01]  /*d900*/  IMAD.MOV.U32 R135, RZ, RZ, R139 ;  /* 0x000000ffff877224 */ /* 0x000fe200078e008b */
[----:B------:R-:W-:Y:S01]  /*d910*/  ISETP.GE.AND P1, PT, R102, UR5, PT ;  /* 0x0000000566007c0c */ /* 0x000fe2000bf26270 */
[----:B------:R-:W-:Y:S02]  /*d920*/  IMAD R3, R3, 0x30, RZ ;  /* 0x0000003003037824 */ /* 0x000fe400078e02ff */
[----:B------:R-:W-:-:S05]  /*d930*/  IMAD.WIDE.U32 R134, R2, 0x30, R134 ;  /* 0x0000003002867825 */ /* 0x000fca00078e0086 */
[----:B------:R-:W-:-:S05]  /*d940*/  IADD3 R2, R3, R135, RZ ;  /* 0x0000008703027210 */ /* 0x000fca0007ffe0ff */
        /* <DEDUP_REMOVED lines=17> */
.L_x_5772:
[----:B------:R-:W-:Y:S05]  /*da60*/  BSYNC B3 ;  /* 0x0000000000037941 */ /* 0x000fea0003800000 */
.L_x_5745:
[----:B------:R-:W-:Y:S01]  /*da70*/  VIADD R157, R104, 0xffffffff ;  /* 0xffffffff689d7836 */ /* 0x000fe20000000000 */
[----:B------:R-:W-:Y:S01]  /*da80*/  SHF.R.S32.HI R145, RZ, 0x4, R64 ;  /* 0x00000004ff917819 */ /* 0x000fe20000011440 */
[----:B------:R-:W-:Y:S01]  /*da90*/  ULDC.64 UR12, c[0x0][0x218] ;  /* 0x00008600000c7ab9 */ /* 0x000fe20000000a00 */
[----:B-1-3--:R-:W-:Y:S01]  /*daa0*/  IMAD.SHL.U32 R11, R59, 0x40, RZ ;  /* 0x000000403b0b7824 */ /* 0x00afe200078e00ff */
[----:B------:R-:W-:Y:S01]  /*dab0*/  LEA R156, P2, R136, UR12, 0x1 ;  /* 0x0000000c889c7c11 */ /* 0x000fe2000f8408ff */
[----:B------:R-:W-:Y:S01]  /*dac0*/  IMAD.SHL.U32 R3, R157, 0x40, RZ ;  /* 0x000000409d037824 */ /* 0x000fe200078e00ff */
[----:B------:R-:W-:Y:S01]  /*dad0*/  LEA.HI R2, R64, R145, RZ, 0x1 ;  /* 0x0000009140027211 */ /* 0x000fe200078f08ff */
[----:B------:R-:W-:Y:S01]  /*dae0*/  BSSY B0, `(.L_x_5815) ;  /* 0x0000021000007945 */ /* 0x000fe20003800000 */
[----:B------:R-:W-:Y:S01]  /*daf0*/  LOP3.LUT R158, R63, 0xff, RZ, 0xc0, !PT ;  /* 0x000000ff3f9e7812 */ /* 0x000fe200078ec0ff */
[----:B------:R-:W-:Y:S01]  /*db00*/  IMAD.IADD R9, R56, 0x1, -R3 ;  /* 0x0000000138097824 */ /* 0x000fe200078e0a03 */
[----:B------:R-:W-:-:S02]  /*db10*/  LOP3.LUT R2, R2, 0xfffffffe, RZ, 0xc0, !PT ;  /* 0xfffffffe02027812 */ /* 0x000fc400078ec0ff */
[----:B------:R-:W-:Y:S02]  /*db20*/  LOP3.LUT R11, R11, 0x1c0, RZ, 0xc0, !PT ;  /* 0x000001c00b0b7812 */ /* 0x000fe400078ec0ff */
[CC--:B------:R-:W-:Y:S01]  /*db30*/  ISETP.GE.AND P4, PT, R132.reuse, R9.reuse, PT ;  /* 0x000000098400720c */ /* 0x0c0fe20003f86270 */
[----:B------:R-:W-:Y:S01]  /*db40*/  IMAD.IADD R145, R145, 0x1, -R2 ;  /* 0x0000000191917824 */ /* 0x000fe200078e0a02 */
[-C--:B------:R-:W-:Y:S01]  /*db50*/  ISETP.GE.AND P0, PT, R132, R9.reuse, PT ;  /* 0x000000098400720c */ /* 0x080fe20003f06270 */
[----:B------:R-:W-:Y:S01]  /*db60*/  IMAD.SHL.U32 R2, R62, 0x40, RZ ;  /* 0x000000403e027824 */ /* 0x000fe200078e00ff */
[-C--:B------:R-:W-:Y:S01]  /*db70*/  ISETP.GE.AND P1, PT, R20, R9.reuse, PT ;  /* 0x000000091400720c */ /* 0x080fe20003f26270 */
[----:B------:R-:W-:Y:S01]  /*db80*/  IMAD.SHL.U32 R132, R132, 0x8, RZ ;  /* 0x0000000884847824 */ /* 0x000fe200078e00ff */
[-C--:B------:R-:W-:Y:S02]  /*db90*/  ISETP.GE.AND P5, PT, R0, R9.reuse, PT ;  /* 0x000000090000720c */ /* 0x080fe40003fa6270 */
[----:B------:R-:W-:-:S02]  /*dba0*/  ISETP.GE.AND P6, PT, R22, R9, PT ;  /* 0x000000091600720c */ /* 0x000fc40003fc6270 */
[----:B------:R-:W-:Y:S02]  /*dbb0*/  LOP3.LUT R2, R2, 0x1c0, RZ, 0xc0, !PT ;  /* 0x000001c002027812 */ /* 0x000fe400078ec0ff */
[----:B------:R-:W-:Y:S01]  /*dbc0*/  LEA.HI.X R153, R136, UR13, R163, 0x1, P2 ;  /* 0x0000000d88997c11 */ /* 0x000fe200090f0ca3 */
[----:B------:R-:W-:Y:S08]  /*dbd0*/  @P4 BRA `(.L_x_5816) ;  /* 0x0000000000444947 */ /* 0x000ff00003800000 */
[C---:B--2-4-:R-:W-:Y:S02]  /*dbe0*/  LOP3.LUT R4, R158.reuse, 0x1, RZ, 0xc0, !PT ;  /* 0x000000019e047812 */ /* 0x054fe400078ec0ff */
        /* <DEDUP_REMOVED lines=16> */
.L_x_5816:
[----:B------:R-:W-:Y:S05]  /*dcf0*/  BSYNC B0 ;  /* 0x0000000000007941 */ /* 0x000fea0003800000 */
.L_x_5815:
[----:B------:R-:W-:Y:S04]  /*dd00*/  BSSY B0, `(.L_x_5817) ;  /* 0x0000015000007945 */ /* 0x000fe80003800000 */
[----:B------:R-:W-:Y:S05]  /*dd10*/  @P1 BRA `(.L_x_5818) ;  /* 0x00000000004c1947 */ /* 0x000fea0003800000 */
[C---:B-12-4-:R-:W-:Y:S02]  /*dd20*/  LOP3.LUT R4, R158.reuse, 0x1, RZ, 0xc0, !PT ;  /* 0x000000019e047812 */ /* 0x056fe400078ec0ff */
        /* <DEDUP_REMOVED lines=10> */
[C---:B------:R-:W-:Y:S01]  /*ddd0*/  @P1 LEA R6, P4, R5.reuse, UR12, 0x1 ;  /* 0x0000000c05061c11 */ /* 0x040fe2000f8808ff */
[----:B------:R3:W-:Y:S03]  /*dde0*/  @P2 STS.128 [R159+0x4800], RZ ;  /* 0x004800ff9f002388 */ /* 0x0007e60000000c00 */
[----:B------:R-:W-:-:S05]  /*ddf0*/  @P1 LEA.HI.X R7, R5, UR13, R4, 0x1, P4 ;  /* 0x0000000d05071c11 */ /* 0x000fca000a0f0c04 */
[----:B------:R-:W-:Y:S01]  /*de00*/  @!PT LDS RZ, [RZ] ;  /* 0x00000000fffff984 */ /* 0x000fe20000000800 */
[----:B------:R-:W-:Y:S01]  /*de10*/  @!PT LDS RZ, [RZ] ;  /* 0x00000000fffff984 */ /* 0x000fe20000000800 */
[----:B------:R-:W-:Y:S01]  /*de20*/  @!PT LDS RZ, [RZ] ;  /* 0x00000000fffff984 */ /* 0x000fe20000000800 */
[----:B------:R3:W-:Y:S04]  /*de30*/  @P1 LDGSTS.E.BYPASS.LTC128B.128 [R159+0x6800], desc[UR6][R6.64+0x80] ;  /* 0x06800080069f1fae */ /* 0x0007e8000b901d46 */
[----:B------:R3:W-:Y:S02]  /*de40*/  @!P1 STS.128 [R159+0x6800], RZ ;  /* 0x006800ff9f009388 */ /* 0x0007e40000000c00 */
.L_x_5818:
[----:B------:R-:W-:Y:S05]  /*de50*/  BSYNC B0 ;  /* 0x0000000000007941 */ /* 0x000fea0003800000 */
.L_x_5817:
[----:B------:R-:W-:Y:S04]  /*de60*/  BSSY B0, `(.L_x_5819) ;  /* 0x0000018000007945 */ /* 0x000fe80003800000 */
[----:B------:R-:W-:Y:S05]  /*de70*/  @P5 BRA `(.L_x_5820) ;  /* 0x0000000000585947 */ /* 0x000fea0003800000 */
[----:B-12-4-:R-:W1:Y:S01]  /*de80*/  LDC.64 R4, c[0x0][0x248] ;  /* 0x00009200ff047b82 */ /* 0x016e620000000a00 */
[C---:B---3--:R-:W-:Y:S02]  /*de90*/  LOP3.LUT R6, R158.reuse, 0x1, RZ, 0xc0, !PT ;  /* 0x000000019e067812 */ /* 0x048fe400078ec0ff */
[----:B------:R-:W-:Y:S02]  /*dea0*/  LOP3.LUT P1, RZ, R158, 0x2, RZ, 0xc0, !PT ;  /* 0x000000029eff7812 */ /* 0x000fe4000782c0ff */
[----:B------:R-:W-:Y:S01]  /*deb0*/  ISETP.NE.U32.AND P2, PT, R6, 0x1, PT ;  /* 0x000000010600780c */ /* 0x000fe20003f45070 */
[C---:B-1----:R-:W-:Y:S01]  /*dec0*/  IMAD.SHL.U32 R7, R4.reuse, 0x20, RZ ;  /* 0x0000002004077824 */ /* 0x042fe200078e00ff */
[----:B------:R-:W-:-:S11]  /*ded0*/  SHF.L.U64.HI R4, R4, 0x5, R5 ;  /* 0x0000000504047819 */ /* 0x000fd60000010205 */
[C---:B------:R-:W-:Y:S02]  /*dee0*/  @!P2 LEA R6, P5, R7.reuse, R156, 0x1 ;  /* 0x0000009c0706a211 */ /* 0x040fe400078a08ff */
[C---:B------:R-:W-:Y:S02]  /*def0*/  @P1 IADD3 R5, P4, R7.reuse, R136, RZ ;  /* 0x0000008807051210 */ /* 0x040fe40007f9e0ff */
[----:B------:R-:W-:-:S03]  /*df00*/  @!P2 LEA.HI.X R7, R7, R153, R4, 0x1, P5 ;  /* 0x000000990707a211 */ /* 0x000fc600028f0c04 */
[----:B------:R-:W-:Y:S01]  /*df10*/  @P1 IMAD.X R4, R4, 0x1, R163, P4 ;  /* 0x0000000104041824 */ /* 0x000fe200020e06a3 */
[C---:B------:R-:W-:Y:S01]  /*df20*/  @P1 LEA R12, P4, R5.reuse, UR12, 0x1 ;  /* 0x0000000c050c1c11 */ /* 0x040fe2000f8808ff */
[----:B------:R-:W-:Y:S01]  /*df30*/  @!PT LDS RZ, [RZ] ;  /* 0x00000000fffff984 */ /* 0x000fe20000000800 */
[----:B------:R-:W-:Y:S01]  /*df40*/  @!PT LDS RZ, [RZ] ;  /* 0x00000000fffff984 */ /* 0x000fe20000000800 */
[----:B------:R-:W-:Y:S01]  /*df50*/  @!PT LDS RZ, [RZ] ;  /* 0x00000000fffff984 */ /* 0x000fe20000000800 */
[----:B------:R1:W-:Y:S03]  /*df60*/  @!P2 LDGSTS.E.BYPASS.LTC128B.128 [R159+0x5000], desc[UR6][R6.64] ;  /* 0x05000000069fafae */ /* 0x0003e6000b901d46 */
[----:B------:R-:W-:Y:S01]  /*df70*/  @P1 LEA.HI.X R13, R5, UR13, R4, 0x1, P4 ;  /* 0x0000000d050d1c11 */ /* 0x000fe2000a0f0c04 */
[----:B------:R1:W-:Y:S04]  /*df80*/  @P2 STS.128 [R159+0x5000], RZ ;  /* 0x005000ff9f002388 */ /* 0x0003e80000000c00 */
[----:B------:R-:W-:Y:S01]  /*df90*/  @!PT LDS RZ, [RZ] ;  /* 0x00000000fffff984 */ /* 0x000fe20000000800 */
[----:B------:R-:W-:Y:S01]  /*dfa0*/  @!PT LDS RZ, [RZ] ;  /* 0x00000000fffff984 */ /* 0x000fe20000000800 */
[----:B------:R-:W-:Y:S01]  /*dfb0*/  @!PT LDS RZ, [RZ] ;  /* 0x00000000fffff984 */ /* 0x000fe20000000800 */
[----:B------:R1:W-:Y:S04]  /*dfc0*/  @P1 LDGSTS.E.BYPASS.LTC128B.128 [R159+0x7000], desc[UR6][R12.64+0x80] ;  /* 0x070000800c9f1fae */ /* 0x0003e8000b901d46 */
[----:B------:R1:W-:Y:S02]  /*dfd0*/  @!P1 STS.128 [R159+0x7000], RZ ;  /* 0x007000ff9f009388 */ /* 0x0003e40000000c00 */
.L_x_5820:
[----:B------:R-:W-:Y:S05]  /*dfe0*/  BSYNC B0 ;  /* 0x0000000000007941 */ /* 0x000fea0003800000 */
.L_x_5819:
[----:B------:R-:W-:Y:S04]  /*dff0*/  BSSY B0, `(.L_x_5821) ;  /* 0x000001c000007945 */ /* 0x000fe80003800000 */
[----:B------:R-:W-:Y:S05]  /*e000*/  @P6 BRA `(.L_x_5822) ;  /* 0x0000000000686947 */ /* 0x000fea0003800000 */
[C---:B-12-4-:R-:W-:Y:S02]  /*e010*/  LOP3.LUT R4, R158.reuse, 0x1, RZ, 0xc0, !PT ;  /* 0x000000019e047812 */ /* 0x056fe400078ec0ff */
[----:B------:R-:W-:Y:S02]  /*e020*/  LOP3.LUT P1, RZ, R158, 0x2, RZ, 0xc0, !PT ;  /* 0x000000029eff7812 */ /* 0x000fe4000782c0ff */
[----:B------:R-:W-:-:S11]  /*e030*/  ISETP.NE.U32.AND P2, PT, R4, 0x1, PT ;  /* 0x000000010400780c */ /* 0x000fd60003f45070 */
[----:B------:R-:W1:Y:S01]  /*e040*/  @P1 LDC.64 R4, c[0x0][0x248] ;  /* 0x00009200ff041b82 */ /* 0x000e620000000a00 */
[----:B------:R-:W-:Y:S01]  /*e050*/  @P1 IMAD.MOV.U32 R162, RZ, RZ, R136 ;  /* 0x000000ffffa21224 */ /* 0x000fe200078e0088 */
[----:B------:R-:W-:Y:S01]  /*e060*/  @!P2 MOV R14, R156 ;  /* 0x0000009c000ea202 */ /* 0x000fe20000000f00 */
[----:B------:R-:W-:-:S05]  /*e070*/  @!P2 IMAD.MOV.U32 R15, RZ, RZ, R153 ;  /* 0x000000ffff0fa224 */ /* 0x000fca00078e0099 */
[----:B---3--:R-:W2:Y:S01]  /*e080*/  @!P2 LDC.64 R6, c[0x0][0x248] ;  /* 0x00009200ff06ab82 */ /* 0x008ea20000000a00 */
[----:B-1----:R-:W-:-:S04]  /*e090*/  @P1 IMAD.WIDE.U32 R12, R4, 0x30, R162 ;  /* 0x00000030040c1825 */ /* 0x002fc800078e00a2 */
[----:B------:R-:W-:Y:S01]  /*e0a0*/  @P1 IMAD R5, R5, 0x30, RZ ;  /* 0x0000003005051824 */ /* 0x000fe200078e02ff */
[----:B------:R-:W-:Y:S01]  /*e0b0*/  @P1 LEA R4, P4, R12, UR12, 0x1 ;  /* 0x0000000c0c041c11 */ /* 0x000fe2000f8808ff */
[----:B--2---:R-:W-:-:S03]  /*e0c0*/  @!P2 IMAD.WIDE.U32 R14, R6, 0x60, R14 ;  /* 0x00000060060ea825 */ /* 0x004fc600078e000e */
[----:B------:R-:W-:Y:S01]  /*e0d0*/  @P1 IADD3 R5, R13, R5, RZ ;  /* 0x000000050d051210 */ /* 0x000fe20007ffe0ff */
[----:B------:R-:W-:-:S03]  /*e0e0*/  @!P2 IMAD R7, R7, 0x60, RZ ;  /* 0x000000600707a824 */ /* 0x000fc600078e02ff */
[----:B------:R-:W-:Y:S01]  /*e0f0*/  @P1 LEA.HI.X R5, R12, UR13, R5, 0x1, P4 ;  /* 0x0000000d0c051c11 */ /* 0x000fe2000a0f0c05 */
[----:B------:R-:W-:-:S05]  /*e100*/  @!P2 IMAD.IADD R15, R7, 0x1, R15 ;  /* 0x00000001070fa824 */ /* 0x000fca00078e020f */
        /* <DEDUP_REMOVED lines=10> */
.L_x_5822:
[----:B------:R-:W-:Y:S05]  /*e1b0*/  BSYNC B0 ;  /* 0x0000000000007941 */ /* 0x000fea0003800000 */
.L_x_5821:
[----:B------:R-:W0:Y:S01]  /*e1c0*/  LDGDEPBAR ;  /* 0x00000000000079af */ /* 0x000e220000000000 */
[----:B-12-4-:R-:W-:Y:S01]  /*e1d0*/  IMAD.SHL.U32 R5, R145, 0x8, RZ ;  /* 0x0000000891057824 */ /* 0x016fe200078e00ff */
[----:B------:R-:W-:Y:S01]  /*e1e0*/  LOP3.LUT R132, R11, 0x8, R132, 0xf8, !PT ;  /* 0x000000080b847812 */ /* 0x000fe200078ef884 */
[----:B------:R-:W-:Y:S01]  /*e1f0*/  IMAD.SHL.U32 R44, R61, 0x40, RZ ;  /* 0x000000403d2c7824 */ /* 0x000fe200078e00ff */
[----:B------:R-:W-:Y:S01]  /*e200*/  SHF.R.U32.HI R11, RZ, 0x3, R11 ;  /* 0x00000003ff0b7819 */ /* 0x000fe2000001160b */
[----:B------:R-:W-:Y:S01]  /*e210*/  ULDC.64 UR10, c[0x0][0x220] ;  /* 0x00008800000a7ab9 */ /* 0x000fe20000000a00 */
[----:B------:R-:W-:Y:S01]  /*e220*/  LOP3.LUT R5, R2, 0x8, R5, 0xf8, !PT ;  /* 0x0000000802057812 */ /* 0x000fe200078ef805 */
[----:B------:R-:W-:Y:S01]  /*e230*/  BSSY B0, `(.L_x_5823) ;  /* 0x0000023000007945 */ /* 0x000fe20003800000 */
[----:B------:R-:W-:Y:S02]  /*e240*/  SHF.R.U32.HI R2, RZ, 0x3, R2 ;  /* 0x00000003ff027819 */ /* 0x000fe40000011602 */
[----:B------:R-:W-:-:S02]  /*e250*/  LOP3.LUT R44, R44, 0xfffffe00, RZ, 0xc0, !PT ;  /* 0xfffffe002c2c7812 */ /* 0x000fc400078ec0ff */
[----:B------:R-:W-:Y:S02]  /*e260*/  LOP3.LUT R132, R132, R11, RZ, 0x3c, !PT ;  /* 0x0000000b84847212 */ /* 0x000fe400078e3cff */
[----:B------:R-:W-:Y:S01]  /*e270*/  LOP3.LUT R2, R5, R2, RZ, 0x3c, !PT ;  /* 0x0000000205027212 */ /* 0x000fe200078e3cff */
[----:B------:R-:W-:Y:S01]  /*e280*/  IMAD R5, R57, 0x400, R44 ;  /* 0x0000040039057824 */ /* 0x000fe200078e022c */
[----:B------:R-:W-:Y:S01]  /*e290*/  LEA R122, P2, R106, UR10, 0x1 ;  /* 0x0000000a6a7a7c11 */ /* 0x000fe2000f8408ff */
[----:B------:R-:W-:Y:S01]  /*e2a0*/  IMAD R145, R145, 0x200, R132 ;  /* 0x0000020091917824 */ /* 0x000fe200078e0284 */
[-C--:B------:R-:W-:Y:S01]  /*e2b0*/  ISETP.GE.AND P1, PT, R20, R9.reuse, PT ;  /* 0x000000091400720c */ /* 0x080fe20003f26270 */
[----:B------:R-:W-:Y:S01]  /*e2c0*/  IMAD.IADD R146, R2, 0x1, R5 ;  /* 0x0000000102927824 */ /* 0x000fe200078e0205 */
[-C--:B------:R-:W-:Y:S02]  /*e2d0*/  ISETP.GE.AND P6, PT, R0, R9.reuse, PT ;  /* 0x000000090000720c */ /* 0x080fe40003fc6270 */
[----:B------:R-:W-:Y:S01]  /*e2e0*/  ISETP.GE.AND P5, PT, R22, R9, PT ;  /* 0x000000091600720c */ /* 0x000fe20003fa6270 */
[----:B------:R-:W-:-:S04]  /*e2f0*/  DEPBAR.LE SB0, 0x0 ;  /* 0x000080000000791a */ /* 0x000fc80000000000 */
[----:B------:R-:W-:Y:S01]  /*e300*/  BAR.SYNC.DEFER_BLOCKING 0x0 ;  /* 0x0000000000007b1d */ /* 0x000fe20000010000 */
[----:B------:R-:W-:Y:S02]  /*e310*/  LEA.HI.X R165, R106, UR11, R101, 0x1, P2 ;  /* 0x0000000b6aa57c11 */ /* 0x000fe400090f0c65 */
[----:B------:R-:W-:Y:S02]  /*e320*/  LEA R145, R145, UR4, 0x1 ;  /* 0x0000000491917c11 */ /* 0x000fe4000f8e08ff */
[----:B------:R-:W-:Y:S01]  /*e330*/  LEA R146, R146, UR4, 0x1 ;  /* 0x0000000492927c11 */ /* 0x000fe2000f8e08ff */
[----:B------:R1:W-:Y:S04]  /*e340*/  @P0 STS.128 [R159+0x8000], RZ ;  /* 0x008000ff9f000388 */ /* 0x0003e80000000c00 */
[----:B------:R1:W-:Y:S01]  /*e350*/  @P0 STS.128 [R159+0xa000], RZ ;  /* 0x00a000ff9f000388 */ /* 0x0003e20000000c00 */
[----:B------:R-:W-:Y:S05]  /*e360*/  @P0 BRA `(.L_x_5824) ;  /* 0x00000000003c0947 */ /* 0x000fea0003800000 */
[C---:B------:R-:W-:Y:S02]  /*e370*/  LOP3.LUT R0, R158.reuse, 0x1, RZ, 0xc0, !PT ;  /* 0x000000019e007812 */ /* 0x040fe400078ec0ff */
[----:B------:R-:W-:Y:S02]  /*e380*/  LOP3.LUT P0, RZ, R158, 0x2, RZ, 0xc0, !PT ;  /* 0x000000029eff7812 */ /* 0x000fe4000780c0ff */
[----:B------:R-:W-:-:S11]  /*e390*/  ISETP.NE.U32.AND P2, PT, R0, 0x1, PT ;  /* 0x000000010000780c */ /* 0x000fd60003f45070 */
[----:B------:R-:W-:Y:S02]  /*e3a0*/  @P0 IMAD.MOV.U32 R123, RZ, RZ, R165 ;  /* 0x000000ffff7b0224 */ /* 0x000fe400078e00a5 */
        /* <DEDUP_REMOVED lines=11> */
.L_x_5824:
[----:B------:R-:W-:Y:S05]  /*e460*/  BSYNC B0 ;  /* 0x0000000000007941 */ /* 0x000fea0003800000 */
.L_x_5823:
[----:B------:R4:W-:Y:S01]  /*e470*/  @P1 STS.128 [R159+0x8800], RZ ;  /* 0x008800ff9f001388 */ /* 0x0009e20000000c00 */
[----:B------:R-:W-:Y:S03]  /*e480*/  BSSY B0, `(.L_x_5825) ;  /* 0x0000014000007945 */ /* 0x000fe60003800000 */
[----:B------:R4:W-:Y:S01]  /*e490*/  @P1 STS.128 [R159+0xa800], RZ ;  /* 0x00a800ff9f001388 */ /* 0x0009e20000000c00 */
[----:B------:R-:W-:Y:S05]  /*e4a0*/  @P1 BRA `(.L_x_5826) ;  /* 0x0000000000441947 */ /* 0x000fea0003800000 */
[C---:B------:R-:W-:Y:S02]  /*e4b0*/  LOP3.LUT R0, R158.reuse, 0x1, RZ, 0xc0, !PT ;  /* 0x000000019e007812 */ /* 0x040fe400078ec0ff */
[----:B------:R-:W-:Y:S02]  /*e4c0*/  LOP3.LUT P1, RZ, R158, 0x2, RZ, 0xc0, !PT ;  /* 0x000000029eff7812 */ /* 0x000fe4000782c0ff */
[----:B------:R-:W-:-:S11]  /*e4d0*/  ISETP.NE.U32.AND P2, PT, R0, 0x1, PT ;  /* 0x000000010000780c */ /* 0x000fd60003f45070 */
[CC--:B------:R-:W-:Y:S02]  /*e4e0*/  @P1 LEA R4, P0, R150.reuse, R122.reuse, 0x1 ;  /* 0x0000007a96041211 */ /* 0x0c0fe400078008ff */
[C---:B---3--:R-:W-:Y:S02]  /*e4f0*/  @!P2 LEA R6, P4, R150.reuse, R122, 0x1 ;  /* 0x0000007a9606a211 */ /* 0x048fe400078808ff */
        /* <DEDUP_REMOVED lines=12> */
.L_x_5826:
[----:B------:R-:W-:Y:S05]  /*e5c0*/  BSYNC B0 ;  /* 0x0000000000007941 */ /* 0x000fea0003800000 */
.L_x_5825:
[----:B------:R1:W-:Y:S01]  /*e5d0*/  @P6 STS.128 [R159+0x9000], RZ ;  /* 0x009000ff9f006388 */ /* 0x0003e20000000c00 */
[----:B------:R-:W-:Y:S03]  /*e5e0*/  BSSY B0, `(.L_x_5827) ;  /* 0x0000017000007945 */ /* 0x000fe60003800000 */
[----:B------:R1:W-:Y:S01]  /*e5f0*/  @P6 STS.128 [R159+0xb000], RZ ;  /* 0x00b000ff9f006388 */ /* 0x0003e20000000c00 */
[----:B------:R-:W-:Y:S05]  /*e600*/  @P6 BRA `(.L_x_5828) ;  /* 0x0000000000506947 */ /* 0x000fea0003800000 */
[----:B---3--:R-:W3:Y:S01]  /*e610*/  LDC.64 R4, c[0x0][0x250] ;  /* 0x00009400ff047b82 */ /* 0x008ee20000000a00 */
[C---:B------:R-:W-:Y:S02]  /*e620*/  LOP3.LUT R0, R158.reuse, 0x1, RZ, 0xc0, !PT ;  /* 0x000000019e007812 */ /* 0x040fe400078ec0ff */
[----:B------:R-:W-:Y:S02]  /*e630*/  LOP3.LUT P1, RZ, R158, 0x2, RZ, 0xc0, !PT ;  /* 0x000000029eff7812 */ /* 0x000fe4000782c0ff */
[----:B------:R-:W-:Y:S01]  /*e640*/  ISETP.NE.U32.AND P2, PT, R0, 0x1, PT ;  /* 0x000000010000780c */ /* 0x000fe20003f45070 */
[C---:B---3--:R-:W-:Y:S01]  /*e650*/  IMAD.SHL.U32 R0, R4.reuse, 0x20, RZ ;  /* 0x0000002004007824 */ /* 0x048fe200078e00ff */
[----:B------:R-:W-:-:S11]  /*e660*/  SHF.L.U64.HI R5, R4, 0x5, R5 ;  /* 0x0000000504057819 */ /* 0x000fd60000010205 */
[CC--:B------:R-:W-:Y:S02]  /*e670*/  @!P2 LEA R6, P4, R0.reuse, R122.reuse, 0x1 ;  /* 0x0000007a0006a211 */ /* 0x0c0fe400078808ff */
[C---:B------:R-:W-:Y:S02]  /*e680*/  @P1 LEA R4, P0, R0.reuse, R122, 0x1 ;  /* 0x0000007a00041211 */ /* 0x040fe400078008ff */
[CCC-:B------:R-:W-:Y:S02]  /*e690*/  @!P2 LEA.HI.X R7, R0.reuse, R165.reuse, R5.reuse, 0x1, P4 ;  /* 0x000000a50007a211 */ /* 0x1c0fe400020f0c05 */
        /* <DEDUP_REMOVED lines=11> */
.L_x_5828:
[----:B------:R-:W-:Y:S05]  /*e750*/  BSYNC B0 ;  /* 0x0000000000007941 */ /* 0x000fea0003800000 */
.L_x_5827:
[----:B------:R1:W-:Y:S01]  /*e760*/  @P5 STS.128 [R159+0x9800], RZ ;  /* 0x009800ff9f005388 */ /* 0x0003e20000000c00 */
[----:B------:R-:W-:Y:S03]  /*e770*/  BSSY B0, `(.L_x_5829) ;  /* 0x000001a000007945 */ /* 0x000fe60003800000 */
[----:B------:R1:W-:Y:S01]  /*e780*/  @P5 STS.128 [R159+0xb800], RZ ;  /* 0x00b800ff9f005388 */ /* 0x0003e20000000c00 */
[----:B------:R-:W-:Y:S05]  /*e790*/  @P5 BRA `(.L_x_5830) ;  /* 0x00000000005c5947 */ /* 0x000fea0003800000 */
[C---:B------:R-:W-:Y:S02]  /*e7a0*/  LOP3.LUT P0, RZ, R158.reuse, 0x2, RZ, 0xc0, !PT ;  /* 0x000000029eff7812 */ /* 0x040fe4000780c0ff */
[----:B------:R-:W-:-:S04]  /*e7b0*/  LOP3.LUT R0, R158, 0x1, RZ, 0xc0, !PT ;  /* 0x000000019e007812 */ /* 0x000fc800078ec0ff */
[----:B------:R-:W-:-:S07]  /*e7c0*/  ISETP.NE.U32.AND P1, PT, R0, 0x1, PT ;  /* 0x000000010000780c */ /* 0x000fce0003f25070 */
[----:B---3--:R-:W3:Y:S01]  /*e7d0*/  @P0 LDC.64 R4, c[0x0][0x250] ;  /* 0x00009400ff040b82 */ /* 0x008ee20000000a00 */
[----:B--2---:R-:W-:-:S07]  /*e7e0*/  @P0 MOV R123, R165 ;  /* 0x000000a5007b0202 */ /* 0x004fce0000000f00 */
[----:B------:R-:W2:Y:S01]  /*e7f0*/  @!P1 LDC.64 R6, c[0x0][0x250] ;  /* 0x00009400ff069b82 */ /* 0x000ea20000000a00 */
[----:B---3--:R-:W-:Y:S01]  /*e800*/  @P0 IMAD.WIDE.U32 R8, R4, 0x60, R122 ;  /* 0x0000006004080825 */ /* 0x008fe200078e007a */
[----:B------:R-:W-:-:S03]  /*e810*/  @!P1 MOV R123, R165 ;  /* 0x000000a5007b9202 */ /* 0x000fc60000000f00 */
[----:B------:R-:W-:Y:S02]  /*e820*/  @P0 IMAD R5, R5, 0x60, RZ ;  /* 0x0000006005050824 */ /* 0x000fe400078e02ff */
[----:B--2---:R-:W-:-:S03]  /*e830*/  @!P1 IMAD.WIDE.U32 R10, R6, 0x60, R122 ;  /* 0x00000060060a9825 */ /* 0x004fc600078e007a */
[----:B------:R-:W-:Y:S01]  /*e840*/  @P0 IADD3 R9, R5, R9, RZ ;  /* 0x0000000905090210 */ /* 0x000fe20007ffe0ff */
[----:B------:R-:W-:-:S05]  /*e850*/  @!P1 IMAD R7, R7, 0x60, RZ ;  /* 0x0000006007079824 */ /* 0x000fca00078e02ff */
        /* <DEDUP_REMOVED lines=11> */
.L_x_5830:
[----:B------:R-:W-:Y:S05]  /*e910*/  BSYNC B0 ;  /* 0x0000000000007941 */ /* 0x000fea0003800000 */
.L_x_5829:
[----:B------:R-:W-:Y:S01]  /*e920*/  LDSM.16.M88.4 R24, [R146] ;  /* 0x000000009218783b */ /* 0x000fe20000000200 */
[----:B------:R-:W-:Y:S01]  /*e930*/  R2P PR, R59, 0x6 ;  /* 0x000000063b007804 */ /* 0x000fe20000000000 */
[C---:B------:R-:W-:Y:S01]  /*e940*/  VIADD R0, R145.reuse, 0x4000 ;  /* 0x0000400091007836 */ /* 0x040fe20000000000 */
[----:B------:R-:W-:Y:S01]  /*e950*/  ULDC UR5, c[0x0][0x398] ;  /* 0x0000e60000057ab9 */ /* 0x000fe20000000800 */
[----:B------:R-:W5:Y:S01]  /*e960*/  LDSM.16.M88.4 R40, [R145+0x4800] ;  /* 0x004800009128783b */ /* 0x000f620000000200 */
[----:B------:R-:W-:Y:S02]  /*e970*/  VIADD R143, R145, 0x4020 ;  /* 0x00004020918f7836 */ /* 0x000fe40000000000 */
[--C-:B------:R-:W-:Y:S01]  /*e980*/  IMAD R144, R49, 0x2, R146.reuse ;  /* 0x0000000231907824 */ /* 0x100fe200078e0292 */
[----:B------:R-:W4:Y:S01]  /*e990*/  LDSM.16.M88.4 R88, [R145+0x4000] ;  /* 0x004000009158783b */ /* 0x000f220000000200 */
[C---:B------:R-:W-:Y:S02]  /*e9a0*/  IMAD R142, R47.reuse, 0x2, R146 ;  /* 0x000000022f8e7824 */ /* 0x040fe400078e0292 */
[----:B------:R-:W-:Y:S01]  /*e9b0*/  IMAD R141, R47, 0x2, R144 ;  /* 0x000000022f8d7824 */ /* 0x000fe200078e0290 */
[----:B------:R-:W1:Y:S01]  /*e9c0*/  LDSM.16.M88.4 R32, [R145+0x5000] ;  /* 0x005000009120783b */ /* 0x000e620000000200 */
[----:B------:R-:W-:-:S02]  /*e9d0*/  IMAD R57, R57, 0x10, R60 ;  /* 0x0000001039397824 */ /* 0x000fc400078e023c */
[----:B------:R-:W-:Y:S01]  /*e9e0*/  @P1 VIADD R143, R0, 0xffffffe0 ;  /* 0xffffffe0008f1836 */ /* 0x000fe20000000000 */
[----:B--2---:R-:W2:Y:S01]  /*e9f0*/  LDSM.16.M88.4 R8, [R145+0x5800] ;  /* 0x005800009108783b */ /* 0x004ea20000000200 */
[----:B------:R-:W-:Y:S02]  /*ea00*/  IMAD.MOV.U32 R0, RZ, RZ, 0x40 ;  /* 0x00000040ff007424 */ /* 0x000fe400078e00ff */
[----:B------:R-:W-:Y:S01]  /*ea10*/  IMAD.SHL.U32 R48, R48, 0x2, RZ ;  /* 0x0000000230307824 */ /* 0x000fe200078e00ff */
[----:B------:R-:W-:Y:S01]  /*ea20*/  LDSM.16.M88.4 R76, [R144] ;  /* 0x00000000904c783b */ /* 0x000fe20000000200 */
[C---:B------:R-:W-:Y:S01]  /*ea30*/  VIADD R135, R143.reuse, 0x800 ;  /* 0x000008008f877836 */ /* 0x040fe20000000000 */
[----:B------:R-:W-:Y:S01]  /*ea40*/  SEL R0, R0, 0xffffffc0, !P2 ;  /* 0xffffffc000007807 */ /* 0x000fe20005000000 */
[C---:B------:R-:W-:Y:S01]  /*ea50*/  VIADD R134, R143.reuse, 0x1000 ;  /* 0x000010008f867836 */ /* 0x040fe20000000000 */
[----:B------:R-:W2:Y:S01]  /*ea60*/  LDSM.16.M88.4 R72, [R143+0x800] ;  /* 0x000800008f48783b */ /* 0x000ea20000000200 */
[----:B------:R-:W-:Y:S01]  /*ea70*/  LOP3.LUT R46, R48, 0x6, RZ, 0xc0, !PT ;  /* 0x00000006302e7812 */ /* 0x000fe200078ec0ff */
[----:B------:R-:W-:-:S02]  /*ea80*/  VIADD R133, R143, 0x1800 ;  /* 0x000018008f857836 */ /* 0x000fc40000000000 */
[----:B------:R-:W-:Y:S01]  /*ea90*/  LDSM.16.M88.4 R64, [R143+0x1800] ;  /* 0x001800008f40783b */ /* 0x000fe20000000200 */
[----:B------:R-:W-:Y:S02]  /*eaa0*/  IMAD.IADD R139, R145, 0x1, R0 ;  /* 0x00000001918b7824 */ /* 0x000fe400078e0200 */
[----:B------:R-:W-:Y:S01]  /*eab0*/  IMAD.IADD R132, R0, 0x1, R143 ;  /* 0x0000000100847824 */ /* 0x000fe200078e028f */
[----:B------:R-:W2:Y:S01]  /*eac0*/  LDSM.16.M88.4 R80, [R143] ;  /* 0x000000008f50783b */ /* 0x000ea20000000200 */
[----:B------:R-:W-:Y:S01]  /*ead0*/  IMAD.IADD R46, R3, 0x1, R46 ;  /* 0x00000001032e7824 */ /* 0x000fe200078e022e */
[----:B------:R-:W-:Y:S01]  /*eae0*/  LOP3.LUT R0, R2, R44, RZ, 0xfc, !PT ;  /* 0x0000002c02007212 */ /* 0x000fe200078efcff */
[C---:B------:R-:W-:Y:S01]  /*eaf0*/  VIADD R131, R143.reuse, 0x2000 ;  /* 0x000020008f837836 */ /* 0x040fe20000000000 */
[----:B------:R-:W2:Y:S01]  /*eb00*/  LDSM.16.M88.4 R68, [R143+0x1000] ;  /* 0x001000008f44783b */ /* 0x000ea20000000200 */
[----:B------:R-:W-:Y:S02]  /*eb10*/  VIADD R2, R46, 0x8 ;  /* 0x000000082e027836 */ /* 0x000fe40000000000 */
[C---:B------:R-:W-:Y:S01]  /*eb20*/  VIADD R130, R143.reuse, 0x2800 ;  /* 0x000028008f827836 */ /* 0x040fe20000000000 */
[----:B------:R-:W-:Y:S01]  /*eb30*/  LDSM.16.M88.4 R20, [R142] ;  /* 0x000000008e14783b */ /* 0x000fe20000000200 */
[----:B------:R-:W-:-:S02]  /*eb40*/  VIADD R129, R143, 0x3000 ;  /* 0x000030008f817836 */ /* 0x000fc40000000000 */
[----:B------:R-:W-:Y:S01]  /*eb50*/  VIADD R128, R143, 0x3800 ;  /* 0x000038008f807836 */ /* 0x000fe20000000000 */
[C---:B-----5:R-:W-:Y:S01]  /*eb60*/  HMMA.16816.F32.BF16 R52, R24.reuse, R40, RZ ;  /* 0x000000281834723c */ /* 0x060fe200000418ff */
[----:B---3--:R-:W3:Y:S04]  /*eb70*/  LDSM.16.M88.4 R12, [R139+0x4800] ;  /* 0x004800008b0c783b */ /* 0x008ee80000000200 */
[----:B------:R-:W5:Y:S01]  /*eb80*/  LDSM.16.M88.4 R16, [R139+0x4000] ;  /* 0x004000008b10783b */ /* 0x000f620000000200 */
[C---:B----4-:R-:W-:Y:S03]  /*eb90*/  HMMA.16816.F32.BF16 R4, R24.reuse, R88, RZ ;  /* 0x000000581804723c */ /* 0x050fe600000418ff */
[----:B------:R-:W-:Y:S03]  /*eba0*/  LDSM.16.M88.4 R84, [R141] ;  /* 0x000000008d54783b */ /* 0x000fe60000000200 */
[C---:B-1----:R-:W-:Y:S01]  /*ebb0*/  HMMA.16816.F32.BF16 R36, R24.reuse, R32, RZ ;  /* 0x000000201824723c */ /* 0x042fe200000418ff */
[----:B------:R-:W-:Y:S04]  /*ebc0*/  LDSM.16.M88.4 R92, [R139+0x5800] ;  /* 0x005800008b5c783b */ /* 0x000fe80000000200 */
[----:B------:R-:W-:Y:S01]  /*ebd0*/  LDSM.16.M88.4 R60, [R132+0x3000] ;  /* 0x00300000843c783b */ /* 0x000fe20000000200 */
[C---:B------:R-:W-:Y:S03]  /*ebe0*/  HMMA.16816.F32.BF16 R88, R24.reuse, R90, RZ ;  /* 0x0000005a1858723c */ /* 0x040fe600000418ff */
[----:B------:R-:W0:Y:S03]  /*ebf0*/  LDGDEPBAR ;  /* 0x00000000000079af */ /* 0x000e260000000000 */
[C---:B------:R-:W-:Y:S06]  /*ec00*/  HMMA.16816.F32.BF16 R40, R24.reuse, R42, RZ ;  /* 0x0000002a1828723c */ /* 0x040fec00000418ff */
[C---:B------:R-:W-:Y:S06]  /*ec10*/  HMMA.16816.F32.BF16 R32, R24.reuse, R34, RZ ;  /* 0x000000221820723c */ /* 0x040fec00000418ff */
[C---:B--2---:R-:W-:Y:S06]  /*ec20*/  HMMA.16816.F32.BF16 R28, R24.reuse, R8, RZ ;  /* 0x00000008181c723c */ /* 0x044fec00000418ff */
[----:B------:R-:W-:Y:S01]  /*ec30*/  HMMA.16816.F32.BF16 R24, R24, R10, RZ ;  /* 0x0000000a1818723c */ /* 0x000fe200000418ff */
[----:B------:R-:W1:Y:S05]  /*ec40*/  LDSM.16.M88.4 R8, [R139+0x5000] ;  /* 0x005000008b08783b */ /* 0x000e6a0000000200 */
[C---:B------:R-:W-:Y:S06]  /*ec50*/  HMMA.16816.F32.BF16 R52, R76.reuse, R72, R52 ;  /* 0x000000484c34723c */ /* 0x040fec0000041834 */
[C---:B------:R-:W-:Y:S06]  /*ec60*/  HMMA.16816.F32.BF16 R4, R76.reuse, R80, R4 ;  /* 0x000000504c04723c */ /* 0x040fec0000041804 */
[C---:B------:R-:W-:Y:S06]  /*ec70*/  HMMA.16816.F32.BF16 R28, R76.reuse, R64, R28 ;  /* 0x000000404c1c723c */ /* 0x040fec000004181c */
[C---:B------:R-:W-:Y:S01]  /*ec80*/  HMMA.16816.F32.BF16 R88, R76.reuse, R82, R88 ;  /* 0x000000524c58723c */ /* 0x040fe20000041858 */
[----:B------:R-:W-:Y:S05]  /*ec90*/  LDSM.16.M88.4 R80, [R132] ;  /* 0x000000008450783b */ /* 0x000fea0000000200 */
[C---:B------:R-:W-:Y:S01]  /*eca0*/  HMMA.16816.F32.BF16 R40, R76.reuse, R74, R40 ;  /* 0x0000004a4c28723c */ /* 0x040fe20000041828 */
[----:B------:R-:W-:Y:S05]  /*ecb0*/  LDSM.16.M88.4 R72, [R132+0x1000] ;  /* 0x001000008448783b */ /* 0x000fea0000000200 */
[C---:B------:R-:W-:Y:S06]  /*ecc0*/  HMMA.16816.F32.BF16 R36, R76.reuse, R68, R36 ;  /* 0x000000444c24723c */ /* 0x040fec0000041824 */
[C---:B------:R-:W-:Y:S01]  /*ecd0*/  HMMA.16816.F32.BF16 R32, R76.reuse, R70, R32 ;  /* 0x000000464c20723c */ /* 0x040fe20000041820 */
[----:B------:R-:W-:Y:S05]  /*ece0*/  LDSM.16.M88.4 R68, [R132+0x1800] ;  /* 0x001800008444783b */ /* 0x000fea0000000200 */
[----:B------:R-:W-:Y:S01]  /*ecf0*/  HMMA.16816.F32.BF16 R64, R76, R66, R24 ;  /* 0x000000424c40723c */ /* 0x000fe20000041818 */
[----:B------:R-:W2:Y:S04]  /*ed00*/  LDSM.16.M88.4 R24, [R132+0x800] ;  /* 0x000800008418783b */ /* 0x000ea80000000200 */
[----:B------:R-:W-:Y:S01]  /*ed10*/  LDSM.16.M88.4 R76, [R146+0x2000] ;  /* 0x00200000924c783b */ /* 0x000fe20000000200 */
[C---:B---3--:R-:W-:Y:S06]  /*ed20*/  HMMA.16816.F32.BF16 R52, R20.reuse, R12, R52 ;  /* 0x0000000c1434723c */ /* 0x048fec0000041834 */
[C---:B-----5:R-:W-:Y:S06]  /*ed30*/  HMMA.16816.F32.BF16 R4, R20.reuse, R16, R4 ;  /* 0x000000101404723c */ /* 0x060fec0000041804 */
[C---:B------:R-:W-:Y:S01]  /*ed40*/  HMMA.16816.F32.BF16 R88, R20.reuse, R18, R88 ;  /* 0x000000121458723c */ /* 0x040fe20000041858 */
[----:B------:R-:W-:Y:S05]  /*ed50*/  LDSM.16.M88.4 R16, [R145+0x6000] ;  /* 0x006000009110783b */ /* 0x000fea0000000200 */
[C---:B------:R-:W-:Y:S01]  /*ed60*/  HMMA.16816.F32.BF16 R40, R20.reuse, R14, R40 ;  /* 0x0000000e1428723c */ /* 0x040fe20000041828 */
[----:B------:R-:W-:Y:S05]  /*ed70*/  LDSM.16.M88.4 R12, [R145+0x7800] ;  /* 0x00780000910c783b */ /* 0x000fea0000000200 */
[C---:B-1----:R-:W-:Y:S06]  /*ed80*/  HMMA.16816.F32.BF16 R36, R20.reuse, R8, R36 ;  /* 0x000000081424723c */ /* 0x042fec0000041824 */
[----:B------:R-:W-:Y:S01]  /*ed90*/  HMMA.16816.F32.BF16 R32, R20, R10, R32 ;  /* 0x0000000a1420723c */ /* 0x000fe20000041820 */
[----:B------:R-:W1:Y:S05]  /*eda0*/  LDSM.16.M88.4 R8, [R145+0x6800] ;  /* 0x006800009108783b */ /* 0x000e6a0000000200 */
[----:B--2---:R-:W-:Y:S06]  /*edb0*/  HMMA.16816.F32.BF16 R52, R84, R24, R52 ;  /* 0x000000185434723c */ /* 0x004fec0000041834 */
[C---:B------:R-:W-:Y:S06]  /*edc0*/  HMMA.16816.F32.BF16 R28, R20.reuse, R92, R28 ;  /* 0x0000005c141c723c */ /* 0x040fec000004181c */
[----:B------:R-:W-:Y:S01]  /*edd0*/  HMMA.16816.F32.BF16 R64, R20, R94, R64 ;  /* 0x0000005e1440723c */ /* 0x000fe20000041840 */
[----:B------:R-:W-:Y:S05]  /*ede0*/  LDSM.16.M88.4 R20, [R145+0x7000] ;  /* 0x007000009114783b */ /* 0x000fea0000000200 */
[C---:B------:R-:W-:Y:S06]  /*edf0*/  HMMA.16816.F32.BF16 R4, R84.reuse, R80, R4 ;  /* 0x000000505404723c */ /* 0x040fec0000041804 */
[C---:B------:R-:W-:Y:S01]  /*ee00*/  HMMA.16816.F32.BF16 R92, R84.reuse, R82, R88 ;  /* 0x00000052545c723c */ /* 0x040fe20000041858 */
[----:B------:R-:W-:Y:S04]  /*ee10*/  LDSM.16.M88.4 R88, [R144+0x2000] ;  /* 0x002000009058783b */ /* 0x000fe80000000200 */
[----:B------:R-:W-:Y:S01]  /*ee20*/  LDSM.16.M88.4 R80, [R143+0x2000] ;  /* 0x002000008f50783b */ /* 0x000fe20000000200 */
[----:B------:R-:W-:Y:S03]  /*ee30*/  HMMA.16816.F32.BF16 R40, R84, R26, R40 ;  /* 0x0000001a5428723c */ /* 0x000fe60000041828 */
[----:B------:R-:W2:Y:S03]  /*ee40*/  LDSM.16.M88.4 R24, [R143+0x2800] ;  /* 0x002800008f18783b */ /* 0x000ea60000000200 */
[----:B-1----:R-:W-:Y:S06]  /*ee50*/  HMMA.16816.F32.BF16 R52, R76, R8, R52 ;  /* 0x000000084c34723c */ /* 0x002fec0000041834 */
[----:B------:R-:W-:Y:S06]  /*ee60*/  HMMA.16816.F32.BF16 R36, R84, R72, R36 ;  /* 0x000000485424723c */ /* 0x000fec0000041824 */
[C---:B------:R-:W-:Y:S06]  /*ee70*/  HMMA.16816.F32.BF16 R4, R76.reuse, R16, R4 ;  /* 0x000000104c04723c */ /* 0x040fec0000041804 */
[C---:B------:R-:W-:Y:S01]  /*ee80*/  HMMA.16816.F32.BF16 R92, R76.reuse, R18, R92 ;  /* 0x000000124c5c723c */ /* 0x040fe2000004185c */
[----:B------:R-:W-:Y:S05]  /*ee90*/  LDSM.16.M88.4 R16, [R142+0x2000] ;  /* 0x002000008e10783b */ /* 0x000fea0000000200 */
[----:B------:R-:W-:Y:S01]  /*eea0*/  HMMA.16816.F32.BF16 R40, R76, R10, R40 ;  /* 0x0000000a4c28723c */ /* 0x000fe20000041828 */
[----:B------:R-:W1:Y:S05]  /*eeb0*/  LDSM.16.M88.4 R8, [R139+0x6800] ;  /* 0x006800008b08783b */ /* 0x000e6a0000000200 */
[C---:B------:R-:W-:Y:S01]  /*eec0*/  HMMA.16816.F32.BF16 R32, R84.reuse, R74, R32 ;  /* 0x0000004a5420723c */ /* 0x040fe20000041820 */
[----:B------:R-:W-:Y:S05]  /*eed0*/  LDSM.16.M88.4 R72, [R139+0x6000] ;  /* 0x006000008b48783b */ /* 0x000fea0000000200 */
[C---:B------:R-:W-:Y:S06]  /*eee0*/  HMMA.16816.F32.BF16 R28, R84.reuse, R68, R28 ;  /* 0x00000044541c723c */ /* 0x040fec000004181c */
[----:B------:R-:W-:Y:S01]  /*eef0*/  HMMA.16816.F32.BF16 R64, R84, R70, R64 ;  /* 0x000000465440723c */ /* 0x000fe20000041840 */
[----:B------:R-:W3:Y:S04]  /*ef00*/  LDSM.16.M88.4 R68, [R143+0x3000] ;  /* 0x003000008f44783b */ /* 0x000ee80000000200 */
[----:B------:R-:W4:Y:S01]  /*ef10*/  LDSM.16.M88.4 R84, [R143+0x3800] ;  /* 0x003800008f54783b */ /* 0x000f220000000200 */
[----:B--2---:R-:W-:Y:S06]  /*ef20*/  HMMA.16816.F32.BF16 R52, R88, R24, R52 ;  /* 0x000000185834723c */ /* 0x004fec0000041834 */
[C---:B------:R-:W-:Y:S06]  /*ef30*/  HMMA.16816.F32.BF16 R36, R76.reuse, R20, R36 ;  /* 0x000000144c24723c */ /* 0x040fec0000041824 */
[C---:B------:R-:W-:Y:S01]  /*ef40*/  HMMA.16816.F32.BF16 R32, R76.reuse, R22, R32 ;  /* 0x000000164c20723c */ /* 0x040fe20000041820 */
[----:B------:R-:W-:Y:S05]  /*ef50*/  LDSM.16.M88.4 R20, [R141+0x2000] ;  /* 0x002000008d14783b */ /* 0x000fea0000000200 */
[C---:B------:R-:W-:Y:S06]  /*ef60*/  HMMA.16816.F32.BF16 R28, R76.reuse, R12, R28 ;  /* 0x0000000c4c1c723c */ /* 0x040fec000004181c */
[----:B------:R-:W-:Y:S01]  /*ef70*/  HMMA.16816.F32.BF16 R64, R76, R14, R64 ;  /* 0x0000000e4c40723c */ /* 0x000fe20000041840 */
[----:B------:R-:W-:Y:S05]  /*ef80*/  LDSM.16.M88.4 R76, [R132+0x2000] ;  /* 0x00200000844c783b */ /* 0x000fea0000000200 */
[C---:B------:R-:W-:Y:S01]  /*ef90*/  HMMA.16816.F32.BF16 R40, R88.reuse, R26, R40 ;  /* 0x0000001a5828723c */ /* 0x040fe20000041828 */
[----:B------:R-:W-:Y:S05]  /*efa0*/  LDSM.16.M88.4 R24, [R132+0x2800] ;  /* 0x002800008418783b */ /* 0x000fea0000000200 */
[C---:B------:R-:W-:Y:S01]  /*efb0*/  HMMA.16816.F32.BF16 R12, R88.reuse, R80, R4 ;  /* 0x00000050580c723c */ /* 0x040fe20000041804 */
[----:B------:R-:W2:Y:S05]  /*efc0*/  LDSM.16.M88.4 R4, [R139+0x7000] ;  /* 0x007000008b04783b */ /* 0x000eaa0000000200 */
[----:B------:R-:W-:Y:S06]  /*efd0*/  HMMA.16816.F32.BF16 R92, R88, R82, R92 ;  /* 0x00000052585c723c */ /* 0x000fec000004185c */
[----:B-1----:R-:W-:Y:S06]  /*efe0*/  HMMA.16816.F32.BF16 R52, R16, R8, R52 ;  /* 0x000000081034723c */ /* 0x002fec0000041834 */
[----:B---3--:R-:W-:Y:S01]  /*eff0*/  HMMA.16816.F32.BF16 R36, R88, R68, R36 ;  /* 0x000000445824723c */ /* 0x008fe20000041824 */
[----:B------:R-:W-:-:S04]  /*f000*/  SHF.R.S32.HI R9, RZ, 0x1f, R58 ;  /* 0x0000001fff097819 */ /* 0x000fc8000001143a */
[----:B------:R-:W-:Y:S01]  /*f010*/  LEA.HI R160, R9, R58, RZ, 0x2 ;  /* 0x0000003a09a07211 */ /* 0x000fe200078f10ff */
[----:B------:R-:W-:Y:S03]  /*f020*/  HMMA.16816.F32.BF16 R32, R88, R70, R32 ;  /* 0x000000465820723c */ /* 0x000fe60000041820 */
[----:B------:R-:W-:-:S03]  /*f030*/  SHF.R.S32.HI R160, RZ, 0x2, R160 ;  /* 0x00000002ffa07819 */ /* 0x000fc600000114a0 */
[----:B------:R-:W-:Y:S01]  /*f040*/  HMMA.16816.F32.BF16 R40, R16, R10, R40 ;  /* 0x0000000a1028723c */ /* 0x000fe20000041828 */
[----:B------:R-:W1:Y:S01]  /*f050*/  LDSM.16.M88.4 R8, [R139+0x7800] ;  /* 0x007800008b08783b */ /* 0x000e620000000200 */
[----:B------:R-:W-:-:S04]  /*f060*/  IADD3 R57, R57, 0x1, R160 ;  /* 0x0000000139397810 */ /* 0x000fc80007ffe0a0 */
[----:B------:R-:W-:Y:S01]  /*f070*/  IADD3 R57, R56, R57, -R151 ;  /* 0x0000003938397210 */ /* 0x000fe20007ffe897 */
[C---:B------:R-:W-:Y:S04]  /*f080*/  HMMA.16816.F32.BF16 R92, R16.reuse, R74, R92 ;  /* 0x0000004a105c723c */ /* 0x040fe8000004185c */
[----:B------:R-:W-:Y:S02]  /*f090*/  VIADD R161, R57, UR5 ;  /* 0x0000000539a17c36 */ /* 0x000fe40008000000 */
[----:B------:R-:W-:Y:S03]  /*f0a0*/  HMMA.16816.F32.BF16 R12, R16, R72, R12 ;  /* 0x00000048100c723c */ /* 0x000fe6000004180c */
[----:B------:R-:W-:-:S02]  /*f0b0*/  VIMNMX R105, R161, R56, PT ;  /* 0x00000038a1697248 */ /* 0x000fc40003fe0100 */
[----:B------:R-:W-:Y:S01]  /*f0c0*/  VIADDMNMX R161, R161, 0x8, R56, PT ;  /* 0x00000008a1a17846 */ /* 0x000fe20003800138 */
[----:B----4-:R-:W-:Y:S01]  /*f0d0*/  HMMA.16816.F32.BF16 R64, R88, R86, R64 ;  /* 0x000000565840723c */ /* 0x010fe20000041840 */
[C---:B------:R-:W-:Y:S02]  /*f0e0*/  ISETP.GE.AND P0, PT, R2.reuse, R105, PT ;  /* 0x000000690200720c */ /* 0x040fe40003f06270 */
[----:B------:R-:W-:Y:S01]  /*f0f0*/  ISETP.GE.AND P4, PT, R2, R161, PT ;  /* 0x000000a10200720c */ /* 0x000fe20003f86270 */
[C---:B------:R-:W-:Y:S02]  /*f100*/  VIADD R2, R46.reuse, 0x11 ;  /* 0x000000112e027836 */ /* 0x040fe40000000000 */
[----:B--2---:R-:W-:Y:S06]  /*f110*/  HMMA.16816.F32.BF16 R36, R16, R4, R36 ;  /* 0x000000041024723c */ /* 0x004fec0000041824 */
[----:B------:R-:W-:Y:S01]  /*f120*/  HMMA.16816.F32.BF16 R28, R88, R84, R28 ;  /* 0x00000054581c723c */ /* 0x000fe2000004181c */
[----:B------:R-:W-:-:S05]  /*f130*/  VIADD R4, R46, 0x1 ;  /* 0x000000012e047836 */ /* 0x000fca0000000000 */
[----:B------:R-:W-:Y:S01]  /*f140*/  HMMA.16816.F32.BF16 R32, R16, R6, R32 ;  /* 0x000000061020723c */ /* 0x000fe20000041820 */
[C---:B------:R-:W-:Y:S02]  /*f150*/  ISETP.GE.AND P1, PT, R4.reuse, R105, PT ;  /* 0x000000690400720c */ /* 0x040fe40003f26270 */
[----:B------:R-:W-:Y:S02]  /*f160*/  ISETP.GE.AND P6, PT, R4, R161, PT ;  /* 0x000000a10400720c */ /* 0x000fe40003fc6270 */
[----:B------:R-:W2:Y:S01]  /*f170*/  LDSM.16.M88.4 R4, [R132+0x3800] ;  /* 0x003800008404783b */ /* 0x000ea20000000200 */
[----:B------:R-:W-:Y:S01]  /*f180*/  HMMA.16816.F32.BF16 R92, R20, R78, R92 ;  /* 0x0000004e145c723c */ /* 0x000fe2000004185c */
[----:B------:R-:W-:-:S05]  /*f190*/  DEPBAR.LE SB0, 0x0 ;  /* 0x000080000000791a */ /* 0x000fca0000000000 */
[----:B------:R-:W-:Y:S06]  /*f1a0*/  HMMA.16816.F32.BF16 R12, R20, R76, R12 ;  /* 0x0000004c140c723c */ /* 0x000fec000004180c */
[----:B-1----:R-:W-:Y:S06]  /*f1b0*/  HMMA.16816.F32.BF16 R64, R16, R10, R64 ;  /* 0x0000000a1040723c */ /* 0x002fec0000041840 */
[----:B------:R-:W-:Y:S06]  /*f1c0*/  HMMA.16816.F32.BF16 R52, R20, R24, R52 ;  /* 0x000000181434723c */ /* 0x000fec0000041834 */
[----:B------:R-:W-:Y:S01]  /*f1d0*/  HMMA.16816.F32.BF16 R28, R16, R8, R28 ;  /* 0x00000008101c723c */ /* 0x000fe2000004181c */
[----:B------:R-:W-:Y:S01]  /*f1e0*/  VIADD R24, R46, 0x9 ;  /* 0x000000092e187836 */ /* 0x000fe20000000000 */
[----:B------:R-:W-:-:S02]  /*f1f0*/  FSEL R94, R94, -INF , !P4 ;  /* 0xff8000005e5e7808 */ /* 0x000fc40006000000 */
[-C--:B------:R-:W-:Y:S02]  /*f200*/  ISETP.GE.AND P4, PT, R2, R105.reuse, PT ;  /* 0x000000690200720c */ /* 0x080fe40003f86270 */
[C---:B------:R-:W-:Y:S01]  /*f210*/  HMMA.16816.F32.BF16 R40, R20.reuse, R26, R40 ;  /* 0x0000001a1428723c */ /* 0x040fe20000041828 */
[----:B------:R-:W-:Y:S01]  /*f220*/  ISETP.GE.AND P5, PT, R24, R105, PT ;  /* 0x000000691800720c */ /* 0x000fe20003fa6270 */
[----:B------:R-:W-:Y:S01]  /*f230*/  VIADD R16, R46, 0x21 ;  /* 0x000000212e107836 */ /* 0x000fe20000000000 */
[-C--:B------:R-:W-:Y:S01]  /*f240*/  ISETP.GE.AND P2, PT, R24, R161.reuse, PT ;  /* 0x000000a11800720c */ /* 0x080fe20003f46270 */
[----:B------:R-:W-:Y:S01]  /*f250*/  VIADD R24, R46, 0x10 ;  /* 0x000000102e187836 */ /* 0x000fe20000000000 */
[----:B------:R-:W-:Y:S01]  /*f260*/  FSEL R93, R93, -INF , !P5 ;  /* 0xff8000005d5d7808 */ /* 0x000fe20006800000 */
[C---:B------:R-:W-:Y:S01]  /*f270*/  HMMA.16816.F32.BF16 R36, R20.reuse, R60, R36 ;  /* 0x0000003c1424723c */ /* 0x040fe20000041824 */
[----:B------:R-:W-:Y:S02]  /*f280*/  FSEL R25, R13, -INF , !P1 ;  /* 0xff8000000d197808 */ /* 0x000fe40004800000 */
[----:B------:R-:W-:Y:S01]  /*f290*/  ISETP.GE.AND P5, PT, R2, R161, PT ;  /* 0x000000a10200720c */ /* 0x000fe20003fa6270 */
[----:B------:R-:W-:Y:S01]  /*f2a0*/  VIADD R2, R46, 0x18 ;  /* 0x000000182e027836 */ /* 0x000fe20000000000 */
[----:B------:R-:W-:Y:S01]  /*f2b0*/  ISETP.GE.AND P1, PT, R24, R105, PT ;  /* 0x000000691800720c */ /* 0x000fe20003f26270 */
[----:B------:R-:W-:Y:S01]  /*f2c0*/  HMMA.16816.F32.BF16 R32, R20, R62, R32 ;  /* 0x0000003e1420723c */ /* 0x000fe20000041820 */
[----:B------:R-:W-:-:S02]  /*f2d0*/  FSEL R13, R92, -INF , !P0 ;  /* 0xff8000005c0d7808 */ /* 0x000fc40004000000 */
[----:B------:R-:W-:Y:S01]  /*f2e0*/  FSEL R9, R52, -INF , !P1 ;  /* 0xff80000034097808 */ /* 0x000fe20004800000 */
[----:B------:R-:W-:Y:S01]  /*f2f0*/  BAR.SYNC.DEFER_BLOCKING 0x0 ;  /* 0x0000000000007b1d */ /* 0x000fe20000010000 */
[-C--:B------:R-:W-:Y:S01]  /*f300*/  ISETP.GE.AND P1, PT, R2, R161.reuse, PT ;  /* 0x000000a10200720c */ /* 0x080fe20003f26270 */
[C---:B--2---:R-:W-:Y:S01]  /*f310*/  HMMA.16816.F32.BF16 R64, R20.reuse, R6, R64 ;  /* 0x000000061440723c */ /* 0x044fe20000041840 */
[----:B------:R-:W-:Y:S01]  /*f320*/  ISETP.GE.AND P0, PT, R24, R161, PT ;  /* 0x000000a11800720c */ /* 0x000fe20003f06270 */
[----:B------:R-:W-:Y:S01]  /*f330*/  VIADD R24, R46, 0x19 ;  /* 0x000000192e187836 */ /* 0x000fe20000000000 */
[----:B------:R-:W-:Y:S02]  /*f340*/  FSEL R8, R95, -INF , !P2 ;  /* 0xff8000005f087808 */ /* 0x000fe40005000000 */
[-C--:B------:R-:W-:Y:S01]  /*f350*/  ISETP.GE.AND P2, PT, R2, R105.reuse, PT ;  /* 0x000000690200720c */ /* 0x080fe20003f46270 */
[----:B------:R-:W-:Y:S01]  /*f360*/  HMMA.16816.F32.BF16 R28, R20, R4, R28 ;  /* 0x00000004141c723c */ /* 0x000fe2000004181c */
[----:B------:R-:W-:Y:S01]  /*f370*/  VIADD R2, R46, 0x20 ;  /* 0x000000202e027836 */ /* 0x000fe20000000000 */
[----:B------:R-:W-:Y:S01]  /*f380*/  FSEL R42, R42, -INF , !P1 ;  /* 0xff8000002a2a7808 */ /* 0x000fe20004800000 */
[----:B------:R-:W-:Y:S01]  /*f390*/  VIADD R6, R46, 0x38 ;  /* 0x000000382e067836 */ /* 0x000fe20000000000 */
[----:B------:R-:W-:-:S02]  /*f3a0*/  ISETP.GE.AND P1, PT, R16, R105, PT ;  /* 0x000000691000720c */ /* 0x000fc40003f26270 */
[----:B------:R-:W-:Y:S01]  /*f3b0*/  FSEL R54, R54, -INF , !P0 ;  /* 0xff80000036367808 */ /* 0x000fe20004000000 */
[----:B------:R-:W-:Y:S01]  /*f3c0*/  VIADD R4, R46, 0x29 ;  /* 0x000000292e047836 */ /* 0x000fe20000000000 */
[-C--:B------:R-:W-:Y:S02]  /*f3d0*/  ISETP.GE.AND P0, PT, R24, R105.reuse, PT ;  /* 0x000000691800720c */ /* 0x080fe40003f06270 */
[----:B------:R-:W-:Y:S02]  /*f3e0*/  FSEL R10, R55, -INF , !P5 ;  /* 0xff800000370a7808 */ /* 0x000fe40006800000 */
[----:B------:R-:W-:Y:S02]  /*f3f0*/  FSEL R11, R40, -INF , !P2 ;  /* 0xff800000280b7808 */ /* 0x000fe40005000000 */
[----:B------:R-:W-:Y:S02]  /*f400*/  FSEL R53, R53, -INF , !P4 ;  /* 0xff80000035357808 */ /* 0x000fe40006000000 */
[----:B------:R-:W-:-:S02]  /*f410*/  ISETP.GE.AND P5, PT, R2, R105, PT ;  /* 0x000000690200720c */ /* 0x000fc40003fa6270 */
[-C--:B------:R-:W-:Y:S01]  /*f420*/  ISETP.GE.AND P2, PT, R2, R161.reuse, PT ;  /* 0x000000a10200720c */ /* 0x080fe20003f46270 */
[----:B------:R-:W-:Y:S01]  /*f430*/  VIADD R2, R46, 0x28 ;  /* 0x000000282e027836 */ /* 0x000fe20000000000 */
[-C--:B------:R-:W-:Y:S02]  /*f440*/  ISETP.GE.AND P4, PT, R24, R161.reuse, PT ;  /* 0x000000a11800720c */ /* 0x080fe40003f86270 */
[----:B------:R-:W-:Y:S02]  /*f450*/  FSEL R127, R37, -INF , !P1 ;  /* 0xff800000257f7808 */ /* 0x000fe40004800000 */
[-C--:B------:R-:W-:Y:S02]  /*f460*/  ISETP.GE.AND P1, PT, R4, R161.reuse, PT ;  /* 0x000000a10400720c */ /* 0x080fe40003f26270 */
[----:B------:R-:W-:Y:S02]  /*f470*/  FSEL R41, R41, -INF , !P0 ;  /* 0xff80000029297808 */ /* 0x000fe40004000000 */
[----:B------:R-:W-:-:S02]  /*f480*/  ISETP.GE.AND P0, PT, R16, R161, PT ;  /* 0x000000a11000720c */ /* 0x000fc40003f06270 */
[----:B------:R-:W-:Y:S02]  /*f490*/  FSEL R16, R43, -INF , !P4 ;  /* 0xff8000002b107808 */ /* 0x000fe40006000000 */
[----:B------:R-:W-:Y:S02]  /*f4a0*/  FSEL R123, R36, -INF , !P5 ;  /* 0xff800000247b7808 */ /* 0x000fe40006800000 */
[C---:B------:R-:W-:Y:S02]  /*f4b0*/  ISETP.GE.AND P4, PT, R2.reuse, R105, PT ;  /* 0x000000690200720c */ /* 0x040fe40003f86270 */
[-C--:B------:R-:W-:Y:S01]  /*f4c0*/  ISETP.GE.AND P5, PT, R2, R161.reuse, PT ;  /* 0x000000a10200720c */ /* 0x080fe20003fa6270 */
[----:B------:R-:W-:Y:S01]  /*f4d0*/  VIADD R2, R46, 0x30 ;  /* 0x000000302e027836 */ /* 0x000fe20000000000 */
[----:B------:R-:W-:Y:S02]  /*f4e0*/  FSEL R166, R35, -INF , !P1 ;  /* 0xff80000023a67808 */ /* 0x000fe40004800000 */
[----:B------:R-:W-:-:S02]  /*f4f0*/  ISETP.GE.AND P1, PT, R6, R161, PT ;  /* 0x000000a10600720c */ /* 0x000fc40003f26270 */
[----:B------:R-:W-:Y:S02]  /*f500*/  FSEL R126, R39, -INF , !P0 ;  /* 0xff800000277e7808 */ /* 0x000fe40004000000 */
[----:B------:R-:W-:Y:S02]  /*f510*/  FSEL R167, R32, -INF , !P4 ;  /* 0xff80000020a77808 */ /* 0x000fe40006000000 */
[----:B------:R-:W-:Y:S02]  /*f520*/  FSEL R117, R66, -INF , !P1 ;  /* 0xff80000042757808 */ /* 0x000fe40004800000 */
[C---:B------:R-:W-:Y:S02]  /*f530*/  ISETP.GE.AND P0, PT, R2.reuse, R105, PT ;  /* 0x000000690200720c */ /* 0x040fe40003f06270 */
[----:B------:R-:W-:Y:S01]  /*f540*/  ISETP.GE.AND P4, PT, R2, R161, PT ;  /* 0x000000a10200720c */ /* 0x000fe20003f86270 */
[----:B------:R-:W-:Y:S01]  /*f550*/  VIADD R2, R46, 0x31 ;  /* 0x000000312e027836 */ /* 0x000fe20000000000 */
[----:B------:R-:W-:-:S02]  /*f560*/  ISETP.GE.AND P1, PT, R104, 0x2, PT ;  /* 0x000000026800780c */ /* 0x000fc40003f26270 */
[----:B------:R-:W-:Y:S02]  /*f570*/  FSEL R125, R28, -INF , !P0 ;  /* 0xff8000001c7d7808 */ /* 0x000fe40004000000 */
[----:B------:R-:W-:Y:S02]  /*f580*/  FSEL R116, R30, -INF , !P4 ;  /* 0xff8000001e747808 */ /* 0x000fe40006000000 */
[----:B------:R-:W-:Y:S02]  /*f590*/  FSEL R164, R38, -INF , !P2 ;  /* 0xff80000026a47808 */ /* 0x000fe40005000000 */
[----:B------:R-:W-:Y:S02]  /*f5a0*/  FSEL R168, R34, -INF , !P5 ;  /* 0xff80000022a87808 */ /* 0x000fe40006800000 */
[C---:B------:R-:W-:Y:S02]  /*f5b0*/  ISETP.GE.AND P0, PT, R46.reuse, R105, PT ;  /* 0x000000692e00720c */ /* 0x040fe40003f06270 */
        /* <DEDUP_REMOVED lines=65> */
[----:B------:R-:W-:Y:S01]  /*f9d0*/  IMAD.WIDE.U32 R18, R6, UR8, RZ ;  /* 0x0000000806127c25 */ /* 0x000fe2000f8e00ff */
[----:B------:R-:W-:-:S05]  /*f9e0*/  SHF.R.S32.HI R3, RZ, 0x1f, R6 ;  /* 0x0000001fff037819 */ /* 0x000fca0000011406 */
[----:B------:R-:W-:-:S04]  /*f9f0*/  IMAD R3, R3, UR8, RZ ;  /* 0x0000000803037c24 */ /* 0x000fc8000f8e02ff */
[----:B------:R-:W-:Y:S01]  /*fa00*/  IMAD R3, R6, UR9, R3 ;  /* 0x0000000906037c24 */ /* 0x000fe2000f8e0203 */
[----:B------:R-:W-:-:S03]  /*fa10*/  ULDC.64 UR8, c[0x0][0x230] ;  /* 0x00008c0000087ab9 */ /* 0x000fc60000000a00 */
        /* <DEDUP_REMOVED lines=9> */
.L_x_5832:
[----:B------:R-:W1:Y:S02]  /*fab0*/  LDC R7, c[0x0][0x248] ;  /* 0x00009200ff077b82 */ /* 0x000e640000000800 */
[----:B-1----:R-:W-:-:S04]  /*fac0*/  LEA R7, -R7, RZ, 0x6 ;  /* 0x000000ff07077211 */ /* 0x002fc800078e31ff */
[----:B------:R-:W-:-:S07]  /*fad0*/  SHF.R.S32.HI R2, RZ, 0x1f, R7 ;  /* 0x0000001fff027819 */ /* 0x000fce0000011407 */
.L_x_5833:
[C---:B------:R-:W-:Y:S02]  /*fae0*/  LOP3.LUT P0, RZ, R158.reuse, 0x2, RZ, 0xc0, !PT ;  /* 0x000000029eff7812 */ /* 0x040fe4000780c0ff */
[----:B------:R-:W-:Y:S02]  /*faf0*/  LOP3.LUT P6, RZ, R158, 0x1, RZ, 0xc0, !PT ;  /* 0x000000019eff7812 */ /* 0x000fe400078cc0ff */
[----:B------:R-:W-:-:S04]  /*fb00*/  LEA R20, P5, R7, R156, 0x1 ;  /* 0x0000009c07147211 */ /* 0x000fc800078a08ff */
[----:B------:R-:W-:-:S05]  /*fb10*/  LEA.HI.X R21, R7, R153, R2, 0x1, P5 ;  /* 0x0000009907157211 */ /* 0x000fca00028f0c02 */
[----:B------:R-:W-:Y:S02]  /*fb20*/  @P0 IADD3 R15, P2, R7, R136, RZ ;  /* 0x00000088070f0210 */ /* 0x000fe40007f5e0ff */
[----:B------:R-:W-:Y:S01]  /*fb30*/  @!PT LDS RZ, [RZ] ;  /* 0x00000000fffff984 */ /* 0x000fe20000000800 */
[----:B------:R-:W-:Y:S01]  /*fb40*/  @!PT LDS RZ, [RZ] ;  /* 0x00000000fffff984 */ /* 0x000fe20000000800 */
[----:B------:R-:W-:Y:S01]  /*fb50*/  @!PT LDS RZ, [RZ] ;  /* 0x00000000fffff984 */ /* 0x000fe20000000800 */
[----:B------:R1:W-:Y:S02]  /*fb60*/  @P6 LDGSTS.E.BYPASS.LTC128B.128 [R159+0x4000], desc[UR6][R20.64] ;  /* 0x04000000149f6fae */ /* 0x0003e4000b901d46 */
[C---:B------:R-:W-:Y:S01]  /*fb70*/  @P0 LEA R18, P4, R15.reuse, UR12, 0x1 ;  /* 0x0000000c0f120c11 */ /* 0x040fe2000f8808ff */
[----:B------:R-:W-:Y:S01]  /*fb80*/  @P0 IMAD.X R6, R2, 0x1, R163, P2 ;  /* 0x0000000102060824 */ /* 0x000fe200010e06a3 */
[----:B------:R-:W-:Y:S01]  /*fb90*/  IADD3 R3, P2, R148, R7, RZ ;  /* 0x0000000794037210 */ /* 0x000fe20007f5e0ff */
[----:B------:R1:W-:Y:S03]  /*fba0*/  @!P6 STS.128 [R159+0x4000], RZ ;  /* 0x004000ff9f00e388 */ /* 0x0003e60000000c00 */
[----:B------:R-:W-:Y:S01]  /*fbb0*/  @P0 LEA.HI.X R19, R15, UR13, R6, 0x1, P4 ;  /* 0x0000000d0f130c11 */ /* 0x000fe2000a0f0c06 */
[----:B------:R-:W-:Y:S01]  /*fbc0*/  IMAD.X R162, R147, 0x1, R2, P2 ;  /* 0x0000000193a27824 */ /* 0x000fe200010e0602 */
[----:B------:R-:W-:-:S02]  /*fbd0*/  @P6 LEA R22, P5, R3, R156, 0x1 ;  /* 0x0000009c03166211 */ /* 0x000fc400078a08ff */
[CC--:B------:R-:W-:Y:S01]  /*fbe0*/  @P0 IADD3 R2, P4, R3.reuse, R136.reuse, RZ ;  /* 0x0000008803020210 */ /* 0x0c0fe20007f9e0ff */
[----:B------:R-:W-:Y:S01]  /*fbf0*/  @!PT LDS RZ, [RZ] ;  /* 0x00000000fffff984 */ /* 0x000fe20000000800 */
[----:B------:R-:W-:Y:S01]  /*fc00*/  @!PT LDS RZ, [RZ] ;  /* 0x00000000fffff984 */ /* 0x000fe20000000800 */
[----:B------:R-:W-:Y:S01]  /*fc10*/  @!PT LDS RZ, [RZ] ;  /* 0x00000000fffff984 */ /* 0x000fe20000000800 */
[----:B------:R1:W-:Y:S01]  /*fc20*/  @P0 LDGSTS.E.BYPASS.LTC128B.128 [R159+0x6000], desc[UR6][R18.64+0x80] ;  /* 0x06000080129f0fae */ /* 0x0003e2000b901d46 */
[----:B------:R-:W-:Y:S02]  /*fc30*/  IADD3 R7, P2, R148, R3, RZ ;  /* 0x0000000394077210 */ /* 0x000fe40007f5e0ff */
[--C-:B------:R-:W-:Y:S01]  /*fc40*/  @P6 LEA.HI.X R23, R3, R153, R162.reuse, 0x1, P5 ;  /* 0x0000009903176211 */ /* 0x100fe200028f0ca2 */
[----:B------:R-:W-:Y:S01]  /*fc50*/  @P0 IMAD.X R3, R162, 0x1, R163, P4 ;  /* 0x00000001a2030824 */ /* 0x000fe200020e06a3 */
[C---:B------:R-:W-:Y:S01]  /*fc60*/  @P0 LEA R26, P4, R2.reuse, UR12, 0x1 ;  /* 0x0000000c021a0c11 */ /* 0x040fe2000f8808ff */
[----:B------:R-:W-:Y:S01]  /*fc70*/  IMAD.X R162, R147, 0x1, R162, P2 ;  /* 0x0000000193a27824 */ /* 0x000fe200010e06a2 */
[----:B------:R-:W-:Y:S01]  /*fc80*/  @P0 IADD3 R6, P2, R7, R136, RZ ;  /* 0x0000008807060210 */ /* 0x000fe20007f5e0ff */
[----:B------:R1:W-:Y:S01]  /*fc90*/  @!P0 STS.128 [R159+0x6000], RZ ;  /* 0x006000ff9f008388 */ /* 0x0003e20000000c00 */
[----:B------:R-:W-:-:S02]  /*fca0*/  @P0 LEA.HI.X R27, R2, UR13, R3, 0x1, P4 ;  /* 0x0000000d021b0c11 */ /* 0x000fc4000a0f0c03 */
[C---:B------:R-:W-:Y:S01]  /*fcb0*/  @P6 LEA R30, P5, R7.reuse, R156, 0x1 ;  /* 0x0000009c071e6211 */ /* 0x040fe200078a08ff */
[----:B------:R-:W-:Y:S01]  /*fcc0*/  @P0 IMAD.X R15, R162, 0x1, R163, P2 ;  /* 0x00000001a20f0824 */ /* 0x000fe200010e06a3 */
[----:B------:R-:W-:Y:S01]  /*fcd0*/  IADD3 R3, P2, R148, R7, RZ ;  /* 0x0000000794037210 */ /* 0x000fe20007f5e0ff */
[----:B------:R-:W-:Y:S01]  /*fce0*/  @!PT LDS RZ, [RZ] ;  /* 0x00000000fffff984 */ /* 0x000fe20000000800 */
[----:B------:R-:W-:Y:S01]  /*fcf0*/  @!PT LDS RZ, [RZ] ;  /* 0x00000000fffff984 */ /* 0x000fe20000000800 */
[----:B------:R-:W-:Y:S01]  /*fd00*/  @!PT LDS RZ, [RZ] ;  /* 0x00000000fffff984 */ /* 0x000fe20000000800 */
[----:B------:R1:W-:Y:S01]  /*fd10*/  @P6 LDGSTS.E.BYPASS.LTC128B.128 [R159+0x4800], desc[UR6][R22.64] ;  /* 0x04800000169f6fae */ /* 0x0003e2000b901d46 */
[--C-:B------:R-:W-:Y:S02]  /*fd20*/  @P6 LEA.HI.X R31, R7, R153, R162.reuse, 0x1, P5 ;  /* 0x00000099071f6211 */ /* 0x100fe400028f0ca2 */
[C---:B------:R-:W-:Y:S01]  /*fd30*/  @P0 LEA R28, P4, R6.reuse, UR12, 0x1 ;  /* 0x0000000c061c0c11 */ /* 0x040fe2000f8808ff */
[----:B------:R-:W-:Y:S01]  /*fd40*/  IMAD.X R162, R147, 0x1, R162, P2 ;  /* 0x0000000193a27824 */ /* 0x000fe200010e06a2 */
[----:B------:R-:W-:Y:S01]  /*fd50*/  @P0 IADD3 R136, P2, R3, R136, RZ ;  /* 0x0000008803880210 */ /* 0x000fe20007f5e0ff */
[----:B------:R1:W-:Y:S01]  /*fd60*/  @!P6 STS.128 [R159+0x4800], RZ ;  /* 0x004800ff9f00e388 */ /* 0x0003e20000000c00 */
[----:B------:R-:W-:-:S02]  /*fd70*/  @P0 LEA.HI.X R29, R6, UR13, R15, 0x1, P4 ;  /* 0x0000000d061d0c11 */ /* 0x000fc4000a0f0c0f */
[C---:B------:R-:W-:Y:S01]  /*fd80*/  @P6 LEA R2, P4, R3.reuse, R156, 0x1 ;  /* 0x0000009c03026211 */ /* 0x040fe200078808ff */
[----:B------:R-:W-:Y:S01]  /*fd90*/  @P0 IMAD.X R163, R162, 0x1, R163, P2 ;  /* 0x00000001a2a30824 */ /* 0x000fe200010e06a3 */
[C---:B------:R-:W-:Y:S01]  /*fda0*/  @P0 LEA R6, P2, R136.reuse, UR12, 0x1 ;  /* 0x0000000c88060c11 */ /* 0x040fe2000f8408ff */
[----:B------:R-:W-:Y:S01]  /*fdb0*/  @!PT LDS RZ, [RZ] ;  /* 0x00000000fffff984 */ /* 0x000fe20000000800 */
[----:B------:R-:W-:Y:S01]  /*fdc0*/  @!PT LDS RZ, [RZ] ;  /* 0x00000000fffff984 */ /* 0x000fe20000000800 */
[----:B------:R-:W-:Y:S01]  /*fdd0*/  @!PT LDS RZ, [RZ] ;  /* 0x00000000fffff984 */ /* 0x000fe20000000800 */
[----:B------:R1:W-:Y:S01]  /*fde0*/  @P0 LDGSTS.E.BYPASS.LTC128B.128 [R159+0x6800], desc[UR6][R26.64+0x80] ;  /* 0x068000801a9f0fae */ /* 0x0003e2000b901d46 */
[----:B------:R-:W-:Y:S01]  /*fdf0*/  @P6 LEA.HI.X R3, R3, R153, R162, 0x1, P4 ;  /* 0x0000009903036211 */ /* 0x000fe200020f0ca2 */
[----:B------:R-:W-:Y:S01]  /*fe00*/  IMAD.MOV.U32 R156, RZ, RZ, R20 ;  /* 0x000000ffff9c7224 */ /* 0x000fe200078e0014 */
[----:B------:R-:W-:Y:S01]  /*fe10*/  @P0 LEA.HI.X R7, R136, UR13, R163, 0x1, P2 ;  /* 0x0000000d88070c11 */ /* 0x000fe200090f0ca3 */
[----:B------:R1:W-:Y:S01]  /*fe20*/  @!P0 STS.128 [R159+0x6800], RZ ;  /* 0x006800ff9f008388 */ /* 0x0003e20000000c00 */
[----:B------:R-:W-:-:S03]  /*fe30*/  IMAD.MOV.U32 R153, RZ, RZ, R21 ;  /* 0x000000ffff997224 */ /* 0x000fc600078e0015 */
        /* <DEDUP_REMOVED lines=21> */
.L_x_5831:
        /* <DEDUP_REMOVED lines=28> */
[----:B------:R-:W-:Y:S01]  /*10150*/  FMNMX.FTZ R2, R118, R7, !PT ;  /* 0x0000000776027209 */ /* 0x000fe20007810000 */
[----:B------:R-:W-:Y:S01]  /*10160*/  LDSM.16.MT88.4 R36, [R140+0x8000] ;  /* 0x008000008c24783b */ /* 0x000fe20000004200 */
[----:B------:R-:W-:Y:S02]  /*10170*/  FMNMX.FTZ R15, R120, R15, !PT ;  /* 0x0000000f780f7209 */ /* 0x000fe40007810000 */
[----:B------:R-:W-:Y:S01]  /*10180*/  FMNMX.FTZ R7, R117, R2, !PT ;  /* 0x0000000275077209 */ /* 0x000fe20007810000 */
[----:B------:R-:W-:Y:S01]  /*10190*/  LDSM.16.MT88.4 R68, [R140+0xa000] ;  /* 0x00a000008c44783b */ /* 0x000fe20000004200 */
[----:B------:R-:W-:-:S02]  /*101a0*/  LEA R138, R49, R140, 0x1 ;  /* 0x0000008c318a7211 */ /* 0x000fc400078e08ff */
[----:B------:R-:W-:Y:S01]  /*101b0*/  FMNMX.FTZ R7, R114, R7, !PT ;  /* 0x0000000772077209 */ /* 0x000fe20007810000 */
[----:B------:R-:W1:Y:S01]  /*101c0*/  SHFL.BFLY PT, R6, R15, 0x2, 0x1f ;  /* 0x0c401f000f067f89 */ /* 0x000e6200000e0000 */
[C---:B------:R-:W-:Y:S02]  /*101d0*/  LEA R136, R47.reuse, R138, 0x1 ;  /* 0x0000008a2f887211 */ /* 0x040fe400078e08ff */
[----:B------:R-:W-:Y:S01]  /*101e0*/  LEA R137, R47, R140, 0x1 ;  /* 0x0000008c2f897211 */ /* 0x000fe200078e08ff */
[----:B------:R-:W-:Y:S04]  /*101f0*/  SHFL.BFLY PT, R2, R7, 0x2, 0x1f ;  /* 0x0c401f0007027f89 */ /* 0x000fe800000e0000 */
[----:B------:R-:W-:Y:S04]  /*10200*/  LDSM.16.MT88.4 R60, [R136+0x8000] ;  /* 0x00800000883c783b */ /* 0x000fe80000004200 */
[----:B------:R-:W-:Y:S04]  /*10210*/  LDSM.16.MT88.4 R76, [R138+0xa000] ;  /* 0x00a000008a4c783b */ /* 0x000fe80000004200 */
[----:B------:R-:W-:Y:S04]  /*10220*/  LDSM.16.MT88.4 R80, [R137+0xa000] ;  /* 0x00a000008950783b */ /* 0x000fe80000004200 */
[----:B------:R-:W-:Y:S01]  /*10230*/  LDSM.16.MT88.4 R20, [R136+0xa000] ;  /* 0x00a000008814783b */ /* 0x000fe20000004200 */
[----:B-1----:R-:W-:-:S05]  /*10240*/  FMNMX.FTZ R6, R15, R6, !PT ;  /* 0x000000060f067209 */ /* 0x002fca0007810000 */
[----:B------:R-:W1:Y:S02]  /*10250*/  SHFL.BFLY PT, R3, R6, 0x1, 0x1f ;  /* 0x0c201f0006037f89 */ /* 0x000e6400000e0000 */
[----:B-1----:R-:W-:-:S04]  /*10260*/  FMNMX.FTZ R3, R6, R3, !PT ;  /* 0x0000000306037209 */ /* 0x002fc80007810000 */
[C---:B------:R-:W-:Y:S01]  /*10270*/  FSETP.NEU.FTZ.AND P0, PT, R3.reuse, -INF , PT ;  /* 0xff8000000300780b */ /* 0x040fe20003f1d000 */
[----:B------:R-:W-:-:S05]  /*10280*/  FMUL.FTZ R162, R3, UR8 ;  /* 0x0000000803a27c20 */ /* 0x000fca0008410000 */
[----:B------:R-:W-:-:S05]  /*10290*/  FSEL R162, R162, RZ, P0 ;  /* 0x000000ffa2a27208 */ /* 0x000fca0000000000 */
[--C-:B------:R-:W-:Y:S01]  /*102a0*/  FFMA.FTZ R113, R5, UR8, -R162.reuse ;  /* 0x0000000805717c23 */ /* 0x100fe200080108a2 */
[----:B------:R-:W-:Y:S01]  /*102b0*/  FMNMX.FTZ R5, R7, R2, !PT ;  /* 0x0000000207057209 */ /* 0x000fe20007810000 */
[--C-:B------:R-:W-:Y:S01]  /*102c0*/  FFMA.FTZ R110, R25, UR8, -R162.reuse ;  /* 0x00000008196e7c23 */ /* 0x100fe200080108a2 */
[--C-:B------:R-:W-:Y:S01]  /*102d0*/  FFMA.FTZ R109, R13, UR8, -R162.reuse ;  /* 0x000000080d6d7c23 */ /* 0x100fe200080108a2 */
[--C-:B------:R-:W-:Y:S01]  /*102e0*/  FFMA.FTZ R34, R93, UR8, -R162.reuse ;  /* 0x000000085d227c23 */ /* 0x100fe200080108a2 */
[--C-:B------:R-:W-:Y:S01]  /*102f0*/  FFMA.FTZ R33, R9, UR8, -R162.reuse ;  /* 0x0000000809217c23 */ /* 0x100fe200080108a2 */
[----:B------:R-:W1:Y:S01]  /*10300*/  SHFL.BFLY PT, R2, R5, 0x1, 0x1f ;  /* 0x0c201f0005027f89 */ /* 0x000e6200000e0000 */
[----:B------:R-:W-:Y:S01]  /*10310*/  MUFU.EX2 R113, R113 ;  /* 0x0000007100717308 */ /* 0x000fe20000000800 */
[--C-:B------:R-:W-:Y:S01]  /*10320*/  FFMA.FTZ R29, R11, UR8, -R162.reuse ;  /* 0x000000080b1d7c23 */ /* 0x100fe200080108a2 */
[--C-:B------:R-:W-:Y:S01]  /*10330*/  FFMA.FTZ R30, R53, UR8, -R162.reuse ;  /* 0x00000008351e7c23 */ /* 0x100fe200080108a2 */
[--C-:B------:R-:W-:Y:S01]  /*10340*/  FFMA.FTZ R28, R41, UR8, -R162.reuse ;  /* 0x00000008291c7c23 */ /* 0x100fe200080108a2 */
[----:B------:R-:W-:Y:S01]  /*10350*/  LDSM.16.MT88.4 R24, [R137+0x8800] ;  /* 0x008800008918783b */ /* 0x000fe20000004200 */
[--C-:B------:R-:W-:Y:S01]  /*10360*/  FFMA.FTZ R125, R125, UR8, -R162.reuse ;  /* 0x000000087d7d7c23 */ /* 0x100fe200080108a2 */
[----:B------:R-:W-:-:S02]  /*10370*/  FFMA.FTZ R124, R124, UR8, -R162 ;  /* 0x000000087c7c7c23 */ /* 0x000fc400080108a2 */
[----:B------:R-:W2:Y:S08]  /*10380*/  MUFU.EX2 R110, R110 ;  /* 0x0000006e006e7308 */ /* 0x000eb00000000800 */
[----:B------:R-:W-:Y:S01]  /*10390*/  MUFU.EX2 R109, R109 ;  /* 0x0000006d006d7308 */ /* 0x000fe20000000800 */
[----:B-1----:R-:W-:-:S07]  /*103a0*/  FMNMX.FTZ R2, R5, R2, !PT ;  /* 0x0000000205027209 */ /* 0x002fce0007810000 */
[----:B------:R-:W1:Y:S01]  /*103b0*/  MUFU.EX2 R34, R34 ;  /* 0x0000002200227308 */ /* 0x000e620000000800 */
[----:B--2---:R-:W-:Y:S01]  /*103c0*/  F2FP.BF16.F32.PACK_AB R84, R110, R113 ;  /* 0x000000716e54723e */ /* 0x004fe200000010ff */
[----:B------:R-:W-:Y:S01]  /*103d0*/  FADD.FTZ R110, R113, R110 ;  /* 0x0000006e716e7221 */ /* 0x000fe20000010000 */
[C---:B------:R-:W-:Y:S01]  /*103e0*/  FSETP.NEU.FTZ.AND P0, PT, R2.reuse, -INF , PT ;  /* 0xff8000000200780b */ /* 0x040fe20003f1d000 */
[----:B------:R-:W-:-:S04]  /*103f0*/  FMUL.FTZ R119, R2, UR8 ;  /* 0x0000000802777c20 */ /* 0x000fc80008410000 */
[----:B------:R-:W-:Y:S01]  /*10400*/  MUFU.EX2 R33, R33 ;  /* 0x0000002100217308 */ /* 0x000fe20000000800 */
[----:B------:R-:W-:-:S05]  /*10410*/  FSEL R119, R119, RZ, P0 ;  /* 0x000000ff77777208 */ /* 0x000fca0000000000 */
[--C-:B------:R-:W-:Y:S01]  /*10420*/  FFMA.FTZ R115, R4, UR8, -R119.reuse ;  /* 0x0000000804737c23 */ /* 0x100fe20008010877 */
[--C-:B------:R-:W-:Y:S01]  /*10430*/  FFMA.FTZ R112, R14, UR8, -R119.reuse ;  /* 0x000000080e707c23 */ /* 0x100fe20008010877 */
[----:B------:R-:W2:Y:S01]  /*10440*/  LDSM.16.MT88.4 R4, [R138+0x8000] ;  /* 0x008000008a04783b */ /* 0x000ea20000004200 */
[--C-:B------:R-:W-:Y:S01]  /*10450*/  FFMA.FTZ R111, R94, UR8, -R119.reuse ;  /* 0x000000085e6f7c23 */ /* 0x100fe20008010877 */
[--C-:B------:R-:W-:Y:S01]  /*10460*/  FFMA.FTZ R108, R8, UR8, -R119.reuse ;  /* 0x00000008086c7c23 */ /* 0x100fe20008010877 */
[--C-:B------:R-:W-:Y:S01]  /*10470*/  FFMA.FTZ R32, R10, UR8, -R119.reuse ;  /* 0x000000080a207c23 */ /* 0x100fe20008010877 */
[----:B------:R-:W-:Y:S01]  /*10480*/  MUFU.EX2 R115, R115 ;  /* 0x0000007300737308 */ /* 0x000fe20000000800 */
[----:B------:R-:W3:Y:S01]  /*10490*/  LDSM.16.MT88.4 R12, [R140+0x8800] ;  /* 0x008800008c0c783b */ /* 0x000ee20000004200 */
[----:B-1----:R-:W-:Y:S01]  /*104a0*/  F2FP.BF16.F32.PACK_AB R86, R34, R109 ;  /* 0x0000006d2256723e */ /* 0x002fe200000010ff */
[--C-:B------:R-:W-:Y:S01]  /*104b0*/  FFMA.FTZ R35, R54, UR8, -R119.reuse ;  /* 0x0000000836237c23 */ /* 0x100fe20008010877 */
[--C-:B------:R-:W-:Y:S01]  /*104c0*/  FFMA.FTZ R31, R42, UR8, -R119.reuse ;  /* 0x000000082a1f7c23 */ /* 0x100fe20008010877 */
[----:B------:R-:W1:Y:S01]  /*104d0*/  LDSM.16.MT88.4 R8, [R138+0x8800] ;  /* 0x008800008a08783b */ /* 0x000e620000004200 */
        /* <DEDUP_REMOVED lines=8> */
[----:B------:R-:W-:Y:S01]  /*10560*/  FFMA.FTZ R114, R114, UR8, -R119 ;  /* 0x0000000872727c23 */ /* 0x000fe20008010877 */
[----:B------:R-:W-:Y:S01]  /*10570*/  FADD.FTZ R109, R109, R110 ;  /* 0x0000006e6d6d7221 */ /* 0x000fe20000010000 */
[----:B------:R-:W-:Y:S03]  /*10580*/  MUFU.EX2 R111, R111 ;  /* 0x0000006f006f7308 */ /* 0x000fe60000000800 */
[----:B------:R-:W-:-:S05]  /*10590*/  FADD.FTZ R34, R34, R109 ;  /* 0x0000006d22227221 */ /* 0x000fca0000010000 */
[----:B------:R-:W2:Y:S01]  /*105a0*/  MUFU.EX2 R108, R108 ;  /* 0x0000006c006c7308 */ /* 0x000ea20000000800 */
[----:B----4-:R-:W-:Y:S01]  /*105b0*/  F2FP.BF16.F32.PACK_AB R85, R115, R112 ;  /* 0x000000707355723e */ /* 0x010fe200000010ff */
[----:B------:R-:W-:-:S06]  /*105c0*/  FADD.FTZ R112, R112, R115 ;  /* 0x0000007370707221 */ /* 0x000fcc0000010000 */
[----:B------:R-:W4:Y:S08]  /*105d0*/  MUFU.EX2 R30, R30 ;  /* 0x0000001e001e7308 */ /* 0x000f300000000800 */
[----:B------:R-:W-:Y:S01]  /*105e0*/  MUFU.EX2 R29, R29 ;  /* 0x0000001d001d7308 */ /* 0x000fe20000000800 */
[----:B--2---:R-:W-:Y:S01]  /*105f0*/  F2FP.BF16.F32.PACK_AB R87, R108, R111 ;  /* 0x0000006f6c57723e */ /* 0x004fe200000010ff */
[----:B------:R-:W-:-:S04]  /*10600*/  FADD.FTZ R111, R111, R112 ;  /* 0x000000706f6f7221 */ /* 0x000fc80000010000 */
[----:B------:R-:W-:Y:S02]  /*10610*/  FADD.FTZ R108, R108, R111 ;  /* 0x0000006f6c6c7221 */ /* 0x000fe40000010000 */
[C---:B------:R-:W-:Y:S01]  /*10620*/  HMMA.16816.F32.BF16 R96, R84.reuse, R36, RZ ;  /* 0x000000245460723c */ /* 0x040fe200000418ff */
[----:B------:R-:W2:Y:S05]  /*10630*/  MUFU.EX2 R28, R28 ;  /* 0x0000001c001c7308 */ /* 0x000eaa0000000800 */
[C---:B------:R-:W-:Y:S03]  /*10640*/  HMMA.16816.F32.BF16 R36, R84.reuse, R38, RZ ;  /* 0x000000265424723c */ /* 0x040fe600000418ff */
[----:B------:R-:W-:Y:S03]  /*10650*/  MUFU.EX2 R35, R35 ;  /* 0x0000002300237308 */ /* 0x000fe60000000800 */
[C---:B------:R-:W-:Y:S05]  /*10660*/  HMMA.16816.F32.BF16 R40, R84.reuse, R4, RZ ;  /* 0x000000045428723c */ /* 0x040fea00000418ff */
[----:B------:R-:W3:Y:S01]  /*10670*/  MUFU.EX2 R32, R32 ;  /* 0x0000002000207308 */ /* 0x000ee20000000800 */
[----:B------:R-:W-:Y:S01]  /*10680*/  HMMA.16816.F32.BF16 R44, R84, R6, RZ ;  /* 0x00000006542c723c */ /* 0x000fe200000418ff */
[----:B----4-:R-:W-:Y:S01]  /*10690*/  F2FP.BF16.F32.PACK_AB R4, R30, R33 ;  /* 0x000000211e04723e */ /* 0x010fe200000010ff */
[----:B------:R-:W-:-:S04]  /*106a0*/  FADD.FTZ R33, R33, R34 ;  /* 0x0000002221217221 */ /* 0x000fc80000010000 */
[----:B------:R-:W-:Y:S01]  /*106b0*/  HMMA.16816.F32.BF16 R56, R84, R60, RZ ;  /* 0x0000003c5438723c */ /* 0x000fe200000418ff */
[----:B------:R-:W-:Y:S01]  /*106c0*/  MUFU.EX2 R31, R31 ;  /* 0x0000001f001f7308 */ /* 0x000fe20000000800 */
[----:B--2---:R-:W-:Y:S01]  /*106d0*/  F2FP.BF16.F32.PACK_AB R6, R28, R29 ;  /* 0x0000001d1c06723e */ /* 0x004fe200000010ff */
[----:B------:R-:W-:-:S03]  /*106e0*/  FADD.FTZ R30, R30, R33 ;  /* 0x000000211e1e7221 */ /* 0x000fc60000010000 */
[C---:B------:R-:W-:Y:S01]  /*106f0*/  HMMA.16816.F32.BF16 R64, R84.reuse, R68, RZ ;  /* 0x000000445440723c */ /* 0x040fe200000418ff */
[----:B------:R-:W-:Y:S02]  /*10700*/  FADD.FTZ R29, R29, R30 ;  /* 0x0000001e1d1d7221 */ /* 0x000fe40000010000 */
[----:B------:R-:W2:Y:S01]  /*10710*/  MUFU.EX2 R0, R0 ;  /* 0x0000000000007308 */ /* 0x000ea20000000800 */
[----:B---3--:R-:W-:Y:S01]  /*10720*/  F2FP.BF16.F32.PACK_AB R5, R32, R35 ;  /* 0x000000232005723e */ /* 0x008fe200000010ff */
[----:B------:R-:W-:Y:S01]  /*10730*/  FADD.FTZ R35, R35, R108 ;  /* 0x0000006c23237221 */ /* 0x000fe20000010000 */
[C---:B------:R-:W-:Y:S01]  /*10740*/  HMMA.16816.F32.BF16 R60, R84.reuse, R62, RZ ;  /* 0x0000003e543c723c */ /* 0x040fe200000418ff */
[----:B------:R-:W-:Y:S02]  /*10750*/  FADD.FTZ R29, R28, R29 ;  /* 0x0000001d1c1d7221 */ /* 0x000fe40000010000 */
[----:B------:R-:W-:Y:S02]  /*10760*/  FADD.FTZ R32, R32, R35 ;  /* 0x0000002320207221 */ /* 0x000fe40000010000 */
[----:B------:R-:W-:Y:S01]  /*10770*/  MUFU.EX2 R164, R164 ;  /* 0x000000a400a47308 */ /* 0x000fe20000000800 */
[C---:B------:R-:W-:Y:S06]  /*10780*/  HMMA.16816.F32.BF16 R68, R84.reuse, R70, RZ ;  /* 0x000000465444723c */ /* 0x040fec00000418ff */
[----:B------:R-:W-:Y:S01]  /*10790*/  HMMA.16816.F32.BF16 R72, R84, R76, RZ ;  /* 0x0000004c5448723c */ /* 0x000fe200000418ff */
[----:B------:R-:W-:Y:S01]  /*107a0*/  MUFU.EX2 R125, R125 ;  /* 0x0000007d007d7308 */ /* 0x000fe20000000800 */
[----:B--2---:R-:W-:Y:S01]  /*107b0*/  F2FP.BF16.F32.PACK_AB R7, R0, R31 ;  /* 0x0000001f0007723e */ /* 0x004fe200000010ff */
[----:B------:R-:W-:-:S03]  /*107c0*/  FADD.FTZ R31, R31, R32 ;  /* 0x000000201f1f7221 */ /* 0x000fc60000010000 */
[----:B------:R-:W-:Y:S01]  /*107d0*/  HMMA.16816.F32.BF16 R76, R84, R78, RZ ;  /* 0x0000004e544c723c */ /* 0x000fe200000418ff */
[----:B------:R-:W-:Y:S02]  /*107e0*/  FADD.FTZ R31, R0, R31 ;  /* 0x0000001f001f7221 */ /* 0x000fe40000010000 */
[----:B------:R-:W-:Y:S03]  /*107f0*/  MUFU.EX2 R124, R124 ;  /* 0x0000007c007c7308 */ /* 0x000fe60000000800 */
[C---:B------:R-:W-:Y:S05]  /*10800*/  HMMA.16816.F32.BF16 R96, R4.reuse, R12, R96 ;  /* 0x0000000c0460723c */ /* 0x040fea0000041860 */
        /* <DEDUP_REMOVED lines=8> */
[C---:B-----5:R-:W-:Y:S05]  /*10890*/  HMMA.16816.F32.BF16 R48, R84.reuse, R52, RZ ;  /* 0x000000345430723c */ /* 0x060fea00000418ff */
[----:B------:R-:W-:Y:S01]  /*108a0*/  MUFU.EX2 R114, R114 ;  /* 0x0000007200727308 */ /* 0x000fe20000000800 */
[----:B------:R-:W-:Y:S06]  /*108b0*/  HMMA.16816.F32.BF16 R52, R84, R54, RZ ;  /* 0x000000365434723c */ /* 0x000fec00000418ff */
[C---:B------:R-:W-:Y:S06]  /*108c0*/  HMMA.16816.F32.BF16 R56, R4.reuse, R16, R56 ;  /* 0x000000100438723c */ /* 0x040fec0000041838 */
[C---:B------:R-:W-:Y:S01]  /*108d0*/  HMMA.16816.F32.BF16 R60, R4.reuse, R18, R60 ;  /* 0x00000012043c723c */ /* 0x040fe2000004183c */
[----:B------:R-:W3:Y:S05]  /*108e0*/  LDSM.16.MT88.4 R16, [R137+0xa800] ;  /* 0x00a800008910783b */ /* 0x000eea0000004200 */
[C---:B--2---:R-:W-:Y:S06]  /*108f0*/  HMMA.16816.F32.BF16 R64, R4.reuse, R12, R64 ;  /* 0x0000000c0440723c */ /* 0x044fec0000041840 */
[C---:B------:R-:W-:Y:S01]  /*10900*/  HMMA.16816.F32.BF16 R68, R4.reuse, R14, R68 ;  /* 0x0000000e0444723c */ /* 0x040fe20000041844 */
[----:B------:R-:W2:Y:S05]  /*10910*/  LDSM.16.MT88.4 R12, [R136+0xa800] ;  /* 0x00a80000880c783b */ /* 0x000eaa0000004200 */
[C---:B-1----:R-:W-:Y:S06]  /*10920*/  HMMA.16816.F32.BF16 R72, R4.reuse, R8, R72 ;  /* 0x000000080448723c */ /* 0x042fec0000041848 */
[----:B------:R-:W-:Y:S01]  /*10930*/  HMMA.16816.F32.BF16 R76, R4, R10, R76 ;  /* 0x0000000a044c723c */ /* 0x000fe2000004184c */
[----:B------:R-:W1:Y:S05]  /*10940*/  LDSM.16.MT88.4 R8, [R140+0x9000] ;  /* 0x009000008c08783b */ /* 0x000e6a0000004200 */
[----:B------:R-:W-:Y:S06]  /*10950*/  HMMA.16816.F32.BF16 R92, R84, R80, RZ ;  /* 0x00000050545c723c */ /* 0x000fec00000418ff */
[----:B------:R-:W-:Y:S06]  /*10960*/  HMMA.16816.F32.BF16 R48, R4, R24, R48 ;  /* 0x000000180430723c */ /* 0x000fec0000041830 */
[----:B------:R-:W-:Y:S01]  /*10970*/  HMMA.16816.F32.BF16 R80, R84, R82, RZ ;  /* 0x000000525450723c */ /* 0x000fe200000418ff */
[--C-:B------:R-:W-:Y:S01]  /*10980*/  FFMA.FTZ R25, R127, UR8, -R162.reuse ;  /* 0x000000087f197c23 */ /* 0x100fe200080108a2 */
[--C-:B------:R-:W-:Y:S01]  /*10990*/  FFMA.FTZ R127, R126, UR8, -R119.reuse ;  /* 0x000000087e7f7c23 */ /* 0x100fe20008010877 */
[----:B------:R-:W-:Y:S01]  /*109a0*/  FFMA.FTZ R24, R167, UR8, -R162 ;  /* 0x00000008a7187c23 */ /* 0x000fe200080108a2 */
[----:B------:R-:W-:-:S02]  /*109b0*/  FFMA.FTZ R126, R168, UR8, -R119 ;  /* 0x00000008a87e7c23 */ /* 0x000fc40008010877 */
[----:B------:R-:W-:Y:S01]  /*109c0*/  HMMA.16816.F32.BF16 R88, R84, R20, RZ ;  /* 0x000000145458723c */ /* 0x000fe200000418ff */
[----:B------:R-:W-:Y:S05]  /*109d0*/  MUFU.EX2 R25, R25 ;  /* 0x0000001900197308 */ /* 0x000fea0000000800 */
[----:B------:R-:W-:Y:S03]  /*109e0*/  HMMA.16816.F32.BF16 R52, R4, R26, R52 ;  /* 0x0000001a0434723c */ /* 0x000fe60000041834 */
[----:B------:R-:W-:Y:S03]  /*109f0*/  MUFU.EX2 R24, R24 ;  /* 0x0000001800187308 */ /* 0x000fe60000000800 */
[----:B------:R-:W-:Y:S01]  /*10a00*/  HMMA.16816.F32.BF16 R84, R84, R22, RZ ;  /* 0x000000165454723c */ /* 0x000fe200000418ff */
[--C-:B------:R-:W-:Y:S01]  /*10a10*/  FFMA.FTZ R26, R123, UR8, -R162.reuse ;  /* 0x000000087b1a7c23 */ /* 0x100fe200080108a2 */
[----:B------:R-:W-:Y:S01]  /*10a20*/  FFMA.FTZ R27, R169, UR8, -R162 ;  /* 0x00000008a91b7c23 */ /* 0x000fe200080108a2 */
[----:B------:R-:W-:Y:S01]  /*10a30*/  FFMA.FTZ R123, R166, UR8, -R119 ;  /* 0x00000008a67b7c23 */ /* 0x000fe20008010877 */
[----:B------:R-:W-:Y:S01]  /*10a40*/  LDSM.16.MT88.4 R20, [R138+0x9800] ;  /* 0x009800008a14783b */ /* 0x000fe20000004200 */
[----:B------:R-:W-:Y:S01]  /*10a50*/  MUFU.EX2 R127, R127 ;  /* 0x0000007f007f7308 */ /* 0x000fe20000000800 */
[C---:B---3--:R-:W-:Y:S06]  /*10a60*/  HMMA.16816.F32.BF16 R92, R4.reuse, R16, R92 ;  /* 0x00000010045c723c */ /* 0x048fec000004185c */
[C---:B------:R-:W-:Y:S01]  /*10a70*/  HMMA.16816.F32.BF16 R80, R4.reuse, R18, R80 ;  /* 0x000000120450723c */ /* 0x040fe20000041850 */
[----:B------:R-:W3:Y:S01]  /*10a80*/  MUFU.EX2 R26, R26 ;  /* 0x0000001a001a7308 */ /* 0x000ee20000000800 */
[----:B------:R-:W-:Y:S04]  /*10a90*/  LDSM.16.MT88.4 R16, [R138+0x9000] ;  /* 0x009000008a10783b */ /* 0x000fe80000004200 */
[C---:B--2---:R-:W-:Y:S03]  /*10aa0*/  HMMA.16816.F32.BF16 R88, R4.reuse, R12, R88 ;  /* 0x0000000c0458723c */ /* 0x044fe60000041858 */
[----:B------:R-:W2:Y:S03]  /*10ab0*/  MUFU.EX2 R27, R27 ;  /* 0x0000001b001b7308 */ /* 0x000ea60000000800 */
[----:B------:R-:W-:Y:S01]  /*10ac0*/  HMMA.16816.F32.BF16 R84, R4, R14, R84 ;  /* 0x0000000e0454723c */ /* 0x000fe20000041854 */
[----:B------:R-:W4:Y:S04]  /*10ad0*/  LDSM.16.MT88.4 R12, [R137+0x9000] ;  /* 0x00900000890c783b */ /* 0x000f280000004200 */
[----:B------:R-:W-:Y:S02]  /*10ae0*/  MUFU.EX2 R126, R126 ;  /* 0x0000007e007e7308 */ /* 0x000fe40000000800 */
[----:B---3--:R-:W-:Y:S01]  /*10af0*/  F2FP.BF16.F32.PACK_AB R4, R25, R26 ;  /* 0x0000001a1904723e */ /* 0x008fe200000010ff */
[----:B------:R-:W-:Y:S01]  /*10b00*/  FADD.FTZ R26, R26, R29 ;  /* 0x0000001d1a1a7221 */ /* 0x000fe20000010000 */
[----:B------:R-:W-:Y:S01]  /*10b10*/  F2FP.BF16.F32.PACK_AB R5, R127, R164 ;  /* 0x000000a47f05723e */ /* 0x000fe200000010ff */
[----:B------:R-:W-:-:S02]  /*10b20*/  FADD.FTZ R164, R164, R31 ;  /* 0x0000001fa4a47221 */ /* 0x000fc40000010000 */
[----:B------:R-:W-:Y:S01]  /*10b30*/  FADD.FTZ R25, R25, R26 ;  /* 0x0000001a19197221 */ /* 0x000fe20000010000 */
[----:B------:R-:W3:Y:S01]  /*10b40*/  MUFU.EX2 R123, R123 ;  /* 0x0000007b007b7308 */ /* 0x000ee20000000800 */
[----:B--2---:R-:W-:Y:S01]  /*10b50*/  F2FP.BF16.F32.PACK_AB R6, R27, R24 ;  /* 0x000000181b06723e */ /* 0x004fe200000010ff */
[----:B------:R-:W-:Y:S01]  /*10b60*/  FADD.FTZ R127, R127, R164 ;  /* 0x000000a47f7f7221 */ /* 0x000fe20000010000 */
[----:B------:R-:W-:-:S04]  /*10b70*/  FADD.FTZ R24, R24, R25 ;  /* 0x0000001918187221 */ /* 0x000fc80000010000 */
[----:B------:R-:W-:Y:S01]  /*10b80*/  FADD.FTZ R24, R27, R24 ;  /* 0x000000181b187221 */ /* 0x000fe20000010000 */
[----:B---3--:R-:W-:Y:S01]  /*10b90*/  F2FP.BF16.F32.PACK_AB R7, R123, R126 ;  /* 0x0000007e7b07723e */ /* 0x008fe200000010ff */
[----:B------:R-:W-:-:S04]  /*10ba0*/  FADD.FTZ R126, R126, R127 ;  /* 0x0000007f7e7e7221 */ /* 0x000fc80000010000 */
[----:B------:R-:W-:Y:S02]  /*10bb0*/  FADD.FTZ R123, R123, R126 ;  /* 0x0000007e7b7b7221 */ /* 0x000fe40000010000 */
[C---:B-1----:R-:W-:Y:S06]  /*10bc0*/  HMMA.16816.F32.BF16 R96, R4.reuse, R8, R96 ;  /* 0x000000080460723c */ /* 0x042fec0000041860 */
[C---:B------:R-:W-:Y:S01]  /*10bd0*/  HMMA.16816.F32.BF16 R36, R4.reuse, R10, R36 ;  /* 0x0000000a0424723c */ /* 0x040fe20000041824 */
[----:B------:R-:W1:Y:S05]  /*10be0*/  LDSM.16.MT88.4 R8, [R136+0x9000] ;  /* 0x009000008808783b */ /* 0x000e6a0000004200 */
[C---:B----4-:R-:W-:Y:S06]  /*10bf0*/  HMMA.16816.F32.BF16 R48, R4.reuse, R12, R48 ;  /* 0x0000000c0430723c */ /* 0x050fec0000041830 */
[C---:B------:R-:W-:Y:S01]  /*10c00*/  HMMA.16816.F32.BF16 R52, R4.reuse, R14, R52 ;  /* 0x0000000e0434723c */ /* 0x040fe20000041834 */
[----:B------:R-:W2:Y:S05]  /*10c10*/  LDSM.16.MT88.4 R12, [R138+0xb000] ;  /* 0x00b000008a0c783b */ /* 0x000eaa0000004200 */
[C---:B------:R-:W-:Y:S06]  /*10c20*/  HMMA.16816.F32.BF16 R40, R4.reuse, R16, R40 ;  /* 0x000000100428723c */ /* 0x040fec0000041828 */
[C---:B------:R-:W-:Y:S01]  /*10c30*/  HMMA.16816.F32.BF16 R44, R4.reuse, R18, R44 ;  /* 0x00000012042c723c */ /* 0x040fe2000004182c */
[----:B------:R-:W3:Y:S05]  /*10c40*/  LDSM.16.MT88.4 R16, [R140+0xb000] ;  /* 0x00b000008c10783b */ /* 0x000eea0000004200 */
        /* <DEDUP_REMOVED lines=8> */
[--C-:B------:R-:W-:Y:S01]  /*10cd0*/  FFMA.FTZ R16, R121, UR8, -R162.reuse ;  /* 0x0000000879107c23 */ /* 0x100fe200080108a2 */
[----:B------:R-:W-:-:S03]  /*10ce0*/  FFMA.FTZ R121, R120, UR8, -R162 ;  /* 0x0000000878797c23 */ /* 0x000fc600080108a2 */
[----:B------:R3:W-:Y:S08]  /*10cf0*/  MUFU.EX2 R120, R16 ;  /* 0x0000001000787308 */ /* 0x0007f00000000800 */
[----:B------:R-:W4:Y:S01]  /*10d00*/  MUFU.EX2 R121, R121 ;  /* 0x0000007900797308 */ /* 0x000f220000000800 */
[C---:B-1----:R-:W-:Y:S01]  /*10d10*/  HMMA.16816.F32.BF16 R92, R4.reuse, R8, R92 ;  /* 0x00000008045c723c */ /* 0x042fe2000004185c */
[----:B---3--:R-:W-:Y:S05]  /*10d20*/  LDSM.16.MT88.4 R16, [R137+0x9800] ;  /* 0x009800008910783b */ /* 0x008fea0000004200 */
[C---:B------:R-:W-:Y:S01]  /*10d30*/  HMMA.16816.F32.BF16 R80, R4.reuse, R10, R80 ;  /* 0x0000000a0450723c */ /* 0x040fe20000041850 */
[----:B------:R-:W1:Y:S05]  /*10d40*/  LDSM.16.MT88.4 R8, [R140+0x9800] ;  /* 0x009800008c08783b */ /* 0x000e6a0000004200 */
[C---:B--2---:R-:W-:Y:S06]  /*10d50*/  HMMA.16816.F32.BF16 R88, R4.reuse, R12, R88 ;  /* 0x0000000c0458723c */ /* 0x044fec0000041858 */
[----:B------:R-:W-:Y:S01]  /*10d60*/  HMMA.16816.F32.BF16 R84, R4, R14, R84 ;  /* 0x0000000e0454723c */ /* 0x000fe20000041854 */
[----:B------:R-:W2:Y:S06]  /*10d70*/  LDSM.16.MT88.4 R12, [R136+0x9800] ;  /* 0x00980000880c783b */ /* 0x000eac0000004200 */
[----:B------:R-:W-:Y:S01]  /*10d80*/  F2FP.BF16.F32.PACK_AB R4, R124, R125 ;  /* 0x0000007d7c04723e */ /* 0x000fe200000010ff */
[----:B------:R-:W-:Y:S01]  /*10d90*/  FADD.FTZ R125, R125, R24 ;  /* 0x000000187d7d7221 */ /* 0x000fe20000010000 */
[----:B------:R-:W-:Y:S01]  /*10da0*/  F2FP.BF16.F32.PACK_AB R5, R163, R116 ;  /* 0x00000074a305723e */ /* 0x000fe200000010ff */
[----:B------:R-:W-:Y:S01]  /*10db0*/  FADD.FTZ R116, R116, R123 ;  /* 0x0000007b74747221 */ /* 0x000fe20000010000 */
[----:B----4-:R-:W-:Y:S01]  /*10dc0*/  F2FP.BF16.F32.PACK_AB R6, R121, R120 ;  /* 0x000000787906723e */ /* 0x010fe200000010ff */
[----:B------:R-:W-:Y:S01]  /*10dd0*/  FADD.FTZ R125, R124, R125 ;  /* 0x0000007d7c7d7221 */ /* 0x000fe20000010000 */
[----:B------:R-:W-:Y:S01]  /*10de0*/  F2FP.BF16.F32.PACK_AB R7, R114, R117 ;  /* 0x000000757207723e */ /* 0x000fe200000010ff */
[----:B------:R-:W-:-:S02]  /*10df0*/  FADD.FTZ R116, R163, R116 ;  /* 0x00000074a3747221 */ /* 0x000fc40000010000 */
[----:B------:R-:W-:Y:S02]  /*10e00*/  FADD.FTZ R120, R120, R125 ;  /* 0x0000007d78787221 */ /* 0x000fe40000010000 */
[----:B------:R-:W-:Y:S02]  /*10e10*/  FADD.FTZ R117, R117, R116 ;  /* 0x0000007475757221 */ /* 0x000fe40000010000 */
[----:B------:R-:W-:Y:S01]  /*10e20*/  HMMA.16816.F32.BF16 R40, R4, R20, R40 ;  /* 0x000000140428723c */ /* 0x000fe20000041828 */
[----:B------:R-:W-:Y:S01]  /*10e30*/  FADD.FTZ R164, R121, R120 ;  /* 0x0000007879a47221 */ /* 0x000fe20000010000 */
[----:B------:R-:W-:-:S04]  /*10e40*/  FADD.FTZ R163, R114, R117 ;  /* 0x0000007572a37221 */ /* 0x000fc80000010000 */
[C---:B------:R-:W-:Y:S06]  /*10e50*/  HMMA.16816.F32.BF16 R44, R4.reuse, R22, R44 ;  /* 0x00000016042c723c */ /* 0x040fec000004182c */
        /* <DEDUP_REMOVED lines=85> */
.L_x_5835:
[----:B------:R-:W1:Y:S02]  /*113b0*/  LDC R5, c[0x0][0x250] ;  /* 0x00009400ff057b82 */ /* 0x000e640000000800 */
[----:B-1----:R-:W-:-:S04]  /*113c0*/  LEA R5, -R5, RZ, 0x6 ;  /* 0x000000ff05057211 */ /* 0x002fc800078e31ff */
[----:B------:R-:W-:-:S07]  /*113d0*/  SHF.R.S32.HI R4, RZ, 0x1f, R5 ;  /* 0x0000001fff047819 */ /* 0x000fce0000011405 */
.L_x_5836:
[C---:B------:R-:W-:Y:S02]  /*113e0*/  LOP3.LUT P2, RZ, R158.reuse, 0x2, RZ, 0xc0, !PT ;  /* 0x000000029eff7812 */ /* 0x040fe4000784c0ff */
[----:B------:R-:W-:Y:S02]  /*113f0*/  LOP3.LUT P0, RZ, R158, 0x1, RZ, 0xc0, !PT ;  /* 0x000000019eff7812 */ /* 0x000fe4000780c0ff */
[----:B------:R-:W-:Y:S02]  /*11400*/  IADD3 R7, P1, R150, R5, RZ ;  /* 0x0000000596077210 */ /* 0x000fe40007f3e0ff */
[----:B------:R-:W-:-:S03]  /*11410*/  LEA R166, P5, R5, R122, 0x1 ;  /* 0x0000007a05a67211 */ /* 0x000fc600078a08ff */
[--C-:B------:R-:W-:Y:S01]  /*11420*/  IMAD.X R0, R149, 0x1, R4.reuse, P1 ;  /* 0x0000000195007824 */ /* 0x100fe200008e0604 */
[----:B------:R-:W-:-:S03]  /*11430*/  LEA.HI.X R167, R5, R165, R4, 0x1, P5 ;  /* 0x000000a505a77211 */ /* 0x000fc600028f0c04 */
[-C--:B------:R-:W-:Y:S02]  /*11440*/  @P2 IADD3 R11, P4, R5, R106.reuse, RZ ;  /* 0x0000006a050b2210 */ /* 0x080fe40007f9e0ff */
[C---:B------:R-:W-:Y:S01]  /*11450*/  @P2 IADD3 R9, P1, R7.reuse, R106, RZ ;  /* 0x0000006a07092210 */ /* 0x040fe20007f3e0ff */
[----:B------:R-:W-:Y:S01]  /*11460*/  @!PT LDS RZ, [RZ] ;  /* 0x00000000fffff984 */ /* 0x000fe20000000800 */
[----:B------:R-:W-:Y:S01]  /*11470*/  @!PT LDS RZ, [RZ] ;  /* 0x00000000fffff984 */ /* 0x000fe20000000800 */
[----:B------:R-:W-:Y:S01]  /*11480*/  @!PT LDS RZ, [RZ] ;  /* 0x00000000fffff984 */ /* 0x000fe20000000800 */
[----:B------:R-:W-:Y:S01]  /*11490*/  @P0 LDGSTS.E.BYPASS.LTC128B.128 [R159+0x8000], desc[UR6][R166.64] ;  /* 0x08000000a69f0fae */ /* 0x000fe2000b901d46 */
[----:B------:R-:W-:Y:S01]  /*114a0*/  @P0 LEA R10, P5, R7, R122, 0x1 ;  /* 0x0000007a070a0211 */ /* 0x000fe200078a08ff */
[--C-:B------:R-:W-:Y:S01]  /*114b0*/  @P2 IMAD.X R6, R4, 0x1, R101.reuse, P4 ;  /* 0x0000000104062824 */ /* 0x100fe200020e0665 */
[C---:B------:R-:W-:Y:S01]  /*114c0*/  @P2 LEA R12, P4, R11.reuse, UR10, 0x1 ;  /* 0x0000000a0b0c2c11 */ /* 0x040fe2000f8808ff */
[----:B------:R-:W-:Y:S01]  /*114d0*/  @P2 IMAD.X R4, R0, 0x1, R101, P1 ;  /* 0x0000000100042824 */ /* 0x000fe200008e0665 */
[----:B------:R-:W-:Y:S01]  /*114e0*/  IADD3 R5, P1, R150, R7, RZ ;  /* 0x0000000796057210 */ /* 0x000fe20007f3e0ff */
[----:B------:R-:W-:Y:S01]  /*114f0*/  @!P0 STS.128 [R159+0x8000], RZ ;  /* 0x008000ff9f008388 */ /* 0x000fe20000000c00 */
[----:B------:R-:W-:-:S02]  /*11500*/  @P2 LEA.HI.X R13, R11, UR11, R6, 0x1, P4 ;  /* 0x0000000b0b0d2c11 */ /* 0x000fc4000a0f0c06 */
[----:B------:R-:W-:Y:S02]  /*11510*/  @P2 LEA R8, P4, R9, UR10, 0x1 ;  /* 0x0000000a09082c11 */ /* 0x000fe4000f8808ff */
[--C-:B------:R-:W-:Y:S01]  /*11520*/  @P0 LEA.HI.X R11, R7, R165, R0.reuse, 0x1, P5 ;  /* 0x000000a5070b0211 */ /* 0x100fe200028f0c00 */
[----:B------:R-:W-:Y:S01]  /*11530*/  IMAD.X R0, R149, 0x1, R0, P1 ;  /* 0x0000000195007824 */ /* 0x000fe200008e0600 */
[----:B------:R-:W-:Y:S01]  /*11540*/  @P2 LEA.HI.X R9, R9, UR11, R4, 0x1, P4 ;  /* 0x0000000b09092c11 */ /* 0x000fe2000a0f0c04 */
[----:B------:R-:W-:Y:S01]  /*11550*/  @!PT LDS RZ, [RZ] ;  /* 0x00000000fffff984 */ /* 0x000fe20000000800 */
[----:B------:R-:W-:Y:S01]  /*11560*/  @!PT LDS RZ, [RZ] ;  /* 0x00000000fffff984 */ /* 0x000fe20000000800 */
[----:B------:R-:W-:Y:S01]  /*11570*/  @!PT LDS RZ, [RZ] ;  /* 0x00000000fffff984 */ /* 0x000fe20000000800 */
[----:B------:R-:W-:Y:S01]  /*11580*/  @P2 LDGSTS.E.BYPASS.LTC128B.128 [R159+0xa000], desc[UR6][R12.64+0x80] ;  /* 0x0a0000800c9f2fae */ /* 0x000fe2000b901d46 */
[C---:B------:R-:W-:Y:S02]  /*11590*/  @P0 LEA R14, P6, R5.reuse, R122, 0x1 ;  /* 0x0000007a050e0211 */ /* 0x040fe400078c08ff */
[----:B------:R-:W-:Y:S01]  /*115a0*/  @P2 IADD3 R4, P5, R5, R106, RZ ;  /* 0x0000006a05042210 */ /* 0x000fe20007fbe0ff */
[----:B------:R-:W-:Y:S01]  /*115b0*/  @!P2 STS.128 [R159+0xa000], RZ ;  /* 0x00a000ff9f00a388 */ /* 0x000fe20000000c00 */
[----:B------:R-:W-:-:S02]  /*115c0*/  IADD3 R7, P4, R150, R5, RZ ;  /* 0x0000000596077210 */ /* 0x000fc40007f9e0ff */
[--C-:B------:R-:W-:Y:S01]  /*115d0*/  @P0 LEA.HI.X R15, R5, R165, R0.reuse, 0x1, P6 ;  /* 0x000000a5050f0211 */ /* 0x100fe200030f0c00 */
[--C-:B------:R-:W-:Y:S01]  /*115e0*/  @P2 IMAD.X R5, R0, 0x1, R101.reuse, P5 ;  /* 0x0000000100052824 */ /* 0x100fe200028e0665 */
[----:B------:R-:W-:Y:S01]  /*115f0*/  @P2 IADD3 R106, P1, R7, R106, RZ ;  /* 0x0000006a076a2210 */ /* 0x000fe20007f3e0ff */
[----:B------:R-:W-:Y:S01]  /*11600*/  IMAD.X R0, R149, 0x1, R0, P4 ;  /* 0x0000000195007824 */ /* 0x000fe200020e0600 */
[----:B------:R-:W-:Y:S01]  /*11610*/  @P2 LEA R16, P5, R4, UR10, 0x1 ;  /* 0x0000000a04102c11 */ /* 0x000fe2000f8a08ff */
[----:B------:R-:W-:Y:S01]  /*11620*/  @!PT LDS RZ, [RZ] ;  /* 0x00000000fffff984 */ /* 0x000fe20000000800 */
[----:B------:R-:W-:Y:S01]  /*11630*/  @!PT LDS RZ, [RZ] ;  /* 0x00000000fffff984 */ /* 0x000fe20000000800 */
[----:B------:R-:W-:Y:S01]  /*11640*/  @!PT LDS RZ, [RZ] ;  /* 0x00000000fffff984 */ /* 0x000fe20000000800 */
[----:B------:R-:W-:Y:S01]  /*11650*/  @P0 LDGSTS.E.BYPASS.LTC128B.128 [R159+0x8800], desc[UR6][R10.64] ;  /* 0x088000000a9f0fae */ /* 0x000fe2000b901d46 */
[----:B------:R-:W-:Y:S01]  /*11660*/  @P0 LEA R18, P4, R7, R122, 0x1 ;  /* 0x0000007a07120211 */ /* 0x000fe200078808ff */
[----:B------:R-:W-:Y:S01]  /*11670*/  @P2 IMAD.X R101, R0, 0x1, R101, P1 ;  /* 0x0000000100652824 */ /* 0x000fe200008e0665 */
[----:B------:R-:W-:Y:S01]  /*11680*/  @P2 LEA.HI.X R17, R4, UR11, R5, 0x1, P5 ;  /* 0x0000000b04112c11 */ /* 0x000fe2000a8f0c05 */
[----:B------:R-:W-:Y:S01]  /*11690*/  @!P0 STS.128 [R159+0x8800], RZ ;  /* 0x008800ff9f008388 */ /* 0x000fe20000000c00 */
[----:B------:R-:W-:-:S02]  /*116a0*/  @P2 LEA R112, P1, R106, UR10, 0x1 ;  /* 0x0000000a6a702c11 */ /* 0x000fc4000f8208ff */
[----:B------:R-:W-:Y:S01]  /*116b0*/  @P0 LEA.HI.X R19, R7, R165, R0, 0x1, P4 ;  /* 0x000000a507130211 */ /* 0x000fe200020f0c00 */
[----:B------:R-:W-:Y:S01]  /*116c0*/  @!PT LDS RZ, [RZ] ;  /* 0x00000000fffff984 */ /* 0x000fe20000000800 */
[----:B------:R-:W-:Y:S01]  /*116d0*/  @!PT LDS RZ, [RZ] ;  /* 0x00000000fffff984 */ /* 0x000fe20000000800 */
[----:B------:R-:W-:Y:S01]  /*116e0*/  @!PT LDS RZ, [RZ] ;  /* 0x00000000fffff984 */ /* 0x000fe20000000800 */
[----:B------:R-:W-:Y:S01]  /*116f0*/  @P2 LDGSTS.E.BYPASS.LTC128B.128 [R159+0xa800], desc[UR6][R8.64+0x80] ;  /* 0x0a800080089f2fae */ /* 0x000fe2000b901d46 */
[----:B------:R-:W-:Y:S01]  /*11700*/  @P2 LEA.HI.X R113, R106, UR11, R101, 0x1, P1 ;  /* 0x0000000b6a712c11 */ /* 0x000fe200088f0c65 */
[----:B------:R-:W-:Y:S02]  /*11710*/  IMAD.MOV.U32 R165, RZ, RZ, R167 ;  /* 0x000000ffffa57224 */ /* 0x000fe400078e00a7 */
        /* <DEDUP_REMOVED lines=15> */
[----:B------:R-:W-:Y:S01]  /*11810*/  @!P0 STS.128 [R159+0x9800], RZ ;  /* 0x009800ff9f008388 */ /* 0x000fe20000000c00 */
[----:B------:R-:W-:-:S03]  /*11820*/  ISETP.GE.AND P0, PT, R104, 0x3, PT ;  /* 0x000000036800780c */ /* 0x000fc60003f06270 */
        /* <DEDUP_REMOVED lines=8> */
[----:B-1----:R-:W1:Y:S04]  /*118b0*/  LDSM.16.M88.4 R12, [R145+0x5000] ;  /* 0x00500000910c783b */ /* 0x002e680000000200 */
[----:B------:R-:W5:Y:S04]  /*118c0*/  LDSM.16.M88.4 R108, [R145+0x5800] ;  /* 0x00580000916c783b */ /* 0x000f680000000200 */
[----:B------:R-:W-:Y:S04]  /*118d0*/  LDSM.16.M88.4 R124, [R143] ;  /* 0x000000008f7c783b */ /* 0x000fe80000000200 */
[----:B------:R-:W-:Y:S04]  /*118e0*/  LDSM.16.M88.4 R120, [R135] ;  /* 0x000000008778783b */ /* 0x000fe80000000200 */
[----:B------:R-:W-:Y:S04]  /*118f0*/  LDSM.16.M88.4 R116, [R134] ;  /* 0x000000008674783b */ /* 0x000fe80000000200 */
[----:B--2---:R-:W-:Y:S01]  /*11900*/  LDSM.16.M88.4 R112, [R133] ;  /* 0x000000008570783b */ /* 0x004fe20000000200 */
[----:B------:R-:W2:Y:S03]  /*11910*/  S2R R0, SR_TID.X ;  /* 0x0000000000007919 */ /* 0x000ea60000002100 */
[----:B------:R-:W0:Y:S01]  /*11920*/  LDGDEPBAR ;  /* 0x00000000000079af */ /* 0x000e220000000000 */
[C---:B---3--:R-:W-:Y:S06]  /*11930*/  HMMA.16816.F32.BF16 R32, R4.reuse, R28, RZ ;  /* 0x0000001c0420723c */ /* 0x048fec00000418ff */
[C---:B----4-:R-:W-:Y:S06]  /*11940*/  HMMA.16816.F32.BF16 R24, R4.reuse, R20, RZ ;  /* 0x000000140418723c */ /* 0x050fec00000418ff */
[C---:B-1----:R-:W-:Y:S06]  /*11950*/  HMMA.16816.F32.BF16 R16, R4.reuse, R12, RZ ;  /* 0x0000000c0410723c */ /* 0x042fec00000418ff */
[C---:B------:R-:W-:Y:S06]  /*11960*/  HMMA.16816.F32.BF16 R28, R4.reuse, R30, RZ ;  /* 0x0000001e041c723c */ /* 0x040fec00000418ff */
[----:B------:R-:W-:Y:S01]  /*11970*/  HMMA.16816.F32.BF16 R20, R4, R22, RZ ;  /* 0x000000160414723c */ /* 0x000fe200000418ff */
[----:B--2---:R-:W-:-:S05]  /*11980*/  IMAD.SHL.U32 R0, R0, 0x2, RZ ;  /* 0x0000000200007824 */ /* 0x004fca00078e00ff */
[----:B------:R-:W-:Y:S01]  /*11990*/  HMMA.16816.F32.BF16 R12, R4, R14, RZ ;  /* 0x0000000e040c723c */ /* 0x000fe200000418ff */
[----:B------:R-:W-:-:S05]  /*119a0*/  LOP3.LUT R0, R0, 0x6, RZ, 0xc0, !PT ;  /* 0x0000000600007812 */ /* 0x000fca00078ec0ff */
[C---:B-----5:R-:W-:Y:S06]  /*119b0*/  HMMA.16816.F32.BF16 R8, R4.reuse, R108, RZ ;  /* 0x0000006c0408723c */ /* 0x060fec00000418ff */
[----:B------:R-:W-:Y:S01]  /*119c0*/  HMMA.16816.F32.BF16 R4, R4, R110, RZ ;  /* 0x0000006e0404723c */ /* 0x000fe200000418ff */
[----:B------:R-:W1:Y:S05]  /*119d0*/  LDSM.16.M88.4 R108, [R144] ;  /* 0x00000000906c783b */ /* 0x000e6a0000000200 */
        /* <DEDUP_REMOVED lines=41> */
[----:B------:R-:W-:Y:S05]  /*11c70*/  LDSM.16.M88.4 R124, [R131] ;  /* 0x00000000837c783b */ /* 0x000fea0000000200 */
[C---:B------:R-:W-:Y:S06]  /*11c80*/  HMMA.16816.F32.BF16 R24, R108.reuse, R120, R24 ;  /* 0x000000786c18723c */ /* 0x040fec0000041818 */
[C---:B------:R-:W-:Y:S01]  /*11c90*/  HMMA.16816.F32.BF16 R20, R108.reuse, R122, R20 ;  /* 0x0000007a6c14723c */ /* 0x040fe20000041814 */
[----:B------:R-:W-:Y:S05]  /*11ca0*/  LDSM.16.M88.4 R120, [R130] ;  /* 0x000000008278783b */ /* 0x000fea0000000200 */
[C---:B------:R-:W-:Y:S06]  /*11cb0*/  HMMA.16816.F32.BF16 R16, R108.reuse, R116, R16 ;  /* 0x000000746c10723c */ /* 0x040fec0000041810 */
[C---:B------:R-:W-:Y:S01]  /*11cc0*/  HMMA.16816.F32.BF16 R12, R108.reuse, R118, R12 ;  /* 0x000000766c0c723c */ /* 0x040fe2000004180c */
[----:B------:R-:W-:Y:S05]  /*11cd0*/  LDSM.16.M88.4 R116, [R129] ;  /* 0x000000008174783b */ /* 0x000fea0000000200 */
[C---:B--2---:R-:W-:Y:S06]  /*11ce0*/  HMMA.16816.F32.BF16 R8, R108.reuse, R112, R8 ;  /* 0x000000706c08723c */ /* 0x044fec0000041808 */
[----:B------:R-:W-:Y:S01]  /*11cf0*/  HMMA.16816.F32.BF16 R4, R108, R114, R4 ;  /* 0x000000726c04723c */ /* 0x000fe20000041804 */
[----:B------:R-:W1:Y:S04]  /*11d00*/  LDSM.16.M88.4 R108, [R144+0x2000] ;  /* 0x00200000906c783b */ /* 0x000e680000000200 */
[----:B------:R-:W2:Y:S01]  /*11d10*/  LDSM.16.M88.4 R112, [R128] ;  /* 0x000000008070783b */ /* 0x000ea20000000200 */
        /* <DEDUP_REMOVED lines=33> */
[----:B------:R-:W-:-:S04]  /*11f30*/  IMAD R114, R157, 0x40, R0 ;  /* 0x000000409d727824 */ /* 0x000fc800078e0200 */
[C---:B------:R-:W-:Y:S02]  /*11f40*/  VIADD R0, R114.reuse, 0x1 ;  /* 0x0000000172007836 */ /* 0x040fe40000000000 */
[----:B------:R-:W-:Y:S01]  /*11f50*/  VIADD R104, R114, 0x8 ;  /* 0x0000000872687836 */ /* 0x000fe20000000000 */
[----:B------:R-:W-:Y:S02]  /*11f60*/  BAR.SYNC.DEFER_BLOCKING 0x0 ;  /* 0x0000000000007b1d */ /* 0x000fe40000010000 */
[C---:B------:R-:W-:Y:S02]  /*11f70*/  ISETP.GE.AND P1, PT, R0.reuse, R105, PT ;  /* 0x000000690000720c */ /* 0x040fe40003f26270 */
[----:B------:R-:W-:Y:S01]  /*11f80*/  ISETP.GE.AND P6, PT, R0, R161, PT ;  /* 0x000000a10000720c */ /* 0x000fe20003fc6270 */
[----:B------:R-:W-:Y:S01]  /*11f90*/  VIADD R0, R114, 0x9 ;  /* 0x0000000972007836 */ /* 0x000fe20000000000 */
[C---:B------:R-:W-:Y:S02]  /*11fa0*/  ISETP.GE.AND P5, PT, R104.reuse, R105, PT ;  /* 0x000000696800720c */ /* 0x040fe40003fa6270 */
[----:B------:R-:W-:Y:S01]  /*11fb0*/  ISETP.GE.AND P4, PT, R104, R161, PT ;  /* 0x000000a16800720c */ /* 0x000fe20003f86270 */
[----:B------:R-:W-:Y:S01]  /*11fc0*/  VIADD R104, R114, 0x10 ;  /* 0x0000001072687836 */ /* 0x000fe20000000000 */
[----:B------:R-:W-:-:S02]  /*11fd0*/  FSEL R173, R33, -INF , !P1 ;  /* 0xff80000021ad7808 */ /* 0x000fc40004800000 */
[----:B------:R-:W-:Y:S02]  /*11fe0*/  ISETP.GE.AND P1, PT, R0, R105, PT ;  /* 0x000000690000720c */ /* 0x000fe40003f26270 */
[----:B------:R-:W-:Y:S01]  /*11ff0*/  FSEL R171, R28, -INF , !P5 ;  /* 0xff8000001cab7808 */ /* 0x000fe20006800000 */
[----:B------:R-:W-:Y:S01]  /*12000*/  VIADD R28, R114, 0x18 ;  /* 0x00000018721c7836 */ /* 0x000fe20000000000 */
[----:B------:R-:W-:Y:S02]  /*12010*/  ISETP.GE.AND P5, PT, R0, R161, PT ;  /* 0x000000a10000720c */ /* 0x000fe40003fa6270 */
[----:B------:R-:W-:Y:S01]  /*12020*/  FSEL R0, R30, -INF , !P4 ;  /* 0xff8000001e007808 */ /* 0x000fe20006000000 */
[----:B------:R-:W-:Y:S01]  /*12030*/  VIADD R30, R114, 0x11 ;  /* 0x00000011721e7836 */ /* 0x000fe20000000000 */
[----:B------:R-:W-:Y:S01]  /*12040*/  FSEL R169, R29, -INF , !P1 ;  /* 0xff8000001da97808 */ /* 0x000fe20004800000 */
[----:B-1----:R-:W-:Y:S01]  /*12050*/  HMMA.16816.F32.BF16 R8, R120, R108, R8 ;  /* 0x0000006c7808723c */ /* 0x002fe20000041808 */
[----:B------:R-:W-:-:S02]  /*12060*/  ISETP.GE.AND P4, PT, R104, R105, PT ;  /* 0x000000696800720c */ /* 0x000fc40003f86270 */
[----:B------:R-:W-:Y:S02]  /*12070*/  ISETP.GE.AND P1, PT, R104, R161, PT ;  /* 0x000000a16800720c */ /* 0x000fe40003f26270 */
[----:B------:R-:W-:Y:S01]  /*12080*/  FSEL R112, R31, -INF , !P5 ;  /* 0xff8000001f707808 */ /* 0x000fe20006800000 */
[----:B------:R-:W-:Y:S01]  /*12090*/  HMMA.16816.F32.BF16 R4, R120, R110, R4 ;  /* 0x0000006e7804723c */ /* 0x000fe20000041804 */
[----:B------:R-:W-:Y:S01]  /*120a0*/  FSEL R113, R24, -INF , !P4 ;  /* 0xff80000018717808 */ /* 0x000fe20006000000 */
[----:B------:R-:W-:Y:S01]  /*120b0*/  VIADD R24, R114, 0x20 ;  /* 0x0000002072187836 */ /* 0x000fe20000000000 */
[----:B------:R-:W-:Y:S01]  /*120c0*/  FSEL R168, R26, -INF , !P1 ;  /* 0xff8000001aa87808 */ /* 0x000fe20004800000 */
[----:B------:R-:W-:Y:S01]  /*120d0*/  VIADD R26, R114, 0x19 ;  /* 0x00000019721a7836 */ /* 0x000fe20000000000 */
[C---:B------:R-:W-:Y:S02]  /*120e0*/  ISETP.GE.AND P5, PT, R30.reuse, R105, PT ;  /* 0x000000691e00720c */ /* 0x040fe40003fa6270 */
[----:B------:R-:W-:Y:S01]  /*120f0*/  ISETP.GE.AND P4, PT, R30, R161, PT ;  /* 0x000000a11e00720c */ /* 0x000fe20003f86270 */
[----:B------:R-:W-:Y:S01]  /*12100*/  IMAD.MOV.U32 R122, RZ, RZ, R166 ;  /* 0x000000ffff7a7224 */ /* 0x000fe200078e00a6 */
[----:B------:R-:W-:-:S02]  /*12110*/  FSEL R119, R25, -INF , !P5 ;  /* 0xff80000019777808 */ /* 0x000fc40006800000 */
[----:B------:R-:W-:Y:S02]  /*12120*/  FSEL R124, R27, -INF , !P4 ;  /* 0xff8000001b7c7808 */ /* 0x000fe40006000000 */
[C---:B------:R-:W-:Y:S02]  /*12130*/  ISETP.GE.AND P1, PT, R28.reuse, R105, PT ;  /* 0x000000691c00720c */ /* 0x040fe40003f26270 */
[----:B------:R-:W-:Y:S02]  /*12140*/  ISETP.GE.AND P5, PT, R28, R161, PT ;  /* 0x000000a11c00720c */ /* 0x000fe40003fa6270 */
[----:B------:R-:W-:Y:S02]  /*12150*/  ISETP.GE.AND P4, PT, R26, R105, PT ;  /* 0x000000691a00720c */ /* 0x000fe40003f86270 */
[----:B------:R-:W-:Y:S02]  /*12160*/  FSEL R127, R20, -INF , !P1 ;  /* 0xff800000147f7808 */ /* 0x000fe40004800000 */
[----:B------:R-:W-:-:S02]  /*12170*/  FSEL R22, R22, -INF , !P5 ;  /* 0xff80000016167808 */ /* 0x000fc40006800000 */
[----:B------:R-:W-:Y:S02]  /*12180*/  FSEL R21, R21, -INF , !P4 ;  /* 0xff80000015157808 */ /* 0x000fe40006000000 */
[----:B------:R-:W-:Y:S01]  /*12190*/  ISETP.GE.AND P1, PT, R26, R161, PT ;  /* 0x000000a11a00720c */ /* 0x000fe20003f26270 */
[----:B------:R-:W-:Y:S01]  /*121a0*/  VIADD R26, R114, 0x28 ;  /* 0x00000028721a7836 */ /* 0x000fe20000000000 */
[C---:B------:R-:W-:Y:S02]  /*121b0*/  ISETP.GE.AND P5, PT, R24.reuse, R105, PT ;  /* 0x000000691800720c */ /* 0x040fe40003fa6270 */
[----:B------:R-:W-:Y:S01]  /*121c0*/  ISETP.GE.AND P4, PT, R24, R161, PT ;  /* 0x000000a11800720c */ /* 0x000fe20003f86270 */
[----:B------:R-:W-:Y:S01]  /*121d0*/  VIADD R24, R114, 0x21 ;  /* 0x0000002172187836 */ /* 0x000fe20000000000 */
[----:B------:R-:W-:Y:S02]  /*121e0*/  FSEL R20, R23, -INF , !P1 ;  /* 0xff80000017147808 */ /* 0x000fe40004800000 */
[----:B------:R-:W-:-:S02]  /*121f0*/  FSEL R118, R18, -INF , !P4 ;  /* 0xff80000012767808 */ /* 0x000fc40006000000 */
[-C--:B------:R-:W-:Y:S02]  /*12200*/  ISETP.GE.AND P1, PT, R24, R105.reuse, PT ;  /* 0x000000691800720c */ /* 0x080fe40003f26270 */
[----:B------:R-:W-:Y:S02]  /*12210*/  ISETP.GE.AND P4, PT, R26, R105, PT ;  /* 0x000000691a00720c */ /* 0x000fe40003f86270 */
[----:B------:R-:W-:Y:S01]  /*12220*/  FSEL R115, R16, -INF , !P5 ;  /* 0xff80000010737808 */ /* 0x000fe20006800000 */
[----:B------:R-:W-:Y:S01]  /*12230*/  VIADD R16, R114, 0x29 ;  /* 0x0000002972107836 */ /* 0x000fe20000000000 */
[-C--:B------:R-:W-:Y:S02]  /*12240*/  ISETP.GE.AND P5, PT, R24, R161.reuse, PT ;  /* 0x000000a11800720c */ /* 0x080fe40003fa6270 */
[----:B------:R-:W-:Y:S02]  /*12250*/  FSEL R117, R17, -INF , !P1 ;  /* 0xff80000011757808 */ /* 0x000fe40004800000 */
[----:B------:R-:W-:Y:S01]  /*12260*/  FSEL R125, R12, -INF , !P4 ;  /* 0xff8000000c7d7808 */ /* 0x000fe20006000000 */
[----:B------:R-:W-:Y:S01]  /*12270*/  VIADD R12, R114, 0x30 ;  /* 0x00000030720c7836 */ /* 0x000fe20000000000 */
[----:B------:R-:W-:-:S02]  /*12280*/  ISETP.GE.AND P1, PT, R26, R161, PT ;  /* 0x000000a11a00720c */ /* 0x000fc40003f26270 */
[----:B------:R-:W-:Y:S02]  /*12290*/  FSEL R116, R19, -INF , !P5 ;  /* 0xff80000013747808 */ /* 0x000fe40006800000 */
[C---:B------:R-:W-:Y:S02]  /*122a0*/  ISETP.GE.AND P5, PT, R16.reuse, R105, PT ;  /* 0x000000691000720c */ /* 0x040fe40003fa6270 */
[----:B------:R-:W-:Y:S01]  /*122b0*/  ISETP.GE.AND P4, PT, R16, R161, PT ;  /* 0x000000a11000720c */ /* 0x000fe20003f86270 */
[----:B------:R-:W-:Y:S01]  /*122c0*/  VIADD R16, R114, 0x31 ;  /* 0x0000003172107836 */ /* 0x000fe20000000000 */
[----:B------:R-:W-:Y:S02]  /*122d0*/  FSEL R126, R14, -INF , !P1 ;  /* 0xff8000000e7e7808 */ /* 0x000fe40004800000 */
[----:B------:R-:W-:Y:S02]  /*122e0*/  ISETP.GE.AND P1, PT, R12, R105, PT ;  /* 0x000000690c00720c */ /* 0x000fe40003f26270 */
[----:B------:R-:W-:-:S02]  /*122f0*/  FSEL R121, R13, -INF , !P5 ;  /* 0xff8000000d797808 */ /* 0x000fc40006800000 */
[----:B------:R-:W-:Y:S02]  /*12300*/  ISETP.GE.AND P5, PT, R12, R161, PT ;  /* 0x000000a10c00720c */ /* 0x000fe40003fa6270 */
[----:B------:R-:W-:Y:S02]  /*12310*/  FSEL R12, R35, -INF , !P6 ;  /* 0xff800000230c7808 */ /* 0x000fe40007000000 */
[----:B------:R-:W-:Y:S01]  /*12320*/  FSEL R101, R8, -INF , !P1 ;  /* 0xff80000008657808 */ /* 0x000fe20004800000 */
[----:B------:R-:W-:Y:S01]  /*12330*/  VIADD R8, R114, 0x38 ;  /* 0x0000003872087836 */ /* 0x000fe20000000000 */
[----:B------:R-:W-:Y:S02]  /*12340*/  ISETP.GE.AND P6, PT, R16, R105, PT ;  /* 0x000000691000720c */ /* 0x000fe40003fc6270 */
[----:B------:R-:W-:Y:S02]  /*12350*/  FSEL R106, R10, -INF , !P5 ;  /* 0xff8000000a6a7808 */ /* 0x000fe40006800000 */
[----:B------:R-:W-:-:S02]  /*12360*/  FSEL R162, R15, -INF , !P4 ;  /* 0xff8000000fa27808 */ /* 0x000fc40006000000 */
[C---:B------:R-:W-:Y:S02]  /*12370*/  ISETP.GE.AND P1, PT, R114.reuse, R105, PT ;  /* 0x000000697200720c */ /* 0x040fe40003f26270 */
[CC--:B------:R-:W-:Y:S01]  /*12380*/  ISETP.GE.AND P5, PT, R114.reuse, R161.reuse, PT ;  /* 0x000000a17200720c */ /* 0x0c0fe20003fa6270 */
[----:B------:R-:W-:Y:S01]  /*12390*/  VIADD R114, R114, 0x39 ;  /* 0x0000003972727836 */ /* 0x000fe20000000000 */
[----:B------:R-:W-:Y:S02]  /*123a0*/  FSEL R107, R9, -INF , !P6 ;  /* 0xff800000096b7808 */ /* 0x000fe40007000000 */
[----:B------:R-:W-:Y:S02]  /*123b0*/  ISETP.GE.AND P4, PT, R16, R161, PT ;  /* 0x000000a11000720c */ /* 0x000fe40003f86270 */
[----:B------:R-:W-:Y:S02]  /*123c0*/  ISETP.GE.AND P6, PT, R8, R105, PT ;  /* 0x000000690800720c */ /* 0x000fe40003fc6270 */
[----:B------:R-:W-:-:S02]  /*123d0*/  FSEL R104, R11, -INF , !P4 ;  /* 0xff8000000b687808 */ /* 0x000fc40006000000 */
[----:B------:R-:W-:Y:S02]  /*123e0*/  FSEL R108, R4, -INF , !P6 ;  /* 0xff800000046c7808 */ /* 0x000fe40007000000 */
[----:B------:R-:W-:Y:S02]  /*123f0*/  FSEL R9, R32, -INF , !P1 ;  /* 0xff80000020097808 */ /* 0x000fe40004800000 */
[----:B------:R-:W-:Y:S02]  /*12400*/  ISETP.GE.AND P4, PT, R8, R161, PT ;  /* 0x000000a10800720c */ /* 0x000fe40003f86270 */
[C---:B------:R-:W-:Y:S02]  /*12410*/  ISETP.GE.AND P6, PT, R114.reuse, R105, PT ;  /* 0x000000697200720c */ /* 0x040fe40003fc6270 */
[----:B------:R-:W-:Y:S02]  /*12420*/  ISETP.GE.AND P1, PT, R114, R161, PT ;  /* 0x000000a17200720c */ /* 0x000fe40003f26270 */
[----:B------:R-:W-:-:S02]  /*12430*/  FSEL R8, R34, -INF , !P5 ;  /* 0xff80000022087808 */ /* 0x000fc40006800000 */
        /* <DEDUP_REMOVED lines=8> */
[----:B------:R-:W-:-:S05]  /*124c0*/  VIADD R15, R5, 0xffffffc0 ;  /* 0xffffffc0050f7836 */ /* 0x000fca0000000000 */
        /* <DEDUP_REMOVED lines=27> */
[----:B------:R-:W-:Y:S01]  /*12680*/  @!P1 IADD3 R14, R14, 0x1, RZ ;  /* 0x000000010e0e9810 */ /* 0x000fe20007ffe0ff */
[----:B------:R-:W1:Y:S01]  /*12690*/  LDC.64 R6, c[0x0][0x248] ;  /* 0x00009200ff067b82 */ /* 0x000e620000000a00 */
[----:B------:R-:W-:-:S02]  /*126a0*/  ISETP.NE.AND P1, PT, R10, RZ, PT ;  /* 0x000000ff0a00720c */ /* 0x000fc40003f25270 */
        /* <DEDUP_REMOVED lines=9> */
[----:B------:R2:W3:Y:S04]  /*12740*/  LDG.E R14, desc[UR6][R16.64] ;  /* 0x00000006100e7981 */ /* 0x0004e8000c1e1900 */
[----:B------:R-:W3:Y:S01]  /*12750*/  LDG.E R11, desc[UR6][R18.64] ;  /* 0x00000006120b7981 */ /* 0x000ee2000c1e1900 */
[----:B------:R-:W-:Y:S02]  /*12760*/  IMAD.IADD R13, R13, 0x1, -R4 ;  /* 0x000000010d0d7824 */ /* 0x000fe400078e0a04 */
[----:B------:R-:W4:Y:S02]  /*12770*/  LDC.64 R4, c[0x0][0x230] ;  /* 0x00008c00ff047b82 */ /* 0x000f240000000a00 */
[----:B------:R-:W-:-:S05]  /*12780*/  IMAD R10, R13, R10, -0x40 ;  /* 0xffffffc00d0a7424 */ /* 0x000fca00078e020a */
[----:B------:R-:W-:-:S05]  /*12790*/  SHF.R.S32.HI R13, RZ, 0x1f, R10 ;  /* 0x0000001fff0d7819 */ /* 0x000fca000001140a */
[----:B-1----:R-:W-:-:S04]  /*127a0*/  IMAD R13, R13, R6, RZ ;  /* 0x000000060d0d7224 */ /* 0x002fc800078e02ff */
[C---:B------:R-:W-:Y:S02]  /*127b0*/  IMAD R7, R10.reuse, R7, R13 ;  /* 0x000000070a077224 */ /* 0x040fe400078e020d */
[----:B--2---:R-:W-:-:S04]  /*127c0*/  IMAD.WIDE.U32 R16, R10, R6, RZ ;  /* 0x000000060a107225 */ /* 0x004fc800078e00ff */
[----:B------:R-:W-:Y:S01]  /*127d0*/  IMAD.IADD R17, R17, 0x1, R7 ;  /* 0x0000000111117824 */ /* 0x000fe200078e0207 */
[----:B---3--:R-:W-:-:S04]  /*127e0*/  IADD3 R11, -R14, R11, RZ ;  /* 0x0000000b0e0b7210 */ /* 0x008fc80007ffe1ff */
[----:B------:R-:W-:Y:S01]  /*127f0*/  SHF.R.S32.HI R15, RZ, 0x1f, R11 ;  /* 0x0000001fff0f7819 */ /* 0x000fe2000001140b */
[----:B----4-:R-:W-:-:S04]  /*12800*/  IMAD.WIDE.U32 R16, R11, R4, R16 ;  /* 0x000000040b107225 */ /* 0x010fc800078e0010 */
[----:B------:R-:W-:Y:S02]  /*12810*/  IMAD R6, R15, R4, RZ ;  /* 0x000000040f067224 */ /* 0x000fe400078e02ff */
[----:B------:R-:W-:Y:S02]  /*12820*/  IMAD.MOV.U32 R7, RZ, RZ, R16 ;  /* 0x000000ffff077224 */ /* 0x000fe400078e0010 */
[----:B------:R-:W-:-:S05]  /*12830*/  IMAD R5, R11, R5, R6 ;  /* 0x000000050b057224 */ /* 0x000fca00078e0206 */
[----:B------:R-:W-:Y:S01]  /*12840*/  IADD3 R10, R17, R5, RZ ;  /* 0x00000005110a7210 */ /* 0x000fe20007ffe0ff */
[----:B------:R-:W-:Y:S06]  /*12850*/  BRA `(.L_x_5839) ;  /* 0x00000000000c7947 */ /* 0x000fec0003800000 */
.L_x_5838:
[----:B------:R-:W1:Y:S02]  /*12860*/  LDC R7, c[0x0][0x248] ;  /* 0x00009200ff077b82 */ /* 0x000e640000000800 */
[----:B-1----:R-:W-:-:S04]  /*12870*/  LEA R7, -R7, RZ, 0x6 ;  /* 0x000000ff07077211 */ /* 0x002fc800078e31ff */
[----:B------:R-:W-:-:S07]  /*12880*/  SHF.R.S32.HI R10, RZ, 0x1f, R7 ;  /* 0x0000001fff0a7819 */ /* 0x000fce0000011407 */
.L_x_5839:
[----:B------:R-:W-:Y:S02]  /*12890*/  LOP3.LUT R4, R158, 0x1, RZ, 0xc0, !PT ;  /* 0x000000019e047812 */ /* 0x000fe400078ec0ff */
[-C--:B------:R-:W-:Y:S02]  /*128a0*/  @P2 IADD3 R11, P0, R148, R7.reuse, RZ ;  /* 0x00000007940b2210 */ /* 0x080fe40007f1e0ff */
[----:B------:R-:W-:Y:S02]  /*128b0*/  ISETP.NE.U32.AND P1, PT, R4, 0x1, PT ;  /* 0x000000010400780c */ /* 0x000fe40003f25070 */
[----:B------:R-:W-:Y:S01]  /*128c0*/  IADD3 R5, P5, P4, R148, R7, R148 ;  /* 0x0000000794057210 */ /* 0x000fe20007cbe094 */
[----:B------:R-:W-:Y:S01]  /*128d0*/  @P2 IMAD.X R4, R147, 0x1, R10, P0 ;  /* 0x0000000193042824 */ /* 0x000fe200000e060a */
[-C--:B------:R-:W-:Y:S02]  /*128e0*/  @P2 LEA R16, P0, R11, R156.reuse, 0x1 ;  /* 0x0000009c0b102211 */ /* 0x080fe400078008ff */
[----:B------:R-:W-:-:S02]  /*128f0*/  LEA R24, P6, R7, R156, 0x1 ;  /* 0x0000009c07187211 */ /* 0x000fc400078c08ff */
[----:B------:R-:W-:Y:S02]  /*12900*/  @P2 LEA.HI.X R17, R11, R153, R4, 0x1, P0 ;  /* 0x000000990b112211 */ /* 0x000fe400000f0c04 */
[----:B------:R-:W-:Y:S02]  /*12910*/  IADD3.X R6, R147, R10, R147, P5, P4 ;  /* 0x0000000a93067210 */ /* 0x000fe40002fe8493 */
[CC--:B------:R-:W-:Y:S02]  /*12920*/  @P2 LEA R14, P0, R5.reuse, R156.reuse, 0x1 ;  /* 0x0000009c050e2211 */ /* 0x0c0fe400078008ff */
[----:B------:R-:W-:Y:S02]  /*12930*/  @!P1 LEA R18, P5, R5, R156, 0x1 ;  /* 0x0000009c05129211 */ /* 0x000fe400078a08ff */
[----:B------:R-:W-:Y:S02]  /*12940*/  IADD3 R4, P4, R148, R5, RZ ;  /* 0x0000000594047210 */ /* 0x000fe40007f9e0ff */
[----:B------:R-:W-:-:S02]  /*12950*/  LEA.HI.X R25, R7, R153, R10, 0x1, P6 ;  /* 0x0000009907197211 */ /* 0x000fc400030f0c0a */
[----:B------:R-:W-:Y:S02]  /*12960*/  @!P1 IADD3 R7, P6, R148, R7, RZ ;  /* 0x0000000794079210 */ /* 0x000fe40007fde0ff */
[CCC-:B------:R-:W-:Y:S01]  /*12970*/  @P2 LEA.HI.X R15, R5.reuse, R153.reuse, R6.reuse, 0x1, P0 ;  /* 0x00000099050f2211 */ /* 0x1c0fe200000f0c06 */
[----:B------:R-:W-:Y:S01]  /*12980*/  @!PT LDS RZ, [RZ] ;  /* 0x00000000fffff984 */ /* 0x000fe20000000800 */
[----:B------:R-:W-:Y:S01]  /*12990*/  @!PT LDS RZ, [RZ] ;  /* 0x00000000fffff984 */ /* 0x000fe20000000800 */
[----:B------:R-:W-:Y:S01]  /*129a0*/  @!PT LDS RZ, [RZ] ;  /* 0x00000000fffff984 */ /* 0x000fe20000000800 */
[----:B------:R1:W-:Y:S01]  /*129b0*/  @!P1 LDGSTS.E.BYPASS.LTC128B.128 [R159+0x4000], desc[UR6][R24.64] ;  /* 0x04000000189f9fae */ /* 0x0003e2000b901d46 */
[-CC-:B------:R-:W-:Y:S01]  /*129c0*/  @!P1 LEA.HI.X R19, R5, R153.reuse, R6.reuse, 0x1, P5 ;  /* 0x0000009905139211 */ /* 0x180fe200028f0c06 */
[C---:B------:R-:W-:Y:S01]  /*129d0*/  IMAD.X R6, R147.reuse, 0x1, R6, P4 ;  /* 0x0000000193067824 */ /* 0x040fe200020e0606 */
[CC--:B------:R-:W-:Y:S01]  /*129e0*/  @!P1 LEA R28, P4, R4.reuse, R156.reuse, 0x1 ;  /* 0x0000009c041c9211 */ /* 0x0c0fe200078808ff */
[----:B------:R-:W-:Y:S01]  /*129f0*/  @!P1 IMAD.X R10, R147, 0x1, R10, P6 ;  /* 0x00000001930a9824 */ /* 0x000fe200030e060a */
[CC--:B------:R-:W-:Y:S01]  /*12a00*/  @P2 LEA R26, P0, R4.reuse, R156.reuse, 0x1 ;  /* 0x0000009c041a2211 */ /* 0x0c0fe200078008ff */
[--C-:B------:R-:W-:Y:S01]  /*12a10*/  @P2 IMAD.MOV.U32 R5, RZ, RZ, R25.reuse ;  /* 0x000000ffff052224 */ /* 0x100fe200078e0019 */
[C---:B------:R-:W-:Y:S01]  /*12a20*/  @!P1 LEA R30, P5, R7.reuse, R156, 0x1 ;  /* 0x0000009c071e9211 */ /* 0x040fe200078a08ff */
[----:B------:R1:W-:Y:S01]  /*12a30*/  @P1 STS.128 [R159+0x4000], RZ ;  /* 0x004000ff9f001388 */ /* 0x0003e20000000c00 */
[CC--:B------:R-:W-:Y:S01]  /*12a40*/  @!P1 LEA.HI.X R29, R4.reuse, R153.reuse, R6, 0x1, P4 ;  /* 0x00000099041d9211 */ /* 0x0c0fe200020f0c06 */
[----:B------:R-:W-:Y:S01]  /*12a50*/  IMAD.MOV.U32 R156, RZ, RZ, R24 ;  /* 0x000000ffff9c7224 */ /* 0x000fe200078e0018 */
[-C--:B------:R-:W-:Y:S01]  /*12a60*/  @P2 LEA.HI.X R27, R4, R153.reuse, R6, 0x1, P0 ;  /* 0x00000099041b2211 */ /* 0x080fe200000f0c06 */
[----:B------:R-:W-:Y:S01]  /*12a70*/  @P2 IMAD.MOV.U32 R4, RZ, RZ, R24 ;  /* 0x000000ffff042224 */ /* 0x000fe200078e0018 */
[----:B------:R-:W-:Y:S01]  /*12a80*/  @!P1 LEA.HI.X R31, R7, R153, R10, 0x1, P5 ;  /* 0x00000099071f9211 */ /* 0x000fe200028f0c0a */
        /* <DEDUP_REMOVED lines=37> */
.L_x_5837:
[----:B-1----:R-:W-:Y:S01]  /*12ce0*/  FMNMX.FTZ R5, R2, R8, !PT ;  /* 0x0000000802057209 */ /* 0x002fe20007810000 */
        /* <DEDUP_REMOVED lines=52> */
[--C-:B------:R-:W-:Y:S01]  /*13030*/  FFMA.FTZ R0, R0, UR8, -R35.reuse ;  /* 0x0000000800007c23 */ /* 0x100fe20008010823 */
[----:B------:R-:W-:Y:S01]  /*13040*/  FADD.FTZ R32, R3, -R32 ;  /* 0x8000002003207221 */ /* 0x000fe20000010000 */
[----:B------:R-:W-:Y:S01]  /*13050*/  FMUL.FTZ R2, R2, UR8 ;  /* 0x0000000802027c20 */ /* 0x000fe20008410000 */
[--C-:B------:R-:W-:Y:S01]  /*13060*/  FFMA.FTZ R31, R9, UR8, -R110.reuse ;  /* 0x00000008091f7c23 */ /* 0x100fe2000801086e */
[--C-:B------:R-:W-:Y:S01]  /*13070*/  FFMA.FTZ R27, R173, UR8, -R110.reuse ;  /* 0x00000008ad1b7c23 */ /* 0x100fe2000801086e */
[----:B------:R-:W2:Y:S01]  /*13080*/  LDSM.16.MT88.4 R8, [R140+0x8000] ;  /* 0x008000008c08783b */ /* 0x000ea20000004200 */
[--C-:B------:R-:W-:Y:S01]  /*13090*/  FFMA.FTZ R26, R171, UR8, -R110.reuse ;  /* 0x00000008ab1a7c23 */ /* 0x100fe2000801086e */
[--C-:B------:R-:W-:Y:S01]  /*130a0*/  FFMA.FTZ R25, R169, UR8, -R110.reuse ;  /* 0x00000008a9197c23 */ /* 0x100fe2000801086e */
[----:B------:R-:W-:Y:S01]  /*130b0*/  FMUL.FTZ R32, R32, UR8 ;  /* 0x0000000820207c20 */ /* 0x000fe20008410000 */
        /* <DEDUP_REMOVED lines=22> */
[----:B------:R-:W-:Y:S01]  /*13220*/  FFMA.FTZ R101, R101, UR8, -R110 ;  /* 0x0000000865657c23 */ /* 0x000fe2000801086e */
[--C-:B------:R-:W-:Y:S01]  /*13230*/  FFMA.FTZ R105, R104, UR8, -R35.reuse ;  /* 0x0000000868697c23 */ /* 0x100fe20008010823 */
[--C-:B------:R-:W-:Y:S01]  /*13240*/  FFMA.FTZ R34, R34, UR8, -R35.reuse ;  /* 0x0000000822227c23 */ /* 0x100fe20008010823 */
[----:B------:R-:W4:Y:S01]  /*13250*/  MUFU.EX2 R25, R25 ;  /* 0x0000001900197308 */ /* 0x000f220000000800 */
[----:B---3--:R-:W-:Y:S01]  /*13260*/  F2FP.BF16.F32.PACK_AB R4, R27, R31 ;  /* 0x0000001f1b04723e */ /* 0x008fe200000010ff */
[--C-:B------:R-:W-:Y:S01]  /*13270*/  FFMA.FTZ R33, R33, UR8, -R35.reuse ;  /* 0x0000000821217c23 */ /* 0x100fe20008010823 */
[----:B------:R-:W-:-:S05]  /*13280*/  FFMA.FTZ R106, R106, UR8, -R35 ;  /* 0x000000086a6a7c23 */ /* 0x000fca0008010823 */
        /* <DEDUP_REMOVED lines=8> */
[----:B----4-:R-:W-:Y:S01]  /*13310*/  F2FP.BF16.F32.PACK_AB R7, R3, R0 ;  /* 0x000000000307723e */ /* 0x010fe200000010ff */
[----:B------:R-:W-:-:S02]  /*13320*/  FFMA.FTZ R112, R21, UR8, -R110 ;  /* 0x0000000815707c23 */ /* 0x000fc4000801086e */
[----:B------:R-:W-:Y:S04]  /*13330*/  LDSM.16.MT88.4 R20, [R140+0xa800] ;  /* 0x00a800008c14783b */ /* 0x000fe80000004200 */
        /* <DEDUP_REMOVED lines=64> */
[C---:B-1----:R-:W-:Y:S01]  /*13740*/  HMMA.16816.F32.BF16 R56, R4.reuse, R12, R56 ;  /* 0x0000000c0438723c */ /* 0x042fe20000041838 */
[----:B------:R-:W-:Y:S01]  /*13750*/  FMUL.FTZ R93, R93, R32 ;  /* 0x000000205d5d7220 */ /* 0x000fe20000410000 */
[-C--:B------:R-:W-:Y:S01]  /*13760*/  FMUL.FTZ R94, R94, R2.reuse ;  /* 0x000000025e5e7220 */ /* 0x080fe20000410000 */
        /* <DEDUP_REMOVED lines=8> */
[----:B------:R-:W-:Y:S01]  /*137f0*/  FFMA.FTZ R32, R164, R32, R31 ;  /* 0x00000020a4207223 */ /* 0x000fe2000001001f */
[----:B--2---:R-:W-:Y:S01]  /*13800*/  HMMA.16816.F32.BF16 R48, R4, R8, R48 ;  /* 0x000000080430723c */ /* 0x004fe20000041830 */
[----:B------:R-:W-:Y:S01]  /*13810*/  FFMA.FTZ R163, R163, R2, R30 ;  /* 0x00000002a3a37223 */ /* 0x000fe2000001001e */
[----:B------:R-:W-:Y:S01]  /*13820*/  MOV R2, R28 ;  /* 0x0000001c00027202 */ /* 0x000fe20000000f00 */
[----:B------:R-:W-:-:S02]  /*13830*/  FADD.FTZ R27, R27, R32 ;  /* 0x000000201b1b7221 */ /* 0x000fc40000010000 */
[----:B------:R-:W-:Y:S01]  /*13840*/  FADD.FTZ R163, R24, R163 ;  /* 0x000000a318a37221 */ /* 0x000fe20000010000 */
[----:B------:R-:W-:Y:S01]  /*13850*/  HMMA.16816.F32.BF16 R52, R4, R10, R52 ;  /* 0x0000000a0434723c */ /* 0x000fe20000041834 */
[----:B------:R-:W2:Y:S01]  /*13860*/  LDSM.16.MT88.4 R8, [R140+0xa000] ;  /* 0x00a000008c08783b */ /* 0x000ea20000004200 */
[----:B------:R-:W-:Y:S01]  /*13870*/  MUFU.EX2 R109, R109 ;  /* 0x0000006d006d7308 */ /* 0x000fe20000000800 */
[----:B------:R-:W-:Y:S01]  /*13880*/  FADD.FTZ R26, R26, R27 ;  /* 0x0000001b1a1a7221 */ /* 0x000fe20000010000 */
[----:B------:R-:W-:-:S03]  /*13890*/  FADD.FTZ R0, R0, R163 ;  /* 0x000000a300007221 */ /* 0x000fc60000010000 */
[----:B------:R-:W-:Y:S01]  /*138a0*/  FADD.FTZ R25, R25, R26 ;  /* 0x0000001a19197221 */ /* 0x000fe20000010000 */
[----:B------:R-:W-:Y:S02]  /*138b0*/  FADD.FTZ R0, R3, R0 ;  /* 0x0000000003007221 */ /* 0x000fe40000010000 */
[----:B------:R-:W-:Y:S08]  /*138c0*/  MUFU.EX2 R112, R112 ;  /* 0x0000007000707308 */ /* 0x000ff00000000800 */
[----:B------:R-:W3:Y:S08]  /*138d0*/  MUFU.EX2 R113, R113 ;  /* 0x0000007100717308 */ /* 0x000ef00000000800 */
[----:B------:R-:W4:Y:S01]  /*138e0*/  MUFU.EX2 R124, R124 ;  /* 0x0000007c007c7308 */ /* 0x000f220000000800 */
[C---:B-1----:R-:W-:Y:S07]  /*138f0*/  HMMA.16816.F32.BF16 R72, R4.reuse, R12, R72 ;  /* 0x0000000c0448723c */ /* 0x042fee0000041848 */
[----:B------:R-:W-:Y:S01]  /*13900*/  MUFU.EX2 R120, R120 ;  /* 0x0000007800787308 */ /* 0x000fe20000000800 */
[----:B------:R-:W-:Y:S01]  /*13910*/  HMMA.16816.F32.BF16 R76, R4, R14, R76 ;  /* 0x0000000e044c723c */ /* 0x000fe2000004184c */
[----:B------:R-:W1:Y:S01]  /*13920*/  LDSM.16.MT88.4 R12, [R136+0xa000] ;  /* 0x00a00000880c783b */ /* 0x000e620000004200 */
[----:B---3--:R-:W-:-:S04]  /*13930*/  FADD.FTZ R3, R113, R0 ;  /* 0x0000000071037221 */ /* 0x008fc80000010000 */
[----:B--2---:R-:W-:Y:S01]  /*13940*/  HMMA.16816.F32.BF16 R64, R4, R8, R64 ;  /* 0x000000080440723c */ /* 0x004fe20000041840 */
[----:B------:R-:W2:Y:S01]  /*13950*/  MUFU.EX2 R119, R119 ;  /* 0x0000007700777308 */ /* 0x000ea20000000800 */
[----:B----4-:R-:W-:-:S04]  /*13960*/  FADD.FTZ R3, R124, R3 ;  /* 0x000000037c037221 */ /* 0x010fc80000010000 */
[C---:B------:R-:W-:Y:S01]  /*13970*/  HMMA.16816.F32.BF16 R68, R4.reuse, R10, R68 ;  /* 0x0000000a0444723c */ /* 0x040fe20000041844 */
[----:B------:R-:W3:Y:S02]  /*13980*/  LDSM.16.MT88.4 R8, [R137+0xa000] ;  /* 0x00a000008908783b */ /* 0x000ee40000004200 */
[----:B------:R-:W-:Y:S08]  /*13990*/  MUFU.EX2 R123, R123 ;  /* 0x0000007b007b7308 */ /* 0x000ff00000000800 */
[----:B------:R-:W4:Y:S08]  /*139a0*/  MUFU.EX2 R168, R168 ;  /* 0x000000a800a87308 */ /* 0x000f300000000800 */
[----:B------:R-:W-:Y:S08]  /*139b0*/  MUFU.EX2 R115, R115 ;  /* 0x0000007300737308 */ /* 0x000ff00000000800 */
[----:B------:R-:W-:Y:S01]  /*139c0*/  MUFU.EX2 R166, R166 ;  /* 0x000000a600a67308 */ /* 0x000fe20000000800 */
[C---:B-1----:R-:W-:Y:S06]  /*139d0*/  HMMA.16816.F32.BF16 R88, R4.reuse, R12, R88 ;  /* 0x0000000c0458723c */ /* 0x042fec0000041858 */
[C---:B------:R-:W-:Y:S01]  /*139e0*/  HMMA.16816.F32.BF16 R84, R4.reuse, R14, R84 ;  /* 0x0000000e0454723c */ /* 0x040fe20000041854 */
[----:B------:R-:W1:Y:S01]  /*139f0*/  LDSM.16.MT88.4 R12, [R138+0x8800] ;  /* 0x008800008a0c783b */ /* 0x000e620000004200 */
[----:B------:R-:W-:Y:S04]  /*13a00*/  MUFU.EX2 R118, R118 ;  /* 0x0000007600767308 */ /* 0x000fe80000000800 */
[C---:B---3--:R-:W-:Y:S04]  /*13a10*/  HMMA.16816.F32.BF16 R92, R4.reuse, R8, R92 ;  /* 0x00000008045c723c */ /* 0x048fe8000004185c */
[----:B------:R-:W3:Y:S02]  /*13a20*/  MUFU.EX2 R121, R121 ;  /* 0x0000007900797308 */ /* 0x000ee40000000800 */
[----:B------:R-:W-:Y:S01]  /*13a30*/  HMMA.16816.F32.BF16 R80, R4, R10, R80 ;  /* 0x0000000a0450723c */ /* 0x000fe20000041850 */
[----:B------:R-:W5:Y:S05]  /*13a40*/  LDSM.16.MT88.4 R8, [R137+0x8800] ;  /* 0x008800008908783b */ /* 0x000f6a0000004200 */
[----:B------:R-:W-:Y:S01]  /*13a50*/  MUFU.EX2 R116, R116 ;  /* 0x0000007400747308 */ /* 0x000fe20000000800 */
[----:B------:R-:W-:Y:S01]  /*13a60*/  F2FP.BF16.F32.PACK_AB R4, R111, R114 ;  /* 0x000000726f04723e */ /* 0x000fe200000010ff */
[----:B------:R-:W-:Y:S01]  /*13a70*/  FADD.FTZ R114, R114, R25 ;  /* 0x0000001972727221 */ /* 0x000fe20000010000 */
[----:B------:R-:W-:-:S02]  /*13a80*/  F2FP.BF16.F32.PACK_AB R5, R124, R113 ;  /* 0x000000717c05723e */ /* 0x000fc400000010ff */
[----:B------:R-:W-:Y:S01]  /*13a90*/  F2FP.BF16.F32.PACK_AB R6, R112, R109 ;  /* 0x0000006d7006723e */ /* 0x000fe200000010ff */
[----:B------:R-:W-:Y:S01]  /*13aa0*/  FADD.FTZ R0, R111, R114 ;  /* 0x000000726f007221 */ /* 0x000fe20000010000 */
[----:B--2---:R-:W-:Y:S01]  /*13ab0*/  F2FP.BF16.F32.PACK_AB R7, R119, R120 ;  /* 0x000000787707723e */ /* 0x004fe200000010ff */
[----:B------:R-:W2:Y:S01]  /*13ac0*/  MUFU.EX2 R117, R117 ;  /* 0x0000007500757308 */ /* 0x000ea20000000800 */
[----:B------:R-:W-:Y:S01]  /*13ad0*/  FADD.FTZ R120, R120, R3 ;  /* 0x0000000378787221 */ /* 0x000fe20000010000 */
[----:B------:R-:W-:Y:S01]  /*13ae0*/  FADD.FTZ R109, R109, R0 ;  /* 0x000000006d6d7221 */ /* 0x000fe20000010000 */
[----:B------:R-:W-:Y:S02]  /*13af0*/  MOV R3, R29 ;  /* 0x0000001d00037202 */ /* 0x000fe40000000f00 */
[----:B------:R-:W-:Y:S01]  /*13b00*/  FADD.FTZ R119, R119, R120 ;  /* 0x0000007877777221 */ /* 0x000fe20000010000 */
[C---:B------:R-:W-:Y:S01]  /*13b10*/  HMMA.16816.F32.BF16 R96, R4.reuse, R16, R96 ;  /* 0x000000100460723c */ /* 0x040fe20000041860 */
[----:B------:R-:W-:Y:S01]  /*13b20*/  FADD.FTZ R112, R112, R109 ;  /* 0x0000006d70707221 */ /* 0x000fe20000010000 */
[----:B------:R-:W-:Y:S04]  /*13b30*/  MUFU.EX2 R101, R101 ;  /* 0x0000006500657308 */ /* 0x000fe80000000800 */
[C---:B------:R-:W-:Y:S01]  /*13b40*/  HMMA.16816.F32.BF16 R36, R4.reuse, R18, R36 ;  /* 0x000000120424723c */ /* 0x040fe20000041824 */
[----:B------:R-:W4:Y:S03]  /*13b50*/  LDSM.16.MT88.4 R16, [R136+0x8800] ;  /* 0x008800008810783b */ /* 0x000f260000004200 */
[----:B------:R-:W2:Y:S02]  /*13b60*/  MUFU.EX2 R126, R126 ;  /* 0x0000007e007e7308 */ /* 0x000ea40000000800 */
[C---:B-1----:R-:W-:Y:S06]  /*13b70*/  HMMA.16816.F32.BF16 R40, R4.reuse, R12, R40 ;  /* 0x0000000c0428723c */ /* 0x042fec0000041828 */
[C---:B------:R-:W-:Y:S01]  /*13b80*/  HMMA.16816.F32.BF16 R44, R4.reuse, R14, R44 ;  /* 0x0000000e042c723c */ /* 0x040fe2000004182c */
[----:B------:R-:W1:Y:S01]  /*13b90*/  LDSM.16.MT88.4 R12, [R138+0xa800] ;  /* 0x00a800008a0c783b */ /* 0x000e620000004200 */
[----:B------:R-:W-:Y:S04]  /*13ba0*/  MUFU.EX2 R107, R107 ;  /* 0x0000006b006b7308 */ /* 0x000fe80000000800 */
[C---:B-----5:R-:W-:Y:S04]  /*13bb0*/  HMMA.16816.F32.BF16 R48, R4.reuse, R8, R48 ;  /* 0x000000080430723c */ /* 0x060fe80000041830 */
[----:B------:R-:W-:Y:S02]  /*13bc0*/  MUFU.EX2 R108, R108 ;  /* 0x0000006c006c7308 */ /* 0x000fe40000000800 */
[C---:B------:R-:W-:Y:S01]  /*13bd0*/  HMMA.16816.F32.BF16 R52, R4.reuse, R10, R52 ;  /* 0x0000000a0434723c */ /* 0x040fe20000041834 */
[----:B------:R-:W5:Y:S05]  /*13be0*/  LDSM.16.MT88.4 R8, [R137+0xa800] ;  /* 0x00a800008908783b */ /* 0x000f6a0000004200 */
[C---:B------:R-:W-:Y:S01]  /*13bf0*/  HMMA.16816.F32.BF16 R64, R4.reuse, R20, R64 ;  /* 0x000000140440723c */ /* 0x040fe20000041840 */
[----:B------:R-:W-:Y:S05]  /*13c00*/  MUFU.EX2 R104, R106 ;  /* 0x0000006a00687308 */ /* 0x000fea0000000800 */
[C---:B------:R-:W-:Y:S01]  /*13c10*/  HMMA.16816.F32.BF16 R68, R4.reuse, R22, R68 ;  /* 0x000000160444723c */ /* 0x040fe20000041844 */
[----:B------:R-:W-:Y:S02]  /*13c20*/  LDSM.16.MT88.4 R20, [R138+0x9000] ;  /* 0x009000008a14783b */ /* 0x000fe40000004200 */
[----:B------:R-:W2:Y:S03]  /*13c30*/  MUFU.EX2 R105, R105 ;  /* 0x0000006900697308 */ /* 0x000ea60000000800 */
[C---:B----4-:R-:W-:Y:S05]  /*13c40*/  HMMA.16816.F32.BF16 R56, R4.reuse, R16, R56 ;  /* 0x000000100438723c */ /* 0x050fea0000041838 */
[----:B------:R-:W-:Y:S01]  /*13c50*/  MUFU.EX2 R34, R34 ;  /* 0x0000002200227308 */ /* 0x000fe20000000800 */
[C---:B------:R-:W-:Y:S01]  /*13c60*/  HMMA.16816.F32.BF16 R60, R4.reuse, R18, R60 ;  /* 0x00000012043c723c */ /* 0x040fe2000004183c */
[----:B------:R-:W-:Y:S05]  /*13c70*/  LDSM.16.MT88.4 R16, [R137+0x9000] ;  /* 0x009000008910783b */ /* 0x000fea0000004200 */
[C---:B-1----:R-:W-:Y:S01]  /*13c80*/  HMMA.16816.F32.BF16 R72, R4.reuse, R12, R72 ;  /* 0x0000000c0448723c */ /* 0x042fe20000041848 */
[----:B------:R-:W1:Y:S05]  /*13c90*/  MUFU.EX2 R33, R33 ;  /* 0x0000002100217308 */ /* 0x000e6a0000000800 */
[C---:B------:R-:W-:Y:S01]  /*13ca0*/  HMMA.16816.F32.BF16 R76, R4.reuse, R14, R76 ;  /* 0x0000000e044c723c */ /* 0x040fe2000004184c */
[----:B------:R-:W4:Y:S05]  /*13cb0*/  LDSM.16.MT88.4 R12, [R136+0xa800] ;  /* 0x00a80000880c783b */ /* 0x000f2a0000004200 */
[C---:B-----5:R-:W-:Y:S06]  /*13cc0*/  HMMA.16816.F32.BF16 R92, R4.reuse, R8, R92 ;  /* 0x00000008045c723c */ /* 0x060fec000004185c */
[C---:B------:R-:W-:Y:S01]  /*13cd0*/  HMMA.16816.F32.BF16 R80, R4.reuse, R10, R80 ;  /* 0x0000000a0450723c */ /* 0x040fe20000041850 */
[----:B------:R-:W5:Y:S05]  /*13ce0*/  LDSM.16.MT88.4 R8, [R140+0x9000] ;  /* 0x009000008c08783b */ /* 0x000f6a0000004200 */
[C---:B----4-:R-:W-:Y:S06]  /*13cf0*/  HMMA.16816.F32.BF16 R88, R4.reuse, R12, R88 ;  /* 0x0000000c0458723c */ /* 0x050fec0000041858 */
[----:B------:R-:W-:Y:S01]  /*13d00*/  HMMA.16816.F32.BF16 R84, R4, R14, R84 ;  /* 0x0000000e0454723c */ /* 0x000fe20000041854 */
[----:B------:R-:W4:Y:S06]  /*13d10*/  LDSM.16.MT88.4 R12, [R136+0x9000] ;  /* 0x00900000880c783b */ /* 0x000f2c0000004200 */
[----:B------:R-:W-:Y:S01]  /*13d20*/  F2FP.BF16.F32.PACK_AB R4, R168, R123 ;  /* 0x0000007ba804723e */ /* 0x000fe200000010ff */
[----:B------:R-:W-:Y:S01]  /*13d30*/  FADD.FTZ R123, R123, R112 ;  /* 0x000000707b7b7221 */ /* 0x000fe20000010000 */
[----:B---3--:R-:W-:Y:S01]  /*13d40*/  F2FP.BF16.F32.PACK_AB R5, R121, R118 ;  /* 0x000000767905723e */ /* 0x008fe200000010ff */
[----:B------:R-:W-:Y:S01]  /*13d50*/  FADD.FTZ R118, R118, R119 ;  /* 0x0000007776767221 */ /* 0x000fe20000010000 */
[----:B------:R-:W-:Y:S01]  /*13d60*/  F2FP.BF16.F32.PACK_AB R6, R166, R115 ;  /* 0x00000073a606723e */ /* 0x000fe200000010ff */
[----:B------:R-:W-:Y:S01]  /*13d70*/  FADD.FTZ R168, R168, R123 ;  /* 0x0000007ba8a87221 */ /* 0x000fe20000010000 */
[----:B--2---:R-:W-:Y:S01]  /*13d80*/  F2FP.BF16.F32.PACK_AB R7, R117, R116 ;  /* 0x000000747507723e */ /* 0x004fe200000010ff */
[----:B------:R-:W-:-:S02]  /*13d90*/  FADD.FTZ R121, R121, R118 ;  /* 0x0000007679797221 */ /* 0x000fc40000010000 */
[----:B------:R-:W-:Y:S02]  /*13da0*/  FADD.FTZ R115, R115, R168 ;  /* 0x000000a873737221 */ /* 0x000fe40000010000 */
[----:B------:R-:W-:Y:S02]  /*13db0*/  FADD.FTZ R116, R116, R121 ;  /* 0x0000007974747221 */ /* 0x000fe40000010000 */
[----:B-----5:R-:W-:Y:S01]  /*13dc0*/  HMMA.16816.F32.BF16 R96, R4, R8, R96 ;  /* 0x000000080460723c */ /* 0x020fe20000041860 */
[----:B------:R-:W-:Y:S01]  /*13dd0*/  FADD.FTZ R166, R166, R115 ;  /* 0x00000073a6a67221 */ /* 0x000fe20000010000 */
[----:B------:R-:W-:-:S04]  /*13de0*/  FADD.FTZ R117, R117, R116 ;  /* 0x0000007475757221 */ /* 0x000fc80000010000 */
[C---:B------:R-:W-:Y:S01]  /*13df0*/  HMMA.16816.F32.BF16 R36, R4.reuse, R10, R36 ;  /* 0x0000000a0424723c */ /* 0x040fe20000041824 */
[----:B------:R-:W2:Y:S05]  /*13e00*/  LDSM.16.MT88.4 R8, [R140+0xb000] ;  /* 0x00b000008c08783b */ /* 0x000eaa0000004200 */
[C---:B------:R-:W-:Y:S06]  /*13e10*/  HMMA.16816.F32.BF16 R40, R4.reuse, R20, R40 ;  /* 0x000000140428723c */ /* 0x040fec0000041828 */
[C---:B------:R-:W-:Y:S01]  /*13e20*/  HMMA.16816.F32.BF16 R44, R4.reuse, R22, R44 ;  /* 0x00000016042c723c */ /* 0x040fe2000004182c */
[----:B------:R-:W3:Y:S05]  /*13e30*/  LDSM.16.MT88.4 R20, [R137+0xb000] ;  /* 0x00b000008914783b */ /* 0x000eea0000004200 */
[C---:B------:R-:W-:Y:S06]  /*13e40*/  HMMA.16816.F32.BF16 R48, R4.reuse, R16, R48 ;  /* 0x000000100430723c */ /* 0x040fec0000041830 */
        /* <DEDUP_REMOVED lines=10> */
[----:B------:R-:W-:Y:S05]  /*13ef0*/  LDSM.16.MT88.4 R20, [R138+0x9800] ;  /* 0x009800008a14783b */ /* 0x000fea0000004200 */
[C---:B-----5:R-:W-:Y:S06]  /*13f00*/  HMMA.16816.F32.BF16 R72, R4.reuse, R16, R72 ;  /* 0x000000100448723c */ /* 0x060fec0000041848 */
[C---:B------:R-:W-:Y:S01]  /*13f10*/  HMMA.16816.F32.BF16 R76, R4.reuse, R18, R76 ;  /* 0x00000012044c723c */ /* 0x040fe2000004184c */
[----:B------:R-:W3:Y:S05]  /*13f20*/  LDSM.16.MT88.4 R16, [R137+0x9800] ;  /* 0x009800008910783b */ /* 0x000eea0000004200 */
[C---:B----4-:R-:W-:Y:S06]  /*13f30*/  HMMA.16816.F32.BF16 R88, R4.reuse, R12, R88 ;  /* 0x0000000c0458723c */ /* 0x050fec0000041858 */
[----:B------:R-:W-:Y:S01]  /*13f40*/  HMMA.16816.F32.BF16 R84, R4, R14, R84 ;  /* 0x0000000e0454723c */ /* 0x000fe20000041854 */
[----:B------:R-:W4:Y:S06]  /*13f50*/  LDSM.16.MT88.4 R12, [R136+0x9800] ;  /* 0x00980000880c783b */ /* 0x000f2c0000004200 */
[----:B------:R-:W-:Y:S01]  /*13f60*/  F2FP.BF16.F32.PACK_AB R4, R126, R101 ;  /* 0x000000657e04723e */ /* 0x000fe200000010ff */
[----:B------:R-:W-:Y:S01]  /*13f70*/  FADD.FTZ R101, R101, R166 ;  /* 0x000000a665657221 */ /* 0x000fe20000010000 */
[----:B------:R-:W-:Y:S01]  /*13f80*/  F2FP.BF16.F32.PACK_AB R5, R105, R104 ;  /* 0x000000686905723e */ /* 0x000fe200000010ff */
[----:B------:R-:W-:Y:S01]  /*13f90*/  FADD.FTZ R104, R104, R117 ;  /* 0x0000007568687221 */ /* 0x000fe20000010000 */
[----:B------:R-:W-:Y:S01]  /*13fa0*/  F2FP.BF16.F32.PACK_AB R6, R108, R107 ;  /* 0x0000006b6c06723e */ /* 0x000fe200000010ff */
[----:B------:R-:W-:Y:S01]  /*13fb0*/  FADD.FTZ R126, R126, R101 ;  /* 0x000000657e7e7221 */ /* 0x000fe20000010000 */
[----:B-1----:R-:W-:Y:S01]  /*13fc0*/  F2FP.BF16.F32.PACK_AB R7, R33, R34 ;  /* 0x000000222107723e */ /* 0x002fe200000010ff */
[----:B------:R-:W-:-:S02]  /*13fd0*/  FADD.FTZ R105, R105, R104 ;  /* 0x0000006869697221 */ /* 0x000fc40000010000 */
[----:B------:R-:W-:Y:S02]  /*13fe0*/  FADD.FTZ R107, R107, R126 ;  /* 0x0000007e6b6b7221 */ /* 0x000fe40000010000 */
[----:B------:R-:W-:Y:S02]  /*13ff0*/  FADD.FTZ R34, R34, R105 ;  /* 0x0000006922227221 */ /* 0x000fe40000010000 */
[----:B--2---:R-:W-:Y:S01]  /*14000*/  HMMA.16816.F32.BF16 R96, R4, R8, R96 ;  /* 0x000000080460723c */ /* 0x004fe20000041860 */
[----:B------:R-:W-:Y:S01]  /*14010*/  FADD.FTZ R164, R108, R107 ;  /* 0x0000006b6ca47221 */ /* 0x000fe20000010000 */
[----:B------:R-:W-:-:S04]  /*14020*/  FADD.FTZ R163, R33, R34 ;  /* 0x0000002221a37221 */ /* 0x000fc80000010000 */
        /* <DEDUP_REMOVED lines=8> */
[C---:B------:R-:W-:Y:S06]  /*140b0*/  HMMA.16816.F32.BF16 R40, R4.reuse, R20, R40 ;  /* 0x000000140428723c */ /* 0x040fec0000041828 */
[C---:B------:R-:W-:Y:S06]  /*140c0*/  HMMA.16816.F32.BF16 R44, R4.reuse, R22, R44 ;  /* 0x00000016042c723c */ /* 0x040fec000004182c */
[C---:B-1----:R-:W-:Y:S06]  /*140d0*/  HMMA.16816.F32.BF16 R64, R4.reuse, R8, R64 ;  /* 0x000000080440723c */ /* 0x042fec0000041840 */
[C---:B------:R-:W-:Y:S01]  /*140e0*/  HMMA.16816.F32.BF16 R68, R4.reuse, R10, R68 ;  /* 0x0000000a0444723c */ /* 0x040fe20000041844 */
[----:B------:R-:W1:Y:S05]  /*140f0*/  LDSM.16.MT88.4 R8, [R136+0xb800] ;  /* 0x00b800008808783b */ /* 0x000e6a0000004200 */
[C---:B--2---:R-:W-:Y:S06]  /*14100*/  HMMA.16816.F32.BF16 R72, R4.reuse, R16, R72 ;  /* 0x000000100448723c */ /* 0x044fec0000041848 */
[C---:B------:R-:W-:Y:S06]  /*14110*/  HMMA.16816.F32.BF16 R76, R4.reuse, R18, R76 ;  /* 0x00000012044c723c */ /* 0x040fec000004184c */
[C---:B---3--:R-:W-:Y:S06]  /*14120*/  HMMA.16816.F32.BF16 R92, R4.reuse, R12, R92 ;  /* 0x0000000c045c723c */ /* 0x048fec000004185c */
[C---:B------:R-:W-:Y:S06]  /*14130*/  HMMA.16816.F32.BF16 R80, R4.reuse, R14, R80 ;  /* 0x0000000e0450723c */ /* 0x040fec0000041850 */
[C---:B-1----:R-:W-:Y:S06]  /*14140*/  HMMA.16816.F32.BF16 R88, R4.reuse, R8, R88 ;  /* 0x000000080458723c */ /* 0x042fec0000041858 */
[----:B------:R-:W-:-:S15]  /*14150*/  HMMA.16816.F32.BF16 R84, R4, R10, R84 ;  /* 0x0000000a0454723c */ /* 0x000fde0000041854 */
[----:B------:R-:W-:-:S09]  /*14160*/  NOP ;  /* 0x0000000000007918 */ /* 0x000fd20000000000 */
.L_x_5834:
[----:B------:R-:W-:-:S13]  /*14170*/  ISETP.GE.AND P0, PT, R157, 0x1, PT ;  /* 0x000000019d00780c */ /* 0x000fda0003f06270 */
[----:B------:R-:W-:Y:S05]  /*14180*/  @!P0 BRA `(.L_x_5840) ;  /* 0x0000002c00288947 */ /* 0x000fea0003800000 */
[----:B------:R-:W-:Y:S01]  /*14190*/  ULDC UR9, c[0x0][0x250] ;  /* 0x0000940000097ab9 */ /* 0x000fe20000000800 */
[----:B------:R-:W-:Y:S01]  /*141a0*/  ULDC UR8, c[0x0][0x248] ;  /* 0x0000920000087ab9 */ /* 0x000fe20000000800 */
[----:B------:R-:W-:Y:S01]  /*141b0*/  ULEA UR9, -UR9, URZ, 0x6 ;  /* 0x0000003f09097291 */ /* 0x000fe2000f8e313f */
[----:B------:R-:W-:Y:S01]  /*141c0*/  IMAD.MOV.U32 R101, RZ, RZ, R2 ;  /* 0x000000ffff657224 */ /* 0x000fe200078e0002 */
[----:B------:R-:W-:Y:S01]  /*141d0*/  ULEA UR8, -UR8, URZ, 0x6 ;  /* 0x0000003f08087291 */ /* 0x000fe2000f8e313f */
[----:B------:R-:W-:Y:S01]  /*141e0*/  IMAD.MOV.U32 R0, RZ, RZ, R3 ;  /* 0x000000ffff007224 */ /* 0x000fe200078e0003 */
[----:B------:R-:W-:Y:S02]  /*141f0*/  USHF.R.S32.HI UR4, URZ, 0x1f, UR9 ;  /* 0x0000001f3f047899 */ /* 0x000fe40008011409 */
[----:B------:R-:W-:Y:S01]  /*14200*/  MOV R162, UR9 ;  /* 0x0000000900a27c02 */ /* 0x000fe20008000f00 */
[----:B------:R-:W-:-:S03]  /*14210*/  USHF.R.S32.HI UR5, URZ, 0x1f, UR8 ;  /* 0x0000001f3f057899 */ /* 0x000fc60008011408 */
[----:B------:R-:W-:Y:S01]  /*14220*/  MOV R161, UR4 ;  /* 0x0000000400a17c02 */ /* 0x000fe20008000f00 */
[----:B------:R-:W-:-:S08]  /*14230*/  ULDC UR4, c[0x0][0x2ec] ;  /* 0x0000bb0000047ab9 */ /* 0x000fd00000000800 */
.L_x_5844:
[----:B------:R-:W-:Y:S04]  /*14240*/  DEPBAR.LE SB0, 0x0 ;  /* 0x000080000000791a */ /* 0x000fe80000000000 */
[----:B------:R-:W-:Y:S01]  /*14250*/  BAR.SYNC.DEFER_BLOCKING 0x0 ;  /* 0x0000000000007b1d */ /* 0x000fe20000010000 */
[C---:B------:R-:W-:Y:S01]  /*14260*/  LOP3.LUT P4, RZ, R158.reuse, 0x1, RZ, 0xc0, !PT ;  /* 0x000000019eff7812 */ /* 0x040fe2000788c0ff */
[----:B------:R-:W-:Y:S01]  /*14270*/  IMAD.MOV.U32 R3, RZ, RZ, R162 ;  /* 0x000000ffff037224 */ /* 0x000fe200078e00a2 */
[----:B------:R-:W-:Y:S01]  /*14280*/  LOP3.LUT P2, RZ, R158, 0x2, RZ, 0xc0, !PT ;  /* 0x000000029eff7812 */ /* 0x000fe2000784c0ff */
        /* <DEDUP_REMOVED lines=55> */
[----:B------:R-:W-:Y:S05]  /*14600*/  IMAD R6, R9, R5, R6 ;  /* 0x0000000509067224 */ /* 0x000fea00078e0206 */
[----:B------:R-:W-:Y:S01]  /*14610*/  IADD3 R11, R11, R6, RZ ;  /* 0x000000060b0b7210 */ /* 0x000fe20007ffe0ff */
[----:B--2---:R-:W-:Y:S04]  /*14620*/  IMAD.IADD R7, R7, 0x1, -R8 ;  /* 0x0000000107077824 */ /* 0x004fe800078e0a08 */
[-C--:B---3--:R-:W-:Y:S01]  /*14630*/  IMAD.WIDE.U32 R10, R7, R2.reuse, R10 ;  /* 0x00000002070a7225 */ /* 0x088fe200078e000a */
[----:B------:R-:W-:Y:S05]  /*14640*/  SHF.R.S32.HI R5, RZ, 0x1f, R7 ;  /* 0x0000001fff057819 */ /* 0x000fea0000011407 */
[----:B------:R-:W-:Y:S04]  /*14650*/  IMAD R4, R5, R2, RZ ;  /* 0x0000000205047224 */ /* 0x000fe800078e02ff */
[----:B------:R-:W-:Y:S01]  /*14660*/  IMAD R4, R7, R3, R4 ;  /* 0x0000000307047224 */ /* 0x000fe200078e0204 */
[----:B------:R-:W-:Y:S03]  /*14670*/  MOV R3, R10 ;  /* 0x0000000a00037202 */ /* 0x000fe60000000f00 */
[----:B------:R-:W-:Y:S07]  /*14680*/  IMAD.IADD R168, R11, 0x1, R4 ;  /* 0x000000010ba87824 */ /* 0x000fee00078e0204 */
.L_x_5841:
[CC--:B------:R-:W-:Y:S02]  /*14690*/  LEA R2, P6, R3.reuse, R122.reuse, 0x1 ;  /* 0x0000007a03027211 */ /* 0x0c0fe400078c08ff */
[C---:B------:R-:W-:Y:S02]  /*146a0*/  IADD3 R169, P0, R150.reuse, R3, RZ ;  /* 0x0000000396a97210 */ /* 0x040fe40007f1e0ff */
[--C-:B------:R-:W-:Y:S02]  /*146b0*/  LEA.HI.X R3, R3, R165, R168.reuse, 0x1, P6 ;  /* 0x000000a503037211 */ /* 0x100fe400030f0ca8 */
[-C--:B------:R-:W-:Y:S01]  /*146c0*/  @P4 LEA R172, P5, R169, R122.reuse, 0x1 ;  /* 0x0000007aa9ac4211 */ /* 0x080fe200078a08ff */
[----:B------:R-:W-:Y:S01]  /*146d0*/  IMAD.X R166, R149, 0x1, R168, P0 ;  /* 0x0000000195a67824 */ /* 0x000fe200000e06a8 */
[CC--:B------:R-:W-:Y:S01]  /*146e0*/  @P2 LEA R170, P0, R169.reuse, R122.reuse, 0x1 ;  /* 0x0000007aa9aa2211 */ /* 0x0c0fe200078008ff */
[----:B------:R-:W-:Y:S01]  /*146f0*/  @!PT LDS RZ, [RZ] ;  /* 0x00000000fffff984 */ /* 0x000fe20000000800 */
[----:B------:R-:W-:Y:S01]  /*14700*/  @!PT LDS RZ, [RZ] ;  /* 0x00000000fffff984 */ /* 0x000fe20000000800 */
[----:B------:R-:W-:Y:S01]  /*14710*/  @!PT LDS RZ, [RZ] ;  /* 0x00000000fffff984 */ /* 0x000fe20000000800 */
[----:B------:R1:W-:Y:S01]  /*14720*/  @P4 LDGSTS.E.BYPASS.LTC128B.128 [R159+0x8000], desc[UR6][R2.64] ;  /* 0x08000000029f4fae */ /* 0x0003e2000b901d46 */
[C---:B------:R-:W-:Y:S02]  /*14730*/  IADD3 R167, P1, R150.reuse, R169, RZ ;  /* 0x000000a996a77210 */ /* 0x040fe40007f3e0ff */
[CCC-:B------:R-:W-:Y:S01]  /*14740*/  @P4 LEA.HI.X R173, R169.reuse, R165.reuse, R166.reuse, 0x1, P5 ;  /* 0x000000a5a9ad4211 */ /* 0x1c0fe200028f0ca6 */
[----:B------:R-:W-:Y:S01]  /*14750*/  @!P4 STS.128 [R159+0x8000], RZ ;  /* 0x008000ff9f00c388 */ /* 0x000fe20000000c00 */
[-CC-:B------:R-:W-:Y:S01]  /*14760*/  @P2 LEA.HI.X R171, R169, R165.reuse, R166.reuse, 0x1, P0 ;  /* 0x000000a5a9ab2211 */ /* 0x180fe200000f0ca6 */
[----:B------:R-:W-:Y:S01]  /*14770*/  IMAD.X R168, R149, 0x1, R166, P1 ;  /* 0x0000000195a87824 */ /* 0x000fe200008e06a6 */
[CC--:B------:R-:W-:Y:S01]  /*14780*/  @P4 LEA R178, P6, R167.reuse, R122.reuse, 0x1 ;  /* 0x0000007aa7b24211 */ /* 0x0c0fe200078c08ff */
[----:B------:R-:W-:Y:S01]  /*14790*/  @!PT LDS RZ, [RZ] ;  /* 0x00000000fffff984 */ /* 0x000fe20000000800 */
[----:B------:R-:W-:Y:S01]  /*147a0*/  @!PT LDS RZ, [RZ] ;  /* 0x00000000fffff984 */ /* 0x000fe20000000800 */
[----:B------:R-:W-:Y:S01]  /*147b0*/  @!PT LDS RZ, [RZ] ;  /* 0x00000000fffff984 */ /* 0x000fe20000000800 */
[----:B------:R1:W-:Y:S01]  /*147c0*/  @P2 LDGSTS.E.BYPASS.LTC128B.128 [R159+0xa000], desc[UR6][R2.64+0x80] ;  /* 0x0a000080029f2fae */ /* 0x0003e2000b901d46 */
[CC--:B------:R-:W-:Y:S02]  /*147d0*/  @P2 LEA R174, P1, R167.reuse, R122.reuse, 0x1 ;  /* 0x0000007aa7ae2211 */ /* 0x0c0fe400078208ff */
[C-C-:B------:R-:W-:Y:S01]  /*147e0*/  @P4 LEA.HI.X R179, R167.reuse, R165, R168.reuse, 0x1, P6 ;  /* 0x000000a5a7b34211 */ /* 0x140fe200030f0ca8 */
[----:B------:R-:W-:Y:S01]  /*147f0*/  @!P2 STS.128 [R159+0xa000], RZ ;  /* 0x00a000ff9f00a388 */ /* 0x000fe20000000c00 */
[----:B------:R-:W-:Y:S02]  /*14800*/  IADD3 R169, P0, R150, R167, RZ ;  /* 0x000000a796a97210 */ /* 0x000fe40007f1e0ff */
[-CC-:B------:R-:W-:Y:S01]  /*14810*/  @P2 LEA.HI.X R175, R167, R165.reuse, R168.reuse, 0x1, P1 ;  /* 0x000000a5a7af2211 */ /* 0x180fe200008f0ca8 */
[----:B------:R-:W-:Y:S01]  /*14820*/  @!PT LDS RZ, [RZ] ;  /* 0x00000000fffff984 */ /* 0x000fe20000000800 */
[----:B------:R-:W-:Y:S01]  /*14830*/  @!PT LDS RZ, [RZ] ;  /* 0x00000000fffff984 */ /* 0x000fe20000000800 */
[----:B------:R-:W-:Y:S01]  /*14840*/  @!PT LDS RZ, [RZ] ;  /* 0x00000000fffff984 */ /* 0x000fe20000000800 */
[----:B------:R1:W-:Y:S01]  /*14850*/  @P4 LDGSTS.E.BYPASS.LTC128B.128 [R159+0x8800], desc[UR6][R172.64] ;  /* 0x08800000ac9f4fae */ /* 0x0003e2000b901d46 */
[-C--:B------:R-:W-:Y:S01]  /*14860*/  @P4 LEA R176, P5, R169, R122.reuse, 0x1 ;  /* 0x0000007aa9b04211 */ /* 0x080fe200078a08ff */
[----:B------:R-:W-:Y:S01]  /*14870*/  IMAD.X R166, R149, 0x1, R168, P0 ;  /* 0x0000000195a67824 */ /* 0x000fe200000e06a8 */
[C---:B------:R-:W-:Y:S01]  /*14880*/  @P2 LEA R180, P0, R169.reuse, R122, 0x1 ;  /* 0x0000007aa9b42211 */ /* 0x040fe200078008ff */
[----:B------:R-:W-:Y:S03]  /*14890*/  @!P4 STS.128 [R159+0x8800], RZ ;  /* 0x008800ff9f00c388 */ /* 0x000fe60000000c00 */
[CCC-:B------:R-:W-:Y:S01]  /*148a0*/  @P4 LEA.HI.X R177, R169.reuse, R165.reuse, R166.reuse, 0x1, P5 ;  /* 0x000000a5a9b14211 */ /* 0x1c0fe200028f0ca6 */
[----:B------:R-:W-:Y:S01]  /*148b0*/  @!PT LDS RZ, [RZ] ;  /* 0x00000000fffff984 */ /* 0x000fe20000000800 */
[----:B------:R-:W-:Y:S01]  /*148c0*/  @!PT LDS RZ, [RZ] ;  /* 0x00000000fffff984 */ /* 0x000fe20000000800 */
[----:B------:R-:W-:Y:S01]  /*148d0*/  @!PT LDS RZ, [RZ] ;  /* 0x00000000fffff984 */ /* 0x000fe20000000800 */
[----:B------:R1:W-:Y:S01]  /*148e0*/  @P2 LDGSTS.E.BYPASS.LTC128B.128 [R159+0xa800], desc[UR6][R170.64+0x80] ;  /* 0x0a800080aa9f2fae */ /* 0x0003e2000b901d46 */
[----:B------:R-:W-:Y:S01]  /*148f0*/  @P2 LEA.HI.X R181, R169, R165, R166, 0x1, P0 ;  /* 0x000000a5a9b52211 */ /* 0x000fe200000f0ca6 */
[----:B------:R-:W-:Y:S01]  /*14900*/  IMAD.MOV.U32 R165, RZ, RZ, R3 ;  /* 0x000000ffffa57224 */ /* 0x000fe200078e0003 */
[----:B------:R-:W-:Y:S01]  /*14910*/  ISETP.GE.AND P0, PT, R157, 0x2, PT ;  /* 0x000000029d00780c */ /* 0x000fe20003f06270 */
        /* <DEDUP_REMOVED lines=22> */
[----:B------:R-:W2:Y:S04]  /*14a80*/  LDSM.16.M88.4 R108, [R145+0x4000] ;  /* 0x00400000916c783b */ /* 0x000ea80000000200 */
[----:B------:R-:W3:Y:S04]  /*14a90*/  LDSM.16.M88.4 R112, [R145+0x4800] ;  /* 0x004800009170783b */ /* 0x000ee80000000200 */
[----:B------:R-:W4:Y:S04]  /*14aa0*/  LDSM.16.M88.4 R116, [R145+0x5000] ;  /* 0x005000009174783b */ /* 0x000f280000000200 */
[----:B------:R-:W0:Y:S04]  /*14ab0*/  LDGDEPBAR ;  /* 0x00000000000079af */ /* 0x000e280000000000 */
[----:B------:R-:W5:Y:S04]  /*14ac0*/  LDSM.16.M88.4 R120, [R145+0x5800] ;  /* 0x005800009178783b */ /* 0x000f680000000200 */
[----:B------:R-:W-:Y:S01]  /*14ad0*/  LDSM.16.M88.4 R124, [R134] ;  /* 0x00000000867c783b */ /* 0x000fe20000000200 */
[C---:B--2---:R-:W-:Y:S06]  /*14ae0*/  HMMA.16816.F32.BF16 R4, R104.reuse, R108, RZ ;  /* 0x0000006c6804723c */ /* 0x044fec00000418ff */
[C---:B------:R-:W-:Y:S01]  /*14af0*/  HMMA.16816.F32.BF16 R8, R104.reuse, R110, RZ ;  /* 0x0000006e6808723c */ /* 0x040fe200000418ff */
[----:B------:R-:W-:Y:S05]  /*14b00*/  LDSM.16.M88.4 R108, [R144] ;  /* 0x00000000906c783b */ /* 0x000fea0000000200 */
[C---:B---3--:R-:W-:Y:S06]  /*14b10*/  HMMA.16816.F32.BF16 R12, R104.reuse, R112, RZ ;  /* 0x00000070680c723c */ /* 0x048fec00000418ff */
[C---:B------:R-:W-:Y:S01]  /*14b20*/  HMMA.16816.F32.BF16 R16, R104.reuse, R114, RZ ;  /* 0x000000726810723c */ /* 0x040fe200000418ff */
[----:B------:R-:W2:Y:S05]  /*14b30*/  LDSM.16.M88.4 R112, [R143] ;  /* 0x000000008f70783b */ /* 0x000eaa0000000200 */
[C---:B----4-:R-:W-:Y:S06]  /*14b40*/  HMMA.16816.F32.BF16 R20, R104.reuse, R116, RZ ;  /* 0x000000746814723c */ /* 0x050fec00000418ff */
[C---:B------:R-:W-:Y:S01]  /*14b50*/  HMMA.16816.F32.BF16 R24, R104.reuse, R118, RZ ;  /* 0x000000766818723c */ /* 0x040fe200000418ff */
[----:B------:R-:W3:Y:S05]  /*14b60*/  LDSM.16.M88.4 R116, [R135] ;  /* 0x000000008774783b */ /* 0x000eea0000000200 */
[C---:B-----5:R-:W-:Y:S06]  /*14b70*/  HMMA.16816.F32.BF16 R28, R104.reuse, R120, RZ ;  /* 0x00000078681c723c */ /* 0x060fec00000418ff */
[----:B------:R-:W-:Y:S01]  /*14b80*/  HMMA.16816.F32.BF16 R32, R104, R122, RZ ;  /* 0x0000007a6820723c */ /* 0x000fe200000418ff */
[----:B------:R-:W4:Y:S04]  /*14b90*/  LDSM.16.M88.4 R104, [R133] ;  /* 0x000000008568783b */ /* 0x000f280000000200 */
[----:B------:R-:W-:Y:S01]  /*14ba0*/  LDSM.16.M88.4 R120, [R139+0x4800] ;  /* 0x004800008b78783b */ /* 0x000fe20000000200 */
[C---:B--2---:R-:W-:Y:S06]  /*14bb0*/  HMMA.16816.F32.BF16 R4, R108.reuse, R112, R4 ;  /* 0x000000706c04723c */ /* 0x044fec0000041804 */
[C---:B------:R-:W-:Y:S01]  /*14bc0*/  HMMA.16816.F32.BF16 R8, R108.reuse, R114, R8 ;  /* 0x000000726c08723c */ /* 0x040fe20000041808 */
[----:B------:R-:W-:Y:S05]  /*14bd0*/  LDSM.16.M88.4 R112, [R142] ;  /* 0x000000008e70783b */ /* 0x000fea0000000200 */
[C---:B---3--:R-:W-:Y:S06]  /*14be0*/  HMMA.16816.F32.BF16 R12, R108.reuse, R116, R12 ;  /* 0x000000746c0c723c */ /* 0x048fec000004180c */
[C---:B------:R-:W-:Y:S01]  /*14bf0*/  HMMA.16816.F32.BF16 R16, R108.reuse, R118, R16 ;  /* 0x000000766c10723c */ /* 0x040fe20000041810 */
[----:B------:R-:W2:Y:S05]  /*14c00*/  LDSM.16.M88.4 R116, [R139+0x4000] ;  /* 0x004000008b74783b */ /* 0x000eaa0000000200 */
[C---:B------:R-:W-:Y:S06]  /*14c10*/  HMMA.16816.F32.BF16 R20, R108.reuse, R124, R20 ;  /* 0x0000007c6c14723c */ /* 0x040fec0000041814 */
[C---:B------:R-:W-:Y:S06]  /*14c20*/  HMMA.16816.F32.BF16 R24, R108.reuse, R126, R24 ;  /* 0x0000007e6c18723c */ /* 0x040fec0000041818 */
[C---:B----4-:R-:W-:Y:S06]  /*14c30*/  HMMA.16816.F32.BF16 R28, R108.reuse, R104, R28 ;  /* 0x000000686c1c723c */ /* 0x050fec000004181c */
[----:B------:R-:W-:Y:S01]  /*14c40*/  HMMA.16816.F32.BF16 R32, R108, R106, R32 ;  /* 0x0000006a6c20723c */ /* 0x000fe20000041820 */
[----:B------:R-:W3:Y:S04]  /*14c50*/  LDSM.16.M88.4 R104, [R139+0x5000] ;  /* 0x005000008b68783b */ /* 0x000ee80000000200 */
[----:B------:R-:W4:Y:S01]  /*14c60*/  LDSM.16.M88.4 R108, [R139+0x5800] ;  /* 0x005800008b6c783b */ /* 0x000f220000000200 */
        /* <DEDUP_REMOVED lines=11> */
[----:B------:R-:W3:Y:S04]  /*14d20*/  LDSM.16.M88.4 R108, [R132+0x1000] ;  /* 0x00100000846c783b */ /* 0x000ee80000000200 */
[----:B------:R-:W4:Y:S01]  /*14d30*/  LDSM.16.M88.4 R112, [R132+0x1800] ;  /* 0x001800008470783b */ /* 0x000f220000000200 */
        /* <DEDUP_REMOVED lines=18> */
[----:B------:R-:W-:Y:S05]  /*14e60*/  LDSM.16.M88.4 R120, [R130] ;  /* 0x000000008278783b */ /* 0x000fea0000000200 */
[C---:B---3--:R-:W-:Y:S06]  /*14e70*/  HMMA.16816.F32.BF16 R20, R108.reuse, R104, R20 ;  /* 0x000000686c14723c */ /* 0x048fec0000041814 */
[C---:B------:R-:W-:Y:S01]  /*14e80*/  HMMA.16816.F32.BF16 R24, R108.reuse, R106, R24 ;  /* 0x0000006a6c18723c */ /* 0x040fe20000041818 */
[----:B------:R-:W2:Y:S05]  /*14e90*/  LDSM.16.M88.4 R104, [R144+0x2000] ;  /* 0x002000009068783b */ /* 0x000eaa0000000200 */
[C---:B----4-:R-:W-:Y:S06]  /*14ea0*/  HMMA.16816.F32.BF16 R28, R108.reuse, R112, R28 ;  /* 0x000000706c1c723c */ /* 0x050fec000004181c */
[----:B------:R-:W-:Y:S01]  /*14eb0*/  HMMA.16816.F32.BF16 R32, R108, R114, R32 ;  /* 0x000000726c20723c */ /* 0x000fe20000041820 */
[----:B------:R-:W3:Y:S04]  /*14ec0*/  LDSM.16.M88.4 R108, [R129] ;  /* 0x00000000816c783b */ /* 0x000ee80000000200 */
[----:B------:R-:W4:Y:S01]  /*14ed0*/  LDSM.16.M88.4 R112, [R128] ;  /* 0x000000008070783b */ /* 0x000f220000000200 */
        /* <DEDUP_REMOVED lines=26> */
[----:B------:R-:W-:Y:S04]  /*15080*/  DEPBAR.LE SB0, 0x0 ;  /* 0x000080000000791a */ /* 0x000fe80000000000 */
[----:B------:R-:W-:Y:S01]  /*15090*/  BAR.SYNC.DEFER_BLOCKING 0x0 ;  /* 0x0000000000007b1d */ /* 0x000fe20000010000 */
[C---:B--2---:R-:W-:Y:S06]  /*150a0*/  HMMA.16816.F32.BF16 R4, R104.reuse, R116, R4 ;  /* 0x000000746804723c */ /* 0x044fec0000041804 */
[C---:B------:R-:W-:Y:S06]  /*150b0*/  HMMA.16816.F32.BF16 R8, R104.reuse, R118, R8 ;  /* 0x000000766808723c */ /* 0x040fec0000041808 */
[C---:B------:R-:W-:Y:S06]  /*150c0*/  HMMA.16816.F32.BF16 R12, R104.reuse, R120, R12 ;  /* 0x00000078680c723c */ /* 0x040fec000004180c */
[C---:B------:R-:W-:Y:S06]  /*150d0*/  HMMA.16816.F32.BF16 R16, R104.reuse, R122, R16 ;  /* 0x0000007a6810723c */ /* 0x040fec0000041810 */
[C---:B---3--:R-:W-:Y:S05]  /*150e0*/  HMMA.16816.F32.BF16 R20, R104.reuse, R108, R20 ;  /* 0x0000006c6814723c */ /* 0x048fea0000041814 */
[----:B------:R-:W-:Y:S01]  /*150f0*/  IMAD.MOV.U32 R122, RZ, RZ, R2 ;  /* 0x000000ffff7a7224 */ /* 0x000fe200078e0002 */
[C---:B------:R-:W-:Y:S06]  /*15100*/  HMMA.16816.F32.BF16 R24, R104.reuse, R110, R24 ;  /* 0x0000006e6818723c */ /* 0x040fec0000041818 */
[C---:B----4-:R-:W-:Y:S06]  /*15110*/  HMMA.16816.F32.BF16 R28, R104.reuse, R112, R28 ;  /* 0x00000070681c723c */ /* 0x050fec000004181c */
[----:B------:R-:W-:Y:S01]  /*15120*/  HMMA.16816.F32.BF16 R32, R104, R114, R32 ;  /* 0x000000726820723c */ /* 0x000fe20000041820 */
[----:B------:R-:W-:Y:S11]  /*15130*/  @!UPT UIADD3 URZ, URZ, URZ, URZ ;  /* 0x0000003f3f3ff290 */ /* 0x000ff6000fffe03f */
[----:B------:R-:W-:Y:S01]  /*15140*/  @!UPT UIADD3 URZ, URZ, URZ, URZ ;  /* 0x0000003f3f3ff290 */ /* 0x000fe2000fffe03f */
[----:B-1----:R-:W-:Y:S11]  /*15150*/  @!P0 BRA `(.L_x_5842) ;  /* 0x0000000800048947 */ /* 0x002ff60003800000 */
[----:B------:R-:W-:Y:S02]  /*15160*/  MOV R107, UR8 ;  /* 0x00000008006b7c02 */ /* 0x000fe40008000f00 */
[----:B------:R-:W-:Y:S01]  /*15170*/  MOV R104, UR5 ;  /* 0x0000000500687c02 */ /* 0x000fe20008000f00 */
        /* <DEDUP_REMOVED lines=64> */
.L_x_5843:
        /* <DEDUP_REMOVED lines=12> */
[----:B------:R1:W-:Y:S01]  /*15640*/  @!P4 STS.128 [R159+0x4000], RZ ;  /* 0x004000ff9f00c388 */ /* 0x0003e20000000c00 */
        /* <DEDUP_REMOVED lines=10> */
[--C-:B------:R-:W-:Y:S02]  /*156f0*/  @P2 LEA.HI.X R113, R3, R153, R104.reuse, 0x1, P1 ;  /* 0x0000009903712211 */ /* 0x100fe400008f0c68 */
[----:B------:R-:W-:Y:S01]  /*15700*/  IADD3 R105, P0, R148, R3, RZ ;  /* 0x0000000394697210 */ /* 0x000fe20007f1e0ff */
[----:B------:R-:W-:Y:S01]  /*15710*/  @!PT LDS RZ, [RZ] ;  /* 0x00000000fffff984 */ /* 0x000fe20000000800 */
[----:B------:R-:W-:Y:S01]  /*15720*/  @!PT LDS RZ, [RZ] ;  /* 0x00000000fffff984 */ /* 0x000fe20000000800 */
[----:B------:R-:W-:Y:S01]  /*15730*/  @!PT LDS RZ, [RZ] ;  /* 0x00000000fffff984 */ /* 0x000fe20000000800 */
[----:B------:R1:W-:Y:S03]  /*15740*/  @P4 LDGSTS.E.BYPASS.LTC128B.128 [R159+0x4800], desc[UR6][R108.64] ;  /* 0x048000006c9f4fae */ /* 0x0003e6000b901d46 */
[-C--:B------:R-:W-:Y:S01]  /*15750*/  @P4 LEA R114, P5, R105, R156.reuse, 0x1 ;  /* 0x0000009c69724211 */ /* 0x080fe200078a08ff */
[----:B------:R1:W-:Y:S01]  /*15760*/  @!P4 STS.128 [R159+0x4800], RZ ;  /* 0x004800ff9f00c388 */ /* 0x0003e20000000c00 */
[----:B------:R-:W-:Y:S01]  /*15770*/  IMAD.X R2, R147, 0x1, R104, P0 ;  /* 0x0000000193027824 */ /* 0x000fe200000e0668 */
[C---:B------:R-:W-:Y:S01]  /*15780*/  @P2 LEA R118, P0, R105.reuse, R156, 0x1 ;  /* 0x0000009c69762211 */ /* 0x040fe200078008ff */
[----:B------:R-:W-:Y:S01]  /*15790*/  IMAD.MOV.U32 R156, RZ, RZ, R110 ;  /* 0x000000ffff9c7224 */ /* 0x000fe200078e006e */
[----:B------:R-:W-:Y:S01]  /*157a0*/  @!PT LDS RZ, [RZ] ;  /* 0x00000000fffff984 */ /* 0x000fe20000000800 */
[----:B------:R-:W-:Y:S01]  /*157b0*/  @!PT LDS RZ, [RZ] ;  /* 0x00000000fffff984 */ /* 0x000fe20000000800 */
[----:B------:R-:W-:Y:S01]  /*157c0*/  @!PT LDS RZ, [RZ] ;  /* 0x00000000fffff984 */ /* 0x000fe20000000800 */
[----:B------:R1:W-:Y:S02]  /*157d0*/  @P2 LDGSTS.E.BYPASS.LTC128B.128 [R159+0x6800], desc[UR6][R106.64+0x80] ;  /* 0x068000806a9f2fae */ /* 0x0003e4000b901d46 */
[CCC-:B------:R-:W-:Y:S02]  /*157e0*/  @P4 LEA.HI.X R115, R105.reuse, R153.reuse, R2.reuse, 0x1, P5 ;  /* 0x0000009969734211 */ /* 0x1c0fe400028f0c02 */
        /* <DEDUP_REMOVED lines=24> */
.L_x_5842:
[----:B------:R-:W-:Y:S01]  /*15970*/  FMNMX.FTZ R2, R4, R0, !PT ;  /* 0x0000000004027209 */ /* 0x000fe20007810000 */
[----:B-1----:R-:W-:Y:S01]  /*15980*/  LDSM.16.MT88.4 R112, [R137+0x8000] ;  /* 0x008000008970783b */ /* 0x002fe20000004200 */
        /* <DEDUP_REMOVED lines=41> */
[C---:B------:R-:W-:Y:S01]  /*15c20*/  FMUL.FTZ R123, R3.reuse, UR4 ;  /* 0x00000004037b7c20 */ /* 0x040fe20008410000 */
[----:B------:R-:W-:Y:S02]  /*15c30*/  FSETP.NEU.FTZ.AND P0, PT, R3, -INF , PT ;  /* 0xff8000000300780b */ /* 0x000fe40003f1d000 */
[----:B------:R-:W-:Y:S01]  /*15c40*/  FMUL.FTZ R104, R0, UR4 ;  /* 0x0000000400687c20 */ /* 0x000fe20008410000 */
[C---:B------:R-:W-:Y:S01]  /*15c50*/  FADD.FTZ R0, -R2.reuse, R101 ;  /* 0x0000006502007221 */ /* 0x040fe20000010100 */
[----:B------:R-:W-:Y:S01]  /*15c60*/  FSEL R123, R123, RZ, P0 ;  /* 0x000000ff7b7b7208 */ /* 0x000fe20000000000 */
[----:B------:R-:W-:Y:S01]  /*15c70*/  FMUL.FTZ R121, R2, UR4 ;  /* 0x0000000402797c20 */ /* 0x000fe20008410000 */
[----:B------:R-:W1:Y:S01]  /*15c80*/  MUFU.EX2 R101, R104 ;  /* 0x0000006800657308 */ /* 0x000e620000000800 */
[----:B------:R-:W-:Y:S01]  /*15c90*/  FMUL.FTZ R106, R0, UR4 ;  /* 0x00000004006a7c20 */ /* 0x000fe20008410000 */
[----:B------:R-:W-:Y:S01]  /*15ca0*/  FSETP.NEU.FTZ.AND P0, PT, R2, -INF , PT ;  /* 0xff8000000200780b */ /* 0x000fe20003f1d000 */
[--C-:B------:R-:W-:Y:S01]  /*15cb0*/  FFMA.FTZ R120, R4, UR4, -R123.reuse ;  /* 0x0000000404787c23 */ /* 0x100fe2000801087b */
[--C-:B------:R-:W-:Y:S01]  /*15cc0*/  FFMA.FTZ R5, R5, UR4, -R123.reuse ;  /* 0x0000000405057c23 */ /* 0x100fe2000801087b */
[--C-:B------:R-:W-:Y:S01]  /*15cd0*/  FFMA.FTZ R116, R9, UR4, -R123.reuse ;  /* 0x0000000409747c23 */ /* 0x100fe2000801087b */
[----:B------:R-:W-:Y:S01]  /*15ce0*/  FSEL R121, R121, RZ, P0 ;  /* 0x000000ff79797208 */ /* 0x000fe20000000000 */
[--C-:B------:R-:W-:Y:S03]  /*15cf0*/  FFMA.FTZ R13, R13, UR4, -R123.reuse ;  /* 0x000000040d0d7c23 */ /* 0x100fe6000801087b */
[----:B------:R2:W3:Y:S01]  /*15d00*/  MUFU.EX2 R0, R106 ;  /* 0x0000006a00007308 */ /* 0x0004e20000000800 */
[--C-:B------:R-:W-:Y:S01]  /*15d10*/  FFMA.FTZ R124, R12, UR4, -R123.reuse ;  /* 0x000000040c7c7c23 */ /* 0x100fe2000801087b */
[----:B------:R-:W-:Y:S01]  /*15d20*/  FFMA.FTZ R125, R17, UR4, -R123 ;  /* 0x00000004117d7c23 */ /* 0x000fe2000801087b */
[--C-:B------:R-:W-:Y:S01]  /*15d30*/  FFMA.FTZ R119, R6, UR4, -R121.reuse ;  /* 0x0000000406777c23 */ /* 0x100fe20008010879 */
[----:B------:R-:W-:Y:S01]  /*15d40*/  FFMA.FTZ R6, R7, UR4, -R121 ;  /* 0x0000000407067c23 */ /* 0x000fe20008010879 */
        /* <DEDUP_REMOVED lines=12> */
[----:B--2---:R-:W2:Y:S01]  /*15e10*/  LDSM.16.MT88.4 R104, [R140+0x8000] ;  /* 0x008000008c68783b */ /* 0x004ea20000004200 */
        /* <DEDUP_REMOVED lines=15> */
[----:B-1----:R-:W-:Y:S01]  /*15f10*/  F2FP.BF16.F32.PACK_AB R96, R5, R120 ;  /* 0x000000780560723e */ /* 0x002fe200000010ff */
        /* <DEDUP_REMOVED lines=13> */
[C---:B------:R-:W-:Y:S03]  /*15ff0*/  FMUL.FTZ R64, R101.reuse, R64 ;  /* 0x0000004065407220 */ /* 0x040fe60000410000 */
[----:B------:R-:W1:Y:S01]  /*16000*/  MUFU.EX2 R116, R116 ;  /* 0x0000007400747308 */ /* 0x000e620000000800 */
[----:B---3--:R-:W-:Y:S01]  /*16010*/  F2FP.BF16.F32.PACK_AB R97, R6, R119 ;  /* 0x000000770661723e */ /* 0x008fe200000010ff */
        /* <DEDUP_REMOVED lines=14> */
[----:B------:R-:W3:Y:S01]  /*16100*/  MUFU.EX2 R118, R118 ;  /* 0x0000007600767308 */ /* 0x000ee20000000800 */
[----:B-1----:R-:W-:Y:S01]  /*16110*/  F2FP.BF16.F32.PACK_AB R98, R116, R7 ;  /* 0x000000077462723e */ /* 0x002fe200000010ff */
[C---:B------:R-:W-:Y:S01]  /*16120*/  FMUL.FTZ R78, R0.reuse, R78 ;  /* 0x0000004e004e7220 */ /* 0x040fe20000410000 */
[C---:B------:R-:W-:Y:S01]  /*16130*/  FMUL.FTZ R79, R0.reuse, R79 ;  /* 0x0000004f004f7220 */ /* 0x040fe20000410000 */
[--C-:B------:R-:W-:Y:S01]  /*16140*/  FFMA.FTZ R126, R15, UR4, -R121.reuse ;  /* 0x000000040f7e7c23 */ /* 0x100fe20008010879 */
[----:B------:R-:W-:Y:S01]  /*16150*/  FMUL.FTZ R12, R101, R92 ;  /* 0x0000005c650c7220 */ /* 0x000fe20000410000 */
[C---:B------:R-:W-:Y:S01]  /*16160*/  FMUL.FTZ R15, R0.reuse, R95 ;  /* 0x0000005f000f7220 */ /* 0x040fe20000410000 */
[----:B------:R-:W-:Y:S01]  /*16170*/  FFMA.FTZ R127, R19, UR4, -R121 ;  /* 0x00000004137f7c23 */ /* 0x000fe20008010879 */
[C---:B------:R-:W-:Y:S01]  /*16180*/  FMUL.FTZ R80, R101.reuse, R80 ;  /* 0x0000005065507220 */ /* 0x040fe20000410000 */
[C---:B------:R-:W-:Y:S01]  /*16190*/  FMUL.FTZ R81, R101.reuse, R81 ;  /* 0x0000005165517220 */ /* 0x040fe20000410000 */
[C---:B------:R-:W-:Y:S01]  /*161a0*/  FMUL.FTZ R82, R0.reuse, R82 ;  /* 0x0000005200527220 */ /* 0x040fe20000410000 */
[C---:B------:R-:W-:Y:S01]  /*161b0*/  FMUL.FTZ R83, R0.reuse, R83 ;  /* 0x0000005300537220 */ /* 0x040fe20000410000 */
[----:B------:R-:W-:Y:S01]  /*161c0*/  MUFU.EX2 R124, R124 ;  /* 0x0000007c007c7308 */ /* 0x000fe20000000800 */
[C---:B------:R-:W-:Y:S01]  /*161d0*/  FMUL.FTZ R17, R101.reuse, R89 ;  /* 0x0000005965117220 */ /* 0x040fe20000410000 */
[----:B------:R-:W-:Y:S01]  /*161e0*/  FMUL.FTZ R19, R0, R91 ;  /* 0x0000005b00137220 */ /* 0x000fe20000410000 */
[C---:B------:R-:W-:Y:S01]  /*161f0*/  FMUL.FTZ R84, R101.reuse, R84 ;  /* 0x0000005465547220 */ /* 0x040fe20000410000 */
[----:B------:R-:W-:Y:S01]  /*16200*/  FMUL.FTZ R85, R101, R85 ;  /* 0x0000005565557220 */ /* 0x000fe20000410000 */
[----:B---3--:R-:W-:Y:S01]  /*16210*/  F2FP.BF16.F32.PACK_AB R99, R118, R117 ;  /* 0x000000757663723e */ /* 0x008fe200000010ff */
[--C-:B------:R-:W-:Y:S01]  /*16220*/  FFMA.FTZ R166, R24, UR4, -R123.reuse ;  /* 0x0000000418a67c23 */ /* 0x100fe2000801087b */
[----:B------:R-:W-:Y:S01]  /*16230*/  FFMA.FTZ R167, R25, UR4, -R123 ;  /* 0x0000000419a77c23 */ /* 0x000fe2000801087b */
[--C-:B------:R-:W-:Y:S01]  /*16240*/  FFMA.FTZ R169, R26, UR4, -R121.reuse ;  /* 0x000000041aa97c23 */ /* 0x100fe20008010879 */
[----:B------:R-:W-:Y:S01]  /*16250*/  FFMA.FTZ R168, R27, UR4, -R121 ;  /* 0x000000041ba87c23 */ /* 0x000fe20008010879 */
[----:B------:R-:W-:Y:S01]  /*16260*/  FFMA.FTZ R170, R32, UR4, -R123 ;  /* 0x0000000420aa7c23 */ /* 0x000fe2000801087b */
[----:B------:R-:W-:Y:S01]  /*16270*/  LDSM.16.MT88.4 R24, [R137+0x9000] ;  /* 0x009000008918783b */ /* 0x000fe20000004200 */
[C---:B--2---:R-:W-:Y:S01]  /*16280*/  HMMA.16816.F32.BF16 R8, R96.reuse, R104, R8 ;  /* 0x000000686008723c */ /* 0x044fe20000041808 */
[----:B------:R-:W-:Y:S04]  /*16290*/  MUFU.EX2 R125, R125 ;  /* 0x0000007d007d7308 */ /* 0x000fe80000000800 */
[----:B------:R-:W-:Y:S01]  /*162a0*/  FFMA.FTZ R171, R34, UR4, -R121 ;  /* 0x0000000422ab7c23 */ /* 0x000fe20008010879 */
[C---:B------:R-:W-:Y:S01]  /*162b0*/  HMMA.16816.F32.BF16 R36, R96.reuse, R106, R36 ;  /* 0x0000006a6024723c */ /* 0x040fe20000041824 */
[----:B------:R-:W1:Y:S04]  /*162c0*/  LDSM.16.MT88.4 R104, [R136+0x8000] ;  /* 0x008000008868783b */ /* 0x000e680000004200 */
[----:B------:R-:W-:Y:S01]  /*162d0*/  MUFU.EX2 R127, R127 ;  /* 0x0000007f007f7308 */ /* 0x000fe20000000800 */
[----:B------:R-:W-:Y:S01]  /*162e0*/  ISETP.GT.AND P0, PT, R157, 0x1, PT ;  /* 0x000000019d00780c */ /* 0x000fe20003f04270 */
[C---:B------:R-:W-:Y:S01]  /*162f0*/  FMUL.FTZ R86, R0.reuse, R86 ;  /* 0x0000005600567220 */ /* 0x040fe20000410000 */
[C---:B------:R-:W-:Y:S03]  /*16300*/  HMMA.16816.F32.BF16 R40, R96.reuse, R108, R40 ;  /* 0x0000006c6028723c */ /* 0x040fe60000041828 */
[C---:B------:R-:W-:Y:S03]  /*16310*/  FMUL.FTZ R87, R0.reuse, R87 ;  /* 0x0000005700577220 */ /* 0x040fe60000410000 */
[C---:B------:R-:W-:Y:S01]  /*16320*/  HMMA.16816.F32.BF16 R44, R96.reuse, R110, R44 ;  /* 0x0000006e602c723c */ /* 0x040fe2000004182c */
[----:B------:R-:W2:Y:S01]  /*16330*/  LDSM.16.MT88.4 R108, [R140+0xa000] ;  /* 0x00a000008c6c783b */ /* 0x000ea20000004200 */
[----:B------:R-:W-:Y:S03]  /*16340*/  MUFU.EX2 R166, R166 ;  /* 0x000000a600a67308 */ /* 0x000fe60000000800 */
[----:B------:R-:W-:Y:S01]  /*16350*/  FFMA.FTZ R120, R101, R164, R120 ;  /* 0x000000a465787223 */ /* 0x000fe20000010078 */
[C---:B------:R-:W-:Y:S06]  /*16360*/  HMMA.16816.F32.BF16 R48, R96.reuse, R112, R48 ;  /* 0x000000706030723c */ /* 0x040fec0000041830 */
[----:B------:R-:W-:Y:S01]  /*16370*/  MUFU.EX2 R167, R167 ;  /* 0x000000a700a77308 */ /* 0x000fe20000000800 */
[----:B------:R-:W-:Y:S01]  /*16380*/  FFMA.FTZ R119, R0, R163, R119 ;  /* 0x000000a300777223 */ /* 0x000fe20000010077 */
[C---:B------:R-:W-:Y:S01]  /*16390*/  HMMA.16816.F32.BF16 R52, R96.reuse, R114, R52 ;  /* 0x000000726034723c */ /* 0x040fe20000041834 */
[----:B------:R-:W3:Y:S02]  /*163a0*/  LDSM.16.MT88.4 R112, [R138+0xa000] ;  /* 0x00a000008a70783b */ /* 0x000ee40000004200 */
[----:B------:R-:W-:Y:S05]  /*163b0*/  FADD.FTZ R120, R5, R120 ;  /* 0x0000007805787221 */ /* 0x000fea0000010000 */
[----:B------:R-:W-:Y:S03]  /*163c0*/  MUFU.EX2 R169, R169 ;  /* 0x000000a900a97308 */ /* 0x000fe60000000800 */
[----:B------:R-:W-:Y:S01]  /*163d0*/  FADD.FTZ R6, R6, R119 ;  /* 0x0000007706067221 */ /* 0x000fe20000010000 */
[----:B------:R-:W-:Y:S03]  /*163e0*/  FADD.FTZ R5, R7, R120 ;  /* 0x0000007807057221 */ /* 0x000fe60000010000 */
[----:B------:R-:W-:Y:S03]  /*163f0*/  FADD.FTZ R117, R117, R6 ;  /* 0x0000000675757221 */ /* 0x000fe60000010000 */
[----:B------:R-:W-:Y:S01]  /*16400*/  MUFU.EX2 R168, R168 ;  /* 0x000000a800a87308 */ /* 0x000fe20000000800 */
[----:B------:R-:W-:Y:S01]  /*16410*/  FADD.FTZ R5, R116, R5 ;  /* 0x0000000574057221 */ /* 0x000fe20000010000 */
[----:B------:R-:W-:Y:S01]  /*16420*/  FADD.FTZ R117, R118, R117 ;  /* 0x0000007576757221 */ /* 0x000fe20000010000 */
[C---:B-1----:R-:W-:Y:S07]  /*16430*/  HMMA.16816.F32.BF16 R56, R96.reuse, R104, R56 ;  /* 0x000000686038723c */ /* 0x042fee0000041838 */
[----:B------:R-:W-:Y:S01]  /*16440*/  MUFU.EX2 R170, R170 ;  /* 0x000000aa00aa7308 */ /* 0x000fe20000000800 */
[C---:B------:R-:W-:Y:S01]  /*16450*/  HMMA.16816.F32.BF16 R60, R96.reuse, R106, R60 ;  /* 0x0000006a603c723c */ /* 0x040fe2000004183c */
[----:B------:R-:W1:Y:S05]  /*16460*/  LDSM.16.MT88.4 R104, [R137+0xa000] ;  /* 0x00a000008968783b */ /* 0x000e6a0000004200 */
[C---:B--2---:R-:W-:Y:S03]  /*16470*/  HMMA.16816.F32.BF16 R64, R96.reuse, R108, R64 ;  /* 0x0000006c6040723c */ /* 0x044fe60000041840 */
[----:B------:R-:W-:Y:S03]  /*16480*/  MUFU.EX2 R171, R171 ;  /* 0x000000ab00ab7308 */ /* 0x000fe60000000800 */
[C---:B------:R-:W-:Y:S01]  /*16490*/  HMMA.16816.F32.BF16 R68, R96.reuse, R110, R68 ;  /* 0x0000006e6044723c */ /* 0x040fe20000041844 */
[----:B------:R-:W2:Y:S05]  /*164a0*/  LDSM.16.MT88.4 R108, [R136+0xa000] ;  /* 0x00a00000886c783b */ /* 0x000eaa0000004200 */
[C---:B---3--:R-:W-:Y:S01]  /*164b0*/  HMMA.16816.F32.BF16 R72, R96.reuse, R112, R72 ;  /* 0x000000706048723c */ /* 0x048fe20000041848 */
[----:B------:R3:W4:Y:S05]  /*164c0*/  MUFU.EX2 R113, R13 ;  /* 0x0000000d00717308 */ /* 0x00072a0000000800 */
[C---:B------:R-:W-:Y:S05]  /*164d0*/  HMMA.16816.F32.BF16 R76, R96.reuse, R114, R76 ;  /* 0x00000072604c723c */ /* 0x040fea000004184c */
[----:B------:R5:W-:Y:S01]  /*164e0*/  MUFU.EX2 R115, R126 ;  /* 0x0000007e00737308 */ /* 0x000be20000000800 */
[----:B------:R-:W-:Y:S01]  /*164f0*/  FFMA.FTZ R112, R14, UR4, -R121 ;  /* 0x000000040e707c23 */ /* 0x000fe20008010879 */
[----:B------:R-:W-:Y:S01]  /*16500*/  FMUL.FTZ R14, R0, R94 ;  /* 0x0000005e000e7220 */ /* 0x000fe20000410000 */
[----:B------:R-:W-:Y:S03]  /*16510*/  FFMA.FTZ R114, R16, UR4, -R123 ;  /* 0x0000000410727c23 */ /* 0x000fe6000801087b */
[C---:B------:R-:W-:Y:S04]  /*16520*/  FMUL.FTZ R16, R101.reuse, R88 ;  /* 0x0000005865107220 */ /* 0x040fe80000410000 */
[----:B------:R-:W2:Y:S01]  /*16530*/  MUFU.EX2 R112, R112 ;  /* 0x0000007000707308 */ /* 0x000ea20000000800 */
[----:B---3--:R-:W-:Y:S01]  /*16540*/  FMUL.FTZ R13, R101, R93 ;  /* 0x0000005d650d7220 */ /* 0x008fe20000410000 */
[----:B----4-:R-:W-:Y:S01]  /*16550*/  F2FP.BF16.F32.PACK_AB R88, R113, R124 ;  /* 0x0000007c7158723e */ /* 0x010fe200000010ff */
[----:B------:R-:W3:Y:S01]  /*16560*/  LDSM.16.MT88.4 R92, [R140+0x8800] ;  /* 0x008800008c5c783b */ /* 0x000ee20000004200 */
[----:B------:R-:W-:Y:S01]  /*16570*/  FADD.FTZ R124, R124, R5 ;  /* 0x000000057c7c7221 */ /* 0x000fe20000010000 */
[----:B------:R-:W-:Y:S02]  /*16580*/  IADD3 R5, R157, -0x1, RZ ;  /* 0xffffffff9d057810 */ /* 0x000fe40007ffe0ff */
[----:B------:R-:W-:Y:S01]  /*16590*/  MOV R101, R2 ;  /* 0x0000000200657202 */ /* 0x000fe20000000f00 */
[C---:B-1----:R-:W-:Y:S02]  /*165a0*/  HMMA.16816.F32.BF16 R12, R96.reuse, R104, R12 ;  /* 0x00000068600c723c */ /* 0x042fe4000004180c */
[----:B------:R-:W1:Y:S01]  /*165b0*/  MUFU.EX2 R114, R114 ;  /* 0x0000007200727308 */ /* 0x000e620000000800 */
[----:B-----5:R-:W-:Y:S01]  /*165c0*/  FFMA.FTZ R126, R18, UR4, -R121 ;  /* 0x00000004127e7c23 */ /* 0x020fe20008010879 */
[----:B------:R-:W-:Y:S01]  /*165d0*/  FMUL.FTZ R18, R0, R90 ;  /* 0x0000005a00127220 */ /* 0x000fe20000410000 */
[----:B------:R-:W-:Y:S01]  /*165e0*/  FADD.FTZ R113, R113, R124 ;  /* 0x0000007c71717221 */ /* 0x000fe20000010000 */
[C---:B------:R-:W-:Y:S01]  /*165f0*/  HMMA.16816.F32.BF16 R80, R96.reuse, R106, R80 ;  /* 0x0000006a6050723c */ /* 0x040fe20000041850 */
[----:B------:R-:W4:Y:S05]  /*16600*/  LDSM.16.MT88.4 R104, [R138+0x8800] ;  /* 0x008800008a68783b */ /* 0x000f2a0000004200 */
[----:B------:R-:W5:Y:S01]  /*16610*/  MUFU.EX2 R126, R126 ;  /* 0x0000007e007e7308 */ /* 0x000f620000000800 */
[----:B--2---:R-:W-:Y:S01]  /*16620*/  F2FP.BF16.F32.PACK_AB R89, R115, R112 ;  /* 0x000000707359723e */ /* 0x004fe200000010ff */
[C---:B------:R-:W-:Y:S03]  /*16630*/  HMMA.16816.F32.BF16 R16, R96.reuse, R108, R16 ;  /* 0x0000006c6010723c */ /* 0x040fe60000041810 */
[----:B------:R-:W-:Y:S03]  /*16640*/  MOV R157, R5 ;  /* 0x00000005009d7202 */ /* 0x000fe60000000f00 */
[----:B------:R-:W-:Y:S01]  /*16650*/  HMMA.16816.F32.BF16 R84, R96, R110, R84 ;  /* 0x0000006e6054723c */ /* 0x000fe20000041854 */
[----:B------:R-:W2:Y:S04]  /*16660*/  LDSM.16.MT88.4 R96, [R137+0x8800] ;  /* 0x008800008960783b */ /* 0x000ea80000004200 */
[----:B-1----:R-:W-:Y:S01]  /*16670*/  F2FP.BF16.F32.PACK_AB R90, R125, R114 ;  /* 0x000000727d5a723e */ /* 0x002fe200000010ff */
[--C-:B------:R-:W-:Y:S01]  /*16680*/  FFMA.FTZ R108, R20, UR4, -R123.reuse ;  /* 0x00000004146c7c23 */ /* 0x100fe2000801087b */
[----:B------:R-:W-:Y:S01]  /*16690*/  FFMA.FTZ R109, R21, UR4, -R123 ;  /* 0x00000004156d7c23 */ /* 0x000fe2000801087b */
[----:B-----5:R-:W-:Y:S03]  /*166a0*/  F2FP.BF16.F32.PACK_AB R91, R127, R126 ;  /* 0x0000007e7f5b723e */ /* 0x020fe600000010ff */
[--C-:B------:R-:W-:Y:S01]  /*166b0*/  FFMA.FTZ R110, R22, UR4, -R121.reuse ;  /* 0x00000004166e7c23 */ /* 0x100fe20008010879 */
[----:B------:R-:W-:Y:S01]  /*166c0*/  FFMA.FTZ R111, R23, UR4, -R121 ;  /* 0x00000004176f7c23 */ /* 0x000fe20008010879 */
[----:B------:R-:W-:Y:S01]  /*166d0*/  F2FP.BF16.F32.PACK_AB R22, R167, R166 ;  /* 0x000000a6a716723e */ /* 0x000fe200000010ff */
[----:B------:R-:W-:Y:S01]  /*166e0*/  MUFU.EX2 R108, R108 ;  /* 0x0000006c006c7308 */ /* 0x000fe20000000800 */
[----:B------:R-:W-:Y:S01]  /*166f0*/  F2FP.BF16.F32.PACK_AB R23, R168, R169 ;  /* 0x000000a9a817723e */ /* 0x000fe200000010ff */
[----:B------:R-:W-:Y:S01]  /*16700*/  FADD.FTZ R112, R112, R117 ;  /* 0x0000007570707221 */ /* 0x000fe20000010000 */
[C---:B---3--:R-:W-:Y:S07]  /*16710*/  HMMA.16816.F32.BF16 R8, R88.reuse, R92, R8 ;  /* 0x0000005c5808723c */ /* 0x048fee0000041808 */
[----:B------:R-:W1:Y:S01]  /*16720*/  MUFU.EX2 R109, R109 ;  /* 0x0000006d006d7308 */ /* 0x000e620000000800 */
[C---:B------:R-:W-:Y:S01]  /*16730*/  HMMA.16816.F32.BF16 R36, R88.reuse, R94, R36 ;  /* 0x0000005e5824723c */ /* 0x040fe20000041824 */
[----:B------:R-:W3:Y:S02]  /*16740*/  LDSM.16.MT88.4 R92, [R136+0x8800] ;  /* 0x00880000885c783b */ /* 0x000ee40000004200 */
[----:B------:R-:W-:Y:S03]  /*16750*/  MOV R0, R3 ;  /* 0x0000000300007202 */ /* 0x000fe60000000f00 */
[C---:B----4-:R-:W-:Y:S03]  /*16760*/  HMMA.16816.F32.BF16 R40, R88.reuse, R104, R40 ;  /* 0x000000685828723c */ /* 0x050fe60000041828 */
[----:B------:R-:W-:Y:S02]  /*16770*/  MUFU.EX2 R110, R110 ;  /* 0x0000006e006e7308 */ /* 0x000fe40000000800 */
[----:B------:R-:W-:Y:S01]  /*16780*/  FADD.FTZ R115, R115, R112 ;  /* 0x0000007073737221 */ /* 0x000fe20000010000 */
[C---:B------:R-:W-:Y:S01]  /*16790*/  HMMA.16816.F32.BF16 R44, R88.reuse, R106, R44 ;  /* 0x0000006a582c723c */ /* 0x040fe2000004182c */
[----:B------:R-:W4:Y:S06]  /*167a0*/  LDSM.16.MT88.4 R104, [R140+0xa800] ;  /* 0x00a800008c68783b */ /* 0x000f2c0000004200 */
[----:B------:R-:W5:Y:S01]  /*167b0*/  MUFU.EX2 R111, R111 ;  /* 0x0000006f006f7308 */ /* 0x000f620000000800 */
[----:B-1----:R-:W-:Y:S01]  /*167c0*/  F2FP.BF16.F32.PACK_AB R20, R109, R108 ;  /* 0x0000006c6d14723e */ /* 0x002fe200000010ff */
[C---:B--2---:R-:W-:Y:S03]  /*167d0*/  HMMA.16816.F32.BF16 R48, R88.reuse, R96, R48 ;  /* 0x000000605830723c */ /* 0x044fe60000041830 */
[----:B------:R-:W-:Y:S03]  /*167e0*/  FADD.FTZ R114, R114, R113 ;  /* 0x0000007172727221 */ /* 0x000fe60000010000 */
[C---:B------:R-:W-:Y:S01]  /*167f0*/  HMMA.16816.F32.BF16 R52, R88.reuse, R98, R52 ;  /* 0x000000625834723c */ /* 0x040fe20000041834 */
[----:B------:R-:W1:Y:S04]  /*16800*/  LDSM.16.MT88.4 R96, [R138+0xa800] ;  /* 0x00a800008a60783b */ /* 0x000e680000004200 */
[----:B------:R-:W-:Y:S01]  /*16810*/  FADD.FTZ R126, R126, R115 ;  /* 0x000000737e7e7221 */ /* 0x000fe20000010000 */
[----:B------:R-:W-:Y:S01]  /*16820*/  FADD.FTZ R125, R125, R114 ;  /* 0x000000727d7d7221 */ /* 0x000fe20000010000 */
[----:B-----5:R-:W-:Y:S04]  /*16830*/  F2FP.BF16.F32.PACK_AB R21, R111, R110 ;  /* 0x0000006e6f15723e */ /* 0x020fe800000010ff */
[----:B------:R-:W-:Y:S01]  /*16840*/  FADD.FTZ R127, R127, R126 ;  /* 0x0000007e7f7f7221 */ /* 0x000fe20000010000 */
[----:B------:R-:W-:Y:S03]  /*16850*/  FADD.FTZ R108, R108, R125 ;  /* 0x0000007d6c6c7221 */ /* 0x000fe60000010000 */
[----:B------:R-:W-:Y:S01]  /*16860*/  FADD.FTZ R110, R110, R127 ;  /* 0x0000007f6e6e7221 */ /* 0x000fe20000010000 */
[----:B------:R-:W-:Y:S01]  /*16870*/  FADD.FTZ R109, R109, R108 ;  /* 0x0000006c6d6d7221 */ /* 0x000fe20000010000 */
[C---:B---3--:R-:W-:Y:S03]  /*16880*/  HMMA.16816.F32.BF16 R56, R88.reuse, R92, R56 ;  /* 0x0000005c5838723c */ /* 0x048fe60000041838 */
[----:B------:R-:W-:Y:S01]  /*16890*/  FADD.FTZ R110, R111, R110 ;  /* 0x0000006e6f6e7221 */ /* 0x000fe20000010000 */
[----:B------:R-:W-:Y:S02]  /*168a0*/  FADD.FTZ R166, R166, R109 ;  /* 0x0000006da6a67221 */ /* 0x000fe40000010000 */
[C---:B------:R-:W-:Y:S01]  /*168b0*/  HMMA.16816.F32.BF16 R60, R88.reuse, R94, R60 ;  /* 0x0000005e583c723c */ /* 0x040fe2000004183c */
[----:B------:R-:W2:Y:S04]  /*168c0*/  LDSM.16.MT88.4 R92, [R137+0xa800] ;  /* 0x00a80000895c783b */ /* 0x000ea80000004200 */
[----:B------:R-:W-:Y:S01]  /*168d0*/  FADD.FTZ R169, R169, R110 ;  /* 0x0000006ea9a97221 */ /* 0x000fe20000010000 */
[C---:B----4-:R-:W-:Y:S05]  /*168e0*/  HMMA.16816.F32.BF16 R64, R88.reuse, R104, R64 ;  /* 0x000000685840723c */ /* 0x050fea0000041840 */
[----:B------:R-:W-:Y:S01]  /*168f0*/  FADD.FTZ R167, R167, R166 ;  /* 0x000000a6a7a77221 */ /* 0x000fe20000010000 */
[C---:B------:R-:W-:Y:S01]  /*16900*/  HMMA.16816.F32.BF16 R68, R88.reuse, R106, R68 ;  /* 0x0000006a5844723c */ /* 0x040fe20000041844 */
[----:B------:R-:W3:Y:S04]  /*16910*/  LDSM.16.MT88.4 R104, [R136+0xa800] ;  /* 0x00a800008868783b */ /* 0x000ee80000004200 */
[----:B------:R-:W-:Y:S01]  /*16920*/  FADD.FTZ R169, R168, R169 ;  /* 0x000000a9a8a97221 */ /* 0x000fe20000010000 */
        /* <DEDUP_REMOVED lines=8> */
[----:B------:R-:W3:Y:S04]  /*169b0*/  LDSM.16.MT88.4 R88, [R136+0x9000] ;  /* 0x009000008858783b */ /* 0x000ee80000004200 */
[--C-:B------:R-:W-:Y:S01]  /*169c0*/  FFMA.FTZ R104, R28, UR4, -R123.reuse ;  /* 0x000000041c687c23 */ /* 0x100fe2000801087b */
[C---:B-1----:R-:W-:Y:S05]  /*169d0*/  HMMA.16816.F32.BF16 R8, R20.reuse, R96, R8 ;  /* 0x000000601408723c */ /* 0x042fea0000041808 */
[----:B------:R-:W-:Y:S01]  /*169e0*/  FFMA.FTZ R105, R29, UR4, -R123 ;  /* 0x000000041d697c23 */ /* 0x000fe2000801087b */
[C---:B------:R-:W-:Y:S01]  /*169f0*/  HMMA.16816.F32.BF16 R36, R20.reuse, R98, R36 ;  /* 0x000000621424723c */ /* 0x040fe20000041824 */
[----:B------:R-:W-:Y:S04]  /*16a00*/  MUFU.EX2 R104, R104 ;  /* 0x0000006800687308 */ /* 0x000fe80000000800 */
[--C-:B------:R-:W-:Y:S01]  /*16a10*/  FFMA.FTZ R106, R30, UR4, -R121.reuse ;  /* 0x000000041e6a7c23 */ /* 0x100fe20008010879 */
[----:B------:R-:W-:Y:S01]  /*16a20*/  FFMA.FTZ R107, R31, UR4, -R121 ;  /* 0x000000041f6b7c23 */ /* 0x000fe20008010879 */
[----:B------:R-:W-:Y:S01]  /*16a30*/  FFMA.FTZ R123, R33, UR4, -R123 ;  /* 0x00000004217b7c23 */ /* 0x000fe2000801087b */
[----:B------:R-:W-:Y:S03]  /*16a40*/  LDSM.16.MT88.4 R28, [R140+0x9800] ;  /* 0x009800008c1c783b */ /* 0x000fe60000004200 */
[----:B------:R-:W1:Y:S01]  /*16a50*/  MUFU.EX2 R105, R105 ;  /* 0x0000006900697308 */ /* 0x000e620000000800 */
[----:B------:R-:W-:Y:S04]  /*16a60*/  FFMA.FTZ R121, R35, UR4, -R121 ;  /* 0x0000000423797c23 */ /* 0x000fe80008010879 */
[----:B------:R-:W-:Y:S01]  /*16a70*/  LDSM.16.MT88.4 R32, [R137+0x9800] ;  /* 0x009800008920783b */ /* 0x000fe20000004200 */
[C---:B--2---:R-:W-:Y:S04]  /*16a80*/  HMMA.16816.F32.BF16 R40, R20.reuse, R92, R40 ;  /* 0x0000005c1428723c */ /* 0x044fe80000041828 */
[----:B------:R-:W-:Y:S02]  /*16a90*/  MUFU.EX2 R106, R106 ;  /* 0x0000006a006a7308 */ /* 0x000fe40000000800 */
[C---:B------:R-:W-:Y:S01]  /*16aa0*/  HMMA.16816.F32.BF16 R44, R20.reuse, R94, R44 ;  /* 0x0000005e142c723c */ /* 0x040fe2000004182c */
[----:B------:R-:W2:Y:S07]  /*16ab0*/  LDSM.16.MT88.4 R92, [R140+0xb000] ;  /* 0x00b000008c5c783b */ /* 0x000eae0000004200 */
[----:B------:R-:W4:Y:S01]  /*16ac0*/  MUFU.EX2 R107, R107 ;  /* 0x0000006b006b7308 */ /* 0x000f220000000800 */
[C---:B------:R-:W-:Y:S09]  /*16ad0*/  HMMA.16816.F32.BF16 R48, R20.reuse, R24, R48 ;  /* 0x000000181430723c */ /* 0x040ff20000041830 */
[----:B------:R-:W5:Y:S01]  /*16ae0*/  MUFU.EX2 R123, R123 ;  /* 0x0000007b007b7308 */ /* 0x000f620000000800 */
[C---:B------:R-:W-:Y:S01]  /*16af0*/  HMMA.16816.F32.BF16 R52, R20.reuse, R26, R52 ;  /* 0x0000001a1434723c */ /* 0x040fe20000041834 */
[----:B------:R-:W1:Y:S05]  /*16b00*/  LDSM.16.MT88.4 R24, [R138+0xb000] ;  /* 0x00b000008a18783b */ /* 0x000e6a0000004200 */
[C---:B---3--:R-:W-:Y:S03]  /*16b10*/  HMMA.16816.F32.BF16 R56, R20.reuse, R88, R56 ;  /* 0x000000581438723c */ /* 0x048fe60000041838 */
[----:B------:R-:W3:Y:S03]  /*16b20*/  MUFU.EX2 R172, R121 ;  /* 0x0000007900ac7308 */ /* 0x000ee60000000800 */
[C---:B------:R-:W-:Y:S01]  /*16b30*/  HMMA.16816.F32.BF16 R60, R20.reuse, R90, R60 ;  /* 0x0000005a143c723c */ /* 0x040fe2000004183c */
[----:B------:R-:W4:Y:S05]  /*16b40*/  LDSM.16.MT88.4 R88, [R137+0xb000] ;  /* 0x00b000008958783b */ /* 0x000f2a0000004200 */
[C---:B--2---:R-:W-:Y:S06]  /*16b50*/  HMMA.16816.F32.BF16 R64, R20.reuse, R92, R64 ;  /* 0x0000005c1440723c */ /* 0x044fec0000041840 */
[C---:B------:R-:W-:Y:S01]  /*16b60*/  HMMA.16816.F32.BF16 R68, R20.reuse, R94, R68 ;  /* 0x0000005e1444723c */ /* 0x040fe20000041844 */
[----:B------:R-:W2:Y:S05]  /*16b70*/  LDSM.16.MT88.4 R92, [R136+0xb000] ;  /* 0x00b00000885c783b */ /* 0x000eaa0000004200 */
[C---:B-1----:R-:W-:Y:S06]  /*16b80*/  HMMA.16816.F32.BF16 R72, R20.reuse, R24, R72 ;  /* 0x000000181448723c */ /* 0x042fec0000041848 */
[C---:B------:R-:W-:Y:S01]  /*16b90*/  HMMA.16816.F32.BF16 R76, R20.reuse, R26, R76 ;  /* 0x0000001a144c723c */ /* 0x040fe2000004184c */
[----:B------:R-:W1:Y:S05]  /*16ba0*/  LDSM.16.MT88.4 R24, [R138+0x9800] ;  /* 0x009800008a18783b */ /* 0x000e6a0000004200 */
[C---:B----4-:R-:W-:Y:S06]  /*16bb0*/  HMMA.16816.F32.BF16 R12, R20.reuse, R88, R12 ;  /* 0x00000058140c723c */ /* 0x050fec000004180c */
[C---:B------:R-:W-:Y:S06]  /*16bc0*/  HMMA.16816.F32.BF16 R80, R20.reuse, R90, R80 ;  /* 0x0000005a1450723c */ /* 0x040fec0000041850 */
[C---:B--2---:R-:W-:Y:S06]  /*16bd0*/  HMMA.16816.F32.BF16 R16, R20.reuse, R92, R16 ;  /* 0x0000005c1410723c */ /* 0x044fec0000041810 */
[----:B------:R-:W-:Y:S07]  /*16be0*/  HMMA.16816.F32.BF16 R84, R20, R94, R84 ;  /* 0x0000005e1454723c */ /* 0x000fee0000041854 */
[----:B------:R-:W-:Y:S01]  /*16bf0*/  F2FP.BF16.F32.PACK_AB R20, R105, R104 ;  /* 0x000000686914723e */ /* 0x000fe200000010ff */
[----:B------:R-:W-:Y:S03]  /*16c00*/  FADD.FTZ R104, R104, R167 ;  /* 0x000000a768687221 */ /* 0x000fe60000010000 */
[----:B------:R-:W-:Y:S01]  /*16c10*/  F2FP.BF16.F32.PACK_AB R21, R107, R106 ;  /* 0x0000006a6b15723e */ /* 0x000fe200000010ff */
[----:B------:R-:W-:Y:S01]  /*16c20*/  FADD.FTZ R106, R106, R169 ;  /* 0x000000a96a6a7221 */ /* 0x000fe20000010000 */
[----:B-----5:R-:W-:Y:S01]  /*16c30*/  F2FP.BF16.F32.PACK_AB R22, R123, R170 ;  /* 0x000000aa7b16723e */ /* 0x020fe200000010ff */
        /* <DEDUP_REMOVED lines=12> */
[C---:B------:R-:W-:Y:S01]  /*16d00*/  HMMA.16816.F32.BF16 R44, R20.reuse, R26, R44 ;  /* 0x0000001a142c723c */ /* 0x040fe2000004182c */
[----:B------:R-:W1:Y:S05]  /*16d10*/  LDSM.16.MT88.4 R24, [R138+0xb800] ;  /* 0x00b800008a18783b */ /* 0x000e6a0000004200 */
[C---:B------:R-:W-:Y:S06]  /*16d20*/  HMMA.16816.F32.BF16 R48, R20.reuse, R32, R48 ;  /* 0x000000201430723c */ /* 0x040fec0000041830 */
[C---:B------:R-:W-:Y:S01]  /*16d30*/  HMMA.16816.F32.BF16 R52, R20.reuse, R34, R52 ;  /* 0x000000221434723c */ /* 0x040fe20000041834 */
[----:B------:R-:W4:Y:S05]  /*16d40*/  LDSM.16.MT88.4 R32, [R137+0xb800] ;  /* 0x00b800008920783b */ /* 0x000f2a0000004200 */
[C---:B--2---:R-:W-:Y:S06]  /*16d50*/  HMMA.16816.F32.BF16 R56, R20.reuse, R8, R56 ;  /* 0x000000081438723c */ /* 0x044fec0000041838 */
[C---:B------:R-:W-:Y:S01]  /*16d60*/  HMMA.16816.F32.BF16 R60, R20.reuse, R10, R60 ;  /* 0x0000000a143c723c */ /* 0x040fe2000004183c */
[----:B------:R-:W2:Y:S05]  /*16d70*/  LDSM.16.MT88.4 R8, [R136+0xb800] ;  /* 0x00b800008808783b */ /* 0x000eaa0000004200 */
[C---:B---3--:R-:W-:Y:S06]  /*16d80*/  HMMA.16816.F32.BF16 R64, R20.reuse, R28, R64 ;  /* 0x0000001c1440723c */ /* 0x048fec0000041840 */
[C---:B------:R-:W-:Y:S06]  /*16d90*/  HMMA.16816.F32.BF16 R68, R20.reuse, R30, R68 ;  /* 0x0000001e1444723c */ /* 0x040fec0000041844 */
[C---:B-1----:R-:W-:Y:S06]  /*16da0*/  HMMA.16816.F32.BF16 R72, R20.reuse, R24, R72 ;  /* 0x000000181448723c */ /* 0x042fec0000041848 */
[C---:B------:R-:W-:Y:S06]  /*16db0*/  HMMA.16816.F32.BF16 R76, R20.reuse, R26, R76 ;  /* 0x0000001a144c723c */ /* 0x040fec000004184c */
[C---:B----4-:R-:W-:Y:S06]  /*16dc0*/  HMMA.16816.F32.BF16 R92, R20.reuse, R32, R12 ;  /* 0x00000020145c723c */ /* 0x050fec000004180c */
[C---:B------:R-:W-:Y:S06]  /*16dd0*/  HMMA.16816.F32.BF16 R80, R20.reuse, R34, R80 ;  /* 0x000000221450723c */ /* 0x040fec0000041850 */
[C---:B--2---:R-:W-:Y:S06]  /*16de0*/  HMMA.16816.F32.BF16 R88, R20.reuse, R8, R16 ;  /* 0x000000081458723c */ /* 0x044fec0000041810 */
[----:B------:R-:W-:Y:S01]  /*16df0*/  HMMA.16816.F32.BF16 R84, R20, R10, R84 ;  /* 0x0000000a1454723c */ /* 0x000fe20000041854 */
[----:B------:R-:W-:Y:S11]  /*16e00*/  @!UPT UIADD3 URZ, URZ, URZ, URZ ;  /* 0x0000003f3f3ff290 */ /* 0x000ff6000fffe03f */
[----:B------:R-:W-:Y:S01]  /*16e10*/  @!UPT UIADD3 URZ, URZ, URZ, URZ ;  /* 0x0000003f3f3ff290 */ /* 0x000fe2000fffe03f */
[----:B------:R-:W-:Y:S11]  /*16e20*/  @P0 BRA `(.L_x_5844) ;  /* 0xffffffd400040947 */ /* 0x000ff6000383ffff */
.L_x_5840:
[----:B------:R-:W1:Y:S01]  /*16e30*/  SHFL.BFLY PT, R5, R164, 0x2, 0x1f ;  /* 0x0c401f00a4057f89 */ /* 0x000e6200000e0000 */
[----:B------:R-:W-:Y:S01]  /*16e40*/  MOV R6, 0x3f800000 ;  /* 0x3f80000000067802 */ /* 0x000fe20000000f00 */
[----:B------:R-:W2:Y:S01]  /*16e50*/  S2UR UR4, SR_CgaCtaId ;  /* 0x00000000000479c3 */ /* 0x000ea20000008800 */
[----:B------:R-:W-:Y:S01]  /*16e60*/  MOV R7, 0x3f800000 ;  /* 0x3f80000000077802 */ /* 0x000fe20000000f00 */
[----:B------:R-:W3:Y:S01]  /*16e70*/  SHFL.BFLY PT, R0, R163, 0x2, 0x1f ;  /* 0x0c401f00a3007f89 */ /* 0x000ee200000e0000 */
[----:B------:R-:W-:Y:S01]  /*16e80*/  UMOV UR5, 0x400 ;  /* 0x0000040000057882 */ /* 0x000fe20000000000 */
[----:B-1----:R-:W-:Y:S01]  /*16e90*/  FADD.FTZ R8, R5, R164 ;  /* 0x000000a405087221 */ /* 0x002fe20000010000 */
[----:B--2---:R-:W-:Y:S01]  /*16ea0*/  ULEA UR4, UR4, UR5, 0x18 ;  /* 0x0000000504047291 */ /* 0x004fe2000f8ec03f */
[----:B---3--:R-:W-:-:S03]  /*16eb0*/  FADD.FTZ R9, R0, R163 ;  /* 0x000000a300097221 */ /* 0x008fc60000010000 */
[----:B------:R-:W1:Y:S04]  /*16ec0*/  SHFL.BFLY PT, R5, R8, 0x1, 0x1f ;  /* 0x0c201f0008057f89 */ /* 0x000e6800000e0000 */
[----:B------:R-:W2:Y:S01]  /*16ed0*/  SHFL.BFLY PT, R4, R9, 0x1, 0x1f ;  /* 0x0c201f0009047f89 */ /* 0x000ea200000e0000 */
[----:B------:R-:W3:Y:S01]  /*16ee0*/  S2R R0, SR_TID.X ;  /* 0x0000000000007919 */ /* 0x000ee20000002100 */
[----:B-1----:R-:W-:Y:S01]  /*16ef0*/  FADD.FTZ R5, R8, R5 ;  /* 0x0000000508057221 */ /* 0x002fe20000010000 */
[----:B--2---:R-:W-:-:S04]  /*16f00*/  FADD.FTZ R4, R9, R4 ;  /* 0x0000000409047221 */ /* 0x004fc80000010000 */
[----:B------:R-:W-:Y:S02]  /*16f10*/  FSETP.NE.FTZ.AND P4, PT, R5, RZ, PT ;  /* 0x000000ff0500720b */ /* 0x000fe40003f95000 */
[----:B------:R-:W-:Y:S02]  /*16f20*/  FSETP.NE.FTZ.AND P3, PT, R4, RZ, PT ;  /* 0x000000ff0400720b */ /* 0x000fe40003f75000 */
[----:B---3--:R-:W-:-:S09]  /*16f30*/  SHF.R.S32.HI R9, RZ, 0x1f, R0 ;  /* 0x0000001fff097819 */ /* 0x008fd20000011400 */
        /* <DEDUP_REMOVED lines=36> */
[C---:B--2---:R-:W-:Y:S01]  /*17180*/  FMUL.FTZ R99, R7.reuse, R99 ;  /* 0x0000006307637220 */ /* 0x044fe20000410000 */
[C---:B------:R-:W-:Y:S01]  /*17190*/  FMUL.FTZ R98, R7.reuse, R98 ;  /* 0x0000006207627220 */ /* 0x040fe20000410000 */
        /* <DEDUP_REMOVED lines=36> */
[----:B------:R-:W1:Y:S01]  /*173e0*/  @P3 MUFU.LG2 R4, R4 ;  /* 0x0000000400043308 */ /* 0x000e620000000c00 */
[----:B------:R-:W-:Y:S01]  /*173f0*/  LOP3.LUT R7, R6, 0x3ffffffc, RZ, 0xc0, !PT ;  /* 0x3ffffffc06077812 */ /* 0x000fe200078ec0ff */
[----:B---3--:R-:W-:Y:S01]  /*17400*/  @P4 FMUL.FTZ R12, R5, 0.69314718246459960938 ;  /* 0x3f317218050c4820 */ /* 0x008fe20000410000 */
[----:B------:R-:W-:-:S02]  /*17410*/  SHF.L.U32 R10, R8, 0x6, RZ ;  /* 0x00000006080a7819 */ /* 0x000fc400000006ff */
[----:B------:R-:W-:Y:S02]  /*17420*/  SHF.R.S32.HI R6, RZ, 0x5, R9 ;  /* 0x00000005ff067819 */ /* 0x000fe40000011409 */
[----:B------:R-:W-:Y:S02]  /*17430*/  IADD3 R7, -R7, R0, RZ ;  /* 0x0000000007077210 */ /* 0x000fe40007ffe1ff */
[----:B------:R-:W-:Y:S02]  /*17440*/  LOP3.LUT R10, R10, 0x1c0, RZ, 0xc0, !PT ;  /* 0x000001c00a0a7812 */ /* 0x000fe400078ec0ff */
[----:B------:R-:W-:Y:S02]  /*17450*/  LOP3.LUT R11, R8, 0x1, RZ, 0xc0, !PT ;  /* 0x00000001080b7812 */ /* 0x000fe400078ec0ff */
[----:B------:R-:W-:Y:S02]  /*17460*/  LEA R7, R6, R7, 0x9 ;  /* 0x0000000706077211 */ /* 0x000fe400078e48ff */
[----:B------:R-:W-:-:S02]  /*17470*/  LEA.HI R10, R10, R10, RZ, 0x1d ;  /* 0x0000000a0a0a7211 */ /* 0x000fc400078fe8ff */
[----:B------:R-:W-:Y:S01]  /*17480*/  ISETP.NE.U32.AND P0, PT, R11, 0x1, PT ;  /* 0x000000010b00780c */ /* 0x000fe20003f05070 */
[----:B-1----:R-:W-:Y:S01]  /*17490*/  @P3 FMUL.FTZ R5, R4, 0.69314718246459960938 ;  /* 0x3f31721804053820 */ /* 0x002fe20000410000 */
[----:B------:R-:W-:Y:S02]  /*174a0*/  LEA R7, R7, R10, 0x1 ;  /* 0x0000000a07077211 */ /* 0x000fe400078e08ff */
[----:B------:R-:W-:Y:S02]  /*174b0*/  R2P PR, R8, 0x6 ;  /* 0x0000000608007804 */ /* 0x000fe40000000000 */
[----:B------:R-:W-:Y:S01]  /*174c0*/  LEA R7, R7, UR4, 0x1 ;  /* 0x0000000407077c11 */ /* 0x000fe2000f8e08ff */
[----:B------:R-:W-:Y:S01]  /*174d0*/  ULDC.U8 UR4, c[0x0][0x3d8] ;  /* 0x0000f60000047ab9 */ /* 0x000fe20000000000 */
[----:B------:R-:W-:Y:S02]  /*174e0*/  MOV R8, 0x20 ;  /* 0x0000002000087802 */ /* 0x000fe40000000f00 */
[----:B------:R-:W-:-:S02]  /*174f0*/  MOV R10, 0x40 ;  /* 0x00000040000a7802 */ /* 0x000fc40000000f00 */
[C---:B------:R-:W-:Y:S02]  /*17500*/  IADD3 R11, R7.reuse, -0x10, RZ ;  /* 0xfffffff0070b7810 */ /* 0x040fe40007ffe0ff */
[----:B------:R-:W-:Y:S02]  /*17510*/  SEL R8, R8, 0xffffffe0, !P1 ;  /* 0xffffffe008087807 */ /* 0x000fe40004800000 */
[----:B------:R-:W-:Y:S02]  /*17520*/  @P0 IADD3 R11, R7, 0x10, RZ ;  /* 0x00000010070b0810 */ /* 0x000fe40007ffe0ff */
[----:B------:R-:W-:Y:S02]  /*17530*/  F2FP.BF16.F32.PACK_AB R96, R97, R96 ;  /* 0x000000606160723e */ /* 0x000fe400000010ff */
[----:B------:R-:W-:Y:S02]  /*17540*/  F2FP.BF16.F32.PACK_AB R98, R99, R98 ;  /* 0x000000626362723e */ /* 0x000fe400000010ff */
[----:B------:R-:W-:Y:S01]  /*17550*/  SEL R10, R10, 0xffffffc0, !P2 ;  /* 0xffffffc00a0a7807 */ /* 0x000fe20005000000 */
[----:B------:R-:W-:Y:S01]  /*17560*/  STS [R7], R96 ;  /* 0x0000006007007388 */ /* 0x000fe20000000800 */
[----:B------:R-:W-:-:S02]  /*17570*/  F2FP.BF16.F32.PACK_AB R36, R37, R36 ;  /* 0x000000242524723e */ /* 0x000fc400000010ff */
[----:B------:R-:W-:Y:S01]  /*17580*/  F2FP.BF16.F32.PACK_AB R38, R39, R38 ;  /* 0x000000262726723e */ /* 0x000fe200000010ff */
        /* <DEDUP_REMOVED lines=10> */
[----:B------:R-:W-:Y:S01]  /*17630*/  F2FP.BF16.F32.PACK_AB R48, R49, R48 ;  /* 0x000000303130723e */ /* 0x000fe200000010ff */
[----:B------:R-:W1:Y:S01]  /*17640*/  @P4 LDC R8, c[0x0][0x2e8] ;  /* 0x0000ba00ff084b82 */ /* 0x000e620000000800 */
        /* <DEDUP_REMOVED lines=44> */
[----:B-1----:R-:W-:-:S03]  /*17910*/  @P4 FFMA.FTZ R10, R3, R8, R12 ;  /* 0x00000008030a4223 */ /* 0x002fc6000001000c */
[----:B------:R1:W-:Y:S04]  /*17920*/  STS [R13+0x2000], R72 ;  /* 0x002000480d007388 */ /* 0x0003e80000000800 */
[----:B------:R1:W-:Y:S04]  /*17930*/  STS [R13+0x2400], R74 ;  /* 0x0024004a0d007388 */ /* 0x0003e80000000800 */
[----:B------:R1:W-:Y:S04]  /*17940*/  STS [R15+0x2000], R76 ;  /* 0x0020004c0f007388 */ /* 0x0003e80000000800 */
[----:B------:R1:W-:Y:S01]  /*17950*/  STS [R15+0x2400], R78 ;  /* 0x0024004e0f007388 */ /* 0x0003e20000000800 */
[----:B--2---:R-:W2:Y:S03]  /*17960*/  @P3 LDC R7, c[0x0][0x2e8] ;  /* 0x0000ba00ff073b82 */ /* 0x004ea60000000800 */
[----:B------:R1:W-:Y:S04]  /*17970*/  STS [R17+0x2000], R92 ;  /* 0x0020005c11007388 */ /* 0x0003e80000000800 */
[----:B------:R1:W-:Y:S01]  /*17980*/  STS [R17+0x2400], R94 ;  /* 0x0024005e11007388 */ /* 0x0003e20000000800 */
[----:B---3--:R-:W-:-:S03]  /*17990*/  MOV R11, 0x7f800000 ;  /* 0x7f800000000b7802 */ /* 0x008fc60000000f00 */
[----:B------:R1:W-:Y:S04]  /*179a0*/  STS [R19+0x2000], R80 ;  /* 0x0020005013007388 */ /* 0x0003e80000000800 */
[----:B------:R1:W-:Y:S04]  /*179b0*/  STS [R19+0x2400], R82 ;  /* 0x0024005213007388 */ /* 0x0003e80000000800 */
[----:B------:R1:W-:Y:S04]  /*179c0*/  STS [R21+0x2000], R88 ;  /* 0x0020005815007388 */ /* 0x0003e80000000800 */
[----:B------:R1:W-:Y:S01]  /*179d0*/  STS [R21+0x2400], R90 ;  /* 0x0024005a15007388 */ /* 0x0003e20000000800 */
[----:B--2---:R-:W-:-:S03]  /*179e0*/  @P3 FFMA.FTZ R11, R2, R7, R5 ;  /* 0x00000007020b3223 */ /* 0x004fc60000010005 */
[----:B------:R1:W-:Y:S04]  /*179f0*/  STS [R23+0x2000], R84 ;  /* 0x0020005417007388 */ /* 0x0003e80000000800 */
[----:B------:R1:W-:Y:S01]  /*17a00*/  STS [R23+0x2400], R86 ;  /* 0x0024005617007388 */ /* 0x0003e20000000800 */
[----:B------:R-:W-:Y:S05]  /*17a10*/  @!P0 BRA `(.L_x_5845) ;  /* 0x0000000000248947 */ /* 0x000fea0003800000 */
[----:B------:R-:W2:Y:S01]  /*17a20*/  S2R R7, SR_CTAID.Y ;  /* 0x0000000000077919 */ /* 0x000ea20000002600 */
[----:B------:R-:W2:Y:S01]  /*17a30*/  LDC R2, c[0x0][0x2c4] ;  /* 0x0000b100ff027b82 */ /* 0x000ea20000000800 */
[----:B------:R-:W-:Y:S01]  /*17a40*/  ISETP.NE.AND P0, PT, R152, -0x1, PT ;  /* 0xffffffff9800780c */ /* 0x000fe20003f05270 */
[----:B------:R-:W3:Y:S06]  /*17a50*/  S2R R20, SR_CTAID.Z ;  /* 0x0000000000147919 */ /* 0x000eec0000002700 */
[----:B------:R-:W3:Y:S01]  /*17a60*/  LDC R3, c[0x0][0x2e4] ;  /* 0x0000b900ff037b82 */ /* 0x000ee20000000800 */
[----:B--2---:R-:W-:-:S05]  /*17a70*/  IMAD R5, R7, R2, RZ ;  /* 0x0000000207057224 */ /* 0x004fca00078e02ff */
[----:B------:R-:W-:-:S05]  /*17a80*/  SEL R2, R5, R152, !P0 ;  /* 0x0000009805027207 */ /* 0x000fca0004000000 */
[----:B---3--:R-:W-:Y:S01]  /*17a90*/  IMAD R2, R20, R3, R2 ;  /* 0x0000000314027224 */ /* 0x008fe200078e0202 */
[----:B------:R-:W-:Y:S06]  /*17aa0*/  BRA `(.L_x_5846) ;  /* 0x0000000000187947 */ /* 0x000fec0003800000 */
.L_x_5845:
[----:B------:R-:W2:Y:S01]  /*17ab0*/  S2R R20, SR_CTAID.Z ;  /* 0x0000000000147919 */ /* 0x000ea20000002700 */
[----:B------:R-:W2:Y:S01]  /*17ac0*/  LDC R3, c[0x0][0x270] ;  /* 0x00009c00ff037b82 */ /* 0x000ea20000000800 */
[----:B------:R-:W2:Y:S07]  /*17ad0*/  S2R R7, SR_CTAID.Y ;  /* 0x0000000000077919 */ /* 0x000eae0000002600 */
[----:B------:R-:W3:Y:S01]  /*17ae0*/  LDC R2, c[0x0][0x2c4] ;  /* 0x0000b100ff027b82 */ /* 0x000ee20000000800 */
[----:B--2---:R-:W-:-:S04]  /*17af0*/  IMAD R3, R7, R3, R20 ;  /* 0x0000000307037224 */ /* 0x004fc800078e0214 */
[----:B---3--:R-:W-:-:S07]  /*17b00*/  IMAD R2, R3, R2, RZ ;  /* 0x0000000203027224 */ /* 0x008fce00078e02ff */
.L_x_5846:
[----:B------:R-:W-:Y:S01]  /*17b10*/  LOP3.LUT R9, R9, 0xffffffe0, RZ, 0xc0, !PT ;  /* 0xffffffe009097812 */ /* 0x000fe200078ec0ff */
[----:B------:R-:W2:Y:S01]  /*17b20*/  S2R R8, SR_TID.X ;  /* 0x0000000000087919 */ /* 0x000ea20000002100 */
[----:B------:R-:W-:Y:S01]  /*17b30*/  SHF.R.S32.HI R3, RZ, 0x1f, R6 ;  /* 0x0000001fff037819 */ /* 0x000fe20000011406 */
[----:B------:R-:W-:Y:S02]  /*17b40*/  BSSY B0, `(.L_x_5847) ;  /* 0x0000017000007945 */ /* 0x000fe40003800000 */
[----:B------:R-:W-:Y:S01]  /*17b50*/  IMAD.IADD R9, R0, 0x1, -R9 ;  /* 0x0000000100097824 */ /* 0x000fe200078e0a09 */
[----:B------:R-:W-:Y:S01]  /*17b60*/  LEA.HI R3, R3, R6, RZ, 0x2 ;  /* 0x0000000603037211 */ /* 0x000fe200078f10ff */
[----:B------:R-:W-:Y:S03]  /*17b70*/  BAR.SYNC.DEFER_BLOCKING 0x0 ;  /* 0x0000000000007b1d */ /* 0x000fe60000010000 */
[----:B------:R-:W-:-:S02]  /*17b80*/  LOP3.LUT P0, RZ, R9, 0x3, RZ, 0xc0, !PT ;  /* 0x0000000309ff7812 */ /* 0x000fc4000780c0ff */
[----:B------:R-:W-:-:S05]  /*17b90*/  LOP3.LUT R3, R3, 0xffffffc, RZ, 0xc0, !PT ;  /* 0x0ffffffc03037812 */ /* 0x000fca00078ec0ff */
[----:B------:R-:W-:-:S04]  /*17ba0*/  IMAD.IADD R3, R6, 0x1, -R3 ;  /* 0x0000000106037824 */ /* 0x000fc800078e0a03 */
[----:B------:R-:W-:Y:S02]  /*17bb0*/  IMAD R160, R3, 0x10, R160 ;  /* 0x0000001003a07824 */ /* 0x000fe400078e02a0 */
[----:B------:R-:W-:Y:S05]  /*17bc0*/  @P0 BRA `(.L_x_5848) ;  /* 0x0000000000380947 */ /* 0x000fea0003800000 */
[----:B------:R-:W3:Y:S01]  /*17bd0*/  S2R R3, SR_CTAID.X ;  /* 0x0000000000037919 */ /* 0x000ee20000002500 */
[----:B------:R-:W-:Y:S01]  /*17be0*/  ULDC.64 UR4, c[0x0][0x2b0] ;  /* 0x0000ac0000047ab9 */ /* 0x000fe20000000a00 */
[C---:B---3--:R-:W-:Y:S02]  /*17bf0*/  IMAD R9, R3.reuse, 0x40, R2 ;  /* 0x0000004003097824 */ /* 0x048fe400078e0202 */
[----:B------:R-:W-:Y:S02]  /*17c00*/  IMAD R3, R3, -0x40, R151 ;  /* 0xffffffc003037824 */ /* 0x000fe400078e0297 */
[C---:B------:R-:W-:Y:S01]  /*17c10*/  VIADD R2, R160.reuse, 0x8 ;  /* 0x00000008a0027836 */ /* 0x040fe20000000000 */
[----:B------:R-:W-:Y:S02]  /*17c20*/  SHF.R.S32.HI R5, RZ, 0x1f, R9 ;  /* 0x0000001fff057819 */ /* 0x000fe40000011409 */
[----:B------:R-:W-:Y:S02]  /*17c30*/  IADD3 R0, P0, R160, R9, RZ ;  /* 0x00000009a0007210 */ /* 0x000fe40007f1e0ff */
[----:B------:R-:W-:-:S02]  /*17c40*/  ISETP.GE.AND P1, PT, R2, R3, PT ;  /* 0x000000030200720c */ /* 0x000fc40003f26270 */
[C---:B------:R-:W-:Y:S02]  /*17c50*/  ISETP.GE.AND P2, PT, R160.reuse, R3, PT ;  /* 0x00000003a000720c */ /* 0x040fe40003f46270 */
[----:B------:R-:W-:Y:S02]  /*17c60*/  LEA.HI.X.SX32 R5, R160, R5, 0x1, P0 ;  /* 0x00000005a0057211 */ /* 0x000fe400000f0eff */
[----:B------:R-:W-:-:S04]  /*17c70*/  LEA R2, P0, R0, UR4, 0x2 ;  /* 0x0000000400027c11 */ /* 0x000fc8000f8010ff */
[----:B------:R-:W-:-:S05]  /*17c80*/  LEA.HI.X R3, R0, UR5, R5, 0x2, P0 ;  /* 0x0000000500037c11 */ /* 0x000fca00080f1405 */
[----:B------:R3:W-:Y:S04]  /*17c90*/  @!P2 STG.E desc[UR6][R2.64], R10 ;  /* 0x0000000a0200a986 */ /* 0x0007e8000c101906 */
[----:B------:R3:W-:Y:S02]  /*17ca0*/  @!P1 STG.E desc[UR6][R2.64+0x20], R11 ;  /* 0x0000200b02009986 */ /* 0x0007e4000c101906 */
.L_x_5848:
[----:B------:R-:W-:Y:S05]  /*17cb0*/  BSYNC B0 ;  /* 0x0000000000007941 */ /* 0x000fea0003800000 */
.L_x_5847:
[----:B------:R-:W4:Y:S01]  /*17cc0*/  S2UR UR5, SR_CTAID.X ;  /* 0x00000000000579c3 */ /* 0x000f220000002500 */
[----:B--2---:R-:W-:Y:S01]  /*17cd0*/  SHF.R.S32.HI R9, RZ, 0x1f, R8 ;  /* 0x0000001fff097819 */ /* 0x004fe20000011408 */
[----:B------:R-:W-:Y:S01]  /*17ce0*/  BSSY B0, `(.L_x_5849) ;  /* 0x0000037000007945 */ /* 0x000fe20003800000 */
[----:B-1----:R-:W-:Y:S02]  /*17cf0*/  SHF.R.S32.HI R13, RZ, 0x1f, R7 ;  /* 0x0000001fff0d7819 */ /* 0x002fe40000011407 */
[----:B------:R-:W-:Y:S02]  /*17d00*/  LEA.HI R0, R9, R8, RZ, 0x3 ;  /* 0x0000000809007211 */ /* 0x000fe400078f18ff */
[----:B------:R-:W-:Y:S01]  /*17d10*/  ISETP.NE.AND P0, PT, R152, -0x1, PT ;  /* 0xffffffff9800780c */ /* 0x000fe20003f05270 */
[----:B---3--:R-:W1:Y:S01]  /*17d20*/  LDC.64 R2, c[0x0][0x290] ;  /* 0x0000a400ff027b82 */ /* 0x008e620000000a00 */
[----:B------:R-:W-:Y:S01]  /*17d30*/  SHF.R.S32.HI R0, RZ, 0x3, R0 ;  /* 0x00000003ff007819 */ /* 0x000fe20000011400 */
[----:B------:R2:W3:Y:S01]  /*17d40*/  LDS.128 R8, [R159+0x1800] ;  /* 0x001800009f087984 */ /* 0x0004e20000000c00 */
[----:B------:R-:W-:-:S03]  /*17d50*/  MOV R12, R102 ;  /* 0x00000066000c7202 */ /* 0x000fc60000000f00 */
[----:B------:R-:W-:Y:S02]  /*17d60*/  VIADD R6, R0, 0x10 ;  /* 0x0000001000067836 */ /* 0x000fe40000000000 */
[----:B------:R-:W5:Y:S01]  /*17d70*/  LDC.64 R4, c[0x0][0x298] ;  /* 0x0000a600ff047b82 */ /* 0x000f620000000a00 */
[----:B----4-:R-:W-:-:S04]  /*17d80*/  USHF.L.U32 UR5, UR5, 0x6, URZ ;  /* 0x0000000605057899 */ /* 0x010fc8000800063f */
[----:B------:R-:W-:Y:S02]  /*17d90*/  USHF.R.S32.HI UR4, URZ, 0x1f, UR5 ;  /* 0x0000001f3f047899 */ /* 0x000fe40008011405 */
[----:B------:R-:W-:Y:S02]  /*17da0*/  VIADD R151, R151, -UR5 ;  /* 0x8000000597977c36 */ /* 0x000fe40008000000 */
[----:B-1----:R-:W-:-:S03]  /*17db0*/  IMAD.WIDE.U32 R16, R7, R2, RZ ;  /* 0x0000000207107225 */ /* 0x002fc600078e00ff */
[----:B------:R-:W-:Y:S01]  /*17dc0*/  ISETP.GE.AND P5, PT, R6, R151, PT ;  /* 0x000000970600720c */ /* 0x000fe20003fa6270 */
[----:B------:R-:W-:Y:S01]  /*17dd0*/  IMAD R6, R13, R2, RZ ;  /* 0x000000020d067224 */ /* 0x000fe200078e02ff */
[----:B------:R-:W-:Y:S01]  /*17de0*/  SHF.R.S32.HI R13, RZ, 0x1f, R102 ;  /* 0x0000001fff0d7819 */ /* 0x000fe20000011466 */
[----:B-----5:R-:W-:-:S04]  /*17df0*/  IMAD.WIDE.U32 R14, R152, R4, RZ ;  /* 0x00000004980e7225 */ /* 0x020fc800078e00ff */
[----:B------:R-:W-:Y:S01]  /*17e00*/  IMAD R3, R7, R3, R6 ;  /* 0x0000000307037224 */ /* 0x000fe200078e0206 */
[----:B------:R-:W-:Y:S01]  /*17e10*/  SEL R2, R16, R14, !P0 ;  /* 0x0000000e10027207 */ /* 0x000fe20004000000 */
[----:B------:R-:W-:Y:S01]  /*17e20*/  IMAD.WIDE.U32 R12, R4, UR5, R12 ;  /* 0x00000005040c7c25 */ /* 0x000fe2000f8e000c */
[----:B------:R-:W-:-:S03]  /*17e30*/  SHF.R.S32.HI R7, RZ, 0x1f, R20 ;  /* 0x0000001fff077819 */ /* 0x000fc60000011414 */
[----:B------:R-:W-:Y:S02]  /*17e40*/  IMAD R6, R4, UR4, RZ ;  /* 0x0000000404067c24 */ /* 0x000fe4000f8e02ff */
[----:B------:R-:W-:Y:S02]  /*17e50*/  IMAD R152, R152, R5, R15 ;  /* 0x0000000598987224 */ /* 0x000fe400078e020f */
[----:B------:R-:W-:Y:S01]  /*17e60*/  @!P0 IMAD.IADD R152, R17, 0x1, R3 ;  /* 0x0000000111988824 */ /* 0x000fe200078e0203 */
[----:B------:R-:W-:Y:S01]  /*17e70*/  IADD3 R12, P0, R2, R12, RZ ;  /* 0x0000000c020c7210 */ /* 0x000fe20007f1e0ff */
[----:B------:R-:W-:Y:S01]  /*17e80*/  IMAD R3, R5, UR5, R6 ;  /* 0x0000000505037c24 */ /* 0x000fe2000f8e0206 */
[----:B------:R-:W-:Y:S01]  /*17e90*/  ULDC.64 UR4, c[0x0][0x2a0] ;  /* 0x0000a80000047ab9 */ /* 0x000fe20000000a00 */
[----:B------:R2:W1:Y:S01]  /*17ea0*/  LDS.128 R16, [R159] ;  /* 0x000000009f107984 */ /* 0x0004620000000c00 */
[----:B------:R-:W-:Y:S01]  /*17eb0*/  IMAD R7, R7, UR4, RZ ;  /* 0x0000000407077c24 */ /* 0x000fe2000f8e02ff */
[C---:B------:R-:W-:Y:S01]  /*17ec0*/  IADD3 R6, R0.reuse, 0x20, RZ ;  /* 0x0000002000067810 */ /* 0x040fe20007ffe0ff */
[----:B------:R-:W-:Y:S01]  /*17ed0*/  VIADD R2, R0, 0x30 ;  /* 0x0000003000027836 */ /* 0x000fe20000000000 */
[----:B------:R-:W-:Y:S01]  /*17ee0*/  IADD3.X R13, R152, R13, R3, P0, !PT ;  /* 0x0000000d980d7210 */ /* 0x000fe200007fe403 */
[----:B------:R-:W-:Y:S01]  /*17ef0*/  IMAD R25, R20, UR5, R7 ;  /* 0x0000000514197c24 */ /* 0x000fe2000f8e0207 */
[----:B------:R-:W-:-:S02]  /*17f00*/  ISETP.GE.AND P0, PT, R0, R151, PT ;  /* 0x000000970000720c */ /* 0x000fc40003f06270 */
[-C--:B------:R-:W-:Y:S01]  /*17f10*/  ISETP.GE.AND P4, PT, R6, R151.reuse, PT ;  /* 0x000000970600720c */ /* 0x080fe20003f86270 */
[----:B------:R-:W-:Y:S01]  /*17f20*/  IMAD.WIDE.U32 R20, R20, UR4, R12 ;  /* 0x0000000414147c25 */ /* 0x000fe2000f8e000c */
[----:B------:R-:W-:Y:S01]  /*17f30*/  ISETP.GE.AND P3, PT, R2, R151, PT ;  /* 0x000000970200720c */ /* 0x000fe20003f66270 */
[----:B------:R2:W4:Y:S01]  /*17f40*/  LDS.128 R12, [R159+0x2000] ;  /* 0x002000009f0c7984 */ /* 0x0005220000000c00 */
[----:B------:R-:W-:Y:S02]  /*17f50*/  SHF.R.S32.HI R3, RZ, 0x1f, R0 ;  /* 0x0000001fff037819 */ /* 0x000fe40000011400 */
[----:B------:R-:W-:-:S05]  /*17f60*/  IADD3 R25, R25, R21, RZ ;  /* 0x0000001519197210 */ /* 0x000fca0007ffe0ff */
[----:B---3--:R-:W-:Y:S05]  /*17f70*/  @P0 BRA `(.L_x_5850) ;  /* 0x0000000000340947 */ /* 0x008fea0003800000 */
        /* <DEDUP_REMOVED lines=13> */
.L_x_5850:
[----:B------:R-:W-:Y:S05]  /*18050*/  BSYNC B0 ;  /* 0x0000000000007941 */ /* 0x000fea0003800000 */
.L_x_5849:
        /* <DEDUP_REMOVED lines=20> */
.L_x_5852:
[----:B------:R-:W-:Y:S05]  /*181a0*/  BSYNC B0 ;  /* 0x0000000000007941 */ /* 0x000fea0003800000 */
.L_x_5851:
        /* <DEDUP_REMOVED lines=20> */
.L_x_5854:
[----:B------:R-:W-:Y:S05]  /*182f0*/  BSYNC B0 ;  /* 0x0000000000007941 */ /* 0x000fea0003800000 */
.L_x_5853:
        /* <DEDUP_REMOVED lines=20> */
.L_x_5855:
        /* <DEDUP_REMOVED lines=12> */
.L_x_8516:


//--------------------- .text._ZN5flash24flash_fwd_splitkv_kernelI23Flash_fwd_kernel_traitsILi128ELi64ELi64ELi4ELb0ELb0EN7cutlass10bfloat16_tE19Flash_kernel_traitsILi128ELi64ELi64ELi4ES3_EELb1ELb0ELb0ELb0ELb0ELb1ELb0ELb1EEEvNS_16Flash_fwd_paramsE --------------------------
	.section	.text._ZN5flash24flash_fwd_splitkv_kernelI23Flash_fwd_kernel_traitsILi128ELi64ELi64ELi4ELb0ELb0EN7cutlass10bfloat16_tE19Flash_kernel_traitsILi128ELi64ELi64ELi4ES3_EELb1ELb0ELb0ELb0ELb0ELb1ELb0ELb1EEEvNS_16Flash_fwd_paramsE,"ax",@progbits
	.align	128
        .global         _ZN5flash24flash_fwd_splitkv_kernelI23Flash_fwd_kernel_traitsILi128ELi64ELi64ELi4ELb0ELb0EN7cutlass10bfloat16_tE19Flash_kernel_traitsILi128ELi64ELi64ELi4ES3_EELb1ELb0ELb0ELb0ELb0ELb1ELb0ELb1EEEvNS_16Flash_fwd_paramsE
        .type           _ZN5flash24flash_fwd_splitkv_kernelI23Flash_fwd_kernel_traitsILi128ELi64ELi64ELi4ELb0ELb0EN7cutlass10bfloat16_tE19Flash_kernel_traitsILi128ELi64ELi64ELi4ES3_EELb1ELb0ELb0ELb0ELb0ELb1ELb0ELb1EEEvNS_16Flash_fwd_paramsE,@function
        .size           _ZN5flash24flash_fwd_splitkv_kernelI23Flash_fwd_kernel_traitsILi128ELi64ELi64ELi4ELb0ELb0EN7cutlass10bfloat16_tE19Flash_kernel_traitsILi128ELi64ELi64ELi4ES3_EELb1ELb0ELb0ELb0ELb0ELb1ELb0ELb1EEEvNS_16Flash_fwd_paramsE,(.L_x_8517 - _ZN5flash24flash_fwd_splitkv_kernelI23Flash_fwd_kernel_traitsILi128ELi64ELi64ELi4ELb0ELb0EN7cutlass10bfloat16_tE19Flash_kernel_traitsILi128ELi64ELi64ELi4ES3_EELb1ELb0ELb0ELb0ELb0ELb1ELb0ELb1EEEvNS_16Flash_fwd_paramsE)
        .other          _ZN5flash24flash_fwd_splitkv_kernelI23Flash_fwd_kernel_traitsILi128ELi64ELi64ELi4ELb0ELb0EN7cutlass10bfloat16_tE19Flash_kernel_traitsILi128ELi64ELi64ELi4ES3_EELb1ELb0ELb0ELb0ELb0ELb1ELb0ELb1EEEvNS_16Flash_fwd_paramsE,@"STO_CUDA_ENTRY STV_DEFAULT"
_ZN5flash24flash_fwd_splitkv_kernelI23Flash_fwd_kernel_traitsILi128ELi64ELi64ELi4ELb0ELb0EN7cutlass10bfloat16_tE19Flash_kernel_traitsILi128ELi64ELi64ELi4ES3_EELb1ELb0ELb0ELb0ELb0ELb1ELb0ELb1EEEvNS_16Flash_fwd_paramsE:
.text._ZN5flash24flash_fwd_splitkv_kernelI23Flash_fwd_kernel_traitsILi128ELi64ELi64ELi4ELb0ELb0EN7cutlass10bfloat16_tE19Flash_kernel_traitsILi128ELi64ELi64ELi4ES3_EELb1ELb0ELb0ELb0ELb0ELb1ELb0ELb1EEEvNS_16Flash_fwd_paramsE:
        /* <DEDUP_REMOVED lines=40> */
.L_x_5856:
[----:B------:R-:W1:Y:S02]  /*0280*/  LDC R65, c[0x0][0x2c8] ;  /* 0x0000b200ff417b82 */ /* 0x000e640000000800 */
.L_x_5857:
        /* <DEDUP_REMOVED lines=94> */
.L_x_5860:
[----:B------:R-:W-:Y:S05]  /*0870*/  BSYNC B0 ;  /* 0x0000000000007941 */ /* 0x000fea0003800000 */
.L_x_5859:
        /* <DEDUP_REMOVED lines=19> */
.L_x_5862:
[----:B------:R-:W-:Y:S05]  /*09b0*/  BSYNC B0 ;  /* 0x0000000000007941 */ /* 0x000fea0003800000 */
.L_x_5861:
        /* <DEDUP_REMOVED lines=20> */
.L_x_5864:
[----:B------:R-:W-:Y:S05]  /*0b00*/  BSYNC B0 ;  /* 0x0000000000007941 */ /* 0x000fea0003800000 */
.L_x_5863:
        /* <DEDUP_REMOVED lines=19> */
.L_x_5866:
[----:B------:R-:W-:Y:S05]  /*0c40*/  BSYNC B0 ;  /* 0x0000000000007941 */ /* 0x000fea0003800000 */
.L_x_5865:
        /* <DEDUP_REMOVED lines=15> */
.L_x_5858:
        /* <DEDUP_REMOVED lines=22> */
.L_x_5867:
        /* <DEDUP_REMOVED lines=82> */
.L_x_5868:
        /* <DEDUP_REMOVED lines=49> */
.L_x_5870:
        /* <DEDUP_REMOVED lines=32> */
.L_x_5869:
        /* <DEDUP_REMOVED lines=237> */
.L_x_5940:
        /* <DEDUP_REMOVED lines=21> */
.L_x_5873:
[----:B------:R-:W-:Y:S05]  /*28f0*/  BSYNC B0 ;  /* 0x0000000000007941 */ /* 0x000fea0003800000 */
.L_x_5872:
        /* <DEDUP_REMOVED lines=12> */
.L_x_5875:
[----:B------:R-:W-:Y:S05]  /*29c0*/  BSYNC B0 ;  /* 0x0000000000007941 */ /* 0x000fea0003800000 */
.L_x_5874:
        /* <DEDUP_REMOVED lines=12> */
.L_x_5877:
[----:B------:R-:W-:Y:S05]  /*2a90*/  BSYNC B0 ;  /* 0x0000000000007941 */ /* 0x000fea0003800000 */
.L_x_5876:
        /* <DEDUP_REMOVED lines=16> */
.L_x_5879:
[----:B------:R-:W-:Y:S05]  /*2ba0*/  BSYNC B0 ;  /* 0x0000000000007941 */ /* 0x000fea0003800000 */
.L_x_5878:
        /* <DEDUP_REMOVED lines=61> */
.L_x_5885:
[----:B------:R-:W-:Y:S05]  /*2f80*/  BSYNC B0 ;  /* 0x0000000000007941 */ /* 0x000fea0003800000 */
.L_x_5884:
        /* <DEDUP_REMOVED lines=48> */
.L_x_5883:
[----:B------:R-:W-:Y:S05]  /*3290*/  BSYNC B1 ;  /* 0x0000000000017941 */ /* 0x000fea0003800000 */
.L_x_5882:
        /* <DEDUP_REMOVED lines=62> */
.L_x_5889:
[----:B------:R-:W-:Y:S05]  /*3680*/  BSYNC B0 ;  /* 0x0000000000007941 */ /* 0x000fea0003800000 */
.L_x_5888:
        /* <DEDUP_REMOVED lines=50> */
.L_x_5887:
[----:B------:R-:W-:Y:S05]  /*39b0*/  BSYNC B1 ;  /* 0x0000000000017941 */ /* 0x000fea0003800000 */
.L_x_5886:
        /* <DEDUP_REMOVED lines=62> */
.L_x_5893:
[----:B------:R-:W-:Y:S05]  /*3da0*/  BSYNC B0 ;  /* 0x0000000000007941 */ /* 0x000fea0003800000 */
.L_x_5892:
        /* <DEDUP_REMOVED lines=50> */
.L_x_5891:
[----:B------:R-:W-:Y:S05]  /*40d0*/  BSYNC B1 ;  /* 0x0000000000017941 */ /* 0x000fea0003800000 */
.L_x_5890:
        /* <DEDUP_REMOVED lines=67> */
.L_x_5897:
[----:B------:R-:W-:Y:S05]  /*4510*/  BSYNC B0 ;  /* 0x0000000000007941 */ /* 0x000fea0003800000 */
.L_x_5896:
        /* <DEDUP_REMOVED lines=50> */
.L_x_5895:
[----:B------:R-:W-:Y:S05]  /*4840*/  BSYNC B1 ;  /* 0x0000000000017941 */ /* 0x000fea0003800000 */
.L_x_5894:
        /* <DEDUP_REMOVED lines=9> */
.L_x_5881:
        /* <DEDUP_REMOVED lines=90> */
.L_x_5904:
[----:B------:R-:W-:Y:S05]  /*4e80*/  BSYNC B0 ;  /* 0x0000000000007941 */ /* 0x000fea0003800000 */
.L_x_5903:
[----:B-----5:R1:W-:Y:S02]  /*4e90*/  STG.E.128 desc[UR6][R98.64], R36 ;  /* 0x0000002462007986 */ /* 0x0203e4000c101d06 */
.L_x_5902:
[----:B------:R-:W-:Y:S05]  /*4ea0*/  BSYNC B1 ;  /* 0x0000000000017941 */ /* 0x000fea0003800000 */
.L_x_5901:
        /* <DEDUP_REMOVED lines=88> */
.L_x_5906:
[----:B------:R-:W-:Y:S05]  /*5430*/  BSYNC B0 ;  /* 0x0000000000007941 */ /* 0x000fea0003800000 */
.L_x_5905:
[----:B-----5:R1:W-:Y:S02]  /*5440*/  STG.E.128 desc[UR6][R98.64+0x80], R36 ;  /* 0x0000802462007986 */ /* 0x0203e4000c101d06 */
.L_x_5900:
[----:B------:R-:W-:Y:S05]  /*5450*/  BSYNC B2 ;  /* 0x0000000000027941 */ /* 0x000fea0003800000 */
.L_x_5899:
        /* <DEDUP_REMOVED lines=97> */
.L_x_5912:
[----:B------:R-:W-:Y:S05]  /*5a70*/  BSYNC B0 ;  /* 0x0000000000007941 */ /* 0x000fea0003800000 */
.L_x_5911:
[----:B-----5:R1:W-:Y:S02]  /*5a80*/  STG.E.128 desc[UR6][R146.64], R36 ;  /* 0x0000002492007986 */ /* 0x0203e4000c101d06 */
.L_x_5910:
[----:B------:R-:W-:Y:S05]  /*5a90*/  BSYNC B1 ;  /* 0x0000000000017941 */ /* 0x000fea0003800000 */
.L_x_5909:
        /* <DEDUP_REMOVED lines=93> */
.L_x_5914:
[----:B------:R-:W-:Y:S05]  /*6070*/  BSYNC B0 ;  /* 0x0000000000007941 */ /* 0x000fea0003800000 */
.L_x_5913:
[----:B-----5:R1:W-:Y:S02]  /*6080*/  STG.E.128 desc[UR6][R146.64], R36 ;  /* 0x0000002492007986 */ /* 0x0203e4000c101d06 */
.L_x_5908:
[----:B------:R-:W-:Y:S05]  /*6090*/  BSYNC B2 ;  /* 0x0000000000027941 */ /* 0x000fea0003800000 */
.L_x_5907:
        /* <DEDUP_REMOVED lines=97> */
.L_x_5920:
[----:B------:R-:W-:Y:S05]  /*66b0*/  BSYNC B0 ;  /* 0x0000000000007941 */ /* 0x000fea0003800000 */
.L_x_5919:
[----:B-----5:R1:W-:Y:S02]  /*66c0*/  STG.E.128 desc[UR6][R146.64], R36 ;  /* 0x0000002492007986 */ /* 0x0203e4000c101d06 */
.L_x_5918:
[----:B------:R-:W-:Y:S05]  /*66d0*/  BSYNC B1 ;  /* 0x0000000000017941 */ /* 0x000fea0003800000 */
.L_x_5917:
        /* <DEDUP_REMOVED lines=93> */
.L_x_5922:
[----:B------:R-:W-:Y:S05]  /*6cb0*/  BSYNC B0 ;  /* 0x0000000000007941 */ /* 0x000fea0003800000 */
.L_x_5921:
[----:B-----5:R1:W-:Y:S02]  /*6cc0*/  STG.E.128 desc[UR6][R146.64], R36 ;  /* 0x0000002492007986 */ /* 0x0203e4000c101d06 */
.L_x_5916:
[----:B------:R-:W-:Y:S05]  /*6cd0*/  BSYNC B2 ;  /* 0x0000000000027941 */ /* 0x000fea0003800000 */
.L_x_5915:
        /* <DEDUP_REMOVED lines=102> */
.L_x_5928:
[----:B------:R-:W-:Y:S05]  /*7340*/  BSYNC B0 ;  /* 0x0000000000007941 */ /* 0x000fea0003800000 */
.L_x_5927:
[----:B-----5:R2:W-:Y:S02]  /*7350*/  STG.E.128 desc[UR6][R146.64], R36 ;  /* 0x0000002492007986 */ /* 0x0205e4000c101d06 */
.L_x_5926:
[----:B------:R-:W-:Y:S05]  /*7360*/  BSYNC B1 ;  /* 0x0000000000017941 */ /* 0x000fea0003800000 */
.L_x_5925:
        /* <DEDUP_REMOVED lines=93> */
.L_x_5930:
[----:B------:R-:W-:Y:S05]  /*7940*/  BSYNC B0 ;  /* 0x0000000000007941 */ /* 0x000fea0003800000 */
.L_x_5929:
[----:B-----5:R2:W-:Y:S02]  /*7950*/  STG.E.128 desc[UR6][R146.64], R36 ;  /* 0x0000002492007986 */ /* 0x0205e4000c101d06 */
.L_x_5924:
[----:B------:R-:W-:Y:S05]  /*7960*/  BSYNC B2 ;  /* 0x0000000000027941 */ /* 0x000fea0003800000 */
.L_x_5923:
        /* <DEDUP_REMOVED lines=8> */
.L_x_5880:
        /* <DEDUP_REMOVED lines=10> */
.L_x_5932:
[----:B------:R-:W-:Y:S05]  /*7a90*/  BSYNC B0 ;  /* 0x0000000000007941 */ /* 0x000fea0003800000 */
.L_x_5931:
        /* <DEDUP_REMOVED lines=16> */
.L_x_5934:
[----:B------:R-:W-:Y:S05]  /*7ba0*/  BSYNC B0 ;  /* 0x0000000000007941 */ /* 0x000fea0003800000 */
.L_x_5933:
        /* <DEDUP_REMOVED lines=16> */
.L_x_5936:
[----:B------:R-:W-:Y:S05]  /*7cb0*/  BSYNC B0 ;  /* 0x0000000000007941 */ /* 0x000fea0003800000 */
.L_x_5935:
        /* <DEDUP_REMOVED lines=22> */
.L_x_5937:
[----:B------:R-:W-:Y:S05]  /*7e20*/  BSYNC B0 ;  /* 0x0000000000007941 */ /* 0x000fea0003800000 */
.L_x_5898:
        /* <DEDUP_REMOVED lines=81> */
.L_x_5938:
        /* <DEDUP_REMOVED lines=10> */
.L_x_5939:
[----:B------:R-:W-:Y:S04]  /*83e0*/  IADD3 R11, R11, -0x1, RZ ;  /* 0xffffffff0b0b7810 */ /* 0x000fe80007ffe0ff */
[----:B------:R-:W-:Y:S11]  /*83f0*/  ISETP.GT.AND P0, PT, R11, R76, PT ;  /* 0x0000004c0b00720c */ /* 0x000ff60003f04270 */
[----:B------:R-:W-:Y:S02]  /*8400*/  @!UPT UIADD3 URZ, URZ, URZ, URZ ;  /* 0x0000003f3f3ff290 */ /* 0x000fe4000fffe03f */
[----:B------:R-:W-:Y:S05]  /*8410*/  @P0 BRA `(.L_x_5940) ;  /* 0xffffffa000e00947 */ /* 0x000fea000383ffff */
.L_x_5871:
        /* <DEDUP_REMOVED lines=105> */
.L_x_5949:
[----:B------:R-:W-:Y:S05]  /*8ab0*/  BSYNC B0 ;  /* 0x0000000000007941 */ /* 0x000fea0003800000 */
.L_x_5948:
[----:B-----5:R3:W-:Y:S02]  /*8ac0*/  STS.128 [R163], R8 ;  /* 0x00000008a3007388 */ /* 0x0207e40000000c00 */
.L_x_5947:
[----:B------:R-:W-:Y:S05]  /*8ad0*/  BSYNC B1 ;  /* 0x0000000000017941 */ /* 0x000fea0003800000 */
.L_x_5946:
        /* <DEDUP_REMOVED lines=45> */
.L_x_5951:
[----:B------:R-:W-:Y:S05]  /*8db0*/  BSYNC B0 ;  /* 0x0000000000007941 */ /* 0x000fea0003800000 */
.L_x_5950:
[----:B-----5:R1:W-:Y:S02]  /*8dc0*/  STS.128 [R163+0x2000], R8 ;  /* 0x00200008a3007388 */ /* 0x0203e40000000c00 */
.L_x_5945:
[----:B------:R-:W-:Y:S05]  /*8dd0*/  BSYNC B2 ;  /* 0x0000000000027941 */ /* 0x000fea0003800000 */
.L_x_5944:
        /* <DEDUP_REMOVED lines=63> */
.L_x_5957:
[----:B------:R-:W-:Y:S05]  /*91d0*/  BSYNC B0 ;  /* 0x0000000000007941 */ /* 0x000fea0003800000 */
.L_x_5956:
[----:B-----5:R3:W-:Y:S02]  /*91e0*/  STS.128 [R163+0x800], R8 ;  /* 0x00080008a3007388 */ /* 0x0207e40000000c00 */
.L_x_5955:
[----:B------:R-:W-:Y:S05]  /*91f0*/  BSYNC B1 ;  /* 0x0000000000017941 */ /* 0x000fea0003800000 */
.L_x_5954:
        /* <DEDUP_REMOVED lines=44> */
.L_x_5959:
[----:B------:R-:W-:Y:S05]  /*94c0*/  BSYNC B0 ;  /* 0x0000000000007941 */ /* 0x000fea0003800000 */
.L_x_5958:
[----:B-----5:R1:W-:Y:S02]  /*94d0*/  STS.128 [R163+0x2800], R28 ;  /* 0x0028001ca3007388 */ /* 0x0203e40000000c00 */
.L_x_5953:
[----:B------:R-:W-:Y:S05]  /*94e0*/  BSYNC B2 ;  /* 0x0000000000027941 */ /* 0x000fea0003800000 */
.L_x_5952:
        /* <DEDUP_REMOVED lines=63> */
.L_x_5965:
[----:B------:R-:W-:Y:S05]  /*98e0*/  BSYNC B0 ;  /* 0x0000000000007941 */ /* 0x000fea0003800000 */
.L_x_5964:
[----:B-----5:R3:W-:Y:S02]  /*98f0*/  STS.128 [R163+0x1000], R8 ;  /* 0x00100008a3007388 */ /* 0x0207e40000000c00 */
.L_x_5963:
[----:B------:R-:W-:Y:S05]  /*9900*/  BSYNC B1 ;  /* 0x0000000000017941 */ /* 0x000fea0003800000 */
.L_x_5962:
        /* <DEDUP_REMOVED lines=44> */
.L_x_5967:
[----:B------:R-:W-:Y:S05]  /*9bd0*/  BSYNC B0 ;  /* 0x0000000000007941 */ /* 0x000fea0003800000 */
.L_x_5966:
[----:B-----5:R1:W-:Y:S02]  /*9be0*/  STS.128 [R163+0x3000], R8 ;  /* 0x00300008a3007388 */ /* 0x0203e40000000c00 */
.L_x_5961:
[----:B------:R-:W-:Y:S05]  /*9bf0*/  BSYNC B2 ;  /* 0x0000000000027941 */ /* 0x000fea0003800000 */
.L_x_5960:
        /* <DEDUP_REMOVED lines=62> */
.L_x_5972:
[----:B------:R-:W-:Y:S05]  /*9fe0*/  BSYNC B0 ;  /* 0x0000000000007941 */ /* 0x000fea0003800000 */
.L_x_5971:
[----:B-----5:R3:W-:Y:S02]  /*9ff0*/  STS.128 [R163+0x1800], R8 ;  /* 0x00180008a3007388 */ /* 0x0207e40000000c00 */
.L_x_5970:
[----:B------:R-:W-:Y:S05]  /*a000*/  BSYNC B1 ;  /* 0x0000000000017941 */ /* 0x000fea0003800000 */
.L_x_5969:
        /* <DEDUP_REMOVED lines=44> */
.L_x_5974:
[----:B------:R-:W-:Y:S05]  /*a2d0*/  BSYNC B0 ;  /* 0x0000000000007941 */ /* 0x000fea0003800000 */
.L_x_5973:
[----:B-----5:R2:W-:Y:S01]  /*a2e0*/  STS.128 [R163+0x3800], R24 ;  /* 0x00380018a3007388 */ /* 0x0205e20000000c00 */
[----:B------:R-:W-:Y:S05]  /*a2f0*/  BRA `(.L_x_5968) ;  /* 0x0000003400d87947 */ /* 0x000fea0003800000 */
.L_x_5943:
        /* <DEDUP_REMOVED lines=93> */
.L_x_5980:
[----:B------:R-:W-:Y:S05]  /*a8d0*/  BSYNC B0 ;  /* 0x0000000000007941 */ /* 0x000fea0003800000 */
.L_x_5979:
[----:B-----5:R3:W-:Y:S02]  /*a8e0*/  STS.128 [R163], R16 ;  /* 0x00000010a3007388 */ /* 0x0207e40000000c00 */
.L_x_5978:
[----:B------:R-:W-:Y:S05]  /*a8f0*/  BSYNC B1 ;  /* 0x0000000000017941 */ /* 0x000fea0003800000 */
.L_x_5977:
        /* <DEDUP_REMOVED lines=88> */
.L_x_5982:
[----:B------:R-:W-:Y:S05]  /*ae80*/  BSYNC B0 ;  /* 0x0000000000007941 */ /* 0x000fea0003800000 */
.L_x_5981:
[----:B-----5:R1:W-:Y:S02]  /*ae90*/  STS.128 [R163+0x2000], R16 ;  /* 0x00200010a3007388 */ /* 0x0203e40000000c00 */
.L_x_5976:
[----:B------:R-:W-:Y:S05]  /*aea0*/  BSYNC B2 ;  /* 0x0000000000027941 */ /* 0x000fea0003800000 */
.L_x_5975:
        /* <DEDUP_REMOVED lines=98> */
.L_x_5988:
[----:B------:R-:W-:Y:S05]  /*b4d0*/  BSYNC B0 ;  /* 0x0000000000007941 */ /* 0x000fea0003800000 */
.L_x_5987:
[----:B-----5:R3:W-:Y:S02]  /*b4e0*/  STS.128 [R163+0x800], R16 ;  /* 0x00080010a3007388 */ /* 0x0207e40000000c00 */
.L_x_5986:
[----:B------:R-:W-:Y:S05]  /*b4f0*/  BSYNC B1 ;  /* 0x0000000000017941 */ /* 0x000fea0003800000 */
.L_x_5985:
        /* <DEDUP_REMOVED lines=93> */
.L_x_5990:
[----:B------:R-:W-:Y:S05]  /*bad0*/  BSYNC B0 ;  /* 0x0000000000007941 */ /* 0x000fea0003800000 */
.L_x_5989:
[----:B-----5:R1:W-:Y:S02]  /*bae0*/  STS.128 [R163+0x2800], R4 ;  /* 0x00280004a3007388 */ /* 0x0203e40000000c00 */
.L_x_5984:
[----:B------:R-:W-:Y:S05]  /*baf0*/  BSYNC B2 ;  /* 0x0000000000027941 */ /* 0x000fea0003800000 */
.L_x_5983:
        /* <DEDUP_REMOVED lines=100> */
.L_x_5996:
[----:B------:R-:W-:Y:S05]  /*c140*/  BSYNC B0 ;  /* 0x0000000000007941 */ /* 0x000fea0003800000 */
.L_x_5995:
[----:B-----5:R3:W-:Y:S02]  /*c150*/  STS.128 [R163+0x1000], R16 ;  /* 0x00100010a3007388 */ /* 0x0207e40000000c00 */
.L_x_5994:
[----:B------:R-:W-:Y:S05]  /*c160*/  BSYNC B1 ;  /* 0x0000000000017941 */ /* 0x000fea0003800000 */
.L_x_5993:
        /* <DEDUP_REMOVED lines=92> */
.L_x_5998:
[----:B------:R-:W-:Y:S05]  /*c730*/  BSYNC B0 ;  /* 0x0000000000007941 */ /* 0x000fea0003800000 */
.L_x_5997:
[----:B-----5:R3:W-:Y:S02]  /*c740*/  STS.128 [R163+0x3000], R16 ;  /* 0x00300010a3007388 */ /* 0x0207e40000000c00 */
.L_x_5992:
[----:B------:R-:W-:Y:S05]  /*c750*/  BSYNC B2 ;  /* 0x0000000000027941 */ /* 0x000fea0003800000 */
.L_x_5991:
        /* <DEDUP_REMOVED lines=99> */
.L_x_6002:
[----:B------:R-:W-:Y:S05]  /*cd90*/  BSYNC B0 ;  /* 0x0000000000007941 */ /* 0x000fea0003800000 */
.L_x_6001:
[----:B-----5:R3:W-:Y:S02]  /*cda0*/  STS.128 [R163+0x1800], R16 ;  /* 0x00180010a3007388 */ /* 0x0207e40000000c00 */
.L_x_6000:
[----:B------:R-:W-:Y:S05]  /*cdb0*/  BSYNC B1 ;  /* 0x0000000000017941 */ /* 0x000fea0003800000 */
.L_x_5999:
        /* <DEDUP_REMOVED lines=97> */
.L_x_6004:
[----:B------:R-:W-:Y:S05]  /*d3d0*/  BSYNC B0 ;  /* 0x0000000000007941 */ /* 0x000fea0003800000 */
.L_x_6003:
[----:B-----5:R1:W-:Y:S01]  /*d3e0*/  STS.128 [R163+0x3800], R4 ;  /* 0x00380004a3007388 */ /* 0x0203e20000000c00 */
[----:B------:R-:W-:Y:S05]  /*d3f0*/  BRA `(.L_x_5968) ;  /* 0x0000000400987947 */ /* 0x000fea0003800000 */
.L_x_5942:
        /* <DEDUP_REMOVED lines=29> */
.L_x_6006:
[----:B------:R-:W-:Y:S05]  /*d5d0*/  BSYNC B0 ;  /* 0x0000000000007941 */ /* 0x000fea0003800000 */
.L_x_6005:
        /* <DEDUP_REMOVED lines=23> */
.L_x_6008:
[----:B------:R-:W-:Y:S05]  /*d750*/  BSYNC B0 ;  /* 0x0000000000007941 */ /* 0x000fea0003800000 */
.L_x_6007:
        /* <DEDUP_REMOVED lines=23> */
.L_x_6010:
[----:B------:R-:W-:Y:S05]  /*d8d0*/  BSYNC B0 ;  /* 0x0000000000007941 */ /* 0x000fea0003800000 */
.L_x_6009:
        /* <DEDUP_REMOVED lines=24> */
.L_x_5968:
[----:B------:R-:W-:Y:S05]  /*da60*/  BSYNC B3 ;  /* 0x0000000000037941 */ /* 0x000fea0003800000 */
.L_x_5941:
        /* <DEDUP_REMOVED lines=40> */
.L_x_6012:
[----:B------:R-:W-:Y:S05]  /*dcf0*/  BSYNC B0 ;  /* 0x0000000000007941 */ /* 0x000fea0003800000 */
.L_x_6011:
        /* <DEDUP_REMOVED lines=21> */
.L_x_6014:
[----:B------:R-:W-:Y:S05]  /*de50*/  BSYNC B0 ;  /* 0x0000000000007941 */ /* 0x000fea0003800000 */
.L_x_6013:
        /* <DEDUP_REMOVED lines=24> */
.L_x_6016:
[----:B------:R-:W-:Y:S05]  /*dfe0*/  BSYNC B0 ;  /* 0x0000000000007941 */ /* 0x000fea0003800000 */
.L_x_6015:
        /* <DEDUP_REMOVED lines=28> */
.L_x_6018:
[----:B------:R-:W-:Y:S05]  /*e1b0*/  BSYNC B0 ;  /* 0x0000000000007941 */ /* 0x000fea0003800000 */
.L_x_6017:
        /* <DEDUP_REMOVED lines=42> */
.L_x_6020:
[----:B------:R-:W-:Y:S05]  /*e460*/  BSYNC B0 ;  /* 0x0000000000007941 */ /* 0x000fea0003800000 */
.L_x_6019:
        /* <DEDUP_REMOVED lines=21> */
.L_x_6022:
[----:B------:R-:W-:Y:S05]  /*e5c0*/  BSYNC B0 ;  /* 0x0000000000007941 */ /* 0x000fea0003800000 */
.L_x_6021:
        /* <DEDUP_REMOVED lines=24> */
.L_x_6024:
[----:B------:R-:W-:Y:S05]  /*e750*/  BSYNC B0 ;  /* 0x0000000000007941 */ /* 0x000fea0003800000 */
.L_x_6023:
        /* <DEDUP_REMOVED lines=27> */
.L_x_6026:
[----:B------:R-:W-:Y:S05]  /*e910*/  BSYNC B0 ;  /* 0x0000000000007941 */ /* 0x000fea0003800000 */
.L_x_6025:
[----:B------:R-:W-:Y:S01]  /*e920*/  LDSM.16.M88.4 R108, [R150] ;  /* 0x00000000966c783b */ /* 0x000fe20000000200 */
[----:B------:R-:W-:Y:S01]  /*e930*/  R2P PR, R59, 0x6 ;  /* 0x000000063b007804 */ /* 0x000fe20000000000 */
[C---:B------:R-:W-:Y:S01]  /*e940*/  VIADD R0, R149.reuse, 0x4000 ;  /* 0x0000400095007836 */ /* 0x040fe20000000000 */
[----:B------:R-:W-:Y:S01]  /*e950*/  ULDC.64 UR14, c[0x0][0x398] ;  /* 0x0000e600000e7ab9 */ /* 0x000fe20000000a00 */
[----:B------:R-:W5:Y:S01]  /*e960*/  LDSM.16.M88.4 R32, [R149+0x4000] ;  /* 0x004000009520783b */ /* 0x000f620000000200 */
[----:B------:R-:W-:Y:S02]  /*e970*/  VIADD R147, R149, 0x4020 ;  /* 0x0000402095937836 */ /* 0x000fe40000000000 */
[--C-:B------:R-:W-:Y:S01]  /*e980*/  IMAD R148, R49, 0x2, R150.reuse ;  /* 0x0000000231947824 */ /* 0x100fe200078e0296 */
[----:B------:R-:W4:Y:S01]  /*e990*/  LDSM.16.M88.4 R64, [R149+0x4800] ;  /* 0x004800009540783b */ /* 0x000f220000000200 */
[C---:B------:R-:W-:Y:S02]  /*e9a0*/  IMAD R146, R47.reuse, 0x2, R150 ;  /* 0x000000022f927824 */ /* 0x040fe400078e0296 */
[----:B------:R-:W-:Y:S01]  /*e9b0*/  IMAD R145, R47, 0x2, R148 ;  /* 0x000000022f917824 */ /* 0x000fe200078e0294 */
[----:B------:R-:W-:Y:S01]  /*e9c0*/  LDSM.16.M88.4 R20, [R148] ;  /* 0x000000009414783b */ /* 0x000fe20000000200 */
[----:B------:R-:W-:-:S02]  /*e9d0*/  IMAD R57, R57, 0x10, R60 ;  /* 0x0000001039397824 */ /* 0x000fc400078e023c */
[----:B------:R-:W-:Y:S01]  /*e9e0*/  @P1 VIADD R147, R0, 0xffffffe0 ;  /* 0xffffffe000931836 */ /* 0x000fe20000000000 */
[----:B------:R-:W-:Y:S01]  /*e9f0*/  LDSM.16.M88.4 R16, [R146] ;  /* 0x000000009210783b */ /* 0x000fe20000000200 */
[----:B------:R-:W-:Y:S02]  /*ea00*/  IMAD.MOV.U32 R0, RZ, RZ, 0x40 ;  /* 0x00000040ff007424 */ /* 0x000fe400078e00ff */
[C---:B------:R-:W-:Y:S01]  /*ea10*/  VIADD R139, R147.reuse, 0x800 ;  /* 0x00000800938b7836 */ /* 0x040fe20000000000 */
[----:B--2---:R-:W2:Y:S01]  /*ea20*/  LDSM.16.M88.4 R8, [R147] ;  /* 0x000000009308783b */ /* 0x004ea20000000200 */
        /* <DEDUP_REMOVED lines=8> */
[----:B------:R-:W-:Y:S01]  /*eab0*/  LOP3.LUT R0, R2, R44, RZ, 0xfc, !PT ;  /* 0x0000002c02007212 */ /* 0x000fe200078efcff */
[C---:B------:R-:W-:Y:S01]  /*eac0*/  VIADD R134, R147.reuse, 0x2800 ;  /* 0x0000280093867836 */ /* 0x040fe20000000000 */
[----:B---3--:R-:W3:Y:S01]  /*ead0*/  LDSM.16.M88.4 R4, [R143+0x4000] ;  /* 0x004000008f04783b */ /* 0x008ee20000000200 */
[C---:B------:R-:W-:Y:S02]  /*eae0*/  VIADD R133, R147.reuse, 0x3000 ;  /* 0x0000300093857836 */ /* 0x040fe40000000000 */
[----:B------:R-:W-:Y:S01]  /*eaf0*/  VIADD R132, R147, 0x3800 ;  /* 0x0000380093847836 */ /* 0x000fe20000000000 */
[----:B------:R-:W-:Y:S04]  /*eb00*/  LDSM.16.M88.4 R84, [R145] ;  /* 0x000000009154783b */ /* 0x000fe80000000200 */
[----:B------:R-:W-:Y:S01]  /*eb10*/  LDSM.16.M88.4 R12, [R136] ;  /* 0x00000000880c783b */ /* 0x000fe20000000200 */
[C---:B-----5:R-:W-:Y:S03]  /*eb20*/  HMMA.16816.F32.BF16 R24, R108.reuse, R32, RZ ;  /* 0x000000206c18723c */ /* 0x060fe600000418ff */
[----:B------:R-:W5:Y:S04]  /*eb30*/  LDSM.16.M88.4 R28, [R147+0x1000] ;  /* 0x00100000931c783b */ /* 0x000f680000000200 */
[----:B------:R-:W5:Y:S01]  /*eb40*/  LDSM.16.M88.4 R52, [R143+0x4800] ;  /* 0x004800008f34783b */ /* 0x000f620000000200 */
[C---:B------:R-:W-:Y:S03]  /*eb50*/  HMMA.16816.F32.BF16 R32, R108.reuse, R34, RZ ;  /* 0x000000226c20723c */ /* 0x040fe600000418ff */
[----:B------:R-:W-:Y:S03]  /*eb60*/  LDSM.16.M88.4 R72, [R150+0x2000] ;  /* 0x002000009648783b */ /* 0x000fe60000000200 */
[C---:B----4-:R-:W-:Y:S01]  /*eb70*/  HMMA.16816.F32.BF16 R40, R108.reuse, R64, RZ ;  /* 0x000000406c28723c */ /* 0x050fe200000418ff */
[----:B------:R-:W-:Y:S04]  /*eb80*/  LDSM.16.M88.4 R120, [R143+0x5000] ;  /* 0x005000008f78783b */ /* 0x000fe80000000200 */
[----:B------:R-:W-:Y:S01]  /*eb90*/  LDSM.16.M88.4 R68, [R136+0x800] ;  /* 0x000800008844783b */ /* 0x000fe20000000200 */
[----:B------:R-:W-:Y:S03]  /*eba0*/  HMMA.16816.F32.BF16 R64, R108, R66, RZ ;  /* 0x000000426c40723c */ /* 0x000fe600000418ff */
[----:B------:R-:W-:Y:S03]  /*ebb0*/  LDSM.16.M88.4 R80, [R136+0x1000] ;  /* 0x001000008850783b */ /* 0x000fe60000000200 */
[C---:B--2---:R-:W-:Y:S01]  /*ebc0*/  HMMA.16816.F32.BF16 R24, R20.reuse, R8, R24 ;  /* 0x000000081418723c */ /* 0x044fe20000041818 */
[----:B------:R-:W-:Y:S04]  /*ebd0*/  LDSM.16.M88.4 R116, [R149+0x6800] ;  /* 0x006800009574783b */ /* 0x000fe80000000200 */
[----:B------:R-:W-:Y:S01]  /*ebe0*/  LDSM.16.M88.4 R112, [R143+0x6000] ;  /* 0x006000008f70783b */ /* 0x000fe20000000200 */
[----:B------:R-:W-:Y:S03]  /*ebf0*/  HMMA.16816.F32.BF16 R32, R20, R10, R32 ;  /* 0x0000000a1420723c */ /* 0x000fe60000041820 */
[----:B------:R-:W-:Y:S03]  /*ec00*/  LDSM.16.M88.4 R8, [R149+0x5800] ;  /* 0x005800009508783b */ /* 0x000fe60000000200 */
[----:B-1----:R-:W-:Y:S01]  /*ec10*/  HMMA.16816.F32.BF16 R76, R108, R92, RZ ;  /* 0x0000005c6c4c723c */ /* 0x002fe200000418ff */
[----:B------:R-:W-:Y:S04]  /*ec20*/  LDSM.16.M88.4 R124, [R147+0x1800] ;  /* 0x00180000937c783b */ /* 0x000fe80000000200 */
[----:B------:R-:W-:Y:S01]  /*ec30*/  LDSM.16.M88.4 R96, [R143+0x5800] ;  /* 0x005800008f60783b */ /* 0x000fe20000000200 */
[----:B------:R-:W-:Y:S03]  /*ec40*/  HMMA.16816.F32.BF16 R40, R20, R36, R40 ;  /* 0x000000241428723c */ /* 0x000fe60000041828 */
[----:B------:R-:W0:Y:S03]  /*ec50*/  LDGDEPBAR ;  /* 0x00000000000079af */ /* 0x000e260000000000 */
[C---:B---3--:R-:W-:Y:S06]  /*ec60*/  HMMA.16816.F32.BF16 R24, R16.reuse, R4, R24 ;  /* 0x000000041018723c */ /* 0x048fec0000041818 */
[----:B------:R-:W-:Y:S01]  /*ec70*/  HMMA.16816.F32.BF16 R32, R16, R6, R32 ;  /* 0x000000061020723c */ /* 0x000fe20000041820 */
[----:B------:R-:W1:Y:S05]  /*ec80*/  LDSM.16.M88.4 R4, [R149+0x6000] ;  /* 0x006000009504783b */ /* 0x000e6a0000000200 */
[C---:B------:R-:W-:Y:S01]  /*ec90*/  HMMA.16816.F32.BF16 R64, R20.reuse, R38, R64 ;  /* 0x000000261440723c */ /* 0x040fe20000041840 */
[----:B------:R-:W-:Y:S05]  /*eca0*/  LDSM.16.M88.4 R36, [R147+0x2000] ;  /* 0x002000009324783b */ /* 0x000fea0000000200 */
[----:B-----5:R-:W-:Y:S06]  /*ecb0*/  HMMA.16816.F32.BF16 R76, R20, R28, R76 ;  /* 0x0000001c144c723c */ /* 0x020fec000004184c */
[C---:B------:R-:W-:Y:S06]  /*ecc0*/  HMMA.16816.F32.BF16 R24, R84.reuse, R12, R24 ;  /* 0x0000000c5418723c */ /* 0x040fec0000041818 */
[----:B------:R-:W-:Y:S01]  /*ecd0*/  HMMA.16816.F32.BF16 R32, R84, R14, R32 ;  /* 0x0000000e5420723c */ /* 0x000fe20000041820 */
[----:B------:R-:W2:Y:S05]  /*ece0*/  LDSM.16.M88.4 R12, [R148+0x2000] ;  /* 0x00200000940c783b */ /* 0x000eaa0000000200 */
[C---:B------:R-:W-:Y:S06]  /*ecf0*/  HMMA.16816.F32.BF16 R40, R16.reuse, R52, R40 ;  /* 0x000000341028723c */ /* 0x040fec0000041828 */
[----:B------:R-:W-:Y:S01]  /*ed00*/  HMMA.16816.F32.BF16 R64, R16, R54, R64 ;  /* 0x000000361040723c */ /* 0x000fe20000041840 */
[----:B------:R-:W-:Y:S05]  /*ed10*/  LDSM.16.M88.4 R52, [R147+0x2800] ;  /* 0x002800009334783b */ /* 0x000fea0000000200 */
[----:B-1----:R-:W-:Y:S06]  /*ed20*/  HMMA.16816.F32.BF16 R24, R72, R4, R24 ;  /* 0x000000044818723c */ /* 0x002fec0000041818 */
[C---:B------:R-:W-:Y:S06]  /*ed30*/  HMMA.16816.F32.BF16 R92, R108.reuse, R94, RZ ;  /* 0x0000005e6c5c723c */ /* 0x040fec00000418ff */
[----:B------:R-:W-:Y:S06]  /*ed40*/  HMMA.16816.F32.BF16 R88, R108, R8, RZ ;  /* 0x000000086c58723c */ /* 0x000fec00000418ff */
[----:B------:R-:W-:Y:S01]  /*ed50*/  HMMA.16816.F32.BF16 R32, R72, R6, R32 ;  /* 0x000000064820723c */ /* 0x000fe20000041820 */
[----:B------:R-:W-:Y:S05]  /*ed60*/  LDSM.16.M88.4 R4, [R145+0x2000] ;  /* 0x002000009104783b */ /* 0x000fea0000000200 */
[----:B------:R-:W-:Y:S01]  /*ed70*/  HMMA.16816.F32.BF16 R108, R108, R10, RZ ;  /* 0x0000000a6c6c723c */ /* 0x000fe200000418ff */
[----:B------:R-:W1:Y:S05]  /*ed80*/  LDSM.16.M88.4 R8, [R146+0x2000] ;  /* 0x002000009208783b */ /* 0x000e6a0000000200 */
[----:B------:R-:W-:Y:S06]  /*ed90*/  HMMA.16816.F32.BF16 R76, R16, R120, R76 ;  /* 0x00000078104c723c */ /* 0x000fec000004184c */
[----:B------:R-:W-:Y:S06]  /*eda0*/  HMMA.16816.F32.BF16 R40, R84, R68, R40 ;  /* 0x000000445428723c */ /* 0x000fec0000041828 */
[----:B--2---:R-:W-:Y:S06]  /*edb0*/  HMMA.16816.F32.BF16 R24, R12, R36, R24 ;  /* 0x000000240c18723c */ /* 0x004fec0000041818 */
[----:B------:R-:W-:Y:S01]  /*edc0*/  HMMA.16816.F32.BF16 R64, R84, R70, R64 ;  /* 0x000000465440723c */ /* 0x000fe20000041840 */
[----:B------:R-:W2:Y:S05]  /*edd0*/  LDSM.16.M88.4 R68, [R149+0x7000] ;  /* 0x007000009544783b */ /* 0x000eaa0000000200 */
[----:B------:R-:W-:Y:S01]  /*ede0*/  HMMA.16816.F32.BF16 R32, R12, R38, R32 ;  /* 0x000000260c20723c */ /* 0x000fe20000041820 */
[----:B------:R-:W-:Y:S05]  /*edf0*/  LDSM.16.M88.4 R36, [R143+0x6800] ;  /* 0x006800008f24783b */ /* 0x000fea0000000200 */
[----:B------:R-:W-:Y:S01]  /*ee00*/  HMMA.16816.F32.BF16 R92, R20, R30, R92 ;  /* 0x0000001e145c723c */ /* 0x000fe2000004185c */
[----:B------:R-:W3:Y:S05]  /*ee10*/  LDSM.16.M88.4 R28, [R136+0x2000] ;  /* 0x00200000881c783b */ /* 0x000eea0000000200 */
[----:B------:R-:W-:Y:S06]  /*ee20*/  HMMA.16816.F32.BF16 R76, R84, R80, R76 ;  /* 0x00000050544c723c */ /* 0x000fec000004184c */
[----:B------:R-:W-:Y:S06]  /*ee30*/  HMMA.16816.F32.BF16 R40, R72, R116, R40 ;  /* 0x000000744828723c */ /* 0x000fec0000041828 */
[----:B-1----:R-:W-:Y:S06]  /*ee40*/  HMMA.16816.F32.BF16 R24, R8, R112, R24 ;  /* 0x000000700818723c */ /* 0x002fec0000041818 */
[----:B------:R-:W-:Y:S06]  /*ee50*/  HMMA.16816.F32.BF16 R64, R72, R118, R64 ;  /* 0x000000764840723c */ /* 0x000fec0000041840 */
[C---:B------:R-:W-:Y:S06]  /*ee60*/  HMMA.16816.F32.BF16 R88, R20.reuse, R124, R88 ;  /* 0x0000007c1458723c */ /* 0x040fec0000041858 */
[----:B------:R-:W-:Y:S01]  /*ee70*/  HMMA.16816.F32.BF16 R108, R20, R126, R108 ;  /* 0x0000007e146c723c */ /* 0x000fe2000004186c */
[----:B------:R-:W1:Y:S05]  /*ee80*/  LDSM.16.M88.4 R20, [R147+0x3000] ;  /* 0x003000009314783b */ /* 0x000e6a0000000200 */
[----:B------:R-:W-:Y:S06]  /*ee90*/  HMMA.16816.F32.BF16 R32, R8, R114, R32 ;  /* 0x000000720820723c */ /* 0x000fec0000041820 */
[----:B--2---:R-:W-:Y:S06]  /*eea0*/  HMMA.16816.F32.BF16 R76, R72, R68, R76 ;  /* 0x00000044484c723c */ /* 0x004fec000004184c */
[----:B------:R-:W-:Y:S06]  /*eeb0*/  HMMA.16816.F32.BF16 R40, R12, R52, R40 ;  /* 0x000000340c28723c */ /* 0x000fec0000041828 */
[----:B---3--:R-:W-:Y:S06]  /*eec0*/  HMMA.16816.F32.BF16 R24, R4, R28, R24 ;  /* 0x0000001c0418723c */ /* 0x008fec0000041818 */
[----:B------:R-:W-:Y:S01]  /*eed0*/  HMMA.16816.F32.BF16 R64, R12, R54, R64 ;  /* 0x000000360c40723c */ /* 0x000fe20000041840 */
[----:B------:R-:W2:Y:S05]  /*eee0*/  LDSM.16.M88.4 R52, [R136+0x1800] ;  /* 0x001800008834783b */ /* 0x000eaa0000000200 */
[----:B------:R-:W-:Y:S01]  /*eef0*/  HMMA.16816.F32.BF16 R32, R4, R30, R32 ;  /* 0x0000001e0420723c */ /* 0x000fe20000041820 */
[----:B------:R-:W3:Y:S05]  /*ef00*/  LDSM.16.M88.4 R28, [R143+0x7000] ;  /* 0x007000008f1c783b */ /* 0x000eea0000000200 */
[C---:B------:R-:W-:Y:S06]  /*ef10*/  HMMA.16816.F32.BF16 R92, R16.reuse, R122, R92 ;  /* 0x0000007a105c723c */ /* 0x040fec000004185c */
[----:B------:R-:W-:Y:S01]  /*ef20*/  HMMA.16816.F32.BF16 R108, R16, R98, R108 ;  /* 0x00000062106c723c */ /* 0x000fe2000004186c */
[----:B------:R-:W-:Y:S01]  /*ef30*/  FMUL.FTZ R45, R24, UR15 ;  /* 0x0000000f182d7c20 */ /* 0x000fe20008410000 */
[----:B------:R-:W-:Y:S01]  /*ef40*/  FMUL.FTZ R50, R25, UR15 ;  /* 0x0000000f19327c20 */ /* 0x000fe20008410000 */
[----:B------:R-:W-:Y:S01]  /*ef50*/  FMUL.FTZ R46, R26, UR15 ;  /* 0x0000000f1a2e7c20 */ /* 0x000fe20008410000 */
[----:B------:R-:W-:-:S02]  /*ef60*/  FMUL.FTZ R51, R27, UR15 ;  /* 0x0000000f1b337c20 */ /* 0x000fc40008410000 */
[----:B------:R-:W-:Y:S01]  /*ef70*/  HMMA.16816.F32.BF16 R88, R16, R96, R88 ;  /* 0x000000601058723c */ /* 0x000fe20000041858 */
[----:B------:R-:W4:Y:S01]  /*ef80*/  LDSM.16.M88.4 R24, [R149+0x7800] ;  /* 0x007800009518783b */ /* 0x000f220000000200 */
[----:B------:R-:W-:Y:S03]  /*ef90*/  MUFU.TANH R50, R50 ;  /* 0x0000003200327308 */ /* 0x000fe60000002400 */
[----:B------:R-:W5:Y:S01]  /*efa0*/  LDSM.16.M88.4 R16, [R136+0x2800] ;  /* 0x002800008810783b */ /* 0x000f620000000200 */
[----:B-1----:R-:W-:Y:S01]  /*efb0*/  HMMA.16816.F32.BF16 R76, R12, R20, R76 ;  /* 0x000000140c4c723c */ /* 0x002fe2000004184c */
[----:B------:R-:W-:Y:S01]  /*efc0*/  FMUL.FTZ R59, R32, UR15 ;  /* 0x0000000f203b7c20 */ /* 0x000fe20008410000 */
[----:B------:R-:W-:Y:S02]  /*efd0*/  FMUL.FTZ R61, R33, UR15 ;  /* 0x0000000f213d7c20 */ /* 0x000fe40008410000 */
[----:B------:R-:W-:Y:S02]  /*efe0*/  MUFU.TANH R51, R51 ;  /* 0x0000003300337308 */ /* 0x000fe40000002400 */
[C---:B------:R-:W-:Y:S06]  /*eff0*/  HMMA.16816.F32.BF16 R92, R84.reuse, R82, R92 ;  /* 0x00000052545c723c */ /* 0x040fec000004185c */
[C---:B--2---:R-:W-:Y:S01]  /*f000*/  HMMA.16816.F32.BF16 R108, R84.reuse, R54, R108 ;  /* 0x00000036546c723c */ /* 0x044fe2000004186c */
[----:B------:R-:W1:Y:S05]  /*f010*/  MUFU.TANH R61, R61 ;  /* 0x0000003d003d7308 */ /* 0x000e6a0000002400 */
[----:B------:R-:W-:Y:S03]  /*f020*/  HMMA.16816.F32.BF16 R88, R84, R52, R88 ;  /* 0x000000345458723c */ /* 0x000fe60000041858 */
[----:B------:R-:W-:Y:S03]  /*f030*/  MUFU.TANH R59, R59 ;  /* 0x0000003b003b7308 */ /* 0x000fe60000002400 */
[----:B---3--:R-:W-:Y:S01]  /*f040*/  HMMA.16816.F32.BF16 R76, R8, R28, R76 ;  /* 0x0000001c084c723c */ /* 0x008fe2000004184c */
[----:B------:R-:W-:-:S04]  /*f050*/  FMUL.FTZ R52, R34, UR15 ;  /* 0x0000000f22347c20 */ /* 0x000fc80008410000 */
[----:B------:R-:W-:Y:S01]  /*f060*/  MUFU.TANH R45, R45 ;  /* 0x0000002d002d7308 */ /* 0x000fe20000002400 */
[C---:B------:R-:W-:Y:S01]  /*f070*/  HMMA.16816.F32.BF16 R40, R8.reuse, R36, R40 ;  /* 0x000000240828723c */ /* 0x040fe20000041828 */
[----:B------:R-:W-:Y:S02]  /*f080*/  FMUL.FTZ R28, R35, UR15 ;  /* 0x0000000f231c7c20 */ /* 0x000fe40008410000 */
[----:B------:R-:W2:Y:S03]  /*f090*/  LDSM.16.M88.4 R32, [R147+0x3800] ;  /* 0x003800009320783b */ /* 0x000ea60000000200 */
[----:B------:R-:W-:Y:S01]  /*f0a0*/  HMMA.16816.F32.BF16 R64, R8, R38, R64 ;  /* 0x000000260840723c */ /* 0x000fe20000041840 */
[----:B------:R-:W3:Y:S01]  /*f0b0*/  LDSM.16.M88.4 R36, [R136+0x3000] ;  /* 0x003000008824783b */ /* 0x000ee20000000200 */
[----:B------:R-:W1:Y:S04]  /*f0c0*/  MUFU.TANH R28, R28 ;  /* 0x0000001c001c7308 */ /* 0x000e680000002400 */
[C---:B------:R-:W-:Y:S04]  /*f0d0*/  HMMA.16816.F32.BF16 R92, R72.reuse, R70, R92 ;  /* 0x00000046485c723c */ /* 0x040fe8000004185c */
[----:B------:R-:W-:Y:S02]  /*f0e0*/  MUFU.TANH R52, R52 ;  /* 0x0000003400347308 */ /* 0x000fe40000002400 */
[C---:B----4-:R-:W-:Y:S06]  /*f0f0*/  HMMA.16816.F32.BF16 R108, R72.reuse, R26, R108 ;  /* 0x0000001a486c723c */ /* 0x050fec000004186c */
[----:B------:R-:W-:Y:S01]  /*f100*/  HMMA.16816.F32.BF16 R88, R72, R24, R88 ;  /* 0x000000184858723c */ /* 0x000fe20000041858 */
[----:B------:R-:W-:Y:S01]  /*f110*/  SHF.R.S32.HI R27, RZ, 0x1f, R58 ;  /* 0x0000001fff1b7819 */ /* 0x000fe2000001143a */
[----:B------:R-:W-:Y:S03]  /*f120*/  MUFU.TANH R46, R46 ;  /* 0x0000002e002e7308 */ /* 0x000fe60000002400 */
[----:B------:R-:W-:Y:S01]  /*f130*/  LEA.HI R27, R27, R58, RZ, 0x2 ;  /* 0x0000003a1b1b7211 */ /* 0x000fe200078f10ff */
[----:B-----5:R-:W-:Y:S03]  /*f140*/  HMMA.16816.F32.BF16 R40, R4, R16, R40 ;  /* 0x000000100428723c */ /* 0x020fe60000041828 */
[----:B------:R-:W-:-:S03]  /*f150*/  SHF.R.S32.HI R164, RZ, 0x2, R27 ;  /* 0x00000002ffa47819 */ /* 0x000fc6000001141b */
[----:B------:R-:W-:Y:S01]  /*f160*/  HMMA.16816.F32.BF16 R64, R4, R18, R64 ;  /* 0x000000120440723c */ /* 0x000fe20000041840 */
[----:B------:R-:W4:Y:S05]  /*f170*/  LDSM.16.M88.4 R16, [R143+0x7800] ;  /* 0x007800008f10783b */ /* 0x000f2a0000000200 */
[----:B------:R-:W-:Y:S01]  /*f180*/  HMMA.16816.F32.BF16 R92, R12, R22, R92 ;  /* 0x000000160c5c723c */ /* 0x000fe2000004185c */
[----:B------:R-:W5:Y:S01]  /*f190*/  LDSM.16.M88.4 R20, [R136+0x3800] ;  /* 0x003800008814783b */ /* 0x000f620000000200 */
[----:B------:R-:W-:-:S04]  /*f1a0*/  DEPBAR.LE SB0, 0x0 ;  /* 0x000080000000791a */ /* 0x000fc80000000000 */
[C---:B--2---:R-:W-:Y:S06]  /*f1b0*/  HMMA.16816.F32.BF16 R108, R12.reuse, R34, R108 ;  /* 0x000000220c6c723c */ /* 0x044fec000004186c */
[----:B------:R-:W-:Y:S01]  /*f1c0*/  HMMA.16816.F32.BF16 R88, R12, R32, R88 ;  /* 0x000000200c58723c */ /* 0x000fe20000041858 */
[----:B------:R-:W-:Y:S01]  /*f1d0*/  FMUL.FTZ R29, R40, UR15 ;  /* 0x0000000f281d7c20 */ /* 0x000fe20008410000 */
[----:B------:R-:W-:Y:S01]  /*f1e0*/  FMUL.FTZ R24, R42, UR15 ;  /* 0x0000000f2a187c20 */ /* 0x000fe20008410000 */
[----:B------:R-:W-:Y:S01]  /*f1f0*/  FMUL.FTZ R40, R41, UR15 ;  /* 0x0000000f29287c20 */ /* 0x000fe20008410000 */
[----:B------:R-:W-:-:S02]  /*f200*/  FMUL.FTZ R25, R43, UR15 ;  /* 0x0000000f2b197c20 */ /* 0x000fc40008410000 */
[----:B---3--:R-:W-:Y:S01]  /*f210*/  HMMA.16816.F32.BF16 R76, R4, R36, R76 ;  /* 0x00000024044c723c */ /* 0x008fe2000004184c */
[----:B------:R-:W-:Y:S01]  /*f220*/  FMUL.FTZ R32, R67, UR15 ;  /* 0x0000000f43207c20 */ /* 0x000fe20008410000 */
[----:B------:R-:W2:Y:S04]  /*f230*/  MUFU.TANH R29, R29 ;  /* 0x0000001d001d7308 */ /* 0x000ea80000002400 */
[----:B------:R-:W-:Y:S01]  /*f240*/  HMMA.16816.F32.BF16 R92, R8, R30, R92 ;  /* 0x0000001e085c723c */ /* 0x000fe2000004185c */
[----:B------:R-:W-:-:S03]  /*f250*/  FMUL.FTZ R36, R64, UR15 ;  /* 0x0000000f40247c20 */ /* 0x000fc60008410000 */
[----:B------:R-:W3:Y:S03]  /*f260*/  MUFU.TANH R24, R24 ;  /* 0x0000001800187308 */ /* 0x000ee60000002400 */
[----:B------:R-:W-:Y:S01]  /*f270*/  FMUL.FTZ R31, R66, UR15 ;  /* 0x0000000f421f7c20 */ /* 0x000fe20008410000 */
[----:B------:R-:W-:Y:S01]  /*f280*/  FMUL.FTZ R30, R65, UR15 ;  /* 0x0000000f411e7c20 */ /* 0x000fe20008410000 */
[C---:B----4-:R-:W-:Y:S03]  /*f290*/  HMMA.16816.F32.BF16 R108, R8.reuse, R18, R108 ;  /* 0x00000012086c723c */ /* 0x050fe6000004186c */
[----:B------:R-:W4:Y:S03]  /*f2a0*/  MUFU.TANH R36, R36 ;  /* 0x0000002400247308 */ /* 0x000f260000002400 */
[----:B------:R-:W-:Y:S03]  /*f2b0*/  HMMA.16816.F32.BF16 R88, R8, R16, R88 ;  /* 0x000000100858723c */ /* 0x000fe60000041858 */
[----:B------:R-:W-:Y:S01]  /*f2c0*/  FMUL.FTZ R77, R77, UR15 ;  /* 0x0000000f4d4d7c20 */ /* 0x000fe20008410000 */
[----:B------:R-:W-:Y:S01]  /*f2d0*/  FMUL.FTZ R79, R79, UR15 ;  /* 0x0000000f4f4f7c20 */ /* 0x000fe20008410000 */
[----:B------:R-:W4:Y:S01]  /*f2e0*/  MUFU.TANH R31, R31 ;  /* 0x0000001f001f7308 */ /* 0x000f220000002400 */
[----:B------:R-:W-:Y:S01]  /*f2f0*/  FMUL.FTZ R76, R76, UR15 ;  /* 0x0000000f4c4c7c20 */ /* 0x000fe20008410000 */
[----:B------:R-:W-:Y:S01]  /*f300*/  FMUL.FTZ R78, R78, UR15 ;  /* 0x0000000f4e4e7c20 */ /* 0x000fe20008410000 */
[----:B------:R-:W-:Y:S01]  /*f310*/  IMAD.SHL.U32 R16, R56, 0x2, RZ ;  /* 0x0000000238107824 */ /* 0x000fe200078e00ff */
[----:B------:R-:W-:Y:S01]  /*f320*/  IADD3 R17, R57, 0x1, R164 ;  /* 0x0000000139117810 */ /* 0x000fe20007ffe0a4 */
[----:B------:R-:W-:Y:S03]  /*f330*/  HMMA.16816.F32.BF16 R92, R4, R38, R92 ;  /* 0x00000026045c723c */ /* 0x000fe6000004185c */
[----:B------:R-:W4:Y:S01]  /*f340*/  MUFU.TANH R30, R30 ;  /* 0x0000001e001e7308 */ /* 0x000f220000002400 */
[----:B------:R-:W-:-:S02]  /*f350*/  LOP3.LUT R16, R16, 0x6, RZ, 0xc0, !PT ;  /* 0x0000000610107812 */ /* 0x000fc400078ec0ff */
[----:B------:R-:W-:-:S03]  /*f360*/  IADD3 R17, R48, R17, -R155 ;  /* 0x0000001130117210 */ /* 0x000fc60007ffe89b */
[----:B------:R-:W-:Y:S01]  /*f370*/  IMAD.IADD R2, R3, 0x1, R16 ;  /* 0x0000000103027824 */ /* 0x000fe200078e0210 */
[C---:B-----5:R-:W-:Y:S01]  /*f380*/  HMMA.16816.F32.BF16 R108, R4.reuse, R22, R108 ;  /* 0x00000016046c723c */ /* 0x060fe2000004186c */
[----:B------:R-:W-:Y:S01]  /*f390*/  VIADD R17, R17, UR14 ;  /* 0x0000000e11117c36 */ /* 0x000fe20008000000 */
[----:B------:R-:W5:Y:S01]  /*f3a0*/  MUFU.TANH R32, R32 ;  /* 0x0000002000207308 */ /* 0x000f620000002400 */
[C---:B------:R-:W-:Y:S02]  /*f3b0*/  VIADD R12, R2.reuse, 0x1 ;  /* 0x00000001020c7836 */ /* 0x040fe40000000000 */
[C---:B------:R-:W-:Y:S01]  /*f3c0*/  VIADD R13, R2.reuse, 0x8 ;  /* 0x00000008020d7836 */ /* 0x040fe20000000000 */
[C---:B------:R-:W-:Y:S01]  /*f3d0*/  VIMNMX R105, R17.reuse, R48, PT ;  /* 0x0000003011697248 */ /* 0x040fe20003fe0100 */
[----:B------:R-:W-:Y:S01]  /*f3e0*/  HMMA.16816.F32.BF16 R88, R4, R20, R88 ;  /* 0x000000140458723c */ /* 0x000fe20000041858 */
[----:B------:R-:W-:Y:S01]  /*f3f0*/  VIADDMNMX R128, R17, 0x8, R48, PT ;  /* 0x0000000811807846 */ /* 0x000fe20003800130 */
[----:B------:R-:W-:Y:S01]  /*f400*/  VIADD R8, R2, 0x18 ;  /* 0x0000001802087836 */ /* 0x000fe20000000000 */
[CC--:B------:R-:W-:Y:S01]  /*f410*/  ISETP.GE.AND P5, PT, R12.reuse, R105.reuse, PT ;  /* 0x000000690c00720c */ /* 0x0c0fe20003fa6270 */
[----:B------:R-:W5:Y:S01]  /*f420*/  MUFU.TANH R40, R40 ;  /* 0x0000002800287308 */ /* 0x000f620000002400 */
[-C--:B------:R-:W-:Y:S01]  /*f430*/  ISETP.GE.AND P0, PT, R12, R128.reuse, PT ;  /* 0x000000800c00720c */ /* 0x080fe20003f06270 */
[C---:B------:R-:W-:Y:S01]  /*f440*/  VIADD R12, R2.reuse, 0x9 ;  /* 0x00000009020c7836 */ /* 0x040fe20000000000 */
[-C--:B------:R-:W-:Y:S01]  /*f450*/  ISETP.GE.AND P1, PT, R13, R105.reuse, PT ;  /* 0x000000690d00720c */ /* 0x080fe20003f26270 */
[----:B------:R-:W-:Y:S01]  /*f460*/  FMUL.FTZ R93, R93, UR15 ;  /* 0x0000000f5d5d7c20 */ /* 0x000fe20008410000 */
[-C--:B------:R-:W-:Y:S01]  /*f470*/  ISETP.GE.AND P2, PT, R13, R128.reuse, PT ;  /* 0x000000800d00720c */ /* 0x080fe20003f46270 */
[----:B------:R-:W-:Y:S01]  /*f480*/  VIADD R13, R2, 0x10 ;  /* 0x00000010020d7836 */ /* 0x000fe20000000000 */
[CC--:B------:R-:W-:Y:S01]  /*f490*/  ISETP.GE.AND P6, PT, R12.reuse, R105.reuse, PT ;  /* 0x000000690c00720c */ /* 0x0c0fe20003fc6270 */
[----:B------:R-:W5:Y:S01]  /*f4a0*/  MUFU.TANH R176, R77 ;  /* 0x0000004d00b07308 */ /* 0x000f620000002400 */
[-C--:B------:R-:W-:Y:S01]  /*f4b0*/  ISETP.GE.AND P4, PT, R12, R128.reuse, PT ;  /* 0x000000800c00720c */ /* 0x080fe20003f86270 */
[C---:B------:R-:W-:Y:S01]  /*f4c0*/  VIADD R9, R2.reuse, 0x11 ;  /* 0x0000001102097836 */ /* 0x040fe20000000000 */
[----:B-1----:R-:W-:Y:S01]  /*f4d0*/  FSEL R16, R61, -INF , !P6 ;  /* 0xff8000003d107808 */ /* 0x002fe20007000000 */
[----:B------:R-:W-:Y:S01]  /*f4e0*/  VIADD R4, R2, 0x21 ;  /* 0x0000002102047836 */ /* 0x000fe20000000000 */
[----:B------:R-:W-:Y:S01]  /*f4f0*/  FSEL R10, R28, -INF , !P4 ;  /* 0xff8000001c0a7808 */ /* 0x000fe20006000000 */
[----:B------:R-:W-:Y:S01]  /*f500*/  VIADD R5, R2, 0x28 ;  /* 0x0000002802057836 */ /* 0x000fe20000000000 */
[----:B------:R-:W-:Y:S01]  /*f510*/  FSEL R50, R50, -INF , !P5 ;  /* 0xff80000032327808 */ /* 0x000fe20006800000 */
[----:B------:R-:W1:Y:S01]  /*f520*/  MUFU.TANH R130, R79 ;  /* 0x0000004f00827308 */ /* 0x000e620000002400 */
[----:B------:R-:W-:Y:S01]  /*f530*/  FSEL R12, R51, -INF , !P0 ;  /* 0xff800000330c7808 */ /* 0x000fe20004000000 */
[----:B------:R-:W-:Y:S01]  /*f540*/  FMUL.FTZ R108, R108, UR15 ;  /* 0x0000000f6c6c7c20 */ /* 0x000fe20008410000 */
[-C--:B------:R-:W-:Y:S01]  /*f550*/  ISETP.GE.AND P6, PT, R8, R105.reuse, PT ;  /* 0x000000690800720c */ /* 0x080fe20003fc6270 */
[----:B------:R-:W-:Y:S01]  /*f560*/  FMUL.FTZ R88, R88, UR15 ;  /* 0x0000000f58587c20 */ /* 0x000fe20008410000 */
[-C--:B------:R-:W-:Y:S01]  /*f570*/  ISETP.GE.AND P4, PT, R8, R128.reuse, PT ;  /* 0x000000800800720c */ /* 0x080fe20003f86270 */
[----:B------:R-:W-:Y:S01]  /*f580*/  VIADD R8, R2, 0x19 ;  /* 0x0000001902087836 */ /* 0x000fe20000000000 */
[CC--:B------:R-:W-:Y:S01]  /*f590*/  ISETP.GE.AND P5, PT, R13.reuse, R105.reuse, PT ;  /* 0x000000690d00720c */ /* 0x0c0fe20003fa6270 */
[----:B------:R-:W1:Y:S01]  /*f5a0*/  MUFU.TANH R178, R76 ;  /* 0x0000004c00b27308 */ /* 0x000e620000002400 */
[-C--:B------:R-:W-:Y:S01]  /*f5b0*/  ISETP.GE.AND P0, PT, R13, R128.reuse, PT ;  /* 0x000000800d00720c */ /* 0x080fe20003f06270 */
[----:B------:R-:W-:Y:S01]  /*f5c0*/  FMUL.FTZ R90, R90, UR15 ;  /* 0x0000000f5a5a7c20 */ /* 0x000fe20008410000 */
[----:B--2---:R-:W-:Y:S01]  /*f5d0*/  FSEL R18, R29, -INF , !P5 ;  /* 0xff8000001d127808 */ /* 0x004fe20006800000 */
[----:B------:R-:W-:Y:S01]  /*f5e0*/  FMUL.FTZ R92, R92, UR15 ;  /* 0x0000000f5c5c7c20 */ /* 0x000fe20008410000 */
[----:B---3--:R-:W-:Y:S01]  /*f5f0*/  FSEL R24, R24, -INF , !P0 ;  /* 0xff80000018187808 */ /* 0x008fe20004000000 */
[----:B------:R-:W-:Y:S01]  /*f600*/  FMUL.FTZ R94, R94, UR15 ;  /* 0x0000000f5e5e7c20 */ /* 0x000fe20008410000 */
[----:B------:R-:W-:Y:S01]  /*f610*/  FSEL R14, R59, -INF , !P1 ;  /* 0xff8000003b0e7808 */ /* 0x000fe20004800000 */
[----:B------:R-:W2:Y:S01]  /*f620*/  MUFU.TANH R25, R25 ;  /* 0x0000001900197308 */ /* 0x000ea20000002400 */
[----:B------:R-:W-:Y:S01]  /*f630*/  FSEL R52, R52, -INF , !P2 ;  /* 0xff80000034347808 */ /* 0x000fe20005000000 */
[----:B------:R-:W-:Y:S01]  /*f640*/  VIADD R7, R2, 0x29 ;  /* 0x0000002902077836 */ /* 0x000fe20000000000 */
[CC--:B------:R-:W-:Y:S01]  /*f650*/  ISETP.GE.AND P5, PT, R8.reuse, R105.reuse, PT ;  /* 0x000000690800720c */ /* 0x0c0fe20003fa6270 */
[----:B------:R-:W-:Y:S01]  /*f660*/  FMUL.FTZ R95, R95, UR15 ;  /* 0x0000000f5f5f7c20 */ /* 0x000fe20008410000 */
[-C--:B------:R-:W-:Y:S01]  /*f670*/  ISETP.GE.AND P0, PT, R8, R128.reuse, PT ;  /* 0x000000800800720c */ /* 0x080fe20003f06270 */
[----:B------:R-:W-:Y:S01]  /*f680*/  FMUL.FTZ R89, R89, UR15 ;  /* 0x0000000f59597c20 */ /* 0x000fe20008410000 */
[CC--:B------:R-:W-:Y:S01]  /*f690*/  ISETP.GE.AND P1, PT, R9.reuse, R105.reuse, PT ;  /* 0x000000690900720c */ /* 0x0c0fe20003f26270 */
[----:B------:R-:W3:Y:S01]  /*f6a0*/  MUFU.TANH R172, R93 ;  /* 0x0000005d00ac7308 */ /* 0x000ee20000002400 */
[-C--:B------:R-:W-:Y:S01]  /*f6b0*/  ISETP.GE.AND P2, PT, R9, R128.reuse, PT ;  /* 0x000000800900720c */ /* 0x080fe20003f46270 */
[----:B------:R-:W-:Y:S01]  /*f6c0*/  VIADD R9, R2, 0x20 ;  /* 0x0000002002097836 */ /* 0x000fe20000000000 */
[----:B----4-:R-:W-:Y:S01]  /*f6d0*/  FSEL R36, R36, -INF , !P6 ;  /* 0xff80000024247808 */ /* 0x010fe20007000000 */
[----:B------:R-:W-:Y:S01]  /*f6e0*/  FMUL.FTZ R91, R91, UR15 ;  /* 0x0000000f5b5b7c20 */ /* 0x000fe20008410000 */
[----:B------:R-:W-:Y:S01]  /*f6f0*/  FSEL R6, R31, -INF , !P4 ;  /* 0xff8000001f067808 */ /* 0x000fe20006000000 */
[----:B------:R-:W-:Y:S01]  /*f700*/  FMUL.FTZ R109, R109, UR15 ;  /* 0x0000000f6d6d7c20 */ /* 0x000fe20008410000 */
[C---:B------:R-:W-:Y:S01]  /*f710*/  ISETP.GE.AND P6, PT, R4.reuse, R105, PT ;  /* 0x000000690400720c */ /* 0x040fe20003fc6270 */
[----:B------:R-:W4:Y:S01]  /*f720*/  MUFU.TANH R168, R78 ;  /* 0x0000004e00a87308 */ /* 0x000f220000002400 */
[----:B------:R-:W-:Y:S01]  /*f730*/  ISETP.GE.AND P4, PT, R4, R128, PT ;  /* 0x000000800400720c */ /* 0x000fe20003f86270 */
[----:B------:R-:W-:Y:S01]  /*f740*/  FMUL.FTZ R110, R110, UR15 ;  /* 0x0000000f6e6e7c20 */ /* 0x000fe20008410000 */
[----:B------:R-:W-:Y:S01]  /*f750*/  FSEL R20, R30, -INF , !P5 ;  /* 0xff8000001e147808 */ /* 0x000fe20006800000 */
[----:B------:R-:W-:Y:S01]  /*f760*/  FMUL.FTZ R111, R111, UR15 ;  /* 0x0000000f6f6f7c20 */ /* 0x000fe20008410000 */
[----:B-----5:R-:W-:-:S02]  /*f770*/  FSEL R4, R32, -INF , !P0 ;  /* 0xff80000020047808 */ /* 0x020fc40004000000 */
[CC--:B------:R-:W-:Y:S01]  /*f780*/  ISETP.GE.AND P5, PT, R5.reuse, R105.reuse, PT ;  /* 0x000000690500720c */ /* 0x0c0fe20003fa6270 */
[----:B------:R-:W5:Y:S01]  /*f790*/  MUFU.TANH R121, R108 ;  /* 0x0000006c00797308 */ /* 0x000f620000002400 */
[----:B------:R-:W-:Y:S01]  /*f7a0*/  ISETP.GE.AND P0, PT, R5, R128, PT ;  /* 0x000000800500720c */ /* 0x000fe20003f06270 */
[----:B------:R-:W-:Y:S01]  /*f7b0*/  VIADD R5, R2, 0x30 ;  /* 0x0000003002057836 */ /* 0x000fe20000000000 */
[----:B------:R-:W-:Y:S02]  /*f7c0*/  FSEL R40, R40, -INF , !P1 ;  /* 0xff80000028287808 */ /* 0x000fe40004800000 */
[----:B------:R-:W-:Y:S02]  /*f7d0*/  ISETP.GE.AND P1, PT, R9, R105, PT ;  /* 0x000000690900720c */ /* 0x000fe40003f26270 */
[----:B------:R-:W-:Y:S01]  /*f7e0*/  FSEL R176, R176, -INF , !P6 ;  /* 0xff800000b0b07808 */ /* 0x000fe20007000000 */
[----:B------:R-:W5:Y:S01]  /*f7f0*/  MUFU.TANH R124, R88 ;  /* 0x00000058007c7308 */ /* 0x000f620000002400 */
[----:B-1----:R-:W-:-:S02]  /*f800*/  FSEL R130, R130, -INF , !P4 ;  /* 0xff80000082827808 */ /* 0x002fc40006000000 */
[----:B------:R-:W-:Y:S02]  /*f810*/  FSEL R178, R178, -INF , !P1 ;  /* 0xff800000b2b27808 */ /* 0x000fe40004800000 */
[CC--:B------:R-:W-:Y:S02]  /*f820*/  ISETP.GE.AND P6, PT, R5.reuse, R105.reuse, PT ;  /* 0x000000690500720c */ /* 0x0c0fe40003fc6270 */
[----:B------:R-:W-:Y:S01]  /*f830*/  ISETP.GE.AND P4, PT, R5, R128, PT ;  /* 0x000000800500720c */ /* 0x000fe20003f86270 */
[----:B------:R-:W1:Y:S01]  /*f840*/  MUFU.TANH R118, R90 ;  /* 0x0000005a00767308 */ /* 0x000e620000002400 */
[----:B------:R-:W-:Y:S01]  /*f850*/  ISETP.GE.AND P1, PT, R7, R105, PT ;  /* 0x000000690700720c */ /* 0x000fe20003f26270 */
[----:B------:R-:W-:Y:S01]  /*f860*/  VIADD R5, R2, 0x38 ;  /* 0x0000003802057836 */ /* 0x000fe20000000000 */
[----:B--2---:R-:W-:Y:S02]  /*f870*/  FSEL R8, R25, -INF , !P2 ;  /* 0xff80000019087808 */ /* 0x004fe40005000000 */
[----:B---3--:R-:W-:-:S02]  /*f880*/  FSEL R172, R172, -INF , !P1 ;  /* 0xff800000acac7808 */ /* 0x008fc40004800000 */
[-C--:B------:R-:W-:Y:S01]  /*f890*/  ISETP.GE.AND P2, PT, R9, R128.reuse, PT ;  /* 0x000000800900720c */ /* 0x080fe20003f46270 */
[----:B------:R-:W2:Y:S01]  /*f8a0*/  MUFU.TANH R174, R92 ;  /* 0x0000005c00ae7308 */ /* 0x000ea20000002400 */
[----:B------:R-:W-:Y:S02]  /*f8b0*/  ISETP.GE.AND P1, PT, R5, R105, PT ;  /* 0x000000690500720c */ /* 0x000fe40003f26270 */
[----:B----4-:R-:W-:Y:S02]  /*f8c0*/  FSEL R168, R168, -INF , !P2 ;  /* 0xff800000a8a87808 */ /* 0x010fe40005000000 */
[----:B-----5:R-:W-:Y:S02]  /*f8d0*/  FSEL R121, R121, -INF , !P1 ;  /* 0xff80000079797808 */ /* 0x020fe40004800000 */
[----:B------:R-:W-:Y:S01]  /*f8e0*/  ISETP.GE.AND P2, PT, R7, R128, PT ;  /* 0x000000800700720c */ /* 0x000fe20003f46270 */
[----:B------:R-:W3:Y:S01]  /*f8f0*/  MUFU.TANH R126, R94 ;  /* 0x0000005e007e7308 */ /* 0x000ee20000002400 */
[----:B------:R-:W-:Y:S01]  /*f900*/  ISETP.GE.AND P1, PT, R104, 0x2, PT ;  /* 0x000000026800780c */ /* 0x000fe20003f26270 */
[----:B------:R-:W-:Y:S01]  /*f910*/  VIADD R7, R2, 0x31 ;  /* 0x0000003102077836 */ /* 0x000fe20000000000 */
[----:B------:R-:W-:-:S02]  /*f920*/  FSEL R124, R124, -INF , !P6 ;  /* 0xff8000007c7c7808 */ /* 0x000fc40007000000 */
[----:B-1----:R-:W-:Y:S02]  /*f930*/  FSEL R118, R118, -INF , !P4 ;  /* 0xff80000076767808 */ /* 0x002fe40006000000 */
[-C--:B------:R-:W-:Y:S01]  /*f940*/  ISETP.GE.AND P6, PT, R2, R105.reuse, PT ;  /* 0x000000690200720c */ /* 0x080fe20003fc6270 */
[----:B------:R-:W1:Y:S01]  /*f950*/  MUFU.TANH R122, R95 ;  /* 0x0000005f007a7308 */ /* 0x000e620000002400 */
[----:B--2---:R-:W-:Y:S02]  /*f960*/  FSEL R174, R174, -INF , !P5 ;  /* 0xff800000aeae7808 */ /* 0x004fe40006800000 */
[CC--:B------:R-:W-:Y:S01]  /*f970*/  ISETP.GE.AND P4, PT, R2.reuse, R128.reuse, PT ;  /* 0x000000800200720c */ /* 0x0c0fe20003f86270 */
[----:B------:R-:W-:Y:S01]  /*f980*/  VIADD R2, R2, 0x39 ;  /* 0x0000003902027836 */ /* 0x000fe20000000000 */
[C---:B------:R-:W-:Y:S02]  /*f990*/  ISETP.GE.AND P5, PT, R7.reuse, R105, PT ;  /* 0x000000690700720c */ /* 0x040fe40003fa6270 */
[----:B------:R-:W-:Y:S01]  /*f9a0*/  FSEL R46, R46, -INF , !P4 ;  /* 0xff8000002e2e7808 */ /* 0x000fe20006000000 */
[----:B------:R-:W2:Y:S01]  /*f9b0*/  MUFU.TANH R123, R89 ;  /* 0x00000059007b7308 */ /* 0x000ea20000002400 */
[----:B---3--:R-:W-:Y:S01]  /*f9c0*/  FSEL R126, R126, -INF , !P0 ;  /* 0xff8000007e7e7808 */ /* 0x008fe20004000000 */
[----:B------:R-:W-:Y:S01]  /*f9d0*/  BAR.SYNC.DEFER_BLOCKING 0x0 ;  /* 0x0000000000007b1d */ /* 0x000fe20000010000 */
        /* <DEDUP_REMOVED lines=9> */
[----:B------:R-:W-:Y:S02]  /*fa70*/  ISETP.GE.AND P0, PT, R2, R128, PT ;  /* 0x000000800200720c */ /* 0x000fe40003f06270 */
[----:B------:R-:W-:-:S03]  /*fa80*/  FSEL R2, R45, -INF , !P6 ;  /* 0xff8000002d027808 */ /* 0x000fc60007000000 */
[----:B------:R-:W3:Y:S01]  /*fa90*/  MUFU.TANH R114, R111 ;  /* 0x0000006f00727308 */ /* 0x000ee20000002400 */
[----:B-1----:R-:W-:Y:S02]  /*faa0*/  FSEL R120, R120, -INF , !P5 ;  /* 0xff80000078787808 */ /* 0x002fe40006800000 */
[----:B--2---:R-:W-:Y:S02]  /*fab0*/  FSEL R116, R116, -INF , !P2 ;  /* 0xff80000074747808 */ /* 0x004fe40005000000 */
[----:B---3--:R-:W-:Y:S01]  /*fac0*/  FSEL R114, R114, -INF , !P0 ;  /* 0xff80000072727808 */ /* 0x008fe20004000000 */
        /* <DEDUP_REMOVED lines=52> */
[----:B------:R-:W-:Y:S01]  /*fe10*/  IMAD.WIDE.U32 R26, R22, UR8, RZ ;  /* 0x00000008161a7c25 */ /* 0x000fe2000f8e00ff */
[----:B------:R-:W-:Y:S02]  /*fe20*/  ULDC.64 UR8, c[0x0][0x230] ;  /* 0x00008c0000087ab9 */ /* 0x000fe40000000a00 */
        /* <DEDUP_REMOVED lines=8> */
.L_x_6028:
[----:B------:R-:W1:Y:S02]  /*feb0*/  LDC R5, c[0x0][0x248] ;  /* 0x00009200ff057b82 */ /* 0x000e640000000800 */
[----:B-1----:R-:W-:-:S04]  /*fec0*/  LEA R5, -R5, RZ, 0x6 ;  /* 0x000000ff05057211 */ /* 0x002fc800078e31ff */
[----:B------:R-:W-:-:S07]  /*fed0*/  SHF.R.S32.HI R22, RZ, 0x1f, R5 ;  /* 0x0000001fff167819 */ /* 0x000fce0000011405 */
.L_x_6029:
[C---:B------:R-:W-:Y:S02]  /*fee0*/  LOP3.LUT P0, RZ, R162.reuse, 0x2, RZ, 0xc0, !PT ;  /* 0x00000002a2ff7812 */ /* 0x040fe4000780c0ff */
[----:B------:R-:W-:Y:S02]  /*fef0*/  LOP3.LUT P6, RZ, R162, 0x1, RZ, 0xc0, !PT ;  /* 0x00000001a2ff7812 */ /* 0x000fe400078cc0ff */
[----:B------:R-:W-:-:S04]  /*ff00*/  LEA R30, P5, R5, R160, 0x1 ;  /* 0x000000a0051e7211 */ /* 0x000fc800078a08ff */
[----:B------:R-:W-:-:S05]  /*ff10*/  LEA.HI.X R31, R5, R157, R22, 0x1, P5 ;  /* 0x0000009d051f7211 */ /* 0x000fca00028f0c16 */
[-C--:B------:R-:W-:Y:S02]  /*ff20*/  @P0 IADD3 R26, P2, R5, R140.reuse, RZ ;  /* 0x0000008c051a0210 */ /* 0x080fe40007f5e0ff */
[----:B------:R-:W-:Y:S01]  /*ff30*/  @!PT LDS RZ, [RZ] ;  /* 0x00000000fffff984 */ /* 0x000fe20000000800 */
[----:B------:R-:W-:Y:S01]  /*ff40*/  @!PT LDS RZ, [RZ] ;  /* 0x00000000fffff984 */ /* 0x000fe20000000800 */
[----:B------:R-:W-:Y:S01]  /*ff50*/  @!PT LDS RZ, [RZ] ;  /* 0x00000000fffff984 */ /* 0x000fe20000000800 */
[----:B------:R1:W-:Y:S02]  /*ff60*/  @P6 LDGSTS.E.BYPASS.LTC128B.128 [R163+0x4000], desc[UR6][R30.64] ;  /* 0x040000001ea36fae */ /* 0x0003e4000b901d46 */
[----:B------:R-:W-:Y:S01]  /*ff70*/  @P0 LEA R28, P4, R26, UR12, 0x1 ;  /* 0x0000000c1a1c0c11 */ /* 0x000fe2000f8808ff */
[----:B------:R-:W-:Y:S01]  /*ff80*/  @P0 IMAD.X R7, R22, 0x1, R167, P2 ;  /* 0x0000000116070824 */ /* 0x000fe200010e06a7 */
[----:B------:R-:W-:Y:S01]  /*ff90*/  IADD3 R3, P2, R152, R5, RZ ;  /* 0x0000000598037210 */ /* 0x000fe20007f5e0ff */
[----:B------:R1:W-:Y:S03]  /*ffa0*/  @!P6 STS.128 [R163+0x4000], RZ ;  /* 0x004000ffa300e388 */ /* 0x0003e60000000c00 */
[----:B------:R-:W-:Y:S01]  /*ffb0*/  @P0 LEA.HI.X R29, R26, UR13, R7, 0x1, P4 ;  /* 0x0000000d1a1d0c11 */ /* 0x000fe2000a0f0c07 */
[----:B------:R-:W-:Y:S01]  /*ffc0*/  IMAD.X R166, R151, 0x1, R22, P2 ;  /* 0x0000000197a67824 */ /* 0x000fe200010e0616 */
[----:B------:R-:W-:-:S02]  /*ffd0*/  @P0 IADD3 R7, P4, R3, R140, RZ ;  /* 0x0000008c03070210 */ /* 0x000fc40007f9e0ff */
[C---:B------:R-:W-:Y:S01]  /*ffe0*/  @P6 LEA R26, P5, R3.reuse, R160, 0x1 ;  /* 0x000000a0031a6211 */ /* 0x040fe200078a08ff */
[----:B------:R-:W-:Y:S01]  /*fff0*/  @!PT LDS RZ, [RZ] ;  /* 0x00000000fffff984 */ /* 0x000fe20000000800 */
[----:B------:R-:W-:Y:S01]  /*10000*/  @!PT LDS RZ, [RZ] ;  /* 0x00000000fffff984 */ /* 0x000fe20000000800 */
[----:B------:R-:W-:Y:S01]  /*10010*/  @!PT LDS RZ, [RZ] ;  /* 0x00000000fffff984 */ /* 0x000fe20000000800 */
[----:B------:R1:W-:Y:S01]  /*10020*/  @P0 LDGSTS.E.BYPASS.LTC128B.128 [R163+0x6000], desc[UR6][R28.64+0x80] ;  /* 0x060000801ca30fae */ /* 0x0003e2000b901d46 */
[----:B------:R-:W-:Y:S01]  /*10030*/  IADD3 R5, P2, R152, R3, RZ ;  /* 0x0000000398057210 */ /* 0x000fe20007f5e0ff */
[----:B------:R-:W-:Y:S01]  /*10040*/  @P0 IMAD.X R22, R166, 0x1, R167, P4 ;  /* 0x00000001a6160824 */ /* 0x000fe200020e06a7 */
[--C-:B------:R-:W-:Y:S01]  /*10050*/  @P6 LEA.HI.X R27, R3, R157, R166.reuse, 0x1, P5 ;  /* 0x0000009d031b6211 */ /* 0x100fe200028f0ca6 */
[----:B------:R1:W-:Y:S01]  /*10060*/  @!P0 STS.128 [R163+0x6000], RZ ;  /* 0x006000ffa3008388 */ /* 0x0003e20000000c00 */
[----:B------:R-:W-:Y:S01]  /*10070*/  @P0 LEA R32, P4, R7, UR12, 0x1 ;  /* 0x0000000c07200c11 */ /* 0x000fe2000f8808ff */
[----:B------:R-:W-:Y:S01]  /*10080*/  IMAD.X R166, R151, 0x1, R166, P2 ;  /* 0x0000000197a67824 */ /* 0x000fe200010e06a6 */
[----:B------:R-:W-:Y:S01]  /*10090*/  @P0 IADD3 R3, P2, R5, R140, RZ ;  /* 0x0000008c05030210 */ /* 0x000fe20007f5e0ff */
[----:B------:R-:W-:Y:S01]  /*100a0*/  @!PT LDS RZ, [RZ] ;  /* 0x00000000fffff984 */ /* 0x000fe20000000800 */
[----:B------:R-:W-:Y:S01]  /*100b0*/  @!PT LDS RZ, [RZ] ;  /* 0x00000000fffff984 */ /* 0x000fe20000000800 */
[----:B------:R-:W-:Y:S01]  /*100c0*/  @!PT LDS RZ, [RZ] ;  /* 0x00000000fffff984 */ /* 0x000fe20000000800 */
[----:B------:R1:W-:Y:S01]  /*100d0*/  @P6 LDGSTS.E.BYPASS.LTC128B.128 [R163+0x4800], desc[UR6][R26.64] ;  /* 0x048000001aa36fae */ /* 0x0003e2000b901d46 */
[----:B------:R-:W-:-:S02]  /*100e0*/  @P0 LEA.HI.X R33, R7, UR13, R22, 0x1, P4 ;  /* 0x0000000d07210c11 */ /* 0x000fc4000a0f0c16 */
[C---:B------:R-:W-:Y:S01]  /*100f0*/  @P6 LEA R38, P5, R5.reuse, R160, 0x1 ;  /* 0x000000a005266211 */ /* 0x040fe200078a08ff */
[----:B------:R-:W-:Y:S01]  /*10100*/  @P0 IMAD.X R22, R166, 0x1, R167, P2 ;  /* 0x00000001a6160824 */ /* 0x000fe200010e06a7 */
[----:B------:R-:W-:Y:S01]  /*10110*/  IADD3 R7, P2, R152, R5, RZ ;  /* 0x0000000598077210 */ /* 0x000fe20007f5e0ff */
[----:B------:R1:W-:Y:S01]  /*10120*/  @!P6 STS.128 [R163+0x4800], RZ ;  /* 0x004800ffa300e388 */ /* 0x0003e20000000c00 */
[--C-:B------:R-:W-:Y:S02]  /*10130*/  @P6 LEA.HI.X R39, R5, R157, R166.reuse, 0x1, P5 ;  /* 0x0000009d05276211 */ /* 0x100fe400028f0ca6 */
        /* <DEDUP_REMOVED lines=10> */
[C---:B------:R-:W-:Y:S01]  /*101e0*/  @P0 LEA R42, P2, R140.reuse, UR12, 0x1 ;  /* 0x0000000c8c2a0c11 */ /* 0x040fe2000f8408ff */
[----:B------:R1:W-:Y:S01]  /*101f0*/  @!P0 STS.128 [R163+0x6800], RZ ;  /* 0x006800ffa3008388 */ /* 0x0003e20000000c00 */
[----:B------:R-:W-:Y:S01]  /*10200*/  @P6 LEA.HI.X R23, R7, R157, R166, 0x1, P4 ;  /* 0x0000009d07176211 */ /* 0x000fe200020f0ca6 */
[----:B------:R-:W-:Y:S01]  /*10210*/  IMAD.MOV.U32 R160, RZ, RZ, R30 ;  /* 0x000000ffffa07224 */ /* 0x000fe200078e001e */
[----:B------:R-:W-:Y:S01]  /*10220*/  @P0 LEA.HI.X R43, R140, UR13, R167, 0x1, P2 ;  /* 0x0000000d8c2b0c11 */ /* 0x000fe200090f0ca7 */
[----:B------:R-:W-:Y:S01]  /*10230*/  @!PT LDS RZ, [RZ] ;  /* 0x00000000fffff984 */ /* 0x000fe20000000800 */
[----:B------:R-:W-:Y:S01]  /*10240*/  @!PT LDS RZ, [RZ] ;  /* 0x00000000fffff984 */ /* 0x000fe20000000800 */
[----:B------:R-:W-:Y:S01]  /*10250*/  @!PT LDS RZ, [RZ] ;  /* 0x00000000fffff984 */ /* 0x000fe20000000800 */
[----:B------:R1:W-:Y:S01]  /*10260*/  @P6 LDGSTS.E.BYPASS.LTC128B.128 [R163+0x5000], desc[UR6][R38.64] ;  /* 0x0500000026a36fae */ /* 0x0003e2000b901d46 */
[----:B------:R-:W-:-:S03]  /*10270*/  IMAD.MOV.U32 R157, RZ, RZ, R31 ;  /* 0x000000ffff9d7224 */ /* 0x000fc600078e001f */
        /* <DEDUP_REMOVED lines=17> */
.L_x_6027:
        /* <DEDUP_REMOVED lines=23> */
[----:B-1----:R-:W-:Y:S02]  /*10500*/  FMNMX.FTZ R22, R124, R5, !PT ;  /* 0x000000057c167209 */ /* 0x002fe40007810000 */
[----:B------:R-:W-:-:S02]  /*10510*/  LEA R144, R0, UR4, 0x1 ;  /* 0x0000000400907c11 */ /* 0x000fc4000f8e08ff */
[----:B------:R-:W-:Y:S02]  /*10520*/  FMNMX.FTZ R22, R123, R22, !PT ;  /* 0x000000167b167209 */ /* 0x000fe40007810000 */
[----:B------:R-:W-:Y:S01]  /*10530*/  LEA R142, R49, R144, 0x1 ;  /* 0x00000090318e7211 */ /* 0x000fe200078e08ff */
[----:B------:R-:W-:Y:S01]  /*10540*/  LDSM.16.MT88.4 R92, [R144+0x8000] ;  /* 0x00800000905c783b */ /* 0x000fe20000004200 */
[----:B------:R-:W-:Y:S02]  /*10550*/  FMNMX.FTZ R7, R121, R22, !PT ;  /* 0x0000001679077209 */ /* 0x000fe40007810000 */
[----:B------:R-:W-:Y:S01]  /*10560*/  FMNMX.FTZ R22, R118, R3, !PT ;  /* 0x0000000376167209 */ /* 0x000fe20007810000 */
[----:B------:R-:W-:Y:S01]  /*10570*/  LDSM.16.MT88.4 R84, [R142+0x8000] ;  /* 0x008000008e54783b */ /* 0x000fe20000004200 */
[----:B------:R-:W-:Y:S02]  /*10580*/  FMNMX.FTZ R7, R120, R7, !PT ;  /* 0x0000000778077209 */ /* 0x000fe40007810000 */
[----:B------:R-:W-:-:S02]  /*10590*/  FMNMX.FTZ R5, R117, R22, !PT ;  /* 0x0000001675057209 */ /* 0x000fc40007810000 */
[C---:B------:R-:W-:Y:S01]  /*105a0*/  LEA R140, R47.reuse, R142, 0x1 ;  /* 0x0000008e2f8c7211 */ /* 0x040fe200078e08ff */
[----:B------:R-:W1:Y:S01]  /*105b0*/  SHFL.BFLY PT, R26, R7, 0x2, 0x1f ;  /* 0x0c401f00071a7f89 */ /* 0x000e6200000e0000 */
[----:B------:R-:W-:Y:S02]  /*105c0*/  FMNMX.FTZ R5, R116, R5, !PT ;  /* 0x0000000574057209 */ /* 0x000fe40007810000 */
[----:B------:R-:W-:Y:S01]  /*105d0*/  LEA R141, R47, R144, 0x1 ;  /* 0x000000902f8d7211 */ /* 0x000fe200078e08ff */
[----:B------:R-:W-:Y:S01]  /*105e0*/  LDSM.16.MT88.4 R68, [R140+0x8000] ;  /* 0x008000008c44783b */ /* 0x000fe20000004200 */
[----:B------:R-:W-:-:S03]  /*105f0*/  FMNMX.FTZ R22, R114, R5, !PT ;  /* 0x0000000572167209 */ /* 0x000fc60007810000 */
[----:B------:R-:W-:Y:S04]  /*10600*/  LDSM.16.MT88.4 R76, [R141+0x8000] ;  /* 0x008000008d4c783b */ /* 0x000fe80000004200 */
[----:B------:R-:W2:Y:S04]  /*10610*/  SHFL.BFLY PT, R5, R22, 0x2, 0x1f ;  /* 0x0c401f0016057f89 */ /* 0x000ea800000e0000 */
[----:B------:R-:W-:Y:S01]  /*10620*/  LDSM.16.MT88.4 R56, [R141+0xa000] ;  /* 0x00a000008d38783b */ /* 0x000fe20000004200 */
[----:B-1----:R-:W-:-:S05]  /*10630*/  FMNMX.FTZ R26, R7, R26, !PT ;  /* 0x0000001a071a7209 */ /* 0x002fca0007810000 */
[----:B------:R-:W1:Y:S01]  /*10640*/  SHFL.BFLY PT, R3, R26, 0x1, 0x1f ;  /* 0x0c201f001a037f89 */ /* 0x000e6200000e0000 */
[----:B--2---:R-:W-:Y:S02]  /*10650*/  FMNMX.FTZ R5, R22, R5, !PT ;  /* 0x0000000516057209 */ /* 0x004fe40007810000 */
[----:B-1----:R-:W-:-:S04]  /*10660*/  FMNMX.FTZ R3, R26, R3, !PT ;  /* 0x000000031a037209 */ /* 0x002fc80007810000 */
[C---:B------:R-:W-:Y:S01]  /*10670*/  FSETP.NEU.FTZ.AND P0, PT, R3.reuse, -INF , PT ;  /* 0xff8000000300780b */ /* 0x040fe20003f1d000 */
[----:B------:R-:W-:-:S05]  /*10680*/  FMUL.FTZ R127, R3, UR8 ;  /* 0x00000008037f7c20 */ /* 0x000fca0008410000 */
[----:B------:R-:W-:-:S05]  /*10690*/  FSEL R127, R127, RZ, P0 ;  /* 0x000000ff7f7f7208 */ /* 0x000fca0000000000 */
[--C-:B------:R-:W-:Y:S01]  /*106a0*/  FFMA.FTZ R113, R2, UR8, -R127.reuse ;  /* 0x0000000802717c23 */ /* 0x100fe2000801087f */
[--C-:B------:R-:W-:Y:S01]  /*106b0*/  FFMA.FTZ R110, R50, UR8, -R127.reuse ;  /* 0x00000008326e7c23 */ /* 0x100fe2000801087f */
[----:B------:R-:W1:Y:S01]  /*106c0*/  SHFL.BFLY PT, R2, R5, 0x1, 0x1f ;  /* 0x0c201f0005027f89 */ /* 0x000e6200000e0000 */
        /* <DEDUP_REMOVED lines=9> */
[----:B------:R-:W-:-:S02]  /*10760*/  FFMA.FTZ R123, R123, UR8, -R127 ;  /* 0x000000087b7b7c23 */ /* 0x000fc4000801087f */
[----:B------:R-:W3:Y:S01]  /*10770*/  MUFU.EX2 R110, R110 ;  /* 0x0000006e006e7308 */ /* 0x000ee20000000800 */
[----:B------:R-:W4:Y:S04]  /*10780*/  LDSM.16.MT88.4 R48, [R142+0xa000] ;  /* 0x00a000008e30783b */ /* 0x000f280000004200 */
[----:B------:R-:W-:Y:S03]  /*10790*/  LDSM.16.MT88.4 R16, [R140+0x8800] ;  /* 0x008800008c10783b */ /* 0x000fe60000004200 */
[----:B------:R-:W-:Y:S01]  /*107a0*/  MUFU.EX2 R109, R109 ;  /* 0x0000006d006d7308 */ /* 0x000fe20000000800 */
[----:B------:R-:W-:Y:S01]  /*107b0*/  LDSM.16.MT88.4 R20, [R140+0xa000] ;  /* 0x00a000008c14783b */ /* 0x000fe20000004200 */
[----:B-1----:R-:W-:-:S04]  /*107c0*/  FMNMX.FTZ R2, R5, R2, !PT ;  /* 0x0000000205027209 */ /* 0x002fc80007810000 */
[C---:B------:R-:W-:Y:S01]  /*107d0*/  FSETP.NEU.FTZ.AND P0, PT, R2.reuse, -INF , PT ;  /* 0xff8000000200780b */ /* 0x040fe20003f1d000 */
[----:B------:R-:W-:Y:S01]  /*107e0*/  FMUL.FTZ R119, R2, UR8 ;  /* 0x0000000802777c20 */ /* 0x000fe20008410000 */
[----:B------:R-:W1:Y:S01]  /*107f0*/  MUFU.EX2 R34, R34 ;  /* 0x0000002200227308 */ /* 0x000e620000000800 */
[----:B---3--:R-:W-:Y:S01]  /*10800*/  F2FP.BF16.F32.PACK_AB R64, R110, R113 ;  /* 0x000000716e40723e */ /* 0x008fe200000010ff */
[----:B------:R-:W-:Y:S02]  /*10810*/  FADD.FTZ R110, R113, R110 ;  /* 0x0000006e716e7221 */ /* 0x000fe40000010000 */
[----:B------:R-:W-:-:S04]  /*10820*/  FSEL R119, R119, RZ, P0 ;  /* 0x000000ff77777208 */ /* 0x000fc80000000000 */
[----:B------:R-:W-:Y:S01]  /*10830*/  MUFU.EX2 R33, R33 ;  /* 0x0000002100217308 */ /* 0x000fe20000000800 */
[--C-:B------:R-:W-:Y:S01]  /*10840*/  FFMA.FTZ R112, R46, UR8, -R119.reuse ;  /* 0x000000082e707c23 */ /* 0x100fe20008010877 */
[--C-:B------:R-:W-:Y:S01]  /*10850*/  FFMA.FTZ R115, R12, UR8, -R119.reuse ;  /* 0x000000080c737c23 */ /* 0x100fe20008010877 */
[--C-:B------:R-:W-:Y:S01]  /*10860*/  FFMA.FTZ R111, R52, UR8, -R119.reuse ;  /* 0x00000008346f7c23 */ /* 0x100fe20008010877 */
[--C-:B------:R-:W-:Y:S01]  /*10870*/  FFMA.FTZ R108, R10, UR8, -R119.reuse ;  /* 0x000000080a6c7c23 */ /* 0x100fe20008010877 */
[----:B------:R-:W3:Y:S01]  /*10880*/  LDSM.16.MT88.4 R12, [R144+0x8800] ;  /* 0x00880000900c783b */ /* 0x000ee20000004200 */
[--C-:B------:R-:W-:Y:S01]  /*10890*/  FFMA.FTZ R32, R8, UR8, -R119.reuse ;  /* 0x0000000808207c23 */ /* 0x100fe20008010877 */
[--C-:B------:R-:W-:Y:S01]  /*108a0*/  FFMA.FTZ R35, R24, UR8, -R119.reuse ;  /* 0x0000000818237c23 */ /* 0x100fe20008010877 */
[----:B------:R-:W-:Y:S01]  /*108b0*/  MUFU.EX2 R112, R112 ;  /* 0x0000007000707308 */ /* 0x000fe20000000800 */
[----:B------:R-:W5:Y:S01]  /*108c0*/  LDSM.16.MT88.4 R8, [R142+0x8800] ;  /* 0x008800008e08783b */ /* 0x000f620000004200 */
[----:B-1----:R-:W-:Y:S01]  /*108d0*/  F2FP.BF16.F32.PACK_AB R66, R34, R109 ;  /* 0x0000006d2242723e */ /* 0x002fe200000010ff */
[--C-:B------:R-:W-:Y:S01]  /*108e0*/  FFMA.FTZ R31, R6, UR8, -R119.reuse ;  /* 0x00000008061f7c23 */ /* 0x100fe20008010877 */
[--C-:B------:R-:W-:Y:S01]  /*108f0*/  FFMA.FTZ R0, R4, UR8, -R119.reuse ;  /* 0x0000000804007c23 */ /* 0x100fe20008010877 */
[----:B------:R-:W-:Y:S01]  /*10900*/  LDSM.16.MT88.4 R24, [R141+0x8800] ;  /* 0x008800008d18783b */ /* 0x000fe20000004200 */
[--C-:B------:R-:W-:Y:S01]  /*10910*/  FFMA.FTZ R129, R168, UR8, -R119.reuse ;  /* 0x00000008a8817c23 */ /* 0x100fe20008010877 */
[--C-:B------:R-:W-:Y:S01]  /*10920*/  FFMA.FTZ R125, R126, UR8, -R119.reuse ;  /* 0x000000087e7d7c23 */ /* 0x100fe20008010877 */
[----:B------:R-:W1:Y:S01]  /*10930*/  MUFU.EX2 R115, R115 ;  /* 0x0000007300737308 */ /* 0x000e620000000800 */
[--C-:B------:R-:W-:Y:S01]  /*10940*/  FFMA.FTZ R122, R122, UR8, -R119.reuse ;  /* 0x000000087a7a7c23 */ /* 0x100fe20008010877 */
[--C-:B------:R-:W-:Y:S01]  /*10950*/  FFMA.FTZ R130, R130, UR8, -R119.reuse ;  /* 0x0000000882827c23 */ /* 0x100fe20008010877 */
[--C-:B------:R-:W-:Y:S01]  /*10960*/  FFMA.FTZ R118, R118, UR8, -R119.reuse ;  /* 0x0000000876767c23 */ /* 0x100fe20008010877 */
[--C-:B------:R-:W-:Y:S01]  /*10970*/  FFMA.FTZ R117, R117, UR8, -R119.reuse ;  /* 0x0000000875757c23 */ /* 0x100fe20008010877 */
[--C-:B------:R-:W-:Y:S01]  /*10980*/  FFMA.FTZ R116, R116, UR8, -R119.reuse ;  /* 0x0000000874747c23 */ /* 0x100fe20008010877 */
[----:B------:R-:W-:Y:S01]  /*10990*/  FFMA.FTZ R167, R114, UR8, -R119 ;  /* 0x0000000872a77c23 */ /* 0x000fe20008010877 */
[----:B------:R-:W-:Y:S01]  /*109a0*/  FADD.FTZ R109, R109, R110 ;  /* 0x0000006e6d6d7221 */ /* 0x000fe20000010000 */
[----:B------:R-:W-:Y:S03]  /*109b0*/  MUFU.EX2 R111, R111 ;  /* 0x0000006f006f7308 */ /* 0x000fe60000000800 */
[----:B------:R-:W-:-:S05]  /*109c0*/  FADD.FTZ R34, R34, R109 ;  /* 0x0000006d22227221 */ /* 0x000fca0000010000 */
[----:B------:R-:W2:Y:S01]  /*109d0*/  MUFU.EX2 R108, R108 ;  /* 0x0000006c006c7308 */ /* 0x000ea20000000800 */
[----:B-1----:R-:W-:Y:S01]  /*109e0*/  F2FP.BF16.F32.PACK_AB R65, R115, R112 ;  /* 0x000000707341723e */ /* 0x002fe200000010ff */
[----:B------:R-:W-:-:S06]  /*109f0*/  FADD.FTZ R112, R112, R115 ;  /* 0x0000007370707221 */ /* 0x000fcc0000010000 */
[----:B------:R-:W1:Y:S08]  /*10a00*/  MUFU.EX2 R30, R30 ;  /* 0x0000001e001e7308 */ /* 0x000e700000000800 */
[----:B------:R-:W-:Y:S01]  /*10a10*/  MUFU.EX2 R29, R29 ;  /* 0x0000001d001d7308 */ /* 0x000fe20000000800 */
[----:B--2---:R-:W-:Y:S01]  /*10a20*/  F2FP.BF16.F32.PACK_AB R67, R108, R111 ;  /* 0x0000006f6c43723e */ /* 0x004fe200000010ff */
[----:B------:R-:W-:-:S04]  /*10a30*/  FADD.FTZ R111, R111, R112 ;  /* 0x000000706f6f7221 */ /* 0x000fc80000010000 */
[----:B------:R-:W-:Y:S02]  /*10a40*/  FADD.FTZ R108, R108, R111 ;  /* 0x0000006f6c6c7221 */ /* 0x000fe40000010000 */
[----:B------:R-:W-:Y:S01]  /*10a50*/  HMMA.16816.F32.BF16 R96, R64, R92, RZ ;  /* 0x0000005c4060723c */ /* 0x000fe200000418ff */
[----:B------:R-:W2:Y:S01]  /*10a60*/  MUFU.EX2 R28, R28 ;  /* 0x0000001c001c7308 */ /* 0x000ea20000000800 */
[----:B-1----:R-:W-:Y:S01]  /*10a70*/  F2FP.BF16.F32.PACK_AB R4, R30, R33 ;  /* 0x000000211e04723e */ /* 0x002fe200000010ff */
[----:B------:R-:W-:-:S03]  /*10a80*/  FADD.FTZ R33, R33, R34 ;  /* 0x0000002221217221 */ /* 0x000fc60000010000 */
[C---:B------:R-:W-:Y:S01]  /*10a90*/  HMMA.16816.F32.BF16 R92, R64.reuse, R94, RZ ;  /* 0x0000005e405c723c */ /* 0x040fe200000418ff */
[----:B------:R-:W-:Y:S02]  /*10aa0*/  FADD.FTZ R30, R30, R33 ;  /* 0x000000211e1e7221 */ /* 0x000fe40000010000 */
[----:B------:R-:W-:Y:S03]  /*10ab0*/  MUFU.EX2 R35, R35 ;  /* 0x0000002300237308 */ /* 0x000fe60000000800 */
[C---:B------:R-:W-:Y:S05]  /*10ac0*/  HMMA.16816.F32.BF16 R88, R64.reuse, R84, RZ ;  /* 0x000000544058723c */ /* 0x040fea00000418ff */
[----:B------:R-:W1:Y:S01]  /*10ad0*/  MUFU.EX2 R32, R32 ;  /* 0x0000002000207308 */ /* 0x000e620000000800 */
        /* <DEDUP_REMOVED lines=8> */
[C---:B-1----:R-:W-:Y:S01]  /*10b60*/  F2FP.BF16.F32.PACK_AB R5, R32.reuse, R35 ;  /* 0x000000232005723e */ /* 0x042fe200000010ff */
[----:B------:R-:W-:Y:S01]  /*10b70*/  FADD.FTZ R35, R35, R108 ;  /* 0x0000006c23237221 */ /* 0x000fe20000010000 */
[C---:B------:R-:W-:Y:S03]  /*10b80*/  HMMA.16816.F32.BF16 R68, R64.reuse, R70, RZ ;  /* 0x000000464044723c */ /* 0x040fe600000418ff */
[----:B------:R-:W-:Y:S02]  /*10b90*/  FADD.FTZ R32, R32, R35 ;  /* 0x0000002320207221 */ /* 0x000fe40000010000 */
[----:B------:R-:W-:Y:S01]  /*10ba0*/  MUFU.EX2 R129, R129 ;  /* 0x0000008100817308 */ /* 0x000fe20000000800 */
[C---:B------:R-:W-:Y:S06]  /*10bb0*/  HMMA.16816.F32.BF16 R40, R64.reuse, R42, RZ ;  /* 0x0000002a4028723c */ /* 0x040fec00000418ff */
[----:B----4-:R-:W-:Y:S01]  /*10bc0*/  HMMA.16816.F32.BF16 R44, R64, R48, RZ ;  /* 0x00000030402c723c */ /* 0x010fe200000418ff */
[----:B------:R-:W1:Y:S01]  /*10bd0*/  MUFU.EX2 R126, R130 ;  /* 0x00000082007e7308 */ /* 0x000e620000000800 */
[----:B--2---:R-:W-:Y:S01]  /*10be0*/  F2FP.BF16.F32.PACK_AB R7, R0, R31 ;  /* 0x0000001f0007723e */ /* 0x004fe200000010ff */
[----:B------:R-:W-:-:S03]  /*10bf0*/  FADD.FTZ R31, R31, R32 ;  /* 0x000000201f1f7221 */ /* 0x000fc60000010000 */
[----:B------:R-:W-:Y:S01]  /*10c00*/  HMMA.16816.F32.BF16 R48, R64, R50, RZ ;  /* 0x000000324030723c */ /* 0x000fe200000418ff */
[----:B------:R-:W-:Y:S02]  /*10c10*/  FADD.FTZ R0, R0, R31 ;  /* 0x0000001f00007221 */ /* 0x000fe40000010000 */
[----:B------:R-:W-:Y:S03]  /*10c20*/  MUFU.EX2 R125, R125 ;  /* 0x0000007d007d7308 */ /* 0x000fe60000000800 */
[C---:B---3--:R-:W-:Y:S05]  /*10c30*/  HMMA.16816.F32.BF16 R96, R4.reuse, R12, R96 ;  /* 0x0000000c0460723c */ /* 0x048fea0000041860 */
[----:B------:R-:W-:Y:S01]  /*10c40*/  MUFU.EX2 R122, R122 ;  /* 0x0000007a007a7308 */ /* 0x000fe20000000800 */
[C---:B------:R-:W-:Y:S01]  /*10c50*/  HMMA.16816.F32.BF16 R92, R4.reuse, R14, R92 ;  /* 0x0000000e045c723c */ /* 0x040fe2000004185c */
[----:B------:R-:W2:Y:S05]  /*10c60*/  LDSM.16.MT88.4 R12, [R144+0xa800] ;  /* 0x00a80000900c783b */ /* 0x000eaa0000004200 */
[C---:B-----5:R-:W-:Y:S01]  /*10c70*/  HMMA.16816.F32.BF16 R88, R4.reuse, R8, R88 ;  /* 0x000000080458723c */ /* 0x060fe20000041858 */
[----:B------:R-:W-:Y:S05]  /*10c80*/  MUFU.EX2 R124, R124 ;  /* 0x0000007c007c7308 */ /* 0x000fea0000000800 */
[----:B------:R-:W-:Y:S01]  /*10c90*/  HMMA.16816.F32.BF16 R84, R4, R10, R84 ;  /* 0x0000000a0454723c */ /* 0x000fe20000041854 */
[----:B------:R-:W3:Y:S02]  /*10ca0*/  LDSM.16.MT88.4 R8, [R142+0xa800] ;  /* 0x00a800008e08783b */ /* 0x000ee40000004200 */
[----:B------:R-:W-:Y:S03]  /*10cb0*/  MUFU.EX2 R123, R123 ;  /* 0x0000007b007b7308 */ /* 0x000fe60000000800 */
[C---:B------:R-:W-:Y:S05]  /*10cc0*/  HMMA.16816.F32.BF16 R80, R64.reuse, R76, RZ ;  /* 0x0000004c4050723c */ /* 0x040fea00000418ff */
[----:B------:R-:W-:Y:S01]  /*10cd0*/  MUFU.EX2 R118, R118 ;  /* 0x0000007600767308 */ /* 0x000fe20000000800 */
[----:B------:R-:W-:Y:S06]  /*10ce0*/  HMMA.16816.F32.BF16 R76, R64, R78, RZ ;  /* 0x0000004e404c723c */ /* 0x000fec00000418ff */
[C---:B------:R-:W-:Y:S01]  /*10cf0*/  HMMA.16816.F32.BF16 R72, R4.reuse, R16, R72 ;  /* 0x000000100448723c */ /* 0x040fe20000041848 */
[----:B------:R-:W-:Y:S05]  /*10d00*/  MUFU.EX2 R117, R117 ;  /* 0x0000007500757308 */ /* 0x000fea0000000800 */
[C---:B------:R-:W-:Y:S01]  /*10d10*/  HMMA.16816.F32.BF16 R68, R4.reuse, R18, R68 ;  /* 0x000000120444723c */ /* 0x040fe20000041844 */
[----:B------:R-:W4:Y:S02]  /*10d20*/  LDSM.16.MT88.4 R16, [R141+0xa800] ;  /* 0x00a800008d10783b */ /* 0x000f240000004200 */
[----:B------:R-:W-:Y:S03]  /*10d30*/  MUFU.EX2 R116, R116 ;  /* 0x0000007400747308 */ /* 0x000fe60000000800 */
[C---:B--2---:R-:W-:Y:S05]  /*10d40*/  HMMA.16816.F32.BF16 R36, R4.reuse, R12, R36 ;  /* 0x0000000c0424723c */ /* 0x044fea0000041824 */
[----:B------:R-:W-:Y:S01]  /*10d50*/  MUFU.EX2 R167, R167 ;  /* 0x000000a700a77308 */ /* 0x000fe20000000800 */
[C---:B------:R-:W-:Y:S01]  /*10d60*/  HMMA.16816.F32.BF16 R40, R4.reuse, R14, R40 ;  /* 0x0000000e0428723c */ /* 0x040fe20000041828 */
[----:B------:R-:W2:Y:S05]  /*10d70*/  LDSM.16.MT88.4 R12, [R140+0xa800] ;  /* 0x00a800008c0c783b */ /* 0x000eaa0000004200 */
[C---:B---3--:R-:W-:Y:S06]  /*10d80*/  HMMA.16816.F32.BF16 R44, R4.reuse, R8, R44 ;  /* 0x00000008042c723c */ /* 0x048fec000004182c */
[----:B------:R-:W-:Y:S01]  /*10d90*/  HMMA.16816.F32.BF16 R48, R4, R10, R48 ;  /* 0x0000000a0430723c */ /* 0x000fe20000041830 */
[----:B------:R-:W3:Y:S05]  /*10da0*/  LDSM.16.MT88.4 R8, [R144+0x9000] ;  /* 0x009000009008783b */ /* 0x000eea0000004200 */
[C---:B------:R-:W-:Y:S06]  /*10db0*/  HMMA.16816.F32.BF16 R52, R64.reuse, R56, RZ ;  /* 0x000000384034723c */ /* 0x040fec00000418ff */
[C---:B------:R-:W-:Y:S06]  /*10dc0*/  HMMA.16816.F32.BF16 R56, R64.reuse, R58, RZ ;  /* 0x0000003a4038723c */ /* 0x040fec00000418ff */
[C---:B------:R-:W-:Y:S06]  /*10dd0*/  HMMA.16816.F32.BF16 R60, R64.reuse, R20, RZ ;  /* 0x00000014403c723c */ /* 0x040fec00000418ff */
[----:B------:R-:W-:Y:S01]  /*10de0*/  HMMA.16816.F32.BF16 R64, R64, R22, RZ ;  /* 0x000000164040723c */ /* 0x000fe200000418ff */
[----:B------:R-:W-:Y:S05]  /*10df0*/  LDSM.16.MT88.4 R20, [R142+0x9800] ;  /* 0x009800008e14783b */ /* 0x000fea0000004200 */
        /* <DEDUP_REMOVED lines=9> */
[----:B------:R-:W-:Y:S04]  /*10e90*/  LDSM.16.MT88.4 R16, [R142+0x9000] ;  /* 0x009000008e10783b */ /* 0x000fe80000004200 */
[----:B------:R-:W4:Y:S01]  /*10ea0*/  MUFU.EX2 R26, R26 ;  /* 0x0000001a001a7308 */ /* 0x000f220000000800 */
[C---:B--2---:R-:W-:Y:S06]  /*10eb0*/  HMMA.16816.F32.BF16 R60, R4.reuse, R12, R60 ;  /* 0x0000000c043c723c */ /* 0x044fec000004183c */
[----:B------:R-:W-:Y:S01]  /*10ec0*/  HMMA.16816.F32.BF16 R64, R4, R14, R64 ;  /* 0x0000000e0440723c */ /* 0x000fe20000041840 */
[----:B------:R-:W-:Y:S01]  /*10ed0*/  MUFU.EX2 R24, R24 ;  /* 0x0000001800187308 */ /* 0x000fe20000000800 */
[----:B------:R-:W2:Y:S05]  /*10ee0*/  LDSM.16.MT88.4 R12, [R141+0x9000] ;  /* 0x009000008d0c783b */ /* 0x000eaa0000004200 */
[----:B-1----:R-:W-:Y:S01]  /*10ef0*/  F2FP.BF16.F32.PACK_AB R5, R126, R129 ;  /* 0x000000817e05723e */ /* 0x002fe200000010ff */
[----:B------:R-:W-:Y:S01]  /*10f00*/  FADD.FTZ R129, R129, R0 ;  /* 0x0000000081817221 */ /* 0x000fe20000010000 */
[----:B------:R-:W1:Y:S01]  /*10f10*/  MUFU.EX2 R27, R27 ;  /* 0x0000001b001b7308 */ /* 0x000e620000000800 */
[----:B----4-:R-:W-:Y:S01]  /*10f20*/  F2FP.BF16.F32.PACK_AB R4, R25, R26 ;  /* 0x0000001a1904723e */ /* 0x010fe200000010ff */
[----:B------:R-:W-:Y:S01]  /*10f30*/  FADD.FTZ R26, R26, R29 ;  /* 0x0000001d1a1a7221 */ /* 0x000fe20000010000 */
[----:B------:R-:W-:Y:S01]  /*10f40*/  F2FP.BF16.F32.PACK_AB R7, R122, R125 ;  /* 0x0000007d7a07723e */ /* 0x000fe200000010ff */
[----:B------:R-:W-:-:S02]  /*10f50*/  FADD.FTZ R126, R126, R129 ;  /* 0x000000817e7e7221 */ /* 0x000fc40000010000 */
[----:B------:R-:W-:Y:S02]  /*10f60*/  FADD.FTZ R25, R25, R26 ;  /* 0x0000001a19197221 */ /* 0x000fe40000010000 */
[----:B------:R-:W-:-:S04]  /*10f70*/  FADD.FTZ R125, R125, R126 ;  /* 0x0000007e7d7d7221 */ /* 0x000fc80000010000 */
[----:B------:R-:W-:Y:S01]  /*10f80*/  FADD.FTZ R125, R122, R125 ;  /* 0x0000007d7a7d7221 */ /* 0x000fe20000010000 */
[----:B-1----:R-:W-:Y:S01]  /*10f90*/  F2FP.BF16.F32.PACK_AB R6, R27, R24 ;  /* 0x000000181b06723e */ /* 0x002fe200000010ff */
[----:B------:R-:W-:-:S04]  /*10fa0*/  FADD.FTZ R24, R24, R25 ;  /* 0x0000001918187221 */ /* 0x000fc80000010000 */
[----:B------:R-:W-:Y:S02]  /*10fb0*/  FADD.FTZ R27, R27, R24 ;  /* 0x000000181b1b7221 */ /* 0x000fe40000010000 */
[C---:B---3--:R-:W-:Y:S06]  /*10fc0*/  HMMA.16816.F32.BF16 R96, R4.reuse, R8, R96 ;  /* 0x000000080460723c */ /* 0x048fec0000041860 */
[C---:B------:R-:W-:Y:S01]  /*10fd0*/  HMMA.16816.F32.BF16 R92, R4.reuse, R10, R92 ;  /* 0x0000000a045c723c */ /* 0x040fe2000004185c */
[----:B------:R-:W1:Y:S05]  /*10fe0*/  LDSM.16.MT88.4 R8, [R140+0x9000] ;  /* 0x009000008c08783b */ /* 0x000e6a0000004200 */
[C---:B--2---:R-:W-:Y:S06]  /*10ff0*/  HMMA.16816.F32.BF16 R80, R4.reuse, R12, R80 ;  /* 0x0000000c0450723c */ /* 0x044fec0000041850 */
        /* <DEDUP_REMOVED lines=123> */
.L_x_6031:
[----:B------:R-:W1:Y:S02]  /*117b0*/  LDC R5, c[0x0][0x250] ;  /* 0x00009400ff057b82 */ /* 0x000e640000000800 */
[----:B-1----:R-:W-:-:S04]  /*117c0*/  LEA R5, -R5, RZ, 0x6 ;  /* 0x000000ff05057211 */ /* 0x002fc800078e31ff */
[----:B------:R-:W-:-:S07]  /*117d0*/  SHF.R.S32.HI R4, RZ, 0x1f, R5 ;  /* 0x0000001fff047819 */ /* 0x000fce0000011405 */
.L_x_6032:
        /* <DEDUP_REMOVED lines=26> */
[----:B------:R1:W-:Y:S01]  /*11980*/  @P2 LDGSTS.E.BYPASS.LTC128B.128 [R163+0xa000], desc[UR6][R12.64+0x80] ;  /* 0x0a0000800ca32fae */ /* 0x0003e2000b901d46 */
[C---:B------:R-:W-:Y:S02]  /*11990*/  @P0 LEA R16, P6, R5.reuse, R170, 0x1 ;  /* 0x000000aa05100211 */ /* 0x040fe400078c08ff */
[----:B------:R-:W-:Y:S01]  /*119a0*/  @P2 IADD3 R4, P5, R5, R106, RZ ;  /* 0x0000006a05042210 */ /* 0x000fe20007fbe0ff */
[----:B------:R-:W-:Y:S01]  /*119b0*/  @!P2 STS.128 [R163+0xa000], RZ ;  /* 0x00a000ffa300a388 */ /* 0x000fe20000000c00 */
[----:B------:R-:W-:-:S02]  /*119c0*/  IADD3 R7, P4, R154, R5, RZ ;  /* 0x000000059a077210 */ /* 0x000fc40007f9e0ff */
[-CC-:B------:R-:W-:Y:S01]  /*119d0*/  @P0 LEA.HI.X R17, R5, R169.reuse, R0.reuse, 0x1, P6 ;  /* 0x000000a905110211 */ /* 0x180fe200030f0c00 */
        /* <DEDUP_REMOVED lines=8> */
[C---:B------:R-:W-:Y:S01]  /*11a60*/  @P0 LEA R24, P4, R7.reuse, R170, 0x1 ;  /* 0x000000aa07180211 */ /* 0x040fe200078808ff */
[----:B------:R-:W-:Y:S01]  /*11a70*/  @P2 IMAD.X R101, R0, 0x1, R101, P1 ;  /* 0x0000000100652824 */ /* 0x000fe200008e0665 */
[----:B------:R-:W-:Y:S01]  /*11a80*/  @P2 LEA.HI.X R19, R4, UR11, R5, 0x1, P5 ;  /* 0x0000000b04132c11 */ /* 0x000fe2000a8f0c05 */
[----:B------:R-:W-:Y:S01]  /*11a90*/  @!P0 STS.128 [R163+0x8800], RZ ;  /* 0x008800ffa3008388 */ /* 0x000fe20000000c00 */
[C---:B------:R-:W-:Y:S01]  /*11aa0*/  @P2 LEA R26, P1, R106.reuse, UR10, 0x1 ;  /* 0x0000000a6a1a2c11 */ /* 0x040fe2000f8208ff */
[----:B------:R-:W-:Y:S01]  /*11ab0*/  IMAD.MOV.U32 R170, RZ, RZ, R130 ;  /* 0x000000ffffaa7224 */ /* 0x000fe200078e0082 */
[----:B------:R-:W-:Y:S01]  /*11ac0*/  @P0 LEA.HI.X R25, R7, R169, R0, 0x1, P4 ;  /* 0x000000a907190211 */ /* 0x000fe200020f0c00 */
[----:B------:R-:W-:Y:S01]  /*11ad0*/  @!PT LDS RZ, [RZ] ;  /* 0x00000000fffff984 */ /* 0x000fe20000000800 */
[----:B------:R-:W-:Y:S01]  /*11ae0*/  @!PT LDS RZ, [RZ] ;  /* 0x00000000fffff984 */ /* 0x000fe20000000800 */
[----:B------:R-:W-:Y:S01]  /*11af0*/  @!PT LDS RZ, [RZ] ;  /* 0x00000000fffff984 */ /* 0x000fe20000000800 */
[----:B------:R-:W-:Y:S01]  /*11b00*/  @P2 LDGSTS.E.BYPASS.LTC128B.128 [R163+0xa800], desc[UR6][R8.64+0x80] ;  /* 0x0a80008008a32fae */ /* 0x000fe2000b901d46 */
[----:B------:R-:W-:Y:S01]  /*11b10*/  @P2 LEA.HI.X R27, R106, UR11, R101, 0x1, P1 ;  /* 0x0000000b6a1b2c11 */ /* 0x000fe200088f0c65 */
[----:B------:R-:W-:-:S02]  /*11b20*/  IMAD.MOV.U32 R169, RZ, RZ, R131 ;  /* 0x000000ffffa97224 */ /* 0x000fc400078e0083 */
        /* <DEDUP_REMOVED lines=23> */
[----:B-1----:R-:W1:Y:S04]  /*11ca0*/  LDSM.16.M88.4 R12, [R149+0x4000] ;  /* 0x00400000950c783b */ /* 0x002e680000000200 */
[----:B------:R-:W3:Y:S04]  /*11cb0*/  LDSM.16.M88.4 R4, [R149+0x4800] ;  /* 0x004800009504783b */ /* 0x000ee80000000200 */
[----:B------:R-:W4:Y:S04]  /*11cc0*/  LDSM.16.M88.4 R108, [R149+0x5000] ;  /* 0x00500000956c783b */ /* 0x000f280000000200 */
[----:B------:R-:W5:Y:S04]  /*11cd0*/  LDSM.16.M88.4 R20, [R149+0x5800] ;  /* 0x005800009514783b */ /* 0x000f680000000200 */
[----:B------:R-:W-:Y:S04]  /*11ce0*/  LDSM.16.M88.4 R124, [R147] ;  /* 0x00000000937c783b */ /* 0x000fe80000000200 */
[----:B------:R-:W-:Y:S04]  /*11cf0*/  LDSM.16.M88.4 R120, [R139] ;  /* 0x000000008b78783b */ /* 0x000fe80000000200 */
[----:B------:R-:W-:Y:S04]  /*11d00*/  LDSM.16.M88.4 R116, [R138] ;  /* 0x000000008a74783b */ /* 0x000fe80000000200 */
[----:B--2---:R-:W-:Y:S04]  /*11d10*/  LDSM.16.M88.4 R24, [R137] ;  /* 0x000000008918783b */ /* 0x004fe80000000200 */
[----:B------:R-:W0:Y:S01]  /*11d20*/  LDGDEPBAR ;  /* 0x00000000000079af */ /* 0x000e220000000000 */
[C---:B-1----:R-:W-:Y:S06]  /*11d30*/  HMMA.16816.F32.BF16 R16, R28.reuse, R12, RZ ;  /* 0x0000000c1c10723c */ /* 0x042fec00000418ff */
[C---:B---3--:R-:W-:Y:S06]  /*11d40*/  HMMA.16816.F32.BF16 R8, R28.reuse, R4, RZ ;  /* 0x000000041c08723c */ /* 0x048fec00000418ff */
[C---:B----4-:R-:W-:Y:S06]  /*11d50*/  HMMA.16816.F32.BF16 R112, R28.reuse, R108, RZ ;  /* 0x0000006c1c70723c */ /* 0x050fec00000418ff */
[C---:B------:R-:W-:Y:S06]  /*11d60*/  HMMA.16816.F32.BF16 R12, R28.reuse, R14, RZ ;  /* 0x0000000e1c0c723c */ /* 0x040fec00000418ff */
[C---:B------:R-:W-:Y:S06]  /*11d70*/  HMMA.16816.F32.BF16 R4, R28.reuse, R6, RZ ;  /* 0x000000061c04723c */ /* 0x040fec00000418ff */
[C---:B------:R-:W-:Y:S06]  /*11d80*/  HMMA.16816.F32.BF16 R108, R28.reuse, R110, RZ ;  /* 0x0000006e1c6c723c */ /* 0x040fec00000418ff */
        /* <DEDUP_REMOVED lines=50> */
[----:B------:R-:W-:Y:S05]  /*120b0*/  LDSM.16.M88.4 R124, [R146+0x2000] ;  /* 0x00200000927c783b */ /* 0x000fea0000000200 */
[C---:B--2---:R-:W-:Y:S06]  /*120c0*/  HMMA.16816.F32.BF16 R32, R20.reuse, R24, R32 ;  /* 0x000000181420723c */ /* 0x044fec0000041820 */
[----:B------:R-:W-:Y:S01]  /*120d0*/  HMMA.16816.F32.BF16 R28, R20, R26, R28 ;  /* 0x0000001a141c723c */ /* 0x000fe2000004181c */
[----:B------:R-:W2:Y:S04]  /*120e0*/  LDSM.16.M88.4 R24, [R134] ;  /* 0x000000008618783b */ /* 0x000ea80000000200 */
[----:B------:R-:W3:Y:S01]  /*120f0*/  LDSM.16.M88.4 R20, [R133] ;  /* 0x000000008514783b */ /* 0x000ee20000000200 */
[C---:B-1----:R-:W-:Y:S06]  /*12100*/  HMMA.16816.F32.BF16 R16, R116.reuse, R120, R16 ;  /* 0x000000787410723c */ /* 0x042fec0000041810 */
        /* <DEDUP_REMOVED lines=10> */
[----:B------:R-:W1:Y:S04]  /*121b0*/  LDSM.16.M88.4 R116, [R143+0x7800] ;  /* 0x007800008f74783b */ /* 0x000e680000000200 */
[----:B------:R-:W4:Y:S01]  /*121c0*/  LDSM.16.M88.4 R120, [R143+0x7000] ;  /* 0x007000008f78783b */ /* 0x000f220000000200 */
[C---:B--2---:R-:W-:Y:S06]  /*121d0*/  HMMA.16816.F32.BF16 R16, R124.reuse, R24, R16 ;  /* 0x000000187c10723c */ /* 0x044fec0000041810 */
[C---:B------:R-:W-:Y:S01]  /*121e0*/  HMMA.16816.F32.BF16 R12, R124.reuse, R26, R12 ;  /* 0x0000001a7c0c723c */ /* 0x040fe2000004180c */
[----:B------:R-:W-:Y:S05]  /*121f0*/  LDSM.16.M88.4 R24, [R145+0x2000] ;  /* 0x002000009118783b */ /* 0x000fea0000000200 */
[C---:B---3--:R-:W-:Y:S06]  /*12200*/  HMMA.16816.F32.BF16 R8, R124.reuse, R20, R8 ;  /* 0x000000147c08723c */ /* 0x048fec0000041808 */
[C---:B------:R-:W-:Y:S01]  /*12210*/  HMMA.16816.F32.BF16 R4, R124.reuse, R22, R4 ;  /* 0x000000167c04723c */ /* 0x040fe20000041804 */
[----:B------:R-:W2:Y:S05]  /*12220*/  LDSM.16.M88.4 R20, [R136+0x2000] ;  /* 0x002000008814783b */ /* 0x000eaa0000000200 */
[C---:B-1----:R-:W-:Y:S06]  /*12230*/  HMMA.16816.F32.BF16 R32, R124.reuse, R116, R32 ;  /* 0x000000747c20723c */ /* 0x042fec0000041820 */
[C---:B------:R-:W-:Y:S01]  /*12240*/  HMMA.16816.F32.BF16 R28, R124.reuse, R118, R28 ;  /* 0x000000767c1c723c */ /* 0x040fe2000004181c */
[----:B------:R-:W1:Y:S05]  /*12250*/  LDSM.16.M88.4 R116, [R136+0x2800] ;  /* 0x002800008874783b */ /* 0x000e6a0000000200 */
[C---:B----4-:R-:W-:Y:S06]  /*12260*/  HMMA.16816.F32.BF16 R112, R124.reuse, R120, R112 ;  /* 0x000000787c70723c */ /* 0x050fec0000041870 */
[----:B------:R-:W-:Y:S06]  /*12270*/  HMMA.16816.F32.BF16 R108, R124, R122, R108 ;  /* 0x0000007a7c6c723c */ /* 0x000fec000004186c */
[C---:B--2---:R-:W-:Y:S06]  /*12280*/  HMMA.16816.F32.BF16 R16, R24.reuse, R20, R16 ;  /* 0x000000141810723c */ /* 0x044fec0000041810 */
[C---:B------:R-:W-:Y:S06]  /*12290*/  HMMA.16816.F32.BF16 R12, R24.reuse, R22, R12 ;  /* 0x00000016180c723c */ /* 0x040fec000004180c */
[C---:B-1----:R-:W-:Y:S06]  /*122a0*/  HMMA.16816.F32.BF16 R8, R24.reuse, R116, R8 ;  /* 0x000000741808723c */ /* 0x042fec0000041808 */
[----:B------:R-:W-:Y:S06]  /*122b0*/  HMMA.16816.F32.BF16 R4, R24, R118, R4 ;  /* 0x000000761804723c */ /* 0x000fec0000041804 */
[----:B------:R-:W-:Y:S01]  /*122c0*/  FMUL.FTZ R0, R16, UR15 ;  /* 0x0000000f10007c20 */ /* 0x000fe20008410000 */
[----:B------:R-:W-:Y:S01]  /*122d0*/  FMUL.FTZ R20, R17, UR15 ;  /* 0x0000000f11147c20 */ /* 0x000fe20008410000 */
[----:B------:R-:W-:Y:S01]  /*122e0*/  FMUL.FTZ R126, R18, UR15 ;  /* 0x0000000f127e7c20 */ /* 0x000fe20008410000 */
[----:B------:R-:W-:-:S02]  /*122f0*/  FMUL.FTZ R21, R19, UR15 ;  /* 0x0000000f13157c20 */ /* 0x000fc40008410000 */
[----:B------:R-:W1:Y:S01]  /*12300*/  LDSM.16.M88.4 R16, [R136+0x3000] ;  /* 0x003000008810783b */ /* 0x000e620000000200 */
[----:B------:R-:W-:Y:S01]  /*12310*/  FMUL.FTZ R22, R14, UR15 ;  /* 0x0000000f0e167c20 */ /* 0x000fe20008410000 */
[----:B------:R-:W-:Y:S01]  /*12320*/  FMUL.FTZ R14, R15, UR15 ;  /* 0x0000000f0f0e7c20 */ /* 0x000fe20008410000 */
[----:B------:R-:W-:Y:S01]  /*12330*/  FMUL.FTZ R13, R13, UR15 ;  /* 0x0000000f0d0d7c20 */ /* 0x000fe20008410000 */
[----:B------:R-:W2:Y:S01]  /*12340*/  S2R R15, SR_TID.X ;  /* 0x00000000000f7919 */ /* 0x000ea20000002100 */
[----:B------:R-:W-:Y:S01]  /*12350*/  MUFU.TANH R20, R20 ;  /* 0x0000001400147308 */ /* 0x000fe20000002400 */
[----:B------:R-:W-:Y:S01]  /*12360*/  FMUL.FTZ R12, R12, UR15 ;  /* 0x0000000f0c0c7c20 */ /* 0x000fe20008410000 */
[----:B------:R-:W-:Y:S01]  /*12370*/  FMUL.FTZ R8, R8, UR15 ;  /* 0x0000000f08087c20 */ /* 0x000fe20008410000 */
[----:B------:R-:W-:Y:S01]  /*12380*/  FMUL.FTZ R9, R9, UR15 ;  /* 0x0000000f09097c20 */ /* 0x000fe20008410000 */
[----:B------:R-:W-:Y:S01]  /*12390*/  FMUL.FTZ R10, R10, UR15 ;  /* 0x0000000f0a0a7c20 */ /* 0x000fe20008410000 */
[----:B------:R-:W-:-:S03]  /*123a0*/  FMUL.FTZ R101, R11, UR15 ;  /* 0x0000000f0b657c20 */ /* 0x000fc60008410000 */
[----:B------:R-:W-:Y:S01]  /*123b0*/  MUFU.TANH R106, R8 ;  /* 0x00000008006a7308 */ /* 0x000fe20000002400 */
[----:B------:R-:W-:Y:S01]  /*123c0*/  FMUL.FTZ R4, R4, UR15 ;  /* 0x0000000f04047c20 */ /* 0x000fe20008410000 */
[----:B------:R-:W-:-:S06]  /*123d0*/  FMUL.FTZ R5, R5, UR15 ;  /* 0x0000000f05057c20 */ /* 0x000fcc0008410000 */
[----:B------:R-:W-:Y:S08]  /*123e0*/  MUFU.TANH R23, R9 ;  /* 0x0000000900177308 */ /* 0x000ff00000002400 */
[----:B------:R3:W-:Y:S08]  /*123f0*/  MUFU.TANH R107, R10 ;  /* 0x0000000a006b7308 */ /* 0x0007f00000002400 */
[----:B------:R2:W-:Y:S01]  /*12400*/  MUFU.TANH R116, R4 ;  /* 0x0000000400747308 */ /* 0x0005e20000002400 */
[C---:B-1----:R-:W-:Y:S07]  /*12410*/  HMMA.16816.F32.BF16 R112, R24.reuse, R16, R112 ;  /* 0x000000101870723c */ /* 0x042fee0000041870 */
[----:B------:R-:W-:Y:S01]  /*12420*/  MUFU.TANH R21, R21 ;  /* 0x0000001500157308 */ /* 0x000fe20000002400 */
[----:B---3--:R-:W1:Y:S01]  /*12430*/  LDSM.16.M88.4 R8, [R136+0x3800] ;  /* 0x003800008808783b */ /* 0x008e620000000200 */
[----:B------:R-:W-:Y:S01]  /*12440*/  HMMA.16816.F32.BF16 R108, R24, R18, R108 ;  /* 0x00000012186c723c */ /* 0x000fe2000004186c */
[----:B------:R-:W-:-:S05]  /*12450*/  DEPBAR.LE SB0, 0x0 ;  /* 0x000080000000791a */ /* 0x000fca0000000000 */
[----:B------:R-:W-:Y:S01]  /*12460*/  MUFU.TANH R13, R13 ;  /* 0x0000000d000d7308 */ /* 0x000fe20000002400 */
[----:B--2---:R-:W-:Y:S02]  /*12470*/  IMAD.SHL.U32 R4, R15, 0x2, RZ ;  /* 0x000000020f047824 */ /* 0x004fe400078e00ff */
[----:B------:R-:W-:Y:S01]  /*12480*/  FMUL.FTZ R19, R6, UR15 ;  /* 0x0000000f06137c20 */ /* 0x000fe20008410000 */
[----:B------:R-:W-:Y:S02]  /*12490*/  FMUL.FTZ R6, R7, UR15 ;  /* 0x0000000f07067c20 */ /* 0x000fe40008410000 */
[----:B------:R-:W-:Y:S02]  /*124a0*/  LOP3.LUT R4, R4, 0x6, RZ, 0xc0, !PT ;  /* 0x0000000604047812 */ /* 0x000fe400078ec0ff */
[----:B------:R-:W-:Y:S03]  /*124b0*/  MUFU.TANH R14, R14 ;  /* 0x0000000e000e7308 */ /* 0x000fe60000002400 */
[----:B------:R-:W-:-:S02]  /*124c0*/  IMAD R4, R161, 0x40, R4 ;  /* 0x00000040a1047824 */ /* 0x000fc400078e0204 */
[----:B------:R-:W-:Y:S01]  /*124d0*/  FMUL.FTZ R113, R113, UR15 ;  /* 0x0000000f71717c20 */ /* 0x000fe20008410000 */
[----:B------:R-:W-:Y:S01]  /*124e0*/  FMUL.FTZ R115, R115, UR15 ;  /* 0x0000000f73737c20 */ /* 0x000fe20008410000 */
[----:B------:R-:W-:Y:S01]  /*124f0*/  FMUL.FTZ R112, R112, UR15 ;  /* 0x0000000f70707c20 */ /* 0x000fe20008410000 */
[C---:B------:R-:W-:Y:S01]  /*12500*/  VIADD R7, R4.reuse, 0x1 ;  /* 0x0000000104077836 */ /* 0x040fe20000000000 */
[----:B------:R-:W2:Y:S01]  /*12510*/  MUFU.TANH R12, R12 ;  /* 0x0000000c000c7308 */ /* 0x000ea20000002400 */
[----:B------:R-:W-:Y:S02]  /*12520*/  VIADD R15, R4, 0x9 ;  /* 0x00000009040f7836 */ /* 0x000fe40000000000 */
[----:B------:R-:W-:Y:S01]  /*12530*/  FMUL.FTZ R114, R114, UR15 ;  /* 0x0000000f72727c20 */ /* 0x000fe20008410000 */
[----:B------:R-:W-:Y:S01]  /*12540*/  FMUL.FTZ R119, R110, UR15 ;  /* 0x0000000f6e777c20 */ /* 0x000fe20008410000 */
[CC--:B------:R-:W-:Y:S01]  /*12550*/  ISETP.GE.AND P6, PT, R7.reuse, R105.reuse, PT ;  /* 0x000000690700720c */ /* 0x0c0fe20003fc6270 */
[C---:B------:R-:W-:Y:S01]  /*12560*/  VIADD R16, R4.reuse, 0x10 ;  /* 0x0000001004107836 */ /* 0x040fe20000000000 */
[----:B------:R-:W-:Y:S01]  /*12570*/  ISETP.GE.AND P4, PT, R7, R128, PT ;  /* 0x000000800700720c */ /* 0x000fe20003f86270 */
[----:B------:R-:W-:Y:S01]  /*12580*/  VIADD R7, R4, 0x8 ;  /* 0x0000000804077836 */ /* 0x000fe20000000000 */
[----:B------:R-:W3:Y:S01]  /*12590*/  MUFU.TANH R22, R22 ;  /* 0x0000001600167308 */ /* 0x000ee20000002400 */
[----:B------:R-:W-:Y:S01]  /*125a0*/  FMUL.FTZ R108, R108, UR15 ;  /* 0x0000000f6c6c7c20 */ /* 0x000fe20008410000 */
[----:B------:R-:W-:Y:S01]  /*125b0*/  FMUL.FTZ R109, R109, UR15 ;  /* 0x0000000f6d6d7c20 */ /* 0x000fe20008410000 */
[----:B------:R-:W-:Y:S01]  /*125c0*/  FMUL.FTZ R111, R111, UR15 ;  /* 0x0000000f6f6f7c20 */ /* 0x000fe20008410000 */
[----:B------:R-:W-:-:S02]  /*125d0*/  ISETP.GE.AND P5, PT, R7, R105, PT ;  /* 0x000000690700720c */ /* 0x000fc40003fa6270 */
[----:B------:R-:W-:Y:S01]  /*125e0*/  ISETP.GE.AND P1, PT, R7, R128, PT ;  /* 0x000000800700720c */ /* 0x000fe20003f26270 */
[----:B------:R-:W-:Y:S01]  /*125f0*/  VIADD R7, R4, 0x11 ;  /* 0x0000001104077836 */ /* 0x000fe20000000000 */
[----:B------:R-:W4:Y:S01]  /*12600*/  MUFU.TANH R101, R101 ;  /* 0x0000006500657308 */ /* 0x000f220000002400 */
[----:B-1----:R-:W-:Y:S01]  /*12610*/  HMMA.16816.F32.BF16 R32, R24, R8, R32 ;  /* 0x000000081820723c */ /* 0x002fe20000041820 */
[----:B--2---:R-:W-:Y:S02]  /*12620*/  FSEL R12, R12, -INF , !P5 ;  /* 0xff8000000c0c7808 */ /* 0x004fe40006800000 */
[----:B------:R-:W-:-:S03]  /*12630*/  ISETP.GE.AND P5, PT, R16, R105, PT ;  /* 0x000000691000720c */ /* 0x000fc60003fa6270 */
[----:B------:R-:W-:Y:S01]  /*12640*/  HMMA.16816.F32.BF16 R28, R24, R10, R28 ;  /* 0x0000000a181c723c */ /* 0x000fe2000004181c */
[----:B------:R-:W-:Y:S01]  /*12650*/  FSEL R8, R20, -INF , !P6 ;  /* 0xff80000014087808 */ /* 0x000fe20007000000 */
[----:B------:R-:W1:Y:S01]  /*12660*/  MUFU.TANH R5, R5 ;  /* 0x0000000500057308 */ /* 0x000e620000002400 */
[-C--:B------:R-:W-:Y:S02]  /*12670*/  ISETP.GE.AND P6, PT, R15, R105.reuse, PT ;  /* 0x000000690f00720c */ /* 0x080fe40003fc6270 */
[----:B------:R-:W-:Y:S02]  /*12680*/  FSEL R9, R21, -INF , !P4 ;  /* 0xff80000015097808 */ /* 0x000fe40006000000 */
[----:B------:R-:W-:Y:S01]  /*12690*/  ISETP.GE.AND P4, PT, R15, R128, PT ;  /* 0x000000800f00720c */ /* 0x000fe20003f86270 */
[----:B------:R-:W-:Y:S01]  /*126a0*/  VIADD R10, R4, 0x20 ;  /* 0x00000020040a7836 */ /* 0x000fe20000000000 */
[----:B------:R-:W-:Y:S01]  /*126b0*/  FSEL R110, R13, -INF , !P6 ;  /* 0xff8000000d6e7808 */ /* 0x000fe20007000000 */
[----:B------:R-:W2:Y:S01]  /*126c0*/  MUFU.TANH R6, R6 ;  /* 0x0000000600067308 */ /* 0x000ea20000002400 */
[----:B------:R-:W-:Y:S01]  /*126d0*/  FSEL R13, R14, -INF , !P4 ;  /* 0xff8000000e0d7808 */ /* 0x000fe20006000000 */
[----:B------:R-:W-:Y:S01]  /*126e0*/  VIADD R14, R4, 0x18 ;  /* 0x00000018040e7836 */ /* 0x000fe20000000000 */
[----:B------:R-:W-:-:S02]  /*126f0*/  ISETP.GE.AND P6, PT, R7, R105, PT ;  /* 0x000000690700720c */ /* 0x000fc40003fc6270 */
[-C--:B------:R-:W-:Y:S01]  /*12700*/  ISETP.GE.AND P4, PT, R7, R128.reuse, PT ;  /* 0x000000800700720c */ /* 0x080fe20003f86270 */
[----:B------:R-:W-:Y:S01]  /*12710*/  VIADD R7, R4, 0x19 ;  /* 0x0000001904077836 */ /* 0x000fe20000000000 */
[----:B---3--:R-:W-:Y:S01]  /*12720*/  FSEL R15, R22, -INF , !P1 ;  /* 0xff800000160f7808 */ /* 0x008fe20004800000 */
[----:B------:R-:W-:Y:S01]  /*12730*/  MUFU.TANH R19, R19 ;  /* 0x0000001300137308 */ /* 0x000fe20000002400 */
[-C--:B------:R-:W-:Y:S01]  /*12740*/  ISETP.GE.AND P1, PT, R16, R128.reuse, PT ;  /* 0x000000801000720c */ /* 0x080fe20003f26270 */
[----:B------:R-:W-:Y:S01]  /*12750*/  FMUL.FTZ R32, R32, UR15 ;  /* 0x0000000f20207c20 */ /* 0x000fe20008410000 */
[----:B------:R-:W-:Y:S01]  /*12760*/  FSEL R16, R23, -INF , !P6 ;  /* 0xff80000017107808 */ /* 0x000fe20007000000 */
[----:B------:R-:W-:Y:S01]  /*12770*/  FMUL.FTZ R34, R34, UR15 ;  /* 0x0000000f22227c20 */ /* 0x000fe20008410000 */
[----:B----4-:R-:W-:Y:S01]  /*12780*/  FSEL R21, R101, -INF , !P4 ;  /* 0xff80000065157808 */ /* 0x010fe20006000000 */
[----:B------:R-:W-:Y:S01]  /*12790*/  FMUL.FTZ R35, R35, UR15 ;  /* 0x0000000f23237c20 */ /* 0x000fe20008410000 */
[CC--:B------:R-:W-:Y:S01]  /*127a0*/  ISETP.GE.AND P6, PT, R7.reuse, R105.reuse, PT ;  /* 0x000000690700720c */ /* 0x0c0fe20003fc6270 */
[----:B------:R-:W3:Y:S01]  /*127b0*/  MUFU.TANH R118, R113 ;  /* 0x0000007100767308 */ /* 0x000ee20000002400 */
[-C--:B------:R-:W-:Y:S01]  /*127c0*/  ISETP.GE.AND P4, PT, R7, R128.reuse, PT ;  /* 0x000000800700720c */ /* 0x080fe20003f86270 */
[----:B------:R-:W-:Y:S01]  /*127d0*/  VIADD R7, R4, 0x21 ;  /* 0x0000002104077836 */ /* 0x000fe20000000000 */
[----:B------:R-:W-:Y:S01]  /*127e0*/  FSEL R18, R106, -INF , !P5 ;  /* 0xff8000006a127808 */ /* 0x000fe20006800000 */
[----:B------:R-:W-:Y:S01]  /*127f0*/  FMUL.FTZ R33, R33, UR15 ;  /* 0x0000000f21217c20 */ /* 0x000fe20008410000 */
[----:B------:R-:W-:Y:S01]  /*12800*/  FSEL R17, R107, -INF , !P1 ;  /* 0xff8000006b117808 */ /* 0x000fe20004800000 */
[----:B------:R-:W-:Y:S01]  /*12810*/  FMUL.FTZ R28, R28, UR15 ;  /* 0x0000000f1c1c7c20 */ /* 0x000fe20008410000 */
[CC--:B------:R-:W-:Y:S01]  /*12820*/  ISETP.GE.AND P5, PT, R14.reuse, R105.reuse, PT ;  /* 0x000000690e00720c */ /* 0x0c0fe20003fa6270 */
[----:B------:R4:W5:Y:S01]  /*12830*/  MUFU.TANH R123, R115 ;  /* 0x00000073007b7308 */ /* 0x0009620000002400 */
[-C--:B------:R-:W-:Y:S01]  /*12840*/  ISETP.GE.AND P1, PT, R14, R128.reuse, PT ;  /* 0x000000800e00720c */ /* 0x080fe20003f26270 */
[----:B------:R-:W-:Y:S01]  /*12850*/  FMUL.FTZ R30, R30, UR15 ;  /* 0x0000000f1e1e7c20 */ /* 0x000fe20008410000 */
[----:B-1----:R-:W-:Y:S01]  /*12860*/  FSEL R20, R5, -INF , !P6 ;  /* 0xff80000005147808 */ /* 0x002fe20007000000 */
[----:B------:R-:W-:Y:S01]  /*12870*/  VIADD R5, R4, 0x29 ;  /* 0x0000002904057836 */ /* 0x000fe20000000000 */
[----:B--2---:R-:W-:Y:S01]  /*12880*/  FSEL R23, R6, -INF , !P4 ;  /* 0xff80000006177808 */ /* 0x004fe20006000000 */
[----:B------:R-:W-:Y:S01]  /*12890*/  VIADD R6, R4, 0x28 ;  /* 0x0000002804067836 */ /* 0x000fe20000000000 */
[----:B------:R-:W-:Y:S01]  /*128a0*/  FSEL R22, R116, -INF , !P5 ;  /* 0xff80000074167808 */ /* 0x000fe20006800000 */
[----:B------:R-:W1:Y:S01]  /*128b0*/  MUFU.TANH R120, R112 ;  /* 0x0000007000787308 */ /* 0x000e620000002400 */
[-C--:B------:R-:W-:Y:S01]  /*128c0*/  ISETP.GE.AND P6, PT, R7, R105.reuse, PT ;  /* 0x000000690700720c */ /* 0x080fe20003fc6270 */
[----:B------:R-:W-:Y:S01]  /*128d0*/  FMUL.FTZ R29, R29, UR15 ;  /* 0x0000000f1d1d7c20 */ /* 0x000fe20008410000 */
[----:B------:R-:W-:Y:S01]  /*128e0*/  ISETP.GE.AND P4, PT, R7, R128, PT ;  /* 0x000000800700720c */ /* 0x000fe20003f86270 */
[----:B------:R-:W-:Y:S01]  /*128f0*/  FMUL.FTZ R31, R31, UR15 ;  /* 0x0000000f1f1f7c20 */ /* 0x000fe20008410000 */
[----:B------:R-:W-:-:S02]  /*12900*/  ISETP.GE.AND P5, PT, R10, R105, PT ;  /* 0x000000690a00720c */ /* 0x000fc40003fa6270 */
[----:B---3--:R-:W-:Y:S01]  /*12910*/  FSEL R118, R118, -INF , !P6 ;  /* 0xff80000076767808 */ /* 0x008fe20007000000 */
[----:B------:R-:W2:Y:S01]  /*12920*/  MUFU.TANH R125, R114 ;  /* 0x00000072007d7308 */ /* 0x000ea20000002400 */
[----:B----4-:R-:W-:Y:S02]  /*12930*/  FSEL R115, R19, -INF , !P1 ;  /* 0xff80000013737808 */ /* 0x010fe40004800000 */
[----:B------:R-:W-:Y:S02]  /*12940*/  ISETP.GE.AND P1, PT, R10, R128, PT ;  /* 0x000000800a00720c */ /* 0x000fe40003f26270 */
[----:B-----5:R-:W-:Y:S02]  /*12950*/  FSEL R123, R123, -INF , !P4 ;  /* 0xff8000007b7b7808 */ /* 0x020fe40006000000 */
[----:B------:R-:W-:Y:S01]  /*12960*/  ISETP.GE.AND P6, PT, R5, R105, PT ;  /* 0x000000690500720c */ /* 0x000fe20003fc6270 */
[----:B------:R-:W3:Y:S01]  /*12970*/  MUFU.TANH R124, R108 ;  /* 0x0000006c007c7308 */ /* 0x000ee20000002400 */
[----:B-1----:R-:W-:-:S02]  /*12980*/  FSEL R120, R120, -INF , !P5 ;  /* 0xff80000078787808 */ /* 0x002fc40006800000 */
[----:B------:R-:W-:Y:S01]  /*12990*/  ISETP.GE.AND P4, PT, R5, R128, PT ;  /* 0x000000800500720c */ /* 0x000fe20003f86270 */
[----:B------:R-:W-:Y:S01]  /*129a0*/  VIADD R5, R4, 0x30 ;  /* 0x0000003004057836 */ /* 0x000fe20000000000 */
[----:B------:R-:W-:-:S03]  /*129b0*/  ISETP.GE.AND P5, PT, R6, R105, PT ;  /* 0x000000690600720c */ /* 0x000fc60003fa6270 */
        /* <DEDUP_REMOVED lines=90> */
[----:B------:R-:W-:Y:S02]  /*12f60*/  IMAD.IADD R25, R25, 0x1, -R4 ;  /* 0x0000000119197824 */ /* 0x000fe400078e0a04 */
[----:B------:R-:W3:Y:S02]  /*12f70*/  LDC.64 R4, c[0x0][0x230] ;  /* 0x00008c00ff047b82 */ /* 0x000ee40000000a00 */
[----:B------:R-:W-:-:S05]  /*12f80*/  IMAD R10, R25, R10, -0x40 ;  /* 0xffffffc0190a7424 */ /* 0x000fca00078e020a */
[----:B------:R-:W-:-:S05]  /*12f90*/  SHF.R.S32.HI R25, RZ, 0x1f, R10 ;  /* 0x0000001fff197819 */ /* 0x000fca000001140a */
[----:B-1----:R-:W-:-:S04]  /*12fa0*/  IMAD R25, R25, R6, RZ ;  /* 0x0000000619197224 */ /* 0x002fc800078e02ff */
[C---:B------:R-:W-:Y:S02]  /*12fb0*/  IMAD R7, R10.reuse, R7, R25 ;  /* 0x000000070a077224 */ /* 0x040fe400078e0219 */
[----:B------:R-:W-:-:S04]  /*12fc0*/  IMAD.WIDE.U32 R24, R10, R6, RZ ;  /* 0x000000060a187225 */ /* 0x000fc800078e00ff */
[----:B------:R-:W-:Y:S01]  /*12fd0*/  IMAD.IADD R25, R25, 0x1, R7 ;  /* 0x0000000119197824 */ /* 0x000fe200078e0207 */
[----:B--2---:R-:W-:-:S04]  /*12fe0*/  IADD3 R14, -R19, R14, RZ ;  /* 0x0000000e130e7210 */ /* 0x004fc80007ffe1ff */
[----:B------:R-:W-:Y:S01]  /*12ff0*/  SHF.R.S32.HI R19, RZ, 0x1f, R14 ;  /* 0x0000001fff137819 */ /* 0x000fe2000001140e */
[----:B---3--:R-:W-:-:S04]  /*13000*/  IMAD.WIDE.U32 R24, R14, R4, R24 ;  /* 0x000000040e187225 */ /* 0x008fc800078e0018 */
[----:B------:R-:W-:Y:S02]  /*13010*/  IMAD R19, R19, R4, RZ ;  /* 0x0000000413137224 */ /* 0x000fe400078e02ff */
[----:B------:R-:W-:Y:S02]  /*13020*/  IMAD.MOV.U32 R7, RZ, RZ, R24 ;  /* 0x000000ffff077224 */ /* 0x000fe400078e0018 */
[----:B------:R-:W-:-:S05]  /*13030*/  IMAD R5, R14, R5, R19 ;  /* 0x000000050e057224 */ /* 0x000fca00078e0213 */
[----:B------:R-:W-:Y:S01]  /*13040*/  IADD3 R10, R25, R5, RZ ;  /* 0x00000005190a7210 */ /* 0x000fe20007ffe0ff */
[----:B------:R-:W-:Y:S06]  /*13050*/  BRA `(.L_x_6035) ;  /* 0x00000000000c7947 */ /* 0x000fec0003800000 */
.L_x_6034:
[----:B------:R-:W1:Y:S02]  /*13060*/  LDC R7, c[0x0][0x248] ;  /* 0x00009200ff077b82 */ /* 0x000e640000000800 */
[----:B-1----:R-:W-:-:S04]  /*13070*/  LEA R7, -R7, RZ, 0x6 ;  /* 0x000000ff07077211 */ /* 0x002fc800078e31ff */
[----:B------:R-:W-:-:S07]  /*13080*/  SHF.R.S32.HI R10, RZ, 0x1f, R7 ;  /* 0x0000001fff0a7819 */ /* 0x000fce0000011407 */
.L_x_6035:
        /* <DEDUP_REMOVED lines=69> */
.L_x_6033:
        /* <DEDUP_REMOVED lines=50> */
[--C-:B------:R-:W-:Y:S01]  /*13800*/  FFMA.FTZ R30, R11, UR8, -R34.reuse ;  /* 0x000000080b1e7c23 */ /* 0x100fe20008010822 */
[--C-:B------:R-:W-:Y:S01]  /*13810*/  FFMA.FTZ R31, R0, UR8, -R109.reuse ;  /* 0x00000008001f7c23 */ /* 0x100fe2000801086d */
[----:B------:R-:W-:Y:S01]  /*13820*/  FFMA.FTZ R26, R12, UR8, -R109 ;  /* 0x000000080c1a7c23 */ /* 0x000fe2000801086d */
[--C-:B------:R-:W-:Y:S01]  /*13830*/  FFMA.FTZ R0, R15, UR8, -R34.reuse ;  /* 0x000000080f007c23 */ /* 0x100fe20008010822 */
[----:B------:R1:W-:Y:S01]  /*13840*/  MUFU.EX2 R3, R13 ;  /* 0x0000000d00037308 */ /* 0x0003e20000000800 */
[----:B------:R-:W-:Y:S01]  /*13850*/  FADD.FTZ R2, R2, -R5 ;  /* 0x8000000502027221 */ /* 0x000fe20000010000 */
[--C-:B------:R-:W-:Y:S01]  /*13860*/  FFMA.FTZ R27, R8, UR8, -R109.reuse ;  /* 0x00000008081b7c23 */ /* 0x100fe2000801086d */
[--C-:B------:R-:W-:Y:S01]  /*13870*/  FFMA.FTZ R24, R9, UR8, -R34.reuse ;  /* 0x0000000809187c23 */ /* 0x100fe20008010822 */
[--C-:B------:R-:W-:Y:S01]  /*13880*/  FFMA.FTZ R25, R110, UR8, -R109.reuse ;  /* 0x000000086e197c23 */ /* 0x100fe2000801086d */
[----:B------:R-:W-:Y:S01]  /*13890*/  LDSM.16.MT88.4 R8, [R144+0x8000] ;  /* 0x008000009008783b */ /* 0x000fe20000004200 */
[----:B------:R-:W-:Y:S01]  /*138a0*/  FMUL.FTZ R32, R32, UR8 ;  /* 0x0000000820207c20 */ /* 0x000fe20008410000 */
        /* <DEDUP_REMOVED lines=10> */
[----:B-1----:R-:W1:Y:S01]  /*13950*/  LDSM.16.MT88.4 R12, [R142+0x8000] ;  /* 0x008000008e0c783b */ /* 0x002e620000004200 */
[--C-:B------:R-:W-:Y:S01]  /*13960*/  FFMA.FTZ R115, R23, UR8, -R34.reuse ;  /* 0x0000000817737c23 */ /* 0x100fe20008010822 */
[--C-:B------:R-:W-:Y:S01]  /*13970*/  FFMA.FTZ R129, R118, UR8, -R109.reuse ;  /* 0x0000000876817c23 */ /* 0x100fe2000801086d */
[--C-:B------:R-:W-:Y:S01]  /*13980*/  FFMA.FTZ R118, R124, UR8, -R109.reuse ;  /* 0x000000087c767c23 */ /* 0x100fe2000801086d */
[----:B------:R-:W-:Y:S01]  /*13990*/  LDSM.16.MT88.4 R16, [R144+0x8800] ;  /* 0x008800009010783b */ /* 0x000fe20000004200 */
        /* <DEDUP_REMOVED lines=16> */
[----:B------:R-:W-:Y:S01]  /*13aa0*/  FFMA.FTZ R105, R105, UR8, -R109 ;  /* 0x0000000869697c23 */ /* 0x000fe2000801086d */
[----:B------:R-:W-:Y:S01]  /*13ab0*/  FFMA.FTZ R34, R33, UR8, -R34 ;  /* 0x0000000821227c23 */ /* 0x000fe20008010822 */
[----:B------:R-:W-:Y:S08]  /*13ac0*/  MUFU.EX2 R30, R30 ;  /* 0x0000001e001e7308 */ /* 0x000ff00000000800 */
[----:B------:R-:W2:Y:S01]  /*13ad0*/  MUFU.EX2 R24, R24 ;  /* 0x0000001800187308 */ /* 0x000ea20000000800 */
[----:B---3--:R-:W-:-:S07]  /*13ae0*/  F2FP.BF16.F32.PACK_AB R6, R25, R26 ;  /* 0x0000001a1906723e */ /* 0x008fce00000010ff */
[----:B------:R-:W3:Y:S08]  /*13af0*/  MUFU.EX2 R0, R0 ;  /* 0x0000000000007308 */ /* 0x000ef00000000800 */
[----:B------:R-:W4:Y:S01]  /*13b00*/  MUFU.EX2 R32, R32 ;  /* 0x0000002000207308 */ /* 0x000f220000000800 */
[----:B--2---:R-:W-:-:S07]  /*13b10*/  F2FP.BF16.F32.PACK_AB R5, R24, R30 ;  /* 0x0000001e1805723e */ /* 0x004fce00000010ff */
[----:B------:R-:W2:Y:S01]  /*13b20*/  MUFU.EX2 R2, R2 ;  /* 0x0000000200027308 */ /* 0x000ea20000000800 */
[----:B---3--:R-:W-:-:S07]  /*13b30*/  F2FP.BF16.F32.PACK_AB R7, R3, R0 ;  /* 0x000000000307723e */ /* 0x008fce00000010ff */
[----:B------:R-:W-:Y:S01]  /*13b40*/  MUFU.EX2 R113, R113 ;  /* 0x0000007100717308 */ /* 0x000fe20000000800 */
        /* <DEDUP_REMOVED lines=73> */
[----:B------:R-:W3:Y:S01]  /*13fe0*/  MUFU.EX2 R112, R112 ;  /* 0x0000007000707308 */ /* 0x000ee20000000800 */
        /* <DEDUP_REMOVED lines=14> */
[----:B------:R-:W-:Y:S08]  /*140d0*/  MUFU.EX2 R114, R114 ;  /* 0x0000007200727308 */ /* 0x000ff00000000800 */
[----:B------:R-:W4:Y:S01]  /*140e0*/  MUFU.EX2 R117, R117 ;  /* 0x0000007500757308 */ /* 0x000f220000000800 */
[C---:B-1----:R-:W-:Y:S07]  /*140f0*/  HMMA.16816.F32.BF16 R44, R4.reuse, R12, R44 ;  /* 0x0000000c042c723c */ /* 0x042fee000004182c */
[----:B------:R-:W-:Y:S01]  /*14100*/  MUFU.EX2 R116, R116 ;  /* 0x0000007400747308 */ /* 0x000fe20000000800 */
[C---:B------:R-:W-:Y:S01]  /*14110*/  HMMA.16816.F32.BF16 R48, R4.reuse, R14, R48 ;  /* 0x0000000e0430723c */ /* 0x040fe20000041830 */
[----:B------:R-:W1:Y:S05]  /*14120*/  LDSM.16.MT88.4 R12, [R140+0xa000] ;  /* 0x00a000008c0c783b */ /* 0x000e6a0000004200 */
[C---:B--2---:R-:W-:Y:S01]  /*14130*/  HMMA.16816.F32.BF16 R36, R4.reuse, R8, R36 ;  /* 0x000000080424723c */ /* 0x044fe20000041824 */
[----:B------:R-:W2:Y:S05]  /*14140*/  MUFU.EX2 R115, R115 ;  /* 0x0000007300737308 */ /* 0x000eaa0000000800 */
[C---:B------:R-:W-:Y:S01]  /*14150*/  HMMA.16816.F32.BF16 R40, R4.reuse, R10, R40 ;  /* 0x0000000a0428723c */ /* 0x040fe20000041828 */
[----:B------:R-:W5:Y:S02]  /*14160*/  LDSM.16.MT88.4 R8, [R141+0xa000] ;  /* 0x00a000008d08783b */ /* 0x000f640000004200 */
[----:B------:R-:W-:Y:S08]  /*14170*/  MUFU.EX2 R120, R120 ;  /* 0x0000007800787308 */ /* 0x000ff00000000800 */
[----:B------:R-:W-:Y:S08]  /*14180*/  MUFU.EX2 R129, R129 ;  /* 0x0000008100817308 */ /* 0x000ff00000000800 */
[----:B------:R-:W-:Y:S08]  /*14190*/  MUFU.EX2 R118, R118 ;  /* 0x0000007600767308 */ /* 0x000ff00000000800 */
[----:B------:R-:W-:Y:S01]  /*141a0*/  MUFU.EX2 R127, R127 ;  /* 0x0000007f007f7308 */ /* 0x000fe20000000800 */
[C---:B-1----:R-:W-:Y:S06]  /*141b0*/  HMMA.16816.F32.BF16 R60, R4.reuse, R12, R60 ;  /* 0x0000000c043c723c */ /* 0x042fec000004183c */
[C---:B------:R-:W-:Y:S01]  /*141c0*/  HMMA.16816.F32.BF16 R64, R4.reuse, R14, R64 ;  /* 0x0000000e0440723c */ /* 0x040fe20000041840 */
[----:B------:R-:W1:Y:S01]  /*141d0*/  LDSM.16.MT88.4 R12, [R142+0x8800] ;  /* 0x008800008e0c783b */ /* 0x000e620000004200 */
[----:B------:R-:W2:Y:S04]  /*141e0*/  MUFU.EX2 R124, R124 ;  /* 0x0000007c007c7308 */ /* 0x000ea80000000800 */
[C---:B-----5:R-:W-:Y:S04]  /*141f0*/  HMMA.16816.F32.BF16 R52, R4.reuse, R8, R52 ;  /* 0x000000080434723c */ /* 0x060fe80000041834 */
[----:B------:R-:W5:Y:S02]  /*14200*/  MUFU.EX2 R123, R123 ;  /* 0x0000007b007b7308 */ /* 0x000f640000000800 */
[----:B------:R-:W-:Y:S01]  /*14210*/  HMMA.16816.F32.BF16 R56, R4, R10, R56 ;  /* 0x0000000a0438723c */ /* 0x000fe20000041838 */
[----:B------:R-:W5:Y:S05]  /*14220*/  LDSM.16.MT88.4 R8, [R141+0x8800] ;  /* 0x008800008d08783b */ /* 0x000f6a0000004200 */
[----:B------:R-:W-:Y:S01]  /*14230*/  MUFU.EX2 R119, R119 ;  /* 0x0000007700777308 */ /* 0x000fe20000000800 */
[----:B---3--:R-:W-:Y:S01]  /*14240*/  F2FP.BF16.F32.PACK_AB R4, R112, R113 ;  /* 0x000000717004723e */ /* 0x008fe200000010ff */
[----:B------:R-:W-:Y:S01]  /*14250*/  FADD.FTZ R113, R113, R26 ;  /* 0x0000001a71717221 */ /* 0x000fe20000010000 */
[----:B----4-:R-:W-:Y:S01]  /*14260*/  F2FP.BF16.F32.PACK_AB R5, R117, R114 ;  /* 0x000000727505723e */ /* 0x010fe200000010ff */
[----:B------:R-:W-:Y:S01]  /*14270*/  FADD.FTZ R114, R114, R3 ;  /* 0x0000000372727221 */ /* 0x000fe20000010000 */
[----:B------:R-:W-:Y:S01]  /*14280*/  F2FP.BF16.F32.PACK_AB R6, R111, R110 ;  /* 0x0000006e6f06723e */ /* 0x000fe200000010ff */
[----:B------:R-:W-:Y:S01]  /*14290*/  FADD.FTZ R3, R112, R113 ;  /* 0x0000007170037221 */ /* 0x000fe20000010000 */
[----:B--2---:R-:W-:Y:S01]  /*142a0*/  F2FP.BF16.F32.PACK_AB R7, R115, R116 ;  /* 0x000000747307723e */ /* 0x004fe200000010ff */
[----:B------:R-:W2:Y:S01]  /*142b0*/  MUFU.EX2 R122, R122 ;  /* 0x0000007a007a7308 */ /* 0x000ea20000000800 */
[----:B------:R-:W-:Y:S01]  /*142c0*/  FADD.FTZ R117, R117, R114 ;  /* 0x0000007275757221 */ /* 0x000fe20000010000 */
[----:B------:R-:W-:Y:S01]  /*142d0*/  FADD.FTZ R110, R110, R3 ;  /* 0x000000036e6e7221 */ /* 0x000fe20000010000 */
[----:B------:R-:W-:-:S02]  /*142e0*/  MOV R3, R29 ;  /* 0x0000001d00037202 */ /* 0x000fc40000000f00 */
[----:B------:R-:W-:Y:S01]  /*142f0*/  FADD.FTZ R116, R116, R117 ;  /* 0x0000007574747221 */ /* 0x000fe20000010000 */
[----:B------:R-:W-:Y:S01]  /*14300*/  HMMA.16816.F32.BF16 R96, R4, R16, R96 ;  /* 0x000000100460723c */ /* 0x000fe20000041860 */
[----:B------:R-:W-:Y:S01]  /*14310*/  FADD.FTZ R111, R111, R110 ;  /* 0x0000006e6f6f7221 */ /* 0x000fe20000010000 */
[----:B------:R-:W-:Y:S01]  /*14320*/  MUFU.EX2 R108, R108 ;  /* 0x0000006c006c7308 */ /* 0x000fe20000000800 */
[----:B------:R-:W-:-:S03]  /*14330*/  FADD.FTZ R115, R115, R116 ;  /* 0x0000007473737221 */ /* 0x000fc60000010000 */
[C---:B------:R-:W-:Y:S01]  /*14340*/  HMMA.16816.F32.BF16 R92, R4.reuse, R18, R92 ;  /* 0x00000012045c723c */ /* 0x040fe2000004185c */
[----:B------:R-:W3:Y:S01]  /*14350*/  LDSM.16.MT88.4 R16, [R140+0x8800] ;  /* 0x008800008c10783b */ /* 0x000ee20000004200 */
[----:B------:R-:W-:Y:S02]  /*14360*/  FADD.FTZ R0, R124, R115 ;  /* 0x000000737c007221 */ /* 0x000fe40000010000 */
[----:B------:R-:W4:Y:S02]  /*14370*/  MUFU.EX2 R121, R121 ;  /* 0x0000007900797308 */ /* 0x000f240000000800 */
[----:B-1----:R-:W-:Y:S01]  /*14380*/  HMMA.16816.F32.BF16 R88, R4, R12, R88 ;  /* 0x0000000c0458723c */ /* 0x002fe20000041858 */
[----:B-----5:R-:W-:-:S05]  /*14390*/  FADD.FTZ R0, R123, R0 ;  /* 0x000000007b007221 */ /* 0x020fca0000010000 */
[C---:B------:R-:W-:Y:S01]  /*143a0*/  HMMA.16816.F32.BF16 R84, R4.reuse, R14, R84 ;  /* 0x0000000e0454723c */ /* 0x040fe20000041854 */
[----:B------:R-:W1:Y:S01]  /*143b0*/  LDSM.16.MT88.4 R12, [R142+0xa800] ;  /* 0x00a800008e0c783b */ /* 0x000e620000004200 */
        /* <DEDUP_REMOVED lines=8> */
[----:B------:R-:W-:Y:S02]  /*14440*/  LDSM.16.MT88.4 R20, [R142+0x9000] ;  /* 0x009000008e14783b */ /* 0x000fe40000004200 */
[----:B------:R-:W4:Y:S03]  /*14450*/  MUFU.EX2 R106, R106 ;  /* 0x0000006a006a7308 */ /* 0x000f260000000800 */
[C---:B---3--:R-:W-:Y:S05]  /*14460*/  HMMA.16816.F32.BF16 R72, R4.reuse, R16, R72 ;  /* 0x000000100448723c */ /* 0x048fea0000041848 */
[----:B------:R-:W-:Y:S01]  /*14470*/  MUFU.EX2 R35, R35 ;  /* 0x0000002300237308 */ /* 0x000fe20000000800 */
[C---:B------:R-:W-:Y:S01]  /*14480*/  HMMA.16816.F32.BF16 R68, R4.reuse, R18, R68 ;  /* 0x000000120444723c */ /* 0x040fe20000041844 */
[----:B------:R-:W-:Y:S05]  /*14490*/  LDSM.16.MT88.4 R16, [R141+0x9000] ;  /* 0x009000008d10783b */ /* 0x000fea0000004200 */
[C---:B-1----:R-:W-:Y:S01]  /*144a0*/  HMMA.16816.F32.BF16 R44, R4.reuse, R12, R44 ;  /* 0x0000000c042c723c */ /* 0x042fe2000004182c */
[----:B------:R-:W1:Y:S05]  /*144b0*/  MUFU.EX2 R34, R34 ;  /* 0x0000002200227308 */ /* 0x000e6a0000000800 */
[C---:B------:R-:W-:Y:S01]  /*144c0*/  HMMA.16816.F32.BF16 R48, R4.reuse, R14, R48 ;  /* 0x0000000e0430723c */ /* 0x040fe20000041830 */
[----:B------:R-:W3:Y:S05]  /*144d0*/  LDSM.16.MT88.4 R12, [R140+0xa800] ;  /* 0x00a800008c0c783b */ /* 0x000eea0000004200 */
[C---:B-----5:R-:W-:Y:S06]  /*144e0*/  HMMA.16816.F32.BF16 R52, R4.reuse, R8, R52 ;  /* 0x000000080434723c */ /* 0x060fec0000041834 */
[C---:B------:R-:W-:Y:S01]  /*144f0*/  HMMA.16816.F32.BF16 R56, R4.reuse, R10, R56 ;  /* 0x0000000a0438723c */ /* 0x040fe20000041838 */
[----:B------:R-:W5:Y:S05]  /*14500*/  LDSM.16.MT88.4 R8, [R144+0x9000] ;  /* 0x009000009008783b */ /* 0x000f6a0000004200 */
[C---:B---3--:R-:W-:Y:S06]  /*14510*/  HMMA.16816.F32.BF16 R60, R4.reuse, R12, R60 ;  /* 0x0000000c043c723c */ /* 0x048fec000004183c */
[----:B------:R-:W-:Y:S01]  /*14520*/  HMMA.16816.F32.BF16 R64, R4, R14, R64 ;  /* 0x0000000e0440723c */ /* 0x000fe20000041840 */
[----:B------:R-:W3:Y:S06]  /*14530*/  LDSM.16.MT88.4 R12, [R140+0x9000] ;  /* 0x009000008c0c783b */ /* 0x000eec0000004200 */
[----:B------:R-:W-:Y:S01]  /*14540*/  F2FP.BF16.F32.PACK_AB R4, R129, R120 ;  /* 0x000000788104723e */ /* 0x000fe200000010ff */
[----:B------:R-:W-:Y:S01]  /*14550*/  FADD.FTZ R120, R120, R111 ;  /* 0x0000006f78787221 */ /* 0x000fe20000010000 */
[----:B------:R-:W-:-:S02]  /*14560*/  F2FP.BF16.F32.PACK_AB R5, R123, R124 ;  /* 0x0000007c7b05723e */ /* 0x000fc400000010ff */
[----:B------:R-:W-:Y:S01]  /*14570*/  F2FP.BF16.F32.PACK_AB R6, R127, R118 ;  /* 0x000000767f06723e */ /* 0x000fe200000010ff */
[----:B------:R-:W-:Y:S01]  /*14580*/  FADD.FTZ R129, R129, R120 ;  /* 0x0000007881817221 */ /* 0x000fe20000010000 */
[----:B--2---:R-:W-:Y:S01]  /*14590*/  F2FP.BF16.F32.PACK_AB R7, R122, R119 ;  /* 0x000000777a07723e */ /* 0x004fe200000010ff */
[----:B------:R-:W-:Y:S02]  /*145a0*/  FADD.FTZ R119, R119, R0 ;  /* 0x0000000077777221 */ /* 0x000fe40000010000 */
[----:B------:R-:W-:Y:S02]  /*145b0*/  FADD.FTZ R118, R118, R129 ;  /* 0x0000008176767221 */ /* 0x000fe40000010000 */
[----:B------:R-:W-:Y:S02]  /*145c0*/  FADD.FTZ R122, R122, R119 ;  /* 0x000000777a7a7221 */ /* 0x000fe40000010000 */
[----:B-----5:R-:W-:Y:S01]  /*145d0*/  HMMA.16816.F32.BF16 R96, R4, R8, R96 ;  /* 0x000000080460723c */ /* 0x020fe20000041860 */
[----:B------:R-:W-:-:S05]  /*145e0*/  FADD.FTZ R127, R127, R118 ;  /* 0x000000767f7f7221 */ /* 0x000fca0000010000 */
[C---:B------:R-:W-:Y:S01]  /*145f0*/  HMMA.16816.F32.BF16 R92, R4.reuse, R10, R92 ;  /* 0x0000000a045c723c */ /* 0x040fe2000004185c */
[----:B------:R-:W2:Y:S05]  /*14600*/  LDSM.16.MT88.4 R8, [R144+0xb000] ;  /* 0x00b000009008783b */ /* 0x000eaa0000004200 */
[C---:B------:R-:W-:Y:S06]  /*14610*/  HMMA.16816.F32.BF16 R88, R4.reuse, R20, R88 ;  /* 0x000000140458723c */ /* 0x040fec0000041858 */
[C---:B------:R-:W-:Y:S01]  /*14620*/  HMMA.16816.F32.BF16 R84, R4.reuse, R22, R84 ;  /* 0x000000160454723c */ /* 0x040fe20000041854 */
[----:B------:R-:W5:Y:S05]  /*14630*/  LDSM.16.MT88.4 R20, [R141+0xb000] ;  /* 0x00b000008d14783b */ /* 0x000f6a0000004200 */
[C---:B------:R-:W-:Y:S06]  /*14640*/  HMMA.16816.F32.BF16 R80, R4.reuse, R16, R80 ;  /* 0x000000100450723c */ /* 0x040fec0000041850 */
        /* <DEDUP_REMOVED lines=12> */
[C---:B------:R-:W-:Y:S01]  /*14710*/  HMMA.16816.F32.BF16 R48, R4.reuse, R18, R48 ;  /* 0x000000120430723c */ /* 0x040fe20000041830 */
[----:B------:R-:W4:Y:S05]  /*14720*/  LDSM.16.MT88.4 R16, [R141+0x9800] ;  /* 0x009800008d10783b */ /* 0x000f2a0000004200 */
[C---:B---3--:R-:W-:Y:S06]  /*14730*/  HMMA.16816.F32.BF16 R60, R4.reuse, R12, R60 ;  /* 0x0000000c043c723c */ /* 0x048fec000004183c */
[----:B------:R-:W-:Y:S01]  /*14740*/  HMMA.16816.F32.BF16 R64, R4, R14, R64 ;  /* 0x0000000e0440723c */ /* 0x000fe20000041840 */
[----:B------:R-:W3:Y:S06]  /*14750*/  LDSM.16.MT88.4 R12, [R140+0x9800] ;  /* 0x009800008c0c783b */ /* 0x000eec0000004200 */
        /* <DEDUP_REMOVED lines=15> */
[C---:B----4-:R-:W-:Y:S06]  /*14850*/  HMMA.16816.F32.BF16 R80, R4.reuse, R16, R80 ;  /* 0x000000100450723c */ /* 0x050fec0000041850 */
[C---:B------:R-:W-:Y:S01]  /*14860*/  HMMA.16816.F32.BF16 R76, R4.reuse, R18, R76 ;  /* 0x00000012044c723c */ /* 0x040fe2000004184c */
[----:B------:R-:W2:Y:S05]  /*14870*/  LDSM.16.MT88.4 R16, [R142+0xb800] ;  /* 0x00b800008e10783b */ /* 0x000eaa0000004200 */
[C---:B---3--:R-:W-:Y:S06]  /*14880*/  HMMA.16816.F32.BF16 R72, R4.reuse, R12, R72 ;  /* 0x0000000c0448723c */ /* 0x048fec0000041848 */
        /* <DEDUP_REMOVED lines=14> */
.L_x_6030:
        /* <DEDUP_REMOVED lines=10> */
[----:B------:R-:W-:Y:S01]  /*14a10*/  USHF.R.S32.HI UR8, URZ, 0x1f, UR9 ;  /* 0x0000001f3f087899 */ /* 0x000fe20008011409 */
[----:B------:R-:W-:-:S02]  /*14a20*/  ULDC UR5, c[0x0][0x39c] ;  /* 0x0000e70000057ab9 */ /* 0x000fc40000000800 */
[----:B------:R-:W-:Y:S01]  /*14a30*/  MOV R165, UR4 ;  /* 0x0000000400a57c02 */ /* 0x000fe20008000f00 */
[----:B------:R-:W-:-:S08]  /*14a40*/  ULDC UR4, c[0x0][0x2ec] ;  /* 0x0000bb0000047ab9 */ /* 0x000fd00000000800 */
.L_x_6040:
        /* <DEDUP_REMOVED lines=69> */
.L_x_6037:
[CC--:B------:R-:W-:Y:S02]  /*14ea0*/  LEA R2, P6, R3.reuse, R170.reuse, 0x1 ;  /* 0x000000aa03027211 */ /* 0x0c0fe400078c08ff */
[C---:B------:R-:W-:Y:S02]  /*14eb0*/  IADD3 R107, P0, R154.reuse, R3, RZ ;  /* 0x000000039a6b7210 */ /* 0x040fe40007f1e0ff */
[-C--:B------:R-:W-:Y:S02]  /*14ec0*/  LEA.HI.X R3, R3, R169.reuse, R106, 0x1, P6 ;  /* 0x000000a903037211 */ /* 0x080fe400030f0c6a */
[----:B------:R-:W-:Y:S02]  /*14ed0*/  @P4 LEA R174, P5, R107, R170, 0x1 ;  /* 0x000000aa6bae4211 */ /* 0x000fe400078a08ff */
[----:B------:R-:W-:Y:S01]  /*14ee0*/  IADD3.X R104, R153, R106, RZ, P0, !PT ;  /* 0x0000006a99687210 */ /* 0x000fe200007fe4ff */
[----:B------:R-:W-:Y:S01]  /*14ef0*/  @!PT LDS RZ, [RZ] ;  /* 0x00000000fffff984 */ /* 0x000fe20000000800 */
[----:B------:R-:W-:Y:S01]  /*14f00*/  @!PT LDS RZ, [RZ] ;  /* 0x00000000fffff984 */ /* 0x000fe20000000800 */
[----:B------:R-:W-:Y:S01]  /*14f10*/  @!PT LDS RZ, [RZ] ;  /* 0x00000000fffff984 */ /* 0x000fe20000000800 */
[----:B------:R-:W-:Y:S01]  /*14f20*/  @P4 LDGSTS.E.BYPASS.LTC128B.128 [R163+0x8000], desc[UR6][R2.64] ;  /* 0x0800000002a34fae */ /* 0x000fe2000b901d46 */
[C---:B------:R-:W-:Y:S02]  /*14f30*/  @P2 LEA R172, P0, R107.reuse, R170, 0x1 ;  /* 0x000000aa6bac2211 */ /* 0x040fe400078008ff */
[C-C-:B------:R-:W-:Y:S02]  /*14f40*/  @P4 LEA.HI.X R175, R107.reuse, R169, R104.reuse, 0x1, P5 ;  /* 0x000000a96baf4211 */ /* 0x140fe400028f0c68 */
[----:B------:R-:W-:Y:S01]  /*14f50*/  @!P4 STS.128 [R163+0x8000], RZ ;  /* 0x008000ffa300c388 */ /* 0x000fe20000000c00 */
[C---:B------:R-:W-:Y:S02]  /*14f60*/  IADD3 R105, P1, R154.reuse, R107, RZ ;  /* 0x0000006b9a697210 */ /* 0x040fe40007f3e0ff */
[-C--:B------:R-:W-:Y:S02]  /*14f70*/  @P2 LEA.HI.X R173, R107, R169.reuse, R104, 0x1, P0 ;  /* 0x000000a96bad2211 */ /* 0x080fe400000f0c68 */
[----:B------:R-:W-:Y:S01]  /*14f80*/  @!PT LDS RZ, [RZ] ;  /* 0x00000000fffff984 */ /* 0x000fe20000000800 */
[----:B------:R-:W-:Y:S01]  /*14f90*/  @!PT LDS RZ, [RZ] ;  /* 0x00000000fffff984 */ /* 0x000fe20000000800 */
[----:B------:R-:W-:Y:S01]  /*14fa0*/  @!PT LDS RZ, [RZ] ;  /* 0x00000000fffff984 */ /* 0x000fe20000000800 */
[----:B------:R-:W-:Y:S01]  /*14fb0*/  @P2 LDGSTS.E.BYPASS.LTC128B.128 [R163+0xa000], desc[UR6][R2.64+0x80] ;  /* 0x0a00008002a32fae */ /* 0x000fe2000b901d46 */
[----:B------:R-:W-:Y:S02]  /*14fc0*/  IADD3.X R106, R153, R104, RZ, P1, !PT ;  /* 0x00000068996a7210 */ /* 0x000fe40000ffe4ff */
[CC--:B------:R-:W-:Y:S02]  /*14fd0*/  @P4 LEA R180, P6, R105.reuse, R170.reuse, 0x1 ;  /* 0x000000aa69b44211 */ /* 0x0c0fe400078c08ff */
[----:B------:R-:W-:Y:S01]  /*14fe0*/  @!P2 STS.128 [R163+0xa000], RZ ;  /* 0x00a000ffa300a388 */ /* 0x000fe20000000c00 */
[C---:B------:R-:W-:Y:S02]  /*14ff0*/  @P2 LEA R176, P1, R105.reuse, R170, 0x1 ;  /* 0x000000aa69b02211 */ /* 0x040fe400078208ff */
[C-C-:B------:R-:W-:Y:S02]  /*15000*/  @P4 LEA.HI.X R181, R105.reuse, R169, R106.reuse, 0x1, P6 ;  /* 0x000000a969b54211 */ /* 0x140fe400030f0c6a */
[----:B------:R-:W-:Y:S01]  /*15010*/  @!PT LDS RZ, [RZ] ;  /* 0x00000000fffff984 */ /* 0x000fe20000000800 */
[----:B------:R-:W-:Y:S01]  /*15020*/  @!PT LDS RZ, [RZ] ;  /* 0x00000000fffff984 */ /* 0x000fe20000000800 */
[----:B------:R-:W-:Y:S01]  /*15030*/  @!PT LDS RZ, [RZ] ;  /* 0x00000000fffff984 */ /* 0x000fe20000000800 */
[----:B------:R-:W-:Y:S01]  /*15040*/  @P4 LDGSTS.E.BYPASS.LTC128B.128 [R163+0x8800], desc[UR6][R174.64] ;  /* 0x08800000aea34fae */ /* 0x000fe2000b901d46 */
[----:B------:R-:W-:Y:S02]  /*15050*/  IADD3 R107, P0, R154, R105, RZ ;  /* 0x000000699a6b7210 */ /* 0x000fe40007f1e0ff */
[-C--:B------:R-:W-:Y:S02]  /*15060*/  @P2 LEA.HI.X R177, R105, R169.reuse, R106, 0x1, P1 ;  /* 0x000000a969b12211 */ /* 0x080fe400008f0c6a */
[----:B------:R-:W-:Y:S01]  /*15070*/  @!P4 STS.128 [R163+0x8800], RZ ;  /* 0x008800ffa300c388 */ /* 0x000fe20000000c00 */
[----:B------:R-:W-:Y:S02]  /*15080*/  IADD3.X R104, R153, R106, RZ, P0, !PT ;  /* 0x0000006a99687210 */ /* 0x000fe400007fe4ff */
[CC--:B------:R-:W-:Y:S02]  /*15090*/  @P4 LEA R178, P5, R107.reuse, R170.reuse, 0x1 ;  /* 0x000000aa6bb24211 */ /* 0x0c0fe400078a08ff */
[----:B------:R-:W-:Y:S01]  /*150a0*/  @!PT LDS RZ, [RZ] ;  /* 0x00000000fffff984 */ /* 0x000fe20000000800 */
[----:B------:R-:W-:Y:S01]  /*150b0*/  @!PT LDS RZ, [RZ] ;  /* 0x00000000fffff984 */ /* 0x000fe20000000800 */
[----:B------:R-:W-:Y:S01]  /*150c0*/  @!PT LDS RZ, [RZ] ;  /* 0x00000000fffff984 */ /* 0x000fe20000000800 */
[----:B------:R-:W-:Y:S01]  /*150d0*/  @P2 LDGSTS.E.BYPASS.LTC128B.128 [R163+0xa800], desc[UR6][R172.64+0x80] ;  /* 0x0a800080aca32fae */ /* 0x000fe2000b901d46 */
[C---:B------:R-:W-:Y:S02]  /*150e0*/  @P2 LEA R170, P0, R107.reuse, R170, 0x1 ;  /* 0x000000aa6baa2211 */ /* 0x040fe400078008ff */
[CCC-:B------:R-:W-:Y:S02]  /*150f0*/  @P4 LEA.HI.X R179, R107.reuse, R169.reuse, R104.reuse, 0x1, P5 ;  /* 0x000000a96bb34211 */ /* 0x1c0fe400028f0c68 */
[----:B------:R-:W-:Y:S01]  /*15100*/  @!P2 STS.128 [R163+0xa800], RZ ;  /* 0x00a800ffa300a388 */ /* 0x000fe20000000c00 */
[----:B------:R-:W-:Y:S02]  /*15110*/  @P2 LEA.HI.X R171, R107, R169, R104, 0x1, P0 ;  /* 0x000000a96bab2211 */ /* 0x000fe400000f0c68 */
[----:B------:R-:W-:Y:S02]  /*15120*/  ISETP.GE.AND P0, PT, R161, 0x2, PT ;  /* 0x00000002a100780c */ /* 0x000fe40003f06270 */
[----:B------:R-:W-:Y:S01]  /*15130*/  @!PT LDS RZ, [RZ] ;  /* 0x00000000fffff984 */ /* 0x000fe20000000800 */
[----:B------:R-:W-:Y:S01]  /*15140*/  @!PT LDS RZ, [RZ] ;  /* 0x00000000fffff984 */ /* 0x000fe20000000800 */
[----:B------:R-:W-:Y:S01]  /*15150*/  @!PT LDS RZ, [RZ] ;  /* 0x00000000fffff984 */ /* 0x000fe20000000800 */
[----:B------:R-:W-:Y:S01]  /*15160*/  @P4 LDGSTS.E.BYPASS.LTC128B.128 [R163+0x9000], desc[UR6][R180.64] ;  /* 0x09000000b4a34fae */ /* 0x000fe2000b901d46 */
[----:B------:R-:W-:Y:S04]  /*15170*/  MOV R169, R3 ;  /* 0x0000000300a97202 */ /* 0x000fe80000000f00 */
        /* <DEDUP_REMOVED lines=16> */
[----:B------:R-:W-:Y:S05]  /*15280*/  LDSM.16.M88.4 R108, [R150] ;  /* 0x00000000966c783b */ /* 0x000fea0000000200 */
[----:B------:R-:W2:Y:S05]  /*15290*/  LDSM.16.M88.4 R112, [R149+0x4000] ;  /* 0x004000009570783b */ /* 0x000eaa0000000200 */
[----:B------:R-:W3:Y:S05]  /*152a0*/  LDSM.16.M88.4 R116, [R149+0x4800] ;  /* 0x004800009574783b */ /* 0x000eea0000000200 */
[----:B------:R-:W4:Y:S01]  /*152b0*/  LDSM.16.M88.4 R120, [R149+0x5000] ;  /* 0x005000009578783b */ /* 0x000f220000000200 */
[----:B-1----:R-:W-:Y:S04]  /*152c0*/  MOV R170, R2 ;  /* 0x0000000200aa7202 */ /* 0x002fe80000000f00 */
[----:B------:R-:W0:Y:S05]  /*152d0*/  LDGDEPBAR ;  /* 0x00000000000079af */ /* 0x000e2a0000000000 */
[----:B------:R-:W1:Y:S05]  /*152e0*/  LDSM.16.M88.4 R124, [R149+0x5800] ;  /* 0x00580000957c783b */ /* 0x000e6a0000000200 */
[----:B------:R-:W-:Y:S05]  /*152f0*/  LDSM.16.M88.4 R128, [R138] ;  /* 0x000000008a80783b */ /* 0x000fea0000000200 */
        /* <DEDUP_REMOVED lines=10> */
[C---:B-1----:R-:W-:Y:S06]  /*153a0*/  HMMA.16816.F32.BF16 R28, R108.reuse, R124, RZ ;  /* 0x0000007c6c1c723c */ /* 0x042fec00000418ff */
[----:B------:R-:W-:Y:S01]  /*153b0*/  HMMA.16816.F32.BF16 R32, R108, R126, RZ ;  /* 0x0000007e6c20723c */ /* 0x000fe200000418ff */
[----:B------:R-:W1:Y:S05]  /*153c0*/  LDSM.16.M88.4 R108, [R137] ;  /* 0x00000000896c783b */ /* 0x000e6a0000000200 */
[C---:B--2---:R-:W-:Y:S06]  /*153d0*/  HMMA.16816.F32.BF16 R4, R112.reuse, R116, R4 ;  /* 0x000000747004723c */ /* 0x044fec0000041804 */
[C---:B------:R-:W-:Y:S01]  /*153e0*/  HMMA.16816.F32.BF16 R8, R112.reuse, R118, R8 ;  /* 0x000000767008723c */ /* 0x040fe20000041808 */
[----:B------:R-:W2:Y:S05]  /*153f0*/  LDSM.16.M88.4 R116, [R143+0x4000] ;  /* 0x004000008f74783b */ /* 0x000eaa0000000200 */
[C---:B---3--:R-:W-:Y:S06]  /*15400*/  HMMA.16816.F32.BF16 R12, R112.reuse, R120, R12 ;  /* 0x00000078700c723c */ /* 0x048fec000004180c */
[C---:B------:R-:W-:Y:S01]  /*15410*/  HMMA.16816.F32.BF16 R16, R112.reuse, R122, R16 ;  /* 0x0000007a7010723c */ /* 0x040fe20000041810 */
[----:B------:R-:W3:Y:S05]  /*15420*/  LDSM.16.M88.4 R120, [R143+0x4800] ;  /* 0x004800008f78783b */ /* 0x000eea0000000200 */
[C---:B------:R-:W-:Y:S06]  /*15430*/  HMMA.16816.F32.BF16 R20, R112.reuse, R128, R20 ;  /* 0x000000807014723c */ /* 0x040fec0000041814 */
[C---:B------:R-:W-:Y:S06]  /*15440*/  HMMA.16816.F32.BF16 R24, R112.reuse, R130, R24 ;  /* 0x000000827018723c */ /* 0x040fec0000041818 */
[C---:B-1----:R-:W-:Y:S06]  /*15450*/  HMMA.16816.F32.BF16 R28, R112.reuse, R108, R28 ;  /* 0x0000006c701c723c */ /* 0x042fec000004181c */
[----:B------:R-:W-:Y:S01]  /*15460*/  HMMA.16816.F32.BF16 R32, R112, R110, R32 ;  /* 0x0000006e7020723c */ /* 0x000fe20000041820 */
[----:B------:R-:W1:Y:S05]  /*15470*/  LDSM.16.M88.4 R108, [R143+0x5000] ;  /* 0x005000008f6c783b */ /* 0x000e6a0000000200 */
[C---:B--2---:R-:W-:Y:S01]  /*15480*/  HMMA.16816.F32.BF16 R4, R104.reuse, R116, R4 ;  /* 0x000000746804723c */ /* 0x044fe20000041804 */
[----:B------:R-:W2:Y:S05]  /*15490*/  LDSM.16.M88.4 R112, [R143+0x5800] ;  /* 0x005800008f70783b */ /* 0x000eaa0000000200 */
[C---:B------:R-:W-:Y:S01]  /*154a0*/  HMMA.16816.F32.BF16 R8, R104.reuse, R118, R8 ;  /* 0x000000766808723c */ /* 0x040fe20000041808 */
[----:B------:R-:W-:Y:S05]  /*154b0*/  LDSM.16.M88.4 R116, [R136] ;  /* 0x000000008874783b */ /* 0x000fea0000000200 */
[C---:B---3--:R-:W-:Y:S06]  /*154c0*/  HMMA.16816.F32.BF16 R12, R104.reuse, R120, R12 ;  /* 0x00000078680c723c */ /* 0x048fec000004180c */
[C---:B------:R-:W-:Y:S01]  /*154d0*/  HMMA.16816.F32.BF16 R16, R104.reuse, R122, R16 ;  /* 0x0000007a6810723c */ /* 0x040fe20000041810 */
[----:B------:R-:W-:Y:S05]  /*154e0*/  LDSM.16.M88.4 R120, [R136+0x800] ;  /* 0x000800008878783b */ /* 0x000fea0000000200 */
[C---:B-1----:R-:W-:Y:S06]  /*154f0*/  HMMA.16816.F32.BF16 R20, R104.reuse, R108, R20 ;  /* 0x0000006c6814723c */ /* 0x042fec0000041814 */
[C---:B------:R-:W-:Y:S01]  /*15500*/  HMMA.16816.F32.BF16 R24, R104.reuse, R110, R24 ;  /* 0x0000006e6818723c */ /* 0x040fe20000041818 */
[----:B------:R-:W1:Y:S05]  /*15510*/  LDSM.16.M88.4 R108, [R145] ;  /* 0x00000000916c783b */ /* 0x000e6a0000000200 */
[C---:B--2---:R-:W-:Y:S06]  /*15520*/  HMMA.16816.F32.BF16 R28, R104.reuse, R112, R28 ;  /* 0x00000070681c723c */ /* 0x044fec000004181c */
[----:B------:R-:W-:Y:S01]  /*15530*/  HMMA.16816.F32.BF16 R32, R104, R114, R32 ;  /* 0x000000726820723c */ /* 0x000fe20000041820 */
[----:B------:R-:W2:Y:S05]  /*15540*/  LDSM.16.M88.4 R104, [R136+0x1000] ;  /* 0x001000008868783b */ /* 0x000eaa0000000200 */
[----:B------:R-:W3:Y:S01]  /*15550*/  LDSM.16.M88.4 R112, [R136+0x1800] ;  /* 0x001800008870783b */ /* 0x000ee20000000200 */
[C---:B-1----:R-:W-:Y:S06]  /*15560*/  HMMA.16816.F32.BF16 R4, R108.reuse, R116, R4 ;  /* 0x000000746c04723c */ /* 0x042fec0000041804 */
[C---:B------:R-:W-:Y:S01]  /*15570*/  HMMA.16816.F32.BF16 R8, R108.reuse, R118, R8 ;  /* 0x000000766c08723c */ /* 0x040fe20000041808 */
[----:B------:R-:W-:Y:S05]  /*15580*/  LDSM.16.M88.4 R116, [R149+0x6000] ;  /* 0x006000009574783b */ /* 0x000fea0000000200 */
[C---:B------:R-:W-:Y:S06]  /*15590*/  HMMA.16816.F32.BF16 R12, R108.reuse, R120, R12 ;  /* 0x000000786c0c723c */ /* 0x040fec000004180c */
        /* <DEDUP_REMOVED lines=8> */
[----:B------:R-:W3:Y:S01]  /*15620*/  LDSM.16.M88.4 R112, [R149+0x7800] ;  /* 0x007800009570783b */ /* 0x000ee20000000200 */
[C---:B-1----:R-:W-:Y:S06]  /*15630*/  HMMA.16816.F32.BF16 R4, R104.reuse, R116, R4 ;  /* 0x000000746804723c */ /* 0x042fec0000041804 */
[C---:B------:R-:W-:Y:S01]  /*15640*/  HMMA.16816.F32.BF16 R8, R104.reuse, R118, R8 ;  /* 0x000000766808723c */ /* 0x040fe20000041808 */
[----:B------:R-:W-:Y:S05]  /*15650*/  LDSM.16.M88.4 R116, [R135] ;  /* 0x000000008774783b */ /* 0x000fea0000000200 */
[C---:B------:R-:W-:Y:S06]  /*15660*/  HMMA.16816.F32.BF16 R12, R104.reuse, R120, R12 ;  /* 0x00000078680c723c */ /* 0x040fec000004180c */
[C---:B------:R-:W-:Y:S01]  /*15670*/  HMMA.16816.F32.BF16 R16, R104.reuse, R122, R16 ;  /* 0x0000007a6810723c */ /* 0x040fe20000041810 */
[----:B------:R-:W-:Y:S05]  /*15680*/  LDSM.16.M88.4 R120, [R134] ;  /* 0x000000008678783b */ /* 0x000fea0000000200 */
[C---:B--2---:R-:W-:Y:S06]  /*15690*/  HMMA.16816.F32.BF16 R20, R104.reuse, R108, R20 ;  /* 0x0000006c6814723c */ /* 0x044fec0000041814 */
[C---:B------:R-:W-:Y:S01]  /*156a0*/  HMMA.16816.F32.BF16 R24, R104.reuse, R110, R24 ;  /* 0x0000006e6818723c */ /* 0x040fe20000041818 */
[----:B------:R-:W1:Y:S05]  /*156b0*/  LDSM.16.M88.4 R108, [R148+0x2000] ;  /* 0x00200000946c783b */ /* 0x000e6a0000000200 */
[C---:B---3--:R-:W-:Y:S06]  /*156c0*/  HMMA.16816.F32.BF16 R28, R104.reuse, R112, R28 ;  /* 0x00000070681c723c */ /* 0x048fec000004181c */
[----:B------:R-:W-:Y:S01]  /*156d0*/  HMMA.16816.F32.BF16 R32, R104, R114, R32 ;  /* 0x000000726820723c */ /* 0x000fe20000041820 */
[----:B------:R-:W2:Y:S05]  /*156e0*/  LDSM.16.M88.4 R104, [R133] ;  /* 0x000000008568783b */ /* 0x000eaa0000000200 */
[----:B------:R-:W3:Y:S01]  /*156f0*/  LDSM.16.M88.4 R112, [R132] ;  /* 0x000000008470783b */ /* 0x000ee20000000200 */
[C---:B-1----:R-:W-:Y:S06]  /*15700*/  HMMA.16816.F32.BF16 R4, R108.reuse, R116, R4 ;  /* 0x000000746c04723c */ /* 0x042fec0000041804 */
        /* <DEDUP_REMOVED lines=100> */
[----:B------:R-:W-:Y:S02]  /*15d50*/  MOV R7, UR9 ;  /* 0x0000000900077c02 */ /* 0x000fe40008000f00 */
[----:B------:R-:W-:Y:S01]  /*15d60*/  MOV R4, UR8 ;  /* 0x0000000800047c02 */ /* 0x000fe20008000f00 */
        /* <DEDUP_REMOVED lines=60> */
[----:B------:R-:W-:Y:S04]  /*16130*/  IMAD R4, R5, R2, RZ ;  /* 0x0000000205047224 */ /* 0x000fe800078e02ff */
[----:B------:R-:W-:Y:S01]  /*16140*/  IMAD R4, R7, R3, R4 ;  /* 0x0000000307047224 */ /* 0x000fe200078e0204 */
[----:B------:R-:W-:Y:S03]  /*16150*/  MOV R7, R10 ;  /* 0x0000000a00077202 */ /* 0x000fe60000000f00 */
[----:B------:R-:W-:Y:S07]  /*16160*/  IMAD.IADD R4, R11, 0x1, R4 ;  /* 0x000000010b047824 */ /* 0x000fee00078e0204 */
.L_x_6039:
        /* <DEDUP_REMOVED lines=63> */
.L_x_6038:
        /* <DEDUP_REMOVED lines=55> */
[--C-:B------:R-:W-:Y:S01]  /*168d0*/  FFMA.FTZ R111, R198, UR4, -R119.reuse ;  /* 0x00000004c66f7c23 */ /* 0x100fe20008010877 */
[----:B------:R-:W-:Y:S01]  /*168e0*/  FMUL.FTZ R6, R0, UR4 ;  /* 0x0000000400067c20 */ /* 0x000fe20008410000 */
[--C-:B------:R-:W-:Y:S01]  /*168f0*/  FFMA.FTZ R115, R191, UR4, -R114.reuse ;  /* 0x00000004bf737c23 */ /* 0x100fe20008010872 */
[--C-:B------:R-:W-:Y:S01]  /*16900*/  FFMA.FTZ R110, R195, UR4, -R114.reuse ;  /* 0x00000004c36e7c23 */ /* 0x100fe20008010872 */
        /* <DEDUP_REMOVED lines=39> */
[----:B------:R-:W-:Y:S01]  /*16b80*/  FMUL.FTZ R33, R101, R69 ;  /* 0x0000004565217220 */ /* 0x000fe20000410000 */
[C---:B------:R-:W-:Y:S01]  /*16b90*/  FMUL.FTZ R34, R0.reuse, R70 ;  /* 0x0000004600227220 */ /* 0x040fe20000410000 */
[----:B------:R-:W3:Y:S03]  /*16ba0*/  LDSM.16.MT88.4 R84, [R144+0xa000] ;  /* 0x00a000009054783b */ /* 0x000ee60000004200 */
[----:B------:R-:W4:Y:S01]  /*16bb0*/  MUFU.EX2 R110, R110 ;  /* 0x0000006e006e7308 */ /* 0x000f220000000800 */
        /* <DEDUP_REMOVED lines=16> */
[----:B----4-:R-:W-:Y:S01]  /*16cc0*/  F2FP.BF16.F32.PACK_AB R97, R110, R115 ;  /* 0x000000736e61723e */ /* 0x010fe200000010ff */
        /* <DEDUP_REMOVED lines=14> */
[----:B------:R-:W4:Y:S01]  /*16db0*/  MUFU.EX2 R108, R108 ;  /* 0x0000006c006c7308 */ /* 0x000f220000000800 */
        /* <DEDUP_REMOVED lines=11> */
[--C-:B------:R-:W-:Y:S01]  /*16e70*/  FFMA.FTZ R177, R177, UR4, -R114.reuse ;  /* 0x00000004b1b17c23 */ /* 0x100fe20008010872 */
[--C-:B------:R-:W-:Y:S01]  /*16e80*/  FFMA.FTZ R130, R175, UR4, -R114.reuse ;  /* 0x00000004af827c23 */ /* 0x100fe20008010872 */
[----:B------:R-:W-:Y:S01]  /*16e90*/  FFMA.FTZ R178, R105, UR4, -R114 ;  /* 0x0000000469b27c23 */ /* 0x000fe20008010872 */
[----:B------:R-:W-:Y:S03]  /*16ea0*/  FFMA.FTZ R168, R101, R168, R106 ;  /* 0x000000a865a87223 */ /* 0x000fe6000001006a */
[----:B------:R-:W-:Y:S01]  /*16eb0*/  MUFU.EX2 R127, R127 ;  /* 0x0000007f007f7308 */ /* 0x000fe20000000800 */
[----:B----4-:R-:W-:Y:S01]  /*16ec0*/  F2FP.BF16.F32.PACK_AB R99, R108, R109 ;  /* 0x0000006d6c63723e */ /* 0x010fe200000010ff */
[--C-:B------:R-:W-:Y:S01]  /*16ed0*/  FFMA.FTZ R175, R176, UR4, -R119.reuse ;  /* 0x00000004b0af7c23 */ /* 0x100fe20008010877 */
[--C-:B------:R-:W-:Y:S01]  /*16ee0*/  FFMA.FTZ R176, R107, UR4, -R114.reuse ;  /* 0x000000046bb07c23 */ /* 0x100fe20008010872 */
[--C-:B------:R-:W-:Y:S01]  /*16ef0*/  FFMA.FTZ R174, R174, UR4, -R119.reuse ;  /* 0x00000004aeae7c23 */ /* 0x100fe20008010877 */
[--C-:B------:R-:W-:Y:S01]  /*16f00*/  FFMA.FTZ R173, R173, UR4, -R114.reuse ;  /* 0x00000004adad7c23 */ /* 0x100fe20008010872 */
[----:B------:R-:W-:Y:S01]  /*16f10*/  FFMA.FTZ R114, R104, UR4, -R114 ;  /* 0x0000000468727c23 */ /* 0x000fe20008010872 */
[--C-:B------:R-:W-:Y:S01]  /*16f20*/  FFMA.FTZ R171, R171, UR4, -R119.reuse ;  /* 0x00000004abab7c23 */ /* 0x100fe20008010877 */
[C---:B------:R-:W-:Y:S02]  /*16f30*/  HMMA.16816.F32.BF16 R4, R96.reuse, R12, R4 ;  /* 0x0000000c6004723c */ /* 0x040fe40000041804 */
[----:B------:R-:W-:Y:S03]  /*16f40*/  MUFU.EX2 R126, R126 ;  /* 0x0000007e007e7308 */ /* 0x000fe60000000800 */
[----:B------:R-:W-:Y:S01]  /*16f50*/  FFMA.FTZ R119, R172, UR4, -R119 ;  /* 0x00000004ac777c23 */ /* 0x000fe20008010877 */
[C---:B------:R-:W-:Y:S06]  /*16f60*/  HMMA.16816.F32.BF16 R8, R96.reuse, R14, R8 ;  /* 0x0000000e6008723c */ /* 0x040fec0000041808 */
[----:B------:R-:W-:Y:S01]  /*16f70*/  MUFU.EX2 R116, R116 ;  /* 0x0000007400747308 */ /* 0x000fe20000000800 */
[----:B------:R-:W-:Y:S01]  /*16f80*/  ISETP.GT.AND P0, PT, R161, 0x1, PT ;  /* 0x00000001a100780c */ /* 0x000fe20003f04270 */
[C---:B------:R-:W-:Y:S03]  /*16f90*/  FMUL.FTZ R12, R101.reuse, R88 ;  /* 0x00000058650c7220 */ /* 0x040fe60000410000 */
[----:B------:R-:W-:Y:S01]  /*16fa0*/  FMUL.FTZ R13, R101, R89 ;  /* 0x00000059650d7220 */ /* 0x000fe20000410000 */
[C---:B------:R-:W-:Y:S01]  /*16fb0*/  FMUL.FTZ R14, R0.reuse, R90 ;  /* 0x0000005a000e7220 */ /* 0x040fe20000410000 */
[C---:B------:R-:W-:Y:S03]  /*16fc0*/  FMUL.FTZ R15, R0.reuse, R91 ;  /* 0x0000005b000f7220 */ /* 0x040fe60000410000 */
[----:B------:R-:W-:Y:S01]  /*16fd0*/  MUFU.EX2 R129, R129 ;  /* 0x0000008100817308 */ /* 0x000fe20000000800 */
[----:B------:R-:W-:Y:S01]  /*16fe0*/  FFMA.FTZ R115, R0, R167, R115 ;  /* 0x000000a700737223 */ /* 0x000fe20000010073 */
[----:B------:R-:W-:Y:S02]  /*16ff0*/  FADD.FTZ R113, R113, R168 ;  /* 0x000000a871717221 */ /* 0x000fe40000010000 */
[C---:B------:R-:W-:Y:S03]  /*17000*/  HMMA.16816.F32.BF16 R12, R96.reuse, R20, R12 ;  /* 0x00000014600c723c */ /* 0x040fe6000004180c */
[----:B------:R-:W-:Y:S03]  /*17010*/  FADD.FTZ R110, R110, R115 ;  /* 0x000000736e6e7221 */ /* 0x000fe60000010000 */
[----:B------:R-:W-:Y:S01]  /*17020*/  MUFU.EX2 R128, R128 ;  /* 0x0000008000807308 */ /* 0x000fe20000000800 */
[----:B------:R-:W-:Y:S01]  /*17030*/  FADD.FTZ R112, R112, R113 ;  /* 0x0000007170707221 */ /* 0x000fe20000010000 */
[C---:B------:R-:W-:Y:S03]  /*17040*/  HMMA.16816.F32.BF16 R16, R96.reuse, R22, R16 ;  /* 0x000000166010723c */ /* 0x040fe60000041810 */
[C---:B------:R-:W-:Y:S01]  /*17050*/  FMUL.FTZ R20, R101.reuse, R80 ;  /* 0x0000005065147220 */ /* 0x040fe20000410000 */
[----:B------:R-:W-:Y:S03]  /*17060*/  FMUL.FTZ R21, R101, R81 ;  /* 0x0000005165157220 */ /* 0x000fe60000410000 */
[C---:B------:R-:W-:Y:S01]  /*17070*/  FMUL.FTZ R22, R0.reuse, R82 ;  /* 0x0000005200167220 */ /* 0x040fe20000410000 */
[----:B------:R-:W-:Y:S01]  /*17080*/  FMUL.FTZ R23, R0, R83 ;  /* 0x0000005300177220 */ /* 0x000fe20000410000 */
[----:B------:R-:W-:Y:S01]  /*17090*/  MUFU.EX2 R131, R131 ;  /* 0x0000008300837308 */ /* 0x000fe20000000800 */
[----:B------:R-:W-:Y:S01]  /*170a0*/  LDSM.16.MT88.4 R80, [R142+0x8800] ;  /* 0x008800008e50783b */ /* 0x000fe20000004200 */
[----:B------:R-:W-:Y:S01]  /*170b0*/  FADD.FTZ R109, R109, R110 ;  /* 0x0000006e6d6d7221 */ /* 0x000fe20000010000 */
[----:B------:R-:W-:Y:S03]  /*170c0*/  FADD.FTZ R111, R111, R112 ;  /* 0x000000706f6f7221 */ /* 0x000fe60000010000 */
[C---:B------:R-:W-:Y:S04]  /*170d0*/  HMMA.16816.F32.BF16 R20, R96.reuse, R28, R20 ;  /* 0x0000001c6014723c */ /* 0x040fe80000041814 */
[----:B------:R-:W-:Y:S01]  /*170e0*/  MUFU.EX2 R177, R177 ;  /* 0x000000b100b17308 */ /* 0x000fe20000000800 */
[----:B------:R-:W-:Y:S01]  /*170f0*/  FADD.FTZ R109, R108, R109 ;  /* 0x0000006d6c6d7221 */ /* 0x000fe20000010000 */
[C---:B------:R-:W-:Y:S08]  /*17100*/  HMMA.16816.F32.BF16 R24, R96.reuse, R30, R24 ;  /* 0x0000001e6018723c */ /* 0x040ff00000041818 */
[----:B------:R-:W1:Y:S03]  /*17110*/  MUFU.EX2 R117, R117 ;  /* 0x0000007500757308 */ /* 0x000e660000000800 */
[C---:B------:R-:W-:Y:S01]  /*17120*/  FMUL.FTZ R28, R101.reuse, R72 ;  /* 0x00000048651c7220 */ /* 0x040fe20000410000 */
[----:B------:R-:W-:Y:S01]  /*17130*/  FMUL.FTZ R29, R101, R73 ;  /* 0x00000049651d7220 */ /* 0x000fe20000410000 */
[C---:B------:R-:W-:Y:S01]  /*17140*/  FMUL.FTZ R30, R0.reuse, R74 ;  /* 0x0000004a001e7220 */ /* 0x040fe20000410000 */
[----:B------:R-:W-:Y:S02]  /*17150*/  FMUL.FTZ R31, R0, R75 ;  /* 0x0000004b001f7220 */ /* 0x000fe40000410000 */
[----:B------:R-:W4:Y:S01]  /*17160*/  LDSM.16.MT88.4 R72, [R142+0xa000] ;  /* 0x00a000008e48783b */ /* 0x000f220000004200 */
[----:B------:R-:W-:Y:S01]  /*17170*/  MOV R101, R2 ;  /* 0x0000000200657202 */ /* 0x000fe20000000f00 */
[----:B------:R-:W-:Y:S01]  /*17180*/  MUFU.EX2 R130, R130 ;  /* 0x0000008200827308 */ /* 0x000fe20000000800 */
[----:B------:R-:W-:Y:S02]  /*17190*/  MOV R0, R3 ;  /* 0x0000000300007202 */ /* 0x000fe40000000f00 */
[C---:B--2---:R-:W-:Y:S07]  /*171a0*/  HMMA.16816.F32.BF16 R28, R96.reuse, R92, R28 ;  /* 0x0000005c601c723c */ /* 0x044fee000004181c */
[----:B------:R-:W-:Y:S01]  /*171b0*/  MUFU.EX2 R118, R118 ;  /* 0x0000007600767308 */ /* 0x000fe20000000800 */
[C---:B------:R-:W-:Y:S01]  /*171c0*/  HMMA.16816.F32.BF16 R32, R96.reuse, R94, R32 ;  /* 0x0000005e6020723c */ /* 0x040fe20000041820 */
[----:B------:R-:W-:Y:S05]  /*171d0*/  LDSM.16.MT88.4 R92, [R144+0x9800] ;  /* 0x00980000905c783b */ /* 0x000fea0000004200 */
[C---:B---3--:R-:W-:Y:S03]  /*171e0*/  HMMA.16816.F32.BF16 R36, R96.reuse, R84, R36 ;  /* 0x000000546024723c */ /* 0x048fe60000041824 */
[----:B------:R-:W2:Y:S03]  /*171f0*/  MUFU.EX2 R121, R121 ;  /* 0x0000007900797308 */ /* 0x000ea60000000800 */
[C---:B------:R-:W-:Y:S01]  /*17200*/  HMMA.16816.F32.BF16 R40, R96.reuse, R86, R40 ;  /* 0x000000566028723c */ /* 0x040fe20000041828 */
[----:B------:R-:W-:Y:S06]  /*17210*/  LDSM.16.MT88.4 R84, [R142+0x9800] ;  /* 0x009800008e54783b */ /* 0x000fec0000004200 */
[----:B------:R-:W-:Y:S10]  /*17220*/  MUFU.EX2 R120, R120 ;  /* 0x0000007800787308 */ /* 0x000ff40000000800 */
[----:B------:R-:W3:Y:S01]  /*17230*/  MUFU.EX2 R123, R123 ;  /* 0x0000007b007b7308 */ /* 0x000ee20000000800 */
[C---:B----4-:R-:W-:Y:S09]  /*17240*/  HMMA.16816.F32.BF16 R44, R96.reuse, R72, R44 ;  /* 0x00000048602c723c */ /* 0x050ff2000004182c */
[----:B------:R-:W-:Y:S01]  /*17250*/  MUFU.EX2 R122, R122 ;  /* 0x0000007a007a7308 */ /* 0x000fe20000000800 */
[C---:B------:R-:W-:Y:S01]  /*17260*/  HMMA.16816.F32.BF16 R48, R96.reuse, R74, R48 ;  /* 0x0000004a6030723c */ /* 0x040fe20000041830 */
[----:B------:R-:W4:Y:S08]  /*17270*/  LDSM.16.MT88.4 R72, [R144+0x8800] ;  /* 0x008800009048783b */ /* 0x000f300000004200 */
[----:B------:R-:W5:Y:S01]  /*17280*/  MUFU.EX2 R125, R125 ;  /* 0x0000007d007d7308 */ /* 0x000f620000000800 */
[C---:B------:R-:W-:Y:S06]  /*17290*/  HMMA.16816.F32.BF16 R52, R96.reuse, R68, R52 ;  /* 0x000000446034723c */ /* 0x040fec0000041834 */
[C---:B------:R-:W-:Y:S03]  /*172a0*/  HMMA.16816.F32.BF16 R56, R96.reuse, R70, R56 ;  /* 0x000000466038723c */ /* 0x040fe60000041838 */
[----:B------:R-:W-:Y:S02]  /*172b0*/  MUFU.EX2 R175, R175 ;  /* 0x000000af00af7308 */ /* 0x000fe40000000800 */
[----:B-1----:R-:W-:Y:S01]  /*172c0*/  F2FP.BF16.F32.PACK_AB R68, R117, R116 ;  /* 0x000000747544723e */ /* 0x002fe200000010ff */
[C---:B------:R-:W-:Y:S07]  /*172d0*/  HMMA.16816.F32.BF16 R60, R96.reuse, R76, R60 ;  /* 0x0000004c603c723c */ /* 0x040fee000004183c */
[----:B------:R-:W1:Y:S01]  /*172e0*/  MUFU.EX2 R174, R174 ;  /* 0x000000ae00ae7308 */ /* 0x000e620000000800 */
[----:B--2---:R-:W-:Y:S01]  /*172f0*/  F2FP.BF16.F32.PACK_AB R69, R121, R118 ;  /* 0x000000767945723e */ /* 0x004fe200000010ff */
[----:B------:R-:W-:Y:S01]  /*17300*/  HMMA.16816.F32.BF16 R64, R96, R78, R64 ;  /* 0x0000004e6040723c */ /* 0x000fe20000041840 */
[----:B------:R-:W2:Y:S02]  /*17310*/  LDSM.16.MT88.4 R76, [R141+0x8800] ;  /* 0x008800008d4c783b */ /* 0x000ea40000004200 */
[----:B---3--:R-:W-:Y:S05]  /*17320*/  F2FP.BF16.F32.PACK_AB R70, R123, R120 ;  /* 0x000000787b46723e */ /* 0x008fea00000010ff */
[----:B------:R-:W-:Y:S03]  /*17330*/  MUFU.EX2 R173, R173 ;  /* 0x000000ad00ad7308 */ /* 0x000fe60000000800 */
[----:B-----5:R-:W-:Y:S01]  /*17340*/  F2FP.BF16.F32.PACK_AB R71, R125, R122 ;  /* 0x0000007a7d47723e */ /* 0x020fe200000010ff */
[----:B------:R-:W-:Y:S01]  /*17350*/  FADD.FTZ R116, R116, R111 ;  /* 0x0000006f74747221 */ /* 0x000fe20000010000 */
[----:B------:R-:W-:Y:S03]  /*17360*/  FADD.FTZ R118, R118, R109 ;  /* 0x0000006d76767221 */ /* 0x000fe60000010000 */
[----:B------:R-:W-:Y:S01]  /*17370*/  FADD.FTZ R117, R117, R116 ;  /* 0x0000007475757221 */ /* 0x000fe20000010000 */
[----:B-1----:R-:W-:Y:S01]  /*17380*/  F2FP.BF16.F32.PACK_AB R104, R174, R175 ;  /* 0x000000afae68723e */ /* 0x002fe200000010ff */
[----:B------:R-:W1:Y:S01]  /*17390*/  MUFU.EX2 R176, R176 ;  /* 0x000000b000b07308 */ /* 0x000e620000000800 */
[----:B------:R-:W-:Y:S01]  /*173a0*/  FADD.FTZ R121, R121, R118 ;  /* 0x0000007679797221 */ /* 0x000fe20000010000 */
[C---:B----4-:R-:W-:Y:S05]  /*173b0*/  HMMA.16816.F32.BF16 R4, R68.reuse, R72, R4 ;  /* 0x000000484404723c */ /* 0x050fea0000041804 */
[----:B------:R-:W-:Y:S01]  /*173c0*/  FADD.FTZ R120, R120, R117 ;  /* 0x0000007578787221 */ /* 0x000fe20000010000 */
[C---:B------:R-:W-:Y:S01]  /*173d0*/  HMMA.16816.F32.BF16 R8, R68.reuse, R74, R8 ;  /* 0x0000004a4408723c */ /* 0x040fe20000041808 */
[----:B------:R-:W3:Y:S01]  /*173e0*/  LDSM.16.MT88.4 R72, [R140+0x8800] ;  /* 0x008800008c48783b */ /* 0x000ee20000004200 */
[----:B------:R-:W-:Y:S03]  /*173f0*/  MUFU.EX2 R171, R171 ;  /* 0x000000ab00ab7308 */ /* 0x000fe60000000800 */
[----:B------:R-:W-:Y:S01]  /*17400*/  FADD.FTZ R122, R122, R121 ;  /* 0x000000797a7a7221 */ /* 0x000fe20000010000 */
[C---:B------:R-:W-:Y:S06]  /*17410*/  HMMA.16816.F32.BF16 R12, R68.reuse, R80, R12 ;  /* 0x00000050440c723c */ /* 0x040fec000004180c */
[----:B------:R-:W4:Y:S01]  /*17420*/  MUFU.EX2 R172, R119 ;  /* 0x0000007700ac7308 */ /* 0x000f220000000800 */
[----:B-1----:R-:W-:Y:S01]  /*17430*/  F2FP.BF16.F32.PACK_AB R105, R176, R173 ;  /* 0x000000adb069723e */ /* 0x002fe200000010ff */
[C---:B------:R-:W-:Y:S01]  /*17440*/  HMMA.16816.F32.BF16 R16, R68.reuse, R82, R16 ;  /* 0x000000524410723c */ /* 0x040fe20000041810 */
[----:B------:R-:W1:Y:S02]  /*17450*/  LDSM.16.MT88.4 R80, [R144+0xa800] ;  /* 0x00a800009050783b */ /* 0x000e640000004200 */
[----:B------:R-:W-:Y:S03]  /*17460*/  FADD.FTZ R123, R123, R120 ;  /* 0x000000787b7b7221 */ /* 0x000fe60000010000 */
[C---:B--2---:R-:W-:Y:S02]  /*17470*/  HMMA.16816.F32.BF16 R20, R68.reuse, R76, R20 ;  /* 0x0000004c4414723c */ /* 0x044fe40000041814 */
[----:B------:R-:W-:Y:S03]  /*17480*/  MUFU.EX2 R178, R178 ;  /* 0x000000b200b27308 */ /* 0x000fe60000000800 */
[----:B------:R-:W-:Y:S01]  /*17490*/  FADD.FTZ R125, R125, R122 ;  /* 0x0000007a7d7d7221 */ /* 0x000fe20000010000 */
[C---:B------:R-:W-:Y:S01]  /*174a0*/  HMMA.16816.F32.BF16 R24, R68.reuse, R78, R24 ;  /* 0x0000004e4418723c */ /* 0x040fe20000041818 */
[----:B------:R-:W2:Y:S05]  /*174b0*/  LDSM.16.MT88.4 R76, [R142+0xa800] ;  /* 0x00a800008e4c783b */ /* 0x000eaa0000004200 */
[----:B------:R-:W5:Y:S01]  /*174c0*/  MUFU.EX2 R179, R114 ;  /* 0x0000007200b37308 */ /* 0x000f620000000800 */
[----:B----4-:R-:W-:Y:S01]  /*174d0*/  F2FP.BF16.F32.PACK_AB R106, R172, R171 ;  /* 0x000000abac6a723e */ /* 0x010fe200000010ff */
[C---:B---3--:R-:W-:Y:S03]  /*174e0*/  HMMA.16816.F32.BF16 R28, R68.reuse, R72, R28 ;  /* 0x00000048441c723c */ /* 0x048fe6000004181c */
[----:B-----5:R-:W-:Y:S03]  /*174f0*/  F2FP.BF16.F32.PACK_AB R107, R179, R178 ;  /* 0x000000b2b36b723e */ /* 0x020fe600000010ff */
        /* <DEDUP_REMOVED lines=11> */
[C---:B-1----:R-:W-:Y:S06]  /*175b0*/  HMMA.16816.F32.BF16 R60, R68.reuse, R80, R60 ;  /* 0x00000050443c723c */ /* 0x042fec000004183c */
[----:B------:R-:W-:Y:S01]  /*175c0*/  HMMA.16816.F32.BF16 R64, R68, R82, R64 ;  /* 0x000000524440723c */ /* 0x000fe20000041840 */
[----:B------:R-:W1:Y:S06]  /*175d0*/  LDSM.16.MT88.4 R80, [R141+0x9000] ;  /* 0x009000008d50783b */ /* 0x000e6c0000004200 */
        /* <DEDUP_REMOVED lines=10> */
[C---:B--2---:R-:W-:Y:S03]  /*17680*/  HMMA.16816.F32.BF16 R4, R68.reuse, R76, R4 ;  /* 0x0000004c4404723c */ /* 0x044fe60000041804 */
[----:B------:R-:W-:Y:S01]  /*17690*/  FADD.FTZ R128, R131, R128 ;  /* 0x0000008083807221 */ /* 0x000fe20000010000 */
[----:B------:R-:W-:Y:S02]  /*176a0*/  FADD.FTZ R130, R130, R177 ;  /* 0x000000b182827221 */ /* 0x000fe40000010000 */
        /* <DEDUP_REMOVED lines=13> */
[----:B------:R-:W-:Y:S05]  /*17780*/  FADD.FTZ R178, R178, R173 ;  /* 0x000000adb2b27221 */ /* 0x000fea0000010000 */
[----:B------:R-:W-:Y:S01]  /*17790*/  FADD.FTZ R168, R172, R171 ;  /* 0x000000abaca87221 */ /* 0x000fe20000010000 */
[----:B------:R-:W-:Y:S01]  /*177a0*/  FADD.FTZ R167, R179, R178 ;  /* 0x000000b2b3a77221 */ /* 0x000fe20000010000 */
[C---:B--2---:R-:W-:Y:S06]  /*177b0*/  HMMA.16816.F32.BF16 R28, R68.reuse, R76, R28 ;  /* 0x0000004c441c723c */ /* 0x044fec000004181c */
[C---:B------:R-:W-:Y:S01]  /*177c0*/  HMMA.16816.F32.BF16 R32, R68.reuse, R78, R32 ;  /* 0x0000004e4420723c */ /* 0x040fe20000041820 */
[----:B------:R-:W2:Y:S05]  /*177d0*/  LDSM.16.MT88.4 R76, [R141+0xb000] ;  /* 0x00b000008d4c783b */ /* 0x000eaa0000004200 */
[C---:B---3--:R-:W-:Y:S06]  /*177e0*/  HMMA.16816.F32.BF16 R36, R68.reuse, R72, R36 ;  /* 0x000000484424723c */ /* 0x048fec0000041824 */
[C---:B------:R-:W-:Y:S01]  /*177f0*/  HMMA.16816.F32.BF16 R40, R68.reuse, R74, R40 ;  /* 0x0000004a4428723c */ /* 0x040fe20000041828 */
[----:B------:R-:W3:Y:S05]  /*17800*/  LDSM.16.MT88.4 R72, [R140+0xb000] ;  /* 0x00b000008c48783b */ /* 0x000eea0000004200 */
[C---:B-1----:R-:W-:Y:S06]  /*17810*/  HMMA.16816.F32.BF16 R44, R68.reuse, R80, R44 ;  /* 0x00000050442c723c */ /* 0x042fec000004182c */
[C---:B------:R-:W-:Y:S06]  /*17820*/  HMMA.16816.F32.BF16 R48, R68.reuse, R82, R48 ;  /* 0x000000524430723c */ /* 0x040fec0000041830 */
[C---:B--2---:R-:W-:Y:S06]  /*17830*/  HMMA.16816.F32.BF16 R52, R68.reuse, R76, R52 ;  /* 0x0000004c4434723c */ /* 0x044fec0000041834 */
[C---:B------:R-:W-:Y:S01]  /*17840*/  HMMA.16816.F32.BF16 R56, R68.reuse, R78, R56 ;  /* 0x0000004e4438723c */ /* 0x040fe20000041838 */
[----:B------:R-:W1:Y:S05]  /*17850*/  LDSM.16.MT88.4 R76, [R141+0x9800] ;  /* 0x009800008d4c783b */ /* 0x000e6a0000004200 */
[C---:B---3--:R-:W-:Y:S06]  /*17860*/  HMMA.16816.F32.BF16 R60, R68.reuse, R72, R60 ;  /* 0x00000048443c723c */ /* 0x048fec000004183c */
[----:B------:R-:W-:Y:S01]  /*17870*/  HMMA.16816.F32.BF16 R64, R68, R74, R64 ;  /* 0x0000004a4440723c */ /* 0x000fe20000041840 */
[----:B------:R-:W2:Y:S05]  /*17880*/  LDSM.16.MT88.4 R68, [R140+0x9800] ;  /* 0x009800008c44783b */ /* 0x000eaa0000004200 */
[C---:B------:R-:W-:Y:S03]  /*17890*/  HMMA.16816.F32.BF16 R96, R104.reuse, R92, R4 ;  /* 0x0000005c6860723c */ /* 0x040fe60000041804 */
[----:B------:R-:W3:Y:S03]  /*178a0*/  LDSM.16.MT88.4 R4, [R144+0xb800] ;  /* 0x00b800009004783b */ /* 0x000ee60000004200 */
[C---:B------:R-:W-:Y:S05]  /*178b0*/  HMMA.16816.F32.BF16 R92, R104.reuse, R94, R8 ;  /* 0x0000005e685c723c */ /* 0x040fea0000041808 */
[----:B------:R-:W4:Y:S01]  /*178c0*/  LDSM.16.MT88.4 R8, [R142+0xb800] ;  /* 0x00b800008e08783b */ /* 0x000f220000004200 */
[C---:B------:R-:W-:Y:S06]  /*178d0*/  HMMA.16816.F32.BF16 R88, R104.reuse, R84, R12 ;  /* 0x000000546858723c */ /* 0x040fec000004180c */
[C---:B------:R-:W-:Y:S01]  /*178e0*/  HMMA.16816.F32.BF16 R84, R104.reuse, R86, R16 ;  /* 0x000000566854723c */ /* 0x040fe20000041810 */
[----:B------:R-:W5:Y:S05]  /*178f0*/  LDSM.16.MT88.4 R12, [R141+0xb800] ;  /* 0x00b800008d0c783b */ /* 0x000f6a0000004200 */
[C---:B-1----:R-:W-:Y:S03]  /*17900*/  HMMA.16816.F32.BF16 R80, R104.reuse, R76, R20 ;  /* 0x0000004c6850723c */ /* 0x042fe60000041814 */
[----:B------:R-:W1:Y:S03]  /*17910*/  LDSM.16.MT88.4 R16, [R140+0xb800] ;  /* 0x00b800008c10783b */ /* 0x000e660000004200 */
[C---:B------:R-:W-:Y:S06]  /*17920*/  HMMA.16816.F32.BF16 R76, R104.reuse, R78, R24 ;  /* 0x0000004e684c723c */ /* 0x040fec0000041818 */
[C---:B--2---:R-:W-:Y:S06]  /*17930*/  HMMA.16816.F32.BF16 R72, R104.reuse, R68, R28 ;  /* 0x000000446848723c */ /* 0x044fec000004181c */
[C---:B------:R-:W-:Y:S06]  /*17940*/  HMMA.16816.F32.BF16 R68, R104.reuse, R70, R32 ;  /* 0x000000466844723c */ /* 0x040fec0000041820 */
[C---:B---3--:R-:W-:Y:S06]  /*17950*/  HMMA.16816.F32.BF16 R36, R104.reuse, R4, R36 ;  /* 0x000000046824723c */ /* 0x048fec0000041824 */
[C---:B------:R-:W-:Y:S05]  /*17960*/  HMMA.16816.F32.BF16 R40, R104.reuse, R6, R40 ;  /* 0x000000066828723c */ /* 0x040fea0000041828 */
[----:B------:R-:W-:Y:S01]  /*17970*/  IADD3 R4, R161, -0x1, RZ ;  /* 0xffffffffa1047810 */ /* 0x000fe20007ffe0ff */
[C---:B----4-:R-:W-:Y:S05]  /*17980*/  HMMA.16816.F32.BF16 R44, R104.reuse, R8, R44 ;  /* 0x00000008682c723c */ /* 0x050fea000004182c */
[----:B------:R-:W-:Y:S01]  /*17990*/  MOV R161, R4 ;  /* 0x0000000400a17202 */ /* 0x000fe20000000f00 */
[C---:B------:R-:W-:Y:S06]  /*179a0*/  HMMA.16816.F32.BF16 R48, R104.reuse, R10, R48 ;  /* 0x0000000a6830723c */ /* 0x040fec0000041830 */
[C---:B-----5:R-:W-:Y:S06]  /*179b0*/  HMMA.16816.F32.BF16 R52, R104.reuse, R12, R52 ;  /* 0x0000000c6834723c */ /* 0x060fec0000041834 */
[C---:B------:R-:W-:Y:S06]  /*179c0*/  HMMA.16816.F32.BF16 R56, R104.reuse, R14, R56 ;  /* 0x0000000e6838723c */ /* 0x040fec0000041838 */
[C---:B-1----:R-:W-:Y:S06]  /*179d0*/  HMMA.16816.F32.BF16 R60, R104.reuse, R16, R60 ;  /* 0x00000010683c723c */ /* 0x042fec000004183c */
[----:B------:R-:W-:Y:S01]  /*179e0*/  HMMA.16816.F32.BF16 R64, R104, R18, R64 ;  /* 0x000000126840723c */ /* 0x000fe20000041840 */
[----:B------:R-:W-:Y:S11]  /*179f0*/  @!UPT UIADD3 URZ, URZ, URZ, URZ ;  /* 0x0000003f3f3ff290 */ /* 0x000ff6000fffe03f */
[----:B------:R-:W-:Y:S01]  /*17a00*/  @!UPT UIADD3 URZ, URZ, URZ, URZ ;  /* 0x0000003f3f3ff290 */ /* 0x000fe2000fffe03f */
[----:B------:R-:W-:Y:S11]  /*17a10*/  @P0 BRA `(.L_x_6040) ;  /* 0xffffffd0000c0947 */ /* 0x000ff6000383ffff */
.L_x_6036:
        /* <DEDUP_REMOVED lines=200> */
.L_x_6041:
[----:B------:R-:W2:Y:S01]  /*186a0*/  S2R R20, SR_CTAID.Z ;  /* 0x0000000000147919 */ /* 0x000ea20000002700 */
[----:B------:R-:W2:Y:S01]  /*186b0*/  LDC R3, c[0x0][0x270] ;  /* 0x00009c00ff037b82 */ /* 0x000ea20000000800 */
[----:B------:R-:W2:Y:S07]  /*186c0*/  S2R R7, SR_CTAID.Y ;  /* 0x0000000000077919 */ /* 0x000eae0000002600 */
[----:B------:R-:W3:Y:S01]  /*186d0*/  LDC R2, c[0x0][0x2c4] ;  /* 0x0000b100ff027b82 */ /* 0x000ee20000000800 */
[----:B--2---:R-:W-:-:S04]  /*186e0*/  IMAD R3, R7, R3, R20 ;  /* 0x0000000307037224 */ /* 0x004fc800078e0214 */
[----:B---3--:R-:W-:-:S07]  /*186f0*/  IMAD R2, R3, R2, RZ ;  /* 0x0000000203027224 */ /* 0x008fce00078e02ff */
.L_x_6042:
        /* <DEDUP_REMOVED lines=26> */
.L_x_6044:
[----:B------:R-:W-:Y:S05]  /*188a0*/  BSYNC B0 ;  /* 0x0000000000007941 */ /* 0x000fea0003800000 */
.L_x_6043:
        /* <DEDUP_REMOVED lines=57> */
.L_x_6046:
[----:B------:R-:W-:Y:S05]  /*18c40*/  BSYNC B0 ;  /* 0x0000000000007941 */ /* 0x000fea0003800000 */
.L_x_6045:
        /* <DEDUP_REMOVED lines=20> */
.L_x_6048:
[----:B------:R-:W-:Y:S05]  /*18d90*/  BSYNC B0 ;  /* 0x0000000000007941 */ /* 0x000fea0003800000 */
.L_x_6047:
        /* <DEDUP_REMOVED lines=20> */
.L_x_6050:
[----:B------:R-:W-:Y:S05]  /*18ee0*/  BSYNC B0 ;  /* 0x0000000000007941 */ /* 0x000fea0003800000 */
.L_x_6049:
        /* <DEDUP_REMOVED lines=20> */
.L_x_6051:
        /* <DEDUP_REMOVED lines=13> */
.L_x_8517:


//--------------------- .text._ZN5flash24flash_fwd_splitkv_kernelI23Flash_fwd_kernel_traitsILi128ELi64ELi64ELi4ELb0ELb0EN7cutlass10bfloat16_tE19Flash_kernel_traitsILi128ELi64ELi64ELi4ES3_EELb1ELb0ELb0ELb0ELb0ELb0ELb1ELb0EEEvNS_16Flash_fwd_paramsE --------------------------
	.section	.text._ZN5flash24flash_fwd_splitkv_kernelI23Flash_fwd_kernel_traitsILi128ELi64ELi64ELi4ELb0ELb0EN7cutlass10bfloat16_tE19Flash_kernel_traitsILi128ELi64ELi64ELi4ES3_EELb1ELb0ELb0ELb0ELb0ELb0ELb1ELb0EEEvNS_16Flash_fwd_paramsE,"ax",@progbits
	.align	128
        .global         _ZN5flash24flash_fwd_splitkv_kernelI23Flash_fwd_kernel_traitsILi128ELi64ELi64ELi4ELb0ELb0EN7cutlass10bfloat16_tE19Flash_kernel_traitsILi128ELi64ELi64ELi4ES3_EELb1ELb0ELb0ELb0ELb0ELb0ELb1ELb0EEEvNS_16Flash_fwd_paramsE
        .type           _ZN5flash24flash_fwd_splitkv_kernelI23Flash_fwd_kernel_traitsILi128ELi64ELi64ELi4ELb0ELb0EN7cutlass10bfloat16_tE19Flash_kernel_traitsILi128ELi64ELi64ELi4ES3_EELb1ELb0ELb0ELb0ELb0ELb0ELb1ELb0EEEvNS_16Flash_fwd_paramsE,@function
        .size           _ZN5flash24flash_fwd_splitkv_kernelI23Flash_fwd_kernel_traitsILi128ELi64ELi64ELi4ELb0ELb0EN7cutlass10bfloat16_tE19Flash_kernel_traitsILi128ELi64ELi64ELi4ES3_EELb1ELb0ELb0ELb0ELb0ELb0ELb1ELb0EEEvNS_16Flash_fwd_paramsE,(.L_x_8518 - _ZN5flash24flash_fwd_splitkv_kernelI23Flash_fwd_kernel_traitsILi128ELi64ELi64ELi4ELb0ELb0EN7cutlass10bfloat16_tE19Flash_kernel_traitsILi128ELi64ELi64ELi4ES3_EELb1ELb0ELb0ELb0ELb0ELb0ELb1ELb0EEEvNS_16Flash_fwd_paramsE)
        .other          _ZN5flash24flash_fwd_splitkv_kernelI23Flash_fwd_kernel_traitsILi128ELi64ELi64ELi4ELb0ELb0EN7cutlass10bfloat16_tE19Flash_kernel_traitsILi128ELi64ELi64ELi4ES3_EELb1ELb0ELb0ELb0ELb0ELb0ELb1ELb0EEEvNS_16Flash_fwd_paramsE,@"STO_CUDA_ENTRY STV_DEFAULT"
_ZN5flash24flash_fwd_splitkv_kernelI23Flash_fwd_kernel_traitsILi128ELi64ELi64ELi4ELb0ELb0EN7cutlass10bfloat16_tE19Flash_kernel_traitsILi128ELi64ELi64ELi4ES3_EELb1ELb0ELb0ELb0ELb0ELb0ELb1ELb0EEEvNS_16Flash_fwd_paramsE:
.text._ZN5flash24flash_fwd_splitkv_kernelI23Flash_fwd_kernel_traitsILi128ELi64ELi64ELi4ELb0ELb0EN7cutlass10bfloat16_tE19Flash_kernel_traitsILi128ELi64ELi64ELi4ES3_EELb1ELb0ELb0ELb0ELb0ELb0ELb1ELb0EEEvNS_16Flash_fwd_paramsE:
[----:B------:R-:W-:Y:S08]  /*0000*/  LDC R1, c[0x0][0x28] ;  /* 0x00000a00ff017b82 */ /* 0x000ff00000000800 */
[----:B------:R-:W1:Y:S01]  /*0010*/  LDC R5, c[0x0][0x270] ;  /* 0x00009c00ff057b82 */ /* 0x000e620000000800 */
[----:B------:R-:W2:Y:S01]  /*0020*/  S2R R26, SR_CTAID.Z ;  /* 0x00000000001a7919 */ /* 0x000ea20000002700 */
[----:B------:R-:W-:Y:S01]  /*0030*/  MOV R2, RZ ;  /* 0x000000ff00027202 */ /* 0x000fe20000000f00 */
[----:B------:R-:W-:Y:S01]  /*0040*/  ULDC.64 UR10, c[0x0][0x208] ;  /* 0x00008200000a7ab9 */ /* 0x000fe20000000a00 */
[----:B------:R-:W-:-:S04]  /*0050*/  MOV R14, 0xffffffff ;  /* 0xffffffff000e7802 */ /* 0x000fc80000000f00 */
        /* <DEDUP_REMOVED lines=28> */
[----:B---3--:R-:W-:-:S05]  /*0220*/  IMAD.WIDE R20, R157, 0x4, R8 ;  /* 0x000000049d147825 */ /* 0x008fca00078e0208 */
[----:B------:R-:W3:Y:S04]  /*0230*/  @P1 LDG.E R14, desc[UR10][R20.64] ;  /* 0x0000000a140e1981 */ /* 0x000ee8000c1e1900 */
[----:B------:R-:W3:Y:S01]  /*0240*/  @P1 LDG.E R7, desc[UR10][R20.64+0x4] ;  /* 0x0000040a14071981 */ /* 0x000ee2000c1e1900 */
[----:B--2---:R-:W-:Y:S01]  /*0250*/  ISETP.NE.AND P3, PT, R0, RZ, PT ;  /* 0x000000ff0000720c */ /* 0x004fe20003f65270 */
[----:B------:R-:W-:Y:S01]  /*0260*/  IMAD.MOV.U32 R8, RZ, RZ, RZ ;  /* 0x000000ffff087224 */ /* 0x000fe200078e00ff */
[----:B-1----:R-:W-:Y:S02]  /*0270*/  ISETP.EQ.U32.AND P2, PT, R2, RZ, PT ;  /* 0x000000ff0200720c */ /* 0x002fe40003f42070 */
[----:B------:R-:W-:Y:S02]  /*0280*/  MOV R13, 0xffffffff ;  /* 0xffffffff000d7802 */ /* 0x000fe40000000f00 */
[----:B------:R-:W-:Y:S01]  /*0290*/  ISETP.EQ.OR.EX P2, PT, R3, RZ, !P3, P2 ;  /* 0x000000ff0300720c */ /* 0x000fe20005f42720 */
[----:B----4-:R-:W-:-:S04]  /*02a0*/  @P0 IMAD.WIDE R18, R157, 0x4, R10 ;  /* 0x000000049d120825 */ /* 0x010fc800078e020a */
[C---:B------:R-:W-:Y:S01]  /*02b0*/  IMAD.WIDE R10, R157.reuse, 0x4, R16 ;  /* 0x000000049d0a7825 */ /* 0x040fe200078e0210 */
[----:B------:R1:W5:Y:S07]  /*02c0*/  @P0 LDG.E R8, desc[UR10][R18.64] ;  /* 0x0000000a12080981 */ /* 0x00036e000c1e1900 */
[----:B------:R1:W5:Y:S01]  /*02d0*/  @!P2 LDG.E R13, desc[UR10][R10.64] ;  /* 0x0000000a0a0da981 */ /* 0x000362000c1e1900 */
[----:B------:R-:W-:Y:S02]  /*02e0*/  ISETP.NE.U32.AND P0, PT, R2, RZ, PT ;  /* 0x000000ff0200720c */ /* 0x000fe40003f05070 */
[----:B------:R-:W-:Y:S01]  /*02f0*/  IADD3 R2, -R157, RZ, RZ ;  /* 0x000000ff9d027210 */ /* 0x000fe20007ffe1ff */
[----:B------:R-:W2:Y:S01]  /*0300*/  S2R R23, SR_CTAID.X ;  /* 0x0000000000177919 */ /* 0x000ea20000002500 */
[----:B------:R-:W-:Y:S01]  /*0310*/  ISETP.NE.AND.EX P0, PT, R3, RZ, PT, P0 ;  /* 0x000000ff0300720c */ /* 0x000fe20003f05300 */
[----:B------:R-:W4:Y:S02]  /*0320*/  S2R R0, SR_CTAID.Y ;  /* 0x0000000000007919 */ /* 0x000f240000002600 */
[----:B------:R-:W-:-:S02]  /*0330*/  IMAD R26, R5, R2, R26 ;  /* 0x00000002051a7224 */ /* 0x000fc400078e021a */
[----:B---3--:R-:W-:-:S06]  /*0340*/  @P1 IMAD.IADD R88, R7, 0x1, -R14 ;  /* 0x0000000107581824 */ /* 0x008fcc00078e0a0e */
[----:B------:R-:W3:Y:S02]  /*0350*/  @!P1 LDC R88, c[0x0][0x2c4] ;  /* 0x0000b100ff589b82 */ /* 0x000ee40000000800 */
[----:B-12-4-:R-:W-:Y:S05]  /*0360*/  @!P0 BRA `(.L_x_6052) ;  /* 0x0000000000108947 */ /* 0x016fea0003800000 */
[----:B------:R-:W2:Y:S02]  /*0370*/  @P3 LDG.E R2, desc[UR10][R10.64+0x4] ;  /* 0x0000040a0a023981 */ /* 0x000ea4000c1e1900 */
[----:B--2--5:R-:W-:-:S06]  /*0380*/  @P3 IADD3 R7, R2, -R13, RZ ;  /* 0x8000000d02073210 */ /* 0x024fcc0007ffe0ff */
[----:B------:R2:W5:Y:S01]  /*0390*/  @!P3 LDG.E R7, desc[UR10][R10.64] ;  /* 0x0000000a0a07b981 */ /* 0x000562000c1e1900 */
[----:B------:R-:W-:Y:S05]  /*03a0*/  BRA `(.L_x_6053) ;  /* 0x0000000000047947 */ /* 0x000fea0003800000 */
.L_x_6052:
[----:B------:R-:W1:Y:S02]  /*03b0*/  LDC R7, c[0x0][0x2c8] ;  /* 0x0000b200ff077b82 */ /* 0x000e640000000800 */
.L_x_6053:
        /* <DEDUP_REMOVED lines=9> */
[----:B------:R-:W2:Y:S01]  /*0450*/  LDC R6, c[0x0][0x10] ;  /* 0x00000400ff067b82 */ /* 0x000ea20000000800 */
[----:B-----5:R-:W-:Y:S01]  /*0460*/  @P3 IMAD.IADD R85, R85, 0x1, -R8 ;  /* 0x0000000155553824 */ /* 0x020fe200078e0a08 */
[----:B------:R-:W3:Y:S06]  /*0470*/  S2R R86, SR_TID.X ;  /* 0x0000000000567919 */ /* 0x000eec0000002100 */
        /* <DEDUP_REMOVED lines=29> */
[----:B------:R-:W-:Y:S02]  /*0650*/  ISETP.GE.U32.AND P4, PT, R11, R10, PT ;  /* 0x0000000a0b00720c */ /* 0x000fe40003f86070 */
        /* <DEDUP_REMOVED lines=62> */
.L_x_6056:
[----:B------:R-:W-:Y:S05]  /*0a40*/  BSYNC B0 ;  /* 0x0000000000007941 */ /* 0x000fea0003800000 */
.L_x_6055:
        /* <DEDUP_REMOVED lines=9> */
.L_x_6058:
[----:B------:R-:W-:Y:S05]  /*0ae0*/  BSYNC B0 ;  /* 0x0000000000007941 */ /* 0x000fea0003800000 */
.L_x_6057:
        /* <DEDUP_REMOVED lines=8> */
.L_x_6060:
[----:B------:R-:W-:Y:S05]  /*0b70*/  BSYNC B0 ;  /* 0x0000000000007941 */ /* 0x000fea0003800000 */
.L_x_6059:
        /* <DEDUP_REMOVED lines=8> */
.L_x_6062:
[----:B------:R-:W-:Y:S05]  /*0c00*/  BSYNC B0 ;  /* 0x0000000000007941 */ /* 0x000fea0003800000 */
.L_x_6061:
        /* <DEDUP_REMOVED lines=9> */
.L_x_6064:
[----:B------:R-:W-:Y:S05]  /*0ca0*/  BSYNC B0 ;  /* 0x0000000000007941 */ /* 0x000fea0003800000 */
.L_x_6063:
[----:B------:R-:W-:Y:S04]  /*0cb0*/  BSSY B0, `(.L_x_6065) ;  /* 0x0000007000007945 */ /* 0x000fe80003800000 */
[----:B------:R-:W-:Y:S05]  /*0cc0*/  @P1 BRA `(.L_x_6066) ;  /* 0x0000000000141947 */ /* 0x000fea0003800000 */
[----:B------:R-:W-:Y:S02]  /*0cd0*/  ULDC UR4, c[0x0][0x2d0] ;  /* 0x0000b40000047ab9 */ /* 0x000fe40000000800 */
[----:B------:R-:W-:Y:S02]  /*0ce0*/  ISETP.GE.AND P1, PT, R2, UR4, PT ;  /* 0x0000000402007c0c */ /* 0x000fe4000bf26270 */
[----:B------:R-:W-:-:S11]  /*0cf0*/  ISETP.GE.AND P0, PT, R6, UR4, PT ;  /* 0x0000000406007c0c */ /* 0x000fd6000bf06270 */
[----:B------:R1:W-:Y:S04]  /*0d00*/  @!P1 STG.E.128 desc[UR10][R20.64+0x5000], RZ ;  /* 0x005000ff14009986 */ /* 0x0003e8000c101d0a */
[----:B------:R1:W-:Y:S02]  /*0d10*/  @!P0 STG.E.128 desc[UR10][R20.64+0x5100], RZ ;  /* 0x005100ff14008986 */ /* 0x0003e4000c101d0a */
.L_x_6066:
[----:B------:R-:W-:Y:S05]  /*0d20*/  BSYNC B0 ;  /* 0x0000000000007941 */ /* 0x000fea0003800000 */
.L_x_6065:
[----:B------:R-:W-:Y:S04]  /*0d30*/  BSSY B0, `(.L_x_6067) ;  /* 0x0000007000007945 */ /* 0x000fe80003800000 */
[----:B------:R-:W-:Y:S05]  /*0d40*/  @P4 BRA `(.L_x_6068) ;  /* 0x0000000000144947 */ /* 0x000fea0003800000 */
[----:B------:R-:W-:Y:S02]  /*0d50*/  ULDC UR4, c[0x0][0x2d0] ;  /* 0x0000b40000047ab9 */ /* 0x000fe40000000800 */
[----:B------:R-:W-:Y:S02]  /*0d60*/  ISETP.GE.AND P1, PT, R2, UR4, PT ;  /* 0x0000000402007c0c */ /* 0x000fe4000bf26270 */
[----:B------:R-:W-:-:S11]  /*0d70*/  ISETP.GE.AND P0, PT, R6, UR4, PT ;  /* 0x0000000406007c0c */ /* 0x000fd6000bf06270 */
[----:B------:R1:W-:Y:S04]  /*0d80*/  @!P1 STG.E.128 desc[UR10][R20.64+0x6000], RZ ;  /* 0x006000ff14009986 */ /* 0x0003e8000c101d0a */
[----:B------:R1:W-:Y:S02]  /*0d90*/  @!P0 STG.E.128 desc[UR10][R20.64+0x6100], RZ ;  /* 0x006100ff14008986 */ /* 0x0003e4000c101d0a */
.L_x_6068:
[----:B------:R-:W-:Y:S05]  /*0da0*/  BSYNC B0 ;  /* 0x0000000000007941 */ /* 0x000fea0003800000 */
.L_x_6067:
[----:B------:R-:W-:Y:S04]  /*0db0*/  BSSY B0, `(.L_x_6069) ;  /* 0x0000007000007945 */ /* 0x000fe80003800000 */
[----:B------:R-:W-:Y:S05]  /*0dc0*/  @P3 BRA `(.L_x_6070) ;  /* 0x0000000000143947 */ /* 0x000fea0003800000 */
[----:B------:R-:W-:Y:S02]  /*0dd0*/  ULDC UR4, c[0x0][0x2d0] ;  /* 0x0000b40000047ab9 */ /* 0x000fe40000000800 */
[----:B------:R-:W-:Y:S02]  /*0de0*/  ISETP.GE.AND P1, PT, R2, UR4, PT ;  /* 0x0000000402007c0c */ /* 0x000fe4000bf26270 */
[----:B------:R-:W-:-:S11]  /*0df0*/  ISETP.GE.AND P0, PT, R6, UR4, PT ;  /* 0x0000000406007c0c */ /* 0x000fd6000bf06270 */
[----:B------:R1:W-:Y:S04]  /*0e00*/  @!P1 STG.E.128 desc[UR10][R20.64+0x7000], RZ ;  /* 0x007000ff14009986 */ /* 0x0003e8000c101d0a */
[----:B------:R1:W-:Y:S02]  /*0e10*/  @!P0 STG.E.128 desc[UR10][R20.64+0x7100], RZ ;  /* 0x007100ff14008986 */ /* 0x0003e4000c101d0a */
.L_x_6070:
[----:B------:R-:W-:Y:S05]  /*0e20*/  BSYNC B0 ;  /* 0x0000000000007941 */ /* 0x000fea0003800000 */
.L_x_6069:
        /* <DEDUP_REMOVED lines=29> */
.L_x_6054:
        /* <DEDUP_REMOVED lines=24> */
.L_x_6071:
        /* <DEDUP_REMOVED lines=31> */
[----:B------:R-:W4:Y:S01]  /*1370*/  LDG.E R0, desc[UR10][R12.64] ;  /* 0x0000000a0c007981 */ /* 0x000f22000c1e1900 */
[----:B--2---:R-:W-:Y:S02]  /*1380*/  IABS R2, R11 ;  /* 0x0000000b00027213 */ /* 0x004fe40000000000 */
        /* <DEDUP_REMOVED lines=48> */
.L_x_6072:
        /* <DEDUP_REMOVED lines=49> */
.L_x_6074:
[----:B------:R-:W-:Y:S01]  /*19a0*/  @!P1 LOP3.LUT R20, RZ, R11, RZ, 0x33, !PT ;  /* 0x0000000bff149212 */ /* 0x000fe200078e33ff */
[----:B------:R-:W-:Y:S01]  /*19b0*/  IMAD R6, R9, R116, RZ ;  /* 0x0000007409067224 */ /* 0x000fe200078e02ff */
[----:B------:R-:W-:Y:S02]  /*19c0*/  MOV R11, R7 ;  /* 0x00000007000b7202 */ /* 0x000fe40000000f00 */
[----:B------:R-:W-:Y:S01]  /*19d0*/  @P4 IADD3 R13, R8, R13, RZ ;  /* 0x0000000d080d4210 */ /* 0x000fe20007ffe0ff */
[-C--:B------:R-:W-:Y:S02]  /*19e0*/  IMAD R7, R117, R15.reuse, R6 ;  /* 0x0000000f75077224 */ /* 0x080fe400078e0206 */
[----:B------:R-:W-:Y:S01]  /*19f0*/  IMAD.WIDE.U32 R16, R116, R15, R10 ;  /* 0x0000000f74107225 */ /* 0x000fe200078e000a */
[----:B------:R-:W-:-:S04]  /*1a00*/  SHF.R.S32.HI R11, RZ, 0x1f, R20 ;  /* 0x0000001fff0b7819 */ /* 0x000fc80000011414 */
        /* <DEDUP_REMOVED lines=22> */
.L_x_6073:
        /* <DEDUP_REMOVED lines=13> */
[----:B------:R-:W2:Y:S01]  /*1c40*/  @P1 LDC.64 R4, c[0x0][0x240] ;  /* 0x00009000ff041b82 */ /* 0x000ea20000000a00 */
[----:B------:R-:W-:Y:S01]  /*1c50*/  @!P1 SHF.R.S32.HI R17, RZ, 0x1f, R157 ;  /* 0x0000001fff119819 */ /* 0x000fe2000001149d */
[C---:B------:R-:W-:Y:S01]  /*1c60*/  VIADD R3, R12.reuse, 0x10 ;  /* 0x000000100c037836 */ /* 0x040fe20000000000 */
[-C--:B------:R-:W-:Y:S01]  /*1c70*/  ISETP.GE.AND P6, PT, R12, R147.reuse, PT ;  /* 0x000000930c00720c */ /* 0x080fe20003fc6270 */
[----:B-----5:R-:W-:Y:S01]  /*1c80*/  IMAD.IADD R0, R86, 0x1, -R13 ;  /* 0x0000000156007824 */ /* 0x020fe200078e0a0d */
[----:B------:R-:W-:Y:S01]  /*1c90*/  SHF.R.S32.HI R13, RZ, 0x1f, R12 ;  /* 0x0000001fff0d7819 */ /* 0x000fe2000001140c */
[----:B------:R-:W-:Y:S01]  /*1ca0*/  IMAD.SHL.U32 R21, R12, 0x40, RZ ;  /* 0x000000400c157824 */ /* 0x000fe200078e00ff */
[C---:B------:R-:W-:Y:S01]  /*1cb0*/  ISETP.GE.AND P5, PT, R3.reuse, R147, PT ;  /* 0x000000930300720c */ /* 0x040fe20003fa6270 */
[----:B------:R-:W3:Y:S01]  /*1cc0*/  @!P1 LDC.64 R6, c[0x0][0x228] ;  /* 0x00008a00ff069b82 */ /* 0x000ee20000000a00 */
[CC--:B------:R-:W-:Y:S01]  /*1cd0*/  ISETP.GE.AND P4, PT, R3.reuse, R8.reuse, PT ;  /* 0x000000080300720c */ /* 0x0c0fe20003f86270 */
[----:B------:R-:W-:Y:S01]  /*1ce0*/  IMAD.SHL.U32 R156, R0, 0x8, RZ ;  /* 0x00000008009c7824 */ /* 0x000fe200078e00ff */
[----:B------:R-:W-:Y:S01]  /*1cf0*/  ISETP.GE.AND P3, PT, R3, R8, PT ;  /* 0x000000080300720c */ /* 0x000fe20003f66270 */
[----:B------:R-:W-:Y:S01]  /*1d00*/  IMAD R11, R11, UR6, RZ ;  /* 0x000000060b0b7c24 */ /* 0x000fe2000f8e02ff */
[----:B------:R-:W-:Y:S01]  /*1d10*/  LOP3.LUT R3, R10, 0xfffffff0, RZ, 0xc0, !PT ;  /* 0xfffffff00a037812 */ /* 0x000fe200078ec0ff */
[----:B------:R-:W-:Y:S01]  /*1d20*/  BSSY B0, `(.L_x_6075) ;  /* 0x0000047000007945 */ /* 0x000fe20003800000 */
[----:B------:R-:W-:Y:S01]  /*1d30*/  LOP3.LUT R21, R21, 0x1c0, RZ, 0xc0, !PT ;  /* 0x000001c015157812 */ /* 0x000fe200078ec0ff */
[----:B------:R-:W4:Y:S01]  /*1d40*/  LDC.64 R118, c[0x0][0x250] ;  /* 0x00009400ff767b82 */ /* 0x000f220000000a00 */
[--C-:B------:R-:W-:Y:S01]  /*1d50*/  SHF.R.S32.HI R25, RZ, 0x1f, R156.reuse ;  /* 0x0000001fff197819 */ /* 0x100fe2000001149c */
[----:B------:R-:W-:Y:S01]  /*1d60*/  IMAD.IADD R3, R86, 0x1, -R3 ;  /* 0x0000000156037824 */ /* 0x000fe200078e0a03 */
[----:B------:R-:W-:Y:S01]  /*1d70*/  LOP3.LUT R19, R21, 0x38, R156, 0xf8, !PT ;  /* 0x0000003815137812 */ /* 0x000fe200078ef89c */
[----:B------:R-:W-:Y:S01]  /*1d80*/  IMAD R11, R20, UR7, R11 ;  /* 0x00000007140b7c24 */ /* 0x000fe2000f8e020b */
[----:B------:R-:W-:Y:S01]  /*1d90*/  SHF.R.U32.HI R154, RZ, 0x3, R21 ;  /* 0x00000003ff9a7819 */ /* 0x000fe20000011615 */
[----:B------:R-:W-:-:S03]  /*1da0*/  IMAD.WIDE R22, R23, 0x40, R12 ;  /* 0x0000004017167825 */ /* 0x000fc600078e020c */
[----:B------:R-:W-:Y:S01]  /*1db0*/  LOP3.LUT R154, R19, R154, RZ, 0x3c, !PT ;  /* 0x0000009a139a7212 */ /* 0x000fe200078e3cff */
[----:B--2---:R-:W-:Y:S01]  /*1dc0*/  @P1 IMAD.WIDE.U32 R34, R14, R4, RZ ;  /* 0x000000040e221225 */ /* 0x004fe200078e00ff */
[----:B------:R-:W-:-:S03]  /*1dd0*/  SHF.R.S32.HI R4, RZ, 0x1f, R3 ;  /* 0x0000001fff047819 */ /* 0x000fc60000011403 */
[----:B------:R-:W-:Y:S01]  /*1de0*/  @P1 IMAD R30, R14, R5, R35 ;  /* 0x000000050e1e1224 */ /* 0x000fe200078e0223 */
[----:B------:R-:W-:Y:S01]  /*1df0*/  LEA.HI R4, R4, R3, RZ, 0x3 ;  /* 0x0000000304047211 */ /* 0x000fe200078f18ff */
[----:B---3--:R-:W-:Y:S01]  /*1e00*/  @!P1 IMAD R32, R17, R6, RZ ;  /* 0x0000000611209224 */ /* 0x008fe200078e02ff */
[----:B------:R-:W-:Y:S01]  /*1e10*/  LEA.HI R5, R89, R86, RZ, 0x6 ;  /* 0x0000005659057211 */ /* 0x000fe200078f30ff */
[----:B------:R-:W-:Y:S01]  /*1e20*/  VIADD R17, R12, 0x20 ;  /* 0x000000200c117836 */ /* 0x000fe20000000000 */
[----:B------:R-:W-:Y:S01]  /*1e30*/  LOP3.LUT R14, R4, 0xfffffff8, RZ, 0xc0, !PT ;  /* 0xfffffff8040e7812 */ /* 0x000fe200078ec0ff */
[C---:B------:R-:W-:Y:S02]  /*1e40*/  @!P1 IMAD R7, R157.reuse, R7, R32 ;  /* 0x000000079d079224 */ /* 0x040fe400078e0220 */
[----:B------:R-:W-:Y:S01]  /*1e50*/  @!P1 IMAD.WIDE.U32 R32, R157, R6, RZ ;  /* 0x000000069d209225 */ /* 0x000fe200078e00ff */
[----:B------:R-:W-:Y:S02]  /*1e60*/  IADD3 R14, R3, -R14, RZ ;  /* 0x8000000e030e7210 */ /* 0x000fe40007ffe0ff */
[----:B------:R-:W-:Y:S01]  /*1e70*/  SHF.R.S32.HI R3, RZ, 0x1f, R26 ;  /* 0x0000001fff037819 */ /* 0x000fe2000001141a */
[----:B------:R-:W-:Y:S01]  /*1e80*/  @!P1 IMAD.MOV.U32 R34, RZ, RZ, R32 ;  /* 0x000000ffff229224 */ /* 0x000fe200078e0020 */
[----:B------:R-:W-:Y:S01]  /*1e90*/  IADD3 R6, P2, R156, R28, RZ ;  /* 0x0000001c9c067210 */ /* 0x000fe20007f5e0ff */
[----:B------:R-:W-:-:S02]  /*1ea0*/  @!P1 IMAD.IADD R30, R33, 0x1, R7 ;  /* 0x00000001211e9824 */ /* 0x000fc400078e0207 */
[----:B------:R-:W-:Y:S01]  /*1eb0*/  IMAD R3, R3, UR4, RZ ;  /* 0x0000000403037c24 */ /* 0x000fe2000f8e02ff */
[----:B------:R-:W-:Y:S01]  /*1ec0*/  IADD3 R34, P1, R156, R34, RZ ;  /* 0x000000229c227210 */ /* 0x000fe20007f3e0ff */
[----:B------:R-:W-:Y:S02]  /*1ed0*/  IMAD.SHL.U32 R5, R5, 0x8, RZ ;  /* 0x0000000805057824 */ /* 0x000fe400078e00ff */
[----:B------:R-:W-:Y:S01]  /*1ee0*/  IMAD R31, R26, UR5, R3 ;  /* 0x000000051a1f7c24 */ /* 0x000fe2000f8e0203 */
[----:B------:R-:W-:Y:S01]  /*1ef0*/  MOV R3, 0x20 ;  /* 0x0000002000037802 */ /* 0x000fe20000000f00 */
[C---:B------:R-:W-:Y:S01]  /*1f00*/  IMAD.X R35, R25.reuse, 0x1, R30, P1 ;  /* 0x0000000119237824 */ /* 0x040fe200008e061e */
[----:B------:R-:W-:Y:S01]  /*1f10*/  LOP3.LUT R154, R154, 0xfffffe00, R5, 0xf8, !PT ;  /* 0xfffffe009a9a7812 */ /* 0x000fe200078ef805 */
[----:B------:R-:W-:Y:S01]  /*1f20*/  IMAD.X R7, R25, 0x1, R24, P2 ;  /* 0x0000000119077824 */ /* 0x000fe200010e0618 */
[----:B------:R-:W-:Y:S01]  /*1f30*/  R2P PR, R14, 0x6 ;  /* 0x000000060e007804 */ /* 0x000fe20000000000 */
[----:B------:R-:W-:Y:S01]  /*1f40*/  IMAD.WIDE.U32 R26, R26, UR4, R34 ;  /* 0x000000041a1a7c25 */ /* 0x000fe2000f8e0022 */
[----:B------:R-:W-:-:S02]  /*1f50*/  UMOV UR4, 0x400 ;  /* 0x0000040000047882 */ /* 0x000fc40000000000 */
[----:B-1----:R-:W-:Y:S01]  /*1f60*/  ULEA UR4, UR8, UR4, 0x18 ;  /* 0x0000000408047291 */ /* 0x002fe2000f8ec03f */
[----:B------:R-:W-:Y:S01]  /*1f70*/  IMAD.MOV.U32 R5, RZ, RZ, 0x10 ;  /* 0x00000010ff057424 */ /* 0x000fe200078e00ff */
[----:B------:R-:W-:Y:S01]  /*1f80*/  SEL R3, R3, 0xffffffe0, !P2 ;  /* 0xffffffe003037807 */ /* 0x000fe20005000000 */
[----:B------:R-:W-:-:S03]  /*1f90*/  IMAD.WIDE.U32 R20, R20, UR6, R6 ;  /* 0x0000000614147c25 */ /* 0x000fc6000f8e0006 */
[----:B------:R-:W-:Y:S01]  /*1fa0*/  LEA R154, R154, UR4, 0x1 ;  /* 0x000000049a9a7c11 */ /* 0x000fe2000f8e08ff */
        /* <DEDUP_REMOVED lines=30> */
.L_x_6076:
[----:B------:R-:W-:Y:S05]  /*2190*/  BSYNC B0 ;  /* 0x0000000000007941 */ /* 0x000fea0003800000 */
.L_x_6075:
        /* <DEDUP_REMOVED lines=33> */
.L_x_6078:
[----:B------:R-:W-:Y:S05]  /*23b0*/  BSYNC B0 ;  /* 0x0000000000007941 */ /* 0x000fea0003800000 */
.L_x_6077:
[----:B------:R-:W-:Y:S01]  /*23c0*/  IADD3 R32, P2, R156, R18, RZ ;  /* 0x000000129c207210 */ /* 0x000fe20007f5e0ff */
        /* <DEDUP_REMOVED lines=34> */
.L_x_6080:
[----:B------:R-:W-:Y:S05]  /*25f0*/  BSYNC B0 ;  /* 0x0000000000007941 */ /* 0x000fea0003800000 */
.L_x_6079:
        /* <DEDUP_REMOVED lines=31> */
.L_x_6082:
[----:B------:R-:W-:Y:S05]  /*27f0*/  BSYNC B0 ;  /* 0x0000000000007941 */ /* 0x000fea0003800000 */
.L_x_6081:
[C---:B------:R-:W-:Y:S01]  /*2800*/  ISETP.GE.AND P1, PT, R12.reuse, R8, PT ;  /* 0x000000080c00720c */ /* 0x040fe20003f26270 */
[C---:B------:R-:W-:Y:S01]  /*2810*/  IMAD R16, R12.reuse, R117, R16 ;  /* 0x000000750c107224 */ /* 0x040fe200078e0210 */
[----:B------:R-:W-:Y:S01]  /*2820*/  BSSY B0, `(.L_x_6083) ;  /* 0x000001c000007945 */ /* 0x000fe20003800000 */
[----:B------:R-:W-:Y:S01]  /*2830*/  IMAD.WIDE.U32 R32, R12, R116, R32 ;  /* 0x000000740c207225 */ /* 0x000fe200078e0020 */
[----:B------:R-:W-:Y:S02]  /*2840*/  ISETP.GE.AND P6, PT, R17, R8, PT ;  /* 0x000000081100720c */ /* 0x000fe40003fc6270 */
[C---:B------:R-:W-:Y:S01]  /*2850*/  SHF.L.U64.HI R149, R116.reuse, 0x4, R117 ;  /* 0x0000000474957819 */ /* 0x040fe20000010275 */
[----:B------:R-:W-:Y:S01]  /*2860*/  IMAD.SHL.U32 R150, R116, 0x10, RZ ;  /* 0x0000001074967824 */ /* 0x000fe200078e00ff */
[----:B------:R-:W-:Y:S01]  /*2870*/  IADD3 R120, R33, R16, RZ ;  /* 0x0000001021787210 */ /* 0x000fe20007ffe0ff */
[----:B------:R-:W-:-:S04]  /*2880*/  IMAD.MOV.U32 R121, RZ, RZ, R32 ;  /* 0x000000ffff797224 */ /* 0x000fc800078e0020 */
        /* <DEDUP_REMOVED lines=21> */
.L_x_6084:
[----:B------:R-:W-:Y:S05]  /*29e0*/  BSYNC B0 ;  /* 0x0000000000007941 */ /* 0x000fea0003800000 */
.L_x_6083:
        /* <DEDUP_REMOVED lines=24> */
.L_x_6086:
[----:B------:R-:W-:Y:S05]  /*2b70*/  BSYNC B0 ;  /* 0x0000000000007941 */ /* 0x000fea0003800000 */
.L_x_6085:
[----:B------:R-:W-:Y:S01]  /*2b80*/  BSSY B0, `(.L_x_6087) ;  /* 0x0000019000007945 */ /* 0x000fe20003800000 */
[----:B------:R-:W-:-:S03]  /*2b90*/  IADD3 R15, P1, R12, R15, RZ ;  /* 0x0000000f0c0f7210 */ /* 0x000fc60007f3e0ff */
[----:B------:R-:W-:Y:S10]  /*2ba0*/  @P6 BRA `(.L_x_6088) ;  /* 0x0000000000586947 */ /* 0x000ff40003800000 */
[----:B------:R-:W-:Y:S01]  /*2bb0*/  ULDC UR5, c[0x0][0x2d0] ;  /* 0x0000b40000057ab9 */ /* 0x000fe20000000800 */
[----:B-12---:R-:W-:Y:S02]  /*2bc0*/  LEA R23, P5, R116, R121, 0x5 ;  /* 0x0000007974177211 */ /* 0x006fe400078a28ff */
        /* <DEDUP_REMOVED lines=20> */
.L_x_6088:
[----:B------:R-:W-:Y:S05]  /*2d10*/  BSYNC B0 ;  /* 0x0000000000007941 */ /* 0x000fea0003800000 */
.L_x_6087:
        /* <DEDUP_REMOVED lines=34> */
.L_x_6090:
[----:B------:R-:W-:Y:S05]  /*2f40*/  BSYNC B0 ;  /* 0x0000000000007941 */ /* 0x000fea0003800000 */
.L_x_6089:
[----:B------:R-:W0:Y:S01]  /*2f50*/  LDGDEPBAR ;  /* 0x00000000000079af */ /* 0x000e220000000000 */
[----:B-1234-:R-:W-:Y:S01]  /*2f60*/  LOP3.LUT R7, R22, 0xfffffffe, RZ, 0xc0, !PT ;  /* 0xfffffffe16077812 */ /* 0x01efe200078ec0ff */
[----:B------:R-:W-:Y:S01]  /*2f70*/  IMAD.SHL.U32 R14, R14, 0x40, RZ ;  /* 0x000000400e0e7824 */ /* 0x000fe200078e00ff */
[----:B------:R-:W-:Y:S01]  /*2f80*/  LEA.HI R89, R89, R86, RZ, 0x5 ;  /* 0x0000005659597211 */ /* 0x000fe200078f28ff */
[----:B------:R-:W-:Y:S01]  /*2f90*/  IMAD.IADD R21, R21, 0x1, R11 ;  /* 0x0000000115157824 */ /* 0x000fe200078e020b */
[----:B------:R-:W-:Y:S01]  /*2fa0*/  LOP3.LUT R18, R23, 0x8, R18, 0xf8, !PT ;  /* 0x0000000817127812 */ /* 0x000fe200078ef812 */
[----:B------:R-:W-:Y:S01]  /*2fb0*/  IMAD.IADD R10, R10, 0x1, -R7 ;  /* 0x000000010a0a7824 */ /* 0x000fe200078e0a07 */
[----:B------:R-:W-:Y:S01]  /*2fc0*/  LOP3.LUT R14, R14, 0x1c0, RZ, 0xc0, !PT ;  /* 0x000001c00e0e7812 */ /* 0x000fe200078ec0ff */
[----:B------:R-:W-:Y:S01]  /*2fd0*/  IMAD.SHL.U32 R7, R4, 0x40, RZ ;  /* 0x0000004004077824 */ /* 0x000fe200078e00ff */
[-C--:B------:R-:W-:Y:S01]  /*2fe0*/  ISETP.GE.AND P4, PT, R17, R8.reuse, PT ;  /* 0x000000081100720c */ /* 0x080fe20003f86270 */
[----:B------:R-:W-:Y:S01]  /*2ff0*/  IMAD.SHL.U32 R11, R10, 0x8, RZ ;  /* 0x000000080a0b7824 */ /* 0x000fe200078e00ff */
[----:B------:R-:W-:Y:S01]  /*3000*/  ISETP.GE.AND P2, PT, R19, R8, PT ;  /* 0x000000081300720c */ /* 0x000fe20003f46270 */
[----:B------:R-:W-:Y:S01]  /*3010*/  IMAD.X R9, R13, 0x1, R9, P1 ;  /* 0x000000010d097824 */ /* 0x000fe200008e0609 */
[----:B------:R-:W-:Y:S01]  /*3020*/  SHF.R.U32.HI R23, RZ, 0x3, R23 ;  /* 0x00000003ff177819 */ /* 0x000fe20000011617 */
[-C--:B------:R-:W-:Y:S01]  /*3030*/  IMAD.WIDE.U32 R30, R15, R118.reuse, R20 ;  /* 0x000000760f1e7225 */ /* 0x080fe200078e0014 */
[----:B------:R-:W-:Y:S01]  /*3040*/  LOP3.LUT R11, R14, 0x8, R11, 0xf8, !PT ;  /* 0x000000080e0b7812 */ /* 0x000fe200078ef80b */
[----:B------:R-:W-:Y:S01]  /*3050*/  ULDC.64 UR6, c[0x0][0x220] ;  /* 0x0000880000067ab9 */ /* 0x000fe20000000a00 */
[----:B------:R-:W-:Y:S01]  /*3060*/  SHF.R.U32.HI R4, RZ, 0x3, R14 ;  /* 0x00000003ff047819 */ /* 0x000fe2000001160e */
[----:B------:R-:W-:Y:S01]  /*3070*/  IMAD R8, R9, R118, RZ ;  /* 0x0000007609087224 */ /* 0x000fe200078e02ff */
[----:B------:R-:W-:Y:S01]  /*3080*/  SHF.R.S32.HI R6, RZ, 0x5, R89 ;  /* 0x00000005ff067819 */ /* 0x000fe20000011459 */
[----:B------:R-:W-:Y:S01]  /*3090*/  BSSY B0, `(.L_x_6091) ;  /* 0x0000022000007945 */ /* 0x000fe20003800000 */
[----:B------:R-:W-:Y:S01]  /*30a0*/  LOP3.LUT R7, R7, 0xfffffe00, RZ, 0xc0, !PT ;  /* 0xfffffe0007077812 */ /* 0x000fe200078ec0ff */
[----:B------:R-:W-:Y:S01]  /*30b0*/  IMAD R9, R15, R119, R8 ;  /* 0x000000770f097224 */ /* 0x000fe200078e0208 */
[----:B------:R-:W-:Y:S01]  /*30c0*/  LOP3.LUT R23, R18, R23, RZ, 0x3c, !PT ;  /* 0x0000001712177212 */ /* 0x000fe200078e3cff */
[----:B------:R-:W-:-:S04]  /*30d0*/  DEPBAR.LE SB0, 0x0 ;  /* 0x000080000000791a */ /* 0x000fc80000000000 */
[----:B------:R-:W-:Y:S01]  /*30e0*/  BAR.SYNC.DEFER_BLOCKING 0x0 ;  /* 0x0000000000007b1d */ /* 0x000fe20000010000 */
[----:B------:R-:W-:Y:S01]  /*30f0*/  LOP3.LUT R4, R11, R4, RZ, 0x3c, !PT ;  /* 0x000000040b047212 */ /* 0x000fe200078e3cff */
[----:B------:R-:W-:Y:S01]  /*3100*/  IMAD R11, R6, 0x400, R7 ;  /* 0x00000400060b7824 */ /* 0x000fe200078e0207 */
[----:B------:R-:W-:Y:S01]  /*3110*/  LEA R172, P1, R30, UR6, 0x1 ;  /* 0x000000061eac7c11 */ /* 0x000fe2000f8208ff */
[----:B------:R-:W-:Y:S01]  /*3120*/  IMAD R145, R10, 0x200, R23 ;  /* 0x000002000a917824 */ /* 0x000fe200078e0217 */
[----:B------:R-:W-:Y:S01]  /*3130*/  SHF.L.U64.HI R151, R118, 0x4, R119 ;  /* 0x0000000476977819 */ /* 0x000fe20000010277 */
[----:B------:R-:W-:Y:S02]  /*3140*/  IMAD.IADD R146, R4, 0x1, R11 ;  /* 0x0000000104927824 */ /* 0x000fe400078e020b */
        /* <DEDUP_REMOVED lines=22> */
.L_x_6092:
[----:B------:R-:W-:Y:S05]  /*32b0*/  BSYNC B0 ;  /* 0x0000000000007941 */ /* 0x000fea0003800000 */
.L_x_6091:
        /* <DEDUP_REMOVED lines=22> */
.L_x_6094:
[----:B------:R-:W-:Y:S05]  /*3420*/  BSYNC B0 ;  /* 0x0000000000007941 */ /* 0x000fea0003800000 */
.L_x_6093:
        /* <DEDUP_REMOVED lines=24> */
.L_x_6096:
[----:B------:R-:W-:Y:S05]  /*35b0*/  BSYNC B0 ;  /* 0x0000000000007941 */ /* 0x000fea0003800000 */
.L_x_6095:
        /* <DEDUP_REMOVED lines=24> */
.L_x_6098:
[----:B------:R-:W-:Y:S05]  /*3740*/  BSYNC B0 ;  /* 0x0000000000007941 */ /* 0x000fea0003800000 */
.L_x_6097:
        /* <DEDUP_REMOVED lines=8> */
[----:B------:R-:W2:Y:S01]  /*37d0*/  LDSM.16.M88.4 R32, [R145+0x4800] ;  /* 0x004800009120783b */ /* 0x000ea20000000200 */
[C---:B------:R-:W-:Y:S02]  /*37e0*/  IMAD R142, R3.reuse, 0x2, R146 ;  /* 0x00000002038e7824 */ /* 0x040fe400078e0292 */
[----:B------:R-:W-:Y:S01]  /*37f0*/  IMAD R141, R3, 0x2, R144 ;  /* 0x00000002038d7824 */ /* 0x000fe200078e0290 */
[----:B------:R-:W3:Y:S01]  /*3800*/  LDSM.16.M88.4 R20, [R145+0x5000] ;  /* 0x005000009114783b */ /* 0x000ee20000000200 */
[----:B------:R-:W-:-:S02]  /*3810*/  IMAD.IADD R89, R86, 0x1, -R89 ;  /* 0x0000000156597824 */ /* 0x000fc400078e0a59 */
[----:B------:R-:W-:Y:S01]  /*3820*/  @P1 VIADD R143, R0, 0xffffffe0 ;  /* 0xffffffe0008f1836 */ /* 0x000fe20000000000 */
[----:B------:R-:W4:Y:S01]  /*3830*/  LDSM.16.M88.4 R16, [R145+0x5800] ;  /* 0x005800009110783b */ /* 0x000f220000000200 */
[----:B------:R-:W-:Y:S02]  /*3840*/  IMAD.MOV.U32 R0, RZ, RZ, 0x40 ;  /* 0x00000040ff007424 */ /* 0x000fe400078e00ff */
[----:B------:R-:W-:Y:S01]  /*3850*/  IMAD.SHL.U32 R86, R86, 0x2, RZ ;  /* 0x0000000256567824 */ /* 0x000fe200078e00ff */
[----:B------:R-:W-:Y:S01]  /*3860*/  LDSM.16.M88.4 R56, [R144] ;  /* 0x000000009038783b */ /* 0x000fe20000000200 */
[C---:B------:R-:W-:Y:S01]  /*3870*/  VIADD R135, R143.reuse, 0x800 ;  /* 0x000008008f877836 */ /* 0x040fe20000000000 */
[----:B------:R-:W-:Y:S01]  /*3880*/  SEL R0, R0, 0xffffffc0, !P2 ;  /* 0xffffffc000007807 */ /* 0x000fe20005000000 */
[C---:B------:R-:W-:Y:S01]  /*3890*/  VIADD R134, R143.reuse, 0x1000 ;  /* 0x000010008f867836 */ /* 0x040fe20000000000 */
[----:B-1----:R-:W1:Y:S01]  /*38a0*/  LDSM.16.M88.4 R8, [R143] ;  /* 0x000000008f08783b */ /* 0x002e620000000200 */
        /* <DEDUP_REMOVED lines=9> */
[----:B------:R-:W-:Y:S01]  /*3940*/  IMAD R0, R6, 0x10, R87 ;  /* 0x0000001006007824 */ /* 0x000fe200078e0257 */
[----:B------:R-:W1:Y:S01]  /*3950*/  LDSM.16.M88.4 R60, [R143+0x1800] ;  /* 0x001800008f3c783b */ /* 0x000e620000000200 */
[C---:B------:R-:W-:Y:S01]  /*3960*/  VIADD R129, R143.reuse, 0x3000 ;  /* 0x000030008f817836 */ /* 0x040fe20000000000 */
[----:B------:R-:W-:Y:S01]  /*3970*/  SHF.R.S32.HI R161, RZ, 0x2, R161 ;  /* 0x00000002ffa17819 */ /* 0x000fe200000114a1 */
[----:B------:R-:W-:Y:S01]  /*3980*/  VIADD R128, R143, 0x3800 ;  /* 0x000038008f807836 */ /* 0x000fe20000000000 */
[----:B------:R-:W-:Y:S02]  /*3990*/  LDSM.16.M88.4 R68, [R142] ;  /* 0x000000008e44783b */ /* 0x000fe40000000200 */
[----:B------:R-:W-:Y:S01]  /*39a0*/  IADD3 R0, R0, 0x1, R161 ;  /* 0x0000000100007810 */ /* 0x000fe20007ffe0a1 */
[C---:B-----5:R-:W-:Y:S01]  /*39b0*/  HMMA.16816.F32.BF16 R44, R12.reuse, R40, RZ ;  /* 0x000000280c2c723c */ /* 0x060fe200000418ff */
[----:B------:R-:W5:Y:S04]  /*39c0*/  LDSM.16.M88.4 R52, [R139+0x4000] ;  /* 0x004000008b34783b */ /* 0x000f680000000200 */
[----:B------:R-:W-:Y:S01]  /*39d0*/  LDSM.16.M88.4 R76, [R139+0x5800] ;  /* 0x005800008b4c783b */ /* 0x000fe20000000200 */
[C---:B------:R-:W-:Y:S03]  /*39e0*/  HMMA.16816.F32.BF16 R40, R12.reuse, R42, RZ ;  /* 0x0000002a0c28723c */ /* 0x040fe600000418ff */
[----:B------:R-:W-:Y:S03]  /*39f0*/  LDSM.16.M88.4 R80, [R146+0x2000] ;  /* 0x002000009250783b */ /* 0x000fe60000000200 */
[C---:B--2---:R-:W-:Y:S01]  /*3a00*/  HMMA.16816.F32.BF16 R36, R12.reuse, R32, RZ ;  /* 0x000000200c24723c */ /* 0x044fe200000418ff */
[----:B------:R-:W0:Y:S05]  /*3a10*/  LDGDEPBAR ;  /* 0x00000000000079af */ /* 0x000e2a0000000000 */
[C---:B---3--:R-:W-:Y:S06]  /*3a20*/  HMMA.16816.F32.BF16 R24, R12.reuse, R20, RZ ;  /* 0x000000140c18723c */ /* 0x048fec00000418ff */
[C---:B------:R-:W-:Y:S06]  /*3a30*/  HMMA.16816.F32.BF16 R32, R12.reuse, R34, RZ ;  /* 0x000000220c20723c */ /* 0x040fec00000418ff */
[C---:B------:R-:W-:Y:S06]  /*3a40*/  HMMA.16816.F32.BF16 R20, R12.reuse, R22, RZ ;  /* 0x000000160c14723c */ /* 0x040fec00000418ff */
[C---:B----4-:R-:W-:Y:S06]  /*3a50*/  HMMA.16816.F32.BF16 R72, R12.reuse, R16, RZ ;  /* 0x000000100c48723c */ /* 0x050fec00000418ff */
[----:B------:R-:W-:Y:S01]  /*3a60*/  HMMA.16816.F32.BF16 R12, R12, R18, RZ ;  /* 0x000000120c0c723c */ /* 0x000fe200000418ff */
[----:B------:R-:W2:Y:S05]  /*3a70*/  LDSM.16.M88.4 R16, [R139+0x4800] ;  /* 0x004800008b10783b */ /* 0x000eaa0000000200 */
[C---:B-1----:R-:W-:Y:S06]  /*3a80*/  HMMA.16816.F32.BF16 R44, R56.reuse, R8, R44 ;  /* 0x00000008382c723c */ /* 0x042fec000004182c */
[C---:B------:R-:W-:Y:S01]  /*3a90*/  HMMA.16816.F32.BF16 R40, R56.reuse, R10, R40 ;  /* 0x0000000a3828723c */ /* 0x040fe20000041828 */
[----:B------:R-:W1:Y:S05]  /*3aa0*/  LDSM.16.M88.4 R8, [R139+0x5000] ;  /* 0x005000008b08783b */ /* 0x000e6a0000000200 */
[C---:B------:R-:W-:Y:S06]  /*3ab0*/  HMMA.16816.F32.BF16 R36, R56.reuse, R64, R36 ;  /* 0x000000403824723c */ /* 0x040fec0000041824 */
[C---:B------:R-:W-:Y:S01]  /*3ac0*/  HMMA.16816.F32.BF16 R32, R56.reuse, R66, R32 ;  /* 0x000000423820723c */ /* 0x040fe20000041820 */
[----:B------:R-:W-:Y:S05]  /*3ad0*/  LDSM.16.M88.4 R64, [R132] ;  /* 0x000000008440783b */ /* 0x000fea0000000200 */
[C---:B------:R-:W-:Y:S06]  /*3ae0*/  HMMA.16816.F32.BF16 R24, R56.reuse, R48, R24 ;  /* 0x000000303818723c */ /* 0x040fec0000041818 */
[C---:B------:R-:W-:Y:S01]  /*3af0*/  HMMA.16816.F32.BF16 R20, R56.reuse, R50, R20 ;  /* 0x000000323814723c */ /* 0x040fe20000041814 */
[----:B------:R-:W3:Y:S05]  /*3b00*/  LDSM.16.M88.4 R48, [R141] ;  /* 0x000000008d30783b */ /* 0x000eea0000000200 */
[C---:B------:R-:W-:Y:S06]  /*3b10*/  HMMA.16816.F32.BF16 R72, R56.reuse, R60, R72 ;  /* 0x0000003c3848723c */ /* 0x040fec0000041848 */
[----:B------:R-:W-:Y:S01]  /*3b20*/  HMMA.16816.F32.BF16 R12, R56, R62, R12 ;  /* 0x0000003e380c723c */ /* 0x000fe2000004180c */
[----:B------:R-:W4:Y:S04]  /*3b30*/  LDSM.16.M88.4 R60, [R132+0x800] ;  /* 0x00080000843c783b */ /* 0x000f280000000200 */
[----:B------:R-:W4:Y:S01]  /*3b40*/  LDSM.16.M88.4 R56, [R132+0x1000] ;  /* 0x001000008438783b */ /* 0x000f220000000200 */
[C---:B-----5:R-:W-:Y:S06]  /*3b50*/  HMMA.16816.F32.BF16 R44, R68.reuse, R52, R44 ;  /* 0x00000034442c723c */ /* 0x060fec000004182c */
[C---:B------:R-:W-:Y:S01]  /*3b60*/  HMMA.16816.F32.BF16 R40, R68.reuse, R54, R40 ;  /* 0x000000364428723c */ /* 0x040fe20000041828 */
[----:B------:R-:W-:Y:S05]  /*3b70*/  LDSM.16.M88.4 R52, [R132+0x1800] ;  /* 0x001800008434783b */ /* 0x000fea0000000200 */
[C---:B--2---:R-:W-:Y:S06]  /*3b80*/  HMMA.16816.F32.BF16 R36, R68.reuse, R16, R36 ;  /* 0x000000104424723c */ /* 0x044fec0000041824 */
[C---:B------:R-:W-:Y:S01]  /*3b90*/  HMMA.16816.F32.BF16 R32, R68.reuse, R18, R32 ;  /* 0x000000124420723c */ /* 0x040fe20000041820 */
[----:B------:R-:W2:Y:S05]  /*3ba0*/  LDSM.16.M88.4 R16, [R145+0x6000] ;  /* 0x006000009110783b */ /* 0x000eaa0000000200 */
[C---:B-1----:R-:W-:Y:S06]  /*3bb0*/  HMMA.16816.F32.BF16 R24, R68.reuse, R8, R24 ;  /* 0x000000084418723c */ /* 0x042fec0000041818 */
[----:B------:R-:W-:Y:S01]  /*3bc0*/  HMMA.16816.F32.BF16 R20, R68, R10, R20 ;  /* 0x0000000a4414723c */ /* 0x000fe20000041814 */
[----:B------:R-:W1:Y:S05]  /*3bd0*/  LDSM.16.M88.4 R8, [R145+0x6800] ;  /* 0x006800009108783b */ /* 0x000e6a0000000200 */
[C---:B---3--:R-:W-:Y:S06]  /*3be0*/  HMMA.16816.F32.BF16 R44, R48.reuse, R64, R44 ;  /* 0x00000040302c723c */ /* 0x048fec000004182c */
        /* <DEDUP_REMOVED lines=8> */
[C---:B------:R-:W-:Y:S06]  /*3c70*/  HMMA.16816.F32.BF16 R72, R68.reuse, R76, R72 ;  /* 0x0000004c4448723c */ /* 0x040fec0000041848 */
[----:B------:R-:W-:Y:S01]  /*3c80*/  HMMA.16816.F32.BF16 R68, R68, R78, R12 ;  /* 0x0000004e4444723c */ /* 0x000fe2000004180c */
[----:B------:R-:W5:Y:S04]  /*3c90*/  LDSM.16.M88.4 R12, [R145+0x7000] ;  /* 0x00700000910c783b */ /* 0x000f680000000200 */
[----:B------:R-:W5:Y:S01]  /*3ca0*/  LDSM.16.M88.4 R76, [R145+0x7800] ;  /* 0x00780000914c783b */ /* 0x000f620000000200 */
[C---:B--2---:R-:W-:Y:S06]  /*3cb0*/  HMMA.16816.F32.BF16 R44, R80.reuse, R16, R44 ;  /* 0x00000010502c723c */ /* 0x044fec000004182c */
[C---:B------:R-:W-:Y:S01]  /*3cc0*/  HMMA.16816.F32.BF16 R40, R80.reuse, R18, R40 ;  /* 0x000000125028723c */ /* 0x040fe20000041828 */
[----:B------:R-:W-:Y:S05]  /*3cd0*/  LDSM.16.M88.4 R16, [R139+0x6000] ;  /* 0x006000008b10783b */ /* 0x000fea0000000200 */
[C---:B-1----:R-:W-:Y:S06]  /*3ce0*/  HMMA.16816.F32.BF16 R36, R80.reuse, R8, R36 ;  /* 0x000000085024723c */ /* 0x042fec0000041824 */
[----:B------:R-:W-:Y:S01]  /*3cf0*/  HMMA.16816.F32.BF16 R32, R80, R10, R32 ;  /* 0x0000000a5020723c */ /* 0x000fe20000041820 */
[----:B------:R-:W1:Y:S05]  /*3d00*/  LDSM.16.M88.4 R8, [R142+0x2000] ;  /* 0x002000008e08783b */ /* 0x000e6a0000000200 */
[C---:B------:R-:W-:Y:S06]  /*3d10*/  HMMA.16816.F32.BF16 R72, R48.reuse, R52, R72 ;  /* 0x000000343048723c */ /* 0x040fec0000041848 */
[----:B------:R-:W-:Y:S01]  /*3d20*/  HMMA.16816.F32.BF16 R68, R48, R54, R68 ;  /* 0x000000363044723c */ /* 0x000fe20000041844 */
[----:B------:R-:W2:Y:S04]  /*3d30*/  LDSM.16.M88.4 R48, [R143+0x3800] ;  /* 0x003800008f30783b */ /* 0x000ea80000000200 */
[----:B------:R-:W2:Y:S01]  /*3d40*/  LDSM.16.M88.4 R52, [R143+0x3000] ;  /* 0x003000008f34783b */ /* 0x000ea20000000200 */
[C---:B---3--:R-:W-:Y:S06]  /*3d50*/  HMMA.16816.F32.BF16 R44, R64.reuse, R60, R44 ;  /* 0x0000003c402c723c */ /* 0x048fec000004182c */
[C---:B------:R-:W-:Y:S06]  /*3d60*/  HMMA.16816.F32.BF16 R40, R64.reuse, R62, R40 ;  /* 0x0000003e4028723c */ /* 0x040fec0000041828 */
[C---:B----4-:R-:W-:Y:S06]  /*3d70*/  HMMA.16816.F32.BF16 R36, R64.reuse, R56, R36 ;  /* 0x000000384024723c */ /* 0x050fec0000041824 */
[----:B------:R-:W-:Y:S01]  /*3d80*/  HMMA.16816.F32.BF16 R60, R64, R58, R32 ;  /* 0x0000003a403c723c */ /* 0x000fe20000041820 */
[----:B------:R-:W-:Y:S04]  /*3d90*/  LDSM.16.M88.4 R32, [R141+0x2000] ;  /* 0x002000008d20783b */ /* 0x000fe80000000200 */
[----:B------:R-:W3:Y:S01]  /*3da0*/  LDSM.16.M88.4 R56, [R132+0x2000] ;  /* 0x002000008438783b */ /* 0x000ee20000000200 */
[C---:B-----5:R-:W-:Y:S06]  /*3db0*/  HMMA.16816.F32.BF16 R24, R80.reuse, R12, R24 ;  /* 0x0000000c5018723c */ /* 0x060fec0000041818 */
[C---:B------:R-:W-:Y:S01]  /*3dc0*/  HMMA.16816.F32.BF16 R20, R80.reuse, R14, R20 ;  /* 0x0000000e5014723c */ /* 0x040fe20000041814 */
[----:B------:R-:W4:Y:S05]  /*3dd0*/  LDSM.16.M88.4 R12, [R139+0x6800] ;  /* 0x006800008b0c783b */ /* 0x000f2a0000000200 */
[C---:B------:R-:W-:Y:S06]  /*3de0*/  HMMA.16816.F32.BF16 R72, R80.reuse, R76, R72 ;  /* 0x0000004c5048723c */ /* 0x040fec0000041848 */
[----:B------:R-:W-:Y:S01]  /*3df0*/  HMMA.16816.F32.BF16 R68, R80, R78, R68 ;  /* 0x0000004e5044723c */ /* 0x000fe20000041844 */
[----:B------:R-:W5:Y:S05]  /*3e00*/  LDSM.16.M88.4 R76, [R139+0x7000] ;  /* 0x007000008b4c783b */ /* 0x000f6a0000000200 */
        /* <DEDUP_REMOVED lines=8> */
[----:B------:R-:W-:-:S04]  /*3e90*/  SHF.R.S32.HI R53, RZ, 0x1f, R6 ;  /* 0x0000001fff357819 */ /* 0x000fc80000011406 */
[----:B------:R-:W-:Y:S01]  /*3ea0*/  LEA.HI R52, R53, R6, RZ, 0x2 ;  /* 0x0000000635347211 */ /* 0x000fe200078f10ff */
[----:B---3--:R-:W-:Y:S01]  /*3eb0*/  HMMA.16816.F32.BF16 R44, R32, R56, R44 ;  /* 0x00000038202c723c */ /* 0x008fe2000004182c */
[----:B------:R-:W-:-:S05]  /*3ec0*/  IADD3 R55, R85, R0, -R88 ;  /* 0x0000000055377210 */ /* 0x000fca0007ffe858 */
[----:B----4-:R-:W-:Y:S01]  /*3ed0*/  HMMA.16816.F32.BF16 R36, R8, R12, R36 ;  /* 0x0000000c0824723c */ /* 0x010fe20000041824 */
[----:B------:R-:W-:Y:S01]  /*3ee0*/  LOP3.LUT R57, R86, 0x6, RZ, 0xc0, !PT ;  /* 0x0000000656397812 */ /* 0x000fe200078ec0ff */
[----:B------:R-:W-:Y:S01]  /*3ef0*/  IMAD.IADD R84, R55, 0x1, R84 ;  /* 0x0000000137547824 */ /* 0x000fe200078e0254 */
[----:B------:R-:W-:-:S03]  /*3f00*/  LOP3.LUT R55, R52, 0xfffffffc, RZ, 0xc0, !PT ;  /* 0xfffffffc34377812 */ /* 0x000fc600078ec0ff */
[C---:B------:R-:W-:Y:S01]  /*3f10*/  HMMA.16816.F32.BF16 R60, R8.reuse, R14, R60 ;  /* 0x0000000e083c723c */ /* 0x040fe2000004183c */
[----:B------:R-:W3:Y:S01]  /*3f20*/  LDSM.16.M88.4 R12, [R132+0x3000] ;  /* 0x00300000840c783b */ /* 0x000ee20000000200 */
[----:B------:R-:W-:Y:S01]  /*3f30*/  IMAD.IADD R0, R2, 0x1, R57 ;  /* 0x0000000102007824 */ /* 0x000fe200078e0239 */
[----:B------:R-:W-:Y:S01]  /*3f40*/  VIMNMX R123, R84, R85, PT ;  /* 0x00000055547b7248 */ /* 0x000fe20003fe0100 */
[----:B------:R-:W-:Y:S01]  /*3f50*/  IMAD.IADD R160, R6, 0x1, -R55 ;  /* 0x0000000106a07824 */ /* 0x000fe200078e0a37 */
[----:B------:R-:W-:Y:S01]  /*3f60*/  VIADDMNMX R122, R84, 0x8, R85, PT ;  /* 0x00000008547a7846 */ /* 0x000fe20003800155 */
[C---:B------:R-:W-:Y:S01]  /*3f70*/  VIADD R53, R0.reuse, 0x1 ;  /* 0x0000000100357836 */ /* 0x040fe20000000000 */
[----:B-----5:R-:W-:Y:S01]  /*3f80*/  HMMA.16816.F32.BF16 R24, R8, R76, R24 ;  /* 0x0000004c0818723c */ /* 0x020fe20000041818 */
[CC--:B------:R-:W-:Y:S01]  /*3f90*/  ISETP.GE.AND P3, PT, R0.reuse, R123.reuse, PT ;  /* 0x0000007b0000720c */ /* 0x0c0fe20003f66270 */
[----:B------:R-:W-:Y:S02]  /*3fa0*/  VIADD R6, R0, 0x8 ;  /* 0x0000000800067836 */ /* 0x000fe40000000000 */
[----:B------:R-:W-:-:S02]  /*3fb0*/  ISETP.GE.AND P4, PT, R53, R123, PT ;  /* 0x0000007b3500720c */ /* 0x000fc40003f86270 */
[----:B------:R-:W-:Y:S01]  /*3fc0*/  ISETP.GE.AND P1, PT, R53, R122, PT ;  /* 0x0000007a3500720c */ /* 0x000fe20003f26270 */
[----:B------:R-:W-:Y:S01]  /*3fd0*/  HMMA.16816.F32.BF16 R20, R8, R78, R20 ;  /* 0x0000004e0814723c */ /* 0x000fe20000041814 */
[----:B------:R-:W4:Y:S01]  /*3fe0*/  LDSM.16.M88.4 R52, [R132+0x3800] ;  /* 0x003800008434783b */ /* 0x000f220000000200 */
[----:B------:R-:W-:Y:S01]  /*3ff0*/  ISETP.GE.AND P2, PT, R6, R123, PT ;  /* 0x0000007b0600720c */ /* 0x000fe20003f46270 */
[----:B------:R-:W-:-:S04]  /*4000*/  DEPBAR.LE SB0, 0x0 ;  /* 0x000080000000791a */ /* 0x000fc80000000000 */
[----:B------:R-:W-:Y:S01]  /*4010*/  HMMA.16816.F32.BF16 R40, R32, R58, R40 ;  /* 0x0000003a2028723c */ /* 0x000fe20000041828 */
[----:B------:R-:W-:Y:S01]  /*4020*/  BAR.SYNC.DEFER_BLOCKING 0x0 ;  /* 0x0000000000007b1d */ /* 0x000fe20000010000 */
[----:B------:R-:W-:Y:S01]  /*4030*/  ISETP.GE.AND P6, PT, R6, R122, PT ;  /* 0x0000007a0600720c */ /* 0x000fe20003fc6270 */
[----:B------:R-:W-:-:S03]  /*4040*/  VIADD R6, R0, 0x11 ;  /* 0x0000001100067836 */ /* 0x000fc60000000000 */
[----:B-1----:R-:W-:Y:S06]  /*4050*/  HMMA.16816.F32.BF16 R72, R8, R16, R72 ;  /* 0x000000100848723c */ /* 0x002fec0000041848 */
[----:B--2---:R-:W-:Y:S01]  /*4060*/  HMMA.16816.F32.BF16 R36, R32, R48, R36 ;  /* 0x000000302024723c */ /* 0x004fe20000041824 */
[----:B------:R-:W-:Y:S01]  /*4070*/  VIADD R16, R0, 0x9 ;  /* 0x0000000900107836 */ /* 0x000fe20000000000 */
[----:B------:R-:W-:-:S04]  /*4080*/  FSEL R17, R44, -INF , !P3 ;  /* 0xff8000002c117808 */ /* 0x000fc80005800000 */
[C---:B------:R-:W-:Y:S01]  /*4090*/  HMMA.16816.F32.BF16 R60, R32.reuse, R50, R60 ;  /* 0x00000032203c723c */ /* 0x040fe2000004183c */
[CC--:B------:R-:W-:Y:S02]  /*40a0*/  ISETP.GE.AND P5, PT, R16.reuse, R123.reuse, PT ;  /* 0x0000007b1000720c */ /* 0x0c0fe40003fa6270 */
[-C--:B------:R-:W-:Y:S01]  /*40b0*/  ISETP.GE.AND P3, PT, R16, R122.reuse, PT ;  /* 0x0000007a1000720c */ /* 0x080fe20003f66270 */
[C---:B------:R-:W-:Y:S01]  /*40c0*/  VIADD R16, R0.reuse, 0x10 ;  /* 0x0000001000107836 */ /* 0x040fe20000000000 */
[----:B------:R-:W-:Y:S01]  /*40d0*/  FSEL R49, R45, -INF , !P4 ;  /* 0xff8000002d317808 */ /* 0x000fe20006000000 */
[----:B---3--:R-:W-:Y:S01]  /*40e0*/  HMMA.16816.F32.BF16 R24, R32, R12, R24 ;  /* 0x0000000c2018723c */ /* 0x008fe20000041818 */
[-C--:B------:R-:W-:Y:S02]  /*40f0*/  ISETP.GE.AND P4, PT, R0, R122.reuse, PT ;  /* 0x0000007a0000720c */ /* 0x080fe40003f86270 */
[----:B------:R-:W-:Y:S02]  /*4100*/  FSEL R45, R40, -INF , !P2 ;  /* 0xff800000282d7808 */ /* 0x000fe40005000000 */
[----:B------:R-:W-:Y:S01]  /*4110*/  FSEL R46, R46, -INF , !P4 ;  /* 0xff8000002e2e7808 */ /* 0x000fe20006000000 */
[----:B------:R-:W-:Y:S01]  /*4120*/  HMMA.16816.F32.BF16 R68, R8, R18, R68 ;  /* 0x000000120844723c */ /* 0x000fe20000041844 */
[----:B------:R-:W-:Y:S01]  /*4130*/  ISETP.GE.AND P2, PT, R16, R123, PT ;  /* 0x0000007b1000720c */ /* 0x000fe20003f46270 */
[----:B------:R-:W-:Y:S01]  /*4140*/  VIADD R13, R0, 0x18 ;  /* 0x00000018000d7836 */ /* 0x000fe20000000000 */
[----:B------:R-:W-:-:S02]  /*4150*/  ISETP.GE.AND P4, PT, R16, R122, PT ;  /* 0x0000007a1000720c */ /* 0x000fc40003f86270 */
[----:B------:R-:W-:Y:S01]  /*4160*/  FSEL R16, R47, -INF , !P1 ;  /* 0xff8000002f107808 */ /* 0x000fe20004800000 */
[C---:B------:R-:W-:Y:S01]  /*4170*/  HMMA.16816.F32.BF16 R20, R32.reuse, R14, R20 ;  /* 0x0000000e2014723c */ /* 0x040fe20000041814 */
[----:B------:R-:W-:Y:S01]  /*4180*/  FSEL R41, R41, -INF , !P5 ;  /* 0xff80000029297808 */ /* 0x000fe20006800000 */
[----:B------:R-:W-:Y:S01]  /*4190*/  VIADD R8, R0, 0x21 ;  /* 0x0000002100087836 */ /* 0x000fe20000000000 */
[----:B------:R-:W-:Y:S01]  /*41a0*/  ISETP.GE.AND P5, PT, R6, R123, PT ;  /* 0x0000007b0600720c */ /* 0x000fe20003fa6270 */
[----:B------:R-:W-:Y:S01]  /*41b0*/  VIADD R9, R0, 0x28 ;  /* 0x0000002800097836 */ /* 0x000fe20000000000 */
[----:B------:R-:W-:Y:S01]  /*41c0*/  ISETP.GE.AND P1, PT, R6, R122, PT ;  /* 0x0000007a0600720c */ /* 0x000fe20003f26270 */
[----:B------:R-:W-:Y:S01]  /*41d0*/  VIADD R6, R0, 0x19 ;  /* 0x0000001900067836 */ /* 0x000fe20000000000 */
[----:B----4-:R-:W-:Y:S01]  /*41e0*/  HMMA.16816.F32.BF16 R72, R32, R52, R72 ;  /* 0x000000342048723c */ /* 0x010fe20000041848 */
[----:B------:R-:W-:Y:S02]  /*41f0*/  FSEL R42, R42, -INF , !P6 ;  /* 0xff8000002a2a7808 */ /* 0x000fe40007000000 */
[----:B------:R-:W-:-:S02]  /*4200*/  FSEL R12, R43, -INF , !P3 ;  /* 0xff8000002b0c7808 */ /* 0x000fc40005800000 */
[CC--:B------:R-:W-:Y:S02]  /*4210*/  ISETP.GE.AND P3, PT, R13.reuse, R123.reuse, PT ;  /* 0x0000007b0d00720c */ /* 0x0c0fe40003f66270 */
[-C--:B------:R-:W-:Y:S02]  /*4220*/  ISETP.GE.AND P6, PT, R13, R122.reuse, PT ;  /* 0x0000007a0d00720c */ /* 0x080fe40003fc6270 */
[----:B------:R-:W-:Y:S02]  /*4230*/  FSEL R13, R36, -INF , !P2 ;  /* 0xff800000240d7808 */ /* 0x000fe40005000000 */
[----:B------:R-:W-:Y:S01]  /*4240*/  FSEL R37, R37, -INF , !P5 ;  /* 0xff80000025257808 */ /* 0x000fe20006800000 */
[----:B------:R-:W-:Y:S01]  /*4250*/  HMMA.16816.F32.BF16 R68, R32, R54, R68 ;  /* 0x000000362044723c */ /* 0x000fe20000041844 */
        /* <DEDUP_REMOVED lines=18> */
[C---:B------:R-:W-:Y:S02]  /*4380*/  ISETP.GE.AND P3, PT, R8.reuse, R123, PT ;  /* 0x0000007b0800720c */ /* 0x040fe40003f66270 */
[----:B------:R-:W-:Y:S02]  /*4390*/  FSEL R163, R25, -INF , !P2 ;  /* 0xff80000019a37808 */ /* 0x000fe40005000000 */
[----:B------:R-:W-:Y:S02]  /*43a0*/  FSEL R169, R21, -INF , !P3 ;  /* 0xff80000015a97808 */ /* 0x000fe40005800000 */
[-C--:B------:R-:W-:Y:S02]  /*43b0*/  ISETP.GE.AND P3, PT, R9, R122.reuse, PT ;  /* 0x0000007a0900720c */ /* 0x080fe40003f66270 */
[----:B------:R-:W-:Y:S01]  /*43c0*/  ISETP.GE.AND P2, PT, R8, R122, PT ;  /* 0x0000007a0800720c */ /* 0x000fe20003f46270 */
[----:B------:R-:W-:Y:S01]  /*43d0*/  VIADD R8, R0, 0x30 ;  /* 0x0000003000087836 */ /* 0x000fe20000000000 */
[----:B------:R-:W-:-:S02]  /*43e0*/  FSEL R115, R75, -INF , !P3 ;  /* 0xff8000004b737808 */ /* 0x000fc40005800000 */
[----:B------:R-:W-:Y:S02]  /*43f0*/  ISETP.GT.AND P3, PT, R153, R148, PT ;  /* 0x000000949900720c */ /* 0x000fe40003f64270 */
[----:B------:R-:W-:Y:S02]  /*4400*/  FSEL R167, R20, -INF , !P5 ;  /* 0xff80000014a77808 */ /* 0x000fe40006800000 */
[----:B------:R-:W-:Y:S02]  /*4410*/  FSEL R168, R26, -INF , !P4 ;  /* 0xff8000001aa87808 */ /* 0x000fe40006000000 */
[CC--:B------:R-:W-:Y:S02]  /*4420*/  ISETP.GE.AND P5, PT, R8.reuse, R123.reuse, PT ;  /* 0x0000007b0800720c */ /* 0x0c0fe40003fa6270 */
[----:B------:R-:W-:Y:S01]  /*4430*/  ISETP.GE.AND P4, PT, R8, R122, PT ;  /* 0x0000007a0800720c */ /* 0x000fe20003f86270 */
[C---:B------:R-:W-:Y:S01]  /*4440*/  VIADD R8, R0.reuse, 0x38 ;  /* 0x0000003800087836 */ /* 0x040fe20000000000 */
[----:B------:R-:W-:Y:S01]  /*4450*/  FSEL R166, R27, -INF , !P1 ;  /* 0xff8000001ba67808 */ /* 0x000fe20004800000 */
[----:B------:R-:W-:Y:S01]  /*4460*/  VIADD R0, R0, 0x39 ;  /* 0x0000003900007836 */ /* 0x000fe20000000000 */
[----:B------:R-:W-:-:S02]  /*4470*/  ISETP.GE.AND P1, PT, R9, R123, PT ;  /* 0x0000007b0900720c */ /* 0x000fc40003f26270 */
        /* <DEDUP_REMOVED lines=74> */
.L_x_6100:
[----:B------:R-:W-:-:S04]  /*4920*/  LEA R0, -R116, RZ, 0x6 ;  /* 0x000000ff74007211 */ /* 0x000fc800078e31ff */
[----:B------:R-:W-:-:S07]  /*4930*/  SHF.R.S32.HI R7, RZ, 0x1f, R0 ;  /* 0x0000001fff077819 */ /* 0x000fce0000011400 */
.L_x_6101:
        /* <DEDUP_REMOVED lines=13> */
[----:B------:R-:W-:Y:S02]  /*4a10*/  @!P2 IADD3 R10, P1, R0, R121, RZ ;  /* 0x00000079000aa210 */ /* 0x000fe40007f3e0ff */
[----:B------:R-:W-:Y:S01]  /*4a20*/  @!P4 LEA.HI.X R27, R23, R11, R22, 0x1, P6 ;  /* 0x0000000b171bc211 */ /* 0x000fe200030f0c16 */
[----:B------:R-:W-:Y:S01]  /*4a30*/  IMAD.X R23, R149, 0x1, R7, P5 ;  /* 0x0000000195177824 */ /* 0x000fe200028e0607 */
[----:B------:R-:W-:Y:S01]  /*4a40*/  @!P4 IADD3 R22, P5, R2, R121, RZ ;  /* 0x000000790216c210 */ /* 0x000fe20007fbe0ff */
[----:B------:R-:W1:Y:S01]  /*4a50*/  @!P4 LDC.64 R14, c[0x0][0x218] ;  /* 0x00008600ff0ecb82 */ /* 0x000e620000000a00 */
[--C-:B------:R-:W-:Y:S01]  /*4a60*/  @!P2 IMAD.X R11, R7, 0x1, R120.reuse, P1 ;  /* 0x00000001070ba824 */ /* 0x100fe200008e0678 */
[C---:B---3--:R-:W-:Y:S01]  /*4a70*/  @!P2 LEA R32, P1, R10.reuse, R8, 0x1 ;  /* 0x000000080a20a211 */ /* 0x048fe200078208ff */
[----:B------:R-:W-:Y:S01]  /*4a80*/  @!PT LDS RZ, [RZ] ;  /* 0x00000000fffff984 */ /* 0x000fe20000000800 */
[----:B------:R-:W-:Y:S01]  /*4a90*/  @!PT LDS RZ, [RZ] ;  /* 0x00000000fffff984 */ /* 0x000fe20000000800 */
[----:B------:R-:W-:Y:S01]  /*4aa0*/  @!PT LDS RZ, [RZ] ;  /* 0x00000000fffff984 */ /* 0x000fe20000000800 */
[----:B------:R2:W-:Y:S01]  /*4ab0*/  @!P4 LDGSTS.E.BYPASS.LTC128B.128 [R154+0x4000], desc[UR10][R26.64] ;  /* 0x040000001a9acfae */ /* 0x0005e2000b901d4a */
[C-C-:B------:R-:W-:Y:S02]  /*4ac0*/  @!P4 IMAD.X R25, R23.reuse, 0x1, R120.reuse, P5 ;  /* 0x000000011719c824 */ /* 0x140fe400028e0678 */
[----:B------:R-:W-:Y:S01]  /*4ad0*/  @!P2 LEA.HI.X R33, R10, R9, R11, 0x1, P1 ;  /* 0x000000090a21a211 */ /* 0x000fe200008f0c0b */
[----:B------:R2:W-:Y:S01]  /*4ae0*/  @P2 STS.128 [R154+0x6000], RZ ;  /* 0x006000ff9a002388 */ /* 0x0005e20000000c00 */
[----:B------:R-:W-:Y:S01]  /*4af0*/  @!P2 IADD3 R24, P1, R2, R121, RZ ;  /* 0x000000790218a210 */ /* 0x000fe20007f3e0ff */
[----:B------:R-:W3:Y:S01]  /*4b00*/  @!P2 LDC.64 R10, c[0x0][0x218] ;  /* 0x00008600ff0aab82 */ /* 0x000ee20000000a00 */
[----:B------:R-:W-:Y:S01]  /*4b10*/  IADD3 R2, P5, R150, R2, RZ ;  /* 0x0000000296027210 */ /* 0x000fe20007fbe0ff */
[----:B------:R-:W-:Y:S01]  /*4b20*/  @!PT LDS RZ, [RZ] ;  /* 0x00000000fffff984 */ /* 0x000fe20000000800 */
[----:B------:R-:W-:Y:S01]  /*4b30*/  @!PT LDS RZ, [RZ] ;  /* 0x00000000fffff984 */ /* 0x000fe20000000800 */
[----:B------:R-:W-:Y:S01]  /*4b40*/  @!PT LDS RZ, [RZ] ;  /* 0x00000000fffff984 */ /* 0x000fe20000000800 */
[----:B------:R2:W-:Y:S01]  /*4b50*/  @!P2 LDGSTS.E.BYPASS.LTC128B.128 [R154+0x6000], desc[UR10][R32.64+0x80] ;  /* 0x06000080209aafae */ /* 0x0005e2000b901d4a */
[----:B----4-:R-:W-:Y:S01]  /*4b60*/  @!P4 LEA R34, P6, R22, R20, 0x1 ;  /* 0x000000141622c211 */ /* 0x010fe200078c08ff */
[----:B------:R-:W-:-:S02]  /*4b70*/  @!P2 IMAD.X R20, R23, 0x1, R120, P1 ;  /* 0x000000011714a824 */ /* 0x000fc400008e0678 */
[----:B------:R-:W-:Y:S01]  /*4b80*/  IMAD.X R23, R149, 0x1, R23, P5 ;  /* 0x0000000195177824 */ /* 0x000fe200028e0617 */
[----:B-----5:R-:W-:Y:S01]  /*4b90*/  @!P2 LEA R38, P1, R24, R18, 0x1 ;  /* 0x000000121826a211 */ /* 0x020fe200078208ff */
[----:B------:R-:W4:Y:S01]  /*4ba0*/  @!P4 LDC.64 R8, c[0x0][0x218] ;  /* 0x00008600ff08cb82 */ /* 0x000f220000000a00 */
[----:B------:R-:W-:Y:S01]  /*4bb0*/  @!P4 IADD3 R18, P5, R2, R121, RZ ;  /* 0x000000790212c210 */ /* 0x000fe20007fbe0ff */
[----:B------:R2:W-:Y:S01]  /*4bc0*/  @P4 STS.128 [R154+0x4800], RZ ;  /* 0x004800ff9a004388 */ /* 0x0005e20000000c00 */
[----:B------:R-:W-:Y:S02]  /*4bd0*/  @!P2 LEA.HI.X R39, R24, R19, R20, 0x1, P1 ;  /* 0x000000131827a211 */ /* 0x000fe400008f0c14 */
[----:B------:R-:W-:Y:S01]  /*4be0*/  @!P4 LEA.HI.X R35, R22, R21, R25, 0x1, P6 ;  /* 0x000000151623c211 */ /* 0x000fe200030f0c19 */
[----:B------:R-:W-:Y:S01]  /*4bf0*/  @!P4 IMAD.X R19, R23, 0x1, R120, P5 ;  /* 0x000000011713c824 */ /* 0x000fe200028e0678 */
[----:B-1----:R-:W-:Y:S02]  /*4c00*/  @!P4 LEA R20, P1, R18, R14, 0x1 ;  /* 0x0000000e1214c211 */ /* 0x002fe400078208ff */
[----:B------:R-:W-:Y:S01]  /*4c10*/  IADD3 R14, P5, R150, R2, RZ ;  /* 0x00000002960e7210 */ /* 0x000fe20007fbe0ff */
[----:B------:R-:W-:Y:S01]  /*4c20*/  @!PT LDS RZ, [RZ] ;  /* 0x00000000fffff984 */ /* 0x000fe20000000800 */
[----:B------:R-:W-:Y:S01]  /*4c30*/  @!PT LDS RZ, [RZ] ;  /* 0x00000000fffff984 */ /* 0x000fe20000000800 */
[----:B------:R-:W-:Y:S01]  /*4c40*/  @!PT LDS RZ, [RZ] ;  /* 0x00000000fffff984 */ /* 0x000fe20000000800 */
[----:B------:R2:W-:Y:S01]  /*4c50*/  @!P4 LDGSTS.E.BYPASS.LTC128B.128 [R154+0x4800], desc[UR10][R34.64] ;  /* 0x04800000229acfae */ /* 0x0005e2000b901d4a */
[----:B------:R-:W-:-:S02]  /*4c60*/  @!P4 LEA.HI.X R21, R18, R15, R19, 0x1, P1 ;  /* 0x0000000f1215c211 */ /* 0x000fc400008f0c13 */
[-C--:B------:R-:W-:Y:S01]  /*4c70*/  @!P2 IADD3 R2, P1, R2, R121.reuse, RZ ;  /* 0x000000790202a210 */ /* 0x080fe20007f3e0ff */
[----:B------:R-:W-:Y:S01]  /*4c80*/  IMAD.X R15, R149, 0x1, R23, P5 ;  /* 0x00000001950f7824 */ /* 0x000fe200028e0617 */
[----:B------:R-:W-:Y:S01]  /*4c90*/  @!P4 IADD3 R18, P5, R14, R121, RZ ;  /* 0x000000790e12c210 */ /* 0x000fe20007fbe0ff */
[----:B------:R2:W-:Y:S02]  /*4ca0*/  @P2 STS.128 [R154+0x6800], RZ ;  /* 0x006800ff9a002388 */ /* 0x0005e40000000c00 */
[--C-:B------:R-:W-:Y:S01]  /*4cb0*/  @!P2 IMAD.X R23, R23, 0x1, R120.reuse, P1 ;  /* 0x000000011717a824 */ /* 0x100fe200008e0678 */
[C---:B---3--:R-:W-:Y:S01]  /*4cc0*/  @!P2 LEA R22, P1, R2.reuse, R10, 0x1 ;  /* 0x0000000a0216a211 */ /* 0x048fe200078208ff */
[----:B------:R-:W-:Y:S01]  /*4cd0*/  @!P4 IMAD.X R10, R15, 0x1, R120, P5 ;  /* 0x000000010f0ac824 */ /* 0x000fe200028e0678 */
[----:B------:R-:W-:Y:S01]  /*4ce0*/  @!PT LDS RZ, [RZ] ;  /* 0x00000000fffff984 */ /* 0x000fe20000000800 */
[----:B------:R-:W-:Y:S01]  /*4cf0*/  @!PT LDS RZ, [RZ] ;  /* 0x00000000fffff984 */ /* 0x000fe20000000800 */
[----:B------:R-:W-:Y:S01]  /*4d00*/  @!PT LDS RZ, [RZ] ;  /* 0x00000000fffff984 */ /* 0x000fe20000000800 */
[----:B------:R2:W-:Y:S02]  /*4d10*/  @!P2 LDGSTS.E.BYPASS.LTC128B.128 [R154+0x6800], desc[UR10][R38.64+0x80] ;  /* 0x06800080269aafae */ /* 0x0005e4000b901d4a */
[----:B------:R-:W-:-:S02]  /*4d20*/  @!P2 LEA.HI.X R23, R2, R11, R23, 0x1, P1 ;  /* 0x0000000b0217a211 */ /* 0x000fc400008f0c17 */
[C---:B----4-:R-:W-:Y:S01]  /*4d30*/  @!P4 LEA R8, P5, R18.reuse, R8, 0x1 ;  /* 0x000000081208c211 */ /* 0x050fe200078a08ff */
        /* <DEDUP_REMOVED lines=27> */
.L_x_6103:
[----:B------:R-:W-:Y:S05]  /*4ef0*/  BSYNC B0 ;  /* 0x0000000000007941 */ /* 0x000fea0003800000 */
.L_x_6102:
[----:B------:R-:W0:Y:S01]  /*4f00*/  LDGDEPBAR ;  /* 0x00000000000079af */ /* 0x000e220000000000 */
[----:B------:R-:W-:-:S04]  /*4f10*/  IADD3 R121, P1, R0, R121, RZ ;  /* 0x0000007900797210 */ /* 0x000fc80007f3e0ff */
[----:B------:R-:W-:-:S09]  /*4f20*/  IADD3.X R120, R7, R120, RZ, P1, !PT ;  /* 0x0000007807787210 */ /* 0x000fd20000ffe4ff */
.L_x_6099:
        /* <DEDUP_REMOVED lines=22> */
[----:B-12---:R-:W-:Y:S02]  /*5090*/  FMNMX.FTZ R9, R169, R0, !PT ;  /* 0x00000000a9097209 */ /* 0x006fe40007810000 */
[----:B------:R-:W-:Y:S02]  /*50a0*/  FMNMX.FTZ R7, R164, R7, !PT ;  /* 0x00000007a4077209 */ /* 0x000fe40007810000 */
[----:B------:R-:W-:Y:S02]  /*50b0*/  FMNMX.FTZ R0, R112, R9, !PT ;  /* 0x0000000970007209 */ /* 0x000fe40007810000 */
[----:B------:R-:W-:-:S02]  /*50c0*/  LEA R140, R4, UR4, 0x1 ;  /* 0x00000004048c7c11 */ /* 0x000fc4000f8e08ff */
[----:B------:R-:W-:Y:S02]  /*50d0*/  FMNMX.FTZ R9, R111, R0, !PT ;  /* 0x000000006f097209 */ /* 0x000fe40007810000 */
[----:B------:R-:W-:Y:S01]  /*50e0*/  FMNMX.FTZ R0, R124, R7, !PT ;  /* 0x000000077c007209 */ /* 0x000fe20007810000 */
[----:B------:R-:W-:Y:S01]  /*50f0*/  LDSM.16.MT88.4 R68, [R140+0xa000] ;  /* 0x00a000008c44783b */ /* 0x000fe20000004200 */
[----:B------:R-:W-:Y:S02]  /*5100*/  FMNMX.FTZ R10, R126, R9, !PT ;  /* 0x000000097e0a7209 */ /* 0x000fe40007810000 */
[----:B------:R-:W-:Y:S02]  /*5110*/  FMNMX.FTZ R7, R115, R0, !PT ;  /* 0x0000000073077209 */ /* 0x000fe40007810000 */
[----:B------:R-:W-:Y:S02]  /*5120*/  FMNMX.FTZ R10, R125, R10, !PT ;  /* 0x0000000a7d0a7209 */ /* 0x000fe40007810000 */
[----:B------:R-:W-:-:S02]  /*5130*/  FMNMX.FTZ R8, R114, R7, !PT ;  /* 0x0000000772087209 */ /* 0x000fc40007810000 */
[----:B------:R-:W-:Y:S01]  /*5140*/  LEA R138, R5, R140, 0x1 ;  /* 0x0000008c058a7211 */ /* 0x000fe200078e08ff */
[----:B------:R-:W1:Y:S01]  /*5150*/  SHFL.BFLY PT, R9, R10, 0x2, 0x1f ;  /* 0x0c401f000a097f89 */ /* 0x000e6200000e0000 */
[----:B------:R-:W-:Y:S02]  /*5160*/  FMNMX.FTZ R8, R113, R8, !PT ;  /* 0x0000000871087209 */ /* 0x000fe40007810000 */
[C---:B------:R-:W-:Y:S01]  /*5170*/  LEA R137, R3.reuse, R140, 0x1 ;  /* 0x0000008c03897211 */ /* 0x040fe200078e08ff */
[----:B------:R-:W-:Y:S01]  /*5180*/  LDSM.16.MT88.4 R76, [R138+0xa000] ;  /* 0x00a000008a4c783b */ /* 0x000fe20000004200 */
[----:B------:R-:W-:-:S03]  /*5190*/  LEA R136, R3, R138, 0x1 ;  /* 0x0000008a03887211 */ /* 0x000fc600078e08ff */
[----:B------:R-:W2:Y:S04]  /*51a0*/  SHFL.BFLY PT, R7, R8, 0x2, 0x1f ;  /* 0x0c401f0008077f89 */ /* 0x000ea800000e0000 */
[----:B------:R-:W-:Y:S04]  /*51b0*/  LDSM.16.MT88.4 R52, [R137+0x8000] ;  /* 0x008000008934783b */ /* 0x000fe80000004200 */
[----:B------:R-:W-:Y:S04]  /*51c0*/  LDSM.16.MT88.4 R80, [R137+0xa000] ;  /* 0x00a000008950783b */ /* 0x000fe80000004200 */
[----:B------:R-:W-:Y:S01]  /*51d0*/  LDSM.16.MT88.4 R24, [R137+0x8800] ;  /* 0x008800008918783b */ /* 0x000fe20000004200 */
[----:B-1----:R-:W-:-:S03]  /*51e0*/  FMNMX.FTZ R9, R10, R9, !PT ;  /* 0x000000090a097209 */ /* 0x002fc60007810000 */
[----:B------:R-:W-:Y:S04]  /*51f0*/  LDSM.16.MT88.4 R20, [R136+0x8800] ;  /* 0x008800008814783b */ /* 0x000fe80000004200 */
        /* <DEDUP_REMOVED lines=17> */
[--C-:B------:R-:W-:Y:S01]  /*5310*/  FFMA.FTZ R100, R41, UR12, -R162.reuse ;  /* 0x0000000c29647c23 */ /* 0x100fe200080108a2 */
[----:B------:R-:W-:Y:S01]  /*5320*/  MUFU.EX2 R105, R105 ;  /* 0x0000006900697308 */ /* 0x000fe20000000800 */
[--C-:B------:R-:W-:Y:S01]  /*5330*/  FFMA.FTZ R110, R46, UR12, -R127.reuse ;  /* 0x0000000c2e6e7c23 */ /* 0x100fe2000801087f */
[--C-:B------:R-:W-:Y:S01]  /*5340*/  FFMA.FTZ R109, R16, UR12, -R127.reuse ;  /* 0x0000000c106d7c23 */ /* 0x100fe2000801087f */
[----:B------:R-:W2:Y:S01]  /*5350*/  LDSM.16.MT88.4 R44, [R138+0x8000] ;  /* 0x008000008a2c783b */ /* 0x000ea20000004200 */
        /* <DEDUP_REMOVED lines=11> */
[----:B------:R-:W3:Y:S01]  /*5410*/  LDSM.16.MT88.4 R60, [R136+0x8000] ;  /* 0x00800000883c783b */ /* 0x000ee20000004200 */
[----:B------:R-:W4:Y:S01]  /*5420*/  MUFU.EX2 R107, R107 ;  /* 0x0000006b006b7308 */ /* 0x000f220000000800 */
[--C-:B------:R-:W-:Y:S01]  /*5430*/  FFMA.FTZ R112, R112, UR12, -R162.reuse ;  /* 0x0000000c70707c23 */ /* 0x100fe200080108a2 */
[--C-:B------:R-:W-:Y:S01]  /*5440*/  FFMA.FTZ R111, R111, UR12, -R162.reuse ;  /* 0x0000000c6f6f7c23 */ /* 0x100fe200080108a2 */
[----:B------:R-:W-:Y:S01]  /*5450*/  FFMA.FTZ R126, R126, UR12, -R162 ;  /* 0x0000000c7e7e7c23 */ /* 0x000fe200080108a2 */
[--C-:B------:R-:W-:Y:S01]  /*5460*/  FFMA.FTZ R124, R124, UR12, -R127.reuse ;  /* 0x0000000c7c7c7c23 */ /* 0x100fe2000801087f */
[--C-:B------:R-:W-:Y:S01]  /*5470*/  FFMA.FTZ R115, R115, UR12, -R127.reuse ;  /* 0x0000000c73737c23 */ /* 0x100fe2000801087f */
[----:B------:R-:W-:-:S02]  /*5480*/  FFMA.FTZ R114, R114, UR12, -R127 ;  /* 0x0000000c72727c23 */ /* 0x000fc4000801087f */
[----:B------:R-:W5:Y:S08]  /*5490*/  MUFU.EX2 R100, R100 ;  /* 0x0000006400647308 */ /* 0x000f700000000800 */
[----:B------:R-:W-:Y:S01]  /*54a0*/  MUFU.EX2 R110, R110 ;  /* 0x0000006e006e7308 */ /* 0x000fe20000000800 */
[----:B----4-:R-:W-:Y:S01]  /*54b0*/  F2FP.BF16.F32.PACK_AB R88, R107, R108 ;  /* 0x0000006c6b58723e */ /* 0x010fe200000010ff */
[----:B------:R-:W-:-:S06]  /*54c0*/  FADD.FTZ R108, R108, R107 ;  /* 0x0000006b6c6c7221 */ /* 0x000fcc0000010000 */
[----:B------:R-:W4:Y:S01]  /*54d0*/  MUFU.EX2 R109, R109 ;  /* 0x0000006d006d7308 */ /* 0x000f220000000800 */
[----:B-----5:R-:W-:Y:S01]  /*54e0*/  F2FP.BF16.F32.PACK_AB R90, R100, R105 ;  /* 0x00000069645a723e */ /* 0x020fe200000010ff */
[----:B------:R-:W-:-:S04]  /*54f0*/  FADD.FTZ R105, R105, R108 ;  /* 0x0000006c69697221 */ /* 0x000fc80000010000 */
[----:B------:R-:W-:Y:S02]  /*5500*/  FADD.FTZ R100, R100, R105 ;  /* 0x0000006964647221 */ /* 0x000fe40000010000 */
[----:B------:R-:W-:Y:S08]  /*5510*/  MUFU.EX2 R106, R106 ;  /* 0x0000006a006a7308 */ /* 0x000ff00000000800 */
[----:B------:R-:W5:Y:S01]  /*5520*/  MUFU.EX2 R103, R103 ;  /* 0x0000006700677308 */ /* 0x000f620000000800 */
[----:B----4-:R-:W-:Y:S01]  /*5530*/  F2FP.BF16.F32.PACK_AB R89, R109, R110 ;  /* 0x0000006e6d59723e */ /* 0x010fe200000010ff */
[----:B------:R-:W-:-:S06]  /*5540*/  FADD.FTZ R109, R110, R109 ;  /* 0x0000006d6e6d7221 */ /* 0x000fcc0000010000 */
[----:B------:R-:W-:Y:S08]  /*5550*/  MUFU.EX2 R35, R35 ;  /* 0x0000002300237308 */ /* 0x000ff00000000800 */
[----:B------:R-:W4:Y:S01]  /*5560*/  MUFU.EX2 R34, R34 ;  /* 0x0000002200227308 */ /* 0x000f220000000800 */
[----:B-----5:R-:W-:Y:S01]  /*5570*/  F2FP.BF16.F32.PACK_AB R91, R103, R106 ;  /* 0x0000006a675b723e */ /* 0x020fe200000010ff */
[----:B------:R-:W-:-:S04]  /*5580*/  FADD.FTZ R106, R106, R109 ;  /* 0x0000006d6a6a7221 */ /* 0x000fc80000010000 */
[----:B------:R-:W-:Y:S02]  /*5590*/  FADD.FTZ R103, R103, R106 ;  /* 0x0000006a67677221 */ /* 0x000fe40000010000 */
[C---:B-1----:R-:W-:Y:S01]  /*55a0*/  HMMA.16816.F32.BF16 R96, R88.reuse, R36, RZ ;  /* 0x000000245860723c */ /* 0x042fe200000418ff */
[----:B------:R-:W-:Y:S05]  /*55b0*/  MUFU.EX2 R33, R33 ;  /* 0x0000002100217308 */ /* 0x000fea0000000800 */
[C---:B--2---:R-:W-:Y:S03]  /*55c0*/  HMMA.16816.F32.BF16 R40, R88.reuse, R44, RZ ;  /* 0x0000002c5828723c */ /* 0x044fe600000418ff */
[----:B------:R-:W1:Y:S01]  /*55d0*/  MUFU.EX2 R32, R32 ;  /* 0x0000002000207308 */ /* 0x000e620000000800 */
[C---:B----4-:R-:W-:Y:S01]  /*55e0*/  F2FP.BF16.F32.PACK_AB R4, R34.reuse, R35 ;  /* 0x000000232204723e */ /* 0x050fe200000010ff */
[----:B------:R-:W-:Y:S01]  /*55f0*/  FADD.FTZ R35, R35, R100 ;  /* 0x0000006423237221 */ /* 0x000fe20000010000 */
[----:B------:R-:W-:Y:S03]  /*5600*/  HMMA.16816.F32.BF16 R36, R88, R38, RZ ;  /* 0x000000265824723c */ /* 0x000fe600000418ff */
[----:B------:R-:W-:-:S02]  /*5610*/  FADD.FTZ R34, R34, R35 ;  /* 0x0000002322227221 */ /* 0x000fc40000010000 */
[----:B------:R-:W-:Y:S01]  /*5620*/  MUFU.EX2 R104, R104 ;  /* 0x0000006800687308 */ /* 0x000fe20000000800 */
[C---:B------:R-:W-:Y:S06]  /*5630*/  HMMA.16816.F32.BF16 R44, R88.reuse, R46, RZ ;  /* 0x0000002e582c723c */ /* 0x040fec00000418ff */
        /* <DEDUP_REMOVED lines=15> */
[C---:B---3--:R-:W-:Y:S01]  /*5730*/  HMMA.16816.F32.BF16 R56, R88.reuse, R60, RZ ;  /* 0x0000003c5838723c */ /* 0x048fe200000418ff */
[----:B-1----:R-:W-:Y:S01]  /*5740*/  F2FP.BF16.F32.PACK_AB R7, R3, R102 ;  /* 0x000000660307723e */ /* 0x002fe200000010ff */
[----:B------:R-:W1:Y:S01]  /*5750*/  LDSM.16.MT88.4 R16, [R136+0xa000] ;  /* 0x00a000008810783b */ /* 0x000e620000004200 */
[----:B------:R-:W-:Y:S03]  /*5760*/  MUFU.EX2 R111, R111 ;  /* 0x0000006f006f7308 */ /* 0x000fe60000000800 */
[----:B------:R-:W-:Y:S01]  /*5770*/  HMMA.16816.F32.BF16 R92, R88, R80, RZ ;  /* 0x00000050585c723c */ /* 0x000fe200000418ff */
[----:B------:R-:W-:-:S04]  /*5780*/  FADD.FTZ R102, R102, R101 ;  /* 0x0000006566667221 */ /* 0x000fc80000010000 */
[----:B------:R-:W-:Y:S01]  /*5790*/  FADD.FTZ R102, R3, R102 ;  /* 0x0000006603667221 */ /* 0x000fe20000010000 */
[C---:B------:R-:W-:Y:S01]  /*57a0*/  HMMA.16816.F32.BF16 R96, R4.reuse, R12, R96 ;  /* 0x0000000c0460723c */ /* 0x040fe20000041860 */
        /* <DEDUP_REMOVED lines=8> */
[C---:B------:R-:W-:Y:S06]  /*5830*/  HMMA.16816.F32.BF16 R52, R88.reuse, R54, RZ ;  /* 0x000000365834723c */ /* 0x040fec00000418ff */
[C---:B------:R-:W-:Y:S06]  /*5840*/  HMMA.16816.F32.BF16 R60, R88.reuse, R62, RZ ;  /* 0x0000003e583c723c */ /* 0x040fec00000418ff */
[C---:B------:R-:W-:Y:S06]  /*5850*/  HMMA.16816.F32.BF16 R80, R88.reuse, R82, RZ ;  /* 0x000000525850723c */ /* 0x040fec00000418ff */
[----:B-1----:R-:W-:Y:S06]  /*5860*/  HMMA.16816.F32.BF16 R84, R88, R16, RZ ;  /* 0x000000105854723c */ /* 0x002fec00000418ff */
[C---:B--2---:R-:W-:Y:S06]  /*5870*/  HMMA.16816.F32.BF16 R64, R4.reuse, R12, R64 ;  /* 0x0000000c0440723c */ /* 0x044fec0000041840 */
[C---:B------:R-:W-:Y:S01]  /*5880*/  HMMA.16816.F32.BF16 R68, R4.reuse, R14, R68 ;  /* 0x0000000e0444723c */ /* 0x040fe20000041844 */
[----:B------:R-:W1:Y:S05]  /*5890*/  LDSM.16.MT88.4 R12, [R137+0xa800] ;  /* 0x00a80000890c783b */ /* 0x000e6a0000004200 */
[C---:B---3--:R-:W-:Y:S06]  /*58a0*/  HMMA.16816.F32.BF16 R72, R4.reuse, R8, R72 ;  /* 0x000000080448723c */ /* 0x048fec0000041848 */
[----:B------:R-:W-:Y:S01]  /*58b0*/  HMMA.16816.F32.BF16 R76, R4, R10, R76 ;  /* 0x0000000a044c723c */ /* 0x000fe2000004184c */
[----:B------:R-:W2:Y:S05]  /*58c0*/  LDSM.16.MT88.4 R8, [R136+0xa800] ;  /* 0x00a800008808783b */ /* 0x000eaa0000004200 */
[----:B------:R-:W-:Y:S01]  /*58d0*/  HMMA.16816.F32.BF16 R88, R88, R18, RZ ;  /* 0x000000125858723c */ /* 0x000fe200000418ff */
[----:B------:R-:W-:Y:S05]  /*58e0*/  LDSM.16.MT88.4 R16, [R140+0x9800] ;  /* 0x009800008c10783b */ /* 0x000fea0000004200 */
[C---:B------:R-:W-:Y:S06]  /*58f0*/  HMMA.16816.F32.BF16 R48, R4.reuse, R24, R48 ;  /* 0x000000180430723c */ /* 0x040fec0000041830 */
[----:B------:R-:W-:Y:S01]  /*5900*/  HMMA.16816.F32.BF16 R52, R4, R26, R52 ;  /* 0x0000001a0434723c */ /* 0x000fe20000041834 */
[--C-:B------:R-:W-:Y:S01]  /*5910*/  FFMA.FTZ R25, R168, UR12, -R127.reuse ;  /* 0x0000000ca8197c23 */ /* 0x100fe2000801087f */
[----:B------:R-:W-:Y:S01]  /*5920*/  FFMA.FTZ R24, R166, UR12, -R127 ;  /* 0x0000000ca6187c23 */ /* 0x000fe2000801087f */
[----:B------:R-:W-:-:S03]  /*5930*/  LEA R168, P1, R121, UR8, 0x1 ;  /* 0x0000000879a87c11 */ /* 0x000fc6000f8208ff */
[C---:B------:R-:W-:Y:S01]  /*5940*/  HMMA.16816.F32.BF16 R56, R4.reuse, R20, R56 ;  /* 0x000000140438723c */ /* 0x040fe20000041838 */
[--C-:B------:R-:W-:Y:S01]  /*5950*/  FFMA.FTZ R27, R165, UR12, -R162.reuse ;  /* 0x0000000ca51b7c23 */ /* 0x100fe200080108a2 */
[----:B------:R-:W-:Y:S01]  /*5960*/  FFMA.FTZ R26, R163, UR12, -R162 ;  /* 0x0000000ca31a7c23 */ /* 0x000fe200080108a2 */
[----:B------:R-:W-:Y:S01]  /*5970*/  MUFU.EX2 R25, R25 ;  /* 0x0000001900197308 */ /* 0x000fe20000000800 */
[----:B------:R-:W-:Y:S02]  /*5980*/  LEA.HI.X R166, R121, UR9, R120, 0x1, P1 ;  /* 0x0000000979a67c11 */ /* 0x000fe400088f0c78 */
[C---:B-1----:R-:W-:Y:S01]  /*5990*/  HMMA.16816.F32.BF16 R92, R4.reuse, R12, R92 ;  /* 0x0000000c045c723c */ /* 0x042fe2000004185c */
[--C-:B------:R-:W-:Y:S01]  /*59a0*/  FFMA.FTZ R21, R170, UR12, -R127.reuse ;  /* 0x0000000caa157c23 */ /* 0x100fe2000801087f */
[--C-:B------:R-:W-:Y:S01]  /*59b0*/  FFMA.FTZ R20, R164, UR12, -R127.reuse ;  /* 0x0000000ca4147c23 */ /* 0x100fe2000801087f */
[----:B------:R-:W-:Y:S02]  /*59c0*/  FFMA.FTZ R170, R113, UR12, -R127 ;  /* 0x0000000c71aa7c23 */ /* 0x000fe4000801087f */
[----:B------:R-:W-:Y:S01]  /*59d0*/  MUFU.EX2 R27, R27 ;  /* 0x0000001b001b7308 */ /* 0x000fe20000000800 */
[C---:B------:R-:W-:Y:S01]  /*59e0*/  HMMA.16816.F32.BF16 R80, R4.reuse, R14, R80 ;  /* 0x0000000e0450723c */ /* 0x040fe20000041850 */
[----:B------:R-:W1:Y:S05]  /*59f0*/  LDSM.16.MT88.4 R12, [R140+0x9000] ;  /* 0x009000008c0c783b */ /* 0x000e6a0000004200 */
[C---:B--2---:R-:W-:Y:S01]  /*5a00*/  HMMA.16816.F32.BF16 R84, R4.reuse, R8, R84 ;  /* 0x000000080454723c */ /* 0x044fe20000041854 */
[----:B------:R-:W2:Y:S05]  /*5a10*/  MUFU.EX2 R26, R26 ;  /* 0x0000001a001a7308 */ /* 0x000eaa0000000800 */
[C---:B------:R-:W-:Y:S01]  /*5a20*/  HMMA.16816.F32.BF16 R88, R4.reuse, R10, R88 ;  /* 0x0000000a0458723c */ /* 0x040fe20000041858 */
[----:B------:R-:W3:Y:S02]  /*5a30*/  LDSM.16.MT88.4 R8, [R138+0x9000] ;  /* 0x009000008a08783b */ /* 0x000ee40000004200 */
[----:B------:R-:W4:Y:S03]  /*5a40*/  MUFU.EX2 R24, R24 ;  /* 0x0000001800187308 */ /* 0x000f260000000800 */
[----:B------:R-:W-:Y:S05]  /*5a50*/  HMMA.16816.F32.BF16 R60, R4, R22, R60 ;  /* 0x00000016043c723c */ /* 0x000fea000004183c */
[----:B------:R-:W-:Y:S02]  /*5a60*/  MUFU.EX2 R21, R21 ;  /* 0x0000001500157308 */ /* 0x000fe40000000800 */
[--C-:B------:R-:W-:Y:S01]  /*5a70*/  FFMA.FTZ R23, R167, UR12, -R162.reuse ;  /* 0x0000000ca7177c23 */ /* 0x100fe200080108a2 */
[--C-:B------:R-:W-:Y:S01]  /*5a80*/  FFMA.FTZ R22, R169, UR12, -R162.reuse ;  /* 0x0000000ca9167c23 */ /* 0x100fe200080108a2 */
[----:B--2---:R-:W-:Y:S01]  /*5a90*/  F2FP.BF16.F32.PACK_AB R4, R26, R27 ;  /* 0x0000001b1a04723e */ /* 0x004fe200000010ff */
[----:B------:R-:W-:Y:S01]  /*5aa0*/  FFMA.FTZ R167, R125, UR12, -R162 ;  /* 0x0000000c7da77c23 */ /* 0x000fe200080108a2 */
[----:B------:R-:W-:-:S02]  /*5ab0*/  FADD.FTZ R27, R27, R32 ;  /* 0x000000201b1b7221 */ /* 0x000fc40000010000 */
[----:B------:R-:W2:Y:S01]  /*5ac0*/  MUFU.EX2 R23, R23 ;  /* 0x0000001700177308 */ /* 0x000ea20000000800 */
[----:B----4-:R-:W-:Y:S01]  /*5ad0*/  F2FP.BF16.F32.PACK_AB R5, R24, R25 ;  /* 0x000000191805723e */ /* 0x010fe200000010ff */
[----:B------:R-:W-:Y:S01]  /*5ae0*/  FADD.FTZ R25, R25, R102 ;  /* 0x0000006619197221 */ /* 0x000fe20000010000 */
[----:B------:R-:W-:-:S03]  /*5af0*/  FADD.FTZ R26, R26, R27 ;  /* 0x0000001b1a1a7221 */ /* 0x000fc60000010000 */
[----:B------:R-:W-:Y:S02]  /*5b00*/  FADD.FTZ R24, R24, R25 ;  /* 0x0000001918187221 */ /* 0x000fe40000010000 */
[----:B------:R-:W4:Y:S08]  /*5b10*/  MUFU.EX2 R22, R22 ;  /* 0x0000001600167308 */ /* 0x000f300000000800 */
[----:B------:R-:W5:Y:S01]  /*5b20*/  MUFU.EX2 R20, R20 ;  /* 0x0000001400147308 */ /* 0x000f620000000800 */
[----:B--2---:R-:W-:-:S07]  /*5b30*/  FADD.FTZ R3, R23, R26 ;  /* 0x0000001a17037221 */ /* 0x004fce0000010000 */
[----:B------:R-:W2:Y:S01]  /*5b40*/  MUFU.EX2 R167, R167 ;  /* 0x000000a700a77308 */ /* 0x000ea20000000800 */
[C---:B----4-:R-:W-:Y:S01]  /*5b50*/  F2FP.BF16.F32.PACK_AB R6, R22.reuse, R23 ;  /* 0x000000171606723e */ /* 0x050fe200000010ff */
[----:B------:R-:W-:-:S06]  /*5b60*/  FADD.FTZ R3, R22, R3 ;  /* 0x0000000316037221 */ /* 0x000fcc0000010000 */
[----:B------:R-:W-:Y:S01]  /*5b70*/  MUFU.EX2 R113, R114 ;  /* 0x0000007200717308 */ /* 0x000fe20000000800 */
[----:B-----5:R-:W-:Y:S01]  /*5b80*/  F2FP.BF16.F32.PACK_AB R7, R20, R21 ;  /* 0x000000151407723e */ /* 0x020fe200000010ff */
[----:B------:R-:W-:-:S04]  /*5b90*/  FADD.FTZ R21, R21, R24 ;  /* 0x0000001815157221 */ /* 0x000fc80000010000 */
[----:B------:R-:W-:Y:S02]  /*5ba0*/  FADD.FTZ R21, R20, R21 ;  /* 0x0000001514157221 */ /* 0x000fe40000010000 */
[C---:B-1----:R-:W-:Y:S01]  /*5bb0*/  HMMA.16816.F32.BF16 R96, R4.reuse, R12, R96 ;  /* 0x0000000c0460723c */ /* 0x042fe20000041860 */
[----:B------:R-:W1:Y:S05]  /*5bc0*/  MUFU.EX2 R170, R170 ;  /* 0x000000aa00aa7308 */ /* 0x000e6a0000000800 */
[C---:B------:R-:W-:Y:S01]  /*5bd0*/  HMMA.16816.F32.BF16 R36, R4.reuse, R14, R36 ;  /* 0x0000000e0424723c */ /* 0x040fe20000041824 */
[----:B------:R-:W4:Y:S05]  /*5be0*/  LDSM.16.MT88.4 R12, [R137+0x9000] ;  /* 0x00900000890c783b */ /* 0x000f2a0000004200 */
[C---:B---3--:R-:W-:Y:S06]  /*5bf0*/  HMMA.16816.F32.BF16 R40, R4.reuse, R8, R40 ;  /* 0x000000080428723c */ /* 0x048fec0000041828 */
[C---:B------:R-:W-:Y:S01]  /*5c00*/  HMMA.16816.F32.BF16 R44, R4.reuse, R10, R44 ;  /* 0x0000000a042c723c */ /* 0x040fe2000004182c */
[----:B------:R-:W3:Y:S05]  /*5c10*/  LDSM.16.MT88.4 R8, [R136+0x9000] ;  /* 0x009000008808783b */ /* 0x000eea0000004200 */
[C---:B----4-:R-:W-:Y:S06]  /*5c20*/  HMMA.16816.F32.BF16 R48, R4.reuse, R12, R48 ;  /* 0x0000000c0430723c */ /* 0x050fec0000041830 */
        /* <DEDUP_REMOVED lines=21> */
[----:B--2---:R-:W-:Y:S01]  /*5d80*/  F2FP.BF16.F32.PACK_AB R6, R167, R126 ;  /* 0x0000007ea706723e */ /* 0x004fe200000010ff */
[----:B------:R-:W-:Y:S01]  /*5d90*/  FADD.FTZ R111, R111, R112 ;  /* 0x000000706f6f7221 */ /* 0x000fe20000010000 */
[----:B-1----:R-:W-:Y:S01]  /*5da0*/  F2FP.BF16.F32.PACK_AB R7, R170, R113 ;  /* 0x00000071aa07723e */ /* 0x002fe200000010ff */
[----:B------:R-:W-:-:S02]  /*5db0*/  FADD.FTZ R124, R115, R124 ;  /* 0x0000007c737c7221 */ /* 0x000fc40000010000 */
[----:B------:R-:W-:Y:S02]  /*5dc0*/  FADD.FTZ R126, R126, R111 ;  /* 0x0000006f7e7e7221 */ /* 0x000fe40000010000 */
[----:B------:R-:W-:Y:S02]  /*5dd0*/  FADD.FTZ R113, R113, R124 ;  /* 0x0000007c71717221 */ /* 0x000fe40000010000 */
[----:B------:R-:W-:Y:S01]  /*5de0*/  HMMA.16816.F32.BF16 R96, R4, R16, R96 ;  /* 0x000000100460723c */ /* 0x000fe20000041860 */
        /* <DEDUP_REMOVED lines=16> */
[C---:B------:R-:W-:Y:S01]  /*5ef0*/  HMMA.16816.F32.BF16 R76, R4.reuse, R10, R76 ;  /* 0x0000000a044c723c */ /* 0x040fe2000004184c */
[----:B------:R-:W2:Y:S05]  /*5f00*/  LDSM.16.MT88.4 R8, [R136+0xb800] ;  /* 0x00b800008808783b */ /* 0x000eaa0000004200 */
[C---:B-1----:R-:W-:Y:S06]  /*5f10*/  HMMA.16816.F32.BF16 R92, R4.reuse, R12, R92 ;  /* 0x0000000c045c723c */ /* 0x042fec000004185c */
        /* <DEDUP_REMOVED lines=69> */
.L_x_6105:
[----:B------:R-:W-:-:S04]  /*6370*/  LEA R3, -R118, RZ, 0x6 ;  /* 0x000000ff76037211 */ /* 0x000fc800078e31ff */
[----:B------:R-:W-:-:S07]  /*6380*/  SHF.R.S32.HI R4, RZ, 0x1f, R3 ;  /* 0x0000001fff047819 */ /* 0x000fce0000011403 */
.L_x_6106:
[----:B------:R-:W-:Y:S01]  /*6390*/  ULDC UR4, c[0x0][0x2d0] ;  /* 0x0000b40000047ab9 */ /* 0x000fe20000000800 */
[----:B------:R-:W-:Y:S02]  /*63a0*/  IADD3 R7, P3, R152, R3, RZ ;  /* 0x0000000398077210 */ /* 0x000fe40007f7e0ff */
[----:B------:R-:W-:Y:S02]  /*63b0*/  ISETP.GE.AND P1, PT, R155, UR4, PT ;  /* 0x000000049b007c0c */ /* 0x000fe4000bf26270 */
[----:B------:R-:W-:Y:S01]  /*63c0*/  ISETP.GE.AND P2, PT, R156, UR4, PT ;  /* 0x000000049c007c0c */ /* 0x000fe2000bf46270 */
[--C-:B------:R-:W-:Y:S01]  /*63d0*/  IMAD.X R6, R151, 0x1, R4.reuse, P3 ;  /* 0x0000000197067824 */ /* 0x100fe200018e0604 */
[C---:B------:R-:W-:Y:S02]  /*63e0*/  LEA R124, P5, R3.reuse, R172, 0x1 ;  /* 0x000000ac037c7211 */ /* 0x040fe400078a08ff */
[----:B------:R-:W-:Y:S02]  /*63f0*/  IADD3 R5, P3, R152, R7, RZ ;  /* 0x0000000798057210 */ /* 0x000fe40007f7e0ff */
[----:B------:R-:W-:-:S05]  /*6400*/  LEA.HI.X R125, R3, R173, R4, 0x1, P5 ;  /* 0x000000ad037d7211 */ /* 0x000fca00028f0c04 */
[----:B------:R-:W-:Y:S02]  /*6410*/  @!P1 IADD3 R9, P4, R3, R30, RZ ;  /* 0x0000001e03099210 */ /* 0x000fe40007f9e0ff */
[----:B------:R-:W-:Y:S01]  /*6420*/  @!P2 LEA R12, P5, R5, R172, 0x1 ;  /* 0x000000ac050ca211 */ /* 0x000fe200078a08ff */
[----:B------:R-:W-:Y:S02]  /*6430*/  @P2 STS.128 [R154+0x8000], RZ ;  /* 0x008000ff9a002388 */ /* 0x000fe40000000c00 */
[----:B------:R-:W-:Y:S01]  /*6440*/  @!P1 IMAD.X R8, R4, 0x1, R28, P4 ;  /* 0x0000000104089824 */ /* 0x000fe200020e061c */
[----:B------:R-:W-:Y:S01]  /*6450*/  @!P1 LEA R14, P4, R9, UR6, 0x1 ;  /* 0x00000006090e9c11 */ /* 0x000fe2000f8808ff */
[----:B------:R-:W-:Y:S01]  /*6460*/  IMAD.X R4, R151, 0x1, R6, P3 ;  /* 0x0000000197047824 */ /* 0x000fe200018e0606 */
[----:B------:R-:W-:Y:S01]  /*6470*/  IADD3 R3, P3, R152, R5, RZ ;  /* 0x0000000598037210 */ /* 0x000fe20007f7e0ff */
[----:B------:R-:W-:Y:S01]  /*6480*/  @!PT LDS RZ, [RZ] ;  /* 0x00000000fffff984 */ /* 0x000fe20000000800 */
[----:B------:R-:W-:Y:S01]  /*6490*/  @!PT LDS RZ, [RZ] ;  /* 0x00000000fffff984 */ /* 0x000fe20000000800 */
[----:B------:R-:W-:Y:S01]  /*64a0*/  @!PT LDS RZ, [RZ] ;  /* 0x00000000fffff984 */ /* 0x000fe20000000800 */
[----:B------:R-:W-:Y:S01]  /*64b0*/  @!P2 LDGSTS.E.BYPASS.LTC128B.128 [R154+0x8000], desc[UR10][R124.64] ;  /* 0x080000007c9aafae */ /* 0x000fe2000b901d4a */
[----:B------:R-:W-:-:S02]  /*64c0*/  @!P1 LEA.HI.X R15, R9, UR7, R8, 0x1, P4 ;  /* 0x00000007090f9c11 */ /* 0x000fc4000a0f0c08 */
[----:B------:R-:W-:Y:S01]  /*64d0*/  @!P2 LEA R10, P4, R7, R172, 0x1 ;  /* 0x000000ac070aa211 */ /* 0x000fe200078808ff */
[--C-:B------:R-:W-:Y:S01]  /*64e0*/  IMAD.X R8, R151, 0x1, R4.reuse, P3 ;  /* 0x0000000197087824 */ /* 0x100fe200018e0604 */
[-C--:B------:R-:W-:Y:S01]  /*64f0*/  @!P2 LEA.HI.X R13, R5, R173.reuse, R4, 0x1, P5 ;  /* 0x000000ad050da211 */ /* 0x080fe200028f0c04 */
[----:B------:R-:W-:Y:S01]  /*6500*/  @P1 STS.128 [R154+0xa000], RZ ;  /* 0x00a000ff9a001388 */ /* 0x000fe20000000c00 */
[CC--:B------:R-:W-:Y:S02]  /*6510*/  @!P2 LEA.HI.X R11, R7.reuse, R173.reuse, R6, 0x1, P4 ;  /* 0x000000ad070ba211 */ /* 0x0c0fe400020f0c06 */
[-C--:B------:R-:W-:Y:S01]  /*6520*/  @!P1 IADD3 R7, P6, R7, R30.reuse, RZ ;  /* 0x0000001e07079210 */ /* 0x080fe20007fde0ff */
[----:B------:R-:W-:Y:S01]  /*6530*/  @!PT LDS RZ, [RZ] ;  /* 0x00000000fffff984 */ /* 0x000fe20000000800 */
[----:B------:R-:W-:Y:S01]  /*6540*/  @!PT LDS RZ, [RZ] ;  /* 0x00000000fffff984 */ /* 0x000fe20000000800 */
[----:B------:R-:W-:Y:S01]  /*6550*/  @!PT LDS RZ, [RZ] ;  /* 0x00000000fffff984 */ /* 0x000fe20000000800 */
[----:B------:R-:W-:Y:S01]  /*6560*/  @!P1 LDGSTS.E.BYPASS.LTC128B.128 [R154+0xa000], desc[UR10][R14.64+0x80] ;  /* 0x0a0000800e9a9fae */ /* 0x000fe2000b901d4a */
[----:B------:R-:W-:Y:S02]  /*6570*/  @!P1 IADD3 R5, P5, R5, R30, RZ ;  /* 0x0000001e05059210 */ /* 0x000fe40007fbe0ff */
[C---:B------:R-:W-:Y:S01]  /*6580*/  @!P2 LEA R20, P4, R3.reuse, R172, 0x1 ;  /* 0x000000ac0314a211 */ /* 0x040fe200078808ff */
[--C-:B------:R-:W-:Y:S01]  /*6590*/  @!P1 IMAD.X R6, R6, 0x1, R28.reuse, P6 ;  /* 0x0000000106069824 */ /* 0x100fe200030e061c */
[----:B------:R-:W-:Y:S01]  /*65a0*/  @!P1 IADD3 R30, P3, R3, R30, RZ ;  /* 0x0000001e031e9210 */ /* 0x000fe20007f7e0ff */
[----:B------:R-:W-:Y:S01]  /*65b0*/  @!P1 IMAD.X R4, R4, 0x1, R28, P5 ;  /* 0x0000000104049824 */ /* 0x000fe200028e061c */
[----:B------:R-:W-:Y:S01]  /*65c0*/  @!P1 LEA R24, P5, R7, UR6, 0x1 ;  /* 0x0000000607189c11 */ /* 0x000fe2000f8a08ff */
[----:B------:R-:W-:Y:S01]  /*65d0*/  @P2 STS.128 [R154+0x8800], RZ ;  /* 0x008800ff9a002388 */ /* 0x000fe20000000c00 */
[----:B------:R-:W-:Y:S01]  /*65e0*/  @!P2 LEA.HI.X R21, R3, R173, R8, 0x1, P4 ;  /* 0x000000ad0315a211 */ /* 0x000fe200020f0c08 */
[----:B------:R-:W-:Y:S01]  /*65f0*/  @!P1 IMAD.X R3, R8, 0x1, R28, P3 ;  /* 0x0000000108039824 */ /* 0x000fe200018e061c */
[----:B------:R-:W-:Y:S01]  /*6600*/  @!P1 LEA R28, P4, R5, UR6, 0x1 ;  /* 0x00000006051c9c11 */ /* 0x000fe2000f8808ff */
[----:B------:R-:W-:Y:S01]  /*6610*/  @!PT LDS RZ, [RZ] ;  /* 0x00000000fffff984 */ /* 0x000fe20000000800 */
[----:B------:R-:W-:Y:S01]  /*6620*/  @!PT LDS RZ, [RZ] ;  /* 0x00000000fffff984 */ /* 0x000fe20000000800 */
[----:B------:R-:W-:Y:S01]  /*6630*/  @!PT LDS RZ, [RZ] ;  /* 0x00000000fffff984 */ /* 0x000fe20000000800 */
[----:B------:R1:W-:Y:S01]  /*6640*/  @!P2 LDGSTS.E.BYPASS.LTC128B.128 [R154+0x8800], desc[UR10][R10.64] ;  /* 0x088000000a9aafae */ /* 0x0003e2000b901d4a */
[----:B------:R-:W-:Y:S01]  /*6650*/  @!P1 LEA.HI.X R25, R7, UR7, R6, 0x1, P5 ;  /* 0x0000000707199c11 */ /* 0x000fe2000a8f0c06 */
[----:B------:R-:W-:Y:S01]  /*6660*/  IMAD.MOV.U32 R172, RZ, RZ, R124 ;  /* 0x000000ffffac7224 */ /* 0x000fe200078e007c */
[C---:B------:R-:W-:Y:S01]  /*6670*/  @!P1 LEA R22, P3, R30.reuse, UR6, 0x1 ;  /* 0x000000061e169c11 */ /* 0x040fe2000f8608ff */
[----:B------:R-:W-:Y:S01]  /*6680*/  @P1 STS.128 [R154+0xa800], RZ ;  /* 0x00a800ff9a001388 */ /* 0x000fe20000000c00 */
[----:B------:R-:W-:Y:S01]  /*6690*/  @!P1 LEA.HI.X R29, R5, UR7, R4, 0x1, P4 ;  /* 0x00000007051d9c11 */ /* 0x000fe2000a0f0c04 */
[----:B------:R-:W-:Y:S01]  /*66a0*/  IMAD.MOV.U32 R173, RZ, RZ, R125 ;  /* 0x000000ffffad7224 */ /* 0x000fe200078e007d */
[----:B------:R-:W-:Y:S01]  /*66b0*/  @!P1 LEA.HI.X R23, R30, UR7, R3, 0x1, P3 ;  /* 0x000000071e179c11 */ /* 0x000fe200098f0c03 */
        /* <DEDUP_REMOVED lines=25> */
[----:B-1----:R-:W3:Y:S04]  /*6850*/  LDSM.16.M88.4 R8, [R145+0x4000] ;  /* 0x004000009108783b */ /* 0x002ee80000000200 */
[----:B------:R-:W1:Y:S04]  /*6860*/  LDSM.16.M88.4 R32, [R145+0x4800] ;  /* 0x004800009120783b */ /* 0x000e680000000200 */
[----:B--2---:R-:W4:Y:S04]  /*6870*/  LDSM.16.M88.4 R24, [R145+0x5000] ;  /* 0x005000009118783b */ /* 0x004f280000000200 */
[----:B------:R-:W5:Y:S04]  /*6880*/  LDSM.16.M88.4 R108, [R145+0x5800] ;  /* 0x00580000916c783b */ /* 0x000f680000000200 */
[----:B------:R-:W-:Y:S04]  /*6890*/  LDSM.16.M88.4 R100, [R144] ;  /* 0x000000009064783b */ /* 0x000fe80000000200 */
[----:B------:R-:W2:Y:S04]  /*68a0*/  LDSM.16.M88.4 R104, [R143] ;  /* 0x000000008f68783b */ /* 0x000ea80000000200 */
[----:B------:R-:W2:Y:S01]  /*68b0*/  LDSM.16.M88.4 R112, [R135] ;  /* 0x000000008770783b */ /* 0x000ea20000000200 */
[----:B------:R-:W5:Y:S03]  /*68c0*/  S2R R3, SR_TID.X ;  /* 0x0000000000037919 */ /* 0x000f660000002100 */
[----:B------:R-:W0:Y:S01]  /*68d0*/  LDGDEPBAR ;  /* 0x00000000000079af */ /* 0x000e220000000000 */
[C---:B---3--:R-:W-:Y:S06]  /*68e0*/  HMMA.16816.F32.BF16 R12, R16.reuse, R8, RZ ;  /* 0x00000008100c723c */ /* 0x048fec00000418ff */
[C---:B------:R-:W-:Y:S06]  /*68f0*/  HMMA.16816.F32.BF16 R8, R16.reuse, R10, RZ ;  /* 0x0000000a1008723c */ /* 0x040fec00000418ff */
[C---:B-1----:R-:W-:Y:S06]  /*6900*/  HMMA.16816.F32.BF16 R4, R16.reuse, R32, RZ ;  /* 0x000000201004723c */ /* 0x042fec00000418ff */
[----:B----4-:R-:W-:Y:S01]  /*6910*/  HMMA.16816.F32.BF16 R28, R16, R24, RZ ;  /* 0x00000018101c723c */ /* 0x010fe200000418ff */
[----:B-----5:R-:W-:-:S05]  /*6920*/  IMAD.SHL.U32 R3, R3, 0x2, RZ ;  /* 0x0000000203037824 */ /* 0x020fca00078e00ff */
[C---:B------:R-:W-:Y:S06]  /*6930*/  HMMA.16816.F32.BF16 R32, R16.reuse, R34, RZ ;  /* 0x000000221020723c */ /* 0x040fec00000418ff */
[C---:B------:R-:W-:Y:S06]  /*6940*/  HMMA.16816.F32.BF16 R24, R16.reuse, R26, RZ ;  /* 0x0000001a1018723c */ /* 0x040fec00000418ff */
[C---:B------:R-:W-:Y:S06]  /*6950*/  HMMA.16816.F32.BF16 R20, R16.reuse, R108, RZ ;  /* 0x0000006c1014723c */ /* 0x040fec00000418ff */
[----:B------:R-:W-:Y:S01]  /*6960*/  HMMA.16816.F32.BF16 R16, R16, R110, RZ ;  /* 0x0000006e1010723c */ /* 0x000fe200000418ff */
[----:B------:R-:W1:Y:S05]  /*6970*/  LDSM.16.M88.4 R108, [R134] ;  /* 0x00000000866c783b */ /* 0x000e6a0000000200 */
[C---:B--2---:R-:W-:Y:S06]  /*6980*/  HMMA.16816.F32.BF16 R12, R100.reuse, R104, R12 ;  /* 0x00000068640c723c */ /* 0x044fec000004180c */
[C---:B------:R-:W-:Y:S01]  /*6990*/  HMMA.16816.F32.BF16 R8, R100.reuse, R106, R8 ;  /* 0x0000006a6408723c */ /* 0x040fe20000041808 */
[----:B------:R-:W2:Y:S05]  /*69a0*/  LDSM.16.M88.4 R104, [R133] ;  /* 0x000000008568783b */ /* 0x000eaa0000000200 */
[C---:B------:R-:W-:Y:S06]  /*69b0*/  HMMA.16816.F32.BF16 R4, R100.reuse, R112, R4 ;  /* 0x000000706404723c */ /* 0x040fec0000041804 */
[C---:B------:R-:W-:Y:S01]  /*69c0*/  HMMA.16816.F32.BF16 R32, R100.reuse, R114, R32 ;  /* 0x000000726420723c */ /* 0x040fe20000041820 */
[----:B------:R-:W-:Y:S05]  /*69d0*/  LDSM.16.M88.4 R112, [R139+0x4800] ;  /* 0x004800008b70783b */ /* 0x000fea0000000200 */
[C---:B-1----:R-:W-:Y:S06]  /*69e0*/  HMMA.16816.F32.BF16 R28, R100.reuse, R108, R28 ;  /* 0x0000006c641c723c */ /* 0x042fec000004181c */
[C---:B------:R-:W-:Y:S01]  /*69f0*/  HMMA.16816.F32.BF16 R24, R100.reuse, R110, R24 ;  /* 0x0000006e6418723c */ /* 0x040fe20000041818 */
[----:B------:R-:W-:Y:S05]  /*6a00*/  LDSM.16.M88.4 R108, [R139+0x5000] ;  /* 0x005000008b6c783b */ /* 0x000fea0000000200 */
[C---:B--2---:R-:W-:Y:S06]  /*6a10*/  HMMA.16816.F32.BF16 R20, R100.reuse, R104, R20 ;  /* 0x000000686414723c */ /* 0x044fec0000041814 */
[----:B------:R-:W-:Y:S01]  /*6a20*/  HMMA.16816.F32.BF16 R16, R100, R106, R16 ;  /* 0x0000006a6410723c */ /* 0x000fe20000041810 */
[----:B------:R-:W1:Y:S04]  /*6a30*/  LDSM.16.M88.4 R100, [R142] ;  /* 0x000000008e64783b */ /* 0x000e680000000200 */
[----:B------:R-:W2:Y:S01]  /*6a40*/  LDSM.16.M88.4 R104, [R139+0x4000] ;  /* 0x004000008b68783b */ /* 0x000ea20000000200 */
[C---:B-1----:R-:W-:Y:S06]  /*6a50*/  HMMA.16816.F32.BF16 R4, R100.reuse, R112, R4 ;  /* 0x000000706404723c */ /* 0x042fec0000041804 */
[C---:B--2---:R-:W-:Y:S06]  /*6a60*/  HMMA.16816.F32.BF16 R12, R100.reuse, R104, R12 ;  /* 0x00000068640c723c */ /* 0x044fec000004180c */
[C---:B------:R-:W-:Y:S01]  /*6a70*/  HMMA.16816.F32.BF16 R8, R100.reuse, R106, R8 ;  /* 0x0000006a6408723c */ /* 0x040fe20000041808 */
[----:B------:R-:W1:Y:S05]  /*6a80*/  LDSM.16.M88.4 R104, [R139+0x5800] ;  /* 0x005800008b68783b */ /* 0x000e6a0000000200 */
        /* <DEDUP_REMOVED lines=8> */
[----:B------:R-:W2:Y:S01]  /*6b10*/  LDSM.16.M88.4 R104, [R132] ;  /* 0x000000008468783b */ /* 0x000ea20000000200 */
        /* <DEDUP_REMOVED lines=12> */
[----:B------:R-:W2:Y:S01]  /*6be0*/  LDSM.16.M88.4 R104, [R145+0x6000] ;  /* 0x006000009168783b */ /* 0x000ea20000000200 */
[C---:B-1----:R-:W-:Y:S06]  /*6bf0*/  HMMA.16816.F32.BF16 R4, R100.reuse, R112, R4 ;  /* 0x000000706404723c */ /* 0x042fec0000041804 */
[C---:B--2---:R-:W-:Y:S06]  /*6c00*/  HMMA.16816.F32.BF16 R12, R100.reuse, R104, R12 ;  /* 0x00000068640c723c */ /* 0x044fec000004180c */
[C---:B------:R-:W-:Y:S01]  /*6c10*/  HMMA.16816.F32.BF16 R8, R100.reuse, R106, R8 ;  /* 0x0000006a6408723c */ /* 0x040fe20000041808 */
[----:B------:R-:W1:Y:S05]  /*6c20*/  LDSM.16.M88.4 R104, [R145+0x7800] ;  /* 0x007800009168783b */ /* 0x000e6a0000000200 */
[C---:B------:R-:W-:Y:S01]  /*6c30*/  HMMA.16816.F32.BF16 R32, R100.reuse, R114, R32 ;  /* 0x000000726420723c */ /* 0x040fe20000041820 */
[----:B------:R-:W-:Y:S05]  /*6c40*/  LDSM.16.M88.4 R112, [R130] ;  /* 0x000000008270783b */ /* 0x000fea0000000200 */
[C---:B------:R-:W-:Y:S06]  /*6c50*/  HMMA.16816.F32.BF16 R28, R100.reuse, R108, R28 ;  /* 0x0000006c641c723c */ /* 0x040fec000004181c */
[C---:B------:R-:W-:Y:S01]  /*6c60*/  HMMA.16816.F32.BF16 R24, R100.reuse, R110, R24 ;  /* 0x0000006e6418723c */ /* 0x040fe20000041818 */
[----:B------:R-:W-:Y:S05]  /*6c70*/  LDSM.16.M88.4 R108, [R129] ;  /* 0x00000000816c783b */ /* 0x000fea0000000200 */
[C---:B-1----:R-:W-:Y:S06]  /*6c80*/  HMMA.16816.F32.BF16 R20, R100.reuse, R104, R20 ;  /* 0x000000686414723c */ /* 0x042fec0000041814 */
[----:B------:R-:W-:Y:S01]  /*6c90*/  HMMA.16816.F32.BF16 R16, R100, R106, R16 ;  /* 0x0000006a6410723c */ /* 0x000fe20000041810 */
[----:B------:R-:W1:Y:S04]  /*6ca0*/  LDSM.16.M88.4 R100, [R144+0x2000] ;  /* 0x002000009064783b */ /* 0x000e680000000200 */
[----:B------:R-:W2:Y:S01]  /*6cb0*/  LDSM.16.M88.4 R104, [R131] ;  /* 0x000000008368783b */ /* 0x000ea20000000200 */
[C---:B-1----:R-:W-:Y:S06]  /*6cc0*/  HMMA.16816.F32.BF16 R4, R100.reuse, R112, R4 ;  /* 0x000000706404723c */ /* 0x042fec0000041804 */
[C---:B--2---:R-:W-:Y:S06]  /*6cd0*/  HMMA.16816.F32.BF16 R12, R100.reuse, R104, R12 ;  /* 0x00000068640c723c */ /* 0x044fec000004180c */
[C---:B------:R-:W-:Y:S01]  /*6ce0*/  HMMA.16816.F32.BF16 R8, R100.reuse, R106, R8 ;  /* 0x0000006a6408723c */ /* 0x040fe20000041808 */
[----:B------:R-:W1:Y:S05]  /*6cf0*/  LDSM.16.M88.4 R104, [R128] ;  /* 0x000000008068783b */ /* 0x000e6a0000000200 */
        /* <DEDUP_REMOVED lines=17> */
[----:B------:R-:W2:Y:S05]  /*6e10*/  LDSM.16.M88.4 R108, [R141+0x2000] ;  /* 0x002000008d6c783b */ /* 0x000eaa0000000200 */
[C---:B-1----:R-:W-:Y:S06]  /*6e20*/  HMMA.16816.F32.BF16 R20, R100.reuse, R104, R20 ;  /* 0x000000686414723c */ /* 0x042fec0000041814 */
[----:B------:R-:W-:Y:S01]  /*6e30*/  HMMA.16816.F32.BF16 R16, R100, R106, R16 ;  /* 0x0000006a6410723c */ /* 0x000fe20000041810 */
[----:B------:R-:W1:Y:S04]  /*6e40*/  LDSM.16.M88.4 R100, [R132+0x2000] ;  /* 0x002000008464783b */ /* 0x000e680000000200 */
[----:B------:R-:W3:Y:S01]  /*6e50*/  LDSM.16.M88.4 R104, [R132+0x3000] ;  /* 0x003000008468783b */ /* 0x000ee20000000200 */
[C---:B--2---:R-:W-:Y:S06]  /*6e60*/  HMMA.16816.F32.BF16 R4, R108.reuse, R112, R4 ;  /* 0x000000706c04723c */ /* 0x044fec0000041804 */
[C---:B------:R-:W-:Y:S06]  /*6e70*/  HMMA.16816.F32.BF16 R32, R108.reuse, R114, R32 ;  /* 0x000000726c20723c */ /* 0x040fec0000041820 */
[C---:B-1----:R-:W-:Y:S06]  /*6e80*/  HMMA.16816.F32.BF16 R12, R108.reuse, R100, R12 ;  /* 0x000000646c0c723c */ /* 0x042fec000004180c */
[----:B------:R-:W-:Y:S01]  /*6e90*/  HMMA.16816.F32.BF16 R8, R108, R102, R8 ;  /* 0x000000666c08723c */ /* 0x000fe20000041808 */
[----:B------:R-:W1:Y:S01]  /*6ea0*/  LDSM.16.M88.4 R100, [R132+0x3800] ;  /* 0x003800008464783b */ /* 0x000e620000000200 */
[----:B------:R-:W-:-:S04]  /*6eb0*/  DEPBAR.LE SB0, 0x0 ;  /* 0x000080000000791a */ /* 0x000fc80000000000 */
[C---:B---3--:R-:W-:Y:S06]  /*6ec0*/  HMMA.16816.F32.BF16 R28, R108.reuse, R104, R28 ;  /* 0x000000686c1c723c */ /* 0x048fec000004181c */
[C---:B------:R-:W-:Y:S06]  /*6ed0*/  HMMA.16816.F32.BF16 R24, R108.reuse, R106, R24 ;  /* 0x0000006a6c18723c */ /* 0x040fec0000041818 */
[C---:B-1----:R-:W-:Y:S06]  /*6ee0*/  HMMA.16816.F32.BF16 R20, R108.reuse, R100, R20 ;  /* 0x000000646c14723c */ /* 0x042fec0000041814 */
[----:B------:R-:W-:Y:S01]  /*6ef0*/  HMMA.16816.F32.BF16 R16, R108, R102, R16 ;  /* 0x000000666c10723c */ /* 0x000fe20000041810 */
[----:B------:R-:W-:-:S06]  /*6f00*/  LOP3.LUT R100, R3, 0x6, RZ, 0xc0, !PT ;  /* 0x0000000603647812 */ /* 0x000fcc00078ec0ff */
[----:B------:R-:W-:-:S04]  /*6f10*/  IMAD R103, R153, 0x40, R100 ;  /* 0x0000004099677824 */ /* 0x000fc800078e0264 */
[C---:B------:R-:W-:Y:S02]  /*6f20*/  VIADD R100, R103.reuse, 0x1 ;  /* 0x0000000167647836 */ /* 0x040fe40000000000 */
[C---:B------:R-:W-:Y:S02]  /*6f30*/  VIADD R3, R103.reuse, 0x8 ;  /* 0x0000000867037836 */ /* 0x040fe40000000000 */
[C---:B------:R-:W-:Y:S01]  /*6f40*/  VIADD R101, R103.reuse, 0x10 ;  /* 0x0000001067657836 */ /* 0x040fe20000000000 */
[----:B------:R-:W-:Y:S01]  /*6f50*/  BAR.SYNC.DEFER_BLOCKING 0x0 ;  /* 0x0000000000007b1d */ /* 0x000fe20000010000 */
[CC--:B------:R-:W-:Y:S02]  /*6f60*/  ISETP.GE.AND P3, PT, R100.reuse, R123.reuse, PT ;  /* 0x0000007b6400720c */ /* 0x0c0fe40003f66270 */
[----:B------:R-:W-:Y:S01]  /*6f70*/  ISETP.GE.AND P5, PT, R100, R122, PT ;  /* 0x0000007a6400720c */ /* 0x000fe20003fa6270 */
[----:B------:R-:W-:Y:S01]  /*6f80*/  VIADD R100, R103, 0x9 ;  /* 0x0000000967647836 */ /* 0x000fe20000000000 */
[----:B------:R-:W-:-:S02]  /*6f90*/  ISETP.GE.AND P6, PT, R3, R123, PT ;  /* 0x0000007b0300720c */ /* 0x000fc40003fc6270 */
[----:B------:R-:W-:Y:S02]  /*6fa0*/  FSEL R13, R13, -INF , !P3 ;  /* 0xff8000000d0d7808 */ /* 0x000fe40005800000 */
[-C--:B------:R-:W-:Y:S02]  /*6fb0*/  ISETP.GE.AND P4, PT, R3, R122.reuse, PT ;  /* 0x0000007a0300720c */ /* 0x080fe40003f86270 */
[----:B------:R-:W-:Y:S02]  /*6fc0*/  ISETP.GE.AND P3, PT, R100, R123, PT ;  /* 0x0000007b6400720c */ /* 0x000fe40003f66270 */
        /* <DEDUP_REMOVED lines=9> */
[----:B------:R-:W-:Y:S01]  /*7060*/  FSEL R127, R4, -INF , !P4 ;  /* 0xff800000047f7808 */ /* 0x000fe20006000000 */
[----:B------:R-:W-:Y:S01]  /*7070*/  VIADD R4, R103, 0x19 ;  /* 0x0000001967047836 */ /* 0x000fe20000000000 */
[----:B------:R-:W-:-:S02]  /*7080*/  FSEL R126, R6, -INF , !P3 ;  /* 0xff800000067e7808 */ /* 0x000fc40005800000 */
[CC--:B------:R-:W-:Y:S02]  /*7090*/  ISETP.GE.AND P6, PT, R100.reuse, R123.reuse, PT ;  /* 0x0000007b6400720c */ /* 0x0c0fe40003fc6270 */
[----:B------:R-:W-:Y:S02]  /*70a0*/  ISETP.GE.AND P4, PT, R100, R122, PT ;  /* 0x0000007a6400720c */ /* 0x000fe40003f86270 */
[----:B------:R-:W-:Y:S02]  /*70b0*/  ISETP.GE.AND P3, PT, R8, R123, PT ;  /* 0x0000007b0800720c */ /* 0x000fe40003f66270 */
[----:B------:R-:W-:Y:S01]  /*70c0*/  FSEL R175, R5, -INF , !P6 ;  /* 0xff80000005af7808 */ /* 0x000fe20007000000 */
[----:B------:R-:W-:Y:S01]  /*70d0*/  VIADD R5, R103, 0x20 ;  /* 0x0000002067057836 */ /* 0x000fe20000000000 */
[----:B------:R-:W-:Y:S02]  /*70e0*/  FSEL R182, R7, -INF , !P4 ;  /* 0xff80000007b67808 */ /* 0x000fe40006000000 */
[----:B------:R-:W-:-:S02]  /*70f0*/  FSEL R177, R32, -INF , !P3 ;  /* 0xff80000020b17808 */ /* 0x000fc40005800000 */
[-C--:B------:R-:W-:Y:S02]  /*7100*/  ISETP.GE.AND P6, PT, R8, R122.reuse, PT ;  /* 0x0000007a0800720c */ /* 0x080fe40003fc6270 */
[CC--:B------:R-:W-:Y:S02]  /*7110*/  ISETP.GE.AND P4, PT, R4.reuse, R123.reuse, PT ;  /* 0x0000007b0400720c */ /* 0x0c0fe40003f86270 */
        /* <DEDUP_REMOVED lines=27> */
[----:B------:R-:W-:Y:S01]  /*72d0*/  ISETP.GE.AND P6, PT, R5, R122, PT ;  /* 0x0000007a0500720c */ /* 0x000fe20003fc6270 */
[----:B------:R-:W-:Y:S01]  /*72e0*/  VIADD R5, R103, 0x38 ;  /* 0x0000003867057836 */ /* 0x000fe20000000000 */
[----:B------:R-:W-:Y:S02]  /*72f0*/  FSEL R106, R23, -INF , !P3 ;  /* 0xff800000176a7808 */ /* 0x000fe40005800000 */
[----:B------:R-:W-:Y:S02]  /*7300*/  ISETP.GE.AND P3, PT, R103, R123, PT ;  /* 0x0000007b6700720c */ /* 0x000fe40003f66270 */
[----:B------:R-:W-:Y:S02]  /*7310*/  FSEL R164, R27, -INF , !P4 ;  /* 0xff8000001ba47808 */ /* 0x000fe40006000000 */
[----:B------:R-:W-:Y:S02]  /*7320*/  FSEL R7, R12, -INF , !P3 ;  /* 0xff8000000c077808 */ /* 0x000fe40005800000 */
[----:B------:R-:W-:-:S02]  /*7330*/  ISETP.GT.AND P3, PT, R153, R148, PT ;  /* 0x000000949900720c */ /* 0x000fc40003f64270 */
[-C--:B------:R-:W-:Y:S01]  /*7340*/  ISETP.GE.AND P4, PT, R4, R123.reuse, PT ;  /* 0x0000007b0400720c */ /* 0x080fe20003f86270 */
[----:B------:R-:W-:Y:S01]  /*7350*/  VIADD R4, R103, 0x39 ;  /* 0x0000003967047836 */ /* 0x000fe20000000000 */
[----:B------:R-:W-:Y:S02]  /*7360*/  FSEL R100, R22, -INF , !P6 ;  /* 0xff80000016647808 */ /* 0x000fe40007000000 */
[----:B------:R-:W-:Y:S02]  /*7370*/  FSEL R102, R21, -INF , !P4 ;  /* 0xff80000015667808 */ /* 0x000fe40006000000 */
[C---:B------:R-:W-:Y:S02]  /*7380*/  ISETP.GE.AND P6, PT, R5.reuse, R123, PT ;  /* 0x0000007b0500720c */ /* 0x040fe40003fc6270 */
[----:B------:R-:W-:Y:S02]  /*7390*/  ISETP.GE.AND P4, PT, R5, R122, PT ;  /* 0x0000007a0500720c */ /* 0x000fe40003f86270 */
[----:B------:R-:W-:-:S02]  /*73a0*/  FSEL R6, R15, -INF , !P5 ;  /* 0xff8000000f067808 */ /* 0x000fc40006800000 */
[-C--:B------:R-:W-:Y:S02]  /*73b0*/  ISETP.GE.AND P5, PT, R103, R122.reuse, PT ;  /* 0x0000007a6700720c */ /* 0x080fe40003fa6270 */
[----:B------:R-:W-:Y:S02]  /*73c0*/  FSEL R103, R16, -INF , !P6 ;  /* 0xff80000010677808 */ /* 0x000fe40007000000 */
[----:B------:R-:W-:Y:S02]  /*73d0*/  FSEL R107, R18, -INF , !P4 ;  /* 0xff800000126b7808 */ /* 0x000fe40006000000 */
[C---:B------:R-:W-:Y:S02]  /*73e0*/  ISETP.GE.AND P6, PT, R4.reuse, R123, PT ;  /* 0x0000007b0400720c */ /* 0x040fe40003fc6270 */
[----:B------:R-:W-:Y:S02]  /*73f0*/  ISETP.GE.AND P4, PT, R4, R122, PT ;  /* 0x0000007a0400720c */ /* 0x000fe40003f86270 */
[----:B------:R-:W-:-:S02]  /*7400*/  FSEL R14, R14, -INF , !P5 ;  /* 0xff8000000e0e7808 */ /* 0x000fc40006800000 */
[----:B------:R-:W-:Y:S02]  /*7410*/  FSEL R119, R17, -INF , !P6 ;  /* 0xff80000011777808 */ /* 0x000fe40007000000 */
[----:B------:R-:W-:Y:S01]  /*7420*/  FSEL R115, R19, -INF , !P4 ;  /* 0xff80000013737808 */ /* 0x000fe20006000000 */
[----:B------:R-:W-:Y:S06]  /*7430*/  @!P3 BRA `(.L_x_6107) ;  /* 0x000000080030b947 */ /* 0x000fec0003800000 */
[----:B------:R-:W-:Y:S05]  /*7440*/  @!P0 BRA `(.L_x_6108) ;  /* 0x0000000000f48947 */ /* 0x000fea0003800000 */
[----:B------:R-:W1:Y:S01]  /*7450*/  LDC R8, c[0x0][0x380] ;  /* 0x0000e000ff087b82 */ /* 0x000e620000000800 */
[----:B------:R-:W-:-:S05]  /*7460*/  IMAD.SHL.U32 R11, R153, 0x40, RZ ;  /* 0x00000040990b7824 */ /* 0x000fca00078e00ff */
[----:B------:R-:W-:Y:S02]  /*7470*/  IABS R15, R11 ;  /* 0x0000000b000f7213 */ /* 0x000fe40000000000 */
[----:B-1----:R-:W-:-:S04]  /*7480*/  IABS R5, R8 ;  /* 0x0000000800057213 */ /* 0x002fc80000000000 */
[----:B------:R-:W1:Y:S08]  /*7490*/  I2F.RP R12, R5 ;  /* 0x00000005000c7306 */ /* 0x000e700000209400 */
[----:B-1----:R-:W1:Y:S02]  /*74a0*/  MUFU.RCP R16, R12 ;  /* 0x0000000c00107308 */ /* 0x002e640000001000 */
[----:B-1----:R-:W-:-:S06]  /*74b0*/  VIADD R16, R16, 0xffffffe ;  /* 0x0ffffffe10107836 */ /* 0x002fcc0000000000 */
[----:B------:R-:W1:Y:S02]  /*74c0*/  F2I.FTZ.U32.TRUNC.NTZ R17, R16 ;  /* 0x0000001000117305 */ /* 0x000e64000021f000 */
[----:B-1----:R-:W-:Y:S02]  /*74d0*/  IADD3 R4, RZ, -R17, RZ ;  /* 0x80000011ff047210 */ /* 0x002fe40007ffe0ff */
[----:B------:R-:W-:-:S03]  /*74e0*/  MOV R16, RZ ;  /* 0x000000ff00107202 */ /* 0x000fc60000000f00 */
[----:B------:R-:W-:-:S04]  /*74f0*/  IMAD R4, R4, R5, RZ ;  /* 0x0000000504047224 */ /* 0x000fc800078e02ff */
[----:B------:R-:W-:-:S04]  /*7500*/  IMAD.HI.U32 R4, R17, R4, R16 ;  /* 0x0000000411047227 */ /* 0x000fc800078e0010 */
[C---:B------:R-:W-:Y:S01]  /*7510*/  VIADD R17, R11.reuse, 0xffffffc0 ;  /* 0xffffffc00b117836 */ /* 0x040fe20000000000 */
[----:B------:R-:W-:Y:S01]  /*7520*/  LOP3.LUT R11, R11, R8, RZ, 0x3c, !PT ;  /* 0x000000080b0b7212 */ /* 0x000fe200078e3cff */
[----:B------:R-:W-:-:S03]  /*7530*/  IMAD.HI.U32 R18, R4, R15, RZ ;  /* 0x0000000f04127227 */ /* 0x000fc600078e00ff */
[----:B------:R-:W-:Y:S02]  /*7540*/  IABS R12, R17 ;  /* 0x00000011000c7213 */ /* 0x000fe40000000000 */
[----:B------:R-:W-:Y:S02]  /*7550*/  IADD3 R16, -R18, RZ, RZ ;  /* 0x000000ff12107210 */ /* 0x000fe40007ffe1ff */
[----:B------:R-:W-:Y:S01]  /*7560*/  LOP3.LUT R17, R17, R8, RZ, 0x3c, !PT ;  /* 0x0000000811117212 */ /* 0x000fe200078e3cff */
[----:B------:R-:W-:-:S04]  /*7570*/  IMAD.HI.U32 R4, R4, R12, RZ ;  /* 0x0000000c04047227 */ /* 0x000fc800078e00ff */
        /* <DEDUP_REMOVED lines=42> */
.L_x_6108:
[----:B------:R-:W-:-:S04]  /*7820*/  LEA R11, -R116, RZ, 0x6 ;  /* 0x000000ff740b7211 */ /* 0x000fc800078e31ff */
[----:B------:R-:W-:-:S07]  /*7830*/  SHF.R.S32.HI R5, RZ, 0x1f, R11 ;  /* 0x0000001fff057819 */ /* 0x000fce000001140b */
.L_x_6109:
[-C--:B------:R-:W-:Y:S01]  /*7840*/  @!P1 IADD3 R15, P4, R121, R11.reuse, RZ ;  /* 0x0000000b790f9210 */ /* 0x080fe20007f9e0ff */
[----:B------:R1:W-:Y:S01]  /*7850*/  @P2 STS.128 [R154+0x4000], RZ ;  /* 0x004000ff9a002388 */ /* 0x0003e20000000c00 */
[----:B------:R-:W-:Y:S01]  /*7860*/  @!P2 LEA R24, P5, R11, R168, 0x1 ;  /* 0x000000a80b18a211 */ /* 0x000fe200078a08ff */
[----:B------:R-:W-:Y:S01]  /*7870*/  BSSY B0, `(.L_x_6110) ;  /* 0x0000045000007945 */ /* 0x000fe20003800000 */
[-C--:B------:R-:W-:Y:S01]  /*7880*/  @!P2 IADD3 R17, P6, R150, R11.reuse, RZ ;  /* 0x0000000b9611a210 */ /* 0x080fe20007fde0ff */
[--C-:B------:R-:W-:Y:S01]  /*7890*/  @!P1 IMAD.X R4, R120, 0x1, R5.reuse, P4 ;  /* 0x0000000178049824 */ /* 0x100fe200020e0605 */
[----:B------:R-:W-:Y:S02]  /*78a0*/  @!P1 LEA R22, P4, R15, UR8, 0x1 ;  /* 0x000000080f169c11 */ /* 0x000fe4000f8808ff */
[--C-:B------:R-:W-:Y:S02]  /*78b0*/  @!P2 LEA.HI.X R25, R11, R166, R5.reuse, 0x1, P5 ;  /* 0x000000a60b19a211 */ /* 0x100fe400028f0c05 */
[----:B------:R-:W-:Y:S01]  /*78c0*/  @!P1 LEA.HI.X R23, R15, UR9, R4, 0x1, P4 ;  /* 0x000000090f179c11 */ /* 0x000fe2000a0f0c04 */
[----:B------:R-:W-:Y:S01]  /*78d0*/  @!P2 IMAD.X R15, R149, 0x1, R5, P6 ;  /* 0x00000001950fa824 */ /* 0x000fe200030e0605 */
[----:B------:R-:W-:Y:S01]  /*78e0*/  @!P1 IADD3 R19, P5, P4, R121, R11, R150 ;  /* 0x0000000b79139210 */ /* 0x000fe20007cbe096 */
[----:B------:R-:W-:Y:S01]  /*78f0*/  @!PT LDS RZ, [RZ] ;  /* 0x00000000fffff984 */ /* 0x000fe20000000800 */
[----:B------:R-:W-:Y:S01]  /*7900*/  @!PT LDS RZ, [RZ] ;  /* 0x00000000fffff984 */ /* 0x000fe20000000800 */
[----:B------:R-:W-:Y:S01]  /*7910*/  @!PT LDS RZ, [RZ] ;  /* 0x00000000fffff984 */ /* 0x000fe20000000800 */
[----:B------:R2:W-:Y:S01]  /*7920*/  @!P2 LDGSTS.E.BYPASS.LTC128B.128 [R154+0x4000], desc[UR10][R24.64] ;  /* 0x04000000189aafae */ /* 0x0005e2000b901d4a */
[----:B------:R-:W-:-:S02]  /*7930*/  @!P2 LEA R20, P6, R17, R168, 0x1 ;  /* 0x000000a81114a211 */ /* 0x000fc400078c08ff */
[----:B------:R-:W-:Y:S01]  /*7940*/  @!P1 IADD3.X R4, R120, R5, R149, P5, P4 ;  /* 0x0000000578049210 */ /* 0x000fe20002fe8495 */
[----:B------:R1:W-:Y:S01]  /*7950*/  @P1 STS.128 [R154+0x6000], RZ ;  /* 0x006000ff9a001388 */ /* 0x0003e20000000c00 */
[----:B------:R-:W-:Y:S02]  /*7960*/  @!P1 LEA R16, P4, R19, UR8, 0x1 ;  /* 0x0000000813109c11 */ /* 0x000fe4000f8808ff */
[----:B------:R-:W-:Y:S01]  /*7970*/  @!P2 LEA.HI.X R21, R17, R166, R15, 0x1, P6 ;  /* 0x000000a61115a211 */ /* 0x000fe200030f0c0f */
[----:B------:R-:W-:Y:S01]  /*7980*/  @!PT LDS RZ, [RZ] ;  /* 0x00000000fffff984 */ /* 0x000fe20000000800 */
[----:B------:R-:W-:Y:S01]  /*7990*/  @!PT LDS RZ, [RZ] ;  /* 0x00000000fffff984 */ /* 0x000fe20000000800 */
[----:B------:R-:W-:Y:S01]  /*79a0*/  @!PT LDS RZ, [RZ] ;  /* 0x00000000fffff984 */ /* 0x000fe20000000800 */
[----:B------:R-:W-:Y:S01]  /*79b0*/  @!P1 LDGSTS.E.BYPASS.LTC128B.128 [R154+0x6000], desc[UR10][R22.64+0x80] ;  /* 0x06000080169a9fae */ /* 0x000fe2000b901d4a */
[----:B------:R-:W-:Y:S02]  /*79c0*/  @!P1 LEA.HI.X R17, R19, UR9, R4, 0x1, P4 ;  /* 0x0000000913119c11 */ /* 0x000fe4000a0f0c04 */
[----:B------:R-:W-:Y:S01]  /*79d0*/  IADD3 R15, P5, P4, R150, R11, R150 ;  /* 0x0000000b960f7210 */ /* 0x000fe20007cbe096 */
[----:B------:R1:W-:Y:S03]  /*79e0*/  @P2 STS.128 [R154+0x4800], RZ ;  /* 0x004800ff9a002388 */ /* 0x0003e60000000c00 */
[----:B------:R-:W-:Y:S01]  /*79f0*/  IADD3.X R4, R149, R5, R149, P5, P4 ;  /* 0x0000000595047210 */ /* 0x000fe20002fe8495 */
[----:B------:R-:W-:Y:S01]  /*7a00*/  @!PT LDS RZ, [RZ] ;  /* 0x00000000fffff984 */ /* 0x000fe20000000800 */
[----:B------:R-:W-:Y:S01]  /*7a10*/  @!PT LDS RZ, [RZ] ;  /* 0x00000000fffff984 */ /* 0x000fe20000000800 */
[----:B------:R-:W-:Y:S01]  /*7a20*/  @!PT LDS RZ, [RZ] ;  /* 0x00000000fffff984 */ /* 0x000fe20000000800 */
[----:B------:R3:W-:Y:S01]  /*7a30*/  @!P2 LDGSTS.E.BYPASS.LTC128B.128 [R154+0x4800], desc[UR10][R20.64] ;  /* 0x04800000149aafae */ /* 0x0007e2000b901d4a */
[----:B------:R-:W-:-:S03]  /*7a40*/  @!P1 IADD3 R8, P5, R121, R15, RZ ;  /* 0x0000000f79089210 */ /* 0x000fc60007fbe0ff */
[----:B------:R1:W-:Y:S02]  /*7a50*/  @P1 STS.128 [R154+0x6800], RZ ;  /* 0x006800ff9a001388 */ /* 0x0003e40000000c00 */
[----:B------:R-:W-:Y:S01]  /*7a60*/  @!P1 IMAD.X R19, R120, 0x1, R4, P5 ;  /* 0x0000000178139824 */ /* 0x000fe200028e0604 */
[----:B------:R-:W-:Y:S01]  /*7a70*/  @!P1 LEA R18, P5, R8, UR8, 0x1 ;  /* 0x0000000808129c11 */ /* 0x000fe2000f8a08ff */
[----:B------:R-:W-:Y:S01]  /*7a80*/  @!PT LDS RZ, [RZ] ;  /* 0x00000000fffff984 */ /* 0x000fe20000000800 */
[----:B------:R-:W-:Y:S01]  /*7a90*/  @!PT LDS RZ, [RZ] ;  /* 0x00000000fffff984 */ /* 0x000fe20000000800 */
[----:B------:R-:W-:Y:S01]  /*7aa0*/  @!PT LDS RZ, [RZ] ;  /* 0x00000000fffff984 */ /* 0x000fe20000000800 */
[----:B------:R1:W-:Y:S01]  /*7ab0*/  @!P1 LDGSTS.E.BYPASS.LTC128B.128 [R154+0x6800], desc[UR10][R16.64+0x80] ;  /* 0x06800080109a9fae */ /* 0x0003e2000b901d4a */
[----:B--2---:R-:W-:-:S03]  /*7ac0*/  @!P2 LEA R24, P4, R15, R168, 0x1 ;  /* 0x000000a80f18a211 */ /* 0x004fc600078808ff */
[----:B------:R1:W-:Y:S01]  /*7ad0*/  @P2 STS.128 [R154+0x5000], RZ ;  /* 0x005000ff9a002388 */ /* 0x0003e20000000c00 */
[----:B------:R-:W-:Y:S02]  /*7ae0*/  @!P1 LEA.HI.X R19, R8, UR9, R19, 0x1, P5 ;  /* 0x0000000908139c11 */ /* 0x000fe4000a8f0c13 */
[----:B------:R-:W-:Y:S02]  /*7af0*/  @!P2 LEA.HI.X R25, R15, R166, R4, 0x1, P4 ;  /* 0x000000a60f19a211 */ /* 0x000fe400020f0c04 */
[----:B------:R-:W-:-:S03]  /*7b00*/  IADD3 R15, P4, R150, R15, RZ ;  /* 0x0000000f960f7210 */ /* 0x000fc60007f9e0ff */
[----:B------:R-:W-:Y:S01]  /*7b10*/  @!PT LDS RZ, [RZ] ;  /* 0x00000000fffff984 */ /* 0x000fe20000000800 */
[----:B------:R-:W-:Y:S01]  /*7b20*/  @!PT LDS RZ, [RZ] ;  /* 0x00000000fffff984 */ /* 0x000fe20000000800 */
[----:B------:R-:W-:Y:S01]  /*7b30*/  @!PT LDS RZ, [RZ] ;  /* 0x00000000fffff984 */ /* 0x000fe20000000800 */
[----:B------:R1:W-:Y:S04]  /*7b40*/  @!P2 LDGSTS.E.BYPASS.LTC128B.128 [R154+0x5000], desc[UR10][R24.64] ;  /* 0x05000000189aafae */ /* 0x0003e8000b901d4a */
[----:B------:R1:W-:Y:S01]  /*7b50*/  @P1 STS.128 [R154+0x7000], RZ ;  /* 0x007000ff9a001388 */ /* 0x0003e20000000c00 */
[----:B---3--:R-:W-:Y:S01]  /*7b60*/  IMAD.X R21, R149, 0x1, R4, P4 ;  /* 0x0000000195157824 */ /* 0x008fe200020e0604 */
[C---:B------:R-:W-:Y:S02]  /*7b70*/  @!P2 LEA R22, P4, R15.reuse, R168, 0x1 ;  /* 0x000000a80f16a211 */ /* 0x040fe400078808ff */
[----:B------:R-:W-:Y:S01]  /*7b80*/  @!PT LDS RZ, [RZ] ;  /* 0x00000000fffff984 */ /* 0x000fe20000000800 */
[----:B------:R-:W-:Y:S01]  /*7b90*/  @!PT LDS RZ, [RZ] ;  /* 0x00000000fffff984 */ /* 0x000fe20000000800 */
[----:B------:R-:W-:Y:S01]  /*7ba0*/  @!PT LDS RZ, [RZ] ;  /* 0x00000000fffff984 */ /* 0x000fe20000000800 */
[----:B------:R1:W-:Y:S02]  /*7bb0*/  @!P1 LDGSTS.E.BYPASS.LTC128B.128 [R154+0x7000], desc[UR10][R18.64+0x80] ;  /* 0x07000080129a9fae */ /* 0x0003e4000b901d4a */
[----:B------:R-:W-:-:S02]  /*7bc0*/  @!P2 LEA.HI.X R23, R15, R166, R21, 0x1, P4 ;  /* 0x000000a60f17a211 */ /* 0x000fc400020f0c15 */
        /* <DEDUP_REMOVED lines=15> */
.L_x_6111:
[----:B------:R-:W-:Y:S05]  /*7cc0*/  BSYNC B0 ;  /* 0x0000000000007941 */ /* 0x000fea0003800000 */
.L_x_6110:
[----:B------:R-:W0:Y:S01]  /*7cd0*/  LDGDEPBAR ;  /* 0x00000000000079af */ /* 0x000e220000000000 */
[----:B------:R-:W-:-:S04]  /*7ce0*/  LEA R168, P1, R11, R168, 0x1 ;  /* 0x000000a80ba87211 */ /* 0x000fc800078208ff */
[----:B------:R-:W-:-:S09]  /*7cf0*/  LEA.HI.X R166, R11, R166, R5, 0x1, P1 ;  /* 0x000000a60ba67211 */ /* 0x000fd200008f0c05 */
.L_x_6107:
[----:B------:R-:W-:Y:S01]  /*7d00*/  FMNMX.FTZ R4, R2, R7, !PT ;  /* 0x0000000702047209 */ /* 0x000fe20007810000 */
[----:B-12---:R-:W-:Y:S01]  /*7d10*/  LDSM.16.MT88.4 R16, [R138+0x8000] ;  /* 0x008000008a10783b */ /* 0x006fe20000004200 */
        /* <DEDUP_REMOVED lines=51> */
[----:B------:R-:W-:Y:S01]  /*8050*/  FMUL.FTZ R105, R105, UR12 ;  /* 0x0000000c69697c20 */ /* 0x000fe20008410000 */
[--C-:B------:R-:W-:Y:S01]  /*8060*/  FFMA.FTZ R108, R3, UR12, -R120.reuse ;  /* 0x0000000c036c7c23 */ /* 0x100fe20008010878 */
[----:B------:R-:W-:Y:S01]  /*8070*/  FMUL.FTZ R0, R0, UR12 ;  /* 0x0000000c00007c20 */ /* 0x000fe20008410000 */
        /* <DEDUP_REMOVED lines=27> */
[----:B------:R-:W1:Y:S01]  /*8230*/  MUFU.EX2 R114, R114 ;  /* 0x0000007200727308 */ /* 0x000e620000000800 */
[-C--:B--2---:R-:W-:Y:S01]  /*8240*/  FMUL.FTZ R22, R50, R0.reuse ;  /* 0x0000000032167220 */ /* 0x084fe20000410000 */
[-C--:B------:R-:W-:Y:S01]  /*8250*/  FMUL.FTZ R23, R51, R0.reuse ;  /* 0x0000000033177220 */ /* 0x080fe20000410000 */
[-C--:B------:R-:W-:Y:S01]  /*8260*/  FMUL.FTZ R7, R99, R0.reuse ;  /* 0x0000000063077220 */ /* 0x080fe20000410000 */
[----:B------:R-:W2:Y:S01]  /*8270*/  LDSM.16.MT88.4 R48, [R138+0xa000] ;  /* 0x00a000008a30783b */ /* 0x000ea20000004200 */
[-C--:B------:R-:W-:Y:S01]  /*8280*/  FMUL.FTZ R14, R42, R0.reuse ;  /* 0x000000002a0e7220 */ /* 0x080fe20000410000 */
[-C--:B------:R-:W-:Y:S01]  /*8290*/  FMUL.FTZ R15, R43, R0.reuse ;  /* 0x000000002b0f7220 */ /* 0x080fe20000410000 */
[-C--:B------:R-:W-:Y:S01]  /*82a0*/  FMUL.FTZ R45, R45, R105.reuse ;  /* 0x000000692d2d7220 */ /* 0x080fe20000410000 */
[----:B------:R-:W-:Y:S01]  /*82b0*/  MUFU.EX2 R108, R108 ;  /* 0x0000006c006c7308 */ /* 0x000fe20000000800 */
[-C--:B------:R-:W-:Y:S01]  /*82c0*/  FMUL.FTZ R46, R46, R0.reuse ;  /* 0x000000002e2e7220 */ /* 0x080fe20000410000 */
[-C--:B------:R-:W-:Y:S01]  /*82d0*/  FMUL.FTZ R47, R47, R0.reuse ;  /* 0x000000002f2f7220 */ /* 0x080fe20000410000 */
[----:B------:R-:W-:Y:S01]  /*82e0*/  LDSM.16.MT88.4 R40, [R140+0xa000] ;  /* 0x00a000008c28783b */ /* 0x000fe20000004200 */
[-C--:B------:R-:W-:Y:S01]  /*82f0*/  FMUL.FTZ R76, R76, R105.reuse ;  /* 0x000000694c4c7220 */ /* 0x080fe20000410000 */
[-C--:B------:R-:W-:Y:S01]  /*8300*/  FMUL.FTZ R77, R77, R105.reuse ;  /* 0x000000694d4d7220 */ /* 0x080fe20000410000 */
[-C--:B------:R-:W-:Y:S01]  /*8310*/  FMUL.FTZ R78, R78, R0.reuse ;  /* 0x000000004e4e7220 */ /* 0x080fe20000410000 */
[----:B------:R-:W-:Y:S01]  /*8320*/  FMUL.FTZ R79, R79, R0 ;  /* 0x000000004f4f7220 */ /* 0x000fe20000410000 */
[----:B------:R-:W-:Y:S01]  /*8330*/  MUFU.EX2 R3, R3 ;  /* 0x0000000300037308 */ /* 0x000fe20000000800 */
[----:B-1----:R-:W-:Y:S01]  /*8340*/  F2FP.BF16.F32.PACK_AB R96, R114, R104 ;  /* 0x000000687260723e */ /* 0x002fe200000010ff */
        /* <DEDUP_REMOVED lines=19> */
[----:B------:R-:W3:Y:S01]  /*8480*/  LDSM.16.MT88.4 R56, [R137+0xa000] ;  /* 0x00a000008938783b */ /* 0x000ee20000004200 */
        /* <DEDUP_REMOVED lines=9> */
[----:B------:R-:W-:Y:S01]  /*8520*/  FMUL.FTZ R89, R89, R105 ;  /* 0x0000006959597220 */ /* 0x000fe20000410000 */
[----:B------:R-:W5:Y:S01]  /*8530*/  MUFU.EX2 R111, R111 ;  /* 0x0000006f006f7308 */ /* 0x000f620000000800 */
[----:B-1----:R-:W-:Y:S01]  /*8540*/  F2FP.BF16.F32.PACK_AB R97, R112, R113 ;  /* 0x000000717061723e */ /* 0x002fe200000010ff */
[-C--:B------:R-:W-:Y:S01]  /*8550*/  FMUL.FTZ R90, R90, R0.reuse ;  /* 0x000000005a5a7220 */ /* 0x080fe20000410000 */
[-C--:B------:R-:W-:Y:S01]  /*8560*/  FMUL.FTZ R91, R91, R0.reuse ;  /* 0x000000005b5b7220 */ /* 0x080fe20000410000 */
[--C-:B------:R-:W-:Y:S01]  /*8570*/  FFMA.FTZ R182, R165, UR12, -R120.reuse ;  /* 0x0000000ca5b67c23 */ /* 0x100fe20008010878 */
[--C-:B------:R-:W-:Y:S01]  /*8580*/  FFMA.FTZ R163, R169, UR12, -R120.reuse ;  /* 0x0000000ca9a37c23 */ /* 0x100fe20008010878 */
[--C-:B------:R-:W-:Y:S01]  /*8590*/  FFMA.FTZ R165, R176, UR12, -R117.reuse ;  /* 0x0000000cb0a57c23 */ /* 0x100fe20008010875 */
[--C-:B------:R-:W-:Y:S01]  /*85a0*/  FFMA.FTZ R180, R171, UR12, -R120.reuse ;  /* 0x0000000cabb47c23 */ /* 0x100fe20008010878 */
[----:B------:R-:W-:Y:S01]  /*85b0*/  MUFU.EX2 R162, R162 ;  /* 0x000000a200a27308 */ /* 0x000fe20000000800 */
[----:B----4-:R-:W-:Y:S01]  /*85c0*/  FMUL.FTZ R6, R98, R0 ;  /* 0x0000000062067220 */ /* 0x010fe20000410000 */
[----:B------:R-:W-:Y:S01]  /*85d0*/  F2FP.BF16.F32.PACK_AB R98, R3, R108 ;  /* 0x0000006c0362723e */ /* 0x000fe200000010ff */
        /* <DEDUP_REMOVED lines=8> */
[----:B------:R-:W-:Y:S01]  /*8660*/  FFMA.FTZ R120, R119, UR12, -R120 ;  /* 0x0000000c77787c23 */ /* 0x000fe20008010878 */
[--C-:B------:R-:W-:Y:S01]  /*8670*/  FFMA.FTZ R119, R100, UR12, -R117.reuse ;  /* 0x0000000c64777c23 */ /* 0x100fe20008010875 */
[--C-:B------:R-:W-:Y:S01]  /*8680*/  FFMA.FTZ R178, R106, UR12, -R117.reuse ;  /* 0x0000000c6ab27c23 */ /* 0x100fe20008010875 */
[----:B------:R-:W-:Y:S01]  /*8690*/  LDSM.16.MT88.4 R100, [R136+0xb000] ;  /* 0x00b000008864783b */ /* 0x000fe20000004200 */
[--C-:B------:R-:W-:Y:S01]  /*86a0*/  FFMA.FTZ R184, R115, UR12, -R117.reuse ;  /* 0x0000000c73b87c23 */ /* 0x100fe20008010875 */
[----:B------:R-:W-:Y:S01]  /*86b0*/  HMMA.16816.F32.BF16 R12, R96, R16, R12 ;  /* 0x00000010600c723c */ /* 0x000fe2000004180c */
[----:B------:R-:W-:Y:S01]  /*86c0*/  MUFU.EX2 R124, R124 ;  /* 0x0000007c007c7308 */ /* 0x000fe20000000800 */
[----:B------:R-:W-:Y:S01]  /*86d0*/  FFMA.FTZ R107, R107, UR12, -R117 ;  /* 0x0000000c6b6b7c23 */ /* 0x000fe20008010875 */
[----:B------:R-:W-:Y:S01]  /*86e0*/  FFMA.FTZ R167, R167, R105, R104 ;  /* 0x00000069a7a77223 */ /* 0x000fe20000010068 */
[----:B------:R-:W-:-:S02]  /*86f0*/  FFMA.FTZ R113, R170, R0, R113 ;  /* 0x00000000aa717223 */ /* 0x000fc40000010071 */
[C---:B------:R-:W-:Y:S01]  /*8700*/  HMMA.16816.F32.BF16 R16, R96.reuse, R18, R44 ;  /* 0x000000126010723c */ /* 0x040fe2000004182c */
[----:B------:R-:W-:Y:S01]  /*8710*/  FADD.FTZ R167, R114, R167 ;  /* 0x000000a772a77221 */ /* 0x000fe20000010000 */
[----:B------:R-:W-:Y:S01]  /*8720*/  FADD.FTZ R113, R112, R113 ;  /* 0x0000007170717221 */ /* 0x000fe20000010000 */
[----:B------:R-:W-:Y:S02]  /*8730*/  MUFU.EX2 R123, R123 ;  /* 0x0000007b007b7308 */ /* 0x000fe40000000800 */
[----:B------:R-:W-:Y:S01]  /*8740*/  FADD.FTZ R108, R108, R167 ;  /* 0x000000a76c6c7221 */ /* 0x000fe20000010000 */
[C---:B------:R-:W-:Y:S01]  /*8750*/  HMMA.16816.F32.BF16 R20, R96.reuse, R24, R20 ;  /* 0x000000186014723c */ /* 0x040fe20000041814 */
[-C--:B------:R-:W-:Y:S01]  /*8760*/  FMUL.FTZ R44, R72, R105.reuse ;  /* 0x00000069482c7220 */ /* 0x080fe20000410000 */
[----:B------:R-:W-:Y:S01]  /*8770*/  FMUL.FTZ R45, R73, R105 ;  /* 0x00000069492d7220 */ /* 0x000fe20000410000 */
[-C--:B------:R-:W-:Y:S01]  /*8780*/  FMUL.FTZ R46, R74, R0.reuse ;  /* 0x000000004a2e7220 */ /* 0x080fe20000410000 */
[----:B------:R-:W-:Y:S01]  /*8790*/  FMUL.FTZ R47, R75, R0 ;  /* 0x000000004b2f7220 */ /* 0x000fe20000410000 */
[----:B------:R-:W-:Y:S01]  /*87a0*/  MUFU.EX2 R126, R126 ;  /* 0x0000007e007e7308 */ /* 0x000fe20000000800 */
[----:B------:R-:W-:Y:S01]  /*87b0*/  HMMA.16816.F32.BF16 R24, R96, R26, R52 ;  /* 0x0000001a6018723c */ /* 0x000fe20000041834 */
[----:B------:R-:W-:Y:S01]  /*87c0*/  LDSM.16.MT88.4 R72, [R140+0x8800] ;  /* 0x008800008c48783b */ /* 0x000fe20000004200 */
[----:B------:R-:W-:Y:S01]  /*87d0*/  FADD.FTZ R2, R2, R113 ;  /* 0x0000007102027221 */ /* 0x000fe20000010000 */
[----:B------:R-:W-:-:S03]  /*87e0*/  FADD.FTZ R3, R3, R108 ;  /* 0x0000006c03037221 */ /* 0x000fc60000010000 */
[C---:B--2---:R-:W-:Y:S01]  /*87f0*/  HMMA.16816.F32.BF16 R44, R96.reuse, R48, R44 ;  /* 0x00000030602c723c */ /* 0x044fe2000004182c */
[----:B------:R-:W2:Y:S01]  /*8800*/  MUFU.EX2 R125, R125 ;  /* 0x0000007d007d7308 */ /* 0x000ea20000000800 */
[-C--:B------:R-:W-:Y:S01]  /*8810*/  FMUL.FTZ R52, R92, R105.reuse ;  /* 0x000000695c347220 */ /* 0x080fe20000410000 */
[-C--:B------:R-:W-:Y:S01]  /*8820*/  FMUL.FTZ R53, R93, R105.reuse ;  /* 0x000000695d357220 */ /* 0x080fe20000410000 */
[-C--:B------:R-:W-:Y:S01]  /*8830*/  FMUL.FTZ R54, R94, R0.reuse ;  /* 0x000000005e367220 */ /* 0x080fe20000410000 */
[-C--:B------:R-:W-:Y:S01]  /*8840*/  FMUL.FTZ R55, R95, R0.reuse ;  /* 0x000000005f377220 */ /* 0x080fe20000410000 */
[C---:B------:R-:W-:Y:S01]  /*8850*/  HMMA.16816.F32.BF16 R48, R96.reuse, R50, R76 ;  /* 0x000000326030723c */ /* 0x040fe2000004184c */
[----:B------:R-:W4:Y:S01]  /*8860*/  LDSM.16.MT88.4 R76, [R137+0x8800] ;  /* 0x00880000894c783b */ /* 0x000f220000004200 */
[----:B------:R-:W-:Y:S01]  /*8870*/  FADD.FTZ R111, R111, R2 ;  /* 0x000000026f6f7221 */ /* 0x000fe20000010000 */
[----:B------:R-:W-:Y:S03]  /*8880*/  MUFU.EX2 R122, R122 ;  /* 0x0000007a007a7308 */ /* 0x000fe60000000800 */
[C---:B------:R-:W-:Y:S05]  /*8890*/  HMMA.16816.F32.BF16 R4, R96.reuse, R8, R4 ;  /* 0x000000086004723c */ /* 0x040fea0000041804 */
[----:B------:R-:W5:Y:S01]  /*88a0*/  MUFU.EX2 R121, R121 ;  /* 0x0000007900797308 */ /* 0x000f620000000800 */
[C---:B------:R-:W-:Y:S06]  /*88b0*/  HMMA.16816.F32.BF16 R8, R96.reuse, R10, R36 ;  /* 0x0000000a6008723c */ /* 0x040fec0000041824 */
[C---:B---3--:R-:W-:Y:S01]  /*88c0*/  HMMA.16816.F32.BF16 R52, R96.reuse, R56, R52 ;  /* 0x000000386034723c */ /* 0x048fe20000041834 */
[-C--:B------:R-:W-:Y:S01]  /*88d0*/  FMUL.FTZ R36, R64, R105.reuse ;  /* 0x0000006940247220 */ /* 0x080fe20000410000 */
[----:B------:R-:W-:Y:S01]  /*88e0*/  FMUL.FTZ R37, R65, R105 ;  /* 0x0000006941257220 */ /* 0x000fe20000410000 */
[-C--:B------:R-:W-:Y:S01]  /*88f0*/  FMUL.FTZ R38, R66, R0.reuse ;  /* 0x0000000042267220 */ /* 0x080fe20000410000 */
[----:B------:R-:W-:Y:S01]  /*8900*/  FMUL.FTZ R39, R67, R0 ;  /* 0x0000000043277220 */ /* 0x000fe20000410000 */
[----:B------:R-:W-:Y:S01]  /*8910*/  MUFU.EX2 R175, R175 ;  /* 0x000000af00af7308 */ /* 0x000fe20000000800 */
[----:B------:R-:W3:Y:S01]  /*8920*/  LDSM.16.MT88.4 R64, [R136+0xa000] ;  /* 0x00a000008840783b */ /* 0x000ee20000004200 */
[C---:B------:R-:W-:Y:S03]  /*8930*/  HMMA.16816.F32.BF16 R56, R96.reuse, R58, R80 ;  /* 0x0000003a6038723c */ /* 0x040fe60000041850 */
[----:B------:R-:W3:Y:S03]  /*8940*/  LDSM.16.MT88.4 R80, [R138+0x8800] ;  /* 0x008800008a50783b */ /* 0x000ee60000004200 */
[C---:B------:R-:W-:Y:S01]  /*8950*/  HMMA.16816.F32.BF16 R36, R96.reuse, R40, R36 ;  /* 0x000000286024723c */ /* 0x040fe20000041824 */
[----:B------:R-:W-:Y:S05]  /*8960*/  MUFU.EX2 R182, R182 ;  /* 0x000000b600b67308 */ /* 0x000fea0000000800 */
[C---:B------:R-:W-:Y:S03]  /*8970*/  HMMA.16816.F32.BF16 R40, R96.reuse, R42, R68 ;  /* 0x0000002a6028723c */ /* 0x040fe60000041844 */
[----:B------:R-:W-:Y:S03]  /*8980*/  MUFU.EX2 R163, R163 ;  /* 0x000000a300a37308 */ /* 0x000fe60000000800 */
[C---:B------:R-:W-:Y:S01]  /*8990*/  HMMA.16816.F32.BF16 R28, R96.reuse, R32, R28 ;  /* 0x00000020601c723c */ /* 0x040fe2000004181c */
[----:B-1----:R-:W-:Y:S01]  /*89a0*/  F2FP.BF16.F32.PACK_AB R68, R127, R162 ;  /* 0x000000a27f44723e */ /* 0x002fe200000010ff */
[----:B------:R-:W-:Y:S01]  /*89b0*/  FADD.FTZ R162, R162, R3 ;  /* 0x00000003a2a27221 */ /* 0x000fe20000010000 */
[----:B--2---:R-:W-:Y:S01]  /*89c0*/  F2FP.BF16.F32.PACK_AB R69, R125, R126 ;  /* 0x0000007e7d45723e */ /* 0x004fe200000010ff */
[----:B------:R-:W-:Y:S01]  /*89d0*/  FADD.FTZ R126, R126, R111 ;  /* 0x0000006f7e7e7221 */ /* 0x000fe20000010000 */
[----:B------:R-:W-:Y:S01]  /*89e0*/  F2FP.BF16.F32.PACK_AB R70, R123, R124 ;  /* 0x0000007c7b46723e */ /* 0x000fe200000010ff */
[----:B------:R-:W-:Y:S01]  /*89f0*/  HMMA.16816.F32.BF16 R32, R96, R34, R60 ;  /* 0x000000226020723c */ /* 0x000fe2000004183c */
[----:B-----5:R-:W-:Y:S01]  /*8a00*/  F2FP.BF16.F32.PACK_AB R71, R121, R122 ;  /* 0x0000007a7947723e */ /* 0x020fe200000010ff */
[----:B------:R-:W-:Y:S01]  /*8a10*/  MUFU.EX2 R180, R180 ;  /* 0x000000b400b47308 */ /* 0x000fe20000000800 */
[----:B------:R-:W-:Y:S01]  /*8a20*/  FADD.FTZ R127, R127, R162 ;  /* 0x000000a27f7f7221 */ /* 0x000fe20000010000 */
[----:B------:R-:W-:-:S03]  /*8a30*/  FADD.FTZ R125, R125, R126 ;  /* 0x0000007e7d7d7221 */ /* 0x000fc60000010000 */
[-C--:B------:R-:W-:Y:S01]  /*8a40*/  FMUL.FTZ R60, R84, R105.reuse ;  /* 0x00000069543c7220 */ /* 0x080fe20000410000 */
[C---:B----4-:R-:W-:Y:S01]  /*8a50*/  HMMA.16816.F32.BF16 R20, R68.reuse, R76, R20 ;  /* 0x0000004c4414723c */ /* 0x050fe20000041814 */
[----:B------:R-:W-:Y:S01]  /*8a60*/  FMUL.FTZ R61, R85, R105 ;  /* 0x00000069553d7220 */ /* 0x000fe20000410000 */
[-C--:B------:R-:W-:Y:S01]  /*8a70*/  FMUL.FTZ R62, R86, R0.reuse ;  /* 0x00000000563e7220 */ /* 0x080fe20000410000 */
[----:B------:R-:W-:Y:S01]  /*8a80*/  FMUL.FTZ R63, R87, R0 ;  /* 0x00000000573f7220 */ /* 0x000fe20000410000 */
[----:B------:R-:W-:Y:S01]  /*8a90*/  MUFU.EX2 R165, R165 ;  /* 0x000000a500a57308 */ /* 0x000fe20000000800 */
[----:B------:R-:W-:Y:S01]  /*8aa0*/  FADD.FTZ R0, R124, R127 ;  /* 0x0000007f7c007221 */ /* 0x000fe20000010000 */
[----:B------:R-:W-:Y:S01]  /*8ab0*/  HMMA.16816.F32.BF16 R24, R68, R78, R24 ;  /* 0x0000004e4418723c */ /* 0x000fe20000041818 */
[----:B------:R-:W1:Y:S01]  /*8ac0*/  LDSM.16.MT88.4 R76, [R138+0xa800] ;  /* 0x00a800008a4c783b */ /* 0x000e620000004200 */
[----:B------:R-:W-:Y:S01]  /*8ad0*/  FADD.FTZ R2, R122, R125 ;  /* 0x0000007d7a027221 */ /* 0x000fe20000010000 */
[----:B------:R-:W-:-:S03]  /*8ae0*/  FADD.FTZ R0, R123, R0 ;  /* 0x000000007b007221 */ /* 0x000fc60000010000 */
[----:B------:R-:W-:Y:S01]  /*8af0*/  HMMA.16816.F32.BF16 R4, R68, R72, R4 ;  /* 0x000000484404723c */ /* 0x000fe20000041804 */
[----:B------:R-:W-:Y:S01]  /*8b00*/  MUFU.EX2 R176, R176 ;  /* 0x000000b000b07308 */ /* 0x000fe20000000800 */
[----:B------:R-:W-:-:S04]  /*8b10*/  FADD.FTZ R2, R121, R2 ;  /* 0x0000000279027221 */ /* 0x000fc80000010000 */
[----:B------:R-:W-:Y:S01]  /*8b20*/  HMMA.16816.F32.BF16 R8, R68, R74, R8 ;  /* 0x0000004a4408723c */ /* 0x000fe20000041808 */
[----:B------:R-:W2:Y:S02]  /*8b30*/  LDSM.16.MT88.4 R72, [R136+0x8800] ;  /* 0x008800008848783b */ /* 0x000ea40000004200 */
[----:B------:R-:W-:Y:S03]  /*8b40*/  MUFU.EX2 R169, R169 ;  /* 0x000000a900a97308 */ /* 0x000fe60000000800 */
[C---:B---3--:R-:W-:Y:S05]  /*8b50*/  HMMA.16816.F32.BF16 R60, R96.reuse, R64, R60 ;  /* 0x00000040603c723c */ /* 0x048fea000004183c */
[----:B------:R-:W-:Y:S01]  /*8b60*/  MUFU.EX2 R164, R164 ;  /* 0x000000a400a47308 */ /* 0x000fe20000000800 */
[----:B------:R-:W-:Y:S01]  /*8b70*/  HMMA.16816.F32.BF16 R64, R96, R66, R88 ;  /* 0x000000426040723c */ /* 0x000fe20000041858 */
[----:B------:R-:W-:Y:S05]  /*8b80*/  LDSM.16.MT88.4 R88, [R140+0x9000] ;  /* 0x009000008c58783b */ /* 0x000fea0000004200 */
[C---:B------:R-:W-:Y:S01]  /*8b90*/  HMMA.16816.F32.BF16 R12, R68.reuse, R80, R12 ;  /* 0x00000050440c723c */ /* 0x040fe2000004180c */
[----:B------:R-:W-:Y:S05]  /*8ba0*/  MUFU.EX2 R171, R171 ;  /* 0x000000ab00ab7308 */ /* 0x000fea0000000800 */
[C---:B------:R-:W-:Y:S01]  /*8bb0*/  HMMA.16816.F32.BF16 R16, R68.reuse, R82, R16 ;  /* 0x000000524410723c */ /* 0x040fe20000041810 */
[----:B------:R-:W3:Y:S02]  /*8bc0*/  LDSM.16.MT88.4 R80, [R140+0xa800] ;  /* 0x00a800008c50783b */ /* 0x000ee40000004200 */
[----:B------:R-:W4:Y:S03]  /*8bd0*/  MUFU.EX2 R174, R174 ;  /* 0x000000ae00ae7308 */ /* 0x000f260000000800 */
[C---:B-1----:R-:W-:Y:S05]  /*8be0*/  HMMA.16816.F32.BF16 R44, R68.reuse, R76, R44 ;  /* 0x0000004c442c723c */ /* 0x042fea000004182c */
[----:B------:R-:W-:Y:S01]  /*8bf0*/  MUFU.EX2 R177, R177 ;  /* 0x000000b100b17308 */ /* 0x000fe20000000800 */
[C---:B------:R-:W-:Y:S01]  /*8c00*/  HMMA.16816.F32.BF16 R48, R68.reuse, R78, R48 ;  /* 0x0000004e4430723c */ /* 0x040fe20000041830 */
[----:B------:R-:W1:Y:S05]  /*8c10*/  LDSM.16.MT88.4 R76, [R136+0xa800] ;  /* 0x00a80000884c783b */ /* 0x000e6a0000004200 */
[----:B--2---:R-:W-:Y:S01]  /*8c20*/  HMMA.16816.F32.BF16 R28, R68, R72, R28 ;  /* 0x00000048441c723c */ /* 0x004fe2000004181c */
[----:B------:R-:W2:Y:S01]  /*8c30*/  MUFU.EX2 R120, R120 ;  /* 0x0000007800787308 */ /* 0x000ea20000000800 */
[----:B----4-:R-:W-:-:S04]  /*8c40*/  F2FP.BF16.F32.PACK_AB R104, R174, R171 ;  /* 0x000000abae68723e */ /* 0x010fc800000010ff */
[C---:B------:R-:W-:Y:S01]  /*8c50*/  HMMA.16816.F32.BF16 R32, R68.reuse, R74, R32 ;  /* 0x0000004a4420723c */ /* 0x040fe20000041820 */
[----:B------:R-:W4:Y:S02]  /*8c60*/  LDSM.16.MT88.4 R72, [R137+0xa800] ;  /* 0x00a800008948783b */ /* 0x000f240000004200 */
[----:B------:R-:W-:Y:S08]  /*8c70*/  MUFU.EX2 R119, R119 ;  /* 0x0000007700777308 */ /* 0x000ff00000000800 */
[----:B------:R-:W5:Y:S01]  /*8c80*/  MUFU.EX2 R178, R178 ;  /* 0x000000b200b27308 */ /* 0x000f620000000800 */
[----:B--2---:R-:W-:Y:S01]  /*8c90*/  F2FP.BF16.F32.PACK_AB R106, R120, R177 ;  /* 0x000000b1786a723e */ /* 0x004fe200000010ff */
[C---:B---3--:R-:W-:Y:S06]  /*8ca0*/  HMMA.16816.F32.BF16 R36, R68.reuse, R80, R36 ;  /* 0x000000504424723c */ /* 0x048fec0000041824 */
[----:B------:R-:W-:Y:S01]  /*8cb0*/  MUFU.EX2 R115, R107 ;  /* 0x0000006b00737308 */ /* 0x000fe20000000800 */
[C---:B------:R-:W-:Y:S01]  /*8cc0*/  HMMA.16816.F32.BF16 R40, R68.reuse, R82, R40 ;  /* 0x000000524428723c */ /* 0x040fe20000041828 */
[----:B------:R-:W-:Y:S06]  /*8cd0*/  LDSM.16.MT88.4 R80, [R137+0xb000] ;  /* 0x00b000008950783b */ /* 0x000fec0000004200 */
[----:B------:R-:W2:Y:S01]  /*8ce0*/  MUFU.EX2 R184, R184 ;  /* 0x000000b800b87308 */ /* 0x000ea20000000800 */
[----:B-----5:R-:W-:Y:S01]  /*8cf0*/  F2FP.BF16.F32.PACK_AB R105, R178, R119 ;  /* 0x00000077b269723e */ /* 0x020fe200000010ff */
[C---:B-1----:R-:W-:Y:S06]  /*8d00*/  HMMA.16816.F32.BF16 R60, R68.reuse, R76, R60 ;  /* 0x0000004c443c723c */ /* 0x042fec000004183c */
[C---:B------:R-:W-:Y:S01]  /*8d10*/  HMMA.16816.F32.BF16 R64, R68.reuse, R78, R64 ;  /* 0x0000004e4440723c */ /* 0x040fe20000041840 */
[----:B------:R-:W1:Y:S05]  /*8d20*/  LDSM.16.MT88.4 R76, [R137+0x9000] ;  /* 0x00900000894c783b */ /* 0x000e6a0000004200 */
[----:B----4-:R-:W-:Y:S01]  /*8d30*/  HMMA.16816.F32.BF16 R52, R68, R72, R52 ;  /* 0x000000484434723c */ /* 0x010fe20000041834 */
[----:B--2---:R-:W-:-:S05]  /*8d40*/  F2FP.BF16.F32.PACK_AB R107, R184, R115 ;  /* 0x00000073b86b723e */ /* 0x004fca00000010ff */
[----:B------:R-:W-:Y:S01]  /*8d50*/  HMMA.16816.F32.BF16 R56, R68, R74, R56 ;  /* 0x0000004a4438723c */ /* 0x000fe20000041838 */
[----:B------:R-:W2:Y:S06]  /*8d60*/  LDSM.16.MT88.4 R72, [R138+0x9000] ;  /* 0x009000008a48783b */ /* 0x000eac0000004200 */
[----:B------:R-:W-:Y:S01]  /*8d70*/  F2FP.BF16.F32.PACK_AB R68, R182, R175 ;  /* 0x000000afb644723e */ /* 0x000fe200000010ff */
[----:B------:R-:W-:Y:S01]  /*8d80*/  FADD.FTZ R175, R175, R0 ;  /* 0x00000000afaf7221 */ /* 0x000fe20000010000 */
[----:B------:R-:W-:Y:S01]  /*8d90*/  F2FP.BF16.F32.PACK_AB R69, R176, R165 ;  /* 0x000000a5b045723e */ /* 0x000fe200000010ff */
[----:B------:R-:W-:Y:S01]  /*8da0*/  FADD.FTZ R165, R165, R2 ;  /* 0x00000002a5a57221 */ /* 0x000fe20000010000 */
[----:B------:R-:W-:Y:S01]  /*8db0*/  F2FP.BF16.F32.PACK_AB R70, R180, R163 ;  /* 0x000000a3b446723e */ /* 0x000fe200000010ff */
[----:B------:R-:W-:Y:S01]  /*8dc0*/  FADD.FTZ R182, R182, R175 ;  /* 0x000000afb6b67221 */ /* 0x000fe20000010000 */
[----:B------:R-:W-:Y:S01]  /*8dd0*/  F2FP.BF16.F32.PACK_AB R71, R164, R169 ;  /* 0x000000a9a447723e */ /* 0x000fe200000010ff */
[----:B------:R-:W-:Y:S01]  /*8de0*/  FADD.FTZ R176, R176, R165 ;  /* 0x000000a5b0b07221 */ /* 0x000fe20000010000 */
[----:B------:R-:W-:Y:S01]  /*8df0*/  MOV R0, R109 ;  /* 0x0000006d00007202 */ /* 0x000fe20000000f00 */
[----:B------:R-:W-:Y:S01]  /*8e00*/  FADD.FTZ R163, R163, R182 ;  /* 0x000000b6a3a37221 */ /* 0x000fe20000010000 */
[----:B------:R-:W-:Y:S01]  /*8e10*/  MOV R2, R110 ;  /* 0x0000006e00027202 */ /* 0x000fe20000000f00 */
[----:B------:R-:W-:-:S02]  /*8e20*/  FADD.FTZ R169, R169, R176 ;  /* 0x000000b0a9a97221 */ /* 0x000fc40000010000 */
[----:B------:R-:W-:Y:S01]  /*8e30*/  HMMA.16816.F32.BF16 R96, R68, R88, R4 ;  /* 0x000000584460723c */ /* 0x000fe20000041804 */
[----:B------:R-:W-:Y:S01]  /*8e40*/  LDSM.16.MT88.4 R4, [R140+0xb000] ;  /* 0x00b000008c04783b */ /* 0x000fe20000004200 */
[----:B------:R-:W-:Y:S01]  /*8e50*/  FADD.FTZ R180, R180, R163 ;  /* 0x000000a3b4b47221 */ /* 0x000fe20000010000 */
[----:B------:R-:W-:-:S03]  /*8e60*/  FADD.FTZ R164, R164, R169 ;  /* 0x000000a9a4a47221 */ /* 0x000fc60000010000 */
[----:B------:R-:W-:Y:S01]  /*8e70*/  HMMA.16816.F32.BF16 R88, R68, R90, R8 ;  /* 0x0000005a4458723c */ /* 0x000fe20000041808 */
[----:B------:R-:W3:Y:S01]  /*8e80*/  LDSM.16.MT88.4 R8, [R136+0x9000] ;  /* 0x009000008808783b */ /* 0x000ee20000004200 */
[----:B------:R-:W-:Y:S01]  /*8e90*/  FADD.FTZ R171, R171, R180 ;  /* 0x000000b4abab7221 */ /* 0x000fe20000010000 */
[----:B------:R-:W-:-:S03]  /*8ea0*/  FADD.FTZ R119, R119, R164 ;  /* 0x000000a477777221 */ /* 0x000fc60000010000 */
[----:B-1----:R-:W-:Y:S01]  /*8eb0*/  HMMA.16816.F32.BF16 R20, R68, R76, R20 ;  /* 0x0000004c4414723c */ /* 0x002fe20000041814 */
[----:B------:R-:W-:Y:S01]  /*8ec0*/  FADD.FTZ R174, R174, R171 ;  /* 0x000000abaeae7221 */ /* 0x000fe20000010000 */
[----:B------:R-:W-:-:S03]  /*8ed0*/  FADD.FTZ R178, R178, R119 ;  /* 0x00000077b2b27221 */ /* 0x000fc60000010000 */
[----:B------:R-:W-:Y:S01]  /*8ee0*/  FADD.FTZ R167, R177, R174 ;  /* 0x000000aeb1a77221 */ /* 0x000fe20000010000 */
[----:B------:R-:W-:Y:S01]  /*8ef0*/  HMMA.16816.F32.BF16 R24, R68, R78, R24 ;  /* 0x0000004e4418723c */ /* 0x000fe20000041818 */
[----:B------:R-:W1:Y:S01]  /*8f00*/  LDSM.16.MT88.4 R76, [R138+0xb000] ;  /* 0x00b000008a4c783b */ /* 0x000e620000004200 */
[----:B------:R-:W-:Y:S01]  /*8f10*/  FADD.FTZ R115, R115, R178 ;  /* 0x000000b273737221 */ /* 0x000fe20000010000 */
[----:B------:R-:W-:-:S03]  /*8f20*/  FADD.FTZ R167, R120, R167 ;  /* 0x000000a778a77221 */ /* 0x000fc60000010000 */
[----:B--2---:R-:W-:Y:S01]  /*8f30*/  HMMA.16816.F32.BF16 R12, R68, R72, R12 ;  /* 0x00000048440c723c */ /* 0x004fe2000004180c */
[----:B------:R-:W-:-:S05]  /*8f40*/  FADD.FTZ R170, R184, R115 ;  /* 0x00000073b8aa7221 */ /* 0x000fca0000010000 */
[C---:B------:R-:W-:Y:S06]  /*8f50*/  HMMA.16816.F32.BF16 R16, R68.reuse, R74, R16 ;  /* 0x0000004a4410723c */ /* 0x040fec0000041810 */
[C---:B------:R-:W-:Y:S01]  /*8f60*/  HMMA.16816.F32.BF16 R92, R68.reuse, R80, R52 ;  /* 0x00000050445c723c */ /* 0x040fe20000041834 */
[----:B------:R-:W2:Y:S05]  /*8f70*/  LDSM.16.MT88.4 R52, [R137+0x9800] ;  /* 0x009800008934783b */ /* 0x000eaa0000004200 */
[C---:B------:R-:W-:Y:S01]  /*8f80*/  HMMA.16816.F32.BF16 R84, R68.reuse, R100, R60 ;  /* 0x000000644454723c */ /* 0x040fe2000004183c */
[----:B------:R-:W-:Y:S05]  /*8f90*/  LDSM.16.MT88.4 R60, [R136+0x9800] ;  /* 0x00980000883c783b */ /* 0x000fea0000004200 */
[C---:B---3--:R-:W-:Y:S06]  /*8fa0*/  HMMA.16816.F32.BF16 R28, R68.reuse, R8, R28 ;  /* 0x00000008441c723c */ /* 0x048fec000004181c */
[C---:B------:R-:W-:Y:S06]  /*8fb0*/  HMMA.16816.F32.BF16 R32, R68.reuse, R10, R32 ;  /* 0x0000000a4420723c */ /* 0x040fec0000041820 */
[C---:B------:R-:W-:Y:S01]  /*8fc0*/  HMMA.16816.F32.BF16 R8, R68.reuse, R4, R36 ;  /* 0x000000044408723c */ /* 0x040fe20000041824 */
[----:B------:R-:W3:Y:S05]  /*8fd0*/  LDSM.16.MT88.4 R36, [R140+0x9800] ;  /* 0x009800008c24783b */ /* 0x000eea0000004200 */
[C---:B-1----:R-:W-:Y:S01]  /*8fe0*/  HMMA.16816.F32.BF16 R72, R68.reuse, R76, R44 ;  /* 0x0000004c4448723c */ /* 0x042fe2000004182c */
[----:B------:R-:W1:Y:S05]  /*8ff0*/  LDSM.16.MT88.4 R44, [R138+0x9800] ;  /* 0x009800008a2c783b */ /* 0x000e6a0000004200 */
[C---:B------:R-:W-:Y:S06]  /*9000*/  HMMA.16816.F32.BF16 R4, R68.reuse, R6, R40 ;  /* 0x000000064404723c */ /* 0x040fec0000041828 */
[C---:B------:R-:W-:Y:S06]  /*9010*/  HMMA.16816.F32.BF16 R76, R68.reuse, R78, R48 ;  /* 0x0000004e444c723c */ /* 0x040fec0000041830 */
[C---:B------:R-:W-:Y:S06]  /*9020*/  HMMA.16816.F32.BF16 R80, R68.reuse, R82, R56 ;  /* 0x000000524450723c */ /* 0x040fec0000041838 */
[----:B------:R-:W-:Y:S01]  /*9030*/  HMMA.16816.F32.BF16 R100, R68, R102, R64 ;  /* 0x000000664464723c */ /* 0x000fe20000041840 */
[----:B------:R-:W4:Y:S05]  /*9040*/  LDSM.16.MT88.4 R68, [R140+0xb800] ;  /* 0x00b800008c44783b */ /* 0x000f2a0000004200 */
[C---:B--2---:R-:W-:Y:S06]  /*9050*/  HMMA.16816.F32.BF16 R48, R104.reuse, R52, R20 ;  /* 0x000000346830723c */ /* 0x044fec0000041814 */
[C---:B---3--:R-:W-:Y:S06]  /*9060*/  HMMA.16816.F32.BF16 R96, R104.reuse, R36, R96 ;  /* 0x000000246860723c */ /* 0x048fec0000041860 */
[C---:B------:R-:W-:Y:S01]  /*9070*/  HMMA.16816.F32.BF16 R36, R104.reuse, R38, R88 ;  /* 0x000000266824723c */ /* 0x040fe20000041858 */
[----:B------:R-:W2:Y:S05]  /*9080*/  LDSM.16.MT88.4 R88, [R136+0xb800] ;  /* 0x00b800008858783b */ /* 0x000eaa0000004200 */
[C---:B-1----:R-:W-:Y:S01]  /*9090*/  HMMA.16816.F32.BF16 R40, R104.reuse, R44, R12 ;  /* 0x0000002c6828723c */ /* 0x042fe2000004180c */
[----:B------:R-:W1:Y:S05]  /*90a0*/  LDSM.16.MT88.4 R12, [R138+0xb800] ;  /* 0x00b800008a0c783b */ /* 0x000e6a0000004200 */
[C---:B------:R-:W-:Y:S06]  /*90b0*/  HMMA.16816.F32.BF16 R56, R104.reuse, R60, R28 ;  /* 0x0000003c6838723c */ /* 0x040fec000004181c */
[C---:B------:R-:W-:Y:S06]  /*90c0*/  HMMA.16816.F32.BF16 R44, R104.reuse, R46, R16 ;  /* 0x0000002e682c723c */ /* 0x040fec0000041810 */
[C---:B----4-:R-:W-:Y:S01]  /*90d0*/  HMMA.16816.F32.BF16 R64, R104.reuse, R68, R8 ;  /* 0x000000446840723c */ /* 0x050fe20000041808 */
[----:B------:R-:W3:Y:S05]  /*90e0*/  LDSM.16.MT88.4 R8, [R137+0xb800] ;  /* 0x00b800008908783b */ /* 0x000eea0000004200 */
[C---:B------:R-:W-:Y:S06]  /*90f0*/  HMMA.16816.F32.BF16 R52, R104.reuse, R54, R24 ;  /* 0x000000366834723c */ /* 0x040fec0000041818 */
[C---:B------:R-:W-:Y:S06]  /*9100*/  HMMA.16816.F32.BF16 R60, R104.reuse, R62, R32 ;  /* 0x0000003e683c723c */ /* 0x040fec0000041820 */
[C---:B--2---:R-:W-:Y:S06]  /*9110*/  HMMA.16816.F32.BF16 R84, R104.reuse, R88, R84 ;  /* 0x000000586854723c */ /* 0x044fec0000041854 */
[C---:B------:R-:W-:Y:S06]  /*9120*/  HMMA.16816.F32.BF16 R68, R104.reuse, R70, R4 ;  /* 0x000000466844723c */ /* 0x040fec0000041804 */
[C---:B-1----:R-:W-:Y:S06]  /*9130*/  HMMA.16816.F32.BF16 R72, R104.reuse, R12, R72 ;  /* 0x0000000c6848723c */ /* 0x042fec0000041848 */
[C---:B------:R-:W-:Y:S06]  /*9140*/  HMMA.16816.F32.BF16 R76, R104.reuse, R14, R76 ;  /* 0x0000000e684c723c */ /* 0x040fec000004184c */
[C---:B---3--:R-:W-:Y:S06]  /*9150*/  HMMA.16816.F32.BF16 R92, R104.reuse, R8, R92 ;  /* 0x00000008685c723c */ /* 0x048fec000004185c */
[C---:B------:R-:W-:Y:S06]  /*9160*/  HMMA.16816.F32.BF16 R80, R104.reuse, R10, R80 ;  /* 0x0000000a6850723c */ /* 0x040fec0000041850 */
[----:B------:R-:W-:-:S15]  /*9170*/  HMMA.16816.F32.BF16 R88, R104, R90, R100 ;  /* 0x0000005a6858723c */ /* 0x000fde0000041864 */
[----:B------:R-:W-:-:S09]  /*9180*/  NOP ;  /* 0x0000000000007918 */ /* 0x000fd20000000000 */
.L_x_6104:
        /* <DEDUP_REMOVED lines=9> */
.L_x_6116:
[----:B------:R-:W-:Y:S04]  /*9220*/  DEPBAR.LE SB0, 0x0 ;  /* 0x000080000000791a */ /* 0x000fe80000000000 */
[----:B------:R-:W-:Y:S01]  /*9230*/  BAR.SYNC.DEFER_BLOCKING 0x0 ;  /* 0x0000000000007b1d */ /* 0x000fe20000010000 */
[----:B------:R-:W-:Y:S01]  /*9240*/  ISETP.GE.AND P4, PT, R156, UR5, PT ;  /* 0x000000059c007c0c */ /* 0x000fe2000bf86270 */
[----:B------:R-:W-:Y:S01]  /*9250*/  VIADD R153, R153, 0xffffffff ;  /* 0xffffffff99997836 */ /* 0x000fe20000000000 */
[----:B------:R-:W-:Y:S01]  /*9260*/  ISETP.GE.AND P3, PT, R155, UR5, PT ;  /* 0x000000059b007c0c */ /* 0x000fe2000bf66270 */
[----:B------:R-:W-:Y:S01]  /*9270*/  IMAD.MOV.U32 R0, RZ, RZ, R164 ;  /* 0x000000ffff007224 */ /* 0x000fe200078e00a4 */
[----:B------:R-:W-:Y:S01]  /*9280*/  MOV R8, R165 ;  /* 0x000000a500087202 */ /* 0x000fe20000000f00 */
[----:B------:R-:W-:Y:S10]  /*9290*/  @!P0 BRA `(.L_x_6113) ;  /* 0x0000000000f48947 */ /* 0x000ff40003800000 */
[----:B------:R-:W1:Y:S01]  /*92a0*/  LDC R0, c[0x0][0x380] ;  /* 0x0000e000ff007b82 */ /* 0x000e620000000800 */
[----:B------:R-:W-:Y:S05]  /*92b0*/  SHF.L.U32 R5, R153, 0x6, RZ ;  /* 0x0000000699057819 */ /* 0x000fea00000006ff */
        /* <DEDUP_REMOVED lines=30> */
[----:B------:R-:W1:Y:S01]  /*94a0*/  LDC.64 R6, c[0x0][0x250] ;  /* 0x00009400ff067b82 */ /* 0x000e620000000a00 */
        /* <DEDUP_REMOVED lines=28> */
.L_x_6113:
        /* <DEDUP_REMOVED lines=65> */
[----:B------:R-:W0:Y:S04]  /*9a80*/  LDGDEPBAR ;  /* 0x00000000000079af */ /* 0x000e280000000000 */
[----:B------:R-:W5:Y:S01]  /*9a90*/  LDSM.16.M88.4 R120, [R145+0x5800] ;  /* 0x005800009178783b */ /* 0x000f620000000200 */
[----:B-1----:R-:W-:Y:S03]  /*9aa0*/  IMAD.MOV.U32 R172, RZ, RZ, R102 ;  /* 0x000000ffffac7224 */ /* 0x002fe600078e0066 */
[----:B------:R-:W-:Y:S01]  /*9ab0*/  LDSM.16.M88.4 R124, [R134] ;  /* 0x00000000867c783b */ /* 0x000fe20000000200 */
[----:B------:R-:W-:Y:S01]  /*9ac0*/  IMAD.MOV.U32 R173, RZ, RZ, R103 ;  /* 0x000000ffffad7224 */ /* 0x000fe200078e0067 */
[C---:B--2---:R-:W-:Y:S06]  /*9ad0*/  HMMA.16816.F32.BF16 R4, R104.reuse, R108, RZ ;  /* 0x0000006c6804723c */ /* 0x044fec00000418ff */
[C---:B------:R-:W-:Y:S01]  /*9ae0*/  HMMA.16816.F32.BF16 R8, R104.reuse, R110, RZ ;  /* 0x0000006e6808723c */ /* 0x040fe200000418ff */
[----:B------:R-:W-:Y:S05]  /*9af0*/  LDSM.16.M88.4 R108, [R144] ;  /* 0x00000000906c783b */ /* 0x000fea0000000200 */
[C---:B---3--:R-:W-:Y:S06]  /*9b00*/  HMMA.16816.F32.BF16 R12, R104.reuse, R112, RZ ;  /* 0x00000070680c723c */ /* 0x048fec00000418ff */
[C---:B------:R-:W-:Y:S01]  /*9b10*/  HMMA.16816.F32.BF16 R16, R104.reuse, R114, RZ ;  /* 0x000000726810723c */ /* 0x040fe200000418ff */
[----:B------:R-:W1:Y:S05]  /*9b20*/  LDSM.16.M88.4 R112, [R143] ;  /* 0x000000008f70783b */ /* 0x000e6a0000000200 */
[C---:B----4-:R-:W-:Y:S06]  /*9b30*/  HMMA.16816.F32.BF16 R20, R104.reuse, R116, RZ ;  /* 0x000000746814723c */ /* 0x050fec00000418ff */
[C---:B------:R-:W-:Y:S01]  /*9b40*/  HMMA.16816.F32.BF16 R24, R104.reuse, R118, RZ ;  /* 0x000000766818723c */ /* 0x040fe200000418ff */
[----:B------:R-:W2:Y:S05]  /*9b50*/  LDSM.16.M88.4 R116, [R135] ;  /* 0x000000008774783b */ /* 0x000eaa0000000200 */
[C---:B-----5:R-:W-:Y:S06]  /*9b60*/  HMMA.16816.F32.BF16 R28, R104.reuse, R120, RZ ;  /* 0x00000078681c723c */ /* 0x060fec00000418ff */
[----:B------:R-:W-:Y:S01]  /*9b70*/  HMMA.16816.F32.BF16 R32, R104, R122, RZ ;  /* 0x0000007a6820723c */ /* 0x000fe200000418ff */
[----:B------:R-:W3:Y:S04]  /*9b80*/  LDSM.16.M88.4 R104, [R133] ;  /* 0x000000008568783b */ /* 0x000ee80000000200 */
[----:B------:R-:W-:Y:S01]  /*9b90*/  LDSM.16.M88.4 R120, [R139+0x4800] ;  /* 0x004800008b78783b */ /* 0x000fe20000000200 */
[C---:B-1----:R-:W-:Y:S06]  /*9ba0*/  HMMA.16816.F32.BF16 R4, R108.reuse, R112, R4 ;  /* 0x000000706c04723c */ /* 0x042fec0000041804 */
[C---:B------:R-:W-:Y:S01]  /*9bb0*/  HMMA.16816.F32.BF16 R8, R108.reuse, R114, R8 ;  /* 0x000000726c08723c */ /* 0x040fe20000041808 */
[----:B------:R-:W-:Y:S05]  /*9bc0*/  LDSM.16.M88.4 R112, [R142] ;  /* 0x000000008e70783b */ /* 0x000fea0000000200 */
[C---:B--2---:R-:W-:Y:S06]  /*9bd0*/  HMMA.16816.F32.BF16 R12, R108.reuse, R116, R12 ;  /* 0x000000746c0c723c */ /* 0x044fec000004180c */
[C---:B------:R-:W-:Y:S01]  /*9be0*/  HMMA.16816.F32.BF16 R16, R108.reuse, R118, R16 ;  /* 0x000000766c10723c */ /* 0x040fe20000041810 */
[----:B------:R-:W1:Y:S05]  /*9bf0*/  LDSM.16.M88.4 R116, [R139+0x4000] ;  /* 0x004000008b74783b */ /* 0x000e6a0000000200 */
[C---:B------:R-:W-:Y:S06]  /*9c00*/  HMMA.16816.F32.BF16 R20, R108.reuse, R124, R20 ;  /* 0x0000007c6c14723c */ /* 0x040fec0000041814 */
[C---:B------:R-:W-:Y:S06]  /*9c10*/  HMMA.16816.F32.BF16 R24, R108.reuse, R126, R24 ;  /* 0x0000007e6c18723c */ /* 0x040fec0000041818 */
[C---:B---3--:R-:W-:Y:S06]  /*9c20*/  HMMA.16816.F32.BF16 R28, R108.reuse, R104, R28 ;  /* 0x000000686c1c723c */ /* 0x048fec000004181c */
[----:B------:R-:W-:Y:S01]  /*9c30*/  HMMA.16816.F32.BF16 R32, R108, R106, R32 ;  /* 0x0000006a6c20723c */ /* 0x000fe20000041820 */
[----:B------:R-:W2:Y:S04]  /*9c40*/  LDSM.16.M88.4 R104, [R139+0x5000] ;  /* 0x005000008b68783b */ /* 0x000ea80000000200 */
[----:B------:R-:W3:Y:S01]  /*9c50*/  LDSM.16.M88.4 R108, [R139+0x5800] ;  /* 0x005800008b6c783b */ /* 0x000ee20000000200 */
[C---:B-1----:R-:W-:Y:S06]  /*9c60*/  HMMA.16816.F32.BF16 R4, R112.reuse, R116, R4 ;  /* 0x000000747004723c */ /* 0x042fec0000041804 */
[C---:B------:R-:W-:Y:S01]  /*9c70*/  HMMA.16816.F32.BF16 R8, R112.reuse, R118, R8 ;  /* 0x000000767008723c */ /* 0x040fe20000041808 */
[----:B------:R-:W-:Y:S05]  /*9c80*/  LDSM.16.M88.4 R116, [R132] ;  /* 0x000000008474783b */ /* 0x000fea0000000200 */
[C---:B------:R-:W-:Y:S06]  /*9c90*/  HMMA.16816.F32.BF16 R12, R112.reuse, R120, R12 ;  /* 0x00000078700c723c */ /* 0x040fec000004180c */
[C---:B------:R-:W-:Y:S01]  /*9ca0*/  HMMA.16816.F32.BF16 R16, R112.reuse, R122, R16 ;  /* 0x0000007a7010723c */ /* 0x040fe20000041810 */
[----:B------:R-:W-:Y:S05]  /*9cb0*/  LDSM.16.M88.4 R120, [R132+0x800] ;  /* 0x000800008478783b */ /* 0x000fea0000000200 */
[C---:B--2---:R-:W-:Y:S06]  /*9cc0*/  HMMA.16816.F32.BF16 R20, R112.reuse, R104, R20 ;  /* 0x000000687014723c */ /* 0x044fec0000041814 */
[C---:B------:R-:W-:Y:S01]  /*9cd0*/  HMMA.16816.F32.BF16 R24, R112.reuse, R106, R24 ;  /* 0x0000006a7018723c */ /* 0x040fe20000041818 */
[----:B------:R-:W1:Y:S05]  /*9ce0*/  LDSM.16.M88.4 R104, [R141] ;  /* 0x000000008d68783b */ /* 0x000e6a0000000200 */
[C---:B---3--:R-:W-:Y:S06]  /*9cf0*/  HMMA.16816.F32.BF16 R28, R112.reuse, R108, R28 ;  /* 0x0000006c701c723c */ /* 0x048fec000004181c */
[----:B------:R-:W-:Y:S01]  /*9d00*/  HMMA.16816.F32.BF16 R32, R112, R110, R32 ;  /* 0x0000006e7020723c */ /* 0x000fe20000041820 */
[----:B------:R-:W2:Y:S04]  /*9d10*/  LDSM.16.M88.4 R108, [R132+0x1000] ;  /* 0x00100000846c783b */ /* 0x000ea80000000200 */
        /* <DEDUP_REMOVED lines=25> */
[----:B------:R-:W2:Y:S04]  /*9eb0*/  LDSM.16.M88.4 R108, [R129] ;  /* 0x00000000816c783b */ /* 0x000ea80000000200 */
[----:B------:R-:W3:Y:S01]  /*9ec0*/  LDSM.16.M88.4 R112, [R128] ;  /* 0x000000008070783b */ /* 0x000ee20000000200 */
        /* <DEDUP_REMOVED lines=26> */
[----:B------:R-:W-:Y:S04]  /*a070*/  DEPBAR.LE SB0, 0x0 ;  /* 0x000080000000791a */ /* 0x000fe80000000000 */
[----:B------:R-:W-:Y:S01]  /*a080*/  BAR.SYNC.DEFER_BLOCKING 0x0 ;  /* 0x0000000000007b1d */ /* 0x000fe20000010000 */
[C---:B-1----:R-:W-:Y:S06]  /*a090*/  HMMA.16816.F32.BF16 R4, R104.reuse, R116, R4 ;  /* 0x000000746804723c */ /* 0x042fec0000041804 */
[C---:B------:R-:W-:Y:S06]  /*a0a0*/  HMMA.16816.F32.BF16 R8, R104.reuse, R118, R8 ;  /* 0x000000766808723c */ /* 0x040fec0000041808 */
[C---:B------:R-:W-:Y:S06]  /*a0b0*/  HMMA.16816.F32.BF16 R12, R104.reuse, R120, R12 ;  /* 0x00000078680c723c */ /* 0x040fec000004180c */
        /* <DEDUP_REMOVED lines=12> */
[----:B------:R-:W-:Y:S04]  /*a180*/  SHF.L.U32 R103, R153, 0x6, RZ ;  /* 0x0000000699677819 */ /* 0x000fe800000006ff */
        /* <DEDUP_REMOVED lines=37> */
[----:B------:R-:W-:Y:S01]  /*a3e0*/  SEL R109, R109, R106, !P5 ;  /* 0x0000006a6d6d7207 */ /* 0x000fe20006800000 */
[----:B------:R-:W1:Y:S01]  /*a3f0*/  LDC.64 R104, c[0x0][0x248] ;  /* 0x00009200ff687b82 */ /* 0x000e620000000a00 */
        /* <DEDUP_REMOVED lines=20> */
.L_x_6115:
[----:B------:R1:W-:Y:S01]  /*a540*/  @P4 STS.128 [R154+0x4000], RZ ;  /* 0x004000ff9a004388 */ /* 0x0003e20000000c00 */
[----:B------:R-:W-:Y:S02]  /*a550*/  LEA R116, P2, R106, R168, 0x1 ;  /* 0x000000a86a747211 */ /* 0x000fe400078408ff */
[----:B------:R-:W-:Y:S02]  /*a560*/  IADD3 R103, P1, R150, R106, RZ ;  /* 0x0000006a96677210 */ /* 0x000fe40007f3e0ff */
[--C-:B------:R-:W-:Y:S02]  /*a570*/  LEA.HI.X R117, R106, R166, R105.reuse, 0x1, P2 ;  /* 0x000000a66a757211 */ /* 0x100fe400010f0c69 */
[-C--:B------:R-:W-:Y:S01]  /*a580*/  @!P4 LEA R114, P5, R103, R168.reuse, 0x1 ;  /* 0x000000a86772c211 */ /* 0x080fe200078a08ff */
[----:B------:R-:W-:Y:S01]  /*a590*/  IMAD.X R107, R149, 0x1, R105, P1 ;  /* 0x00000001956b7824 */ /* 0x000fe200008e0669 */
[C---:B------:R-:W-:Y:S01]  /*a5a0*/  @!P3 LEA R110, P1, R103.reuse, R168, 0x1 ;  /* 0x000000a8676eb211 */ /* 0x040fe200078208ff */
[----:B------:R-:W-:Y:S01]  /*a5b0*/  @!PT LDS RZ, [RZ] ;  /* 0x00000000fffff984 */ /* 0x000fe20000000800 */
[----:B------:R-:W-:Y:S01]  /*a5c0*/  @!PT LDS RZ, [RZ] ;  /* 0x00000000fffff984 */ /* 0x000fe20000000800 */
[----:B------:R-:W-:Y:S01]  /*a5d0*/  @!PT LDS RZ, [RZ] ;  /* 0x00000000fffff984 */ /* 0x000fe20000000800 */
[----:B------:R1:W-:Y:S01]  /*a5e0*/  @!P4 LDGSTS.E.BYPASS.LTC128B.128 [R154+0x4000], desc[UR10][R116.64] ;  /* 0x04000000749acfae */ /* 0x0003e2000b901d4a */
[C---:B------:R-:W-:Y:S02]  /*a5f0*/  IADD3 R109, P2, R150.reuse, R103, RZ ;  /* 0x00000067966d7210 */ /* 0x040fe40007f5e0ff */
[CCC-:B------:R-:W-:Y:S01]  /*a600*/  @!P4 LEA.HI.X R115, R103.reuse, R166.reuse, R107.reuse, 0x1, P5 ;  /* 0x000000a66773c211 */ /* 0x1c0fe200028f0c6b */
[----:B------:R1:W-:Y:S01]  /*a610*/  @P3 STS.128 [R154+0x6000], RZ ;  /* 0x006000ff9a003388 */ /* 0x0003e20000000c00 */
[--C-:B------:R-:W-:Y:S01]  /*a620*/  @!P3 LEA.HI.X R111, R103, R166, R107.reuse, 0x1, P1 ;  /* 0x000000a6676fb211 */ /* 0x100fe200008f0c6b */
[----:B------:R-:W-:Y:S01]  /*a630*/  IMAD.X R107, R149, 0x1, R107, P2 ;  /* 0x00000001956b7824 */ /* 0x000fe200010e066b */
[CC--:B------:R-:W-:Y:S01]  /*a640*/  @!P4 LEA R112, P6, R109.reuse, R168.reuse, 0x1 ;  /* 0x000000a86d70c211 */ /* 0x0c0fe200078c08ff */
[----:B------:R-:W-:Y:S01]  /*a650*/  @!PT LDS RZ, [RZ] ;  /* 0x00000000fffff984 */ /* 0x000fe20000000800 */
[----:B------:R-:W-:Y:S01]  /*a660*/  @!PT LDS RZ, [RZ] ;  /* 0x00000000fffff984 */ /* 0x000fe20000000800 */
[----:B------:R-:W-:Y:S01]  /*a670*/  @!PT LDS RZ, [RZ] ;  /* 0x00000000fffff984 */ /* 0x000fe20000000800 */
[----:B------:R1:W-:Y:S01]  /*a680*/  @!P3 LDGSTS.E.BYPASS.LTC128B.128 [R154+0x6000], desc[UR10][R116.64+0x80] ;  /* 0x06000080749abfae */ /* 0x0003e2000b901d4a */
[C---:B------:R-:W-:Y:S02]  /*a690*/  @!P3 LEA R106, P2, R109.reuse, R168, 0x1 ;  /* 0x000000a86d6ab211 */ /* 0x040fe400078408ff */
[--C-:B------:R-:W-:Y:S01]  /*a6a0*/  @!P4 LEA.HI.X R113, R109, R166, R107.reuse, 0x1, P6 ;  /* 0x000000a66d71c211 */ /* 0x100fe200030f0c6b */
[----:B------:R1:W-:Y:S01]  /*a6b0*/  @P4 STS.128 [R154+0x4800], RZ ;  /* 0x004800ff9a004388 */ /* 0x0003e20000000c00 */
[----:B------:R-:W-:Y:S03]  /*a6c0*/  IADD3 R105, P1, R150, R109, RZ ;  /* 0x0000006d96697210 */ /* 0x000fe60007f3e0ff */
[----:B------:R-:W-:Y:S01]  /*a6d0*/  @!PT LDS RZ, [RZ] ;  /* 0x00000000fffff984 */ /* 0x000fe20000000800 */
[----:B------:R-:W-:Y:S01]  /*a6e0*/  @!PT LDS RZ, [RZ] ;  /* 0x00000000fffff984 */ /* 0x000fe20000000800 */
[----:B------:R-:W-:Y:S01]  /*a6f0*/  @!PT LDS RZ, [RZ] ;  /* 0x00000000fffff984 */ /* 0x000fe20000000800 */
[----:B------:R1:W-:Y:S01]  /*a700*/  @!P4 LDGSTS.E.BYPASS.LTC128B.128 [R154+0x4800], desc[UR10][R114.64] ;  /* 0x04800000729acfae */ /* 0x0003e2000b901d4a */
[----:B------:R-:W-:Y:S01]  /*a710*/  @!P4 LEA R108, P5, R105, R168, 0x1 ;  /* 0x000000a8696cc211 */ /* 0x000fe200078a08ff */
[--C-:B------:R-:W-:Y:S01]  /*a720*/  IMAD.X R103, R149, 0x1, R107.reuse, P1 ;  /* 0x0000000195677824 */ /* 0x100fe200008e066b */
[----:B------:R-:W-:Y:S01]  /*a730*/  @!P3 LEA.HI.X R107, R109, R166, R107, 0x1, P2 ;  /* 0x000000a66d6bb211 */ /* 0x000fe200010f0c6b */
[----:B------:R1:W-:Y:S01]  /*a740*/  @P3 STS.128 [R154+0x6800], RZ ;  /* 0x006800ff9a003388 */ /* 0x0003e20000000c00 */
[C---:B------:R-:W-:Y:S01]  /*a750*/  @!P3 LEA R102, P1, R105.reuse, R168, 0x1 ;  /* 0x000000a86966b211 */ /* 0x040fe200078208ff */
[----:B------:R-:W-:Y:S01]  /*a760*/  IMAD.MOV.U32 R168, RZ, RZ, R116 ;  /* 0x000000ffffa87224 */ /* 0x000fe200078e0074 */
        /* <DEDUP_REMOVED lines=28> */
.L_x_6114:
        /* <DEDUP_REMOVED lines=105> */
[----:B------:R-:W2:Y:S01]  /*afc0*/  MUFU.EX2 R5, R5 ;  /* 0x0000000500057308 */ /* 0x000ea20000000800 */
        /* <DEDUP_REMOVED lines=16> */
[----:B--2---:R-:W-:Y:S01]  /*b0d0*/  F2FP.BF16.F32.PACK_AB R98, R5, R102 ;  /* 0x000000660562723e */ /* 0x004fe200000010ff */
[--C-:B------:R-:W-:Y:S01]  /*b0e0*/  FFMA.FTZ R121, R14, UR4, -R120.reuse ;  /* 0x000000040e797c23 */ /* 0x100fe20008010878 */
[--C-:B------:R-:W-:Y:S01]  /*b0f0*/  FFMA.FTZ R122, R15, UR4, -R120.reuse ;  /* 0x000000040f7a7c23 */ /* 0x100fe20008010878 */
        /* <DEDUP_REMOVED lines=11> */
[--C-:B------:R-:W-:Y:S01]  /*b1b0*/  FFMA.FTZ R127, R30, UR4, -R120.reuse ;  /* 0x000000041e7f7c23 */ /* 0x100fe20008010878 */
[--C-:B------:R-:W-:Y:S01]  /*b1c0*/  FFMA.FTZ R174, R31, UR4, -R120.reuse ;  /* 0x000000041fae7c23 */ /* 0x100fe20008010878 */
[----:B---3--:R-:W-:Y:S01]  /*b1d0*/  F2FP.BF16.F32.PACK_AB R99, R6, R7 ;  /* 0x000000070663723e */ /* 0x008fe200000010ff */
[--C-:B------:R-:W-:Y:S01]  /*b1e0*/  FFMA.FTZ R171, R34, UR4, -R120.reuse ;  /* 0x0000000422ab7c23 */ /* 0x100fe20008010878 */
[----:B------:R-:W-:Y:S01]  /*b1f0*/  FFMA.FTZ R169, R32, UR4, -R119 ;  /* 0x0000000420a97c23 */ /* 0x000fe20008010877 */
[--C-:B------:R-:W-:Y:S01]  /*b200*/  FFMA.FTZ R123, R22, UR4, -R120.reuse ;  /* 0x00000004167b7c23 */ /* 0x100fe20008010878 */
[----:B------:R-:W-:Y:S01]  /*b210*/  FFMA.FTZ R124, R23, UR4, -R120 ;  /* 0x00000004177c7c23 */ /* 0x000fe20008010878 */
[----:B------:R-:W-:Y:S01]  /*b220*/  MUFU.EX2 R125, R125 ;  /* 0x0000007d007d7308 */ /* 0x000fe20000000800 */
[----:B------:R-:W-:Y:S01]  /*b230*/  FFMA.FTZ R117, R100, R167, R117 ;  /* 0x000000a764757223 */ /* 0x000fe20000010075 */
[C---:B------:R-:W-:Y:S05]  /*b240*/  HMMA.16816.F32.BF16 R8, R96.reuse, R104, R8 ;  /* 0x000000686008723c */ /* 0x040fea0000041808 */
[----:B------:R-:W-:Y:S01]  /*b250*/  ISETP.GT.AND P1, PT, R153, R148, PT ;  /* 0x000000949900720c */ /* 0x000fe20003f24270 */
[C---:B------:R-:W-:Y:S01]  /*b260*/  HMMA.16816.F32.BF16 R36, R96.reuse, R106, R36 ;  /* 0x0000006a6024723c */ /* 0x040fe20000041824 */
[----:B------:R-:W2:Y:S01]  /*b270*/  LDSM.16.MT88.4 R104, [R136+0x8000] ;  /* 0x008000008868783b */ /* 0x000ea20000004200 */
[----:B------:R-:W-:Y:S03]  /*b280*/  MUFU.EX2 R123, R123 ;  /* 0x0000007b007b7308 */ /* 0x000fe60000000800 */
[----:B------:R-:W-:Y:S01]  /*b290*/  FFMA.FTZ R118, R3, R170, R118 ;  /* 0x000000aa03767223 */ /* 0x000fe20000010076 */
[C---:B-1----:R-:W-:Y:S06]  /*b2a0*/  HMMA.16816.F32.BF16 R40, R96.reuse, R108, R40 ;  /* 0x0000006c6028723c */ /* 0x042fec0000041828 */
[----:B------:R-:W-:Y:S01]  /*b2b0*/  MUFU.EX2 R124, R124 ;  /* 0x0000007c007c7308 */ /* 0x000fe20000000800 */
[----:B------:R-:W-:Y:S01]  /*b2c0*/  FADD.FTZ R117, R103, R117 ;  /* 0x0000007567757221 */ /* 0x000fe20000010000 */
[C---:B------:R-:W-:Y:S01]  /*b2d0*/  HMMA.16816.F32.BF16 R44, R96.reuse, R110, R44 ;  /* 0x0000006e602c723c */ /* 0x040fe2000004182c */
[----:B------:R-:W1:Y:S02]  /*b2e0*/  LDSM.16.MT88.4 R108, [R140+0xa000] ;  /* 0x00a000008c6c783b */ /* 0x000e640000004200 */
[----:B------:R-:W-:Y:S03]  /*b2f0*/  FADD.FTZ R118, R116, R118 ;  /* 0x0000007674767221 */ /* 0x000fe60000010000 */
[C---:B------:R-:W-:Y:S02]  /*b300*/  HMMA.16816.F32.BF16 R48, R96.reuse, R112, R48 ;  /* 0x000000706030723c */ /* 0x040fe40000041830 */
[----:B------:R-:W-:Y:S03]  /*b310*/  MUFU.EX2 R126, R126 ;  /* 0x0000007e007e7308 */ /* 0x000fe60000000800 */
[----:B------:R-:W-:Y:S01]  /*b320*/  FADD.FTZ R102, R102, R117 ;  /* 0x0000007566667221 */ /* 0x000fe20000010000 */
[C---:B------:R-:W-:Y:S01]  /*b330*/  HMMA.16816.F32.BF16 R52, R96.reuse, R114, R52 ;  /* 0x000000726034723c */ /* 0x040fe20000041834 */
[----:B------:R-:W3:Y:S05]  /*b340*/  LDSM.16.MT88.4 R112, [R138+0xa000] ;  /* 0x00a000008a70783b */ /* 0x000eea0000004200 */
[----:B------:R-:W-:Y:S01]  /*b350*/  MUFU.EX2 R127, R127 ;  /* 0x0000007f007f7308 */ /* 0x000fe20000000800 */
[----:B------:R-:W-:Y:S01]  /*b360*/  FADD.FTZ R7, R7, R118 ;  /* 0x0000007607077221 */ /* 0x000fe20000010000 */
[----:B------:R-:W-:Y:S03]  /*b370*/  FADD.FTZ R5, R5, R102 ;  /* 0x0000006605057221 */ /* 0x000fe60000010000 */
[----:B------:R-:W-:Y:S05]  /*b380*/  MOV R101, R2 ;  /* 0x0000000200657202 */ /* 0x000fea0000000f00 */
[----:B------:R-:W-:Y:S01]  /*b390*/  MUFU.EX2 R174, R174 ;  /* 0x000000ae00ae7308 */ /* 0x000fe20000000800 */
[----:B------:R-:W-:Y:S01]  /*b3a0*/  FADD.FTZ R7, R6, R7 ;  /* 0x0000000706077221 */ /* 0x000fe20000010000 */
[C---:B--2---:R-:W-:Y:S08]  /*b3b0*/  HMMA.16816.F32.BF16 R56, R96.reuse, R104, R56 ;  /* 0x000000686038723c */ /* 0x044ff00000041838 */
[----:B------:R-:W-:Y:S01]  /*b3c0*/  MUFU.EX2 R169, R169 ;  /* 0x000000a900a97308 */ /* 0x000fe20000000800 */
[C---:B------:R-:W-:Y:S01]  /*b3d0*/  HMMA.16816.F32.BF16 R60, R96.reuse, R106, R60 ;  /* 0x0000006a603c723c */ /* 0x040fe2000004183c */
[----:B------:R-:W2:Y:S08]  /*b3e0*/  LDSM.16.MT88.4 R104, [R137+0xa000] ;  /* 0x00a000008968783b */ /* 0x000eb00000004200 */
[----:B------:R-:W-:Y:S01]  /*b3f0*/  MUFU.EX2 R171, R171 ;  /* 0x000000ab00ab7308 */ /* 0x000fe20000000800 */
[C---:B-1----:R-:W-:Y:S06]  /*b400*/  HMMA.16816.F32.BF16 R64, R96.reuse, R108, R64 ;  /* 0x0000006c6040723c */ /* 0x042fec0000041840 */
[C---:B------:R-:W-:Y:S01]  /*b410*/  HMMA.16816.F32.BF16 R68, R96.reuse, R110, R68 ;  /* 0x0000006e6044723c */ /* 0x040fe20000041844 */
[----:B------:R-:W1:Y:S05]  /*b420*/  LDSM.16.MT88.4 R108, [R136+0xa000] ;  /* 0x00a00000886c783b */ /* 0x000e6a0000004200 */
[C---:B---3--:R-:W-:Y:S06]  /*b430*/  HMMA.16816.F32.BF16 R72, R96.reuse, R112, R72 ;  /* 0x000000706048723c */ /* 0x048fec0000041848 */
[C---:B------:R-:W-:Y:S01]  /*b440*/  HMMA.16816.F32.BF16 R76, R96.reuse, R114, R76 ;  /* 0x00000072604c723c */ /* 0x040fe2000004184c */
[----:B------:R3:W-:Y:S04]  /*b450*/  MUFU.EX2 R114, R121 ;  /* 0x0000007900727308 */ /* 0x0007e80000000800 */
[--C-:B------:R-:W-:Y:S01]  /*b460*/  FFMA.FTZ R112, R12, UR4, -R119.reuse ;  /* 0x000000040c707c23 */ /* 0x100fe20008010877 */
[--C-:B------:R-:W-:Y:S01]  /*b470*/  FFMA.FTZ R113, R13, UR4, -R119.reuse ;  /* 0x000000040d717c23 */ /* 0x100fe20008010877 */
[C---:B------:R-:W-:Y:S01]  /*b480*/  FMUL.FTZ R12, R100.reuse, R92 ;  /* 0x0000005c640c7220 */ /* 0x040fe20000410000 */
[----:B------:R-:W-:Y:S03]  /*b490*/  FMUL.FTZ R13, R100, R93 ;  /* 0x0000005d640d7220 */ /* 0x000fe60000410000 */
[----:B------:R4:W-:Y:S01]  /*b4a0*/  MUFU.EX2 R115, R122 ;  /* 0x0000007a00737308 */ /* 0x0009e20000000800 */
[----:B------:R-:W5:Y:S03]  /*b4b0*/  LDSM.16.MT88.4 R92, [R140+0x8800] ;  /* 0x008800008c5c783b */ /* 0x000f660000004200 */
[C---:B--2---:R-:W-:Y:S06]  /*b4c0*/  HMMA.16816.F32.BF16 R12, R96.reuse, R104, R12 ;  /* 0x00000068600c723c */ /* 0x044fec000004180c */
[----:B------:R-:W-:Y:S01]  /*b4d0*/  MUFU.EX2 R112, R112 ;  /* 0x0000007000707308 */ /* 0x000fe20000000800 */
[--C-:B---3--:R-:W-:Y:S01]  /*b4e0*/  FFMA.FTZ R121, R16, UR4, -R119.reuse ;  /* 0x0000000410797c23 */ /* 0x108fe20008010877 */
[----:B------:R-:W-:Y:S01]  /*b4f0*/  FMUL.FTZ R16, R100, R88 ;  /* 0x0000005864107220 */ /* 0x000fe20000410000 */
[C---:B------:R-:W-:Y:S01]  /*b500*/  HMMA.16816.F32.BF16 R80, R96.reuse, R106, R80 ;  /* 0x0000006a6050723c */ /* 0x040fe20000041850 */
[----:B------:R-:W2:Y:S06]  /*b510*/  LDSM.16.MT88.4 R104, [R138+0x8800] ;  /* 0x008800008a68783b */ /* 0x000eac0000004200 */
[----:B------:R-:W3:Y:S01]  /*b520*/  MUFU.EX2 R113, R113 ;  /* 0x0000007100717308 */ /* 0x000ee20000000800 */
[--C-:B----4-:R-:W-:Y:S01]  /*b530*/  FFMA.FTZ R122, R18, UR4, -R120.reuse ;  /* 0x00000004127a7c23 */ /* 0x110fe20008010878 */
[C---:B-1----:R-:W-:Y:S08]  /*b540*/  HMMA.16816.F32.BF16 R84, R96.reuse, R108, R84 ;  /* 0x0000006c6054723c */ /* 0x042ff00000041854 */
[----:B------:R-:W-:Y:S03]  /*b550*/  MUFU.EX2 R121, R121 ;  /* 0x0000007900797308 */ /* 0x000fe60000000800 */
[----:B------:R-:W-:Y:S01]  /*b560*/  FMUL.FTZ R18, R3, R90 ;  /* 0x0000005a03127220 */ /* 0x000fe20000410000 */
[----:B------:R-:W-:Y:S01]  /*b570*/  FFMA.FTZ R108, R17, UR4, -R119 ;  /* 0x00000004116c7c23 */ /* 0x000fe20008010877 */
[----:B------:R-:W-:Y:S01]  /*b580*/  FFMA.FTZ R109, R19, UR4, -R120 ;  /* 0x00000004136d7c23 */ /* 0x000fe20008010878 */
[----:B------:R-:W-:Y:S01]  /*b590*/  FMUL.FTZ R17, R100, R89 ;  /* 0x0000005964117220 */ /* 0x000fe20000410000 */
[----:B------:R-:W-:Y:S03]  /*b5a0*/  FMUL.FTZ R19, R3, R91 ;  /* 0x0000005b03137220 */ /* 0x000fe60000410000 */
[----:B------:R-:W1:Y:S01]  /*b5b0*/  MUFU.EX2 R108, R108 ;  /* 0x0000006c006c7308 */ /* 0x000e620000000800 */
[----:B---3--:R-:W-:Y:S01]  /*b5c0*/  F2FP.BF16.F32.PACK_AB R88, R113, R112 ;  /* 0x000000707158723e */ /* 0x008fe200000010ff */
[----:B------:R-:W-:Y:S01]  /*b5d0*/  FADD.FTZ R112, R112, R5 ;  /* 0x0000000570707221 */ /* 0x000fe20000010000 */
[----:B------:R-:W-:Y:S01]  /*b5e0*/  F2FP.BF16.F32.PACK_AB R89, R115, R114 ;  /* 0x000000727359723e */ /* 0x000fe200000010ff */
[----:B------:R-:W-:Y:S01]  /*b5f0*/  FADD.FTZ R114, R114, R7 ;  /* 0x0000000772727221 */ /* 0x000fe20000010000 */
[----:B------:R-:W-:Y:S01]  /*b600*/  MOV R3, R0 ;  /* 0x0000000000037202 */ /* 0x000fe20000000f00 */
[----:B------:R-:W-:Y:S01]  /*b610*/  HMMA.16816.F32.BF16 R16, R96, R110, R16 ;  /* 0x0000006e6010723c */ /* 0x000fe20000041810 */
[----:B------:R-:W3:Y:S03]  /*b620*/  LDSM.16.MT88.4 R96, [R137+0x8800] ;  /* 0x008800008960783b */ /* 0x000ee60000004200 */
[----:B------:R-:W-:Y:S01]  /*b630*/  MUFU.EX2 R122, R122 ;  /* 0x0000007a007a7308 */ /* 0x000fe20000000800 */
[----:B------:R-:W-:Y:S01]  /*b640*/  FADD.FTZ R112, R113, R112 ;  /* 0x0000007071707221 */ /* 0x000fe20000010000 */
[----:B------:R-:W-:Y:S01]  /*b650*/  FADD.FTZ R115, R115, R114 ;  /* 0x0000007273737221 */ /* 0x000fe20000010000 */
[--C-:B------:R-:W-:Y:S01]  /*b660*/  FFMA.FTZ R111, R20, UR4, -R119.reuse ;  /* 0x00000004146f7c23 */ /* 0x100fe20008010877 */
[----:B------:R-:W-:Y:S06]  /*b670*/  FFMA.FTZ R110, R21, UR4, -R119 ;  /* 0x00000004156e7c23 */ /* 0x000fec0008010877 */
[----:B------:R-:W4:Y:S01]  /*b680*/  MUFU.EX2 R109, R109 ;  /* 0x0000006d006d7308 */ /* 0x000f220000000800 */
[----:B-1----:R-:W-:Y:S01]  /*b690*/  F2FP.BF16.F32.PACK_AB R90, R108, R121 ;  /* 0x000000796c5a723e */ /* 0x002fe200000010ff */
[----:B------:R-:W-:Y:S01]  /*b6a0*/  FADD.FTZ R121, R121, R112 ;  /* 0x0000007079797221 */ /* 0x000fe20000010000 */
[----:B------:R-:W-:Y:S03]  /*b6b0*/  F2FP.BF16.F32.PACK_AB R21, R124, R123 ;  /* 0x0000007b7c15723e */ /* 0x000fe600000010ff */
[----:B------:R-:W-:Y:S04]  /*b6c0*/  FADD.FTZ R108, R108, R121 ;  /* 0x000000796c6c7221 */ /* 0x000fe80000010000 */
[----:B------:R-:W-:Y:S10]  /*b6d0*/  MUFU.EX2 R111, R111 ;  /* 0x0000006f006f7308 */ /* 0x000ff40000000800 */
[----:B------:R-:W1:Y:S01]  /*b6e0*/  MUFU.EX2 R110, R110 ;  /* 0x0000006e006e7308 */ /* 0x000e620000000800 */
[C---:B----4-:R-:W-:Y:S01]  /*b6f0*/  F2FP.BF16.F32.PACK_AB R91, R109.reuse, R122 ;  /* 0x0000007a6d5b723e */ /* 0x050fe200000010ff */
[----:B------:R-:W-:Y:S04]  /*b700*/  FADD.FTZ R122, R122, R115 ;  /* 0x000000737a7a7221 */ /* 0x000fe80000010000 */
[----:B------:R-:W-:Y:S02]  /*b710*/  FADD.FTZ R122, R109, R122 ;  /* 0x0000007a6d7a7221 */ /* 0x000fe40000010000 */
[C---:B-----5:R-:W-:Y:S05]  /*b720*/  HMMA.16816.F32.BF16 R8, R88.reuse, R92, R8 ;  /* 0x0000005c5808723c */ /* 0x060fea0000041808 */
[----:B------:R-:W-:Y:S01]  /*b730*/  FADD.FTZ R123, R123, R122 ;  /* 0x0000007a7b7b7221 */ /* 0x000fe20000010000 */
[C---:B------:R-:W-:Y:S01]  /*b740*/  HMMA.16816.F32.BF16 R36, R88.reuse, R94, R36 ;  /* 0x0000005e5824723c */ /* 0x040fe20000041824 */
[----:B------:R-:W4:Y:S04]  /*b750*/  LDSM.16.MT88.4 R92, [R136+0x8800] ;  /* 0x00880000885c783b */ /* 0x000f280000004200 */
[C---:B-1----:R-:W-:Y:S01]  /*b760*/  F2FP.BF16.F32.PACK_AB R20, R110.reuse, R111 ;  /* 0x0000006f6e14723e */ /* 0x042fe200000010ff */
[C---:B--2---:R-:W-:Y:S05]  /*b770*/  HMMA.16816.F32.BF16 R40, R88.reuse, R104, R40 ;  /* 0x000000685828723c */ /* 0x044fea0000041828 */
[----:B------:R-:W-:Y:S01]  /*b780*/  FADD.FTZ R111, R111, R108 ;  /* 0x0000006c6f6f7221 */ /* 0x000fe20000010000 */
[C---:B------:R-:W-:Y:S01]  /*b790*/  HMMA.16816.F32.BF16 R44, R88.reuse, R106, R44 ;  /* 0x0000006a582c723c */ /* 0x040fe2000004182c */
[----:B------:R-:W1:Y:S04]  /*b7a0*/  LDSM.16.MT88.4 R104, [R140+0xa800] ;  /* 0x00a800008c68783b */ /* 0x000e680000004200 */
[----:B------:R-:W-:Y:S01]  /*b7b0*/  FADD.FTZ R110, R110, R111 ;  /* 0x0000006f6e6e7221 */ /* 0x000fe20000010000 */
[C---:B---3--:R-:W-:Y:S05]  /*b7c0*/  HMMA.16816.F32.BF16 R48, R88.reuse, R96, R48 ;  /* 0x000000605830723c */ /* 0x048fea0000041830 */
        /* <DEDUP_REMOVED lines=9> */
[C---:B--2---:R-:W-:Y:S06]  /*b860*/  HMMA.16816.F32.BF16 R72, R88.reuse, R96, R72 ;  /* 0x000000605848723c */ /* 0x044fec0000041848 */
[C---:B------:R-:W-:Y:S01]  /*b870*/  HMMA.16816.F32.BF16 R76, R88.reuse, R98, R76 ;  /* 0x00000062584c723c */ /* 0x040fe2000004184c */
[----:B------:R-:W-:Y:S05]  /*b880*/  LDSM.16.MT88.4 R96, [R138+0x9000] ;  /* 0x009000008a60783b */ /* 0x000fea0000004200 */
[C---:B---3--:R-:W-:Y:S06]  /*b890*/  HMMA.16816.F32.BF16 R12, R88.reuse, R92, R12 ;  /* 0x0000005c580c723c */ /* 0x048fec000004180c */
[C---:B------:R-:W-:Y:S01]  /*b8a0*/  HMMA.16816.F32.BF16 R80, R88.reuse, R94, R80 ;  /* 0x0000005e5850723c */ /* 0x040fe20000041850 */
[----:B------:R-:W2:Y:S05]  /*b8b0*/  LDSM.16.MT88.4 R92, [R140+0x9000] ;  /* 0x009000008c5c783b */ /* 0x000eaa0000004200 */
[C---:B-1----:R-:W-:Y:S06]  /*b8c0*/  HMMA.16816.F32.BF16 R84, R88.reuse, R104, R84 ;  /* 0x000000685854723c */ /* 0x042fec0000041854 */
[----:B------:R-:W-:Y:S01]  /*b8d0*/  HMMA.16816.F32.BF16 R16, R88, R106, R16 ;  /* 0x0000006a5810723c */ /* 0x000fe20000041810 */
[----:B------:R-:W-:Y:S04]  /*b8e0*/  LDSM.16.MT88.4 R88, [R136+0x9000] ;  /* 0x009000008858783b */ /* 0x000fe80000004200 */
[--C-:B------:R-:W-:Y:S01]  /*b8f0*/  FFMA.FTZ R104, R25, UR4, -R119.reuse ;  /* 0x0000000419687c23 */ /* 0x100fe20008010877 */
[--C-:B------:R-:W-:Y:S01]  /*b900*/  FFMA.FTZ R105, R27, UR4, -R120.reuse ;  /* 0x000000041b697c23 */ /* 0x100fe20008010878 */
[--C-:B------:R-:W-:Y:S01]  /*b910*/  FFMA.FTZ R106, R28, UR4, -R119.reuse ;  /* 0x000000041c6a7c23 */ /* 0x100fe20008010877 */
[--C-:B------:R-:W-:Y:S01]  /*b920*/  FFMA.FTZ R107, R29, UR4, -R119.reuse ;  /* 0x000000041d6b7c23 */ /* 0x100fe20008010877 */
[----:B------:R-:W1:Y:S02]  /*b930*/  LDSM.16.MT88.4 R24, [R137+0x9000] ;  /* 0x009000008918783b */ /* 0x000e640000004200 */
[----:B------:R-:W3:Y:S01]  /*b940*/  MUFU.EX2 R104, R104 ;  /* 0x0000006800687308 */ /* 0x000ee20000000800 */
[----:B------:R-:W-:Y:S01]  /*b950*/  FFMA.FTZ R120, R35, UR4, -R120 ;  /* 0x0000000423787c23 */ /* 0x000fe20008010878 */
[----:B------:R-:W-:Y:S04]  /*b960*/  FFMA.FTZ R119, R33, UR4, -R119 ;  /* 0x0000000421777c23 */ /* 0x000fe80008010877 */
[----:B------:R-:W-:Y:S04]  /*b970*/  LDSM.16.MT88.4 R28, [R138+0x9800] ;  /* 0x009800008a1c783b */ /* 0x000fe80000004200 */
[----:B------:R-:W4:Y:S04]  /*b980*/  MUFU.EX2 R105, R105 ;  /* 0x0000006900697308 */ /* 0x000f280000000800 */
[----:B------:R-:W-:Y:S06]  /*b990*/  LDSM.16.MT88.4 R32, [R137+0x9800] ;  /* 0x009800008920783b */ /* 0x000fec0000004200 */
[----:B------:R-:W-:Y:S01]  /*b9a0*/  MUFU.EX2 R106, R106 ;  /* 0x0000006a006a7308 */ /* 0x000fe20000000800 */
[C---:B---3--:R-:W-:Y:S01]  /*b9b0*/  F2FP.BF16.F32.PACK_AB R22, R104.reuse, R125 ;  /* 0x0000007d6816723e */ /* 0x048fe200000010ff */
[----:B------:R-:W-:Y:S04]  /*b9c0*/  FADD.FTZ R125, R125, R110 ;  /* 0x0000006e7d7d7221 */ /* 0x000fe80000010000 */
[----:B------:R-:W-:Y:S04]  /*b9d0*/  FADD.FTZ R125, R104, R125 ;  /* 0x0000007d687d7221 */ /* 0x000fe80000010000 */
[----:B------:R-:W3:Y:S01]  /*b9e0*/  MUFU.EX2 R107, R107 ;  /* 0x0000006b006b7308 */ /* 0x000ee20000000800 */
[C---:B----4-:R-:W-:Y:S01]  /*b9f0*/  F2FP.BF16.F32.PACK_AB R23, R105.reuse, R126 ;  /* 0x0000007e6917723e */ /* 0x050fe200000010ff */
[----:B------:R-:W-:Y:S04]  /*ba00*/  FADD.FTZ R126, R126, R123 ;  /* 0x0000007b7e7e7221 */ /* 0x000fe80000010000 */
[----:B------:R-:W-:Y:S02]  /*ba10*/  FADD.FTZ R126, R105, R126 ;  /* 0x0000007e697e7221 */ /* 0x000fe40000010000 */
[C---:B--2---:R-:W-:Y:S02]  /*ba20*/  HMMA.16816.F32.BF16 R8, R20.reuse, R92, R8 ;  /* 0x0000005c1408723c */ /* 0x044fe40000041808 */
[----:B------:R-:W2:Y:S04]  /*ba30*/  MUFU.EX2 R176, R119 ;  /* 0x0000007700b07308 */ /* 0x000ea80000000800 */
[C---:B------:R-:W-:Y:S01]  /*ba40*/  HMMA.16816.F32.BF16 R36, R20.reuse, R94, R36 ;  /* 0x0000005e1424723c */ /* 0x040fe20000041824 */
[----:B------:R-:W4:Y:S05]  /*ba50*/  LDSM.16.MT88.4 R92, [R140+0xb000] ;  /* 0x00b000008c5c783b */ /* 0x000f2a0000004200 */
[----:B------:R-:W5:Y:S01]  /*ba60*/  MUFU.EX2 R120, R120 ;  /* 0x0000007800787308 */ /* 0x000f620000000800 */
[C---:B------:R-:W-:Y:S06]  /*ba70*/  HMMA.16816.F32.BF16 R40, R20.reuse, R96, R40 ;  /* 0x000000601428723c */ /* 0x040fec0000041828 */
[C---:B------:R-:W-:Y:S06]  /*ba80*/  HMMA.16816.F32.BF16 R44, R20.reuse, R98, R44 ;  /* 0x00000062142c723c */ /* 0x040fec000004182c */
[C---:B-1----:R-:W-:Y:S06]  /*ba90*/  HMMA.16816.F32.BF16 R48, R20.reuse, R24, R48 ;  /* 0x000000181430723c */ /* 0x042fec0000041830 */
[C---:B------:R-:W-:Y:S01]  /*baa0*/  HMMA.16816.F32.BF16 R52, R20.reuse, R26, R52 ;  /* 0x0000001a1434723c */ /* 0x040fe20000041834 */
[----:B------:R-:W1:Y:S05]  /*bab0*/  LDSM.16.MT88.4 R24, [R138+0xb000] ;  /* 0x00b000008a18783b */ /* 0x000e6a0000004200 */
[C---:B------:R-:W-:Y:S06]  /*bac0*/  HMMA.16816.F32.BF16 R56, R20.reuse, R88, R56 ;  /* 0x000000581438723c */ /* 0x040fec0000041838 */
        /* <DEDUP_REMOVED lines=8> */
[C---:B---3--:R-:W-:Y:S06]  /*bb50*/  HMMA.16816.F32.BF16 R12, R20.reuse, R88, R12 ;  /* 0x00000058140c723c */ /* 0x048fec000004180c */
[C---:B------:R-:W-:Y:S05]  /*bb60*/  HMMA.16816.F32.BF16 R80, R20.reuse, R90, R80 ;  /* 0x0000005a1450723c */ /* 0x040fea0000041850 */
[----:B------:R-:W-:Y:S01]  /*bb70*/  F2FP.BF16.F32.PACK_AB R88, R107, R106 ;  /* 0x0000006a6b58723e */ /* 0x000fe200000010ff */
[C---:B----4-:R-:W-:Y:S05]  /*bb80*/  HMMA.16816.F32.BF16 R84, R20.reuse, R92, R84 ;  /* 0x0000005c1454723c */ /* 0x050fea0000041854 */
[----:B------:R-:W-:Y:S01]  /*bb90*/  F2FP.BF16.F32.PACK_AB R89, R174, R127 ;  /* 0x0000007fae59723e */ /* 0x000fe200000010ff */
[----:B------:R-:W-:Y:S01]  /*bba0*/  HMMA.16816.F32.BF16 R16, R20, R94, R16 ;  /* 0x0000005e1410723c */ /* 0x000fe20000041810 */
[----:B------:R-:W3:Y:S04]  /*bbb0*/  LDSM.16.MT88.4 R20, [R136+0x9800] ;  /* 0x009800008814783b */ /* 0x000ee80000004200 */
[----:B--2---:R-:W-:Y:S01]  /*bbc0*/  F2FP.BF16.F32.PACK_AB R90, R176, R169 ;  /* 0x000000a9b05a723e */ /* 0x004fe200000010ff */
[----:B------:R-:W-:Y:S01]  /*bbd0*/  FADD.FTZ R106, R106, R125 ;  /* 0x0000007d6a6a7221 */ /* 0x000fe20000010000 */
[----:B-----5:R-:W-:Y:S01]  /*bbe0*/  F2FP.BF16.F32.PACK_AB R91, R120, R171 ;  /* 0x000000ab785b723e */ /* 0x020fe200000010ff */
[----:B------:R-:W-:Y:S03]  /*bbf0*/  FADD.FTZ R127, R127, R126 ;  /* 0x0000007e7f7f7221 */ /* 0x000fe60000010000 */
[----:B------:R-:W-:Y:S01]  /*bc00*/  FADD.FTZ R106, R107, R106 ;  /* 0x0000006a6b6a7221 */ /* 0x000fe20000010000 */
[----:B------:R-:W-:Y:S03]  /*bc10*/  FADD.FTZ R174, R174, R127 ;  /* 0x0000007faeae7221 */ /* 0x000fe60000010000 */
[----:B------:R-:W-:Y:S01]  /*bc20*/  FADD.FTZ R167, R169, R106 ;  /* 0x0000006aa9a77221 */ /* 0x000fe20000010000 */
[----:B------:R-:W-:Y:S01]  /*bc30*/  FADD.FTZ R171, R171, R174 ;  /* 0x000000aeabab7221 */ /* 0x000fe20000010000 */
[C---:B-1----:R-:W-:Y:S01]  /*bc40*/  HMMA.16816.F32.BF16 R96, R88.reuse, R24, R8 ;  /* 0x000000185860723c */ /* 0x042fe20000041808 */
[----:B------:R-:W1:Y:S04]  /*bc50*/  LDSM.16.MT88.4 R8, [R140+0xb800] ;  /* 0x00b800008c08783b */ /* 0x000e680000004200 */
[----:B------:R-:W-:Y:S01]  /*bc60*/  FADD.FTZ R167, R176, R167 ;  /* 0x000000a7b0a77221 */ /* 0x000fe20000010000 */
[C---:B------:R-:W-:Y:S03]  /*bc70*/  HMMA.16816.F32.BF16 R36, R88.reuse, R26, R36 ;  /* 0x0000001a5824723c */ /* 0x040fe60000041824 */
[----:B------:R-:W2:Y:S02]  /*bc80*/  LDSM.16.MT88.4 R24, [R138+0xb800] ;  /* 0x00b800008a18783b */ /* 0x000ea40000004200 */
[----:B------:R-:W-:Y:S01]  /*bc90*/  FADD.FTZ R170, R120, R171 ;  /* 0x000000ab78aa7221 */ /* 0x000fe20000010000 */
[C---:B------:R-:W-:Y:S06]  /*bca0*/  HMMA.16816.F32.BF16 R40, R88.reuse, R28, R40 ;  /* 0x0000001c5828723c */ /* 0x040fec0000041828 */
[C---:B------:R-:W-:Y:S01]  /*bcb0*/  HMMA.16816.F32.BF16 R44, R88.reuse, R30, R44 ;  /* 0x0000001e582c723c */ /* 0x040fe2000004182c */
[----:B------:R-:W4:Y:S05]  /*bcc0*/  LDSM.16.MT88.4 R28, [R137+0xb800] ;  /* 0x00b80000891c783b */ /* 0x000f2a0000004200 */
[C---:B------:R-:W-:Y:S06]  /*bcd0*/  HMMA.16816.F32.BF16 R48, R88.reuse, R32, R48 ;  /* 0x000000205830723c */ /* 0x040fec0000041830 */
[C---:B------:R-:W-:Y:S01]  /*bce0*/  HMMA.16816.F32.BF16 R52, R88.reuse, R34, R52 ;  /* 0x000000225834723c */ /* 0x040fe20000041834 */
[----:B------:R-:W5:Y:S05]  /*bcf0*/  LDSM.16.MT88.4 R32, [R136+0xb800] ;  /* 0x00b800008820783b */ /* 0x000f6a0000004200 */
[C---:B---3--:R-:W-:Y:S06]  /*bd00*/  HMMA.16816.F32.BF16 R56, R88.reuse, R20, R56 ;  /* 0x000000145838723c */ /* 0x048fec0000041838 */
[C---:B------:R-:W-:Y:S06]  /*bd10*/  HMMA.16816.F32.BF16 R60, R88.reuse, R22, R60 ;  /* 0x00000016583c723c */ /* 0x040fec000004183c */
[C---:B-1----:R-:W-:Y:S06]  /*bd20*/  HMMA.16816.F32.BF16 R64, R88.reuse, R8, R64 ;  /* 0x000000085840723c */ /* 0x042fec0000041840 */
[C---:B------:R-:W-:Y:S06]  /*bd30*/  HMMA.16816.F32.BF16 R68, R88.reuse, R10, R68 ;  /* 0x0000000a5844723c */ /* 0x040fec0000041844 */
[C---:B--2---:R-:W-:Y:S06]  /*bd40*/  HMMA.16816.F32.BF16 R72, R88.reuse, R24, R72 ;  /* 0x000000185848723c */ /* 0x044fec0000041848 */
[C---:B------:R-:W-:Y:S06]  /*bd50*/  HMMA.16816.F32.BF16 R76, R88.reuse, R26, R76 ;  /* 0x0000001a584c723c */ /* 0x040fec000004184c */
[C---:B----4-:R-:W-:Y:S06]  /*bd60*/  HMMA.16816.F32.BF16 R92, R88.reuse, R28, R12 ;  /* 0x0000001c585c723c */ /* 0x050fec000004180c */
[C---:B------:R-:W-:Y:S06]  /*bd70*/  HMMA.16816.F32.BF16 R80, R88.reuse, R30, R80 ;  /* 0x0000001e5850723c */ /* 0x040fec0000041850 */
[C---:B-----5:R-:W-:Y:S06]  /*bd80*/  HMMA.16816.F32.BF16 R84, R88.reuse, R32, R84 ;  /* 0x000000205854723c */ /* 0x060fec0000041854 */
[----:B------:R-:W-:Y:S01]  /*bd90*/  HMMA.16816.F32.BF16 R88, R88, R34, R16 ;  /* 0x000000225858723c */ /* 0x000fe20000041810 */
[----:B------:R-:W-:Y:S11]  /*bda0*/  @!UPT UIADD3 URZ, URZ, URZ, URZ ;  /* 0x0000003f3f3ff290 */ /* 0x000ff6000fffe03f */
[----:B------:R-:W-:Y:S01]  /*bdb0*/  @!UPT UIADD3 URZ, URZ, URZ, URZ ;  /* 0x0000003f3f3ff290 */ /* 0x000fe2000fffe03f */
[----:B------:R-:W-:Y:S11]  /*bdc0*/  @P1 BRA `(.L_x_6116) ;  /* 0xffffffd400141947 */ /* 0x000ff6000383ffff */
.L_x_6112:
        /* <DEDUP_REMOVED lines=9> */
[----:B------:R-:W5:Y:S01]  /*be60*/  LDC.64 R18, c[0x0][0x2c0] ;  /* 0x0000b000ff127b82 */ /* 0x000f620000000a00 */
[----:B-1----:R-:W-:Y:S01]  /*be70*/  FADD.FTZ R3, R4, R167 ;  /* 0x000000a704037221 */ /* 0x002fe20000010000 */
[----:B--2---:R-:W-:Y:S01]  /*be80*/  ULEA UR4, UR4, UR5, 0x18 ;  /* 0x0000000504047291 */ /* 0x004fe2000f8ec03f */
[----:B------:R-:W1:Y:S01]  /*be90*/  S2R R4, SR_TID.X ;  /* 0x0000000000047919 */ /* 0x000e620000002100 */
[----:B---3--:R-:W-:-:S02]  /*bea0*/  FADD.FTZ R10, R5, R170 ;  /* 0x000000aa050a7221 */ /* 0x008fc40000010000 */
[----:B------:R-:W2:Y:S04]  /*beb0*/  SHFL.BFLY PT, R6, R3, 0x1, 0x1f ;  /* 0x0c201f0003067f89 */ /* 0x000ea800000e0000 */
[----:B------:R-:W3:Y:S01]  /*bec0*/  SHFL.BFLY PT, R5, R10, 0x1, 0x1f ;  /* 0x0c201f000a057f89 */ /* 0x000ee200000e0000 */
[----:B--2---:R-:W-:Y:S01]  /*bed0*/  FADD.FTZ R6, R3, R6 ;  /* 0x0000000603067221 */ /* 0x004fe20000010000 */
[----:B-1----:R-:W-:Y:S01]  /*bee0*/  SHF.R.S32.HI R13, RZ, 0x1f, R4 ;  /* 0x0000001fff0d7819 */ /* 0x002fe20000011404 */
[----:B---3--:R-:W-:Y:S01]  /*bef0*/  FADD.FTZ R5, R10, R5 ;  /* 0x000000050a057221 */ /* 0x008fe20000010000 */
[----:B------:R-:W-:Y:S02]  /*bf00*/  BAR.SYNC.DEFER_BLOCKING 0x0 ;  /* 0x0000000000007b1d */ /* 0x000fe40000010000 */
[----:B------:R-:W-:-:S02]  /*bf10*/  FSETP.NE.FTZ.AND P4, PT, R6, RZ, PT ;  /* 0x000000ff0600720b */ /* 0x000fc40003f95000 */
[-C--:B------:R-:W-:Y:S02]  /*bf20*/  LEA.HI R17, R13, R4.reuse, RZ, 0x2 ;  /* 0x000000040d117211 */ /* 0x080fe400078f10ff */
[----:B------:R-:W-:Y:S02]  /*bf30*/  FSETP.NE.FTZ.AND P3, PT, R5, RZ, PT ;  /* 0x000000ff0500720b */ /* 0x000fe40003f75000 */
[--C-:B------:R-:W-:Y:S02]  /*bf40*/  SHF.R.S32.HI R12, RZ, 0x2, R17.reuse ;  /* 0x00000002ff0c7819 */ /* 0x100fe40000011411 */
[----:B------:R-:W-:Y:S02]  /*bf50*/  SHF.R.S32.HI R7, RZ, 0x1f, R17 ;  /* 0x0000001fff077819 */ /* 0x000fe40000011411 */
[----:B------:R-:W-:Y:S02]  /*bf60*/  LEA.HI R3, R13, R4, RZ, 0x5 ;  /* 0x000000040d037211 */ /* 0x000fe400078f28ff */
[----:B------:R-:W-:Y:S01]  /*bf70*/  LEA.HI R7, R7, R12, RZ, 0x3 ;  /* 0x0000000c07077211 */ /* 0x000fe200078f18ff */
[----:B------:R-:W1:Y:S01]  /*bf80*/  @P4 MUFU.RCP R9, R6 ;  /* 0x0000000600094308 */ /* 0x000e620000001000 */
[----:B----4-:R-:W-:-:S02]  /*bf90*/  SHF.R.S32.HI R10, RZ, 0x1f, R15 ;  /* 0x0000001fff0a7819 */ /* 0x010fc4000001140f */
[----:B------:R-:W-:Y:S02]  /*bfa0*/  LOP3.LUT R7, R7, 0xfffffff8, RZ, 0xc0, !PT ;  /* 0xfffffff807077812 */ /* 0x000fe400078ec0ff */
[----:B------:R-:W-:Y:S02]  /*bfb0*/  LEA.HI R13, R13, R4, RZ, 0x4 ;  /* 0x000000040d0d7211 */ /* 0x000fe400078f20ff */
[----:B------:R-:W-:Y:S01]  /*bfc0*/  IADD3 R7, R12, -R7, RZ ;  /* 0x800000070c077210 */ /* 0x000fe20007ffe0ff */
[----:B------:R-:W2:Y:S01]  /*bfd0*/  @P3 MUFU.RCP R8, R5 ;  /* 0x0000000500083308 */ /* 0x000ea20000001000 */
[----:B------:R-:W-:Y:S02]  /*bfe0*/  LOP3.LUT R17, R17, 0x1ffffffc, RZ, 0xc0, !PT ;  /* 0x1ffffffc11117812 */ /* 0x000fe400078ec0ff */
[----:B------:R-:W-:Y:S02]  /*bff0*/  LEA.HI R10, R10, R15, RZ, 0x4 ;  /* 0x0000000f0a0a7211 */ /* 0x000fe400078f20ff */
[----:B------:R-:W-:-:S02]  /*c000*/  LOP3.LUT R15, R13, 0xfffffff0, RZ, 0xc0, !PT ;  /* 0xfffffff00d0f7812 */ /* 0x000fc400078ec0ff */
[----:B------:R-:W-:Y:S01]  /*c010*/  SHF.L.U32 R16, R7, 0x6, RZ ;  /* 0x0000000607107819 */ /* 0x000fe200000006ff */
[----:B------:R-:W-:Y:S01]  /*c020*/  @P4 MUFU.LG2 R6, R6 ;  /* 0x0000000600064308 */ /* 0x000fe20000000c00 */
[----:B------:R-:W-:Y:S01]  /*c030*/  SHF.R.S32.HI R11, RZ, 0x5, R3 ;  /* 0x00000005ff0b7819 */ /* 0x000fe20000011403 */
[----:B-1----:R-:W-:Y:S01]  /*c040*/  FMUL.FTZ R96, R9, R96 ;  /* 0x0000006009607220 */ /* 0x002fe20000410000 */
[----:B------:R-:W-:Y:S01]  /*c050*/  IADD3 R14, -R17, R4, RZ ;  /* 0x00000004110e7210 */ /* 0x000fe20007ffe1ff */
[----:B------:R-:W-:Y:S01]  /*c060*/  FMUL.FTZ R97, R9, R97 ;  /* 0x0000006109617220 */ /* 0x000fe20000410000 */
[----:B------:R-:W-:Y:S01]  /*c070*/  LOP3.LUT R13, R7, 0x1, RZ, 0xc0, !PT ;  /* 0x00000001070d7812 */ /* 0x000fe200078ec0ff */
[C---:B------:R-:W-:Y:S01]  /*c080*/  FMUL.FTZ R36, R9.reuse, R36 ;  /* 0x0000002409247220 */ /* 0x040fe20000410000 */
[----:B------:R-:W-:Y:S01]  /*c090*/  SHF.R.S32.HI R10, RZ, 0x4, R10 ;  /* 0x00000004ff0a7819 */ /* 0x000fe2000001140a */
[----:B------:R-:W-:Y:S01]  /*c0a0*/  FMUL.FTZ R37, R9, R37 ;  /* 0x0000002509257220 */ /* 0x000fe20000410000 */
[----:B------:R-:W-:Y:S01]  /*c0b0*/  IADD3 R12, -R15, R4, RZ ;  /* 0x000000040f0c7210 */ /* 0x000fe20007ffe1ff */
[C---:B------:R-:W-:Y:S01]  /*c0c0*/  FMUL.FTZ R40, R9.reuse, R40 ;  /* 0x0000002809287220 */ /* 0x040fe20000410000 */
[----:B------:R-:W-:Y:S01]  /*c0d0*/  LOP3.LUT R16, R16, 0x1c0, RZ, 0xc0, !PT ;  /* 0x000001c010107812 */ /* 0x000fe200078ec0ff */
[----:B------:R-:W-:Y:S01]  /*c0e0*/  FMUL.FTZ R41, R9, R41 ;  /* 0x0000002909297220 */ /* 0x000fe20000410000 */
[----:B------:R-:W-:Y:S01]  /*c0f0*/  LEA R11, R11, R14, 0x9 ;  /* 0x0000000e0b0b7211 */ /* 0x000fe200078e48ff */
[----:B------:R-:W-:Y:S01]  /*c100*/  FMUL.FTZ R44, R9, R44 ;  /* 0x0000002c092c7220 */ /* 0x000fe20000410000 */
[----:B------:R-:W-:Y:S01]  /*c110*/  ISETP.NE.U32.AND P0, PT, R13, 0x1, PT ;  /* 0x000000010d00780c */ /* 0x000fe20003f05070 */
[C---:B------:R-:W-:Y:S01]  /*c120*/  FMUL.FTZ R45, R9.reuse, R45 ;  /* 0x0000002d092d7220 */ /* 0x040fe20000410000 */
[----:B------:R-:W-:Y:S01]  /*c130*/  SHF.L.U32 R14, R10, 0x6, RZ ;  /* 0x000000060a0e7819 */ /* 0x000fe200000006ff */
[C---:B------:R-:W-:Y:S01]  /*c140*/  FMUL.FTZ R48, R9.reuse, R48 ;  /* 0x0000003009307220 */ /* 0x040fe20000410000 */
[----:B------:R-:W-:Y:S01]  /*c150*/  LEA.HI R13, R12, R12, RZ, 0x1 ;  /* 0x0000000c0c0d7211 */ /* 0x000fe200078f08ff */
[C---:B------:R-:W-:Y:S01]  /*c160*/  FMUL.FTZ R49, R9.reuse, R49 ;  /* 0x0000003109317220 */ /* 0x040fe20000410000 */
[----:B------:R-:W-:Y:S01]  /*c170*/  LEA.HI R16, R16, R16, RZ, 0x1d ;  /* 0x0000001010107211 */ /* 0x000fe200078fe8ff */
[C---:B------:R-:W-:Y:S01]  /*c180*/  FMUL.FTZ R52, R9.reuse, R52 ;  /* 0x0000003409347220 */ /* 0x040fe20000410000 */
[----:B------:R-:W-:Y:S01]  /*c190*/  LOP3.LUT R14, R14, 0x1c0, RZ, 0xc0, !PT ;  /* 0x000001c00e0e7812 */ /* 0x000fe200078ec0ff */
[----:B------:R-:W-:Y:S01]  /*c1a0*/  FMUL.FTZ R53, R9, R53 ;  /* 0x0000003509357220 */ /* 0x000fe20000410000 */
[----:B------:R-:W-:Y:S01]  /*c1b0*/  SHF.L.U32 R15, R13, 0x2, RZ ;  /* 0x000000020d0f7819 */ /* 0x000fe200000006ff */
[----:B------:R-:W-:Y:S01]  /*c1c0*/  FMUL.FTZ R56, R9, R56 ;  /* 0x0000003809387220 */ /* 0x000fe20000410000 */
[----:B------:R-:W-:Y:S01]  /*c1d0*/  LEA R11, R11, R16, 0x1 ;  /* 0x000000100b0b7211 */ /* 0x000fe200078e08ff */
[C---:B------:R-:W-:Y:S01]  /*c1e0*/  FMUL.FTZ R57, R9.reuse, R57 ;  /* 0x0000003909397220 */ /* 0x040fe20000410000 */
[----:B------:R-:W-:Y:S01]  /*c1f0*/  LOP3.LUT R15, R14, 0x38, R15, 0xf8, !PT ;  /* 0x000000380e0f7812 */ /* 0x000fe200078ef80f */
[C---:B------:R-:W-:Y:S01]  /*c200*/  FMUL.FTZ R60, R9.reuse, R60 ;  /* 0x0000003c093c7220 */ /* 0x040fe20000410000 */
[----:B------:R-:W-:Y:S01]  /*c210*/  SHF.R.U32.HI R14, RZ, 0x3, R14 ;  /* 0x00000003ff0e7819 */ /* 0x000fe2000001160e */
[----:B------:R-:W-:Y:S01]  /*c220*/  FMUL.FTZ R61, R9, R61 ;  /* 0x0000003d093d7220 */ /* 0x000fe20000410000 */
[----:B------:R-:W-:Y:S01]  /*c230*/  LOP3.LUT R13, R13, 0xffffffe, RZ, 0xc0, !PT ;  /* 0x0ffffffe0d0d7812 */ /* 0x000fe200078ec0ff */
[----:B------:R-:W-:Y:S01]  /*c240*/  FMUL.FTZ R64, R9, R64 ;  /* 0x0000004009407220 */ /* 0x000fe20000410000 */
        /* <DEDUP_REMOVED lines=58> */
[----:B------:R-:W-:Y:S02]  /*c5f0*/  @P0 IADD3 R8, R11, 0x20, RZ ;  /* 0x000000200b080810 */ /* 0x000fe40007ffe0ff */
[----:B------:R-:W-:Y:S02]  /*c600*/  SEL R9, R9, 0xffffff80, !P2 ;  /* 0xffffff8009097807 */ /* 0x000fe40005000000 */
[----:B------:R-:W-:Y:S01]  /*c610*/  LEA R13, R13, R14, 0x2 ;  /* 0x0000000e0d0d7211 */ /* 0x000fe200078e10ff */
[----:B------:R-:W-:Y:S01]  /*c620*/  STS.64 [R8], R36 ;  /* 0x0000002408007388 */ /* 0x000fe20000000a00 */
[----:B------:R-:W-:Y:S02]  /*c630*/  IADD3 R14, R11, R7, RZ ;  /* 0x000000070b0e7210 */ /* 0x000fe40007ffe0ff */
        /* <DEDUP_REMOVED lines=9> */
[----:B------:R-:W-:Y:S01]  /*c6d0*/  LEA R13, R13, UR4, 0x2 ;  /* 0x000000040d0d7c11 */ /* 0x000fe2000f8e10ff */
[----:B------:R-:W1:Y:S01]  /*c6e0*/  S2UR UR4, SR_CTAID.Z ;  /* 0x00000000000479c3 */ /* 0x000e620000002700 */
        /* <DEDUP_REMOVED lines=30> */
[----:B------:R5:W-:Y:S01]  /*c8d0*/  STS.64 [R9+0x4800], R90 ;  /* 0x0048005a09007388 */ /* 0x000be20000000a00 */
[----:B--2---:R-:W1:Y:S08]  /*c8e0*/  LDC R7, c[0x0][0x270] ;  /* 0x00009c00ff077b82 */ /* 0x004e700000000800 */
[----:B------:R-:W-:Y:S08]  /*c8f0*/  BAR.SYNC.DEFER_BLOCKING 0x0 ;  /* 0x0000000000007b1d */ /* 0x000ff00000010000 */
[----:B---3--:R-:W2:Y:S01]  /*c900*/  @P3 LDC R15, c[0x0][0x2e8] ;  /* 0x0000ba00ff0f3b82 */ /* 0x008ea20000000800 */
[----:B------:R-:W3:Y:S01]  /*c910*/  S2R R11, SR_CTAID.Y ;  /* 0x00000000000b7919 */ /* 0x000ee20000002600 */
[----:B------:R-:W3:Y:S06]  /*c920*/  S2R R8, SR_CTAID.X ;  /* 0x0000000000087919 */ /* 0x000eec0000002500 */
[----:B----4-:R-:W4:Y:S01]  /*c930*/  @P4 LDC R17, c[0x0][0x2e8] ;  /* 0x0000ba00ff114b82 */ /* 0x010f220000000800 */
[----:B-1----:R-:W-:Y:S01]  /*c940*/  IMAD R4, R7, R4, UR4 ;  /* 0x0000000407047e24 */ /* 0x002fe2000f8e0204 */
[----:B------:R1:W1:Y:S01]  /*c950*/  LDS.128 R24, [R13+0x3800] ;  /* 0x003800000d187984 */ /* 0x0002620000000c00 */
[----:B-----5:R-:W-:-:S03]  /*c960*/  MOV R9, 0xff800000 ;  /* 0xff80000000097802 */ /* 0x020fc60000000f00 */
[----:B------:R1:W1:Y:S01]  /*c970*/  LDS.128 R20, [R13+0x7800] ;  /* 0x007800000d147984 */ /* 0x0002620000000c00 */
[----:B--2---:R-:W-:Y:S01]  /*c980*/  @P3 FFMA.FTZ R9, R0, R15, R5 ;  /* 0x0000000f00093223 */ /* 0x004fe20000010005 */
[----:B---3--:R-:W-:Y:S02]  /*c990*/  IMAD R18, R11, R18, R157 ;  /* 0x000000120b127224 */ /* 0x008fe400078e029d */
[----:B------:R-:W-:Y:S01]  /*c9a0*/  @P4 FMUL.FTZ R11, R6, 0.69314718246459960938 ;  /* 0x3f317218060b4820 */ /* 0x000fe20000410000 */
[----:B------:R-:W-:Y:S02]  /*c9b0*/  SHF.L.U32 R6, R12, 0x2, RZ ;  /* 0x000000020c067819 */ /* 0x000fe400000006ff */
[----:B------:R-:W-:Y:S01]  /*c9c0*/  SHF.L.U32 R8, R8, 0x6, RZ ;  /* 0x0000000608087819 */ /* 0x000fe200000006ff */
[----:B------:R-:W-:Y:S02]  /*c9d0*/  IMAD R4, R18, R7, R4 ;  /* 0x0000000712047224 */ /* 0x000fe400078e0204 */
[----:B----4-:R-:W-:Y:S01]  /*c9e0*/  @P4 FFMA.FTZ R3, R2, R17, R11 ;  /* 0x0000001102034223 */ /* 0x010fe2000001000b */
[----:B------:R-:W-:Y:S01]  /*c9f0*/  SHF.R.S32.HI R7, RZ, 0x1f, R6 ;  /* 0x0000001fff077819 */ /* 0x000fe20000011406 */
        /* <DEDUP_REMOVED lines=13> */
.L_x_6118:
[----:B------:R-:W-:Y:S05]  /*cad0*/  BSYNC B0 ;  /* 0x0000000000007941 */ /* 0x000fea0003800000 */
.L_x_6117:
[C---:B------:R-:W-:Y:S01]  /*cae0*/  VIADD R0, R10.reuse, 0x18 ;  /* 0x000000180a007836 */ /* 0x040fe20000000000 */
[----:B------:R-:W-:Y:S01]  /*caf0*/  ULDC UR4, c[0x0][0x2dc] ;  /* 0x0000b70000047ab9 */ /* 0x000fe20000000800 */
[----:B--2---:R-:W-:Y:S01]  /*cb00*/  IMAD.WIDE R8, R10, 0x80, R6 ;  /* 0x000000800a087825 */ /* 0x004fe200078e0206 */
[----:B------:R-:W-:Y:S02]  /*cb10*/  BSSY B0, `(.L_x_6119) ;  /* 0x000001e000007945 */ /* 0x000fe40003800000 */
[-C--:B------:R-:W-:Y:S01]  /*cb20*/  ISETP.GE.AND P6, PT, R0, R147.reuse, PT ;  /* 0x000000930000720c */ /* 0x080fe20003fc6270 */
[----:B------:R-:W-:Y:S01]  /*cb30*/  IMAD R3, R19, UR4, RZ ;  /* 0x0000000413037c24 */ /* 0x000fe2000f8e02ff */
[----:B------:R-:W-:Y:S01]  /*cb40*/  ULDC.64 UR4, c[0x0][0x288] ;  /* 0x0000a20000047ab9 */ /* 0x000fe20000000a00 */
[C---:B------:R-:W-:Y:S01]  /*cb50*/  VIADD R0, R10.reuse, 0x20 ;  /* 0x000000200a007836 */ /* 0x040fe20000000000 */
[----:B------:R2:W3:Y:S01]  /*cb60*/  LDS.128 R16, [R13] ;  /* 0x000000000d107984 */ /* 0x0004e20000000c00 */
        /* <DEDUP_REMOVED lines=8> */
[-C--:B------:R-:W-:Y:S01]  /*cbf0*/  ISETP.GE.AND P1, PT, R2, R147.reuse, PT ;  /* 0x000000930200720c */ /* 0x080fe20003f26270 */
[----:B------:R-:W-:Y:S01]  /*cc00*/  VIADD R2, R10, 0x28 ;  /* 0x000000280a027836 */ /* 0x000fe20000000000 */
[----:B------:R-:W-:Y:S02]  /*cc10*/  LEA.HI.X R5, R8, UR5, R3, 0x2, P2 ;  /* 0x0000000508057c11 */ /* 0x000fe400090f1403 */
[-C--:B------:R-:W-:Y:S01]  /*cc20*/  ISETP.GE.AND P3, PT, R0, R147.reuse, PT ;  /* 0x000000930000720c */ /* 0x080fe20003f66270 */
[C---:B------:R-:W-:Y:S01]  /*cc30*/  VIADD R0, R10.reuse, 0x38 ;  /* 0x000000380a007836 */ /* 0x040fe20000000000 */
[----:B------:R-:W-:-:S02]  /*cc40*/  ISETP.GE.AND P2, PT, R10, R147, PT ;  /* 0x000000930a00720c */ /* 0x000fc40003f46270 */
[----:B------:R2:W4:Y:S01]  /*cc50*/  LDS.128 R8, [R13+0x4000] ;  /* 0x004000000d087984 */ /* 0x0005220000000c00 */
[----:B------:R-:W-:Y:S01]  /*cc60*/  ISETP.GE.AND P4, PT, R2, R147, PT ;  /* 0x000000930200720c */ /* 0x000fe20003f86270 */
[----:B------:R-:W-:-:S09]  /*cc70*/  VIADD R2, R6, 0x40 ;  /* 0x0000004006027836 */ /* 0x000fd20000000000 */
[----:B------:R-:W-:Y:S05]  /*cc80*/  @P2 BRA `(.L_x_6120) ;  /* 0x0000000000182947 */ /* 0x000fea0003800000 */
[----:B------:R-:W-:Y:S02]  /*cc90*/  ULDC UR4, c[0x0][0x2d0] ;  /* 0x0000b40000047ab9 */ /* 0x000fe40000000800 */
[----:B------:R-:W-:-:S13]  /*cca0*/  ISETP.GE.AND P2, PT, R6, UR4, PT ;  /* 0x0000000406007c0c */ /* 0x000fda000bf46270 */
[----:B---3--:R3:W-:Y:S04]  /*ccb0*/  @!P2 STG.E.64 desc[UR10][R4.64], R16 ;  /* 0x000000100400a986 */ /* 0x0087e8000c101b0a */
[----:B------:R3:W-:Y:S01]  /*ccc0*/  @!P2 STG.E.64 desc[UR10][R4.64+0x8], R18 ;  /* 0x000008120400a986 */ /* 0x0007e2000c101b0a */
[----:B------:R-:W-:-:S13]  /*ccd0*/  ISETP.GE.AND P2, PT, R2, UR4, PT ;  /* 0x0000000402007c0c */ /* 0x000fda000bf46270 */
[----:B----4-:R3:W-:Y:S02]  /*cce0*/  @!P2 STG.E.128 desc[UR10][R4.64+0x100], R8 ;  /* 0x000100080400a986 */ /* 0x0107e4000c101d0a */
.L_x_6120:
[----:B------:R-:W-:Y:S05]  /*ccf0*/  BSYNC B0 ;  /* 0x0000000000007941 */ /* 0x000fea0003800000 */
.L_x_6119:
[----:B---3--:R3:W1:Y:S01]  /*cd00*/  LDS.128 R16, [R13+0x800] ;  /* 0x000800000d107984 */ /* 0x0086620000000c00 */
[----:B------:R-:W-:Y:S01]  /*cd10*/  BSSY B0, `(.L_x_6121) ;  /* 0x0000009000007945 */ /* 0x000fe20003800000 */
[----:B------:R-:W-:Y:S02]  /*cd20*/  ISETP.GE.AND P2, PT, R0, R147, PT ;  /* 0x000000930000720c */ /* 0x000fe40003f46270 */
[----:B----4-:R3:W4:Y:S01]  /*cd30*/  LDS.128 R8, [R13+0x4800] ;  /* 0x004800000d087984 */ /* 0x0107220000000c00 */
[----:B------:R-:W-:Y:S05]  /*cd40*/  @P0 BRA `(.L_x_6122) ;  /* 0x0000000000140947 */ /* 0x000fea0003800000 */
[----:B------:R-:W-:Y:S02]  /*cd50*/  ULDC UR4, c[0x0][0x2d0] ;  /* 0x0000b40000047ab9 */ /* 0x000fe40000000800 */
[----:B------:R-:W-:-:S13]  /*cd60*/  ISETP.GE.AND P0, PT, R6, UR4, PT ;  /* 0x0000000406007c0c */ /* 0x000fda000bf06270 */
[----:B-1----:R1:W-:Y:S01]  /*cd70*/  @!P0 STG.E.128 desc[UR10][R4.64+0x1000], R16 ;  /* 0x0010001004008986 */ /* 0x0023e2000c101d0a */
[----:B------:R-:W-:-:S13]  /*cd80*/  ISETP.GE.AND P0, PT, R2, UR4, PT ;  /* 0x0000000402007c0c */ /* 0x000fda000bf06270 */
[----:B----4-:R1:W-:Y:S02]  /*cd90*/  @!P0 STG.E.128 desc[UR10][R4.64+0x1100], R8 ;  /* 0x0011000804008986 */ /* 0x0103e4000c101d0a */
.L_x_6122:
[----:B------:R-:W-:Y:S05]  /*cda0*/  BSYNC B0 ;  /* 0x0000000000007941 */ /* 0x000fea0003800000 */
.L_x_6121:
[----:B-1----:R1:W1:Y:S01]  /*cdb0*/  LDS.128 R16, [R13+0x1000] ;  /* 0x001000000d107984 */ /* 0x0022620000000c00 */
[----:B------:R-:W-:Y:S03]  /*cdc0*/  BSSY B0, `(.L_x_6123) ;  /* 0x0000008000007945 */ /* 0x000fe60003800000 */
[----:B----4-:R4:W1:Y:S01]  /*cdd0*/  LDS.128 R8, [R13+0x5000] ;  /* 0x005000000d087984 */ /* 0x0108620000000c00 */
[----:B------:R-:W-:Y:S05]  /*cde0*/  @P1 BRA `(.L_x_6124) ;  /* 0x0000000000141947 */ /* 0x000fea0003800000 */
[----:B------:R-:W-:Y:S02]  /*cdf0*/  ULDC UR4, c[0x0][0x2d0] ;  /* 0x0000b40000047ab9 */ /* 0x000fe40000000800 */
[----:B------:R-:W-:Y:S02]  /*ce00*/  ISETP.GE.AND P1, PT, R6, UR4, PT ;  /* 0x0000000406007c0c */ /* 0x000fe4000bf26270 */
[----:B------:R-:W-:-:S11]  /*ce10*/  ISETP.GE.AND P0, PT, R2, UR4, PT ;  /* 0x0000000402007c0c */ /* 0x000fd6000bf06270 */
[----:B-1----:R1:W-:Y:S04]  /*ce20*/  @!P1 STG.E.128 desc[UR10][R4.64+0x2000], R16 ;  /* 0x0020001004009986 */ /* 0x0023e8000c101d0a */
[----:B------:R1:W-:Y:S02]  /*ce30*/  @!P0 STG.E.128 desc[UR10][R4.64+0x2100], R8 ;  /* 0x0021000804008986 */ /* 0x0003e4000c101d0a */
.L_x_6124:
[----:B------:R-:W-:Y:S05]  /*ce40*/  BSYNC B0 ;  /* 0x0000000000007941 */ /* 0x000fea0003800000 */
.L_x_6123:
        /* <DEDUP_REMOVED lines=9> */
.L_x_6126:
[----:B------:R-:W-:Y:S05]  /*cee0*/  BSYNC B0 ;  /* 0x0000000000007941 */ /* 0x000fea0003800000 */
.L_x_6125:
        /* <DEDUP_REMOVED lines=9> */
.L_x_6128:
[----:B------:R-:W-:Y:S05]  /*cf80*/  BSYNC B0 ;  /* 0x0000000000007941 */ /* 0x000fea0003800000 */
.L_x_6127:
        /* <DEDUP_REMOVED lines=9> */
.L_x_6130:
[----:B------:R-:W-:Y:S05]  /*d020*/  BSYNC B0 ;  /* 0x0000000000007941 */ /* 0x000fea0003800000 */
.L_x_6129:
        /* <DEDUP_REMOVED lines=9> */
.L_x_6132:
[----:B------:R-:W-:Y:S05]  /*d0c0*/  BSYNC B0 ;  /* 0x0000000000007941 */ /* 0x000fea0003800000 */
.L_x_6131:
        /* <DEDUP_REMOVED lines=8> */
.L_x_6133:
        /* <DEDUP_REMOVED lines=11> */
.L_x_8518:


//--------------------- .text._ZN5flash24flash_fwd_splitkv_kernelI23Flash_fwd_kernel_traitsILi128ELi64ELi64ELi4ELb0ELb0EN7cutlass10bfloat16_tE19Flash_kernel_traitsILi128ELi64ELi64ELi4ES3_EELb1ELb0ELb0ELb0ELb0ELb1ELb1ELb0EEEvNS_16Flash_fwd_paramsE --------------------------
	.section	.text._ZN5flash24flash_fwd_splitkv_kernelI23Flash_fwd_kernel_traitsILi128ELi64ELi64ELi4ELb0ELb0EN7cutlass10bfloat16_tE19Flash_kernel_traitsILi128ELi64ELi64ELi4ES3_EELb1ELb0ELb0ELb0ELb0ELb1ELb1ELb0EEEvNS_16Flash_fwd_paramsE,"ax",@progbits
	.align	128
        .global         _ZN5flash24flash_fwd_splitkv_kernelI23Flash_fwd_kernel_traitsILi128ELi64ELi64ELi4ELb0ELb0EN7cutlass10bfloat16_tE19Flash_kernel_traitsILi128ELi64ELi64ELi4ES3_EELb1ELb0ELb0ELb0ELb0ELb1ELb1ELb0EEEvNS_16Flash_fwd_paramsE
        .type           _ZN5flash24flash_fwd_splitkv_kernelI23Flash_fwd_kernel_traitsILi128ELi64ELi64ELi4ELb0ELb0EN7cutlass10bfloat16_tE19Flash_kernel_traitsILi128ELi64ELi64ELi4ES3_EELb1ELb0ELb0ELb0ELb0ELb1ELb1ELb0EEEvNS_16Flash_fwd_paramsE,@function
        .size           _ZN5flash24flash_fwd_splitkv_kernelI23Flash_fwd_kernel_traitsILi128ELi64ELi64ELi4ELb0ELb0EN7cutlass10bfloat16_tE19Flash_kernel_traitsILi128ELi64ELi64ELi4ES3_EELb1ELb0ELb0ELb0ELb0ELb1ELb1ELb0EEEvNS_16Flash_fwd_paramsE,(.L_x_8519 - _ZN5flash24flash_fwd_splitkv_kernelI23Flash_fwd_kernel_traitsILi128ELi64ELi64ELi4ELb0ELb0EN7cutlass10bfloat16_tE19Flash_kernel_traitsILi128ELi64ELi64ELi4ES3_EELb1ELb0ELb0ELb0ELb0ELb1ELb1ELb0EEEvNS_16Flash_fwd_paramsE)
        .other          _ZN5flash24flash_fwd_splitkv_kernelI23Flash_fwd_kernel_traitsILi128ELi64ELi64ELi4ELb0ELb0EN7cutlass10bfloat16_tE19Flash_kernel_traitsILi128ELi64ELi64ELi4ES3_EELb1ELb0ELb0ELb0ELb0ELb1ELb1ELb0EEEvNS_16Flash_fwd_paramsE,@"STO_CUDA_ENTRY STV_DEFAULT"
_ZN5flash24flash_fwd_splitkv_kernelI23Flash_fwd_kernel_traitsILi128ELi64ELi64ELi4ELb0ELb0EN7cutlass10bfloat16_tE19Flash_kernel_traitsILi128ELi64ELi64ELi4ES3_EELb1ELb0ELb0ELb0ELb0ELb1ELb1ELb0EEEvNS_16Flash_fwd_paramsE:
.text._ZN5flash24flash_fwd_splitkv_kernelI23Flash_fwd_kernel_traitsILi128ELi64ELi64ELi4ELb0ELb0EN7cutlass10bfloat16_tE19Flash_kernel_traitsILi128ELi64ELi64ELi4ES3_EELb1ELb0ELb0ELb0ELb0ELb1ELb1ELb0EEEvNS_16Flash_fwd_paramsE:
        /* <DEDUP_REMOVED lines=59> */
.L_x_6134:
[----:B------:R-:W1:Y:S02]  /*03b0*/  LDC R7, c[0x0][0x2c8] ;  /* 0x0000b200ff077b82 */ /* 0x000e640000000800 */
.L_x_6135:
        /* <DEDUP_REMOVED lines=104> */
.L_x_6138:
[----:B------:R-:W-:Y:S05]  /*0a40*/  BSYNC B0 ;  /* 0x0000000000007941 */ /* 0x000fea0003800000 */
.L_x_6137:
        /* <DEDUP_REMOVED lines=9> */
.L_x_6140:
[----:B------:R-:W-:Y:S05]  /*0ae0*/  BSYNC B0 ;  /* 0x0000000000007941 */ /* 0x000fea0003800000 */
.L_x_6139:
        /* <DEDUP_REMOVED lines=8> */
.L_x_6142:
[----:B------:R-:W-:Y:S05]  /*0b70*/  BSYNC B0 ;  /* 0x0000000000007941 */ /* 0x000fea0003800000 */
.L_x_6141:
        /* <DEDUP_REMOVED lines=8> */
.L_x_6144:
[----:B------:R-:W-:Y:S05]  /*0c00*/  BSYNC B0 ;  /* 0x0000000000007941 */ /* 0x000fea0003800000 */
.L_x_6143:
        /* <DEDUP_REMOVED lines=9> */
.L_x_6146:
[----:B------:R-:W-:Y:S05]  /*0ca0*/  BSYNC B0 ;  /* 0x0000000000007941 */ /* 0x000fea0003800000 */
.L_x_6145:
[----:B------:R-:W-:Y:S04]  /*0cb0*/  BSSY B0, `(.L_x_6147) ;  /* 0x0000007000007945 */ /* 0x000fe80003800000 */
[----:B------:R-:W-:Y:S05]  /*0cc0*/  @P1 BRA `(.L_x_6148) ;  /* 0x0000000000141947 */ /* 0x000fea0003800000 */
[----:B------:R-:W-:Y:S02]  /*0cd0*/  ULDC UR4, c[0x0][0x2d0] ;  /* 0x0000b40000047ab9 */ /* 0x000fe40000000800 */
[----:B------:R-:W-:Y:S02]  /*0ce0*/  ISETP.GE.AND P1, PT, R2, UR4, PT ;  /* 0x0000000402007c0c */ /* 0x000fe4000bf26270 */
[----:B------:R-:W-:-:S11]  /*0cf0*/  ISETP.GE.AND P0, PT, R6, UR4, PT ;  /* 0x0000000406007c0c */ /* 0x000fd6000bf06270 */
[----:B------:R1:W-:Y:S04]  /*0d00*/  @!P1 STG.E.128 desc[UR12][R20.64+0x5000], RZ ;  /* 0x005000ff14009986 */ /* 0x0003e8000c101d0c */
[----:B------:R1:W-:Y:S02]  /*0d10*/  @!P0 STG.E.128 desc[UR12][R20.64+0x5100], RZ ;  /* 0x005100ff14008986 */ /* 0x0003e4000c101d0c */
.L_x_6148:
[----:B------:R-:W-:Y:S05]  /*0d20*/  BSYNC B0 ;  /* 0x0000000000007941 */ /* 0x000fea0003800000 */
.L_x_6147:
[----:B------:R-:W-:Y:S04]  /*0d30*/  BSSY B0, `(.L_x_6149) ;  /* 0x0000007000007945 */ /* 0x000fe80003800000 */
[----:B------:R-:W-:Y:S05]  /*0d40*/  @P4 BRA `(.L_x_6150) ;  /* 0x0000000000144947 */ /* 0x000fea0003800000 */
[----:B------:R-:W-:Y:S02]  /*0d50*/  ULDC UR4, c[0x0][0x2d0] ;  /* 0x0000b40000047ab9 */ /* 0x000fe40000000800 */
[----:B------:R-:W-:Y:S02]  /*0d60*/  ISETP.GE.AND P1, PT, R2, UR4, PT ;  /* 0x0000000402007c0c */ /* 0x000fe4000bf26270 */
[----:B------:R-:W-:-:S11]  /*0d70*/  ISETP.GE.AND P0, PT, R6, UR4, PT ;  /* 0x0000000406007c0c */ /* 0x000fd6000bf06270 */
[----:B------:R1:W-:Y:S04]  /*0d80*/  @!P1 STG.E.128 desc[UR12][R20.64+0x6000], RZ ;  /* 0x006000ff14009986 */ /* 0x0003e8000c101d0c */
[----:B------:R1:W-:Y:S02]  /*0d90*/  @!P0 STG.E.128 desc[UR12][R20.64+0x6100], RZ ;  /* 0x006100ff14008986 */ /* 0x0003e4000c101d0c */
.L_x_6150:
[----:B------:R-:W-:Y:S05]  /*0da0*/  BSYNC B0 ;  /* 0x0000000000007941 */ /* 0x000fea0003800000 */
.L_x_6149:
[----:B------:R-:W-:Y:S04]  /*0db0*/  BSSY B0, `(.L_x_6151) ;  /* 0x0000007000007945 */ /* 0x000fe80003800000 */
[----:B------:R-:W-:Y:S05]  /*0dc0*/  @P3 BRA `(.L_x_6152) ;  /* 0x0000000000143947 */ /* 0x000fea0003800000 */
[----:B------:R-:W-:Y:S02]  /*0dd0*/  ULDC UR4, c[0x0][0x2d0] ;  /* 0x0000b40000047ab9 */ /* 0x000fe40000000800 */
[----:B------:R-:W-:Y:S02]  /*0de0*/  ISETP.GE.AND P1, PT, R2, UR4, PT ;  /* 0x0000000402007c0c */ /* 0x000fe4000bf26270 */
[----:B------:R-:W-:-:S11]  /*0df0*/  ISETP.GE.AND P0, PT, R6, UR4, PT ;  /* 0x0000000406007c0c */ /* 0x000fd6000bf06270 */
[----:B------:R1:W-:Y:S04]  /*0e00*/  @!P1 STG.E.128 desc[UR12][R20.64+0x7000], RZ ;  /* 0x007000ff14009986 */ /* 0x0003e8000c101d0c */
[----:B------:R1:W-:Y:S02]  /*0e10*/  @!P0 STG.E.128 desc[UR12][R20.64+0x7100], RZ ;  /* 0x007100ff14008986 */ /* 0x0003e4000c101d0c */
.L_x_6152:
[----:B------:R-:W-:Y:S05]  /*0e20*/  BSYNC B0 ;  /* 0x0000000000007941 */ /* 0x000fea0003800000 */
.L_x_6151:
        /* <DEDUP_REMOVED lines=29> */
.L_x_6136:
        /* <DEDUP_REMOVED lines=24> */
.L_x_6153:
        /* <DEDUP_REMOVED lines=81> */
.L_x_6154:
        /* <DEDUP_REMOVED lines=49> */
.L_x_6156:
        /* <DEDUP_REMOVED lines=29> */
.L_x_6155:
        /* <DEDUP_REMOVED lines=98> */
.L_x_6158:
[----:B------:R-:W-:Y:S05]  /*2190*/  BSYNC B0 ;  /* 0x0000000000007941 */ /* 0x000fea0003800000 */
.L_x_6157:
        /* <DEDUP_REMOVED lines=33> */
.L_x_6160:
[----:B------:R-:W-:Y:S05]  /*23b0*/  BSYNC B0 ;  /* 0x0000000000007941 */ /* 0x000fea0003800000 */
.L_x_6159:
        /* <DEDUP_REMOVED lines=35> */
.L_x_6162:
[----:B------:R-:W-:Y:S05]  /*25f0*/  BSYNC B0 ;  /* 0x0000000000007941 */ /* 0x000fea0003800000 */
.L_x_6161:
        /* <DEDUP_REMOVED lines=31> */
.L_x_6164:
[----:B------:R-:W-:Y:S05]  /*27f0*/  BSYNC B0 ;  /* 0x0000000000007941 */ /* 0x000fea0003800000 */
.L_x_6163:
        /* <DEDUP_REMOVED lines=30> */
.L_x_6166:
[----:B------:R-:W-:Y:S05]  /*29e0*/  BSYNC B0 ;  /* 0x0000000000007941 */ /* 0x000fea0003800000 */
.L_x_6165:
        /* <DEDUP_REMOVED lines=24> */
.L_x_6168:
[----:B------:R-:W-:Y:S05]  /*2b70*/  BSYNC B0 ;  /* 0x0000000000007941 */ /* 0x000fea0003800000 */
.L_x_6167:
        /* <DEDUP_REMOVED lines=25> */
.L_x_6170:
[----:B------:R-:W-:Y:S05]  /*2d10*/  BSYNC B0 ;  /* 0x0000000000007941 */ /* 0x000fea0003800000 */
.L_x_6169:
        /* <DEDUP_REMOVED lines=34> */
.L_x_6172:
[----:B------:R-:W-:Y:S05]  /*2f40*/  BSYNC B0 ;  /* 0x0000000000007941 */ /* 0x000fea0003800000 */
.L_x_6171:
        /* <DEDUP_REMOVED lines=54> */
.L_x_6174:
[----:B------:R-:W-:Y:S05]  /*32b0*/  BSYNC B0 ;  /* 0x0000000000007941 */ /* 0x000fea0003800000 */
.L_x_6173:
        /* <DEDUP_REMOVED lines=22> */
.L_x_6176:
[----:B------:R-:W-:Y:S05]  /*3420*/  BSYNC B0 ;  /* 0x0000000000007941 */ /* 0x000fea0003800000 */
.L_x_6175:
        /* <DEDUP_REMOVED lines=24> */
.L_x_6178:
[----:B------:R-:W-:Y:S05]  /*35b0*/  BSYNC B0 ;  /* 0x0000000000007941 */ /* 0x000fea0003800000 */
.L_x_6177:
        /* <DEDUP_REMOVED lines=24> */
.L_x_6180:
[----:B------:R-:W-:Y:S05]  /*3740*/  BSYNC B0 ;  /* 0x0000000000007941 */ /* 0x000fea0003800000 */
.L_x_6179:
[----:B-1----:R-:W-:Y:S01]  /*3750*/  LDSM.16.M88.4 R8, [R146] ;  /* 0x000000009208783b */ /* 0x002fe20000000200 */
[----:B------:R-:W-:Y:S01]  /*3760*/  R2P PR, R0, 0x6 ;  /* 0x0000000600007804 */ /* 0x000fe20000000000 */
[C---:B------:R-:W-:Y:S01]  /*3770*/  VIADD R0, R145.reuse, 0x4000 ;  /* 0x0000400091007836 */ /* 0x040fe20000000000 */
[----:B------:R-:W-:Y:S01]  /*3780*/  ULDC UR10, c[0x0][0x39c] ;  /* 0x0000e700000a7ab9 */ /* 0x000fe20000000800 */
[----:B------:R-:W1:Y:S01]  /*3790*/  LDSM.16.M88.4 R36, [R145+0x4000] ;  /* 0x004000009124783b */ /* 0x000e620000000200 */
[----:B------:R-:W-:Y:S01]  /*37a0*/  VIADD R143, R145, 0x4020 ;  /* 0x00004020918f7836 */ /* 0x000fe20000000000 */
[----:B------:R-:W-:Y:S01]  /*37b0*/  LOP3.LUT R91, R91, 0xffffffe0, RZ, 0xc0, !PT ;  /* 0xffffffe05b5b7812 */ /* 0x000fe200078ec0ff */
[--C-:B------:R-:W-:Y:S01]  /*37c0*/  IMAD R144, R5, 0x2, R146.reuse ;  /* 0x0000000205907824 */ /* 0x100fe200078e0292 */
[----:B------:R-:W5:Y:S01]  /*37d0*/  LDSM.16.M88.4 R64, [R145+0x4800] ;  /* 0x004800009140783b */ /* 0x000f620000000200 */
[C---:B------:R-:W-:Y:S01]  /*37e0*/  IMAD R142, R3.reuse, 0x2, R146 ;  /* 0x00000002038e7824 */ /* 0x040fe200078e0292 */
[----:B------:R-:W-:Y:S01]  /*37f0*/  LOP3.LUT R140, R4, R7, RZ, 0xfc, !PT ;  /* 0x00000007048c7212 */ /* 0x000fe200078efcff */
[----:B------:R-:W-:Y:S01]  /*3800*/  IMAD R141, R3, 0x2, R144 ;  /* 0x00000002038d7824 */ /* 0x000fe200078e0290 */
[----:B------:R-:W-:Y:S02]  /*3810*/  LDSM.16.M88.4 R48, [R144] ;  /* 0x000000009030783b */ /* 0x000fe40000000200 */
[----:B------:R-:W-:-:S02]  /*3820*/  @P1 VIADD R143, R0, 0xffffffe0 ;  /* 0xffffffe0008f1836 */ /* 0x000fc40000000000 */
[----:B------:R-:W2:Y:S01]  /*3830*/  LDSM.16.M88.4 R56, [R145+0x5000] ;  /* 0x005000009138783b */ /* 0x000ea20000000200 */
[----:B------:R-:W-:Y:S02]  /*3840*/  IMAD.MOV.U32 R0, RZ, RZ, 0x40 ;  /* 0x00000040ff007424 */ /* 0x000fe400078e00ff */
[C---:B------:R-:W-:Y:S01]  /*3850*/  VIADD R135, R143.reuse, 0x800 ;  /* 0x000008008f877836 */ /* 0x040fe20000000000 */
[----:B------:R-:W3:Y:S01]  /*3860*/  LDSM.16.M88.4 R76, [R143] ;  /* 0x000000008f4c783b */ /* 0x000ee20000000200 */
[C---:B------:R-:W-:Y:S01]  /*3870*/  VIADD R134, R143.reuse, 0x1000 ;  /* 0x000010008f867836 */ /* 0x040fe20000000000 */
[----:B------:R-:W-:Y:S01]  /*3880*/  SEL R0, R0, 0xffffffc0, !P2 ;  /* 0xffffffc000007807 */ /* 0x000fe20005000000 */
[C---:B------:R-:W-:Y:S01]  /*3890*/  VIADD R133, R143.reuse, 0x1800 ;  /* 0x000018008f857836 */ /* 0x040fe20000000000 */
[----:B------:R-:W-:Y:S01]  /*38a0*/  LDSM.16.M88.4 R12, [R142] ;  /* 0x000000008e0c783b */ /* 0x000fe20000000200 */
[----:B------:R-:W-:Y:S02]  /*38b0*/  VIADD R131, R143, 0x2000 ;  /* 0x000020008f837836 */ /* 0x000fe40000000000 */
[----:B------:R-:W-:Y:S01]  /*38c0*/  IMAD.IADD R139, R145, 0x1, R0 ;  /* 0x00000001918b7824 */ /* 0x000fe200078e0200 */
[----:B------:R-:W-:Y:S01]  /*38d0*/  LDSM.16.M88.4 R72, [R145+0x5800] ;  /* 0x005800009148783b */ /* 0x000fe20000000200 */
[----:B------:R-:W-:-:S02]  /*38e0*/  IMAD.IADD R132, R0, 0x1, R143 ;  /* 0x0000000100847824 */ /* 0x000fc400078e028f */
[C---:B------:R-:W-:Y:S01]  /*38f0*/  VIADD R130, R143.reuse, 0x2800 ;  /* 0x000028008f827836 */ /* 0x040fe20000000000 */
[----:B------:R-:W4:Y:S01]  /*3900*/  LDSM.16.M88.4 R40, [R139+0x4000] ;  /* 0x004000008b28783b */ /* 0x000f220000000200 */
[C---:B------:R-:W-:Y:S02]  /*3910*/  VIADD R129, R143.reuse, 0x3000 ;  /* 0x000030008f817836 */ /* 0x040fe40000000000 */
[----:B------:R-:W-:Y:S01]  /*3920*/  VIADD R128, R143, 0x3800 ;  /* 0x000038008f807836 */ /* 0x000fe20000000000 */
[----:B------:R-:W4:Y:S04]  /*3930*/  LDSM.16.M88.4 R32, [R143+0x800] ;  /* 0x000800008f20783b */ /* 0x000f280000000200 */
[----:B------:R-:W4:Y:S01]  /*3940*/  LDSM.16.M88.4 R24, [R143+0x1000] ;  /* 0x001000008f18783b */ /* 0x000f220000000200 */
[C---:B-1----:R-:W-:Y:S03]  /*3950*/  HMMA.16816.F32.BF16 R20, R8.reuse, R36, RZ ;  /* 0x000000240814723c */ /* 0x042fe600000418ff */
[----:B------:R-:W-:Y:S04]  /*3960*/  LDSM.16.M88.4 R44, [R141] ;  /* 0x000000008d2c783b */ /* 0x000fe80000000200 */
[----:B------:R-:W1:Y:S01]  /*3970*/  LDSM.16.M88.4 R84, [R132] ;  /* 0x000000008454783b */ /* 0x000e620000000200 */
[C---:B------:R-:W-:Y:S03]  /*3980*/  HMMA.16816.F32.BF16 R36, R8.reuse, R38, RZ ;  /* 0x000000260824723c */ /* 0x040fe600000418ff */
[----:B------:R-:W1:Y:S03]  /*3990*/  LDSM.16.M88.4 R16, [R143+0x1800] ;  /* 0x001800008f10783b */ /* 0x000e660000000200 */
[C---:B-----5:R-:W-:Y:S01]  /*39a0*/  HMMA.16816.F32.BF16 R68, R8.reuse, R64, RZ ;  /* 0x000000400844723c */ /* 0x060fe200000418ff */
[----:B------:R-:W5:Y:S04]  /*39b0*/  LDSM.16.M88.4 R80, [R139+0x4800] ;  /* 0x004800008b50783b */ /* 0x000f680000000200 */
[----:B------:R-:W0:Y:S01]  /*39c0*/  LDGDEPBAR ;  /* 0x00000000000079af */ /* 0x000e220000000000 */
[----:B--2---:R-:W-:Y:S06]  /*39d0*/  HMMA.16816.F32.BF16 R60, R8, R56, RZ ;  /* 0x00000038083c723c */ /* 0x004fec00000418ff */
[C---:B---3--:R-:W-:Y:S06]  /*39e0*/  HMMA.16816.F32.BF16 R20, R48.reuse, R76, R20 ;  /* 0x0000004c3014723c */ /* 0x048fec0000041814 */
[----:B------:R-:W-:Y:S01]  /*39f0*/  HMMA.16816.F32.BF16 R36, R48, R78, R36 ;  /* 0x0000004e3024723c */ /* 0x000fe20000041824 */
[----:B------:R-:W-:Y:S05]  /*3a00*/  LDSM.16.M88.4 R76, [R139+0x5000] ;  /* 0x005000008b4c783b */ /* 0x000fea0000000200 */
[C---:B------:R-:W-:Y:S06]  /*3a10*/  HMMA.16816.F32.BF16 R64, R8.reuse, R66, RZ ;  /* 0x000000420840723c */ /* 0x040fec00000418ff */
[----:B------:R-:W-:Y:S06]  /*3a20*/  HMMA.16816.F32.BF16 R56, R8, R58, RZ ;  /* 0x0000003a0838723c */ /* 0x000fec00000418ff */
[C---:B----4-:R-:W-:Y:S06]  /*3a30*/  HMMA.16816.F32.BF16 R20, R12.reuse, R40, R20 ;  /* 0x000000280c14723c */ /* 0x050fec0000041814 */
[----:B------:R-:W-:Y:S01]  /*3a40*/  HMMA.16816.F32.BF16 R36, R12, R42, R36 ;  /* 0x0000002a0c24723c */ /* 0x000fe20000041824 */
[----:B------:R-:W-:Y:S05]  /*3a50*/  LDSM.16.M88.4 R40, [R132+0x800] ;  /* 0x000800008428783b */ /* 0x000fea0000000200 */
        /* <DEDUP_REMOVED lines=8> */
[----:B------:R-:W2:Y:S05]  /*3ae0*/  LDSM.16.M88.4 R24, [R145+0x6000] ;  /* 0x006000009118783b */ /* 0x000eaa0000000200 */
[C---:B-1----:R-:W-:Y:S06]  /*3af0*/  HMMA.16816.F32.BF16 R20, R44.reuse, R84, R20 ;  /* 0x000000542c14723c */ /* 0x042fec0000041814 */
[----:B------:R-:W-:Y:S06]  /*3b00*/  HMMA.16816.F32.BF16 R36, R44, R86, R36 ;  /* 0x000000562c24723c */ /* 0x000fec0000041824 */
[C---:B------:R-:W-:Y:S06]  /*3b10*/  HMMA.16816.F32.BF16 R52, R48.reuse, R16, R52 ;  /* 0x000000103034723c */ /* 0x040fec0000041834 */
[----:B------:R-:W-:Y:S01]  /*3b20*/  HMMA.16816.F32.BF16 R48, R48, R18, R8 ;  /* 0x000000123030723c */ /* 0x000fe20000041808 */
[----:B------:R-:W-:Y:S04]  /*3b30*/  LDSM.16.M88.4 R8, [R144+0x2000] ;  /* 0x002000009008783b */ /* 0x000fe80000000200 */
[----:B------:R-:W1:Y:S01]  /*3b40*/  LDSM.16.M88.4 R16, [R143+0x2000] ;  /* 0x002000008f10783b */ /* 0x000e620000000200 */
[C---:B-----5:R-:W-:Y:S06]  /*3b50*/  HMMA.16816.F32.BF16 R68, R12.reuse, R80, R68 ;  /* 0x000000500c44723c */ /* 0x060fec0000041844 */
[----:B------:R-:W-:Y:S01]  /*3b60*/  HMMA.16816.F32.BF16 R64, R12, R82, R64 ;  /* 0x000000520c40723c */ /* 0x000fe20000041840 */
[----:B------:R-:W-:Y:S05]  /*3b70*/  LDSM.16.M88.4 R80, [R139+0x6000] ;  /* 0x006000008b50783b */ /* 0x000fea0000000200 */
[C---:B--2---:R-:W-:Y:S06]  /*3b80*/  HMMA.16816.F32.BF16 R20, R32.reuse, R24, R20 ;  /* 0x000000182014723c */ /* 0x044fec0000041814 */
[----:B------:R-:W-:Y:S01]  /*3b90*/  HMMA.16816.F32.BF16 R36, R32, R26, R36 ;  /* 0x0000001a2024723c */ /* 0x000fe20000041824 */
[----:B------:R-:W-:Y:S05]  /*3ba0*/  LDSM.16.M88.4 R24, [R141+0x2000] ;  /* 0x002000008d18783b */ /* 0x000fea0000000200 */
[C---:B------:R-:W-:Y:S06]  /*3bb0*/  HMMA.16816.F32.BF16 R60, R12.reuse, R76, R60 ;  /* 0x0000004c0c3c723c */ /* 0x040fec000004183c */
[C---:B------:R-:W-:Y:S01]  /*3bc0*/  HMMA.16816.F32.BF16 R56, R12.reuse, R78, R56 ;  /* 0x0000004e0c38723c */ /* 0x040fe20000041838 */
[----:B------:R-:W2:Y:S05]  /*3bd0*/  LDSM.16.M88.4 R76, [R145+0x6800] ;  /* 0x00680000914c783b */ /* 0x000eaa0000000200 */
[----:B------:R-:W-:Y:S01]  /*3be0*/  HMMA.16816.F32.BF16 R84, R12, R72, R52 ;  /* 0x000000480c54723c */ /* 0x000fe20000041834 */
[----:B------:R-:W3:Y:S05]  /*3bf0*/  LDSM.16.M88.4 R52, [R142+0x2000] ;  /* 0x002000008e34783b */ /* 0x000eea0000000200 */
[----:B------:R-:W-:Y:S06]  /*3c00*/  HMMA.16816.F32.BF16 R68, R44, R40, R68 ;  /* 0x000000282c44723c */ /* 0x000fec0000041844 */
[----:B------:R-:W-:Y:S01]  /*3c10*/  HMMA.16816.F32.BF16 R48, R12, R74, R48 ;  /* 0x0000004a0c30723c */ /* 0x000fe20000041830 */
[----:B------:R-:W4:Y:S04]  /*3c20*/  LDSM.16.M88.4 R72, [R132+0x1000] ;  /* 0x001000008448783b */ /* 0x000f280000000200 */
[----:B------:R-:W5:Y:S01]  /*3c30*/  LDSM.16.M88.4 R12, [R143+0x2800] ;  /* 0x002800008f0c783b */ /* 0x000f620000000200 */
[----:B------:R-:W-:Y:S03]  /*3c40*/  HMMA.16816.F32.BF16 R64, R44, R42, R64 ;  /* 0x0000002a2c40723c */ /* 0x000fe60000041840 */
[----:B------:R-:W5:Y:S03]  /*3c50*/  LDSM.16.M88.4 R40, [R132+0x2000] ;  /* 0x002000008428783b */ /* 0x000f660000000200 */
[C---:B-1----:R-:W-:Y:S06]  /*3c60*/  HMMA.16816.F32.BF16 R20, R8.reuse, R16, R20 ;  /* 0x000000100814723c */ /* 0x042fec0000041814 */
[----:B------:R-:W-:Y:S01]  /*3c70*/  HMMA.16816.F32.BF16 R36, R8, R18, R36 ;  /* 0x000000120824723c */ /* 0x000fe20000041824 */
[----:B------:R-:W-:Y:S05]  /*3c80*/  LDSM.16.M88.4 R16, [R139+0x6800] ;  /* 0x006800008b10783b */ /* 0x000fea0000000200 */
[C---:B--2---:R-:W-:Y:S06]  /*3c90*/  HMMA.16816.F32.BF16 R68, R32.reuse, R76, R68 ;  /* 0x0000004c2044723c */ /* 0x044fec0000041844 */
[----:B------:R-:W-:Y:S01]  /*3ca0*/  HMMA.16816.F32.BF16 R64, R32, R78, R64 ;  /* 0x0000004e2040723c */ /* 0x000fe20000041840 */
[----:B------:R-:W1:Y:S05]  /*3cb0*/  LDSM.16.M88.4 R76, [R145+0x7000] ;  /* 0x00700000914c783b */ /* 0x000e6a0000000200 */
[C---:B---3--:R-:W-:Y:S06]  /*3cc0*/  HMMA.16816.F32.BF16 R20, R52.reuse, R80, R20 ;  /* 0x000000503414723c */ /* 0x048fec0000041814 */
[----:B------:R-:W-:Y:S06]  /*3cd0*/  HMMA.16816.F32.BF16 R36, R52, R82, R36 ;  /* 0x000000523424723c */ /* 0x000fec0000041824 */
[----:B----4-:R-:W-:Y:S06]  /*3ce0*/  HMMA.16816.F32.BF16 R60, R44, R72, R60 ;  /* 0x000000482c3c723c */ /* 0x010fec000004183c */
[C---:B-----5:R-:W-:Y:S06]  /*3cf0*/  HMMA.16816.F32.BF16 R68, R8.reuse, R12, R68 ;  /* 0x0000000c0844723c */ /* 0x060fec0000041844 */
[----:B------:R-:W-:Y:S01]  /*3d00*/  HMMA.16816.F32.BF16 R64, R8, R14, R64 ;  /* 0x0000000e0840723c */ /* 0x000fe20000041840 */
[----:B------:R-:W2:Y:S05]  /*3d10*/  LDSM.16.M88.4 R12, [R143+0x3000] ;  /* 0x003000008f0c783b */ /* 0x000eaa0000000200 */
[----:B------:R-:W-:Y:S06]  /*3d20*/  HMMA.16816.F32.BF16 R20, R24, R40, R20 ;  /* 0x000000281814723c */ /* 0x000fec0000041814 */
[----:B------:R-:W-:Y:S01]  /*3d30*/  HMMA.16816.F32.BF16 R72, R44, R74, R56 ;  /* 0x0000004a2c48723c */ /* 0x000fe20000041838 */
[----:B------:R-:W3:Y:S05]  /*3d40*/  LDSM.16.M88.4 R56, [R132+0x2800] ;  /* 0x002800008438783b */ /* 0x000eea0000000200 */
[----:B------:R-:W-:Y:S01]  /*3d50*/  HMMA.16816.F32.BF16 R36, R24, R42, R36 ;  /* 0x0000002a1824723c */ /* 0x000fe20000041824 */
[----:B------:R-:W4:Y:S05]  /*3d60*/  LDSM.16.M88.4 R40, [R132+0x1800] ;  /* 0x001800008428783b */ /* 0x000f2a0000000200 */
[----:B-1----:R-:W-:Y:S06]  /*3d70*/  HMMA.16816.F32.BF16 R60, R32, R76, R60 ;  /* 0x0000004c203c723c */ /* 0x002fec000004183c */
[----:B------:R-:W-:Y:S01]  /*3d80*/  HMMA.16816.F32.BF16 R68, R52, R16, R68 ;  /* 0x000000103444723c */ /* 0x000fe20000041844 */
[----:B------:R-:W-:Y:S01]  /*3d90*/  FMUL.FTZ R21, R21, UR10 ;  /* 0x0000000a15157c20 */ /* 0x000fe20008410000 */
[----:B------:R-:W-:Y:S01]  /*3da0*/  FMUL.FTZ R22, R22, UR10 ;  /* 0x0000000a16167c20 */ /* 0x000fe20008410000 */
[----:B------:R-:W-:-:S02]  /*3db0*/  FMUL.FTZ R0, R20, UR10 ;  /* 0x0000000a14007c20 */ /* 0x000fc40008410000 */
[----:B------:R-:W-:Y:S01]  /*3dc0*/  MUFU.TANH R80, R21 ;  /* 0x0000001500507308 */ /* 0x000fe20000002400 */
[----:B------:R-:W-:Y:S01]  /*3dd0*/  HMMA.16816.F32.BF16 R64, R52, R18, R64 ;  /* 0x000000123440723c */ /* 0x000fe20000041840 */
[----:B------:R-:W1:Y:S05]  /*3de0*/  LDSM.16.M88.4 R16, [R139+0x7000] ;  /* 0x007000008b10783b */ /* 0x000e6a0000000200 */
[----:B------:R-:W-:Y:S01]  /*3df0*/  HMMA.16816.F32.BF16 R72, R32, R78, R72 ;  /* 0x0000004e2048723c */ /* 0x000fe20000041848 */
[----:B------:R-:W5:Y:S01]  /*3e00*/  LDSM.16.M88.4 R76, [R145+0x7800] ;  /* 0x00780000914c783b */ /* 0x000f620000000200 */
[----:B------:R4:W-:Y:S01]  /*3e10*/  MUFU.TANH R81, R22 ;  /* 0x0000001600517308 */ /* 0x0009e20000002400 */
[----:B------:R-:W-:Y:S01]  /*3e20*/  FMUL.FTZ R36, R36, UR10 ;  /* 0x0000000a24247c20 */ /* 0x000fe20008410000 */
[----:B------:R-:W-:Y:S01]  /*3e30*/  FMUL.FTZ R37, R37, UR10 ;  /* 0x0000000a25257c20 */ /* 0x000fe20008410000 */
[----:B------:R-:W-:Y:S01]  /*3e40*/  FMUL.FTZ R38, R38, UR10 ;  /* 0x0000000a26267c20 */ /* 0x000fe20008410000 */
[----:B--2---:R-:W-:Y:S01]  /*3e50*/  HMMA.16816.F32.BF16 R60, R8, R12, R60 ;  /* 0x0000000c083c723c */ /* 0x004fe2000004183c */
[----:B------:R-:W-:-:S03]  /*3e60*/  FMUL.FTZ R39, R39, UR10 ;  /* 0x0000000a27277c20 */ /* 0x000fc60008410000 */
[----:B------:R-:W2:Y:S02]  /*3e70*/  MUFU.TANH R0, R0 ;  /* 0x0000000000007308 */ /* 0x000ea40000002400 */
[----:B---3--:R-:W-:Y:S06]  /*3e80*/  HMMA.16816.F32.BF16 R68, R24, R56, R68 ;  /* 0x000000381844723c */ /* 0x008fec0000041844 */
[C---:B----4-:R-:W-:Y:S01]  /*3e90*/  HMMA.16816.F32.BF16 R48, R44.reuse, R42, R48 ;  /* 0x0000002a2c30723c */ /* 0x050fe20000041830 */
[----:B------:R-:W-:Y:S01]  /*3ea0*/  FMUL.FTZ R56, R23, UR10 ;  /* 0x0000000a17387c20 */ /* 0x000fe20008410000 */
[----:B------:R-:W3:Y:S01]  /*3eb0*/  MUFU.TANH R36, R36 ;  /* 0x0000002400247308 */ /* 0x000ee20000002400 */
[----:B------:R-:W4:Y:S03]  /*3ec0*/  LDSM.16.M88.4 R20, [R132+0x3000] ;  /* 0x003000008414783b */ /* 0x000f260000000200 */
[----:B------:R-:W-:Y:S04]  /*3ed0*/  HMMA.16816.F32.BF16 R84, R44, R40, R84 ;  /* 0x000000282c54723c */ /* 0x000fe80000041854 */
[----:B------:R-:W3:Y:S02]  /*3ee0*/  MUFU.TANH R56, R56 ;  /* 0x0000003800387308 */ /* 0x000ee40000002400 */
[----:B------:R-:W-:Y:S01]  /*3ef0*/  HMMA.16816.F32.BF16 R72, R8, R14, R72 ;  /* 0x0000000e0848723c */ /* 0x000fe20000041848 */
[----:B------:R-:W2:Y:S05]  /*3f00*/  LDSM.16.M88.4 R12, [R143+0x3800] ;  /* 0x003800008f0c783b */ /* 0x000eaa0000000200 */
[----:B-1----:R-:W-:Y:S01]  /*3f10*/  HMMA.16816.F32.BF16 R60, R52, R16, R60 ;  /* 0x00000010343c723c */ /* 0x002fe2000004183c */
[----:B------:R-:W1:Y:S01]  /*3f20*/  MUFU.TANH R37, R37 ;  /* 0x0000002500257308 */ /* 0x000e620000002400 */
[----:B------:R-:W-:Y:S01]  /*3f30*/  FMUL.FTZ R40, R68, UR10 ;  /* 0x0000000a44287c20 */ /* 0x000fe20008410000 */
[----:B------:R-:W-:-:S03]  /*3f40*/  FMUL.FTZ R41, R69, UR10 ;  /* 0x0000000a45297c20 */ /* 0x000fc60008410000 */
[C---:B-----5:R-:W-:Y:S03]  /*3f50*/  HMMA.16816.F32.BF16 R48, R32.reuse, R78, R48 ;  /* 0x0000004e2030723c */ /* 0x060fe60000041830 */
[----:B------:R-:W5:Y:S03]  /*3f60*/  MUFU.TANH R38, R38 ;  /* 0x0000002600267308 */ /* 0x000f660000002400 */
[----:B------:R-:W-:Y:S05]  /*3f70*/  HMMA.16816.F32.BF16 R84, R32, R76, R84 ;  /* 0x0000004c2054723c */ /* 0x000fea0000041854 */
[----:B------:R-:W5:Y:S01]  /*3f80*/  MUFU.TANH R39, R39 ;  /* 0x0000002700277308 */ /* 0x000f620000002400 */
[----:B------:R-:W-:Y:S01]  /*3f90*/  HMMA.16816.F32.BF16 R72, R52, R18, R72 ;  /* 0x000000123448723c */ /* 0x000fe20000041848 */
[----:B------:R-:W3:Y:S01]  /*3fa0*/  LDSM.16.M88.4 R16, [R139+0x7800] ;  /* 0x007800008b10783b */ /* 0x000ee20000000200 */
[----:B------:R-:W-:-:S02]  /*3fb0*/  IMAD R34, R6, 0x10, R93 ;  /* 0x0000001006227824 */ /* 0x000fc400078e025d */
[----:B------:R-:W-:Y:S01]  /*3fc0*/  FMUL.FTZ R32, R70, UR10 ;  /* 0x0000000a46207c20 */ /* 0x000fe20008410000 */
[----:B------:R-:W-:Y:S01]  /*3fd0*/  FMUL.FTZ R33, R71, UR10 ;  /* 0x0000000a47217c20 */ /* 0x000fe20008410000 */
[C---:B------:R-:W-:Y:S01]  /*3fe0*/  HMMA.16816.F32.BF16 R64, R24.reuse, R58, R64 ;  /* 0x0000003a1840723c */ /* 0x040fe20000041840 */
[----:B------:R-:W5:Y:S05]  /*3ff0*/  MUFU.TANH R40, R40 ;  /* 0x0000002800287308 */ /* 0x000f6a0000002400 */
[----:B----4-:R-:W-:Y:S03]  /*4000*/  HMMA.16816.F32.BF16 R60, R24, R20, R60 ;  /* 0x00000014183c723c */ /* 0x010fe6000004183c */
[----:B------:R-:W4:Y:S03]  /*4010*/  MUFU.TANH R41, R41 ;  /* 0x0000002900297308 */ /* 0x000f260000002400 */
[----:B--2---:R-:W-:Y:S01]  /*4020*/  HMMA.16816.F32.BF16 R48, R8, R14, R48 ;  /* 0x0000000e0830723c */ /* 0x004fe20000041830 */
[----:B------:R-:W-:-:S04]  /*4030*/  IMAD.IADD R20, R90, 0x1, -R91 ;  /* 0x000000015a147824 */ /* 0x000fc800078e0a5b */
[----:B------:R-:W-:Y:S01]  /*4040*/  MUFU.TANH R32, R32 ;  /* 0x0000002000207308 */ /* 0x000fe20000002400 */
[----:B------:R-:W-:Y:S01]  /*4050*/  HMMA.16816.F32.BF16 R84, R8, R12, R84 ;  /* 0x0000000c0854723c */ /* 0x000fe20000041854 */
[----:B------:R-:W-:-:S05]  /*4060*/  IMAD.SHL.U32 R15, R90, 0x2, RZ ;  /* 0x000000025a0f7824 */ /* 0x000fca00078e00ff */
[----:B------:R-:W-:Y:S01]  /*4070*/  HMMA.16816.F32.BF16 R72, R24, R22, R72 ;  /* 0x000000161848723c */ /* 0x000fe20000041848 */
[----:B------:R-:W-:Y:S01]  /*4080*/  SHF.R.S32.HI R13, RZ, 0x1f, R20 ;  /* 0x0000001fff0d7819 */ /* 0x000fe20000011414 */
[----:B------:R-:W-:Y:S01]  /*4090*/  FMUL.FTZ R42, R64, UR10 ;  /* 0x0000000a402a7c20 */ /* 0x000fe20008410000 */
[----:B------:R-:W-:Y:S01]  /*40a0*/  LOP3.LUT R15, R15, 0x6, RZ, 0xc0, !PT ;  /* 0x000000060f0f7812 */ /* 0x000fe200078ec0ff */
[----:B------:R-:W-:Y:S01]  /*40b0*/  FMUL.FTZ R43, R65, UR10 ;  /* 0x0000000a412b7c20 */ /* 0x000fe20008410000 */
[----:B------:R-:W-:Y:S01]  /*40c0*/  LEA.HI R161, R13, R20, RZ, 0x2 ;  /* 0x000000140da17211 */ /* 0x000fe200078f10ff */
[----:B------:R-:W-:Y:S01]  /*40d0*/  FMUL.FTZ R12, R66, UR10 ;  /* 0x0000000a420c7c20 */ /* 0x000fe20008410000 */
[----:B------:R-:W2:Y:S01]  /*40e0*/  LDSM.16.M88.4 R20, [R132+0x3800] ;  /* 0x003800008414783b */ /* 0x000ea20000000200 */
[----:B------:R-:W-:Y:S01]  /*40f0*/  SHF.R.S32.HI R11, RZ, 0x1f, R6 ;  /* 0x0000001fff0b7819 */ /* 0x000fe20000011406 */
[----:B------:R-:W-:Y:S01]  /*4100*/  IMAD.IADD R8, R2, 0x1, R15 ;  /* 0x0000000102087824 */ /* 0x000fe200078e020f */
[----:B------:R-:W-:Y:S01]  /*4110*/  SHF.R.S32.HI R161, RZ, 0x2, R161 ;  /* 0x00000002ffa17819 */ /* 0x000fe200000114a1 */
[----:B------:R-:W4:Y:S01]  /*4120*/  MUFU.TANH R42, R42 ;  /* 0x0000002a002a7308 */ /* 0x000f220000002400 */
[C---:B---3--:R-:W-:Y:S01]  /*4130*/  HMMA.16816.F32.BF16 R48, R52.reuse, R18, R48 ;  /* 0x000000123430723c */ /* 0x048fe20000041830 */
[----:B------:R-:W-:Y:S01]  /*4140*/  LEA.HI R11, R11, R6, RZ, 0x2 ;  /* 0x000000060b0b7211 */ /* 0x000fe200078f10ff */
[----:B------:R-:W-:Y:S01]  /*4150*/  FMUL.FTZ R67, R67, UR10 ;  /* 0x0000000a43437c20 */ /* 0x000fe20008410000 */
[----:B------:R-:W-:Y:S01]  /*4160*/  IADD3 R9, R34, 0x1, R161 ;  /* 0x0000000122097810 */ /* 0x000fe20007ffe0a1 */
[----:B------:R-:W-:Y:S01]  /*4170*/  FMUL.FTZ R60, R60, UR10 ;  /* 0x0000000a3c3c7c20 */ /* 0x000fe20008410000 */
[----:B------:R-:W-:Y:S01]  /*4180*/  LOP3.LUT R11, R11, 0xfffffffc, RZ, 0xc0, !PT ;  /* 0xfffffffc0b0b7812 */ /* 0x000fe200078ec0ff */
[----:B------:R-:W-:Y:S01]  /*4190*/  HMMA.16816.F32.BF16 R84, R52, R16, R84 ;  /* 0x000000103454723c */ /* 0x000fe20000041854 */
[----:B------:R-:W-:Y:S01]  /*41a0*/  IADD3 R9, R89, R9, -R92 ;  /* 0x0000000959097210 */ /* 0x000fe20007ffe85c */
[----:B------:R-:W3:Y:S01]  /*41b0*/  MUFU.TANH R43, R43 ;  /* 0x0000002b002b7308 */ /* 0x000ee20000002400 */
[----:B------:R-:W-:Y:S01]  /*41c0*/  FMUL.FTZ R61, R61, UR10 ;  /* 0x0000000a3d3d7c20 */ /* 0x000fe20008410000 */
[----:B------:R-:W-:-:S02]  /*41d0*/  IMAD.IADD R160, R6, 0x1, -R11 ;  /* 0x0000000106a07824 */ /* 0x000fc400078e0a0b */
[----:B------:R-:W-:Y:S01]  /*41e0*/  FMUL.FTZ R62, R62, UR10 ;  /* 0x0000000a3e3e7c20 */ /* 0x000fe20008410000 */
[----:B------:R-:W-:Y:S02]  /*41f0*/  IMAD.IADD R88, R9, 0x1, R88 ;  /* 0x0000000109587824 */ /* 0x000fe400078e0258 */
[----:B------:R-:W-:Y:S01]  /*4200*/  FMUL.FTZ R72, R72, UR10 ;  /* 0x0000000a48487c20 */ /* 0x000fe20008410000 */
[C---:B------:R-:W-:Y:S02]  /*4210*/  VIADD R9, R8.reuse, 0x1 ;  /* 0x0000000108097836 */ /* 0x040fe40000000000 */
[----:B------:R-:W-:Y:S01]  /*4220*/  FMUL.FTZ R73, R73, UR10 ;  /* 0x0000000a49497c20 */ /* 0x000fe20008410000 */
[----:B------:R-:W-:Y:S01]  /*4230*/  VIADD R6, R8, 0x9 ;  /* 0x0000000908067836 */ /* 0x000fe20000000000 */
[C---:B------:R-:W-:Y:S01]  /*4240*/  VIMNMX R123, R88.reuse, R89, PT ;  /* 0x00000059587b7248 */ /* 0x040fe20003fe0100 */
[----:B------:R-:W3:Y:S01]  /*4250*/  MUFU.TANH R33, R33 ;  /* 0x0000002100217308 */ /* 0x000ee20000002400 */
[----:B------:R-:W-:Y:S01]  /*4260*/  VIADDMNMX R122, R88, 0x8, R89, PT ;  /* 0x00000008587a7846 */ /* 0x000fe20003800159 */
[----:B------:R-:W-:Y:S01]  /*4270*/  FMUL.FTZ R74, R74, UR10 ;  /* 0x0000000a4a4a7c20 */ /* 0x000fe20008410000 */
[-C--:B------:R-:W-:Y:S01]  /*4280*/  ISETP.GE.AND P3, PT, R9, R123.reuse, PT ;  /* 0x0000007b0900720c */ /* 0x080fe20003f66270 */
[----:B------:R-:W-:Y:S01]  /*4290*/  FMUL.FTZ R63, R63, UR10 ;  /* 0x0000000a3f3f7c20 */ /* 0x000fe20008410000 */
[----:B------:R-:W-:Y:S01]  /*42a0*/  ISETP.GE.AND P4, PT, R9, R122, PT ;  /* 0x0000007a0900720c */ /* 0x000fe20003f86270 */
[C---:B------:R-:W-:Y:S01]  /*42b0*/  VIADD R9, R8.reuse, 0x8 ;  /* 0x0000000808097836 */ /* 0x040fe20000000000 */
[-C--:B------:R-:W-:Y:S01]  /*42c0*/  ISETP.GE.AND P6, PT, R8, R123.reuse, PT ;  /* 0x0000007b0800720c */ /* 0x080fe20003fc6270 */
[----:B------:R-:W3:Y:S01]  /*42d0*/  MUFU.TANH R12, R12 ;  /* 0x0000000c000c7308 */ /* 0x000ee20000002400 */
[-C--:B------:R-:W-:Y:S01]  /*42e0*/  ISETP.GE.AND P2, PT, R6, R123.reuse, PT ;  /* 0x0000007b0600720c */ /* 0x080fe20003f46270 */
[----:B------:R-:W-:Y:S01]  /*42f0*/  FMUL.FTZ R75, R75, UR10 ;  /* 0x0000000a4b4b7c20 */ /* 0x000fe20008410000 */
[----:B------:R-:W-:Y:S01]  /*4300*/  ISETP.GE.AND P1, PT, R9, R123, PT ;  /* 0x0000007b0900720c */ /* 0x000fe20003f26270 */
[----:B------:R-:W-:-:S04]  /*4310*/  DEPBAR.LE SB0, 0x0 ;  /* 0x000080000000791a */ /* 0x000fc80000000000 */
[----:B------:R-:W-:Y:S01]  /*4320*/  FSEL R17, R0, -INF , !P6 ;  /* 0xff80000000117808 */ /* 0x000fe20007000000 */
[C---:B--2---:R-:W-:Y:S01]  /*4330*/  HMMA.16816.F32.BF16 R48, R24.reuse, R22, R48 ;  /* 0x000000161830723c */ /* 0x044fe20000041830 */
[-C--:B------:R-:W-:Y:S01]  /*4340*/  ISETP.GE.AND P6, PT, R6, R122.reuse, PT ;  /* 0x0000007a0600720c */ /* 0x080fe20003fc6270 */
[----:B------:R-:W-:Y:S01]  /*4350*/  VIADD R0, R8, 0x11 ;  /* 0x0000001108007836 */ /* 0x000fe20000000000 */
[----:B------:R-:W-:Y:S01]  /*4360*/  FSEL R19, R36, -INF , !P1 ;  /* 0xff80000024137808 */ /* 0x000fe20004800000 */
[----:B------:R-:W-:Y:S01]  /*4370*/  VIADD R6, R8, 0x10 ;  /* 0x0000001008067836 */ /* 0x000fe20000000000 */
[----:B------:R-:W-:Y:S01]  /*4380*/  FSEL R56, R56, -INF , !P4 ;  /* 0xff80000038387808 */ /* 0x000fe20006000000 */
[----:B------:R-:W-:Y:S01]  /*4390*/  HMMA.16816.F32.BF16 R84, R24, R20, R84 ;  /* 0x000000141854723c */ /* 0x000fe20000041854 */
[----:B------:R-:W2:Y:S01]  /*43a0*/  MUFU.TANH R13, R67 ;  /* 0x00000043000d7308 */ /* 0x000ea20000002400 */
[----:B-1----:R-:W-:Y:S02]  /*43b0*/  FSEL R37, R37, -INF , !P2 ;  /* 0xff80000025257808 */ /* 0x002fe40005000000 */
[----:B------:R-:W-:-:S02]  /*43c0*/  ISETP.GE.AND P4, PT, R0, R122, PT ;  /* 0x0000007a0000720c */ /* 0x000fc40003f86270 */
[-C--:B------:R-:W-:Y:S02]  /*43d0*/  ISETP.GE.AND P5, PT, R9, R122.reuse, PT ;  /* 0x0000007a0900720c */ /* 0x080fe40003fa6270 */
[----:B------:R-:W-:Y:S01]  /*43e0*/  FSEL R21, R80, -INF , !P3 ;  /* 0xff80000050157808 */ /* 0x000fe20005800000 */
[----:B------:R-:W1:Y:S01]  /*43f0*/  MUFU.TANH R169, R60 ;  /* 0x0000003c00a97308 */ /* 0x000e620000002400 */
[-C--:B------:R-:W-:Y:S02]  /*4400*/  ISETP.GE.AND P3, PT, R8, R122.reuse, PT ;  /* 0x0000007a0800720c */ /* 0x080fe40003f66270 */
[-C--:B------:R-:W-:Y:S02]  /*4410*/  ISETP.GE.AND P1, PT, R6, R123.reuse, PT ;  /* 0x0000007b0600720c */ /* 0x080fe40003f26270 */
[----:B------:R-:W-:Y:S02]  /*4420*/  FSEL R36, R81, -INF , !P3 ;  /* 0xff80000051247808 */ /* 0x000fe40005800000 */
[-C--:B------:R-:W-:Y:S01]  /*4430*/  ISETP.GE.AND P3, PT, R0, R123.reuse, PT ;  /* 0x0000007b0000720c */ /* 0x080fe20003f66270 */
[----:B------:R-:W-:Y:S01]  /*4440*/  VIADD R0, R8, 0x18 ;  /* 0x0000001808007836 */ /* 0x000fe20000000000 */
[-C--:B------:R-:W-:Y:S01]  /*4450*/  ISETP.GE.AND P2, PT, R6, R122.reuse, PT ;  /* 0x0000007a0600720c */ /* 0x080fe20003f46270 */
[----:B------:R-:W-:Y:S01]  /*4460*/  VIADD R6, R8, 0x19 ;  /* 0x0000001908067836 */ /* 0x000fe20000000000 */
[----:B-----5:R-:W-:Y:S01]  /*4470*/  FSEL R38, R38, -INF , !P5 ;  /* 0xff80000026267808 */ /* 0x020fe20006800000 */
[----:B------:R-:W5:Y:S01]  /*4480*/  MUFU.TANH R165, R72 ;  /* 0x0000004800a57308 */ /* 0x000f620000002400 */
[----:B------:R-:W-:Y:S01]  /*4490*/  FSEL R24, R39, -INF , !P6 ;  /* 0xff80000027187808 */ /* 0x000fe20007000000 */
[----:B------:R-:W-:Y:S01]  /*44a0*/  FMUL.FTZ R48, R48, UR10 ;  /* 0x0000000a30307c20 */ /* 0x000fe20008410000 */
[-C--:B------:R-:W-:Y:S01]  /*44b0*/  ISETP.GE.AND P5, PT, R0, R123.reuse, PT ;  /* 0x0000007b0000720c */ /* 0x080fe20003fa6270 */
[----:B------:R-:W-:Y:S01]  /*44c0*/  FMUL.FTZ R84, R84, UR10 ;  /* 0x0000000a54547c20 */ /* 0x000fe20008410000 */
[-C--:B------:R-:W-:Y:S01]  /*44d0*/  ISETP.GE.AND P6, PT, R0, R122.reuse, PT ;  /* 0x0000007a0000720c */ /* 0x080fe20003fc6270 */
[----:B------:R-:W-:Y:S01]  /*44e0*/  VIADD R0, R8, 0x20 ;  /* 0x0000002008007836 */ /* 0x000fe20000000000 */
[----:B------:R-:W-:Y:S01]  /*44f0*/  FSEL R25, R40, -INF , !P1 ;  /* 0xff80000028197808 */ /* 0x000fe20004800000 */
[----:B------:R-:W5:Y:S01]  /*4500*/  MUFU.TANH R163, R73 ;  /* 0x0000004900a37308 */ /* 0x000f620000002400 */
[----:B----4-:R-:W-:Y:S01]  /*4510*/  FSEL R41, R41, -INF , !P3 ;  /* 0xff80000029297808 */ /* 0x010fe20005800000 */
[----:B------:R-:W-:Y:S01]  /*4520*/  FMUL.FTZ R85, R85, UR10 ;  /* 0x0000000a55557c20 */ /* 0x000fe20008410000 */
[CC--:B------:R-:W-:Y:S01]  /*4530*/  ISETP.GE.AND P1, PT, R6.reuse, R123.reuse, PT ;  /* 0x0000007b0600720c */ /* 0x0c0fe20003f26270 */
[----:B------:R-:W-:Y:S01]  /*4540*/  FMUL.FTZ R49, R49, UR10 ;  /* 0x0000000a31317c20 */ /* 0x000fe20008410000 */
[-C--:B------:R-:W-:Y:S01]  /*4550*/  ISETP.GE.AND P3, PT, R6, R122.reuse, PT ;  /* 0x0000007a0600720c */ /* 0x080fe20003f66270 */
[----:B------:R-:W-:Y:S01]  /*4560*/  VIADD R6, R8, 0x21 ;  /* 0x0000002108067836 */ /* 0x000fe20000000000 */
[----:B------:R-:W-:Y:S01]  /*4570*/  FSEL R23, R42, -INF , !P5 ;  /* 0xff8000002a177808 */ /* 0x000fe20006800000 */
[----:B------:R-:W4:Y:S01]  /*4580*/  MUFU.TANH R166, R74 ;  /* 0x0000004a00a67308 */ /* 0x000f220000002400 */
[----:B---3--:R-:W-:Y:S01]  /*4590*/  FSEL R43, R43, -INF , !P1 ;  /* 0xff8000002b2b7808 */ /* 0x008fe20004800000 */
[----:B------:R-:W-:Y:S01]  /*45a0*/  FMUL.FTZ R86, R86, UR10 ;  /* 0x0000000a56567c20 */ /* 0x000fe20008410000 */
[CC--:B------:R-:W-:Y:S01]  /*45b0*/  ISETP.GE.AND P5, PT, R0.reuse, R123.reuse, PT ;  /* 0x0000007b0000720c */ /* 0x0c0fe20003fa6270 */
[----:B------:R-:W-:Y:S01]  /*45c0*/  FMUL.FTZ R87, R87, UR10 ;  /* 0x0000000a57577c20 */ /* 0x000fe20008410000 */
[-C--:B------:R-:W-:Y:S01]  /*45d0*/  ISETP.GE.AND P1, PT, R0, R122.reuse, PT ;  /* 0x0000007a0000720c */ /* 0x080fe20003f26270 */
[----:B------:R-:W-:Y:S01]  /*45e0*/  VIADD R0, R8, 0x28 ;  /* 0x0000002808007836 */ /* 0x000fe20000000000 */
[----:B------:R-:W-:Y:S01]  /*45f0*/  FSEL R22, R32, -INF , !P2 ;  /* 0xff80000020167808 */ /* 0x000fe20005000000 */
[----:B------:R-:W3:Y:S01]  /*4600*/  MUFU.TANH R167, R61 ;  /* 0x0000003d00a77308 */ /* 0x000ee20000002400 */
[----:B------:R-:W-:Y:S01]  /*4610*/  FSEL R20, R33, -INF , !P4 ;  /* 0xff80000021147808 */ /* 0x000fe20006000000 */
[----:B------:R-:W-:Y:S01]  /*4620*/  FMUL.FTZ R50, R50, UR10 ;  /* 0x0000000a32327c20 */ /* 0x000fe20008410000 */
[C---:B------:R-:W-:Y:S01]  /*4630*/  ISETP.GE.AND P2, PT, R6.reuse, R123, PT ;  /* 0x0000007b0600720c */ /* 0x040fe20003f46270 */
[----:B------:R-:W-:Y:S01]  /*4640*/  FMUL.FTZ R51, R51, UR10 ;  /* 0x0000000a33337c20 */ /* 0x000fe20008410000 */
[----:B------:R-:W-:Y:S01]  /*4650*/  ISETP.GE.AND P4, PT, R6, R122, PT ;  /* 0x0000007a0600720c */ /* 0x000fe20003f86270 */
[----:B------:R-:W-:Y:S01]  /*4660*/  VIADD R6, R8, 0x29 ;  /* 0x0000002908067836 */ /* 0x000fe20000000000 */
[----:B------:R-:W-:Y:S01]  /*4670*/  FSEL R18, R12, -INF , !P6 ;  /* 0xff8000000c127808 */ /* 0x000fe20007000000 */
[----:B------:R-:W3:Y:S01]  /*4680*/  MUFU.TANH R126, R48 ;  /* 0x00000030007e7308 */ /* 0x000ee20000002400 */
[----:B--2---:R-:W-:-:S02]  /*4690*/  FSEL R16, R13, -INF , !P3 ;  /* 0xff8000000d107808 */ /* 0x004fc40005800000 */
[CC--:B------:R-:W-:Y:S02]  /*46a0*/  ISETP.GE.AND P6, PT, R0.reuse, R123.reuse, PT ;  /* 0x0000007b0000720c */ /* 0x0c0fe40003fc6270 */
[----:B------:R-:W-:Y:S01]  /*46b0*/  ISETP.GE.AND P3, PT, R0, R122, PT ;  /* 0x0000007a0000720c */ /* 0x000fe20003f66270 */
[----:B------:R-:W-:Y:S01]  /*46c0*/  VIADD R0, R8, 0x30 ;  /* 0x0000003008007836 */ /* 0x000fe20000000000 */
[----:B-1----:R-:W-:Y:S01]  /*46d0*/  FSEL R169, R169, -INF , !P5 ;  /* 0xff800000a9a97808 */ /* 0x002fe20006800000 */
[----:B------:R-:W1:Y:S01]  /*46e0*/  MUFU.TANH R170, R62 ;  /* 0x0000003e00aa7308 */ /* 0x000e620000002400 */
[----:B------:R-:W-:Y:S02]  /*46f0*/  ISETP.GE.AND P5, PT, R6, R123, PT ;  /* 0x0000007b0600720c */ /* 0x000fe40003fa6270 */
[----:B-----5:R-:W-:Y:S02]  /*4700*/  FSEL R165, R165, -INF , !P6 ;  /* 0xff800000a5a57808 */ /* 0x020fe40007000000 */
[----:B------:R-:W-:-:S02]  /*4710*/  FSEL R163, R163, -INF , !P5 ;  /* 0xff800000a3a37808 */ /* 0x000fc40006800000 */
[CC--:B------:R-:W-:Y:S01]  /*4720*/  ISETP.GE.AND P6, PT, R0.reuse, R123.reuse, PT ;  /* 0x0000007b0000720c */ /* 0x0c0fe20003fc6270 */
[----:B------:R-:W2:Y:S01]  /*4730*/  MUFU.TANH R168, R63 ;  /* 0x0000003f00a87308 */ /* 0x000ea20000002400 */
[-C--:B------:R-:W-:Y:S01]  /*4740*/  ISETP.GE.AND P5, PT, R0, R122.reuse, PT ;  /* 0x0000007a0000720c */ /* 0x080fe20003fa6270 */
[----:B------:R-:W-:Y:S01]  /*4750*/  VIADD R0, R8, 0x38 ;  /* 0x0000003808007836 */ /* 0x000fe20000000000 */
[----:B----4-:R-:W-:Y:S02]  /*4760*/  FSEL R166, R166, -INF , !P3 ;  /* 0xff800000a6a67808 */ /* 0x010fe40005800000 */
[----:B---3--:R-:W-:Y:S02]  /*4770*/  FSEL R167, R167, -INF , !P2 ;  /* 0xff800000a7a77808 */ /* 0x008fe40005000000 */
[----:B------:R-:W-:Y:S01]  /*4780*/  ISETP.GE.AND P3, PT, R0, R123, PT ;  /* 0x0000007b0000720c */ /* 0x000fe20003f66270 */
[----:B------:R-:W3:Y:S01]  /*4790*/  MUFU.TANH R164, R75 ;  /* 0x0000004b00a47308 */ /* 0x000ee20000002400 */
[----:B------:R-:W-:Y:S01]  /*47a0*/  ISETP.GE.AND P2, PT, R6, R122, PT ;  /* 0x0000007a0600720c */ /* 0x000fe20003f46270 */
[----:B------:R-:W-:Y:S01]  /*47b0*/  VIADD R6, R8, 0x31 ;  /* 0x0000003108067836 */ /* 0x000fe20000000000 */
[----:B------:R-:W-:Y:S01]  /*47c0*/  FSEL R126, R126, -INF , !P3 ;  /* 0xff8000007e7e7808 */ /* 0x000fe20005800000 */
[----:B------:R-:W-:Y:S01]  /*47d0*/  VIADD R8, R8, 0x39 ;  /* 0x0000003908087836 */ /* 0x000fe20000000000 */
[----:B------:R-:W-:-:S02]  /*47e0*/  ISETP.GT.AND P3, PT, R153, R148, PT ;  /* 0x000000949900720c */ /* 0x000fc40003f64270 */
[----:B-1----:R-:W-:Y:S01]  /*47f0*/  FSEL R170, R170, -INF , !P1 ;  /* 0xff800000aaaa7808 */ /* 0x002fe20004800000 */
[----:B------:R-:W1:Y:S01]  /*4800*/  MUFU.TANH R112, R84 ;  /* 0x0000005400707308 */ /* 0x000e620000002400 */
[----:B------:R-:W-:Y:S02]  /*4810*/  ISETP.GE.AND P1, PT, R6, R123, PT ;  /* 0x0000007b0600720c */ /* 0x000fe40003f26270 */
[----:B--2---:R-:W-:Y:S02]  /*4820*/  FSEL R168, R168, -INF , !P4 ;  /* 0xff800000a8a87808 */ /* 0x004fe40006000000 */
[----:B------:R-:W-:-:S03]  /*4830*/  ISETP.GE.AND P4, PT, R6, R122, PT ;  /* 0x0000007a0600720c */ /* 0x000fc60003f86270 */
        /* <DEDUP_REMOVED lines=11> */
[----:B---3--:R-:W-:-:S07]  /*48f0*/  FSEL R125, R125, -INF , !P6 ;  /* 0xff8000007d7d7808 */ /* 0x008fce0007000000 */
        /* <DEDUP_REMOVED lines=67> */
.L_x_6182:
[----:B------:R-:W-:-:S04]  /*4d30*/  LEA R0, -R116, RZ, 0x6 ;  /* 0x000000ff74007211 */ /* 0x000fc800078e31ff */
[----:B------:R-:W-:-:S07]  /*4d40*/  SHF.R.S32.HI R27, RZ, 0x1f, R0 ;  /* 0x0000001fff1b7819 */ /* 0x000fce0000011400 */
.L_x_6183:
        /* <DEDUP_REMOVED lines=34> */
[----:B------:R-:W-:-:S02]  /*4f70*/  IADD3 R2, P5, R150, R2, RZ ;  /* 0x0000000296027210 */ /* 0x000fc40007fbe0ff */
[----:B------:R-:W-:Y:S01]  /*4f80*/  @!P4 LEA.HI.X R15, R4, R15, R32, 0x1, P6 ;  /* 0x0000000f040fc211 */ /* 0x000fe200030f0c20 */
[----:B------:R-:W-:Y:S01]  /*4f90*/  @!P2 IMAD.X R4, R33, 0x1, R120, P1 ;  /* 0x000000012104a824 */ /* 0x000fe200008e0678 */
[----:B-----5:R-:W-:Y:S01]  /*4fa0*/  @!P2 LEA R46, P1, R26, R12, 0x1 ;  /* 0x0000000c1a2ea211 */ /* 0x020fe200078208ff */
[----:B------:R-:W4:Y:S01]  /*4fb0*/  @!P4 LDC.64 R6, c[0x0][0x218] ;  /* 0x00008600ff06cb82 */ /* 0x000f220000000a00 */
[----:B------:R-:W-:Y:S01]  /*4fc0*/  IMAD.X R33, R149, 0x1, R33, P5 ;  /* 0x0000000195217824 */ /* 0x000fe200028e0621 */
[----:B------:R-:W-:Y:S01]  /*4fd0*/  @!P4 IADD3 R12, P5, R2, R121, RZ ;  /* 0x00000079020cc210 */ /* 0x000fe20007fbe0ff */
[----:B------:R2:W-:Y:S01]  /*4fe0*/  @P4 STS.128 [R154+0x4800], RZ ;  /* 0x004800ff9a004388 */ /* 0x0005e20000000c00 */
[----:B------:R-:W-:-:S03]  /*4ff0*/  @!P2 LEA.HI.X R47, R26, R13, R4, 0x1, P1 ;  /* 0x0000000d1a2fa211 */ /* 0x000fc600008f0c04 */
[----:B------:R-:W-:Y:S01]  /*5000*/  @!P4 IMAD.X R4, R33, 0x1, R120, P5 ;  /* 0x000000012104c824 */ /* 0x000fe200028e0678 */
[----:B-1----:R-:W-:Y:S01]  /*5010*/  @!P4 LEA R48, P1, R12, R10, 0x1 ;  /* 0x0000000a0c30c211 */ /* 0x002fe200078208ff */
[----:B------:R-:W-:Y:S01]  /*5020*/  @!PT LDS RZ, [RZ] ;  /* 0x00000000fffff984 */ /* 0x000fe20000000800 */
[----:B------:R-:W-:Y:S01]  /*5030*/  @!PT LDS RZ, [RZ] ;  /* 0x00000000fffff984 */ /* 0x000fe20000000800 */
[----:B------:R-:W-:Y:S01]  /*5040*/  @!PT LDS RZ, [RZ] ;  /* 0x00000000fffff984 */ /* 0x000fe20000000800 */
[----:B------:R2:W-:Y:S01]  /*5050*/  @!P4 LDGSTS.E.BYPASS.LTC128B.128 [R154+0x4800], desc[UR12][R14.64] ;  /* 0x048000000e9acfae */ /* 0x0005e2000b901d4c */
[----:B------:R-:W-:Y:S02]  /*5060*/  IADD3 R10, P5, R150, R2, RZ ;  /* 0x00000002960a7210 */ /* 0x000fe40007fbe0ff */
[----:B------:R-:W-:Y:S01]  /*5070*/  @!P4 LEA.HI.X R49, R12, R11, R4, 0x1, P1 ;  /* 0x0000000b0c31c211 */ /* 0x000fe200008f0c04 */
[----:B------:R2:W-:Y:S01]  /*5080*/  @P2 STS.128 [R154+0x6800], RZ ;  /* 0x006800ff9a002388 */ /* 0x0005e20000000c00 */
        /* <DEDUP_REMOVED lines=39> */
.L_x_6185:
[----:B------:R-:W-:Y:S05]  /*5300*/  BSYNC B0 ;  /* 0x0000000000007941 */ /* 0x000fea0003800000 */
.L_x_6184:
[----:B------:R-:W0:Y:S01]  /*5310*/  LDGDEPBAR ;  /* 0x00000000000079af */ /* 0x000e220000000000 */
[----:B------:R-:W-:-:S04]  /*5320*/  IADD3 R121, P1, R0, R121, RZ ;  /* 0x0000007900797210 */ /* 0x000fc80007f3e0ff */
[----:B------:R-:W-:-:S09]  /*5330*/  IADD3.X R120, R27, R120, RZ, P1, !PT ;  /* 0x000000781b787210 */ /* 0x000fd20000ffe4ff */
.L_x_6181:
        /* <DEDUP_REMOVED lines=40> */
[----:B------:R-:W-:Y:S04]  /*55c0*/  LDSM.16.MT88.4 R48, [R138+0xa000] ;  /* 0x00a000008a30783b */ /* 0x000fe80000004200 */
[----:B------:R-:W-:Y:S04]  /*55d0*/  LDSM.16.MT88.4 R76, [R137+0x8000] ;  /* 0x00800000894c783b */ /* 0x000fe80000004200 */
[----:B------:R-:W-:Y:S01]  /*55e0*/  LDSM.16.MT88.4 R68, [R136+0x8000] ;  /* 0x008000008844783b */ /* 0x000fe20000004200 */
[----:B-1----:R-:W-:-:S03]  /*55f0*/  FMNMX.FTZ R7, R4, R7, !PT ;  /* 0x0000000704077209 */ /* 0x002fc60007810000 */
[----:B------:R-:W1:Y:S04]  /*5600*/  SHFL.BFLY PT, R4, R9, 0x2, 0x1f ;  /* 0x0c401f0009047f89 */ /* 0x000e6800000e0000 */
[----:B------:R-:W2:Y:S01]  /*5610*/  SHFL.BFLY PT, R2, R7, 0x1, 0x1f ;  /* 0x0c201f0007027f89 */ /* 0x000ea200000e0000 */
[----:B-1----:R-:W-:-:S03]  /*5620*/  FMNMX.FTZ R4, R9, R4, !PT ;  /* 0x0000000409047209 */ /* 0x002fc60007810000 */
[----:B------:R-:W-:Y:S01]  /*5630*/  LDSM.16.MT88.4 R8, [R138+0x8800] ;  /* 0x008800008a08783b */ /* 0x000fe20000004200 */
        /* <DEDUP_REMOVED lines=16> */
[----:B-1----:R-:W-:Y:S01]  /*5740*/  FMNMX.FTZ R0, R4, R7, !PT ;  /* 0x0000000704007209 */ /* 0x002fe20007810000 */
[--C-:B------:R-:W-:Y:S01]  /*5750*/  FFMA.FTZ R111, R111, UR11, -R162.reuse ;  /* 0x0000000b6f6f7c23 */ /* 0x100fe200080108a2 */
[----:B------:R-:W-:Y:S01]  /*5760*/  FFMA.FTZ R126, R126, UR11, -R162 ;  /* 0x0000000b7e7e7c23 */ /* 0x000fe200080108a2 */
[----:B------:R-:W1:Y:S01]  /*5770*/  MUFU.EX2 R107, R107 ;  /* 0x0000006b006b7308 */ /* 0x000e620000000800 */
[C---:B------:R-:W-:Y:S01]  /*5780*/  FSETP.NEU.FTZ.AND P1, PT, R0.reuse, -INF , PT ;  /* 0xff8000000000780b */ /* 0x040fe20003f3d000 */
[----:B------:R-:W-:-:S05]  /*5790*/  FMUL.FTZ R127, R0, UR11 ;  /* 0x0000000b007f7c20 */ /* 0x000fca0008410000 */
[----:B------:R-:W-:Y:S01]  /*57a0*/  FSEL R127, R127, RZ, P1 ;  /* 0x000000ff7f7f7208 */ /* 0x000fe20000800000 */
[----:B------:R-:W-:Y:S04]  /*57b0*/  MUFU.EX2 R105, R105 ;  /* 0x0000006900697308 */ /* 0x000fe80000000800 */
[--C-:B------:R-:W-:Y:S01]  /*57c0*/  FFMA.FTZ R110, R36, UR11, -R127.reuse ;  /* 0x0000000b246e7c23 */ /* 0x100fe2000801087f */
[--C-:B------:R-:W-:Y:S01]  /*57d0*/  FFMA.FTZ R109, R56, UR11, -R127.reuse ;  /* 0x0000000b386d7c23 */ /* 0x100fe2000801087f */
[--C-:B------:R-:W-:Y:S01]  /*57e0*/  FFMA.FTZ R106, R38, UR11, -R127.reuse ;  /* 0x0000000b266a7c23 */ /* 0x100fe2000801087f */
[--C-:B------:R-:W-:Y:S01]  /*57f0*/  FFMA.FTZ R103, R24, UR11, -R127.reuse ;  /* 0x0000000b18677c23 */ /* 0x100fe2000801087f */
[----:B------:R-:W3:Y:S01]  /*5800*/  MUFU.EX2 R100, R100 ;  /* 0x0000006400647308 */ /* 0x000ee20000000800 */
[----:B-1----:R-:W-:Y:S01]  /*5810*/  F2FP.BF16.F32.PACK_AB R64, R107, R108 ;  /* 0x0000006c6b40723e */ /* 0x002fe200000010ff */
[--C-:B------:R-:W-:Y:S01]  /*5820*/  FFMA.FTZ R104, R22, UR11, -R127.reuse ;  /* 0x0000000b16687c23 */ /* 0x100fe2000801087f */
        /* <DEDUP_REMOVED lines=8> */
[----:B------:R-:W-:Y:S01]  /*58b0*/  FFMA.FTZ R114, R114, UR11, -R127 ;  /* 0x0000000b72727c23 */ /* 0x000fe2000801087f */
[----:B------:R-:W-:-:S02]  /*58c0*/  FADD.FTZ R108, R108, R107 ;  /* 0x0000006b6c6c7221 */ /* 0x000fc40000010000 */
[----:B------:R-:W-:Y:S02]  /*58d0*/  LDSM.16.MT88.4 R20, [R136+0x8800] ;  /* 0x008800008814783b */ /* 0x000fe40000004200 */
[----:B------:R-:W4:Y:S01]  /*58e0*/  MUFU.EX2 R109, R109 ;  /* 0x0000006d006d7308 */ /* 0x000f220000000800 */
[----:B---3--:R-:W-:Y:S01]  /*58f0*/  F2FP.BF16.F32.PACK_AB R66, R100, R105 ;  /* 0x000000696442723e */ /* 0x008fe200000010ff */
[----:B------:R-:W-:-:S04]  /*5900*/  FADD.FTZ R105, R105, R108 ;  /* 0x0000006c69697221 */ /* 0x000fc80000010000 */
[----:B------:R-:W-:Y:S02]  /*5910*/  FADD.FTZ R100, R100, R105 ;  /* 0x0000006964647221 */ /* 0x000fe40000010000 */
[----:B------:R-:W-:Y:S08]  /*5920*/  MUFU.EX2 R106, R106 ;  /* 0x0000006a006a7308 */ /* 0x000ff00000000800 */
[----:B------:R-:W3:Y:S01]  /*5930*/  MUFU.EX2 R103, R103 ;  /* 0x0000006700677308 */ /* 0x000ee20000000800 */
[----:B----4-:R-:W-:Y:S01]  /*5940*/  F2FP.BF16.F32.PACK_AB R65, R109, R110 ;  /* 0x0000006e6d41723e */ /* 0x010fe200000010ff */
[----:B------:R-:W-:-:S06]  /*5950*/  FADD.FTZ R109, R110, R109 ;  /* 0x0000006d6e6d7221 */ /* 0x000fcc0000010000 */
[----:B------:R-:W-:Y:S08]  /*5960*/  MUFU.EX2 R35, R35 ;  /* 0x0000002300237308 */ /* 0x000ff00000000800 */
[----:B------:R-:W4:Y:S01]  /*5970*/  MUFU.EX2 R34, R34 ;  /* 0x0000002200227308 */ /* 0x000f220000000800 */
[----:B---3--:R-:W-:Y:S01]  /*5980*/  F2FP.BF16.F32.PACK_AB R67, R103, R106 ;  /* 0x0000006a6743723e */ /* 0x008fe200000010ff */
[----:B------:R-:W-:-:S04]  /*5990*/  FADD.FTZ R106, R106, R109 ;  /* 0x0000006d6a6a7221 */ /* 0x000fc80000010000 */
        /* <DEDUP_REMOVED lines=11> */
[----:B--2---:R-:W-:Y:S01]  /*5a50*/  HMMA.16816.F32.BF16 R36, R64, R40, RZ ;  /* 0x000000284024723c */ /* 0x004fe200000418ff */
        /* <DEDUP_REMOVED lines=12> */
[C---:B------:R-:W-:Y:S01]  /*5b20*/  HMMA.16816.F32.BF16 R80, R64.reuse, R76, RZ ;  /* 0x0000004c4050723c */ /* 0x040fe200000418ff */
[----:B------:R-:W-:Y:S05]  /*5b30*/  MUFU.EX2 R112, R112 ;  /* 0x0000007000707308 */ /* 0x000fea0000000800 */
[C---:B------:R-:W-:Y:S01]  /*5b40*/  HMMA.16816.F32.BF16 R72, R64.reuse, R68, RZ ;  /* 0x000000444048723c */ /* 0x040fe200000418ff */
[----:B---3--:R-:W-:Y:S01]  /*5b50*/  F2FP.BF16.F32.PACK_AB R7, R3, R102 ;  /* 0x000000660307723e */ /* 0x008fe200000010ff */
[----:B------:R-:W2:Y:S01]  /*5b60*/  LDSM.16.MT88.4 R16, [R136+0xa000] ;  /* 0x00a000008810783b */ /* 0x000ea20000004200 */
[----:B------:R-:W-:Y:S03]  /*5b70*/  MUFU.EX2 R111, R111 ;  /* 0x0000006f006f7308 */ /* 0x000fe60000000800 */
[----:B-1----:R-:W-:Y:S01]  /*5b80*/  HMMA.16816.F32.BF16 R52, R64, R56, RZ ;  /* 0x000000384034723c */ /* 0x002fe200000418ff */
[----:B------:R-:W-:-:S04]  /*5b90*/  FADD.FTZ R102, R102, R101 ;  /* 0x0000006566667221 */ /* 0x000fc80000010000 */
[----:B------:R-:W-:Y:S01]  /*5ba0*/  FADD.FTZ R102, R3, R102 ;  /* 0x0000006603667221 */ /* 0x000fe20000010000 */
[C---:B------:R-:W-:Y:S01]  /*5bb0*/  HMMA.16816.F32.BF16 R96, R4.reuse, R12, R96 ;  /* 0x0000000c0460723c */ /* 0x040fe20000041860 */
[----:B------:R-:W-:Y:S05]  /*5bc0*/  MUFU.EX2 R126, R126 ;  /* 0x0000007e007e7308 */ /* 0x000fea0000000800 */
[C---:B------:R-:W-:Y:S01]  /*5bd0*/  HMMA.16816.F32.BF16 R92, R4.reuse, R14, R92 ;  /* 0x0000000e045c723c */ /* 0x040fe2000004185c */
[----:B------:R-:W1:Y:S02]  /*5be0*/  LDSM.16.MT88.4 R12, [R140+0xa800] ;  /* 0x00a800008c0c783b */ /* 0x000e640000004200 */
        /* <DEDUP_REMOVED lines=8> */
[----:B--2---:R-:W-:Y:S06]  /*5c70*/  HMMA.16816.F32.BF16 R60, R64, R16, RZ ;  /* 0x00000010403c723c */ /* 0x004fec00000418ff */
[C---:B-1----:R-:W-:Y:S06]  /*5c80*/  HMMA.16816.F32.BF16 R36, R4.reuse, R12, R36 ;  /* 0x0000000c0424723c */ /* 0x042fec0000041824 */
        /* <DEDUP_REMOVED lines=8> */
[C---:B------:R-:W-:Y:S01]  /*5d10*/  HMMA.16816.F32.BF16 R76, R4.reuse, R26, R76 ;  /* 0x0000001a044c723c */ /* 0x040fe2000004184c */
[--C-:B------:R-:W-:Y:S01]  /*5d20*/  FFMA.FTZ R25, R170, UR11, -R127.reuse ;  /* 0x0000000baa197c23 */ /* 0x100fe2000801087f */
[--C-:B------:R-:W-:Y:S01]  /*5d30*/  FFMA.FTZ R24, R168, UR11, -R127.reuse ;  /* 0x0000000ba8187c23 */ /* 0x100fe2000801087f */
[----:B------:R-:W-:Y:S01]  /*5d40*/  FFMA.FTZ R170, R113, UR11, -R127 ;  /* 0x0000000b71aa7c23 */ /* 0x000fe2000801087f */
[----:B------:R-:W-:Y:S01]  /*5d50*/  LEA R168, P1, R121, UR8, 0x1 ;  /* 0x0000000879a87c11 */ /* 0x000fe2000f8208ff */
[----:B------:R-:W-:Y:S01]  /*5d60*/  MUFU.EX2 R113, R114 ;  /* 0x0000007200717308 */ /* 0x000fe20000000800 */
[----:B------:R-:W-:Y:S01]  /*5d70*/  HMMA.16816.F32.BF16 R72, R4, R20, R72 ;  /* 0x000000140448723c */ /* 0x000fe20000041848 */
[--C-:B------:R-:W-:Y:S01]  /*5d80*/  FFMA.FTZ R27, R169, UR11, -R162.reuse ;  /* 0x0000000ba91b7c23 */ /* 0x100fe200080108a2 */
[--C-:B------:R-:W-:Y:S01]  /*5d90*/  FFMA.FTZ R26, R167, UR11, -R162.reuse ;  /* 0x0000000ba71a7c23 */ /* 0x100fe200080108a2 */
[----:B------:R-:W-:-:S03]  /*5da0*/  FFMA.FTZ R167, R125, UR11, -R162 ;  /* 0x0000000b7da77c23 */ /* 0x000fc600080108a2 */
[C---:B-1----:R-:W-:Y:S01]  /*5db0*/  HMMA.16816.F32.BF16 R52, R4.reuse, R12, R52 ;  /* 0x0000000c0434723c */ /* 0x042fe20000041834 */
[--C-:B------:R-:W-:Y:S01]  /*5dc0*/  FFMA.FTZ R21, R166, UR11, -R127.reuse ;  /* 0x0000000ba6157c23 */ /* 0x100fe2000801087f */
[----:B------:R-:W-:Y:S01]  /*5dd0*/  FFMA.FTZ R20, R164, UR11, -R127 ;  /* 0x0000000ba4147c23 */ /* 0x000fe2000801087f */
[----:B------:R-:W-:Y:S01]  /*5de0*/  MUFU.EX2 R27, R27 ;  /* 0x0000001b001b7308 */ /* 0x000fe20000000800 */
[----:B------:R-:W-:Y:S02]  /*5df0*/  LEA.HI.X R166, R121, UR9, R120, 0x1, P1 ;  /* 0x0000000979a67c11 */ /* 0x000fe400088f0c78 */
[C---:B------:R-:W-:Y:S01]  /*5e00*/  HMMA.16816.F32.BF16 R56, R4.reuse, R14, R56 ;  /* 0x0000000e0438723c */ /* 0x040fe20000041838 */
[----:B------:R-:W1:Y:S04]  /*5e10*/  LDSM.16.MT88.4 R12, [R140+0x9000] ;  /* 0x009000008c0c783b */ /* 0x000e680000004200 */
[----:B------:R-:W3:Y:S01]  /*5e20*/  MUFU.EX2 R26, R26 ;  /* 0x0000001a001a7308 */ /* 0x000ee20000000800 */
[C---:B--2---:R-:W-:Y:S06]  /*5e30*/  HMMA.16816.F32.BF16 R60, R4.reuse, R8, R60 ;  /* 0x00000008043c723c */ /* 0x044fec000004183c */
[C---:B------:R-:W-:Y:S01]  /*5e40*/  HMMA.16816.F32.BF16 R64, R4.reuse, R10, R64 ;  /* 0x0000000a0440723c */ /* 0x040fe20000041840 */
[----:B------:R-:W2:Y:S01]  /*5e50*/  LDSM.16.MT88.4 R8, [R138+0x9000] ;  /* 0x009000008a08783b */ /* 0x000ea20000004200 */
[----:B------:R-:W-:Y:S04]  /*5e60*/  MUFU.EX2 R25, R25 ;  /* 0x0000001900197308 */ /* 0x000fe80000000800 */
[----:B------:R-:W-:Y:S04]  /*5e70*/  HMMA.16816.F32.BF16 R68, R4, R22, R68 ;  /* 0x000000160444723c */ /* 0x000fe80000041844 */
[----:B------:R-:W4:Y:S03]  /*5e80*/  MUFU.EX2 R24, R24 ;  /* 0x0000001800187308 */ /* 0x000f260000000800 */
[--C-:B------:R-:W-:Y:S01]  /*5e90*/  FFMA.FTZ R23, R165, UR11, -R162.reuse ;  /* 0x0000000ba5177c23 */ /* 0x100fe200080108a2 */
[----:B------:R-:W-:Y:S01]  /*5ea0*/  FFMA.FTZ R22, R163, UR11, -R162 ;  /* 0x0000000ba3167c23 */ /* 0x000fe200080108a2 */
[----:B---3--:R-:W-:Y:S01]  /*5eb0*/  F2FP.BF16.F32.PACK_AB R4, R26, R27 ;  /* 0x0000001b1a04723e */ /* 0x008fe200000010ff */
[----:B------:R-:W-:-:S02]  /*5ec0*/  FADD.FTZ R27, R27, R32 ;  /* 0x000000201b1b7221 */ /* 0x000fc40000010000 */
[----:B------:R-:W-:Y:S02]  /*5ed0*/  MUFU.EX2 R21, R21 ;  /* 0x0000001500157308 */ /* 0x000fe40000000800 */
[----:B------:R-:W-:-:S06]  /*5ee0*/  FADD.FTZ R26, R26, R27 ;  /* 0x0000001b1a1a7221 */ /* 0x000fcc0000010000 */
[----:B------:R-:W3:Y:S01]  /*5ef0*/  MUFU.EX2 R23, R23 ;  /* 0x0000001700177308 */ /* 0x000ee20000000800 */
[----:B----4-:R-:W-:Y:S01]  /*5f00*/  F2FP.BF16.F32.PACK_AB R5, R24, R25 ;  /* 0x000000191805723e */ /* 0x010fe200000010ff */
[----:B------:R-:W-:-:S04]  /*5f10*/  FADD.FTZ R25, R25, R102 ;  /* 0x0000006619197221 */ /* 0x000fc80000010000 */
[----:B------:R-:W-:Y:S02]  /*5f20*/  FADD.FTZ R24, R24, R25 ;  /* 0x0000001918187221 */ /* 0x000fe40000010000 */
[----:B------:R-:W4:Y:S08]  /*5f30*/  MUFU.EX2 R22, R22 ;  /* 0x0000001600167308 */ /* 0x000f300000000800 */
[----:B------:R-:W5:Y:S01]  /*5f40*/  MUFU.EX2 R20, R20 ;  /* 0x0000001400147308 */ /* 0x000f620000000800 */
[----:B---3--:R-:W-:-:S07]  /*5f50*/  FADD.FTZ R3, R23, R26 ;  /* 0x0000001a17037221 */ /* 0x008fce0000010000 */
[----:B------:R-:W3:Y:S01]  /*5f60*/  MUFU.EX2 R167, R167 ;  /* 0x000000a700a77308 */ /* 0x000ee20000000800 */
[C---:B----4-:R-:W-:Y:S01]  /*5f70*/  F2FP.BF16.F32.PACK_AB R6, R22.reuse, R23 ;  /* 0x000000171606723e */ /* 0x050fe200000010ff */
[----:B------:R-:W-:-:S06]  /*5f80*/  FADD.FTZ R3, R22, R3 ;  /* 0x0000000316037221 */ /* 0x000fcc0000010000 */
[----:B------:R-:W4:Y:S01]  /*5f90*/  MUFU.EX2 R170, R170 ;  /* 0x000000aa00aa7308 */ /* 0x000f220000000800 */
[----:B-----5:R-:W-:Y:S01]  /*5fa0*/  F2FP.BF16.F32.PACK_AB R7, R20, R21 ;  /* 0x000000151407723e */ /* 0x020fe200000010ff */
[----:B------:R-:W-:-:S04]  /*5fb0*/  FADD.FTZ R21, R21, R24 ;  /* 0x0000001815157221 */ /* 0x000fc80000010000 */
[----:B------:R-:W-:Y:S02]  /*5fc0*/  FADD.FTZ R21, R20, R21 ;  /* 0x0000001514157221 */ /* 0x000fe40000010000 */
[C---:B-1----:R-:W-:Y:S06]  /*5fd0*/  HMMA.16816.F32.BF16 R96, R4.reuse, R12, R96 ;  /* 0x0000000c0460723c */ /* 0x042fec0000041860 */
[C---:B------:R-:W-:Y:S01]  /*5fe0*/  HMMA.16816.F32.BF16 R92, R4.reuse, R14, R92 ;  /* 0x0000000e045c723c */ /* 0x040fe2000004185c */
[----:B------:R-:W1:Y:S05]  /*5ff0*/  LDSM.16.MT88.4 R12, [R137+0x9000] ;  /* 0x00900000890c783b */ /* 0x000e6a0000004200 */
[C---:B--2---:R-:W-:Y:S06]  /*6000*/  HMMA.16816.F32.BF16 R88, R4.reuse, R8, R88 ;  /* 0x000000080458723c */ /* 0x044fec0000041858 */
[C---:B------:R-:W-:Y:S01]  /*6010*/  HMMA.16816.F32.BF16 R84, R4.reuse, R10, R84 ;  /* 0x0000000a0454723c */ /* 0x040fe20000041854 */
[----:B------:R-:W2:Y:S05]  /*6020*/  LDSM.16.MT88.4 R8, [R136+0x9000] ;  /* 0x009000008808783b */ /* 0x000eaa0000004200 */
        /* <DEDUP_REMOVED lines=22> */
[----:B---3--:R-:W-:Y:S01]  /*6190*/  F2FP.BF16.F32.PACK_AB R6, R167, R126 ;  /* 0x0000007ea706723e */ /* 0x008fe200000010ff */
[----:B------:R-:W-:Y:S01]  /*61a0*/  FADD.FTZ R111, R111, R112 ;  /* 0x000000706f6f7221 */ /* 0x000fe20000010000 */
[----:B----4-:R-:W-:Y:S01]  /*61b0*/  F2FP.BF16.F32.PACK_AB R7, R170, R113 ;  /* 0x00000071aa07723e */ /* 0x010fe200000010ff */
[----:B------:R-:W-:-:S02]  /*61c0*/  FADD.FTZ R124, R115, R124 ;  /* 0x0000007c737c7221 */ /* 0x000fc40000010000 */
[----:B------:R-:W-:Y:S02]  /*61d0*/  FADD.FTZ R126, R126, R111 ;  /* 0x0000006f7e7e7221 */ /* 0x000fe40000010000 */
[----:B------:R-:W-:Y:S02]  /*61e0*/  FADD.FTZ R113, R113, R124 ;  /* 0x0000007c71717221 */ /* 0x000fe40000010000 */
[----:B------:R-:W-:Y:S01]  /*61f0*/  HMMA.16816.F32.BF16 R96, R4, R16, R96 ;  /* 0x000000100460723c */ /* 0x000fe20000041860 */
[----:B------:R-:W-:Y:S01]  /*6200*/  FADD.FTZ R167, R167, R126 ;  /* 0x0000007ea7a77221 */ /* 0x000fe20000010000 */
[----:B------:R-:W-:-:S04]  /*6210*/  FADD.FTZ R170, R170, R113 ;  /* 0x00000071aaaa7221 */ /* 0x000fc80000010000 */
        /* <DEDUP_REMOVED lines=9> */
[C---:B------:R-:W-:Y:S06]  /*62b0*/  HMMA.16816.F32.BF16 R68, R4.reuse, R18, R68 ;  /* 0x000000120444723c */ /* 0x040fec0000041844 */
[C---:B-1----:R-:W-:Y:S06]  /*62c0*/  HMMA.16816.F32.BF16 R36, R4.reuse, R12, R36 ;  /* 0x0000000c0424723c */ /* 0x042fec0000041824 */
[C---:B------:R-:W-:Y:S01]  /*62d0*/  HMMA.16816.F32.BF16 R40, R4.reuse, R14, R40 ;  /* 0x0000000e0428723c */ /* 0x040fe20000041828 */
[----:B------:R-:W1:Y:S05]  /*62e0*/  LDSM.16.MT88.4 R12, [R137+0xb800] ;  /* 0x00b80000890c783b */ /* 0x000e6a0000004200 */
[C---:B--2---:R-:W-:Y:S06]  /*62f0*/  HMMA.16816.F32.BF16 R44, R4.reuse, R8, R44 ;  /* 0x00000008042c723c */ /* 0x044fec000004182c */
        /* <DEDUP_REMOVED lines=72> */
.L_x_6187:
[----:B------:R-:W-:-:S04]  /*6780*/  LEA R3, -R118, RZ, 0x6 ;  /* 0x000000ff76037211 */ /* 0x000fc800078e31ff */
[----:B------:R-:W-:-:S07]  /*6790*/  SHF.R.S32.HI R4, RZ, 0x1f, R3 ;  /* 0x0000001fff047819 */ /* 0x000fce0000011403 */
.L_x_6188:
        /* <DEDUP_REMOVED lines=82> */
[----:B------:R-:W2:Y:S04]  /*6cc0*/  LDSM.16.M88.4 R112, [R135] ;  /* 0x000000008770783b */ /* 0x000ea80000000200 */
[----:B------:R-:W0:Y:S01]  /*6cd0*/  LDGDEPBAR ;  /* 0x00000000000079af */ /* 0x000e220000000000 */
[C---:B---3--:R-:W-:Y:S06]  /*6ce0*/  HMMA.16816.F32.BF16 R12, R16.reuse, R8, RZ ;  /* 0x00000008100c723c */ /* 0x048fec00000418ff */
[C---:B------:R-:W-:Y:S06]  /*6cf0*/  HMMA.16816.F32.BF16 R8, R16.reuse, R10, RZ ;  /* 0x0000000a1008723c */ /* 0x040fec00000418ff */
[C---:B-1----:R-:W-:Y:S06]  /*6d00*/  HMMA.16816.F32.BF16 R4, R16.reuse, R32, RZ ;  /* 0x000000201004723c */ /* 0x042fec00000418ff */
[C---:B----4-:R-:W-:Y:S06]  /*6d10*/  HMMA.16816.F32.BF16 R28, R16.reuse, R24, RZ ;  /* 0x00000018101c723c */ /* 0x050fec00000418ff */
[C---:B------:R-:W-:Y:S06]  /*6d20*/  HMMA.16816.F32.BF16 R32, R16.reuse, R34, RZ ;  /* 0x000000221020723c */ /* 0x040fec00000418ff */
[C---:B------:R-:W-:Y:S06]  /*6d30*/  HMMA.16816.F32.BF16 R24, R16.reuse, R26, RZ ;  /* 0x0000001a1018723c */ /* 0x040fec00000418ff */
[C---:B-----5:R-:W-:Y:S06]  /*6d40*/  HMMA.16816.F32.BF16 R20, R16.reuse, R108, RZ ;  /* 0x0000006c1014723c */ /* 0x060fec00000418ff */
        /* <DEDUP_REMOVED lines=81> */
[----:B------:R-:W-:-:S15]  /*7260*/  HMMA.16816.F32.BF16 R32, R108, R114, R32 ;  /* 0x000000726c20723c */ /* 0x000fde0000041820 */
[----:B------:R-:W-:-:S03]  /*7270*/  NOP ;  /* 0x0000000000007918 */ /* 0x000fc60000000000 */
[----:B------:R-:W-:Y:S01]  /*7280*/  FMUL.FTZ R162, R4, UR10 ;  /* 0x0000000a04a27c20 */ /* 0x000fe20008410000 */
[----:B------:R-:W-:Y:S01]  /*7290*/  FMUL.FTZ R5, R5, UR10 ;  /* 0x0000000a05057c20 */ /* 0x000fe20008410000 */
[----:B------:R-:W2:Y:S01]  /*72a0*/  S2R R4, SR_TID.X ;  /* 0x0000000000047919 */ /* 0x000ea20000002100 */
[----:B------:R-:W-:Y:S01]  /*72b0*/  FMUL.FTZ R6, R6, UR10 ;  /* 0x0000000a06067c20 */ /* 0x000fe20008410000 */
[----:B------:R-:W-:Y:S01]  /*72c0*/  FMUL.FTZ R7, R7, UR10 ;  /* 0x0000000a07077c20 */ /* 0x000fe20008410000 */
[C---:B-1----:R-:W-:Y:S01]  /*72d0*/  HMMA.16816.F32.BF16 R12, R108.reuse, R100, R12 ;  /* 0x000000646c0c723c */ /* 0x042fe2000004180c */
[----:B------:R1:W-:Y:S01]  /*72e0*/  MUFU.TANH R182, R5 ;  /* 0x0000000500b67308 */ /* 0x0003e20000002400 */
[----:B------:R-:W-:Y:S01]  /*72f0*/  FMUL.FTZ R33, R33, UR10 ;  /* 0x0000000a21217c20 */ /* 0x000fe20008410000 */
[----:B------:R-:W-:Y:S01]  /*7300*/  FMUL.FTZ R35, R35, UR10 ;  /* 0x0000000a23237c20 */ /* 0x000fe20008410000 */
[----:B------:R-:W-:Y:S01]  /*7310*/  FMUL.FTZ R32, R32, UR10 ;  /* 0x0000000a20207c20 */ /* 0x000fe20008410000 */
[----:B------:R-:W-:Y:S01]  /*7320*/  FMUL.FTZ R34, R34, UR10 ;  /* 0x0000000a22227c20 */ /* 0x000fe20008410000 */
[----:B------:R-:W-:Y:S01]  /*7330*/  HMMA.16816.F32.BF16 R8, R108, R102, R8 ;  /* 0x000000666c08723c */ /* 0x000fe20000041808 */
[----:B------:R-:W4:Y:S01]  /*7340*/  LDSM.16.M88.4 R100, [R132+0x3800] ;  /* 0x003800008464783b */ /* 0x000f220000000200 */
[----:B------:R-:W-:-:S04]  /*7350*/  DEPBAR.LE SB0, 0x0 ;  /* 0x000080000000791a */ /* 0x000fc80000000000 */
[C---:B---3--:R-:W-:Y:S01]  /*7360*/  HMMA.16816.F32.BF16 R28, R108.reuse, R104, R28 ;  /* 0x000000686c1c723c */ /* 0x048fe2000004181c */
[----:B------:R3:W-:Y:S05]  /*7370*/  MUFU.TANH R181, R6 ;  /* 0x0000000600b57308 */ /* 0x0007ea0000002400 */
[----:B------:R-:W-:Y:S03]  /*7380*/  HMMA.16816.F32.BF16 R24, R108, R106, R24 ;  /* 0x0000006a6c18723c */ /* 0x000fe60000041818 */
[----:B------:R-:W-:Y:S03]  /*7390*/  MUFU.TANH R177, R7 ;  /* 0x0000000700b17308 */ /* 0x000fe60000002400 */
[----:B------:R-:W-:Y:S01]  /*73a0*/  FMUL.FTZ R15, R15, UR10 ;  /* 0x0000000a0f0f7c20 */ /* 0x000fe20008410000 */
[----:B------:R-:W-:Y:S01]  /*73b0*/  FMUL.FTZ R3, R14, UR10 ;  /* 0x0000000a0e037c20 */ /* 0x000fe20008410000 */
[----:B------:R-:W-:Y:S01]  /*73c0*/  FMUL.FTZ R12, R12, UR10 ;  /* 0x0000000a0c0c7c20 */ /* 0x000fe20008410000 */
[----:B--2---:R-:W-:-:S03]  /*73d0*/  IMAD.SHL.U32 R4, R4, 0x2, RZ ;  /* 0x0000000204047824 */ /* 0x004fc600078e00ff */
[----:B------:R-:W-:Y:S01]  /*73e0*/  FMUL.FTZ R8, R8, UR10 ;  /* 0x0000000a08087c20 */ /* 0x000fe20008410000 */
[----:B------:R-:W-:Y:S01]  /*73f0*/  MUFU.TANH R15, R15 ;  /* 0x0000000f000f7308 */ /* 0x000fe20000002400 */
[----:B------:R-:W-:Y:S01]  /*7400*/  FMUL.FTZ R11, R11, UR10 ;  /* 0x0000000a0b0b7c20 */ /* 0x000fe20008410000 */
[----:B------:R-:W-:-:S03]  /*7410*/  LOP3.LUT R4, R4, 0x6, RZ, 0xc0, !PT ;  /* 0x0000000604047812 */ /* 0x000fc600078ec0ff */
[----:B------:R-:W-:Y:S01]  /*7420*/  FMUL.FTZ R29, R29, UR10 ;  /* 0x0000000a1d1d7c20 */ /* 0x000fe20008410000 */
[----:B------:R-:W-:Y:S01]  /*7430*/  FMUL.FTZ R31, R31, UR10 ;  /* 0x0000000a1f1f7c20 */ /* 0x000fe20008410000 */
[----:B------:R-:W-:Y:S01]  /*7440*/  FMUL.FTZ R28, R28, UR10 ;  /* 0x0000000a1c1c7c20 */ /* 0x000fe20008410000 */
[----:B------:R-:W2:Y:S01]  /*7450*/  MUFU.TANH R8, R8 ;  /* 0x0000000800087308 */ /* 0x000ea20000002400 */
[----:B------:R-:W-:Y:S02]  /*7460*/  IMAD R4, R153, 0x40, R4 ;  /* 0x0000004099047824 */ /* 0x000fe400078e0204 */
[----:B------:R-:W-:Y:S01]  /*7470*/  FMUL.FTZ R30, R30, UR10 ;  /* 0x0000000a1e1e7c20 */ /* 0x000fe20008410000 */
[----:B------:R-:W-:Y:S01]  /*7480*/  FMUL.FTZ R25, R25, UR10 ;  /* 0x0000000a19197c20 */ /* 0x000fe20008410000 */
[----:B------:R-:W-:Y:S01]  /*7490*/  FMUL.FTZ R24, R24, UR10 ;  /* 0x0000000a18187c20 */ /* 0x000fe20008410000 */
[----:B-1----:R-:W-:Y:S02]  /*74a0*/  VIADD R5, R4, 0x8 ;  /* 0x0000000804057836 */ /* 0x002fe40000000000 */
[----:B------:R-:W-:Y:S01]  /*74b0*/  FMUL.FTZ R26, R26, UR10 ;  /* 0x0000000a1a1a7c20 */ /* 0x000fe20008410000 */
[C---:B---3--:R-:W-:Y:S01]  /*74c0*/  VIADD R6, R4.reuse, 0x1 ;  /* 0x0000000104067836 */ /* 0x048fe20000000000 */
[C---:B----4-:R-:W-:Y:S01]  /*74d0*/  HMMA.16816.F32.BF16 R20, R108.reuse, R100, R20 ;  /* 0x000000646c14723c */ /* 0x050fe20000041814 */
[----:B------:R1:W3:Y:S01]  /*74e0*/  MUFU.TANH R14, R11 ;  /* 0x0000000b000e7308 */ /* 0x0002e20000002400 */
[-C--:B------:R-:W-:Y:S01]  /*74f0*/  ISETP.GE.AND P6, PT, R5, R123.reuse, PT ;  /* 0x0000007b0500720c */ /* 0x080fe20003fc6270 */
[----:B------:R-:W-:Y:S01]  /*7500*/  FMUL.FTZ R27, R27, UR10 ;  /* 0x0000000a1b1b7c20 */ /* 0x000fe20008410000 */
[-C--:B------:R-:W-:Y:S01]  /*7510*/  ISETP.GE.AND P4, PT, R5, R122.reuse, PT ;  /* 0x0000007a0500720c */ /* 0x080fe20003f86270 */
[----:B------:R-:W-:Y:S01]  /*7520*/  VIADD R5, R4, 0x10 ;  /* 0x0000001004057836 */ /* 0x000fe20000000000 */
[-C--:B------:R-:W-:Y:S01]  /*7530*/  ISETP.GE.AND P3, PT, R6, R123.reuse, PT ;  /* 0x0000007b0600720c */ /* 0x080fe20003f66270 */
[----:B------:R-:W-:Y:S01]  /*7540*/  FMUL.FTZ R100, R13, UR10 ;  /* 0x0000000a0d647c20 */ /* 0x000fe20008410000 */
[----:B------:R-:W-:Y:S01]  /*7550*/  FMUL.FTZ R13, R9, UR10 ;  /* 0x0000000a090d7c20 */ /* 0x000fe20008410000 */
[----:B------:R-:W-:Y:S01]  /*7560*/  FMUL.FTZ R9, R10, UR10 ;  /* 0x0000000a0a097c20 */ /* 0x000fe20008410000 */
[----:B------:R-:W-:Y:S01]  /*7570*/  ISETP.GE.AND P5, PT, R6, R122, PT ;  /* 0x0000007a0600720c */ /* 0x000fe20003fa6270 */
[----:B------:R-:W-:Y:S01]  /*7580*/  VIADD R6, R4, 0x9 ;  /* 0x0000000904067836 */ /* 0x000fe20000000000 */
[----:B--2---:R-:W-:Y:S01]  /*7590*/  FSEL R8, R8, -INF , !P6 ;  /* 0xff80000008087808 */ /* 0x004fe20007000000 */
[----:B------:R-:W2:Y:S01]  /*75a0*/  MUFU.TANH R100, R100 ;  /* 0x0000006400647308 */ /* 0x000ea20000002400 */
[----:B------:R-:W-:Y:S01]  /*75b0*/  ISETP.GE.AND P6, PT, R5, R123, PT ;  /* 0x0000007b0500720c */ /* 0x000fe20003fc6270 */
[----:B------:R-:W-:Y:S01]  /*75c0*/  HMMA.16816.F32.BF16 R16, R108, R102, R16 ;  /* 0x000000666c10723c */ /* 0x000fe20000041810 */
[----:B-1----:R-:W-:-:S02]  /*75d0*/  FSEL R11, R15, -INF , !P5 ;  /* 0xff8000000f0b7808 */ /* 0x002fc40006800000 */
[----:B------:R-:W-:-:S03]  /*75e0*/  ISETP.GE.AND P5, PT, R6, R122, PT ;  /* 0x0000007a0600720c */ /* 0x000fc60003fa6270 */
[----:B------:R-:W1:Y:S01]  /*75f0*/  MUFU.TANH R9, R9 ;  /* 0x0000000900097308 */ /* 0x000e620000002400 */
[----:B---3--:R-:W-:Y:S02]  /*7600*/  FSEL R7, R14, -INF , !P5 ;  /* 0xff8000000e077808 */ /* 0x008fe40006800000 */
[----:B------:R-:W-:Y:S01]  /*7610*/  FMUL.FTZ R21, R21, UR10 ;  /* 0x0000000a15157c20 */ /* 0x000fe20008410000 */
[----:B------:R-:W-:Y:S01]  /*7620*/  FMUL.FTZ R20, R20, UR10 ;  /* 0x0000000a14147c20 */ /* 0x000fe20008410000 */
[----:B------:R-:W-:Y:S01]  /*7630*/  FMUL.FTZ R22, R22, UR10 ;  /* 0x0000000a16167c20 */ /* 0x000fe20008410000 */
[----:B------:R-:W-:Y:S02]  /*7640*/  VIADD R14, R4, 0x31 ;  /* 0x00000031040e7836 */ /* 0x000fe40000000000 */
[----:B------:R-:W3:Y:S01]  /*7650*/  MUFU.TANH R13, R13 ;  /* 0x0000000d000d7308 */ /* 0x000ee20000002400 */
[----:B--2---:R-:W-:Y:S01]  /*7660*/  FSEL R10, R100, -INF , !P3 ;  /* 0xff800000640a7808 */ /* 0x004fe20005800000 */
[----:B------:R-:W-:Y:S01]  /*7670*/  FMUL.FTZ R23, R23, UR10 ;  /* 0x0000000a17177c20 */ /* 0x000fe20008410000 */
[----:B------:R-:W-:-:S05]  /*7680*/  ISETP.GE.AND P3, PT, R6, R123, PT ;  /* 0x0000007b0600720c */ /* 0x000fca0003f66270 */
[----:B------:R-:W2:Y:S01]  /*7690*/  MUFU.TANH R126, R33 ;  /* 0x00000021007e7308 */ /* 0x000ea20000002400 */
[----:B-1----:R-:W-:Y:S01]  /*76a0*/  FSEL R9, R9, -INF , !P4 ;  /* 0xff80000009097808 */ /* 0x002fe20006000000 */
[----:B------:R-:W-:Y:S01]  /*76b0*/  FMUL.FTZ R16, R16, UR10 ;  /* 0x0000000a10107c20 */ /* 0x000fe20008410000 */
[-C--:B------:R-:W-:Y:S01]  /*76c0*/  ISETP.GE.AND P4, PT, R5, R122.reuse, PT ;  /* 0x0000007a0500720c */ /* 0x080fe20003f86270 */
[----:B------:R-:W-:Y:S02]  /*76d0*/  VIADD R5, R4, 0x11 ;  /* 0x0000001104057836 */ /* 0x000fe40000000000 */
[----:B------:R-:W-:Y:S01]  /*76e0*/  FMUL.FTZ R18, R18, UR10 ;  /* 0x0000000a12127c20 */ /* 0x000fe20008410000 */
[----:B------:R-:W-:Y:S01]  /*76f0*/  FMUL.FTZ R17, R17, UR10 ;  /* 0x0000000a11117c20 */ /* 0x000fe20008410000 */
[----:B------:R-:W-:Y:S01]  /*7700*/  FSEL R181, R181, -INF , !P4 ;  /* 0xff800000b5b57808 */ /* 0x000fe20006000000 */
[----:B------:R-:W1:Y:S01]  /*7710*/  MUFU.TANH R175, R35 ;  /* 0x0000002300af7308 */ /* 0x000e620000002400 */
[----:B---3--:R-:W-:Y:S01]  /*7720*/  FSEL R6, R13, -INF , !P3 ;  /* 0xff8000000d067808 */ /* 0x008fe20005800000 */
[C---:B------:R-:W-:Y:S01]  /*7730*/  VIADD R13, R4.reuse, 0x18 ;  /* 0x00000018040d7836 */ /* 0x040fe20000000000 */
[----:B------:R-:W-:Y:S01]  /*7740*/  ISETP.GE.AND P3, PT, R5, R123, PT ;  /* 0x0000007b0500720c */ /* 0x000fe20003f66270 */
[----:B------:R-:W-:Y:S01]  /*7750*/  FMUL.FTZ R19, R19, UR10 ;  /* 0x0000000a13137c20 */ /* 0x000fe20008410000 */
[----:B------:R-:W-:Y:S01]  /*7760*/  ISETP.GE.AND P5, PT, R5, R122, PT ;  /* 0x0000007a0500720c */ /* 0x000fe20003fa6270 */
[----:B------:R-:W-:Y:S01]  /*7770*/  VIADD R5, R4, 0x19 ;  /* 0x0000001904057836 */ /* 0x000fe20000000000 */
[----:B------:R-:W-:Y:S01]  /*7780*/  FSEL R182, R182, -INF , !P3 ;  /* 0xff800000b6b67808 */ /* 0x000fe20005800000 */
[----:B------:R-:W3:Y:S01]  /*7790*/  MUFU.TANH R162, R162 ;  /* 0x000000a200a27308 */ /* 0x000ee20000002400 */
[----:B------:R-:W-:-:S02]  /*77a0*/  FSEL R177, R177, -INF , !P5 ;  /* 0xff800000b1b17808 */ /* 0x000fc40006800000 */
[CC--:B------:R-:W-:Y:S02]  /*77b0*/  ISETP.GE.AND P3, PT, R5.reuse, R123.reuse, PT ;  /* 0x0000007b0500720c */ /* 0x0c0fe40003f66270 */
[-C--:B------:R-:W-:Y:S01]  /*77c0*/  ISETP.GE.AND P5, PT, R5, R122.reuse, PT ;  /* 0x0000007a0500720c */ /* 0x080fe20003fa6270 */
[----:B------:R-:W-:Y:S01]  /*77d0*/  VIADD R5, R4, 0x21 ;  /* 0x0000002104057836 */ /* 0x000fe20000000000 */
[----:B--2---:R-:W-:Y:S01]  /*77e0*/  FSEL R126, R126, -INF , !P3 ;  /* 0xff8000007e7e7808 */ /* 0x004fe20005800000 */
[----:B------:R-:W2:Y:S01]  /*77f0*/  MUFU.TANH R164, R29 ;  /* 0x0000001d00a47308 */ /* 0x000ea20000002400 */
[----:B-1----:R-:W-:Y:S02]  /*7800*/  FSEL R175, R175, -INF , !P5 ;  /* 0xff800000afaf7808 */ /* 0x002fe40006800000 */
[C---:B------:R-:W-:Y:S02]  /*7810*/  ISETP.GE.AND P3, PT, R5.reuse, R123, PT ;  /* 0x0000007b0500720c */ /* 0x040fe40003f66270 */
[-C--:B------:R-:W-:Y:S01]  /*7820*/  ISETP.GE.AND P5, PT, R5, R122.reuse, PT ;  /* 0x0000007a0500720c */ /* 0x080fe20003fa6270 */
[----:B------:R-:W-:Y:S01]  /*7830*/  VIADD R5, R4, 0x29 ;  /* 0x0000002904057836 */ /* 0x000fe20000000000 */
[----:B------:R-:W-:Y:S01]  /*7840*/  ISETP.GE.AND P4, PT, R13, R122, PT ;  /* 0x0000007a0d00720c */ /* 0x000fe20003f86270 */
[----:B------:R-:W1:Y:S01]  /*7850*/  MUFU.TANH R180, R32 ;  /* 0x0000002000b47308 */ /* 0x000e620000002400 */
[----:B---3--:R-:W-:-:S02]  /*7860*/  FSEL R162, R162, -INF , !P6 ;  /* 0xff800000a2a27808 */ /* 0x008fc40007000000 */
        /* <DEDUP_REMOVED lines=37> */
[----:B------:R-:W-:-:S05]  /*7ac0*/  ISETP.GT.AND P3, PT, R153, R148, PT ;  /* 0x000000949900720c */ /* 0x000fca0003f64270 */
[----:B------:R-:W1:Y:S01]  /*7ad0*/  MUFU.TANH R163, R27 ;  /* 0x0000001b00a37308 */ /* 0x000e620000002400 */
[----:B---3--:R-:W-:Y:S02]  /*7ae0*/  FSEL R114, R114, -INF , !P6 ;  /* 0xff80000072727808 */ /* 0x008fe40007000000 */
[----:B------:R-:W-:-:S05]  /*7af0*/  ISETP.GE.AND P6, PT, R13, R123, PT ;  /* 0x0000007b0d00720c */ /* 0x000fca0003fc6270 */
[----:B------:R-:W3:Y:S01]  /*7b00*/  MUFU.TANH R102, R23 ;  /* 0x0000001700667308 */ /* 0x000ee20000002400 */
[----:B--2---:R-:W-:Y:S01]  /*7b10*/  FSEL R113, R113, -INF , !P4 ;  /* 0xff80000071717808 */ /* 0x004fe20006000000 */
[----:B------:R-:W-:Y:S01]  /*7b20*/  BAR.SYNC.DEFER_BLOCKING 0x0 ;  /* 0x0000000000007b1d */ /* 0x000fe20000010000 */
        /* <DEDUP_REMOVED lines=16> */
[----:B--2---:R-:W-:Y:S02]  /*7c30*/  FSEL R122, R5, -INF , !P6 ;  /* 0xff800000057a7808 */ /* 0x004fe40007000000 */
[----:B-1----:R-:W-:Y:S01]  /*7c40*/  FSEL R111, R111, -INF , !P4 ;  /* 0xff8000006f6f7808 */ /* 0x002fe20006000000 */
[----:B------:R-:W-:Y:S06]  /*7c50*/  @!P3 BRA `(.L_x_6189) ;  /* 0x00000008002cb947 */ /* 0x000fec0003800000 */
[----:B------:R-:W-:Y:S05]  /*7c60*/  @!P0 BRA `(.L_x_6190) ;  /* 0x0000000000f08947 */ /* 0x000fea0003800000 */
[----:B------:R-:W1:Y:S01]  /*7c70*/  LDC R3, c[0x0][0x380] ;  /* 0x0000e000ff037b82 */ /* 0x000e620000000800 */
[----:B------:R-:W-:-:S04]  /*7c80*/  SHF.L.U32 R14, R153, 0x6, RZ ;  /* 0x00000006990e7819 */ /* 0x000fc800000006ff */
[----:B------:R-:W-:Y:S02]  /*7c90*/  IADD3 R18, R14, -0x40, RZ ;  /* 0xffffffc00e127810 */ /* 0x000fe40007ffe0ff */
[----:B-1----:R-:W-:-:S04]  /*7ca0*/  IABS R5, R3 ;  /* 0x0000000300057213 */ /* 0x002fc80000000000 */
[----:B------:R-:W1:Y:S08]  /*7cb0*/  I2F.RP R15, R5 ;  /* 0x00000005000f7306 */ /* 0x000e700000209400 */
[----:B-1----:R-:W1:Y:S02]  /*7cc0*/  MUFU.RCP R16, R15 ;  /* 0x0000000f00107308 */ /* 0x002e640000001000 */
[----:B-1----:R-:W-:Y:S01]  /*7cd0*/  VIADD R16, R16, 0xffffffe ;  /* 0x0ffffffe10107836 */ /* 0x002fe20000000000 */
[----:B------:R-:W-:-:S02]  /*7ce0*/  IABS R15, R18 ;  /* 0x00000012000f7213 */ /* 0x000fc40000000000 */
[----:B------:R-:W-:-:S03]  /*7cf0*/  LOP3.LUT R18, R18, R3, RZ, 0x3c, !PT ;  /* 0x0000000312127212 */ /* 0x000fc600078e3cff */
[----:B------:R-:W1:Y:S02]  /*7d00*/  F2I.FTZ.U32.TRUNC.NTZ R17, R16 ;  /* 0x0000001000117305 */ /* 0x000e64000021f000 */
[----:B-1----:R-:W-:Y:S02]  /*7d10*/  IMAD.MOV R4, RZ, RZ, -R17 ;  /* 0x000000ffff047224 */ /* 0x002fe400078e0a11 */
[----:B------:R-:W-:Y:S02]  /*7d20*/  IMAD.MOV.U32 R16, RZ, RZ, RZ ;  /* 0x000000ffff107224 */ /* 0x000fe400078e00ff */
[----:B------:R-:W-:-:S04]  /*7d30*/  IMAD R4, R4, R5, RZ ;  /* 0x0000000504047224 */ /* 0x000fc800078e02ff */
[----:B------:R-:W-:Y:S01]  /*7d40*/  IMAD.HI.U32 R4, R17, R4, R16 ;  /* 0x0000000411047227 */ /* 0x000fe200078e0010 */
[----:B------:R-:W-:Y:S02]  /*7d50*/  IABS R17, R14 ;  /* 0x0000000e00117213 */ /* 0x000fe40000000000 */
[----:B------:R-:W-:-:S03]  /*7d60*/  LOP3.LUT R14, R14, R3, RZ, 0x3c, !PT ;  /* 0x000000030e0e7212 */ /* 0x000fc600078e3cff */
        /* <DEDUP_REMOVED lines=44> */
.L_x_6190:
[----:B------:R-:W-:-:S04]  /*8030*/  LEA R5, -R116, RZ, 0x6 ;  /* 0x000000ff74057211 */ /* 0x000fc800078e31ff */
[----:B------:R-:W-:-:S07]  /*8040*/  SHF.R.S32.HI R3, RZ, 0x1f, R5 ;  /* 0x0000001fff037819 */ /* 0x000fce0000011405 */
.L_x_6191:
        /* <DEDUP_REMOVED lines=14> */
[----:B------:R-:W-:Y:S01]  /*8130*/  @!P2 LDGSTS.E.BYPASS.LTC128B.128 [R154+0x4000], desc[UR12][R22.64] ;  /* 0x04000000169aafae */ /* 0x000fe2000b901d4c */
        /* <DEDUP_REMOVED lines=8> */
[----:B------:R2:W-:Y:S01]  /*81c0*/  @!P1 LDGSTS.E.BYPASS.LTC128B.128 [R154+0x6000], desc[UR12][R20.64+0x80] ;  /* 0x06000080149a9fae */ /* 0x0005e2000b901d4c */
        /* <DEDUP_REMOVED lines=8> */
[----:B------:R-:W-:-:S02]  /*8250*/  @!P2 LEA R24, P4, R19, R168, 0x1 ;  /* 0x000000a81318a211 */ /* 0x000fc400078808ff */
[-C--:B------:R-:W-:Y:S01]  /*8260*/  @!P1 IADD3 R18, P5, R121, R19.reuse, RZ ;  /* 0x0000001379129210 */ /* 0x080fe20007fbe0ff */
[----:B------:R1:W-:Y:S01]  /*8270*/  @P1 STS.128 [R154+0x6800], RZ ;  /* 0x006800ff9a001388 */ /* 0x0003e20000000c00 */
[--C-:B------:R-:W-:Y:S02]  /*8280*/  @!P2 LEA.HI.X R25, R19, R166, R4.reuse, 0x1, P4 ;  /* 0x000000a61319a211 */ /* 0x100fe400020f0c04 */
[----:B------:R-:W-:Y:S01]  /*8290*/  IADD3 R19, P4, R150, R19, RZ ;  /* 0x0000001396137210 */ /* 0x000fe20007f9e0ff */
        /* <DEDUP_REMOVED lines=9> */
[----:B--2---:R-:W-:Y:S01]  /*8330*/  @!P1 IMAD.X R21, R120, 0x1, R4, P5 ;  /* 0x0000000178159824 */ /* 0x004fe200028e0604 */
[----:B------:R-:W-:-:S02]  /*8340*/  @!P1 LEA R20, P5, R18, UR8, 0x1 ;  /* 0x0000000812149c11 */ /* 0x000fc4000f8a08ff */
[----:B------:R1:W-:Y:S02]  /*8350*/  @P1 STS.128 [R154+0x7000], RZ ;  /* 0x007000ff9a001388 */ /* 0x0003e40000000c00 */
[----:B------:R-:W-:Y:S01]  /*8360*/  @!P1 LEA.HI.X R21, R18, UR9, R21, 0x1, P5 ;  /* 0x0000000912159c11 */ /* 0x000fe2000a8f0c15 */
[----:B---3--:R-:W-:Y:S01]  /*8370*/  IMAD.X R17, R149, 0x1, R4, P4 ;  /* 0x0000000195117824 */ /* 0x008fe200020e0604 */
[----:B------:R-:W-:-:S03]  /*8380*/  @!P2 LEA R22, P4, R19, R168, 0x1 ;  /* 0x000000a81316a211 */ /* 0x000fc600078808ff */
        /* <DEDUP_REMOVED lines=20> */
.L_x_6193:
[----:B------:R-:W-:Y:S05]  /*84d0*/  BSYNC B0 ;  /* 0x0000000000007941 */ /* 0x000fea0003800000 */
.L_x_6192:
[----:B------:R-:W0:Y:S01]  /*84e0*/  LDGDEPBAR ;  /* 0x00000000000079af */ /* 0x000e220000000000 */
[----:B------:R-:W-:-:S04]  /*84f0*/  LEA R168, P1, R5, R168, 0x1 ;  /* 0x000000a805a87211 */ /* 0x000fc800078208ff */
[----:B------:R-:W-:-:S09]  /*8500*/  LEA.HI.X R166, R5, R166, R3, 0x1, P1 ;  /* 0x000000a605a67211 */ /* 0x000fd200008f0c03 */
.L_x_6189:
[----:B------:R-:W-:Y:S01]  /*8510*/  FMNMX.FTZ R3, R2, R12, !PT ;  /* 0x0000000c02037209 */ /* 0x000fe20007810000 */
[----:B------:R-:W-:Y:S01]  /*8520*/  LDSM.16.MT88.4 R32, [R136+0x8000] ;  /* 0x008000008820783b */ /* 0x000fe20000004200 */
[----:B------:R-:W-:Y:S02]  /*8530*/  FMNMX.FTZ R4, R0, R13, !PT ;  /* 0x0000000d00047209 */ /* 0x000fe40007810000 */
[----:B------:R-:W-:Y:S01]  /*8540*/  FMNMX.FTZ R3, R10, R3, !PT ;  /* 0x000000030a037209 */ /* 0x000fe20007810000 */
[----:B-1----:R-:W-:Y:S01]  /*8550*/  LDSM.16.MT88.4 R24, [R137+0x8000] ;  /* 0x008000008918783b */ /* 0x002fe20000004200 */
        /* <DEDUP_REMOVED lines=22> */
[----:B--2---:R-:W-:Y:S02]  /*86c0*/  FMNMX.FTZ R14, R114, R3, !PT ;  /* 0x00000003720e7209 */ /* 0x004fe40007810000 */
        /* <DEDUP_REMOVED lines=69> */
[----:B------:R-:W-:Y:S01]  /*8b20*/  FMUL.FTZ R43, R43, R0 ;  /* 0x000000002b2b7220 */ /* 0x000fe20000410000 */
[-C--:B------:R-:W-:Y:S01]  /*8b30*/  FMUL.FTZ R44, R44, R101.reuse ;  /* 0x000000652c2c7220 */ /* 0x080fe20000410000 */
        /* <DEDUP_REMOVED lines=24> */
[----:B------:R3:W-:Y:S01]  /*8cc0*/  MUFU.EX2 R2, R6 ;  /* 0x0000000600027308 */ /* 0x0007e20000000800 */
[-C--:B------:R-:W-:Y:S01]  /*8cd0*/  FMUL.FTZ R61, R61, R101.reuse ;  /* 0x000000653d3d7220 */ /* 0x080fe20000410000 */
[-C--:B------:R-:W-:Y:S01]  /*8ce0*/  FMUL.FTZ R62, R62, R0.reuse ;  /* 0x000000003e3e7220 */ /* 0x080fe20000410000 */
[-C--:B------:R-:W-:Y:S01]  /*8cf0*/  FMUL.FTZ R63, R63, R0.reuse ;  /* 0x000000003f3f7220 */ /* 0x080fe20000410000 */
[-C--:B------:R-:W-:Y:S01]  /*8d00*/  FMUL.FTZ R64, R64, R101.reuse ;  /* 0x0000006540407220 */ /* 0x080fe20000410000 */
[----:B------:R-:W-:Y:S01]  /*8d10*/  FMUL.FTZ R65, R65, R101 ;  /* 0x0000006541417220 */ /* 0x000fe20000410000 */
        /* <DEDUP_REMOVED lines=11> */
[----:B---3--:R-:W-:Y:S01]  /*8dd0*/  FMUL.FTZ R6, R98, R0 ;  /* 0x0000000062067220 */ /* 0x008fe20000410000 */
[----:B------:R-:W-:Y:S01]  /*8de0*/  F2FP.BF16.F32.PACK_AB R98, R3, R104 ;  /* 0x000000680362723e */ /* 0x000fe200000010ff */
[-C--:B------:R-:W-:Y:S01]  /*8df0*/  FMUL.FTZ R78, R78, R0.reuse ;  /* 0x000000004e4e7220 */ /* 0x080fe20000410000 */
[----:B------:R-:W-:Y:S01]  /*8e00*/  FMUL.FTZ R79, R79, R0 ;  /* 0x000000004f4f7220 */ /* 0x000fe20000410000 */
[----:B------:R-:W-:Y:S01]  /*8e10*/  LDSM.16.MT88.4 R80, [R138+0x8800] ;  /* 0x008800008a50783b */ /* 0x000fe20000004200 */
[-C--:B------:R-:W-:Y:S01]  /*8e20*/  FMUL.FTZ R12, R88, R101.reuse ;  /* 0x00000065580c7220 */ /* 0x080fe20000410000 */
[-C--:B------:R-:W-:Y:S01]  /*8e30*/  FMUL.FTZ R13, R89, R101.reuse ;  /* 0x00000065590d7220 */ /* 0x080fe20000410000 */
[----:B------:R-:W-:Y:S01]  /*8e40*/  MUFU.EX2 R127, R127 ;  /* 0x0000007f007f7308 */ /* 0x000fe20000000800 */
[----:B----4-:R-:W-:Y:S01]  /*8e50*/  F2FP.BF16.F32.PACK_AB R99, R107, R2 ;  /* 0x000000026b63723e */ /* 0x010fe200000010ff */
[-C--:B------:R-:W-:Y:S01]  /*8e60*/  FMUL.FTZ R14, R90, R0.reuse ;  /* 0x000000005a0e7220 */ /* 0x080fe20000410000 */
[-C--:B------:R-:W-:Y:S01]  /*8e70*/  FMUL.FTZ R15, R91, R0.reuse ;  /* 0x000000005b0f7220 */ /* 0x080fe20000410000 */
[-C--:B------:R-:W-:Y:S01]  /*8e80*/  FMUL.FTZ R84, R84, R101.reuse ;  /* 0x0000006554547220 */ /* 0x080fe20000410000 */
[-C--:B------:R-:W-:Y:S01]  /*8e90*/  FMUL.FTZ R85, R85, R101.reuse ;  /* 0x0000006555557220 */ /* 0x080fe20000410000 */
[-C--:B------:R-:W-:Y:S01]  /*8ea0*/  FMUL.FTZ R86, R86, R0.reuse ;  /* 0x0000000056567220 */ /* 0x080fe20000410000 */
[-C--:B------:R-:W-:Y:S01]  /*8eb0*/  FMUL.FTZ R87, R87, R0.reuse ;  /* 0x0000000057577220 */ /* 0x080fe20000410000 */
[C---:B------:R-:W-:Y:S01]  /*8ec0*/  HMMA.16816.F32.BF16 R28, R96.reuse, R32, R28 ;  /* 0x00000020601c723c */ /* 0x040fe2000004181c */
[----:B------:R-:W-:Y:S01]  /*8ed0*/  MUFU.EX2 R124, R124 ;  /* 0x0000007c007c7308 */ /* 0x000fe20000000800 */
[--C-:B------:R-:W-:Y:S01]  /*8ee0*/  FFMA.FTZ R164, R176, UR11, -R117.reuse ;  /* 0x0000000bb0a47c23 */ /* 0x100fe20008010875 */
[--C-:B------:R-:W-:Y:S01]  /*8ef0*/  FFMA.FTZ R175, R178, UR11, -R117.reuse ;  /* 0x0000000bb2af7c23 */ /* 0x100fe20008010875 */
[--C-:B------:R-:W-:Y:S01]  /*8f00*/  FFMA.FTZ R174, R174, UR11, -R117.reuse ;  /* 0x0000000baeae7c23 */ /* 0x100fe20008010875 */
[--C-:B------:R-:W-:Y:S01]  /*8f10*/  FFMA.FTZ R169, R169, UR11, -R112.reuse ;  /* 0x0000000ba9a97c23 */ /* 0x100fe20008010870 */
[C---:B------:R-:W-:Y:S01]  /*8f20*/  HMMA.16816.F32.BF16 R32, R96.reuse, R34, R68 ;  /* 0x000000226020723c */ /* 0x040fe20000041844 */
[----:B------:R-:W1:Y:S01]  /*8f30*/  LDSM.16.MT88.4 R68, [R138+0xa000] ;  /* 0x00a000008a44783b */ /* 0x000e620000004200 */
[--C-:B------:R-:W-:Y:S01]  /*8f40*/  FFMA.FTZ R178, R171, UR11, -R112.reuse ;  /* 0x0000000babb27c23 */ /* 0x100fe20008010870 */
[----:B------:R-:W-:Y:S01]  /*8f50*/  MUFU.EX2 R123, R123 ;  /* 0x0000007b007b7308 */ /* 0x000fe20000000800 */
[--C-:B------:R-:W-:Y:S01]  /*8f60*/  FFMA.FTZ R165, R165, UR11, -R112.reuse ;  /* 0x0000000ba5a57c23 */ /* 0x100fe20008010870 */
[--C-:B------:R-:W-:Y:S01]  /*8f70*/  FFMA.FTZ R176, R163, UR11, -R112.reuse ;  /* 0x0000000ba3b07c23 */ /* 0x100fe20008010870 */
[C---:B--2---:R-:W-:Y:S01]  /*8f80*/  HMMA.16816.F32.BF16 R36, R96.reuse, R72, R36 ;  /* 0x000000486024723c */ /* 0x044fe20000041824 */
[--C-:B------:R-:W-:Y:S01]  /*8f90*/  FFMA.FTZ R114, R114, UR11, -R117.reuse ;  /* 0x0000000b72727c23 */ /* 0x100fe20008010875 */
[--C-:B------:R-:W-:Y:S01]  /*8fa0*/  FFMA.FTZ R119, R119, UR11, -R117.reuse ;  /* 0x0000000b77777c23 */ /* 0x100fe20008010875 */
[--C-:B------:R-:W-:Y:S01]  /*8fb0*/  FFMA.FTZ R115, R115, UR11, -R117.reuse ;  /* 0x0000000b73737c23 */ /* 0x100fe20008010875 */
[----:B------:R-:W-:Y:S01]  /*8fc0*/  FFMA.FTZ R122, R122, UR11, -R117 ;  /* 0x0000000b7a7a7c23 */ /* 0x000fe20008010875 */
[----:B------:R-:W2:Y:S01]  /*8fd0*/  MUFU.EX2 R126, R126 ;  /* 0x0000007e007e7308 */ /* 0x000ea20000000800 */
[C---:B------:R-:W-:Y:S01]  /*8fe0*/  HMMA.16816.F32.BF16 R40, R96.reuse, R74, R40 ;  /* 0x0000004a6028723c */ /* 0x040fe20000041828 */
[----:B------:R-:W3:Y:S01]  /*8ff0*/  LDSM.16.MT88.4 R72, [R137+0xa000] ;  /* 0x00a000008948783b */ /* 0x000ee20000004200 */
[--C-:B------:R-:W-:Y:S01]  /*9000*/  FFMA.FTZ R113, R113, UR11, -R112.reuse ;  /* 0x0000000b71717c23 */ /* 0x100fe20008010870 */
[--C-:B------:R-:W-:Y:S01]  /*9010*/  FFMA.FTZ R180, R111, UR11, -R112.reuse ;  /* 0x0000000b6fb47c23 */ /* 0x100fe20008010870 */
[--C-:B------:R-:W-:Y:S01]  /*9020*/  FFMA.FTZ R102, R102, UR11, -R112.reuse ;  /* 0x0000000b66667c23 */ /* 0x100fe20008010870 */
[----:B------:R-:W-:Y:S01]  /*9030*/  FFMA.FTZ R103, R103, UR11, -R112 ;  /* 0x0000000b67677c23 */ /* 0x000fe20008010870 */
[----:B------:R-:W-:Y:S01]  /*9040*/  HMMA.16816.F32.BF16 R4, R96, R8, R4 ;  /* 0x000000086004723c */ /* 0x000fe20000041804 */
[----:B------:R-:W4:Y:S01]  /*9050*/  MUFU.EX2 R125, R125 ;  /* 0x0000007d007d7308 */ /* 0x000f220000000800 */
[----:B------:R-:W-:Y:S01]  /*9060*/  FFMA.FTZ R167, R167, R101, R100 ;  /* 0x00000065a7a77223 */ /* 0x000fe20000010064 */
[----:B------:R-:W-:-:S03]  /*9070*/  FFMA.FTZ R109, R170, R0, R109 ;  /* 0x00000000aa6d7223 */ /* 0x000fc6000001006d */
[C---:B------:R-:W-:Y:S01]  /*9080*/  HMMA.16816.F32.BF16 R8, R96.reuse, R10, R92 ;  /* 0x0000000a6008723c */ /* 0x040fe2000004185c */
[----:B------:R-:W-:Y:S01]  /*9090*/  LDSM.16.MT88.4 R92, [R140+0x9800] ;  /* 0x009800008c5c783b */ /* 0x000fe20000004200 */
        /* <DEDUP_REMOVED lines=8> */
[----:B------:R-:W-:Y:S01]  /*9120*/  LDSM.16.MT88.4 R76, [R137+0x8800] ;  /* 0x00880000894c783b */ /* 0x000fe20000004200 */
[----:B------:R-:W-:Y:S01]  /*9130*/  FADD.FTZ R3, R3, R104 ;  /* 0x0000006803037221 */ /* 0x000fe20000010000 */
[----:B------:R-:W-:Y:S01]  /*9140*/  FADD.FTZ R107, R107, R2 ;  /* 0x000000026b6b7221 */ /* 0x000fe20000010000 */
[----:B------:R-:W-:Y:S02]  /*9150*/  MOV R2, R106 ;  /* 0x0000006a00027202 */ /* 0x000fe40000000f00 */
[----:B-1----:R-:W-:Y:S01]  /*9160*/  HMMA.16816.F32.BF16 R44, R96, R68, R44 ;  /* 0x00000044602c723c */ /* 0x002fe2000004182c */
[----:B------:R-:W-:Y:S01]  /*9170*/  MUFU.EX2 R174, R174 ;  /* 0x000000ae00ae7308 */ /* 0x000fe20000000800 */
[----:B--2---:R-:W-:-:S04]  /*9180*/  FADD.FTZ R0, R126, R107 ;  /* 0x0000006b7e007221 */ /* 0x004fc80000010000 */
[C---:B------:R-:W-:Y:S01]  /*9190*/  HMMA.16816.F32.BF16 R48, R96.reuse, R70, R48 ;  /* 0x000000466030723c */ /* 0x040fe20000041830 */
[----:B------:R-:W1:Y:S01]  /*91a0*/  LDSM.16.MT88.4 R68, [R136+0xa000] ;  /* 0x00a000008844783b */ /* 0x000e620000004200 */
[----:B----4-:R-:W-:Y:S01]  /*91b0*/  FADD.FTZ R0, R125, R0 ;  /* 0x000000007d007221 */ /* 0x010fe20000010000 */
[----:B------:R-:W-:Y:S03]  /*91c0*/  MUFU.EX2 R177, R177 ;  /* 0x000000b100b17308 */ /* 0x000fe60000000800 */
[C---:B---3--:R-:W-:Y:S05]  /*91d0*/  HMMA.16816.F32.BF16 R52, R96.reuse, R72, R52 ;  /* 0x000000486034723c */ /* 0x048fea0000041834 */
[----:B------:R-:W-:Y:S01]  /*91e0*/  MUFU.EX2 R164, R164 ;  /* 0x000000a400a47308 */ /* 0x000fe20000000800 */
[C---:B------:R-:W-:Y:S01]  /*91f0*/  HMMA.16816.F32.BF16 R56, R96.reuse, R74, R56 ;  /* 0x0000004a6038723c */ /* 0x040fe20000041838 */
[----:B------:R-:W2:Y:S05]  /*9200*/  LDSM.16.MT88.4 R72, [R140+0x8800] ;  /* 0x008800008c48783b */ /* 0x000eaa0000004200 */
[C---:B------:R-:W-:Y:S01]  /*9210*/  HMMA.16816.F32.BF16 R12, R96.reuse, R16, R12 ;  /* 0x00000010600c723c */ /* 0x040fe2000004180c */
[----:B------:R-:W-:Y:S05]  /*9220*/  MUFU.EX2 R175, R175 ;  /* 0x000000af00af7308 */ /* 0x000fea0000000800 */
[C---:B------:R-:W-:Y:S01]  /*9230*/  HMMA.16816.F32.BF16 R16, R96.reuse, R18, R84 ;  /* 0x000000126010723c */ /* 0x040fe20000041854 */
[----:B------:R-:W-:Y:S02]  /*9240*/  LDSM.16.MT88.4 R84, [R138+0x9800] ;  /* 0x009800008a54783b */ /* 0x000fe40000004200 */
[----:B------:R-:W-:Y:S08]  /*9250*/  MUFU.EX2 R169, R169 ;  /* 0x000000a900a97308 */ /* 0x000ff00000000800 */
[----:B------:R-:W-:Y:S01]  /*9260*/  MUFU.EX2 R178, R178 ;  /* 0x000000b200b27308 */ /* 0x000fe20000000800 */
[C---:B-1----:R-:W-:Y:S07]  /*9270*/  HMMA.16816.F32.BF16 R60, R96.reuse, R68, R60 ;  /* 0x00000044603c723c */ /* 0x042fee000004183c */
[----:B------:R-:W-:Y:S01]  /*9280*/  MUFU.EX2 R165, R165 ;  /* 0x000000a500a57308 */ /* 0x000fe20000000800 */
[----:B------:R-:W-:Y:S01]  /*9290*/  HMMA.16816.F32.BF16 R64, R96, R70, R64 ;  /* 0x000000466040723c */ /* 0x000fe20000041840 */
[----:B------:R-:W-:Y:S01]  /*92a0*/  F2FP.BF16.F32.PACK_AB R68, R127, R162 ;  /* 0x000000a27f44723e */ /* 0x000fe200000010ff */
[----:B------:R-:W-:Y:S01]  /*92b0*/  FADD.FTZ R162, R162, R3 ;  /* 0x00000003a2a27221 */ /* 0x000fe20000010000 */
[----:B------:R-:W-:-:S04]  /*92c0*/  F2FP.BF16.F32.PACK_AB R69, R125, R126 ;  /* 0x0000007e7d45723e */ /* 0x000fc800000010ff */
[----:B------:R-:W-:Y:S01]  /*92d0*/  MUFU.EX2 R176, R176 ;  /* 0x000000b000b07308 */ /* 0x000fe20000000800 */
[----:B------:R-:W-:Y:S01]  /*92e0*/  FADD.FTZ R127, R127, R162 ;  /* 0x000000a27f7f7221 */ /* 0x000fe20000010000 */
[----:B------:R-:W-:Y:S02]  /*92f0*/  F2FP.BF16.F32.PACK_AB R70, R123, R124 ;  /* 0x0000007c7b46723e */ /* 0x000fe400000010ff */
[----:B-----5:R-:W-:Y:S01]  /*9300*/  F2FP.BF16.F32.PACK_AB R71, R120, R121 ;  /* 0x000000797847723e */ /* 0x020fe200000010ff */
[----:B------:R-:W-:Y:S01]  /*9310*/  FADD.FTZ R124, R124, R127 ;  /* 0x0000007f7c7c7221 */ /* 0x000fe20000010000 */
[----:B------:R-:W-:Y:S02]  /*9320*/  FADD.FTZ R121, R121, R0 ;  /* 0x0000000079797221 */ /* 0x000fe40000010000 */
[----:B------:R-:W-:Y:S01]  /*9330*/  MUFU.EX2 R114, R114 ;  /* 0x0000007200727308 */ /* 0x000fe20000000800 */
[----:B------:R-:W-:Y:S01]  /*9340*/  MOV R0, R105 ;  /* 0x0000006900007202 */ /* 0x000fe20000000f00 */
[----:B------:R-:W-:Y:S01]  /*9350*/  FADD.FTZ R123, R123, R124 ;  /* 0x0000007c7b7b7221 */ /* 0x000fe20000010000 */
[----:B------:R-:W-:Y:S01]  /*9360*/  FADD.FTZ R120, R120, R121 ;  /* 0x0000007978787221 */ /* 0x000fe20000010000 */
[C---:B--2---:R-:W-:Y:S04]  /*9370*/  HMMA.16816.F32.BF16 R4, R68.reuse, R72, R4 ;  /* 0x000000484404723c */ /* 0x044fe80000041804 */
[----:B------:R-:W1:Y:S02]  /*9380*/  MUFU.EX2 R119, R119 ;  /* 0x0000007700777308 */ /* 0x000e640000000800 */
[C---:B------:R-:W-:Y:S01]  /*9390*/  HMMA.16816.F32.BF16 R8, R68.reuse, R74, R8 ;  /* 0x0000004a4408723c */ /* 0x040fe20000041808 */
[----:B------:R-:W2:Y:S05]  /*93a0*/  LDSM.16.MT88.4 R72, [R136+0x8800] ;  /* 0x008800008848783b */ /* 0x000eaa0000004200 */
[C---:B------:R-:W-:Y:S01]  /*93b0*/  HMMA.16816.F32.BF16 R12, R68.reuse, R80, R12 ;  /* 0x00000050440c723c */ /* 0x040fe2000004180c */
[----:B------:R-:W-:Y:S05]  /*93c0*/  MUFU.EX2 R115, R115 ;  /* 0x0000007300737308 */ /* 0x000fea0000000800 */
[----:B------:R-:W-:Y:S01]  /*93d0*/  HMMA.16816.F32.BF16 R16, R68, R82, R16 ;  /* 0x000000524410723c */ /* 0x000fe20000041810 */
[----:B------:R-:W3:Y:S02]  /*93e0*/  LDSM.16.MT88.4 R80, [R140+0xa800] ;  /* 0x00a800008c50783b */ /* 0x000ee40000004200 */
[----:B------:R-:W-:Y:S01]  /*93f0*/  MUFU.EX2 R122, R122 ;  /* 0x0000007a007a7308 */ /* 0x000fe20000000800 */
[----:B-1----:R-:W-:-:S02]  /*9400*/  F2FP.BF16.F32.PACK_AB R100, R119, R114 ;  /* 0x000000727764723e */ /* 0x002fc400000010ff */
[C---:B------:R-:W-:Y:S05]  /*9410*/  HMMA.16816.F32.BF16 R20, R68.reuse, R76, R20 ;  /* 0x0000004c4414723c */ /* 0x040fea0000041814 */
[----:B------:R-:W-:Y:S01]  /*9420*/  MUFU.EX2 R113, R113 ;  /* 0x0000007100717308 */ /* 0x000fe20000000800 */
[C---:B------:R-:W-:Y:S01]  /*9430*/  HMMA.16816.F32.BF16 R24, R68.reuse, R78, R24 ;  /* 0x0000004e4418723c */ /* 0x040fe20000041818 */
[----:B------:R-:W1:Y:S06]  /*9440*/  LDSM.16.MT88.4 R76, [R138+0xa800] ;  /* 0x00a800008a4c783b */ /* 0x000e6c0000004200 */
[----:B------:R-:W4:Y:S08]  /*9450*/  MUFU.EX2 R112, R102 ;  /* 0x0000006600707308 */ /* 0x000f300000000800 */
[----:B------:R-:W-:Y:S01]  /*9460*/  MUFU.EX2 R111, R103 ;  /* 0x00000067006f7308 */ /* 0x000fe20000000800 */
[C---:B--2---:R-:W-:Y:S06]  /*9470*/  HMMA.16816.F32.BF16 R28, R68.reuse, R72, R28 ;  /* 0x00000048441c723c */ /* 0x044fec000004181c */
[----:B------:R-:W-:Y:S01]  /*9480*/  HMMA.16816.F32.BF16 R32, R68, R74, R32 ;  /* 0x0000004a4420723c */ /* 0x000fe20000041820 */
[----:B------:R-:W2:Y:S01]  /*9490*/  LDSM.16.MT88.4 R72, [R137+0xa800] ;  /* 0x00a800008948783b */ /* 0x000ea20000004200 */
[----:B------:R-:W5:Y:S01]  /*94a0*/  MUFU.EX2 R180, R180 ;  /* 0x000000b400b47308 */ /* 0x000f620000000800 */
[----:B----4-:R-:W-:-:S02]  /*94b0*/  F2FP.BF16.F32.PACK_AB R101, R112, R113 ;  /* 0x000000717065723e */ /* 0x010fc400000010ff */
[----:B------:R-:W-:Y:S01]  /*94c0*/  F2FP.BF16.F32.PACK_AB R102, R122, R115 ;  /* 0x000000737a66723e */ /* 0x000fe200000010ff */
[C---:B---3--:R-:W-:Y:S06]  /*94d0*/  HMMA.16816.F32.BF16 R36, R68.reuse, R80, R36 ;  /* 0x000000504424723c */ /* 0x048fec0000041824 */
[C---:B------:R-:W-:Y:S01]  /*94e0*/  HMMA.16816.F32.BF16 R40, R68.reuse, R82, R40 ;  /* 0x000000524428723c */ /* 0x040fe20000041828 */
[----:B------:R-:W3:Y:S05]  /*94f0*/  LDSM.16.MT88.4 R80, [R136+0xa800] ;  /* 0x00a800008850783b */ /* 0x000eea0000004200 */
[----:B-1----:R-:W-:Y:S01]  /*9500*/  HMMA.16816.F32.BF16 R44, R68, R76, R44 ;  /* 0x0000004c442c723c */ /* 0x002fe2000004182c */
[----:B-----5:R-:W-:-:S05]  /*9510*/  F2FP.BF16.F32.PACK_AB R103, R180, R111 ;  /* 0x0000006fb467723e */ /* 0x020fca00000010ff */
[C---:B------:R-:W-:Y:S01]  /*9520*/  HMMA.16816.F32.BF16 R48, R68.reuse, R78, R48 ;  /* 0x0000004e4430723c */ /* 0x040fe20000041830 */
[----:B------:R-:W1:Y:S05]  /*9530*/  LDSM.16.MT88.4 R76, [R140+0x9000] ;  /* 0x009000008c4c783b */ /* 0x000e6a0000004200 */
[C---:B--2---:R-:W-:Y:S06]  /*9540*/  HMMA.16816.F32.BF16 R52, R68.reuse, R72, R52 ;  /* 0x000000484434723c */ /* 0x044fec0000041834 */
[C---:B------:R-:W-:Y:S01]  /*9550*/  HMMA.16816.F32.BF16 R56, R68.reuse, R74, R56 ;  /* 0x0000004a4438723c */ /* 0x040fe20000041838 */
[----:B------:R-:W2:Y:S05]  /*9560*/  LDSM.16.MT88.4 R72, [R138+0x9000] ;  /* 0x009000008a48783b */ /* 0x000eaa0000004200 */
        /* <DEDUP_REMOVED lines=9> */
[----:B------:R-:W-:Y:S01]  /*9600*/  F2FP.BF16.F32.PACK_AB R71, R176, R165 ;  /* 0x000000a5b047723e */ /* 0x000fe200000010ff */
[----:B------:R-:W-:-:S02]  /*9610*/  FADD.FTZ R178, R178, R169 ;  /* 0x000000a9b2b27221 */ /* 0x000fc40000010000 */
[----:B------:R-:W-:Y:S02]  /*9620*/  FADD.FTZ R164, R164, R177 ;  /* 0x000000b1a4a47221 */ /* 0x000fe40000010000 */
[----:B------:R-:W-:Y:S02]  /*9630*/  FADD.FTZ R165, R165, R178 ;  /* 0x000000b2a5a57221 */ /* 0x000fe40000010000 */
        /* <DEDUP_REMOVED lines=9> */
[----:B------:R-:W-:Y:S01]  /*96d0*/  FADD.FTZ R112, R112, R113 ;  /* 0x0000007170707221 */ /* 0x000fe20000010000 */
[----:B------:R-:W-:-:S03]  /*96e0*/  FADD.FTZ R115, R115, R114 ;  /* 0x0000007273737221 */ /* 0x000fc60000010000 */
[----:B------:R-:W-:Y:S01]  /*96f0*/  FADD.FTZ R111, R111, R112 ;  /* 0x000000706f6f7221 */ /* 0x000fe20000010000 */
[----:B------:R-:W-:Y:S01]  /*9700*/  HMMA.16816.F32.BF16 R16, R68, R74, R16 ;  /* 0x0000004a4410723c */ /* 0x000fe20000041810 */
[----:B------:R-:W2:Y:S01]  /*9710*/  LDSM.16.MT88.4 R72, [R140+0xb000] ;  /* 0x00b000008c48783b */ /* 0x000ea20000004200 */
[----:B------:R-:W-:Y:S01]  /*9720*/  FADD.FTZ R167, R122, R115 ;  /* 0x000000737aa77221 */ /* 0x000fe20000010000 */
[----:B------:R-:W-:-:S03]  /*9730*/  FADD.FTZ R170, R180, R111 ;  /* 0x0000006fb4aa7221 */ /* 0x000fc60000010000 */
[C---:B---3--:R-:W-:Y:S06]  /*9740*/  HMMA.16816.F32.BF16 R20, R68.reuse, R80, R20 ;  /* 0x000000504414723c */ /* 0x048fec0000041814 */
[----:B------:R-:W-:Y:S01]  /*9750*/  HMMA.16816.F32.BF16 R24, R68, R82, R24 ;  /* 0x000000524418723c */ /* 0x000fe20000041818 */
[----:B------:R-:W3:Y:S05]  /*9760*/  LDSM.16.MT88.4 R80, [R137+0xb000] ;  /* 0x00b000008950783b */ /* 0x000eea0000004200 */
[C---:B------:R-:W-:Y:S01]  /*9770*/  HMMA.16816.F32.BF16 R96, R100.reuse, R92, R4 ;  /* 0x0000005c6460723c */ /* 0x040fe20000041804 */
[----:B------:R-:W4:Y:S05]  /*9780*/  LDSM.16.MT88.4 R4, [R140+0xb800] ;  /* 0x00b800008c04783b */ /* 0x000f2a0000004200 */
[----:B------:R-:W-:Y:S01]  /*9790*/  HMMA.16816.F32.BF16 R92, R100, R94, R8 ;  /* 0x0000005e645c723c */ /* 0x000fe20000041808 */
[----:B------:R-:W-:Y:S05]  /*97a0*/  LDSM.16.MT88.4 R8, [R137+0xb800] ;  /* 0x00b800008908783b */ /* 0x000fea0000004200 */
[C---:B-1----:R-:W-:Y:S06]  /*97b0*/  HMMA.16816.F32.BF16 R28, R68.reuse, R76, R28 ;  /* 0x0000004c441c723c */ /* 0x042fec000004181c */
[C---:B------:R-:W-:Y:S01]  /*97c0*/  HMMA.16816.F32.BF16 R32, R68.reuse, R78, R32 ;  /* 0x0000004e4420723c */ /* 0x040fe20000041820 */
[----:B------:R-:W1:Y:S05]  /*97d0*/  LDSM.16.MT88.4 R76, [R138+0xb000] ;  /* 0x00b000008a4c783b */ /* 0x000e6a0000004200 */
[C---:B--2---:R-:W-:Y:S06]  /*97e0*/  HMMA.16816.F32.BF16 R36, R68.reuse, R72, R36 ;  /* 0x000000484424723c */ /* 0x044fec0000041824 */
[C---:B------:R-:W-:Y:S01]  /*97f0*/  HMMA.16816.F32.BF16 R40, R68.reuse, R74, R40 ;  /* 0x0000004a4428723c */ /* 0x040fe20000041828 */
[----:B------:R-:W2:Y:S05]  /*9800*/  LDSM.16.MT88.4 R72, [R136+0xb000] ;  /* 0x00b000008848783b */ /* 0x000eaa0000004200 */
[C---:B---3--:R-:W-:Y:S06]  /*9810*/  HMMA.16816.F32.BF16 R52, R68.reuse, R80, R52 ;  /* 0x000000504434723c */ /* 0x048fec0000041834 */
[----:B------:R-:W-:Y:S06]  /*9820*/  HMMA.16816.F32.BF16 R56, R68, R82, R56 ;  /* 0x000000524438723c */ /* 0x000fec0000041838 */
[C---:B------:R-:W-:Y:S01]  /*9830*/  HMMA.16816.F32.BF16 R88, R100.reuse, R84, R12 ;  /* 0x000000546458723c */ /* 0x040fe2000004180c */
[----:B------:R-:W3:Y:S05]  /*9840*/  LDSM.16.MT88.4 R12, [R138+0xb800] ;  /* 0x00b800008a0c783b */ /* 0x000eea0000004200 */
[----:B----4-:R-:W-:Y:S06]  /*9850*/  HMMA.16816.F32.BF16 R36, R100, R4, R36 ;  /* 0x000000046424723c */ /* 0x010fec0000041824 */
[C---:B-1----:R-:W-:Y:S06]  /*9860*/  HMMA.16816.F32.BF16 R44, R68.reuse, R76, R44 ;  /* 0x0000004c442c723c */ /* 0x042fec000004182c */
[C---:B------:R-:W-:Y:S01]  /*9870*/  HMMA.16816.F32.BF16 R48, R68.reuse, R78, R48 ;  /* 0x0000004e4430723c */ /* 0x040fe20000041830 */
[----:B------:R-:W1:Y:S05]  /*9880*/  LDSM.16.MT88.4 R76, [R137+0x9800] ;  /* 0x00980000894c783b */ /* 0x000e6a0000004200 */
[C---:B--2---:R-:W-:Y:S06]  /*9890*/  HMMA.16816.F32.BF16 R60, R68.reuse, R72, R60 ;  /* 0x00000048443c723c */ /* 0x044fec000004183c */
[----:B------:R-:W-:Y:S01]  /*98a0*/  HMMA.16816.F32.BF16 R64, R68, R74, R64 ;  /* 0x0000004a4440723c */ /* 0x000fe20000041840 */
[----:B------:R-:W2:Y:S05]  /*98b0*/  LDSM.16.MT88.4 R68, [R136+0x9800] ;  /* 0x009800008844783b */ /* 0x000eaa0000004200 */
[C---:B------:R-:W-:Y:S01]  /*98c0*/  HMMA.16816.F32.BF16 R40, R100.reuse, R6, R40 ;  /* 0x000000066428723c */ /* 0x040fe20000041828 */
[----:B------:R-:W4:Y:S05]  /*98d0*/  LDSM.16.MT88.4 R4, [R136+0xb800] ;  /* 0x00b800008804783b */ /* 0x000f2a0000004200 */
[C---:B------:R-:W-:Y:S06]  /*98e0*/  HMMA.16816.F32.BF16 R84, R100.reuse, R86, R16 ;  /* 0x000000566454723c */ /* 0x040fec0000041810 */
[C---:B---3--:R-:W-:Y:S06]  /*98f0*/  HMMA.16816.F32.BF16 R44, R100.reuse, R12, R44 ;  /* 0x0000000c642c723c */ /* 0x048fec000004182c */
[C---:B------:R-:W-:Y:S06]  /*9900*/  HMMA.16816.F32.BF16 R48, R100.reuse, R14, R48 ;  /* 0x0000000e6430723c */ /* 0x040fec0000041830 */
[C---:B-1----:R-:W-:Y:S06]  /*9910*/  HMMA.16816.F32.BF16 R80, R100.reuse, R76, R20 ;  /* 0x0000004c6450723c */ /* 0x042fec0000041814 */
[C---:B------:R-:W-:Y:S06]  /*9920*/  HMMA.16816.F32.BF16 R76, R100.reuse, R78, R24 ;  /* 0x0000004e644c723c */ /* 0x040fec0000041818 */
[C---:B--2---:R-:W-:Y:S06]  /*9930*/  HMMA.16816.F32.BF16 R72, R100.reuse, R68, R28 ;  /* 0x000000446448723c */ /* 0x044fec000004181c */
[C---:B------:R-:W-:Y:S06]  /*9940*/  HMMA.16816.F32.BF16 R68, R100.reuse, R70, R32 ;  /* 0x000000466444723c */ /* 0x040fec0000041820 */
[C---:B------:R-:W-:Y:S06]  /*9950*/  HMMA.16816.F32.BF16 R52, R100.reuse, R8, R52 ;  /* 0x000000086434723c */ /* 0x040fec0000041834 */
[C---:B------:R-:W-:Y:S06]  /*9960*/  HMMA.16816.F32.BF16 R56, R100.reuse, R10, R56 ;  /* 0x0000000a6438723c */ /* 0x040fec0000041838 */
[C---:B----4-:R-:W-:Y:S06]  /*9970*/  HMMA.16816.F32.BF16 R60, R100.reuse, R4, R60 ;  /* 0x00000004643c723c */ /* 0x050fec000004183c */
[----:B------:R-:W-:-:S15]  /*9980*/  HMMA.16816.F32.BF16 R64, R100, R6, R64 ;  /* 0x000000066440723c */ /* 0x000fde0000041840 */
[----:B------:R-:W-:-:S09]  /*9990*/  NOP ;  /* 0x0000000000007918 */ /* 0x000fd20000000000 */
.L_x_6186:
        /* <DEDUP_REMOVED lines=10> */
.L_x_6198:
        /* <DEDUP_REMOVED lines=69> */
.L_x_6195:
[----:B------:R-:W-:Y:S01]  /*9e90*/  LEA R174, P2, R8, R172, 0x1 ;  /* 0x000000ac08ae7211 */ /* 0x000fe200078408ff */
[----:B------:R-:W-:Y:S01]  /*9ea0*/  @P4 STS.128 [R154+0x8000], RZ ;  /* 0x008000ff9a004388 */ /* 0x000fe20000000c00 */
[----:B------:R-:W-:Y:S02]  /*9eb0*/  IADD3 R101, P1, R152, R8, RZ ;  /* 0x0000000898657210 */ /* 0x000fe40007f3e0ff */
        /* <DEDUP_REMOVED lines=43> */
[----:B------:R-:W-:Y:S01]  /*a170*/  @P3 STS.128 [R154+0xb000], RZ ;  /* 0x00b000ff9a003388 */ /* 0x000fe20000000c00 */
[----:B------:R-:W-:Y:S02]  /*a180*/  MOV R172, R174 ;  /* 0x000000ae00ac7202 */ /* 0x000fe40000000f00 */
[----:B------:R-:W-:Y:S02]  /*a190*/  MOV R173, R175 ;  /* 0x000000af00ad7202 */ /* 0x000fe40000000f00 */
        /* <DEDUP_REMOVED lines=15> */
[----:B------:R-:W5:Y:S05]  /*a290*/  LDSM.16.M88.4 R108, [R145+0x4000] ;  /* 0x00400000916c783b */ /* 0x000f6a0000000200 */
[----:B------:R-:W1:Y:S05]  /*a2a0*/  LDSM.16.M88.4 R112, [R145+0x4800] ;  /* 0x004800009170783b */ /* 0x000e6a0000000200 */
[----:B------:R-:W2:Y:S05]  /*a2b0*/  LDSM.16.M88.4 R116, [R145+0x5000] ;  /* 0x005000009174783b */ /* 0x000eaa0000000200 */
[----:B------:R-:W0:Y:S05]  /*a2c0*/  LDGDEPBAR ;  /* 0x00000000000079af */ /* 0x000e2a0000000000 */
[----:B------:R-:W3:Y:S05]  /*a2d0*/  LDSM.16.M88.4 R120, [R145+0x5800] ;  /* 0x005800009178783b */ /* 0x000eea0000000200 */
[----:B------:R-:W-:Y:S01]  /*a2e0*/  LDSM.16.M88.4 R124, [R134] ;  /* 0x00000000867c783b */ /* 0x000fe20000000200 */
[C---:B-----5:R-:W-:Y:S06]  /*a2f0*/  HMMA.16816.F32.BF16 R4, R104.reuse, R108, RZ ;  /* 0x0000006c6804723c */ /* 0x060fec00000418ff */
[C---:B------:R-:W-:Y:S01]  /*a300*/  HMMA.16816.F32.BF16 R8, R104.reuse, R110, RZ ;  /* 0x0000006e6808723c */ /* 0x040fe200000418ff */
[----:B------:R-:W-:Y:S05]  /*a310*/  LDSM.16.M88.4 R108, [R144] ;  /* 0x00000000906c783b */ /* 0x000fea0000000200 */
[C---:B-1----:R-:W-:Y:S06]  /*a320*/  HMMA.16816.F32.BF16 R12, R104.reuse, R112, RZ ;  /* 0x00000070680c723c */ /* 0x042fec00000418ff */
[C---:B------:R-:W-:Y:S01]  /*a330*/  HMMA.16816.F32.BF16 R16, R104.reuse, R114, RZ ;  /* 0x000000726810723c */ /* 0x040fe200000418ff */
[----:B------:R-:W1:Y:S05]  /*a340*/  LDSM.16.M88.4 R112, [R143] ;  /* 0x000000008f70783b */ /* 0x000e6a0000000200 */
[C---:B--2---:R-:W-:Y:S06]  /*a350*/  HMMA.16816.F32.BF16 R20, R104.reuse, R116, RZ ;  /* 0x000000746814723c */ /* 0x044fec00000418ff */
[C---:B------:R-:W-:Y:S01]  /*a360*/  HMMA.16816.F32.BF16 R24, R104.reuse, R118, RZ ;  /* 0x000000766818723c */ /* 0x040fe200000418ff */
[----:B------:R-:W2:Y:S05]  /*a370*/  LDSM.16.M88.4 R116, [R135] ;  /* 0x000000008774783b */ /* 0x000eaa0000000200 */
[C---:B---3--:R-:W-:Y:S06]  /*a380*/  HMMA.16816.F32.BF16 R28, R104.reuse, R120, RZ ;  /* 0x00000078681c723c */ /* 0x048fec00000418ff */
[----:B------:R-:W-:Y:S01]  /*a390*/  HMMA.16816.F32.BF16 R32, R104, R122, RZ ;  /* 0x0000007a6820723c */ /* 0x000fe200000418ff */
[----:B------:R-:W3:Y:S05]  /*a3a0*/  LDSM.16.M88.4 R104, [R133] ;  /* 0x000000008568783b */ /* 0x000eea0000000200 */
        /* <DEDUP_REMOVED lines=151> */
[----:B----4-:R4:W1:Y:S01]  /*ad20*/  MUFU.TANH R101, R35 ;  /* 0x0000002300657308 */ /* 0x0108620000002400 */
[----:B--23--:R-:W-:Y:S05]  /*ad30*/  @!P1 BRA `(.L_x_6196) ;  /* 0x0000000400fc9947 */ /* 0x00cfea0003800000 */
[----:B------:R-:W-:Y:S02]  /*ad40*/  MOV R8, R163 ;  /* 0x000000a300087202 */ /* 0x000fe40000000f00 */
[----:B------:R-:W-:Y:S01]  /*ad50*/  MOV R7, R162 ;  /* 0x000000a200077202 */ /* 0x000fe20000000f00 */
[----:B------:R-:W-:Y:S06]  /*ad60*/  @!P0 BRA `(.L_x_6197) ;  /* 0x0000000000f48947 */ /* 0x000fec0003800000 */
[----:B------:R-:W2:Y:S01]  /*ad70*/  LDC R0, c[0x0][0x380] ;  /* 0x0000e000ff007b82 */ /* 0x000ea20000000800 */
[----:B------:R-:W-:Y:S04]  /*ad80*/  SHF.L.U32 R5, R153, 0x6, RZ ;  /* 0x0000000699057819 */ /* 0x000fe800000006ff */
[----:B------:R-:W-:Y:S01]  /*ad90*/  IABS R6, R5 ;  /* 0x0000000500067213 */ /* 0x000fe20000000000 */
[C---:B------:R-:W-:Y:S01]  /*ada0*/  VIADD R11, R5.reuse, 0xffffffc0 ;  /* 0xffffffc0050b7836 */ /* 0x040fe20000000000 */
[-C--:B--2---:R-:W-:Y:S02]  /*adb0*/  IABS R2, R0.reuse ;  /* 0x0000000000027213 */ /* 0x084fe40000000000 */
[-C--:B------:R-:W-:Y:S02]  /*adc0*/  LOP3.LUT R5, R5, R0.reuse, RZ, 0x3c, !PT ;  /* 0x0000000005057212 */ /* 0x080fe400078e3cff */
[----:B------:R-:W2:Y:S10]  /*add0*/  I2F.RP R10, R2 ;  /* 0x00000002000a7306 */ /* 0x000eb40000209400 */
[----:B--2---:R-:W2:Y:S02]  /*ade0*/  MUFU.RCP R4, R10 ;  /* 0x0000000a00047308 */ /* 0x004ea40000001000 */
[----:B--2---:R-:W-:Y:S01]  /*adf0*/  VIADD R8, R4, 0xffffffe ;  /* 0x0ffffffe04087836 */ /* 0x004fe20000000000 */
[----:B------:R-:W-:Y:S02]  /*ae00*/  IABS R4, R11 ;  /* 0x0000000b00047213 */ /* 0x000fe40000000000 */
[----:B------:R-:W-:Y:S05]  /*ae10*/  LOP3.LUT R11, R11, R0, RZ, 0x3c, !PT ;  /* 0x000000000b0b7212 */ /* 0x000fea00078e3cff */
[----:B------:R-:W2:Y:S02]  /*ae20*/  F2I.FTZ.U32.TRUNC.NTZ R9, R8 ;  /* 0x0000000800097305 */ /* 0x000ea4000021f000 */
        /* <DEDUP_REMOVED lines=20> */
[----:B------:R-:W2:Y:S01]  /*af70*/  LDC.64 R6, c[0x0][0x248] ;  /* 0x00009200ff067b82 */ /* 0x000ea20000000a00 */
        /* <DEDUP_REMOVED lines=14> */
[----:B------:R-:W5:Y:S01]  /*b060*/  LDC.64 R4, c[0x0][0x230] ;  /* 0x00008c00ff047b82 */ /* 0x000f620000000a00 */
[----:B------:R-:W-:Y:S02]  /*b070*/  IMAD R11, R11, R0, -0x40 ;  /* 0xffffffc00b0b7424 */ /* 0x000fe400078e0200 */
[----:B------:R-:W3:Y:S03]  /*b080*/  LDG.E R9, desc[UR12][R14.64] ;  /* 0x0000000c0e097981 */ /* 0x000ee6000c1e1900 */
[----:B------:R-:W-:Y:S05]  /*b090*/  SHF.R.S32.HI R13, RZ, 0x1f, R11 ;  /* 0x0000001fff0d7819 */ /* 0x000fea000001140b */
[----:B--2---:R-:W-:Y:S04]  /*b0a0*/  IMAD R0, R13, R6, RZ ;  /* 0x000000060d007224 */ /* 0x004fe800078e02ff */
[----:B------:R-:W-:Y:S01]  /*b0b0*/  IMAD R0, R11, R7, R0 ;  /* 0x000000070b007224 */ /* 0x000fe200078e0200 */
[----:B---3--:R-:W-:Y:S01]  /*b0c0*/  IADD3 R2, -R9, R2, RZ ;  /* 0x0000000209027210 */ /* 0x008fe20007ffe1ff */
[----:B------:R-:W-:Y:S03]  /*b0d0*/  IMAD.WIDE.U32 R8, R11, R6, RZ ;  /* 0x000000060b087225 */ /* 0x000fe600078e00ff */
[----:B------:R-:W-:Y:S01]  /*b0e0*/  SHF.R.S32.HI R7, RZ, 0x1f, R2 ;  /* 0x0000001fff077819 */ /* 0x000fe20000011402 */
[----:B------:R-:W-:Y:S04]  /*b0f0*/  IMAD.IADD R9, R9, 0x1, R0 ;  /* 0x0000000109097824 */ /* 0x000fe800078e0200 */
[-C--:B-----5:R-:W-:Y:S02]  /*b100*/  IMAD R7, R7, R4.reuse, RZ ;  /* 0x0000000407077224 */ /* 0x0a0fe400078e02ff */
[C---:B------:R-:W-:Y:S04]  /*b110*/  IMAD.WIDE.U32 R8, R2.reuse, R4, R8 ;  /* 0x0000000402087225 */ /* 0x040fe800078e0008 */
[----:B------:R-:W-:Y:S05]  /*b120*/  IMAD R7, R2, R5, R7 ;  /* 0x0000000502077224 */ /* 0x000fea00078e0207 */
[----:B------:R-:W-:Y:S07]  /*b130*/  IADD3 R7, R9, R7, RZ ;  /* 0x0000000709077210 */ /* 0x000fee0007ffe0ff */
.L_x_6197:
        /* <DEDUP_REMOVED lines=63> */
.L_x_6196:
        /* <DEDUP_REMOVED lines=11> */
[----:B----4-:R-:W-:Y:S01]  /*b5e0*/  LDSM.16.MT88.4 R32, [R137+0x8000] ;  /* 0x008000008920783b */ /* 0x010fe20000004200 */
        /* <DEDUP_REMOVED lines=77> */
[----:B------:R-:W2:Y:S01]  /*bac0*/  LDSM.16.MT88.4 R88, [R136+0x8000] ;  /* 0x008000008858783b */ /* 0x000ea20000004200 */
[C---:B------:R-:W-:Y:S01]  /*bad0*/  FMUL.FTZ R21, R100.reuse, R81 ;  /* 0x0000005164157220 */ /* 0x040fe20000410000 */
[C---:B------:R-:W-:Y:S01]  /*bae0*/  FMUL.FTZ R28, R100.reuse, R72 ;  /* 0x00000048641c7220 */ /* 0x040fe20000410000 */
[C---:B------:R-:W-:Y:S01]  /*baf0*/  FMUL.FTZ R29, R100.reuse, R73 ;  /* 0x00000049641d7220 */ /* 0x040fe20000410000 */
[C---:B------:R-:W-:Y:S01]  /*bb00*/  FMUL.FTZ R36, R100.reuse, R36 ;  /* 0x0000002464247220 */ /* 0x040fe20000410000 */
[C---:B------:R-:W-:Y:S01]  /*bb10*/  FMUL.FTZ R37, R100.reuse, R37 ;  /* 0x0000002564257220 */ /* 0x040fe20000410000 */
[----:B------:R-:W-:Y:S03]  /*bb20*/  FMUL.FTZ R38, R3, R38 ;  /* 0x0000002603267220 */ /* 0x000fe60000410000 */
[----:B------:R-:W3:Y:S01]  /*bb30*/  MUFU.EX2 R112, R112 ;  /* 0x0000007000707308 */ /* 0x000ee20000000800 */
[----:B-1----:R-:W-:Y:S01]  /*bb40*/  F2FP.BF16.F32.PACK_AB R96, R113, R105 ;  /* 0x000000697160723e */ /* 0x002fe200000010ff */
[----:B------:R-:W1:Y:S01]  /*bb50*/  LDSM.16.MT88.4 R80, [R140+0xa000] ;  /* 0x00a000008c50783b */ /* 0x000e620000004200 */
[C---:B------:R-:W-:Y:S01]  /*bb60*/  FMUL.FTZ R39, R3.reuse, R39 ;  /* 0x0000002703277220 */ /* 0x040fe20000410000 */
[C---:B------:R-:W-:Y:S01]  /*bb70*/  FMUL.FTZ R40, R100.reuse, R40 ;  /* 0x0000002864287220 */ /* 0x040fe20000410000 */
[C---:B------:R-:W-:Y:S01]  /*bb80*/  FMUL.FTZ R41, R100.reuse, R41 ;  /* 0x0000002964297220 */ /* 0x040fe20000410000 */
[C---:B------:R-:W-:Y:S01]  /*bb90*/  FMUL.FTZ R42, R3.reuse, R42 ;  /* 0x0000002a032a7220 */ /* 0x040fe20000410000 */
[C---:B------:R-:W-:Y:S03]  /*bba0*/  FMUL.FTZ R43, R3.reuse, R43 ;  /* 0x0000002b032b7220 */ /* 0x040fe60000410000 */
[----:B------:R-:W-:Y:S01]  /*bbb0*/  MUFU.EX2 R110, R110 ;  /* 0x0000006e006e7308 */ /* 0x000fe20000000800 */
[C---:B------:R-:W-:Y:S01]  /*bbc0*/  FMUL.FTZ R44, R100.reuse, R44 ;  /* 0x0000002c642c7220 */ /* 0x040fe20000410000 */
[----:B------:R-:W4:Y:S01]  /*bbd0*/  LDSM.16.MT88.4 R72, [R138+0xa000] ;  /* 0x00a000008a48783b */ /* 0x000f220000004200 */
[C---:B------:R-:W-:Y:S01]  /*bbe0*/  FMUL.FTZ R45, R100.reuse, R45 ;  /* 0x0000002d642d7220 */ /* 0x040fe20000410000 */
[C---:B------:R-:W-:Y:S01]  /*bbf0*/  FMUL.FTZ R46, R3.reuse, R46 ;  /* 0x0000002e032e7220 */ /* 0x040fe20000410000 */
[C---:B------:R-:W-:Y:S01]  /*bc00*/  FMUL.FTZ R47, R3.reuse, R47 ;  /* 0x0000002f032f7220 */ /* 0x040fe20000410000 */
[C---:B------:R-:W-:Y:S01]  /*bc10*/  FMUL.FTZ R48, R100.reuse, R48 ;  /* 0x0000003064307220 */ /* 0x040fe20000410000 */
[----:B------:R-:W-:Y:S03]  /*bc20*/  FMUL.FTZ R49, R100, R49 ;  /* 0x0000003164317220 */ /* 0x000fe60000410000 */
[----:B------:R-:W5:Y:S01]  /*bc30*/  MUFU.EX2 R109, R109 ;  /* 0x0000006d006d7308 */ /* 0x000f620000000800 */
[----:B---3--:R-:W-:Y:S01]  /*bc40*/  F2FP.BF16.F32.PACK_AB R97, R112, R104 ;  /* 0x000000687061723e */ /* 0x008fe200000010ff */
        /* <DEDUP_REMOVED lines=10> */
[C---:B------:R-:W-:Y:S01]  /*bcf0*/  FMUL.FTZ R56, R100.reuse, R56 ;  /* 0x0000003864387220 */ /* 0x040fe20000410000 */
[C---:B------:R-:W-:Y:S01]  /*bd00*/  FMUL.FTZ R57, R100.reuse, R57 ;  /* 0x0000003964397220 */ /* 0x040fe20000410000 */
[C---:B------:R-:W-:Y:S01]  /*bd10*/  FMUL.FTZ R58, R3.reuse, R58 ;  /* 0x0000003a033a7220 */ /* 0x040fe20000410000 */
[----:B------:R-:W-:Y:S03]  /*bd20*/  FMUL.FTZ R59, R3, R59 ;  /* 0x0000003b033b7220 */ /* 0x000fe60000410000 */
[----:B------:R-:W3:Y:S01]  /*bd30*/  MUFU.EX2 R108, R108 ;  /* 0x0000006c006c7308 */ /* 0x000ee20000000800 */
[----:B-----5:R-:W-:Y:S01]  /*bd40*/  F2FP.BF16.F32.PACK_AB R98, R109, R110 ;  /* 0x0000006e6d62723e */ /* 0x020fe200000010ff */
[C---:B------:R-:W-:Y:S01]  /*bd50*/  FMUL.FTZ R60, R100.reuse, R60 ;  /* 0x0000003c643c7220 */ /* 0x040fe20000410000 */
[C---:B------:R-:W-:Y:S01]  /*bd60*/  FMUL.FTZ R61, R100.reuse, R61 ;  /* 0x0000003d643d7220 */ /* 0x040fe20000410000 */
[C---:B------:R-:W-:Y:S01]  /*bd70*/  FMUL.FTZ R62, R3.reuse, R62 ;  /* 0x0000003e033e7220 */ /* 0x040fe20000410000 */
[C---:B------:R-:W-:Y:S01]  /*bd80*/  FMUL.FTZ R63, R3.reuse, R63 ;  /* 0x0000003f033f7220 */ /* 0x040fe20000410000 */
[----:B------:R-:W-:Y:S01]  /*bd90*/  LDSM.16.MT88.4 R92, [R140+0x9800] ;  /* 0x009800008c5c783b */ /* 0x000fe20000004200 */
[C---:B------:R-:W-:Y:S03]  /*bda0*/  FMUL.FTZ R64, R100.reuse, R64 ;  /* 0x0000004064407220 */ /* 0x040fe60000410000 */
[----:B------:R-:W-:Y:S01]  /*bdb0*/  MUFU.EX2 R115, R115 ;  /* 0x0000007300737308 */ /* 0x000fe20000000800 */
[----:B------:R-:W-:Y:S01]  /*bdc0*/  FMUL.FTZ R65, R100, R65 ;  /* 0x0000004164417220 */ /* 0x000fe20000410000 */
[C---:B------:R-:W-:Y:S01]  /*bdd0*/  FMUL.FTZ R66, R3.reuse, R66 ;  /* 0x0000004203427220 */ /* 0x040fe20000410000 */
[----:B------:R-:W-:Y:S01]  /*bde0*/  FMUL.FTZ R67, R3, R67 ;  /* 0x0000004303437220 */ /* 0x000fe20000410000 */
[--C-:B------:R-:W-:Y:S01]  /*bdf0*/  FFMA.FTZ R123, R185, UR4, -R106.reuse ;  /* 0x00000004b97b7c23 */ /* 0x100fe2000801086a */
[--C-:B------:R-:W-:Y:S01]  /*be00*/  FFMA.FTZ R122, R187, UR4, -R106.reuse ;  /* 0x00000004bb7a7c23 */ /* 0x100fe2000801086a */
[--C-:B------:R-:W-:Y:S01]  /*be10*/  FFMA.FTZ R124, R186, UR4, -R107.reuse ;  /* 0x00000004ba7c7c23 */ /* 0x100fe2000801086b */
[--C-:B------:R-:W-:Y:S03]  /*be20*/  FFMA.FTZ R125, R184, UR4, -R107.reuse ;  /* 0x00000004b87d7c23 */ /* 0x100fe6000801086b */
        /* <DEDUP_REMOVED lines=12> */
[----:B------:R-:W-:Y:S01]  /*bef0*/  MUFU.EX2 R122, R122 ;  /* 0x0000007a007a7308 */ /* 0x000fe20000000800 */
[----:B------:R-:W-:Y:S01]  /*bf00*/  ISETP.GT.AND P1, PT, R153, R148, PT ;  /* 0x000000949900720c */ /* 0x000fe20003f24270 */
[C---:B------:R-:W-:Y:S01]  /*bf10*/  FMUL.FTZ R16, R100.reuse, R84 ;  /* 0x0000005464107220 */ /* 0x040fe20000410000 */
[C---:B------:R-:W-:Y:S03]  /*bf20*/  HMMA.16816.F32.BF16 R12, R96.reuse, R24, R12 ;  /* 0x00000018600c723c */ /* 0x040fe6000004180c */
[C---:B------:R-:W-:Y:S01]  /*bf30*/  FMUL.FTZ R17, R100.reuse, R85 ;  /* 0x0000005564117220 */ /* 0x040fe20000410000 */
[C---:B------:R-:W-:Y:S01]  /*bf40*/  FMUL.FTZ R18, R3.reuse, R86 ;  /* 0x0000005603127220 */ /* 0x040fe20000410000 */
[----:B------:R-:W-:Y:S02]  /*bf50*/  FMUL.FTZ R19, R3, R87 ;  /* 0x0000005703137220 */ /* 0x000fe40000410000 */
[C---:B------:R-:W-:Y:S01]  /*bf60*/  FMUL.FTZ R24, R100.reuse, R76 ;  /* 0x0000004c64187220 */ /* 0x040fe20000410000 */
[----:B------:R-:W-:Y:S01]  /*bf70*/  LDSM.16.MT88.4 R84, [R138+0x9800] ;  /* 0x009800008a54783b */ /* 0x000fe20000004200 */
[----:B------:R-:W-:Y:S02]  /*bf80*/  MUFU.EX2 R124, R124 ;  /* 0x0000007c007c7308 */ /* 0x000fe40000000800 */
[----:B------:R-:W-:Y:S01]  /*bf90*/  FMUL.FTZ R25, R100, R77 ;  /* 0x0000004d64197220 */ /* 0x000fe20000410000 */
[----:B------:R-:W-:Y:S01]  /*bfa0*/  FFMA.FTZ R178, R178, UR4, -R107 ;  /* 0x00000004b2b27c23 */ /* 0x000fe2000801086b */
[--C-:B------:R-:W-:Y:S01]  /*bfb0*/  FFMA.FTZ R171, R171, UR4, -R106.reuse ;  /* 0x00000004abab7c23 */ /* 0x100fe2000801086a */
[C---:B------:R-:W-:Y:S03]  /*bfc0*/  HMMA.16816.F32.BF16 R16, R96.reuse, R26, R16 ;  /* 0x0000001a6010723c */ /* 0x040fe60000041810 */
[----:B------:R-:W-:Y:S02]  /*bfd0*/  FFMA.FTZ R106, R169, UR4, -R106 ;  /* 0x00000004a96a7c23 */ /* 0x000fe4000801086a */
[----:B------:R-:W-:Y:S01]  /*bfe0*/  MUFU.EX2 R125, R125 ;  /* 0x0000007d007d7308 */ /* 0x000fe20000000800 */
[C---:B------:R-:W-:Y:S05]  /*bff0*/  HMMA.16816.F32.BF16 R20, R96.reuse, R32, R20 ;  /* 0x000000206014723c */ /* 0x040fea0000041814 */
[C---:B------:R-:W-:Y:S01]  /*c000*/  FMUL.FTZ R26, R3.reuse, R78 ;  /* 0x0000004e031a7220 */ /* 0x040fe20000410000 */
[C---:B------:R-:W-:Y:S01]  /*c010*/  FMUL.FTZ R27, R3.reuse, R79 ;  /* 0x0000004f031b7220 */ /* 0x040fe20000410000 */
[C---:B------:R-:W-:Y:S01]  /*c020*/  FMUL.FTZ R32, R100.reuse, R68 ;  /* 0x0000004464207220 */ /* 0x040fe20000410000 */
[----:B------:R-:W-:Y:S01]  /*c030*/  LDSM.16.MT88.4 R76, [R136+0xa000] ;  /* 0x00a00000884c783b */ /* 0x000fe20000004200 */
[----:B------:R-:W-:Y:S02]  /*c040*/  MUFU.EX2 R126, R126 ;  /* 0x0000007e007e7308 */ /* 0x000fe40000000800 */
[----:B------:R-:W-:Y:S02]  /*c050*/  FMUL.FTZ R33, R100, R69 ;  /* 0x0000004564217220 */ /* 0x000fe40000410000 */
[C---:B------:R-:W-:Y:S06]  /*c060*/  HMMA.16816.F32.BF16 R24, R96.reuse, R34, R24 ;  /* 0x000000226018723c */ /* 0x040fec0000041818 */
[----:B------:R-:W-:Y:S01]  /*c070*/  MUFU.EX2 R127, R127 ;  /* 0x0000007f007f7308 */ /* 0x000fe20000000800 */
[C---:B--2---:R-:W-:Y:S04]  /*c080*/  HMMA.16816.F32.BF16 R28, R96.reuse, R88, R28 ;  /* 0x00000058601c723c */ /* 0x044fe8000004181c */
[C---:B------:R-:W-:Y:S01]  /*c090*/  FMUL.FTZ R34, R3.reuse, R70 ;  /* 0x0000004603227220 */ /* 0x040fe20000410000 */
[C---:B------:R-:W-:Y:S04]  /*c0a0*/  FMUL.FTZ R35, R3.reuse, R71 ;  /* 0x0000004703237220 */ /* 0x040fe80000410000 */
[----:B------:R-:W-:Y:S01]  /*c0b0*/  MUFU.EX2 R175, R175 ;  /* 0x000000af00af7308 */ /* 0x000fe20000000800 */
[----:B------:R-:W2:Y:S01]  /*c0c0*/  LDSM.16.MT88.4 R68, [R137+0xa000] ;  /* 0x00a000008944783b */ /* 0x000ea20000004200 */
[----:B------:R-:W-:Y:S01]  /*c0d0*/  FFMA.FTZ R3, R3, R170, R104 ;  /* 0x000000aa03037223 */ /* 0x000fe20000010068 */
[C---:B------:R-:W-:Y:S07]  /*c0e0*/  HMMA.16816.F32.BF16 R32, R96.reuse, R90, R32 ;  /* 0x0000005a6020723c */ /* 0x040fee0000041820 */
[----:B------:R-:W-:Y:S01]  /*c0f0*/  MUFU.EX2 R174, R174 ;  /* 0x000000ae00ae7308 */ /* 0x000fe20000000800 */
[----:B------:R-:W-:Y:S03]  /*c100*/  FADD.FTZ R112, R112, R3 ;  /* 0x0000000370707221 */ /* 0x000fe60000010000 */
[----:B------:R-:W-:Y:S01]  /*c110*/  MOV R3, R0 ;  /* 0x0000000000037202 */ /* 0x000fe20000000f00 */
[C---:B-1----:R-:W-:Y:S05]  /*c120*/  HMMA.16816.F32.BF16 R36, R96.reuse, R80, R36 ;  /* 0x000000506024723c */ /* 0x042fea0000041824 */
[----:B------:R-:W-:Y:S01]  /*c130*/  MUFU.EX2 R116, R116 ;  /* 0x0000007400747308 */ /* 0x000fe20000000800 */
[----:B------:R-:W-:Y:S01]  /*c140*/  FADD.FTZ R111, R111, R112 ;  /* 0x000000706f6f7221 */ /* 0x000fe20000010000 */
[C---:B------:R-:W-:Y:S01]  /*c150*/  HMMA.16816.F32.BF16 R40, R96.reuse, R82, R40 ;  /* 0x000000526028723c */ /* 0x040fe20000041828 */
[----:B------:R-:W-:Y:S03]  /*c160*/  LDSM.16.MT88.4 R80, [R138+0x8800] ;  /* 0x008800008a50783b */ /* 0x000fe60000004200 */
[----:B------:R-:W-:Y:S02]  /*c170*/  FADD.FTZ R111, R108, R111 ;  /* 0x0000006f6c6f7221 */ /* 0x000fe40000010000 */
[C---:B----4-:R-:W-:Y:S02]  /*c180*/  HMMA.16816.F32.BF16 R44, R96.reuse, R72, R44 ;  /* 0x00000048602c723c */ /* 0x050fe4000004182c */
[----:B------:R-:W1:Y:S04]  /*c190*/  MUFU.EX2 R117, R117 ;  /* 0x0000007500757308 */ /* 0x000e680000000800 */
[C---:B------:R-:W-:Y:S01]  /*c1a0*/  HMMA.16816.F32.BF16 R48, R96.reuse, R74, R48 ;  /* 0x0000004a6030723c */ /* 0x040fe20000041830 */
[----:B------:R-:W3:Y:S05]  /*c1b0*/  LDSM.16.MT88.4 R72, [R140+0x8800] ;  /* 0x008800008c48783b */ /* 0x000eea0000004200 */
[----:B------:R-:W-:Y:S01]  /*c1c0*/  MUFU.EX2 R118, R118 ;  /* 0x0000007600767308 */ /* 0x000fe20000000800 */
[C---:B--2---:R-:W-:Y:S09]  /*c1d0*/  HMMA.16816.F32.BF16 R52, R96.reuse, R68, R52 ;  /* 0x000000446034723c */ /* 0x044ff20000041834 */
[----:B------:R-:W2:Y:S01]  /*c1e0*/  MUFU.EX2 R121, R121 ;  /* 0x0000007900797308 */ /* 0x000ea20000000800 */
[C---:B------:R-:W-:Y:S09]  /*c1f0*/  HMMA.16816.F32.BF16 R56, R96.reuse, R70, R56 ;  /* 0x000000466038723c */ /* 0x040ff20000041838 */
[----:B------:R-:W-:Y:S02]  /*c200*/  MUFU.EX2 R120, R120 ;  /* 0x0000007800787308 */ /* 0x000fe40000000800 */
[----:B-----5:R-:W-:Y:S01]  /*c210*/  F2FP.BF16.F32.PACK_AB R68, R114, R115 ;  /* 0x000000737244723e */ /* 0x020fe200000010ff */
[C---:B------:R-:W-:Y:S07]  /*c220*/  HMMA.16816.F32.BF16 R60, R96.reuse, R76, R60 ;  /* 0x0000004c603c723c */ /* 0x040fee000004183c */
[----:B------:R-:W4:Y:S01]  /*c230*/  MUFU.EX2 R119, R119 ;  /* 0x0000007700777308 */ /* 0x000f220000000800 */
[----:B------:R-:W-:Y:S01]  /*c240*/  HMMA.16816.F32.BF16 R64, R96, R78, R64 ;  /* 0x0000004e6040723c */ /* 0x000fe20000041840 */
[----:B------:R-:W5:Y:S02]  /*c250*/  LDSM.16.MT88.4 R76, [R137+0x8800] ;  /* 0x00880000894c783b */ /* 0x000f640000004200 */
[----:B-1----:R-:W-:Y:S01]  /*c260*/  F2FP.BF16.F32.PACK_AB R69, R117, R116 ;  /* 0x000000747545723e */ /* 0x002fe200000010ff */
[----:B------:R-:W-:Y:S01]  /*c270*/  FADD.FTZ R116, R116, R111 ;  /* 0x0000006f74747221 */ /* 0x000fe20000010000 */
[----:B--2---:R-:W-:Y:S04]  /*c280*/  F2FP.BF16.F32.PACK_AB R70, R121, R118 ;  /* 0x000000767946723e */ /* 0x004fe800000010ff */
[----:B------:R-:W-:Y:S02]  /*c290*/  MUFU.EX2 R179, R179 ;  /* 0x000000b300b37308 */ /* 0x000fe40000000800 */
[----:B------:R-:W-:Y:S01]  /*c2a0*/  FADD.FTZ R117, R117, R116 ;  /* 0x0000007475757221 */ /* 0x000fe20000010000 */
[C---:B----4-:R-:W-:Y:S07]  /*c2b0*/  F2FP.BF16.F32.PACK_AB R71, R119.reuse, R120 ;  /* 0x000000787747723e */ /* 0x050fee00000010ff */
[----:B------:R-:W1:Y:S01]  /*c2c0*/  MUFU.EX2 R176, R176 ;  /* 0x000000b000b07308 */ /* 0x000e620000000800 */
[----:B------:R-:W-:Y:S04]  /*c2d0*/  FADD.FTZ R120, R120, R117 ;  /* 0x0000007578787221 */ /* 0x000fe80000010000 */
[----:B------:R-:W-:Y:S01]  /*c2e0*/  FADD.FTZ R119, R119, R120 ;  /* 0x0000007877777221 */ /* 0x000fe20000010000 */
[C---:B---3--:R-:W-:Y:S04]  /*c2f0*/  HMMA.16816.F32.BF16 R4, R68.reuse, R72, R4 ;  /* 0x000000484404723c */ /* 0x048fe80000041804 */
[----:B------:R-:W-:Y:S02]  /*c300*/  MUFU.EX2 R177, R177 ;  /* 0x000000b100b17308 */ /* 0x000fe40000000800 */
[C---:B------:R-:W-:Y:S01]  /*c310*/  HMMA.16816.F32.BF16 R8, R68.reuse, R74, R8 ;  /* 0x0000004a4408723c */ /* 0x040fe20000041808 */
[----:B------:R-:W2:Y:S07]  /*c320*/  LDSM.16.MT88.4 R72, [R136+0x8800] ;  /* 0x008800008848783b */ /* 0x000eae0000004200 */
[----:B------:R-:W3:Y:S03]  /*c330*/  MUFU.EX2 R178, R178 ;  /* 0x000000b200b27308 */ /* 0x000ee60000000800 */
[----:B-1----:R-:W-:Y:S01]  /*c340*/  F2FP.BF16.F32.PACK_AB R104, R176, R179 ;  /* 0x000000b3b068723e */ /* 0x002fe200000010ff */
[C---:B------:R-:W-:Y:S06]  /*c350*/  HMMA.16816.F32.BF16 R12, R68.reuse, R80, R12 ;  /* 0x00000050440c723c */ /* 0x040fec000004180c */
[C---:B------:R-:W-:Y:S01]  /*c360*/  HMMA.16816.F32.BF16 R16, R68.reuse, R82, R16 ;  /* 0x000000524410723c */ /* 0x040fe20000041810 */
[----:B------:R-:W1:Y:S01]  /*c370*/  LDSM.16.MT88.4 R80, [R140+0xa800] ;  /* 0x00a800008c50783b */ /* 0x000e620000004200 */
[----:B------:R-:W-:Y:S04]  /*c380*/  MUFU.EX2 R171, R171 ;  /* 0x000000ab00ab7308 */ /* 0x000fe80000000800 */
[C---:B-----5:R-:W-:Y:S06]  /*c390*/  HMMA.16816.F32.BF16 R20, R68.reuse, R76, R20 ;  /* 0x0000004c4414723c */ /* 0x060fec0000041814 */
        /* <DEDUP_REMOVED lines=10> */
[----:B------:R-:W-:Y:S05]  /*c440*/  LDSM.16.MT88.4 R76, [R138+0x9000] ;  /* 0x009000008a4c783b */ /* 0x000fea0000004200 */
[C---:B--2---:R-:W-:Y:S06]  /*c450*/  HMMA.16816.F32.BF16 R52, R68.reuse, R72, R52 ;  /* 0x000000484434723c */ /* 0x044fec0000041834 */
[C---:B------:R-:W-:Y:S01]  /*c460*/  HMMA.16816.F32.BF16 R56, R68.reuse, R74, R56 ;  /* 0x0000004a4438723c */ /* 0x040fe20000041838 */
[----:B------:R-:W2:Y:S05]  /*c470*/  LDSM.16.MT88.4 R72, [R140+0x9000] ;  /* 0x009000008c48783b */ /* 0x000eaa0000004200 */
[C---:B-1----:R-:W-:Y:S06]  /*c480*/  HMMA.16816.F32.BF16 R60, R68.reuse, R80, R60 ;  /* 0x00000050443c723c */ /* 0x042fec000004183c */
[----:B------:R-:W-:Y:S01]  /*c490*/  HMMA.16816.F32.BF16 R64, R68, R82, R64 ;  /* 0x000000524440723c */ /* 0x000fe20000041840 */
[----:B------:R-:W1:Y:S06]  /*c4a0*/  LDSM.16.MT88.4 R80, [R137+0x9000] ;  /* 0x009000008950783b */ /* 0x000e6c0000004200 */
[----:B------:R-:W-:Y:S04]  /*c4b0*/  F2FP.BF16.F32.PACK_AB R68, R122, R123 ;  /* 0x0000007b7a44723e */ /* 0x000fe800000010ff */
[----:B------:R-:W-:Y:S01]  /*c4c0*/  F2FP.BF16.F32.PACK_AB R69, R125, R124 ;  /* 0x0000007c7d45723e */ /* 0x000fe200000010ff */
[----:B------:R-:W-:Y:S01]  /*c4d0*/  FADD.FTZ R124, R124, R119 ;  /* 0x000000777c7c7221 */ /* 0x000fe20000010000 */
[----:B------:R-:W-:Y:S02]  /*c4e0*/  F2FP.BF16.F32.PACK_AB R70, R127, R126 ;  /* 0x0000007e7f46723e */ /* 0x000fe400000010ff */
[C---:B------:R-:W-:Y:S01]  /*c4f0*/  F2FP.BF16.F32.PACK_AB R71, R174.reuse, R175 ;  /* 0x000000afae47723e */ /* 0x040fe200000010ff */
[----:B------:R-:W-:Y:S04]  /*c500*/  FADD.FTZ R124, R125, R124 ;  /* 0x0000007c7d7c7221 */ /* 0x000fe80000010000 */
[----:B------:R-:W-:Y:S04]  /*c510*/  FADD.FTZ R175, R175, R124 ;  /* 0x0000007cafaf7221 */ /* 0x000fe80000010000 */
[----:B------:R-:W-:Y:S01]  /*c520*/  FADD.FTZ R174, R174, R175 ;  /* 0x000000afaeae7221 */ /* 0x000fe20000010000 */
[C---:B--2---:R-:W-:Y:S06]  /*c530*/  HMMA.16816.F32.BF16 R4, R68.reuse, R72, R4 ;  /* 0x000000484404723c */ /* 0x044fec0000041804 */
[C---:B------:R-:W-:Y:S01]  /*c540*/  HMMA.16816.F32.BF16 R8, R68.reuse, R74, R8 ;  /* 0x0000004a4408723c */ /* 0x040fe20000041808 */
[----:B------:R-:W2:Y:S05]  /*c550*/  LDSM.16.MT88.4 R72, [R136+0x9000] ;  /* 0x009000008848783b */ /* 0x000eaa0000004200 */
[C---:B------:R-:W-:Y:S06]  /*c560*/  HMMA.16816.F32.BF16 R12, R68.reuse, R76, R12 ;  /* 0x0000004c440c723c */ /* 0x040fec000004180c */
        /* <DEDUP_REMOVED lines=8> */
[C---:B----4-:R-:W-:Y:S06]  /*c5f0*/  HMMA.16816.F32.BF16 R36, R68.reuse, R76, R36 ;  /* 0x0000004c4424723c */ /* 0x050fec0000041824 */
[C---:B------:R-:W-:Y:S01]  /*c600*/  HMMA.16816.F32.BF16 R40, R68.reuse, R78, R40 ;  /* 0x0000004e4428723c */ /* 0x040fe20000041828 */
[----:B------:R-:W4:Y:S05]  /*c610*/  LDSM.16.MT88.4 R76, [R136+0xb000] ;  /* 0x00b00000884c783b */ /* 0x000f2a0000004200 */
[C---:B-1----:R-:W-:Y:S06]  /*c620*/  HMMA.16816.F32.BF16 R44, R68.reuse, R80, R44 ;  /* 0x00000050442c723c */ /* 0x042fec000004182c */
[C---:B------:R-:W-:Y:S05]  /*c630*/  HMMA.16816.F32.BF16 R48, R68.reuse, R82, R48 ;  /* 0x000000524430723c */ /* 0x040fea0000041830 */
[--C-:B------:R-:W-:Y:S01]  /*c640*/  FFMA.FTZ R81, R102, UR4, -R107.reuse ;  /* 0x0000000466517c23 */ /* 0x100fe2000801086b */
[----:B------:R-:W-:Y:S01]  /*c650*/  FFMA.FTZ R107, R101, UR4, -R107 ;  /* 0x00000004656b7c23 */ /* 0x000fe2000801086b */
[----:B------:R-:W-:Y:S01]  /*c660*/  FFMA.FTZ R80, R100, R167, R105 ;  /* 0x000000a764507223 */ /* 0x000fe20000010069 */
[----:B---3--:R-:W-:Y:S01]  /*c670*/  F2FP.BF16.F32.PACK_AB R105, R178, R177 ;  /* 0x000000b1b269723e */ /* 0x008fe200000010ff */
[----:B------:R-:W1:Y:S02]  /*c680*/  MUFU.EX2 R102, R106 ;  /* 0x0000006a00667308 */ /* 0x000e640000000800 */
[----:B------:R-:W-:Y:S01]  /*c690*/  FADD.FTZ R113, R113, R80 ;  /* 0x0000005071717221 */ /* 0x000fe20000010000 */
[----:B------:R-:W-:Y:S03]  /*c6a0*/  FADD.FTZ R177, R177, R174 ;  /* 0x000000aeb1b17221 */ /* 0x000fe60000010000 */
[----:B------:R-:W-:Y:S01]  /*c6b0*/  FADD.FTZ R110, R110, R113 ;  /* 0x000000716e6e7221 */ /* 0x000fe20000010000 */
[----:B------:R-:W-:Y:S01]  /*c6c0*/  FADD.FTZ R178, R178, R177 ;  /* 0x000000b1b2b27221 */ /* 0x000fe20000010000 */
[C---:B--2---:R-:W-:Y:S02]  /*c6d0*/  HMMA.16816.F32.BF16 R52, R68.reuse, R72, R52 ;  /* 0x000000484434723c */ /* 0x044fe40000041834 */
[----:B------:R-:W-:Y:S01]  /*c6e0*/  MUFU.EX2 R101, R81 ;  /* 0x0000005100657308 */ /* 0x000fe20000000800 */
[----:B------:R-:W-:Y:S03]  /*c6f0*/  FADD.FTZ R110, R109, R110 ;  /* 0x0000006e6d6e7221 */ /* 0x000fe60000010000 */
[C---:B------:R-:W-:Y:S01]  /*c700*/  HMMA.16816.F32.BF16 R56, R68.reuse, R74, R56 ;  /* 0x0000004a4438723c */ /* 0x040fe20000041838 */
[----:B------:R-:W2:Y:S05]  /*c710*/  LDSM.16.MT88.4 R72, [R137+0x9800] ;  /* 0x009800008948783b */ /* 0x000eaa0000004200 */
[----:B------:R-:W3:Y:S01]  /*c720*/  MUFU.EX2 R100, R107 ;  /* 0x0000006b00647308 */ /* 0x000ee20000000800 */
[----:B-1----:R-:W-:Y:S01]  /*c730*/  F2FP.BF16.F32.PACK_AB R106, R102, R171 ;  /* 0x000000ab666a723e */ /* 0x002fe200000010ff */
[C---:B----4-:R-:W-:Y:S03]  /*c740*/  HMMA.16816.F32.BF16 R60, R68.reuse, R76, R60 ;  /* 0x0000004c443c723c */ /* 0x050fe6000004183c */
[----:B------:R-:W-:Y:S03]  /*c750*/  FADD.FTZ R115, R115, R110 ;  /* 0x0000006e73737221 */ /* 0x000fe60000010000 */
[----:B------:R-:W-:Y:S01]  /*c760*/  HMMA.16816.F32.BF16 R64, R68, R78, R64 ;  /* 0x0000004e4440723c */ /* 0x000fe20000041840 */
[----:B------:R-:W1:Y:S04]  /*c770*/  LDSM.16.MT88.4 R68, [R136+0x9800] ;  /* 0x009800008844783b */ /* 0x000e680000004200 */
[----:B------:R-:W-:Y:S01]  /*c780*/  FADD.FTZ R115, R114, R115 ;  /* 0x0000007372737221 */ /* 0x000fe20000010000 */
[----:B---3--:R-:W-:Y:S05]  /*c790*/  F2FP.BF16.F32.PACK_AB R107, R100, R101 ;  /* 0x00000065646b723e */ /* 0x008fea00000010ff */
[----:B------:R-:W-:Y:S01]  /*c7a0*/  FADD.FTZ R118, R118, R115 ;  /* 0x0000007376767221 */ /* 0x000fe20000010000 */
[----:B------:R-:W-:Y:S01]  /*c7b0*/  FADD.FTZ R101, R101, R178 ;  /* 0x000000b265657221 */ /* 0x000fe20000010000 */
[C---:B------:R-:W-:Y:S01]  /*c7c0*/  HMMA.16816.F32.BF16 R96, R104.reuse, R92, R4 ;  /* 0x0000005c6860723c */ /* 0x040fe20000041804 */
[----:B------:R-:W3:Y:S04]  /*c7d0*/  LDSM.16.MT88.4 R4, [R140+0xb800] ;  /* 0x00b800008c04783b */ /* 0x000ee80000004200 */
[----:B------:R-:W-:Y:S01]  /*c7e0*/  FADD.FTZ R118, R121, R118 ;  /* 0x0000007679767221 */ /* 0x000fe20000010000 */
[C---:B------:R-:W-:Y:S03]  /*c7f0*/  HMMA.16816.F32.BF16 R92, R104.reuse, R94, R8 ;  /* 0x0000005e685c723c */ /* 0x040fe60000041808 */
[----:B------:R-:W4:Y:S02]  /*c800*/  LDSM.16.MT88.4 R8, [R138+0xb800] ;  /* 0x00b800008a08783b */ /* 0x000f240000004200 */
[----:B------:R-:W-:Y:S01]  /*c810*/  FADD.FTZ R123, R123, R118 ;  /* 0x000000767b7b7221 */ /* 0x000fe20000010000 */
[C---:B------:R-:W-:Y:S05]  /*c820*/  HMMA.16816.F32.BF16 R88, R104.reuse, R84, R12 ;  /* 0x000000546858723c */ /* 0x040fea000004180c */
[----:B------:R-:W5:Y:S01]  /*c830*/  LDSM.16.MT88.4 R12, [R137+0xb800] ;  /* 0x00b80000890c783b */ /* 0x000f620000004200 */
[C---:B------:R-:W-:Y:S05]  /*c840*/  HMMA.16816.F32.BF16 R84, R104.reuse, R86, R16 ;  /* 0x000000566854723c */ /* 0x040fea0000041810 */
[----:B------:R-:W-:Y:S01]  /*c850*/  FADD.FTZ R123, R122, R123 ;  /* 0x0000007b7a7b7221 */ /* 0x000fe20000010000 */
[C---:B--2---:R-:W-:Y:S01]  /*c860*/  HMMA.16816.F32.BF16 R80, R104.reuse, R72, R20 ;  /* 0x000000486850723c */ /* 0x044fe20000041814 */
[----:B------:R-:W2:Y:S04]  /*c870*/  LDSM.16.MT88.4 R16, [R136+0xb800] ;  /* 0x00b800008810783b */ /* 0x000ea80000004200 */
        /* <DEDUP_REMOVED lines=9> */
[C---:B------:R-:W-:Y:S05]  /*c910*/  HMMA.16816.F32.BF16 R40, R104.reuse, R6, R40 ;  /* 0x000000066828723c */ /* 0x040fea0000041828 */
[----:B------:R-:W-:Y:S01]  /*c920*/  FADD.FTZ R167, R102, R167 ;  /* 0x000000a766a77221 */ /* 0x000fe20000010000 */
[C---:B----4-:R-:W-:Y:S05]  /*c930*/  HMMA.16816.F32.BF16 R44, R104.reuse, R8, R44 ;  /* 0x00000008682c723c */ /* 0x050fea000004182c */
[----:B------:R-:W-:Y:S01]  /*c940*/  FADD.FTZ R170, R100, R101 ;  /* 0x0000006564aa7221 */ /* 0x000fe20000010000 */
[C---:B------:R-:W-:Y:S06]  /*c950*/  HMMA.16816.F32.BF16 R48, R104.reuse, R10, R48 ;  /* 0x0000000a6830723c */ /* 0x040fec0000041830 */
[C---:B-----5:R-:W-:Y:S06]  /*c960*/  HMMA.16816.F32.BF16 R52, R104.reuse, R12, R52 ;  /* 0x0000000c6834723c */ /* 0x060fec0000041834 */
[C---:B------:R-:W-:Y:S06]  /*c970*/  HMMA.16816.F32.BF16 R56, R104.reuse, R14, R56 ;  /* 0x0000000e6838723c */ /* 0x040fec0000041838 */
[C---:B--2---:R-:W-:Y:S06]  /*c980*/  HMMA.16816.F32.BF16 R60, R104.reuse, R16, R60 ;  /* 0x00000010683c723c */ /* 0x044fec000004183c */
[----:B------:R-:W-:Y:S01]  /*c990*/  HMMA.16816.F32.BF16 R64, R104, R18, R64 ;  /* 0x000000126840723c */ /* 0x000fe20000041840 */
[----:B------:R-:W-:Y:S11]  /*c9a0*/  @!UPT UIADD3 URZ, URZ, URZ, URZ ;  /* 0x0000003f3f3ff290 */ /* 0x000ff6000fffe03f */
[----:B------:R-:W-:Y:S01]  /*c9b0*/  @!UPT UIADD3 URZ, URZ, URZ, URZ ;  /* 0x0000003f3f3ff290 */ /* 0x000fe2000fffe03f */
[----:B------:R-:W-:Y:S11]  /*c9c0*/  @P1 BRA `(.L_x_6198) ;  /* 0xffffffd0001c1947 */ /* 0x000ff6000383ffff */
.L_x_6194:
        /* <DEDUP_REMOVED lines=208> */
.L_x_6200:
[----:B------:R-:W-:Y:S05]  /*d6d0*/  BSYNC B0 ;  /* 0x0000000000007941 */ /* 0x000fea0003800000 */
.L_x_6199:
        /* <DEDUP_REMOVED lines=33> */
.L_x_6202:
[----:B------:R-:W-:Y:S05]  /*d8f0*/  BSYNC B0 ;  /* 0x0000000000007941 */ /* 0x000fea0003800000 */
.L_x_6201:
        /* <DEDUP_REMOVED lines=10> */
.L_x_6204:
[----:B------:R-:W-:Y:S05]  /*d9a0*/  BSYNC B0 ;  /* 0x0000000000007941 */ /* 0x000fea0003800000 */
.L_x_6203:
        /* <DEDUP_REMOVED lines=9> */
.L_x_6206:
[----:B------:R-:W-:Y:S05]  /*da40*/  BSYNC B0 ;  /* 0x0000000000007941 */ /* 0x000fea0003800000 */
.L_x_6205:
        /* <DEDUP_REMOVED lines=9> */
.L_x_6208:
[----:B------:R-:W-:Y:S05]  /*dae0*/  BSYNC B0 ;  /* 0x0000000000007941 */ /* 0x000fea0003800000 */
.L_x_6207:
        /* <DEDUP_REMOVED lines=9> */
.L_x_6210:
[----:B------:R-:W-:Y:S05]  /*db80*/  BSYNC B0 ;  /* 0x0000000000007941 */ /* 0x000fea0003800000 */
.L_x_6209:
        /* <DEDUP_REMOVED lines=9> */
.L_x_6212:
[----:B------:R-:W-:Y:S05]  /*dc20*/  BSYNC B0 ;  /* 0x0000000000007941 */ /* 0x000fea0003800000 */
.L_x_6211:
        /* <DEDUP_REMOVED lines=9> */
.L_x_6214:
[----:B------:R-:W-:Y:S05]  /*dcc0*/  BSYNC B0 ;  /* 0x0000000000007941 */ /* 0x000fea0003800000 */
.L_x_6213:
        /* <DEDUP_REMOVED lines=8> */
.L_x_6215:
        /* <DEDUP_REMOVED lines=11> */
.L_x_8519:


//--------------------- .text._ZN5flash24flash_fwd_splitkv_kernelI23Flash_fwd_kernel_traitsILi128ELi64ELi64ELi4ELb0ELb0EN7cutlass10bfloat16_tE19Flash_kernel_traitsILi128ELi64ELi64ELi4ES3_EELb1ELb0ELb0ELb0ELb0ELb0ELb1ELb1EEEvNS_16Flash_fwd_paramsE --------------------------
	.section	.text._ZN5flash24flash_fwd_splitkv_kernelI23Flash_fwd_kernel_traitsILi128ELi64ELi64ELi4ELb0ELb0EN7cutlass10bfloat16_tE19Flash_kernel_traitsILi128ELi64ELi64ELi4ES3_EELb1ELb0ELb0ELb0ELb0ELb0ELb1ELb1EEEvNS_16Flash_fwd_paramsE,"ax",@progbits
	.align	128
        .global         _ZN5flash24flash_fwd_splitkv_kernelI23Flash_fwd_kernel_traitsILi128ELi64ELi64ELi4ELb0ELb0EN7cutlass10bfloat16_tE19Flash_kernel_traitsILi128ELi64ELi64ELi4ES3_EELb1ELb0ELb0ELb0ELb0ELb0ELb1ELb1EEEvNS_16Flash_fwd_paramsE
        .type           _ZN5flash24flash_fwd_splitkv_kernelI23Flash_fwd_kernel_traitsILi128ELi64ELi64ELi4ELb0ELb0EN7cutlass10bfloat16_tE19Flash_kernel_traitsILi128ELi64ELi64ELi4ES3_EELb1ELb0ELb0ELb0ELb0ELb0ELb1ELb1EEEvNS_16Flash_fwd_paramsE,@function
        .size           _ZN5flash24flash_fwd_splitkv_kernelI23Flash_fwd_kernel_traitsILi128ELi64ELi64ELi4ELb0ELb0EN7cutlass10bfloat16_tE19Flash_kernel_traitsILi128ELi64ELi64ELi4ES3_EELb1ELb0ELb0ELb0ELb0ELb0ELb1ELb1EEEvNS_16Flash_fwd_paramsE,(.L_x_8520 - _ZN5flash24flash_fwd_splitkv_kernelI23Flash_fwd_kernel_traitsILi128ELi64ELi64ELi4ELb0ELb0EN7cutlass10bfloat16_tE19Flash_kernel_traitsILi128ELi64ELi64ELi4ES3_EELb1ELb0ELb0ELb0ELb0ELb0ELb1ELb1EEEvNS_16Flash_fwd_paramsE)
        .other          _ZN5flash24flash_fwd_splitkv_kernelI23Flash_fwd_kernel_traitsILi128ELi64ELi64ELi4ELb0ELb0EN7cutlass10bfloat16_tE19Flash_kernel_traitsILi128ELi64ELi64ELi4ES3_EELb1ELb0ELb0ELb0ELb0ELb0ELb1ELb1EEEvNS_16Flash_fwd_paramsE,@"STO_CUDA_ENTRY STV_DEFAULT"
_ZN5flash24flash_fwd_splitkv_kernelI23Flash_fwd_kernel_traitsILi128ELi64ELi64ELi4ELb0ELb0EN7cutlass10bfloat16_tE19Flash_kernel_traitsILi128ELi64ELi64ELi4ES3_EELb1ELb0ELb0ELb0ELb0ELb0ELb1ELb1EEEvNS_16Flash_fwd_paramsE:
.text._ZN5flash24flash_fwd_splitkv_kernelI23Flash_fwd_kernel_traitsILi128ELi64ELi64ELi4ELb0ELb0EN7cutlass10bfloat16_tE19Flash_kernel_traitsILi128ELi64ELi64ELi4ES3_EELb1ELb0ELb0ELb0ELb0ELb0ELb1ELb1EEEvNS_16Flash_fwd_paramsE:
[----:B------:R-:W-:Y:S08]  /*0000*/  LDC R1, c[0x0][0x28] ;  /* 0x00000a00ff017b82 */ /* 0x000ff00000000800 */
[----:B------:R-:W1:Y:S01]  /*0010*/  LDC R5, c[0x0][0x270] ;  /* 0x00009c00ff057b82 */ /* 0x000e620000000800 */
[----:B------:R-:W2:Y:S01]  /*0020*/  S2R R136, SR_CTAID.Z ;  /* 0x0000000000887919 */ /* 0x000ea20000002700 */
[----:B------:R-:W-:Y:S01]  /*0030*/  MOV R2, RZ ;  /* 0x000000ff00027202 */ /* 0x000fe20000000f00 */
[----:B------:R-:W-:Y:S01]  /*0040*/  ULDC.64 UR6, c[0x0][0x208] ;  /* 0x0000820000067ab9 */ /* 0x000fe20000000a00 */
[----:B------:R-:W-:-:S04]  /*0050*/  ULDC.64 UR8, c[0x0][0x300] ;  /* 0x0000c00000087ab9 */ /* 0x000fc80000000a00 */
[----:B------:R-:W3:Y:S08]  /*0060*/  LDC.64 R8, c[0x0][0x2f0] ;  /* 0x0000bc00ff087b82 */ /* 0x000ef00000000a00 */
[----:B------:R-:W4:Y:S01]  /*0070*/  LDC.64 R140, c[0x0][0x300] ;  /* 0x0000c000ff8c7b82 */ /* 0x000f220000000a00 */
[----:B-1----:R-:W1:Y:S01]  /*0080*/  I2F.U32.RP R6, R5 ;  /* 0x0000000500067306 */ /* 0x002e620000209000 */
[----:B------:R-:W-:-:S07]  /*0090*/  ISETP.NE.U32.AND P1, PT, R5, RZ, PT ;  /* 0x000000ff0500720c */ /* 0x000fce0003f25070 */
[----:B-1----:R-:W1:Y:S02]  /*00a0*/  MUFU.RCP R4, R6 ;  /* 0x0000000600047308 */ /* 0x002e640000001000 */
[----:B-1----:R-:W-:Y:S01]  /*00b0*/  VIADD R4, R4, 0xffffffe ;  /* 0x0ffffffe04047836 */ /* 0x002fe20000000000 */
[----:B------:R-:W-:-:S05]  /*00c0*/  MOV R6, 0xffffffff ;  /* 0xffffffff00067802 */ /* 0x000fca0000000f00 */
[----:B------:R-:W1:Y:S02]  /*00d0*/  F2I.FTZ.U32.TRUNC.NTZ R3, R4 ;  /* 0x0000000400037305 */ /* 0x000e64000021f000 */
[----:B-1----:R-:W-:-:S04]  /*00e0*/  IMAD.MOV R0, RZ, RZ, -R3 ;  /* 0x000000ffff007224 */ /* 0x002fc800078e0a03 */
[----:B------:R-:W-:-:S04]  /*00f0*/  IMAD R7, R0, R5, RZ ;  /* 0x0000000500077224 */ /* 0x000fc800078e02ff */
[----:B------:R-:W-:Y:S02]  /*0100*/  IMAD.HI.U32 R7, R3, R7, R2 ;  /* 0x0000000703077227 */ /* 0x000fe400078e0002 */
[----:B------:R-:W1:Y:S04]  /*0110*/  LDC.64 R2, c[0x0][0x2f0] ;  /* 0x0000bc00ff027b82 */ /* 0x000e680000000a00 */
[----:B--2---:R-:W-:-:S04]  /*0120*/  IMAD.HI.U32 R169, R7, R136, RZ ;  /* 0x0000008807a97227 */ /* 0x004fc800078e00ff */
[----:B------:R-:W-:-:S04]  /*0130*/  IMAD.MOV R0, RZ, RZ, -R169 ;  /* 0x000000ffff007224 */ /* 0x000fc800078e0aa9 */
[----:B------:R-:W-:-:S05]  /*0140*/  IMAD R0, R5, R0, R136 ;  /* 0x0000000005007224 */ /* 0x000fca00078e0288 */
[----:B------:R-:W-:Y:S02]  /*0150*/  ISETP.GE.U32.AND P3, PT, R0, R5, PT ;  /* 0x000000050000720c */ /* 0x000fe40003f66070 */
[----:B-1----:R-:W-:-:S04]  /*0160*/  ISETP.NE.U32.AND P0, PT, R2, RZ, PT ;  /* 0x000000ff0200720c */ /* 0x002fc80003f05070 */
[----:B------:R-:W-:-:S07]  /*0170*/  ISETP.NE.AND.EX P0, PT, R3, RZ, PT, P0 ;  /* 0x000000ff0300720c */ /* 0x000fce0003f05300 */
[----:B------:R-:W-:Y:S01]  /*0180*/  @P3 IMAD.IADD R0, R0, 0x1, -R5 ;  /* 0x0000000100003824 */ /* 0x000fe200078e0a05 */
[----:B------:R-:W-:Y:S01]  /*0190*/  @P3 IADD3 R169, R169, 0x1, RZ ;  /* 0x00000001a9a93810 */ /* 0x000fe20007ffe0ff */
[----:B------:R-:W1:Y:S03]  /*01a0*/  LDC.64 R2, c[0x0][0x2f8] ;  /* 0x0000be00ff027b82 */ /* 0x000e660000000a00 */
[----:B------:R-:W-:-:S05]  /*01b0*/  ISETP.GE.U32.AND P2, PT, R0, R5, PT ;  /* 0x000000050000720c */ /* 0x000fca0003f46070 */
[----:B------:R-:W2:Y:S08]  /*01c0*/  LDC.U8 R0, c[0x0][0x3c2] ;  /* 0x0000f080ff007b82 */ /* 0x000eb00000000000 */
[----:B------:R-:W-:Y:S01]  /*01d0*/  @P2 VIADD R169, R169, 0x1 ;  /* 0x00000001a9a92836 */ /* 0x000fe20000000000 */
[----:B------:R-:W-:-:S05]  /*01e0*/  @!P1 LOP3.LUT R169, RZ, R5, RZ, 0x33, !PT ;  /* 0x00000005ffa99212 */ /* 0x000fca00078e33ff */
[C---:B---3--:R-:W-:Y:S02]  /*01f0*/  IMAD.WIDE R10, R169.reuse, 0x4, R8 ;  /* 0x00000004a90a7825 */ /* 0x048fe400078e0208 */
[----:B------:R-:W3:Y:S03]  /*0200*/  LDC.64 R8, c[0x0][0x2f8] ;  /* 0x0000be00ff087b82 */ /* 0x000ee60000000a00 */
[----:B------:R-:W3:Y:S04]  /*0210*/  @P0 LDG.E R6, desc[UR6][R10.64] ;  /* 0x000000060a060981 */ /* 0x000ee8000c1e1900 */
[----:B------:R-:W3:Y:S01]  /*0220*/  @P0 LDG.E R7, desc[UR6][R10.64+0x4] ;  /* 0x000004060a070981 */ /* 0x000ee2000c1e1900 */
[----:B--2---:R-:W-:Y:S01]  /*0230*/  ISETP.NE.AND P1, PT, R0, RZ, PT ;  /* 0x000000ff0000720c */ /* 0x004fe20003f25270 */
[----:B------:R-:W-:Y:S01]  /*0240*/  IMAD.MOV.U32 R13, RZ, RZ, -0x1 ;  /* 0xffffffffff0d7424 */ /* 0x000fe200078e00ff */
[----:B-1----:R-:W-:Y:S01]  /*0250*/  ISETP.EQ.U32.AND P2, PT, R2, RZ, PT ;  /* 0x000000ff0200720c */ /* 0x002fe20003f42070 */
[----:B----4-:R-:W-:Y:S01]  /*0260*/  IMAD.WIDE R140, R169, 0x4, R140 ;  /* 0x00000004a98c7825 */ /* 0x010fe200078e028c */
[----:B------:R-:W-:-:S02]  /*0270*/  ISETP.NE.U32.AND P5, PT, RZ, UR8, PT ;  /* 0x00000008ff007c0c */ /* 0x000fc4000bfa5070 */
[----:B------:R-:W-:Y:S02]  /*0280*/  ISETP.EQ.OR.EX P2, PT, R3, RZ, !P1, P2 ;  /* 0x000000ff0300720c */ /* 0x000fe40004f42720 */
[----:B------:R-:W-:Y:S02]  /*0290*/  ISETP.NE.AND.EX P5, PT, RZ, UR9, PT, P5 ;  /* 0x00000009ff007c0c */ /* 0x000fe4000bfa5350 */
[----:B------:R-:W-:Y:S01]  /*02a0*/  MOV R14, RZ ;  /* 0x000000ff000e7202 */ /* 0x000fe20000000f00 */
[----:B---3--:R-:W-:-:S08]  /*02b0*/  IMAD.WIDE R8, R169, 0x4, R8 ;  /* 0x00000004a9087825 */ /* 0x008fd000078e0208 */
[----:B------:R1:W5:Y:S04]  /*02c0*/  @!P2 LDG.E R13, desc[UR6][R8.64] ;  /* 0x00000006080da981 */ /* 0x000368000c1e1900 */
[----:B------:R1:W5:Y:S01]  /*02d0*/  @P5 LDG.E R14, desc[UR6][R140.64] ;  /* 0x000000068c0e5981 */ /* 0x000362000c1e1900 */
[----:B------:R-:W2:Y:S01]  /*02e0*/  S2R R17, SR_CTAID.X ;  /* 0x0000000000117919 */ /* 0x000ea20000002500 */
[----:B------:R-:W3:Y:S01]  /*02f0*/  S2R R0, SR_CTAID.Y ;  /* 0x0000000000007919 */ /* 0x000ee20000002600 */
[----:B------:R-:W-:-:S06]  /*0300*/  @P0 IMAD.IADD R168, R7, 0x1, -R6 ;  /* 0x0000000107a80824 */ /* 0x000fcc00078e0a06 */
[----:B------:R-:W4:Y:S01]  /*0310*/  @!P0 LDC R168, c[0x0][0x2c4] ;  /* 0x0000b100ffa88b82 */ /* 0x000f220000000800 */
[----:B------:R-:W-:Y:S02]  /*0320*/  ISETP.NE.U32.AND P0, PT, R2, RZ, PT ;  /* 0x000000ff0200720c */ /* 0x000fe40003f05070 */
[----:B------:R-:W-:Y:S02]  /*0330*/  IADD3 R2, -R169, RZ, RZ ;  /* 0x000000ffa9027210 */ /* 0x000fe40007ffe1ff */
[----:B------:R-:W-:-:S03]  /*0340*/  ISETP.NE.AND.EX P0, PT, R3, RZ, PT, P0 ;  /* 0x000000ff0300720c */ /* 0x000fc60003f05300 */
[----:B------:R-:W-:-:S10]  /*0350*/  IMAD R136, R5, R2, R136 ;  /* 0x0000000205887224 */ /* 0x000fd400078e0288 */
[----:B-123--:R-:W-:Y:S05]  /*0360*/  @!P0 BRA `(.L_x_6216) ;  /* 0x0000000000108947 */ /* 0x00efea0003800000 */
[----:B------:R-:W2:Y:S02]  /*0370*/  @P1 LDG.E R2, desc[UR6][R8.64+0x4] ;  /* 0x0000040608021981 */ /* 0x000ea4000c1e1900 */
[----:B--2--5:R-:W-:-:S06]  /*0380*/  @P1 IADD3 R11, R2, -R13, RZ ;  /* 0x8000000d020b1210 */ /* 0x024fcc0007ffe0ff */
[----:B------:R2:W5:Y:S01]  /*0390*/  @!P1 LDG.E R11, desc[UR6][R8.64] ;  /* 0x00000006080b9981 */ /* 0x000562000c1e1900 */
[----:B------:R-:W-:Y:S05]  /*03a0*/  BRA `(.L_x_6217) ;  /* 0x0000000000047947 */ /* 0x000fea0003800000 */
.L_x_6216:
[----:B------:R-:W1:Y:S02]  /*03b0*/  LDC R11, c[0x0][0x2c8] ;  /* 0x0000b200ff0b7b82 */ /* 0x000e640000000800 */
.L_x_6217:
        /* <DEDUP_REMOVED lines=10> */
[--C-:B-1---5:R-:W-:Y:S01]  /*0460*/  IMAD.IADD R68, R11, 0x1, -R14.reuse ;  /* 0x000000010b447824 */ /* 0x122fe200078e0a0e */
[----:B------:R-:W1:Y:S01]  /*0470*/  S2R R50, SR_TID.X ;  /* 0x0000000000327919 */ /* 0x000e620000002100 */
[----:B------:R-:W-:-:S05]  /*0480*/  @P3 IMAD.IADD R52, R15, 0x1, -R14 ;  /* 0x000000010f343824 */ /* 0x000fca00078e0a0e */
[----:B---3--:R-:W3:Y:S08]  /*0490*/  LDC R2, c[0x0][0x2c8] ;  /* 0x0000b200ff027b82 */ /* 0x008ef00000000800 */
[----:B------:R-:W4:Y:S01]  /*04a0*/  LDC R7, c[0x0][0x398] ;  /* 0x0000e600ff077b82 */ /* 0x000f220000000800 */
        /* <DEDUP_REMOVED lines=20> */
[----:B------:R-:W2:Y:S02]  /*05f0*/  @!P3 LDC.64 R2, c[0x0][0x318] ;  /* 0x0000c600ff02bb82 */ /* 0x000ea40000000a00 */
[----:B------:R-:W-:-:S05]  /*0600*/  IMAD R19, R9, R4, R19 ;  /* 0x0000000409137224 */ /* 0x000fca00078e0213 */
[----:B------:R-:W-:Y:S01]  /*0610*/  ISETP.GT.U32.AND P1, PT, R10, R19, PT ;  /* 0x000000130a00720c */ /* 0x000fe20003f24070 */
[----:B------:R-:W3:-:S12]  /*0620*/  @!P3 LDC R4, c[0x0][0x2cc] ;  /* 0x0000b300ff04bb82 */ /* 0x000ed80000000800 */
[----:B------:R-:W-:Y:S02]  /*0630*/  @!P1 IMAD.IADD R19, R19, 0x1, -R10 ;  /* 0x0000000113139824 */ /* 0x000fe400078e0a0a */
[----:B------:R-:W-:Y:S01]  /*0640*/  @!P1 VIADD R9, R9, 0x1 ;  /* 0x0000000109099836 */ /* 0x000fe20000000000 */
[----:B------:R-:W-:Y:S02]  /*0650*/  ISETP.NE.AND P1, PT, R8, RZ, PT ;  /* 0x000000ff0800720c */ /* 0x000fe40003f25270 */
[----:B--2---:R-:W-:Y:S02]  /*0660*/  @!P3 ISETP.NE.U32.AND P2, PT, R2, RZ, PT ;  /* 0x000000ff0200b20c */ /* 0x004fe40003f45070 */
[----:B------:R-:W-:Y:S02]  /*0670*/  ISETP.GE.U32.AND P4, PT, R19, R10, PT ;  /* 0x0000000a1300720c */ /* 0x000fe40003f86070 */
[----:B------:R-:W-:-:S04]  /*0680*/  @!P3 ISETP.NE.AND.EX P2, PT, R3, RZ, PT, P2 ;  /* 0x000000ff0300b20c */ /* 0x000fc80003f45320 */
[----:B---3--:R-:W-:-:S05]  /*0690*/  @!P3 SEL R3, R4, RZ, P2 ;  /* 0x000000ff0403b207 */ /* 0x008fca0001000000 */
[----:B------:R-:W-:Y:S01]  /*06a0*/  @!P3 IMAD.IADD R52, R68, 0x1, R3 ;  /* 0x000000014434b824 */ /* 0x000fe200078e0203 */
[----:B------:R-:W-:Y:S01]  /*06b0*/  IADD3 R3, -R168, 0x7f, R63 ;  /* 0x0000007fa8037810 */ /* 0x000fe20007ffe13f */
[----:B------:R-:W-:Y:S02]  /*06c0*/  @P4 VIADD R9, R9, 0x1 ;  /* 0x0000000109094836 */ /* 0x000fe40000000000 */
[----:B------:R-:W-:Y:S01]  /*06d0*/  VIADD R2, R52, 0x3f ;  /* 0x0000003f34027836 */ /* 0x000fe20000000000 */
[----:B----4-:R-:W-:Y:S01]  /*06e0*/  IADD3 R7, R3, R7, R52 ;  /* 0x0000000703077210 */ /* 0x010fe20007ffe034 */
[----:B------:R-:W-:Y:S01]  /*06f0*/  @!P0 IMAD.MOV R9, RZ, RZ, -R9 ;  /* 0x000000ffff098224 */ /* 0x000fe200078e0a09 */
[----:B------:R-:W-:Y:S02]  /*0700*/  @!P1 LOP3.LUT R9, RZ, R8, RZ, 0x33, !PT ;  /* 0x00000008ff099212 */ /* 0x000fe400078e33ff */
[----:B------:R-:W-:Y:S02]  /*0710*/  SHF.R.S32.HI R3, RZ, 0x1f, R2 ;  /* 0x0000001fff037819 */ /* 0x000fe40000011402 */
[----:B------:R-:W-:Y:S01]  /*0720*/  SHF.R.S32.HI R4, RZ, 0x1f, R7 ;  /* 0x0000001fff047819 */ /* 0x000fe20000011407 */
[----:B------:R-:W-:Y:S01]  /*0730*/  IMAD R163, R9, R0, RZ ;  /* 0x0000000009a37224 */ /* 0x000fe200078e02ff */
[----:B------:R-:W-:-:S02]  /*0740*/  LEA.HI R3, R3, R2, RZ, 0x6 ;  /* 0x0000000203037211 */ /* 0x000fc400078f30ff */
[----:B------:R-:W-:Y:S02]  /*0750*/  LEA.HI R4, R4, R7, RZ, 0x6 ;  /* 0x0000000704047211 */ /* 0x000fe400078f30ff */
[----:B------:R-:W-:Y:S02]  /*0760*/  SHF.R.S32.HI R2, RZ, 0x6, R3 ;  /* 0x00000006ff027819 */ /* 0x000fe40000011403 */
[----:B------:R-:W-:Y:S02]  /*0770*/  SHF.R.S32.HI R4, RZ, 0x6, R4 ;  /* 0x00000006ff047819 */ /* 0x000fe40000011404 */
[----:B------:R-:W-:-:S04]  /*0780*/  VIADDMNMX R9, R163, R9, R2, PT ;  /* 0x00000009a3097246 */ /* 0x000fc80003800102 */
[----:B------:R-:W-:-:S04]  /*0790*/  VIMNMX R102, R9, R4, PT ;  /* 0x0000000409667248 */ /* 0x000fc80003fe0100 */
[----:B------:R-:W-:-:S13]  /*07a0*/  ISETP.GE.AND P0, PT, R163, R102, PT ;  /* 0x00000066a300720c */ /* 0x000fda0003f06270 */
[----:B-1----:R-:W-:Y:S05]  /*07b0*/  @!P0 BRA `(.L_x_6218) ;  /* 0x0000000800148947 */ /* 0x002fea0003800000 */
        /* <DEDUP_REMOVED lines=41> */
.L_x_6220:
[----:B------:R-:W-:Y:S05]  /*0a50*/  BSYNC B0 ;  /* 0x0000000000007941 */ /* 0x000fea0003800000 */
.L_x_6219:
        /* <DEDUP_REMOVED lines=9> */
.L_x_6222:
[----:B------:R-:W-:Y:S05]  /*0af0*/  BSYNC B0 ;  /* 0x0000000000007941 */ /* 0x000fea0003800000 */
.L_x_6221:
        /* <DEDUP_REMOVED lines=8> */
.L_x_6224:
[----:B------:R-:W-:Y:S05]  /*0b80*/  BSYNC B0 ;  /* 0x0000000000007941 */ /* 0x000fea0003800000 */
.L_x_6223:
        /* <DEDUP_REMOVED lines=8> */
.L_x_6226:
[----:B------:R-:W-:Y:S05]  /*0c10*/  BSYNC B0 ;  /* 0x0000000000007941 */ /* 0x000fea0003800000 */
.L_x_6225:
        /* <DEDUP_REMOVED lines=9> */
.L_x_6228:
[----:B------:R-:W-:Y:S05]  /*0cb0*/  BSYNC B0 ;  /* 0x0000000000007941 */ /* 0x000fea0003800000 */
.L_x_6227:
[----:B------:R-:W-:Y:S04]  /*0cc0*/  BSSY B0, `(.L_x_6229) ;  /* 0x0000007000007945 */ /* 0x000fe80003800000 */
[----:B------:R-:W-:Y:S05]  /*0cd0*/  @P1 BRA `(.L_x_6230) ;  /* 0x0000000000141947 */ /* 0x000fea0003800000 */
[----:B------:R-:W-:Y:S02]  /*0ce0*/  ULDC UR4, c[0x0][0x2d0] ;  /* 0x0000b40000047ab9 */ /* 0x000fe40000000800 */
[----:B------:R-:W-:Y:S02]  /*0cf0*/  ISETP.GE.AND P1, PT, R2, UR4, PT ;  /* 0x0000000402007c0c */ /* 0x000fe4000bf26270 */
[----:B------:R-:W-:-:S11]  /*0d00*/  ISETP.GE.AND P0, PT, R6, UR4, PT ;  /* 0x0000000406007c0c */ /* 0x000fd6000bf06270 */
[----:B------:R1:W-:Y:S04]  /*0d10*/  @!P1 STG.E.128 desc[UR6][R20.64+0x5000], RZ ;  /* 0x005000ff14009986 */ /* 0x0003e8000c101d06 */
[----:B------:R1:W-:Y:S02]  /*0d20*/  @!P0 STG.E.128 desc[UR6][R20.64+0x5100], RZ ;  /* 0x005100ff14008986 */ /* 0x0003e4000c101d06 */
.L_x_6230:
[----:B------:R-:W-:Y:S05]  /*0d30*/  BSYNC B0 ;  /* 0x0000000000007941 */ /* 0x000fea0003800000 */
.L_x_6229:
[----:B------:R-:W-:Y:S04]  /*0d40*/  BSSY B0, `(.L_x_6231) ;  /* 0x0000007000007945 */ /* 0x000fe80003800000 */
[----:B------:R-:W-:Y:S05]  /*0d50*/  @P4 BRA `(.L_x_6232) ;  /* 0x0000000000144947 */ /* 0x000fea0003800000 */
[----:B------:R-:W-:Y:S02]  /*0d60*/  ULDC UR4, c[0x0][0x2d0] ;  /* 0x0000b40000047ab9 */ /* 0x000fe40000000800 */
[----:B------:R-:W-:Y:S02]  /*0d70*/  ISETP.GE.AND P1, PT, R2, UR4, PT ;  /* 0x0000000402007c0c */ /* 0x000fe4000bf26270 */
[----:B------:R-:W-:-:S11]  /*0d80*/  ISETP.GE.AND P0, PT, R6, UR4, PT ;  /* 0x0000000406007c0c */ /* 0x000fd6000bf06270 */
[----:B------:R1:W-:Y:S04]  /*0d90*/  @!P1 STG.E.128 desc[UR6][R20.64+0x6000], RZ ;  /* 0x006000ff14009986 */ /* 0x0003e8000c101d06 */
[----:B------:R1:W-:Y:S02]  /*0da0*/  @!P0 STG.E.128 desc[UR6][R20.64+0x6100], RZ ;  /* 0x006100ff14008986 */ /* 0x0003e4000c101d06 */
.L_x_6232:
[----:B------:R-:W-:Y:S05]  /*0db0*/  BSYNC B0 ;  /* 0x0000000000007941 */ /* 0x000fea0003800000 */
.L_x_6231:
[----:B------:R-:W-:Y:S04]  /*0dc0*/  BSSY B0, `(.L_x_6233) ;  /* 0x0000007000007945 */ /* 0x000fe80003800000 */
[----:B------:R-:W-:Y:S05]  /*0dd0*/  @P3 BRA `(.L_x_6234) ;  /* 0x0000000000143947 */ /* 0x000fea0003800000 */
[----:B------:R-:W-:Y:S02]  /*0de0*/  ULDC UR4, c[0x0][0x2d0] ;  /* 0x0000b40000047ab9 */ /* 0x000fe40000000800 */
[----:B------:R-:W-:Y:S02]  /*0df0*/  ISETP.GE.AND P1, PT, R2, UR4, PT ;  /* 0x0000000402007c0c */ /* 0x000fe4000bf26270 */
[----:B------:R-:W-:-:S11]  /*0e00*/  ISETP.GE.AND P0, PT, R6, UR4, PT ;  /* 0x0000000406007c0c */ /* 0x000fd6000bf06270 */
[----:B------:R1:W-:Y:S04]  /*0e10*/  @!P1 STG.E.128 desc[UR6][R20.64+0x7000], RZ ;  /* 0x007000ff14009986 */ /* 0x0003e8000c101d06 */
[----:B------:R1:W-:Y:S02]  /*0e20*/  @!P0 STG.E.128 desc[UR6][R20.64+0x7100], RZ ;  /* 0x007100ff14008986 */ /* 0x0003e4000c101d06 */
.L_x_6234:
[----:B------:R-:W-:Y:S05]  /*0e30*/  BSYNC B0 ;  /* 0x0000000000007941 */ /* 0x000fea0003800000 */
.L_x_6233:
        /* <DEDUP_REMOVED lines=29> */
.L_x_6218:
[----:B------:R-:W1:Y:S01]  /*1010*/  LDC.64 R2, c[0x0][0x368] ;  /* 0x0000da00ff027b82 */ /* 0x000e620000000a00 */
[----:B------:R-:W-:-:S07]  /*1020*/  IMAD.MOV.U32 R12, RZ, RZ, R169 ;  /* 0x000000ffff0c7224 */ /* 0x000fce00078e00a9 */
        /* <DEDUP_REMOVED lines=9> */
[----:B------:R-:W-:Y:S02]  /*10c0*/  ISETP.NE.AND.EX P0, PT, R5, RZ, PT, P0 ;  /* 0x000000ff0500720c */ /* 0x000fe40003f05300 */
[----:B------:R-:W-:-:S11]  /*10d0*/  SHF.R.S32.HI R9, RZ, 0x1f, R169 ;  /* 0x0000001fff097819 */ /* 0x000fd600000114a9 */
        /* <DEDUP_REMOVED lines=11> */
.L_x_6235:
        /* <DEDUP_REMOVED lines=32> */
[----:B-----5:R-:W-:Y:S02]  /*1390*/  IADD3 R12, -R15, RZ, RZ ;  /* 0x000000ff0f0c7210 */ /* 0x020fe40007ffe1ff */
        /* <DEDUP_REMOVED lines=49> */
.L_x_6236:
[----:B------:R-:W1:Y:S01]  /*16b0*/  LDC R15, c[0x0][0x278] ;  /* 0x00009e00ff0f7b82 */ /* 0x000e620000000800 */
[----:B------:R-:W-:Y:S02]  /*16c0*/  MOV R4, RZ ;  /* 0x000000ff00047202 */ /* 0x000fe40000000f00 */
[----:B------:R-:W-:-:S13]  /*16d0*/  ISETP.NE.AND P4, PT, R13, -0x1, PT ;  /* 0xffffffff0d00780c */ /* 0x000fda0003f85270 */
[----:B------:R-:W2:Y:S01]  /*16e0*/  @P4 LDC.64 R144, c[0x0][0x248] ;  /* 0x00009200ff904b82 */ /* 0x000ea20000000a00 */
[----:B------:R-:W-:Y:S01]  /*16f0*/  @P4 IMAD.IADD R20, R14, 0x1, R13 ;  /* 0x000000010e144824 */ /* 0x000fe200078e020d */
[----:B-1----:R-:W-:-:S06]  /*1700*/  IABS R3, R15 ;  /* 0x0000000f00037213 */ /* 0x002fcc0000000000 */
[----:B------:R-:W1:Y:S01]  /*1710*/  @P4 LDC.64 R10, c[0x0][0x250] ;  /* 0x00009400ff0a4b82 */ /* 0x000e620000000a00 */
[----:B------:R-:W3:Y:S08]  /*1720*/  I2F.RP R8, R3 ;  /* 0x0000000300087306 */ /* 0x000ef00000209400 */
[----:B---3--:R-:W3:Y:S02]  /*1730*/  MUFU.RCP R7, R8 ;  /* 0x0000000800077308 */ /* 0x008ee40000001000 */
[----:B---3--:R-:W-:-:S06]  /*1740*/  VIADD R7, R7, 0xffffffe ;  /* 0x0ffffffe07077836 */ /* 0x008fcc0000000000 */
[----:B------:R-:W3:Y:S02]  /*1750*/  F2I.FTZ.U32.TRUNC.NTZ R5, R7 ;  /* 0x0000000700057305 */ /* 0x000ee4000021f000 */
[----:B---3--:R-:W-:Y:S01]  /*1760*/  IMAD.MOV R0, RZ, RZ, -R5 ;  /* 0x000000ffff007224 */ /* 0x008fe200078e0a05 */
[----:B------:R-:W-:-:S03]  /*1770*/  LEA R7, R102, 0xffffffc0, 0x6 ;  /* 0xffffffc066077811 */ /* 0x000fc600078e30ff */
[----:B------:R-:W-:Y:S01]  /*1780*/  IMAD R2, R0, R3, RZ ;  /* 0x0000000300027224 */ /* 0x000fe200078e02ff */
[----:B------:R-:W-:Y:S02]  /*1790*/  IABS R0, R136 ;  /* 0x0000008800007213 */ /* 0x000fe40000000000 */
[----:B------:R-:W-:Y:S01]  /*17a0*/  SHF.R.S32.HI R19, RZ, 0x1f, R7 ;  /* 0x0000001fff137819 */ /* 0x000fe20000011407 */
        /* <DEDUP_REMOVED lines=33> */
.L_x_6238:
        /* <DEDUP_REMOVED lines=32> */
.L_x_6237:
[----:B------:R1:W5:Y:S01]  /*1bc0*/  @P5 LDG.E R54, desc[UR6][R140.64] ;  /* 0x000000068c365981 */ /* 0x000362000c1e1900 */
[----:B------:R-:W-:Y:S01]  /*1bd0*/  ISETP.NE.AND P0, PT, R6, -0x1, PT ;  /* 0xffffffff0600780c */ /* 0x000fe20003f05270 */
[----:B------:R-:W2:Y:S01]  /*1be0*/  LDC.64 R4, c[0x0][0x240] ;  /* 0x00009000ff047b82 */ /* 0x000ea20000000a00 */
[----:B------:R-:W-:Y:S01]  /*1bf0*/  SHF.R.S32.HI R15, RZ, 0x1f, R50 ;  /* 0x0000001fff0f7819 */ /* 0x000fe20000011432 */
[----:B------:R-:W-:Y:S01]  /*1c00*/  ULDC UR5, c[0x0][0x2d0] ;  /* 0x0000b40000057ab9 */ /* 0x000fe20000000800 */
[----:B------:R-:W-:Y:S01]  /*1c10*/  ULDC.64 UR10, c[0x0][0x268] ;  /* 0x00009a00000a7ab9 */ /* 0x000fe20000000a00 */
[----:B------:R-:W-:Y:S01]  /*1c20*/  IMAD.MOV.U32 R53, RZ, RZ, 0x10 ;  /* 0x00000010ff357424 */ /* 0x000fe200078e00ff */
[CC--:B------:R-:W-:Y:S01]  /*1c30*/  LEA.HI R25, R15.reuse, R50.reuse, RZ, 0x3 ;  /* 0x000000320f197211 */ /* 0x0c0fe200078f18ff */
[----:B------:R-:W-:Y:S01]  /*1c40*/  IMAD.MOV.U32 R51, RZ, RZ, 0x20 ;  /* 0x00000020ff337424 */ /* 0x000fe200078e00ff */
[----:B------:R-:W-:Y:S01]  /*1c50*/  LEA.HI R65, R15, R50, RZ, 0x4 ;  /* 0x000000320f417211 */ /* 0x000fe200078f20ff */
[----:B------:R-:W3:Y:S01]  /*1c60*/  LDC R74, c[0x0][0x2e0] ;  /* 0x0000b800ff4a7b82 */ /* 0x000ee20000000800 */
[----:B------:R-:W-:-:S02]  /*1c70*/  SHF.R.S32.HI R134, RZ, 0x3, R25 ;  /* 0x00000003ff867819 */ /* 0x000fc40000011419 */
[----:B------:R-:W-:Y:S02]  /*1c80*/  LOP3.LUT R25, R25, 0xfffffff8, RZ, 0xc0, !PT ;  /* 0xfffffff819197812 */ /* 0x000fe400078ec0ff */
[----:B------:R-:W-:Y:S01]  /*1c90*/  LOP3.LUT R29, R65, 0xfffffff0, RZ, 0xc0, !PT ;  /* 0xfffffff0411d7812 */ /* 0x000fe200078ec0ff */
[----:B------:R-:W-:Y:S01]  /*1ca0*/  IMAD.SHL.U32 R27, R134, 0x40, RZ ;  /* 0x00000040861b7824 */ /* 0x000fe200078e00ff */
[--C-:B------:R-:W-:Y:S01]  /*1cb0*/  SHF.R.S32.HI R135, RZ, 0x1f, R134.reuse ;  /* 0x0000001fff877819 */ /* 0x100fe20000011486 */
[----:B------:R-:W4:Y:S01]  /*1cc0*/  @!P0 LDC.64 R10, c[0x0][0x228] ;  /* 0x00008a00ff0a8b82 */ /* 0x000f220000000a00 */
[C---:B------:R-:W-:Y:S01]  /*1cd0*/  IMAD.IADD R62, R50.reuse, 0x1, -R25 ;  /* 0x00000001323e7824 */ /* 0x040fe200078e0a19 */
[----:B------:R-:W-:Y:S01]  /*1ce0*/  LEA.HI R60, R15, R50, RZ, 0x5 ;  /* 0x000000320f3c7211 */ /* 0x000fe200078f28ff */
[----:B------:R-:W-:Y:S01]  /*1cf0*/  IMAD.IADD R66, R50, 0x1, -R29 ;  /* 0x0000000132427824 */ /* 0x000fe200078e0a1d */
[----:B------:R-:W-:Y:S01]  /*1d00*/  LOP3.LUT R27, R27, 0x1c0, RZ, 0xc0, !PT ;  /* 0x000001c01b1b7812 */ /* 0x000fe200078ec0ff */
[----:B------:R-:W-:Y:S01]  /*1d10*/  IMAD.SHL.U32 R16, R62, 0x8, RZ ;  /* 0x000000083e107824 */ /* 0x000fe200078e00ff */
[----:B------:R-:W-:Y:S01]  /*1d20*/  LOP3.LUT R61, R60, 0xffffffe0, RZ, 0xc0, !PT ;  /* 0xffffffe03c3d7812 */ /* 0x000fe200078ec0ff */
        /* <DEDUP_REMOVED lines=8> */
[----:B------:R-:W-:Y:S01]  /*1db0*/  LEA.HI R27, R15, R50, RZ, 0x6 ;  /* 0x000000320f1b7211 */ /* 0x000fe200078f30ff */
[----:B------:R-:W-:Y:S01]  /*1dc0*/  @P0 IMAD.MOV.U32 R6, RZ, RZ, R26 ;  /* 0x000000ffff060224 */ /* 0x000fe200078e001a */
[----:B------:R-:W-:Y:S01]  /*1dd0*/  SHF.R.S32.HI R31, RZ, 0x1f, R66 ;  /* 0x0000001fff1f7819 */ /* 0x000fe20000011442 */
[----:B------:R-:W-:Y:S01]  /*1de0*/  IMAD.SHL.U32 R71, R62, 0x4, RZ ;  /* 0x000000043e477824 */ /* 0x000fe200078e00ff */
[----:B---3--:R-:W-:Y:S01]  /*1df0*/  LEA.HI R74, R74, R74, RZ, 0x1 ;  /* 0x0000004a4a4a7211 */ /* 0x008fe200078f08ff */
[----:B------:R-:W-:Y:S01]  /*1e00*/  IMAD.SHL.U32 R27, R27, 0x8, RZ ;  /* 0x000000081b1b7824 */ /* 0x000fe200078e00ff */
[----:B------:R-:W-:Y:S01]  /*1e10*/  LEA.HI R64, R31, R66, RZ, 0x3 ;  /* 0x000000421f407211 */ /* 0x000fe200078f18ff */
[----:B------:R-:W-:Y:S01]  /*1e20*/  IMAD R131, R135, R144, RZ ;  /* 0x0000009087837224 */ /* 0x000fe200078e02ff */
[----:B------:R-:W-:Y:S01]  /*1e30*/  SHF.R.S32.HI R75, RZ, 0x1, R74 ;  /* 0x00000001ff4b7819 */ /* 0x000fe2000001144a */
[-C--:B----45:R-:W-:Y:S01]  /*1e40*/  @!P0 IMAD R12, R9, R10.reuse, RZ ;  /* 0x0000000a090c8224 */ /* 0x0b0fe200078e02ff */
[----:B------:R-:W-:Y:S01]  /*1e50*/  LOP3.LUT R130, R130, 0xfffffe00, R27, 0xf8, !PT ;  /* 0xfffffe0082827812 */ /* 0x000fe200078ef81b */
[----:B------:R-:W-:Y:S01]  /*1e60*/  @!P0 IMAD.WIDE.U32 R32, R169, R10, RZ ;  /* 0x0000000aa9208225 */ /* 0x000fe200078e00ff */
[----:B------:R-:W-:-:S02]  /*1e70*/  SHF.L.U64.HI R164, R144, 0x4, R145 ;  /* 0x0000000490a47819 */ /* 0x000fc40000010291 */
[----:B------:R-:W-:Y:S01]  /*1e80*/  SHF.L.U32 R165, R144, 0x4, RZ ;  /* 0x0000000490a57819 */ /* 0x000fe200000006ff */
[----:B------:R-:W-:Y:S01]  /*1e90*/  @!P0 IMAD R11, R169, R11, R12 ;  /* 0x0000000ba90b8224 */ /* 0x000fe200078e020c */
[----:B------:R-:W-:Y:S01]  /*1ea0*/  SHF.R.S32.HI R65, RZ, 0x4, R65 ;  /* 0x00000004ff417819 */ /* 0x000fe20000011441 */
[----:B------:R-:W-:Y:S01]  /*1eb0*/  @!P0 IMAD.MOV.U32 R6, RZ, RZ, R32 ;  /* 0x000000ffff068224 */ /* 0x000fe200078e0020 */
[----:B-1----:R-:W-:Y:S01]  /*1ec0*/  SHF.L.U64.HI R166, R142, 0x4, R143 ;  /* 0x000000048ea67819 */ /* 0x002fe2000001028f */
[----:B------:R-:W-:Y:S01]  /*1ed0*/  IMAD R10, R29, R4, RZ ;  /* 0x000000041d0a7224 */ /* 0x000fe200078e02ff */
[----:B------:R-:W-:Y:S01]  /*1ee0*/  @!P0 IADD3 R25, R33, R11, RZ ;  /* 0x0000000b21198210 */ /* 0x000fe20007ffe0ff */
[C---:B------:R-:W-:Y:S01]  /*1ef0*/  VIADD R12, R16.reuse, 0x40 ;  /* 0x00000040100c7836 */ /* 0x040fe20000000000 */
[----:B------:R-:W-:Y:S01]  /*1f00*/  IADD3 R24, P1, R16, R6, RZ ;  /* 0x0000000610187210 */ /* 0x000fe20007f3e0ff */
[----:B------:R-:W-:Y:S01]  /*1f10*/  IMAD R5, R28, R5, R10 ;  /* 0x000000051c057224 */ /* 0x000fe200078e020a */
[----:B------:R-:W-:Y:S01]  /*1f20*/  IADD3 R26, P0, R16, R8, RZ ;  /* 0x00000008101a7210 */ /* 0x000fe20007f1e0ff */
[----:B------:R-:W-:Y:S01]  /*1f30*/  IMAD R72, R134, R75, R71 ;  /* 0x0000004b86487224 */ /* 0x000fe200078e0247 */
[----:B------:R-:W-:Y:S01]  /*1f40*/  LOP3.LUT R11, R64, 0xfffffff8, RZ, 0xc0, !PT ;  /* 0xfffffff8400b7812 */ /* 0x000fe200078ec0ff */
[C---:B------:R-:W-:Y:S01]  /*1f50*/  IMAD.X R25, R17.reuse, 0x1, R25, P1 ;  /* 0x0000000111197824 */ /* 0x040fe200008e0619 */
[----:B------:R-:W-:Y:S01]  /*1f60*/  ISETP.GE.AND P1, PT, R16, UR5, PT ;  /* 0x0000000510007c0c */ /* 0x000fe2000bf26270 */
[----:B------:R-:W-:Y:S01]  /*1f70*/  IMAD.X R27, R17, 0x1, R23, P0 ;  /* 0x00000001111b7824 */ /* 0x000fe200000e0617 */
[----:B------:R-:W-:Y:S01]  /*1f80*/  ISETP.GE.AND P0, PT, R12, UR5, PT ;  /* 0x000000050c007c0c */ /* 0x000fe2000bf06270 */
[----:B------:R-:W-:Y:S01]  /*1f90*/  IMAD.WIDE.U32 R22, R28, R4, R24 ;  /* 0x000000041c167225 */ /* 0x000fe200078e0018 */
[----:B------:R-:W-:-:S02]  /*1fa0*/  SHF.R.S32.HI R4, RZ, 0x1f, R136 ;  /* 0x0000001fff047819 */ /* 0x000fc40000011488 */
[----:B------:R-:W-:Y:S01]  /*1fb0*/  SEL R67, RZ, 0xffffffff, P0 ;  /* 0xffffffffff437807 */ /* 0x000fe20000000000 */
[----:B------:R-:W-:Y:S01]  /*1fc0*/  IMAD.IADD R23, R23, 0x1, R5 ;  /* 0x0000000117177824 */ /* 0x000fe200078e0205 */
[----:B------:R-:W-:Y:S01]  /*1fd0*/  SHF.R.S32.HI R5, RZ, 0x1f, R68 ;  /* 0x0000001fff057819 */ /* 0x000fe20000011444 */
[----:B------:R-:W-:Y:S01]  /*1fe0*/  IMAD.IADD R66, R66, 0x1, -R11 ;  /* 0x0000000142427824 */ /* 0x000fe200078e0a0b */
[----:B------:R-:W-:Y:S01]  /*1ff0*/  IADD3 R104, P0, R134, R21, RZ ;  /* 0x0000001586687210 */ /* 0x000fe20007f1e0ff */
[----:B------:R-:W-:Y:S01]  /*2000*/  IMAD R11, R3, UR10, RZ ;  /* 0x0000000a030b7c24 */ /* 0x000fe2000f8e02ff */
[----:B------:R-:W-:Y:S01]  /*2010*/  LEA.HI R76, R5, R68, RZ, 0x6 ;  /* 0x00000044054c7211 */ /* 0x000fe200078f30ff */
[----:B------:R-:W-:Y:S01]  /*2020*/  IMAD.WIDE.U32 R24, R0, UR10, R26 ;  /* 0x0000000a00187c25 */ /* 0x000fe2000f8e001a */
[----:B------:R-:W-:Y:S02]  /*2030*/  SEL R6, RZ, 0x1, P1 ;  /* 0x00000001ff067807 */ /* 0x000fe40000800000 */
[----:B------:R-:W-:Y:S01]  /*2040*/  SHF.R.S32.HI R76, RZ, 0x6, R76 ;  /* 0x00000006ff4c7819 */ /* 0x000fe2000001144c */
[----:B------:R-:W-:Y:S01]  /*2050*/  IMAD.X R19, R135, 0x1, R19, P0 ;  /* 0x0000000187137824 */ /* 0x000fe200000e0613 */
[----:B------:R-:W-:Y:S01]  /*2060*/  IADD3 R132, P0, R16, R2, RZ ;  /* 0x0000000210847210 */ /* 0x000fe20007f1e0ff */
[----:B------:R-:W-:Y:S01]  /*2070*/  IMAD R10, R0, UR11, R11 ;  /* 0x0000000b000a7c24 */ /* 0x000fe2000f8e020b */
[----:B------:R-:W-:Y:S01]  /*2080*/  VIMNMX R76, R163, R76, !PT ;  /* 0x0000004ca34c7248 */ /* 0x000fe20007fe0100 */
[----:B------:R-:W-:Y:S01]  /*2090*/  ULDC.64 UR10, c[0x0][0x258] ;  /* 0x00009600000a7ab9 */ /* 0x000fe20000000a00 */
[----:B------:R-:W-:Y:S01]  /*20a0*/  IADD3.X R133, R17, R13, RZ, P0, !PT ;  /* 0x0000000d11857210 */ /* 0x000fe200007fe4ff */
[----:B------:R-:W-:Y:S01]  /*20b0*/  IMAD R139, R4, UR10, RZ ;  /* 0x0000000a048b7c24 */ /* 0x000fe2000f8e02ff */
[----:B------:R-:W-:Y:S01]  /*20c0*/  ISETP.GT.AND P0, PT, R102, R76, PT ;  /* 0x0000004c6600720c */ /* 0x000fe20003f04270 */
[----:B------:R-:W-:Y:S01]  /*20d0*/  IMAD R19, R19, R142, RZ ;  /* 0x0000008e13137224 */ /* 0x000fe200078e02ff */
[----:B------:R-:W-:Y:S01]  /*20e0*/  IADD3 R11, R25, R10, RZ ;  /* 0x0000000a190b7210 */ /* 0x000fe20007ffe0ff */
[----:B------:R-:W-:Y:S01]  /*20f0*/  IMAD.MOV.U32 R10, RZ, RZ, R24 ;  /* 0x000000ffff0a7224 */ /* 0x000fe200078e0018 */
[----:B------:R-:W-:Y:S01]  /*2100*/  R2P PR, R66, 0x6 ;  /* 0x0000000642007804 */ /* 0x000fe20000000000 */
[----:B------:R-:W-:Y:S01]  /*2110*/  IMAD.SHL.U32 R67, R67, 0x2, RZ ;  /* 0x0000000243437824 */ /* 0x000fe200078e00ff */
[----:B------:R-:W-:Y:S01]  /*2120*/  SHF.R.S32.HI R60, RZ, 0x5, R60 ;  /* 0x00000005ff3c7819 */ /* 0x000fe2000001143c */
[----:B------:R-:W-:Y:S01]  /*2130*/  IMAD R139, R136, UR11, R139 ;  /* 0x0000000b888b7c24 */ /* 0x000fe2000f8e028b */
[----:B------:R-:W-:Y:S01]  /*2140*/  SHF.R.S32.HI R70, RZ, 0x1f, R72 ;  /* 0x0000001fff467819 */ /* 0x000fe20000011448 */
[----:B------:R-:W-:Y:S01]  /*2150*/  IMAD R101, R104, R143, R19 ;  /* 0x0000008f68657224 */ /* 0x000fe200078e0213 */
[----:B------:R-:W-:Y:S01]  /*2160*/  LOP3.LUT R67, R67, 0x2, R6, 0xe2, !PT ;  /* 0x0000000243437812 */ /* 0x000fe200078ee206 */
[----:B------:R-:W-:Y:S01]  /*2170*/  IMAD.IADD R71, R71, 0x1, R72 ;  /* 0x0000000147477824 */ /* 0x000fe200078e0248 */
[----:B------:R-:W-:Y:S01]  /*2180*/  SEL R53, R53, 0xfffffff0, !P1 ;  /* 0xfffffff035357807 */ /* 0x000fe20004800000 */
[----:B------:R-:W-:Y:S01]  /*2190*/  IMAD.WIDE.U32 R136, R136, UR10, R22 ;  /* 0x0000000a88887c25 */ /* 0x000fe2000f8e0016 */
[----:B------:R-:W-:-:S02]  /*21a0*/  SEL R51, R51, 0xffffffe0, !P2 ;  /* 0xffffffe033337807 */ /* 0x000fc40005000000 */
[----:B------:R-:W-:Y:S01]  /*21b0*/  SHF.R.S32.HI R69, RZ, 0x1f, R71 ;  /* 0x0000001fff457819 */ /* 0x000fe20000011447 */
[----:B------:R-:W-:-:S04]  /*21c0*/  IMAD.WIDE.U32 R104, R104, R142, R10 ;  /* 0x0000008e68687225 */ /* 0x000fc800078e000a */
[C---:B------:R-:W-:Y:S02]  /*21d0*/  IMAD R131, R134.reuse, R145, R131 ;  /* 0x0000009186837224 */ /* 0x040fe400078e0283 */
[----:B------:R-:W-:-:S04]  /*21e0*/  IMAD.WIDE.U32 R132, R134, R144, R132 ;  /* 0x0000009086847225 */ /* 0x000fc800078e0084 */
[----:B------:R-:W-:Y:S02]  /*21f0*/  IMAD.SHL.U32 R167, R142, 0x10, RZ ;  /* 0x000000108ea77824 */ /* 0x000fe400078e00ff */
[----:B------:R-:W-:Y:S02]  /*2200*/  IMAD.IADD R61, R50, 0x1, -R61 ;  /* 0x00000001323d7824 */ /* 0x000fe400078e0a3d */
[----:B------:R-:W-:Y:S02]  /*2210*/  IMAD.SHL.U32 R73, R75, 0x10, RZ ;  /* 0x000000104b497824 */ /* 0x000fe400078e00ff */
[----:B------:R-:W-:Y:S02]  /*2220*/  IMAD.IADD R131, R133, 0x1, R131 ;  /* 0x0000000185837824 */ /* 0x000fe400078e0283 */
[----:B------:R-:W-:Y:S02]  /*2230*/  IMAD.IADD R139, R137, 0x1, R139 ;  /* 0x00000001898b7824 */ /* 0x000fe400078e028b */
[----:B------:R-:W-:-:S02]  /*2240*/  IMAD.IADD R101, R105, 0x1, R101 ;  /* 0x0000000169657824 */ /* 0x000fc400078e0265 */
[----:B------:R-:W-:Y:S01]  /*2250*/  @!P5 IMAD.MOV.U32 R54, RZ, RZ, RZ ;  /* 0x000000ffff36d224 */ /* 0x000fe200078e00ff */
[----:B------:R-:W-:Y:S06]  /*2260*/  @!P0 BRA `(.L_x_6239) ;  /* 0x0000006400388947 */ /* 0x000fec0003800000 */
[----:B------:R-:W1:Y:S01]  /*2270*/  LDC.64 R80, c[0x0][0x338] ;  /* 0x0000ce00ff507b82 */ /* 0x000e620000000a00 */
[----:B------:R-:W-:Y:S01]  /*2280*/  ULDC.64 UR10, c[0x0][0x328] ;  /* 0x0000ca00000a7ab9 */ /* 0x000fe20000000a00 */
[----:B------:R-:W-:Y:S01]  /*2290*/  SHF.R.S32.HI R5, RZ, 0x1f, R7 ;  /* 0x0000001fff057819 */ /* 0x000fe20000011407 */
[----:B------:R-:W-:Y:S01]  /*22a0*/  IMAD R2, R9, UR10, RZ ;  /* 0x0000000a09027c24 */ /* 0x000fe2000f8e02ff */
        /* <DEDUP_REMOVED lines=12> */
[----:B------:R-:W-:Y:S01]  /*2370*/  USHF.L.U32 UR20, UR10, 0x5, URZ ;  /* 0x000000050a147899 */ /* 0x000fe2000800063f */
[----:B------:R-:W-:Y:S01]  /*2380*/  SHF.L.U32 R123, R75, 0x5, RZ ;  /* 0x000000054b7b7819 */ /* 0x000fe200000006ff */
[----:B------:R-:W-:Y:S01]  /*2390*/  USHF.L.U64.HI UR21, UR10, 0x4, UR11 ;  /* 0x000000040a157899 */ /* 0x000fe2000801020b */
[----:B------:R-:W-:Y:S01]  /*23a0*/  IMAD R4, R169, UR13, R4 ;  /* 0x0000000da9047c24 */ /* 0x000fe2000f8e0204 */
[----:B------:R-:W-:Y:S01]  /*23b0*/  ULDC.64 UR12, c[0x0][0x348] ;  /* 0x0000d200000c7ab9 */ /* 0x000fe20000000a00 */
[----:B------:R-:W-:Y:S01]  /*23c0*/  IMAD.IADD R15, R15, 0x1, R2 ;  /* 0x000000010f0f7824 */ /* 0x000fe200078e0202 */
[----:B------:R-:W-:Y:S01]  /*23d0*/  USHF.L.U32 UR22, UR10, 0x4, URZ ;  /* 0x000000040a167899 */ /* 0x000fe2000800063f */
[----:B------:R-:W-:Y:S01]  /*23e0*/  IMAD.IADD R11, R11, 0x1, R4 ;  /* 0x000000010b0b7824 */ /* 0x000fe200078e0204 */
[----:B------:R-:W-:Y:S01]  /*23f0*/  UIMAD.WIDE.U32 UR18, UR10, 0x60, URZ ;  /* 0x000000600a1278a5 */ /* 0x000fe2000f8e003f */
[CC--:B-1----:R-:W-:Y:S01]  /*2400*/  IMAD R2, R5.reuse, R80.reuse, RZ ;  /* 0x0000005005027224 */ /* 0x0c2fe200078e02ff */
[C-C-:B------:R-:W-:Y:S01]  /*2410*/  SHF.L.U64.HI R77, R80.reuse, 0x4, R81.reuse ;  /* 0x00000004504d7819 */ /* 0x140fe20000010251 */
[----:B------:R-:W-:Y:S01]  /*2420*/  IMAD R9, R5, UR10, RZ ;  /* 0x0000000a05097c24 */ /* 0x000fe2000f8e02ff */
[----:B------:R-:W-:Y:S01]  /*2430*/  SHF.L.U64.HI R79, R80, 0x5, R81 ;  /* 0x00000005504f7819 */ /* 0x000fe20000010251 */
[C---:B------:R-:W-:Y:S01]  /*2440*/  IMAD R2, R6.reuse, R81, R2 ;  /* 0x0000005106027224 */ /* 0x040fe200078e0202 */
[C---:B------:R-:W-:Y:S01]  /*2450*/  LOP3.LUT R129, R127.reuse, 0x1, RZ, 0xc0, !PT ;  /* 0x000000017f817812 */ /* 0x040fe200078ec0ff */
[C---:B------:R-:W-:Y:S01]  /*2460*/  IMAD.WIDE.U32 R4, R6.reuse, R80, R14 ;  /* 0x0000005006047225 */ /* 0x040fe200078e000e */
[----:B------:R-:W-:Y:S01]  /*2470*/  SHF.R.S32.HI R120, RZ, 0x1f, R73 ;  /* 0x0000001fff787819 */ /* 0x000fe20000011449 */
[----:B------:R-:W-:Y:S01]  /*2480*/  USHF.L.U64.HI UR21, UR22, 0x1, UR21 ;  /* 0x0000000116157899 */ /* 0x000fe20008010215 */
[----:B------:R-:W-:Y:S01]  /*2490*/  LOP3.LUT R127, R127, 0x2, RZ, 0xc0, !PT ;  /* 0x000000027f7f7812 */ /* 0x000fe200078ec0ff */
[C---:B------:R-:W-:Y:S01]  /*24a0*/  IMAD R9, R6.reuse, UR11, R9 ;  /* 0x0000000b06097c24 */ /* 0x040fe2000f8e0209 */
[----:B------:R-:W-:Y:S01]  /*24b0*/  IADD3 R5, R5, R2, RZ ;  /* 0x0000000205057210 */ /* 0x000fe20007ffe0ff */
[----:B------:R-:W-:Y:S01]  /*24c0*/  IMAD.WIDE.U32 R10, R6, UR10, R10 ;  /* 0x0000000a060a7c25 */ /* 0x000fe2000f8e000a */
[----:B------:R-:W-:Y:S01]  /*24d0*/  SHF.R.S32.HI R118, RZ, 0x1f, R123 ;  /* 0x0000001fff767819 */ /* 0x000fe2000001147b */
[----:B------:R-:W-:Y:S01]  /*24e0*/  ULDC.U8 UR25, c[0x0][0x3c3] ;  /* 0x0000f0c000197ab9 */ /* 0x000fe20000000000 */
[----:B------:R-:W-:Y:S01]  /*24f0*/  ULDC UR24, c[0x0][0x2e0] ;  /* 0x0000b80000187ab9 */ /* 0x000fe20000000800 */
[----:B------:R-:W-:Y:S01]  /*2500*/  IMAD.IADD R54, R54, 0x1, R7 ;  /* 0x0000000136367824 */ /* 0x000fe200078e0207 */
[----:B------:R-:W-:Y:S01]  /*2510*/  ULDC UR23, c[0x0][0x2e0] ;  /* 0x0000b80000177ab9 */ /* 0x000fe20000000800 */
        /* <DEDUP_REMOVED lines=10> */
[C---:B------:R-:W-:Y:S01]  /*25c0*/  IMAD R109, R0.reuse, UR13, R109 ;  /* 0x0000000d006d7c24 */ /* 0x040fe2000f8e026d */
        /* <DEDUP_REMOVED lines=19> */
[----:B------:R-:W-:Y:S01]  /*2700*/  IMAD.SHL.U32 R94, R143, 0x20, RZ ;  /* 0x000000208f5e7824 */ /* 0x000fe200078e00ff */
        /* <DEDUP_REMOVED lines=11> */
[C---:B------:R-:W-:Y:S01]  /*27c0*/  IADD3 R10, P1, R54.reuse, UR12, RZ ;  /* 0x0000000c360a7c10 */ /* 0x040fe2000ff3e0ff */
        /* <DEDUP_REMOVED lines=15> */
[----:B------:R-:W-:Y:S01]  /*28c0*/  IADD3.X R111, R113, UR13, RZ, P4, !PT ;  /* 0x0000000d716f7c10 */ /* 0x000fe2000a7fe4ff */
        /* <DEDUP_REMOVED lines=29> */
.L_x_6308:
[----:B------:R-:W-:Y:S01]  /*2aa0*/  IMAD.SHL.U32 R14, R11, 0x40, RZ ;  /* 0x000000400b0e7824 */ /* 0x000fe200078e00ff */
[----:B------:R-:W1:Y:S01]  /*2ab0*/  LDC R0, c[0x0][0x340] ;  /* 0x0000d000ff007b82 */ /* 0x000e620000000800 */
[----:B------:R-:W-:Y:S02]  /*2ac0*/  BSSY B0, `(.L_x_6240) ;  /* 0x0000015000007945 */ /* 0x000fe40003800000 */
[----:B------:R-:W-:Y:S04]  /*2ad0*/  VIADD R13, R14, 0xffffffc0 ;  /* 0xffffffc00e0d7836 */ /* 0x000fe80000000000 */
[--C-:B------:R-:W-:Y:S02]  /*2ae0*/  IMAD.IADD R15, R52, 0x1, -R13.reuse ;  /* 0x00000001340f7824 */ /* 0x100fe400078e0a0d */
[----:B------:R-:W-:Y:S03]  /*2af0*/  IMAD.IADD R3, R68, 0x1, -R13 ;  /* 0x0000000144037824 */ /* 0x000fe600078e0a0d */
[-C--:B------:R-:W-:Y:S02]  /*2b00*/  ISETP.GE.AND P6, PT, R134, R15.reuse, PT ;  /* 0x0000000f8600720c */ /* 0x080fe40003fc6270 */
[----:B------:R-:W-:Y:S02]  /*2b10*/  ISETP.GE.AND P4, PT, R128, R15, PT ;  /* 0x0000000f8000720c */ /* 0x000fe40003f86270 */
[----:B------:R-:W-:Y:S02]  /*2b20*/  ISETP.GE.AND P6, PT, R134, R3, !P6 ;  /* 0x000000038600720c */ /* 0x000fe400077c6270 */
[----:B------:R-:W-:Y:S02]  /*2b30*/  ISETP.GE.AND P2, PT, R126, R15, PT ;  /* 0x0000000f7e00720c */ /* 0x000fe40003f46270 */
[-C--:B------:R-:W-:Y:S02]  /*2b40*/  ISETP.GE.AND P4, PT, R128, R3.reuse, !P4 ;  /* 0x000000038000720c */ /* 0x080fe40006786270 */
[----:B------:R-:W-:Y:S07]  /*2b50*/  ISETP.GE.AND P2, PT, R126, R3, !P2 ;  /* 0x000000037e00720c */ /* 0x000fee0005746270 */
[----:B--234-:R-:W-:Y:S05]  /*2b60*/  @!P6 BRA `(.L_x_6241) ;  /* 0x000000000028e947 */ /* 0x01cfea0003800000 */
[----:B------:R-:W-:Y:S02]  /*2b70*/  ISETP.NE.AND P1, PT, R129, RZ, PT ;  /* 0x000000ff8100720c */ /* 0x000fe40003f25270 */
[----:B------:R-:W-:Y:S11]  /*2b80*/  ISETP.NE.AND P0, PT, R127, RZ, PT ;  /* 0x000000ff7f00720c */ /* 0x000ff60003f05270 */
[----:B------:R-:W2:Y:S01]  /*2b90*/  @P1 LDG.E.128 R20, desc[UR6][R106.64] ;  /* 0x000000066a141981 */ /* 0x000ea2000c1e1d00 */
[----:B------:R-:W-:Y:S02]  /*2ba0*/  @P1 IMAD.MOV.U32 R18, RZ, RZ, R100 ;  /* 0x000000ffff121224 */ /* 0x000fe400078e0064 */
[--C-:B------:R-:W-:Y:S05]  /*2bb0*/  @P1 IMAD.MOV.U32 R19, RZ, RZ, R103.reuse ;  /* 0x000000ffff131224 */ /* 0x100fea00078e0067 */
[----:B--2---:R2:W-:Y:S04]  /*2bc0*/  @P1 STG.E.128 desc[UR6][R18.64], R20 ;  /* 0x0000001412001986 */ /* 0x0045e8000c101d06 */
[----:B------:R-:W3:Y:S01]  /*2bd0*/  @P0 LDG.E.128 R4, desc[UR6][R106.64+0x80] ;  /* 0x000080066a040981 */ /* 0x000ee2000c1e1d00 */
[----:B--2---:R-:W-:Y:S01]  /*2be0*/  @P0 MOV R18, R100 ;  /* 0x0000006400120202 */ /* 0x004fe20000000f00 */
[----:B------:R-:W-:Y:S05]  /*2bf0*/  @P0 IMAD.MOV.U32 R19, RZ, RZ, R103 ;  /* 0x000000ffff130224 */ /* 0x000fea00078e0067 */
[----:B---3--:R2:W-:Y:S02]  /*2c00*/  @P0 STG.E.128 desc[UR6][R18.64+0x80], R4 ;  /* 0x0000800412000986 */ /* 0x0085e4000c101d06 */
.L_x_6241:
[----:B------:R-:W-:Y:S05]  /*2c10*/  BSYNC B0 ;  /* 0x0000000000007941 */ /* 0x000fea0003800000 */
.L_x_6240:
[----:B------:R-:W-:Y:S04]  /*2c20*/  BSSY B0, `(.L_x_6242) ;  /* 0x000000c000007945 */ /* 0x000fe80003800000 */
[----:B------:R-:W-:Y:S05]  /*2c30*/  @!P4 BRA `(.L_x_6243) ;  /* 0x000000000028c947 */ /* 0x000fea0003800000 */
[----:B------:R-:W-:Y:S02]  /*2c40*/  ISETP.NE.AND P1, PT, R129, RZ, PT ;  /* 0x000000ff8100720c */ /* 0x000fe40003f25270 */
[----:B------:R-:W-:Y:S02]  /*2c50*/  IADD3 R24, P0, R106, UR22, RZ ;  /* 0x000000166a187c10 */ /* 0x000fe4000ff1e0ff */
[----:B--2---:R-:W-:Y:S02]  /*2c60*/  LEA R18, P5, R167, R100, 0x1 ;  /* 0x00000064a7127211 */ /* 0x004fe400078a08ff */
[----:B------:R-:W-:Y:S02]  /*2c70*/  IADD3.X R25, R107, UR21, RZ, P0, !PT ;  /* 0x000000156b197c10 */ /* 0x000fe400087fe4ff */
[----:B------:R-:W-:Y:S02]  /*2c80*/  ISETP.NE.AND P0, PT, R127, RZ, PT ;  /* 0x000000ff7f00720c */ /* 0x000fe40003f05270 */
[----:B------:R-:W-:Y:S03]  /*2c90*/  LEA.HI.X R19, R167, R103, R166, 0x1, P5 ;  /* 0x00000067a7137211 */ /* 0x000fe600028f0ca6 */
[----:B------:R-:W2:Y:S04]  /*2ca0*/  @P1 LDG.E.128 R20, desc[UR6][R24.64] ;  /* 0x0000000618141981 */ /* 0x000ea8000c1e1d00 */
[----:B--2---:R3:W-:Y:S04]  /*2cb0*/  @P1 STG.E.128 desc[UR6][R18.64], R20 ;  /* 0x0000001412001986 */ /* 0x0047e8000c101d06 */
[----:B------:R-:W2:Y:S04]  /*2cc0*/  @P0 LDG.E.128 R4, desc[UR6][R24.64+0x80] ;  /* 0x0000800618040981 */ /* 0x000ea8000c1e1d00 */
[----:B--2---:R3:W-:Y:S02]  /*2cd0*/  @P0 STG.E.128 desc[UR6][R18.64+0x80], R4 ;  /* 0x0000800412000986 */ /* 0x0047e4000c101d06 */
.L_x_6243:
[----:B------:R-:W-:Y:S05]  /*2ce0*/  BSYNC B0 ;  /* 0x0000000000007941 */ /* 0x000fea0003800000 */
.L_x_6242:
[----:B------:R-:W-:Y:S04]  /*2cf0*/  BSSY B0, `(.L_x_6244) ;  /* 0x000000c000007945 */ /* 0x000fe80003800000 */
[----:B------:R-:W-:Y:S05]  /*2d00*/  @!P2 BRA `(.L_x_6245) ;  /* 0x000000000028a947 */ /* 0x000fea0003800000 */
[----:B------:R-:W-:Y:S02]  /*2d10*/  ISETP.NE.AND P1, PT, R129, RZ, PT ;  /* 0x000000ff8100720c */ /* 0x000fe40003f25270 */
[----:B------:R-:W-:Y:S02]  /*2d20*/  IADD3 R24, P0, R106, UR20, RZ ;  /* 0x000000146a187c10 */ /* 0x000fe4000ff1e0ff */
[----:B--23--:R-:W-:Y:S02]  /*2d30*/  IADD3 R18, P5, R100, R95, RZ ;  /* 0x0000005f64127210 */ /* 0x00cfe40007fbe0ff */
[----:B------:R-:W-:Y:S02]  /*2d40*/  IADD3.X R25, R107, UR26, RZ, P0, !PT ;  /* 0x0000001a6b197c10 */ /* 0x000fe400087fe4ff */
[----:B------:R-:W-:Y:S01]  /*2d50*/  ISETP.NE.AND P0, PT, R127, RZ, PT ;  /* 0x000000ff7f00720c */ /* 0x000fe20003f05270 */
[----:B------:R-:W-:Y:S04]  /*2d60*/  IMAD.X R19, R103, 0x1, R94, P5 ;  /* 0x0000000167137824 */ /* 0x000fe800028e065e */
[----:B------:R-:W2:Y:S04]  /*2d70*/  @P1 LDG.E.128 R20, desc[UR6][R24.64] ;  /* 0x0000000618141981 */ /* 0x000ea8000c1e1d00 */
[----:B--2---:R4:W-:Y:S04]  /*2d80*/  @P1 STG.E.128 desc[UR6][R18.64], R20 ;  /* 0x0000001412001986 */ /* 0x0049e8000c101d06 */
[----:B------:R-:W2:Y:S04]  /*2d90*/  @P0 LDG.E.128 R4, desc[UR6][R24.64+0x80] ;  /* 0x0000800618040981 */ /* 0x000ea8000c1e1d00 */
[----:B--2---:R4:W-:Y:S02]  /*2da0*/  @P0 STG.E.128 desc[UR6][R18.64+0x80], R4 ;  /* 0x0000800412000986 */ /* 0x0049e4000c101d06 */
.L_x_6245:
[----:B------:R-:W-:Y:S05]  /*2db0*/  BSYNC B0 ;  /* 0x0000000000007941 */ /* 0x000fea0003800000 */
.L_x_6244:
[C---:B------:R-:W-:Y:S01]  /*2dc0*/  ISETP.GE.AND P1, PT, R125.reuse, R15, PT ;  /* 0x0000000f7d00720c */ /* 0x040fe20003f26270 */
[----:B------:R-:W-:Y:S03]  /*2dd0*/  BSSY B0, `(.L_x_6246) ;  /* 0x000000f000007945 */ /* 0x000fe60003800000 */
[----:B------:R-:W-:Y:S01]  /*2de0*/  ISETP.GE.AND P1, PT, R125, R3, !P1 ;  /* 0x000000037d00720c */ /* 0x000fe20004f26270 */
[----:B-1----:R-:W-:Y:S11]  /*2df0*/  IMAD.U32 R3, R0, -0x40, RZ ;  /* 0xffffffc000037824 */ /* 0x002ff600078e00ff */
[----:B------:R-:W-:Y:S01]  /*2e00*/  @!UPT UIADD3 URZ, URZ, URZ, URZ ;  /* 0x0000003f3f3ff290 */ /* 0x000fe2000fffe03f */
[----:B------:R-:W-:Y:S05]  /*2e10*/  @!P1 BRA `(.L_x_6247) ;  /* 0x0000000000289947 */ /* 0x000fea0003800000 */
[----:B------:R-:W-:Y:S02]  /*2e20*/  ISETP.NE.AND P5, PT, R129, RZ, PT ;  /* 0x000000ff8100720c */ /* 0x000fe40003fa5270 */
[----:B------:R-:W-:Y:S04]  /*2e30*/  IADD3 R24, P0, R106, UR18, RZ ;  /* 0x000000126a187c10 */ /* 0x000fe8000ff1e0ff */
[----:B------:R-:W-:Y:S02]  /*2e40*/  IADD3.X R25, R107, UR28, RZ, P0, !PT ;  /* 0x0000001c6b197c10 */ /* 0x000fe400087fe4ff */
[----:B--234-:R-:W-:Y:S05]  /*2e50*/  IADD3 R18, P0, R100, R142, RZ ;  /* 0x0000008e64127210 */ /* 0x01cfea0007f1e0ff */
[----:B------:R-:W2:Y:S01]  /*2e60*/  @P5 LDG.E.128 R20, desc[UR6][R24.64] ;  /* 0x0000000618145981 */ /* 0x000ea2000c1e1d00 */
[----:B------:R-:W-:Y:S01]  /*2e70*/  IMAD.X R19, R103, 0x1, R96, P0 ;  /* 0x0000000167137824 */ /* 0x000fe200000e0660 */
[----:B------:R-:W-:Y:S04]  /*2e80*/  ISETP.NE.AND P0, PT, R127, RZ, PT ;  /* 0x000000ff7f00720c */ /* 0x000fe80003f05270 */
[----:B--2---:R1:W-:Y:S09]  /*2e90*/  @P5 STG.E.128 desc[UR6][R18.64], R20 ;  /* 0x0000001412005986 */ /* 0x0043f2000c101d06 */
[----:B------:R-:W2:Y:S04]  /*2ea0*/  @P0 LDG.E.128 R4, desc[UR6][R24.64+0x80] ;  /* 0x0000800618040981 */ /* 0x000ea8000c1e1d00 */
[----:B--2---:R1:W-:Y:S02]  /*2eb0*/  @P0 STG.E.128 desc[UR6][R18.64+0x80], R4 ;  /* 0x0000800412000986 */ /* 0x0043e4000c101d06 */
.L_x_6247:
[----:B------:R-:W-:Y:S05]  /*2ec0*/  BSYNC B0 ;  /* 0x0000000000007941 */ /* 0x000fea0003800000 */
.L_x_6246:
        /* <DEDUP_REMOVED lines=22> */
[C---:B-1----:R-:W-:Y:S02]  /*3030*/  @!P0 SHF.L.U32 R8, R22.reuse, 0x10, RZ ;  /* 0x0000001016088819 */ /* 0x042fe400000006ff */
[----:B------:R-:W-:Y:S02]  /*3040*/  @!P0 LOP3.LUT R24, R22, 0xffff0000, RZ, 0xc0, !PT ;  /* 0xffff000016188812 */ /* 0x000fe400078ec0ff */
[C---:B----4-:R-:W-:Y:S02]  /*3050*/  @!P0 SHF.L.U32 R25, R30.reuse, 0x10, RZ ;  /* 0x000000101e198819 */ /* 0x050fe400000006ff */
[----:B------:R-:W-:Y:S02]  /*3060*/  @!P0 LOP3.LUT R27, R30, 0xffff0000, RZ, 0xc0, !PT ;  /* 0xffff00001e1b8812 */ /* 0x000fe400078ec0ff */
[C---:B------:R-:W-:Y:S02]  /*3070*/  @!P0 SHF.L.U32 R29, R31.reuse, 0x10, RZ ;  /* 0x000000101f1d8819 */ /* 0x040fe400000006ff */
[C---:B--2---:R-:W-:Y:S01]  /*3080*/  @!P0 LOP3.LUT R15, R6.reuse, 0xffff0000, RZ, 0xc0, !PT ;  /* 0xffff0000060f8812 */ /* 0x044fe200078ec0ff */
[----:B------:R-:W-:Y:S01]  /*3090*/  @!P0 IMAD.U32 R5, R6, 0x10000, RZ ;  /* 0x0001000006058824 */ /* 0x000fe200078e00ff */
[----:B------:R-:W-:Y:S01]  /*30a0*/  @!P0 LOP3.LUT R31, R31, 0xffff0000, RZ, 0xc0, !PT ;  /* 0xffff00001f1f8812 */ /* 0x000fe200078ec0ff */
[----:B------:R-:W-:Y:S02]  /*30b0*/  @!P0 IMAD.U32 R6, R23, 0x10000, RZ ;  /* 0x0001000017068824 */ /* 0x000fe400078e00ff */
[-C--:B------:R-:W-:Y:S01]  /*30c0*/  @!P0 FMUL.FTZ R33, R19, R5.reuse ;  /* 0x0000000513218220 */ /* 0x080fe20000410000 */
[C---:B------:R-:W-:Y:S01]  /*30d0*/  @!P0 FMUL.FTZ R0, R18.reuse, R5 ;  /* 0x0000000512008220 */ /* 0x040fe20000410000 */
[C---:B------:R-:W-:Y:S01]  /*30e0*/  @!P0 IMAD.U32 R5, R7.reuse, 0x10000, RZ ;  /* 0x0001000007058824 */ /* 0x040fe200078e00ff */
[----:B------:R-:W-:Y:S01]  /*30f0*/  @!P0 LOP3.LUT R7, R7, 0xffff0000, RZ, 0xc0, !PT ;  /* 0xffff000007078812 */ /* 0x000fe200078ec0ff */
[-C--:B------:R-:W-:Y:S01]  /*3100*/  @!P0 FFMA.FTZ R33, R18, R25.reuse, -R33 ;  /* 0x0000001912218223 */ /* 0x080fe20000010821 */
[----:B------:R-:W-:Y:S01]  /*3110*/  @!P0 SHF.L.U32 R18, R21, 0x10, RZ ;  /* 0x0000001015128819 */ /* 0x000fe200000006ff */
[----:B------:R-:W-:Y:S01]  /*3120*/  @!P0 FFMA.FTZ R0, R19, R25, R0 ;  /* 0x0000001913008223 */ /* 0x000fe20000010000 */
[----:B------:R-:W-:Y:S01]  /*3130*/  @!P0 LOP3.LUT R19, R21, 0xffff0000, RZ, 0xc0, !PT ;  /* 0xffff000015138812 */ /* 0x000fe200078ec0ff */
[----:B------:R-:W-:Y:S01]  /*3140*/  @!P0 FMUL.FTZ R3, R8, R5 ;  /* 0x0000000508038220 */ /* 0x000fe20000410000 */
[----:B------:R-:W-:Y:S01]  /*3150*/  @!P0 LOP3.LUT R25, R23, 0xffff0000, RZ, 0xc0, !PT ;  /* 0xffff000017198812 */ /* 0x000fe200078ec0ff */
[----:B------:R-:W-:Y:S01]  /*3160*/  @!P0 FMUL.FTZ R2, R18, R15 ;  /* 0x0000000f12028220 */ /* 0x000fe20000410000 */
[----:B------:R-:W-:Y:S01]  /*3170*/  @!P0 F2FP.BF16.F32.PACK_AB R33, R0, R33 ;  /* 0x000000210021823e */ /* 0x000fe200000010ff */
[----:B------:R-:W-:Y:S01]  /*3180*/  @!P0 FMUL.FTZ R35, R19, R15 ;  /* 0x0000000f13238220 */ /* 0x000fe20000410000 */
[----:B------:R-:W-:Y:S01]  /*3190*/  @!P0 FMUL.FTZ R26, R24, R5 ;  /* 0x00000005181a8220 */ /* 0x000fe20000410000 */
[----:B------:R-:W-:Y:S01]  /*31a0*/  @!P0 FMUL.FTZ R37, R25, R7 ;  /* 0x0000000719258220 */ /* 0x000fe20000410000 */
[----:B------:R-:W-:Y:S01]  /*31b0*/  @!P0 MOV R20, R33 ;  /* 0x0000002100148202 */ /* 0x000fe20000000f00 */
[----:B------:R-:W-:Y:S01]  /*31c0*/  @!P0 FMUL.FTZ R4, R6, R7 ;  /* 0x0000000706048220 */ /* 0x000fe20000410000 */
[----:B------:R-:W-:Y:S01]  /*31d0*/  @!P0 FFMA.FTZ R2, R19, R27, R2 ;  /* 0x0000001b13028223 */ /* 0x000fe20000010002 */
[----:B------:R-:W-:Y:S01]  /*31e0*/  @!P0 FFMA.FTZ R3, R24, R29, R3 ;  /* 0x0000001d18038223 */ /* 0x000fe20000010003 */
        /* <DEDUP_REMOVED lines=11> */
.L_x_6253:
[----:B------:R-:W-:Y:S05]  /*32a0*/  BSYNC B0 ;  /* 0x0000000000007941 */ /* 0x000fea0003800000 */
.L_x_6252:
        /* <DEDUP_REMOVED lines=48> */
.L_x_6251:
[----:B------:R-:W-:Y:S05]  /*35b0*/  BSYNC B1 ;  /* 0x0000000000017941 */ /* 0x000fea0003800000 */
.L_x_6250:
        /* <DEDUP_REMOVED lines=20> */
[C---:B--2---:R-:W-:Y:S02]  /*3700*/  @!P0 LOP3.LUT R25, R20.reuse, 0xffff0000, RZ, 0xc0, !PT ;  /* 0xffff000014198812 */ /* 0x044fe400078ec0ff */
[----:B------:R-:W-:Y:S02]  /*3710*/  @!P0 SHF.L.U32 R15, R20, 0x10, RZ ;  /* 0x00000010140f8819 */ /* 0x000fe400000006ff */
[C---:B---3--:R-:W-:Y:S01]  /*3720*/  @!P0 LOP3.LUT R8, R6.reuse, 0xffff0000, RZ, 0xc0, !PT ;  /* 0xffff000006088812 */ /* 0x048fe200078ec0ff */
[----:B------:R-:W-:Y:S01]  /*3730*/  @!P0 IMAD.U32 R24, R6, 0x10000, RZ ;  /* 0x0001000006188824 */ /* 0x000fe200078e00ff */
[----:B------:R-:W-:Y:S01]  /*3740*/  @!P0 SHF.L.U32 R5, R7, 0x10, RZ ;  /* 0x0000001007058819 */ /* 0x000fe200000006ff */
[----:B------:R-:W-:Y:S01]  /*3750*/  @!P0 IMAD.U32 R6, R23, 0x10000, RZ ;  /* 0x0001000017068824 */ /* 0x000fe200078e00ff */
[----:B------:R-:W-:Y:S01]  /*3760*/  @!P0 LOP3.LUT R7, R7, 0xffff0000, RZ, 0xc0, !PT ;  /* 0xffff000007078812 */ /* 0x000fe200078ec0ff */
[-C--:B------:R-:W-:Y:S01]  /*3770*/  @!P0 FMUL.FTZ R35, R25, R24.reuse ;  /* 0x0000001819238220 */ /* 0x080fe20000410000 */
[----:B----4-:R-:W-:Y:S01]  /*3780*/  @!P0 LOP3.LUT R31, R29, 0xffff0000, RZ, 0xc0, !PT ;  /* 0xffff00001d1f8812 */ /* 0x010fe200078ec0ff */
[C---:B------:R-:W-:Y:S01]  /*3790*/  @!P0 IMAD.U32 R26, R28.reuse, 0x10000, RZ ;  /* 0x000100001c1a8824 */ /* 0x040fe200078e00ff */
[----:B------:R-:W-:Y:S01]  /*37a0*/  @!P0 LOP3.LUT R28, R28, 0xffff0000, RZ, 0xc0, !PT ;  /* 0xffff00001c1c8812 */ /* 0x000fe200078ec0ff */
[C---:B------:R-:W-:Y:S01]  /*37b0*/  @!P0 FMUL.FTZ R0, R15.reuse, R24 ;  /* 0x000000180f008220 */ /* 0x040fe20000410000 */
[C---:B------:R-:W-:Y:S01]  /*37c0*/  @!P0 SHF.L.U32 R24, R22.reuse, 0x10, RZ ;  /* 0x0000001016188819 */ /* 0x040fe200000006ff */
[-C--:B------:R-:W-:Y:S01]  /*37d0*/  @!P0 FFMA.FTZ R35, R15, R26.reuse, -R35 ;  /* 0x0000001a0f238223 */ /* 0x080fe20000010823 */
[----:B------:R-:W-:Y:S02]  /*37e0*/  @!P0 IMAD.U32 R15, R21, 0x10000, RZ ;  /* 0x00010000150f8824 */ /* 0x000fe400078e00ff */
[----:B------:R-:W-:Y:S01]  /*37f0*/  @!P0 FFMA.FTZ R0, R25, R26, R0 ;  /* 0x0000001a19008223 */ /* 0x000fe20000010000 */
[----:B------:R-:W-:Y:S01]  /*3800*/  @!P0 LOP3.LUT R25, R21, 0xffff0000, RZ, 0xc0, !PT ;  /* 0xffff000015198812 */ /* 0x000fe200078ec0ff */
[----:B------:R-:W-:Y:S01]  /*3810*/  @!P0 IMAD.U32 R27, R29, 0x10000, RZ ;  /* 0x000100001d1b8824 */ /* 0x000fe200078e00ff */
        /* <DEDUP_REMOVED lines=24> */
.L_x_6257:
[----:B------:R-:W-:Y:S05]  /*39a0*/  BSYNC B0 ;  /* 0x0000000000007941 */ /* 0x000fea0003800000 */
.L_x_6256:
[----:B------:R-:W-:Y:S05]  /*39b0*/  @P4 BRA `(.L_x_6255) ;  /* 0x0000000000c44947 */ /* 0x000fea0003800000 */
[----:B------:R-:W-:Y:S02]  /*39c0*/  ISETP.GE.AND P0, PT, R12, UR4, PT ;  /* 0x000000040c007c0c */ /* 0x000fe4000bf06270 */
[C---:B-1----:R-:W-:Y:S04]  /*39d0*/  LEA R36, P4, R83.reuse, R108, 0x1 ;  /* 0x0000006c53247211 */ /* 0x042fe800078808ff */
[----:B------:R-:W-:Y:S05]  /*39e0*/  LEA.HI.X R37, R83, R109, R82, 0x1, P4 ;  /* 0x0000006d53257211 */ /* 0x000fea00020f0c52 */
[----:B------:R1:W2:Y:S08]  /*39f0*/  LDG.E.128 R20, desc[UR6][R36.64] ;  /* 0x0000000624147981 */ /* 0x0002b0000c1e1d00 */
[----:B------:R3:W4:Y:S06]  /*3a00*/  @!P0 LDG.E.64 R6, desc[UR6][R18.64+0x40] ;  /* 0x0000400612068981 */ /* 0x00072c000c1e1b00 */
[----:B------:R-:W5:Y:S01]  /*3a10*/  @!P0 LDG.E.64 R28, desc[UR6][R32.64+0x40] ;  /* 0x00004006201c8981 */ /* 0x000f62000c1e1b00 */
[----:B-1----:R-:W-:Y:S02]  /*3a20*/  LEA R36, P4, R86, R98, 0x1 ;  /* 0x0000006256247211 */ /* 0x002fe400078808ff */
[C---:B--2---:R-:W-:Y:S02]  /*3a30*/  @!P0 LOP3.LUT R25, R20.reuse, 0xffff0000, RZ, 0xc0, !PT ;  /* 0xffff000014198812 */ /* 0x044fe400078ec0ff */
[----:B------:R-:W-:Y:S02]  /*3a40*/  @!P0 SHF.L.U32 R15, R20, 0x10, RZ ;  /* 0x00000010140f8819 */ /* 0x000fe400000006ff */
[----:B---3--:R-:W-:Y:S02]  /*3a50*/  @!P0 SHF.L.U32 R18, R22, 0x10, RZ ;  /* 0x0000001016128819 */ /* 0x008fe400000006ff */
[C---:B----4-:R-:W-:Y:S01]  /*3a60*/  @!P0 LOP3.LUT R8, R6.reuse, 0xffff0000, RZ, 0xc0, !PT ;  /* 0xffff000006088812 */ /* 0x050fe200078ec0ff */
[----:B------:R-:W-:Y:S01]  /*3a70*/  @!P0 IMAD.U32 R24, R6, 0x10000, RZ ;  /* 0x0001000006188824 */ /* 0x000fe200078e00ff */
[----:B------:R-:W-:Y:S01]  /*3a80*/  @!P0 SHF.L.U32 R5, R7, 0x10, RZ ;  /* 0x0000001007058819 */ /* 0x000fe200000006ff */
[----:B------:R-:W-:Y:S01]  /*3a90*/  @!P0 IMAD.U32 R6, R23, 0x10000, RZ ;  /* 0x0001000017068824 */ /* 0x000fe200078e00ff */
[----:B------:R-:W-:Y:S01]  /*3aa0*/  @!P0 LOP3.LUT R7, R7, 0xffff0000, RZ, 0xc0, !PT ;  /* 0xffff000007078812 */ /* 0x000fe200078ec0ff */
[-C--:B------:R-:W-:Y:S01]  /*3ab0*/  @!P0 FMUL.FTZ R35, R25, R24.reuse ;  /* 0x0000001819238220 */ /* 0x080fe20000410000 */
[----:B-----5:R-:W-:Y:S01]  /*3ac0*/  @!P0 LOP3.LUT R31, R29, 0xffff0000, RZ, 0xc0, !PT ;  /* 0xffff00001d1f8812 */ /* 0x020fe200078ec0ff */
[C---:B------:R-:W-:Y:S01]  /*3ad0*/  @!P0 IMAD.U32 R26, R28.reuse, 0x10000, RZ ;  /* 0x000100001c1a8824 */ /* 0x040fe200078e00ff */
[----:B------:R-:W-:Y:S01]  /*3ae0*/  @!P0 LOP3.LUT R28, R28, 0xffff0000, RZ, 0xc0, !PT ;  /* 0xffff00001c1c8812 */ /* 0x000fe200078ec0ff */
[----:B------:R-:W-:Y:S01]  /*3af0*/  @!P0 FMUL.FTZ R0, R15, R24 ;  /* 0x000000180f008220 */ /* 0x000fe20000410000 */
[----:B------:R-:W-:Y:S01]  /*3b00*/  @!P0 IMAD.U32 R27, R29, 0x10000, RZ ;  /* 0x000100001d1b8824 */ /* 0x000fe200078e00ff */
[----:B------:R-:W-:Y:S01]  /*3b10*/  @!P0 LOP3.LUT R29, R23, 0xffff0000, RZ, 0xc0, !PT ;  /* 0xffff0000171d8812 */ /* 0x000fe200078ec0ff */
[-C--:B------:R-:W-:Y:S01]  /*3b20*/  @!P0 FFMA.FTZ R35, R15, R26.reuse, -R35 ;  /* 0x0000001a0f238223 */ /* 0x080fe20000010823 */
[----:B------:R-:W-:Y:S01]  /*3b30*/  @!P0 FFMA.FTZ R0, R25, R26, R0 ;  /* 0x0000001a19008223 */ /* 0x000fe20000010000 */
[C---:B------:R-:W-:Y:S01]  /*3b40*/  @!P0 LOP3.LUT R25, R21.reuse, 0xffff0000, RZ, 0xc0, !PT ;  /* 0xffff000015198812 */ /* 0x040fe200078ec0ff */
[----:B------:R-:W-:Y:S01]  /*3b50*/  @!P0 IMAD.U32 R15, R21, 0x10000, RZ ;  /* 0x00010000150f8824 */ /* 0x000fe200078e00ff */
[----:B------:R-:W-:Y:S01]  /*3b60*/  @!P0 LOP3.LUT R26, R22, 0xffff0000, RZ, 0xc0, !PT ;  /* 0xffff0000161a8812 */ /* 0x000fe200078ec0ff */
[----:B------:R-:W-:Y:S01]  /*3b70*/  @!P0 FMUL.FTZ R3, R18, R5 ;  /* 0x0000000512038220 */ /* 0x000fe20000410000 */
[----:B------:R-:W-:Y:S01]  /*3b80*/  @!P0 F2FP.BF16.F32.PACK_AB R35, R0, R35 ;  /* 0x000000230023823e */ /* 0x000fe200000010ff */
[-C--:B------:R-:W-:Y:S01]  /*3b90*/  @!P0 FMUL.FTZ R2, R15, R8.reuse ;  /* 0x000000080f028220 */ /* 0x080fe20000410000 */
[----:B------:R-:W-:Y:S01]  /*3ba0*/  @!P0 FMUL.FTZ R37, R25, R8 ;  /* 0x0000000819258220 */ /* 0x000fe20000410000 */
[----:B------:R-:W-:Y:S01]  /*3bb0*/  @!P0 FMUL.FTZ R30, R26, R5 ;  /* 0x000000051a1e8220 */ /* 0x000fe20000410000 */
[----:B------:R-:W-:Y:S01]  /*3bc0*/  @!P0 MOV R20, R35 ;  /* 0x0000002300148202 */ /* 0x000fe20000000f00 */
[-C--:B------:R-:W-:Y:S01]  /*3bd0*/  @!P0 FMUL.FTZ R39, R29, R7.reuse ;  /* 0x000000071d278220 */ /* 0x080fe20000410000 */
        /* <DEDUP_REMOVED lines=15> */
.L_x_6255:
[----:B------:R-:W-:Y:S05]  /*3cd0*/  BSYNC B1 ;  /* 0x0000000000017941 */ /* 0x000fea0003800000 */
.L_x_6254:
        /* <DEDUP_REMOVED lines=62> */
.L_x_6261:
[----:B------:R-:W-:Y:S05]  /*40c0*/  BSYNC B0 ;  /* 0x0000000000007941 */ /* 0x000fea0003800000 */
.L_x_6260:
        /* <DEDUP_REMOVED lines=50> */
.L_x_6259:
[----:B------:R-:W-:Y:S05]  /*43f0*/  BSYNC B1 ;  /* 0x0000000000017941 */ /* 0x000fea0003800000 */
.L_x_6258:
        /* <DEDUP_REMOVED lines=23> */
[C---:B------:R-:W-:Y:S01]  /*4570*/  @!P0 IMAD.U32 R27, R29.reuse, 0x10000, RZ ;  /* 0x000100001d1b8824 */ /* 0x040fe200078e00ff */
[----:B------:R-:W-:Y:S01]  /*4580*/  @!P0 LOP3.LUT R31, R29, 0xffff0000, RZ, 0xc0, !PT ;  /* 0xffff00001d1f8812 */ /* 0x000fe200078ec0ff */
[----:B------:R-:W-:Y:S01]  /*4590*/  @!P0 IMAD.U32 R5, R7, 0x10000, RZ ;  /* 0x0001000007058824 */ /* 0x000fe200078e00ff */
[----:B------:R-:W-:Y:S02]  /*45a0*/  IADD3 R37, R37, R35, RZ ;  /* 0x0000002325257210 */ /* 0x000fe40007ffe0ff */
[----:B------:R-:W-:Y:S01]  /*45b0*/  @!P0 LOP3.LUT R7, R7, 0xffff0000, RZ, 0xc0, !PT ;  /* 0xffff000007078812 */ /* 0x000fe200078ec0ff */
[----:B------:R-:W1:Y:S01]  /*45c0*/  LDC.64 R34, c[0x0][0x248] ;  /* 0x00009200ff227b82 */ /* 0x000e620000000a00 */
[----:B------:R-:W-:Y:S01]  /*45d0*/  @!P0 LOP3.LUT R28, R28, 0xffff0000, RZ, 0xc0, !PT ;  /* 0xffff00001c1c8812 */ /* 0x000fe200078ec0ff */
[----:B------:R-:W2:Y:S01]  /*45e0*/  LDG.E.128 R20, desc[UR6][R36.64] ;  /* 0x0000000624147981 */ /* 0x000ea2000c1e1d00 */
[----:B-1----:R-:W-:Y:S04]  /*45f0*/  IMAD.WIDE.U32 R42, R34, 0x60, R98 ;  /* 0x00000060222a7825 */ /* 0x002fe800078e0062 */
[----:B------:R-:W-:Y:S05]  /*4600*/  IMAD R35, R35, 0x60, RZ ;  /* 0x0000006023237824 */ /* 0x000fea00078e02ff */
[----:B------:R-:W-:Y:S02]  /*4610*/  IADD3 R43, R43, R35, RZ ;  /* 0x000000232b2b7210 */ /* 0x000fe40007ffe0ff */
[C---:B--2---:R-:W-:Y:S01]  /*4620*/  @!P0 LOP3.LUT R25, R20.reuse, 0xffff0000, RZ, 0xc0, !PT ;  /* 0xffff000014198812 */ /* 0x044fe200078ec0ff */
[C---:B------:R-:W-:Y:S01]  /*4630*/  @!P0 IMAD.U32 R6, R23.reuse, 0x10000, RZ ;  /* 0x0001000017068824 */ /* 0x040fe200078e00ff */
[----:B------:R-:W-:Y:S02]  /*4640*/  @!P0 SHF.L.U32 R15, R20, 0x10, RZ ;  /* 0x00000010140f8819 */ /* 0x000fe400000006ff */
[----:B------:R-:W-:Y:S01]  /*4650*/  @!P0 LOP3.LUT R29, R23, 0xffff0000, RZ, 0xc0, !PT ;  /* 0xffff0000171d8812 */ /* 0x000fe200078ec0ff */
[-C--:B------:R-:W-:Y:S01]  /*4660*/  @!P0 FMUL.FTZ R37, R25, R24.reuse ;  /* 0x0000001819258220 */ /* 0x080fe20000410000 */
[----:B------:R-:W-:Y:S01]  /*4670*/  @!P0 FMUL.FTZ R4, R6, R7 ;  /* 0x0000000706048220 */ /* 0x000fe20000410000 */
[C---:B------:R-:W-:Y:S01]  /*4680*/  @!P0 FMUL.FTZ R0, R15.reuse, R24 ;  /* 0x000000180f008220 */ /* 0x040fe20000410000 */
[----:B------:R-:W-:Y:S01]  /*4690*/  @!P0 SHF.L.U32 R24, R22, 0x10, RZ ;  /* 0x0000001016188819 */ /* 0x000fe200000006ff */
        /* <DEDUP_REMOVED lines=10> */
[C---:B------:R-:W-:Y:S01]  /*4740*/  @!P0 FMUL.FTZ R30, R26.reuse, R5 ;  /* 0x000000051a1e8220 */ /* 0x040fe20000410000 */
        /* <DEDUP_REMOVED lines=14> */
.L_x_6265:
[----:B------:R-:W-:Y:S05]  /*4830*/  BSYNC B0 ;  /* 0x0000000000007941 */ /* 0x000fea0003800000 */
.L_x_6264:
[----:B------:R-:W-:Y:S05]  /*4840*/  @P1 BRA `(.L_x_6263) ;  /* 0x0000000000c41947 */ /* 0x000fea0003800000 */
[----:B------:R-:W-:Y:S02]  /*4850*/  ISETP.GE.AND P0, PT, R12, UR4, PT ;  /* 0x000000040c007c0c */ /* 0x000fe4000bf06270 */
[C---:B------:R-:W-:Y:S04]  /*4860*/  LEA R36, P1, R91.reuse, R108, 0x1 ;  /* 0x0000006c5b247211 */ /* 0x040fe800078208ff */
[----:B------:R-:W-:Y:S05]  /*4870*/  LEA.HI.X R37, R91, R109, R90, 0x1, P1 ;  /* 0x0000006d5b257211 */ /* 0x000fea00008f0c5a */
[----:B-1----:R1:W2:Y:S08]  /*4880*/  LDG.E.128 R20, desc[UR6][R36.64] ;  /* 0x0000000624147981 */ /* 0x0022b0000c1e1d00 */
        /* <DEDUP_REMOVED lines=45> */
.L_x_6263:
[----:B------:R-:W-:Y:S05]  /*4b60*/  BSYNC B1 ;  /* 0x0000000000017941 */ /* 0x000fea0003800000 */
.L_x_6262:
        /* <DEDUP_REMOVED lines=9> */
.L_x_6249:
[----:B------:R-:W-:Y:S04]  /*4c00*/  BSSY B2, `(.L_x_6267) ;  /* 0x00000b7000027945 */ /* 0x000fe80003800000 */
[----:B------:R-:W-:Y:S05]  /*4c10*/  @!P6 BRA `(.L_x_6268) ;  /* 0x0000000800d4e947 */ /* 0x000fea0003800000 */
[----:B------:R-:W5:Y:S01]  /*4c20*/  LDC R147, c[0x0][0x2d0] ;  /* 0x0000b400ff937b82 */ /* 0x000f620000000800 */
[----:B------:R-:W-:Y:S01]  /*4c30*/  BSSY B1, `(.L_x_6269) ;  /* 0x0000059000017945 */ /* 0x000fe20003800000 */
[----:B-----5:R-:W-:Y:S11]  /*4c40*/  ISETP.GE.AND P0, PT, R16, R147, PT ;  /* 0x000000931000720c */ /* 0x020ff60003f06270 */
        /* <DEDUP_REMOVED lines=11> */
[C---:B------:R-:W-:Y:S01]  /*4d00*/  LOP3.LUT R41, R45.reuse, 0xffff0000, RZ, 0xc0, !PT ;  /* 0xffff00002d297812 */ /* 0x040fe200078ec0ff */
[----:B------:R-:W-:Y:S01]  /*4d10*/  USHF.R.S32.HI UR27, URZ, 0x1, UR27 ;  /* 0x000000013f1b7899 */ /* 0x000fe2000801141b */
[C---:B------:R-:W-:Y:S01]  /*4d20*/  SHF.L.U32 R42, R46.reuse, 0x10, RZ ;  /* 0x000000102e2a7819 */ /* 0x040fe200000006ff */
[----:B------:R-:W-:Y:S01]  /*4d30*/  IMAD.U32 R38, R45, 0x10000, RZ ;  /* 0x000100002d267824 */ /* 0x000fe200078e00ff */
        /* <DEDUP_REMOVED lines=9> */
[C---:B-1234-:R-:W-:Y:S04]  /*4dd0*/  LEA R18, P0, R153.reuse, R108, 0x1 ;  /* 0x0000006c99127211 */ /* 0x05efe800078008ff */
[----:B------:R-:W-:Y:S01]  /*4de0*/  LEA.HI.X.SX32 R19, R153, R109, 0x1, P0 ;  /* 0x0000006d99137211 */ /* 0x000fe200000f0eff */
[----:B------:R-:W2:Y:S01]  /*4df0*/  LDG.E.128 R148, desc[UR6][R150.64] ;  /* 0x0000000696947981 */ /* 0x000ea2000c1e1d00 */
[----:B------:R-:W-:Y:S01]  /*4e00*/  MOV R153, RZ ;  /* 0x000000ff00997202 */ /* 0x000fe20000000f00 */
[----:B------:R-:W-:Y:S05]  /*4e10*/  @P5 IMAD R153, RZ, RZ, -UR27 ;  /* 0x8000001bff995e24 */ /* 0x000fea000f8e02ff */
[C---:B------:R-:W-:Y:S01]  /*4e20*/  LEA R56, P0, R153.reuse, R112, 0x1 ;  /* 0x0000007099387211 */ /* 0x040fe200078008ff */
[----:B------:R1:W3:Y:S03]  /*4e30*/  LDG.E.128 R20, desc[UR6][R18.64] ;  /* 0x0000000612147981 */ /* 0x0002e6000c1e1d00 */
[----:B------:R-:W-:Y:S06]  /*4e40*/  LEA.HI.X.SX32 R57, R153, R113, 0x1, P0 ;  /* 0x0000007199397211 */ /* 0x000fec00000f0eff */
[----:B------:R-:W4:Y:S01]  /*4e50*/  LDG.E.128 R56, desc[UR6][R56.64] ;  /* 0x0000000638387981 */ /* 0x000f22000c1e1d00 */
[C---:B--2---:R-:W-:Y:S01]  /*4e60*/  SHF.L.U32 R32, R148.reuse, 0x10, RZ ;  /* 0x0000001094207819 */ /* 0x044fe200000006ff */
[----:B------:R-:W-:Y:S01]  /*4e70*/  IMAD.U32 R26, R149, 0x10000, RZ ;  /* 0x00010000951a7824 */ /* 0x000fe200078e00ff */
[----:B------:R-:W-:Y:S01]  /*4e80*/  LOP3.LUT R28, R148, 0xffff0000, RZ, 0xc0, !PT ;  /* 0xffff0000941c7812 */ /* 0x000fe200078ec0ff */
[----:B-1----:R-:W-:Y:S01]  /*4e90*/  IMAD.U32 R18, R151, 0x10000, RZ ;  /* 0x0001000097127824 */ /* 0x002fe200078e00ff */
[----:B------:R-:W-:Y:S01]  /*4ea0*/  LOP3.LUT R25, R149, 0xffff0000, RZ, 0xc0, !PT ;  /* 0xffff000095197812 */ /* 0x000fe200078ec0ff */
[----:B------:R-:W-:Y:S01]  /*4eb0*/  @!P5 FADD.FTZ R32, -R32, -RZ ;  /* 0x800000ff2020d221 */ /* 0x000fe20000010100 */
[----:B------:R-:W-:Y:S01]  /*4ec0*/  SHF.L.U32 R24, R150, 0x10, RZ ;  /* 0x0000001096187819 */ /* 0x000fe200000006ff */
[----:B------:R-:W-:Y:S01]  /*4ed0*/  @!P5 FADD.FTZ R28, -R28, -RZ ;  /* 0x800000ff1c1cd221 */ /* 0x000fe20000010100 */
[----:B---3--:R-:W-:Y:S01]  /*4ee0*/  SHF.L.U32 R33, R20, 0x10, RZ ;  /* 0x0000001014217819 */ /* 0x008fe200000006ff */
        /* <DEDUP_REMOVED lines=11> */
[----:B----4-:R-:W-:Y:S01]  /*4fa0*/  SHF.L.U32 R34, R56, 0x10, RZ ;  /* 0x0000001038227819 */ /* 0x010fe200000006ff */
[----:B------:R-:W-:Y:S01]  /*4fb0*/  @!P5 FADD.FTZ R19, -R19, -RZ ;  /* 0x800000ff1313d221 */ /* 0x000fe20000010100 */
[----:B------:R-:W-:Y:S01]  /*4fc0*/  LOP3.LUT R20, R22, 0xffff0000, RZ, 0xc0, !PT ;  /* 0xffff000016147812 */ /* 0x000fe200078ec0ff */
[----:B------:R-:W-:Y:S01]  /*4fd0*/  IMAD.U32 R21, R23, 0x10000, RZ ;  /* 0x0001000017157824 */ /* 0x000fe200078e00ff */
[----:B------:R-:W-:Y:S01]  /*4fe0*/  LOP3.LUT R36, R56, 0xffff0000, RZ, 0xc0, !PT ;  /* 0xffff000038247812 */ /* 0x000fe200078ec0ff */
[----:B------:R-:W-:Y:S01]  /*4ff0*/  FMUL.FTZ R3, R29, R26 ;  /* 0x0000001a1d037220 */ /* 0x000fe20000410000 */
[----:B------:R-:W-:Y:S01]  /*5000*/  LOP3.LUT R22, R23, 0xffff0000, RZ, 0xc0, !PT ;  /* 0xffff000017167812 */ /* 0x000fe200078ec0ff */
[----:B------:R-:W-:Y:S01]  /*5010*/  @!P5 FADD.FTZ R18, -R18, -RZ ;  /* 0x800000ff1212d221 */ /* 0x000fe20000010100 */
[C---:B------:R-:W-:Y:S01]  /*5020*/  LOP3.LUT R40, R57.reuse, 0xffff0000, RZ, 0xc0, !PT ;  /* 0xffff000039287812 */ /* 0x040fe200078ec0ff */
[----:B------:R-:W-:Y:S02]  /*5030*/  IMAD.U32 R39, R57, 0x10000, RZ ;  /* 0x0001000039277824 */ /* 0x000fe400078e00ff */
[----:B------:R-:W-:Y:S01]  /*5040*/  FMUL.FTZ R4, R30, R25 ;  /* 0x000000191e047220 */ /* 0x000fe20000410000 */
[C---:B------:R-:W-:Y:S01]  /*5050*/  SHF.L.U32 R43, R58.reuse, 0x10, RZ ;  /* 0x000000103a2b7819 */ /* 0x040fe200000006ff */
        /* <DEDUP_REMOVED lines=20> */
.L_x_6272:
[----:B------:R-:W-:Y:S05]  /*51a0*/  BSYNC B0 ;  /* 0x0000000000007941 */ /* 0x000fea0003800000 */
.L_x_6271:
[----:B-----5:R1:W-:Y:S02]  /*51b0*/  STG.E.128 desc[UR6][R98.64], R44 ;  /* 0x0000002c62007986 */ /* 0x0203e4000c101d06 */
.L_x_6270:
[----:B------:R-:W-:Y:S05]  /*51c0*/  BSYNC B1 ;  /* 0x0000000000017941 */ /* 0x000fea0003800000 */
.L_x_6269:
        /* <DEDUP_REMOVED lines=27> */
[----:B------:R-:W-:Y:S01]  /*5380*/  MOV R147, RZ ;  /* 0x000000ff00937202 */ /* 0x000fe20000000f00 */
[----:B------:R-:W-:Y:S01]  /*5390*/  @P5 IMAD R147, RZ, RZ, -UR27 ;  /* 0x8000001bff935e24 */ /* 0x000fe2000f8e02ff */
[C---:B--234-:R-:W-:Y:S02]  /*53a0*/  LEA R18, P0, R146.reuse, R152, 0x1 ;  /* 0x0000009892127211 */ /* 0x05cfe400078008ff */
[----:B------:R-:W2:Y:S02]  /*53b0*/  LDG.E.128 R148, desc[UR6][R148.64+0x80] ;  /* 0x0000800694947981 */ /* 0x000ea4000c1e1d00 */
[----:B------:R-:W-:Y:S02]  /*53c0*/  LEA.HI.X.SX32 R19, R146, R153, 0x1, P0 ;  /* 0x0000009992137211 */ /* 0x000fe400000f0eff */
[C---:B------:R-:W-:Y:S04]  /*53d0*/  LEA R56, P0, R147.reuse, R112, 0x1 ;  /* 0x0000007093387211 */ /* 0x040fe800078008ff */
[----:B------:R-:W-:Y:S01]  /*53e0*/  LEA.HI.X.SX32 R57, R147, R113, 0x1, P0 ;  /* 0x0000007193397211 */ /* 0x000fe200000f0eff */
[----:B------:R3:W4:Y:S08]  /*53f0*/  LDG.E.128 R20, desc[UR6][R18.64] ;  /* 0x0000000612147981 */ /* 0x000730000c1e1d00 */
[----:B------:R-:W4:Y:S01]  /*5400*/  LDG.E.128 R56, desc[UR6][R56.64+0x80] ;  /* 0x0000800638387981 */ /* 0x000f22000c1e1d00 */
[C---:B--2---:R-:W-:Y:S01]  /*5410*/  SHF.L.U32 R32, R148.reuse, 0x10, RZ ;  /* 0x0000001094207819 */ /* 0x044fe200000006ff */
[----:B------:R-:W-:Y:S01]  /*5420*/  IMAD.U32 R26, R149, 0x10000, RZ ;  /* 0x00010000951a7824 */ /* 0x000fe200078e00ff */
[----:B------:R-:W-:Y:S01]  /*5430*/  LOP3.LUT R28, R148, 0xffff0000, RZ, 0xc0, !PT ;  /* 0xffff0000941c7812 */ /* 0x000fe200078ec0ff */
[----:B---3--:R-:W-:Y:S01]  /*5440*/  IMAD.U32 R18, R151, 0x10000, RZ ;  /* 0x0001000097127824 */ /* 0x008fe200078e00ff */
[----:B------:R-:W-:Y:S01]  /*5450*/  LOP3.LUT R25, R149, 0xffff0000, RZ, 0xc0, !PT ;  /* 0xffff000095197812 */ /* 0x000fe200078ec0ff */
[----:B------:R-:W-:Y:S01]  /*5460*/  @!P5 FADD.FTZ R32, -R32, -RZ ;  /* 0x800000ff2020d221 */ /* 0x000fe20000010100 */
[----:B------:R-:W-:Y:S01]  /*5470*/  SHF.L.U32 R24, R150, 0x10, RZ ;  /* 0x0000001096187819 */ /* 0x000fe200000006ff */
[----:B------:R-:W-:Y:S01]  /*5480*/  @!P5 FADD.FTZ R28, -R28, -RZ ;  /* 0x800000ff1c1cd221 */ /* 0x000fe20000010100 */
[----:B------:R-:W-:Y:S01]  /*5490*/  LOP3.LUT R19, R150, 0xffff0000, RZ, 0xc0, !PT ;  /* 0xffff000096137812 */ /* 0x000fe200078ec0ff */
[----:B----4-:R-:W-:Y:S01]  /*54a0*/  IMAD.U32 R29, R21, 0x10000, RZ ;  /* 0x00010000151d7824 */ /* 0x010fe200078e00ff */
[----:B------:R-:W-:Y:S01]  /*54b0*/  SHF.L.U32 R33, R20, 0x10, RZ ;  /* 0x0000001014217819 */ /* 0x000fe200000006ff */
        /* <DEDUP_REMOVED lines=41> */
.L_x_6274:
[----:B------:R-:W-:Y:S05]  /*5750*/  BSYNC B0 ;  /* 0x0000000000007941 */ /* 0x000fea0003800000 */
.L_x_6273:
[----:B-----5:R1:W-:Y:S02]  /*5760*/  STG.E.128 desc[UR6][R98.64+0x80], R44 ;  /* 0x0000802c62007986 */ /* 0x0203e4000c101d06 */
.L_x_6268:
[----:B------:R-:W-:Y:S05]  /*5770*/  BSYNC B2 ;  /* 0x0000000000027941 */ /* 0x000fea0003800000 */
.L_x_6267:
        /* <DEDUP_REMOVED lines=17> */
[----:B------:R-:W-:Y:S01]  /*5890*/  LOP3.LUT R41, R45, 0xffff0000, RZ, 0xc0, !PT ;  /* 0xffff00002d297812 */ /* 0x000fe200078ec0ff */
[----:B------:R-:W-:Y:S01]  /*58a0*/  IMAD.MOV.U32 R148, RZ, RZ, RZ ;  /* 0x000000ffff947224 */ /* 0x000fe200078e00ff */
[----:B------:R-:W-:Y:S01]  /*58b0*/  SHF.L.U32 R42, R46, 0x10, RZ ;  /* 0x000000102e2a7819 */ /* 0x000fe200000006ff */
[----:B------:R-:W-:Y:S01]  /*58c0*/  USHF.R.S32.HI UR27, URZ, 0x1, UR27 ;  /* 0x000000013f1b7899 */ /* 0x000fe2000801141b */
[----:B------:R-:W-:Y:S01]  /*58d0*/  LOP3.LUT R49, R47, 0xffff0000, RZ, 0xc0, !PT ;  /* 0xffff00002f317812 */ /* 0x000fe200078ec0ff */
[----:B------:R-:W-:Y:S02]  /*58e0*/  IMAD.U32 R35, R44, 0x10000, RZ ;  /* 0x000100002c237824 */ /* 0x000fe400078e00ff */
[----:B------:R-:W-:Y:S01]  /*58f0*/  IMAD.U32 R38, R45, 0x10000, RZ ;  /* 0x000100002d267824 */ /* 0x000fe200078e00ff */
        /* <DEDUP_REMOVED lines=9> */
[----:B------:R-:W-:Y:S02]  /*5990*/  LEA.HI.X R151, R149, R111, R148, 0x1, P0 ;  /* 0x0000006f95977211 */ /* 0x000fe400000f0c94 */
[C---:B--234-:R-:W-:Y:S04]  /*59a0*/  LEA R18, P0, R152.reuse, R154, 0x1 ;  /* 0x0000009a98127211 */ /* 0x05cfe800078008ff */
[----:B------:R-:W-:Y:S01]  /*59b0*/  LEA.HI.X.SX32 R19, R152, R155, 0x1, P0 ;  /* 0x0000009b98137211 */ /* 0x000fe200000f0eff */
[----:B------:R-:W-:Y:S01]  /*59c0*/  IMAD.MOV.U32 R152, RZ, RZ, RZ ;  /* 0x000000ffff987224 */ /* 0x000fe200078e00ff */
[----:B------:R-:W-:Y:S01]  /*59d0*/  @P4 IADD3 R152, RZ, -UR27, RZ ;  /* 0x8000001bff984c10 */ /* 0x000fe2000fffe0ff */
[----:B------:R-:W2:Y:S03]  /*59e0*/  LDG.E.128 R148, desc[UR6][R150.64] ;  /* 0x0000000696947981 */ /* 0x000ea6000c1e1d00 */
[----:B------:R-:W-:Y:S04]  /*59f0*/  IADD3 R153, P0, R73, R152, RZ ;  /* 0x0000009849997210 */ /* 0x000fe80007f1e0ff */
[----:B------:R-:W-:Y:S01]  /*5a00*/  LEA.HI.X.SX32 R152, R152, R120, 0x1, P0 ;  /* 0x0000007898987211 */ /* 0x000fe200000f0eff */
[----:B------:R3:W4:Y:S01]  /*5a10*/  LDG.E.128 R20, desc[UR6][R18.64] ;  /* 0x0000000612147981 */ /* 0x000722000c1e1d00 */
[C---:B------:R-:W-:Y:S04]  /*5a20*/  LEA R56, P0, R153.reuse, R112, 0x1 ;  /* 0x0000007099387211 */ /* 0x040fe800078008ff */
[----:B------:R-:W-:Y:S06]  /*5a30*/  LEA.HI.X R57, R153, R113, R152, 0x1, P0 ;  /* 0x0000007199397211 */ /* 0x000fec00000f0c98 */
[----:B------:R-:W4:Y:S01]  /*5a40*/  LDG.E.128 R56, desc[UR6][R56.64] ;  /* 0x0000000638387981 */ /* 0x000f22000c1e1d00 */
[C---:B--2---:R-:W-:Y:S01]  /*5a50*/  LOP3.LUT R28, R148.reuse, 0xffff0000, RZ, 0xc0, !PT ;  /* 0xffff0000941c7812 */ /* 0x044fe200078ec0ff */
[----:B------:R-:W-:Y:S01]  /*5a60*/  IMAD.U32 R32, R148, 0x10000, RZ ;  /* 0x0001000094207824 */ /* 0x000fe200078e00ff */
[C---:B------:R-:W-:Y:S01]  /*5a70*/  SHF.L.U32 R26, R149.reuse, 0x10, RZ ;  /* 0x00000010951a7819 */ /* 0x040fe200000006ff */
[----:B------:R-:W-:Y:S01]  /*5a80*/  IMAD.U32 R24, R150, 0x10000, RZ ;  /* 0x0001000096187824 */ /* 0x000fe200078e00ff */
[----:B------:R-:W-:Y:S01]  /*5a90*/  LOP3.LUT R25, R149, 0xffff0000, RZ, 0xc0, !PT ;  /* 0xffff000095197812 */ /* 0x000fe200078ec0ff */
[----:B------:R-:W-:Y:S01]  /*5aa0*/  @!P4 FADD.FTZ R32, -R32, -RZ ;  /* 0x800000ff2020c221 */ /* 0x000fe20000010100 */
[----:B---3--:R-:W-:Y:S01]  /*5ab0*/  LOP3.LUT R19, R150, 0xffff0000, RZ, 0xc0, !PT ;  /* 0xffff000096137812 */ /* 0x008fe200078ec0ff */
        /* <DEDUP_REMOVED lines=8> */
[C---:B------:R-:W-:Y:S01]  /*5b40*/  IMAD.U32 R27, R22.reuse, 0x10000, RZ ;  /* 0x00010000161b7824 */ /* 0x040fe200078e00ff */
[----:B------:R-:W-:Y:S01]  /*5b50*/  LOP3.LUT R30, R21, 0xffff0000, RZ, 0xc0, !PT ;  /* 0xffff0000151e7812 */ /* 0x000fe200078ec0ff */
[----:B------:R-:W-:Y:S01]  /*5b60*/  FMUL.FTZ R0, R33, R32 ;  /* 0x0000002021007220 */ /* 0x000fe20000410000 */
[----:B------:R-:W-:Y:S01]  /*5b70*/  LOP3.LUT R20, R22, 0xffff0000, RZ, 0xc0, !PT ;  /* 0xffff000016147812 */ /* 0x000fe200078ec0ff */
[----:B------:R-:W-:Y:S01]  /*5b80*/  @!P4 FADD.FTZ R24, -R24, -RZ ;  /* 0x800000ff1818c221 */ /* 0x000fe20000010100 */
[C---:B------:R-:W-:Y:S01]  /*5b90*/  LOP3.LUT R36, R56.reuse, 0xffff0000, RZ, 0xc0, !PT ;  /* 0xffff000038247812 */ /* 0x040fe200078ec0ff */
        /* <DEDUP_REMOVED lines=31> */
.L_x_6280:
[----:B------:R-:W-:Y:S05]  /*5d90*/  BSYNC B0 ;  /* 0x0000000000007941 */ /* 0x000fea0003800000 */
.L_x_6279:
[----:B-----5:R1:W-:Y:S02]  /*5da0*/  STG.E.128 desc[UR6][R146.64], R44 ;  /* 0x0000002c92007986 */ /* 0x0203e4000c101d06 */
.L_x_6278:
[----:B------:R-:W-:Y:S05]  /*5db0*/  BSYNC B1 ;  /* 0x0000000000017941 */ /* 0x000fea0003800000 */
.L_x_6277:
[----:B------:R-:W-:Y:S11]  /*5dc0*/  ISETP.GE.AND P0, PT, R12, R99, PT ;  /* 0x000000630c00720c */ /* 0x000ff60003f06270 */
[----:B------:R-:W-:Y:S02]  /*5dd0*/  @!UPT UIADD3 URZ, URZ, URZ, URZ ;  /* 0x0000003f3f3ff290 */ /* 0x000fe4000fffe03f */
[----:B------:R-:W-:Y:S05]  /*5de0*/  @P0 BRA `(.L_x_6276) ;  /* 0x0000000400700947 */ /* 0x000fea0003800000 */
[C---:B------:R-:W-:Y:S01]  /*5df0*/  LEA R152, P0, R83.reuse, R108, 0x1 ;  /* 0x0000006c53987211 */ /* 0x040fe200078008ff */
[----:B------:R-:W-:Y:S01]  /*5e00*/  BSSY B0, `(.L_x_6281) ;  /* 0x0000059000007945 */ /* 0x000fe20003800000 */
[----:B------:R-:W-:Y:S02]  /*5e10*/  ISETP.GE.AND P4, PT, R12, UR4, PT ;  /* 0x000000040c007c0c */ /* 0x000fe4000bf86270 */
[----:B------:R-:W-:Y:S02]  /*5e20*/  LEA.HI.X R153, R83, R109, R82, 0x1, P0 ;  /* 0x0000006d53997211 */ /* 0x000fe400000f0c52 */
[C---:B-1----:R-:W-:Y:S03]  /*5e30*/  LEA R146, P0, R86.reuse, R98, 0x1 ;  /* 0x0000006256927211 */ /* 0x042fe600078008ff */
        /* <DEDUP_REMOVED lines=22> */
[C---:B--234-:R-:W-:Y:S01]  /*5fa0*/  LEA R18, P0, R99.reuse, R152, 0x1 ;  /* 0x0000009863127211 */ /* 0x05cfe200078008ff */
[----:B-1----:R-:W-:Y:S01]  /*5fb0*/  IMAD.MOV.U32 R152, RZ, RZ, RZ ;  /* 0x000000ffff987224 */ /* 0x002fe200078e00ff */
[----:B------:R-:W-:Y:S02]  /*5fc0*/  @P4 IADD3 R152, RZ, -UR27, RZ ;  /* 0x8000001bff984c10 */ /* 0x000fe4000fffe0ff */
[----:B------:R-:W-:Y:S01]  /*5fd0*/  LEA.HI.X.SX32 R19, R99, R153, 0x1, P0 ;  /* 0x0000009963137211 */ /* 0x000fe200000f0eff */
[----:B------:R-:W2:Y:S01]  /*5fe0*/  LDG.E.128 R148, desc[UR6][R150.64] ;  /* 0x0000000696947981 */ /* 0x000ea2000c1e1d00 */
[----:B------:R-:W-:Y:S04]  /*5ff0*/  IADD3 R99, P0, R124, R152, RZ ;  /* 0x000000987c637210 */ /* 0x000fe80007f1e0ff */
[----:B------:R-:W-:Y:S02]  /*6000*/  LEA.HI.X.SX32 R152, R152, R117, 0x1, P0 ;  /* 0x0000007598987211 */ /* 0x000fe400000f0eff */
[C---:B------:R-:W-:Y:S01]  /*6010*/  LEA R56, P0, R99.reuse, R112, 0x1 ;  /* 0x0000007063387211 */ /* 0x040fe200078008ff */
[----:B------:R1:W3:Y:S03]  /*6020*/  LDG.E.128 R20, desc[UR6][R18.64] ;  /* 0x0000000612147981 */ /* 0x0002e6000c1e1d00 */
        /* <DEDUP_REMOVED lines=8> */
[----:B-1----:R-:W-:Y:S01]  /*60b0*/  LOP3.LUT R19, R150, 0xffff0000, RZ, 0xc0, !PT ;  /* 0xffff000096137812 */ /* 0x002fe200078ec0ff */
        /* <DEDUP_REMOVED lines=45> */
.L_x_6282:
[----:B------:R-:W-:Y:S05]  /*6390*/  BSYNC B0 ;  /* 0x0000000000007941 */ /* 0x000fea0003800000 */
.L_x_6281:
[----:B-----5:R1:W-:Y:S02]  /*63a0*/  STG.E.128 desc[UR6][R146.64], R44 ;  /* 0x0000002c92007986 */ /* 0x0203e4000c101d06 */
.L_x_6276:
[----:B------:R-:W-:Y:S05]  /*63b0*/  BSYNC B2 ;  /* 0x0000000000027941 */ /* 0x000fea0003800000 */
.L_x_6275:
        /* <DEDUP_REMOVED lines=97> */
.L_x_6288:
[----:B------:R-:W-:Y:S05]  /*69d0*/  BSYNC B0 ;  /* 0x0000000000007941 */ /* 0x000fea0003800000 */
.L_x_6287:
[----:B-----5:R1:W-:Y:S02]  /*69e0*/  STG.E.128 desc[UR6][R146.64], R44 ;  /* 0x0000002c92007986 */ /* 0x0203e4000c101d06 */
.L_x_6286:
[----:B------:R-:W-:Y:S05]  /*69f0*/  BSYNC B1 ;  /* 0x0000000000017941 */ /* 0x000fea0003800000 */
.L_x_6285:
        /* <DEDUP_REMOVED lines=93> */
.L_x_6290:
[----:B------:R-:W-:Y:S05]  /*6fd0*/  BSYNC B0 ;  /* 0x0000000000007941 */ /* 0x000fea0003800000 */
.L_x_6289:
[----:B-----5:R1:W-:Y:S02]  /*6fe0*/  STG.E.128 desc[UR6][R146.64], R44 ;  /* 0x0000002c92007986 */ /* 0x0203e4000c101d06 */
.L_x_6284:
[----:B------:R-:W-:Y:S05]  /*6ff0*/  BSYNC B2 ;  /* 0x0000000000027941 */ /* 0x000fea0003800000 */
.L_x_6283:
[----:B------:R-:W-:Y:S04]  /*7000*/  BSSY B2, `(.L_x_6291) ;  /* 0x00000c8000027945 */ /* 0x000fe80003800000 */
[----:B------:R-:W-:Y:S05]  /*7010*/  @!P1 BRA `(.L_x_6292) ;  /* 0x0000000c00189947 */ /* 0x000fea0003800000 */
[----:B-1----:R-:W1:Y:S01]  /*7020*/  LDC R147, c[0x0][0x2d0] ;  /* 0x0000b400ff937b82 */ /* 0x002e620000000800 */
[----:B------:R-:W-:Y:S01]  /*7030*/  BSSY B1, `(.L_x_6293) ;  /* 0x0000065000017945 */ /* 0x000fe20003800000 */
[----:B-1----:R-:W-:Y:S11]  /*7040*/  ISETP.GE.AND P0, PT, R16, R147, PT ;  /* 0x000000931000720c */ /* 0x002ff60003f06270 */
[----:B------:R-:W-:Y:S02]  /*7050*/  @!UPT UIADD3 URZ, URZ, URZ, URZ ;  /* 0x0000003f3f3ff290 */ /* 0x000fe4000fffe03f */
[----:B------:R-:W-:Y:S05]  /*7060*/  @P0 BRA `(.L_x_6294) ;  /* 0x0000000400840947 */ /* 0x000fea0003800000 */
[----:B------:R-:W1:Y:S01]  /*7070*/  LDC.64 R2, c[0x0][0x338] ;  /* 0x0000ce00ff027b82 */ /* 0x000e620000000a00 */
[----:B------:R-:W-:Y:S01]  /*7080*/  ISETP.GE.AND P0, PT, R16, UR4, PT ;  /* 0x0000000410007c0c */ /* 0x000fe2000bf06270 */
[----:B------:R-:W-:Y:S01]  /*7090*/  BSSY B0, `(.L_x_6295) ;  /* 0x000005d000007945 */ /* 0x000fe20003800000 */
[----:B------:R-:W-:Y:S01]  /*70a0*/  MOV R99, R97 ;  /* 0x0000006100637202 */ /* 0x000fe20000000f00 */
[----:B-1----:R-:W-:Y:S04]  /*70b0*/  IMAD.WIDE.U32 R154, R2, 0x60, R108 ;  /* 0x00000060029a7825 */ /* 0x002fe800078e006c */
[----:B------:R-:W-:Y:S05]  /*70c0*/  IMAD R3, R3, 0x60, RZ ;  /* 0x0000006003037824 */ /* 0x000fea00078e02ff */
[----:B------:R-:W-:Y:S02]  /*70d0*/  IADD3 R155, R155, R3, RZ ;  /* 0x000000039b9b7210 */ /* 0x000fe40007ffe0ff */
[----:B------:R-:W1:Y:S03]  /*70e0*/  LDC.64 R2, c[0x0][0x248] ;  /* 0x00009200ff027b82 */ /* 0x000e660000000a00 */
[----:B------:R1:W5:Y:S02]  /*70f0*/  LDG.E.128 R44, desc[UR6][R154.64] ;  /* 0x000000069a2c7981 */ /* 0x000364000c1e1d00 */
[----:B-1----:R-:W-:Y:S04]  /*7100*/  IMAD.WIDE.U32 R152, R2, 0x60, R98 ;  /* 0x0000006002987825 */ /* 0x002fe800078e0062 */
[----:B------:R-:W-:Y:S05]  /*7110*/  IMAD R3, R3, 0x60, RZ ;  /* 0x0000006003037824 */ /* 0x000fea00078e02ff */
[----:B------:R-:W-:Y:S01]  /*7120*/  IADD3 R153, R153, R3, RZ ;  /* 0x0000000399997210 */ /* 0x000fe20007ffe0ff */
[----:B------:R-:W-:Y:S06]  /*7130*/  @P0 BRA `(.L_x_6296) ;  /* 0x0000000400480947 */ /* 0x000fec0003800000 */
        /* <DEDUP_REMOVED lines=20> */
[C---:B--234-:R-:W-:Y:S02]  /*7280*/  LEA R18, P0, R99.reuse, R154, 0x1 ;  /* 0x0000009a63127211 */ /* 0x05cfe400078008ff */
        /* <DEDUP_REMOVED lines=61> */
.L_x_6296:
[----:B------:R-:W-:Y:S05]  /*7660*/  BSYNC B0 ;  /* 0x0000000000007941 */ /* 0x000fea0003800000 */
.L_x_6295:
[----:B-----5:R1:W-:Y:S02]  /*7670*/  STG.E.128 desc[UR6][R152.64], R44 ;  /* 0x0000002c98007986 */ /* 0x0203e4000c101d06 */
.L_x_6294:
[----:B------:R-:W-:Y:S05]  /*7680*/  BSYNC B1 ;  /* 0x0000000000017941 */ /* 0x000fea0003800000 */
.L_x_6293:
        /* <DEDUP_REMOVED lines=93> */
.L_x_6298:
[----:B------:R-:W-:Y:S05]  /*7c60*/  BSYNC B0 ;  /* 0x0000000000007941 */ /* 0x000fea0003800000 */
.L_x_6297:
[----:B-----5:R1:W-:Y:S02]  /*7c70*/  STG.E.128 desc[UR6][R146.64], R44 ;  /* 0x0000002c92007986 */ /* 0x0203e4000c101d06 */
.L_x_6292:
[----:B------:R-:W-:Y:S05]  /*7c80*/  BSYNC B2 ;  /* 0x0000000000027941 */ /* 0x000fea0003800000 */
.L_x_6291:
        /* <DEDUP_REMOVED lines=8> */
.L_x_6248:
        /* <DEDUP_REMOVED lines=10> */
.L_x_6300:
[----:B------:R-:W-:Y:S05]  /*7db0*/  BSYNC B0 ;  /* 0x0000000000007941 */ /* 0x000fea0003800000 */
.L_x_6299:
[----:B------:R-:W-:Y:S04]  /*7dc0*/  BSSY B0, `(.L_x_6301) ;  /* 0x0000010000007945 */ /* 0x000fe80003800000 */
[----:B------:R-:W-:Y:S05]  /*7dd0*/  @!P4 BRA `(.L_x_6302) ;  /* 0x000000000038c947 */ /* 0x000fea0003800000 */
[----:B------:R-:W-:Y:S02]  /*7de0*/  ISETP.NE.AND P6, PT, R129, RZ, PT ;  /* 0x000000ff8100720c */ /* 0x000fe40003fc5270 */
[----:B------:R-:W-:Y:S11]  /*7df0*/  ISETP.NE.AND P4, PT, R127, RZ, PT ;  /* 0x000000ff7f00720c */ /* 0x000ff60003f85270 */
[C---:B------:R-:W-:Y:S02]  /*7e00*/  @P6 LEA R26, P0, R78.reuse, R108, 0x1 ;  /* 0x0000006c4e1a6211 */ /* 0x040fe400078008ff */
[----:B-1234-:R-:W-:Y:S02]  /*7e10*/  @P6 LEA R18, P5, R165, R98, 0x1 ;  /* 0x00000062a5126211 */ /* 0x01efe400078a08ff */
[----:B------:R-:W-:Y:S02]  /*7e20*/  @P6 LEA.HI.X R27, R78, R109, R77, 0x1, P0 ;  /* 0x0000006d4e1b6211 */ /* 0x000fe400000f0c4d */
[----:B------:R-:W-:Y:S02]  /*7e30*/  @P4 LEA R2, P0, R83, R108, 0x1 ;  /* 0x0000006c53024211 */ /* 0x000fe400078008ff */
[----:B------:R-:W-:Y:S01]  /*7e40*/  @P6 LEA.HI.X R19, R165, R97, R164, 0x1, P5 ;  /* 0x00000061a5136211 */ /* 0x000fe200028f0ca4 */
[----:B------:R-:W2:Y:S01]  /*7e50*/  @P6 LDG.E.128 R20, desc[UR6][R26.64] ;  /* 0x000000061a146981 */ /* 0x000ea2000c1e1d00 */
[----:B------:R-:W-:Y:S02]  /*7e60*/  @P4 LEA.HI.X R3, R83, R109, R82, 0x1, P0 ;  /* 0x0000006d53034211 */ /* 0x000fe400000f0c52 */
[C---:B------:R-:W-:Y:S04]  /*7e70*/  @P4 LEA R24, P0, R86.reuse, R98, 0x1 ;  /* 0x0000006256184211 */ /* 0x040fe800078008ff */
[----:B------:R-:W-:Y:S01]  /*7e80*/  @P4 LEA.HI.X R25, R86, R97, R87, 0x1, P0 ;  /* 0x0000006156194211 */ /* 0x000fe200000f0c57 */
[----:B--2---:R1:W-:Y:S04]  /*7e90*/  @P6 STG.E.128 desc[UR6][R18.64], R20 ;  /* 0x0000001412006986 */ /* 0x0043e8000c101d06 */
[----:B------:R-:W2:Y:S04]  /*7ea0*/  @P4 LDG.E.128 R4, desc[UR6][R2.64] ;  /* 0x0000000602044981 */ /* 0x000ea8000c1e1d00 */
[----:B--2---:R1:W-:Y:S02]  /*7eb0*/  @P4 STG.E.128 desc[UR6][R24.64], R4 ;  /* 0x0000000418004986 */ /* 0x0043e4000c101d06 */
.L_x_6302:
[----:B------:R-:W-:Y:S05]  /*7ec0*/  BSYNC B0 ;  /* 0x0000000000007941 */ /* 0x000fea0003800000 */
.L_x_6301:
[----:B------:R-:W-:Y:S04]  /*7ed0*/  BSSY B0, `(.L_x_6303) ;  /* 0x0000010000007945 */ /* 0x000fe80003800000 */
[----:B------:R-:W-:Y:S05]  /*7ee0*/  @!P2 BRA `(.L_x_6304) ;  /* 0x000000000038a947 */ /* 0x000fea0003800000 */
[----:B------:R-:W-:Y:S02]  /*7ef0*/  ISETP.NE.AND P5, PT, R129, RZ, PT ;  /* 0x000000ff8100720c */ /* 0x000fe40003fa5270 */
[----:B------:R-:W-:Y:S11]  /*7f00*/  ISETP.NE.AND P2, PT, R127, RZ, PT ;  /* 0x000000ff7f00720c */ /* 0x000ff60003f45270 */
[----:B------:R-:W-:Y:S02]  /*7f10*/  @P5 LEA R26, P0, R80, R108, 0x1 ;  /* 0x0000006c501a5211 */ /* 0x000fe400078008ff */
[----:B-1234-:R-:W-:Y:S02]  /*7f20*/  @P5 LEA R18, P4, R144, R98, 0x1 ;  /* 0x0000006290125211 */ /* 0x01efe400078808ff */
[----:B------:R-:W-:Y:S02]  /*7f30*/  @P5 LEA.HI.X R27, R80, R109, R79, 0x1, P0 ;  /* 0x0000006d501b5211 */ /* 0x000fe400000f0c4f */
[C---:B------:R-:W-:Y:S02]  /*7f40*/  @P2 LEA R2, P0, R85.reuse, R108, 0x1 ;  /* 0x0000006c55022211 */ /* 0x040fe400078008ff */
        /* <DEDUP_REMOVED lines=8> */
.L_x_6304:
[----:B------:R-:W-:Y:S05]  /*7fd0*/  BSYNC B0 ;  /* 0x0000000000007941 */ /* 0x000fea0003800000 */
.L_x_6303:
        /* <DEDUP_REMOVED lines=22> */
.L_x_6305:
[----:B------:R-:W-:Y:S05]  /*8140*/  BSYNC B0 ;  /* 0x0000000000007941 */ /* 0x000fea0003800000 */
.L_x_6266:
[----:B------:R-:W5:Y:S02]  /*8150*/  LDC R0, c[0x0][0x338] ;  /* 0x0000ce00ff007b82 */ /* 0x000f640000000800 */
[----:B-----5:R-:W-:Y:S05]  /*8160*/  IMAD.U32 R3, R0, -0x40, RZ ;  /* 0xffffffc000037824 */ /* 0x020fea00078e00ff */
[C---:B-1----:R-:W-:Y:S04]  /*8170*/  LEA R108, P0, R3.reuse, R108, 0x1 ;  /* 0x0000006c036c7211 */ /* 0x042fe800078008ff */
[----:B------:R-:W-:Y:S01]  /*8180*/  LEA.HI.X.SX32 R109, R3, R109, 0x1, P0 ;  /* 0x0000006d036d7211 */ /* 0x000fe200000f0eff */
[----:B------:R-:W-:Y:S08]  /*8190*/  @!P3 BRA `(.L_x_6306) ;  /* 0x000000040030b947 */ /* 0x000ff00003800000 */
[----:B------:R-:W-:Y:S04]  /*81a0*/  IADD3 R3, R11, -0x1, RZ ;  /* 0xffffffff0b037810 */ /* 0x000fe80007ffe0ff */
[----:B------:R-:W-:Y:S11]  /*81b0*/  ISETP.GT.AND P0, PT, R3, R76, PT ;  /* 0x0000004c0300720c */ /* 0x000ff60003f04270 */
[----:B------:R-:W-:Y:S02]  /*81c0*/  @!UPT UIADD3 URZ, URZ, URZ, URZ ;  /* 0x0000003f3f3ff290 */ /* 0x000fe4000fffe03f */
[----:B------:R-:W-:Y:S05]  /*81d0*/  @!P0 BRA `(.L_x_6307) ;  /* 0x00000004004c8947 */ /* 0x000fea0003800000 */
[----:B---34-:R-:W-:Y:S01]  /*81e0*/  IMAD.MOV.U32 R20, RZ, RZ, RZ ;  /* 0x000000ffff147224 */ /* 0x018fe200078e00ff */
[----:B------:R-:W2:Y:S01]  /*81f0*/  LDC R2, c[0x0][0x380] ;  /* 0x0000e000ff027b82 */ /* 0x000ea20000000800 */
[----:B------:R-:W-:Y:S02]  /*8200*/  IADD3 R14, R14, -0x80, RZ ;  /* 0xffffff800e0e7810 */ /* 0x000fe40007ffe0ff */
[----:B------:R-:W-:Y:S02]  /*8210*/  IABS R15, R13 ;  /* 0x0000000d000f7213 */ /* 0x000fe40000000000 */
[----:B------:R-:W-:Y:S02]  /*8220*/  IADD3 R0, -R13, R14, RZ ;  /* 0x0000000e0d007210 */ /* 0x000fe40007ffe1ff */
[-C--:B--2---:R-:W-:Y:S02]  /*8230*/  IABS R5, R2.reuse ;  /* 0x0000000200057213 */ /* 0x084fe40000000000 */
        /* <DEDUP_REMOVED lines=47> */
[C---:B------:R-:W-:Y:S02]  /*8530*/  IMAD R5, R15.reuse, UR12, RZ ;  /* 0x0000000c0f057c24 */ /* 0x040fe4000f8e02ff */
[----:B------:R-:W-:Y:S02]  /*8540*/  IMAD R7, R8, UR16, RZ ;  /* 0x0000001008077c24 */ /* 0x000fe4000f8e02ff */
[----:B------:R-:W-:Y:S02]  /*8550*/  IMAD R5, R18, UR13, R5 ;  /* 0x0000000d12057c24 */ /* 0x000fe4000f8e0205 */
[----:B------:R-:W-:Y:S02]  /*8560*/  IMAD R7, R0, UR17, R7 ;  /* 0x0000001100077c24 */ /* 0x000fe4000f8e0207 */
[----:B------:R-:W-:Y:S01]  /*8570*/  IMAD R15, R15, UR14, RZ ;  /* 0x0000000e0f0f7c24 */ /* 0x000fe2000f8e02ff */
[----:B------:R-:W-:Y:S01]  /*8580*/  IADD3 R21, R21, R5, RZ ;  /* 0x0000000515157210 */ /* 0x000fe20007ffe0ff */
[----:B------:R-:W-:Y:S02]  /*8590*/  IMAD.IADD R23, R23, 0x1, R7 ;  /* 0x0000000117177824 */ /* 0x000fe400078e0207 */
        /* <DEDUP_REMOVED lines=12> */
.L_x_6306:
[----:B--234-:R-:W-:Y:S01]  /*8660*/  MOV R4, R100 ;  /* 0x0000006400047202 */ /* 0x01cfe20000000f00 */
[----:B------:R-:W1:Y:S01]  /*8670*/  LDC R2, c[0x0][0x250] ;  /* 0x00009400ff027b82 */ /* 0x000e620000000800 */
[----:B------:R-:W-:Y:S01]  /*8680*/  MOV R99, R97 ;  /* 0x0000006100637202 */ /* 0x000fe20000000f00 */
[----:B------:R-:W-:Y:S06]  /*8690*/  IMAD.MOV.U32 R5, RZ, RZ, R103 ;  /* 0x000000ffff057224 */ /* 0x000fec00078e0067 */
[----:B------:R-:W2:Y:S02]  /*86a0*/  LDC R0, c[0x0][0x248] ;  /* 0x00009200ff007b82 */ /* 0x000ea40000000800 */
[----:B--2---:R-:W-:Y:S02]  /*86b0*/  IMAD.U32 R3, R0, -0x40, RZ ;  /* 0xffffffc000037824 */ /* 0x004fe400078e00ff */
[----:B-1----:R-:W-:Y:S03]  /*86c0*/  IMAD.U32 R2, R2, -0x40, RZ ;  /* 0xffffffc002027824 */ /* 0x002fe600078e00ff */
[C---:B------:R-:W-:Y:S02]  /*86d0*/  LEA R98, P0, R3.reuse, R98, 0x1 ;  /* 0x0000006203627211 */ /* 0x040fe400078008ff */
[C---:B------:R-:W-:Y:S02]  /*86e0*/  LEA R100, P1, R2.reuse, R4, 0x1 ;  /* 0x0000000402647211 */ /* 0x040fe400078208ff */
[----:B------:R-:W-:Y:S02]  /*86f0*/  LEA.HI.X.SX32 R97, R3, R99, 0x1, P0 ;  /* 0x0000006303617211 */ /* 0x000fe400000f0eff */
[----:B------:R-:W-:Y:S09]  /*8700*/  LEA.HI.X.SX32 R103, R2, R5, 0x1, P1 ;  /* 0x0000000502677211 */ /* 0x000ff200008f0eff */
.L_x_6307:
[----:B------:R-:W-:Y:S04]  /*8710*/  IADD3 R11, R11, -0x1, RZ ;  /* 0xffffffff0b0b7810 */ /* 0x000fe80007ffe0ff */
[----:B------:R-:W-:Y:S11]  /*8720*/  ISETP.GT.AND P0, PT, R11, R76, PT ;  /* 0x0000004c0b00720c */ /* 0x000ff60003f04270 */
[----:B------:R-:W-:Y:S02]  /*8730*/  @!UPT UIADD3 URZ, URZ, URZ, URZ ;  /* 0x0000003f3f3ff290 */ /* 0x000fe4000fffe03f */
[----:B------:R-:W-:Y:S05]  /*8740*/  @P0 BRA `(.L_x_6308) ;  /* 0xffffffa000d40947 */ /* 0x000fea000383ffff */
.L_x_6239:
[----:B------:R-:W1:Y:S01]  /*8750*/  S2UR UR4, SR_CgaCtaId ;  /* 0x00000000000479c3 */ /* 0x000e620000008800 */
[----:B------:R-:W-:Y:S01]  /*8760*/  ULDC UR12, c[0x0][0x2e0] ;  /* 0x0000b800000c7ab9 */ /* 0x000fe20000000800 */
[----:B------:R-:W-:-:S06]  /*8770*/  UMOV UR10, 0x400 ;  /* 0x00000400000a7882 */ /* 0x000fcc0000000000 */
[----:B------:R-:W-:Y:S01]  /*8780*/  BAR.SYNC.DEFER_BLOCKING 0x0 ;  /* 0x0000000000007b1d */ /* 0x000fe20000010000 */
[----:B------:R-:W-:Y:S02]  /*8790*/  ISETP.NE.AND P1, PT, RZ, UR12, PT ;  /* 0x0000000cff007c0c */ /* 0x000fe4000bf25270 */
[----:B------:R-:W-:-:S05]  /*87a0*/  ISETP.GE.AND P0, PT, R12, UR5, PT ;  /* 0x000000050c007c0c */ /* 0x000fca000bf06270 */
[----:B------:R-:W2:Y:S01]  /*87b0*/  LDC.64 R2, c[0x0][0x240] ;  /* 0x00009000ff027b82 */ /* 0x000ea20000000a00 */
[----:B------:R-:W-:Y:S01]  /*87c0*/  BSSY B3, `(.L_x_6309) ;  /* 0x000055a000037945 */ /* 0x000fe20003800000 */
[----:B-1----:R-:W-:-:S06]  /*87d0*/  ULEA UR4, UR4, UR10, 0x18 ;  /* 0x0000000a04047291 */ /* 0x002fcc000f8ec03f */
[----:B------:R-:W-:Y:S02]  /*87e0*/  LEA R172, R130, UR4, 0x1 ;  /* 0x0000000482ac7c11 */ /* 0x000fe4000f8e08ff */
[C---:B--234-:R-:W-:Y:S01]  /*87f0*/  SHF.L.U64.HI R7, R2.reuse, 0x4, R3 ;  /* 0x0000000402077819 */ /* 0x05cfe20000010203 */
        /* <DEDUP_REMOVED lines=9> */
[----:B------:R-:W-:Y:S01]  /*8890*/  IADD3 R9, P2, R9, R136, RZ ;  /* 0x0000008809097210 */ /* 0x000fe20007f5e0ff */
[----:B------:R-:W-:Y:S01]  /*88a0*/  IMAD.MOV.U32 R138, RZ, RZ, R136 ;  /* 0x000000ffff8a7224 */ /* 0x000fe200078e0088 */
[----:B------:R-:W-:Y:S01]  /*88b0*/  LEA.HI.X R5, R2, R139, R3, 0x5, P1 ;  /* 0x0000008b02057211 */ /* 0x000fe200008f2c03 */
[----:B------:R-:W-:Y:S01]  /*88c0*/  IMAD.IADD R13, R168, 0x1, -R63 ;  /* 0x00000001a80d7824 */ /* 0x000fe200078e0a3f */
[----:B------:R-:W-:Y:S01]  /*88d0*/  LEA R30, P1, R4, UR8, 0x1 ;  /* 0x00000008041e7c11 */ /* 0x000fe2000f8208ff */
[--C-:B------:R-:W-:Y:S01]  /*88e0*/  IMAD.X R6, R7, 0x1, R139.reuse, P2 ;  /* 0x0000000107067824 */ /* 0x100fe200010e068b */
[----:B------:R-:W-:Y:S01]  /*88f0*/  LEA R32, P4, R136, UR8, 0x1 ;  /* 0x0000000888207c11 */ /* 0x000fe2000f8808ff */
[----:B------:R-:W-:Y:S01]  /*8900*/  IMAD.WIDE.U32 R10, R2, 0x30, R138 ;  /* 0x00000030020a7825 */ /* 0x000fe200078e008a */
[----:B------:R-:W-:-:S02]  /*8910*/  LEA.HI.X R31, R4, UR9, R5, 0x1, P1 ;  /* 0x00000009041f7c11 */ /* 0x000fc400088f0c05 */
[----:B------:R-:W-:Y:S01]  /*8920*/  ISETP.NE.AND P1, PT, RZ, UR5, PT ;  /* 0x00000005ff007c0c */ /* 0x000fe2000bf25270 */
[----:B------:R-:W-:Y:S01]  /*8930*/  IMAD R5, R3, 0x30, RZ ;  /* 0x0000003003057824 */ /* 0x000fe200078e02ff */
[C---:B------:R-:W-:Y:S02]  /*8940*/  LEA R18, P2, R9.reuse, UR8, 0x1 ;  /* 0x0000000809127c11 */ /* 0x040fe4000f8408ff */
[----:B------:R-:W-:Y:S02]  /*8950*/  LEA.HI.X R33, R136, UR9, R139, 0x1, P4 ;  /* 0x0000000988217c11 */ /* 0x000fe4000a0f0c8b */
[----:B------:R-:W-:Y:S02]  /*8960*/  LEA.HI.X R19, R9, UR9, R6, 0x1, P2 ;  /* 0x0000000909137c11 */ /* 0x000fe400090f0c06 */
[----:B------:R-:W-:Y:S02]  /*8970*/  LEA R28, P4, R10, UR8, 0x1 ;  /* 0x000000080a1c7c11 */ /* 0x000fe4000f8808ff */
        /* <DEDUP_REMOVED lines=15> */
[----:B------:R-:W-:Y:S01]  /*8a70*/  IMAD.SHL.U32 R36, R6, 0x2, RZ ;  /* 0x0000000206247824 */ /* 0x000fe200078e00ff */
        /* <DEDUP_REMOVED lines=54> */
.L_x_6317:
[----:B------:R-:W-:Y:S05]  /*8de0*/  BSYNC B0 ;  /* 0x0000000000007941 */ /* 0x000fea0003800000 */
.L_x_6316:
[----:B-----5:R3:W-:Y:S02]  /*8df0*/  STS.128 [R172], R8 ;  /* 0x00000008ac007388 */ /* 0x0207e40000000c00 */
.L_x_6315:
[----:B------:R-:W-:Y:S05]  /*8e00*/  BSYNC B1 ;  /* 0x0000000000017941 */ /* 0x000fea0003800000 */
.L_x_6314:
        /* <DEDUP_REMOVED lines=45> */
.L_x_6319:
[----:B------:R-:W-:Y:S05]  /*90e0*/  BSYNC B0 ;  /* 0x0000000000007941 */ /* 0x000fea0003800000 */
.L_x_6318:
[----:B-----5:R1:W-:Y:S02]  /*90f0*/  STS.128 [R172+0x2000], R8 ;  /* 0x00200008ac007388 */ /* 0x0203e40000000c00 */
.L_x_6313:
[----:B------:R-:W-:Y:S05]  /*9100*/  BSYNC B2 ;  /* 0x0000000000027941 */ /* 0x000fea0003800000 */
.L_x_6312:
[----:B------:R-:W-:Y:S01]  /*9110*/  VIADD R0, R134, 0x10 ;  /* 0x0000001086007836 */ /* 0x000fe20000000000 */
[----:B------:R-:W-:Y:S04]  /*9120*/  BSSY B2, `(.L_x_6320) ;  /* 0x000006e000027945 */ /* 0x000fe80003800000 */
[----:B------:R-:W-:-:S04]  /*9130*/  ISETP.GE.AND P1, PT, R0, R13, PT ;  /* 0x0000000d0000720c */ /* 0x000fc80003f26270 */
[----:B------:R-:W-:-:S13]  /*9140*/  ISETP.LT.OR P1, PT, R50, -0x87, P1 ;  /* 0xffffff793200780c */ /* 0x000fda0000f21670 */
[----:B------:R-:W-:Y:S05]  /*9150*/  @P1 BRA `(.L_x_6321) ;  /* 0x0000000400a81947 */ /* 0x000fea0003800000 */
[----:B------:R-:W-:Y:S01]  /*9160*/  ULDC UR5, c[0x0][0x2d0] ;  /* 0x0000b40000057ab9 */ /* 0x000fe20000000800 */
[C---:B------:R-:W-:Y:S01]  /*9170*/  IADD3 R2, P2, R73.reuse, R6, RZ ;  /* 0x0000000649027210 */ /* 0x040fe20007f5e0ff */
[----:B------:R-:W-:Y:S01]  /*9180*/  ULDC.64 UR10, c[0x0][0x358] ;  /* 0x0000d600000a7ab9 */ /* 0x000fe20000000a00 */
[----:B------:R-:W-:Y:S01]  /*9190*/  ISETP.GE.AND P1, PT, R16, UR5, PT ;  /* 0x0000000510007c0c */ /* 0x000fe2000bf26270 */
[----:B------:R-:W-:Y:S01]  /*91a0*/  ULDC.64 UR8, c[0x0][0x360] ;  /* 0x0000d80000087ab9 */ /* 0x000fe20000000a00 */
[----:B------:R-:W-:Y:S01]  /*91b0*/  LEA.HI.X.SX32 R73, R73, R7, 0x1, P2 ;  /* 0x0000000749497211 */ /* 0x000fe200010f0eff */
[C---:B------:R-:W-:Y:S01]  /*91c0*/  IMAD.SHL.U32 R34, R2.reuse, 0x2, RZ ;  /* 0x0000000202227824 */ /* 0x040fe200078e00ff */
[----:B------:R-:W-:Y:S02]  /*91d0*/  BSSY B1, `(.L_x_6322) ;  /* 0x0000034000017945 */ /* 0x000fe40003800000 */
[----:B------:R-:W-:Y:S02]  /*91e0*/  SHF.L.U64.HI R2, R2, 0x1, R73 ;  /* 0x0000000102027819 */ /* 0x000fe40000010249 */
[----:B--23--:R-:W-:-:S02]  /*91f0*/  IADD3 R32, P4, R34, UR10, RZ ;  /* 0x0000000a22207c10 */ /* 0x00cfc4000ff9e0ff */
[----:B------:R-:W-:Y:S02]  /*9200*/  IADD3 R34, P2, R34, UR8, RZ ;  /* 0x0000000822227c10 */ /* 0x000fe4000ff5e0ff */
[C---:B------:R-:W-:Y:S01]  /*9210*/  IADD3.X R33, R2.reuse, UR11, RZ, P4, !PT ;  /* 0x0000000b02217c10 */ /* 0x040fe2000a7fe4ff */
[----:B------:R2:W-:Y:S01]  /*9220*/  @P1 STS.128 [R172+0x800], RZ ;  /* 0x000800ffac001388 */ /* 0x0005e20000000c00 */
[----:B------:R-:W-:Y:S01]  /*9230*/  IADD3.X R35, R2, UR9, RZ, P2, !PT ;  /* 0x0000000902237c10 */ /* 0x000fe200097fe4ff */
[----:B------:R-:W-:Y:S08]  /*9240*/  @P1 BRA `(.L_x_6323) ;  /* 0x0000000000b01947 */ /* 0x000ff00003800000 */
[----:B-1----:R1:W5:Y:S01]  /*9250*/  LDG.E.128 R8, desc[UR6][R18.64] ;  /* 0x0000000612087981 */ /* 0x002362000c1e1d00 */
[----:B------:R-:W-:Y:S01]  /*9260*/  ISETP.GE.AND P1, PT, R16, UR12, PT ;  /* 0x0000000c10007c0c */ /* 0x000fe2000bf26270 */
[----:B------:R-:W-:-:S12]  /*9270*/  BSSY B0, `(.L_x_6324) ;  /* 0x0000028000007945 */ /* 0x000fd80003800000 */
[----:B------:R-:W-:Y:S05]  /*9280*/  @P1 BRA `(.L_x_6325) ;  /* 0x0000000000981947 */ /* 0x000fea0003800000 */
[----:B------:R-:W3:Y:S04]  /*9290*/  LDG.E.64 R2, desc[UR6][R34.64] ;  /* 0x0000000622027981 */ /* 0x000ee8000c1e1b00 */
[----:B------:R-:W2:Y:S01]  /*92a0*/  LDG.E.64 R4, desc[UR6][R32.64] ;  /* 0x0000000620047981 */ /* 0x000ea2000c1e1b00 */
        /* <DEDUP_REMOVED lines=10> */
[----:B--2---:R-:W-:Y:S01]  /*9350*/  LOP3.LUT R26, R4, 0xffff0000, RZ, 0xc0, !PT ;  /* 0xffff0000041a7812 */ /* 0x004fe200078ec0ff */
        /* <DEDUP_REMOVED lines=25> */
.L_x_6325:
[----:B------:R-:W-:Y:S05]  /*94f0*/  BSYNC B0 ;  /* 0x0000000000007941 */ /* 0x000fea0003800000 */
.L_x_6324:
[----:B-----5:R3:W-:Y:S02]  /*9500*/  STS.128 [R172+0x800], R8 ;  /* 0x00080008ac007388 */ /* 0x0207e40000000c00 */
.L_x_6323:
[----:B------:R-:W-:Y:S05]  /*9510*/  BSYNC B1 ;  /* 0x0000000000017941 */ /* 0x000fea0003800000 */
.L_x_6322:
[----:B------:R1:W-:Y:S01]  /*9520*/  @P0 STS.128 [R172+0x2800], RZ ;  /* 0x002800ffac000388 */ /* 0x0003e20000000c00 */
[----:B------:R-:W-:Y:S05]  /*9530*/  @P0 BRA `(.L_x_6321) ;  /* 0x0000000000b00947 */ /* 0x000fea0003800000 */
[----:B-1-3--:R1:W5:Y:S01]  /*9540*/  LDG.E.128 R8, desc[UR6][R18.64+0x80] ;  /* 0x0000800612087981 */ /* 0x00a362000c1e1d00 */
[----:B------:R-:W-:Y:S01]  /*9550*/  ISETP.GE.AND P1, PT, R12, UR12, PT ;  /* 0x0000000c0c007c0c */ /* 0x000fe2000bf26270 */
[----:B------:R-:W-:-:S12]  /*9560*/  BSSY B0, `(.L_x_6326) ;  /* 0x0000028000007945 */ /* 0x000fd80003800000 */
[----:B------:R-:W-:Y:S05]  /*9570*/  @P1 BRA `(.L_x_6327) ;  /* 0x0000000000981947 */ /* 0x000fea0003800000 */
[----:B------:R-:W3:Y:S04]  /*9580*/  LDG.E.64 R2, desc[UR6][R34.64+0x40] ;  /* 0x0000400622027981 */ /* 0x000ee8000c1e1b00 */
[----:B------:R-:W2:Y:S01]  /*9590*/  LDG.E.64 R4, desc[UR6][R32.64+0x40] ;  /* 0x0000400620047981 */ /* 0x000ea2000c1e1b00 */
[C---:B-----5:R-:W-:Y:S01]  /*95a0*/  SHF.L.U32 R14, R9.reuse, 0x10, RZ ;  /* 0x00000010090e7819 */ /* 0x060fe200000006ff */
[----:B-1----:R-:W-:Y:S01]  /*95b0*/  IMAD.U32 R19, R10, 0x10000, RZ ;  /* 0x000100000a137824 */ /* 0x002fe200078e00ff */
        /* <DEDUP_REMOVED lines=34> */
.L_x_6327:
[----:B------:R-:W-:Y:S05]  /*97e0*/  BSYNC B0 ;  /* 0x0000000000007941 */ /* 0x000fea0003800000 */
.L_x_6326:
[----:B-----5:R3:W-:Y:S02]  /*97f0*/  STS.128 [R172+0x2800], R8 ;  /* 0x00280008ac007388 */ /* 0x0207e40000000c00 */
.L_x_6321:
[----:B------:R-:W-:Y:S05]  /*9800*/  BSYNC B2 ;  /* 0x0000000000027941 */ /* 0x000fea0003800000 */
.L_x_6320:
[----:B-1----:R-:W-:Y:S01]  /*9810*/  VIADD R18, R134, 0x20 ;  /* 0x0000002086127836 */ /* 0x002fe20000000000 */
        /* <DEDUP_REMOVED lines=12> */
[----:B------:R-:W-:-:S03]  /*98e0*/  IMAD.SHL.U32 R34, R3, 0x2, RZ ;  /* 0x0000000203227824 */ /* 0x000fc600078e00ff */
[----:B------:R-:W-:Y:S01]  /*98f0*/  SHF.L.U64.HI R2, R3, 0x1, R2 ;  /* 0x0000000103027819 */ /* 0x000fe20000010202 */
[----:B------:R1:W-:Y:S01]  /*9900*/  @P1 STS.128 [R172+0x1000], RZ ;  /* 0x001000ffac001388 */ /* 0x0003e20000000c00 */
[C---:B--23--:R-:W-:Y:S02]  /*9910*/  IADD3 R32, P4, R34.reuse, UR10, RZ ;  /* 0x0000000a22207c10 */ /* 0x04cfe4000ff9e0ff */
        /* <DEDUP_REMOVED lines=22> */
[----:B------:R-:W-:Y:S01]  /*9a80*/  FMUL.FTZ R26, R14, R8 ;  /* 0x000000080e1a7220 */ /* 0x000fe20000410000 */
[-C--:B------:R-:W-:Y:S01]  /*9a90*/  FMUL.FTZ R8, R11, R10.reuse ;  /* 0x0000000a0b087220 */ /* 0x080fe20000410000 */
[----:B------:R-:W-:Y:S01]  /*9aa0*/  FMUL.FTZ R10, R19, R10 ;  /* 0x0000000a130a7220 */ /* 0x000fe20000410000 */
[----:B------:R-:W-:-:S02]  /*9ab0*/  SHF.L.U32 R2, R2, 0x10, RZ ;  /* 0x0000001002027819 */ /* 0x000fc400000006ff */
[C---:B------:R-:W-:Y:S01]  /*9ac0*/  LOP3.LUT R24, R4.reuse, 0xffff0000, RZ, 0xc0, !PT ;  /* 0xffff000004187812 */ /* 0x040fe200078ec0ff */
[----:B------:R-:W-:Y:S01]  /*9ad0*/  FFMA.FTZ R11, R11, R22, R10 ;  /* 0x000000160b0b7223 */ /* 0x000fe2000001000a */
[----:B------:R-:W-:Y:S01]  /*9ae0*/  SHF.L.U32 R3, R3, 0x10, RZ ;  /* 0x0000001003037819 */ /* 0x000fe200000006ff */
[----:B------:R-:W-:Y:S01]  /*9af0*/  FMUL.FTZ R10, R21, R2 ;  /* 0x00000002150a7220 */ /* 0x000fe20000410000 */
[----:B------:R-:W-:Y:S02]  /*9b00*/  IMAD.U32 R4, R4, 0x10000, RZ ;  /* 0x0001000004047824 */ /* 0x000fe400078e00ff */
[-C--:B------:R-:W-:Y:S01]  /*9b10*/  FFMA.FTZ R23, R14, R24.reuse, -R23 ;  /* 0x000000180e177223 */ /* 0x080fe20000010817 */
[----:B------:R-:W-:Y:S01]  /*9b20*/  FFMA.FTZ R26, R9, R24, R26 ;  /* 0x00000018091a7223 */ /* 0x000fe2000001001a */
[----:B------:R-:W-:Y:S01]  /*9b30*/  SHF.L.U32 R5, R5, 0x10, RZ ;  /* 0x0000001005057819 */ /* 0x000fe200000006ff */
[----:B------:R-:W-:Y:S01]  /*9b40*/  FMUL.FTZ R2, R15, R2 ;  /* 0x000000020f027220 */ /* 0x000fe20000410000 */
[-C--:B------:R-:W-:Y:S01]  /*9b50*/  FMUL.FTZ R9, R25, R3.reuse ;  /* 0x0000000319097220 */ /* 0x080fe20000410000 */
[C---:B------:R-:W-:Y:S01]  /*9b60*/  FMUL.FTZ R14, R20.reuse, R3 ;  /* 0x00000003140e7220 */ /* 0x040fe20000410000 */
        /* <DEDUP_REMOVED lines=9> */
[----:B------:R-:W-:Y:S02]  /*9c00*/  MOV R9, R23 ;  /* 0x0000001700097202 */ /* 0x000fe40000000f00 */
.L_x_6333:
[----:B------:R-:W-:Y:S05]  /*9c10*/  BSYNC B0 ;  /* 0x0000000000007941 */ /* 0x000fea0003800000 */
.L_x_6332:
[----:B-----5:R3:W-:Y:S02]  /*9c20*/  STS.128 [R172+0x1000], R8 ;  /* 0x00100008ac007388 */ /* 0x0207e40000000c00 */
.L_x_6331:
[----:B------:R-:W-:Y:S05]  /*9c30*/  BSYNC B1 ;  /* 0x0000000000017941 */ /* 0x000fea0003800000 */
.L_x_6330:
        /* <DEDUP_REMOVED lines=45> */
.L_x_6335:
[----:B------:R-:W-:Y:S05]  /*9f10*/  BSYNC B0 ;  /* 0x0000000000007941 */ /* 0x000fea0003800000 */
.L_x_6334:
[----:B-----5:R1:W-:Y:S02]  /*9f20*/  STS.128 [R172+0x3000], R8 ;  /* 0x00300008ac007388 */ /* 0x0203e40000000c00 */
.L_x_6329:
[----:B------:R-:W-:Y:S05]  /*9f30*/  BSYNC B2 ;  /* 0x0000000000027941 */ /* 0x000fea0003800000 */
.L_x_6328:
[----:B--23--:R-:W-:-:S05]  /*9f40*/  VIADD R30, R134, 0x30 ;  /* 0x00000030861e7836 */ /* 0x00cfca0000000000 */
        /* <DEDUP_REMOVED lines=14> */
[C---:B------:R-:W-:Y:S02]  /*a030*/  IADD3 R20, P4, R24.reuse, UR10, RZ ;  /* 0x0000000a18147c10 */ /* 0x040fe4000ff9e0ff */
[----:B------:R-:W-:Y:S02]  /*a040*/  IADD3 R24, P2, R24, UR8, RZ ;  /* 0x0000000818187c10 */ /* 0x000fe4000ff5e0ff */
[C---:B------:R-:W-:Y:S02]  /*a050*/  IADD3.X R21, R2.reuse, UR11, RZ, P4, !PT ;  /* 0x0000000b02157c10 */ /* 0x040fe4000a7fe4ff */
        /* <DEDUP_REMOVED lines=20> */
[-C--:B------:R-:W-:Y:S01]  /*a1a0*/  FMUL.FTZ R10, R6, R8.reuse ;  /* 0x00000008060a7220 */ /* 0x080fe20000410000 */
[----:B------:R-:W-:Y:S01]  /*a1b0*/  FMUL.FTZ R23, R7, R8 ;  /* 0x0000000807177220 */ /* 0x000fe20000410000 */
[----:B------:R-:W-:Y:S01]  /*a1c0*/  LOP3.LUT R22, R5, 0xffff0000, RZ, 0xc0, !PT ;  /* 0xffff000005167812 */ /* 0x000fe200078ec0ff */
[-C--:B------:R-:W-:Y:S01]  /*a1d0*/  FMUL.FTZ R8, R11, R16.reuse ;  /* 0x000000100b087220 */ /* 0x080fe20000410000 */
[----:B------:R-:W-:Y:S01]  /*a1e0*/  SHF.L.U32 R2, R2, 0x10, RZ ;  /* 0x0000001002027819 */ /* 0x000fe200000006ff */
[----:B------:R-:W-:Y:S01]  /*a1f0*/  FMUL.FTZ R16, R13, R16 ;  /* 0x000000100d107220 */ /* 0x000fe20000410000 */
[-C--:B------:R-:W-:Y:S01]  /*a200*/  FFMA.FTZ R23, R6, R17.reuse, R23 ;  /* 0x0000001106177223 */ /* 0x080fe20000010017 */
[----:B------:R-:W-:Y:S01]  /*a210*/  FFMA.FTZ R10, R7, R17, -R10 ;  /* 0x00000011070a7223 */ /* 0x000fe2000001080a */
[----:B------:R-:W-:Y:S01]  /*a220*/  SHF.L.U32 R4, R4, 0x10, RZ ;  /* 0x0000001004047819 */ /* 0x000fe200000006ff */
[----:B------:R-:W-:Y:S01]  /*a230*/  FFMA.FTZ R11, R11, R22, R16 ;  /* 0x000000160b0b7223 */ /* 0x000fe20000010010 */
[----:B------:R-:W-:Y:S01]  /*a240*/  SHF.L.U32 R5, R5, 0x10, RZ ;  /* 0x0000001005057819 */ /* 0x000fe200000006ff */
[-C--:B------:R-:W-:Y:S01]  /*a250*/  FMUL.FTZ R6, R15, R2.reuse ;  /* 0x000000020f067220 */ /* 0x080fe20000410000 */
        /* <DEDUP_REMOVED lines=12> */
.L_x_6340:
[----:B------:R-:W-:Y:S05]  /*a320*/  BSYNC B0 ;  /* 0x0000000000007941 */ /* 0x000fea0003800000 */
.L_x_6339:
[----:B-----5:R3:W-:Y:S02]  /*a330*/  STS.128 [R172+0x1800], R8 ;  /* 0x00180008ac007388 */ /* 0x0207e40000000c00 */
.L_x_6338:
[----:B------:R-:W-:Y:S05]  /*a340*/  BSYNC B1 ;  /* 0x0000000000017941 */ /* 0x000fea0003800000 */
.L_x_6337:
        /* <DEDUP_REMOVED lines=22> */
[-C--:B------:R-:W-:Y:S01]  /*a4b0*/  FMUL.FTZ R21, R11, R15.reuse ;  /* 0x0000000f0b157220 */ /* 0x080fe20000410000 */
[----:B------:R-:W-:Y:S01]  /*a4c0*/  SHF.L.U32 R2, R2, 0x10, RZ ;  /* 0x0000001002027819 */ /* 0x000fe200000006ff */
[----:B------:R-:W-:Y:S01]  /*a4d0*/  FMUL.FTZ R8, R12, R15 ;  /* 0x0000000f0c087220 */ /* 0x000fe20000410000 */
[----:B------:R-:W-:Y:S01]  /*a4e0*/  FFMA.FTZ R23, R6, R17, R23 ;  /* 0x0000001106177223 */ /* 0x000fe20000010017 */
[----:B------:R-:W-:-:S02]  /*a4f0*/  IMAD.U32 R6, R3, 0x10000, RZ ;  /* 0x0001000003067824 */ /* 0x000fc400078e00ff */
[-C--:B------:R-:W-:Y:S01]  /*a500*/  FFMA.FTZ R21, R12, R16.reuse, -R21 ;  /* 0x000000100c157223 */ /* 0x080fe20000010815 */
[----:B------:R-:W-:Y:S01]  /*a510*/  FFMA.FTZ R8, R11, R16, R8 ;  /* 0x000000100b087223 */ /* 0x000fe20000010008 */
[-C--:B------:R-:W-:Y:S01]  /*a520*/  FMUL.FTZ R12, R14, R2.reuse ;  /* 0x000000020e0c7220 */ /* 0x080fe20000410000 */
[----:B------:R-:W-:Y:S01]  /*a530*/  FMUL.FTZ R3, R9, R2 ;  /* 0x0000000209037220 */ /* 0x000fe20000410000 */
[----:B------:R-:W-:Y:S01]  /*a540*/  SHF.L.U32 R4, R4, 0x10, RZ ;  /* 0x0000001004047819 */ /* 0x000fe200000006ff */
[-C--:B------:R-:W-:Y:S01]  /*a550*/  FMUL.FTZ R2, R19, R6.reuse ;  /* 0x0000000613027220 */ /* 0x080fe20000410000 */
[----:B------:R-:W-:Y:S01]  /*a560*/  SHF.L.U32 R16, R5, 0x10, RZ ;  /* 0x0000001005107819 */ /* 0x000fe200000006ff */
[----:B------:R-:W-:Y:S01]  /*a570*/  FMUL.FTZ R6, R13, R6 ;  /* 0x000000060d067220 */ /* 0x000fe20000410000 */
        /* <DEDUP_REMOVED lines=9> */
.L_x_6342:
[----:B------:R-:W-:Y:S05]  /*a610*/  BSYNC B0 ;  /* 0x0000000000007941 */ /* 0x000fea0003800000 */
.L_x_6341:
[----:B-----5:R3:W-:Y:S01]  /*a620*/  STS.128 [R172+0x3800], R8 ;  /* 0x00380008ac007388 */ /* 0x0207e20000000c00 */
[----:B------:R-:W-:Y:S05]  /*a630*/  BRA `(.L_x_6336) ;  /* 0x0000003400c87947 */ /* 0x000fea0003800000 */
.L_x_6311:
        /* <DEDUP_REMOVED lines=66> */
[----:B--2---:R-:W-:Y:S01]  /*aa60*/  SHF.L.U32 R7, R21, 0x10, RZ ;  /* 0x0000001015077819 */ /* 0x004fe200000006ff */
        /* <DEDUP_REMOVED lines=26> */
.L_x_6348:
[----:B------:R-:W-:Y:S05]  /*ac10*/  BSYNC B0 ;  /* 0x0000000000007941 */ /* 0x000fea0003800000 */
.L_x_6347:
[----:B-----5:R3:W-:Y:S02]  /*ac20*/  STS.128 [R172], R24 ;  /* 0x00000018ac007388 */ /* 0x0207e40000000c00 */
.L_x_6346:
[----:B------:R-:W-:Y:S05]  /*ac30*/  BSYNC B1 ;  /* 0x0000000000017941 */ /* 0x000fea0003800000 */
.L_x_6345:
        /* <DEDUP_REMOVED lines=30> */
[C---:B--23--:R-:W-:Y:S01]  /*ae20*/  IMAD.U32 R32, R26.reuse, 0x10000, RZ ;  /* 0x000100001a207824 */ /* 0x04cfe200078e00ff */
[C---:B------:R-:W-:Y:S02]  /*ae30*/  LOP3.LUT R0, R25.reuse, 0xffff0000, RZ, 0xc0, !PT ;  /* 0xffff000019007812 */ /* 0x040fe400078ec0ff */
[----:B------:R-:W-:Y:S02]  /*ae40*/  SHF.L.U32 R33, R25, 0x10, RZ ;  /* 0x0000001019217819 */ /* 0x000fe400000006ff */
        /* <DEDUP_REMOVED lines=55> */
.L_x_6350:
[----:B------:R-:W-:Y:S05]  /*b1c0*/  BSYNC B0 ;  /* 0x0000000000007941 */ /* 0x000fea0003800000 */
.L_x_6349:
[----:B-----5:R1:W-:Y:S02]  /*b1d0*/  STS.128 [R172+0x2000], R24 ;  /* 0x00200018ac007388 */ /* 0x0203e40000000c00 */
.L_x_6344:
[----:B------:R-:W-:Y:S05]  /*b1e0*/  BSYNC B2 ;  /* 0x0000000000027941 */ /* 0x000fea0003800000 */
.L_x_6343:
        /* <DEDUP_REMOVED lines=38> */
[C---:B--2--5:R-:W-:Y:S01]  /*b450*/  IMAD.U32 R32, R24.reuse, 0x10000, RZ ;  /* 0x0001000018207824 */ /* 0x064fe200078e00ff */
        /* <DEDUP_REMOVED lines=59> */
.L_x_6356:
[----:B------:R-:W-:Y:S05]  /*b810*/  BSYNC B0 ;  /* 0x0000000000007941 */ /* 0x000fea0003800000 */
.L_x_6355:
[----:B-----5:R3:W-:Y:S02]  /*b820*/  STS.128 [R172+0x800], R24 ;  /* 0x00080018ac007388 */ /* 0x0207e40000000c00 */
.L_x_6354:
[----:B------:R-:W-:Y:S05]  /*b830*/  BSYNC B1 ;  /* 0x0000000000017941 */ /* 0x000fea0003800000 */
.L_x_6353:
        /* <DEDUP_REMOVED lines=38> */
[----:B------:R-:W-:Y:S01]  /*baa0*/  LOP3.LUT R6, R6, 0xffff0000, RZ, 0xc0, !PT ;  /* 0xffff000006067812 */ /* 0x000fe200078ec0ff */
[C---:B---3--:R-:W-:Y:S01]  /*bab0*/  IMAD.U32 R7, R9.reuse, 0x10000, RZ ;  /* 0x0001000009077824 */ /* 0x048fe200078e00ff */
[----:B------:R-:W-:Y:S01]  /*bac0*/  LOP3.LUT R35, R9, 0xffff0000, RZ, 0xc0, !PT ;  /* 0xffff000009237812 */ /* 0x000fe200078ec0ff */
[----:B------:R-:W-:Y:S01]  /*bad0*/  IMAD.U32 R34, R10, 0x10000, RZ ;  /* 0x000100000a227824 */ /* 0x000fe200078e00ff */
[----:B------:R-:W-:-:S02]  /*bae0*/  SHF.L.U32 R9, R11, 0x10, RZ ;  /* 0x000000100b097819 */ /* 0x000fc400000006ff */
[----:B------:R-:W-:Y:S02]  /*baf0*/  LOP3.LUT R36, R11, 0xffff0000, RZ, 0xc0, !PT ;  /* 0xffff00000b247812 */ /* 0x000fe400078ec0ff */
[----:B------:R-:W-:Y:S01]  /*bb00*/  SHF.L.U32 R32, R8, 0x10, RZ ;  /* 0x0000001008207819 */ /* 0x000fe200000006ff */
[C---:B----4-:R-:W-:Y:S01]  /*bb10*/  IMAD.U32 R37, R20.reuse, 0x10000, RZ ;  /* 0x0001000014257824 */ /* 0x050fe200078e00ff */
[----:B------:R-:W-:Y:S01]  /*bb20*/  LOP3.LUT R11, R20, 0xffff0000, RZ, 0xc0, !PT ;  /* 0xffff0000140b7812 */ /* 0x000fe200078ec0ff */
[C---:B------:R-:W-:Y:S01]  /*bb30*/  IMAD.U32 R39, R22.reuse, 0x10000, RZ ;  /* 0x0001000016277824 */ /* 0x040fe200078e00ff */
        /* <DEDUP_REMOVED lines=17> */
[----:B------:R-:W-:Y:S01]  /*bc50*/  SHF.L.U32 R7, R25, 0x10, RZ ;  /* 0x0000001019077819 */ /* 0x000fe200000006ff */
[----:B------:R-:W-:Y:S01]  /*bc60*/  FMUL.FTZ R36, R36, R23 ;  /* 0x0000001724247220 */ /* 0x000fe20000410000 */
[C---:B------:R-:W-:Y:S01]  /*bc70*/  IMAD.U32 R9, R24.reuse, 0x10000, RZ ;  /* 0x0001000018097824 */ /* 0x040fe200078e00ff */
[----:B------:R-:W-:Y:S01]  /*bc80*/  LOP3.LUT R8, R24, 0xffff0000, RZ, 0xc0, !PT ;  /* 0xffff000018087812 */ /* 0x000fe200078ec0ff */
[----:B------:R-:W-:Y:S01]  /*bc90*/  FMUL.FTZ R38, R35, R38 ;  /* 0x0000002623267220 */ /* 0x000fe20000410000 */
[----:B------:R-:W-:Y:S01]  /*bca0*/  LOP3.LUT R25, R25, 0xffff0000, RZ, 0xc0, !PT ;  /* 0xffff000019197812 */ /* 0x000fe200078ec0ff */
[----:B------:R-:W-:Y:S01]  /*bcb0*/  FMUL.FTZ R21, R10, R21 ;  /* 0x000000150a157220 */ /* 0x000fe20000410000 */
[C---:B------:R-:W-:Y:S01]  /*bcc0*/  IMAD.U32 R24, R26.reuse, 0x10000, RZ ;  /* 0x000100001a187824 */ /* 0x040fe200078e00ff */
[----:B------:R-:W-:Y:S01]  /*bcd0*/  LOP3.LUT R23, R26, 0xffff0000, RZ, 0xc0, !PT ;  /* 0xffff00001a177812 */ /* 0x000fe200078ec0ff */
[----:B------:R-:W-:Y:S01]  /*bce0*/  @!P1 FADD.FTZ R39, -R39, -RZ ;  /* 0x800000ff27279221 */ /* 0x000fe20000010100 */
[----:B------:R-:W-:Y:S01]  /*bcf0*/  SHF.L.U32 R10, R27, 0x10, RZ ;  /* 0x000000101b0a7819 */ /* 0x000fe200000006ff */
[----:B------:R-:W-:Y:S01]  /*bd00*/  FFMA.FTZ R7, R19, R7, R20 ;  /* 0x0000000713077223 */ /* 0x000fe20000010014 */
[----:B------:R-:W-:Y:S01]  /*bd10*/  LOP3.LUT R26, R27, 0xffff0000, RZ, 0xc0, !PT ;  /* 0xffff00001b1a7812 */ /* 0x000fe200078ec0ff */
[----:B------:R-:W-:Y:S01]  /*bd20*/  FFMA.FTZ R38, R3, R25, R38 ;  /* 0x0000001903267223 */ /* 0x000fe20000010026 */
[----:B------:R-:W-:Y:S01]  /*bd30*/  FMUL.FTZ R32, R32, R37 ;  /* 0x0000002520207220 */ /* 0x000fe20000410000 */
        /* <DEDUP_REMOVED lines=13> */
.L_x_6358:
[----:B------:R-:W-:Y:S05]  /*be10*/  BSYNC B0 ;  /* 0x0000000000007941 */ /* 0x000fea0003800000 */
.L_x_6357:
[----:B-----5:R1:W-:Y:S02]  /*be20*/  STS.128 [R172+0x2800], R4 ;  /* 0x00280004ac007388 */ /* 0x0203e40000000c00 */
.L_x_6352:
[----:B------:R-:W-:Y:S05]  /*be30*/  BSYNC B2 ;  /* 0x0000000000027941 */ /* 0x000fea0003800000 */
.L_x_6351:
[----:B-1----:R-:W-:Y:S01]  /*be40*/  VIADD R18, R134, 0x20 ;  /* 0x0000002086127836 */ /* 0x002fe20000000000 */
        /* <DEDUP_REMOVED lines=26> */
[C---:B------:R-:W-:Y:S01]  /*bff0*/  IADD3 R9, P2, R8.reuse, R15, RZ ;  /* 0x0000000f08097210 */ /* 0x040fe20007f5e0ff */
[----:B------:R-:W4:Y:S03]  /*c000*/  LDG.E.128 R4, desc[UR6][R4.64] ;  /* 0x0000000604047981 */ /* 0x000f26000c1e1d00 */
[----:B------:R-:W-:Y:S02]  /*c010*/  LEA.HI.X.SX32 R8, R8, R3, 0x1, P2 ;  /* 0x0000000308087211 */ /* 0x000fe400010f0eff */
[----:B------:R-:W-:-:S04]  /*c020*/  LEA R10, P2, R9, UR8, 0x1 ;  /* 0x00000008090a7c11 */ /* 0x000fc8000f8408ff */
[----:B------:R-:W-:Y:S01]  /*c030*/  LEA.HI.X R11, R9, UR9, R8, 0x1, P2 ;  /* 0x00000009090b7c11 */ /* 0x000fe200090f0c08 */
[----:B------:R-:W-:Y:S01]  /*c040*/  ULDC.64 UR8, c[0x0][0x358] ;  /* 0x0000d60000087ab9 */ /* 0x000fe20000000a00 */
[----:B------:R-:W-:-:S04]  /*c050*/  IADD3 R15, P2, R20, R15, RZ ;  /* 0x0000000f140f7210 */ /* 0x000fc80007f5e0ff */
[----:B------:R-:W3:Y:S01]  /*c060*/  LDG.E.128 R8, desc[UR6][R10.64] ;  /* 0x000000060a087981 */ /* 0x000ee2000c1e1d00 */
[----:B------:R-:W-:Y:S02]  /*c070*/  LEA.HI.X.SX32 R20, R20, R3, 0x1, P2 ;  /* 0x0000000314147211 */ /* 0x000fe400010f0eff */
[----:B------:R-:W-:-:S04]  /*c080*/  LEA R22, P2, R15, UR8, 0x1 ;  /* 0x000000080f167c11 */ /* 0x000fc8000f8408ff */
[----:B------:R-:W-:-:S06]  /*c090*/  LEA.HI.X R23, R15, UR9, R20, 0x1, P2 ;  /* 0x000000090f177c11 */ /* 0x000fcc00090f0c14 */
[----:B------:R-:W3:Y:S01]  /*c0a0*/  LDG.E.128 R20, desc[UR6][R22.64] ;  /* 0x0000000616147981 */ /* 0x000ee2000c1e1d00 */
[C---:B-----5:R-:W-:Y:S01]  /*c0b0*/  IMAD.U32 R19, R24.reuse, 0x10000, RZ ;  /* 0x0001000018137824 */ /* 0x060fe200078e00ff */
[----:B------:R-:W-:Y:S01]  /*c0c0*/  LOP3.LUT R15, R24, 0xffff0000, RZ, 0xc0, !PT ;  /* 0xffff0000180f7812 */ /* 0x000fe200078ec0ff */
[C---:B--2---:R-:W-:Y:S01]  /*c0d0*/  IMAD.U32 R32, R26.reuse, 0x10000, RZ ;  /* 0x000100001a207824 */ /* 0x044fe200078e00ff */
[----:B------:R-:W-:Y:S01]  /*c0e0*/  LOP3.LUT R3, R25, 0xffff0000, RZ, 0xc0, !PT ;  /* 0xffff000019037812 */ /* 0x000fe200078ec0ff */
[----:B------:R-:W-:Y:S01]  /*c0f0*/  IMAD.U32 R34, R27, 0x10000, RZ ;  /* 0x000100001b227824 */ /* 0x000fe200078e00ff */
[----:B------:R-:W-:Y:S02]  /*c100*/  SHF.L.U32 R33, R25, 0x10, RZ ;  /* 0x0000001019217819 */ /* 0x000fe400000006ff */
[----:B------:R-:W-:Y:S02]  /*c110*/  LOP3.LUT R25, R26, 0xffff0000, RZ, 0xc0, !PT ;  /* 0xffff00001a197812 */ /* 0x000fe400078ec0ff */
[----:B------:R-:W-:-:S02]  /*c120*/  LOP3.LUT R24, R27, 0xffff0000, RZ, 0xc0, !PT ;  /* 0xffff00001b187812 */ /* 0x000fc400078ec0ff */
[C---:B----4-:R-:W-:Y:S02]  /*c130*/  SHF.L.U32 R27, R4.reuse, 0x10, RZ ;  /* 0x00000010041b7819 */ /* 0x050fe400000006ff */
[----:B------:R-:W-:Y:S01]  /*c140*/  LOP3.LUT R26, R4, 0xffff0000, RZ, 0xc0, !PT ;  /* 0xffff0000041a7812 */ /* 0x000fe200078ec0ff */
[C---:B------:R-:W-:Y:S01]  /*c150*/  IMAD.U32 R4, R5.reuse, 0x10000, RZ ;  /* 0x0001000005047824 */ /* 0x040fe200078e00ff */
[----:B------:R-:W-:Y:S02]  /*c160*/  LOP3.LUT R36, R5, 0xffff0000, RZ, 0xc0, !PT ;  /* 0xffff000005247812 */ /* 0x000fe400078ec0ff */
[C---:B------:R-:W-:Y:S02]  /*c170*/  SHF.L.U32 R5, R7.reuse, 0x10, RZ ;  /* 0x0000001007057819 */ /* 0x040fe400000006ff */
[----:B------:R-:W-:Y:S01]  /*c180*/  LOP3.LUT R39, R7, 0xffff0000, RZ, 0xc0, !PT ;  /* 0xffff000007277812 */ /* 0x000fe200078ec0ff */
[C---:B------:R-:W-:Y:S01]  /*c190*/  IMAD.U32 R35, R6.reuse, 0x10000, RZ ;  /* 0x0001000006237824 */ /* 0x040fe200078e00ff */
[----:B------:R-:W-:Y:S01]  /*c1a0*/  LOP3.LUT R6, R6, 0xffff0000, RZ, 0xc0, !PT ;  /* 0xffff000006067812 */ /* 0x000fe200078ec0ff */
[C---:B---3--:R-:W-:Y:S01]  /*c1b0*/  IMAD.U32 R38, R8.reuse, 0x10000, RZ ;  /* 0x0001000008267824 */ /* 0x048fe200078e00ff */
[----:B------:R-:W-:-:S02]  /*c1c0*/  LOP3.LUT R37, R8, 0xffff0000, RZ, 0xc0, !PT ;  /* 0xffff000008257812 */ /* 0x000fc400078ec0ff */
[C---:B------:R-:W-:Y:S02]  /*c1d0*/  SHF.L.U32 R7, R9.reuse, 0x10, RZ ;  /* 0x0000001009077819 */ /* 0x040fe400000006ff */
[----:B------:R-:W-:Y:S01]  /*c1e0*/  LOP3.LUT R41, R9, 0xffff0000, RZ, 0xc0, !PT ;  /* 0xffff000009297812 */ /* 0x000fe200078ec0ff */
[C---:B------:R-:W-:Y:S01]  /*c1f0*/  IMAD.U32 R40, R10.reuse, 0x10000, RZ ;  /* 0x000100000a287824 */ /* 0x040fe200078e00ff */
[----:B------:R-:W-:Y:S02]  /*c200*/  LOP3.LUT R9, R10, 0xffff0000, RZ, 0xc0, !PT ;  /* 0xffff00000a097812 */ /* 0x000fe400078ec0ff */
[C---:B------:R-:W-:Y:S02]  /*c210*/  SHF.L.U32 R8, R11.reuse, 0x10, RZ ;  /* 0x000000100b087819 */ /* 0x040fe400000006ff */
[----:B------:R-:W-:Y:S01]  /*c220*/  LOP3.LUT R10, R11, 0xffff0000, RZ, 0xc0, !PT ;  /* 0xffff00000b0a7812 */ /* 0x000fe200078ec0ff */
[----:B------:R-:W-:Y:S01]  /*c230*/  @!P1 FADD.FTZ R9, -R9, -RZ ;  /* 0x800000ff09099221 */ /* 0x000fe20000010100 */
[----:B------:R-:W-:Y:S01]  /*c240*/  @!P1 FADD.FTZ R7, -R7, -RZ ;  /* 0x800000ff07079221 */ /* 0x000fe20000010100 */
[----:B------:R-:W-:-:S02]  /*c250*/  @!P1 FADD.FTZ R8, -R8, -RZ ;  /* 0x800000ff08089221 */ /* 0x000fc40000010100 */
[----:B------:R-:W-:Y:S01]  /*c260*/  @!P1 FADD.FTZ R10, -R10, -RZ ;  /* 0x800000ff0a0a9221 */ /* 0x000fe20000010100 */
[----:B------:R-:W-:Y:S01]  /*c270*/  @!P1 FADD.FTZ R38, -R38, -RZ ;  /* 0x800000ff26269221 */ /* 0x000fe20000010100 */
        /* <DEDUP_REMOVED lines=31> */
.L_x_6364:
[----:B------:R-:W-:Y:S05]  /*c470*/  BSYNC B0 ;  /* 0x0000000000007941 */ /* 0x000fea0003800000 */
.L_x_6363:
[----:B-----5:R1:W-:Y:S02]  /*c480*/  STS.128 [R172+0x1000], R24 ;  /* 0x00100018ac007388 */ /* 0x0203e40000000c00 */
.L_x_6362:
[----:B------:R-:W-:Y:S05]  /*c490*/  BSYNC B1 ;  /* 0x0000000000017941 */ /* 0x000fea0003800000 */
.L_x_6361:
        /* <DEDUP_REMOVED lines=14> */
[----:B------:R-:W-:Y:S02]  /*c580*/  @P1 IADD3 R4, -R75, RZ, RZ ;  /* 0x000000ff4b041210 */ /* 0x000fe40007ffe1ff */
[----:B------:R-:W-:Y:S02]  /*c590*/  IADD3 R15, P2, R3, R2, RZ ;  /* 0x00000002030f7210 */ /* 0x000fe40007f5e0ff */
        /* <DEDUP_REMOVED lines=17> */
[C---:B-1----:R-:W-:Y:S01]  /*c6b0*/  IMAD.U32 R31, R25.reuse, 0x10000, RZ ;  /* 0x00010000191f7824 */ /* 0x042fe200078e00ff */
[----:B------:R-:W-:Y:S01]  /*c6c0*/  LOP3.LUT R3, R25, 0xffff0000, RZ, 0xc0, !PT ;  /* 0xffff000019037812 */ /* 0x000fe200078ec0ff */
[C---:B--2---:R-:W-:Y:S01]  /*c6d0*/  IMAD.U32 R32, R27.reuse, 0x10000, RZ ;  /* 0x000100001b207824 */ /* 0x044fe200078e00ff */
[C---:B------:R-:W-:Y:S02]  /*c6e0*/  SHF.L.U32 R30, R26.reuse, 0x10, RZ ;  /* 0x000000101a1e7819 */ /* 0x040fe400000006ff */
[----:B------:R-:W-:Y:S02]  /*c6f0*/  LOP3.LUT R25, R26, 0xffff0000, RZ, 0xc0, !PT ;  /* 0xffff00001a197812 */ /* 0x000fe400078ec0ff */
[----:B------:R-:W-:Y:S01]  /*c700*/  LOP3.LUT R24, R27, 0xffff0000, RZ, 0xc0, !PT ;  /* 0xffff00001b187812 */ /* 0x000fe200078ec0ff */
[C---:B---3--:R-:W-:Y:S01]  /*c710*/  IMAD.U32 R27, R4.reuse, 0x10000, RZ ;  /* 0x00010000041b7824 */ /* 0x048fe200078e00ff */
[----:B------:R-:W-:Y:S01]  /*c720*/  LOP3.LUT R26, R4, 0xffff0000, RZ, 0xc0, !PT ;  /* 0xffff0000041a7812 */ /* 0x000fe200078ec0ff */
[----:B------:R-:W-:Y:S01]  /*c730*/  IMAD.U32 R33, R6, 0x10000, RZ ;  /* 0x0001000006217824 */ /* 0x000fe200078e00ff */
[----:B------:R-:W-:-:S02]  /*c740*/  SHF.L.U32 R4, R5, 0x10, RZ ;  /* 0x0000001005047819 */ /* 0x000fc400000006ff */
[----:B------:R-:W-:Y:S01]  /*c750*/  LOP3.LUT R34, R5, 0xffff0000, RZ, 0xc0, !PT ;  /* 0xffff000005227812 */ /* 0x000fe200078ec0ff */
[C---:B------:R-:W-:Y:S01]  /*c760*/  IMAD.U32 R5, R7.reuse, 0x10000, RZ ;  /* 0x0001000007057824 */ /* 0x040fe200078e00ff */
[----:B------:R-:W-:Y:S02]  /*c770*/  LOP3.LUT R37, R7, 0xffff0000, RZ, 0xc0, !PT ;  /* 0xffff000007257812 */ /* 0x000fe400078ec0ff */
[C---:B----4-:R-:W-:Y:S01]  /*c780*/  SHF.L.U32 R36, R8.reuse, 0x10, RZ ;  /* 0x0000001008247819 */ /* 0x050fe200000006ff */
[C---:B------:R-:W-:Y:S01]  /*c790*/  IMAD.U32 R7, R9.reuse, 0x10000, RZ ;  /* 0x0001000009077824 */ /* 0x040fe200078e00ff */
        /* <DEDUP_REMOVED lines=43> */
.L_x_6366:
[----:B------:R-:W-:Y:S05]  /*ca50*/  BSYNC B0 ;  /* 0x0000000000007941 */ /* 0x000fea0003800000 */
.L_x_6365:
[----:B-----5:R3:W-:Y:S02]  /*ca60*/  STS.128 [R172+0x3000], R24 ;  /* 0x00300018ac007388 */ /* 0x0207e40000000c00 */
.L_x_6360:
[----:B------:R-:W-:Y:S05]  /*ca70*/  BSYNC B2 ;  /* 0x0000000000027941 */ /* 0x000fea0003800000 */
.L_x_6359:
[----:B-1-3--:R-:W-:-:S05]  /*ca80*/  VIADD R30, R134, 0x30 ;  /* 0x00000030861e7836 */ /* 0x00afca0000000000 */
        /* <DEDUP_REMOVED lines=28> */
[----:B------:R-:W2:Y:S03]  /*cc50*/  LDG.E.128 R8, desc[UR6][R10.64] ;  /* 0x000000060a087981 */ /* 0x000ea6000c1e1d00 */
[----:B------:R-:W-:Y:S01]  /*cc60*/  LEA.HI.X R23, R20, UR9, R15, 0x1, P2 ;  /* 0x0000000914177c11 */ /* 0x000fe200090f0c0f */
[----:B------:R-:W-:Y:S01]  /*cc70*/  ULDC.64 UR8, c[0x0][0x358] ;  /* 0x0000d60000087ab9 */ /* 0x000fe20000000a00 */
[----:B------:R-:W-:-:S04]  /*cc80*/  IADD3 R13, P2, R16, R13, RZ ;  /* 0x0000000d100d7210 */ /* 0x000fc80007f5e0ff */
[----:B------:R-:W4:Y:S01]  /*cc90*/  LDG.E.128 R20, desc[UR6][R22.64] ;  /* 0x0000000616147981 */ /* 0x000f22000c1e1d00 */
[----:B------:R-:W-:Y:S02]  /*cca0*/  LEA.HI.X.SX32 R16, R16, R3, 0x1, P2 ;  /* 0x0000000310107211 */ /* 0x000fe400010f0eff */
[----:B------:R-:W-:-:S04]  /*ccb0*/  LEA R24, P2, R13, UR8, 0x1 ;  /* 0x000000080d187c11 */ /* 0x000fc8000f8408ff */
[----:B------:R-:W-:-:S06]  /*ccc0*/  LEA.HI.X R25, R13, UR9, R16, 0x1, P2 ;  /* 0x000000090d197c11 */ /* 0x000fcc00090f0c10 */
[----:B------:R-:W3:Y:S01]  /*ccd0*/  LDG.E.128 R24, desc[UR6][R24.64] ;  /* 0x0000000618187981 */ /* 0x000ee2000c1e1d00 */
        /* <DEDUP_REMOVED lines=8> */
[C---:B--2---:R-:W-:Y:S01]  /*cd60*/  SHF.L.U32 R7, R9.reuse, 0x10, RZ ;  /* 0x0000001009077819 */ /* 0x044fe200000006ff */
[----:B------:R-:W-:Y:S01]  /*cd70*/  IMAD.U32 R31, R10, 0x10000, RZ ;  /* 0x000100000a1f7824 */ /* 0x000fe200078e00ff */
[----:B------:R-:W-:Y:S01]  /*cd80*/  LOP3.LUT R32, R9, 0xffff0000, RZ, 0xc0, !PT ;  /* 0xffff000009207812 */ /* 0x000fe200078ec0ff */
[----:B------:R-:W-:Y:S01]  /*cd90*/  IMAD.U32 R17, R8, 0x10000, RZ ;  /* 0x0001000008117824 */ /* 0x000fe200078e00ff */
[----:B------:R-:W-:-:S02]  /*cda0*/  SHF.L.U32 R9, R11, 0x10, RZ ;  /* 0x000000100b097819 */ /* 0x000fc400000006ff */
[----:B------:R-:W-:Y:S02]  /*cdb0*/  LOP3.LUT R33, R11, 0xffff0000, RZ, 0xc0, !PT ;  /* 0xffff00000b217812 */ /* 0x000fe400078ec0ff */
        /* <DEDUP_REMOVED lines=22> */
[C---:B---3--:R-:W-:Y:S01]  /*cf20*/  IMAD.U32 R10, R24.reuse, 0x10000, RZ ;  /* 0x00010000180a7824 */ /* 0x048fe200078e00ff */
        /* <DEDUP_REMOVED lines=23> */
.L_x_6370:
[----:B------:R-:W-:Y:S05]  /*d0a0*/  BSYNC B0 ;  /* 0x0000000000007941 */ /* 0x000fea0003800000 */
.L_x_6369:
[----:B-----5:R1:W-:Y:S02]  /*d0b0*/  STS.128 [R172+0x1800], R4 ;  /* 0x00180004ac007388 */ /* 0x0203e40000000c00 */
.L_x_6368:
[----:B------:R-:W-:Y:S05]  /*d0c0*/  BSYNC B1 ;  /* 0x0000000000017941 */ /* 0x000fea0003800000 */
.L_x_6367:
[----:B------:R1:W-:Y:S01]  /*d0d0*/  @P0 STS.128 [R172+0x3800], RZ ;  /* 0x003800ffac000388 */ /* 0x0003e20000000c00 */
[----:B------:R-:W-:Y:S05]  /*d0e0*/  @P0 BRA `(.L_x_6336) ;  /* 0x0000000c001c0947 */ /* 0x000fea0003800000 */
[----:B-1----:R1:W5:Y:S01]  /*d0f0*/  LDG.E.128 R4, desc[UR6][R28.64+0x80] ;  /* 0x000080061c047981 */ /* 0x002362000c1e1d00 */
[----:B------:R-:W-:Y:S01]  /*d100*/  ISETP.GE.AND P0, PT, R12, UR12, PT ;  /* 0x0000000c0c007c0c */ /* 0x000fe2000bf06270 */
[----:B------:R-:W-:Y:S01]  /*d110*/  BSSY B0, `(.L_x_6371) ;  /* 0x000005c000007945 */ /* 0x000fe20003800000 */
[----:B------:R-:W-:-:S05]  /*d120*/  IADD3 R16, P1, R28, 0x80, RZ ;  /* 0x000000801c107810 */ /* 0x000fca0007f3e0ff */
[----:B------:R-:W-:-:S06]  /*d130*/  IMAD.X R17, RZ, RZ, R29, P1 ;  /* 0x000000ffff117224 */ /* 0x000fcc00008e061d */
[----:B------:R-:W-:Y:S05]  /*d140*/  @P0 BRA `(.L_x_6372) ;  /* 0x0000000400600947 */ /* 0x000fea0003800000 */
[----:B------:R-:W-:Y:S01]  /*d150*/  ISETP.GE.AND P0, PT, R12, R75, PT ;  /* 0x0000004b0c00720c */ /* 0x000fe20003f06270 */
[----:B------:R-:W-:Y:S01]  /*d160*/  IMAD.MOV.U32 R8, RZ, RZ, R75 ;  /* 0x000000ffff087224 */ /* 0x000fe200078e004b */
[----:B------:R-:W-:Y:S01]  /*d170*/  MOV R12, RZ ;  /* 0x000000ff000c7202 */ /* 0x000fe20000000f00 */
[----:B------:R-:W-:Y:S01]  /*d180*/  IMAD.MOV.U32 R10, RZ, RZ, 0x30 ;  /* 0x00000030ff0a7424 */ /* 0x000fe200078e00ff */
[----:B------:R-:W-:-:S09]  /*d190*/  ULDC.64 UR8, c[0x0][0x360] ;  /* 0x0000d80000087ab9 */ /* 0x000fd20000000a00 */
[--C-:B------:R-:W-:Y:S02]  /*d1a0*/  @P0 SHF.R.S32.HI R75, RZ, 0x1, R74.reuse ;  /* 0x00000001ff4b0819 */ /* 0x100fe4000001144a */
[----:B------:R-:W-:-:S03]  /*d1b0*/  @P0 SHF.R.S32.HI R3, RZ, 0x1, R74 ;  /* 0x00000001ff030819 */ /* 0x000fc6000001144a */
[----:B------:R-:W-:Y:S02]  /*d1c0*/  IMAD R9, R75, R10, 0x40 ;  /* 0x000000404b097424 */ /* 0x000fe400078e020a */
[----:B------:R-:W-:Y:S02]  /*d1d0*/  @P0 IMAD.MOV R12, RZ, RZ, -R3 ;  /* 0x000000ffff0c0224 */ /* 0x000fe400078e0a03 */
[----:B------:R-:W-:Y:S01]  /*d1e0*/  @P0 IMAD.MOV R8, RZ, RZ, -R75 ;  /* 0x000000ffff080224 */ /* 0x000fe200078e0a4b */
[C---:B------:R-:W-:Y:S02]  /*d1f0*/  IADD3 R2, P1, R9.reuse, R2, RZ ;  /* 0x0000000209027210 */ /* 0x040fe40007f3e0ff */
[----:B------:R-:W-:Y:S02]  /*d200*/  @P0 SHF.R.S32.HI R74, RZ, 0x1, R74 ;  /* 0x00000001ff4a0819 */ /* 0x000fe4000001144a */
[----:B------:R-:W-:Y:S01]  /*d210*/  LEA.HI.X.SX32 R3, R9, R14, 0x1, P1 ;  /* 0x0000000e09037211 */ /* 0x000fe200008f0eff */
[----:B------:R-:W-:Y:S01]  /*d220*/  IMAD.WIDE R8, R8, 0x2, R16 ;  /* 0x0000000208087825 */ /* 0x000fe200078e0210 */
[----:B------:R-:W-:-:S02]  /*d230*/  IADD3 R13, P1, R12, R2, RZ ;  /* 0x000000020c0d7210 */ /* 0x000fc40007f3e0ff */
[----:B------:R-:W-:Y:S02]  /*d240*/  MOV R16, RZ ;  /* 0x000000ff00107202 */ /* 0x000fe40000000f00 */
[----:B------:R-:W-:Y:S01]  /*d250*/  LEA.HI.X.SX32 R12, R12, R3, 0x1, P1 ;  /* 0x000000030c0c7211 */ /* 0x000fe200008f0eff */
[----:B------:R-:W-:Y:S01]  /*d260*/  @P0 IMAD.MOV R16, RZ, RZ, -R74 ;  /* 0x000000ffff100224 */ /* 0x000fe200078e0a4a */
[C---:B------:R-:W-:Y:S01]  /*d270*/  LEA R14, P1, R13.reuse, UR8, 0x1 ;  /* 0x000000080d0e7c11 */ /* 0x040fe2000f8208ff */
[----:B------:R-:W2:Y:S03]  /*d280*/  LDG.E.128 R8, desc[UR6][R8.64] ;  /* 0x0000000608087981 */ /* 0x000ea6000c1e1d00 */
[----:B------:R-:W-:Y:S01]  /*d290*/  LEA.HI.X R15, R13, UR9, R12, 0x1, P1 ;  /* 0x000000090d0f7c11 */ /* 0x000fe200088f0c0c */
[----:B------:R-:W-:Y:S01]  /*d2a0*/  ULDC.64 UR8, c[0x0][0x358] ;  /* 0x0000d60000087ab9 */ /* 0x000fe20000000a00 */
[----:B------:R-:W-:-:S04]  /*d2b0*/  IADD3 R2, P1, R16, R2, RZ ;  /* 0x0000000210027210 */ /* 0x000fc80007f3e0ff */
[----:B------:R-:W1:Y:S01]  /*d2c0*/  LDG.E.128 R12, desc[UR6][R14.64] ;  /* 0x000000060e0c7981 */ /* 0x000e62000c1e1d00 */
        /* <DEDUP_REMOVED lines=9> */
[C---:B------:R-:W-:Y:S01]  /*d360*/  IMAD.U32 R25, R7.reuse, 0x10000, RZ ;  /* 0x0001000007197824 */ /* 0x040fe200078e00ff */
[----:B------:R-:W-:Y:S02]  /*d370*/  LOP3.LUT R5, R6, 0xffff0000, RZ, 0xc0, !PT ;  /* 0xffff000006057812 */ /* 0x000fe400078ec0ff */
[----:B------:R-:W-:Y:S01]  /*d380*/  LOP3.LUT R4, R7, 0xffff0000, RZ, 0xc0, !PT ;  /* 0xffff000007047812 */ /* 0x000fe200078ec0ff */
[C---:B--2---:R-:W-:Y:S01]  /*d390*/  IMAD.U32 R6, R9.reuse, 0x10000, RZ ;  /* 0x0001000009067824 */ /* 0x044fe200078e00ff */
[----:B------:R-:W-:Y:S01]  /*d3a0*/  LOP3.LUT R27, R9, 0xffff0000, RZ, 0xc0, !PT ;  /* 0xffff0000091b7812 */ /* 0x000fe200078ec0ff */
[----:B------:R-:W-:Y:S01]  /*d3b0*/  IMAD.U32 R26, R10, 0x10000, RZ ;  /* 0x000100000a1a7824 */ /* 0x000fe200078e00ff */
[----:B------:R-:W-:-:S02]  /*d3c0*/  SHF.L.U32 R24, R8, 0x10, RZ ;  /* 0x0000001008187819 */ /* 0x000fc400000006ff */
[----:B------:R-:W-:Y:S02]  /*d3d0*/  LOP3.LUT R7, R8, 0xffff0000, RZ, 0xc0, !PT ;  /* 0xffff000008077812 */ /* 0x000fe400078ec0ff */
[----:B------:R-:W-:Y:S02]  /*d3e0*/  LOP3.LUT R9, R10, 0xffff0000, RZ, 0xc0, !PT ;  /* 0xffff00000a097812 */ /* 0x000fe400078ec0ff */
[C---:B------:R-:W-:Y:S01]  /*d3f0*/  SHF.L.U32 R8, R11.reuse, 0x10, RZ ;  /* 0x000000100b087819 */ /* 0x040fe200000006ff */
[----:B-1-3--:R-:W-:Y:S01]  /*d400*/  IMAD.U32 R29, R12, 0x10000, RZ ;  /* 0x000100000c1d7824 */ /* 0x00afe200078e00ff */
        /* <DEDUP_REMOVED lines=44> */
.L_x_6372:
[----:B------:R-:W-:Y:S05]  /*d6d0*/  BSYNC B0 ;  /* 0x0000000000007941 */ /* 0x000fea0003800000 */
.L_x_6371:
[----:B-----5:R1:W-:Y:S01]  /*d6e0*/  STS.128 [R172+0x3800], R4 ;  /* 0x00380004ac007388 */ /* 0x0203e20000000c00 */
[----:B------:R-:W-:Y:S05]  /*d6f0*/  BRA `(.L_x_6336) ;  /* 0x0000000400987947 */ /* 0x000fea0003800000 */
.L_x_6310:
        /* <DEDUP_REMOVED lines=29> */
.L_x_6374:
[----:B------:R-:W-:Y:S05]  /*d8d0*/  BSYNC B0 ;  /* 0x0000000000007941 */ /* 0x000fea0003800000 */
.L_x_6373:
        /* <DEDUP_REMOVED lines=23> */
.L_x_6376:
[----:B------:R-:W-:Y:S05]  /*da50*/  BSYNC B0 ;  /* 0x0000000000007941 */ /* 0x000fea0003800000 */
.L_x_6375:
        /* <DEDUP_REMOVED lines=23> */
.L_x_6378:
[----:B------:R-:W-:Y:S05]  /*dbd0*/  BSYNC B0 ;  /* 0x0000000000007941 */ /* 0x000fea0003800000 */
.L_x_6377:
        /* <DEDUP_REMOVED lines=24> */
.L_x_6336:
[----:B------:R-:W-:Y:S05]  /*dd60*/  BSYNC B3 ;  /* 0x0000000000037941 */ /* 0x000fea0003800000 */
.L_x_6309:
[----:B------:R-:W-:Y:S01]  /*dd70*/  VIADD R176, R102, 0xffffffff ;  /* 0xffffffff66b07836 */ /* 0x000fe20000000000 */
[----:B------:R-:W-:Y:S01]  /*dd80*/  LEA.HI R2, R65, R65, RZ, 0x1 ;  /* 0x0000004141027211 */ /* 0x000fe200078f08ff */
[----:B------:R-:W-:Y:S01]  /*dd90*/  ULDC.64 UR12, c[0x0][0x218] ;  /* 0x00008600000c7ab9 */ /* 0x000fe20000000a00 */
[----:B-1-3--:R-:W-:Y:S01]  /*dda0*/  IMAD.SHL.U32 R11, R62, 0x40, RZ ;  /* 0x000000403e0b7824 */ /* 0x00afe200078e00ff */
[----:B------:R-:W-:Y:S01]  /*ddb0*/  LEA R174, P2, R132, UR12, 0x1 ;  /* 0x0000000c84ae7c11 */ /* 0x000fe2000f8408ff */
[----:B------:R-:W-:Y:S01]  /*ddc0*/  IMAD.SHL.U32 R3, R176, 0x40, RZ ;  /* 0x00000040b0037824 */ /* 0x000fe200078e00ff */
[----:B------:R-:W-:Y:S01]  /*ddd0*/  LOP3.LUT R2, R2, 0xfffffffe, RZ, 0xc0, !PT ;  /* 0xfffffffe02027812 */ /* 0x000fe200078ec0ff */
[----:B------:R-:W-:Y:S01]  /*dde0*/  BSSY B0, `(.L_x_6379) ;  /* 0x0000020000007945 */ /* 0x000fe20003800000 */
[----:B------:R-:W-:Y:S01]  /*ddf0*/  LOP3.LUT R175, R67, 0xff, RZ, 0xc0, !PT ;  /* 0x000000ff43af7812 */ /* 0x000fe200078ec0ff */
[----:B------:R-:W-:Y:S01]  /*de00*/  IMAD.IADD R9, R52, 0x1, -R3 ;  /* 0x0000000134097824 */ /* 0x000fe200078e0a03 */
[----:B------:R-:W-:Y:S01]  /*de10*/  LOP3.LUT R11, R11, 0x1c0, RZ, 0xc0, !PT ;  /* 0x000001c00b0b7812 */ /* 0x000fe200078ec0ff */
[----:B------:R-:W-:Y:S01]  /*de20*/  IMAD.IADD R65, R65, 0x1, -R2 ;  /* 0x0000000141417824 */ /* 0x000fe200078e0a02 */
[----:B------:R-:W-:Y:S01]  /*de30*/  LEA.HI.X R173, R132, UR13, R131, 0x1, P2 ;  /* 0x0000000d84ad7c11 */ /* 0x000fe200090f0c83 */
[----:B------:R-:W-:Y:S01]  /*de40*/  IMAD.SHL.U32 R2, R66, 0x40, RZ ;  /* 0x0000004042027824 */ /* 0x000fe200078e00ff */
[----:B------:R-:W-:-:S02]  /*de50*/  ISETP.GE.AND P4, PT, R134, R9, PT ;  /* 0x000000098600720c */ /* 0x000fc40003f86270 */
[CC--:B------:R-:W-:Y:S01]  /*de60*/  ISETP.GE.AND P0, PT, R134.reuse, R9.reuse, PT ;  /* 0x000000098600720c */ /* 0x0c0fe20003f06270 */
[----:B------:R-:W-:Y:S01]  /*de70*/  IMAD.SHL.U32 R134, R134, 0x8, RZ ;  /* 0x0000000886867824 */ /* 0x000fe200078e00ff */
[-C--:B------:R-:W-:Y:S02]  /*de80*/  ISETP.GE.AND P1, PT, R0, R9.reuse, PT ;  /* 0x000000090000720c */ /* 0x080fe40003f26270 */
[-C--:B------:R-:W-:Y:S02]  /*de90*/  ISETP.GE.AND P5, PT, R18, R9.reuse, PT ;  /* 0x000000091200720c */ /* 0x080fe40003fa6270 */
[----:B------:R-:W-:Y:S02]  /*dea0*/  ISETP.GE.AND P6, PT, R30, R9, PT ;  /* 0x000000091e00720c */ /* 0x000fe40003fc6270 */
[----:B------:R-:W-:-:S03]  /*deb0*/  LOP3.LUT R2, R2, 0x1c0, RZ, 0xc0, !PT ;  /* 0x000001c002027812 */ /* 0x000fc600078ec0ff */
        /* <DEDUP_REMOVED lines=18> */
.L_x_6380:
[----:B------:R-:W-:Y:S05]  /*dfe0*/  BSYNC B0 ;  /* 0x0000000000007941 */ /* 0x000fea0003800000 */
.L_x_6379:
        /* <DEDUP_REMOVED lines=21> */
.L_x_6382:
[----:B------:R-:W-:Y:S05]  /*e140*/  BSYNC B0 ;  /* 0x0000000000007941 */ /* 0x000fea0003800000 */
.L_x_6381:
        /* <DEDUP_REMOVED lines=24> */
.L_x_6384:
[----:B------:R-:W-:Y:S05]  /*e2d0*/  BSYNC B0 ;  /* 0x0000000000007941 */ /* 0x000fea0003800000 */
.L_x_6383:
        /* <DEDUP_REMOVED lines=28> */
.L_x_6386:
[----:B------:R-:W-:Y:S05]  /*e4a0*/  BSYNC B0 ;  /* 0x0000000000007941 */ /* 0x000fea0003800000 */
.L_x_6385:
        /* <DEDUP_REMOVED lines=42> */
.L_x_6388:
[----:B------:R-:W-:Y:S05]  /*e750*/  BSYNC B0 ;  /* 0x0000000000007941 */ /* 0x000fea0003800000 */
.L_x_6387:
[----:B------:R4:W-:Y:S01]  /*e760*/  @P1 STS.128 [R172+0x8800], RZ ;  /* 0x008800ffac001388 */ /* 0x0009e20000000c00 */
[----:B------:R-:W-:Y:S03]  /*e770*/  BSSY B0, `(.L_x_6389) ;  /* 0x0000014000007945 */ /* 0x000fe60003800000 */
[----:B------:R4:W-:Y:S01]  /*e780*/  @P1 STS.128 [R172+0xa800], RZ ;  /* 0x00a800ffac001388 */ /* 0x0009e20000000c00 */
[----:B------:R-:W-:Y:S05]  /*e790*/  @P1 BRA `(.L_x_6390) ;  /* 0x0000000000441947 */ /* 0x000fea0003800000 */
[C---:B------:R-:W-:Y:S02]  /*e7a0*/  LOP3.LUT R0, R175.reuse, 0x1, RZ, 0xc0, !PT ;  /* 0x00000001af007812 */ /* 0x040fe400078ec0ff */
[----:B------:R-:W-:Y:S02]  /*e7b0*/  LOP3.LUT P1, RZ, R175, 0x2, RZ, 0xc0, !PT ;  /* 0x00000002afff7812 */ /* 0x000fe4000782c0ff */
[----:B------:R-:W-:-:S11]  /*e7c0*/  ISETP.NE.U32.AND P2, PT, R0, 0x1, PT ;  /* 0x000000010000780c */ /* 0x000fd60003f45070 */
[CC--:B--2---:R-:W-:Y:S02]  /*e7d0*/  @P1 LEA R4, P0, R167.reuse, R184.reuse, 0x1 ;  /* 0x000000b8a7041211 */ /* 0x0c4fe400078008ff */
        /* <DEDUP_REMOVED lines=13> */
.L_x_6390:
[----:B------:R-:W-:Y:S05]  /*e8b0*/  BSYNC B0 ;  /* 0x0000000000007941 */ /* 0x000fea0003800000 */
.L_x_6389:
[----:B------:R1:W-:Y:S01]  /*e8c0*/  @P6 STS.128 [R172+0x9000], RZ ;  /* 0x009000ffac006388 */ /* 0x0003e20000000c00 */
[----:B------:R-:W-:Y:S03]  /*e8d0*/  BSSY B0, `(.L_x_6391) ;  /* 0x0000017000007945 */ /* 0x000fe60003800000 */
[----:B------:R1:W-:Y:S01]  /*e8e0*/  @P6 STS.128 [R172+0xb000], RZ ;  /* 0x00b000ffac006388 */ /* 0x0003e20000000c00 */
[----:B------:R-:W-:Y:S05]  /*e8f0*/  @P6 BRA `(.L_x_6392) ;  /* 0x0000000000506947 */ /* 0x000fea0003800000 */
[----:B--2---:R-:W2:Y:S01]  /*e900*/  LDC.64 R4, c[0x0][0x250] ;  /* 0x00009400ff047b82 */ /* 0x004ea20000000a00 */
[C---:B------:R-:W-:Y:S02]  /*e910*/  LOP3.LUT R0, R175.reuse, 0x1, RZ, 0xc0, !PT ;  /* 0x00000001af007812 */ /* 0x040fe400078ec0ff */
[----:B------:R-:W-:Y:S02]  /*e920*/  LOP3.LUT P1, RZ, R175, 0x2, RZ, 0xc0, !PT ;  /* 0x00000002afff7812 */ /* 0x000fe4000782c0ff */
[----:B------:R-:W-:Y:S01]  /*e930*/  ISETP.NE.U32.AND P2, PT, R0, 0x1, PT ;  /* 0x000000010000780c */ /* 0x000fe20003f45070 */
[C---:B--2---:R-:W-:Y:S01]  /*e940*/  IMAD.SHL.U32 R0, R4.reuse, 0x20, RZ ;  /* 0x0000002004007824 */ /* 0x044fe200078e00ff */
[----:B------:R-:W-:-:S11]  /*e950*/  SHF.L.U64.HI R5, R4, 0x5, R5 ;  /* 0x0000000504057819 */ /* 0x000fd60000010205 */
[CC--:B---3--:R-:W-:Y:S02]  /*e960*/  @!P2 LEA R6, P4, R0.reuse, R184.reuse, 0x1 ;  /* 0x000000b80006a211 */ /* 0x0c8fe400078808ff */
        /* <DEDUP_REMOVED lines=13> */
.L_x_6392:
[----:B------:R-:W-:Y:S05]  /*ea40*/  BSYNC B0 ;  /* 0x0000000000007941 */ /* 0x000fea0003800000 */
.L_x_6391:
[----:B------:R1:W-:Y:S01]  /*ea50*/  @P5 STS.128 [R172+0x9800], RZ ;  /* 0x009800ffac005388 */ /* 0x0003e20000000c00 */
[----:B------:R-:W-:Y:S03]  /*ea60*/  BSSY B0, `(.L_x_6393) ;  /* 0x0000018000007945 */ /* 0x000fe60003800000 */
[----:B------:R1:W-:Y:S01]  /*ea70*/  @P5 STS.128 [R172+0xb800], RZ ;  /* 0x00b800ffac005388 */ /* 0x0003e20000000c00 */
[----:B------:R-:W-:Y:S05]  /*ea80*/  @P5 BRA `(.L_x_6394) ;  /* 0x0000000000545947 */ /* 0x000fea0003800000 */
[C---:B------:R-:W-:Y:S02]  /*ea90*/  LOP3.LUT R0, R175.reuse, 0x1, RZ, 0xc0, !PT ;  /* 0x00000001af007812 */ /* 0x040fe400078ec0ff */
[----:B------:R-:W-:Y:S02]  /*eaa0*/  LOP3.LUT P0, RZ, R175, 0x2, RZ, 0xc0, !PT ;  /* 0x00000002afff7812 */ /* 0x000fe4000780c0ff */
[----:B------:R-:W-:-:S11]  /*eab0*/  ISETP.NE.U32.AND P1, PT, R0, 0x1, PT ;  /* 0x000000010000780c */ /* 0x000fd60003f25070 */
[----:B--2---:R-:W2:Y:S08]  /*eac0*/  @P0 LDC.64 R4, c[0x0][0x250] ;  /* 0x00009400ff040b82 */ /* 0x004eb00000000a00 */
[----:B---3--:R-:W3:Y:S01]  /*ead0*/  @!P1 LDC.64 R6, c[0x0][0x250] ;  /* 0x00009400ff069b82 */ /* 0x008ee20000000a00 */
[----:B--2---:R-:W-:-:S04]  /*eae0*/  @P0 IMAD.WIDE.U32 R8, R4, 0x60, R184 ;  /* 0x0000006004080825 */ /* 0x004fc800078e00b8 */
[----:B------:R-:W-:Y:S02]  /*eaf0*/  @P0 IMAD R5, R5, 0x60, RZ ;  /* 0x0000006005050824 */ /* 0x000fe400078e02ff */
[----:B---3--:R-:W-:-:S03]  /*eb00*/  @!P1 IMAD.WIDE.U32 R10, R6, 0x60, R184 ;  /* 0x00000060060a9825 */ /* 0x008fc600078e00b8 */
        /* <DEDUP_REMOVED lines=13> */
.L_x_6394:
[----:B------:R-:W-:Y:S05]  /*ebe0*/  BSYNC B0 ;  /* 0x0000000000007941 */ /* 0x000fea0003800000 */
.L_x_6393:
[----:B------:R-:W-:Y:S01]  /*ebf0*/  LDSM.16.M88.4 R24, [R162] ;  /* 0x00000000a218783b */ /* 0x000fe20000000200 */
[----:B------:R-:W-:Y:S01]  /*ec00*/  R2P PR, R62, 0x6 ;  /* 0x000000063e007804 */ /* 0x000fe20000000000 */
[C---:B------:R-:W-:Y:S01]  /*ec10*/  VIADD R0, R161.reuse, 0x4000 ;  /* 0x00004000a1007836 */ /* 0x040fe20000000000 */
[----:B------:R-:W-:Y:S01]  /*ec20*/  ULDC UR5, c[0x0][0x398] ;  /* 0x0000e60000057ab9 */ /* 0x000fe20000000800 */
[----:B------:R-:W3:Y:S01]  /*ec30*/  LDSM.16.M88.4 R84, [R161+0x4000] ;  /* 0x00400000a154783b */ /* 0x000ee20000000200 */
[----:B------:R-:W-:Y:S02]  /*ec40*/  VIADD R159, R161, 0x4020 ;  /* 0x00004020a19f7836 */ /* 0x000fe40000000000 */
[--C-:B------:R-:W-:Y:S01]  /*ec50*/  IMAD R160, R53, 0x2, R162.reuse ;  /* 0x0000000235a07824 */ /* 0x100fe200078e02a2 */
[----:B------:R-:W5:Y:S01]  /*ec60*/  LDSM.16.M88.4 R40, [R161+0x4800] ;  /* 0x00480000a128783b */ /* 0x000f620000000200 */
[C---:B------:R-:W-:Y:S02]  /*ec70*/  IMAD R158, R51.reuse, 0x2, R162 ;  /* 0x00000002339e7824 */ /* 0x040fe400078e02a2 */
[----:B------:R-:W-:Y:S01]  /*ec80*/  IMAD R157, R51, 0x2, R160 ;  /* 0x00000002339d7824 */ /* 0x000fe200078e02a0 */
[----:B------:R-:W4:Y:S01]  /*ec90*/  LDSM.16.M88.4 R32, [R161+0x5000] ;  /* 0x00500000a120783b */ /* 0x000f220000000200 */
[----:B------:R-:W-:-:S02]  /*eca0*/  IMAD.SHL.U32 R50, R50, 0x2, RZ ;  /* 0x0000000232327824 */ /* 0x000fc400078e00ff */
[----:B------:R-:W-:Y:S01]  /*ecb0*/  @P1 VIADD R159, R0, 0xffffffe0 ;  /* 0xffffffe0009f1836 */ /* 0x000fe20000000000 */
[----:B--2---:R-:W2:Y:S01]  /*ecc0*/  LDSM.16.M88.4 R8, [R161+0x5800] ;  /* 0x00580000a108783b */ /* 0x004ea20000000200 */
[----:B------:R-:W-:Y:S01]  /*ecd0*/  IMAD.MOV.U32 R0, RZ, RZ, 0x40 ;  /* 0x00000040ff007424 */ /* 0x000fe200078e00ff */
[----:B------:R-:W-:Y:S01]  /*ece0*/  LOP3.LUT R50, R50, 0x6, RZ, 0xc0, !PT ;  /* 0x0000000632327812 */ /* 0x000fe200078ec0ff */
[C---:B------:R-:W-:Y:S01]  /*ecf0*/  VIADD R151, R159.reuse, 0x800 ;  /* 0x000008009f977836 */ /* 0x040fe20000000000 */
[----:B------:R-:W-:Y:S01]  /*ed00*/  LDSM.16.M88.4 R72, [R160] ;  /* 0x00000000a048783b */ /* 0x000fe20000000200 */
[----:B------:R-:W-:Y:S01]  /*ed10*/  VIADD R150, R159, 0x1000 ;  /* 0x000010009f967836 */ /* 0x000fe20000000000 */
[----:B------:R-:W-:Y:S01]  /*ed20*/  SEL R0, R0, 0xffffffc0, !P2 ;  /* 0xffffffc000007807 */ /* 0x000fe20005000000 */
[----:B------:R-:W-:Y:S01]  /*ed30*/  IMAD.IADD R50, R3, 0x1, R50 ;  /* 0x0000000103327824 */ /* 0x000fe200078e0232 */
[----:B------:R-:W1:Y:S01]  /*ed40*/  LDSM.16.M88.4 R76, [R159] ;  /* 0x000000009f4c783b */ /* 0x000e620000000200 */
        /* <DEDUP_REMOVED lines=14> */
[----:B------:R-:W-:Y:S01]  /*ee30*/  LDSM.16.M88.4 R20, [R158] ;  /* 0x000000009e14783b */ /* 0x000fe20000000200 */
[C---:B---3--:R-:W-:Y:S03]  /*ee40*/  HMMA.16816.F32.BF16 R4, R24.reuse, R84, RZ ;  /* 0x000000541804723c */ /* 0x048fe600000418ff */
[----:B------:R-:W3:Y:S04]  /*ee50*/  LDSM.16.M88.4 R16, [R155+0x4000] ;  /* 0x004000009b10783b */ /* 0x000ee80000000200 */
[----:B------:R-:W3:Y:S01]  /*ee60*/  LDSM.16.M88.4 R12, [R155+0x4800] ;  /* 0x004800009b0c783b */ /* 0x000ee20000000200 */
[C---:B------:R-:W-:Y:S03]  /*ee70*/  HMMA.16816.F32.BF16 R84, R24.reuse, R86, RZ ;  /* 0x000000561854723c */ /* 0x040fe600000418ff */
[----:B------:R-:W-:Y:S03]  /*ee80*/  LDSM.16.M88.4 R88, [R155+0x5800] ;  /* 0x005800009b58783b */ /* 0x000fe60000000200 */
[C---:B-----5:R-:W-:Y:S01]  /*ee90*/  HMMA.16816.F32.BF16 R44, R24.reuse, R40, RZ ;  /* 0x00000028182c723c */ /* 0x060fe200000418ff */
[----:B------:R-:W-:Y:S04]  /*eea0*/  LDSM.16.M88.4 R80, [R157] ;  /* 0x000000009d50783b */ /* 0x000fe80000000200 */
[----:B------:R-:W-:Y:S01]  /*eeb0*/  LDSM.16.M88.4 R60, [R148+0x3000] ;  /* 0x00300000943c783b */ /* 0x000fe20000000200 */
[C---:B------:R-:W-:Y:S03]  /*eec0*/  HMMA.16816.F32.BF16 R40, R24.reuse, R42, RZ ;  /* 0x0000002a1828723c */ /* 0x040fe600000418ff */
[----:B------:R-:W0:Y:S03]  /*eed0*/  LDGDEPBAR ;  /* 0x00000000000079af */ /* 0x000e260000000000 */
[C---:B----4-:R-:W-:Y:S06]  /*eee0*/  HMMA.16816.F32.BF16 R36, R24.reuse, R32, RZ ;  /* 0x000000201824723c */ /* 0x050fec00000418ff */
[C---:B------:R-:W-:Y:S06]  /*eef0*/  HMMA.16816.F32.BF16 R32, R24.reuse, R34, RZ ;  /* 0x000000221820723c */ /* 0x040fec00000418ff */
[C---:B--2---:R-:W-:Y:S06]  /*ef00*/  HMMA.16816.F32.BF16 R28, R24.reuse, R8, RZ ;  /* 0x00000008181c723c */ /* 0x044fec00000418ff */
[----:B------:R-:W-:Y:S01]  /*ef10*/  HMMA.16816.F32.BF16 R24, R24, R10, RZ ;  /* 0x0000000a1818723c */ /* 0x000fe200000418ff */
[----:B------:R-:W2:Y:S05]  /*ef20*/  LDSM.16.M88.4 R8, [R155+0x5000] ;  /* 0x005000009b08783b */ /* 0x000eaa0000000200 */
[C---:B-1----:R-:W-:Y:S06]  /*ef30*/  HMMA.16816.F32.BF16 R4, R72.reuse, R76, R4 ;  /* 0x0000004c4804723c */ /* 0x042fec0000041804 */
[C---:B------:R-:W-:Y:S01]  /*ef40*/  HMMA.16816.F32.BF16 R84, R72.reuse, R78, R84 ;  /* 0x0000004e4854723c */ /* 0x040fe20000041854 */
[----:B------:R-:W1:Y:S05]  /*ef50*/  LDSM.16.M88.4 R76, [R148] ;  /* 0x00000000944c783b */ /* 0x000e6a0000000200 */
[C---:B------:R-:W-:Y:S06]  /*ef60*/  HMMA.16816.F32.BF16 R44, R72.reuse, R68, R44 ;  /* 0x00000044482c723c */ /* 0x040fec000004182c */
[C---:B------:R-:W-:Y:S01]  /*ef70*/  HMMA.16816.F32.BF16 R40, R72.reuse, R70, R40 ;  /* 0x000000464828723c */ /* 0x040fe20000041828 */
[----:B------:R-:W-:Y:S05]  /*ef80*/  LDSM.16.M88.4 R68, [R148+0x1000] ;  /* 0x001000009444783b */ /* 0x000fea0000000200 */
[C---:B------:R-:W-:Y:S06]  /*ef90*/  HMMA.16816.F32.BF16 R36, R72.reuse, R64, R36 ;  /* 0x000000404824723c */ /* 0x040fec0000041824 */
[C---:B------:R-:W-:Y:S06]  /*efa0*/  HMMA.16816.F32.BF16 R28, R72.reuse, R56, R28 ;  /* 0x00000038481c723c */ /* 0x040fec000004181c */
[C---:B------:R-:W-:Y:S01]  /*efb0*/  HMMA.16816.F32.BF16 R32, R72.reuse, R66, R32 ;  /* 0x000000424820723c */ /* 0x040fe20000041820 */
[----:B------:R-:W-:Y:S05]  /*efc0*/  LDSM.16.M88.4 R64, [R148+0x1800] ;  /* 0x001800009440783b */ /* 0x000fea0000000200 */
[----:B------:R-:W-:Y:S01]  /*efd0*/  HMMA.16816.F32.BF16 R56, R72, R58, R24 ;  /* 0x0000003a4838723c */ /* 0x000fe20000041818 */
[----:B------:R-:W4:Y:S04]  /*efe0*/  LDSM.16.M88.4 R24, [R148+0x800] ;  /* 0x000800009418783b */ /* 0x000f280000000200 */
[----:B------:R-:W-:Y:S01]  /*eff0*/  LDSM.16.M88.4 R72, [R162+0x2000] ;  /* 0x00200000a248783b */ /* 0x000fe20000000200 */
[C---:B---3--:R-:W-:Y:S06]  /*f000*/  HMMA.16816.F32.BF16 R4, R20.reuse, R16, R4 ;  /* 0x000000101404723c */ /* 0x048fec0000041804 */
[C---:B------:R-:W-:Y:S01]  /*f010*/  HMMA.16816.F32.BF16 R84, R20.reuse, R18, R84 ;  /* 0x000000121454723c */ /* 0x040fe20000041854 */
[----:B------:R-:W3:Y:S05]  /*f020*/  LDSM.16.M88.4 R16, [R161+0x6000] ;  /* 0x00600000a110783b */ /* 0x000eea0000000200 */
        /* <DEDUP_REMOVED lines=8> */
[----:B------:R-:W5:Y:S05]  /*f0b0*/  LDSM.16.M88.4 R20, [R161+0x7000] ;  /* 0x00700000a114783b */ /* 0x000f6a0000000200 */
[C---:B-1----:R-:W-:Y:S06]  /*f0c0*/  HMMA.16816.F32.BF16 R4, R80.reuse, R76, R4 ;  /* 0x0000004c5004723c */ /* 0x042fec0000041804 */
[C---:B------:R-:W-:Y:S01]  /*f0d0*/  HMMA.16816.F32.BF16 R88, R80.reuse, R78, R84 ;  /* 0x0000004e5058723c */ /* 0x040fe20000041854 */
[----:B------:R-:W-:Y:S04]  /*f0e0*/  LDSM.16.M88.4 R84, [R160+0x2000] ;  /* 0x00200000a054783b */ /* 0x000fe80000000200 */
[----:B------:R-:W1:Y:S01]  /*f0f0*/  LDSM.16.M88.4 R76, [R159+0x2000] ;  /* 0x002000009f4c783b */ /* 0x000e620000000200 */
[C---:B----4-:R-:W-:Y:S06]  /*f100*/  HMMA.16816.F32.BF16 R44, R80.reuse, R24, R44 ;  /* 0x00000018502c723c */ /* 0x050fec000004182c */
[C---:B------:R-:W-:Y:S01]  /*f110*/  HMMA.16816.F32.BF16 R40, R80.reuse, R26, R40 ;  /* 0x0000001a5028723c */ /* 0x040fe20000041828 */
[----:B------:R-:W4:Y:S05]  /*f120*/  LDSM.16.M88.4 R24, [R159+0x2800] ;  /* 0x002800009f18783b */ /* 0x000f2a0000000200 */
[C---:B------:R-:W-:Y:S06]  /*f130*/  HMMA.16816.F32.BF16 R36, R80.reuse, R68, R36 ;  /* 0x000000445024723c */ /* 0x040fec0000041824 */
[C---:B------:R-:W-:Y:S06]  /*f140*/  HMMA.16816.F32.BF16 R28, R80.reuse, R64, R28 ;  /* 0x00000040501c723c */ /* 0x040fec000004181c */
[----:B------:R-:W-:Y:S01]  /*f150*/  HMMA.16816.F32.BF16 R56, R80, R66, R56 ;  /* 0x000000425038723c */ /* 0x000fe20000041838 */
[----:B------:R-:W4:Y:S05]  /*f160*/  LDSM.16.M88.4 R64, [R159+0x3000] ;  /* 0x003000009f40783b */ /* 0x000f2a0000000200 */
[----:B---3--:R-:W-:Y:S06]  /*f170*/  HMMA.16816.F32.BF16 R4, R72, R16, R4 ;  /* 0x000000104804723c */ /* 0x008fec0000041804 */
[----:B------:R-:W-:Y:S01]  /*f180*/  HMMA.16816.F32.BF16 R32, R80, R70, R32 ;  /* 0x000000465020723c */ /* 0x000fe20000041820 */
[----:B------:R-:W-:Y:S04]  /*f190*/  LDSM.16.M88.4 R68, [R155+0x6000] ;  /* 0x006000009b44783b */ /* 0x000fe80000000200 */
[----:B------:R-:W-:Y:S01]  /*f1a0*/  LDSM.16.M88.4 R80, [R159+0x3800] ;  /* 0x003800009f50783b */ /* 0x000fe20000000200 */
[C---:B--2---:R-:W-:Y:S06]  /*f1b0*/  HMMA.16816.F32.BF16 R44, R72.reuse, R8, R44 ;  /* 0x00000008482c723c */ /* 0x044fec000004182c */
[C---:B------:R-:W-:Y:S01]  /*f1c0*/  HMMA.16816.F32.BF16 R40, R72.reuse, R10, R40 ;  /* 0x0000000a4828723c */ /* 0x040fe20000041828 */
[----:B------:R-:W-:Y:S05]  /*f1d0*/  LDSM.16.M88.4 R8, [R155+0x6800] ;  /* 0x006800009b08783b */ /* 0x000fea0000000200 */
[C---:B-----5:R-:W-:Y:S06]  /*f1e0*/  HMMA.16816.F32.BF16 R36, R72.reuse, R20, R36 ;  /* 0x000000144824723c */ /* 0x060fec0000041824 */
[C---:B------:R-:W-:Y:S01]  /*f1f0*/  HMMA.16816.F32.BF16 R88, R72.reuse, R18, R88 ;  /* 0x000000124858723c */ /* 0x040fe20000041858 */
[----:B------:R-:W2:Y:S05]  /*f200*/  LDSM.16.M88.4 R16, [R158+0x2000] ;  /* 0x002000009e10783b */ /* 0x000eaa0000000200 */
[C---:B------:R-:W-:Y:S06]  /*f210*/  HMMA.16816.F32.BF16 R28, R72.reuse, R12, R28 ;  /* 0x0000000c481c723c */ /* 0x040fec000004181c */
[----:B------:R-:W-:Y:S06]  /*f220*/  HMMA.16816.F32.BF16 R56, R72, R14, R56 ;  /* 0x0000000e4838723c */ /* 0x000fec0000041838 */
[----:B-1----:R-:W-:Y:S01]  /*f230*/  HMMA.16816.F32.BF16 R12, R84, R76, R4 ;  /* 0x0000004c540c723c */ /* 0x002fe20000041804 */
[----:B------:R-:W1:Y:S05]  /*f240*/  LDSM.16.M88.4 R4, [R155+0x7000] ;  /* 0x007000009b04783b */ /* 0x000e6a0000000200 */
[----:B------:R-:W-:Y:S01]  /*f250*/  HMMA.16816.F32.BF16 R32, R72, R22, R32 ;  /* 0x000000164820723c */ /* 0x000fe20000041820 */
[----:B------:R-:W-:Y:S04]  /*f260*/  LDSM.16.M88.4 R20, [R157+0x2000] ;  /* 0x002000009d14783b */ /* 0x000fe80000000200 */
[----:B------:R-:W3:Y:S01]  /*f270*/  LDSM.16.M88.4 R72, [R148+0x2000] ;  /* 0x002000009448783b */ /* 0x000ee20000000200 */
[C---:B----4-:R-:W-:Y:S06]  /*f280*/  HMMA.16816.F32.BF16 R44, R84.reuse, R24, R44 ;  /* 0x00000018542c723c */ /* 0x050fec000004182c */
[C---:B------:R-:W-:Y:S01]  /*f290*/  HMMA.16816.F32.BF16 R40, R84.reuse, R26, R40 ;  /* 0x0000001a5428723c */ /* 0x040fe20000041828 */
[----:B------:R-:W-:Y:S05]  /*f2a0*/  LDSM.16.M88.4 R24, [R148+0x2800] ;  /* 0x002800009418783b */ /* 0x000fea0000000200 */
[C---:B------:R-:W-:Y:S06]  /*f2b0*/  HMMA.16816.F32.BF16 R36, R84.reuse, R64, R36 ;  /* 0x000000405424723c */ /* 0x040fec0000041824 */
[C---:B------:R-:W-:Y:S06]  /*f2c0*/  HMMA.16816.F32.BF16 R88, R84.reuse, R78, R88 ;  /* 0x0000004e5458723c */ /* 0x040fec0000041858 */
[----:B------:R-:W-:Y:S06]  /*f2d0*/  HMMA.16816.F32.BF16 R32, R84, R66, R32 ;  /* 0x000000425420723c */ /* 0x000fec0000041820 */
[C---:B--2---:R-:W-:Y:S06]  /*f2e0*/  HMMA.16816.F32.BF16 R44, R16.reuse, R8, R44 ;  /* 0x00000008102c723c */ /* 0x044fec000004182c */
[C---:B------:R-:W-:Y:S01]  /*f2f0*/  HMMA.16816.F32.BF16 R40, R16.reuse, R10, R40 ;  /* 0x0000000a1028723c */ /* 0x040fe20000041828 */
[----:B------:R-:W2:Y:S05]  /*f300*/  LDSM.16.M88.4 R8, [R155+0x7800] ;  /* 0x007800009b08783b */ /* 0x000eaa0000000200 */
[C---:B-1----:R-:W-:Y:S06]  /*f310*/  HMMA.16816.F32.BF16 R36, R16.reuse, R4, R36 ;  /* 0x000000041024723c */ /* 0x042fec0000041824 */
[----:B------:R-:W-:Y:S01]  /*f320*/  HMMA.16816.F32.BF16 R12, R16, R68, R12 ;  /* 0x00000044100c723c */ /* 0x000fe2000004180c */
[----:B------:R-:W-:Y:S01]  /*f330*/  IADD3 R5, R0, 0x1, R177 ;  /* 0x0000000100057810 */ /* 0x000fe20007ffe0b1 */
[----:B------:R-:W-:Y:S01]  /*f340*/  VIADD R4, R50, 0x1 ;  /* 0x0000000132047836 */ /* 0x000fe20000000000 */
[----:B------:R-:W-:Y:S01]  /*f350*/  LOP3.LUT R0, R48, R49, RZ, 0xfc, !PT ;  /* 0x0000003130007212 */ /* 0x000fe200078efcff */
[----:B------:R-:W-:Y:S01]  /*f360*/  VIADD R48, R50, 0x8 ;  /* 0x0000000832307836 */ /* 0x000fe20000000000 */
[----:B------:R-:W-:Y:S01]  /*f370*/  IADD3 R5, R52, R5, -R168 ;  /* 0x0000000534057210 */ /* 0x000fe20007ffe8a8 */
[----:B------:R-:W-:Y:S04]  /*f380*/  HMMA.16816.F32.BF16 R28, R84, R80, R28 ;  /* 0x00000050541c723c */ /* 0x000fe8000004181c */
[----:B------:R-:W-:-:S02]  /*f390*/  VIADD R103, R5, UR5 ;  /* 0x0000000505677c36 */ /* 0x000fc40008000000 */
[C---:B------:R-:W-:Y:S03]  /*f3a0*/  HMMA.16816.F32.BF16 R88, R16.reuse, R70, R88 ;  /* 0x000000461058723c */ /* 0x040fe60000041858 */
[C---:B------:R-:W-:Y:S02]  /*f3b0*/  VIMNMX R2, R103.reuse, R52, PT ;  /* 0x0000003467027248 */ /* 0x040fe40003fe0100 */
[----:B------:R-:W-:Y:S01]  /*f3c0*/  VIADDMNMX R103, R103, 0x8, R52, PT ;  /* 0x0000000867677846 */ /* 0x000fe20003800134 */
[----:B------:R-:W-:Y:S01]  /*f3d0*/  HMMA.16816.F32.BF16 R32, R16, R6, R32 ;  /* 0x000000061020723c */ /* 0x000fe20000041820 */
[CC--:B------:R-:W-:Y:S02]  /*f3e0*/  ISETP.GE.AND P1, PT, R4.reuse, R2.reuse, PT ;  /* 0x000000020400720c */ /* 0x0c0fe40003f26270 */
[----:B------:R-:W-:Y:S02]  /*f3f0*/  ISETP.GE.AND P6, PT, R4, R103, PT ;  /* 0x000000670400720c */ /* 0x000fe40003fc6270 */
[----:B------:R-:W1:Y:S01]  /*f400*/  LDSM.16.M88.4 R4, [R148+0x3800] ;  /* 0x003800009404783b */ /* 0x000e620000000200 */
[----:B------:R-:W-:Y:S01]  /*f410*/  HMMA.16816.F32.BF16 R56, R84, R82, R56 ;  /* 0x000000525438723c */ /* 0x000fe20000041838 */
[----:B------:R-:W-:Y:S01]  /*f420*/  ISETP.GE.AND P0, PT, R48, R2, PT ;  /* 0x000000023000720c */ /* 0x000fe20003f06270 */
[----:B------:R-:W-:-:S04]  /*f430*/  DEPBAR.LE SB0, 0x0 ;  /* 0x000080000000791a */ /* 0x000fc80000000000 */
[----:B---3--:R-:W-:Y:S01]  /*f440*/  HMMA.16816.F32.BF16 R12, R20, R72, R12 ;  /* 0x00000048140c723c */ /* 0x008fe2000004180c */
[----:B------:R-:W-:-:S05]  /*f450*/  ISETP.GE.AND P4, PT, R48, R103, PT ;  /* 0x000000673000720c */ /* 0x000fca0003f86270 */
[----:B--2---:R-:W-:Y:S06]  /*f460*/  HMMA.16816.F32.BF16 R28, R16, R8, R28 ;  /* 0x00000008101c723c */ /* 0x004fec000004181c */
[----:B------:R-:W-:Y:S01]  /*f470*/  HMMA.16816.F32.BF16 R88, R20, R74, R88 ;  /* 0x0000004a1458723c */ /* 0x000fe20000041858 */
[C---:B------:R-:W-:Y:S02]  /*f480*/  VIADD R8, R50.reuse, 0x18 ;  /* 0x0000001832087836 */ /* 0x040fe40000000000 */
[----:B------:R-:W-:-:S03]  /*f490*/  VIADD R9, R50, 0x19 ;  /* 0x0000001932097836 */ /* 0x000fc60000000000 */
[C---:B------:R-:W-:Y:S06]  /*f4a0*/  HMMA.16816.F32.BF16 R44, R20.reuse, R24, R44 ;  /* 0x00000018142c723c */ /* 0x040fec000004182c */
[----:B------:R-:W-:Y:S01]  /*f4b0*/  HMMA.16816.F32.BF16 R40, R20, R26, R40 ;  /* 0x0000001a1428723c */ /* 0x000fe20000041828 */
[C---:B------:R-:W-:Y:S01]  /*f4c0*/  VIADD R24, R50.reuse, 0x9 ;  /* 0x0000000932187836 */ /* 0x040fe20000000000 */
[----:B------:R-:W-:Y:S01]  /*f4d0*/  FSEL R49, R13, -INF , !P1 ;  /* 0xff8000000d317808 */ /* 0x000fe20004800000 */
[----:B------:R-:W-:-:S03]  /*f4e0*/  VIADD R25, R50, 0x10 ;  /* 0x0000001032197836 */ /* 0x000fc60000000000 */
[----:B------:R-:W-:Y:S01]  /*f4f0*/  HMMA.16816.F32.BF16 R32, R20, R62, R32 ;  /* 0x0000003e1420723c */ /* 0x000fe20000041820 */
[CC--:B------:R-:W-:Y:S02]  /*f500*/  ISETP.GE.AND P5, PT, R24.reuse, R2.reuse, PT ;  /* 0x000000021800720c */ /* 0x0c0fe40003fa6270 */
[-C--:B------:R-:W-:Y:S01]  /*f510*/  ISETP.GE.AND P2, PT, R24, R103.reuse, PT ;  /* 0x000000671800720c */ /* 0x080fe20003f46270 */
[----:B------:R-:W-:Y:S01]  /*f520*/  VIADD R24, R50, 0x11 ;  /* 0x0000001132187836 */ /* 0x000fe20000000000 */
[----:B------:R-:W-:Y:S01]  /*f530*/  BAR.SYNC.DEFER_BLOCKING 0x0 ;  /* 0x0000000000007b1d */ /* 0x000fe20000010000 */
[----:B------:R-:W-:Y:S01]  /*f540*/  HMMA.16816.F32.BF16 R56, R16, R10, R56 ;  /* 0x0000000a1038723c */ /* 0x000fe20000041838 */
[-C--:B------:R-:W-:Y:S02]  /*f550*/  ISETP.GE.AND P1, PT, R25, R2.reuse, PT ;  /* 0x000000021900720c */ /* 0x080fe40003f26270 */
[----:B------:R-:W-:Y:S02]  /*f560*/  FSEL R27, R88, -INF , !P0 ;  /* 0xff800000581b7808 */ /* 0x000fe40004000000 */
[----:B------:R-:W-:Y:S01]  /*f570*/  FSEL R90, R90, -INF , !P4 ;  /* 0xff8000005a5a7808 */ /* 0x000fe20006000000 */
[C---:B-1----:R-:W-:Y:S01]  /*f580*/  HMMA.16816.F32.BF16 R28, R20.reuse, R4, R28 ;  /* 0x00000004141c723c */ /* 0x042fe2000004181c */
[----:B------:R-:W-:Y:S01]  /*f590*/  FSEL R89, R89, -INF , !P5 ;  /* 0xff80000059597808 */ /* 0x000fe20006800000 */
[C---:B------:R-:W-:Y:S01]  /*f5a0*/  VIADD R10, R50.reuse, 0x21 ;  /* 0x00000021320a7836 */ /* 0x040fe20000000000 */
[-C--:B------:R-:W-:Y:S01]  /*f5b0*/  ISETP.GE.AND P0, PT, R25, R103.reuse, PT ;  /* 0x000000671900720c */ /* 0x080fe20003f06270 */
[----:B------:R-:W-:Y:S01]  /*f5c0*/  VIADD R17, R50, 0x28 ;  /* 0x0000002832117836 */ /* 0x000fe20000000000 */
[C---:B------:R-:W-:Y:S01]  /*f5d0*/  ISETP.GE.AND P4, PT, R24.reuse, R2, PT ;  /* 0x000000021800720c */ /* 0x040fe20003f86270 */
[----:B------:R-:W-:Y:S01]  /*f5e0*/  HMMA.16816.F32.BF16 R36, R20, R60, R36 ;  /* 0x0000003c1424723c */ /* 0x000fe20000041824 */
[----:B------:R-:W-:Y:S01]  /*f5f0*/  ISETP.GE.AND P5, PT, R24, R103, PT ;  /* 0x000000671800720c */ /* 0x000fe20003fa6270 */
[C---:B------:R-:W-:Y:S01]  /*f600*/  VIADD R4, R50.reuse, 0x30 ;  /* 0x0000003032047836 */ /* 0x040fe20000000000 */
[----:B------:R-:W-:Y:S01]  /*f610*/  FSEL R24, R91, -INF , !P2 ;  /* 0xff8000005b187808 */ /* 0x000fe20005000000 */
[----:B------:R-:W-:Y:S01]  /*f620*/  VIADD R5, R50, 0x29 ;  /* 0x0000002932057836 */ /* 0x000fe20000000000 */
[----:B------:R-:W-:-:S02]  /*f630*/  FSEL R25, R44, -INF , !P1 ;  /* 0xff8000002c197808 */ /* 0x000fc40004800000 */
[CC--:B------:R-:W-:Y:S02]  /*f640*/  ISETP.GE.AND P2, PT, R8.reuse, R2.reuse, PT ;  /* 0x000000020800720c */ /* 0x0c0fe40003f46270 */
[-C--:B------:R-:W-:Y:S01]  /*f650*/  ISETP.GE.AND P1, PT, R8, R103.reuse, PT ;  /* 0x000000670800720c */ /* 0x080fe20003f26270 */
[----:B------:R-:W-:Y:S01]  /*f660*/  VIADD R8, R50, 0x20 ;  /* 0x0000002032087836 */ /* 0x000fe20000000000 */
[----:B------:R-:W-:Y:S01]  /*f670*/  FSEL R16, R46, -INF , !P0 ;  /* 0xff8000002e107808 */ /* 0x000fe20004000000 */
[----:B------:R-:W-:Y:S01]  /*f680*/  HMMA.16816.F32.BF16 R56, R20, R6, R56 ;  /* 0x000000061438723c */ /* 0x000fe20000041838 */
[----:B------:R-:W-:Y:S02]  /*f690*/  ISETP.GE.AND P0, PT, R9, R2, PT ;  /* 0x000000020900720c */ /* 0x000fe40003f06270 */
[----:B------:R-:W-:Y:S02]  /*f6a0*/  FSEL R13, R45, -INF , !P4 ;  /* 0xff8000002d0d7808 */ /* 0x000fe40006000000 */
        /* <DEDUP_REMOVED lines=14> */
[----:B------:R-:W-:Y:S02]  /*f790*/  FSEL R119, R36, -INF , !P5 ;  /* 0xff80000024777808 */ /* 0x000fe40006800000 */
[----:B------:R-:W-:Y:S02]  /*f7a0*/  FSEL R116, R30, -INF , !P4 ;  /* 0xff8000001e747808 */ /* 0x000fe40006000000 */
[----:B------:R-:W-:Y:S02]  /*f7b0*/  ISETP.GE.AND P4, PT, R50, R103, PT ;  /* 0x000000673200720c */ /* 0x000fe40003f86270 */
[----:B------:R-:W-:Y:S01]  /*f7c0*/  ISETP.GE.AND P0, PT, R4, R2, PT ;  /* 0x000000020400720c */ /* 0x000fe20003f06270 */
[----:B------:R-:W-:Y:S01]  /*f7d0*/  VIADD R4, R50, 0x31 ;  /* 0x0000003132047836 */ /* 0x000fe20000000000 */
[----:B------:R-:W-:-:S02]  /*f7e0*/  FSEL R14, R14, -INF , !P4 ;  /* 0xff8000000e0e7808 */ /* 0x000fc40006000000 */
[----:B------:R-:W-:Y:S02]  /*f7f0*/  ISETP.GT.AND P4, PT, R176, R163, PT ;  /* 0x000000a3b000720c */ /* 0x000fe40003f84270 */
[-C--:B------:R-:W-:Y:S02]  /*f800*/  ISETP.GE.AND P5, PT, R17, R103.reuse, PT ;  /* 0x000000671100720c */ /* 0x080fe40003fa6270 */
[----:B------:R-:W-:Y:S02]  /*f810*/  FSEL R126, R38, -INF , !P2 ;  /* 0xff800000267e7808 */ /* 0x000fe40005000000 */
[----:B------:R-:W-:Y:S02]  /*f820*/  ISETP.GE.AND P2, PT, R5, R2, PT ;  /* 0x000000020500720c */ /* 0x000fe40003f46270 */
[----:B------:R-:W-:Y:S02]  /*f830*/  FSEL R123, R37, -INF , !P1 ;  /* 0xff800000257b7808 */ /* 0x000fe40004800000 */
[----:B------:R-:W-:Y:S01]  /*f840*/  ISETP.GE.AND P1, PT, R5, R103, PT ;  /* 0x000000670500720c */ /* 0x000fe20003f26270 */
[----:B------:R-:W-:Y:S01]  /*f850*/  VIADD R5, R50, 0x38 ;  /* 0x0000003832057836 */ /* 0x000fe20000000000 */
[----:B------:R-:W-:-:S02]  /*f860*/  FSEL R115, R28, -INF , !P0 ;  /* 0xff8000001c737808 */ /* 0x000fc40004000000 */
[----:B------:R-:W-:Y:S02]  /*f870*/  FSEL R22, R34, -INF , !P5 ;  /* 0xff80000022167808 */ /* 0x000fe40006800000 */
[CC--:B------:R-:W-:Y:S01]  /*f880*/  ISETP.GE.AND P0, PT, R50.reuse, R2.reuse, PT ;  /* 0x000000023200720c */ /* 0x0c0fe20003f06270 */
[----:B------:R-:W-:Y:S01]  /*f890*/  VIADD R50, R50, 0x39 ;  /* 0x0000003932327836 */ /* 0x000fe20000000000 */
[C---:B------:R-:W-:Y:S02]  /*f8a0*/  ISETP.GE.AND P5, PT, R4.reuse, R2, PT ;  /* 0x000000020400720c */ /* 0x040fe40003fa6270 */
[----:B------:R-:W-:Y:S02]  /*f8b0*/  FSEL R21, R33, -INF , !P2 ;  /* 0xff80000021157808 */ /* 0x000fe40005000000 */
[----:B------:R-:W-:Y:S02]  /*f8c0*/  ISETP.GE.AND P2, PT, R4, R103, PT ;  /* 0x000000670400720c */ /* 0x000fe40003f46270 */
        /* <DEDUP_REMOVED lines=75> */
.L_x_6396:
[----:B------:R-:W1:Y:S02]  /*fd80*/  LDC R6, c[0x0][0x248] ;  /* 0x00009200ff067b82 */ /* 0x000e640000000800 */
[----:B-1----:R-:W-:-:S04]  /*fd90*/  LEA R6, -R6, RZ, 0x6 ;  /* 0x000000ff06067211 */ /* 0x002fc800078e31ff */
[----:B------:R-:W-:-:S07]  /*fda0*/  SHF.R.S32.HI R3, RZ, 0x1f, R6 ;  /* 0x0000001fff037819 */ /* 0x000fce0000011406 */
.L_x_6397:
        /* <DEDUP_REMOVED lines=33> */
[----:B------:R-:W-:Y:S01]  /*ffc0*/  @P0 LEA R34, P2, R15, UR12, 0x1 ;  /* 0x0000000c0f220c11 */ /* 0x000fe2000f8408ff */
[----:B------:R-:W-:Y:S01]  /*ffd0*/  @P0 IMAD.X R12, R3, 0x1, R131, P1 ;  /* 0x00000001030c0824 */ /* 0x000fe200008e0683 */
[----:B------:R-:W-:Y:S01]  /*ffe0*/  IADD3 R7, P1, R165, R6, RZ ;  /* 0x00000006a5077210 */ /* 0x000fe20007f3e0ff */
[----:B------:R1:W-:Y:S01]  /*fff0*/  @!P6 STS.128 [R172+0x4800], RZ ;  /* 0x004800ffac00e388 */ /* 0x0003e20000000c00 */
[----:B------:R-:W-:Y:S02]  /*10000*/  @P6 LEA R36, P5, R6, R174, 0x1 ;  /* 0x000000ae06246211 */ /* 0x000fe400078a08ff */
[----:B------:R-:W-:Y:S01]  /*10010*/  @P0 LEA.HI.X R35, R15, UR13, R12, 0x1, P2 ;  /* 0x0000000d0f230c11 */ /* 0x000fe200090f0c0c */
[--C-:B------:R-:W-:Y:S01]  /*10020*/  IMAD.X R130, R164, 0x1, R3.reuse, P1 ;  /* 0x00000001a4827824 */ /* 0x100fe200008e0603 */
[----:B------:R-:W-:Y:S01]  /*10030*/  @P0 IADD3 R132, P1, R7, R132, RZ ;  /* 0x0000008407840210 */ /* 0x000fe20007f3e0ff */
[----:B------:R-:W-:Y:S01]  /*10040*/  @!PT LDS RZ, [RZ] ;  /* 0x00000000fffff984 */ /* 0x000fe20000000800 */
[----:B------:R-:W-:Y:S01]  /*10050*/  @!PT LDS RZ, [RZ] ;  /* 0x00000000fffff984 */ /* 0x000fe20000000800 */
[----:B------:R-:W-:Y:S01]  /*10060*/  @!PT LDS RZ, [RZ] ;  /* 0x00000000fffff984 */ /* 0x000fe20000000800 */
[----:B------:R1:W-:Y:S01]  /*10070*/  @P0 LDGSTS.E.BYPASS.LTC128B.128 [R172+0x6800], desc[UR6][R18.64+0x80] ;  /* 0x0680008012ac0fae */ /* 0x0003e2000b901d46 */
[----:B------:R-:W-:-:S02]  /*10080*/  @P6 LEA.HI.X R37, R6, R173, R3, 0x1, P5 ;  /* 0x000000ad06256211 */ /* 0x000fc400028f0c03 */
        /* <DEDUP_REMOVED lines=29> */
.L_x_6395:
        /* <DEDUP_REMOVED lines=31> */
[----:B------:R-:W-:Y:S01]  /*10450*/  LEA R156, R0, UR4, 0x1 ;  /* 0x00000004009c7c11 */ /* 0x000fe2000f8e08ff */
[----:B------:R-:W1:Y:S03]  /*10460*/  SHFL.BFLY PT, R7, R12, 0x2, 0x1f ;  /* 0x0c401f000c077f89 */ /* 0x000e6600000e0000 */
[-C--:B------:R-:W-:Y:S01]  /*10470*/  LEA R153, R51, R156.reuse, 0x1 ;  /* 0x0000009c33997211 */ /* 0x080fe200078e08ff */
[----:B------:R-:W2:Y:S01]  /*10480*/  SHFL.BFLY PT, R6, R15, 0x2, 0x1f ;  /* 0x0c401f000f067f89 */ /* 0x000ea200000e0000 */
[----:B------:R-:W-:-:S03]  /*10490*/  LEA R154, R53, R156, 0x1 ;  /* 0x0000009c359a7211 */ /* 0x000fc600078e08ff */
[----:B------:R-:W-:Y:S01]  /*104a0*/  LDSM.16.MT88.4 R52, [R153+0x8000] ;  /* 0x008000009934783b */ /* 0x000fe20000004200 */
[----:B------:R-:W-:-:S03]  /*104b0*/  LEA R152, R51, R154, 0x1 ;  /* 0x0000009a33987211 */ /* 0x000fc600078e08ff */
        /* <DEDUP_REMOVED lines=9> */
[----:B------:R-:W4:Y:S01]  /*10550*/  LDSM.16.MT88.4 R80, [R153+0xa000] ;  /* 0x00a000009950783b */ /* 0x000f220000004200 */
        /* <DEDUP_REMOVED lines=18> */
[----:B------:R-:W1:Y:S01]  /*10680*/  LDSM.16.MT88.4 R4, [R152+0xa000] ;  /* 0x00a000009804783b */ /* 0x000e620000004200 */
[--C-:B------:R-:W-:Y:S01]  /*10690*/  FFMA.FTZ R25, R11, UR8, -R122.reuse ;  /* 0x000000080b197c23 */ /* 0x100fe2000801087a */
[--C-:B------:R-:W-:Y:S01]  /*106a0*/  FFMA.FTZ R0, R9, UR8, -R122.reuse ;  /* 0x0000000809007c23 */ /* 0x100fe2000801087a */
[--C-:B------:R-:W-:Y:S01]  /*106b0*/  FFMA.FTZ R33, R8, UR8, -R111.reuse ;  /* 0x0000000808217c23 */ /* 0x100fe2000801086f */
[--C-:B------:R-:W-:Y:S01]  /*106c0*/  FFMA.FTZ R32, R10, UR8, -R111.reuse ;  /* 0x000000080a207c23 */ /* 0x100fe2000801086f */
[--C-:B------:R-:W-:Y:S01]  /*106d0*/  FFMA.FTZ R24, R13, UR8, -R122.reuse ;  /* 0x000000080d187c23 */ /* 0x100fe2000801087a */
[----:B------:R-:W2:Y:S01]  /*106e0*/  LDSM.16.MT88.4 R8, [R153+0x8800] ;  /* 0x008800009908783b */ /* 0x000ea20000004200 */
[----:B------:R-:W5:Y:S01]  /*106f0*/  MUFU.EX2 R106, R106 ;  /* 0x0000006a006a7308 */ /* 0x000f620000000800 */
[--C-:B------:R-:W-:Y:S01]  /*10700*/  FFMA.FTZ R35, R16, UR8, -R111.reuse ;  /* 0x0000000810237c23 */ /* 0x100fe2000801086f */
[--C-:B------:R-:W-:Y:S01]  /*10710*/  FFMA.FTZ R26, R26, UR8, -R111.reuse ;  /* 0x000000081a1a7c23 */ /* 0x100fe2000801086f */
[----:B------:R-:W2:Y:S01]  /*10720*/  LDSM.16.MT88.4 R12, [R154+0x8800] ;  /* 0x008800009a0c783b */ /* 0x000ea20000004200 */
[--C-:B------:R-:W-:Y:S01]  /*10730*/  FFMA.FTZ R120, R123, UR8, -R122.reuse ;  /* 0x000000087b787c23 */ /* 0x100fe2000801087a */
[--C-:B------:R-:W-:Y:S01]  /*10740*/  FFMA.FTZ R121, R119, UR8, -R122.reuse ;  /* 0x0000000877797c23 */ /* 0x100fe2000801087a */
[--C-:B------:R-:W-:Y:S01]  /*10750*/  FFMA.FTZ R123, R126, UR8, -R111.reuse ;  /* 0x000000087e7b7c23 */ /* 0x100fe2000801086f */
[----:B------:R-:W2:Y:S01]  /*10760*/  LDSM.16.MT88.4 R16, [R156+0x8800] ;  /* 0x008800009c10783b */ /* 0x000ea20000004200 */
        /* <DEDUP_REMOVED lines=9> */
[----:B-----5:R-:W-:Y:S01]  /*10800*/  F2FP.BF16.F32.PACK_AB R88, R106, R107 ;  /* 0x0000006b6a58723e */ /* 0x020fe200000010ff */
        /* <DEDUP_REMOVED lines=8> */
[----:B------:R-:W-:-:S06]  /*10890*/  FADD.FTZ R106, R107, R106 ;  /* 0x0000006a6b6a7221 */ /* 0x000fcc0000010000 */
[----:B------:R-:W5:Y:S01]  /*108a0*/  MUFU.EX2 R109, R109 ;  /* 0x0000006d006d7308 */ /* 0x000f620000000800 */
[----:B---3--:R-:W-:Y:S01]  /*108b0*/  F2FP.BF16.F32.PACK_AB R90, R28, R29 ;  /* 0x0000001d1c5a723e */ /* 0x008fe200000010ff */
[----:B------:R-:W-:-:S04]  /*108c0*/  FADD.FTZ R29, R29, R106 ;  /* 0x0000006a1d1d7221 */ /* 0x000fc80000010000 */
[----:B------:R-:W-:Y:S02]  /*108d0*/  FADD.FTZ R28, R28, R29 ;  /* 0x0000001d1c1c7221 */ /* 0x000fe40000010000 */
[----:B------:R-:W-:Y:S08]  /*108e0*/  MUFU.EX2 R31, R31 ;  /* 0x0000001f001f7308 */ /* 0x000ff00000000800 */
[----:B------:R-:W3:Y:S01]  /*108f0*/  MUFU.EX2 R30, R30 ;  /* 0x0000001e001e7308 */ /* 0x000ee20000000800 */
[----:B-----5:R-:W-:Y:S01]  /*10900*/  F2FP.BF16.F32.PACK_AB R89, R109, R34 ;  /* 0x000000226d59723e */ /* 0x020fe200000010ff */
[----:B------:R-:W-:-:S06]  /*10910*/  FADD.FTZ R34, R34, R109 ;  /* 0x0000006d22227221 */ /* 0x000fcc0000010000 */
[----:B------:R-:W-:Y:S08]  /*10920*/  MUFU.EX2 R27, R27 ;  /* 0x0000001b001b7308 */ /* 0x000ff00000000800 */
[----:B------:R-:W5:Y:S01]  /*10930*/  MUFU.EX2 R24, R24 ;  /* 0x0000001800187308 */ /* 0x000f620000000800 */
[----:B---3--:R-:W-:Y:S01]  /*10940*/  F2FP.BF16.F32.PACK_AB R91, R30, R31 ;  /* 0x0000001f1e5b723e */ /* 0x008fe200000010ff */
[----:B------:R-:W-:-:S04]  /*10950*/  FADD.FTZ R31, R31, R34 ;  /* 0x000000221f1f7221 */ /* 0x000fc80000010000 */
[----:B------:R-:W-:Y:S02]  /*10960*/  FADD.FTZ R30, R30, R31 ;  /* 0x0000001f1e1e7221 */ /* 0x000fe40000010000 */
[C---:B------:R-:W-:Y:S01]  /*10970*/  HMMA.16816.F32.BF16 R48, R88.reuse, R52, RZ ;  /* 0x000000345830723c */ /* 0x040fe200000418ff */
[----:B------:R-:W-:Y:S05]  /*10980*/  MUFU.EX2 R25, R25 ;  /* 0x0000001900197308 */ /* 0x000fea0000000800 */
[C---:B------:R-:W-:Y:S03]  /*10990*/  HMMA.16816.F32.BF16 R52, R88.reuse, R54, RZ ;  /* 0x000000365834723c */ /* 0x040fe600000418ff */
[----:B------:R-:W-:Y:S03]  /*109a0*/  MUFU.EX2 R0, R0 ;  /* 0x0000000000007308 */ /* 0x000fe60000000800 */
[C---:B------:R-:W-:Y:S05]  /*109b0*/  HMMA.16816.F32.BF16 R96, R88.reuse, R36, RZ ;  /* 0x000000245860723c */ /* 0x040fea00000418ff */
[----:B------:R-:W-:Y:S01]  /*109c0*/  MUFU.EX2 R35, R35 ;  /* 0x0000002300237308 */ /* 0x000fe20000000800 */
[C---:B------:R-:W-:Y:S06]  /*109d0*/  HMMA.16816.F32.BF16 R40, R88.reuse, R44, RZ ;  /* 0x0000002c5828723c */ /* 0x040fec00000418ff */
[C---:B------:R-:W-:Y:S01]  /*109e0*/  HMMA.16816.F32.BF16 R56, R88.reuse, R60, RZ ;  /* 0x0000003c5838723c */ /* 0x040fe200000418ff */
[----:B------:R-:W3:Y:S05]  /*109f0*/  MUFU.EX2 R26, R26 ;  /* 0x0000001a001a7308 */ /* 0x000eea0000000800 */
[C---:B------:R-:W-:Y:S03]  /*10a00*/  HMMA.16816.F32.BF16 R64, R88.reuse, R68, RZ ;  /* 0x000000445840723c */ /* 0x040fe600000418ff */
[----:B------:R-:W-:Y:S03]  /*10a10*/  MUFU.EX2 R33, R33 ;  /* 0x0000002100217308 */ /* 0x000fe60000000800 */
[C---:B------:R-:W-:Y:S05]  /*10a20*/  HMMA.16816.F32.BF16 R72, R88.reuse, R92, RZ ;  /* 0x0000005c5848723c */ /* 0x040fea00000418ff */
[----:B------:R-:W2:Y:S01]  /*10a30*/  MUFU.EX2 R32, R32 ;  /* 0x0000002000207308 */ /* 0x000ea20000000800 */
[C---:B----4-:R-:W-:Y:S06]  /*10a40*/  HMMA.16816.F32.BF16 R76, R88.reuse, R80, RZ ;  /* 0x00000050584c723c */ /* 0x050fec00000418ff */
[C---:B------:R-:W-:Y:S01]  /*10a50*/  HMMA.16816.F32.BF16 R36, R88.reuse, R38, RZ ;  /* 0x000000265824723c */ /* 0x040fe200000418ff */
[----:B------:R-:W-:Y:S05]  /*10a60*/  MUFU.EX2 R121, R121 ;  /* 0x0000007900797308 */ /* 0x000fea0000000800 */
[C---:B------:R-:W-:Y:S03]  /*10a70*/  HMMA.16816.F32.BF16 R44, R88.reuse, R46, RZ ;  /* 0x0000002e582c723c */ /* 0x040fe600000418ff */
[----:B------:R-:W4:Y:S03]  /*10a80*/  MUFU.EX2 R120, R120 ;  /* 0x0000007800787308 */ /* 0x000f260000000800 */
[C---:B------:R-:W-:Y:S05]  /*10a90*/  HMMA.16816.F32.BF16 R60, R88.reuse, R62, RZ ;  /* 0x0000003e583c723c */ /* 0x040fea00000418ff */
[----:B------:R-:W-:Y:S01]  /*10aa0*/  MUFU.EX2 R119, R119 ;  /* 0x0000007700777308 */ /* 0x000fe20000000800 */
[C---:B------:R-:W-:Y:S06]  /*10ab0*/  HMMA.16816.F32.BF16 R68, R88.reuse, R70, RZ ;  /* 0x000000465844723c */ /* 0x040fec00000418ff */
[C---:B------:R-:W-:Y:S01]  /*10ac0*/  HMMA.16816.F32.BF16 R92, R88.reuse, R94, RZ ;  /* 0x0000005e585c723c */ /* 0x040fe200000418ff */
[----:B------:R-:W-:Y:S05]  /*10ad0*/  MUFU.EX2 R112, R112 ;  /* 0x0000007000707308 */ /* 0x000fea0000000800 */
[C---:B------:R-:W-:Y:S03]  /*10ae0*/  HMMA.16816.F32.BF16 R80, R88.reuse, R82, RZ ;  /* 0x000000525850723c */ /* 0x040fe600000418ff */
[----:B------:R-:W-:Y:S03]  /*10af0*/  MUFU.EX2 R123, R123 ;  /* 0x0000007b007b7308 */ /* 0x000fe60000000800 */
[C---:B-1----:R-:W-:Y:S05]  /*10b00*/  HMMA.16816.F32.BF16 R84, R88.reuse, R4, RZ ;  /* 0x000000045854723c */ /* 0x042fea00000418ff */
[----:B------:R-:W1:Y:S01]  /*10b10*/  MUFU.EX2 R126, R126 ;  /* 0x0000007e007e7308 */ /* 0x000e620000000800 */
[----:B------:R-:W-:Y:S01]  /*10b20*/  HMMA.16816.F32.BF16 R88, R88, R6, RZ ;  /* 0x000000065858723c */ /* 0x000fe200000418ff */
[----:B-----5:R-:W-:Y:S01]  /*10b30*/  F2FP.BF16.F32.PACK_AB R4, R24, R27 ;  /* 0x0000001b1804723e */ /* 0x020fe200000010ff */
[----:B------:R-:W-:Y:S01]  /*10b40*/  FADD.FTZ R27, R27, R28 ;  /* 0x0000001c1b1b7221 */ /* 0x000fe20000010000 */
[----:B---3--:R-:W-:Y:S01]  /*10b50*/  F2FP.BF16.F32.PACK_AB R5, R26, R35 ;  /* 0x000000231a05723e */ /* 0x008fe200000010ff */
[----:B------:R-:W-:-:S02]  /*10b60*/  FADD.FTZ R35, R35, R30 ;  /* 0x0000001e23237221 */ /* 0x000fc40000010000 */
[----:B------:R-:W-:Y:S01]  /*10b70*/  FADD.FTZ R24, R24, R27 ;  /* 0x0000001b18187221 */ /* 0x000fe20000010000 */
[----:B------:R-:W-:Y:S01]  /*10b80*/  F2FP.BF16.F32.PACK_AB R6, R0, R25 ;  /* 0x000000190006723e */ /* 0x000fe200000010ff */
[----:B------:R-:W-:Y:S01]  /*10b90*/  MUFU.EX2 R125, R125 ;  /* 0x0000007d007d7308 */ /* 0x000fe20000000800 */
[----:B--2---:R-:W-:Y:S01]  /*10ba0*/  F2FP.BF16.F32.PACK_AB R7, R32, R33 ;  /* 0x000000212007723e */ /* 0x004fe200000010ff */
[----:B------:R-:W-:Y:S01]  /*10bb0*/  FADD.FTZ R26, R26, R35 ;  /* 0x000000231a1a7221 */ /* 0x000fe20000010000 */
[----:B------:R-:W-:-:S03]  /*10bc0*/  FADD.FTZ R25, R25, R24 ;  /* 0x0000001819197221 */ /* 0x000fc60000010000 */
[----:B------:R-:W-:Y:S01]  /*10bd0*/  FADD.FTZ R33, R33, R26 ;  /* 0x0000001a21217221 */ /* 0x000fe20000010000 */
[----:B------:R-:W-:Y:S01]  /*10be0*/  FADD.FTZ R0, R0, R25 ;  /* 0x0000001900007221 */ /* 0x000fe20000010000 */
[----:B------:R-:W-:Y:S01]  /*10bf0*/  HMMA.16816.F32.BF16 R48, R4, R8, R48 ;  /* 0x000000080430723c */ /* 0x000fe20000041830 */
[----:B------:R-:W2:Y:S01]  /*10c00*/  MUFU.EX2 R124, R124 ;  /* 0x0000007c007c7308 */ /* 0x000ea20000000800 */
[----:B------:R-:W-:-:S04]  /*10c10*/  FADD.FTZ R32, R32, R33 ;  /* 0x0000002120207221 */ /* 0x000fc80000010000 */
[C---:B------:R-:W-:Y:S01]  /*10c20*/  HMMA.16816.F32.BF16 R52, R4.reuse, R10, R52 ;  /* 0x0000000a0434723c */ /* 0x040fe20000041834 */
[----:B------:R-:W3:Y:S02]  /*10c30*/  LDSM.16.MT88.4 R8, [R154+0xa800] ;  /* 0x00a800009a08783b */ /* 0x000ee40000004200 */
[----:B------:R-:W-:Y:S03]  /*10c40*/  MUFU.EX2 R115, R115 ;  /* 0x0000007300737308 */ /* 0x000fe60000000800 */
[C---:B------:R-:W-:Y:S05]  /*10c50*/  HMMA.16816.F32.BF16 R40, R4.reuse, R12, R40 ;  /* 0x0000000c0428723c */ /* 0x040fea0000041828 */
[----:B------:R-:W5:Y:S01]  /*10c60*/  MUFU.EX2 R128, R128 ;  /* 0x0000008000807308 */ /* 0x000f620000000800 */
[C---:B------:R-:W-:Y:S01]  /*10c70*/  HMMA.16816.F32.BF16 R44, R4.reuse, R14, R44 ;  /* 0x0000000e042c723c */ /* 0x040fe2000004182c */
[----:B------:R-:W4:Y:S05]  /*10c80*/  LDSM.16.MT88.4 R12, [R152+0x8800] ;  /* 0x00880000980c783b */ /* 0x000f2a0000004200 */
[C---:B------:R-:W-:Y:S01]  /*10c90*/  HMMA.16816.F32.BF16 R96, R4.reuse, R16, R96 ;  /* 0x000000100460723c */ /* 0x040fe20000041860 */
[----:B------:R-:W-:Y:S05]  /*10ca0*/  MUFU.EX2 R113, R113 ;  /* 0x0000007100717308 */ /* 0x000fea0000000800 */
[C---:B------:R-:W-:Y:S01]  /*10cb0*/  HMMA.16816.F32.BF16 R36, R4.reuse, R18, R36 ;  /* 0x000000120424723c */ /* 0x040fe20000041824 */
[----:B------:R-:W1:Y:S02]  /*10cc0*/  LDSM.16.MT88.4 R16, [R156+0xa800] ;  /* 0x00a800009c10783b */ /* 0x000e640000004200 */
[----:B------:R-:W-:Y:S08]  /*10cd0*/  MUFU.EX2 R118, R118 ;  /* 0x0000007600767308 */ /* 0x000ff00000000800 */
[----:B------:R-:W-:Y:S01]  /*10ce0*/  MUFU.EX2 R114, R116 ;  /* 0x0000007400727308 */ /* 0x000fe20000000800 */
[C---:B---3--:R-:W-:Y:S07]  /*10cf0*/  HMMA.16816.F32.BF16 R72, R4.reuse, R8, R72 ;  /* 0x000000080448723c */ /* 0x048fee0000041848 */
[----:B------:R-:W3:Y:S01]  /*10d00*/  MUFU.EX2 R117, R117 ;  /* 0x0000007500757308 */ /* 0x000ee20000000800 */
[C---:B------:R-:W-:Y:S01]  /*10d10*/  HMMA.16816.F32.BF16 R92, R4.reuse, R10, R92 ;  /* 0x0000000a045c723c */ /* 0x040fe2000004185c */
[----:B------:R-:W2:Y:S06]  /*10d20*/  LDSM.16.MT88.4 R8, [R152+0xa800] ;  /* 0x00a800009808783b */ /* 0x000eac0000004200 */
[----:B------:R-:W-:Y:S01]  /*10d30*/  MUFU.EX2 R110, R110 ;  /* 0x0000006e006e7308 */ /* 0x000fe20000000800 */
[C---:B----4-:R-:W-:Y:S06]  /*10d40*/  HMMA.16816.F32.BF16 R56, R4.reuse, R12, R56 ;  /* 0x0000000c0438723c */ /* 0x050fec0000041838 */
[C---:B------:R-:W-:Y:S01]  /*10d50*/  HMMA.16816.F32.BF16 R60, R4.reuse, R14, R60 ;  /* 0x0000000e043c723c */ /* 0x040fe2000004183c */
[----:B------:R-:W4:Y:S01]  /*10d60*/  LDSM.16.MT88.4 R12, [R153+0xa800] ;  /* 0x00a80000990c783b */ /* 0x000f220000004200 */
[----:B------:R-:W3:Y:S04]  /*10d70*/  MUFU.EX2 R181, R181 ;  /* 0x000000b500b57308 */ /* 0x000ee80000000800 */
[C---:B-1----:R-:W-:Y:S06]  /*10d80*/  HMMA.16816.F32.BF16 R64, R4.reuse, R16, R64 ;  /* 0x000000100440723c */ /* 0x042fec0000041840 */
[C---:B------:R-:W-:Y:S01]  /*10d90*/  HMMA.16816.F32.BF16 R68, R4.reuse, R18, R68 ;  /* 0x000000120444723c */ /* 0x040fe20000041844 */
[----:B------:R-:W-:Y:S05]  /*10da0*/  LDSM.16.MT88.4 R16, [R153+0x9000] ;  /* 0x009000009910783b */ /* 0x000fea0000004200 */
[C---:B--2---:R-:W-:Y:S06]  /*10db0*/  HMMA.16816.F32.BF16 R84, R4.reuse, R8, R84 ;  /* 0x000000080454723c */ /* 0x044fec0000041854 */
[C---:B------:R-:W-:Y:S01]  /*10dc0*/  HMMA.16816.F32.BF16 R88, R4.reuse, R10, R88 ;  /* 0x0000000a0458723c */ /* 0x040fe20000041858 */
[----:B------:R-:W1:Y:S05]  /*10dd0*/  LDSM.16.MT88.4 R8, [R156+0x9000] ;  /* 0x009000009c08783b */ /* 0x000e6a0000004200 */
[C---:B----4-:R-:W-:Y:S06]  /*10de0*/  HMMA.16816.F32.BF16 R76, R4.reuse, R12, R76 ;  /* 0x0000000c044c723c */ /* 0x050fec000004184c */
        /* <DEDUP_REMOVED lines=15> */
[C---:B------:R-:W-:Y:S01]  /*10ee0*/  HMMA.16816.F32.BF16 R44, R4.reuse, R22, R44 ;  /* 0x00000016042c723c */ /* 0x040fe2000004182c */
[----:B------:R-:W4:Y:S05]  /*10ef0*/  LDSM.16.MT88.4 R20, [R154+0xb000] ;  /* 0x00b000009a14783b */ /* 0x000f2a0000004200 */
[C---:B-1----:R-:W-:Y:S06]  /*10f00*/  HMMA.16816.F32.BF16 R96, R4.reuse, R8, R96 ;  /* 0x000000080460723c */ /* 0x042fec0000041860 */
        /* <DEDUP_REMOVED lines=9> */
[C---:B------:R-:W-:Y:S01]  /*10fa0*/  HMMA.16816.F32.BF16 R92, R4.reuse, R22, R92 ;  /* 0x00000016045c723c */ /* 0x040fe2000004185c */
[----:B------:R-:W-:Y:S05]  /*10fb0*/  LDSM.16.MT88.4 R20, [R154+0x9800] ;  /* 0x009800009a14783b */ /* 0x000fea0000004200 */
[C---:B-1----:R-:W-:Y:S06]  /*10fc0*/  HMMA.16816.F32.BF16 R64, R4.reuse, R8, R64 ;  /* 0x000000080440723c */ /* 0x042fec0000041840 */
[C---:B------:R-:W-:Y:S01]  /*10fd0*/  HMMA.16816.F32.BF16 R68, R4.reuse, R10, R68 ;  /* 0x0000000a0444723c */ /* 0x040fe20000041844 */
[----:B------:R-:W1:Y:S05]  /*10fe0*/  LDSM.16.MT88.4 R8, [R156+0x9800] ;  /* 0x009800009c08783b */ /* 0x000e6a0000004200 */
[C---:B-----5:R-:W-:Y:S06]  /*10ff0*/  HMMA.16816.F32.BF16 R76, R4.reuse, R16, R76 ;  /* 0x00000010044c723c */ /* 0x060fec000004184c */
[C---:B------:R-:W-:Y:S01]  /*11000*/  HMMA.16816.F32.BF16 R80, R4.reuse, R18, R80 ;  /* 0x000000120450723c */ /* 0x040fe20000041850 */
[----:B------:R-:W4:Y:S05]  /*11010*/  LDSM.16.MT88.4 R16, [R153+0x9800] ;  /* 0x009800009910783b */ /* 0x000f2a0000004200 */
[C---:B--2---:R-:W-:Y:S06]  /*11020*/  HMMA.16816.F32.BF16 R84, R4.reuse, R12, R84 ;  /* 0x0000000c0454723c */ /* 0x044fec0000041854 */
[----:B------:R-:W-:Y:S01]  /*11030*/  HMMA.16816.F32.BF16 R88, R4, R14, R88 ;  /* 0x0000000e0458723c */ /* 0x000fe20000041858 */
[----:B------:R-:W2:Y:S06]  /*11040*/  LDSM.16.MT88.4 R12, [R152+0x9800] ;  /* 0x00980000980c783b */ /* 0x000eac0000004200 */
[----:B------:R-:W-:Y:S01]  /*11050*/  F2FP.BF16.F32.PACK_AB R4, R128, R115 ;  /* 0x000000738004723e */ /* 0x000fe200000010ff */
[----:B------:R-:W-:Y:S01]  /*11060*/  FADD.FTZ R115, R115, R112 ;  /* 0x0000007073737221 */ /* 0x000fe20000010000 */
[----:B---3--:R-:W-:Y:S01]  /*11070*/  F2FP.BF16.F32.PACK_AB R5, R117, R114 ;  /* 0x000000727505723e */ /* 0x008fe200000010ff */
        /* <DEDUP_REMOVED lines=9> */
[----:B------:R-:W-:-:S04]  /*11110*/  FADD.FTZ R181, R181, R110 ;  /* 0x0000006eb5b57221 */ /* 0x000fc80000010000 */
        /* <DEDUP_REMOVED lines=72> */
[----:B------:R-:W-:Y:S01]  /*115a0*/  IMAD.WIDE.U32 R8, R5, UR4, RZ ;  /* 0x0000000405087c25 */ /* 0x000fe2000f8e00ff */
[----:B------:R-:W-:-:S05]  /*115b0*/  SHF.R.S32.HI R0, RZ, 0x1f, R5 ;  /* 0x0000001fff007819 */ /* 0x000fca0000011405 */
[----:B------:R-:W-:-:S04]  /*115c0*/  IMAD R0, R0, UR4, RZ ;  /* 0x0000000400007c24 */ /* 0x000fc8000f8e02ff */
[----:B------:R-:W-:Y:S01]  /*115d0*/  IMAD R0, R5, UR5, R0 ;  /* 0x0000000505007c24 */ /* 0x000fe2000f8e0200 */
[----:B------:R-:W-:-:S04]  /*115e0*/  ULDC.64 UR4, c[0x0][0x238] ;  /* 0x00008e0000047ab9 */ /* 0x000fc80000000a00 */
        /* <DEDUP_REMOVED lines=8> */
.L_x_6399:
[----:B------:R-:W1:Y:S02]  /*11670*/  LDC R6, c[0x0][0x250] ;  /* 0x00009400ff067b82 */ /* 0x000e640000000800 */
[----:B-1----:R-:W-:-:S04]  /*11680*/  LEA R6, -R6, RZ, 0x6 ;  /* 0x000000ff06067211 */ /* 0x002fc800078e31ff */
[----:B------:R-:W-:-:S07]  /*11690*/  SHF.R.S32.HI R0, RZ, 0x1f, R6 ;  /* 0x0000001fff007819 */ /* 0x000fce0000011406 */
.L_x_6400:
        /* <DEDUP_REMOVED lines=14> */
[----:B------:R-:W-:Y:S01]  /*11780*/  @P2 LEA R12, P4, R9, UR10, 0x1 ;  /* 0x0000000a090c2c11 */ /* 0x000fe2000f8808ff */
[----:B------:R-:W-:Y:S01]  /*11790*/  @P2 IMAD.X R6, R4, 0x1, R101, P1 ;  /* 0x0000000104062824 */ /* 0x000fe200008e0665 */
[----:B------:R-:W-:Y:S01]  /*117a0*/  IADD3 R0, P1, R167, R5, RZ ;  /* 0x00000005a7007210 */ /* 0x000fe20007f3e0ff */
[----:B------:R-:W-:Y:S01]  /*117b0*/  @!P0 STS.128 [R172+0x8000], RZ ;  /* 0x008000ffac008388 */ /* 0x000fe20000000c00 */
[----:B------:R-:W-:-:S02]  /*117c0*/  @P2 LEA.HI.X R13, R9, UR11, R8, 0x1, P4 ;  /* 0x0000000b090d2c11 */ /* 0x000fc4000a0f0c08 */
[----:B------:R-:W-:Y:S02]  /*117d0*/  @P2 LEA R8, P4, R7, UR10, 0x1 ;  /* 0x0000000a07082c11 */ /* 0x000fe4000f8808ff */
[-CC-:B------:R-:W-:Y:S01]  /*117e0*/  @P0 LEA.HI.X R11, R5, R185.reuse, R4.reuse, 0x1, P5 ;  /* 0x000000b9050b0211 */ /* 0x180fe200028f0c04 */
[----:B------:R-:W-:Y:S01]  /*117f0*/  IMAD.X R4, R166, 0x1, R4, P1 ;  /* 0x00000001a6047824 */ /* 0x000fe200008e0604 */
[----:B------:R-:W-:Y:S01]  /*11800*/  @P2 LEA.HI.X R9, R7, UR11, R6, 0x1, P4 ;  /* 0x0000000b07092c11 */ /* 0x000fe2000a0f0c06 */
[----:B------:R-:W-:Y:S01]  /*11810*/  @!PT LDS RZ, [RZ] ;  /* 0x00000000fffff984 */ /* 0x000fe20000000800 */
[----:B------:R-:W-:Y:S01]  /*11820*/  @!PT LDS RZ, [RZ] ;  /* 0x00000000fffff984 */ /* 0x000fe20000000800 */
[----:B------:R-:W-:Y:S01]  /*11830*/  @!PT LDS RZ, [RZ] ;  /* 0x00000000fffff984 */ /* 0x000fe20000000800 */
[----:B------:R-:W-:Y:S01]  /*11840*/  @P2 LDGSTS.E.BYPASS.LTC128B.128 [R172+0xa000], desc[UR6][R12.64+0x80] ;  /* 0x0a0000800cac2fae */ /* 0x000fe2000b901d46 */
[C---:B------:R-:W-:Y:S02]  /*11850*/  @P2 IADD3 R6, P5, R0.reuse, R104, RZ ;  /* 0x0000006800062210 */ /* 0x040fe40007fbe0ff */
[----:B------:R-:W-:Y:S01]  /*11860*/  IADD3 R5, P4, R167, R0, RZ ;  /* 0x00000000a7057210 */ /* 0x000fe20007f9e0ff */
[----:B------:R-:W-:Y:S01]  /*11870*/  @!P2 STS.128 [R172+0xa000], RZ ;  /* 0x00a000ffac00a388 */ /* 0x000fe20000000c00 */
[----:B------:R-:W-:Y:S01]  /*11880*/  @P0 LEA R14, P6, R0, R184, 0x1 ;  /* 0x000000b8000e0211 */ /* 0x000fe200078c08ff */
[--C-:B------:R-:W-:Y:S01]  /*11890*/  @P2 IMAD.X R7, R4, 0x1, R101.reuse, P5 ;  /* 0x0000000104072824 */ /* 0x100fe200028e0665 */
[C---:B------:R-:W-:Y:S01]  /*118a0*/  @P2 IADD3 R104, P1, R5.reuse, R104, RZ ;  /* 0x0000006805682210 */ /* 0x040fe20007f3e0ff */
[----:B------:R-:W-:Y:S01]  /*118b0*/  @!PT LDS RZ, [RZ] ;  /* 0x00000000fffff984 */ /* 0x000fe20000000800 */
[----:B------:R-:W-:Y:S01]  /*118c0*/  @!PT LDS RZ, [RZ] ;  /* 0x00000000fffff984 */ /* 0x000fe20000000800 */
[----:B------:R-:W-:Y:S01]  /*118d0*/  @!PT LDS RZ, [RZ] ;  /* 0x00000000fffff984 */ /* 0x000fe20000000800 */
[----:B------:R-:W-:Y:S01]  /*118e0*/  @P0 LDGSTS.E.BYPASS.LTC128B.128 [R172+0x8800], desc[UR6][R10.64] ;  /* 0x088000000aac0fae */ /* 0x000fe2000b901d46 */
[-CC-:B------:R-:W-:Y:S01]  /*118f0*/  @P0 LEA.HI.X R15, R0, R185.reuse, R4.reuse, 0x1, P6 ;  /* 0x000000b9000f0211 */ /* 0x180fe200030f0c04 */
[----:B------:R-:W-:Y:S01]  /*11900*/  IMAD.X R4, R166, 0x1, R4, P4 ;  /* 0x00000001a6047824 */ /* 0x000fe200020e0604 */
[C---:B------:R-:W-:Y:S01]  /*11910*/  @P0 LEA R22, P4, R5.reuse, R184, 0x1 ;  /* 0x000000b805160211 */ /* 0x040fe200078808ff */
[----:B------:R-:W-:Y:S01]  /*11920*/  @!P0 STS.128 [R172+0x8800], RZ ;  /* 0x008800ffac008388 */ /* 0x000fe20000000c00 */
[----:B------:R-:W-:Y:S01]  /*11930*/  @P2 LEA R20, P5, R6, UR10, 0x1 ;  /* 0x0000000a06142c11 */ /* 0x000fe2000f8a08ff */
[----:B------:R-:W-:Y:S01]  /*11940*/  @P2 IMAD.X R101, R4, 0x1, R101, P1 ;  /* 0x0000000104652824 */ /* 0x000fe200008e0665 */
[----:B------:R-:W-:Y:S01]  /*11950*/  @P0 LEA.HI.X R23, R5, R185, R4, 0x1, P4 ;  /* 0x000000b905170211 */ /* 0x000fe200020f0c04 */
[----:B------:R-:W-:Y:S01]  /*11960*/  @!PT LDS RZ, [RZ] ;  /* 0x00000000fffff984 */ /* 0x000fe20000000800 */
[----:B------:R-:W-:Y:S01]  /*11970*/  @!PT LDS RZ, [RZ] ;  /* 0x00000000fffff984 */ /* 0x000fe20000000800 */
[----:B------:R-:W-:Y:S01]  /*11980*/  @!PT LDS RZ, [RZ] ;  /* 0x00000000fffff984 */ /* 0x000fe20000000800 */
[----:B------:R1:W-:Y:S01]  /*11990*/  @P2 LDGSTS.E.BYPASS.LTC128B.128 [R172+0xa800], desc[UR6][R8.64+0x80] ;  /* 0x0a80008008ac2fae */ /* 0x0003e2000b901d46 */
[----:B------:R-:W-:Y:S01]  /*119a0*/  @P2 LEA.HI.X R21, R6, UR11, R7, 0x1, P5 ;  /* 0x0000000b06152c11 */ /* 0x000fe2000a8f0c07 */
[----:B------:R-:W-:Y:S01]  /*119b0*/  IMAD.MOV.U32 R184, RZ, RZ, R128 ;  /* 0x000000ffffb87224 */ /* 0x000fe200078e0080 */
[----:B------:R-:W-:Y:S01]  /*119c0*/  @P2 LEA R4, P1, R104, UR10, 0x1 ;  /* 0x0000000a68042c11 */ /* 0x000fe2000f8208ff */
[----:B------:R-:W-:Y:S01]  /*119d0*/  @!P2 STS.128 [R172+0xa800], RZ ;  /* 0x00a800ffac00a388 */ /* 0x000fe20000000c00 */
[----:B------:R-:W-:-:S02]  /*119e0*/  IMAD.MOV.U32 R185, RZ, RZ, R129 ;  /* 0x000000ffffb97224 */ /* 0x000fc400078e0081 */
[----:B------:R-:W-:Y:S01]  /*119f0*/  @P2 LEA.HI.X R5, R104, UR11, R101, 0x1, P1 ;  /* 0x0000000b68052c11 */ /* 0x000fe200088f0c65 */
        /* <DEDUP_REMOVED lines=21> */
[----:B------:R-:W4:Y:S04]  /*11b50*/  LDSM.16.M88.4 R24, [R161+0x4000] ;  /* 0x00400000a118783b */ /* 0x000f280000000200 */
[----:B------:R-:W2:Y:S04]  /*11b60*/  LDSM.16.M88.4 R16, [R161+0x4800] ;  /* 0x00480000a110783b */ /* 0x000ea80000000200 */
[----:B-1----:R-:W1:Y:S04]  /*11b70*/  LDSM.16.M88.4 R8, [R161+0x5000] ;  /* 0x00500000a108783b */ /* 0x002e680000000200 */
[----:B------:R-:W3:Y:S04]  /*11b80*/  LDSM.16.M88.4 R124, [R161+0x5800] ;  /* 0x00580000a17c783b */ /* 0x000ee80000000200 */
[----:B------:R-:W-:Y:S04]  /*11b90*/  LDSM.16.M88.4 R116, [R160] ;  /* 0x00000000a074783b */ /* 0x000fe80000000200 */
[----:B------:R-:W5:Y:S04]  /*11ba0*/  LDSM.16.M88.4 R112, [R159] ;  /* 0x000000009f70783b */ /* 0x000f680000000200 */
[----:B------:R-:W5:Y:S04]  /*11bb0*/  LDSM.16.M88.4 R108, [R151] ;  /* 0x00000000976c783b */ /* 0x000f680000000200 */
[----:B------:R-:W5:Y:S04]  /*11bc0*/  LDSM.16.M88.4 R104, [R150] ;  /* 0x000000009668783b */ /* 0x000f680000000200 */
[----:B------:R-:W5:Y:S01]  /*11bd0*/  LDSM.16.M88.4 R32, [R149] ;  /* 0x000000009520783b */ /* 0x000f620000000200 */
[----:B------:R-:W3:Y:S01]  /*11be0*/  S2R R0, SR_TID.X ;  /* 0x0000000000007919 */ /* 0x000ee20000002100 */
[C---:B----4-:R-:W-:Y:S02]  /*11bf0*/  HMMA.16816.F32.BF16 R28, R120.reuse, R24, RZ ;  /* 0x00000018781c723c */ /* 0x050fe400000418ff */
[----:B------:R-:W0:Y:S04]  /*11c00*/  LDGDEPBAR ;  /* 0x00000000000079af */ /* 0x000e280000000000 */
[C---:B--2---:R-:W-:Y:S06]  /*11c10*/  HMMA.16816.F32.BF16 R20, R120.reuse, R16, RZ ;  /* 0x000000107814723c */ /* 0x044fec00000418ff */
[C---:B-1----:R-:W-:Y:S06]  /*11c20*/  HMMA.16816.F32.BF16 R12, R120.reuse, R8, RZ ;  /* 0x00000008780c723c */ /* 0x042fec00000418ff */
[C---:B------:R-:W-:Y:S06]  /*11c30*/  HMMA.16816.F32.BF16 R24, R120.reuse, R26, RZ ;  /* 0x0000001a7818723c */ /* 0x040fec00000418ff */
[----:B------:R-:W-:Y:S01]  /*11c40*/  HMMA.16816.F32.BF16 R16, R120, R18, RZ ;  /* 0x000000127810723c */ /* 0x000fe200000418ff */
[----:B---3--:R-:W-:-:S05]  /*11c50*/  IMAD.SHL.U32 R0, R0, 0x2, RZ ;  /* 0x0000000200007824 */ /* 0x008fca00078e00ff */
[----:B------:R-:W-:Y:S01]  /*11c60*/  HMMA.16816.F32.BF16 R8, R120, R10, RZ ;  /* 0x0000000a7808723c */ /* 0x000fe200000418ff */
[----:B------:R-:W-:-:S05]  /*11c70*/  LOP3.LUT R101, R0, 0x6, RZ, 0xc0, !PT ;  /* 0x0000000600657812 */ /* 0x000fca00078ec0ff */
[----:B------:R-:W-:Y:S01]  /*11c80*/  HMMA.16816.F32.BF16 R4, R120, R124, RZ ;  /* 0x0000007c7804723c */ /* 0x000fe200000418ff */
[----:B------:R-:W-:-:S05]  /*11c90*/  IMAD R102, R176, 0x40, R101 ;  /* 0x00000040b0667824 */ /* 0x000fca00078e0265 */
[----:B------:R-:W-:Y:S01]  /*11ca0*/  HMMA.16816.F32.BF16 R120, R120, R126, RZ ;  /* 0x0000007e7878723c */ /* 0x000fe200000418ff */
[C---:B------:R-:W-:Y:S02]  /*11cb0*/  VIADD R0, R102.reuse, 0x1 ;  /* 0x0000000166007836 */ /* 0x040fe40000000000 */
[----:B------:R-:W-:-:S03]  /*11cc0*/  VIADD R101, R102, 0x8 ;  /* 0x0000000866657836 */ /* 0x000fc60000000000 */
[C---:B-----5:R-:W-:Y:S01]  /*11cd0*/  HMMA.16816.F32.BF16 R28, R116.reuse, R112, R28 ;  /* 0x00000070741c723c */ /* 0x060fe2000004181c */
[CC--:B------:R-:W-:Y:S02]  /*11ce0*/  ISETP.GE.AND P6, PT, R0.reuse, R2.reuse, PT ;  /* 0x000000020000720c */ /* 0x0c0fe40003fc6270 */
[-C--:B------:R-:W-:Y:S01]  /*11cf0*/  ISETP.GE.AND P4, PT, R0, R103.reuse, PT ;  /* 0x000000670000720c */ /* 0x080fe20003f86270 */
[C---:B------:R-:W-:Y:S01]  /*11d00*/  VIADD R0, R102.reuse, 0x9 ;  /* 0x0000000966007836 */ /* 0x040fe20000000000 */
[CC--:B------:R-:W-:Y:S01]  /*11d10*/  ISETP.GE.AND P5, PT, R101.reuse, R2.reuse, PT ;  /* 0x000000026500720c */ /* 0x0c0fe20003fa6270 */
[----:B------:R-:W-:Y:S01]  /*11d20*/  HMMA.16816.F32.BF16 R24, R116, R114, R24 ;  /* 0x000000727418723c */ /* 0x000fe20000041818 */
[----:B------:R-:W-:Y:S01]  /*11d30*/  LDSM.16.M88.4 R112, [R155+0x4000] ;  /* 0x004000009b70783b */ /* 0x000fe20000000200 */
[----:B------:R-:W-:Y:S01]  /*11d40*/  ISETP.GE.AND P0, PT, R101, R103, PT ;  /* 0x000000676500720c */ /* 0x000fe20003f06270 */
[----:B------:R-:W-:Y:S01]  /*11d50*/  VIADD R101, R102, 0x10 ;  /* 0x0000001066657836 */ /* 0x000fe20000000000 */
[----:B------:R-:W-:-:S02]  /*11d60*/  ISETP.GE.AND P1, PT, R0, R2, PT ;  /* 0x000000020000720c */ /* 0x000fc40003f26270 */
        /* <DEDUP_REMOVED lines=72> */
[----:B------:R-:W-:Y:S01]  /*121f0*/  HMMA.16816.F32.BF16 R8, R116, R106, R8 ;  /* 0x0000006a7408723c */ /* 0x000fe20000041808 */
[----:B------:R-:W3:-:S15]  /*12200*/  LDSM.16.M88.4 R104, [R148+0x2800] ;  /* 0x002800009468783b */ /* 0x000ede0000000200 */
[----:B------:R-:W-:-:S02]  /*12210*/  NOP ;  /* 0x0000000000007918 */ /* 0x000fc40000000000 */
[C---:B-1----:R-:W-:Y:S06]  /*12220*/  HMMA.16816.F32.BF16 R12, R112.reuse, R32, R12 ;  /* 0x00000020700c723c */ /* 0x042fec000004180c */
[----:B------:R-:W-:Y:S01]  /*12230*/  HMMA.16816.F32.BF16 R8, R112, R34, R8 ;  /* 0x000000227008723c */ /* 0x000fe20000041808 */
[----:B------:R-:W1:Y:S01]  /*12240*/  LDSM.16.M88.4 R32, [R148+0x3800] ;  /* 0x003800009420783b */ /* 0x000e620000000200 */
[----:B------:R-:W-:-:S04]  /*12250*/  DEPBAR.LE SB0, 0x0 ;  /* 0x000080000000791a */ /* 0x000fc80000000000 */
[C---:B--2---:R-:W-:Y:S06]  /*12260*/  HMMA.16816.F32.BF16 R28, R112.reuse, R108, R28 ;  /* 0x0000006c701c723c */ /* 0x044fec000004181c */
[C---:B------:R-:W-:Y:S06]  /*12270*/  HMMA.16816.F32.BF16 R24, R112.reuse, R110, R24 ;  /* 0x0000006e7018723c */ /* 0x040fec0000041818 */
[C---:B---3--:R-:W-:Y:S06]  /*12280*/  HMMA.16816.F32.BF16 R20, R112.reuse, R104, R20 ;  /* 0x000000687014723c */ /* 0x048fec0000041814 */
[----:B------:R-:W-:Y:S01]  /*12290*/  HMMA.16816.F32.BF16 R16, R112, R106, R16 ;  /* 0x0000006a7010723c */ /* 0x000fe20000041810 */
[----:B------:R-:W-:-:S05]  /*122a0*/  VIADD R104, R102, 0x11 ;  /* 0x0000001166687836 */ /* 0x000fca0000000000 */
[----:B------:R-:W-:Y:S01]  /*122b0*/  FSEL R29, R29, -INF , !P6 ;  /* 0xff8000001d1d7808 */ /* 0x000fe20007000000 */
[----:B------:R-:W-:Y:S01]  /*122c0*/  BAR.SYNC.DEFER_BLOCKING 0x0 ;  /* 0x0000000000007b1d */ /* 0x000fe20000010000 */
[-C--:B------:R-:W-:Y:S02]  /*122d0*/  ISETP.GE.AND P6, PT, R0, R103.reuse, PT ;  /* 0x000000670000720c */ /* 0x080fe40003fc6270 */
[----:B------:R-:W-:Y:S02]  /*122e0*/  FSEL R0, R31, -INF , !P4 ;  /* 0xff8000001f007808 */ /* 0x000fe40006000000 */
[----:B------:R-:W-:Y:S01]  /*122f0*/  FSEL R111, R24, -INF , !P5 ;  /* 0xff800000186f7808 */ /* 0x000fe20006800000 */
[----:B------:R-:W-:Y:S01]  /*12300*/  VIADD R24, R102, 0x19 ;  /* 0x0000001966187836 */ /* 0x000fe20000000000 */
[----:B------:R-:W-:Y:S02]  /*12310*/  FSEL R130, R26, -INF , !P0 ;  /* 0xff8000001a827808 */ /* 0x000fe40004000000 */
[CC--:B------:R-:W-:Y:S01]  /*12320*/  ISETP.GE.AND P4, PT, R101.reuse, R2.reuse, PT ;  /* 0x000000026500720c */ /* 0x0c0fe20003f86270 */
[----:B-1----:R-:W-:Y:S01]  /*12330*/  HMMA.16816.F32.BF16 R4, R112, R32, R4 ;  /* 0x000000207004723c */ /* 0x002fe20000041804 */
[----:B------:R-:W-:Y:S01]  /*12340*/  ISETP.GE.AND P5, PT, R101, R103, PT ;  /* 0x000000676500720c */ /* 0x000fe20003fa6270 */
[----:B------:R-:W-:Y:S01]  /*12350*/  VIADD R101, R102, 0x18 ;  /* 0x0000001866657836 */ /* 0x000fe20000000000 */
[----:B------:R-:W-:-:S02]  /*12360*/  ISETP.GE.AND P0, PT, R104, R2, PT ;  /* 0x000000026800720c */ /* 0x000fc40003f06270 */
[----:B------:R-:W-:Y:S01]  /*12370*/  FSEL R126, R22, -INF , !P5 ;  /* 0xff800000167e7808 */ /* 0x000fe20006800000 */
[----:B------:R-:W-:Y:S01]  /*12380*/  HMMA.16816.F32.BF16 R120, R112, R34, R120 ;  /* 0x000000227078723c */ /* 0x000fe20000041878 */
[----:B------:R-:W-:Y:S02]  /*12390*/  FSEL R21, R21, -INF , !P0 ;  /* 0xff80000015157808 */ /* 0x000fe40004000000 */
[----:B------:R-:W-:Y:S01]  /*123a0*/  FSEL R107, R20, -INF , !P4 ;  /* 0xff800000146b7808 */ /* 0x000fe20006000000 */
[----:B------:R-:W-:Y:S01]  /*123b0*/  VIADD R20, R102, 0x20 ;  /* 0x0000002066147836 */ /* 0x000fe20000000000 */
[C---:B------:R-:W-:Y:S02]  /*123c0*/  ISETP.GE.AND P5, PT, R24.reuse, R2, PT ;  /* 0x000000021800720c */ /* 0x040fe40003fa6270 */
[-C--:B------:R-:W-:Y:S01]  /*123d0*/  ISETP.GE.AND P0, PT, R24, R103.reuse, PT ;  /* 0x000000671800720c */ /* 0x080fe20003f06270 */
[----:B------:R-:W-:Y:S01]  /*123e0*/  VIADD R24, R102, 0x21 ;  /* 0x0000002166187836 */ /* 0x000fe20000000000 */
[----:B------:R-:W-:-:S02]  /*123f0*/  ISETP.GE.AND P4, PT, R101, R103, PT ;  /* 0x000000676500720c */ /* 0x000fc40003f86270 */
[----:B------:R-:W-:Y:S02]  /*12400*/  FSEL R31, R25, -INF , !P1 ;  /* 0xff800000191f7808 */ /* 0x000fe40004800000 */
[----:B------:R-:W-:Y:S02]  /*12410*/  ISETP.GE.AND P1, PT, R104, R103, PT ;  /* 0x000000676800720c */ /* 0x000fe40003f26270 */
[----:B------:R-:W-:Y:S02]  /*12420*/  FSEL R108, R27, -INF , !P6 ;  /* 0xff8000001b6c7808 */ /* 0x000fe40007000000 */
[-C--:B------:R-:W-:Y:S02]  /*12430*/  ISETP.GE.AND P6, PT, R101, R2.reuse, PT ;  /* 0x000000026500720c */ /* 0x080fe40003fc6270 */
[----:B------:R-:W-:Y:S02]  /*12440*/  FSEL R22, R18, -INF , !P4 ;  /* 0xff80000012167808 */ /* 0x000fe40006000000 */
[----:B------:R-:W-:Y:S01]  /*12450*/  FSEL R109, R17, -INF , !P5 ;  /* 0xff800000116d7808 */ /* 0x000fe20006800000 */
[----:B------:R-:W-:Y:S01]  /*12460*/  VIADD R17, R102, 0x29 ;  /* 0x0000002966117836 */ /* 0x000fe20000000000 */
[----:B------:R-:W-:-:S02]  /*12470*/  ISETP.GE.AND P4, PT, R24, R2, PT ;  /* 0x000000021800720c */ /* 0x000fc40003f86270 */
[----:B------:R-:W-:Y:S02]  /*12480*/  FSEL R110, R23, -INF , !P1 ;  /* 0xff800000176e7808 */ /* 0x000fe40004800000 */
[----:B------:R-:W-:Y:S01]  /*12490*/  FSEL R23, R16, -INF , !P6 ;  /* 0xff80000010177808 */ /* 0x000fe20007000000 */
[----:B------:R-:W-:Y:S01]  /*124a0*/  VIADD R16, R102, 0x28 ;  /* 0x0000002866107836 */ /* 0x000fe20000000000 */
[-C--:B------:R-:W-:Y:S02]  /*124b0*/  ISETP.GE.AND P6, PT, R20, R103.reuse, PT ;  /* 0x000000671400720c */ /* 0x080fe40003fc6270 */
[----:B------:R-:W-:Y:S01]  /*124c0*/  FSEL R119, R13, -INF , !P4 ;  /* 0xff8000000d777808 */ /* 0x000fe20006000000 */
[----:B------:R-:W-:Y:S01]  /*124d0*/  VIADD R13, R102, 0x31 ;  /* 0x00000031660d7836 */ /* 0x000fe20000000000 */
[----:B------:R-:W-:Y:S02]  /*124e0*/  ISETP.GE.AND P4, PT, R17, R103, PT ;  /* 0x000000671100720c */ /* 0x000fe40003f86270 */
[----:B------:R-:W-:-:S02]  /*124f0*/  ISETP.GE.AND P1, PT, R20, R2, PT ;  /* 0x000000021400720c */ /* 0x000fc40003f26270 */
[----:B------:R-:W-:Y:S02]  /*12500*/  FSEL R116, R14, -INF , !P6 ;  /* 0xff8000000e747808 */ /* 0x000fe40007000000 */
[-C--:B------:R-:W-:Y:S02]  /*12510*/  ISETP.GE.AND P6, PT, R17, R2.reuse, PT ;  /* 0x000000021100720c */ /* 0x080fe40003fc6270 */
[----:B------:R-:W-:Y:S02]  /*12520*/  FSEL R114, R11, -INF , !P4 ;  /* 0xff8000000b727808 */ /* 0x000fe40006000000 */
[----:B------:R-:W-:Y:S02]  /*12530*/  FSEL R20, R19, -INF , !P0 ;  /* 0xff80000013147808 */ /* 0x000fe40004000000 */
[----:B------:R-:W-:Y:S01]  /*12540*/  FSEL R117, R12, -INF , !P1 ;  /* 0xff8000000c757808 */ /* 0x000fe20004800000 */
[C---:B------:R-:W-:Y:S01]  /*12550*/  VIADD R12, R102.reuse, 0x30 ;  /* 0x00000030660c7836 */ /* 0x040fe20000000000 */
[----:B------:R-:W-:-:S02]  /*12560*/  ISETP.GE.AND P4, PT, R102, R2, PT ;  /* 0x000000026600720c */ /* 0x000fc40003f86270 */
[----:B------:R-:W-:Y:S02]  /*12570*/  ISETP.GE.AND P5, PT, R24, R103, PT ;  /* 0x000000671800720c */ /* 0x000fe40003fa6270 */
[----:B------:R-:W-:Y:S02]  /*12580*/  ISETP.GE.AND P0, PT, R16, R2, PT ;  /* 0x000000021000720c */ /* 0x000fe40003f06270 */
[----:B------:R-:W-:Y:S02]  /*12590*/  FSEL R115, R9, -INF , !P6 ;  /* 0xff80000009737808 */ /* 0x000fe40007000000 */
[----:B------:R-:W-:Y:S02]  /*125a0*/  FSEL R9, R28, -INF , !P4 ;  /* 0xff8000001c097808 */ /* 0x000fe40006000000 */
[----:B------:R-:W-:Y:S02]  /*125b0*/  FSEL R118, R15, -INF , !P5 ;  /* 0xff8000000f767808 */ /* 0x000fe40006800000 */
[----:B------:R-:W-:Y:S01]  /*125c0*/  FSEL R113, R8, -INF , !P0 ;  /* 0xff80000008717808 */ /* 0x000fe20004000000 */
[----:B------:R-:W-:Y:S01]  /*125d0*/  VIADD R8, R102, 0x38 ;  /* 0x0000003866087836 */ /* 0x000fe20000000000 */
[----:B------:R-:W-:-:S02]  /*125e0*/  ISETP.GT.AND P4, PT, R176, R163, PT ;  /* 0x000000a3b000720c */ /* 0x000fc40003f84270 */
[-C--:B------:R-:W-:Y:S02]  /*125f0*/  ISETP.GE.AND P1, PT, R16, R103.reuse, PT ;  /* 0x000000671000720c */ /* 0x080fe40003f26270 */
[C---:B------:R-:W-:Y:S02]  /*12600*/  ISETP.GE.AND P5, PT, R12.reuse, R2, PT ;  /* 0x000000020c00720c */ /* 0x040fe40003fa6270 */
[----:B------:R-:W-:Y:S02]  /*12610*/  ISETP.GE.AND P0, PT, R12, R103, PT ;  /* 0x000000670c00720c */ /* 0x000fe40003f06270 */
[----:B------:R-:W-:Y:S02]  /*12620*/  FSEL R124, R10, -INF , !P1 ;  /* 0xff8000000a7c7808 */ /* 0x000fe40004800000 */
[----:B------:R-:W-:Y:S01]  /*12630*/  FSEL R101, R4, -INF , !P5 ;  /* 0xff80000004657808 */ /* 0x000fe20006800000 */
[----:B------:R-:W-:Y:S01]  /*12640*/  VIADD R4, R102, 0x39 ;  /* 0x0000003966047836 */ /* 0x000fe20000000000 */
[----:B------:R-:W-:-:S02]  /*12650*/  FSEL R104, R6, -INF , !P0 ;  /* 0xff80000006687808 */ /* 0x000fc40004000000 */
[CC--:B------:R-:W-:Y:S02]  /*12660*/  ISETP.GE.AND P1, PT, R13.reuse, R2.reuse, PT ;  /* 0x000000020d00720c */ /* 0x0c0fe40003f26270 */
[-C--:B------:R-:W-:Y:S02]  /*12670*/  ISETP.GE.AND P6, PT, R13, R103.reuse, PT ;  /* 0x000000670d00720c */ /* 0x080fe40003fc6270 */
[----:B------:R-:W-:Y:S02]  /*12680*/  ISETP.GE.AND P0, PT, R8, R2, PT ;  /* 0x000000020800720c */ /* 0x000fe40003f06270 */
[----:B------:R-:W-:Y:S02]  /*12690*/  ISETP.GE.AND P5, PT, R102, R103, PT ;  /* 0x000000676600720c */ /* 0x000fe40003fa6270 */
[----:B------:R-:W-:Y:S02]  /*126a0*/  FSEL R105, R5, -INF , !P1 ;  /* 0xff80000005697808 */ /* 0x000fe40004800000 */
[----:B------:R-:W-:-:S02]  /*126b0*/  FSEL R102, R7, -INF , !P6 ;  /* 0xff80000007667808 */ /* 0x000fc40007000000 */
[----:B------:R-:W-:Y:S02]  /*126c0*/  FSEL R120, R120, -INF , !P0 ;  /* 0xff80000078787808 */ /* 0x000fe40004000000 */
[-C--:B------:R-:W-:Y:S02]  /*126d0*/  ISETP.GE.AND P1, PT, R8, R103.reuse, PT ;  /* 0x000000670800720c */ /* 0x080fe40003f26270 */
[C---:B------:R-:W-:Y:S02]  /*126e0*/  ISETP.GE.AND P6, PT, R4.reuse, R2, PT ;  /* 0x000000020400720c */ /* 0x040fe40003fc6270 */
[----:B------:R-:W-:Y:S02]  /*126f0*/  ISETP.GE.AND P0, PT, R4, R103, PT ;  /* 0x000000670400720c */ /* 0x000fe40003f06270 */
[----:B------:R-:W-:Y:S02]  /*12700*/  FSEL R30, R30, -INF , !P5 ;  /* 0xff8000001e1e7808 */ /* 0x000fe40006800000 */
[----:B------:R-:W-:-:S02]  /*12710*/  FSEL R34, R122, -INF , !P1 ;  /* 0xff8000007a227808 */ /* 0x000fc40004800000 */
        /* <DEDUP_REMOVED lines=36> */
[----:B------:R-:W1:Y:S05]  /*12960*/  LDC.64 R6, c[0x0][0x248] ;  /* 0x00009200ff067b82 */ /* 0x000e6a0000000a00 */
        /* <DEDUP_REMOVED lines=14> */
[----:B------:R-:W3:Y:S03]  /*12a50*/  LDC.64 R4, c[0x0][0x230] ;  /* 0x00008c00ff047b82 */ /* 0x000ee60000000a00 */
[----:B------:R-:W-:-:S05]  /*12a60*/  IMAD R2, R13, R2, -0x40 ;  /* 0xffffffc00d027424 */ /* 0x000fca00078e0202 */
[----:B------:R-:W-:-:S05]  /*12a70*/  SHF.R.S32.HI R13, RZ, 0x1f, R2 ;  /* 0x0000001fff0d7819 */ /* 0x000fca0000011402 */
[----:B-1----:R-:W-:-:S04]  /*12a80*/  IMAD R13, R13, R6, RZ ;  /* 0x000000060d0d7224 */ /* 0x002fc800078e02ff */
[C---:B------:R-:W-:Y:S02]  /*12a90*/  IMAD R7, R2.reuse, R7, R13 ;  /* 0x0000000702077224 */ /* 0x040fe400078e020d */
[----:B------:R-:W-:-:S05]  /*12aa0*/  IMAD.WIDE.U32 R12, R2, R6, RZ ;  /* 0x00000006020c7225 */ /* 0x000fca00078e00ff */
[----:B------:R-:W-:Y:S01]  /*12ab0*/  IADD3 R13, R13, R7, RZ ;  /* 0x000000070d0d7210 */ /* 0x000fe20007ffe0ff */
[----:B--2---:R-:W-:-:S04]  /*12ac0*/  IMAD.IADD R8, R8, 0x1, -R11 ;  /* 0x0000000108087824 */ /* 0x004fc800078e0a0b */
[----:B---3--:R-:W-:Y:S01]  /*12ad0*/  IMAD.WIDE.U32 R6, R8, R4, R12 ;  /* 0x0000000408067225 */ /* 0x008fe200078e000c */
[----:B------:R-:W-:-:S05]  /*12ae0*/  SHF.R.S32.HI R11, RZ, 0x1f, R8 ;  /* 0x0000001fff0b7819 */ /* 0x000fca0000011408 */
[----:B------:R-:W-:-:S04]  /*12af0*/  IMAD R11, R11, R4, RZ ;  /* 0x000000040b0b7224 */ /* 0x000fc800078e02ff */
[----:B------:R-:W-:-:S04]  /*12b00*/  IMAD R5, R8, R5, R11 ;  /* 0x0000000508057224 */ /* 0x000fc800078e020b */
[----:B------:R-:W-:Y:S01]  /*12b10*/  IMAD.IADD R7, R7, 0x1, R5 ;  /* 0x0000000107077824 */ /* 0x000fe200078e0205 */
[----:B------:R-:W-:Y:S06]  /*12b20*/  BRA `(.L_x_6403) ;  /* 0x00000000000c7947 */ /* 0x000fec0003800000 */
.L_x_6402:
[----:B------:R-:W1:Y:S02]  /*12b30*/  LDC R6, c[0x0][0x248] ;  /* 0x00009200ff067b82 */ /* 0x000e640000000800 */
[----:B-1----:R-:W-:-:S04]  /*12b40*/  LEA R6, -R6, RZ, 0x6 ;  /* 0x000000ff06067211 */ /* 0x002fc800078e31ff */
[----:B------:R-:W-:-:S07]  /*12b50*/  SHF.R.S32.HI R7, RZ, 0x1f, R6 ;  /* 0x0000001fff077819 */ /* 0x000fce0000011406 */
.L_x_6403:
[----:B------:R-:W-:Y:S02]  /*12b60*/  LOP3.LUT R2, R175, 0x1, RZ, 0xc0, !PT ;  /* 0x00000001af027812 */ /* 0x000fe400078ec0ff */
[CC--:B------:R-:W-:Y:S02]  /*12b70*/  @P2 IADD3 R11, P0, R165.reuse, R6.reuse, RZ ;  /* 0x00000006a50b2210 */ /* 0x0c0fe40007f1e0ff */
[----:B------:R-:W-:Y:S02]  /*12b80*/  ISETP.NE.U32.AND P1, PT, R2, 0x1, PT ;  /* 0x000000010200780c */ /* 0x000fe40003f25070 */
[----:B------:R-:W-:Y:S01]  /*12b90*/  IADD3 R5, P6, P5, R165, R6, R165 ;  /* 0x00000006a5057210 */ /* 0x000fe20007dde0a5 */
[C---:B------:R-:W-:Y:S01]  /*12ba0*/  @P2 IMAD.X R2, R164.reuse, 0x1, R7, P0 ;  /* 0x00000001a4022824 */ /* 0x040fe200000e0607 */
[----:B------:R-:W-:Y:S02]  /*12bb0*/  @P2 LEA R12, P0, R11, R174, 0x1 ;  /* 0x000000ae0b0c2211 */ /* 0x000fe400078008ff */
[----:B------:R-:W-:-:S02]  /*12bc0*/  IADD3.X R4, R164, R7, R164, P6, P5 ;  /* 0x00000007a4047210 */ /* 0x000fc400037ea4a4 */
[----:B------:R-:W-:Y:S02]  /*12bd0*/  @P2 LEA.HI.X R13, R11, R173, R2, 0x1, P0 ;  /* 0x000000ad0b0d2211 */ /* 0x000fe400000f0c02 */
[CC--:B------:R-:W-:Y:S02]  /*12be0*/  LEA R16, P0, R6.reuse, R174.reuse, 0x1 ;  /* 0x000000ae06107211 */ /* 0x0c0fe400078008ff */
[----:B------:R-:W-:Y:S02]  /*12bf0*/  IADD3 R2, P6, R165, R5, RZ ;  /* 0x00000005a5027210 */ /* 0x000fe40007fde0ff */
[C---:B------:R-:W-:Y:S02]  /*12c00*/  @!P1 LEA R14, P5, R5.reuse, R174, 0x1 ;  /* 0x000000ae050e9211 */ /* 0x040fe400078a08ff */
[-C--:B------:R-:W-:Y:S02]  /*12c10*/  LEA.HI.X R17, R6, R173.reuse, R7, 0x1, P0 ;  /* 0x000000ad06117211 */ /* 0x080fe400000f0c07 */
[----:B------:R-:W-:-:S02]  /*12c20*/  @!P1 LEA.HI.X R15, R5, R173, R4, 0x1, P5 ;  /* 0x000000ad050f9211 */ /* 0x000fc400028f0c04 */
[----:B------:R-:W-:Y:S01]  /*12c30*/  @P2 LEA R10, P0, R5, R174, 0x1 ;  /* 0x000000ae050a2211 */ /* 0x000fe200078008ff */
[----:B------:R-:W-:Y:S01]  /*12c40*/  @!PT LDS RZ, [RZ] ;  /* 0x00000000fffff984 */ /* 0x000fe20000000800 */
[----:B------:R-:W-:Y:S01]  /*12c50*/  @!PT LDS RZ, [RZ] ;  /* 0x00000000fffff984 */ /* 0x000fe20000000800 */
[----:B------:R-:W-:Y:S01]  /*12c60*/  @!PT LDS RZ, [RZ] ;  /* 0x00000000fffff984 */ /* 0x000fe20000000800 */
[----:B------:R1:W-:Y:S01]  /*12c70*/  @!P1 LDGSTS.E.BYPASS.LTC128B.128 [R172+0x4000], desc[UR6][R16.64] ;  /* 0x0400000010ac9fae */ /* 0x0003e2000b901d46 */
[----:B------:R-:W-:Y:S02]  /*12c80*/  @!P1 IADD3 R6, P5, R165, R6, RZ ;  /* 0x00000006a5069210 */ /* 0x000fe40007fbe0ff */
[-CC-:B------:R-:W-:Y:S01]  /*12c90*/  @P2 LEA.HI.X R11, R5, R173.reuse, R4.reuse, 0x1, P0 ;  /* 0x000000ad050b2211 */ /* 0x180fe200000f0c04 */
[----:B------:R-:W-:Y:S01]  /*12ca0*/  IMAD.X R4, R164, 0x1, R4, P6 ;  /* 0x00000001a4047824 */ /* 0x000fe200030e0604 */
[-C--:B------:R-:W-:Y:S01]  /*12cb0*/  @!P1 LEA R18, P0, R2, R174.reuse, 0x1 ;  /* 0x000000ae02129211 */ /* 0x080fe200078008ff */
[----:B------:R-:W-:Y:S01]  /*12cc0*/  @!P1 IMAD.X R7, R164, 0x1, R7, P5 ;  /* 0x00000001a4079824 */ /* 0x000fe200028e0607 */
[-C--:B------:R-:W-:Y:S01]  /*12cd0*/  @P2 LEA R24, P5, R2, R174.reuse, 0x1 ;  /* 0x000000ae02182211 */ /* 0x080fe200078a08ff */
[----:B------:R-:W-:Y:S01]  /*12ce0*/  @P2 IMAD.MOV.U32 R5, RZ, RZ, R17 ;  /* 0x000000ffff052224 */ /* 0x000fe200078e0011 */
[----:B------:R-:W-:Y:S01]  /*12cf0*/  @!P1 LEA R26, P6, R6, R174, 0x1 ;  /* 0x000000ae061a9211 */ /* 0x000fe200078c08ff */
        /* <DEDUP_REMOVED lines=43> */
.L_x_6401:
        /* <DEDUP_REMOVED lines=48> */
[--C-:B------:R-:W-:Y:S01]  /*132b0*/  FFMA.FTZ R2, R31, UR8, -R106.reuse ;  /* 0x000000081f027c23 */ /* 0x100fe2000801086a */
[----:B------:R-:W-:Y:S01]  /*132c0*/  FSEL R4, R26, RZ, P0 ;  /* 0x000000ff1a047208 */ /* 0x000fe20000000000 */
[----:B------:R-:W1:Y:S01]  /*132d0*/  LDSM.16.MT88.4 R8, [R156+0x8000] ;  /* 0x008000009c08783b */ /* 0x000e620000004200 */
[----:B------:R-:W-:Y:S01]  /*132e0*/  FSEL R31, R27, RZ, P1 ;  /* 0x000000ff1b1f7208 */ /* 0x000fe20000800000 */
[----:B------:R-:W-:Y:S01]  /*132f0*/  FFMA.FTZ R24, R29, UR8, -R106 ;  /* 0x000000081d187c23 */ /* 0x000fe2000801086a */
[----:B------:R-:W-:Y:S01]  /*13300*/  FSEL R35, R35, RZ, P0 ;  /* 0x000000ff23237208 */ /* 0x000fe20000000000 */
[----:B------:R-:W-:Y:S01]  /*13310*/  FADD.FTZ R3, R3, -R4 ;  /* 0x8000000403037221 */ /* 0x000fe20000010000 */
[--C-:B------:R-:W-:Y:S01]  /*13320*/  FFMA.FTZ R25, R111, UR8, -R106.reuse ;  /* 0x000000086f197c23 */ /* 0x100fe2000801086a */
[----:B------:R-:W-:Y:S01]  /*13330*/  FADD.FTZ R31, R100, -R31 ;  /* 0x8000001f641f7221 */ /* 0x000fe20000010000 */
[----:B------:R-:W-:Y:S01]  /*13340*/  MUFU.EX2 R32, R32 ;  /* 0x0000002000207308 */ /* 0x000fe20000000800 */
[----:B------:R-:W-:Y:S01]  /*13350*/  FMUL.FTZ R29, R3, UR8 ;  /* 0x00000008031d7c20 */ /* 0x000fe20008410000 */
[--C-:B------:R-:W-:Y:S01]  /*13360*/  FFMA.FTZ R30, R30, UR8, -R35.reuse ;  /* 0x000000081e1e7c23 */ /* 0x100fe20008010823 */
[--C-:B------:R-:W-:Y:S01]  /*13370*/  FFMA.FTZ R0, R0, UR8, -R35.reuse ;  /* 0x0000000800007c23 */ /* 0x100fe20008010823 */
[--C-:B------:R-:W-:Y:S01]  /*13380*/  FFMA.FTZ R28, R130, UR8, -R35.reuse ;  /* 0x00000008821c7c23 */ /* 0x100fe20008010823 */
[----:B------:R-:W-:Y:S01]  /*13390*/  FMUL.FTZ R31, R31, UR8 ;  /* 0x000000081f1f7c20 */ /* 0x000fe20008410000 */
        /* <DEDUP_REMOVED lines=30> */
[----:B------:R-:W-:-:S04]  /*13580*/  FFMA.FTZ R33, R33, UR8, -R35 ;  /* 0x0000000821217c23 */ /* 0x000fc80008010823 */
[----:B------:R-:W2:Y:S01]  /*13590*/  MUFU.EX2 R0, R0 ;  /* 0x0000000000007308 */ /* 0x000ea20000000800 */
[----:B---3--:R-:W-:-:S07]  /*135a0*/  F2FP.BF16.F32.PACK_AB R6, R2, R25 ;  /* 0x000000190206723e */ /* 0x008fce00000010ff */
[----:B------:R-:W-:Y:S08]  /*135b0*/  MUFU.EX2 R28, R28 ;  /* 0x0000001c001c7308 */ /* 0x000ff00000000800 */
[----:B------:R-:W3:Y:S01]  /*135c0*/  MUFU.EX2 R31, R31 ;  /* 0x0000001f001f7308 */ /* 0x000ee20000000800 */
[----:B--2---:R-:W-:-:S07]  /*135d0*/  F2FP.BF16.F32.PACK_AB R5, R0, R30 ;  /* 0x0000001e0005723e */ /* 0x004fce00000010ff */
[----:B------:R-:W2:Y:S08]  /*135e0*/  MUFU.EX2 R29, R29 ;  /* 0x0000001d001d7308 */ /* 0x000eb00000000800 */
        /* <DEDUP_REMOVED lines=17> */
[----:B----4-:R-:W-:Y:S01]  /*13700*/  F2FP.BF16.F32.PACK_AB R7, R3, R28 ;  /* 0x0000001c0307723e */ /* 0x010fe200000010ff */
        /* <DEDUP_REMOVED lines=52> */
[-C--:B------:R-:W-:Y:S01]  /*13a50*/  FMUL.FTZ R88, R88, R31.reuse ;  /* 0x0000001f58587220 */ /* 0x080fe20000410000 */
[C---:B-1----:R-:W-:Y:S01]  /*13a60*/  HMMA.16816.F32.BF16 R48, R4.reuse, R8, R48 ;  /* 0x000000080430723c */ /* 0x042fe20000041830 */
[----:B------:R-:W-:Y:S01]  /*13a70*/  MUFU.EX2 R100, R100 ;  /* 0x0000006400647308 */ /* 0x000fe20000000800 */
[----:B------:R-:W-:Y:S01]  /*13a80*/  FMUL.FTZ R89, R89, R31 ;  /* 0x0000001f59597220 */ /* 0x000fe20000410000 */
[-C--:B------:R-:W-:Y:S01]  /*13a90*/  FMUL.FTZ R90, R90, R29.reuse ;  /* 0x0000001d5a5a7220 */ /* 0x080fe20000410000 */
[----:B------:R-:W-:Y:S01]  /*13aa0*/  FMUL.FTZ R91, R91, R29 ;  /* 0x0000001d5b5b7220 */ /* 0x000fe20000410000 */
[----:B------:R-:W-:Y:S01]  /*13ab0*/  FFMA.FTZ R31, R183, R31, R32 ;  /* 0x0000001fb71f7223 */ /* 0x000fe20000010020 */
[----:B------:R-:W-:Y:S01]  /*13ac0*/  HMMA.16816.F32.BF16 R52, R4, R10, R52 ;  /* 0x0000000a0434723c */ /* 0x000fe20000041834 */
[----:B------:R-:W1:Y:S01]  /*13ad0*/  LDSM.16.MT88.4 R8, [R156+0xa000] ;  /* 0x00a000009c08783b */ /* 0x000e620000004200 */
[----:B------:R-:W-:Y:S01]  /*13ae0*/  FFMA.FTZ R29, R181, R29, R30 ;  /* 0x0000001db51d7223 */ /* 0x000fe2000001001e */
[----:B------:R-:W-:Y:S01]  /*13af0*/  MUFU.EX2 R103, R103 ;  /* 0x0000006700677308 */ /* 0x000fe20000000800 */
[----:B------:R-:W-:-:S02]  /*13b00*/  FADD.FTZ R24, R24, R31 ;  /* 0x0000001f18187221 */ /* 0x000fc40000010000 */
[----:B--2---:R-:W-:Y:S01]  /*13b10*/  HMMA.16816.F32.BF16 R56, R4, R12, R56 ;  /* 0x0000000c0438723c */ /* 0x004fe20000041838 */
[----:B------:R-:W-:Y:S01]  /*13b20*/  FADD.FTZ R29, R0, R29 ;  /* 0x0000001d001d7221 */ /* 0x000fe20000010000 */
[----:B------:R-:W-:-:S03]  /*13b30*/  FADD.FTZ R25, R25, R24 ;  /* 0x0000001819197221 */ /* 0x000fc60000010000 */
[----:B------:R-:W2:Y:S01]  /*13b40*/  MUFU.EX2 R109, R109 ;  /* 0x0000006d006d7308 */ /* 0x000ea20000000800 */
[----:B------:R-:W-:Y:S01]  /*13b50*/  HMMA.16816.F32.BF16 R60, R4, R14, R60 ;  /* 0x0000000e043c723c */ /* 0x000fe2000004183c */
[----:B------:R-:W3:Y:S01]  /*13b60*/  LDSM.16.MT88.4 R12, [R154+0xa000] ;  /* 0x00a000009a0c783b */ /* 0x000ee20000004200 */
[----:B------:R-:W-:Y:S01]  /*13b70*/  FADD.FTZ R28, R28, R29 ;  /* 0x0000001d1c1c7221 */ /* 0x000fe20000010000 */
[----:B------:R-:W-:-:S03]  /*13b80*/  FADD.FTZ R25, R2, R25 ;  /* 0x0000001902197221 */ /* 0x000fc60000010000 */
[----:B------:R-:W-:Y:S01]  /*13b90*/  HMMA.16816.F32.BF16 R84, R4, R16, R84 ;  /* 0x000000100454723c */ /* 0x000fe20000041854 */
[----:B------:R-:W4:Y:S01]  /*13ba0*/  MUFU.EX2 R110, R110 ;  /* 0x0000006e006e7308 */ /* 0x000f220000000800 */
[----:B------:R-:W-:-:S04]  /*13bb0*/  FADD.FTZ R28, R3, R28 ;  /* 0x0000001c031c7221 */ /* 0x000fc80000010000 */
[----:B------:R-:W-:Y:S01]  /*13bc0*/  HMMA.16816.F32.BF16 R88, R4, R18, R88 ;  /* 0x000000120458723c */ /* 0x000fe20000041858 */
[----:B------:R-:W-:Y:S02]  /*13bd0*/  LDSM.16.MT88.4 R16, [R152+0x8800] ;  /* 0x008800009810783b */ /* 0x000fe40000004200 */
[----:B------:R-:W5:Y:S01]  /*13be0*/  MUFU.EX2 R112, R112 ;  /* 0x0000007000707308 */ /* 0x000f620000000800 */
[----:B--2---:R-:W-:-:S07]  /*13bf0*/  FADD.FTZ R3, R109, R28 ;  /* 0x0000001c6d037221 */ /* 0x004fce0000010000 */
[----:B------:R-:W2:Y:S01]  /*13c00*/  MUFU.EX2 R111, R111 ;  /* 0x0000006f006f7308 */ /* 0x000ea20000000800 */
[----:B----4-:R-:W-:Y:S01]  /*13c10*/  FADD.FTZ R3, R110, R3 ;  /* 0x000000036e037221 */ /* 0x010fe20000010000 */
[C---:B-1----:R-:W-:Y:S06]  /*13c20*/  HMMA.16816.F32.BF16 R64, R4.reuse, R8, R64 ;  /* 0x000000080440723c */ /* 0x042fec0000041840 */
[----:B------:R-:W-:Y:S01]  /*13c30*/  MUFU.EX2 R117, R117 ;  /* 0x0000007500757308 */ /* 0x000fe20000000800 */
[----:B-----5:R-:W-:Y:S01]  /*13c40*/  FADD.FTZ R2, R112, R3 ;  /* 0x0000000370027221 */ /* 0x020fe20000010000 */
[C---:B------:R-:W-:Y:S01]  /*13c50*/  HMMA.16816.F32.BF16 R68, R4.reuse, R10, R68 ;  /* 0x0000000a0444723c */ /* 0x040fe20000041844 */
[----:B------:R-:W1:Y:S05]  /*13c60*/  LDSM.16.MT88.4 R8, [R153+0xa000] ;  /* 0x00a000009908783b */ /* 0x000e6a0000004200 */
[----:B------:R-:W-:Y:S01]  /*13c70*/  MUFU.EX2 R126, R126 ;  /* 0x0000007e007e7308 */ /* 0x000fe20000000800 */
[----:B--2---:R-:W-:Y:S01]  /*13c80*/  FADD.FTZ R2, R111, R2 ;  /* 0x000000026f027221 */ /* 0x004fe20000010000 */
[C---:B---3--:R-:W-:Y:S06]  /*13c90*/  HMMA.16816.F32.BF16 R72, R4.reuse, R12, R72 ;  /* 0x0000000c0448723c */ /* 0x048fec0000041848 */
[C---:B------:R-:W-:Y:S01]  /*13ca0*/  HMMA.16816.F32.BF16 R92, R4.reuse, R14, R92 ;  /* 0x0000000e045c723c */ /* 0x040fe2000004185c */
[----:B------:R-:W2:Y:S01]  /*13cb0*/  LDSM.16.MT88.4 R12, [R156+0x8800] ;  /* 0x008800009c0c783b */ /* 0x000ea20000004200 */
[----:B------:R-:W-:Y:S08]  /*13cc0*/  MUFU.EX2 R113, R113 ;  /* 0x0000007100717308 */ /* 0x000ff00000000800 */
[----:B------:R-:W-:Y:S08]  /*13cd0*/  MUFU.EX2 R122, R122 ;  /* 0x0000007a007a7308 */ /* 0x000ff00000000800 */
[----:B------:R-:W3:Y:S08]  /*13ce0*/  MUFU.EX2 R115, R115 ;  /* 0x0000007300737308 */ /* 0x000ef00000000800 */
[----:B------:R-:W4:Y:S01]  /*13cf0*/  MUFU.EX2 R116, R116 ;  /* 0x0000007400747308 */ /* 0x000f220000000800 */
[C---:B-1----:R-:W-:Y:S07]  /*13d00*/  HMMA.16816.F32.BF16 R76, R4.reuse, R8, R76 ;  /* 0x00000008044c723c */ /* 0x042fee000004184c */
[----:B------:R-:W-:Y:S01]  /*13d10*/  MUFU.EX2 R118, R118 ;  /* 0x0000007600767308 */ /* 0x000fe20000000800 */
[----:B------:R-:W-:Y:S01]  /*13d20*/  HMMA.16816.F32.BF16 R80, R4, R10, R80 ;  /* 0x0000000a0450723c */ /* 0x000fe20000041850 */
[----:B------:R-:W1:Y:S01]  /*13d30*/  LDSM.16.MT88.4 R8, [R154+0x8800] ;  /* 0x008800009a08783b */ /* 0x000e620000004200 */
[----:B---3--:R-:W-:-:S05]  /*13d40*/  FADD.FTZ R3, R115, R2 ;  /* 0x0000000273037221 */ /* 0x008fca0000010000 */
[----:B------:R-:W-:Y:S01]  /*13d50*/  F2FP.BF16.F32.PACK_AB R4, R107, R108 ;  /* 0x0000006c6b04723e */ /* 0x000fe200000010ff */
[----:B------:R-:W3:Y:S01]  /*13d60*/  MUFU.EX2 R119, R119 ;  /* 0x0000007700777308 */ /* 0x000ee20000000800 */
[----:B------:R-:W-:Y:S01]  /*13d70*/  F2FP.BF16.F32.PACK_AB R5, R110, R109 ;  /* 0x0000006d6e05723e */ /* 0x000fe200000010ff */
[----:B------:R-:W-:Y:S01]  /*13d80*/  FADD.FTZ R108, R108, R25 ;  /* 0x000000196c6c7221 */ /* 0x000fe20000010000 */
[----:B------:R-:W-:Y:S01]  /*13d90*/  F2FP.BF16.F32.PACK_AB R6, R103, R100 ;  /* 0x000000646706723e */ /* 0x000fe200000010ff */
[----:B----4-:R-:W-:Y:S01]  /*13da0*/  FADD.FTZ R3, R116, R3 ;  /* 0x0000000374037221 */ /* 0x010fe20000010000 */
[----:B------:R-:W-:Y:S01]  /*13db0*/  F2FP.BF16.F32.PACK_AB R7, R111, R112 ;  /* 0x000000706f07723e */ /* 0x000fe200000010ff */
[----:B------:R-:W-:Y:S02]  /*13dc0*/  FADD.FTZ R107, R107, R108 ;  /* 0x0000006c6b6b7221 */ /* 0x000fe40000010000 */
[----:B------:R-:W-:Y:S02]  /*13dd0*/  MUFU.EX2 R101, R101 ;  /* 0x0000006500657308 */ /* 0x000fe40000000800 */
[----:B------:R-:W-:Y:S01]  /*13de0*/  FADD.FTZ R0, R100, R107 ;  /* 0x0000006b64007221 */ /* 0x000fe20000010000 */
[----:B------:R-:W-:Y:S01]  /*13df0*/  MOV R100, R27 ;  /* 0x0000001b00647202 */ /* 0x000fe20000000f00 */
[----:B--2---:R-:W-:Y:S02]  /*13e00*/  HMMA.16816.F32.BF16 R96, R4, R12, R96 ;  /* 0x0000000c0460723c */ /* 0x004fe40000041860 */
[----:B------:R-:W-:-:S02]  /*13e10*/  FADD.FTZ R0, R103, R0 ;  /* 0x0000000067007221 */ /* 0x000fc40000010000 */
[----:B------:R-:W2:Y:S02]  /*13e20*/  MUFU.EX2 R114, R114 ;  /* 0x0000007200727308 */ /* 0x000ea40000000800 */
[C---:B------:R-:W-:Y:S01]  /*13e30*/  HMMA.16816.F32.BF16 R36, R4.reuse, R14, R36 ;  /* 0x0000000e0424723c */ /* 0x040fe20000041824 */
[----:B------:R-:W4:Y:S05]  /*13e40*/  LDSM.16.MT88.4 R12, [R156+0xa800] ;  /* 0x00a800009c0c783b */ /* 0x000f2a0000004200 */
[C---:B------:R-:W-:Y:S01]  /*13e50*/  HMMA.16816.F32.BF16 R48, R4.reuse, R20, R48 ;  /* 0x000000140430723c */ /* 0x040fe20000041830 */
        /* <DEDUP_REMOVED lines=9> */
[----:B------:R-:W2:Y:S05]  /*13ef0*/  MUFU.EX2 R121, R121 ;  /* 0x0000007900797308 */ /* 0x000eaa0000000800 */
[C---:B------:R-:W-:Y:S01]  /*13f00*/  HMMA.16816.F32.BF16 R60, R4.reuse, R18, R60 ;  /* 0x00000012043c723c */ /* 0x040fe2000004183c */
[----:B------:R-:W-:Y:S02]  /*13f10*/  LDSM.16.MT88.4 R16, [R156+0x9000] ;  /* 0x009000009c10783b */ /* 0x000fe40000004200 */
[----:B------:R-:W-:Y:S03]  /*13f20*/  MUFU.EX2 R34, R34 ;  /* 0x0000002200227308 */ /* 0x000fe60000000800 */
[C---:B----4-:R-:W-:Y:S05]  /*13f30*/  HMMA.16816.F32.BF16 R64, R4.reuse, R12, R64 ;  /* 0x0000000c0440723c */ /* 0x050fea0000041840 */
[----:B------:R-:W4:Y:S01]  /*13f40*/  MUFU.EX2 R33, R33 ;  /* 0x0000002100217308 */ /* 0x000f220000000800 */
        /* <DEDUP_REMOVED lines=16> */
[----:B------:R-:W-:Y:S01]  /*14050*/  F2FP.BF16.F32.PACK_AB R7, R119, R118 ;  /* 0x000000767707723e */ /* 0x000fe200000010ff */
[----:B------:R-:W-:Y:S01]  /*14060*/  FADD.FTZ R118, R118, R3 ;  /* 0x0000000376767221 */ /* 0x000fe20000010000 */
[----:B------:R-:W-:Y:S01]  /*14070*/  MOV R3, R26 ;  /* 0x0000001a00037202 */ /* 0x000fe20000000f00 */
[----:B------:R-:W-:Y:S02]  /*14080*/  FADD.FTZ R113, R113, R126 ;  /* 0x0000007e71717221 */ /* 0x000fe40000010000 */
[----:B------:R-:W-:Y:S02]  /*14090*/  FADD.FTZ R119, R119, R118 ;  /* 0x0000007677777221 */ /* 0x000fe40000010000 */
[----:B------:R-:W-:Y:S01]  /*140a0*/  HMMA.16816.F32.BF16 R96, R4, R16, R96 ;  /* 0x000000100460723c */ /* 0x000fe20000041860 */
[----:B------:R-:W-:-:S05]  /*140b0*/  FADD.FTZ R122, R122, R113 ;  /* 0x000000717a7a7221 */ /* 0x000fca0000010000 */
[C---:B------:R-:W-:Y:S01]  /*140c0*/  HMMA.16816.F32.BF16 R36, R4.reuse, R18, R36 ;  /* 0x000000120424723c */ /* 0x040fe20000041824 */
[----:B------:R-:W5:Y:S05]  /*140d0*/  LDSM.16.MT88.4 R16, [R156+0xb000] ;  /* 0x00b000009c10783b */ /* 0x000f6a0000004200 */
        /* <DEDUP_REMOVED lines=8> */
[----:B------:R-:W-:Y:S05]  /*14160*/  LDSM.16.MT88.4 R20, [R156+0x9800] ;  /* 0x009800009c14783b */ /* 0x000fea0000004200 */
[C---:B-----5:R-:W-:Y:S06]  /*14170*/  HMMA.16816.F32.BF16 R64, R4.reuse, R16, R64 ;  /* 0x000000100440723c */ /* 0x060fec0000041840 */
[C---:B------:R-:W-:Y:S01]  /*14180*/  HMMA.16816.F32.BF16 R68, R4.reuse, R18, R68 ;  /* 0x000000120444723c */ /* 0x040fe20000041844 */
[----:B------:R-:W-:Y:S05]  /*14190*/  LDSM.16.MT88.4 R16, [R153+0x9800] ;  /* 0x009800009910783b */ /* 0x000fea0000004200 */
[C---:B-1----:R-:W-:Y:S06]  /*141a0*/  HMMA.16816.F32.BF16 R76, R4.reuse, R8, R76 ;  /* 0x00000008044c723c */ /* 0x042fec000004184c */
[C---:B------:R-:W-:Y:S01]  /*141b0*/  HMMA.16816.F32.BF16 R80, R4.reuse, R10, R80 ;  /* 0x0000000a0450723c */ /* 0x040fe20000041850 */
[----:B------:R-:W-:Y:S05]  /*141c0*/  LDSM.16.MT88.4 R8, [R152+0x9800] ;  /* 0x009800009808783b */ /* 0x000fea0000004200 */
[C---:B---3--:R-:W-:Y:S06]  /*141d0*/  HMMA.16816.F32.BF16 R72, R4.reuse, R12, R72 ;  /* 0x0000000c0448723c */ /* 0x048fec0000041848 */
[C---:B------:R-:W-:Y:S01]  /*141e0*/  HMMA.16816.F32.BF16 R92, R4.reuse, R14, R92 ;  /* 0x0000000e045c723c */ /* 0x040fe2000004185c */
[----:B------:R-:W1:Y:S05]  /*141f0*/  LDSM.16.MT88.4 R12, [R152+0xb000] ;  /* 0x00b00000980c783b */ /* 0x000e6a0000004200 */
[C---:B-1----:R-:W-:Y:S06]  /*14200*/  HMMA.16816.F32.BF16 R84, R4.reuse, R12, R84 ;  /* 0x0000000c0454723c */ /* 0x042fec0000041854 */
[----:B------:R-:W-:Y:S01]  /*14210*/  HMMA.16816.F32.BF16 R88, R4, R14, R88 ;  /* 0x0000000e0458723c */ /* 0x000fe20000041858 */
[----:B------:R-:W1:Y:S06]  /*14220*/  LDSM.16.MT88.4 R12, [R154+0x9800] ;  /* 0x009800009a0c783b */ /* 0x000e6c0000004200 */
[----:B--2---:R-:W-:Y:S01]  /*14230*/  F2FP.BF16.F32.PACK_AB R4, R114, R101 ;  /* 0x000000657204723e */ /* 0x004fe200000010ff */
[----:B------:R-:W-:Y:S01]  /*14240*/  FADD.FTZ R101, R101, R122 ;  /* 0x0000007a65657221 */ /* 0x000fe20000010000 */
[----:B------:R-:W-:Y:S01]  /*14250*/  F2FP.BF16.F32.PACK_AB R5, R121, R104 ;  /* 0x000000687905723e */ /* 0x000fe200000010ff */
[----:B------:R-:W-:Y:S01]  /*14260*/  FADD.FTZ R104, R104, R119 ;  /* 0x0000007768687221 */ /* 0x000fe20000010000 */
[----:B------:R-:W-:Y:S01]  /*14270*/  F2FP.BF16.F32.PACK_AB R6, R106, R105 ;  /* 0x000000696a06723e */ /* 0x000fe200000010ff */
        /* <DEDUP_REMOVED lines=21> */
[C---:B------:R-:W-:Y:S06]  /*143d0*/  HMMA.16816.F32.BF16 R80, R4.reuse, R10, R80 ;  /* 0x0000000a0450723c */ /* 0x040fec0000041850 */
[C---:B-1----:R-:W-:Y:S06]  /*143e0*/  HMMA.16816.F32.BF16 R64, R4.reuse, R12, R64 ;  /* 0x0000000c0440723c */ /* 0x042fec0000041840 */
[C---:B------:R-:W-:Y:S01]  /*143f0*/  HMMA.16816.F32.BF16 R68, R4.reuse, R14, R68 ;  /* 0x0000000e0444723c */ /* 0x040fe20000041844 */
[----:B------:R-:W1:Y:S05]  /*14400*/  LDSM.16.MT88.4 R12, [R152+0xb800] ;  /* 0x00b80000980c783b */ /* 0x000e6a0000004200 */
[C---:B-1----:R-:W-:Y:S06]  /*14410*/  HMMA.16816.F32.BF16 R84, R4.reuse, R12, R84 ;  /* 0x0000000c0454723c */ /* 0x042fec0000041854 */
[----:B------:R-:W-:-:S15]  /*14420*/  HMMA.16816.F32.BF16 R88, R4, R14, R88 ;  /* 0x0000000e0458723c */ /* 0x000fde0000041858 */
[----:B------:R-:W-:-:S09]  /*14430*/  NOP ;  /* 0x0000000000007918 */ /* 0x000fd20000000000 */
.L_x_6398:
        /* <DEDUP_REMOVED lines=12> */
.L_x_6408:
[----:B------:R-:W-:Y:S04]  /*14500*/  DEPBAR.LE SB0, 0x0 ;  /* 0x000080000000791a */ /* 0x000fe80000000000 */
[----:B------:R-:W-:Y:S01]  /*14510*/  BAR.SYNC.DEFER_BLOCKING 0x0 ;  /* 0x0000000000007b1d */ /* 0x000fe20000010000 */
[C---:B------:R-:W-:Y:S01]  /*14520*/  LOP3.LUT P4, RZ, R175.reuse, 0x1, RZ, 0xc0, !PT ;  /* 0x00000001afff7812 */ /* 0x040fe2000788c0ff */
[----:B------:R-:W-:Y:S01]  /*14530*/  VIADD R176, R176, 0xffffffff ;  /* 0xffffffffb0b07836 */ /* 0x000fe20000000000 */
[----:B------:R-:W-:Y:S01]  /*14540*/  LOP3.LUT P2, RZ, R175, 0x2, RZ, 0xc0, !PT ;  /* 0x00000002afff7812 */ /* 0x000fe2000784c0ff */
[----:B------:R-:W-:Y:S01]  /*14550*/  IMAD.MOV.U32 R3, RZ, RZ, R178 ;  /* 0x000000ffff037224 */ /* 0x000fe200078e00b2 */
[----:B------:R-:W-:Y:S01]  /*14560*/  MOV R180, R179 ;  /* 0x000000b300b47202 */ /* 0x000fe20000000f00 */
[----:B------:R-:W-:Y:S10]  /*14570*/  @!P3 BRA `(.L_x_6405) ;  /* 0x0000000000f8b947 */ /* 0x000ff40003800000 */
        /* <DEDUP_REMOVED lines=56> */
[----:B---3--:R-:W-:Y:S01]  /*14900*/  IMAD.WIDE.U32 R10, R7, R2, R10 ;  /* 0x00000002070a7225 */ /* 0x008fe200078e000a */
[----:B------:R-:W-:Y:S02]  /*14910*/  SHF.R.S32.HI R5, RZ, 0x1f, R7 ;  /* 0x0000001fff057819 */ /* 0x000fe40000011407 */
[----:B------:R-:W-:Y:S03]  /*14920*/  MOV R180, R10 ;  /* 0x0000000a00b47202 */ /* 0x000fe60000000f00 */
[----:B------:R-:W-:Y:S04]  /*14930*/  IMAD R4, R5, R2, RZ ;  /* 0x0000000205047224 */ /* 0x000fe800078e02ff */
[----:B------:R-:W-:Y:S04]  /*14940*/  IMAD R4, R7, R3, R4 ;  /* 0x0000000307047224 */ /* 0x000fe800078e0204 */
[----:B------:R-:W-:Y:S07]  /*14950*/  IMAD.IADD R3, R11, 0x1, R4 ;  /* 0x000000010b037824 */ /* 0x000fee00078e0204 */
.L_x_6405:
[----:B------:R-:W-:Y:S02]  /*14960*/  IADD3 R103, P0, R167, R180, RZ ;  /* 0x000000b4a7677210 */ /* 0x000fe40007f1e0ff */
[-C--:B------:R-:W-:Y:S02]  /*14970*/  LEA R2, P6, R180, R184.reuse, 0x1 ;  /* 0x000000b8b4027211 */ /* 0x080fe400078c08ff */
[CC--:B------:R-:W-:Y:S01]  /*14980*/  @P4 LEA R190, P5, R103.reuse, R184.reuse, 0x1 ;  /* 0x000000b867be4211 */ /* 0x0c0fe200078a08ff */
[--C-:B------:R-:W-:Y:S01]  /*14990*/  IMAD.X R102, R166, 0x1, R3.reuse, P0 ;  /* 0x00000001a6667824 */ /* 0x100fe200000e0603 */
[-C--:B------:R-:W-:Y:S02]  /*149a0*/  LEA.HI.X R3, R180, R185.reuse, R3, 0x1, P6 ;  /* 0x000000b9b4037211 */ /* 0x080fe400030f0c03 */
[CC--:B------:R-:W-:Y:S02]  /*149b0*/  @P2 LEA R186, P0, R103.reuse, R184.reuse, 0x1 ;  /* 0x000000b867ba2211 */ /* 0x0c0fe400078008ff */
[--C-:B------:R-:W-:Y:S01]  /*149c0*/  @P4 LEA.HI.X R191, R103, R185, R102.reuse, 0x1, P5 ;  /* 0x000000b967bf4211 */ /* 0x100fe200028f0c66 */
[----:B------:R-:W-:Y:S01]  /*149d0*/  @!PT LDS RZ, [RZ] ;  /* 0x00000000fffff984 */ /* 0x000fe20000000800 */
[----:B------:R-:W-:Y:S01]  /*149e0*/  @!PT LDS RZ, [RZ] ;  /* 0x00000000fffff984 */ /* 0x000fe20000000800 */
[----:B------:R-:W-:Y:S01]  /*149f0*/  @!PT LDS RZ, [RZ] ;  /* 0x00000000fffff984 */ /* 0x000fe20000000800 */
[----:B------:R-:W-:Y:S01]  /*14a00*/  @P4 LDGSTS.E.BYPASS.LTC128B.128 [R172+0x8000], desc[UR6][R2.64] ;  /* 0x0800000002ac4fae */ /* 0x000fe2000b901d46 */
[----:B------:R-:W-:Y:S02]  /*14a10*/  IADD3 R100, P1, R167, R103, RZ ;  /* 0x00000067a7647210 */ /* 0x000fe40007f3e0ff */
[-CC-:B------:R-:W-:Y:S01]  /*14a20*/  @P2 LEA.HI.X R187, R103, R185.reuse, R102.reuse, 0x1, P0 ;  /* 0x000000b967bb2211 */ /* 0x180fe200000f0c66 */
[----:B------:R-:W-:Y:S01]  /*14a30*/  @!P4 STS.128 [R172+0x8000], RZ ;  /* 0x008000ffac00c388 */ /* 0x000fe20000000c00 */
[----:B------:R-:W-:Y:S01]  /*14a40*/  @P4 LEA R194, P6, R100, R184, 0x1 ;  /* 0x000000b864c24211 */ /* 0x000fe200078c08ff */
[----:B------:R-:W-:Y:S01]  /*14a50*/  IMAD.X R189, R166, 0x1, R102, P1 ;  /* 0x00000001a6bd7824 */ /* 0x000fe200008e0666 */
[----:B------:R-:W-:Y:S01]  /*14a60*/  IADD3 R103, P0, R167, R100, RZ ;  /* 0x00000064a7677210 */ /* 0x000fe20007f1e0ff */
[----:B------:R-:W-:Y:S01]  /*14a70*/  @!PT LDS RZ, [RZ] ;  /* 0x00000000fffff984 */ /* 0x000fe20000000800 */
[----:B------:R-:W-:Y:S01]  /*14a80*/  @!PT LDS RZ, [RZ] ;  /* 0x00000000fffff984 */ /* 0x000fe20000000800 */
[----:B------:R-:W-:Y:S01]  /*14a90*/  @!PT LDS RZ, [RZ] ;  /* 0x00000000fffff984 */ /* 0x000fe20000000800 */
[----:B------:R-:W-:Y:S01]  /*14aa0*/  @P2 LDGSTS.E.BYPASS.LTC128B.128 [R172+0xa000], desc[UR6][R2.64+0x80] ;  /* 0x0a00008002ac2fae */ /* 0x000fe2000b901d46 */
[CC--:B------:R-:W-:Y:S02]  /*14ab0*/  @P2 LEA R188, P1, R100.reuse, R184.reuse, 0x1 ;  /* 0x000000b864bc2211 */ /* 0x0c0fe400078208ff */
[-CC-:B------:R-:W-:Y:S01]  /*14ac0*/  @P4 LEA.HI.X R195, R100, R185.reuse, R189.reuse, 0x1, P6 ;  /* 0x000000b964c34211 */ /* 0x180fe200030f0cbd */
[----:B------:R-:W-:Y:S01]  /*14ad0*/  @!P2 STS.128 [R172+0xa000], RZ ;  /* 0x00a000ffac00a388 */ /* 0x000fe20000000c00 */
[--C-:B------:R-:W-:Y:S01]  /*14ae0*/  IMAD.X R102, R166, 0x1, R189.reuse, P0 ;  /* 0x00000001a6667824 */ /* 0x100fe200000e06bd */
[-C--:B------:R-:W-:Y:S02]  /*14af0*/  @P2 LEA.HI.X R189, R100, R185.reuse, R189, 0x1, P1 ;  /* 0x000000b964bd2211 */ /* 0x080fe400008f0cbd */
[----:B------:R-:W-:Y:S01]  /*14b00*/  @!PT LDS RZ, [RZ] ;  /* 0x00000000fffff984 */ /* 0x000fe20000000800 */
[----:B------:R-:W-:Y:S01]  /*14b10*/  @!PT LDS RZ, [RZ] ;  /* 0x00000000fffff984 */ /* 0x000fe20000000800 */
[----:B------:R-:W-:Y:S01]  /*14b20*/  @!PT LDS RZ, [RZ] ;  /* 0x00000000fffff984 */ /* 0x000fe20000000800 */
[----:B------:R-:W-:Y:S01]  /*14b30*/  @P4 LDGSTS.E.BYPASS.LTC128B.128 [R172+0x8800], desc[UR6][R190.64] ;  /* 0x08800000beac4fae */ /* 0x000fe2000b901d46 */
[CC--:B------:R-:W-:Y:S02]  /*14b40*/  @P4 LEA R192, P5, R103.reuse, R184.reuse, 0x1 ;  /* 0x000000b867c04211 */ /* 0x0c0fe400078a08ff */
[C---:B------:R-:W-:Y:S01]  /*14b50*/  @P2 LEA R184, P0, R103.reuse, R184, 0x1 ;  /* 0x000000b867b82211 */ /* 0x040fe200078008ff */
[----:B------:R-:W-:Y:S01]  /*14b60*/  @!P4 STS.128 [R172+0x8800], RZ ;  /* 0x008800ffac00c388 */ /* 0x000fe20000000c00 */
[CCC-:B------:R-:W-:Y:S02]  /*14b70*/  @P4 LEA.HI.X R193, R103.reuse, R185.reuse, R102.reuse, 0x1, P5 ;  /* 0x000000b967c14211 */ /* 0x1c0fe400028f0c66 */
        /* <DEDUP_REMOVED lines=31> */
[----:B------:R-:W5:Y:S01]  /*14d70*/  LDSM.16.M88.4 R120, [R161+0x5800] ;  /* 0x00580000a178783b */ /* 0x000f620000000200 */
[----:B-1----:R-:W-:Y:S03]  /*14d80*/  IMAD.MOV.U32 R184, RZ, RZ, R2 ;  /* 0x000000ffffb87224 */ /* 0x002fe600078e0002 */
[----:B------:R-:W0:Y:S01]  /*14d90*/  LDGDEPBAR ;  /* 0x00000000000079af */ /* 0x000e220000000000 */
[----:B------:R-:W-:Y:S03]  /*14da0*/  IMAD.MOV.U32 R185, RZ, RZ, R3 ;  /* 0x000000ffffb97224 */ /* 0x000fe600078e0003 */
[----:B------:R-:W-:Y:S04]  /*14db0*/  LDSM.16.M88.4 R124, [R160] ;  /* 0x00000000a07c783b */ /* 0x000fe80000000200 */
[----:B------:R-:W1:Y:S04]  /*14dc0*/  LDSM.16.M88.4 R128, [R159] ;  /* 0x000000009f80783b */ /* 0x000e680000000200 */
[----:B------:R-:W1:Y:S04]  /*14dd0*/  LDSM.16.M88.4 R132, [R151] ;  /* 0x000000009784783b */ /* 0x000e680000000200 */
[----:B------:R-:W1:Y:S04]  /*14de0*/  LDSM.16.M88.4 R136, [R150] ;  /* 0x000000009688783b */ /* 0x000e680000000200 */
        /* <DEDUP_REMOVED lines=51> */
[----:B------:R-:W1:Y:S05]  /*15120*/  LDSM.16.M88.4 R116, [R147] ;  /* 0x000000009374783b */ /* 0x000e6a0000000200 */
[C---:B------:R-:W-:Y:S06]  /*15130*/  HMMA.16816.F32.BF16 R12, R112.reuse, R120, R12 ;  /* 0x00000078700c723c */ /* 0x040fec000004180c */
[C---:B------:R-:W-:Y:S01]  /*15140*/  HMMA.16816.F32.BF16 R16, R112.reuse, R122, R16 ;  /* 0x0000007a7010723c */ /* 0x040fe20000041810 */
[----:B------:R-:W4:Y:S05]  /*15150*/  LDSM.16.M88.4 R120, [R146] ;  /* 0x000000009278783b */ /* 0x000f2a0000000200 */
[C---:B--2---:R-:W-:Y:S06]  /*15160*/  HMMA.16816.F32.BF16 R20, R112.reuse, R124, R20 ;  /* 0x0000007c7014723c */ /* 0x044fec0000041814 */
[C---:B------:R-:W-:Y:S01]  /*15170*/  HMMA.16816.F32.BF16 R24, R112.reuse, R126, R24 ;  /* 0x0000007e7018723c */ /* 0x040fe20000041818 */
[----:B------:R-:W2:Y:S05]  /*15180*/  LDSM.16.M88.4 R124, [R145] ;  /* 0x00000000917c783b */ /* 0x000eaa0000000200 */
[C---:B---3--:R-:W-:Y:S06]  /*15190*/  HMMA.16816.F32.BF16 R28, R112.reuse, R104, R28 ;  /* 0x00000068701c723c */ /* 0x048fec000004181c */
[----:B------:R-:W-:Y:S01]  /*151a0*/  HMMA.16816.F32.BF16 R32, R112, R106, R32 ;  /* 0x0000006a7020723c */ /* 0x000fe20000041820 */
[----:B------:R-:W3:Y:S04]  /*151b0*/  LDSM.16.M88.4 R104, [R144] ;  /* 0x000000009068783b */ /* 0x000ee80000000200 */
        /* <DEDUP_REMOVED lines=39> */
[----:B------:R-:W-:Y:S02]  /*15430*/  MOV R104, UR8 ;  /* 0x0000000800687c02 */ /* 0x000fe40008000f00 */
[----:B------:R-:W-:Y:S01]  /*15440*/  MOV R102, UR5 ;  /* 0x0000000500667c02 */ /* 0x000fe20008000f00 */
        /* <DEDUP_REMOVED lines=62> */
.L_x_6407:
[C---:B------:R-:W-:Y:S02]  /*15830*/  LEA R110, P6, R104.reuse, R174, 0x1 ;  /* 0x000000ae686e7211 */ /* 0x040fe400078c08ff */
[----:B------:R-:W-:Y:S02]  /*15840*/  IADD3 R3, P0, R165, R104, RZ ;  /* 0x00000068a5037210 */ /* 0x000fe40007f1e0ff */
[--C-:B------:R-:W-:Y:S02]  /*15850*/  LEA.HI.X R111, R104, R173, R102.reuse, 0x1, P6 ;  /* 0x000000ad686f7211 */ /* 0x100fe400030f0c66 */
[CC--:B------:R-:W-:Y:S01]  /*15860*/  @P4 LEA R108, P5, R3.reuse, R174.reuse, 0x1 ;  /* 0x000000ae036c4211 */ /* 0x0c0fe200078a08ff */
[C---:B------:R-:W-:Y:S01]  /*15870*/  IMAD.X R100, R164.reuse, 0x1, R102, P0 ;  /* 0x00000001a4647824 */ /* 0x040fe200000e0666 */
[-C--:B------:R-:W-:Y:S01]  /*15880*/  @P2 LEA R106, P0, R3, R174.reuse, 0x1 ;  /* 0x000000ae036a2211 */ /* 0x080fe200078008ff */
[----:B------:R-:W-:Y:S01]  /*15890*/  @!PT LDS RZ, [RZ] ;  /* 0x00000000fffff984 */ /* 0x000fe20000000800 */
[----:B------:R-:W-:Y:S01]  /*158a0*/  @!PT LDS RZ, [RZ] ;  /* 0x00000000fffff984 */ /* 0x000fe20000000800 */
[----:B------:R-:W-:Y:S01]  /*158b0*/  @!PT LDS RZ, [RZ] ;  /* 0x00000000fffff984 */ /* 0x000fe20000000800 */
[----:B------:R1:W-:Y:S01]  /*158c0*/  @P4 LDGSTS.E.BYPASS.LTC128B.128 [R172+0x4000], desc[UR6][R110.64] ;  /* 0x040000006eac4fae */ /* 0x0003e2000b901d46 */
[----:B------:R-:W-:Y:S02]  /*158d0*/  IADD3 R2, P1, R165, R3, RZ ;  /* 0x00000003a5027210 */ /* 0x000fe40007f3e0ff */
        /* <DEDUP_REMOVED lines=9> */
[C---:B------:R-:W-:Y:S02]  /*15970*/  @P2 LEA R102, P1, R2.reuse, R174, 0x1 ;  /* 0x000000ae02662211 */ /* 0x040fe400078208ff */
[-CC-:B------:R-:W-:Y:S01]  /*15980*/  @P4 LEA.HI.X R113, R2, R173.reuse, R103.reuse, 0x1, P6 ;  /* 0x000000ad02714211 */ /* 0x180fe200030f0c67 */
        /* <DEDUP_REMOVED lines=8> */
[-C--:B------:R-:W-:Y:S01]  /*15a10*/  @P2 LEA.HI.X R103, R2, R173.reuse, R103, 0x1, P1 ;  /* 0x000000ad02672211 */ /* 0x080fe200008f0c67 */
[----:B------:R1:W-:Y:S01]  /*15a20*/  @!P4 STS.128 [R172+0x4800], RZ ;  /* 0x004800ffac00c388 */ /* 0x0003e20000000c00 */
[C---:B------:R-:W-:Y:S01]  /*15a30*/  @P2 LEA R114, P0, R3.reuse, R174, 0x1 ;  /* 0x000000ae03722211 */ /* 0x040fe200078008ff */
[----:B------:R-:W-:Y:S01]  /*15a40*/  IMAD.MOV.U32 R174, RZ, RZ, R110 ;  /* 0x000000ffffae7224 */ /* 0x000fe200078e006e */
[CCC-:B------:R-:W-:Y:S01]  /*15a50*/  @P4 LEA.HI.X R105, R3.reuse, R173.reuse, R100.reuse, 0x1, P5 ;  /* 0x000000ad03694211 */ /* 0x1c0fe200028f0c64 */
[----:B------:R-:W-:Y:S01]  /*15a60*/  @!PT LDS RZ, [RZ] ;  /* 0x00000000fffff984 */ /* 0x000fe20000000800 */
[----:B------:R-:W-:Y:S01]  /*15a70*/  @!PT LDS RZ, [RZ] ;  /* 0x00000000fffff984 */ /* 0x000fe20000000800 */
[----:B------:R-:W-:Y:S01]  /*15a80*/  @!PT LDS RZ, [RZ] ;  /* 0x00000000fffff984 */ /* 0x000fe20000000800 */
[----:B------:R1:W-:Y:S01]  /*15a90*/  @P2 LDGSTS.E.BYPASS.LTC128B.128 [R172+0x6800], desc[UR6][R106.64+0x80] ;  /* 0x068000806aac2fae */ /* 0x0003e2000b901d46 */
[----:B------:R-:W-:Y:S01]  /*15aa0*/  @P2 LEA.HI.X R115, R3, R173, R100, 0x1, P0 ;  /* 0x000000ad03732211 */ /* 0x000fe200000f0c64 */
[----:B------:R-:W-:Y:S02]  /*15ab0*/  IMAD.MOV.U32 R173, RZ, RZ, R111 ;  /* 0x000000ffffad7224 */ /* 0x000fe400078e006f */
        /* <DEDUP_REMOVED lines=22> */
.L_x_6406:
        /* <DEDUP_REMOVED lines=43> */
[C---:B------:R-:W-:Y:S01]  /*15ed0*/  FADD.FTZ R0, -R3.reuse, R0 ;  /* 0x0000000003007221 */ /* 0x040fe20000010100 */
[----:B------:R-:W1:Y:S01]  /*15ee0*/  LDSM.16.MT88.4 R104, [R156+0x8000] ;  /* 0x008000009c68783b */ /* 0x000e620000004200 */
[C---:B------:R-:W-:Y:S01]  /*15ef0*/  FSETP.NEU.FTZ.AND P0, PT, R100.reuse, -INF , PT ;  /* 0xff8000006400780b */ /* 0x040fe20003f1d000 */
[----:B------:R-:W-:Y:S01]  /*15f00*/  FMUL.FTZ R124, R100, UR4 ;  /* 0x00000004647c7c20 */ /* 0x000fe20008410000 */
[----:B------:R-:W-:Y:S01]  /*15f10*/  FMUL.FTZ R103, R0, UR4 ;  /* 0x0000000400677c20 */ /* 0x000fe20008410000 */
[----:B------:R-:W-:Y:S03]  /*15f20*/  FADD.FTZ R2, -R100, R101 ;  /* 0x0000006564027221 */ /* 0x000fe60000010100 */
[----:B------:R-:W-:Y:S01]  /*15f30*/  FSEL R124, R124, RZ, P0 ;  /* 0x000000ff7c7c7208 */ /* 0x000fe20000000000 */
[----:B------:R-:W2:Y:S01]  /*15f40*/  MUFU.EX2 R0, R103 ;  /* 0x0000006700007308 */ /* 0x000ea20000000800 */
[----:B------:R-:W-:Y:S01]  /*15f50*/  FSETP.NEU.FTZ.AND P0, PT, R3, -INF , PT ;  /* 0xff8000000300780b */ /* 0x000fe20003f1d000 */
[----:B------:R-:W-:Y:S02]  /*15f60*/  FMUL.FTZ R101, R2, UR4 ;  /* 0x0000000402657c20 */ /* 0x000fe40008410000 */
[--C-:B------:R-:W-:Y:S01]  /*15f70*/  FFMA.FTZ R102, R5, UR4, -R124.reuse ;  /* 0x0000000405667c23 */ /* 0x100fe2000801087c */
[----:B------:R-:W-:Y:S01]  /*15f80*/  FSEL R122, R122, RZ, P0 ;  /* 0x000000ff7a7a7208 */ /* 0x000fe20000000000 */
[--C-:B------:R-:W-:Y:S01]  /*15f90*/  FFMA.FTZ R123, R4, UR4, -R124.reuse ;  /* 0x00000004047b7c23 */ /* 0x100fe2000801087c */
[--C-:B------:R-:W-:Y:S03]  /*15fa0*/  FFMA.FTZ R5, R8, UR4, -R124.reuse ;  /* 0x0000000408057c23 */ /* 0x100fe6000801087c */
[----:B------:R-:W3:Y:S01]  /*15fb0*/  MUFU.EX2 R2, R101 ;  /* 0x0000006500027308 */ /* 0x000ee20000000800 */
[----:B------:R-:W-:Y:S01]  /*15fc0*/  FFMA.FTZ R129, R24, UR4, -R124 ;  /* 0x0000000418817c23 */ /* 0x000fe2000801087c */
[--C-:B------:R-:W-:Y:S01]  /*15fd0*/  FFMA.FTZ R112, R7, UR4, -R122.reuse ;  /* 0x0000000407707c23 */ /* 0x100fe2000801087a */
[----:B------:R-:W-:Y:S01]  /*15fe0*/  FFMA.FTZ R121, R6, UR4, -R122 ;  /* 0x0000000406797c23 */ /* 0x000fe2000801087a */
[----:B------:R-:W-:Y:S01]  /*15ff0*/  FFMA.FTZ R6, R9, UR4, -R124 ;  /* 0x0000000409067c23 */ /* 0x000fe2000801087c */
[--C-:B------:R-:W-:Y:S01]  /*16000*/  FFMA.FTZ R7, R10, UR4, -R122.reuse ;  /* 0x000000040a077c23 */ /* 0x100fe2000801087a */
[--C-:B------:R-:W-:Y:S01]  /*16010*/  FFMA.FTZ R120, R11, UR4, -R122.reuse ;  /* 0x000000040b787c23 */ /* 0x100fe2000801087a */
[----:B------:R-:W-:Y:S03]  /*16020*/  FFMA.FTZ R130, R27, UR4, -R122 ;  /* 0x000000041b827c23 */ /* 0x000fe6000801087a */
[----:B------:R4:W-:Y:S01]  /*16030*/  MUFU.EX2 R103, R112 ;  /* 0x0000007000677308 */ /* 0x0009e20000000800 */
[C---:B--2---:R-:W-:Y:S01]  /*16040*/  FMUL.FTZ R10, R0.reuse, R98 ;  /* 0x00000062000a7220 */ /* 0x044fe20000410000 */
[C---:B------:R-:W-:Y:S01]  /*16050*/  FMUL.FTZ R11, R0.reuse, R99 ;  /* 0x00000063000b7220 */ /* 0x040fe20000410000 */
[C---:B------:R-:W-:Y:S01]  /*16060*/  FMUL.FTZ R38, R0.reuse, R38 ;  /* 0x0000002600267220 */ /* 0x040fe20000410000 */
[C---:B------:R-:W-:Y:S01]  /*16070*/  FMUL.FTZ R39, R0.reuse, R39 ;  /* 0x0000002700277220 */ /* 0x040fe20000410000 */
[C---:B------:R-:W-:Y:S01]  /*16080*/  FMUL.FTZ R42, R0.reuse, R42 ;  /* 0x0000002a002a7220 */ /* 0x040fe20000410000 */
[C---:B------:R-:W-:Y:S01]  /*16090*/  FMUL.FTZ R43, R0.reuse, R43 ;  /* 0x0000002b002b7220 */ /* 0x040fe20000410000 */
[----:B------:R-:W-:Y:S03]  /*160a0*/  FMUL.FTZ R46, R0, R46 ;  /* 0x0000002e002e7220 */ /* 0x000fe60000410000 */
        /* <DEDUP_REMOVED lines=10> */
[----:B------:R-:W-:Y:S01]  /*16150*/  FMUL.FTZ R45, R2, R45 ;  /* 0x0000002d022d7220 */ /* 0x000fe20000410000 */
[----:B------:R-:W-:Y:S01]  /*16160*/  FMUL.FTZ R47, R0, R47 ;  /* 0x0000002f002f7220 */ /* 0x000fe20000410000 */
[C---:B------:R-:W-:Y:S01]  /*16170*/  FMUL.FTZ R48, R2.reuse, R48 ;  /* 0x0000003002307220 */ /* 0x040fe20000410000 */
[----:B------:R-:W-:Y:S01]  /*16180*/  FMUL.FTZ R49, R2, R49 ;  /* 0x0000003102317220 */ /* 0x000fe20000410000 */
[C---:B------:R-:W-:Y:S01]  /*16190*/  FMUL.FTZ R50, R0.reuse, R50 ;  /* 0x0000003200327220 */ /* 0x040fe20000410000 */
[----:B------:R-:W-:Y:S03]  /*161a0*/  FMUL.FTZ R51, R0, R51 ;  /* 0x0000003300337220 */ /* 0x000fe60000410000 */
[----:B------:R-:W4:Y:S01]  /*161b0*/  MUFU.EX2 R121, R121 ;  /* 0x0000007900797308 */ /* 0x000f220000000800 */
[C---:B------:R-:W-:Y:S01]  /*161c0*/  FMUL.FTZ R52, R2.reuse, R52 ;  /* 0x0000003402347220 */ /* 0x040fe20000410000 */
[----:B------:R-:W-:Y:S01]  /*161d0*/  FMUL.FTZ R53, R2, R53 ;  /* 0x0000003502357220 */ /* 0x000fe20000410000 */
[C---:B------:R-:W-:Y:S01]  /*161e0*/  FMUL.FTZ R54, R0.reuse, R54 ;  /* 0x0000003600367220 */ /* 0x040fe20000410000 */
[----:B------:R-:W-:Y:S01]  /*161f0*/  FMUL.FTZ R55, R0, R55 ;  /* 0x0000003700377220 */ /* 0x000fe20000410000 */
[C---:B------:R-:W-:Y:S01]  /*16200*/  FMUL.FTZ R56, R2.reuse, R56 ;  /* 0x0000003802387220 */ /* 0x040fe20000410000 */
[----:B------:R-:W-:Y:S01]  /*16210*/  FMUL.FTZ R57, R2, R57 ;  /* 0x0000003902397220 */ /* 0x000fe20000410000 */
[----:B------:R-:W-:Y:S03]  /*16220*/  FMUL.FTZ R58, R0, R58 ;  /* 0x0000003a003a7220 */ /* 0x000fe60000410000 */
[----:B------:R-:W-:Y:S01]  /*16230*/  MUFU.EX2 R5, R5 ;  /* 0x0000000500057308 */ /* 0x000fe20000000800 */
[----:B--2---:R-:W-:Y:S01]  /*16240*/  F2FP.BF16.F32.PACK_AB R96, R102, R123 ;  /* 0x0000007b6660723e */ /* 0x004fe200000010ff */
[----:B------:R-:W-:Y:S01]  /*16250*/  FMUL.FTZ R59, R0, R59 ;  /* 0x0000003b003b7220 */ /* 0x000fe20000410000 */
[C---:B------:R-:W-:Y:S01]  /*16260*/  FMUL.FTZ R60, R2.reuse, R60 ;  /* 0x0000003c023c7220 */ /* 0x040fe20000410000 */
[----:B------:R-:W-:Y:S01]  /*16270*/  FMUL.FTZ R61, R2, R61 ;  /* 0x0000003d023d7220 */ /* 0x000fe20000410000 */
[C---:B------:R-:W-:Y:S01]  /*16280*/  FMUL.FTZ R62, R0.reuse, R62 ;  /* 0x0000003e003e7220 */ /* 0x040fe20000410000 */
[----:B------:R-:W-:Y:S01]  /*16290*/  FMUL.FTZ R63, R0, R63 ;  /* 0x0000003f003f7220 */ /* 0x000fe20000410000 */
[C---:B------:R-:W-:Y:S03]  /*162a0*/  FMUL.FTZ R64, R2.reuse, R64 ;  /* 0x0000004002407220 */ /* 0x040fe60000410000 */
        /* <DEDUP_REMOVED lines=33> */
[----:B----4-:R-:W-:Y:S01]  /*164c0*/  F2FP.BF16.F32.PACK_AB R99, R120, R7 ;  /* 0x000000077863723e */ /* 0x010fe200000010ff */
        /* <DEDUP_REMOVED lines=8> */
[----:B------:R-:W-:Y:S01]  /*16550*/  ISETP.GT.AND P0, PT, R176, R163, PT ;  /* 0x000000a3b000720c */ /* 0x000fe20003f04270 */
[C---:B------:R-:W-:Y:S01]  /*16560*/  HMMA.16816.F32.BF16 R36, R96.reuse, R106, R36 ;  /* 0x0000006a6024723c */ /* 0x040fe20000041824 */
[----:B------:R-:W1:Y:S02]  /*16570*/  LDSM.16.MT88.4 R104, [R156+0xa000] ;  /* 0x00a000009c68783b */ /* 0x000e640000004200 */
[----:B------:R-:W-:Y:S03]  /*16580*/  FFMA.FTZ R121, R0, R181, R121 ;  /* 0x000000b500797223 */ /* 0x000fe60000010079 */
[C---:B------:R-:W-:Y:S02]  /*16590*/  HMMA.16816.F32.BF16 R40, R96.reuse, R108, R40 ;  /* 0x0000006c6028723c */ /* 0x040fe40000041828 */
[----:B------:R-:W4:Y:S03]  /*165a0*/  MUFU.EX2 R128, R128 ;  /* 0x0000008000807308 */ /* 0x000f260000000800 */
[----:B--2---:R-:W-:Y:S01]  /*165b0*/  F2FP.BF16.F32.PACK_AB R90, R126, R125 ;  /* 0x0000007d7e5a723e */ /* 0x004fe200000010ff */
[C---:B------:R-:W-:Y:S01]  /*165c0*/  HMMA.16816.F32.BF16 R44, R96.reuse, R110, R44 ;  /* 0x0000006e602c723c */ /* 0x040fe2000004182c */
[----:B------:R-:W2:Y:S05]  /*165d0*/  LDSM.16.MT88.4 R108, [R154+0xa000] ;  /* 0x00a000009a6c783b */ /* 0x000eaa0000004200 */
[----:B------:R-:W-:Y:S01]  /*165e0*/  MUFU.EX2 R129, R129 ;  /* 0x0000008100817308 */ /* 0x000fe20000000800 */
[----:B------:R-:W-:Y:S01]  /*165f0*/  MOV R101, R100 ;  /* 0x0000006400657202 */ /* 0x000fe20000000f00 */
[C---:B---3--:R-:W-:Y:S03]  /*16600*/  HMMA.16816.F32.BF16 R48, R96.reuse, R112, R48 ;  /* 0x000000706030723c */ /* 0x048fe60000041830 */
[----:B------:R-:W-:Y:S03]  /*16610*/  FADD.FTZ R102, R102, R123 ;  /* 0x0000007b66667221 */ /* 0x000fe60000010000 */
[C---:B------:R-:W-:Y:S01]  /*16620*/  HMMA.16816.F32.BF16 R52, R96.reuse, R114, R52 ;  /* 0x000000726034723c */ /* 0x040fe20000041834 */
[----:B------:R-:W3:Y:S04]  /*16630*/  LDSM.16.MT88.4 R112, [R153+0xa000] ;  /* 0x00a000009970783b */ /* 0x000ee80000004200 */
[----:B----4-:R-:W-:Y:S01]  /*16640*/  F2FP.BF16.F32.PACK_AB R91, R128, R127 ;  /* 0x0000007f805b723e */ /* 0x010fe200000010ff */
[C---:B------:R-:W-:Y:S05]  /*16650*/  HMMA.16816.F32.BF16 R56, R96.reuse, R116, R56 ;  /* 0x000000746038723c */ /* 0x040fea0000041838 */
        /* <DEDUP_REMOVED lines=11> */
[----:B------:R-:W-:Y:S01]  /*16710*/  FFMA.FTZ R119, R15, UR4, -R122 ;  /* 0x000000040f777c23 */ /* 0x000fe2000801087a */
[----:B------:R-:W-:Y:S01]  /*16720*/  FMUL.FTZ R13, R2, R93 ;  /* 0x0000005d020d7220 */ /* 0x000fe20000410000 */
[C---:B------:R-:W-:Y:S01]  /*16730*/  FMUL.FTZ R14, R0.reuse, R94 ;  /* 0x0000005e000e7220 */ /* 0x040fe20000410000 */
[----:B------:R-:W2:Y:S02]  /*16740*/  MUFU.EX2 R117, R117 ;  /* 0x0000007500757308 */ /* 0x000ea40000000800 */
[----:B------:R-:W-:Y:S01]  /*16750*/  FMUL.FTZ R15, R0, R95 ;  /* 0x0000005f000f7220 */ /* 0x000fe20000410000 */
[----:B------:R-:W-:Y:S01]  /*16760*/  FADD.FTZ R0, R103, R121 ;  /* 0x0000007967007221 */ /* 0x000fe20000010000 */
[----:B------:R-:W4:Y:S01]  /*16770*/  LDSM.16.MT88.4 R92, [R156+0x8800] ;  /* 0x008800009c5c783b */ /* 0x000f220000004200 */
[----:B------:R-:W-:Y:S02]  /*16780*/  FADD.FTZ R5, R6, R5 ;  /* 0x0000000506057221 */ /* 0x000fe40000010000 */
[----:B------:R-:W-:Y:S03]  /*16790*/  FADD.FTZ R7, R7, R0 ;  /* 0x0000000007077221 */ /* 0x000fe60000010000 */
[----:B------:R-:W-:Y:S01]  /*167a0*/  MUFU.EX2 R118, R118 ;  /* 0x0000007600767308 */ /* 0x000fe20000000800 */
[C---:B------:R-:W-:Y:S01]  /*167b0*/  HMMA.16816.F32.BF16 R12, R96.reuse, R110, R12 ;  /* 0x0000006e600c723c */ /* 0x040fe2000004180c */
[----:B------:R-:W5:Y:S02]  /*167c0*/  LDSM.16.MT88.4 R108, [R154+0x8800] ;  /* 0x008800009a6c783b */ /* 0x000f640000004200 */
[----:B------:R-:W-:Y:S01]  /*167d0*/  MOV R0, R3 ;  /* 0x0000000300007202 */ /* 0x000fe20000000f00 */
[----:B------:R-:W-:Y:S02]  /*167e0*/  FADD.FTZ R7, R120, R7 ;  /* 0x0000000778077221 */ /* 0x000fe40000010000 */
[C---:B---3--:R-:W-:Y:S03]  /*167f0*/  HMMA.16816.F32.BF16 R76, R96.reuse, R112, R76 ;  /* 0x00000070604c723c */ /* 0x048fe6000004184c */
[----:B------:R-:W3:Y:S02]  /*16800*/  MUFU.EX2 R119, R119 ;  /* 0x0000007700777308 */ /* 0x000ee40000000800 */
[C---:B--2---:R-:W-:Y:S01]  /*16810*/  F2FP.BF16.F32.PACK_AB R88, R117.reuse, R116 ;  /* 0x000000747558723e */ /* 0x044fe200000010ff */
[C---:B------:R-:W-:Y:S01]  /*16820*/  HMMA.16816.F32.BF16 R80, R96.reuse, R114, R80 ;  /* 0x000000726050723c */ /* 0x040fe20000041850 */
[----:B------:R-:W2:Y:S04]  /*16830*/  LDSM.16.MT88.4 R112, [R153+0x8800] ;  /* 0x008800009970783b */ /* 0x000ea80000004200 */
[----:B------:R-:W-:Y:S01]  /*16840*/  FADD.FTZ R116, R116, R5 ;  /* 0x0000000574747221 */ /* 0x000fe20000010000 */
[C---:B-1----:R-:W-:Y:S05]  /*16850*/  HMMA.16816.F32.BF16 R84, R96.reuse, R104, R84 ;  /* 0x000000686054723c */ /* 0x042fea0000041854 */
[----:B------:R-:W-:Y:S01]  /*16860*/  FADD.FTZ R116, R117, R116 ;  /* 0x0000007475747221 */ /* 0x000fe20000010000 */
[----:B------:R-:W-:Y:S01]  /*16870*/  HMMA.16816.F32.BF16 R16, R96, R106, R16 ;  /* 0x0000006a6010723c */ /* 0x000fe20000041810 */
[----:B------:R-:W1:Y:S04]  /*16880*/  LDSM.16.MT88.4 R96, [R152+0x8800] ;  /* 0x008800009860783b */ /* 0x000e680000004200 */
[----:B---3--:R-:W-:Y:S01]  /*16890*/  F2FP.BF16.F32.PACK_AB R89, R119, R118 ;  /* 0x000000767759723e */ /* 0x008fe200000010ff */
[----:B------:R-:W-:Y:S01]  /*168a0*/  FADD.FTZ R118, R118, R7 ;  /* 0x0000000776767221 */ /* 0x000fe20000010000 */
[----:B------:R-:W-:Y:S02]  /*168b0*/  FADD.FTZ R125, R125, R116 ;  /* 0x000000747d7d7221 */ /* 0x000fe40000010000 */
[----:B------:R-:W-:Y:S02]  /*168c0*/  LDSM.16.MT88.4 R104, [R154+0xa800] ;  /* 0x00a800009a68783b */ /* 0x000fe40000004200 */
[----:B------:R-:W-:Y:S01]  /*168d0*/  FADD.FTZ R118, R119, R118 ;  /* 0x0000007677767221 */ /* 0x000fe20000010000 */
[C---:B----4-:R-:W-:Y:S05]  /*168e0*/  HMMA.16816.F32.BF16 R8, R88.reuse, R92, R8 ;  /* 0x0000005c5808723c */ /* 0x050fea0000041808 */
[----:B------:R-:W-:Y:S01]  /*168f0*/  FADD.FTZ R127, R127, R118 ;  /* 0x000000767f7f7221 */ /* 0x000fe20000010000 */
[C---:B------:R-:W-:Y:S01]  /*16900*/  HMMA.16816.F32.BF16 R36, R88.reuse, R94, R36 ;  /* 0x0000005e5824723c */ /* 0x040fe20000041824 */
[----:B------:R-:W3:Y:S04]  /*16910*/  LDSM.16.MT88.4 R92, [R156+0xa800] ;  /* 0x00a800009c5c783b */ /* 0x000ee80000004200 */
[----:B------:R-:W-:Y:S01]  /*16920*/  FADD.FTZ R125, R126, R125 ;  /* 0x0000007d7e7d7221 */ /* 0x000fe20000010000 */
[C---:B-----5:R-:W-:Y:S05]  /*16930*/  HMMA.16816.F32.BF16 R40, R88.reuse, R108, R40 ;  /* 0x0000006c5828723c */ /* 0x060fea0000041828 */
        /* <DEDUP_REMOVED lines=10> */
[----:B------:R-:W-:Y:S03]  /*169e0*/  MUFU.EX2 R112, R112 ;  /* 0x0000007000707308 */ /* 0x000fe60000000800 */
[--C-:B------:R-:W-:Y:S01]  /*169f0*/  FFMA.FTZ R114, R22, UR4, -R122.reuse ;  /* 0x0000000416727c23 */ /* 0x100fe2000801087a */
[C---:B---3--:R-:W-:Y:S06]  /*16a00*/  HMMA.16816.F32.BF16 R64, R88.reuse, R92, R64 ;  /* 0x0000005c5840723c */ /* 0x048fec0000041840 */
[----:B------:R-:W2:Y:S01]  /*16a10*/  MUFU.EX2 R113, R113 ;  /* 0x0000007100717308 */ /* 0x000ea20000000800 */
[----:B------:R-:W-:Y:S01]  /*16a20*/  FFMA.FTZ R115, R23, UR4, -R122 ;  /* 0x0000000417737c23 */ /* 0x000fe2000801087a */
[C---:B------:R-:W-:Y:S01]  /*16a30*/  HMMA.16816.F32.BF16 R68, R88.reuse, R94, R68 ;  /* 0x0000005e5844723c */ /* 0x040fe20000041844 */
[----:B------:R-:W3:Y:S05]  /*16a40*/  LDSM.16.MT88.4 R92, [R156+0x9000] ;  /* 0x009000009c5c783b */ /* 0x000eea0000004200 */
[C---:B------:R-:W-:Y:S02]  /*16a50*/  HMMA.16816.F32.BF16 R72, R88.reuse, R104, R72 ;  /* 0x000000685848723c */ /* 0x040fe40000041848 */
[----:B------:R-:W-:Y:S04]  /*16a60*/  MUFU.EX2 R114, R114 ;  /* 0x0000007200727308 */ /* 0x000fe80000000800 */
[C---:B------:R-:W-:Y:S01]  /*16a70*/  HMMA.16816.F32.BF16 R12, R88.reuse, R106, R12 ;  /* 0x0000006a580c723c */ /* 0x040fe2000004180c */
[----:B------:R-:W5:Y:S05]  /*16a80*/  LDSM.16.MT88.4 R104, [R154+0x9000] ;  /* 0x009000009a68783b */ /* 0x000f6a0000004200 */
[----:B------:R-:W3:Y:S01]  /*16a90*/  MUFU.EX2 R115, R115 ;  /* 0x0000007300737308 */ /* 0x000ee20000000800 */
[----:B--2---:R-:W-:Y:S01]  /*16aa0*/  F2FP.BF16.F32.PACK_AB R20, R113, R112 ;  /* 0x000000707114723e */ /* 0x004fe200000010ff */
[C---:B----4-:R-:W-:Y:S03]  /*16ab0*/  HMMA.16816.F32.BF16 R76, R88.reuse, R108, R76 ;  /* 0x0000006c584c723c */ /* 0x050fe6000004184c */
[----:B------:R-:W-:Y:S03]  /*16ac0*/  FADD.FTZ R112, R112, R125 ;  /* 0x0000007d70707221 */ /* 0x000fe60000010000 */
[C---:B------:R-:W-:Y:S02]  /*16ad0*/  HMMA.16816.F32.BF16 R80, R88.reuse, R110, R80 ;  /* 0x0000006e5850723c */ /* 0x040fe40000041850 */
[----:B------:R2:W-:Y:S03]  /*16ae0*/  MUFU.EX2 R110, R130 ;  /* 0x00000082006e7308 */ /* 0x0005e60000000800 */
[----:B------:R-:W-:Y:S01]  /*16af0*/  FFMA.FTZ R108, R25, UR4, -R124 ;  /* 0x00000004196c7c23 */ /* 0x000fe2000801087c */
[C---:B-1----:R-:W-:Y:S05]  /*16b00*/  HMMA.16816.F32.BF16 R84, R88.reuse, R96, R84 ;  /* 0x000000605854723c */ /* 0x042fea0000041854 */
[----:B------:R-:W-:Y:S01]  /*16b10*/  FFMA.FTZ R109, R26, UR4, -R122 ;  /* 0x000000041a6d7c23 */ /* 0x000fe2000801087a */
[----:B------:R-:W-:Y:S01]  /*16b20*/  HMMA.16816.F32.BF16 R16, R88, R98, R16 ;  /* 0x000000625810723c */ /* 0x000fe20000041810 */
[----:B------:R-:W1:Y:S01]  /*16b30*/  MUFU.EX2 R108, R108 ;  /* 0x0000006c006c7308 */ /* 0x000e620000000800 */
[----:B------:R-:W4:Y:S03]  /*16b40*/  LDSM.16.MT88.4 R24, [R153+0x9000] ;  /* 0x009000009918783b */ /* 0x000f260000004200 */
[----:B---3--:R-:W-:Y:S01]  /*16b50*/  F2FP.BF16.F32.PACK_AB R21, R115, R114 ;  /* 0x000000727315723e */ /* 0x008fe200000010ff */
[----:B------:R-:W-:Y:S01]  /*16b60*/  FFMA.FTZ R111, R32, UR4, -R124 ;  /* 0x00000004206f7c23 */ /* 0x000fe2000801087c */
[----:B--2---:R-:W-:Y:S01]  /*16b70*/  FFMA.FTZ R130, R34, UR4, -R122 ;  /* 0x0000000422827c23 */ /* 0x004fe2000801087a */
[----:B------:R-:W-:Y:S03]  /*16b80*/  FADD.FTZ R114, R114, R127 ;  /* 0x0000007f72727221 */ /* 0x000fe60000010000 */
[----:B------:R-:W2:Y:S01]  /*16b90*/  MUFU.EX2 R109, R109 ;  /* 0x0000006d006d7308 */ /* 0x000ea20000000800 */
[----:B------:R-:W3:Y:S01]  /*16ba0*/  LDSM.16.MT88.4 R88, [R152+0x9000] ;  /* 0x009000009858783b */ /* 0x000ee20000004200 */
[----:B------:R-:W-:Y:S01]  /*16bb0*/  FADD.FTZ R112, R113, R112 ;  /* 0x0000007071707221 */ /* 0x000fe20000010000 */
[----:B------:R-:W-:Y:S07]  /*16bc0*/  FADD.FTZ R114, R115, R114 ;  /* 0x0000007273727221 */ /* 0x000fee0000010000 */
[----:B------:R-:W-:Y:S01]  /*16bd0*/  MUFU.EX2 R111, R111 ;  /* 0x0000006f006f7308 */ /* 0x000fe20000000800 */
[C---:B-1----:R-:W-:Y:S01]  /*16be0*/  F2FP.BF16.F32.PACK_AB R22, R108.reuse, R129 ;  /* 0x000000816c16723e */ /* 0x042fe200000010ff */
[----:B------:R-:W-:Y:S01]  /*16bf0*/  LDSM.16.MT88.4 R96, [R154+0xb000] ;  /* 0x00b000009a60783b */ /* 0x000fe20000004200 */
[----:B------:R-:W-:Y:S04]  /*16c00*/  FADD.FTZ R129, R129, R112 ;  /* 0x0000007081817221 */ /* 0x000fe80000010000 */
[----:B------:R-:W-:Y:S03]  /*16c10*/  FADD.FTZ R129, R108, R129 ;  /* 0x000000816c817221 */ /* 0x000fe60000010000 */
[----:B------:R-:W-:Y:S01]  /*16c20*/  MUFU.EX2 R130, R130 ;  /* 0x0000008200827308 */ /* 0x000fe20000000800 */
[C---:B--2---:R-:W-:Y:S01]  /*16c30*/  F2FP.BF16.F32.PACK_AB R23, R110.reuse, R109 ;  /* 0x0000006d6e17723e */ /* 0x044fe200000010ff */
[----:B------:R-:W-:Y:S04]  /*16c40*/  FADD.FTZ R109, R109, R114 ;  /* 0x000000726d6d7221 */ /* 0x000fe80000010000 */
[----:B------:R-:W-:Y:S02]  /*16c50*/  FADD.FTZ R109, R110, R109 ;  /* 0x0000006d6e6d7221 */ /* 0x000fe40000010000 */
[C---:B------:R-:W-:Y:S06]  /*16c60*/  HMMA.16816.F32.BF16 R8, R20.reuse, R92, R8 ;  /* 0x0000005c1408723c */ /* 0x040fec0000041808 */
[C---:B------:R-:W-:Y:S01]  /*16c70*/  HMMA.16816.F32.BF16 R36, R20.reuse, R94, R36 ;  /* 0x0000005e1424723c */ /* 0x040fe20000041824 */
[----:B------:R-:W1:Y:S05]  /*16c80*/  LDSM.16.MT88.4 R92, [R156+0xb000] ;  /* 0x00b000009c5c783b */ /* 0x000e6a0000004200 */
[C---:B-----5:R-:W-:Y:S06]  /*16c90*/  HMMA.16816.F32.BF16 R40, R20.reuse, R104, R40 ;  /* 0x000000681428723c */ /* 0x060fec0000041828 */
[C---:B------:R-:W-:Y:S05]  /*16ca0*/  HMMA.16816.F32.BF16 R44, R20.reuse, R106, R44 ;  /* 0x0000006a142c723c */ /* 0x040fea000004182c */
[--C-:B------:R-:W-:Y:S01]  /*16cb0*/  FFMA.FTZ R104, R28, UR4, -R124.reuse ;  /* 0x000000041c687c23 */ /* 0x100fe2000801087c */
[C---:B----4-:R-:W-:Y:S05]  /*16cc0*/  HMMA.16816.F32.BF16 R48, R20.reuse, R24, R48 ;  /* 0x000000181430723c */ /* 0x050fea0000041830 */
[----:B------:R-:W-:Y:S01]  /*16cd0*/  FFMA.FTZ R105, R29, UR4, -R124 ;  /* 0x000000041d697c23 */ /* 0x000fe2000801087c */
[C---:B------:R-:W-:Y:S01]  /*16ce0*/  HMMA.16816.F32.BF16 R52, R20.reuse, R26, R52 ;  /* 0x0000001a1434723c */ /* 0x040fe20000041834 */
[----:B------:R-:W2:Y:S01]  /*16cf0*/  LDSM.16.MT88.4 R24, [R153+0xb000] ;  /* 0x00b000009918783b */ /* 0x000ea20000004200 */
[----:B------:R-:W-:Y:S03]  /*16d00*/  MUFU.EX2 R104, R104 ;  /* 0x0000006800687308 */ /* 0x000fe60000000800 */
[--C-:B------:R-:W-:Y:S01]  /*16d10*/  FFMA.FTZ R106, R30, UR4, -R122.reuse ;  /* 0x000000041e6a7c23 */ /* 0x100fe2000801087a */
[C---:B---3--:R-:W-:Y:S06]  /*16d20*/  HMMA.16816.F32.BF16 R56, R20.reuse, R88, R56 ;  /* 0x000000581438723c */ /* 0x048fec0000041838 */
[----:B------:R-:W3:Y:S01]  /*16d30*/  MUFU.EX2 R105, R105 ;  /* 0x0000006900697308 */ /* 0x000ee20000000800 */
        /* <DEDUP_REMOVED lines=12> */
[----:B------:R-:W5:Y:S01]  /*16e00*/  MUFU.EX2 R124, R124 ;  /* 0x0000007c007c7308 */ /* 0x000f620000000800 */
[C---:B------:R-:W-:Y:S01]  /*16e10*/  HMMA.16816.F32.BF16 R12, R20.reuse, R98, R12 ;  /* 0x00000062140c723c */ /* 0x040fe2000004180c */
[----:B------:R-:W-:Y:S05]  /*16e20*/  LDSM.16.MT88.4 R92, [R154+0xb800] ;  /* 0x00b800009a5c783b */ /* 0x000fea0000004200 */
[C---:B--2---:R-:W-:Y:S03]  /*16e30*/  HMMA.16816.F32.BF16 R76, R20.reuse, R24, R76 ;  /* 0x00000018144c723c */ /* 0x044fe6000004184c */
[----:B------:R-:W2:Y:S03]  /*16e40*/  MUFU.EX2 R131, R122 ;  /* 0x0000007a00837308 */ /* 0x000ea60000000800 */
[C---:B------:R-:W-:Y:S01]  /*16e50*/  HMMA.16816.F32.BF16 R80, R20.reuse, R26, R80 ;  /* 0x0000001a1450723c */ /* 0x040fe20000041850 */
[----:B------:R-:W1:Y:S05]  /*16e60*/  LDSM.16.MT88.4 R24, [R153+0x9800] ;  /* 0x009800009918783b */ /* 0x000e6a0000004200 */
[C---:B----4-:R-:W-:Y:S06]  /*16e70*/  HMMA.16816.F32.BF16 R84, R20.reuse, R88, R84 ;  /* 0x000000581454723c */ /* 0x050fec0000041854 */
[----:B------:R-:W-:Y:S01]  /*16e80*/  HMMA.16816.F32.BF16 R16, R20, R90, R16 ;  /* 0x0000005a1410723c */ /* 0x000fe20000041810 */
[----:B------:R-:W4:Y:S04]  /*16e90*/  LDSM.16.MT88.4 R20, [R152+0x9800] ;  /* 0x009800009814783b */ /* 0x000f280000004200 */
[----:B---3--:R-:W-:Y:S01]  /*16ea0*/  F2FP.BF16.F32.PACK_AB R88, R105, R104 ;  /* 0x000000686958723e */ /* 0x008fe200000010ff */
[----:B------:R-:W-:Y:S01]  /*16eb0*/  FADD.FTZ R104, R104, R129 ;  /* 0x0000008168687221 */ /* 0x000fe20000010000 */
[----:B-----5:R-:W-:Y:S01]  /*16ec0*/  F2FP.BF16.F32.PACK_AB R89, R107, R106 ;  /* 0x0000006a6b59723e */ /* 0x020fe200000010ff */
[----:B------:R-:W-:Y:S03]  /*16ed0*/  FADD.FTZ R106, R106, R109 ;  /* 0x0000006d6a6a7221 */ /* 0x000fe60000010000 */
[----:B------:R-:W-:Y:S01]  /*16ee0*/  F2FP.BF16.F32.PACK_AB R90, R124, R111 ;  /* 0x0000006f7c5a723e */ /* 0x000fe200000010ff */
[----:B------:R-:W-:Y:S01]  /*16ef0*/  FADD.FTZ R104, R105, R104 ;  /* 0x0000006869687221 */ /* 0x000fe20000010000 */
[----:B--2---:R-:W-:Y:S01]  /*16f00*/  F2FP.BF16.F32.PACK_AB R91, R131, R130 ;  /* 0x00000082835b723e */ /* 0x004fe200000010ff */
[----:B------:R-:W-:Y:S02]  /*16f10*/  FADD.FTZ R107, R107, R106 ;  /* 0x0000006a6b6b7221 */ /* 0x000fe40000010000 */
[----:B------:R-:W-:Y:S02]  /*16f20*/  FADD.FTZ R111, R111, R104 ;  /* 0x000000686f6f7221 */ /* 0x000fe40000010000 */
[----:B------:R-:W-:Y:S02]  /*16f30*/  FADD.FTZ R130, R130, R107 ;  /* 0x0000006b82827221 */ /* 0x000fe40000010000 */
        /* <DEDUP_REMOVED lines=8> */
[----:B------:R-:W3:Y:S05]  /*16fc0*/  LDSM.16.MT88.4 R32, [R152+0xb800] ;  /* 0x00b800009820783b */ /* 0x000eea0000004200 */
[C---:B------:R-:W-:Y:S06]  /*16fd0*/  HMMA.16816.F32.BF16 R48, R88.reuse, R24, R48 ;  /* 0x000000185830723c */ /* 0x040fec0000041830 */
[C---:B------:R-:W-:Y:S06]  /*16fe0*/  HMMA.16816.F32.BF16 R52, R88.reuse, R26, R52 ;  /* 0x0000001a5834723c */ /* 0x040fec0000041834 */
[C---:B----4-:R-:W-:Y:S06]  /*16ff0*/  HMMA.16816.F32.BF16 R56, R88.reuse, R20, R56 ;  /* 0x000000145838723c */ /* 0x050fec0000041838 */
[C---:B------:R-:W-:Y:S06]  /*17000*/  HMMA.16816.F32.BF16 R60, R88.reuse, R22, R60 ;  /* 0x00000016583c723c */ /* 0x040fec000004183c */
        /* <DEDUP_REMOVED lines=10> */
[----:B------:R-:W-:Y:S11]  /*170b0*/  @P0 BRA `(.L_x_6408) ;  /* 0xffffffd400100947 */ /* 0x000ff6000383ffff */
.L_x_6404:
[----:B------:R-:W1:Y:S01]  /*170c0*/  SHFL.BFLY PT, R0, R181, 0x2, 0x1f ;  /* 0x0c401f00b5007f89 */ /* 0x000e6200000e0000 */
[----:B------:R-:W2:Y:S01]  /*170d0*/  S2UR UR4, SR_CgaCtaId ;  /* 0x00000000000479c3 */ /* 0x000ea20000008800 */
[----:B------:R-:W-:Y:S01]  /*170e0*/  MOV R7, 0x3f800000 ;  /* 0x3f80000000077802 */ /* 0x000fe20000000f00 */
[----:B------:R-:W-:Y:S01]  /*170f0*/  UMOV UR5, 0x400 ;  /* 0x0000040000057882 */ /* 0x000fe20000000000 */
[----:B------:R-:W3:Y:S01]  /*17100*/  SHFL.BFLY PT, R2, R183, 0x2, 0x1f ;  /* 0x0c401f00b7027f89 */ /* 0x000ee200000e0000 */
[----:B------:R-:W-:Y:S01]  /*17110*/  MOV R6, 0x3f800000 ;  /* 0x3f80000000067802 */ /* 0x000fe20000000f00 */
[----:B------:R-:W-:Y:S01]  /*17120*/  BSSY B0, `(.L_x_6409) ;  /* 0x00000cf000007945 */ /* 0x000fe20003800000 */
[----:B------:R-:W4:Y:S02]  /*17130*/  S2R R11, SR_TID.X ;  /* 0x00000000000b7919 */ /* 0x000f240000002100 */
[----:B------:R-:W-:Y:S06]  /*17140*/  BAR.SYNC.DEFER_BLOCKING 0x0 ;  /* 0x0000000000007b1d */ /* 0x000fec0000010000 */
[----:B------:R-:W5:Y:S01]  /*17150*/  S2R R18, SR_CTAID.Y ;  /* 0x0000000000127919 */ /* 0x000f620000002600 */
[----:B-1----:R-:W-:Y:S01]  /*17160*/  FADD.FTZ R5, R0, R181 ;  /* 0x000000b500057221 */ /* 0x002fe20000010000 */
[----:B--2---:R-:W-:Y:S01]  /*17170*/  ULEA UR4, UR4, UR5, 0x18 ;  /* 0x0000000504047291 */ /* 0x004fe2000f8ec03f */
[----:B------:R-:W1:Y:S01]  /*17180*/  S2R R0, SR_TID.X ;  /* 0x0000000000007919 */ /* 0x000e620000002100 */
[----:B---3--:R-:W-:-:S02]  /*17190*/  FADD.FTZ R9, R2, R183 ;  /* 0x000000b702097221 */ /* 0x008fc40000010000 */
[----:B------:R-:W2:Y:S04]  /*171a0*/  SHFL.BFLY PT, R2, R5, 0x1, 0x1f ;  /* 0x0c201f0005027f89 */ /* 0x000ea800000e0000 */
[----:B------:R-:W3:Y:S01]  /*171b0*/  SHFL.BFLY PT, R4, R9, 0x1, 0x1f ;  /* 0x0c201f0009047f89 */ /* 0x000ee200000e0000 */
[----:B------:R-:W5:Y:S01]  /*171c0*/  S2R R19, SR_CTAID.X ;  /* 0x0000000000137919 */ /* 0x000f620000002500 */
[----:B----4-:R-:W-:-:S04]  /*171d0*/  SHF.R.S32.HI R8, RZ, 0x1f, R11 ;  /* 0x0000001fff087819 */ /* 0x010fc8000001140b */
[----:B------:R-:W-:-:S04]  /*171e0*/  LEA.HI R8, R8, R11, RZ, 0x4 ;  /* 0x0000000b08087211 */ /* 0x000fc800078f20ff */
[----:B------:R-:W-:Y:S01]  /*171f0*/  SHF.R.S32.HI R8, RZ, 0x4, R8 ;  /* 0x00000004ff087819 */ /* 0x000fe20000011408 */
[----:B--2---:R-:W-:Y:S01]  /*17200*/  FADD.FTZ R2, R5, R2 ;  /* 0x0000000205027221 */ /* 0x004fe20000010000 */
[----:B---3--:R-:W-:Y:S01]  /*17210*/  FADD.FTZ R4, R9, R4 ;  /* 0x0000000409047221 */ /* 0x008fe20000010000 */
[----:B-1----:R-:W-:-:S03]  /*17220*/  SHF.R.S32.HI R9, RZ, 0x1f, R0 ;  /* 0x0000001fff097819 */ /* 0x002fc60000011400 */
[----:B------:R-:W-:Y:S02]  /*17230*/  FSETP.NE.FTZ.AND P3, PT, R2, RZ, PT ;  /* 0x000000ff0200720b */ /* 0x000fe40003f75000 */
[CC--:B------:R-:W-:Y:S02]  /*17240*/  LEA.HI R10, R9.reuse, R0.reuse, RZ, 0x2 ;  /* 0x00000000090a7211 */ /* 0x0c0fe400078f10ff */
[----:B------:R-:W-:Y:S02]  /*17250*/  FSETP.NE.FTZ.AND P4, PT, R4, RZ, PT ;  /* 0x000000ff0400720b */ /* 0x000fe40003f95000 */
[--C-:B------:R-:W-:Y:S02]  /*17260*/  SHF.R.S32.HI R12, RZ, 0x2, R10.reuse ;  /* 0x00000002ff0c7819 */ /* 0x100fe4000001140a */
[----:B------:R-:W-:Y:S02]  /*17270*/  SHF.R.S32.HI R5, RZ, 0x1f, R10 ;  /* 0x0000001fff057819 */ /* 0x000fe4000001140a */
[----:B------:R-:W-:-:S02]  /*17280*/  LEA.HI R11, R9, R0, RZ, 0x4 ;  /* 0x00000000090b7211 */ /* 0x000fc400078f20ff */
[----:B------:R-:W-:Y:S01]  /*17290*/  LEA.HI R5, R5, R12, RZ, 0x3 ;  /* 0x0000000c05057211 */ /* 0x000fe200078f18ff */
[----:B------:R-:W1:Y:S01]  /*172a0*/  @P3 MUFU.RCP R6, R2 ;  /* 0x0000000200063308 */ /* 0x000e620000001000 */
[----:B------:R-:W-:Y:S02]  /*172b0*/  LEA.HI R9, R9, R0, RZ, 0x5 ;  /* 0x0000000009097211 */ /* 0x000fe400078f28ff */
[----:B------:R-:W-:Y:S02]  /*172c0*/  LOP3.LUT R5, R5, 0xfffffff8, RZ, 0xc0, !PT ;  /* 0xfffffff805057812 */ /* 0x000fe400078ec0ff */
[----:B------:R-:W-:Y:S02]  /*172d0*/  LOP3.LUT R15, R10, 0x1ffffffc, RZ, 0xc0, !PT ;  /* 0x1ffffffc0a0f7812 */ /* 0x000fe400078ec0ff */
[----:B------:R-:W-:Y:S01]  /*172e0*/  IADD3 R5, R12, -R5, RZ ;  /* 0x800000050c057210 */ /* 0x000fe20007ffe0ff */
[----:B------:R-:W2:Y:S01]  /*172f0*/  @P4 MUFU.RCP R7, R4 ;  /* 0x0000000400074308 */ /* 0x000ea20000001000 */
[----:B------:R-:W-:-:S02]  /*17300*/  LOP3.LUT R11, R11, 0xfffffff0, RZ, 0xc0, !PT ;  /* 0xfffffff00b0b7812 */ /* 0x000fc400078ec0ff */
[----:B------:R-:W-:Y:S02]  /*17310*/  SHF.L.U32 R17, R5, 0x6, RZ ;  /* 0x0000000605117819 */ /* 0x000fe400000006ff */
[----:B------:R-:W-:Y:S02]  /*17320*/  SHF.R.S32.HI R10, RZ, 0x5, R9 ;  /* 0x00000005ff0a7819 */ /* 0x000fe40000011409 */
[-C--:B------:R-:W-:Y:S01]  /*17330*/  IADD3 R15, -R15, R0.reuse, RZ ;  /* 0x000000000f0f7210 */ /* 0x080fe20007ffe1ff */
[----:B------:R-:W-:Y:S01]  /*17340*/  @P4 MUFU.LG2 R4, R4 ;  /* 0x0000000400044308 */ /* 0x000fe20000000c00 */
[----:B------:R-:W-:Y:S01]  /*17350*/  LOP3.LUT R13, R5, 0x1, RZ, 0xc0, !PT ;  /* 0x00000001050d7812 */ /* 0x000fe200078ec0ff */
[C---:B-1----:R-:W-:Y:S01]  /*17360*/  FMUL.FTZ R99, R6.reuse, R99 ;  /* 0x0000006306637220 */ /* 0x042fe20000410000 */
[----:B------:R-:W-:Y:S01]  /*17370*/  IADD3 R11, -R11, R0, RZ ;  /* 0x000000000b0b7210 */ /* 0x000fe20007ffe1ff */
[C---:B------:R-:W-:Y:S01]  /*17380*/  FMUL.FTZ R98, R6.reuse, R98 ;  /* 0x0000006206627220 */ /* 0x040fe20000410000 */
[----:B------:R-:W-:Y:S01]  /*17390*/  LOP3.LUT R17, R17, 0x1c0, RZ, 0xc0, !PT ;  /* 0x000001c011117812 */ /* 0x000fe200078ec0ff */
[----:B------:R-:W-:Y:S01]  /*173a0*/  FMUL.FTZ R39, R6, R39 ;  /* 0x0000002706277220 */ /* 0x000fe20000410000 */
[----:B------:R-:W-:Y:S01]  /*173b0*/  LEA R12, R10, R15, 0x9 ;  /* 0x0000000f0a0c7211 */ /* 0x000fe200078e48ff */
[----:B------:R-:W-:Y:S01]  /*173c0*/  FMUL.FTZ R38, R6, R38 ;  /* 0x0000002606267220 */ /* 0x000fe20000410000 */
[----:B------:R-:W-:Y:S01]  /*173d0*/  ISETP.NE.U32.AND P0, PT, R13, 0x1, PT ;  /* 0x000000010d00780c */ /* 0x000fe20003f05070 */
[C---:B--2---:R-:W-:Y:S01]  /*173e0*/  FMUL.FTZ R96, R7.reuse, R96 ;  /* 0x0000006007607220 */ /* 0x044fe20000410000 */
[----:B------:R-:W-:Y:S01]  /*173f0*/  SHF.L.U32 R13, R8, 0x6, RZ ;  /* 0x00000006080d7819 */ /* 0x000fe200000006ff */
[----:B------:R-:W-:Y:S01]  /*17400*/  FMUL.FTZ R97, R7, R97 ;  /* 0x0000006107617220 */ /* 0x000fe20000410000 */
[----:B------:R-:W-:Y:S01]  /*17410*/  LEA.HI R15, R11, R11, RZ, 0x1 ;  /* 0x0000000b0b0f7211 */ /* 0x000fe200078f08ff */
[----:B------:R-:W-:Y:S01]  /*17420*/  FMUL.FTZ R36, R7, R36 ;  /* 0x0000002407247220 */ /* 0x000fe20000410000 */
[----:B------:R-:W-:Y:S01]  /*17430*/  LEA.HI R17, R17, R17, RZ, 0x1d ;  /* 0x0000001111117211 */ /* 0x000fe200078fe8ff */
[----:B------:R-:W-:Y:S01]  /*17440*/  FMUL.FTZ R37, R7, R37 ;  /* 0x0000002507257220 */ /* 0x000fe20000410000 */
[----:B------:R-:W-:Y:S01]  /*17450*/  LOP3.LUT R13, R13, 0x1c0, RZ, 0xc0, !PT ;  /* 0x000001c00d0d7812 */ /* 0x000fe200078ec0ff */
[----:B------:R-:W-:Y:S01]  /*17460*/  FMUL.FTZ R40, R7, R40 ;  /* 0x0000002807287220 */ /* 0x000fe20000410000 */
[----:B------:R-:W-:Y:S01]  /*17470*/  SHF.L.U32 R14, R15, 0x2, RZ ;  /* 0x000000020f0e7819 */ /* 0x000fe200000006ff */
[C---:B------:R-:W-:Y:S01]  /*17480*/  FMUL.FTZ R41, R7.reuse, R41 ;  /* 0x0000002907297220 */ /* 0x040fe20000410000 */
[----:B------:R-:W-:Y:S01]  /*17490*/  LEA R12, R12, R17, 0x1 ;  /* 0x000000110c0c7211 */ /* 0x000fe200078e08ff */
[----:B------:R-:W-:Y:S01]  /*174a0*/  FMUL.FTZ R44, R7, R44 ;  /* 0x0000002c072c7220 */ /* 0x000fe20000410000 */
[----:B------:R-:W-:Y:S01]  /*174b0*/  LOP3.LUT R14, R13, 0x38, R14, 0xf8, !PT ;  /* 0x000000380d0e7812 */ /* 0x000fe200078ef80e */
[----:B------:R-:W-:Y:S01]  /*174c0*/  FMUL.FTZ R45, R7, R45 ;  /* 0x0000002d072d7220 */ /* 0x000fe20000410000 */
[----:B------:R-:W-:Y:S01]  /*174d0*/  R2P PR, R5, 0x6 ;  /* 0x0000000605007804 */ /* 0x000fe20000000000 */
[C---:B------:R-:W-:Y:S01]  /*174e0*/  FMUL.FTZ R48, R7.reuse, R48 ;  /* 0x0000003007307220 */ /* 0x040fe20000410000 */
[----:B------:R-:W-:Y:S01]  /*174f0*/  SHF.R.U32.HI R13, RZ, 0x3, R13 ;  /* 0x00000003ff0d7819 */ /* 0x000fe2000001160d */
[----:B------:R-:W-:Y:S01]  /*17500*/  FMUL.FTZ R49, R7, R49 ;  /* 0x0000003107317220 */ /* 0x000fe20000410000 */
[----:B------:R-:W-:Y:S01]  /*17510*/  LOP3.LUT R16, R15, 0xffffffe, RZ, 0xc0, !PT ;  /* 0x0ffffffe0f107812 */ /* 0x000fe200078ec0ff */
        /* <DEDUP_REMOVED lines=74> */
[----:B------:R-:W-:-:S03]  /*179c0*/  LOP3.LUT R9, R9, 0xffffffe0, RZ, 0xc0, !PT ;  /* 0xffffffe009097812 */ /* 0x000fc600078ec0ff */
[----:B------:R-:W-:Y:S01]  /*179d0*/  STS.64 [R16], R44 ;  /* 0x0000002c10007388 */ /* 0x000fe20000000a00 */
[----:B------:R-:W-:Y:S02]  /*179e0*/  IADD3 R9, -R9, R0, RZ ;  /* 0x0000000009097210 */ /* 0x000fe40007ffe1ff */
[----:B------:R-:W-:Y:S01]  /*179f0*/  IADD3 R0, -R169, RZ, RZ ;  /* 0x000000ffa9007210 */ /* 0x000fe20007ffe1ff */
[----:B------:R-:W-:Y:S01]  /*17a00*/  STS.64 [R16+0x800], R46 ;  /* 0x0008002e10007388 */ /* 0x000fe20000000a00 */
[----:B------:R-:W-:Y:S02]  /*17a10*/  LOP3.LUT P0, RZ, R9, 0x3, RZ, 0xc0, !PT ;  /* 0x0000000309ff7812 */ /* 0x000fe4000780c0ff */
[----:B------:R-:W-:Y:S01]  /*17a20*/  MOV R9, 0xff800000 ;  /* 0xff80000000097802 */ /* 0x000fe20000000f00 */
        /* <DEDUP_REMOVED lines=18> */
[----:B-1----:R-:W-:-:S03]  /*17b50*/  LEA R6, R13, UR4, 0x2 ;  /* 0x000000040d067c11 */ /* 0x002fc6000f8e10ff */
[----:B------:R-:W-:Y:S01]  /*17b60*/  STS.64 [R15+0x4000], R80 ;  /* 0x004000500f007388 */ /* 0x000fe20000000a00 */
[----:B------:R-:W1:Y:S03]  /*17b70*/  S2UR UR4, SR_CTAID.Z ;  /* 0x00000000000479c3 */ /* 0x000e660000002700 */
[----:B------:R4:W-:Y:S04]  /*17b80*/  STS.64 [R15+0x4800], R82 ;  /* 0x004800520f007388 */ /* 0x0009e80000000a00 */
[----:B------:R-:W-:Y:S01]  /*17b90*/  STS.64 [R17+0x4000], R84 ;  /* 0x0040005411007388 */ /* 0x000fe20000000a00 */
[----:B------:R-:W5:Y:S03]  /*17ba0*/  LDC.64 R12, c[0x0][0x2c0] ;  /* 0x0000b000ff0c7b82 */ /* 0x000f660000000a00 */
[----:B------:R1:W-:Y:S04]  /*17bb0*/  STS.64 [R17+0x4800], R86 ;  /* 0x0048005611007388 */ /* 0x0003e80000000a00 */
[----:B------:R-:W-:Y:S01]  /*17bc0*/  STS.64 [R7+0x4000], R88 ;  /* 0x0040005807007388 */ /* 0x000fe20000000a00 */
[----:B--2---:R-:W2:Y:S03]  /*17bd0*/  @P3 LDC R14, c[0x0][0x2e8] ;  /* 0x0000ba00ff0e3b82 */ /* 0x004ea60000000800 */
[----:B------:R2:W-:Y:S05]  /*17be0*/  STS.64 [R7+0x4800], R90 ;  /* 0x0048005a07007388 */ /* 0x0005ea0000000a00 */
[----:B------:R-:W-:Y:S08]  /*17bf0*/  BAR.SYNC.DEFER_BLOCKING 0x0 ;  /* 0x0000000000007b1d */ /* 0x000ff00000010000 */
[----:B---3--:R-:W3:Y:S01]  /*17c00*/  LDC R5, c[0x0][0x270] ;  /* 0x00009c00ff057b82 */ /* 0x008ee20000000800 */
[----:B----4-:R-:W-:Y:S01]  /*17c10*/  SHF.R.S32.HI R15, RZ, 0x1f, R10 ;  /* 0x0000001fff0f7819 */ /* 0x010fe2000001140a */
[----:B-----5:R-:W-:-:S03]  /*17c20*/  IMAD R12, R18, R12, R169 ;  /* 0x0000000c120c7224 */ /* 0x020fc600078e02a9 */
[----:B------:R-:W-:-:S03]  /*17c30*/  LEA.HI R16, R15, R10, RZ, 0x2 ;  /* 0x0000000a0f107211 */ /* 0x000fc600078f10ff */
[----:B------:R-:W4:Y:S01]  /*17c40*/  @P4 LDC R15, c[0x0][0x2e8] ;  /* 0x0000ba00ff0f4b82 */ /* 0x000f220000000800 */
[----:B-1----:R-:W-:Y:S01]  /*17c50*/  @P4 FMUL.FTZ R17, R4, 0.69314718246459960938 ;  /* 0x3f31721804114820 */ /* 0x002fe20000410000 */
[----:B------:R-:W-:Y:S01]  /*17c60*/  SHF.L.U32 R4, R11, 0x2, RZ ;  /* 0x000000020b047819 */ /* 0x000fe200000006ff */
[----:B--2---:R-:W-:Y:S01]  /*17c70*/  @P3 FFMA.FTZ R9, R3, R14, R2 ;  /* 0x0000000e03093223 */ /* 0x004fe20000010002 */
[----:B------:R-:W-:Y:S01]  /*17c80*/  LOP3.LUT R7, R16, 0xffffffc, RZ, 0xc0, !PT ;  /* 0x0ffffffc10077812 */ /* 0x000fe200078ec0ff */
[----:B------:R1:W2:Y:S03]  /*17c90*/  LDS.128 R24, [R6+0x3800] ;  /* 0x0038000006187984 */ /* 0x0002a60000000c00 */
[----:B------:R-:W-:Y:S01]  /*17ca0*/  IADD3 R10, R10, -R7, RZ ;  /* 0x800000070a0a7210 */ /* 0x000fe20007ffe0ff */
[----:B------:R1:W1:Y:S01]  /*17cb0*/  LDS.128 R20, [R6+0x7800] ;  /* 0x0078000006147984 */ /* 0x0002620000000c00 */
[----:B------:R-:W-:Y:S01]  /*17cc0*/  MOV R7, 0xff800000 ;  /* 0xff80000000077802 */ /* 0x000fe20000000f00 */
[----:B---3--:R-:W-:Y:S01]  /*17cd0*/  IMAD R0, R5, R0, UR4 ;  /* 0x0000000405007e24 */ /* 0x008fe2000f8e0200 */
[----:B------:R-:W-:-:S02]  /*17ce0*/  LEA R177, R10, R177, 0x4 ;  /* 0x000000b10ab17211 */ /* 0x000fc400078e20ff */
[----:B------:R-:W-:Y:S01]  /*17cf0*/  SHF.L.U32 R10, R19, 0x6, RZ ;  /* 0x00000006130a7819 */ /* 0x000fe200000006ff */
[----:B------:R-:W-:Y:S01]  /*17d00*/  IMAD R0, R12, R5, R0 ;  /* 0x000000050c007224 */ /* 0x000fe200078e0200 */
[----:B------:R-:W-:Y:S01]  /*17d10*/  SHF.R.S32.HI R5, RZ, 0x1f, R4 ;  /* 0x0000001fff057819 */ /* 0x000fe20000011404 */
[----:B----4-:R-:W-:Y:S02]  /*17d20*/  @P4 FFMA.FTZ R7, R100, R15, R17 ;  /* 0x0000000f64074223 */ /* 0x010fe40000010011 */
[----:B------:R-:W-:Y:S01]  /*17d30*/  IMAD R0, R0, R13, R10 ;  /* 0x0000000d00007224 */ /* 0x000fe200078e020a */
[----:B-12---:R-:W-:Y:S06]  /*17d40*/  @P0 BRA `(.L_x_6410) ;  /* 0x0000000000300947 */ /* 0x006fec0003800000 */
[----:B------:R-:W-:Y:S01]  /*17d50*/  IMAD R2, R19, -0x40, R168 ;  /* 0xffffffc013027824 */ /* 0x000fe200078e02a8 */
[----:B------:R-:W-:Y:S01]  /*17d60*/  SHF.R.S32.HI R11, RZ, 0x1f, R177 ;  /* 0x0000001fff0b7819 */ /* 0x000fe200000114b1 */
[C---:B------:R-:W-:Y:S01]  /*17d70*/  VIADD R13, R177.reuse, 0x8 ;  /* 0x00000008b10d7836 */ /* 0x040fe20000000000 */
[C---:B------:R-:W-:Y:S01]  /*17d80*/  IADD3 R3, P0, R0.reuse, R177, RZ ;  /* 0x000000b100037210 */ /* 0x040fe20007f1e0ff */
        /* <DEDUP_REMOVED lines=8> */
.L_x_6410:
[----:B------:R-:W-:Y:S05]  /*17e10*/  BSYNC B0 ;  /* 0x0000000000007941 */ /* 0x000fea0003800000 */
.L_x_6409:
[----:B------:R-:W-:Y:S01]  /*17e20*/  ULDC UR4, c[0x0][0x2dc] ;  /* 0x0000b70000047ab9 */ /* 0x000fe20000000800 */
[----:B-1----:R-:W-:Y:S01]  /*17e30*/  IMAD.WIDE R10, R8, 0x80, R4 ;  /* 0x00000080080a7825 */ /* 0x002fe200078e0204 */
[----:B------:R-:W-:Y:S03]  /*17e40*/  BSSY B0, `(.L_x_6411) ;  /* 0x0000020000007945 */ /* 0x000fe60003800000 */
[----:B------:R-:W-:Y:S01]  /*17e50*/  IMAD R0, R0, UR4, RZ ;  /* 0x0000000400007c24 */ /* 0x000fe2000f8e02ff */
[----:B------:R-:W-:Y:S01]  /*17e60*/  ULDC.64 UR4, c[0x0][0x288] ;  /* 0x0000a20000047ab9 */ /* 0x000fe20000000a00 */
[----:B------:R-:W-:Y:S02]  /*17e70*/  IMAD R19, R19, -0x40, R168 ;  /* 0xffffffc013137824 */ /* 0x000fe400078e02a8 */
[----:B------:R-:W-:Y:S01]  /*17e80*/  VIADD R2, R8, 0x18 ;  /* 0x0000001808027836 */ /* 0x000fe20000000000 */
[----:B------:R-:W-:Y:S01]  /*17e90*/  IADD3 R10, P2, R0, R10, RZ ;  /* 0x0000000a000a7210 */ /* 0x000fe20007f5e0ff */
[----:B------:R-:W-:-:S02]  /*17ea0*/  VIADD R14, R8, 0x8 ;  /* 0x00000008080e7836 */ /* 0x000fc40000000000 */
[----:B------:R-:W-:Y:S01]  /*17eb0*/  VIADD R12, R8, 0x10 ;  /* 0x00000010080c7836 */ /* 0x000fe20000000000 */
[----:B------:R-:W-:Y:S01]  /*17ec0*/  LEA.HI.X.SX32 R3, R0, R11, 0x1, P2 ;  /* 0x0000000b00037211 */ /* 0x000fe200010f0eff */
[----:B------:R-:W-:Y:S01]  /*17ed0*/  VIADD R0, R8, 0x20 ;  /* 0x0000002008007836 */ /* 0x000fe20000000000 */
[----:B------:R-:W-:Y:S02]  /*17ee0*/  LEA R16, P2, R10, UR4, 0x2 ;  /* 0x000000040a107c11 */ /* 0x000fe4000f8410ff */
[-C--:B------:R-:W-:Y:S01]  /*17ef0*/  ISETP.GE.AND P6, PT, R2, R19.reuse, PT ;  /* 0x000000130200720c */ /* 0x080fe20003fc6270 */
[----:B------:R-:W-:Y:S01]  /*17f00*/  VIADD R2, R8, 0x28 ;  /* 0x0000002808027836 */ /* 0x000fe20000000000 */
[-C--:B------:R-:W-:Y:S01]  /*17f10*/  ISETP.GE.AND P5, PT, R0, R19.reuse, PT ;  /* 0x000000130000720c */ /* 0x080fe20003fa6270 */
[----:B------:R-:W-:Y:S01]  /*17f20*/  VIADD R0, R8, 0x30 ;  /* 0x0000003008007836 */ /* 0x000fe20000000000 */
[----:B------:R-:W-:Y:S02]  /*17f30*/  LEA.HI.X R17, R10, UR5, R3, 0x2, P2 ;  /* 0x000000050a117c11 */ /* 0x000fe400090f1403 */
[----:B------:R-:W-:-:S02]  /*17f40*/  ISETP.GE.AND P0, PT, R14, R19, PT ;  /* 0x000000130e00720c */ /* 0x000fc40003f06270 */
[-C--:B------:R-:W-:Y:S01]  /*17f50*/  ISETP.GE.AND P3, PT, R0, R19.reuse, PT ;  /* 0x000000130000720c */ /* 0x080fe20003f66270 */
[----:B------:R-:W-:Y:S01]  /*17f60*/  VIADD R0, R8, 0x38 ;  /* 0x0000003808007836 */ /* 0x000fe20000000000 */
[-C--:B------:R-:W-:Y:S02]  /*17f70*/  ISETP.GE.AND P1, PT, R12, R19.reuse, PT ;  /* 0x000000130c00720c */ /* 0x080fe40003f26270 */
[-C--:B------:R-:W-:Y:S01]  /*17f80*/  ISETP.GE.AND P2, PT, R8, R19.reuse, PT ;  /* 0x000000130800720c */ /* 0x080fe20003f46270 */
[----:B------:R1:W2:Y:S01]  /*17f90*/  LDS.128 R12, [R6] ;  /* 0x00000000060c7984 */ /* 0x0002a20000000c00 */
[----:B------:R-:W-:Y:S01]  /*17fa0*/  ISETP.GE.AND P4, PT, R2, R19, PT ;  /* 0x000000130200720c */ /* 0x000fe20003f86270 */
[----:B------:R-:W-:Y:S02]  /*17fb0*/  VIADD R2, R4, 0x40 ;  /* 0x0000004004027836 */ /* 0x000fe40000000000 */
[----:B------:R1:W3:Y:S08]  /*17fc0*/  LDS.128 R8, [R6+0x4000] ;  /* 0x0040000006087984 */ /* 0x0002f00000000c00 */
[----:B------:R-:W-:Y:S05]  /*17fd0*/  @P2 BRA `(.L_x_6412) ;  /* 0x0000000000182947 */ /* 0x000fea0003800000 */
[----:B------:R-:W-:Y:S02]  /*17fe0*/  ULDC UR4, c[0x0][0x2d0] ;  /* 0x0000b40000047ab9 */ /* 0x000fe40000000800 */
[----:B------:R-:W-:-:S13]  /*17ff0*/  ISETP.GE.AND P2, PT, R4, UR4, PT ;  /* 0x0000000404007c0c */ /* 0x000fda000bf46270 */
[----:B--2---:R4:W-:Y:S04]  /*18000*/  @!P2 STG.E.64 desc[UR6][R16.64], R12 ;  /* 0x0000000c1000a986 */ /* 0x0049e8000c101b06 */
[----:B------:R4:W-:Y:S01]  /*18010*/  @!P2 STG.E.64 desc[UR6][R16.64+0x8], R14 ;  /* 0x0000080e1000a986 */ /* 0x0009e2000c101b06 */
[----:B------:R-:W-:-:S13]  /*18020*/  ISETP.GE.AND P2, PT, R2, UR4, PT ;  /* 0x0000000402007c0c */ /* 0x000fda000bf46270 */
[----:B---3--:R4:W-:Y:S02]  /*18030*/  @!P2 STG.E.128 desc[UR6][R16.64+0x100], R8 ;  /* 0x000100081000a986 */ /* 0x0089e4000c101d06 */
.L_x_6412:
[----:B------:R-:W-:Y:S05]  /*18040*/  BSYNC B0 ;  /* 0x0000000000007941 */ /* 0x000fea0003800000 */
.L_x_6411:
        /* <DEDUP_REMOVED lines=10> */
.L_x_6414:
[----:B------:R-:W-:Y:S05]  /*180f0*/  BSYNC B0 ;  /* 0x0000000000007941 */ /* 0x000fea0003800000 */
.L_x_6413:
        /* <DEDUP_REMOVED lines=9> */
.L_x_6416:
[----:B------:R-:W-:Y:S05]  /*18190*/  BSYNC B0 ;  /* 0x0000000000007941 */ /* 0x000fea0003800000 */
.L_x_6415:
        /* <DEDUP_REMOVED lines=9> */
.L_x_6418:
[----:B------:R-:W-:Y:S05]  /*18230*/  BSYNC B0 ;  /* 0x0000000000007941 */ /* 0x000fea0003800000 */
.L_x_6417:
        /* <DEDUP_REMOVED lines=9> */
.L_x_6420:
[----:B------:R-:W-:Y:S05]  /*182d0*/  BSYNC B0 ;  /* 0x0000000000007941 */ /* 0x000fea0003800000 */
.L_x_6419:
        /* <DEDUP_REMOVED lines=9> */
.L_x_6422:
[----:B------:R-:W-:Y:S05]  /*18370*/  BSYNC B0 ;  /* 0x0000000000007941 */ /* 0x000fea0003800000 */
.L_x_6421:
        /* <DEDUP_REMOVED lines=9> */
.L_x_6424:
[----:B------:R-:W-:Y:S05]  /*18410*/  BSYNC B0 ;  /* 0x0000000000007941 */ /* 0x000fea0003800000 */
.L_x_6423:
        /* <DEDUP_REMOVED lines=8> */
.L_x_6425:
        /* <DEDUP_REMOVED lines=14> */
.L_x_8520:


//--------------------- .text._ZN5flash24flash_fwd_splitkv_kernelI23Flash_fwd_kernel_traitsILi128ELi64ELi64ELi4ELb0ELb0EN7cutlass10bfloat16_tE19Flash_kernel_traitsILi128ELi64ELi64ELi4ES3_EELb1ELb0ELb0ELb0ELb0ELb1ELb1ELb1EEEvNS_16Flash_fwd_paramsE --------------------------
	.section	.text._ZN5flash24flash_fwd_splitkv_kernelI23Flash_fwd_kernel_traitsILi128ELi64ELi64ELi4ELb0ELb0EN7cutlass10bfloat16_tE19Flash_kernel_traitsILi128ELi64ELi64ELi4ES3_EELb1ELb0ELb0ELb0ELb0ELb1ELb1ELb1EEEvNS_16Flash_fwd_paramsE,"ax",@progbits
	.align	128
        .global         _ZN5flash24flash_fwd_splitkv_kernelI23Flash_fwd_kernel_traitsILi128ELi64ELi64ELi4ELb0ELb0EN7cutlass10bfloat16_tE19Flash_kernel_traitsILi128ELi64ELi64ELi4ES3_EELb1ELb0ELb0ELb0ELb0ELb1ELb1ELb1EEEvNS_16Flash_fwd_paramsE
        .type           _ZN5flash24flash_fwd_splitkv_kernelI23Flash_fwd_kernel_traitsILi128ELi64ELi64ELi4ELb0ELb0EN7cutlass10bfloat16_tE19Flash_kernel_traitsILi128ELi64ELi64ELi4ES3_EELb1ELb0ELb0ELb0ELb0ELb1ELb1ELb1EEEvNS_16Flash_fwd_paramsE,@function
        .size           _ZN5flash24flash_fwd_splitkv_kernelI23Flash_fwd_kernel_traitsILi128ELi64ELi64ELi4ELb0ELb0EN7cutlass10bfloat16_tE19Flash_kernel_traitsILi128ELi64ELi64ELi4ES3_EELb1ELb0ELb0ELb0ELb0ELb1ELb1ELb1EEEvNS_16Flash_fwd_paramsE,(.L_x_8521 - _ZN5flash24flash_fwd_splitkv_kernelI23Flash_fwd_kernel_traitsILi128ELi64ELi64ELi4ELb0ELb0EN7cutlass10bfloat16_tE19Flash_kernel_traitsILi128ELi64ELi64ELi4ES3_EELb1ELb0ELb0ELb0ELb0ELb1ELb1ELb1EEEvNS_16Flash_fwd_paramsE)
        .other          _ZN5flash24flash_fwd_splitkv_kernelI23Flash_fwd_kernel_traitsILi128ELi64ELi64ELi4ELb0ELb0EN7cutlass10bfloat16_tE19Flash_kernel_traitsILi128ELi64ELi64ELi4ES3_EELb1ELb0ELb0ELb0ELb0ELb1ELb1ELb1EEEvNS_16Flash_fwd_paramsE,@"STO_CUDA_ENTRY STV_DEFAULT"
_ZN5flash24flash_fwd_splitkv_kernelI23Flash_fwd_kernel_traitsILi128ELi64ELi64ELi4ELb0ELb0EN7cutlass10bfloat16_tE19Flash_kernel_traitsILi128ELi64ELi64ELi4ES3_EELb1ELb0ELb0ELb0ELb0ELb1ELb1ELb1EEEvNS_16Flash_fwd_paramsE:
.text._ZN5flash24flash_fwd_splitkv_kernelI23Flash_fwd_kernel_traitsILi128ELi64ELi64ELi4ELb0ELb0EN7cutlass10bfloat16_tE19Flash_kernel_traitsILi128ELi64ELi64ELi4ES3_EELb1ELb0ELb0ELb0ELb0ELb1ELb1ELb1EEEvNS_16Flash_fwd_paramsE:
        /* <DEDUP_REMOVED lines=59> */
.L_x_6426:
[----:B------:R-:W1:Y:S02]  /*03b0*/  LDC R11, c[0x0][0x2c8] ;  /* 0x0000b200ff0b7b82 */ /* 0x000e640000000800 */
.L_x_6427:
        /* <DEDUP_REMOVED lines=105> */
.L_x_6430:
[----:B------:R-:W-:Y:S05]  /*0a50*/  BSYNC B0 ;  /* 0x0000000000007941 */ /* 0x000fea0003800000 */
.L_x_6429:
        /* <DEDUP_REMOVED lines=9> */
.L_x_6432:
[----:B------:R-:W-:Y:S05]  /*0af0*/  BSYNC B0 ;  /* 0x0000000000007941 */ /* 0x000fea0003800000 */
.L_x_6431:
        /* <DEDUP_REMOVED lines=8> */
.L_x_6434:
[----:B------:R-:W-:Y:S05]  /*0b80*/  BSYNC B0 ;  /* 0x0000000000007941 */ /* 0x000fea0003800000 */
.L_x_6433:
        /* <DEDUP_REMOVED lines=8> */
.L_x_6436:
[----:B------:R-:W-:Y:S05]  /*0c10*/  BSYNC B0 ;  /* 0x0000000000007941 */ /* 0x000fea0003800000 */
.L_x_6435:
        /* <DEDUP_REMOVED lines=9> */
.L_x_6438:
[----:B------:R-:W-:Y:S05]  /*0cb0*/  BSYNC B0 ;  /* 0x0000000000007941 */ /* 0x000fea0003800000 */
.L_x_6437:
[----:B------:R-:W-:Y:S04]  /*0cc0*/  BSSY B0, `(.L_x_6439) ;  /* 0x0000007000007945 */ /* 0x000fe80003800000 */
[----:B------:R-:W-:Y:S05]  /*0cd0*/  @P1 BRA `(.L_x_6440) ;  /* 0x0000000000141947 */ /* 0x000fea0003800000 */
[----:B------:R-:W-:Y:S02]  /*0ce0*/  ULDC UR4, c[0x0][0x2d0] ;  /* 0x0000b40000047ab9 */ /* 0x000fe40000000800 */
[----:B------:R-:W-:Y:S02]  /*0cf0*/  ISETP.GE.AND P1, PT, R2, UR4, PT ;  /* 0x0000000402007c0c */ /* 0x000fe4000bf26270 */
[----:B------:R-:W-:-:S11]  /*0d00*/  ISETP.GE.AND P0, PT, R6, UR4, PT ;  /* 0x0000000406007c0c */ /* 0x000fd6000bf06270 */
[----:B------:R1:W-:Y:S04]  /*0d10*/  @!P1 STG.E.128 desc[UR6][R20.64+0x5000], RZ ;  /* 0x005000ff14009986 */ /* 0x0003e8000c101d06 */
[----:B------:R1:W-:Y:S02]  /*0d20*/  @!P0 STG.E.128 desc[UR6][R20.64+0x5100], RZ ;  /* 0x005100ff14008986 */ /* 0x0003e4000c101d06 */
.L_x_6440:
[----:B------:R-:W-:Y:S05]  /*0d30*/  BSYNC B0 ;  /* 0x0000000000007941 */ /* 0x000fea0003800000 */
.L_x_6439:
[----:B------:R-:W-:Y:S04]  /*0d40*/  BSSY B0, `(.L_x_6441) ;  /* 0x0000007000007945 */ /* 0x000fe80003800000 */
[----:B------:R-:W-:Y:S05]  /*0d50*/  @P4 BRA `(.L_x_6442) ;  /* 0x0000000000144947 */ /* 0x000fea0003800000 */
[----:B------:R-:W-:Y:S02]  /*0d60*/  ULDC UR4, c[0x0][0x2d0] ;  /* 0x0000b40000047ab9 */ /* 0x000fe40000000800 */
[----:B------:R-:W-:Y:S02]  /*0d70*/  ISETP.GE.AND P1, PT, R2, UR4, PT ;  /* 0x0000000402007c0c */ /* 0x000fe4000bf26270 */
[----:B------:R-:W-:-:S11]  /*0d80*/  ISETP.GE.AND P0, PT, R6, UR4, PT ;  /* 0x0000000406007c0c */ /* 0x000fd6000bf06270 */
[----:B------:R1:W-:Y:S04]  /*0d90*/  @!P1 STG.E.128 desc[UR6][R20.64+0x6000], RZ ;  /* 0x006000ff14009986 */ /* 0x0003e8000c101d06 */
[----:B------:R1:W-:Y:S02]  /*0da0*/  @!P0 STG.E.128 desc[UR6][R20.64+0x6100], RZ ;  /* 0x006100ff14008986 */ /* 0x0003e4000c101d06 */
.L_x_6442:
[----:B------:R-:W-:Y:S05]  /*0db0*/  BSYNC B0 ;  /* 0x0000000000007941 */ /* 0x000fea0003800000 */
.L_x_6441:
[----:B------:R-:W-:Y:S04]  /*0dc0*/  BSSY B0, `(.L_x_6443) ;  /* 0x0000007000007945 */ /* 0x000fe80003800000 */
[----:B------:R-:W-:Y:S05]  /*0dd0*/  @P3 BRA `(.L_x_6444) ;  /* 0x0000000000143947 */ /* 0x000fea0003800000 */
[----:B------:R-:W-:Y:S02]  /*0de0*/  ULDC UR4, c[0x0][0x2d0] ;  /* 0x0000b40000047ab9 */ /* 0x000fe40000000800 */
[----:B------:R-:W-:Y:S02]  /*0df0*/  ISETP.GE.AND P1, PT, R2, UR4, PT ;  /* 0x0000000402007c0c */ /* 0x000fe4000bf26270 */
[----:B------:R-:W-:-:S11]  /*0e00*/  ISETP.GE.AND P0, PT, R6, UR4, PT ;  /* 0x0000000406007c0c */ /* 0x000fd6000bf06270 */
[----:B------:R1:W-:Y:S04]  /*0e10*/  @!P1 STG.E.128 desc[UR6][R20.64+0x7000], RZ ;  /* 0x007000ff14009986 */ /* 0x0003e8000c101d06 */
[----:B------:R1:W-:Y:S02]  /*0e20*/  @!P0 STG.E.128 desc[UR6][R20.64+0x7100], RZ ;  /* 0x007100ff14008986 */ /* 0x0003e4000c101d06 */
.L_x_6444:
[----:B------:R-:W-:Y:S05]  /*0e30*/  BSYNC B0 ;  /* 0x0000000000007941 */ /* 0x000fea0003800000 */
.L_x_6443:
        /* <DEDUP_REMOVED lines=29> */
.L_x_6428:
        /* <DEDUP_REMOVED lines=24> */
.L_x_6445:
        /* <DEDUP_REMOVED lines=82> */
.L_x_6446:
        /* <DEDUP_REMOVED lines=49> */
.L_x_6448:
        /* <DEDUP_REMOVED lines=32> */
.L_x_6447:
        /* <DEDUP_REMOVED lines=238> */
.L_x_6518:
        /* <DEDUP_REMOVED lines=23> */
.L_x_6451:
[----:B------:R-:W-:Y:S05]  /*2c10*/  BSYNC B0 ;  /* 0x0000000000007941 */ /* 0x000fea0003800000 */
.L_x_6450:
        /* <DEDUP_REMOVED lines=12> */
.L_x_6453:
[----:B------:R-:W-:Y:S05]  /*2ce0*/  BSYNC B0 ;  /* 0x0000000000007941 */ /* 0x000fea0003800000 */
.L_x_6452:
        /* <DEDUP_REMOVED lines=12> */
.L_x_6455:
[----:B------:R-:W-:Y:S05]  /*2db0*/  BSYNC B0 ;  /* 0x0000000000007941 */ /* 0x000fea0003800000 */
.L_x_6454:
        /* <DEDUP_REMOVED lines=16> */
.L_x_6457:
[----:B------:R-:W-:Y:S05]  /*2ec0*/  BSYNC B0 ;  /* 0x0000000000007941 */ /* 0x000fea0003800000 */
.L_x_6456:
        /* <DEDUP_REMOVED lines=61> */
.L_x_6463:
[----:B------:R-:W-:Y:S05]  /*32a0*/  BSYNC B0 ;  /* 0x0000000000007941 */ /* 0x000fea0003800000 */
.L_x_6462:
        /* <DEDUP_REMOVED lines=48> */
.L_x_6461:
[----:B------:R-:W-:Y:S05]  /*35b0*/  BSYNC B1 ;  /* 0x0000000000017941 */ /* 0x000fea0003800000 */
.L_x_6460:
        /* <DEDUP_REMOVED lines=62> */
.L_x_6467:
[----:B------:R-:W-:Y:S05]  /*39a0*/  BSYNC B0 ;  /* 0x0000000000007941 */ /* 0x000fea0003800000 */
.L_x_6466:
        /* <DEDUP_REMOVED lines=50> */
.L_x_6465:
[----:B------:R-:W-:Y:S05]  /*3cd0*/  BSYNC B1 ;  /* 0x0000000000017941 */ /* 0x000fea0003800000 */
.L_x_6464:
        /* <DEDUP_REMOVED lines=62> */
.L_x_6471:
[----:B------:R-:W-:Y:S05]  /*40c0*/  BSYNC B0 ;  /* 0x0000000000007941 */ /* 0x000fea0003800000 */
.L_x_6470:
        /* <DEDUP_REMOVED lines=50> */
.L_x_6469:
[----:B------:R-:W-:Y:S05]  /*43f0*/  BSYNC B1 ;  /* 0x0000000000017941 */ /* 0x000fea0003800000 */
.L_x_6468:
        /* <DEDUP_REMOVED lines=67> */
.L_x_6475:
[----:B------:R-:W-:Y:S05]  /*4830*/  BSYNC B0 ;  /* 0x0000000000007941 */ /* 0x000fea0003800000 */
.L_x_6474:
        /* <DEDUP_REMOVED lines=50> */
.L_x_6473:
[----:B------:R-:W-:Y:S05]  /*4b60*/  BSYNC B1 ;  /* 0x0000000000017941 */ /* 0x000fea0003800000 */
.L_x_6472:
        /* <DEDUP_REMOVED lines=9> */
.L_x_6459:
        /* <DEDUP_REMOVED lines=90> */
.L_x_6482:
[----:B------:R-:W-:Y:S05]  /*51a0*/  BSYNC B0 ;  /* 0x0000000000007941 */ /* 0x000fea0003800000 */
.L_x_6481:
[----:B-----5:R1:W-:Y:S02]  /*51b0*/  STG.E.128 desc[UR6][R98.64], R44 ;  /* 0x0000002c62007986 */ /* 0x0203e4000c101d06 */
.L_x_6480:
[----:B------:R-:W-:Y:S05]  /*51c0*/  BSYNC B1 ;  /* 0x0000000000017941 */ /* 0x000fea0003800000 */
.L_x_6479:
        /* <DEDUP_REMOVED lines=88> */
.L_x_6484:
[----:B------:R-:W-:Y:S05]  /*5750*/  BSYNC B0 ;  /* 0x0000000000007941 */ /* 0x000fea0003800000 */
.L_x_6483:
[----:B-----5:R1:W-:Y:S02]  /*5760*/  STG.E.128 desc[UR6][R98.64+0x80], R44 ;  /* 0x0000802c62007986 */ /* 0x0203e4000c101d06 */
.L_x_6478:
[----:B------:R-:W-:Y:S05]  /*5770*/  BSYNC B2 ;  /* 0x0000000000027941 */ /* 0x000fea0003800000 */
.L_x_6477:
        /* <DEDUP_REMOVED lines=97> */
.L_x_6490:
[----:B------:R-:W-:Y:S05]  /*5d90*/  BSYNC B0 ;  /* 0x0000000000007941 */ /* 0x000fea0003800000 */
.L_x_6489:
[----:B-----5:R1:W-:Y:S02]  /*5da0*/  STG.E.128 desc[UR6][R146.64], R44 ;  /* 0x0000002c92007986 */ /* 0x0203e4000c101d06 */
.L_x_6488:
[----:B------:R-:W-:Y:S05]  /*5db0*/  BSYNC B1 ;  /* 0x0000000000017941 */ /* 0x000fea0003800000 */
.L_x_6487:
        /* <DEDUP_REMOVED lines=93> */
.L_x_6492:
[----:B------:R-:W-:Y:S05]  /*6390*/  BSYNC B0 ;  /* 0x0000000000007941 */ /* 0x000fea0003800000 */
.L_x_6491:
[----:B-----5:R1:W-:Y:S02]  /*63a0*/  STG.E.128 desc[UR6][R146.64], R44 ;  /* 0x0000002c92007986 */ /* 0x0203e4000c101d06 */
.L_x_6486:
[----:B------:R-:W-:Y:S05]  /*63b0*/  BSYNC B2 ;  /* 0x0000000000027941 */ /* 0x000fea0003800000 */
.L_x_6485:
        /* <DEDUP_REMOVED lines=97> */
.L_x_6498:
[----:B------:R-:W-:Y:S05]  /*69d0*/  BSYNC B0 ;  /* 0x0000000000007941 */ /* 0x000fea0003800000 */
.L_x_6497:
[----:B-----5:R1:W-:Y:S02]  /*69e0*/  STG.E.128 desc[UR6][R146.64], R44 ;  /* 0x0000002c92007986 */ /* 0x0203e4000c101d06 */
.L_x_6496:
[----:B------:R-:W-:Y:S05]  /*69f0*/  BSYNC B1 ;  /* 0x0000000000017941 */ /* 0x000fea0003800000 */
.L_x_6495:
        /* <DEDUP_REMOVED lines=93> */
.L_x_6500:
[----:B------:R-:W-:Y:S05]  /*6fd0*/  BSYNC B0 ;  /* 0x0000000000007941 */ /* 0x000fea0003800000 */
.L_x_6499:
[----:B-----5:R1:W-:Y:S02]  /*6fe0*/  STG.E.128 desc[UR6][R146.64], R44 ;  /* 0x0000002c92007986 */ /* 0x0203e4000c101d06 */
.L_x_6494:
[----:B------:R-:W-:Y:S05]  /*6ff0*/  BSYNC B2 ;  /* 0x0000000000027941 */ /* 0x000fea0003800000 */
.L_x_6493:
        /* <DEDUP_REMOVED lines=102> */
.L_x_6506:
[----:B------:R-:W-:Y:S05]  /*7660*/  BSYNC B0 ;  /* 0x0000000000007941 */ /* 0x000fea0003800000 */
.L_x_6505:
[----:B-----5:R1:W-:Y:S02]  /*7670*/  STG.E.128 desc[UR6][R152.64], R44 ;  /* 0x0000002c98007986 */ /* 0x0203e4000c101d06 */
.L_x_6504:
[----:B------:R-:W-:Y:S05]  /*7680*/  BSYNC B1 ;  /* 0x0000000000017941 */ /* 0x000fea0003800000 */
.L_x_6503:
        /* <DEDUP_REMOVED lines=93> */
.L_x_6508:
[----:B------:R-:W-:Y:S05]  /*7c60*/  BSYNC B0 ;  /* 0x0000000000007941 */ /* 0x000fea0003800000 */
.L_x_6507:
[----:B-----5:R1:W-:Y:S02]  /*7c70*/  STG.E.128 desc[UR6][R146.64], R44 ;  /* 0x0000002c92007986 */ /* 0x0203e4000c101d06 */
.L_x_6502:
[----:B------:R-:W-:Y:S05]  /*7c80*/  BSYNC B2 ;  /* 0x0000000000027941 */ /* 0x000fea0003800000 */
.L_x_6501:
        /* <DEDUP_REMOVED lines=8> */
.L_x_6458:
        /* <DEDUP_REMOVED lines=10> */
.L_x_6510:
[----:B------:R-:W-:Y:S05]  /*7db0*/  BSYNC B0 ;  /* 0x0000000000007941 */ /* 0x000fea0003800000 */
.L_x_6509:
        /* <DEDUP_REMOVED lines=16> */
.L_x_6512:
[----:B------:R-:W-:Y:S05]  /*7ec0*/  BSYNC B0 ;  /* 0x0000000000007941 */ /* 0x000fea0003800000 */
.L_x_6511:
        /* <DEDUP_REMOVED lines=16> */
.L_x_6514:
[----:B------:R-:W-:Y:S05]  /*7fd0*/  BSYNC B0 ;  /* 0x0000000000007941 */ /* 0x000fea0003800000 */
.L_x_6513:
        /* <DEDUP_REMOVED lines=22> */
.L_x_6515:
[----:B------:R-:W-:Y:S05]  /*8140*/  BSYNC B0 ;  /* 0x0000000000007941 */ /* 0x000fea0003800000 */
.L_x_6476:
        /* <DEDUP_REMOVED lines=81> */
.L_x_6516:
        /* <DEDUP_REMOVED lines=11> */
.L_x_6517:
[----:B------:R-:W-:Y:S04]  /*8710*/  IADD3 R11, R11, -0x1, RZ ;  /* 0xffffffff0b0b7810 */ /* 0x000fe80007ffe0ff */
[----:B------:R-:W-:Y:S11]  /*8720*/  ISETP.GT.AND P0, PT, R11, R76, PT ;  /* 0x0000004c0b00720c */ /* 0x000ff60003f04270 */
[----:B------:R-:W-:Y:S02]  /*8730*/  @!UPT UIADD3 URZ, URZ, URZ, URZ ;  /* 0x0000003f3f3ff290 */ /* 0x000fe4000fffe03f */
[----:B------:R-:W-:Y:S05]  /*8740*/  @P0 BRA `(.L_x_6518) ;  /* 0xffffffa000d40947 */ /* 0x000fea000383ffff */
.L_x_6449:
        /* <DEDUP_REMOVED lines=105> */
.L_x_6527:
[----:B------:R-:W-:Y:S05]  /*8de0*/  BSYNC B0 ;  /* 0x0000000000007941 */ /* 0x000fea0003800000 */
.L_x_6526:
[----:B-----5:R3:W-:Y:S02]  /*8df0*/  STS.128 [R172], R8 ;  /* 0x00000008ac007388 */ /* 0x0207e40000000c00 */
.L_x_6525:
[----:B------:R-:W-:Y:S05]  /*8e00*/  BSYNC B1 ;  /* 0x0000000000017941 */ /* 0x000fea0003800000 */
.L_x_6524:
        /* <DEDUP_REMOVED lines=45> */
.L_x_6529:
[----:B------:R-:W-:Y:S05]  /*90e0*/  BSYNC B0 ;  /* 0x0000000000007941 */ /* 0x000fea0003800000 */
.L_x_6528:
[----:B-----5:R1:W-:Y:S02]  /*90f0*/  STS.128 [R172+0x2000], R8 ;  /* 0x00200008ac007388 */ /* 0x0203e40000000c00 */
.L_x_6523:
[----:B------:R-:W-:Y:S05]  /*9100*/  BSYNC B2 ;  /* 0x0000000000027941 */ /* 0x000fea0003800000 */
.L_x_6522:
        /* <DEDUP_REMOVED lines=62> */
.L_x_6535:
[----:B------:R-:W-:Y:S05]  /*94f0*/  BSYNC B0 ;  /* 0x0000000000007941 */ /* 0x000fea0003800000 */
.L_x_6534:
[----:B-----5:R3:W-:Y:S02]  /*9500*/  STS.128 [R172+0x800], R8 ;  /* 0x00080008ac007388 */ /* 0x0207e40000000c00 */
.L_x_6533:
[----:B------:R-:W-:Y:S05]  /*9510*/  BSYNC B1 ;  /* 0x0000000000017941 */ /* 0x000fea0003800000 */
.L_x_6532:
        /* <DEDUP_REMOVED lines=44> */
.L_x_6537:
[----:B------:R-:W-:Y:S05]  /*97e0*/  BSYNC B0 ;  /* 0x0000000000007941 */ /* 0x000fea0003800000 */
.L_x_6536:
[----:B-----5:R3:W-:Y:S02]  /*97f0*/  STS.128 [R172+0x2800], R8 ;  /* 0x00280008ac007388 */ /* 0x0207e40000000c00 */
.L_x_6531:
[----:B------:R-:W-:Y:S05]  /*9800*/  BSYNC B2 ;  /* 0x0000000000027941 */ /* 0x000fea0003800000 */
.L_x_6530:
        /* <DEDUP_REMOVED lines=64> */
.L_x_6543:
[----:B------:R-:W-:Y:S05]  /*9c10*/  BSYNC B0 ;  /* 0x0000000000007941 */ /* 0x000fea0003800000 */
.L_x_6542:
[----:B-----5:R3:W-:Y:S02]  /*9c20*/  STS.128 [R172+0x1000], R8 ;  /* 0x00100008ac007388 */ /* 0x0207e40000000c00 */
.L_x_6541:
[----:B------:R-:W-:Y:S05]  /*9c30*/  BSYNC B1 ;  /* 0x0000000000017941 */ /* 0x000fea0003800000 */
.L_x_6540:
        /* <DEDUP_REMOVED lines=45> */
.L_x_6545:
[----:B------:R-:W-:Y:S05]  /*9f10*/  BSYNC B0 ;  /* 0x0000000000007941 */ /* 0x000fea0003800000 */
.L_x_6544:
[----:B-----5:R1:W-:Y:S02]  /*9f20*/  STS.128 [R172+0x3000], R8 ;  /* 0x00300008ac007388 */ /* 0x0203e40000000c00 */
.L_x_6539:
[----:B------:R-:W-:Y:S05]  /*9f30*/  BSYNC B2 ;  /* 0x0000000000027941 */ /* 0x000fea0003800000 */
.L_x_6538:
        /* <DEDUP_REMOVED lines=62> */
.L_x_6550:
[----:B------:R-:W-:Y:S05]  /*a320*/  BSYNC B0 ;  /* 0x0000000000007941 */ /* 0x000fea0003800000 */
.L_x_6549:
[----:B-----5:R3:W-:Y:S02]  /*a330*/  STS.128 [R172+0x1800], R8 ;  /* 0x00180008ac007388 */ /* 0x0207e40000000c00 */
.L_x_6548:
[----:B------:R-:W-:Y:S05]  /*a340*/  BSYNC B1 ;  /* 0x0000000000017941 */ /* 0x000fea0003800000 */
.L_x_6547:
        /* <DEDUP_REMOVED lines=44> */
.L_x_6552:
[----:B------:R-:W-:Y:S05]  /*a610*/  BSYNC B0 ;  /* 0x0000000000007941 */ /* 0x000fea0003800000 */
.L_x_6551:
[----:B-----5:R3:W-:Y:S01]  /*a620*/  STS.128 [R172+0x3800], R8 ;  /* 0x00380008ac007388 */ /* 0x0207e20000000c00 */
[----:B------:R-:W-:Y:S05]  /*a630*/  BRA `(.L_x_6546) ;  /* 0x0000003400c87947 */ /* 0x000fea0003800000 */
.L_x_6521:
        /* <DEDUP_REMOVED lines=93> */
.L_x_6558:
[----:B------:R-:W-:Y:S05]  /*ac10*/  BSYNC B0 ;  /* 0x0000000000007941 */ /* 0x000fea0003800000 */
.L_x_6557:
[----:B-----5:R3:W-:Y:S02]  /*ac20*/  STS.128 [R172], R24 ;  /* 0x00000018ac007388 */ /* 0x0207e40000000c00 */
.L_x_6556:
[----:B------:R-:W-:Y:S05]  /*ac30*/  BSYNC B1 ;  /* 0x0000000000017941 */ /* 0x000fea0003800000 */
.L_x_6555:
        /* <DEDUP_REMOVED lines=88> */
.L_x_6560:
[----:B------:R-:W-:Y:S05]  /*b1c0*/  BSYNC B0 ;  /* 0x0000000000007941 */ /* 0x000fea0003800000 */
.L_x_6559:
[----:B-----5:R1:W-:Y:S02]  /*b1d0*/  STS.128 [R172+0x2000], R24 ;  /* 0x00200018ac007388 */ /* 0x0203e40000000c00 */
.L_x_6554:
[----:B------:R-:W-:Y:S05]  /*b1e0*/  BSYNC B2 ;  /* 0x0000000000027941 */ /* 0x000fea0003800000 */
.L_x_6553:
        /* <DEDUP_REMOVED lines=98> */
.L_x_6566:
[----:B------:R-:W-:Y:S05]  /*b810*/  BSYNC B0 ;  /* 0x0000000000007941 */ /* 0x000fea0003800000 */
.L_x_6565:
[----:B-----5:R3:W-:Y:S02]  /*b820*/  STS.128 [R172+0x800], R24 ;  /* 0x00080018ac007388 */ /* 0x0207e40000000c00 */
.L_x_6564:
[----:B------:R-:W-:Y:S05]  /*b830*/  BSYNC B1 ;  /* 0x0000000000017941 */ /* 0x000fea0003800000 */
.L_x_6563:
        /* <DEDUP_REMOVED lines=93> */
.L_x_6568:
[----:B------:R-:W-:Y:S05]  /*be10*/  BSYNC B0 ;  /* 0x0000000000007941 */ /* 0x000fea0003800000 */
.L_x_6567:
[----:B-----5:R1:W-:Y:S02]  /*be20*/  STS.128 [R172+0x2800], R4 ;  /* 0x00280004ac007388 */ /* 0x0203e40000000c00 */
.L_x_6562:
[----:B------:R-:W-:Y:S05]  /*be30*/  BSYNC B2 ;  /* 0x0000000000027941 */ /* 0x000fea0003800000 */
.L_x_6561:
        /* <DEDUP_REMOVED lines=99> */
.L_x_6574:
[----:B------:R-:W-:Y:S05]  /*c470*/  BSYNC B0 ;  /* 0x0000000000007941 */ /* 0x000fea0003800000 */
.L_x_6573:
[----:B-----5:R1:W-:Y:S02]  /*c480*/  STS.128 [R172+0x1000], R24 ;  /* 0x00100018ac007388 */ /* 0x0203e40000000c00 */
.L_x_6572:
[----:B------:R-:W-:Y:S05]  /*c490*/  BSYNC B1 ;  /* 0x0000000000017941 */ /* 0x000fea0003800000 */
.L_x_6571:
        /* <DEDUP_REMOVED lines=91> */
.L_x_6576:
[----:B------:R-:W-:Y:S05]  /*ca50*/  BSYNC B0 ;  /* 0x0000000000007941 */ /* 0x000fea0003800000 */
.L_x_6575:
[----:B-----5:R3:W-:Y:S02]  /*ca60*/  STS.128 [R172+0x3000], R24 ;  /* 0x00300018ac007388 */ /* 0x0207e40000000c00 */
.L_x_6570:
[----:B------:R-:W-:Y:S05]  /*ca70*/  BSYNC B2 ;  /* 0x0000000000027941 */ /* 0x000fea0003800000 */
.L_x_6569:
        /* <DEDUP_REMOVED lines=98> */
.L_x_6580:
[----:B------:R-:W-:Y:S05]  /*d0a0*/  BSYNC B0 ;  /* 0x0000000000007941 */ /* 0x000fea0003800000 */
.L_x_6579:
[----:B-----5:R1:W-:Y:S02]  /*d0b0*/  STS.128 [R172+0x1800], R4 ;  /* 0x00180004ac007388 */ /* 0x0203e40000000c00 */
.L_x_6578:
[----:B------:R-:W-:Y:S05]  /*d0c0*/  BSYNC B1 ;  /* 0x0000000000017941 */ /* 0x000fea0003800000 */
.L_x_6577:
        /* <DEDUP_REMOVED lines=96> */
.L_x_6582:
[----:B------:R-:W-:Y:S05]  /*d6d0*/  BSYNC B0 ;  /* 0x0000000000007941 */ /* 0x000fea0003800000 */
.L_x_6581:
[----:B-----5:R1:W-:Y:S01]  /*d6e0*/  STS.128 [R172+0x3800], R4 ;  /* 0x00380004ac007388 */ /* 0x0203e20000000c00 */
[----:B------:R-:W-:Y:S05]  /*d6f0*/  BRA `(.L_x_6546) ;  /* 0x0000000400987947 */ /* 0x000fea0003800000 */
.L_x_6520:
        /* <DEDUP_REMOVED lines=29> */
.L_x_6584:
[----:B------:R-:W-:Y:S05]  /*d8d0*/  BSYNC B0 ;  /* 0x0000000000007941 */ /* 0x000fea0003800000 */
.L_x_6583:
        /* <DEDUP_REMOVED lines=23> */
.L_x_6586:
[----:B------:R-:W-:Y:S05]  /*da50*/  BSYNC B0 ;  /* 0x0000000000007941 */ /* 0x000fea0003800000 */
.L_x_6585:
        /* <DEDUP_REMOVED lines=23> */
.L_x_6588:
[----:B------:R-:W-:Y:S05]  /*dbd0*/  BSYNC B0 ;  /* 0x0000000000007941 */ /* 0x000fea0003800000 */
.L_x_6587:
        /* <DEDUP_REMOVED lines=24> */
.L_x_6546:
[----:B------:R-:W-:Y:S05]  /*dd60*/  BSYNC B3 ;  /* 0x0000000000037941 */ /* 0x000fea0003800000 */
.L_x_6519:
        /* <DEDUP_REMOVED lines=39> */
.L_x_6590:
[----:B------:R-:W-:Y:S05]  /*dfe0*/  BSYNC B0 ;  /* 0x0000000000007941 */ /* 0x000fea0003800000 */
.L_x_6589:
        /* <DEDUP_REMOVED lines=21> */
.L_x_6592:
[----:B------:R-:W-:Y:S05]  /*e140*/  BSYNC B0 ;  /* 0x0000000000007941 */ /* 0x000fea0003800000 */
.L_x_6591:
        /* <DEDUP_REMOVED lines=24> */
.L_x_6594:
[----:B------:R-:W-:Y:S05]  /*e2d0*/  BSYNC B0 ;  /* 0x0000000000007941 */ /* 0x000fea0003800000 */
.L_x_6593:
        /* <DEDUP_REMOVED lines=28> */
.L_x_6596:
[----:B------:R-:W-:Y:S05]  /*e4a0*/  BSYNC B0 ;  /* 0x0000000000007941 */ /* 0x000fea0003800000 */
.L_x_6595:
        /* <DEDUP_REMOVED lines=42> */
.L_x_6598:
[----:B------:R-:W-:Y:S05]  /*e750*/  BSYNC B0 ;  /* 0x0000000000007941 */ /* 0x000fea0003800000 */
.L_x_6597:
        /* <DEDUP_REMOVED lines=21> */
.L_x_6600:
[----:B------:R-:W-:Y:S05]  /*e8b0*/  BSYNC B0 ;  /* 0x0000000000007941 */ /* 0x000fea0003800000 */
.L_x_6599:
        /* <DEDUP_REMOVED lines=24> */
.L_x_6602:
[----:B------:R-:W-:Y:S05]  /*ea40*/  BSYNC B0 ;  /* 0x0000000000007941 */ /* 0x000fea0003800000 */
.L_x_6601:
        /* <DEDUP_REMOVED lines=25> */
.L_x_6604:
[----:B------:R-:W-:Y:S05]  /*ebe0*/  BSYNC B0 ;  /* 0x0000000000007941 */ /* 0x000fea0003800000 */
.L_x_6603:
        /* <DEDUP_REMOVED lines=27> */
[----:B---3--:R-:W3:Y:S01]  /*eda0*/  LDSM.16.M88.4 R4, [R155+0x4000] ;  /* 0x004000009b04783b */ /* 0x008ee20000000200 */
[C---:B------:R-:W-:Y:S01]  /*edb0*/  VIADD R145, R159.reuse, 0x3000 ;  /* 0x000030009f917836 */ /* 0x040fe20000000000 */
[----:B------:R-:W-:Y:S01]  /*edc0*/  LEA.HI R0, R0, R61, RZ, 0x2 ;  /* 0x0000003d00007211 */ /* 0x000fe200078f10ff */
[----:B------:R-:W-:Y:S01]  /*edd0*/  VIADD R144, R159, 0x3800 ;  /* 0x000038009f907836 */ /* 0x000fe20000000000 */
[----:B------:R-:W-:Y:S02]  /*ede0*/  LDSM.16.M88.4 R80, [R157] ;  /* 0x000000009d50783b */ /* 0x000fe40000000200 */
[----:B------:R-:W-:-:S02]  /*edf0*/  SHF.R.S32.HI R177, RZ, 0x2, R0 ;  /* 0x00000002ffb17819 */ /* 0x000fc40000011400 */
[----:B------:R-:W-:Y:S01]  /*ee00*/  LDSM.16.M88.4 R12, [R148] ;  /* 0x00000000940c783b */ /* 0x000fe20000000200 */
[----:B------:R-:W-:Y:S02]  /*ee10*/  LOP3.LUT R0, R2, R49, RZ, 0xfc, !PT ;  /* 0x0000003102007212 */ /* 0x000fe400078efcff */
[----:B------:R-:W-:Y:S01]  /*ee20*/  IADD3 R103, R60, 0x1, R177 ;  /* 0x000000013c677810 */ /* 0x000fe20007ffe0b1 */
[C---:B-----5:R-:W-:Y:S01]  /*ee30*/  HMMA.16816.F32.BF16 R24, R96.reuse, R32, RZ ;  /* 0x000000206018723c */ /* 0x060fe200000418ff */
[----:B------:R-:W5:Y:S02]  /*ee40*/  LDSM.16.M88.4 R28, [R159+0x1000] ;  /* 0x001000009f1c783b */ /* 0x000f640000000200 */
[----:B------:R-:W-:Y:S02]  /*ee50*/  IADD3 R103, R50, R103, -R168 ;  /* 0x0000006732677210 */ /* 0x000fe40007ffe8a8 */
[----:B------:R-:W5:Y:S01]  /*ee60*/  LDSM.16.M88.4 R44, [R155+0x4800] ;  /* 0x004800009b2c783b */ /* 0x000f620000000200 */
[C---:B------:R-:W-:Y:S02]  /*ee70*/  HMMA.16816.F32.BF16 R32, R96.reuse, R34, RZ ;  /* 0x000000226020723c */ /* 0x040fe400000418ff */
[----:B------:R-:W-:Y:S01]  /*ee80*/  VIADD R103, R103, UR14 ;  /* 0x0000000e67677c36 */ /* 0x000fe20008000000 */
[----:B------:R-:W-:Y:S03]  /*ee90*/  LDSM.16.M88.4 R68, [R162+0x2000] ;  /* 0x00200000a244783b */ /* 0x000fe60000000200 */
[----:B----4-:R-:W-:Y:S01]  /*eea0*/  HMMA.16816.F32.BF16 R40, R96, R56, RZ ;  /* 0x000000386028723c */ /* 0x010fe200000418ff */
[----:B------:R-:W-:Y:S01]  /*eeb0*/  LDSM.16.M88.4 R116, [R155+0x5000] ;  /* 0x005000009b74783b */ /* 0x000fe20000000200 */
[----:B------:R-:W-:-:S02]  /*eec0*/  VIMNMX R2, R103, R50, PT ;  /* 0x0000003267027248 */ /* 0x000fc40003fe0100 */
[----:B------:R-:W-:Y:S01]  /*eed0*/  VIADDMNMX R103, R103, 0x8, R50, PT ;  /* 0x0000000867677846 */ /* 0x000fe20003800132 */
        /* <DEDUP_REMOVED lines=85> */
[----:B------:R-:W1:Y:S02]  /*f430*/  MUFU.TANH R28, R28 ;  /* 0x0000001c001c7308 */ /* 0x000e640000002400 */
[C---:B----4-:R-:W-:Y:S06]  /*f440*/  HMMA.16816.F32.BF16 R96, R68.reuse, R26, R96 ;  /* 0x0000001a4460723c */ /* 0x050fec0000041860 */
[----:B------:R-:W-:Y:S01]  /*f450*/  HMMA.16816.F32.BF16 R84, R68, R24, R84 ;  /* 0x000000184454723c */ /* 0x000fe20000041854 */
[----:B------:R-:W-:Y:S05]  /*f460*/  MUFU.TANH R54, R54 ;  /* 0x0000003600367308 */ /* 0x000fea0000002400 */
[C---:B-----5:R-:W-:Y:S06]  /*f470*/  HMMA.16816.F32.BF16 R40, R4.reuse, R16, R40 ;  /* 0x000000100428723c */ /* 0x060fec0000041828 */
        /* <DEDUP_REMOVED lines=12> */
[----:B------:R-:W2:Y:S01]  /*f540*/  MUFU.TANH R29, R29 ;  /* 0x0000001d001d7308 */ /* 0x000ea20000002400 */
[----:B------:R-:W-:-:S04]  /*f550*/  FMUL.FTZ R32, R58, UR15 ;  /* 0x0000000f3a207c20 */ /* 0x000fc80008410000 */
[C---:B------:R-:W-:Y:S01]  /*f560*/  HMMA.16816.F32.BF16 R88, R8.reuse, R30, R88 ;  /* 0x0000001e0858723c */ /* 0x040fe20000041858 */
[----:B------:R-:W-:Y:S02]  /*f570*/  FMUL.FTZ R36, R56, UR15 ;  /* 0x0000000f38247c20 */ /* 0x000fe40008410000 */
[----:B------:R-:W3:Y:S04]  /*f580*/  MUFU.TANH R24, R24 ;  /* 0x0000001800187308 */ /* 0x000ee80000002400 */
[----:B------:R-:W-:Y:S01]  /*f590*/  FMUL.FTZ R30, R57, UR15 ;  /* 0x0000000f391e7c20 */ /* 0x000fe20008410000 */
[----:B------:R-:W-:Y:S01]  /*f5a0*/  FMUL.FTZ R31, R59, UR15 ;  /* 0x0000000f3b1f7c20 */ /* 0x000fe20008410000 */
[C---:B----4-:R-:W-:Y:S02]  /*f5b0*/  HMMA.16816.F32.BF16 R96, R8.reuse, R18, R96 ;  /* 0x000000120860723c */ /* 0x050fe40000041860 */
[----:B------:R-:W4:Y:S04]  /*f5c0*/  MUFU.TANH R40, R40 ;  /* 0x0000002800287308 */ /* 0x000f280000002400 */
[----:B------:R-:W-:Y:S03]  /*f5d0*/  HMMA.16816.F32.BF16 R84, R8, R16, R84 ;  /* 0x000000100854723c */ /* 0x000fe60000041854 */
[----:B------:R-:W-:Y:S01]  /*f5e0*/  FMUL.FTZ R73, R73, UR15 ;  /* 0x0000000f49497c20 */ /* 0x000fe20008410000 */
[----:B------:R-:W-:Y:S01]  /*f5f0*/  FMUL.FTZ R75, R75, UR15 ;  /* 0x0000000f4b4b7c20 */ /* 0x000fe20008410000 */
[----:B------:R-:W4:Y:S01]  /*f600*/  MUFU.TANH R25, R25 ;  /* 0x0000001900197308 */ /* 0x000f220000002400 */
[----:B------:R-:W-:Y:S01]  /*f610*/  FMUL.FTZ R72, R72, UR15 ;  /* 0x0000000f48487c20 */ /* 0x000fe20008410000 */
[----:B------:R-:W-:Y:S01]  /*f620*/  FMUL.FTZ R74, R74, UR15 ;  /* 0x0000000f4a4a7c20 */ /* 0x000fe20008410000 */
[----:B------:R-:W-:Y:S01]  /*f630*/  IMAD.SHL.U32 R16, R52, 0x2, RZ ;  /* 0x0000000234107824 */ /* 0x000fe200078e00ff */
[----:B------:R-:W-:Y:S04]  /*f640*/  HMMA.16816.F32.BF16 R88, R4, R38, R88 ;  /* 0x000000260458723c */ /* 0x000fe80000041858 */
[----:B------:R-:W4:Y:S01]  /*f650*/  MUFU.TANH R30, R30 ;  /* 0x0000001e001e7308 */ /* 0x000f220000002400 */
[----:B------:R-:W-:-:S05]  /*f660*/  LOP3.LUT R16, R16, 0x6, RZ, 0xc0, !PT ;  /* 0x0000000610107812 */ /* 0x000fca00078ec0ff */
[----:B------:R-:W-:Y:S01]  /*f670*/  IMAD.IADD R16, R3, 0x1, R16 ;  /* 0x0000000103107824 */ /* 0x000fe200078e0210 */
[C---:B-----5:R-:W-:Y:S01]  /*f680*/  HMMA.16816.F32.BF16 R96, R4.reuse, R22, R96 ;  /* 0x000000160460723c */ /* 0x060fe20000041860 */
[----:B------:R-:W5:Y:S02]  /*f690*/  MUFU.TANH R31, R31 ;  /* 0x0000001f001f7308 */ /* 0x000f640000002400 */
[C---:B------:R-:W-:Y:S02]  /*f6a0*/  VIADD R12, R16.reuse, 0x1 ;  /* 0x00000001100c7836 */ /* 0x040fe40000000000 */
[C---:B------:R-:W-:Y:S01]  /*f6b0*/  VIADD R13, R16.reuse, 0x8 ;  /* 0x00000008100d7836 */ /* 0x040fe20000000000 */
[----:B------:R-:W-:Y:S01]  /*f6c0*/  HMMA.16816.F32.BF16 R84, R4, R20, R84 ;  /* 0x000000140454723c */ /* 0x000fe20000041854 */
[----:B------:R-:W-:Y:S01]  /*f6d0*/  VIADD R9, R16, 0x11 ;  /* 0x0000001110097836 */ /* 0x000fe20000000000 */
[CC--:B------:R-:W-:Y:S01]  /*f6e0*/  ISETP.GE.AND P5, PT, R12.reuse, R2.reuse, PT ;  /* 0x000000020c00720c */ /* 0x0c0fe20003fa6270 */
[----:B------:R-:W5:Y:S01]  /*f6f0*/  MUFU.TANH R36, R36 ;  /* 0x0000002400247308 */ /* 0x000f620000002400 */
[-C--:B------:R-:W-:Y:S01]  /*f700*/  ISETP.GE.AND P0, PT, R12, R103.reuse, PT ;  /* 0x000000670c00720c */ /* 0x080fe20003f06270 */
[C---:B------:R-:W-:Y:S01]  /*f710*/  VIADD R12, R16.reuse, 0x9 ;  /* 0x00000009100c7836 */ /* 0x040fe20000000000 */
[CC--:B------:R-:W-:Y:S01]  /*f720*/  ISETP.GE.AND P4, PT, R13.reuse, R2.reuse, PT ;  /* 0x000000020d00720c */ /* 0x0c0fe20003f86270 */
[C---:B------:R-:W-:Y:S01]  /*f730*/  VIADD R8, R16.reuse, 0x18 ;  /* 0x0000001810087836 */ /* 0x040fe20000000000 */
[-C--:B------:R-:W-:Y:S01]  /*f740*/  ISETP.GE.AND P1, PT, R13, R103.reuse, PT ;  /* 0x000000670d00720c */ /* 0x080fe20003f26270 */
[----:B------:R-:W-:Y:S01]  /*f750*/  VIADD R13, R16, 0x10 ;  /* 0x00000010100d7836 */ /* 0x000fe20000000000 */
[CC--:B------:R-:W-:Y:S01]  /*f760*/  ISETP.GE.AND P6, PT, R12.reuse, R2.reuse, PT ;  /* 0x000000020c00720c */ /* 0x0c0fe20003fc6270 */
[----:B------:R-:W5:Y:S01]  /*f770*/  MUFU.TANH R32, R32 ;  /* 0x0000002000207308 */ /* 0x000f620000002400 */
[-C--:B------:R-:W-:Y:S01]  /*f780*/  ISETP.GE.AND P2, PT, R12, R103.reuse, PT ;  /* 0x000000670c00720c */ /* 0x080fe20003f46270 */
[----:B------:R-:W-:Y:S01]  /*f790*/  FMUL.FTZ R21, R89, UR15 ;  /* 0x0000000f59157c20 */ /* 0x000fe20008410000 */
        /* <DEDUP_REMOVED lines=8> */
[CC--:B------:R-:W-:Y:S01]  /*f820*/  ISETP.GE.AND P4, PT, R9.reuse, R2.reuse, PT ;  /* 0x000000020900720c */ /* 0x0c0fe20003f86270 */
[----:B------:R-:W-:Y:S01]  /*f830*/  FMUL.FTZ R26, R88, UR15 ;  /* 0x0000000f581a7c20 */ /* 0x000fe20008410000 */
[-C--:B------:R-:W-:Y:S01]  /*f840*/  ISETP.GE.AND P1, PT, R9, R103.reuse, PT ;  /* 0x000000670900720c */ /* 0x080fe20003f26270 */
[----:B------:R-:W-:Y:S01]  /*f850*/  VIADD R9, R16, 0x19 ;  /* 0x0000001910097836 */ /* 0x000fe20000000000 */
[CC--:B------:R-:W-:Y:S01]  /*f860*/  ISETP.GE.AND P5, PT, R13.reuse, R2.reuse, PT ;  /* 0x000000020d00720c */ /* 0x0c0fe20003fa6270 */
[----:B------:R-:W1:Y:S01]  /*f870*/  MUFU.TANH R124, R75 ;  /* 0x0000004b007c7308 */ /* 0x000e620000002400 */
[-C--:B------:R-:W-:Y:S01]  /*f880*/  ISETP.GE.AND P0, PT, R13, R103.reuse, PT ;  /* 0x000000670d00720c */ /* 0x080fe20003f06270 */
[----:B------:R-:W-:Y:S01]  /*f890*/  FMUL.FTZ R18, R90, UR15 ;  /* 0x0000000f5a127c20 */ /* 0x000fe20008410000 */
[----:B------:R-:W-:Y:S01]  /*f8a0*/  FSEL R65, R65, -INF , !P6 ;  /* 0xff80000041417808 */ /* 0x000fe20007000000 */
[----:B------:R-:W-:Y:S01]  /*f8b0*/  FMUL.FTZ R84, R84, UR15 ;  /* 0x0000000f54547c20 */ /* 0x000fe20008410000 */
[----:B------:R-:W-:Y:S01]  /*f8c0*/  FSEL R14, R28, -INF , !P2 ;  /* 0xff8000001c0e7808 */ /* 0x000fe20005000000 */
[----:B------:R-:W-:Y:S01]  /*f8d0*/  FMUL.FTZ R86, R86, UR15 ;  /* 0x0000000f56567c20 */ /* 0x000fe20008410000 */
[CC--:B------:R-:W-:Y:S01]  /*f8e0*/  ISETP.GE.AND P6, PT, R8.reuse, R2.reuse, PT ;  /* 0x000000020800720c */ /* 0x0c0fe20003fc6270 */
[----:B------:R-:W1:Y:S01]  /*f8f0*/  MUFU.TANH R121, R72 ;  /* 0x0000004800797308 */ /* 0x000e620000002400 */
[-C--:B------:R-:W-:Y:S01]  /*f900*/  ISETP.GE.AND P2, PT, R8, R103.reuse, PT ;  /* 0x000000670800720c */ /* 0x080fe20003f46270 */
[----:B------:R-:W-:Y:S01]  /*f910*/  VIADD R8, R16, 0x20 ;  /* 0x0000002010087836 */ /* 0x000fe20000000000 */
[----:B--2---:R-:W-:Y:S01]  /*f920*/  FSEL R15, R29, -INF , !P5 ;  /* 0xff8000001d0f7808 */ /* 0x004fe20006800000 */
[----:B------:R-:W-:Y:S01]  /*f930*/  FMUL.FTZ R20, R91, UR15 ;  /* 0x0000000f5b147c20 */ /* 0x000fe20008410000 */
[----:B---3--:R-:W-:Y:S01]  /*f940*/  FSEL R12, R24, -INF , !P0 ;  /* 0xff800000180c7808 */ /* 0x008fe20004000000 */
[----:B------:R-:W-:Y:S01]  /*f950*/  FMUL.FTZ R85, R85, UR15 ;  /* 0x0000000f55557c20 */ /* 0x000fe20008410000 */
[CC--:B------:R-:W-:Y:S01]  /*f960*/  ISETP.GE.AND P5, PT, R9.reuse, R2.reuse, PT ;  /* 0x000000020900720c */ /* 0x0c0fe20003fa6270 */
[----:B------:R-:W-:Y:S01]  /*f970*/  MUFU.TANH R21, R21 ;  /* 0x0000001500157308 */ /* 0x000fe20000002400 */
[-C--:B------:R-:W-:Y:S01]  /*f980*/  ISETP.GE.AND P0, PT, R9, R103.reuse, PT ;  /* 0x000000670900720c */ /* 0x080fe20003f06270 */
[----:B------:R-:W-:Y:S01]  /*f990*/  FMUL.FTZ R87, R87, UR15 ;  /* 0x0000000f57577c20 */ /* 0x000fe20008410000 */
[----:B----4-:R-:W-:Y:S01]  /*f9a0*/  FSEL R13, R40, -INF , !P4 ;  /* 0xff800000280d7808 */ /* 0x010fe20006000000 */
[----:B------:R-:W-:Y:S01]  /*f9b0*/  FMUL.FTZ R97, R97, UR15 ;  /* 0x0000000f61617c20 */ /* 0x000fe20008410000 */
[----:B------:R-:W-:Y:S01]  /*f9c0*/  FSEL R10, R25, -INF , !P1 ;  /* 0xff800000190a7808 */ /* 0x000fe20004800000 */
[----:B------:R-:W-:Y:S01]  /*f9d0*/  FMUL.FTZ R98, R98, UR15 ;  /* 0x0000000f62627c20 */ /* 0x000fe20008410000 */
[C---:B------:R-:W-:Y:S01]  /*f9e0*/  ISETP.GE.AND P4, PT, R8.reuse, R2, PT ;  /* 0x000000020800720c */ /* 0x040fe20003f86270 */
[----:B------:R-:W2:Y:S01]  /*f9f0*/  MUFU.TANH R126, R74 ;  /* 0x0000004a007e7308 */ /* 0x000ea20000002400 */
[----:B------:R-:W-:Y:S01]  /*fa00*/  ISETP.GE.AND P1, PT, R8, R103, PT ;  /* 0x000000670800720c */ /* 0x000fe20003f26270 */
[----:B------:R-:W-:Y:S01]  /*fa10*/  FMUL.FTZ R99, R99, UR15 ;  /* 0x0000000f63637c20 */ /* 0x000fe20008410000 */
[----:B------:R-:W-:-:S02]  /*fa20*/  FSEL R9, R30, -INF , !P5 ;  /* 0xff8000001e097808 */ /* 0x000fc40006800000 */
[----:B-----5:R-:W-:Y:S02]  /*fa30*/  FSEL R8, R31, -INF , !P0 ;  /* 0xff8000001f087808 */ /* 0x020fe40004000000 */
[----:B------:R-:W-:Y:S01]  /*fa40*/  FSEL R11, R36, -INF , !P6 ;  /* 0xff800000240b7808 */ /* 0x000fe20007000000 */
[----:B------:R-:W3:Y:S01]  /*fa50*/  MUFU.TANH R115, R96 ;  /* 0x0000006000737308 */ /* 0x000ee20000002400 */
[----:B------:R-:W-:Y:S02]  /*fa60*/  FSEL R32, R32, -INF , !P2 ;  /* 0xff80000020207808 */ /* 0x000fe40005000000 */
[CC--:B------:R-:W-:Y:S02]  /*fa70*/  ISETP.GE.AND P5, PT, R4.reuse, R2.reuse, PT ;  /* 0x000000020400720c */ /* 0x0c0fe40003fa6270 */
[-C--:B------:R-:W-:Y:S01]  /*fa80*/  ISETP.GE.AND P0, PT, R4, R103.reuse, PT ;  /* 0x000000670400720c */ /* 0x080fe20003f06270 */
[C---:B------:R-:W-:Y:S01]  /*fa90*/  VIADD R4, R16.reuse, 0x30 ;  /* 0x0000003010047836 */ /* 0x040fe20000000000 */
[C---:B------:R-:W-:Y:S01]  /*faa0*/  ISETP.GE.AND P6, PT, R5.reuse, R2, PT ;  /* 0x000000020500720c */ /* 0x040fe20003fc6270 */
[----:B------:R-:W4:Y:S01]  /*fab0*/  MUFU.TANH R118, R84 ;  /* 0x0000005400767308 */ /* 0x000f220000002400 */
[----:B------:R-:W-:Y:S01]  /*fac0*/  ISETP.GE.AND P2, PT, R5, R103, PT ;  /* 0x000000670500720c */ /* 0x000fe20003f46270 */
[----:B------:R-:W-:Y:S01]  /*fad0*/  VIADD R5, R16, 0x29 ;  /* 0x0000002910057836 */ /* 0x000fe20000000000 */
[----:B-1----:R-:W-:-:S02]  /*fae0*/  FSEL R119, R119, -INF , !P6 ;  /* 0xff80000077777808 */ /* 0x002fc40007000000 */
[----:B------:R-:W-:Y:S02]  /*faf0*/  FSEL R124, R124, -INF , !P2 ;  /* 0xff8000007c7c7808 */ /* 0x000fe40005000000 */
[----:B------:R-:W-:Y:S01]  /*fb00*/  FSEL R121, R121, -INF , !P4 ;  /* 0xff80000079797808 */ /* 0x000fe20006000000 */
[----:B------:R-:W1:Y:S01]  /*fb10*/  MUFU.TANH R116, R86 ;  /* 0x0000005600747308 */ /* 0x000e620000002400 */
[CC--:B------:R-:W-:Y:S02]  /*fb20*/  ISETP.GE.AND P6, PT, R4.reuse, R2.reuse, PT ;  /* 0x000000020400720c */ /* 0x0c0fe40003fc6270 */
[----:B------:R-:W-:Y:S01]  /*fb30*/  ISETP.GE.AND P2, PT, R4, R103, PT ;  /* 0x000000670400720c */ /* 0x000fe20003f46270 */
[----:B------:R-:W-:Y:S01]  /*fb40*/  VIADD R4, R16, 0x38 ;  /* 0x0000003810047836 */ /* 0x000fe20000000000 */
[----:B------:R-:W-:Y:S02]  /*fb50*/  ISETP.GE.AND P4, PT, R5, R2, PT ;  /* 0x000000020500720c */ /* 0x000fe40003f86270 */
[----:B--2---:R-:W-:Y:S01]  /*fb60*/  FSEL R126, R126, -INF , !P1 ;  /* 0xff8000007e7e7808 */ /* 0x004fe20004800000 */
[----:B------:R-:W2:Y:S01]  /*fb70*/  MUFU.TANH R26, R26 ;  /* 0x0000001a001a7308 */ /* 0x000ea20000002400 */
[----:B------:R-:W-:-:S02]  /*fb80*/  FSEL R21, R21, -INF , !P4 ;  /* 0xff80000015157808 */ /* 0x000fc40006000000 */
[----:B------:R-:W-:Y:S02]  /*fb90*/  ISETP.GE.AND P4, PT, R4, R2, PT ;  /* 0x000000020400720c */ /* 0x000fe40003f86270 */
[----:B------:R-:W-:Y:S01]  /*fba0*/  ISETP.GE.AND P1, PT, R5, R103, PT ;  /* 0x000000670500720c */ /* 0x000fe20003f26270 */
[----:B------:R-:W-:Y:S01]  /*fbb0*/  VIADD R5, R16, 0x31 ;  /* 0x0000003110057836 */ /* 0x000fe20000000000 */
[----:B---3--:R-:W-:Y:S01]  /*fbc0*/  FSEL R115, R115, -INF , !P4 ;  /* 0xff80000073737808 */ /* 0x008fe20006000000 */
[----:B------:R-:W3:Y:S01]  /*fbd0*/  MUFU.TANH R18, R18 ;  /* 0x0000001200127308 */ /* 0x000ee20000002400 */
[----:B------:R-:W-:Y:S02]  /*fbe0*/  ISETP.GT.AND P4, PT, R176, R163, PT ;  /* 0x000000a3b000720c */ /* 0x000fe40003f84270 */
[----:B----4-:R-:W-:Y:S02]  /*fbf0*/  FSEL R118, R118, -INF , !P6 ;  /* 0xff80000076767808 */ /* 0x010fe40007000000 */
[----:B-1----:R-:W-:-:S02]  /*fc00*/  FSEL R116, R116, -INF , !P2 ;  /* 0xff80000074747808 */ /* 0x002fc40005000000 */
        /* <DEDUP_REMOVED lines=10> */
[----:B------:R-:W-:-:S02]  /*fcb0*/  ISETP.GE.AND P0, PT, R5, R103, PT ;  /* 0x000000670500720c */ /* 0x000fc40003f06270 */
[----:B------:R-:W-:-:S03]  /*fcc0*/  FSEL R5, R48, -INF , !P6 ;  /* 0xff80000030057808 */ /* 0x000fc60007000000 */
        /* <DEDUP_REMOVED lines=75> */
.L_x_6606:
[----:B------:R-:W1:Y:S02]  /*10180*/  LDC R4, c[0x0][0x248] ;  /* 0x00009200ff047b82 */ /* 0x000e640000000800 */
[----:B-1----:R-:W-:-:S04]  /*10190*/  LEA R4, -R4, RZ, 0x6 ;  /* 0x000000ff04047211 */ /* 0x002fc800078e31ff */
[----:B------:R-:W-:-:S07]  /*101a0*/  SHF.R.S32.HI R3, RZ, 0x1f, R4 ;  /* 0x0000001fff037819 */ /* 0x000fce0000011404 */
.L_x_6607:
        /* <DEDUP_REMOVED lines=16> */
[C---:B------:R-:W-:Y:S01]  /*102b0*/  @P0 IADD3 R7, P2, R6.reuse, R132, RZ ;  /* 0x0000008406070210 */ /* 0x040fe20007f5e0ff */
[----:B------:R-:W-:Y:S01]  /*102c0*/  @!PT LDS RZ, [RZ] ;  /* 0x00000000fffff984 */ /* 0x000fe20000000800 */
[----:B------:R-:W-:Y:S01]  /*102d0*/  @!PT LDS RZ, [RZ] ;  /* 0x00000000fffff984 */ /* 0x000fe20000000800 */
[----:B------:R-:W-:Y:S01]  /*102e0*/  @!PT LDS RZ, [RZ] ;  /* 0x00000000fffff984 */ /* 0x000fe20000000800 */
[----:B------:R1:W-:Y:S01]  /*102f0*/  @P0 LDGSTS.E.BYPASS.LTC128B.128 [R172+0x6000], desc[UR6][R26.64+0x80] ;  /* 0x060000801aac0fae */ /* 0x0003e2000b901d46 */
[----:B------:R-:W-:Y:S02]  /*10300*/  IADD3 R4, P1, R165, R6, RZ ;  /* 0x00000006a5047210 */ /* 0x000fe40007f3e0ff */
[----:B------:R-:W-:Y:S01]  /*10310*/  @P6 LEA.HI.X R25, R6, R173, R3, 0x1, P5 ;  /* 0x000000ad06196211 */ /* 0x000fe200028f0c03 */
[----:B------:R-:W-:Y:S01]  /*10320*/  @P0 IMAD.X R6, R3, 0x1, R131, P2 ;  /* 0x0000000103060824 */ /* 0x000fe200010e0683 */
[C---:B------:R-:W-:Y:S01]  /*10330*/  @P0 LEA R30, P2, R7.reuse, UR12, 0x1 ;  /* 0x0000000c071e0c11 */ /* 0x040fe2000f8408ff */
[----:B------:R-:W-:Y:S01]  /*10340*/  IMAD.X R3, R164, 0x1, R3, P1 ;  /* 0x00000001a4037824 */ /* 0x000fe200008e0603 */
[----:B------:R-:W-:Y:S01]  /*10350*/  @P0 IADD3 R16, P1, R4, R132, RZ ;  /* 0x0000008404100210 */ /* 0x000fe20007f3e0ff */
[----:B------:R1:W-:Y:S01]  /*10360*/  @!P0 STS.128 [R172+0x6000], RZ ;  /* 0x006000ffac008388 */ /* 0x0003e20000000c00 */
[----:B------:R-:W-:-:S02]  /*10370*/  @P0 LEA.HI.X R31, R7, UR13, R6, 0x1, P2 ;  /* 0x0000000d071f0c11 */ /* 0x000fc400090f0c06 */
[----:B------:R-:W-:Y:S01]  /*10380*/  @P0 LEA R18, P2, R16, UR12, 0x1 ;  /* 0x0000000c10120c11 */ /* 0x000fe2000f8408ff */
[----:B------:R-:W-:Y:S01]  /*10390*/  @P0 IMAD.X R19, R3, 0x1, R131, P1 ;  /* 0x0000000103130824 */ /* 0x000fe200008e0683 */
[----:B------:R-:W-:Y:S01]  /*103a0*/  IADD3 R7, P1, R165, R4, RZ ;  /* 0x00000004a5077210 */ /* 0x000fe20007f3e0ff */
[----:B------:R-:W-:Y:S01]  /*103b0*/  @!PT LDS RZ, [RZ] ;  /* 0x00000000fffff984 */ /* 0x000fe20000000800 */
[----:B------:R-:W-:Y:S01]  /*103c0*/  @!PT LDS RZ, [RZ] ;  /* 0x00000000fffff984 */ /* 0x000fe20000000800 */
[----:B------:R-:W-:Y:S01]  /*103d0*/  @!PT LDS RZ, [RZ] ;  /* 0x00000000fffff984 */ /* 0x000fe20000000800 */
[----:B------:R1:W-:Y:S01]  /*103e0*/  @P6 LDGSTS.E.BYPASS.LTC128B.128 [R172+0x4800], desc[UR6][R24.64] ;  /* 0x0480000018ac6fae */ /* 0x0003e2000b901d46 */
[----:B------:R-:W-:Y:S02]  /*103f0*/  @P6 LEA R34, P5, R4, R174, 0x1 ;  /* 0x000000ae04226211 */ /* 0x000fe400078a08ff */
[----:B------:R-:W-:Y:S01]  /*10400*/  @P0 LEA.HI.X R19, R16, UR13, R19, 0x1, P2 ;  /* 0x0000000d10130c11 */ /* 0x000fe200090f0c13 */
[--C-:B------:R-:W-:Y:S01]  /*10410*/  IMAD.X R130, R164, 0x1, R3.reuse, P1 ;  /* 0x00000001a4827824 */ /* 0x100fe200008e0603 */
[----:B------:R-:W-:Y:S01]  /*10420*/  @P0 IADD3 R132, P1, R7, R132, RZ ;  /* 0x0000008407840210 */ /* 0x000fe20007f3e0ff */
[----:B------:R1:W-:Y:S01]  /*10430*/  @!P6 STS.128 [R172+0x4800], RZ ;  /* 0x004800ffac00e388 */ /* 0x0003e20000000c00 */
[----:B------:R-:W-:-:S02]  /*10440*/  @P6 LEA.HI.X R35, R4, R173, R3, 0x1, P5 ;  /* 0x000000ad04236211 */ /* 0x000fc400028f0c03 */
        /* <DEDUP_REMOVED lines=33> */
.L_x_6605:
[----:B------:R-:W-:Y:S01]  /*10660*/  FMNMX.FTZ R4, R5, R55, !PT ;  /* 0x0000003705047209 */ /* 0x000fe20007810000 */
[----:B------:R-:W-:Y:S01]  /*10670*/  ULDC UR8, c[0x0][0x2ec] ;  /* 0x0000bb0000087ab9 */ /* 0x000fe20000000800 */
        /* <DEDUP_REMOVED lines=58> */
[----:B------:R-:W1:Y:S01]  /*10a20*/  LDSM.16.MT88.4 R4, [R152+0xa000] ;  /* 0x00a000009804783b */ /* 0x000e620000004200 */
        /* <DEDUP_REMOVED lines=15> */
[----:B------:R-:W-:Y:S01]  /*10b20*/  LDSM.16.MT88.4 R16, [R156+0x8800] ;  /* 0x008800009c10783b */ /* 0x000fe20000004200 */
        /* <DEDUP_REMOVED lines=244> */
.L_x_6609:
[----:B------:R-:W1:Y:S02]  /*11a70*/  LDC R6, c[0x0][0x250] ;  /* 0x00009400ff067b82 */ /* 0x000e640000000800 */
[----:B-1----:R-:W-:-:S04]  /*11a80*/  LEA R6, -R6, RZ, 0x6 ;  /* 0x000000ff06067211 */ /* 0x002fc800078e31ff */
[----:B------:R-:W-:-:S07]  /*11a90*/  SHF.R.S32.HI R0, RZ, 0x1f, R6 ;  /* 0x0000001fff007819 */ /* 0x000fce0000011406 */
.L_x_6610:
        /* <DEDUP_REMOVED lines=26> */
[----:B------:R1:W-:Y:S01]  /*11c40*/  @P2 LDGSTS.E.BYPASS.LTC128B.128 [R172+0xa000], desc[UR6][R12.64+0x80] ;  /* 0x0a0000800cac2fae */ /* 0x0003e2000b901d46 */
        /* <DEDUP_REMOVED lines=12> */
[----:B------:R-:W-:Y:S01]  /*11d10*/  @P2 LEA R18, P5, R6, UR10, 0x1 ;  /* 0x0000000a06122c11 */ /* 0x000fe2000f8a08ff */
[----:B------:R-:W-:Y:S01]  /*11d20*/  @!P0 STS.128 [R172+0x8800], RZ ;  /* 0x008800ffac008388 */ /* 0x000fe20000000c00 */
[C---:B------:R-:W-:Y:S01]  /*11d30*/  @P0 LEA R24, P4, R5.reuse, R184, 0x1 ;  /* 0x000000b805180211 */ /* 0x040fe200078808ff */
[----:B------:R-:W-:Y:S01]  /*11d40*/  @P2 IMAD.X R101, R4, 0x1, R101, P1 ;  /* 0x0000000104652824 */ /* 0x000fe200008e0665 */
[----:B------:R-:W-:Y:S01]  /*11d50*/  @P2 LEA.HI.X R19, R6, UR11, R7, 0x1, P5 ;  /* 0x0000000b06132c11 */ /* 0x000fe2000a8f0c07 */
[----:B------:R-:W-:Y:S01]  /*11d60*/  @!PT LDS RZ, [RZ] ;  /* 0x00000000fffff984 */ /* 0x000fe20000000800 */
[----:B------:R-:W-:Y:S01]  /*11d70*/  @!PT LDS RZ, [RZ] ;  /* 0x00000000fffff984 */ /* 0x000fe20000000800 */
[----:B------:R-:W-:Y:S01]  /*11d80*/  @!PT LDS RZ, [RZ] ;  /* 0x00000000fffff984 */ /* 0x000fe20000000800 */
[----:B------:R-:W-:Y:S01]  /*11d90*/  @P2 LDGSTS.E.BYPASS.LTC128B.128 [R172+0xa800], desc[UR6][R8.64+0x80] ;  /* 0x0a80008008ac2fae */ /* 0x000fe2000b901d46 */
[C---:B------:R-:W-:Y:S01]  /*11da0*/  @P2 LEA R26, P1, R104.reuse, UR10, 0x1 ;  /* 0x0000000a681a2c11 */ /* 0x040fe2000f8208ff */
[----:B------:R-:W-:Y:S01]  /*11db0*/  IMAD.MOV.U32 R184, RZ, RZ, R128 ;  /* 0x000000ffffb87224 */ /* 0x000fe200078e0080 */
[----:B------:R-:W-:Y:S01]  /*11dc0*/  @P0 LEA.HI.X R25, R5, R185, R4, 0x1, P4 ;  /* 0x000000b905190211 */ /* 0x000fe200020f0c04 */
[----:B------:R-:W-:Y:S01]  /*11dd0*/  @!P2 STS.128 [R172+0xa800], RZ ;  /* 0x00a800ffac00a388 */ /* 0x000fe20000000c00 */
[----:B------:R-:W-:Y:S01]  /*11de0*/  @P2 LEA.HI.X R27, R104, UR11, R101, 0x1, P1 ;  /* 0x0000000b681b2c11 */ /* 0x000fe200088f0c65 */
[----:B------:R-:W-:-:S02]  /*11df0*/  IMAD.MOV.U32 R185, RZ, RZ, R129 ;  /* 0x000000ffffb97224 */ /* 0x000fc400078e0081 */
        /* <DEDUP_REMOVED lines=22> */
[----:B-1----:R-:W1:Y:S04]  /*11f60*/  LDSM.16.M88.4 R12, [R161+0x4800] ;  /* 0x00480000a10c783b */ /* 0x002e680000000200 */
[----:B------:R-:W3:Y:S04]  /*11f70*/  LDSM.16.M88.4 R4, [R161+0x5000] ;  /* 0x00500000a104783b */ /* 0x000ee80000000200 */
[----:B------:R-:W4:Y:S04]  /*11f80*/  LDSM.16.M88.4 R124, [R161+0x5800] ;  /* 0x00580000a17c783b */ /* 0x000f280000000200 */
[----:B------:R-:W-:Y:S04]  /*11f90*/  LDSM.16.M88.4 R28, [R160] ;  /* 0x00000000a01c783b */ /* 0x000fe80000000200 */
[----:B------:R-:W5:Y:S04]  /*11fa0*/  LDSM.16.M88.4 R120, [R159] ;  /* 0x000000009f78783b */ /* 0x000f680000000200 */
[----:B------:R-:W5:Y:S04]  /*11fb0*/  LDSM.16.M88.4 R108, [R151] ;  /* 0x00000000976c783b */ /* 0x000f680000000200 */
[----:B------:R-:W5:Y:S04]  /*11fc0*/  LDSM.16.M88.4 R104, [R150] ;  /* 0x000000009668783b */ /* 0x000f680000000200 */
[----:B------:R-:W5:Y:S04]  /*11fd0*/  LDSM.16.M88.4 R32, [R149] ;  /* 0x000000009520783b */ /* 0x000f680000000200 */
[----:B------:R-:W0:Y:S01]  /*11fe0*/  LDGDEPBAR ;  /* 0x00000000000079af */ /* 0x000e220000000000 */
[C---:B--2---:R-:W-:Y:S06]  /*11ff0*/  HMMA.16816.F32.BF16 R24, R112.reuse, R20, RZ ;  /* 0x000000147018723c */ /* 0x044fec00000418ff */
[C---:B-1----:R-:W-:Y:S06]  /*12000*/  HMMA.16816.F32.BF16 R16, R112.reuse, R12, RZ ;  /* 0x0000000c7010723c */ /* 0x042fec00000418ff */
[C---:B---3--:R-:W-:Y:S06]  /*12010*/  HMMA.16816.F32.BF16 R8, R112.reuse, R4, RZ ;  /* 0x000000047008723c */ /* 0x048fec00000418ff */
[C---:B------:R-:W-:Y:S06]  /*12020*/  HMMA.16816.F32.BF16 R20, R112.reuse, R22, RZ ;  /* 0x000000167014723c */ /* 0x040fec00000418ff */
[C---:B------:R-:W-:Y:S06]  /*12030*/  HMMA.16816.F32.BF16 R12, R112.reuse, R14, RZ ;  /* 0x0000000e700c723c */ /* 0x040fec00000418ff */
[C---:B------:R-:W-:Y:S06]  /*12040*/  HMMA.16816.F32.BF16 R4, R112.reuse, R6, RZ ;  /* 0x000000067004723c */ /* 0x040fec00000418ff */
[C---:B----4-:R-:W-:Y:S06]  /*12050*/  HMMA.16816.F32.BF16 R116, R112.reuse, R124, RZ ;  /* 0x0000007c7074723c */ /* 0x050fec00000418ff */
[----:B------:R-:W-:Y:S01]  /*12060*/  HMMA.16816.F32.BF16 R112, R112, R126, RZ ;  /* 0x0000007e7070723c */ /* 0x000fe200000418ff */
        /* <DEDUP_REMOVED lines=49> */
[C---:B------:R-:W-:Y:S06]  /*12380*/  HMMA.16816.F32.BF16 R116, R32.reuse, R108, R116 ;  /* 0x0000006c2074723c */ /* 0x040fec0000041874 */
[----:B------:R-:W-:Y:S01]  /*12390*/  HMMA.16816.F32.BF16 R112, R32, R110, R112 ;  /* 0x0000006e2070723c */ /* 0x000fe20000041870 */
[----:B------:R-:W2:Y:S04]  /*123a0*/  LDSM.16.M88.4 R32, [R146] ;  /* 0x000000009220783b */ /* 0x000ea80000000200 */
[----:B------:R-:W3:Y:S01]  /*123b0*/  LDSM.16.M88.4 R108, [R144] ;  /* 0x00000000906c783b */ /* 0x000ee20000000200 */
        /* <DEDUP_REMOVED lines=8> */
[----:B------:R-:W4:Y:S05]  /*12440*/  LDSM.16.M88.4 R120, [R155+0x7800] ;  /* 0x007800009b78783b */ /* 0x000f2a0000000200 */
[C---:B---3--:R-:W-:Y:S06]  /*12450*/  HMMA.16816.F32.BF16 R116, R28.reuse, R108, R116 ;  /* 0x0000006c1c74723c */ /* 0x048fec0000041874 */
[----:B------:R-:W-:Y:S01]  /*12460*/  HMMA.16816.F32.BF16 R112, R28, R110, R112 ;  /* 0x0000006e1c70723c */ /* 0x000fe20000041870 */
[----:B------:R-:W3:Y:S04]  /*12470*/  LDSM.16.M88.4 R28, [R155+0x7000] ;  /* 0x007000009b1c783b */ /* 0x000ee80000000200 */
[----:B------:R-:W-:Y:S01]  /*12480*/  LDSM.16.M88.4 R108, [R157+0x2000] ;  /* 0x002000009d6c783b */ /* 0x000fe20000000200 */
[C---:B-1----:R-:W-:Y:S06]  /*12490*/  HMMA.16816.F32.BF16 R24, R124.reuse, R104, R24 ;  /* 0x000000687c18723c */ /* 0x042fec0000041818 */
[C---:B------:R-:W-:Y:S01]  /*124a0*/  HMMA.16816.F32.BF16 R20, R124.reuse, R106, R20 ;  /* 0x0000006a7c14723c */ /* 0x040fe20000041814 */
[----:B------:R-:W1:Y:S05]  /*124b0*/  LDSM.16.M88.4 R104, [R148+0x2000] ;  /* 0x002000009468783b */ /* 0x000e6a0000000200 */
[C---:B--2---:R-:W-:Y:S06]  /*124c0*/  HMMA.16816.F32.BF16 R16, R124.reuse, R32, R16 ;  /* 0x000000207c10723c */ /* 0x044fec0000041810 */
[C---:B------:R-:W-:Y:S01]  /*124d0*/  HMMA.16816.F32.BF16 R12, R124.reuse, R34, R12 ;  /* 0x000000227c0c723c */ /* 0x040fe2000004180c */
[----:B------:R-:W2:Y:S05]  /*124e0*/  LDSM.16.M88.4 R32, [R148+0x2800] ;  /* 0x002800009420783b */ /* 0x000eaa0000000200 */
[C---:B----4-:R-:W-:Y:S06]  /*124f0*/  HMMA.16816.F32.BF16 R116, R124.reuse, R120, R116 ;  /* 0x000000787c74723c */ /* 0x050fec0000041874 */
[C---:B------:R-:W-:Y:S06]  /*12500*/  HMMA.16816.F32.BF16 R112, R124.reuse, R122, R112 ;  /* 0x0000007a7c70723c */ /* 0x040fec0000041870 */
[C---:B---3--:R-:W-:Y:S06]  /*12510*/  HMMA.16816.F32.BF16 R8, R124.reuse, R28, R8 ;  /* 0x0000001c7c08723c */ /* 0x048fec0000041808 */
[----:B------:R-:W-:Y:S01]  /*12520*/  HMMA.16816.F32.BF16 R4, R124, R30, R4 ;  /* 0x0000001e7c04723c */ /* 0x000fe20000041804 */
[----:B------:R-:W3:Y:S05]  /*12530*/  LDSM.16.M88.4 R28, [R148+0x3000] ;  /* 0x00300000941c783b */ /* 0x000eea0000000200 */
[C---:B-1----:R-:W-:Y:S06]  /*12540*/  HMMA.16816.F32.BF16 R20, R108.reuse, R106, R20 ;  /* 0x0000006a6c14723c */ /* 0x042fec0000041814 */
[C---:B------:R-:W-:Y:S06]  /*12550*/  HMMA.16816.F32.BF16 R24, R108.reuse, R104, R24 ;  /* 0x000000686c18723c */ /* 0x040fec0000041818 */
[C---:B--2---:R-:W-:Y:S06]  /*12560*/  HMMA.16816.F32.BF16 R16, R108.reuse, R32, R16 ;  /* 0x000000206c10723c */ /* 0x044fec0000041810 */
[----:B------:R-:W-:Y:S01]  /*12570*/  HMMA.16816.F32.BF16 R12, R108, R34, R12 ;  /* 0x000000226c0c723c */ /* 0x000fe2000004180c */
[----:B------:R-:W1:Y:S05]  /*12580*/  S2R R34, SR_TID.X ;  /* 0x0000000000227919 */ /* 0x000e6a0000002100 */
[----:B------:R-:W-:Y:S01]  /*12590*/  FMUL.FTZ R20, R20, UR15 ;  /* 0x0000000f14147c20 */ /* 0x000fe20008410000 */
[----:B------:R-:W-:Y:S01]  /*125a0*/  FMUL.FTZ R32, R22, UR15 ;  /* 0x0000000f16207c20 */ /* 0x000fe20008410000 */
[----:B------:R-:W-:-:S04]  /*125b0*/  FMUL.FTZ R22, R23, UR15 ;  /* 0x0000000f17167c20 */ /* 0x000fc80008410000 */
[----:B------:R-:W-:Y:S01]  /*125c0*/  FMUL.FTZ R0, R24, UR15 ;  /* 0x0000000f18007c20 */ /* 0x000fe20008410000 */
[----:B------:R-:W-:Y:S01]  /*125d0*/  FMUL.FTZ R24, R26, UR15 ;  /* 0x0000000f1a187c20 */ /* 0x000fe20008410000 */
[----:B------:R-:W-:Y:S01]  /*125e0*/  FMUL.FTZ R27, R27, UR15 ;  /* 0x0000000f1b1b7c20 */ /* 0x000fe20008410000 */
[----:B------:R2:W-:Y:S01]  /*125f0*/  MUFU.TANH R26, R20 ;  /* 0x00000014001a7308 */ /* 0x0005e20000002400 */
[----:B---3--:R-:W-:Y:S02]  /*12600*/  HMMA.16816.F32.BF16 R8, R108, R28, R8 ;  /* 0x0000001c6c08723c */ /* 0x008fe40000041808 */
[----:B------:R-:W-:Y:S01]  /*12610*/  FMUL.FTZ R16, R16, UR15 ;  /* 0x0000000f10107c20 */ /* 0x000fe20008410000 */
[----:B------:R-:W-:-:S04]  /*12620*/  FMUL.FTZ R17, R17, UR15 ;  /* 0x0000000f11117c20 */ /* 0x000fc80008410000 */
[----:B------:R-:W-:Y:S01]  /*12630*/  MUFU.TANH R23, R16 ;  /* 0x0000001000177308 */ /* 0x000fe20000002400 */
[----:B------:R-:W-:Y:S01]  /*12640*/  FMUL.FTZ R28, R25, UR15 ;  /* 0x0000000f191c7c20 */ /* 0x000fe20008410000 */
[----:B------:R-:W-:Y:S01]  /*12650*/  FMUL.FTZ R25, R21, UR15 ;  /* 0x0000000f15197c20 */ /* 0x000fe20008410000 */
[----:B------:R-:W-:Y:S01]  /*12660*/  FMUL.FTZ R29, R18, UR15 ;  /* 0x0000000f121d7c20 */ /* 0x000fe20008410000 */
[----:B------:R-:W-:Y:S01]  /*12670*/  HMMA.16816.F32.BF16 R4, R108, R30, R4 ;  /* 0x0000001e6c04723c */ /* 0x000fe20000041804 */
[----:B------:R-:W-:Y:S01]  /*12680*/  FMUL.FTZ R14, R14, UR15 ;  /* 0x0000000f0e0e7c20 */ /* 0x000fe20008410000 */
[----:B------:R-:W-:Y:S01]  /*12690*/  FMUL.FTZ R12, R12, UR15 ;  /* 0x0000000f0c0c7c20 */ /* 0x000fe20008410000 */
[----:B------:R-:W-:Y:S01]  /*126a0*/  FMUL.FTZ R13, R13, UR15 ;  /* 0x0000000f0d0d7c20 */ /* 0x000fe20008410000 */
[----:B------:R3:W-:Y:S01]  /*126b0*/  MUFU.TANH R21, R17 ;  /* 0x0000001100157308 */ /* 0x0007e20000002400 */
[----:B--2---:R-:W-:Y:S01]  /*126c0*/  FMUL.FTZ R20, R19, UR15 ;  /* 0x0000000f13147c20 */ /* 0x004fe20008410000 */
[----:B------:R-:W-:-:S06]  /*126d0*/  FMUL.FTZ R15, R15, UR15 ;  /* 0x0000000f0f0f7c20 */ /* 0x000fcc0008410000 */
[----:B------:R-:W-:Y:S01]  /*126e0*/  MUFU.TANH R28, R28 ;  /* 0x0000001c001c7308 */ /* 0x000fe20000002400 */
[----:B------:R-:W-:Y:S01]  /*126f0*/  FMUL.FTZ R30, R9, UR15 ;  /* 0x0000000f091e7c20 */ /* 0x000fe20008410000 */
[----:B-1----:R-:W-:Y:S02]  /*12700*/  IMAD.SHL.U32 R9, R34, 0x2, RZ ;  /* 0x0000000222097824 */ /* 0x002fe400078e00ff */
[----:B------:R-:W-:Y:S01]  /*12710*/  FMUL.FTZ R8, R8, UR15 ;  /* 0x0000000f08087c20 */ /* 0x000fe20008410000 */
[----:B------:R-:W-:Y:S01]  /*12720*/  FMUL.FTZ R10, R10, UR15 ;  /* 0x0000000f0a0a7c20 */ /* 0x000fe20008410000 */
[----:B------:R-:W-:Y:S01]  /*12730*/  FMUL.FTZ R11, R11, UR15 ;  /* 0x0000000f0b0b7c20 */ /* 0x000fe20008410000 */
[----:B------:R-:W-:Y:S01]  /*12740*/  LOP3.LUT R9, R9, 0x6, RZ, 0xc0, !PT ;  /* 0x0000000609097812 */ /* 0x000fe200078ec0ff */
[----:B---3--:R-:W1:Y:S01]  /*12750*/  LDSM.16.M88.4 R16, [R148+0x3800] ;  /* 0x003800009410783b */ /* 0x008e620000000200 */
[----:B------:R2:W-:Y:S01]  /*12760*/  MUFU.TANH R124, R14 ;  /* 0x0000000e007c7308 */ /* 0x0005e20000002400 */
[----:B------:R-:W-:-:S04]  /*12770*/  DEPBAR.LE SB0, 0x0 ;  /* 0x000080000000791a */ /* 0x000fc80000000000 */
[----:B------:R-:W-:Y:S01]  /*12780*/  FMUL.FTZ R123, R4, UR15 ;  /* 0x0000000f047b7c20 */ /* 0x000fe20008410000 */
[----:B------:R-:W-:Y:S02]  /*12790*/  FMUL.FTZ R121, R5, UR15 ;  /* 0x0000000f05797c20 */ /* 0x000fe40008410000 */
[----:B------:R-:W-:Y:S08]  /*127a0*/  MUFU.TANH R27, R27 ;  /* 0x0000001b001b7308 */ /* 0x000ff00000002400 */
[----:B------:R-:W-:Y:S01]  /*127b0*/  MUFU.TANH R22, R22 ;  /* 0x0000001600167308 */ /* 0x000fe20000002400 */
[----:B--2---:R-:W-:-:S04]  /*127c0*/  IMAD R14, R176, 0x40, R9 ;  /* 0x00000040b00e7824 */ /* 0x004fc800078e0209 */
[C---:B------:R-:W-:Y:S02]  /*127d0*/  VIADD R9, R14.reuse, 0x1 ;  /* 0x000000010e097836 */ /* 0x040fe40000000000 */
[C---:B------:R-:W-:Y:S01]  /*127e0*/  VIADD R4, R14.reuse, 0x8 ;  /* 0x000000080e047836 */ /* 0x040fe20000000000 */
[----:B------:R-:W2:Y:S01]  /*127f0*/  MUFU.TANH R25, R25 ;  /* 0x0000001900197308 */ /* 0x000ea20000002400 */
[----:B------:R-:W-:Y:S01]  /*12800*/  VIADD R5, R14, 0x11 ;  /* 0x000000110e057836 */ /* 0x000fe20000000000 */
[CC--:B------:R-:W-:Y:S02]  /*12810*/  ISETP.GE.AND P5, PT, R9.reuse, R2.reuse, PT ;  /* 0x000000020900720c */ /* 0x0c0fe40003fa6270 */
[-C--:B------:R-:W-:Y:S02]  /*12820*/  ISETP.GE.AND P6, PT, R9, R103.reuse, PT ;  /* 0x000000670900720c */ /* 0x080fe40003fc6270 */
[C---:B------:R-:W-:Y:S02]  /*12830*/  ISETP.GE.AND P1, PT, R4.reuse, R2, PT ;  /* 0x000000020400720c */ /* 0x040fe40003f26270 */
[----:B------:R3:W-:Y:S01]  /*12840*/  MUFU.TANH R31, R8 ;  /* 0x00000008001f7308 */ /* 0x0007e20000002400 */
[----:B------:R-:W-:Y:S01]  /*12850*/  ISETP.GE.AND P0, PT, R4, R103, PT ;  /* 0x000000670400720c */ /* 0x000fe20003f06270 */
[----:B------:R-:W-:Y:S01]  /*12860*/  FMUL.FTZ R4, R6, UR15 ;  /* 0x0000000f06047c20 */ /* 0x000fe20008410000 */
[C---:B------:R-:W-:Y:S01]  /*12870*/  VIADD R6, R14.reuse, 0x19 ;  /* 0x000000190e067836 */ /* 0x040fe20000000000 */
[C---:B-1----:R-:W-:Y:S04]  /*12880*/  HMMA.16816.F32.BF16 R116, R108.reuse, R16, R116 ;  /* 0x000000106c74723c */ /* 0x042fe80000041874 */
[----:B------:R-:W-:Y:S02]  /*12890*/  MUFU.TANH R32, R32 ;  /* 0x0000002000207308 */ /* 0x000fe40000002400 */
[----:B------:R-:W-:Y:S01]  /*128a0*/  HMMA.16816.F32.BF16 R112, R108, R18, R112 ;  /* 0x000000126c70723c */ /* 0x000fe20000041870 */
[----:B------:R-:W-:Y:S01]  /*128b0*/  FMUL.FTZ R16, R7, UR15 ;  /* 0x0000000f07107c20 */ /* 0x000fe20008410000 */
[----:B------:R-:W-:-:S04]  /*128c0*/  VIADD R7, R14, 0x18 ;  /* 0x000000180e077836 */ /* 0x000fc80000000000 */
[----:B------:R-:W-:Y:S01]  /*128d0*/  MUFU.TANH R33, R12 ;  /* 0x0000000c00217308 */ /* 0x000fe20000002400 */
[----:B---3--:R-:W-:-:S05]  /*128e0*/  VIADD R8, R14, 0x9 ;  /* 0x000000090e087836 */ /* 0x008fca0000000000 */
[----:B------:R-:W-:Y:S02]  /*128f0*/  ISETP.GE.AND P4, PT, R8, R2, PT ;  /* 0x000000020800720c */ /* 0x000fe40003f86270 */
[----:B------:R1:W-:Y:S02]  /*12900*/  MUFU.TANH R107, R13 ;  /* 0x0000000d006b7308 */ /* 0x0003e40000002400 */
[----:B--2---:R-:W-:Y:S02]  /*12910*/  FSEL R9, R25, -INF , !P4 ;  /* 0xff80000019097808 */ /* 0x004fe40006000000 */
[----:B------:R-:W-:Y:S01]  /*12920*/  ISETP.GE.AND P4, PT, R5, R103, PT ;  /* 0x000000670500720c */ /* 0x000fe20003f86270 */
[----:B------:R-:W-:-:S03]  /*12930*/  FMUL.FTZ R101, R117, UR15 ;  /* 0x0000000f75657c20 */ /* 0x000fc60008410000 */
[----:B------:R-:W2:Y:S01]  /*12940*/  MUFU.TANH R20, R20 ;  /* 0x0000001400147308 */ /* 0x000ea20000002400 */
[----:B------:R-:W-:Y:S01]  /*12950*/  FMUL.FTZ R105, R116, UR15 ;  /* 0x0000000f74697c20 */ /* 0x000fe20008410000 */
[----:B------:R-:W-:Y:S01]  /*12960*/  FMUL.FTZ R104, R118, UR15 ;  /* 0x0000000f76687c20 */ /* 0x000fe20008410000 */
[----:B------:R-:W-:Y:S01]  /*12970*/  FMUL.FTZ R102, R119, UR15 ;  /* 0x0000000f77667c20 */ /* 0x000fe20008410000 */
[----:B------:R-:W-:Y:S01]  /*12980*/  FMUL.FTZ R106, R112, UR15 ;  /* 0x0000000f706a7c20 */ /* 0x000fe20008410000 */
[----:B------:R-:W-:Y:S01]  /*12990*/  FMUL.FTZ R34, R115, UR15 ;  /* 0x0000000f73227c20 */ /* 0x000fe20008410000 */
[----:B------:R-:W-:Y:S02]  /*129a0*/  FMUL.FTZ R113, R113, UR15 ;  /* 0x0000000f71717c20 */ /* 0x000fe40008410000 */
[----:B------:R-:W3:Y:S01]  /*129b0*/  MUFU.TANH R29, R29 ;  /* 0x0000001d001d7308 */ /* 0x000ee20000002400 */
[----:B-1----:R-:W-:Y:S02]  /*129c0*/  FSEL R13, R28, -INF , !P5 ;  /* 0xff8000001c0d7808 */ /* 0x002fe40006800000 */
[----:B------:R-:W-:Y:S01]  /*129d0*/  ISETP.GE.AND P5, PT, R8, R103, PT ;  /* 0x000000670800720c */ /* 0x000fe20003fa6270 */
[----:B------:R-:W-:-:S03]  /*129e0*/  VIADD R8, R14, 0x10 ;  /* 0x000000100e087836 */ /* 0x000fc60000000000 */
[----:B------:R-:W-:Y:S01]  /*129f0*/  FSEL R12, R22, -INF , !P5 ;  /* 0xff800000160c7808 */ /* 0x000fe20006800000 */
[----:B------:R1:W-:Y:S01]  /*12a00*/  MUFU.TANH R122, R10 ;  /* 0x0000000a007a7308 */ /* 0x0003e20000002400 */
[----:B------:R-:W-:Y:S02]  /*12a10*/  ISETP.GE.AND P5, PT, R7, R2, PT ;  /* 0x000000020700720c */ /* 0x000fe40003fa6270 */
[----:B--2---:R-:W-:Y:S02]  /*12a20*/  FSEL R126, R20, -INF , !P4 ;  /* 0xff800000147e7808 */ /* 0x004fe40006000000 */
[----:B------:R-:W-:Y:S01]  /*12a30*/  FSEL R111, R33, -INF , !P5 ;  /* 0xff800000216f7808 */ /* 0x000fe20006800000 */
[----:B------:R-:W-:Y:S02]  /*12a40*/  FMUL.FTZ R33, R114, UR15 ;  /* 0x0000000f72217c20 */ /* 0x000fe40008410000 */
[----:B------:R-:W2:Y:S08]  /*12a50*/  MUFU.TANH R15, R15 ;  /* 0x0000000f000f7308 */ /* 0x000eb00000002400 */
[----:B------:R4:W-:Y:S01]  /*12a60*/  MUFU.TANH R120, R11 ;  /* 0x0000000b00787308 */ /* 0x0009e20000002400 */
[----:B-1----:R-:W-:-:S02]  /*12a70*/  FSEL R10, R27, -INF , !P6 ;  /* 0xff8000001b0a7808 */ /* 0x002fc40007000000 */
[----:B------:R-:W-:-:S04]  /*12a80*/  ISETP.GE.AND P6, PT, R8, R2, PT ;  /* 0x000000020800720c */ /* 0x000fc80003fc6270 */
[----:B------:R-:W-:Y:S01]  /*12a90*/  FSEL R23, R23, -INF , !P6 ;  /* 0xff80000017177808 */ /* 0x000fe20007000000 */
[----:B------:R-:W1:Y:S01]  /*12aa0*/  MUFU.TANH R4, R4 ;  /* 0x0000000400047308 */ /* 0x000e620000002400 */
[----:B------:R-:W-:Y:S01]  /*12ab0*/  ISETP.GE.AND P6, PT, R7, R103, PT ;  /* 0x000000670700720c */ /* 0x000fe20003fc6270 */
[----:B------:R-:W-:-:S03]  /*12ac0*/  VIADD R7, R14, 0x20 ;  /* 0x000000200e077836 */ /* 0x000fc60000000000 */
[----:B------:R-:W-:Y:S02]  /*12ad0*/  FSEL R124, R124, -INF , !P6 ;  /* 0xff8000007c7c7808 */ /* 0x000fe40007000000 */
[-C--:B------:R-:W-:Y:S01]  /*12ae0*/  ISETP.GE.AND P4, PT, R7, R2.reuse, PT ;  /* 0x000000020700720c */ /* 0x080fe20003f86270 */
[----:B------:R-:W5:Y:S01]  /*12af0*/  MUFU.TANH R30, R30 ;  /* 0x0000001e001e7308 */ /* 0x000f620000002400 */
[----:B----4-:R-:W-:Y:S02]  /*12b00*/  FSEL R11, R26, -INF , !P1 ;  /* 0xff8000001a0b7808 */ /* 0x010fe40004800000 */
[----:B------:R-:W-:Y:S02]  /*12b10*/  ISETP.GE.AND P1, PT, R8, R103, PT ;  /* 0x000000670800720c */ /* 0x000fe40003f26270 */
[----:B------:R-:W-:Y:S02]  /*12b20*/  FSEL R8, R32, -INF , !P0 ;  /* 0xff80000020087808 */ /* 0x000fe40004000000 */
[----:B------:R-:W-:Y:S01]  /*12b30*/  ISETP.GE.AND P0, PT, R5, R2, PT ;  /* 0x000000020500720c */ /* 0x000fe20003f06270 */
[----:B------:R-:W4:Y:S01]  /*12b40*/  MUFU.TANH R101, R101 ;  /* 0x0000006500657308 */ /* 0x000f220000002400 */
[----:B---3--:R-:W-:-:S02]  /*12b50*/  FSEL R22, R29, -INF , !P1 ;  /* 0xff8000001d167808 */ /* 0x008fc40004800000 */
[----:B------:R-:W-:Y:S02]  /*12b60*/  FSEL R21, R21, -INF , !P0 ;  /* 0xff80000015157808 */ /* 0x000fe40004000000 */
[-C--:B------:R-:W-:Y:S01]  /*12b70*/  ISETP.GE.AND P5, PT, R7, R103.reuse, PT ;  /* 0x000000670700720c */ /* 0x080fe20003fa6270 */
[----:B------:R-:W-:Y:S01]  /*12b80*/  VIADD R7, R14, 0x28 ;  /* 0x000000280e077836 */ /* 0x000fe20000000000 */
[C---:B------:R-:W-:Y:S01]  /*12b90*/  ISETP.GE.AND P1, PT, R6.reuse, R2, PT ;  /* 0x000000020600720c */ /* 0x040fe20003f26270 */
[----:B------:R-:W3:Y:S01]  /*12ba0*/  MUFU.TANH R123, R123 ;  /* 0x0000007b007b7308 */ /* 0x000ee20000002400 */
[----:B------:R-:W-:Y:S01]  /*12bb0*/  ISETP.GE.AND P0, PT, R6, R103, PT ;  /* 0x000000670600720c */ /* 0x000fe20003f06270 */
[----:B------:R-:W-:Y:S01]  /*12bc0*/  VIADD R6, R14, 0x21 ;  /* 0x000000210e067836 */ /* 0x000fe20000000000 */
[----:B------:R-:W-:Y:S02]  /*12bd0*/  FSEL R117, R31, -INF , !P4 ;  /* 0xff8000001f757808 */ /* 0x000fe40006000000 */
[----:B--2---:R-:W-:-:S02]  /*12be0*/  FSEL R20, R15, -INF , !P0 ;  /* 0xff8000000f147808 */ /* 0x004fc40004000000 */
[----:B------:R-:W-:Y:S01]  /*12bf0*/  FSEL R107, R107, -INF , !P1 ;  /* 0xff8000006b6b7808 */ /* 0x000fe20004800000 */
[----:B------:R-:W2:Y:S01]  /*12c00*/  MUFU.TANH R33, R33 ;  /* 0x0000002100217308 */ /* 0x000ea20000002400 */
[CC--:B------:R-:W-:Y:S02]  /*12c10*/  ISETP.GE.AND P0, PT, R7.reuse, R2.reuse, PT ;  /* 0x000000020700720c */ /* 0x0c0fe40003f06270 */
[-C--:B------:R-:W-:Y:S01]  /*12c20*/  ISETP.GE.AND P4, PT, R7, R103.reuse, PT ;  /* 0x000000670700720c */ /* 0x080fe20003f86270 */
[----:B------:R-:W-:Y:S01]  /*12c30*/  VIADD R7, R14, 0x31 ;  /* 0x000000310e077836 */ /* 0x000fe20000000000 */
[C---:B------:R-:W-:Y:S02]  /*12c40*/  ISETP.GE.AND P6, PT, R6.reuse, R2, PT ;  /* 0x000000020600720c */ /* 0x040fe40003fc6270 */
[----:B------:R-:W-:Y:S01]  /*12c50*/  ISETP.GE.AND P1, PT, R6, R103, PT ;  /* 0x000000670600720c */ /* 0x000fe20003f26270 */
[----:B------:R-:W-:Y:S01]  /*12c60*/  VIADD R6, R14, 0x29 ;  /* 0x000000290e067836 */ /* 0x000fe20000000000 */
[----:B------:R-:W2:Y:S01]  /*12c70*/  MUFU.TANH R5, R16 ;  /* 0x0000001000057308 */ /* 0x000ea20000002400 */
[----:B-1----:R-:W-:Y:S01]  /*12c80*/  FSEL R118, R4, -INF , !P4 ;  /* 0xff80000004767808 */ /* 0x002fe20006000000 */
[----:B------:R-:W-:Y:S01]  /*12c90*/  VIADD R4, R14, 0x38 ;  /* 0x000000380e047836 */ /* 0x000fe20000000000 */
[----:B------:R-:W-:-:S02]  /*12ca0*/  FSEL R122, R122, -INF , !P5 ;  /* 0xff8000007a7a7808 */ /* 0x000fc40006800000 */
[----:B-----5:R-:W-:Y:S02]  /*12cb0*/  FSEL R119, R30, -INF , !P6 ;  /* 0xff8000001e777808 */ /* 0x020fe40007000000 */
[-C--:B------:R-:W-:Y:S01]  /*12cc0*/  ISETP.GE.AND P4, PT, R7, R2.reuse, PT ;  /* 0x000000020700720c */ /* 0x080fe20003f86270 */
[----:B------:R-:W1:Y:S01]  /*12cd0*/  MUFU.TANH R105, R105 ;  /* 0x0000006900697308 */ /* 0x000e620000002400 */
[C---:B------:R-:W-:Y:S02]  /*12ce0*/  ISETP.GE.AND P5, PT, R6.reuse, R2, PT ;  /* 0x000000020600720c */ /* 0x040fe40003fa6270 */
[-C--:B------:R-:W-:Y:S01]  /*12cf0*/  ISETP.GE.AND P6, PT, R6, R103.reuse, PT ;  /* 0x000000670600720c */ /* 0x080fe20003fc6270 */
[----:B------:R-:W-:Y:S01]  /*12d00*/  VIADD R6, R14, 0x30 ;  /* 0x000000300e067836 */ /* 0x000fe20000000000 */
[----:B----4-:R-:W-:Y:S02]  /*12d10*/  FSEL R101, R101, -INF , !P4 ;  /* 0xff80000065657808 */ /* 0x010fe40006000000 */
[----:B------:R-:W-:Y:S01]  /*12d20*/  ISETP.GE.AND P4, PT, R4, R103, PT ;  /* 0x000000670400720c */ /* 0x000fe20003f86270 */
[----:B------:R-:W4:Y:S01]  /*12d30*/  MUFU.TANH R121, R121 ;  /* 0x0000007900797308 */ /* 0x000f220000002400 */
[----:B------:R-:W-:-:S02]  /*12d40*/  FSEL R120, R120, -INF , !P1 ;  /* 0xff80000078787808 */ /* 0x000fc40004800000 */
[----:B---3--:R-:W-:Y:S02]  /*12d50*/  FSEL R123, R123, -INF , !P0 ;  /* 0xff8000007b7b7808 */ /* 0x008fe40004000000 */
[C---:B------:R-:W-:Y:S02]  /*12d60*/  ISETP.GE.AND P1, PT, R6.reuse, R2, PT ;  /* 0x000000020600720c */ /* 0x040fe40003f26270 */
[----:B------:R-:W-:Y:S01]  /*12d70*/  ISETP.GE.AND P0, PT, R6, R103, PT ;  /* 0x000000670600720c */ /* 0x000fe20003f06270 */
[----:B------:R-:W3:Y:S01]  /*12d80*/  MUFU.TANH R104, R104 ;  /* 0x0000006800687308 */ /* 0x000ee20000002400 */
[----:B--2---:R-:W-:Y:S02]  /*12d90*/  FSEL R33, R33, -INF , !P4 ;  /* 0xff80000021217808 */ /* 0x004fe40006000000 */
[----:B------:R-:W-:Y:S02]  /*12da0*/  ISETP.GT.AND P4, PT, R176, R163, PT ;  /* 0x000000a3b000720c */ /* 0x000fe40003f84270 */
[----:B------:R-:W-:-:S02]  /*12db0*/  FSEL R116, R5, -INF , !P6 ;  /* 0xff80000005747808 */ /* 0x000fc40007000000 */
[----:B-1----:R-:W-:Y:S01]  /*12dc0*/  FSEL R105, R105, -INF , !P1 ;  /* 0xff80000069697808 */ /* 0x002fe20004800000 */
[----:B------:R-:W1:Y:S01]  /*12dd0*/  MUFU.TANH R102, R102 ;  /* 0x0000006600667308 */ /* 0x000e620000002400 */
[----:B----4-:R-:W-:Y:S02]  /*12de0*/  FSEL R121, R121, -INF , !P5 ;  /* 0xff80000079797808 */ /* 0x010fe40006800000 */
[C---:B------:R-:W-:Y:S02]  /*12df0*/  ISETP.GE.AND P6, PT, R14.reuse, R2, PT ;  /* 0x000000020e00720c */ /* 0x040fe40003fc6270 */
[CC--:B------:R-:W-:Y:S01]  /*12e00*/  ISETP.GE.AND P1, PT, R14.reuse, R103.reuse, PT ;  /* 0x000000670e00720c */ /* 0x0c0fe20003f26270 */
[----:B------:R-:W-:Y:S01]  /*12e10*/  VIADD R14, R14, 0x39 ;  /* 0x000000390e0e7836 */ /* 0x000fe20000000000 */
[----:B------:R-:W-:Y:S01]  /*12e20*/  BAR.SYNC.DEFER_BLOCKING 0x0 ;  /* 0x0000000000007b1d */ /* 0x000fe20000010000 */
[----:B------:R-:W-:Y:S02]  /*12e30*/  ISETP.GE.AND P5, PT, R7, R103, PT ;  /* 0x000000670700720c */ /* 0x000fe40003fa6270 */
[----:B---3--:R-:W-:-:S02]  /*12e40*/  FSEL R104, R104, -INF , !P0 ;  /* 0xff80000068687808 */ /* 0x008fc40004000000 */
[-C--:B------:R-:W-:Y:S01]  /*12e50*/  ISETP.GE.AND P0, PT, R4, R2.reuse, PT ;  /* 0x000000020400720c */ /* 0x080fe20003f06270 */
[----:B------:R-:W2:Y:S01]  /*12e60*/  MUFU.TANH R106, R106 ;  /* 0x0000006a006a7308 */ /* 0x000ea20000002400 */
[----:B-1----:R-:W-:Y:S02]  /*12e70*/  FSEL R102, R102, -INF , !P5 ;  /* 0xff80000066667808 */ /* 0x002fe40006800000 */
[----:B------:R-:W-:-:S05]  /*12e80*/  ISETP.GE.AND P5, PT, R14, R2, PT ;  /* 0x000000020e00720c */ /* 0x000fca0003fa6270 */
[----:B------:R-:W1:Y:S08]  /*12e90*/  MUFU.TANH R0, R0 ;  /* 0x0000000000007308 */ /* 0x000e700000002400 */
[----:B------:R-:W3:Y:S01]  /*12ea0*/  MUFU.TANH R24, R24 ;  /* 0x0000001800187308 */ /* 0x000ee20000002400 */
[----:B--2---:R-:W-:Y:S02]  /*12eb0*/  FSEL R106, R106, -INF , !P0 ;  /* 0xff8000006a6a7808 */ /* 0x004fe40004000000 */
[----:B------:R-:W-:-:S05]  /*12ec0*/  ISETP.GE.AND P0, PT, R14, R103, PT ;  /* 0x000000670e00720c */ /* 0x000fca0003f06270 */
[----:B------:R-:W2:Y:S01]  /*12ed0*/  MUFU.TANH R6, R113 ;  /* 0x0000007100067308 */ /* 0x000ea20000002400 */
[----:B-1----:R-:W-:-:S07]  /*12ee0*/  FSEL R15, R0, -INF , !P6 ;  /* 0xff800000000f7808 */ /* 0x002fce0007000000 */
        /* <DEDUP_REMOVED lines=67> */
.L_x_6612:
[----:B------:R-:W1:Y:S02]  /*13320*/  LDC R6, c[0x0][0x248] ;  /* 0x00009200ff067b82 */ /* 0x000e640000000800 */
[----:B-1----:R-:W-:-:S04]  /*13330*/  LEA R6, -R6, RZ, 0x6 ;  /* 0x000000ff06067211 */ /* 0x002fc800078e31ff */
[----:B------:R-:W-:-:S07]  /*13340*/  SHF.R.S32.HI R7, RZ, 0x1f, R6 ;  /* 0x0000001fff077819 */ /* 0x000fce0000011406 */
.L_x_6613:
        /* <DEDUP_REMOVED lines=69> */
.L_x_6611:
        /* <DEDUP_REMOVED lines=50> */
[----:B------:R-:W-:Y:S01]  /*13ac0*/  FFMA.FTZ R28, R8, UR8, -R35 ;  /* 0x00000008081c7c23 */ /* 0x000fe20008010823 */
[----:B------:R-:W-:Y:S01]  /*13ad0*/  FSEL R31, R27, RZ, P1 ;  /* 0x000000ff1b1f7208 */ /* 0x000fe20000800000 */
[--C-:B------:R-:W-:Y:S01]  /*13ae0*/  FFMA.FTZ R25, R11, UR8, -R108.reuse ;  /* 0x000000080b197c23 */ /* 0x100fe2000801086c */
[----:B------:R-:W-:Y:S01]  /*13af0*/  FFMA.FTZ R2, R9, UR8, -R108 ;  /* 0x0000000809027c23 */ /* 0x000fe2000801086c */
[----:B------:R-:W-:Y:S01]  /*13b00*/  FADD.FTZ R3, R3, -R4 ;  /* 0x8000000403037221 */ /* 0x000fe20000010000 */
[----:B------:R-:W1:Y:S01]  /*13b10*/  LDSM.16.MT88.4 R8, [R156+0x8000] ;  /* 0x008000009c08783b */ /* 0x000e620000004200 */
[----:B------:R-:W-:Y:S01]  /*13b20*/  FADD.FTZ R31, R100, -R31 ;  /* 0x8000001f641f7221 */ /* 0x000fe20000010000 */
[--C-:B------:R-:W-:Y:S01]  /*13b30*/  FFMA.FTZ R32, R15, UR8, -R108.reuse ;  /* 0x000000080f207c23 */ /* 0x100fe2000801086c */
[----:B------:R-:W-:Y:S01]  /*13b40*/  FMUL.FTZ R29, R3, UR8 ;  /* 0x00000008031d7c20 */ /* 0x000fe20008410000 */
[--C-:B------:R-:W-:Y:S01]  /*13b50*/  FFMA.FTZ R24, R13, UR8, -R108.reuse ;  /* 0x000000080d187c23 */ /* 0x100fe2000801086c */
[--C-:B------:R-:W-:Y:S01]  /*13b60*/  FFMA.FTZ R3, R12, UR8, -R35.reuse ;  /* 0x000000080c037c23 */ /* 0x100fe20008010823 */
[----:B------:R-:W-:Y:S01]  /*13b70*/  FMUL.FTZ R31, R31, UR8 ;  /* 0x000000081f1f7c20 */ /* 0x000fe20008410000 */
        /* <DEDUP_REMOVED lines=26> */
[----:B---3--:R-:W-:Y:S01]  /*13d20*/  F2FP.BF16.F32.PACK_AB R4, R24, R32 ;  /* 0x000000201804723e */ /* 0x008fe200000010ff */
[--C-:B------:R-:W-:Y:S01]  /*13d30*/  FFMA.FTZ R103, R104, UR8, -R35.reuse ;  /* 0x0000000868677c23 */ /* 0x100fe20008010823 */
[--C-:B------:R-:W-:Y:S01]  /*13d40*/  FFMA.FTZ R102, R102, UR8, -R35.reuse ;  /* 0x0000000866667c23 */ /* 0x100fe20008010823 */
[--C-:B------:R-:W-:Y:S01]  /*13d50*/  FFMA.FTZ R33, R33, UR8, -R35.reuse ;  /* 0x0000000821217c23 */ /* 0x100fe20008010823 */
[----:B------:R-:W-:-:S03]  /*13d60*/  FFMA.FTZ R34, R34, UR8, -R35 ;  /* 0x0000000822227c23 */ /* 0x000fc60008010823 */
        /* <DEDUP_REMOVED lines=24> */
[----:B-----5:R-:W-:Y:S01]  /*13ef0*/  F2FP.BF16.F32.PACK_AB R7, R3, R28 ;  /* 0x0000001c0307723e */ /* 0x020fe200000010ff */
        /* <DEDUP_REMOVED lines=96> */
[----:B------:R-:W1:Y:S01]  /*14500*/  MUFU.EX2 R118, R118 ;  /* 0x0000007600767308 */ /* 0x000e620000000800 */
[----:B------:R-:W-:Y:S01]  /*14510*/  HMMA.16816.F32.BF16 R56, R4, R10, R56 ;  /* 0x0000000a0438723c */ /* 0x000fe20000041838 */
[----:B------:R-:W5:Y:S01]  /*14520*/  LDSM.16.MT88.4 R8, [R154+0x8800] ;  /* 0x008800009a08783b */ /* 0x000f620000004200 */
        /* <DEDUP_REMOVED lines=20> */
[----:B------:R-:W1:Y:S02]  /*14670*/  LDSM.16.MT88.4 R20, [R152+0xa800] ;  /* 0x00a800009814783b */ /* 0x000e640000004200 */
[----:B------:R-:W-:Y:S03]  /*14680*/  MUFU.EX2 R106, R106 ;  /* 0x0000006a006a7308 */ /* 0x000fe60000000800 */
[C---:B-----5:R-:W-:Y:S05]  /*14690*/  HMMA.16816.F32.BF16 R88, R4.reuse, R8, R88 ;  /* 0x000000080458723c */ /* 0x060fea0000041858 */
[----:B------:R-:W-:Y:S01]  /*146a0*/  MUFU.EX2 R103, R103 ;  /* 0x0000006700677308 */ /* 0x000fe20000000800 */
[C---:B------:R-:W-:Y:S01]  /*146b0*/  HMMA.16816.F32.BF16 R84, R4.reuse, R10, R84 ;  /* 0x0000000a0454723c */ /* 0x040fe20000041854 */
[----:B------:R-:W5:Y:S05]  /*146c0*/  LDSM.16.MT88.4 R8, [R154+0xa800] ;  /* 0x00a800009a08783b */ /* 0x000f6a0000004200 */
        /* <DEDUP_REMOVED lines=9> */
[C---:B-1----:R-:W-:Y:S06]  /*14760*/  HMMA.16816.F32.BF16 R60, R4.reuse, R20, R60 ;  /* 0x00000014043c723c */ /* 0x042fec000004183c */
[C---:B------:R-:W-:Y:S01]  /*14770*/  HMMA.16816.F32.BF16 R64, R4.reuse, R22, R64 ;  /* 0x000000160440723c */ /* 0x040fe20000041840 */
[----:B------:R-:W-:Y:S05]  /*14780*/  LDSM.16.MT88.4 R20, [R152+0x9000] ;  /* 0x009000009814783b */ /* 0x000fea0000004200 */
[C---:B-----5:R-:W-:Y:S06]  /*14790*/  HMMA.16816.F32.BF16 R44, R4.reuse, R8, R44 ;  /* 0x00000008042c723c */ /* 0x060fec000004182c */
[C---:B------:R-:W-:Y:S01]  /*147a0*/  HMMA.16816.F32.BF16 R48, R4.reuse, R10, R48 ;  /* 0x0000000a0430723c */ /* 0x040fe20000041830 */
[----:B------:R-:W1:Y:S05]  /*147b0*/  LDSM.16.MT88.4 R8, [R153+0x9000] ;  /* 0x009000009908783b */ /* 0x000e6a0000004200 */
        /* <DEDUP_REMOVED lines=9> */
[C---:B------:R-:W-:Y:S01]  /*14850*/  F2FP.BF16.F32.PACK_AB R7, R121.reuse, R118 ;  /* 0x000000767907723e */ /* 0x040fe200000010ff */
[----:B------:R-:W-:Y:S01]  /*14860*/  FADD.FTZ R0, R121, R0 ;  /* 0x0000000079007221 */ /* 0x000fe20000010000 */
[----:B------:R-:W-:Y:S01]  /*14870*/  MOV R3, R26 ;  /* 0x0000001a00037202 */ /* 0x000fe20000000f00 */
[----:B------:R-:W-:-:S04]  /*14880*/  FADD.FTZ R115, R115, R126 ;  /* 0x0000007e73737221 */ /* 0x000fc80000010000 */
        /* <DEDUP_REMOVED lines=58> */
.L_x_6608:
        /* <DEDUP_REMOVED lines=13> */
.L_x_6618:
        /* <DEDUP_REMOVED lines=70> */
.L_x_6615:
[----:B------:R-:W-:Y:S02]  /*15160*/  IADD3 R101, P0, R167, R180, RZ ;  /* 0x000000b4a7657210 */ /* 0x000fe40007f1e0ff */
[-C--:B------:R-:W-:Y:S02]  /*15170*/  LEA R2, P6, R180, R184.reuse, 0x1 ;  /* 0x000000b8b4027211 */ /* 0x080fe400078c08ff */
[----:B------:R-:W-:Y:S02]  /*15180*/  IADD3.X R102, R166, R3, RZ, P0, !PT ;  /* 0x00000003a6667210 */ /* 0x000fe400007fe4ff */
[-C--:B------:R-:W-:Y:S02]  /*15190*/  LEA.HI.X R3, R180, R185.reuse, R3, 0x1, P6 ;  /* 0x000000b9b4037211 */ /* 0x080fe400030f0c03 */
[CC--:B------:R-:W-:Y:S02]  /*151a0*/  @P4 LEA R190, P5, R101.reuse, R184.reuse, 0x1 ;  /* 0x000000b865be4211 */ /* 0x0c0fe400078a08ff */
[CC--:B------:R-:W-:Y:S01]  /*151b0*/  @P2 LEA R186, P0, R101.reuse, R184.reuse, 0x1 ;  /* 0x000000b865ba2211 */ /* 0x0c0fe200078008ff */
[----:B------:R-:W-:Y:S01]  /*151c0*/  @!PT LDS RZ, [RZ] ;  /* 0x00000000fffff984 */ /* 0x000fe20000000800 */
[----:B------:R-:W-:Y:S01]  /*151d0*/  @!PT LDS RZ, [RZ] ;  /* 0x00000000fffff984 */ /* 0x000fe20000000800 */
[----:B------:R-:W-:Y:S01]  /*151e0*/  @!PT LDS RZ, [RZ] ;  /* 0x00000000fffff984 */ /* 0x000fe20000000800 */
[----:B------:R-:W-:Y:S01]  /*151f0*/  @P4 LDGSTS.E.BYPASS.LTC128B.128 [R172+0x8000], desc[UR6][R2.64] ;  /* 0x0800000002ac4fae */ /* 0x000fe2000b901d46 */
[CCC-:B------:R-:W-:Y:S02]  /*15200*/  @P4 LEA.HI.X R191, R101.reuse, R185.reuse, R102.reuse, 0x1, P5 ;  /* 0x000000b965bf4211 */ /* 0x1c0fe400028f0c66 */
[----:B------:R-:W-:Y:S02]  /*15210*/  @P2 LEA.HI.X R187, R101, R185, R102, 0x1, P0 ;  /* 0x000000b965bb2211 */ /* 0x000fe400000f0c66 */
[----:B------:R-:W-:Y:S01]  /*15220*/  @!P4 STS.128 [R172+0x8000], RZ ;  /* 0x008000ffac00c388 */ /* 0x000fe20000000c00 */
[C---:B------:R-:W-:Y:S04]  /*15230*/  IADD3 R100, P1, R167.reuse, R101, RZ ;  /* 0x00000065a7647210 */ /* 0x040fe80007f3e0ff */
[----:B------:R-:W-:Y:S01]  /*15240*/  @!PT LDS RZ, [RZ] ;  /* 0x00000000fffff984 */ /* 0x000fe20000000800 */
[----:B------:R-:W-:Y:S01]  /*15250*/  @!PT LDS RZ, [RZ] ;  /* 0x00000000fffff984 */ /* 0x000fe20000000800 */
[----:B------:R-:W-:Y:S01]  /*15260*/  @!PT LDS RZ, [RZ] ;  /* 0x00000000fffff984 */ /* 0x000fe20000000800 */
[----:B------:R-:W-:Y:S01]  /*15270*/  @P2 LDGSTS.E.BYPASS.LTC128B.128 [R172+0xa000], desc[UR6][R2.64+0x80] ;  /* 0x0a00008002ac2fae */ /* 0x000fe2000b901d46 */
[----:B------:R-:W-:Y:S02]  /*15280*/  @P4 LEA R194, P6, R100, R184, 0x1 ;  /* 0x000000b864c24211 */ /* 0x000fe400078c08ff */
[----:B------:R-:W-:Y:S02]  /*15290*/  IADD3.X R189, R166, R102, RZ, P1, !PT ;  /* 0x00000066a6bd7210 */ /* 0x000fe40000ffe4ff */
[----:B------:R-:W-:Y:S01]  /*152a0*/  @!P2 STS.128 [R172+0xa000], RZ ;  /* 0x00a000ffac00a388 */ /* 0x000fe20000000c00 */
[----:B------:R-:W-:Y:S02]  /*152b0*/  IADD3 R101, P0, R167, R100, RZ ;  /* 0x00000064a7657210 */ /* 0x000fe40007f1e0ff */
[C-C-:B------:R-:W-:Y:S02]  /*152c0*/  @P4 LEA.HI.X R195, R100.reuse, R185, R189.reuse, 0x1, P6 ;  /* 0x000000b964c34211 */ /* 0x140fe400030f0cbd */
[----:B------:R-:W-:Y:S01]  /*152d0*/  @!PT LDS RZ, [RZ] ;  /* 0x00000000fffff984 */ /* 0x000fe20000000800 */
[----:B------:R-:W-:Y:S01]  /*152e0*/  @!PT LDS RZ, [RZ] ;  /* 0x00000000fffff984 */ /* 0x000fe20000000800 */
[----:B------:R-:W-:Y:S01]  /*152f0*/  @!PT LDS RZ, [RZ] ;  /* 0x00000000fffff984 */ /* 0x000fe20000000800 */
[----:B------:R-:W-:Y:S01]  /*15300*/  @P4 LDGSTS.E.BYPASS.LTC128B.128 [R172+0x8800], desc[UR6][R190.64] ;  /* 0x08800000beac4fae */ /* 0x000fe2000b901d46 */
[-C--:B------:R-:W-:Y:S02]  /*15310*/  @P2 LEA R188, P1, R100, R184.reuse, 0x1 ;  /* 0x000000b864bc2211 */ /* 0x080fe400078208ff */
[----:B------:R-:W-:Y:S02]  /*15320*/  IADD3.X R102, R166, R189, RZ, P0, !PT ;  /* 0x000000bda6667210 */ /* 0x000fe400007fe4ff */
[----:B------:R-:W-:Y:S01]  /*15330*/  @!P4 STS.128 [R172+0x8800], RZ ;  /* 0x008800ffac00c388 */ /* 0x000fe20000000c00 */
[-C--:B------:R-:W-:Y:S02]  /*15340*/  @P2 LEA.HI.X R189, R100, R185.reuse, R189, 0x1, P1 ;  /* 0x000000b964bd2211 */ /* 0x080fe400008f0cbd */
        /* <DEDUP_REMOVED lines=9> */
[----:B------:R-:W-:Y:S02]  /*153e0*/  ISETP.GT.AND P0, PT, R176, R163, PT ;  /* 0x000000a3b000720c */ /* 0x000fe40003f04270 */
        /* <DEDUP_REMOVED lines=25> */
[----:B------:R-:W1:Y:S01]  /*15580*/  LDSM.16.M88.4 R120, [R161+0x5800] ;  /* 0x00580000a178783b */ /* 0x000e620000000200 */
[----:B------:R-:W-:Y:S04]  /*15590*/  MOV R185, R3 ;  /* 0x0000000300b97202 */ /* 0x000fe80000000f00 */
[----:B------:R-:W0:Y:S05]  /*155a0*/  LDGDEPBAR ;  /* 0x00000000000079af */ /* 0x000e2a0000000000 */
[----:B------:R-:W-:Y:S05]  /*155b0*/  LDSM.16.M88.4 R124, [R160] ;  /* 0x00000000a07c783b */ /* 0x000fea0000000200 */
[----:B------:R-:W5:Y:S05]  /*155c0*/  LDSM.16.M88.4 R128, [R159] ;  /* 0x000000009f80783b */ /* 0x000f6a0000000200 */
[----:B------:R-:W5:Y:S05]  /*155d0*/  LDSM.16.M88.4 R132, [R151] ;  /* 0x000000009784783b */ /* 0x000f6a0000000200 */
[----:B------:R-:W5:Y:S01]  /*155e0*/  LDSM.16.M88.4 R136, [R150] ;  /* 0x000000009688783b */ /* 0x000f620000000200 */
[C---:B--2---:R-:W-:Y:S04]  /*155f0*/  HMMA.16816.F32.BF16 R4, R104.reuse, R108, RZ ;  /* 0x0000006c6804723c */ /* 0x044fe800000418ff */
[----:B------:R-:W2:Y:S02]  /*15600*/  LDSM.16.M88.4 R140, [R149] ;  /* 0x00000000958c783b */ /* 0x000ea40000000200 */
[C---:B------:R-:W-:Y:S03]  /*15610*/  HMMA.16816.F32.BF16 R8, R104.reuse, R110, RZ ;  /* 0x0000006e6808723c */ /* 0x040fe600000418ff */
[----:B------:R-:W-:Y:S03]  /*15620*/  LDSM.16.M88.4 R108, [R155+0x4000] ;  /* 0x004000009b6c783b */ /* 0x000fe60000000200 */
[C---:B---3--:R-:W-:Y:S06]  /*15630*/  HMMA.16816.F32.BF16 R12, R104.reuse, R112, RZ ;  /* 0x00000070680c723c */ /* 0x048fec00000418ff */
[C---:B------:R-:W-:Y:S01]  /*15640*/  HMMA.16816.F32.BF16 R16, R104.reuse, R114, RZ ;  /* 0x000000726810723c */ /* 0x040fe200000418ff */
[----:B------:R-:W-:Y:S05]  /*15650*/  LDSM.16.M88.4 R112, [R155+0x4800] ;  /* 0x004800009b70783b */ /* 0x000fea0000000200 */
[C---:B----4-:R-:W-:Y:S06]  /*15660*/  HMMA.16816.F32.BF16 R20, R104.reuse, R116, RZ ;  /* 0x000000746814723c */ /* 0x050fec00000418ff */
[C---:B------:R-:W-:Y:S01]  /*15670*/  HMMA.16816.F32.BF16 R24, R104.reuse, R118, RZ ;  /* 0x000000766818723c */ /* 0x040fe200000418ff */
[----:B------:R-:W-:Y:S05]  /*15680*/  LDSM.16.M88.4 R116, [R155+0x5000] ;  /* 0x005000009b74783b */ /* 0x000fea0000000200 */
[C---:B-1----:R-:W-:Y:S06]  /*15690*/  HMMA.16816.F32.BF16 R28, R104.reuse, R120, RZ ;  /* 0x00000078681c723c */ /* 0x042fec00000418ff */
[----:B------:R-:W-:Y:S01]  /*156a0*/  HMMA.16816.F32.BF16 R32, R104, R122, RZ ;  /* 0x0000007a6820723c */ /* 0x000fe200000418ff */
[----:B------:R-:W1:Y:S05]  /*156b0*/  LDSM.16.M88.4 R104, [R158] ;  /* 0x000000009e68783b */ /* 0x000e6a0000000200 */
[C---:B-----5:R-:W-:Y:S01]  /*156c0*/  HMMA.16816.F32.BF16 R4, R124.reuse, R128, R4 ;  /* 0x000000807c04723c */ /* 0x060fe20000041804 */
[----:B------:R-:W3:Y:S05]  /*156d0*/  LDSM.16.M88.4 R120, [R155+0x5800] ;  /* 0x005800009b78783b */ /* 0x000eea0000000200 */
[C---:B------:R-:W-:Y:S06]  /*156e0*/  HMMA.16816.F32.BF16 R8, R124.reuse, R130, R8 ;  /* 0x000000827c08723c */ /* 0x040fec0000041808 */
[C---:B------:R-:W-:Y:S06]  /*156f0*/  HMMA.16816.F32.BF16 R12, R124.reuse, R132, R12 ;  /* 0x000000847c0c723c */ /* 0x040fec000004180c */
[C---:B------:R-:W-:Y:S06]  /*15700*/  HMMA.16816.F32.BF16 R16, R124.reuse, R134, R16 ;  /* 0x000000867c10723c */ /* 0x040fec0000041810 */
[C---:B------:R-:W-:Y:S06]  /*15710*/  HMMA.16816.F32.BF16 R20, R124.reuse, R136, R20 ;  /* 0x000000887c14723c */ /* 0x040fec0000041814 */
[C---:B------:R-:W-:Y:S06]  /*15720*/  HMMA.16816.F32.BF16 R24, R124.reuse, R138, R24 ;  /* 0x0000008a7c18723c */ /* 0x040fec0000041818 */
[C---:B--2---:R-:W-:Y:S06]  /*15730*/  HMMA.16816.F32.BF16 R28, R124.reuse, R140, R28 ;  /* 0x0000008c7c1c723c */ /* 0x044fec000004181c */
[----:B------:R-:W-:Y:S01]  /*15740*/  HMMA.16816.F32.BF16 R32, R124, R142, R32 ;  /* 0x0000008e7c20723c */ /* 0x000fe20000041820 */
[----:B------:R-:W-:Y:S05]  /*15750*/  LDSM.16.M88.4 R124, [R148+0x1000] ;  /* 0x00100000947c783b */ /* 0x000fea0000000200 */
[C---:B-1----:R-:W-:Y:S06]  /*15760*/  HMMA.16816.F32.BF16 R4, R104.reuse, R108, R4 ;  /* 0x0000006c6804723c */ /* 0x042fec0000041804 */
        /* <DEDUP_REMOVED lines=10> */
[----:B------:R-:W3:Y:S05]  /*15810*/  LDSM.16.M88.4 R104, [R148+0x1800] ;  /* 0x001800009468783b */ /* 0x000eea0000000200 */
        /* <DEDUP_REMOVED lines=25> */
[----:B------:R-:W3:Y:S05]  /*159b0*/  LDSM.16.M88.4 R104, [R144] ;  /* 0x000000009068783b */ /* 0x000eea0000000200 */
        /* <DEDUP_REMOVED lines=9> */
[----:B------:R-:W-:Y:S05]  /*15a50*/  LDSM.16.M88.4 R124, [R148+0x2000] ;  /* 0x00200000947c783b */ /* 0x000fea0000000200 */
[C---:B---3--:R-:W-:Y:S06]  /*15a60*/  HMMA.16816.F32.BF16 R28, R108.reuse, R104, R28 ;  /* 0x000000686c1c723c */ /* 0x048fec000004181c */
[----:B------:R-:W-:Y:S01]  /*15a70*/  HMMA.16816.F32.BF16 R32, R108, R106, R32 ;  /* 0x0000006a6c20723c */ /* 0x000fe20000041820 */
[----:B------:R-:W2:Y:S05]  /*15a80*/  LDSM.16.M88.4 R104, [R155+0x7000] ;  /* 0x007000009b68783b */ /* 0x000eaa0000000200 */
[----:B------:R-:W3:Y:S01]  /*15a90*/  LDSM.16.M88.4 R108, [R155+0x7800] ;  /* 0x007800009b6c783b */ /* 0x000ee20000000200 */
[C---:B-1----:R-:W-:Y:S06]  /*15aa0*/  HMMA.16816.F32.BF16 R4, R112.reuse, R116, R4 ;  /* 0x000000747004723c */ /* 0x042fec0000041804 */
[C---:B------:R-:W-:Y:S01]  /*15ab0*/  HMMA.16816.F32.BF16 R8, R112.reuse, R118, R8 ;  /* 0x000000767008723c */ /* 0x040fe20000041808 */
[----:B------:R-:W1:Y:S05]  /*15ac0*/  LDSM.16.M88.4 R116, [R157+0x2000] ;  /* 0x002000009d74783b */ /* 0x000e6a0000000200 */
[C---:B----4-:R-:W-:Y:S06]  /*15ad0*/  HMMA.16816.F32.BF16 R12, R112.reuse, R120, R12 ;  /* 0x00000078700c723c */ /* 0x050fec000004180c */
[C---:B------:R-:W-:Y:S06]  /*15ae0*/  HMMA.16816.F32.BF16 R16, R112.reuse, R122, R16 ;  /* 0x0000007a7010723c */ /* 0x040fec0000041810 */
        /* <DEDUP_REMOVED lines=8> */
[C---:B--2---:R-:W-:Y:S11]  /*15b70*/  HMMA.16816.F32.BF16 R12, R116.reuse, R104, R12 ;  /* 0x00000068740c723c */ /* 0x044ff6000004180c */
[----:B------:R-:W-:Y:S01]  /*15b80*/  @!UPT UIADD3 URZ, URZ, URZ, URZ ;  /* 0x0000003f3f3ff290 */ /* 0x000fe2000fffe03f */
[----:B------:R-:W-:Y:S01]  /*15b90*/  FMUL.FTZ R208, R4, UR5 ;  /* 0x0000000504d07c20 */ /* 0x000fe20008410000 */
[----:B------:R-:W-:Y:S01]  /*15ba0*/  FMUL.FTZ R206, R5, UR5 ;  /* 0x0000000505ce7c20 */ /* 0x000fe20008410000 */
[----:B------:R-:W-:Y:S01]  /*15bb0*/  FMUL.FTZ R207, R6, UR5 ;  /* 0x0000000506cf7c20 */ /* 0x000fe20008410000 */
[C---:B------:R-:W-:Y:S01]  /*15bc0*/  HMMA.16816.F32.BF16 R16, R116.reuse, R106, R16 ;  /* 0x0000006a7410723c */ /* 0x040fe20000041810 */
[----:B------:R-:W1:Y:S01]  /*15bd0*/  LDSM.16.M88.4 R104, [R148+0x3800] ;  /* 0x003800009468783b */ /* 0x000e620000000200 */
[----:B------:R-:W-:Y:S04]  /*15be0*/  DEPBAR.LE SB0, 0x0 ;  /* 0x000080000000791a */ /* 0x000fe80000000000 */
[----:B------:R-:W2:Y:S01]  /*15bf0*/  MUFU.TANH R208, R208 ;  /* 0x000000d000d07308 */ /* 0x000ea20000002400 */
[----:B------:R-:W-:Y:S01]  /*15c00*/  BAR.SYNC.DEFER_BLOCKING 0x0 ;  /* 0x0000000000007b1d */ /* 0x000fe20000010000 */
[C---:B---3--:R-:W-:Y:S05]  /*15c10*/  HMMA.16816.F32.BF16 R20, R116.reuse, R108, R20 ;  /* 0x0000006c7414723c */ /* 0x048fea0000041814 */
[----:B------:R-:W-:Y:S03]  /*15c20*/  FMUL.FTZ R211, R7, UR5 ;  /* 0x0000000507d37c20 */ /* 0x000fe60008410000 */
[----:B------:R-:W3:Y:S01]  /*15c30*/  MUFU.TANH R206, R206 ;  /* 0x000000ce00ce7308 */ /* 0x000ee20000002400 */
[C---:B------:R-:W-:Y:S03]  /*15c40*/  HMMA.16816.F32.BF16 R24, R116.reuse, R110, R24 ;  /* 0x0000006e7418723c */ /* 0x040fe60000041818 */
[----:B------:R-:W-:Y:S01]  /*15c50*/  FMUL.FTZ R212, R8, UR5 ;  /* 0x0000000508d47c20 */ /* 0x000fe20008410000 */
[----:B------:R-:W-:Y:S01]  /*15c60*/  FMUL.FTZ R210, R9, UR5 ;  /* 0x0000000509d27c20 */ /* 0x000fe20008410000 */
[----:B------:R-:W-:Y:S04]  /*15c70*/  FMUL.FTZ R209, R10, UR5 ;  /* 0x000000050ad17c20 */ /* 0x000fe80008410000 */
[----:B------:R-:W4:Y:S02]  /*15c80*/  MUFU.TANH R207, R207 ;  /* 0x000000cf00cf7308 */ /* 0x000f240000002400 */
        /* <DEDUP_REMOVED lines=16> */
[C---:B-1----:R-:W-:Y:S03]  /*15d90*/  HMMA.16816.F32.BF16 R28, R116.reuse, R104, R28 ;  /* 0x00000068741c723c */ /* 0x042fe6000004181c */
[----:B------:R-:W-:Y:S01]  /*15da0*/  FMUL.FTZ R190, R25, UR5 ;  /* 0x0000000519be7c20 */ /* 0x000fe20008410000 */
[----:B------:R-:W-:Y:S03]  /*15db0*/  FMUL.FTZ R191, R26, UR5 ;  /* 0x000000051abf7c20 */ /* 0x000fe60008410000 */
[----:B------:R-:W1:Y:S01]  /*15dc0*/  MUFU.TANH R210, R210 ;  /* 0x000000d200d27308 */ /* 0x000e620000002400 */
[----:B------:R-:W-:Y:S03]  /*15dd0*/  HMMA.16816.F32.BF16 R32, R116, R106, R32 ;  /* 0x0000006a7420723c */ /* 0x000fe60000041820 */
[----:B------:R-:W-:Y:S06]  /*15de0*/  FMUL.FTZ R193, R27, UR5 ;  /* 0x000000051bc17c20 */ /* 0x000fec0008410000 */
        /* <DEDUP_REMOVED lines=38> */
[----:B------:R-:W2:Y:S02]  /*16050*/  LDC R6, c[0x0][0x380] ;  /* 0x0000e000ff067b82 */ /* 0x000ea40000000800 */
[-C--:B--2---:R-:W-:Y:S04]  /*16060*/  IABS R2, R6.reuse ;  /* 0x0000000600027213 */ /* 0x084fe80000000000 */
[----:B------:R-:W2:Y:S10]  /*16070*/  I2F.RP R7, R2 ;  /* 0x0000000200077306 */ /* 0x000eb40000209400 */
[----:B--2---:R-:W2:Y:S02]  /*16080*/  MUFU.RCP R3, R7 ;  /* 0x0000000700037308 */ /* 0x004ea40000001000 */
[----:B--2---:R-:W-:Y:S01]  /*16090*/  VIADD R12, R3, 0xffffffe ;  /* 0x0ffffffe030c7836 */ /* 0x004fe20000000000 */
[----:B------:R-:W-:Y:S07]  /*160a0*/  SHF.L.U32 R3, R176, 0x6, RZ ;  /* 0x00000006b0037819 */ /* 0x000fee00000006ff */
[----:B------:R-:W2:Y:S01]  /*160b0*/  F2I.FTZ.U32.TRUNC.NTZ R13, R12 ;  /* 0x0000000c000d7305 */ /* 0x000ea2000021f000 */
[----:B------:R-:W-:Y:S01]  /*160c0*/  IABS R8, R3 ;  /* 0x0000000300087213 */ /* 0x000fe20000000000 */
[C---:B------:R-:W-:Y:S01]  /*160d0*/  VIADD R11, R3.reuse, 0xffffffc0 ;  /* 0xffffffc0030b7836 */ /* 0x040fe20000000000 */
[-C--:B------:R-:W-:Y:S04]  /*160e0*/  LOP3.LUT R3, R3, R6.reuse, RZ, 0x3c, !PT ;  /* 0x0000000603037212 */ /* 0x080fe800078e3cff */
[----:B------:R-:W-:Y:S02]  /*160f0*/  IABS R4, R11 ;  /* 0x0000000b00047213 */ /* 0x000fe40000000000 */
[----:B------:R-:W-:Y:S01]  /*16100*/  LOP3.LUT R11, R11, R6, RZ, 0x3c, !PT ;  /* 0x000000060b0b7212 */ /* 0x000fe200078e3cff */
        /* <DEDUP_REMOVED lines=19> */
[----:B------:R-:W2:Y:S01]  /*16240*/  LDC.64 R4, c[0x0][0x248] ;  /* 0x00009200ff047b82 */ /* 0x000ea20000000a00 */
        /* <DEDUP_REMOVED lines=17> */
[----:B------:R-:W3:Y:S03]  /*16360*/  LDG.E R8, desc[UR6][R12.64] ;  /* 0x000000060c087981 */ /* 0x000ee6000c1e1900 */
[----:B------:R-:W-:Y:S05]  /*16370*/  SHF.R.S32.HI R11, RZ, 0x1f, R9 ;  /* 0x0000001fff0b7819 */ /* 0x000fea0000011409 */
[-C--:B--2---:R-:W-:Y:S04]  /*16380*/  IMAD R10, R11, R4.reuse, RZ ;  /* 0x000000040b0a7224 */ /* 0x084fe800078e02ff */
[C---:B------:R-:W-:Y:S01]  /*16390*/  IMAD R10, R9.reuse, R5, R10 ;  /* 0x00000005090a7224 */ /* 0x040fe200078e020a */
[----:B---3--:R-:W-:Y:S01]  /*163a0*/  IADD3 R11, -R8, R7, RZ ;  /* 0x00000007080b7210 */ /* 0x008fe20007ffe1ff */
[----:B------:R-:W-:Y:S03]  /*163b0*/  IMAD.WIDE.U32 R6, R9, R4, RZ ;  /* 0x0000000409067225 */ /* 0x000fe600078e00ff */
[----:B------:R-:W-:Y:S01]  /*163c0*/  SHF.R.S32.HI R5, RZ, 0x1f, R11 ;  /* 0x0000001fff057819 */ /* 0x000fe2000001140b */
[----:B------:R-:W-:Y:S04]  /*163d0*/  IMAD.IADD R7, R7, 0x1, R10 ;  /* 0x0000000107077824 */ /* 0x000fe800078e020a */
[-C--:B----4-:R-:W-:Y:S02]  /*163e0*/  IMAD R4, R5, R2.reuse, RZ ;  /* 0x0000000205047224 */ /* 0x090fe400078e02ff */
[C---:B------:R-:W-:Y:S04]  /*163f0*/  IMAD.WIDE.U32 R6, R11.reuse, R2, R6 ;  /* 0x000000020b067225 */ /* 0x040fe800078e0006 */
[----:B------:R-:W-:Y:S05]  /*16400*/  IMAD R4, R11, R3, R4 ;  /* 0x000000030b047224 */ /* 0x000fea00078e0204 */
[----:B------:R-:W-:Y:S07]  /*16410*/  IADD3 R5, R7, R4, RZ ;  /* 0x0000000407057210 */ /* 0x000fee0007ffe0ff */
.L_x_6617:
        /* <DEDUP_REMOVED lines=23> */
[-CC-:B------:R-:W-:Y:S02]  /*16590*/  @P2 LEA.HI.X R7, R2, R173.reuse, R5.reuse, 0x1, P1 ;  /* 0x000000ad02072211 */ /* 0x180fe400008f0c05 */
[----:B------:R-:W-:Y:S01]  /*165a0*/  IADD3 R3, P0, R165, R2, RZ ;  /* 0x00000002a5037210 */ /* 0x000fe20007f1e0ff */
[----:B------:R-:W-:Y:S01]  /*165b0*/  @!PT LDS RZ, [RZ] ;  /* 0x00000000fffff984 */ /* 0x000fe20000000800 */
[----:B------:R-:W-:Y:S01]  /*165c0*/  @!PT LDS RZ, [RZ] ;  /* 0x00000000fffff984 */ /* 0x000fe20000000800 */
[----:B------:R-:W-:Y:S01]  /*165d0*/  @!PT LDS RZ, [RZ] ;  /* 0x00000000fffff984 */ /* 0x000fe20000000800 */
[----:B------:R2:W-:Y:S03]  /*165e0*/  @P4 LDGSTS.E.BYPASS.LTC128B.128 [R172+0x4800], desc[UR6][R10.64] ;  /* 0x048000000aac4fae */ /* 0x0005e6000b901d46 */
[CC--:B------:R-:W-:Y:S01]  /*165f0*/  @P4 LEA R14, P5, R3.reuse, R174.reuse, 0x1 ;  /* 0x000000ae030e4211 */ /* 0x0c0fe200078a08ff */
        /* <DEDUP_REMOVED lines=33> */
.L_x_6616:
[----:B------:R-:W-:Y:S01]  /*16810*/  FMNMX.FTZ R3, R208, R103, !PT ;  /* 0x00000067d0037209 */ /* 0x000fe20007810000 */
[----:B--2---:R-:W-:Y:S01]  /*16820*/  LDSM.16.MT88.4 R12, [R156+0x8000] ;  /* 0x008000009c0c783b */ /* 0x004fe20000004200 */
[----:B------:R-:W-:Y:S02]  /*16830*/  FMNMX.FTZ R2, R207, R0, !PT ;  /* 0x00000000cf027209 */ /* 0x000fe40007810000 */
[----:B------:R-:W-:Y:S02]  /*16840*/  FMNMX.FTZ R3, R206, R3, !PT ;  /* 0x00000003ce037209 */ /* 0x000fe40007810000 */
        /* <DEDUP_REMOVED lines=160> */
[--C-:B------:R-:W-:Y:S01]  /*17250*/  FFMA.FTZ R134, R180, UR4, -R105.reuse ;  /* 0x00000004b4867c23 */ /* 0x100fe20008010869 */
[----:B------:R-:W-:Y:S01]  /*17260*/  FFMA.FTZ R105, R182, UR4, -R105 ;  /* 0x00000004b6697c23 */ /* 0x000fe20008010869 */
[C---:B------:R-:W-:Y:S03]  /*17270*/  HMMA.16816.F32.BF16 R12, R96.reuse, R20, R12 ;  /* 0x00000014600c723c */ /* 0x040fe6000004180c */
[----:B------:R-:W-:Y:S03]  /*17280*/  FFMA.FTZ R117, R2, R183, R117 ;  /* 0x000000b702757223 */ /* 0x000fe60000010075 */
[----:B------:R-:W-:Y:S01]  /*17290*/  MUFU.EX2 R131, R131 ;  /* 0x0000008300837308 */ /* 0x000fe20000000800 */
[----:B------:R-:W-:Y:S01]  /*172a0*/  FFMA.FTZ R115, R0, R181, R115 ;  /* 0x000000b500737223 */ /* 0x000fe20000010073 */
[C---:B------:R-:W-:Y:S03]  /*172b0*/  HMMA.16816.F32.BF16 R16, R96.reuse, R22, R16 ;  /* 0x000000166010723c */ /* 0x040fe60000041810 */
[C---:B------:R-:W-:Y:S01]  /*172c0*/  FMUL.FTZ R20, R2.reuse, R80 ;  /* 0x0000005002147220 */ /* 0x040fe20000410000 */
[----:B------:R-:W-:Y:S03]  /*172d0*/  FMUL.FTZ R21, R2, R81 ;  /* 0x0000005102157220 */ /* 0x000fe60000410000 */
[C---:B------:R-:W-:Y:S01]  /*172e0*/  FMUL.FTZ R22, R0.reuse, R82 ;  /* 0x0000005200167220 */ /* 0x040fe20000410000 */
[----:B------:R-:W-:Y:S01]  /*172f0*/  FMUL.FTZ R23, R0, R83 ;  /* 0x0000005300177220 */ /* 0x000fe20000410000 */
[----:B------:R-:W-:Y:S01]  /*17300*/  MUFU.EX2 R128, R128 ;  /* 0x0000008000807308 */ /* 0x000fe20000000800 */
[----:B------:R-:W-:Y:S01]  /*17310*/  LDSM.16.MT88.4 R80, [R154+0x8800] ;  /* 0x008800009a50783b */ /* 0x000fe20000004200 */
[----:B------:R-:W-:Y:S04]  /*17320*/  FADD.FTZ R112, R112, R115 ;  /* 0x0000007370707221 */ /* 0x000fe80000010000 */
[C---:B------:R-:W-:Y:S04]  /*17330*/  HMMA.16816.F32.BF16 R20, R96.reuse, R28, R20 ;  /* 0x0000001c6014723c */ /* 0x040fe80000041814 */
[----:B------:R-:W-:Y:S01]  /*17340*/  MUFU.EX2 R133, R133 ;  /* 0x0000008500857308 */ /* 0x000fe20000000800 */
[----:B------:R-:W-:Y:S01]  /*17350*/  FADD.FTZ R109, R109, R112 ;  /* 0x000000706d6d7221 */ /* 0x000fe20000010000 */
[C---:B------:R-:W-:Y:S08]  /*17360*/  HMMA.16816.F32.BF16 R24, R96.reuse, R30, R24 ;  /* 0x0000001e6018723c */ /* 0x040ff00000041818 */
[----:B------:R-:W-:Y:S03]  /*17370*/  MUFU.EX2 R114, R114 ;  /* 0x0000007200727308 */ /* 0x000fe60000000800 */
[C---:B------:R-:W-:Y:S01]  /*17380*/  FMUL.FTZ R28, R2.reuse, R72 ;  /* 0x00000048021c7220 */ /* 0x040fe20000410000 */
[----:B------:R-:W-:Y:S01]  /*17390*/  FMUL.FTZ R29, R2, R73 ;  /* 0x00000049021d7220 */ /* 0x000fe20000410000 */
[C---:B------:R-:W-:Y:S01]  /*173a0*/  FMUL.FTZ R30, R0.reuse, R74 ;  /* 0x0000004a001e7220 */ /* 0x040fe20000410000 */
[----:B------:R-:W-:Y:S02]  /*173b0*/  FMUL.FTZ R31, R0, R75 ;  /* 0x0000004b001f7220 */ /* 0x000fe40000410000 */
[----:B------:R-:W2:Y:S01]  /*173c0*/  LDSM.16.MT88.4 R72, [R152+0xa000] ;  /* 0x00a000009848783b */ /* 0x000ea20000004200 */
[----:B------:R-:W-:Y:S01]  /*173d0*/  FADD.FTZ R0, R113, R117 ;  /* 0x0000007571007221 */ /* 0x000fe20000010000 */
[----:B------:R-:W4:Y:S01]  /*173e0*/  MUFU.EX2 R119, R119 ;  /* 0x0000007700777308 */ /* 0x000f220000000800 */
[----:B------:R-:W-:Y:S02]  /*173f0*/  FADD.FTZ R108, R108, R109 ;  /* 0x0000006d6c6c7221 */ /* 0x000fe40000010000 */
[C---:B------:R-:W-:Y:S03]  /*17400*/  HMMA.16816.F32.BF16 R28, R96.reuse, R92, R28 ;  /* 0x0000005c601c723c */ /* 0x040fe6000004181c */
[----:B------:R-:W-:Y:S01]  /*17410*/  FADD.FTZ R111, R111, R0 ;  /* 0x000000006f6f7221 */ /* 0x000fe20000010000 */
[----:B------:R-:W-:Y:S03]  /*17420*/  MOV R0, R3 ;  /* 0x0000000300007202 */ /* 0x000fe60000000f00 */
[----:B------:R-:W-:Y:S01]  /*17430*/  MUFU.EX2 R121, R121 ;  /* 0x0000007900797308 */ /* 0x000fe20000000800 */
[C---:B------:R-:W-:Y:S01]  /*17440*/  HMMA.16816.F32.BF16 R32, R96.reuse, R94, R32 ;  /* 0x0000005e6020723c */ /* 0x040fe20000041820 */
[----:B------:R-:W-:Y:S02]  /*17450*/  LDSM.16.MT88.4 R92, [R156+0x9800] ;  /* 0x009800009c5c783b */ /* 0x000fe40000004200 */
[----:B------:R-:W-:Y:S03]  /*17460*/  FADD.FTZ R111, R110, R111 ;  /* 0x0000006f6e6f7221 */ /* 0x000fe60000010000 */
[C---:B---3--:R-:W-:Y:S03]  /*17470*/  HMMA.16816.F32.BF16 R36, R96.reuse, R84, R36 ;  /* 0x000000546024723c */ /* 0x048fe60000041824 */
[----:B------:R-:W3:Y:S03]  /*17480*/  MUFU.EX2 R116, R116 ;  /* 0x0000007400747308 */ /* 0x000ee60000000800 */
[C---:B------:R-:W-:Y:S01]  /*17490*/  HMMA.16816.F32.BF16 R40, R96.reuse, R86, R40 ;  /* 0x000000566028723c */ /* 0x040fe20000041828 */
[----:B------:R-:W-:Y:S06]  /*174a0*/  LDSM.16.MT88.4 R84, [R153+0x8800] ;  /* 0x008800009954783b */ /* 0x000fec0000004200 */
[----:B------:R-:W-:Y:S01]  /*174b0*/  MUFU.EX2 R118, R118 ;  /* 0x0000007600767308 */ /* 0x000fe20000000800 */
[C---:B-1----:R-:W-:Y:S09]  /*174c0*/  HMMA.16816.F32.BF16 R44, R96.reuse, R76, R44 ;  /* 0x0000004c602c723c */ /* 0x042ff2000004182c */
[----:B------:R-:W1:Y:S01]  /*174d0*/  MUFU.EX2 R123, R123 ;  /* 0x0000007b007b7308 */ /* 0x000e620000000800 */
[C---:B------:R-:W-:Y:S01]  /*174e0*/  HMMA.16816.F32.BF16 R48, R96.reuse, R78, R48 ;  /* 0x0000004e6030723c */ /* 0x040fe20000041830 */
[----:B------:R-:W1:Y:S05]  /*174f0*/  LDSM.16.MT88.4 R76, [R156+0x8800] ;  /* 0x008800009c4c783b */ /* 0x000e6a0000004200 */
[C---:B-----5:R-:W-:Y:S03]  /*17500*/  HMMA.16816.F32.BF16 R52, R96.reuse, R68, R52 ;  /* 0x000000446034723c */ /* 0x060fe60000041834 */
[----:B------:R-:W-:Y:S03]  /*17510*/  MUFU.EX2 R120, R120 ;  /* 0x0000007800787308 */ /* 0x000fe60000000800 */
[C---:B------:R-:W-:Y:S07]  /*17520*/  HMMA.16816.F32.BF16 R56, R96.reuse, R70, R56 ;  /* 0x000000466038723c */ /* 0x040fee0000041838 */
[----:B------:R-:W5:Y:S01]  /*17530*/  MUFU.EX2 R125, R125 ;  /* 0x0000007d007d7308 */ /* 0x000f620000000800 */
[----:B----4-:R-:W-:Y:S01]  /*17540*/  F2FP.BF16.F32.PACK_AB R68, R119, R114 ;  /* 0x000000727744723e */ /* 0x010fe200000010ff */
[C---:B--2---:R-:W-:Y:S03]  /*17550*/  HMMA.16816.F32.BF16 R60, R96.reuse, R72, R60 ;  /* 0x00000048603c723c */ /* 0x044fe6000004183c */
[----:B---3--:R-:W-:Y:S03]  /*17560*/  F2FP.BF16.F32.PACK_AB R69, R116, R121 ;  /* 0x000000797445723e */ /* 0x008fe600000010ff */
[----:B------:R-:W-:Y:S01]  /*17570*/  HMMA.16816.F32.BF16 R64, R96, R74, R64 ;  /* 0x0000004a6040723c */ /* 0x000fe20000041840 */
[----:B------:R-:W2:Y:S01]  /*17580*/  LDSM.16.MT88.4 R72, [R152+0x8800] ;  /* 0x008800009848783b */ /* 0x000ea20000004200 */
[----:B------:R-:W-:Y:S03]  /*17590*/  MUFU.EX2 R130, R130 ;  /* 0x0000008200827308 */ /* 0x000fe60000000800 */
[----:B-1----:R-:W-:Y:S01]  /*175a0*/  F2FP.BF16.F32.PACK_AB R70, R123, R118 ;  /* 0x000000767b46723e */ /* 0x002fe200000010ff */
[----:B------:R-:W-:Y:S01]  /*175b0*/  FADD.FTZ R114, R114, R111 ;  /* 0x0000006f72727221 */ /* 0x000fe20000010000 */
[----:B------:R-:W-:Y:S01]  /*175c0*/  FADD.FTZ R121, R121, R108 ;  /* 0x0000006c79797221 */ /* 0x000fe20000010000 */
[----:B-----5:R-:W-:Y:S04]  /*175d0*/  F2FP.BF16.F32.PACK_AB R71, R125, R120 ;  /* 0x000000787d47723e */ /* 0x020fe800000010ff */
[----:B------:R-:W-:Y:S01]  /*175e0*/  MUFU.EX2 R135, R135 ;  /* 0x0000008700877308 */ /* 0x000fe20000000800 */
[----:B------:R-:W-:Y:S01]  /*175f0*/  FADD.FTZ R119, R119, R114 ;  /* 0x0000007277777221 */ /* 0x000fe20000010000 */
[----:B------:R-:W-:Y:S03]  /*17600*/  FADD.FTZ R121, R116, R121 ;  /* 0x0000007974797221 */ /* 0x000fe60000010000 */
[----:B------:R-:W-:Y:S01]  /*17610*/  FADD.FTZ R118, R118, R119 ;  /* 0x0000007776767221 */ /* 0x000fe20000010000 */
[----:B------:R-:W-:Y:S01]  /*17620*/  FADD.FTZ R120, R120, R121 ;  /* 0x0000007978787221 */ /* 0x000fe20000010000 */
[C---:B------:R-:W-:Y:S03]  /*17630*/  HMMA.16816.F32.BF16 R4, R68.reuse, R76, R4 ;  /* 0x0000004c4404723c */ /* 0x040fe60000041804 */
        /* <DEDUP_REMOVED lines=13> */
[----:B------:R-:W4:Y:S05]  /*17710*/  LDSM.16.MT88.4 R84, [R153+0xa800] ;  /* 0x00a800009954783b */ /* 0x000f2a0000004200 */
[C---:B--2---:R-:W-:Y:S06]  /*17720*/  HMMA.16816.F32.BF16 R28, R68.reuse, R72, R28 ;  /* 0x00000048441c723c */ /* 0x044fec000004181c */
[C---:B------:R-:W-:Y:S01]  /*17730*/  HMMA.16816.F32.BF16 R32, R68.reuse, R74, R32 ;  /* 0x0000004a4420723c */ /* 0x040fe20000041820 */
[----:B------:R-:W2:Y:S04]  /*17740*/  LDSM.16.MT88.4 R72, [R152+0xa800] ;  /* 0x00a800009848783b */ /* 0x000ea80000004200 */
[----:B---3--:R-:W-:Y:S01]  /*17750*/  F2FP.BF16.F32.PACK_AB R105, R137, R132 ;  /* 0x000000848969723e */ /* 0x008fe200000010ff */
[C---:B-1----:R-:W-:Y:S05]  /*17760*/  HMMA.16816.F32.BF16 R36, R68.reuse, R76, R36 ;  /* 0x0000004c4424723c */ /* 0x042fea0000041824 */
[----:B-----5:R-:W-:Y:S01]  /*17770*/  F2FP.BF16.F32.PACK_AB R106, R139, R134 ;  /* 0x000000868b6a723e */ /* 0x020fe200000010ff */
[C---:B------:R-:W-:Y:S01]  /*17780*/  HMMA.16816.F32.BF16 R40, R68.reuse, R78, R40 ;  /* 0x0000004e4428723c */ /* 0x040fe20000041828 */
[----:B------:R-:W1:Y:S05]  /*17790*/  LDSM.16.MT88.4 R76, [R156+0x9000] ;  /* 0x009000009c4c783b */ /* 0x000e6a0000004200 */
[C---:B----4-:R-:W-:Y:S06]  /*177a0*/  HMMA.16816.F32.BF16 R44, R68.reuse, R80, R44 ;  /* 0x00000050442c723c */ /* 0x050fec000004182c */
[C---:B------:R-:W-:Y:S01]  /*177b0*/  HMMA.16816.F32.BF16 R48, R68.reuse, R82, R48 ;  /* 0x000000524430723c */ /* 0x040fe20000041830 */
[----:B------:R-:W3:Y:S05]  /*177c0*/  LDSM.16.MT88.4 R80, [R154+0x9000] ;  /* 0x009000009a50783b */ /* 0x000eea0000004200 */
[C---:B------:R-:W-:Y:S06]  /*177d0*/  HMMA.16816.F32.BF16 R52, R68.reuse, R84, R52 ;  /* 0x000000544434723c */ /* 0x040fec0000041834 */
[C---:B------:R-:W-:Y:S01]  /*177e0*/  HMMA.16816.F32.BF16 R56, R68.reuse, R86, R56 ;  /* 0x000000564438723c */ /* 0x040fe20000041838 */
[----:B------:R-:W4:Y:S05]  /*177f0*/  LDSM.16.MT88.4 R84, [R153+0x9000] ;  /* 0x009000009954783b */ /* 0x000f2a0000004200 */
[C---:B--2---:R-:W-:Y:S06]  /*17800*/  HMMA.16816.F32.BF16 R60, R68.reuse, R72, R60 ;  /* 0x00000048443c723c */ /* 0x044fec000004183c */
[----:B------:R-:W-:Y:S01]  /*17810*/  HMMA.16816.F32.BF16 R64, R68, R74, R64 ;  /* 0x0000004a4440723c */ /* 0x000fe20000041840 */
[----:B------:R-:W2:Y:S06]  /*17820*/  LDSM.16.MT88.4 R72, [R152+0x9000] ;  /* 0x009000009848783b */ /* 0x000eac0000004200 */
        /* <DEDUP_REMOVED lines=21> */
[C---:B------:R-:W-:Y:S01]  /*17980*/  HMMA.16816.F32.BF16 R24, R68.reuse, R86, R24 ;  /* 0x000000564418723c */ /* 0x040fe20000041818 */
[----:B------:R-:W-:Y:S05]  /*17990*/  LDSM.16.MT88.4 R84, [R152+0xb000] ;  /* 0x00b000009854783b */ /* 0x000fea0000004200 */
[C---:B--2---:R-:W-:Y:S06]  /*179a0*/  HMMA.16816.F32.BF16 R28, R68.reuse, R72, R28 ;  /* 0x00000048441c723c */ /* 0x044fec000004181c */
[C---:B------:R-:W-:Y:S01]  /*179b0*/  HMMA.16816.F32.BF16 R32, R68.reuse, R74, R32 ;  /* 0x0000004a4420723c */ /* 0x040fe20000041820 */
[----:B------:R-:W2:Y:S05]  /*179c0*/  LDSM.16.MT88.4 R72, [R153+0xb000] ;  /* 0x00b000009948783b */ /* 0x000eaa0000004200 */
[C---:B-1----:R-:W-:Y:S06]  /*179d0*/  HMMA.16816.F32.BF16 R36, R68.reuse, R76, R36 ;  /* 0x0000004c4424723c */ /* 0x042fec0000041824 */
[C---:B------:R-:W-:Y:S01]  /*179e0*/  HMMA.16816.F32.BF16 R40, R68.reuse, R78, R40 ;  /* 0x0000004e4428723c */ /* 0x040fe20000041828 */
[----:B------:R-:W1:Y:S05]  /*179f0*/  LDSM.16.MT88.4 R76, [R154+0x9800] ;  /* 0x009800009a4c783b */ /* 0x000e6a0000004200 */
[C---:B---3--:R-:W-:Y:S06]  /*17a00*/  HMMA.16816.F32.BF16 R44, R68.reuse, R80, R44 ;  /* 0x00000050442c723c */ /* 0x048fec000004182c */
[C---:B------:R-:W-:Y:S05]  /*17a10*/  HMMA.16816.F32.BF16 R48, R68.reuse, R82, R48 ;  /* 0x000000524430723c */ /* 0x040fea0000041830 */
[--C-:B------:R-:W-:Y:S01]  /*17a20*/  FFMA.FTZ R80, R102, UR4, -R104.reuse ;  /* 0x0000000466507c23 */ /* 0x100fe20008010868 */
[----:B------:R-:W-:Y:S03]  /*17a30*/  FFMA.FTZ R104, R101, UR4, -R104 ;  /* 0x0000000465687c23 */ /* 0x000fe60008010868 */
[----:B------:R-:W-:Y:S01]  /*17a40*/  MUFU.EX2 R101, R80 ;  /* 0x0000005000657308 */ /* 0x000fe20000000800 */
[C---:B--2---:R-:W-:Y:S09]  /*17a50*/  HMMA.16816.F32.BF16 R52, R68.reuse, R72, R52 ;  /* 0x000000484434723c */ /* 0x044ff20000041834 */
[----:B------:R2:W3:Y:S01]  /*17a60*/  MUFU.EX2 R102, R104 ;  /* 0x0000006800667308 */ /* 0x0004e20000000800 */
[C---:B------:R-:W-:Y:S01]  /*17a70*/  HMMA.16816.F32.BF16 R56, R68.reuse, R74, R56 ;  /* 0x0000004a4438723c */ /* 0x040fe20000041838 */
[----:B------:R-:W4:Y:S05]  /*17a80*/  LDSM.16.MT88.4 R72, [R153+0x9800] ;  /* 0x009800009948783b */ /* 0x000f2a0000004200 */
[C---:B------:R-:W-:Y:S06]  /*17a90*/  HMMA.16816.F32.BF16 R60, R68.reuse, R84, R60 ;  /* 0x00000054443c723c */ /* 0x040fec000004183c */
[----:B------:R-:W-:Y:S01]  /*17aa0*/  HMMA.16816.F32.BF16 R64, R68, R86, R64 ;  /* 0x000000564440723c */ /* 0x000fe20000041840 */
[----:B------:R-:W5:Y:S04]  /*17ab0*/  LDSM.16.MT88.4 R68, [R152+0x9800] ;  /* 0x009800009844783b */ /* 0x000f680000004200 */
[----:B--2---:R-:W-:Y:S01]  /*17ac0*/  F2FP.BF16.F32.PACK_AB R104, R135, R130 ;  /* 0x000000828768723e */ /* 0x004fe200000010ff */
[----:B------:R-:W-:Y:S01]  /*17ad0*/  FADD.FTZ R130, R130, R131 ;  /* 0x0000008382827221 */ /* 0x000fe20000010000 */
[C---:B---3--:R-:W-:Y:S01]  /*17ae0*/  F2FP.BF16.F32.PACK_AB R107, R102.reuse, R101 ;  /* 0x00000065666b723e */ /* 0x048fe200000010ff */
[----:B------:R-:W-:Y:S03]  /*17af0*/  FADD.FTZ R101, R101, R132 ;  /* 0x0000008465657221 */ /* 0x000fe60000010000 */
[----:B------:R-:W-:Y:S01]  /*17b00*/  FADD.FTZ R135, R135, R130 ;  /* 0x0000008287877221 */ /* 0x000fe20000010000 */
[----:B------:R-:W-:Y:S02]  /*17b10*/  FADD.FTZ R181, R102, R101 ;  /* 0x0000006566b57221 */ /* 0x000fe40000010000 */
[C---:B------:R-:W-:Y:S01]  /*17b20*/  HMMA.16816.F32.BF16 R96, R104.reuse, R92, R4 ;  /* 0x0000005c6860723c */ /* 0x040fe20000041804 */
[----:B------:R-:W2:Y:S04]  /*17b30*/  LDSM.16.MT88.4 R4, [R156+0xb800] ;  /* 0x00b800009c04783b */ /* 0x000ea80000004200 */
[----:B------:R-:W-:Y:S01]  /*17b40*/  FADD.FTZ R134, R134, R135 ;  /* 0x0000008786867221 */ /* 0x000fe20000010000 */
[C---:B------:R-:W-:Y:S03]  /*17b50*/  HMMA.16816.F32.BF16 R92, R104.reuse, R94, R8 ;  /* 0x0000005e685c723c */ /* 0x040fe60000041808 */
[----:B------:R-:W3:Y:S02]  /*17b60*/  LDSM.16.MT88.4 R8, [R154+0xb800] ;  /* 0x00b800009a08783b */ /* 0x000ee40000004200 */
[----:B------:R-:W-:Y:S01]  /*17b70*/  FADD.FTZ R183, R139, R134 ;  /* 0x000000868bb77221 */ /* 0x000fe20000010000 */
[C---:B-1----:R-:W-:Y:S05]  /*17b80*/  HMMA.16816.F32.BF16 R88, R104.reuse, R76, R12 ;  /* 0x0000004c6858723c */ /* 0x042fea000004180c */
[----:B------:R-:W1:Y:S01]  /*17b90*/  LDSM.16.MT88.4 R12, [R153+0xb800] ;  /* 0x00b80000990c783b */ /* 0x000e620000004200 */
[C---:B------:R-:W-:Y:S06]  /*17ba0*/  HMMA.16816.F32.BF16 R84, R104.reuse, R78, R16 ;  /* 0x0000004e6854723c */ /* 0x040fec0000041810 */
[C---:B----4-:R-:W-:Y:S01]  /*17bb0*/  HMMA.16816.F32.BF16 R80, R104.reuse, R72, R20 ;  /* 0x000000486850723c */ /* 0x050fe20000041814 */
[----:B------:R-:W4:Y:S05]  /*17bc0*/  LDSM.16.MT88.4 R16, [R152+0xb800] ;  /* 0x00b800009810783b */ /* 0x000f2a0000004200 */
[C---:B------:R-:W-:Y:S06]  /*17bd0*/  HMMA.16816.F32.BF16 R76, R104.reuse, R74, R24 ;  /* 0x0000004a684c723c */ /* 0x040fec0000041818 */
[C---:B-----5:R-:W-:Y:S06]  /*17be0*/  HMMA.16816.F32.BF16 R72, R104.reuse, R68, R28 ;  /* 0x000000446848723c */ /* 0x060fec000004181c */
[C---:B------:R-:W-:Y:S06]  /*17bf0*/  HMMA.16816.F32.BF16 R68, R104.reuse, R70, R32 ;  /* 0x000000466844723c */ /* 0x040fec0000041820 */
[C---:B--2---:R-:W-:Y:S06]  /*17c00*/  HMMA.16816.F32.BF16 R36, R104.reuse, R4, R36 ;  /* 0x000000046824723c */ /* 0x044fec0000041824 */
[C---:B------:R-:W-:Y:S06]  /*17c10*/  HMMA.16816.F32.BF16 R40, R104.reuse, R6, R40 ;  /* 0x000000066828723c */ /* 0x040fec0000041828 */
[C---:B---3--:R-:W-:Y:S06]  /*17c20*/  HMMA.16816.F32.BF16 R44, R104.reuse, R8, R44 ;  /* 0x00000008682c723c */ /* 0x048fec000004182c */
[C---:B------:R-:W-:Y:S06]  /*17c30*/  HMMA.16816.F32.BF16 R48, R104.reuse, R10, R48 ;  /* 0x0000000a6830723c */ /* 0x040fec0000041830 */
[C---:B-1----:R-:W-:Y:S06]  /*17c40*/  HMMA.16816.F32.BF16 R52, R104.reuse, R12, R52 ;  /* 0x0000000c6834723c */ /* 0x042fec0000041834 */
[C---:B------:R-:W-:Y:S06]  /*17c50*/  HMMA.16816.F32.BF16 R56, R104.reuse, R14, R56 ;  /* 0x0000000e6838723c */ /* 0x040fec0000041838 */
[C---:B----4-:R-:W-:Y:S06]  /*17c60*/  HMMA.16816.F32.BF16 R60, R104.reuse, R16, R60 ;  /* 0x00000010683c723c */ /* 0x050fec000004183c */
[----:B------:R-:W-:Y:S01]  /*17c70*/  HMMA.16816.F32.BF16 R64, R104, R18, R64 ;  /* 0x000000126840723c */ /* 0x000fe20000041840 */
[----:B------:R-:W-:Y:S11]  /*17c80*/  @!UPT UIADD3 URZ, URZ, URZ, URZ ;  /* 0x0000003f3f3ff290 */ /* 0x000ff6000fffe03f */
[----:B------:R-:W-:Y:S01]  /*17c90*/  @!UPT UIADD3 URZ, URZ, URZ, URZ ;  /* 0x0000003f3f3ff290 */ /* 0x000fe2000fffe03f */
[----:B------:R-:W-:Y:S11]  /*17ca0*/  @P0 BRA `(.L_x_6618) ;  /* 0xffffffd000140947 */ /* 0x000ff6000383ffff */
.L_x_6614:
        /* <DEDUP_REMOVED lines=213> */
.L_x_6620:
[----:B------:R-:W-:Y:S05]  /*18a00*/  BSYNC B0 ;  /* 0x0000000000007941 */ /* 0x000fea0003800000 */
.L_x_6619:
        /* <DEDUP_REMOVED lines=34> */
.L_x_6622:
[----:B------:R-:W-:Y:S05]  /*18c30*/  BSYNC B0 ;  /* 0x0000000000007941 */ /* 0x000fea0003800000 */
.L_x_6621:
        /* <DEDUP_REMOVED lines=10> */
.L_x_6624:
[----:B------:R-:W-:Y:S05]  /*18ce0*/  BSYNC B0 ;  /* 0x0000000000007941 */ /* 0x000fea0003800000 */
.L_x_6623:
        /* <DEDUP_REMOVED lines=9> */
.L_x_6626:
[----:B------:R-:W-:Y:S05]  /*18d80*/  BSYNC B0 ;  /* 0x0000000000007941 */ /* 0x000fea0003800000 */
.L_x_6625:
        /* <DEDUP_REMOVED lines=9> */
.L_x_6628:
[----:B------:R-:W-:Y:S05]  /*18e20*/  BSYNC B0 ;  /* 0x0000000000007941 */ /* 0x000fea0003800000 */
.L_x_6627:
        /* <DEDUP_REMOVED lines=9> */
.L_x_6630:
[----:B------:R-:W-:Y:S05]  /*18ec0*/  BSYNC B0 ;  /* 0x0000000000007941 */ /* 0x000fea0003800000 */
.L_x_6629:
        /* <DEDUP_REMOVED lines=9> */
.L_x_6632:
[----:B------:R-:W-:Y:S05]  /*18f60*/  BSYNC B0 ;  /* 0x0000000000007941 */ /* 0x000fea0003800000 */
.L_x_6631:
        /* <DEDUP_REMOVED lines=9> */
.L_x_6634:
[----:B------:R-:W-:Y:S05]  /*19000*/  BSYNC B0 ;  /* 0x0000000000007941 */ /* 0x000fea0003800000 */
.L_x_6633:
        /* <DEDUP_REMOVED lines=8> */
.L_x_6635:
        /* <DEDUP_REMOVED lines=15> */
.L_x_8521:


//--------------------- .text._ZN5flash24flash_fwd_splitkv_kernelI23Flash_fwd_kernel_traitsILi128ELi64ELi64ELi4ELb0ELb0EN7cutlass10bfloat16_tE19Flash_kernel_traitsILi128ELi64ELi64ELi4ES3_EELb1ELb0ELb0ELb1ELb1ELb0ELb0ELb0EEEvNS_16Flash_fwd_paramsE --------------------------
	.section	.text._ZN5flash24flash_fwd_splitkv_kernelI23Flash_fwd_kernel_traitsILi128ELi64ELi64ELi4ELb0ELb0EN7cutlass10bfloat16_tE19Flash_kernel_traitsILi128ELi64ELi64ELi4ES3_EELb1ELb0ELb0ELb1ELb1ELb0ELb0ELb0EEEvNS_16Flash_fwd_paramsE,"ax",@progbits
	.align	128
        .global         _ZN5flash24flash_fwd_splitkv_kernelI23Flash_fwd_kernel_traitsILi128ELi64ELi64ELi4ELb0ELb0EN7cutlass10bfloat16_tE19Flash_kernel_traitsILi128ELi64ELi64ELi4ES3_EELb1ELb0ELb0ELb1ELb1ELb0ELb0ELb0EEEvNS_16Flash_fwd_paramsE
        .type           _ZN5flash24flash_fwd_splitkv_kernelI23Flash_fwd_kernel_traitsILi128ELi64ELi64ELi4ELb0ELb0EN7cutlass10bfloat16_tE19Flash_kernel_traitsILi128ELi64ELi64ELi4ES3_EELb1ELb0ELb0ELb1ELb1ELb0ELb0ELb0EEEvNS_16Flash_fwd_paramsE,@function
        .size           _ZN5flash24flash_fwd_splitkv_kernelI23Flash_fwd_kernel_traitsILi128ELi64ELi64ELi4ELb0ELb0EN7cutlass10bfloat16_tE19Flash_kernel_traitsILi128ELi64ELi64ELi4ES3_EELb1ELb0ELb0ELb1ELb1ELb0ELb0ELb0EEEvNS_16Flash_fwd_paramsE,(.L_x_8522 - _ZN5flash24flash_fwd_splitkv_kernelI23Flash_fwd_kernel_traitsILi128ELi64ELi64ELi4ELb0ELb0EN7cutlass10bfloat16_tE19Flash_kernel_traitsILi128ELi64ELi64ELi4ES3_EELb1ELb0ELb0ELb1ELb1ELb0ELb0ELb0EEEvNS_16Flash_fwd_paramsE)
        .other          _ZN5flash24flash_fwd_splitkv_kernelI23Flash_fwd_kernel_traitsILi128ELi64ELi64ELi4ELb0ELb0EN7cutlass10bfloat16_tE19Flash_kernel_traitsILi128ELi64ELi64ELi4ES3_EELb1ELb0ELb0ELb1ELb1ELb0ELb0ELb0EEEvNS_16Flash_fwd_paramsE,@"STO_CUDA_ENTRY STV_DEFAULT"
_ZN5flash24flash_fwd_splitkv_kernelI23Flash_fwd_kernel_traitsILi128ELi64ELi64ELi4ELb0ELb0EN7cutlass10bfloat16_tE19Flash_kernel_traitsILi128ELi64ELi64ELi4ES3_EELb1ELb0ELb0ELb1ELb1ELb0ELb0ELb0EEEvNS_16Flash_fwd_paramsE:
.text._ZN5flash24flash_fwd_splitkv_kernelI23Flash_fwd_kernel_traitsILi128ELi64ELi64ELi4ELb0ELb0EN7cutlass10bfloat16_tE19Flash_kernel_traitsILi128ELi64ELi64ELi4ES3_EELb1ELb0ELb0ELb1ELb1ELb0ELb0ELb0EEEvNS_16Flash_fwd_paramsE:
        /* <DEDUP_REMOVED lines=60> */
[C---:B------:R-:W-:Y:S01]  /*03c0*/  IMAD R0, R88.reuse, UR7, R9 ;  /* 0x0000000758007c24 */ /* 0x040fe2000f8e0209 */
[C---:B------:R-:W-:Y:S01]  /*03d0*/  LOP3.LUT P4, RZ, R7.reuse, 0x7, RZ, 0xc0, !PT ;  /* 0x0000000707ff7812 */ /* 0x040fe2000788c0ff */
[----:B------:R-:W-:Y:S01]  /*03e0*/  IMAD.IADD R4, R7, 0x1, -R4 ;  /* 0x0000000107047824 */ /* 0x000fe200078e0a04 */
[----:B------:R-:W-:Y:S01]  /*03f0*/  SHF.R.S32.HI R6, RZ, 0x1f, R2 ;  /* 0x0000001fff067819 */ /* 0x000fe20000011402 */
[----:B------:R-:W-:Y:S01]  /*0400*/  IMAD R3, R3, UR4, RZ ;  /* 0x0000000403037c24 */ /* 0x000fe2000f8e02ff */
[----:B------:R-:W-:Y:S01]  /*0410*/  IADD3 R7, -R88, UR17, RZ ;  /* 0x0000001158077c10 */ /* 0x000fe2000fffe1ff */
[----:B------:R-:W-:-:S02]  /*0420*/  IMAD.SHL.U32 R4, R4, 0x8, RZ ;  /* 0x0000000804047824 */ /* 0x000fc400078e00ff */
        /* <DEDUP_REMOVED lines=9> */
[----:B------:R-:W-:-:S04]  /*04c0*/  IMAD.WIDE.U32 R8, R11, UR4, R4 ;  /* 0x000000040b087c25 */ /* 0x000fc8000f8e0004 */
[----:B------:R-:W-:Y:S01]  /*04d0*/  IMAD R0, R11, UR5, R0 ;  /* 0x000000050b007c24 */ /* 0x000fe2000f8e0200 */
[----:B------:R-:W-:Y:S01]  /*04e0*/  ULDC.64 UR4, c[0x0][0x2b0] ;  /* 0x0000ac0000047ab9 */ /* 0x000fe20000000a00 */
[----:B------:R-:W-:Y:S01]  /*04f0*/  IMAD R3, R14, UR8, R11 ;  /* 0x000000080e037c24 */ /* 0x000fe2000f8e020b */
[----:B------:R-:W-:Y:S01]  /*0500*/  USHF.L.U32 UR8, UR7, 0x5, URZ ;  /* 0x0000000507087899 */ /* 0x000fe2000800063f */
[----:B------:R-:W-:Y:S02]  /*0510*/  IMAD.IADD R9, R9, 0x1, R0 ;  /* 0x0000000109097824 */ /* 0x000fe400078e0200 */
[----:B------:R-:W-:Y:S01]  /*0520*/  IMAD R5, R6, UR6, RZ ;  /* 0x0000000606057c24 */ /* 0x000fe2000f8e02ff */
[----:B------:R-:W-:Y:S01]  /*0530*/  UIADD3 UR8, UR11, UR8, URZ ;  /* 0x000000080b087290 */ /* 0x000fe2000fffe03f */
[----:B------:R-:W-:Y:S02]  /*0540*/  IMAD R3, R3, UR17, R88 ;  /* 0x0000001103037c24 */ /* 0x000fe4000f8e0258 */
[----:B------:R-:W-:-:S02]  /*0550*/  IMAD R5, R2, UR7, R5 ;  /* 0x0000000702057c24 */ /* 0x000fc4000f8e0205 */
[C---:B------:R-:W-:Y:S01]  /*0560*/  IMAD.WIDE.U32 R8, R2.reuse, UR6, R8 ;  /* 0x0000000602087c25 */ /* 0x040fe2000f8e0008 */
[----:B------:R-:W-:Y:S01]  /*0570*/  IADD3 R4, P0, R3, R2, RZ ;  /* 0x0000000203047210 */ /* 0x000fe20007f1e0ff */
[----:B------:R-:W-:Y:S02]  /*0580*/  ULDC.64 UR6, c[0x0][0x280] ;  /* 0x0000a00000067ab9 */ /* 0x000fe40000000a00 */
[----:B------:R-:W-:Y:S01]  /*0590*/  VIADD R0, R2, 0x10 ;  /* 0x0000001002007836 */ /* 0x000fe20000000000 */
[----:B------:R-:W-:Y:S01]  /*05a0*/  LEA R10, P1, R8, UR6, 0x1 ;  /* 0x00000006080a7c11 */ /* 0x000fe2000f8208ff */
[----:B------:R-:W-:Y:S01]  /*05b0*/  IMAD.IADD R5, R9, 0x1, R5 ;  /* 0x0000000109057824 */ /* 0x000fe200078e0205 */
[----:B------:R-:W-:Y:S02]  /*05c0*/  LEA.HI.X.SX32 R3, R3, R6, 0x1, P0 ;  /* 0x0000000603037211 */ /* 0x000fe400000f0eff */
[----:B------:R-:W-:Y:S01]  /*05d0*/  ISETP.GE.OR P3, PT, R0, R7, P4 ;  /* 0x000000070000720c */ /* 0x000fe20002766670 */
[----:B------:R-:W-:Y:S01]  /*05e0*/  VIADD R0, R2, 0x20 ;  /* 0x0000002002007836 */ /* 0x000fe20000000000 */
[----:B------:R-:W-:-:S02]  /*05f0*/  LEA R12, P0, R4, UR4, 0x2 ;  /* 0x00000004040c7c11 */ /* 0x000fc4000f8010ff */
[----:B------:R-:W-:Y:S02]  /*0600*/  LEA.HI.X R11, R8, UR7, R5, 0x1, P1 ;  /* 0x00000007080b7c11 */ /* 0x000fe400088f0c05 */
        /* <DEDUP_REMOVED lines=29> */
.L_x_6636:
        /* <DEDUP_REMOVED lines=22> */
.L_x_6637:
        /* <DEDUP_REMOVED lines=37> */
[----:B-----5:R-:W1:Y:S08]  /*0b90*/  I2F.RP R15, R0 ;  /* 0x00000000000f7306 */ /* 0x020e700000209400 */
[----:B-1----:R-:W1:Y:S02]  /*0ba0*/  MUFU.RCP R12, R15 ;  /* 0x0000000f000c7308 */ /* 0x002e640000001000 */
[----:B-1----:R-:W-:-:S06]  /*0bb0*/  VIADD R12, R12, 0xffffffe ;  /* 0x0ffffffe0c0c7836 */ /* 0x002fcc0000000000 */
[----:B------:R-:W1:Y:S02]  /*0bc0*/  F2I.FTZ.U32.TRUNC.NTZ R13, R12 ;  /* 0x0000000c000d7305 */ /* 0x000e64000021f000 */
[----:B-1----:R-:W-:Y:S01]  /*0bd0*/  IADD3 R4, RZ, -R13, RZ ;  /* 0x8000000dff047210 */ /* 0x002fe20007ffe0ff */
[----:B------:R-:W-:-:S04]  /*0be0*/  IMAD.MOV.U32 R12, RZ, RZ, RZ ;  /* 0x000000ffff0c7224 */ /* 0x000fc800078e00ff */
        /* <DEDUP_REMOVED lines=13> */
[----:B------:R-:W-:Y:S02]  /*0cc0*/  @P1 IADD3 R10, R10, 0x1, RZ ;  /* 0x000000010a0a1810 */ /* 0x000fe40007ffe0ff */
[----:B------:R-:W-:-:S04]  /*0cd0*/  ISETP.NE.AND P1, PT, R2, RZ, PT ;  /* 0x000000ff0200720c */ /* 0x000fc80003f25270 */
[----:B------:R-:W-:-:S09]  /*0ce0*/  @!P0 IMAD.MOV R10, RZ, RZ, -R10 ;  /* 0x000000ffff0a8224 */ /* 0x000fd200078e0a0a */
[----:B------:R-:W-:-:S04]  /*0cf0*/  @!P1 LOP3.LUT R10, RZ, R2, RZ, 0x33, !PT ;  /* 0x00000002ff0a9212 */ /* 0x000fc800078e33ff */
[----:B------:R-:W-:Y:S02]  /*0d00*/  SHF.R.S32.HI R9, RZ, 0x1f, R10 ;  /* 0x0000001fff097819 */ /* 0x000fe4000001140a */
[----:B---3--:R-:W-:Y:S01]  /*0d10*/  SHF.R.S32.HI R15, RZ, 0x1f, R24 ;  /* 0x0000001fff0f7819 */ /* 0x008fe20000011418 */
[----:B------:R-:W-:-:S04]  /*0d20*/  IMAD.WIDE.U32 R12, R24, UR8, RZ ;  /* 0x00000008180c7c25 */ /* 0x000fc8000f8e00ff */
[C---:B------:R-:W-:Y:S02]  /*0d30*/  IMAD R3, R15.reuse, UR8, RZ ;  /* 0x000000080f037c24 */ /* 0x040fe4000f8e02ff */
[----:B------:R-:W-:Y:S02]  /*0d40*/  IMAD R15, R15, UR4, RZ ;  /* 0x000000040f0f7c24 */ /* 0x000fe4000f8e02ff */
[----:B------:R-:W-:Y:S02]  /*0d50*/  IMAD R4, R24, UR9, R3 ;  /* 0x0000000918047c24 */ /* 0x000fe4000f8e0203 */
[----:B------:R-:W-:Y:S02]  /*0d60*/  IMAD R3, R0, UR6, RZ ;  /* 0x0000000600037c24 */ /* 0x000fe4000f8e02ff */
[----:B------:R-:W-:Y:S01]  /*0d70*/  IMAD R15, R24, UR5, R15 ;  /* 0x00000005180f7c24 */ /* 0x000fe2000f8e020f */
[----:B------:R-:W-:Y:S01]  /*0d80*/  IADD3 R13, R13, R4, RZ ;  /* 0x000000040d0d7210 */ /* 0x000fe20007ffe0ff */
[----:B------:R-:W-:-:S02]  /*0d90*/  IMAD R3, R8, UR7, R3 ;  /* 0x0000000708037c24 */ /* 0x000fc4000f8e0203 */
[----:B------:R-:W-:-:S04]  /*0da0*/  IMAD.WIDE.U32 R24, R24, UR4, RZ ;  /* 0x0000000418187c25 */ /* 0x000fc8000f8e00ff */
[----:B------:R-:W-:Y:S01]  /*0db0*/  IMAD.WIDE.U32 R20, R8, UR6, R12 ;  /* 0x0000000608147c25 */ /* 0x000fe2000f8e000c */
[----:B------:R-:W-:-:S03]  /*0dc0*/  IADD3 R15, R25, R15, RZ ;  /* 0x0000000f190f7210 */ /* 0x000fc60007ffe0ff */
[----:B------:R-:W-:Y:S02]  /*0dd0*/  IMAD.IADD R21, R21, 0x1, R3 ;  /* 0x0000000115157824 */ /* 0x000fe400078e0203 */
[----:B------:R-:W-:Y:S02]  /*0de0*/  IMAD R13, R9, UR10, RZ ;  /* 0x0000000a090d7c24 */ /* 0x000fe4000f8e02ff */
[----:B------:R-:W-:-:S04]  /*0df0*/  IMAD.WIDE.U32 R20, R10, UR10, R20 ;  /* 0x0000000a0a147c25 */ /* 0x000fc8000f8e0014 */
[----:B------:R-:W-:-:S05]  /*0e00*/  IMAD R13, R10, UR11, R13 ;  /* 0x0000000b0a0d7c24 */ /* 0x000fca000f8e020d */
[----:B------:R-:W-:Y:S01]  /*0e10*/  IADD3 R13, R21, R13, RZ ;  /* 0x0000000d150d7210 */ /* 0x000fe20007ffe0ff */
[----:B------:R-:W-:Y:S06]  /*0e20*/  BRA `(.L_x_6639) ;  /* 0x0000000000e47947 */ /* 0x000fec0003800000 */
.L_x_6638:
[----:B------:R-:W1:Y:S01]  /*0e30*/  LDC R16, c[0x0][0x278] ;  /* 0x00009e00ff107b82 */ /* 0x000e620000000800 */
[----:B------:R-:W-:Y:S01]  /*0e40*/  SHF.R.S32.HI R9, RZ, 0x1f, R19 ;  /* 0x0000001fff097819 */ /* 0x000fe20000011413 */
[----:B------:R-:W-:Y:S01]  /*0e50*/  ULDC.64 UR6, c[0x0][0x248] ;  /* 0x0000920000067ab9 */ /* 0x000fe20000000a00 */
[----:B------:R-:W-:-:S05]  /*0e60*/  ULDC.64 UR8, c[0x0][0x230] ;  /* 0x00008c0000087ab9 */ /* 0x000fca0000000a00 */
[----:B------:R-:W3:Y:S01]  /*0e70*/  LDC.64 R12, c[0x0][0x250] ;  /* 0x00009400ff0c7b82 */ /* 0x000ee20000000a00 */
[----:B-1----:R-:W-:-:S04]  /*0e80*/  IABS R3, R16 ;  /* 0x0000001000037213 */ /* 0x002fc80000000000 */
[----:B------:R-:W1:Y:S01]  /*0e90*/  I2F.RP R8, R3 ;  /* 0x0000000300087306 */ /* 0x000e620000209400 */
[-C--:B---3--:R-:W-:Y:S02]  /*0ea0*/  IMAD R18, R9, R12.reuse, RZ ;  /* 0x0000000c09127224 */ /* 0x088fe400078e02ff */
[----:B------:R-:W-:-:S04]  /*0eb0*/  IMAD.WIDE.U32 R22, R19, R12, RZ ;  /* 0x0000000c13167225 */ /* 0x000fc800078e00ff */
[----:B------:R-:W-:Y:S01]  /*0ec0*/  IMAD R13, R19, R13, R18 ;  /* 0x0000000d130d7224 */ /* 0x000fe200078e0212 */
[----:B-1----:R-:W1:Y:S04]  /*0ed0*/  MUFU.RCP R4, R8 ;  /* 0x0000000800047308 */ /* 0x002e680000001000 */
[----:B------:R-:W-:Y:S02]  /*0ee0*/  IADD3 R23, R23, R13, RZ ;  /* 0x0000000d17177210 */ /* 0x000fe40007ffe0ff */
[----:B-1----:R-:W-:Y:S02]  /*0ef0*/  IADD3 R4, R4, 0xffffffe, RZ ;  /* 0x0ffffffe04047810 */ /* 0x002fe40007ffe0ff */
[----:B------:R-:W-:Y:S02]  /*0f00*/  LEA R8, R28, 0xffffffc0, 0x6 ;  /* 0xffffffc01c087811 */ /* 0x000fe400078e30ff */
[----:B------:R-:W1:Y:S02]  /*0f10*/  F2I.FTZ.U32.TRUNC.NTZ R5, R4 ;  /* 0x0000000400057305 */ /* 0x000e64000021f000 */
[----:B------:R-:W-:-:S02]  /*0f20*/  IADD3 R20, P1, R19, R8, RZ ;  /* 0x0000000813147210 */ /* 0x000fc40007f3e0ff */
        /* <DEDUP_REMOVED lines=9> */
[----:B------:R-:W-:Y:S01]  /*0fc0*/  IMAD R0, R3, R0, R2 ;  /* 0x0000000003007224 */ /* 0x000fe200078e0202 */
[----:B------:R-:W-:-:S04]  /*0fd0*/  LOP3.LUT R2, R11, R16, RZ, 0x3c, !PT ;  /* 0x000000100b027212 */ /* 0x000fc800078e3cff */
[----:B------:R-:W-:-:S13]  /*0fe0*/  ISETP.GT.U32.AND P0, PT, R3, R0, PT ;  /* 0x000000000300720c */ /* 0x000fda0003f04070 */
[-C--:B------:R-:W-:Y:S02]  /*0ff0*/  @!P0 IADD3 R0, R0, -R3.reuse, RZ ;  /* 0x8000000300008210 */ /* 0x080fe40007ffe0ff */
[----:B------:R-:W-:Y:S02]  /*1000*/  @!P0 IADD3 R10, R10, 0x1, RZ ;  /* 0x000000010a0a8810 */ /* 0x000fe40007ffe0ff */
[----:B------:R-:W-:Y:S02]  /*1010*/  ISETP.GE.U32.AND P2, PT, R0, R3, PT ;  /* 0x000000030000720c */ /* 0x000fe40003f46070 */
[----:B------:R-:W-:Y:S02]  /*1020*/  SHF.R.S32.HI R0, RZ, 0x1f, R8 ;  /* 0x0000001fff007819 */ /* 0x000fe40000011408 */
[----:B------:R-:W-:-:S03]  /*1030*/  ISETP.NE.AND P0, PT, R16, RZ, PT ;  /* 0x000000ff1000720c */ /* 0x000fc60003f05270 */
[----:B------:R-:W-:Y:S01]  /*1040*/  IMAD.X R17, R9, 0x1, R0, P1 ;  /* 0x0000000109117824 */ /* 0x000fe200008e0600 */
[----:B------:R-:W-:Y:S02]  /*1050*/  ISETP.GE.AND P1, PT, R2, RZ, PT ;  /* 0x000000ff0200720c */ /* 0x000fe40003f26270 */
[----:B------:R-:W3:Y:S01]  /*1060*/  LDC.64 R2, c[0x0][0x238] ;  /* 0x00008e00ff027b82 */ /* 0x000ee20000000a00 */
[----:B------:R-:W-:Y:S01]  /*1070*/  IMAD R17, R17, UR6, RZ ;  /* 0x0000000611117c24 */ /* 0x000fe2000f8e02ff */
[----:B-----5:R-:W-:Y:S02]  /*1080*/  SHF.R.S32.HI R9, RZ, 0x1f, R15 ;  /* 0x0000001fff097819 */ /* 0x020fe4000001140f */
[----:B------:R-:W-:Y:S01]  /*1090*/  @P2 IADD3 R10, R10, 0x1, RZ ;  /* 0x000000010a0a2810 */ /* 0x000fe20007ffe0ff */
[C---:B------:R-:W-:Y:S02]  /*10a0*/  IMAD R17, R20.reuse, UR7, R17 ;  /* 0x0000000714117c24 */ /* 0x040fe4000f8e0211 */
[----:B------:R-:W-:-:S04]  /*10b0*/  IMAD.WIDE.U32 R20, R20, UR6, RZ ;  /* 0x0000000614147c25 */ /* 0x000fc8000f8e00ff */
[----:B------:R-:W-:Y:S01]  /*10c0*/  @!P1 IADD3 R10, -R10, RZ, RZ ;  /* 0x000000ff0a0a9210 */ /* 0x000fe20007ffe1ff */
[----:B------:R-:W-:Y:S01]  /*10d0*/  IMAD.IADD R21, R21, 0x1, R17 ;  /* 0x0000000115157824 */ /* 0x000fe200078e0211 */
[----:B------:R-:W-:Y:S01]  /*10e0*/  @!P0 LOP3.LUT R10, RZ, R16, RZ, 0x33, !PT ;  /* 0x00000010ff0a8212 */ /* 0x000fe200078e33ff */
[----:B------:R-:W-:Y:S02]  /*10f0*/  IMAD R18, R9, UR8, RZ ;  /* 0x0000000809127c24 */ /* 0x000fe4000f8e02ff */
[----:B------:R-:W-:-:S04]  /*1100*/  IMAD.WIDE.U32 R20, R15, UR8, R20 ;  /* 0x000000080f147c25 */ /* 0x000fc8000f8e0014 */
[----:B------:R-:W-:Y:S02]  /*1110*/  IMAD R18, R15, UR9, R18 ;  /* 0x000000090f127c24 */ /* 0x000fe4000f8e0212 */
[----:B---3--:R-:W-:Y:S01]  /*1120*/  IMAD R12, R9, R2, RZ ;  /* 0x00000002090c7224 */ /* 0x008fe200078e02ff */
[----:B------:R-:W-:Y:S01]  /*1130*/  SHF.R.S32.HI R9, RZ, 0x1f, R10 ;  /* 0x0000001fff097819 */ /* 0x000fe2000001140a */
[----:B------:R-:W-:Y:S02]  /*1140*/  IMAD.IADD R21, R21, 0x1, R18 ;  /* 0x0000000115157824 */ /* 0x000fe400078e0212 */
[----:B------:R-:W-:Y:S02]  /*1150*/  IMAD R3, R15, R3, R12 ;  /* 0x000000030f037224 */ /* 0x000fe400078e020c */
[----:B-1----:R-:W-:Y:S02]  /*1160*/  IMAD R12, R9, R4, RZ ;  /* 0x00000004090c7224 */ /* 0x002fe400078e02ff */
[----:B------:R-:W-:-:S04]  /*1170*/  IMAD.WIDE.U32 R24, R15, R2, R22 ;  /* 0x000000020f187225 */ /* 0x000fc800078e0016 */
[----:B------:R-:W-:Y:S01]  /*1180*/  IMAD.WIDE.U32 R20, R10, R4, R20 ;  /* 0x000000040a147225 */ /* 0x000fe200078e0014 */
[----:B------:R-:W-:-:S03]  /*1190*/  IADD3 R15, R25, R3, RZ ;  /* 0x00000003190f7210 */ /* 0x000fc60007ffe0ff */
[----:B------:R-:W-:-:S05]  /*11a0*/  IMAD R5, R10, R5, R12 ;  /* 0x000000050a057224 */ /* 0x000fca00078e020c */
[----:B------:R-:W-:-:S07]  /*11b0*/  IADD3 R13, R21, R5, RZ ;  /* 0x00000005150d7210 */ /* 0x000fce0007ffe0ff */
.L_x_6639:
        /* <DEDUP_REMOVED lines=8> */
[----:B------:R-:W-:Y:S01]  /*1240*/  LOP3.LUT R4, R2, 0xfffffff8, RZ, 0xc0, !PT ;  /* 0xfffffff802047812 */ /* 0x000fe200078ec0ff */
[----:B------:R-:W-:Y:S01]  /*1250*/  ULDC.64 UR10, c[0x0][0x268] ;  /* 0x00009a00000a7ab9 */ /* 0x000fe20000000a00 */
[----:B------:R-:W-:Y:S01]  /*1260*/  SHF.R.S32.HI R22, RZ, 0x3, R2 ;  /* 0x00000003ff167819 */ /* 0x000fe20000011402 */
[----:B------:R-:W-:Y:S01]  /*1270*/  IMAD R12, R14, UR5, R3 ;  /* 0x000000050e0c7c24 */ /* 0x000fe2000f8e0203 */
[----:B------:R-:W-:Y:S01]  /*1280*/  SHF.R.S32.HI R19, RZ, 0x4, R16 ;  /* 0x00000004ff137819 */ /* 0x000fe20000011410 */
[----:B------:R-:W-:Y:S01]  /*1290*/  IMAD.IADD R5, R7, 0x1, -R4 ;  /* 0x0000000107057824 */ /* 0x000fe200078e0a04 */
[--C-:B------:R-:W-:Y:S01]  /*12a0*/  SHF.R.S32.HI R23, RZ, 0x1f, R22.reuse ;  /* 0x0000001fff177819 */ /* 0x100fe20000011416 */
[----:B------:R-:W-:Y:S01]  /*12b0*/  IMAD.SHL.U32 R21, R22, 0x40, RZ ;  /* 0x0000004016157824 */ /* 0x000fe200078e00ff */
[C---:B------:R-:W-:Y:S01]  /*12c0*/  LEA.HI R4, R16.reuse, R19, RZ, 0x1 ;  /* 0x0000001310047211 */ /* 0x040fe200078f08ff */
[----:B------:R-:W-:Y:S01]  /*12d0*/  IMAD.SHL.U32 R166, R5, 0x8, RZ ;  /* 0x0000000805a67824 */ /* 0x000fe200078e00ff */
[----:B------:R-:W-:Y:S01]  /*12e0*/  LOP3.LUT R16, R16, 0xfffffff0, RZ, 0xc0, !PT ;  /* 0xfffffff010107812 */ /* 0x000fe200078ec0ff */
[----:B------:R-:W-:Y:S01]  /*12f0*/  IMAD.WIDE R26, R27, 0x40, R22 ;  /* 0x000000401b1a7825 */ /* 0x000fe200078e0216 */
[----:B------:R-:W-:Y:S01]  /*1300*/  LOP3.LUT R21, R21, 0x1c0, RZ, 0xc0, !PT ;  /* 0x000001c015157812 */ /* 0x000fe200078ec0ff */
[----:B------:R-:W-:Y:S01]  /*1310*/  ULDC.64 UR12, c[0x0][0x210] ;  /* 0x00008400000c7ab9 */ /* 0x000fe20000000a00 */
[----:B------:R-:W-:Y:S01]  /*1320*/  SHF.R.S32.HI R167, RZ, 0x1f, R166 ;  /* 0x0000001fffa77819 */ /* 0x000fe200000114a6 */
[----:B------:R-:W-:Y:S01]  /*1330*/  IMAD.IADD R16, R7, 0x1, -R16 ;  /* 0x0000000107107824 */ /* 0x000fe200078e0a10 */
[--C-:B------:R-:W-:Y:S01]  /*1340*/  LOP3.LUT R17, R21, 0x38, R166.reuse, 0xf8, !PT ;  /* 0x0000003815117812 */ /* 0x100fe200078ef8a6 */
[----:B------:R-:W-:Y:S01]  /*1350*/  IMAD R9, R9, UR10, RZ ;  /* 0x0000000a09097c24 */ /* 0x000fe2000f8e02ff */
[----:B------:R-:W-:Y:S01]  /*1360*/  SHF.R.U32.HI R18, RZ, 0x3, R21 ;  /* 0x00000003ff127819 */ /* 0x000fe20000011615 */
[----:B------:R-:W-:Y:S01]  /*1370*/  IMAD.WIDE.U32 R32, R14, UR4, R166 ;  /* 0x000000040e207c25 */ /* 0x000fe2000f8e00a6 */
[----:B------:R-:W-:Y:S01]  /*1380*/  SHF.R.S32.HI R3, RZ, 0x1f, R16 ;  /* 0x0000001fff037819 */ /* 0x000fe20000011410 */
[----:B------:R-:W-:Y:S01]  /*1390*/  ULDC.64 UR4, c[0x0][0x258] ;  /* 0x0000960000047ab9 */ /* 0x000fe20000000a00 */
[----:B------:R-:W-:Y:S01]  /*13a0*/  LOP3.LUT R18, R17, R18, RZ, 0x3c, !PT ;  /* 0x0000001211127212 */ /* 0x000fe200078e3cff */
[----:B------:R-:W-:Y:S01]  /*13b0*/  IMAD.IADD R33, R33, 0x1, R12 ;  /* 0x0000000121217824 */ /* 0x000fe200078e020c */
[----:B------:R-:W-:Y:S01]  /*13c0*/  SHF.R.S32.HI R12, RZ, 0x1f, R11 ;  /* 0x0000001fff0c7819 */ /* 0x000fe2000001140b */
[----:B------:R-:W-:Y:S01]  /*13d0*/  IMAD.SHL.U32 R17, R5, 0x40, RZ ;  /* 0x0000004005117824 */ /* 0x000fe200078e00ff */
[C---:B------:R-:W-:Y:S01]  /*13e0*/  IADD3 R24, P0, R166.reuse, R24, RZ ;  /* 0x00000018a6187210 */ /* 0x040fe20007f1e0ff */
[----:B------:R-:W-:Y:S01]  /*13f0*/  IMAD.WIDE.U32 R32, R11, UR4, R32 ;  /* 0x000000040b207c25 */ /* 0x000fe2000f8e0020 */
[----:B------:R-:W-:-:S02]  /*1400*/  IADD3 R20, P1, R166, R20, RZ ;  /* 0x00000014a6147210 */ /* 0x000fc40007f3e0ff */
[----:B------:R-:W-:Y:S01]  /*1410*/  LEA.HI R3, R3, R16, RZ, 0x3 ;  /* 0x0000001003037211 */ /* 0x000fe200078f18ff */
[----:B------:R-:W-:Y:S01]  /*1420*/  IMAD R12, R12, UR4, RZ ;  /* 0x000000040c0c7c24 */ /* 0x000fe2000f8e02ff */
[----:B------:R-:W-:Y:S01]  /*1430*/  LOP3.LUT R17, R17, 0x1c0, RZ, 0xc0, !PT ;  /* 0x000001c011117812 */ /* 0x000fe200078ec0ff */
[----:B------:R-:W-:Y:S01]  /*1440*/  IMAD.X R25, R167, 0x1, R15, P0 ;  /* 0x00000001a7197824 */ /* 0x000fe200000e060f */
[----:B------:R-:W-:Y:S01]  /*1450*/  LOP3.LUT R15, R3, 0xfffffff8, RZ, 0xc0, !PT ;  /* 0xfffffff8030f7812 */ /* 0x000fe200078ec0ff */
[----:B------:R-:W-:Y:S01]  /*1460*/  IMAD R12, R11, UR5, R12 ;  /* 0x000000050b0c7c24 */ /* 0x000fe2000f8e020c */
[C---:B------:R-:W-:Y:S01]  /*1470*/  IADD3 R8, P0, R22.reuse, R8, RZ ;  /* 0x0000000816087210 */ /* 0x040fe20007f1e0ff */
[----:B------:R-:W-:Y:S01]  /*1480*/  IMAD.X R21, R167, 0x1, R13, P1 ;  /* 0x00000001a7157824 */ /* 0x000fe200008e060d */
[----:B------:R-:W-:Y:S01]  /*1490*/  LOP3.LUT R13, R17, 0x8, R2, 0xf8, !PT ;  /* 0x00000008110d7812 */ /* 0x000fe200078ef802 */
[----:B------:R-:W-:Y:S01]  /*14a0*/  IMAD R11, R23, UR6, RZ ;  /* 0x00000006170b7c24 */ /* 0x000fe2000f8e02ff */
[----:B------:R-:W-:Y:S01]  /*14b0*/  ULDC.64 UR4, c[0x0][0x218] ;  /* 0x0000860000047ab9 */ /* 0x000fe20000000a00 */
[----:B------:R-:W-:Y:S01]  /*14c0*/  IMAD.WIDE.U32 R20, R22, UR6, R20 ;  /* 0x0000000616147c25 */ /* 0x000fe2000f8e0014 */
[----:B------:R-:W-:-:S02]  /*14d0*/  LOP3.LUT R4, R4, 0xfffffffe, RZ, 0xc0, !PT ;  /* 0xfffffffe04047812 */ /* 0x000fc400078ec0ff */
[----:B------:R-:W-:Y:S01]  /*14e0*/  SHF.R.U32.HI R14, RZ, 0x3, R17 ;  /* 0x00000003ff0e7819 */ /* 0x000fe20000011611 */
[----:B------:R-:W-:Y:S02]  /*14f0*/  IMAD R11, R22, UR7, R11 ;  /* 0x00000007160b7c24 */ /* 0x000fe4000f8e020b */
[----:B------:R-:W-:Y:S01]  /*1500*/  IMAD.IADD R2, R16, 0x1, -R15 ;  /* 0x0000000110027824 */ /* 0x000fe200078e0a0f */
[----:B------:R-:W-:Y:S01]  /*1510*/  LOP3.LUT R13, R13, R14, RZ, 0x3c, !PT ;  /* 0x0000000e0d0d7212 */ /* 0x000fe200078e3cff */
[----:B------:R-:W-:Y:S02]  /*1520*/  IMAD R15, R27, UR14, RZ ;  /* 0x0000000e1b0f7c24 */ /* 0x000fe4000f8e02ff */
[----:B------:R-:W-:Y:S02]  /*1530*/  IMAD.IADD R33, R33, 0x1, R12 ;  /* 0x0000000121217824 */ /* 0x000fe400078e020c */
        /* <DEDUP_REMOVED lines=8> */
[----:B------:R-:W-:Y:S01]  /*15c0*/  IMAD.IADD R4, R19, 0x1, -R4 ;  /* 0x0000000113047824 */ /* 0x000fe200078e0a04 */
[----:B------:R-:W-:Y:S01]  /*15d0*/  USHF.L.U32 UR4, UR14, 0x5, URZ ;  /* 0x000000050e047899 */ /* 0x000fe2000800063f */
[----:B------:R-:W-:Y:S01]  /*15e0*/  IMAD R9, R10, UR11, R9 ;  /* 0x0000000b0a097c24 */ /* 0x000fe2000f8e0209 */
[-C--:B------:R-:W-:Y:S01]  /*15f0*/  LEA.HI R19, R30, R7.reuse, RZ, 0x6 ;  /* 0x000000071e137211 */ /* 0x080fe200078f30ff */
[----:B------:R-:W-:Y:S01]  /*1600*/  IMAD.WIDE.U32 R24, R10, UR10, R24 ;  /* 0x0000000a0a187c25 */ /* 0x000fe2000f8e0018 */
[----:B------:R-:W-:Y:S01]  /*1610*/  LEA R10, P0, R26, UR12, 0x1 ;  /* 0x0000000c1a0a7c11 */ /* 0x000fe2000f8008ff */
[----:B------:R-:W-:Y:S01]  /*1620*/  USHF.L.U64.HI UR12, UR14, 0x5, UR15 ;  /* 0x000000050e0c7899 */ /* 0x000fe2000801020f */
[----:B------:R-:W-:Y:S01]  /*1630*/  LEA.HI R30, R30, R7, RZ, 0x5 ;  /* 0x000000071e1e7211 */ /* 0x000fe200078f28ff */
[----:B------:R-:W-:Y:S01]  /*1640*/  IMAD.IADD R15, R27, 0x1, R15 ;  /* 0x000000011b0f7824 */ /* 0x000fe200078e020f */
[----:B------:R-:W-:Y:S01]  /*1650*/  USHF.L.U32 UR15, UR6, 0x5, URZ ;  /* 0x00000005060f7899 */ /* 0x000fe2000800063f */
[----:B------:R-:W-:Y:S01]  /*1660*/  IMAD.SHL.U32 R19, R19, 0x8, RZ ;  /* 0x0000000813137824 */ /* 0x000fe200078e00ff */
[----:B------:R-:W-:Y:S01]  /*1670*/  USHF.L.U64.HI UR14, UR6, 0x5, UR7 ;  /* 0x00000005060e7899 */ /* 0x000fe20008010207 */
[----:B------:R-:W-:Y:S01]  /*1680*/  IMAD.IADD R25, R25, 0x1, R9 ;  /* 0x0000000119197824 */ /* 0x000fe200078e0209 */
[----:B------:R-:W-:Y:S01]  /*1690*/  LEA.HI.X R11, R26, UR13, R15, 0x1, P0 ;  /* 0x0000000d1a0b7c11 */ /* 0x000fe200080f0c0f */
[----:B------:R-:W-:Y:S01]  /*16a0*/  ULDC.64 UR10, c[0x0][0x250] ;  /* 0x00009400000a7ab9 */ /* 0x000fe20000000a00 */
[----:B------:R-:W-:Y:S01]  /*16b0*/  IADD3 R14, P0, R10, UR4, RZ ;  /* 0x000000040a0e7c10 */ /* 0x000fe2000ff1e0ff */
[----:B------:R-:W-:Y:S01]  /*16c0*/  IMAD R9, R0, UR10, RZ ;  /* 0x0000000a00097c24 */ /* 0x000fe2000f8e02ff */
[----:B------:R-:W-:Y:S01]  /*16d0*/  LOP3.LUT R18, R18, 0x7ffffe00, R19, 0xf8, !PT ;  /* 0x7ffffe0012127812 */ /* 0x000fe200078ef813 */
[----:B------:R-:W-:Y:S01]  /*16e0*/  IMAD.WIDE.U32 R24, R8, UR10, R24 ;  /* 0x0000000a08187c25 */ /* 0x000fe2000f8e0018 */
[----:B------:R-:W-:-:S02]  /*16f0*/  IADD3.X R15, R11, UR12, RZ, P0, !PT ;  /* 0x0000000c0b0f7c10 */ /* 0x000fc400087fe4ff */
[----:B------:R-:W-:Y:S01]  /*1700*/  IADD3 R16, P0, R14, UR4, RZ ;  /* 0x000000040e107c10 */ /* 0x000fe2000ff1e0ff */
[----:B------:R-:W-:Y:S01]  /*1710*/  IMAD R9, R8, UR11, R9 ;  /* 0x0000000b08097c24 */ /* 0x000fe2000f8e0209 */
[----:B------:R-:W-:Y:S01]  /*1720*/  LEA R165, R18, UR5, 0x1 ;  /* 0x0000000512a57c11 */ /* 0x000fe2000f8e08ff */
[----:B------:R-:W-:Y:S01]  /*1730*/  IMAD.SHL.U32 R8, R2, 0x40, RZ ;  /* 0x0000004002087824 */ /* 0x000fe200078e00ff */
[----:B------:R-:W-:Y:S01]  /*1740*/  IADD3.X R17, R15, UR12, RZ, P0, !PT ;  /* 0x0000000c0f117c10 */ /* 0x000fe200087fe4ff */
[----:B------:R-:W-:Y:S01]  /*1750*/  IMAD R0, R4, 0x200, R13 ;  /* 0x0000020004007824 */ /* 0x000fe200078e020d */
[----:B------:R-:W-:Y:S01]  /*1760*/  IADD3 R18, P0, R162, UR15, RZ ;  /* 0x0000000fa2127c10 */ /* 0x000fe2000ff1e0ff */
[----:B------:R-:W-:Y:S01]  /*1770*/  @!PT LDS RZ, [RZ] ;  /* 0x00000000fffff984 */ /* 0x000fe20000000800 */
[----:B------:R-:W-:Y:S01]  /*1780*/  @!PT LDS RZ, [RZ] ;  /* 0x00000000fffff984 */ /* 0x000fe20000000800 */
[----:B------:R-:W-:Y:S01]  /*1790*/  @!PT LDS RZ, [RZ] ;  /* 0x00000000fffff984 */ /* 0x000fe20000000800 */
[----:B------:R-:W-:Y:S01]  /*17a0*/  LDGSTS.E.BYPASS.LTC128B.128 [R165], desc[UR18][R10.64] ;  /* 0x000000000aa57fae */ /* 0x000fe2000b901d52 */
[----:B------:R-:W-:Y:S01]  /*17b0*/  IADD3 R22, P1, R16, UR4, RZ ;  /* 0x0000000410167c10 */ /* 0x000fe2000ff3e0ff */
[----:B------:R-:W-:Y:S01]  /*17c0*/  IMAD.IADD R9, R25, 0x1, R9 ;  /* 0x0000000119097824 */ /* 0x000fe200078e0209 */
[----:B------:R-:W-:Y:S01]  /*17d0*/  IADD3.X R19, R163, UR14, RZ, P0, !PT ;  /* 0x0000000ea3137c10 */ /* 0x000fe200087fe4ff */
[----:B------:R1:W-:Y:S01]  /*17e0*/  LDGSTS.E.BYPASS.LTC128B.128 [R165+0x2000], desc[UR18][R10.64+0x80] ;  /* 0x020000800aa57fae */ /* 0x0003e2000b901d52 */
[----:B------:R-:W-:Y:S01]  /*17f0*/  IADD3 R20, P0, R18, UR15, RZ ;  /* 0x0000000f12147c10 */ /* 0x000fe2000ff1e0ff */
[----:B------:R-:W-:Y:S01]  /*1800*/  USHF.L.U64.HI UR11, UR10, 0x5, UR11 ;  /* 0x000000050a0b7899 */ /* 0x000fe2000801020b */
[----:B------:R-:W-:Y:S01]  /*1810*/  IADD3.X R23, R17, UR12, RZ, P1, !PT ;  /* 0x0000000c11177c10 */ /* 0x000fe20008ffe4ff */
[----:B------:R-:W-:Y:S01]  /*1820*/  LDGSTS.E.BYPASS.LTC128B.128 [R165+0x800], desc[UR18][R14.64] ;  /* 0x008000000ea57fae */ /* 0x000fe2000b901d52 */
[----:B------:R-:W-:Y:S01]  /*1830*/  IADD3.X R21, R19, UR14, RZ, P0, !PT ;  /* 0x0000000e13157c10 */ /* 0x000fe200087fe4ff */
[----:B------:R-:W-:Y:S01]  /*1840*/  ULDC.64 UR12, c[0x0][0x220] ;  /* 0x00008800000c7ab9 */ /* 0x000fe20000000a00 */
[----:B------:R-:W-:Y:S01]  /*1850*/  SHF.R.S32.HI R29, RZ, 0x5, R30 ;  /* 0x00000005ff1d7819 */ /* 0x000fe2000001141e */
[----:B------:R2:W-:Y:S01]  /*1860*/  LDGSTS.E.BYPASS.LTC128B.128 [R165+0x2800], desc[UR18][R14.64+0x80] ;  /* 0x028000800ea57fae */ /* 0x0005e2000b901d52 */
[----:B------:R-:W-:Y:S01]  /*1870*/  LEA R31, R0, UR5, 0x1 ;  /* 0x00000005001f7c11 */ /* 0x000fe2000f8e08ff */
[----:B------:R-:W-:Y:S01]  /*1880*/  UIADD3 UR4, UR5, 0x4000, URZ ;  /* 0x0000400005047890 */ /* 0x000fe2000fffe03f */
[----:B------:R-:W-:Y:S01]  /*1890*/  LOP3.LUT P1, RZ, R2, 0x2, RZ, 0xc0, !PT ;  /* 0x0000000202ff7812 */ /* 0x000fe2000782c0ff */
[----:B------:R-:W-:Y:S04]  /*18a0*/  LDGSTS.E.BYPASS.LTC128B.128 [R165+0x1000], desc[UR18][R16.64] ;  /* 0x0100000010a57fae */ /* 0x000fe8000b901d52 */
[----:B------:R-:W-:Y:S01]  /*18b0*/  LDGSTS.E.BYPASS.LTC128B.128 [R165+0x3000], desc[UR18][R16.64+0x80] ;  /* 0x0300008010a57fae */ /* 0x000fe2000b901d52 */
[----:B------:R-:W-:-:S03]  /*18c0*/  LEA R157, R0, UR4, 0x1 ;  /* 0x00000004009d7c11 */ /* 0x000fc6000f8e08ff */
[----:B------:R-:W-:Y:S02]  /*18d0*/  LDGSTS.E.BYPASS.LTC128B.128 [R165+0x1800], desc[UR18][R22.64] ;  /* 0x0180000016a57fae */ /* 0x000fe4000b901d52 */
[----:B------:R-:W-:Y:S02]  /*18e0*/  VIADD R155, R157, 0x20 ;  /* 0x000000209d9b7836 */ /* 0x000fe40000000000 */
[----:B------:R-:W-:Y:S01]  /*18f0*/  LDGSTS.E.BYPASS.LTC128B.128 [R165+0x3800], desc[UR18][R22.64+0x80] ;  /* 0x0380008016a57fae */ /* 0x000fe2000b901d52 */
[----:B-1----:R-:W-:-:S03]  /*1900*/  IMAD.SHL.U32 R11, R4, 0x8, RZ ;  /* 0x00000008040b7824 */ /* 0x002fc600078e00ff */
[----:B------:R-:W-:Y:S01]  /*1910*/  LDGSTS.E.BYPASS.LTC128B.128 [R165+0x4000], desc[UR18][R162.64] ;  /* 0x04000000a2a57fae */ /* 0x000fe2000b901d52 */
[----:B------:R-:W-:-:S03]  /*1920*/  LOP3.LUT R4, R8, 0x1c0, RZ, 0xc0, !PT ;  /* 0x000001c008047812 */ /* 0x000fc600078ec0ff */
[----:B------:R-:W-:Y:S01]  /*1930*/  LDGSTS.E.BYPASS.LTC128B.128 [R165+0x6000], desc[UR18][R162.64+0x80] ;  /* 0x06000080a2a57fae */ /* 0x000fe2000b901d52 */
[----:B------:R-:W-:Y:S02]  /*1940*/  LOP3.LUT R11, R4, 0x8, R11, 0xf8, !PT ;  /* 0x00000008040b7812 */ /* 0x000fe400078ef80b */
[----:B--2---:R-:W-:Y:S01]  /*1950*/  IADD3 R14, P0, R20, UR15, RZ ;  /* 0x0000000f140e7c10 */ /* 0x004fe2000ff1e0ff */
[----:B------:R-:W-:Y:S01]  /*1960*/  LDGSTS.E.BYPASS.LTC128B.128 [R165+0x4800], desc[UR18][R18.64] ;  /* 0x0480000012a57fae */ /* 0x000fe2000b901d52 */
[----:B------:R-:W-:Y:S02]  /*1970*/  SHF.R.U32.HI R4, RZ, 0x3, R4 ;  /* 0x00000003ff047819 */ /* 0x000fe40000011604 */
[----:B------:R-:W-:Y:S01]  /*1980*/  IADD3.X R15, R21, UR14, RZ, P0, !PT ;  /* 0x0000000e150f7c10 */ /* 0x000fe200087fe4ff */
[----:B------:R-:W-:Y:S01]  /*1990*/  LDGSTS.E.BYPASS.LTC128B.128 [R165+0x6800], desc[UR18][R18.64+0x80] ;  /* 0x0680008012a57fae */ /* 0x000fe2000b901d52 */
[----:B------:R-:W-:Y:S01]  /*19a0*/  LEA R160, P0, R24, UR12, 0x1 ;  /* 0x0000000c18a07c11 */ /* 0x000fe2000f8008ff */
[----:B------:R-:W-:-:S02]  /*19b0*/  USHF.L.U32 UR12, UR10, 0x5, URZ ;  /* 0x000000050a0c7899 */ /* 0x000fc4000800063f */
[----:B------:R-:W-:Y:S01]  /*19c0*/  LDGSTS.E.BYPASS.LTC128B.128 [R165+0x5000], desc[UR18][R20.64] ;  /* 0x0500000014a57fae */ /* 0x000fe2000b901d52 */
[----:B------:R-:W-:Y:S01]  /*19d0*/  LEA.HI.X R159, R24, UR13, R9, 0x1, P0 ;  /* 0x0000000d189f7c11 */ /* 0x000fe200080f0c09 */
[----:B------:R-:W-:Y:S01]  /*19e0*/  IMAD.SHL.U32 R9, R3, 0x40, RZ ;  /* 0x0000004003097824 */ /* 0x000fe200078e00ff */
[----:B------:R-:W-:Y:S01]  /*19f0*/  LOP3.LUT R3, R11, R4, RZ, 0x3c, !PT ;  /* 0x000000040b037212 */ /* 0x000fe200078e3cff */
[----:B------:R-:W-:Y:S01]  /*1a00*/  LDGSTS.E.BYPASS.LTC128B.128 [R165+0x7000], desc[UR18][R20.64+0x80] ;  /* 0x0700008014a57fae */ /* 0x000fe2000b901d52 */
[----:B------:R-:W-:Y:S01]  /*1a10*/  IADD3 R8, P0, R160, UR12, RZ ;  /* 0x0000000ca0087c10 */ /* 0x000fe2000ff1e0ff */
[----:B------:R-:W-:Y:S01]  /*1a20*/  IMAD.MOV.U32 R161, RZ, RZ, R159 ;  /* 0x000000ffffa17224 */ /* 0x000fe200078e009f */
[----:B------:R-:W-:Y:S01]  /*1a30*/  LOP3.LUT R4, R9, 0xfffffe00, RZ, 0xc0, !PT ;  /* 0xfffffe0009047812 */ /* 0x000fe200078ec0ff */
[----:B------:R-:W-:Y:S01]  /*1a40*/  LDGSTS.E.BYPASS.LTC128B.128 [R165+0x5800], desc[UR18][R14.64] ;  /* 0x058000000ea57fae */ /* 0x000fe2000b901d52 */
[----:B------:R-:W-:Y:S02]  /*1a50*/  IADD3.X R9, R159, UR11, RZ, P0, !PT ;  /* 0x0000000b9f097c10 */ /* 0x000fe400087fe4ff */
[----:B------:R-:W-:Y:S01]  /*1a60*/  IADD3 R12, P0, R8, UR12, RZ ;  /* 0x0000000c080c7c10 */ /* 0x000fe2000ff1e0ff */
[----:B------:R1:W-:Y:S01]  /*1a70*/  LDGSTS.E.BYPASS.LTC128B.128 [R165+0x7800], desc[UR18][R14.64+0x80] ;  /* 0x078000800ea57fae */ /* 0x0003e2000b901d52 */
[----:B------:R-:W-:-:S02]  /*1a80*/  IMAD R158, R29, 0x400, R4 ;  /* 0x000004001d9e7824 */ /* 0x000fc400078e0204 */
[----:B------:R-:W-:Y:S01]  /*1a90*/  IADD3.X R13, R9, UR11, RZ, P0, !PT ;  /* 0x0000000b090d7c10 */ /* 0x000fe200087fe4ff */
[----:B------:R-:W0:Y:S01]  /*1aa0*/  LDGDEPBAR ;  /* 0x00000000000079af */ /* 0x000e220000000000 */
[----:B------:R-:W-:-:S05]  /*1ab0*/  IMAD.IADD R158, R158, 0x1, R3 ;  /* 0x000000019e9e7824 */ /* 0x000fca00078e0203 */
[----:B------:R-:W-:Y:S02]  /*1ac0*/  LEA R158, R158, UR5, 0x1 ;  /* 0x000000059e9e7c11 */ /* 0x000fe4000f8e08ff */
[----:B-1----:R-:W-:Y:S01]  /*1ad0*/  IADD3 R14, P0, R12, UR12, RZ ;  /* 0x0000000c0c0e7c10 */ /* 0x002fe2000ff1e0ff */
[----:B------:R-:W-:-:S04]  /*1ae0*/  DEPBAR.LE SB0, 0x0 ;  /* 0x000080000000791a */ /* 0x000fc80000000000 */
[----:B------:R-:W-:Y:S01]  /*1af0*/  BAR.SYNC.DEFER_BLOCKING 0x0 ;  /* 0x0000000000007b1d */ /* 0x000fe20000010000 */
[----:B------:R-:W-:Y:S02]  /*1b00*/  IADD3.X R15, R13, UR11, RZ, P0, !PT ;  /* 0x0000000b0d0f7c10 */ /* 0x000fe400087fe4ff */
[----:B------:R-:W-:-:S13]  /*1b10*/  LOP3.LUT P0, RZ, R5, 0x2, RZ, 0xc0, !PT ;  /* 0x0000000205ff7812 */ /* 0x000fda000780c0ff */
[----:B------:R-:W-:Y:S01]  /*1b20*/  @P0 VIADD R155, R157, 0xffffffe0 ;  /* 0xffffffe09d9b0836 */ /* 0x000fe20000000000 */
[----:B------:R-:W-:-:S03]  /*1b30*/  LOP3.LUT P0, RZ, R5, 0x4, RZ, 0xc0, !PT ;  /* 0x0000000405ff7812 */ /* 0x000fc6000780c0ff */
[C---:B------:R-:W-:Y:S02]  /*1b40*/  VIADD R147, R155.reuse, 0x800 ;  /* 0x000008009b937836 */ /* 0x040fe40000000000 */
[C---:B------:R-:W-:Y:S01]  /*1b50*/  VIADD R146, R155.reuse, 0x1000 ;  /* 0x000010009b927836 */ /* 0x040fe20000000000 */
[----:B------:R-:W-:Y:S01]  /*1b60*/  @!PT LDS RZ, [RZ] ;  /* 0x00000000fffff984 */ /* 0x000fe20000000800 */
[----:B------:R-:W-:Y:S01]  /*1b70*/  @!PT LDS RZ, [RZ] ;  /* 0x00000000fffff984 */ /* 0x000fe20000000800 */
[----:B------:R-:W-:Y:S01]  /*1b80*/  @!PT LDS RZ, [RZ] ;  /* 0x00000000fffff984 */ /* 0x000fe20000000800 */
[----:B------:R-:W-:Y:S01]  /*1b90*/  LDGSTS.E.BYPASS.LTC128B.128 [R165+0x8000], desc[UR18][R160.64] ;  /* 0x08000000a0a57fae */ /* 0x000fe2000b901d52 */
[C---:B------:R-:W-:Y:S02]  /*1ba0*/  VIADD R145, R155.reuse, 0x1800 ;  /* 0x000018009b917836 */ /* 0x040fe40000000000 */
[C---:B------:R-:W-:Y:S01]  /*1bb0*/  VIADD R143, R155.reuse, 0x2000 ;  /* 0x000020009b8f7836 */ /* 0x040fe20000000000 */
[----:B------:R-:W-:Y:S01]  /*1bc0*/  LDGSTS.E.BYPASS.LTC128B.128 [R165+0xa000], desc[UR18][R160.64+0x80] ;  /* 0x0a000080a0a57fae */ /* 0x000fe2000b901d52 */
[C---:B------:R-:W-:Y:S02]  /*1bd0*/  VIADD R142, R155.reuse, 0x2800 ;  /* 0x000028009b8e7836 */ /* 0x040fe40000000000 */
[C---:B------:R-:W-:Y:S01]  /*1be0*/  VIADD R141, R155.reuse, 0x3000 ;  /* 0x000030009b8d7836 */ /* 0x040fe20000000000 */
[----:B------:R-:W-:Y:S01]  /*1bf0*/  LDGSTS.E.BYPASS.LTC128B.128 [R165+0x8800], desc[UR18][R8.64] ;  /* 0x0880000008a57fae */ /* 0x000fe2000b901d52 */
[----:B------:R-:W-:-:S03]  /*1c00*/  VIADD R140, R155, 0x3800 ;  /* 0x000038009b8c7836 */ /* 0x000fc60000000000 */
[----:B------:R1:W-:Y:S04]  /*1c10*/  LDGSTS.E.BYPASS.LTC128B.128 [R165+0xa800], desc[UR18][R8.64+0x80] ;  /* 0x0a80008008a57fae */ /* 0x0003e8000b901d52 */
[----:B------:R-:W-:Y:S04]  /*1c20*/  LDGSTS.E.BYPASS.LTC128B.128 [R165+0x9000], desc[UR18][R12.64] ;  /* 0x090000000ca57fae */ /* 0x000fe8000b901d52 */
[----:B------:R2:W-:Y:S04]  /*1c30*/  LDGSTS.E.BYPASS.LTC128B.128 [R165+0xb000], desc[UR18][R12.64+0x80] ;  /* 0x0b0000800ca57fae */ /* 0x0005e8000b901d52 */
[----:B------:R-:W-:Y:S04]  /*1c40*/  LDGSTS.E.BYPASS.LTC128B.128 [R165+0x9800], desc[UR18][R14.64] ;  /* 0x098000000ea57fae */ /* 0x000fe8000b901d52 */
[----:B------:R3:W-:Y:S04]  /*1c50*/  LDGSTS.E.BYPASS.LTC128B.128 [R165+0xb800], desc[UR18][R14.64+0x80] ;  /* 0x0b8000800ea57fae */ /* 0x0007e8000b901d52 */
[----:B------:R-:W-:Y:S04]  /*1c60*/  LDSM.16.M88.4 R44, [R158] ;  /* 0x000000009e2c783b */ /* 0x000fe80000000200 */
[----:B------:R-:W4:Y:S04]  /*1c70*/  LDSM.16.M88.4 R16, [R31+0x4000] ;  /* 0x004000001f10783b */ /* 0x000f280000000200 */
[----:B-1----:R-:W3:Y:S04]  /*1c80*/  LDSM.16.M88.4 R8, [R31+0x4800] ;  /* 0x004800001f08783b */ /* 0x002ee80000000200 */
[----:B------:R-:W1:Y:S01]  /*1c90*/  LDSM.16.M88.4 R76, [R31+0x5000] ;  /* 0x005000001f4c783b */ /* 0x000e620000000200 */
[----:B--2---:R-:W-:-:S03]  /*1ca0*/  IMAD.MOV.U32 R12, RZ, RZ, 0x20 ;  /* 0x00000020ff0c7424 */ /* 0x004fc600078e00ff */
[----:B------:R-:W2:Y:S02]  /*1cb0*/  LDSM.16.M88.4 R72, [R31+0x5800] ;  /* 0x005800001f48783b */ /* 0x000ea40000000200 */
[----:B------:R-:W-:Y:S02]  /*1cc0*/  SEL R0, R12, 0xffffffe0, !P1 ;  /* 0xffffffe00c007807 */ /* 0x000fe40004800000 */
[----:B------:R-:W-:Y:S01]  /*1cd0*/  LDSM.16.M88.4 R64, [R155+0x800] ;  /* 0x000800009b40783b */ /* 0x000fe20000000200 */
[----:B------:R-:W-:Y:S01]  /*1ce0*/  LOP3.LUT P1, RZ, R2, 0x4, RZ, 0xc0, !PT ;  /* 0x0000000402ff7812 */ /* 0x000fe2000782c0ff */
[----:B------:R-:W-:Y:S02]  /*1cf0*/  IMAD.MOV.U32 R2, RZ, RZ, 0x40 ;  /* 0x00000040ff027424 */ /* 0x000fe400078e00ff */
[----:B------:R-:W-:Y:S01]  /*1d00*/  IMAD.IADD R156, R158, 0x1, R0 ;  /* 0x000000019e9c7824 */ /* 0x000fe200078e0200 */
[----:B------:R-:W-:Y:S02]  /*1d10*/  LDSM.16.M88.4 R68, [R155] ;  /* 0x000000009b44783b */ /* 0x000fe40000000200 */
[----:B------:R-:W-:-:S02]  /*1d20*/  SEL R5, R2, 0xffffffc0, !P1 ;  /* 0xffffffc002057807 */ /* 0x000fc40004800000 */
[----:B------:R-:W5:Y:S01]  /*1d30*/  LDSM.16.M88.4 R56, [R156] ;  /* 0x000000009c38783b */ /* 0x000f620000000200 */
[----:B------:R-:W-:Y:S02]  /*1d40*/  SEL R2, R2, 0xffffffc0, !P0 ;  /* 0xffffffc002027807 */ /* 0x000fe40004000000 */
[--C-:B------:R-:W-:Y:S01]  /*1d50*/  IMAD.IADD R154, R158, 0x1, R5.reuse ;  /* 0x000000019e9a7824 */ /* 0x100fe200078e0205 */
[----:B------:R-:W5:Y:S01]  /*1d60*/  LDSM.16.M88.4 R60, [R155+0x1000] ;  /* 0x001000009b3c783b */ /* 0x000f620000000200 */
[----:B------:R-:W-:Y:S02]  /*1d70*/  IMAD.IADD R152, R156, 0x1, R5 ;  /* 0x000000019c987824 */ /* 0x000fe400078e0205 */
[----:B------:R-:W-:Y:S01]  /*1d80*/  IMAD.IADD R153, R157, 0x1, R2 ;  /* 0x000000019d997824 */ /* 0x000fe200078e0202 */
[----:B------:R-:W5:Y:S01]  /*1d90*/  LDSM.16.M88.4 R52, [R155+0x1800] ;  /* 0x001800009b34783b */ /* 0x000f620000000200 */
[----:B------:R-:W-:Y:S01]  /*1da0*/  IMAD.IADD R144, R2, 0x1, R155 ;  /* 0x0000000102907824 */ /* 0x000fe200078e029b */
[----:B------:R-:W-:-:S02]  /*1db0*/  LOP3.LUT R2, R30, 0xffffffe0, RZ, 0xc0, !PT ;  /* 0xffffffe01e027812 */ /* 0x000fc400078ec0ff */
[----:B------:R-:W-:Y:S01]  /*1dc0*/  LDSM.16.M88.4 R40, [R154] ;  /* 0x000000009a28783b */ /* 0x000fe20000000200 */
[C---:B----4-:R-:W-:Y:S02]  /*1dd0*/  HMMA.16816.F32.BF16 R20, R44.reuse, R16, RZ ;  /* 0x000000102c14723c */ /* 0x050fe400000418ff */
[----:B------:R-:W-:Y:S01]  /*1de0*/  IMAD.IADD R2, R7, 0x1, -R2 ;  /* 0x0000000107027824 */ /* 0x000fe200078e0a02 */
[----:B------:R-:W4:Y:S03]  /*1df0*/  LDSM.16.M88.4 R32, [R153+0x800] ;  /* 0x000800009920783b */ /* 0x000f260000000200 */
[C---:B---3--:R-:W-:Y:S01]  /*1e00*/  HMMA.16816.F32.BF16 R12, R44.reuse, R8, RZ ;  /* 0x000000082c0c723c */ /* 0x048fe200000418ff */
[----:B------:R-:W3:Y:S04]  /*1e10*/  LDSM.16.M88.4 R36, [R153] ;  /* 0x000000009924783b */ /* 0x000ee80000000200 */
[----:B------:R-:W3:Y:S01]  /*1e20*/  LDSM.16.M88.4 R24, [R153+0x1000] ;  /* 0x001000009918783b */ /* 0x000ee20000000200 */
[C---:B------:R-:W-:Y:S03]  /*1e30*/  HMMA.16816.F32.BF16 R8, R44.reuse, R10, RZ ;  /* 0x0000000a2c08723c */ /* 0x040fe600000418ff */
[----:B------:R-:W3:Y:S03]  /*1e40*/  LDSM.16.M88.4 R84, [R153+0x1800] ;  /* 0x001800009954783b */ /* 0x000ee60000000200 */
[C---:B------:R-:W-:Y:S01]  /*1e50*/  HMMA.16816.F32.BF16 R16, R44.reuse, R18, RZ ;  /* 0x000000122c10723c */ /* 0x040fe200000418ff */
[----:B------:R-:W0:Y:S05]  /*1e60*/  LDGDEPBAR ;  /* 0x00000000000079af */ /* 0x000e2a0000000000 */
[C---:B-1----:R-:W-:Y:S06]  /*1e70*/  HMMA.16816.F32.BF16 R80, R44.reuse, R76, RZ ;  /* 0x0000004c2c50723c */ /* 0x042fec00000418ff */
[C---:B------:R-:W-:Y:S06]  /*1e80*/  HMMA.16816.F32.BF16 R76, R44.reuse, R78, RZ ;  /* 0x0000004e2c4c723c */ /* 0x040fec00000418ff */
[----:B--2---:R-:W-:Y:S06]  /*1e90*/  HMMA.16816.F32.BF16 R48, R44, R72, RZ ;  /* 0x000000482c30723c */ /* 0x004fec00000418ff */
[----:B-----5:R-:W-:Y:S06]  /*1ea0*/  HMMA.16816.F32.BF16 R12, R56, R64, R12 ;  /* 0x00000040380c723c */ /* 0x020fec000004180c */
[----:B------:R-:W-:Y:S01]  /*1eb0*/  HMMA.16816.F32.BF16 R44, R44, R74, RZ ;  /* 0x0000004a2c2c723c */ /* 0x000fe200000418ff */
[----:B------:R-:W-:Y:S05]  /*1ec0*/  LDSM.16.M88.4 R72, [R152] ;  /* 0x000000009848783b */ /* 0x000fea0000000200 */
[C---:B------:R-:W-:Y:S01]  /*1ed0*/  HMMA.16816.F32.BF16 R8, R56.reuse, R66, R8 ;  /* 0x000000423808723c */ /* 0x040fe20000041808 */
[----:B------:R-:W1:Y:S05]  /*1ee0*/  LDSM.16.M88.4 R64, [R144+0x800] ;  /* 0x000800009040783b */ /* 0x000e6a0000000200 */
[C---:B------:R-:W-:Y:S06]  /*1ef0*/  HMMA.16816.F32.BF16 R20, R56.reuse, R68, R20 ;  /* 0x000000443814723c */ /* 0x040fec0000041814 */
[C---:B------:R-:W-:Y:S01]  /*1f00*/  HMMA.16816.F32.BF16 R16, R56.reuse, R70, R16 ;  /* 0x000000463810723c */ /* 0x040fe20000041810 */
[----:B------:R-:W-:Y:S05]  /*1f10*/  LDSM.16.M88.4 R68, [R144] ;  /* 0x000000009044783b */ /* 0x000fea0000000200 */
[C---:B------:R-:W-:Y:S06]  /*1f20*/  HMMA.16816.F32.BF16 R80, R56.reuse, R60, R80 ;  /* 0x0000003c3850723c */ /* 0x040fec0000041850 */
[C---:B------:R-:W-:Y:S01]  /*1f30*/  HMMA.16816.F32.BF16 R76, R56.reuse, R62, R76 ;  /* 0x0000003e384c723c */ /* 0x040fe2000004184c */
[----:B------:R-:W2:Y:S05]  /*1f40*/  LDSM.16.M88.4 R60, [R144+0x1000] ;  /* 0x00100000903c783b */ /* 0x000eaa0000000200 */
[----:B------:R-:W-:Y:S06]  /*1f50*/  HMMA.16816.F32.BF16 R48, R56, R52, R48 ;  /* 0x000000343830723c */ /* 0x000fec0000041830 */
[----:B----4-:R-:W-:Y:S06]  /*1f60*/  HMMA.16816.F32.BF16 R12, R40, R32, R12 ;  /* 0x00000020280c723c */ /* 0x010fec000004180c */
[----:B------:R-:W-:Y:S01]  /*1f70*/  HMMA.16816.F32.BF16 R44, R56, R54, R44 ;  /* 0x00000036382c723c */ /* 0x000fe2000004182c */
[----:B------:R-:W-:Y:S04]  /*1f80*/  LDSM.16.M88.4 R56, [R158+0x2000] ;  /* 0x002000009e38783b */ /* 0x000fe80000000200 */
[----:B------:R-:W-:Y:S01]  /*1f90*/  LDSM.16.M88.4 R52, [R31+0x6000] ;  /* 0x006000001f34783b */ /* 0x000fe20000000200 */
[C---:B------:R-:W-:Y:S03]  /*1fa0*/  HMMA.16816.F32.BF16 R8, R40.reuse, R34, R8 ;  /* 0x000000222808723c */ /* 0x040fe60000041808 */
[----:B------:R-:W4:Y:S03]  /*1fb0*/  LDSM.16.M88.4 R32, [R144+0x1800] ;  /* 0x001800009020783b */ /* 0x000f260000000200 */
[C---:B---3--:R-:W-:Y:S06]  /*1fc0*/  HMMA.16816.F32.BF16 R20, R40.reuse, R36, R20 ;  /* 0x000000242814723c */ /* 0x048fec0000041814 */
[C---:B------:R-:W-:Y:S01]  /*1fd0*/  HMMA.16816.F32.BF16 R16, R40.reuse, R38, R16 ;  /* 0x000000262810723c */ /* 0x040fe20000041810 */
[----:B------:R-:W3:Y:S05]  /*1fe0*/  LDSM.16.M88.4 R36, [R31+0x6800] ;  /* 0x006800001f24783b */ /* 0x000eea0000000200 */
[C---:B------:R-:W-:Y:S06]  /*1ff0*/  HMMA.16816.F32.BF16 R80, R40.reuse, R24, R80 ;  /* 0x000000182850723c */ /* 0x040fec0000041850 */
[C---:B------:R-:W-:Y:S01]  /*2000*/  HMMA.16816.F32.BF16 R76, R40.reuse, R26, R76 ;  /* 0x0000001a284c723c */ /* 0x040fe2000004184c */
[----:B------:R-:W5:Y:S05]  /*2010*/  LDSM.16.M88.4 R24, [R31+0x7000] ;  /* 0x007000001f18783b */ /* 0x000f6a0000000200 */
[----:B------:R-:W-:Y:S06]  /*2020*/  HMMA.16816.F32.BF16 R48, R40, R84, R48 ;  /* 0x000000542830723c */ /* 0x000fec0000041830 */
[----:B-1----:R-:W-:Y:S06]  /*2030*/  HMMA.16816.F32.BF16 R12, R72, R64, R12 ;  /* 0x00000040480c723c */ /* 0x002fec000004180c */
[----:B------:R-:W-:Y:S01]  /*2040*/  HMMA.16816.F32.BF16 R44, R40, R86, R44 ;  /* 0x00000056282c723c */ /* 0x000fe2000004182c */
[----:B------:R-:W1:Y:S05]  /*2050*/  LDSM.16.M88.4 R40, [R31+0x7800] ;  /* 0x007800001f28783b */ /* 0x000e6a0000000200 */
[C---:B------:R-:W-:Y:S01]  /*2060*/  HMMA.16816.F32.BF16 R8, R72.reuse, R66, R8 ;  /* 0x000000424808723c */ /* 0x040fe20000041808 */
[----:B------:R-:W-:Y:S05]  /*2070*/  LDSM.16.M88.4 R64, [R155+0x2800] ;  /* 0x002800009b40783b */ /* 0x000fea0000000200 */
[C---:B--2---:R-:W-:Y:S01]  /*2080*/  HMMA.16816.F32.BF16 R84, R72.reuse, R60, R80 ;  /* 0x0000003c4854723c */ /* 0x044fe20000041850 */
[----:B------:R-:W2:Y:S05]  /*2090*/  LDSM.16.M88.4 R80, [R156+0x2000] ;  /* 0x002000009c50783b */ /* 0x000eaa0000000200 */
[C---:B------:R-:W-:Y:S01]  /*20a0*/  HMMA.16816.F32.BF16 R76, R72.reuse, R62, R76 ;  /* 0x0000003e484c723c */ /* 0x040fe2000004184c */
[----:B------:R-:W2:Y:S05]  /*20b0*/  LDSM.16.M88.4 R60, [R155+0x3000] ;  /* 0x003000009b3c783b */ /* 0x000eaa0000000200 */
[----:B----4-:R-:W-:Y:S06]  /*20c0*/  HMMA.16816.F32.BF16 R48, R72, R32, R48 ;  /* 0x000000204830723c */ /* 0x010fec0000041830 */
[----:B---3--:R-:W-:Y:S06]  /*20d0*/  HMMA.16816.F32.BF16 R12, R56, R36, R12 ;  /* 0x00000024380c723c */ /* 0x008fec000004180c */
[----:B------:R-:W-:Y:S01]  /*20e0*/  HMMA.16816.F32.BF16 R44, R72, R34, R44 ;  /* 0x00000022482c723c */ /* 0x000fe2000004182c */
[----:B------:R-:W3:Y:S05]  /*20f0*/  LDSM.16.M88.4 R32, [R155+0x3800] ;  /* 0x003800009b20783b */ /* 0x000eea0000000200 */
[----:B------:R-:W-:Y:S01]  /*2100*/  HMMA.16816.F32.BF16 R8, R56, R38, R8 ;  /* 0x000000263808723c */ /* 0x000fe20000041808 */
[----:B------:R-:W-:Y:S05]  /*2110*/  LDSM.16.M88.4 R36, [R154+0x2000] ;  /* 0x002000009a24783b */ /* 0x000fea0000000200 */
[C---:B------:R-:W-:Y:S06]  /*2120*/  HMMA.16816.F32.BF16 R20, R72.reuse, R68, R20 ;  /* 0x000000444814723c */ /* 0x040fec0000041814 */
[----:B------:R-:W-:Y:S01]  /*2130*/  HMMA.16816.F32.BF16 R16, R72, R70, R16 ;  /* 0x000000464810723c */ /* 0x000fe20000041810 */
[----:B------:R-:W4:Y:S04]  /*2140*/  LDSM.16.M88.4 R68, [R155+0x2000] ;  /* 0x002000009b44783b */ /* 0x000f280000000200 */
[----:B------:R-:W-:Y:S01]  /*2150*/  LDSM.16.M88.4 R72, [R153+0x2800] ;  /* 0x002800009948783b */ /* 0x000fe20000000200 */
[C---:B-----5:R-:W-:Y:S06]  /*2160*/  HMMA.16816.F32.BF16 R84, R56.reuse, R24, R84 ;  /* 0x000000183854723c */ /* 0x060fec0000041854 */
[C---:B------:R-:W-:Y:S01]  /*2170*/  HMMA.16816.F32.BF16 R76, R56.reuse, R26, R76 ;  /* 0x0000001a384c723c */ /* 0x040fe2000004184c */
[----:B------:R-:W5:Y:S05]  /*2180*/  LDSM.16.M88.4 R24, [R153+0x3000] ;  /* 0x003000009918783b */ /* 0x000f6a0000000200 */
[----:B-1----:R-:W-:Y:S06]  /*2190*/  HMMA.16816.F32.BF16 R48, R56, R40, R48 ;  /* 0x000000283830723c */ /* 0x002fec0000041830 */
[C---:B--2---:R-:W-:Y:S06]  /*21a0*/  HMMA.16816.F32.BF16 R12, R80.reuse, R64, R12 ;  /* 0x00000040500c723c */ /* 0x044fec000004180c */
[----:B------:R-:W-:Y:S01]  /*21b0*/  HMMA.16816.F32.BF16 R64, R80, R66, R8 ;  /* 0x000000425040723c */ /* 0x000fe20000041808 */
[----:B------:R-:W1:Y:S05]  /*21c0*/  LDSM.16.M88.4 R8, [R153+0x3800] ;  /* 0x003800009908783b */ /* 0x000e6a0000000200 */
[C---:B------:R-:W-:Y:S06]  /*21d0*/  HMMA.16816.F32.BF16 R20, R56.reuse, R52, R20 ;  /* 0x000000343814723c */ /* 0x040fec0000041814 */
[----:B------:R-:W-:Y:S01]  /*21e0*/  HMMA.16816.F32.BF16 R16, R56, R54, R16 ;  /* 0x000000363810723c */ /* 0x000fe20000041810 */
[----:B------:R-:W2:Y:S05]  /*21f0*/  LDSM.16.M88.4 R52, [R153+0x2000] ;  /* 0x002000009934783b */ /* 0x000eaa0000000200 */
[----:B------:R-:W-:Y:S06]  /*2200*/  HMMA.16816.F32.BF16 R84, R80, R60, R84 ;  /* 0x0000003c5054723c */ /* 0x000fec0000041854 */
[----:B------:R-:W-:Y:S01]  /*2210*/  HMMA.16816.F32.BF16 R44, R56, R42, R44 ;  /* 0x0000002a382c723c */ /* 0x000fe2000004182c */
[----:B------:R-:W-:Y:S04]  /*2220*/  LDSM.16.M88.4 R40, [R152+0x2000] ;  /* 0x002000009828783b */ /* 0x000fe80000000200 */
[----:B------:R-:W2:Y:S01]  /*2230*/  LDSM.16.M88.4 R56, [R144+0x2000] ;  /* 0x002000009038783b */ /* 0x000ea20000000200 */
[C---:B---3--:R-:W-:Y:S06]  /*2240*/  HMMA.16816.F32.BF16 R48, R80.reuse, R32, R48 ;  /* 0x000000205030723c */ /* 0x048fec0000041830 */
[C---:B----4-:R-:W-:Y:S06]  /*2250*/  HMMA.16816.F32.BF16 R20, R80.reuse, R68, R20 ;  /* 0x000000445014723c */ /* 0x050fec0000041814 */
[C---:B------:R-:W-:Y:S06]  /*2260*/  HMMA.16816.F32.BF16 R76, R80.reuse, R62, R76 ;  /* 0x0000003e504c723c */ /* 0x040fec000004184c */
[----:B------:R-:W-:Y:S06]  /*2270*/  HMMA.16816.F32.BF16 R16, R80, R70, R16 ;  /* 0x000000465010723c */ /* 0x000fec0000041810 */
[----:B-----5:R-:W-:Y:S06]  /*2280*/  HMMA.16816.F32.BF16 R84, R36, R24, R84 ;  /* 0x000000182454723c */ /* 0x020fec0000041854 */
[----:B------:R-:W-:Y:S01]  /*2290*/  HMMA.16816.F32.BF16 R44, R80, R34, R44 ;  /* 0x00000022502c723c */ /* 0x000fe2000004182c */
[----:B------:R-:W-:Y:S01]  /*22a0*/  SHF.R.S32.HI R25, RZ, 0x1f, R2 ;  /* 0x0000001fff197819 */ /* 0x000fe20000011402 */
[----:B------:R-:W3:Y:S03]  /*22b0*/  LDSM.16.M88.4 R32, [R144+0x2800] ;  /* 0x002800009020783b */ /* 0x000ee60000000200 */
[----:B------:R-:W-:Y:S01]  /*22c0*/  LEA.HI R25, R25, R2, RZ, 0x2 ;  /* 0x0000000219197211 */ /* 0x000fe200078f10ff */
[----:B-1----:R-:W-:Y:S01]  /*22d0*/  HMMA.16816.F32.BF16 R48, R36, R8, R48 ;  /* 0x000000082430723c */ /* 0x002fe20000041830 */
[----:B------:R-:W-:-:S02]  /*22e0*/  IMAD.SHL.U32 R2, R7, 0x2, RZ ;  /* 0x0000000207027824 */ /* 0x000fc400078e00ff */
[----:B------:R-:W-:Y:S01]  /*22f0*/  SHF.R.S32.HI R164, RZ, 0x2, R25 ;  /* 0x00000002ffa47819 */ /* 0x000fe20000011419 */
[----:B------:R-:W-:Y:S02]  /*2300*/  IMAD.SHL.U32 R7, R28, 0x40, RZ ;  /* 0x000000401c077824 */ /* 0x000fe400078e00ff */
[C---:B--2---:R-:W-:Y:S01]  /*2310*/  HMMA.16816.F32.BF16 R20, R36.reuse, R52, R20 ;  /* 0x000000342414723c */ /* 0x044fe20000041814 */
[----:B------:R-:W-:Y:S01]  /*2320*/  IMAD R9, R29, 0x10, R88 ;  /* 0x000000101d097824 */ /* 0x000fe200078e0258 */
[----:B------:R-:W-:Y:S02]  /*2330*/  SHF.R.S32.HI R8, RZ, 0x1f, R30 ;  /* 0x0000001fff087819 */ /* 0x000fe4000001141e */
[----:B------:R-:W-:Y:S02]  /*2340*/  LOP3.LUT R2, R7, 0x6, R2, 0xf8, !PT ;  /* 0x0000000607027812 */ /* 0x000fe400078ef802 */
[----:B------:R-:W-:Y:S01]  /*2350*/  IADD3 R9, R9, 0x1, R164 ;  /* 0x0000000109097810 */ /* 0x000fe20007ffe0a4 */
[----:B------:R-:W-:Y:S01]  /*2360*/  HMMA.16816.F32.BF16 R76, R36, R26, R76 ;  /* 0x0000001a244c723c */ /* 0x000fe2000004184c */
[----:B------:R-:W-:Y:S01]  /*2370*/  LEA.HI R8, R8, R29, RZ, 0x2 ;  /* 0x0000001d08087211 */ /* 0x000fe200078f10ff */
[----:B------:R-:W1:Y:S01]  /*2380*/  LDSM.16.M88.4 R24, [R144+0x3000] ;  /* 0x003000009018783b */ /* 0x000e620000000200 */
[----:B------:R-:W-:-:S02]  /*2390*/  IADD3 R9, R6, -UR17, R9 ;  /* 0x8000001106097c10 */ /* 0x000fc4000fffe009 */
[----:B------:R-:W-:Y:S01]  /*23a0*/  LOP3.LUT R8, R8, 0xfffffffc, RZ, 0xc0, !PT ;  /* 0xfffffffc08087812 */ /* 0x000fe200078ec0ff */
[C---:B------:R-:W-:Y:S02]  /*23b0*/  HMMA.16816.F32.BF16 R16, R36.reuse, R54, R16 ;  /* 0x000000362410723c */ /* 0x040fe40000041810 */
[----:B------:R-:W-:Y:S02]  /*23c0*/  VIADD R9, R9, UR16 ;  /* 0x0000001009097c36 */ /* 0x000fe40008000000 */
[----:B------:R-:W-:Y:S02]  /*23d0*/  IMAD.IADD R171, R29, 0x1, -R8 ;  /* 0x000000011dab7824 */ /* 0x000fe400078e0a08 */
[C---:B------:R-:W-:Y:S01]  /*23e0*/  VIADD R8, R2.reuse, 0xffffffc0 ;  /* 0xffffffc002087836 */ /* 0x040fe20000000000 */
[C---:B------:R-:W-:Y:S01]  /*23f0*/  VIMNMX R31, R9.reuse, R6, PT ;  /* 0x00000006091f7248 */ /* 0x040fe20003fe0100 */
[----:B------:R-:W-:Y:S01]  /*2400*/  HMMA.16816.F32.BF16 R12, R36, R72, R12 ;  /* 0x00000048240c723c */ /* 0x000fe2000004180c */
[----:B------:R-:W-:Y:S01]  /*2410*/  VIADDMNMX R30, R9, 0x8, R6, PT ;  /* 0x00000008091e7846 */ /* 0x000fe20003800106 */
[----:B------:R-:W-:Y:S01]  /*2420*/  VIADD R6, R2, 0xffffffc1 ;  /* 0xffffffc102067836 */ /* 0x000fe20000000000 */
[----:B------:R-:W-:-:S02]  /*2430*/  ISETP.GE.AND P1, PT, R8, R31, PT ;  /* 0x0000001f0800720c */ /* 0x000fc40003f26270 */
[----:B------:R-:W-:Y:S01]  /*2440*/  ISETP.GE.AND P0, PT, R8, R30, PT ;  /* 0x0000001e0800720c */ /* 0x000fe20003f06270 */
[----:B------:R-:W-:Y:S01]  /*2450*/  HMMA.16816.F32.BF16 R44, R36, R10, R44 ;  /* 0x0000000a242c723c */ /* 0x000fe2000004182c */
[----:B------:R-:W2:Y:S01]  /*2460*/  LDSM.16.M88.4 R8, [R144+0x3800] ;  /* 0x003800009008783b */ /* 0x000ea20000000200 */
[----:B------:R-:W-:Y:S01]  /*2470*/  ISETP.GE.AND P5, PT, R6, R31, PT ;  /* 0x0000001f0600720c */ /* 0x000fe20003fa6270 */
[----:B------:R-:W-:-:S04]  /*2480*/  DEPBAR.LE SB0, 0x0 ;  /* 0x000080000000791a */ /* 0x000fc80000000000 */
[----:B------:R-:W-:Y:S01]  /*2490*/  HMMA.16816.F32.BF16 R64, R36, R74, R64 ;  /* 0x0000004a2440723c */ /* 0x000fe20000041840 */
[----:B------:R-:W-:Y:S01]  /*24a0*/  ISETP.GE.AND P2, PT, R6, R30, PT ;  /* 0x0000001e0600720c */ /* 0x000fe20003f46270 */
[----:B------:R-:W-:-:S04]  /*24b0*/  VIADD R6, R2, 0xffffffc8 ;  /* 0xffffffc802067836 */ /* 0x000fc80000000000 */
[C---:B------:R-:W-:Y:S01]  /*24c0*/  HMMA.16816.F32.BF16 R20, R40.reuse, R56, R20 ;  /* 0x000000382814723c */ /* 0x040fe20000041814 */
[C---:B------:R-:W-:Y:S02]  /*24d0*/  ISETP.GE.AND P4, PT, R6.reuse, R31, PT ;  /* 0x0000001f0600720c */ /* 0x040fe40003f86270 */
[----:B------:R-:W-:Y:S01]  /*24e0*/  ISETP.GE.AND P3, PT, R6, R30, PT ;  /* 0x0000001e0600720c */ /* 0x000fe20003f66270 */
[C---:B------:R-:W-:Y:S02]  /*24f0*/  VIADD R6, R2.reuse, 0xffffffd1 ;  /* 0xffffffd102067836 */ /* 0x040fe40000000000 */
[C---:B------:R-:W-:Y:S06]  /*2500*/  HMMA.16816.F32.BF16 R16, R40.reuse, R58, R16 ;  /* 0x0000003a2810723c */ /* 0x040fec0000041810 */
[C---:B---3--:R-:W-:Y:S06]  /*2510*/  HMMA.16816.F32.BF16 R12, R40.reuse, R32, R12 ;  /* 0x00000020280c723c */ /* 0x048fec000004180c */
[----:B------:R-:W-:Y:S01]  /*2520*/  HMMA.16816.F32.BF16 R64, R40, R34, R64 ;  /* 0x000000222840723c */ /* 0x000fe20000041840 */
[----:B------:R-:W-:-:S05]  /*2530*/  VIADD R32, R2, 0xffffffc9 ;  /* 0xffffffc902207836 */ /* 0x000fca0000000000 */
[C---:B-1----:R-:W-:Y:S01]  /*2540*/  HMMA.16816.F32.BF16 R84, R40.reuse, R24, R84 ;  /* 0x000000182854723c */ /* 0x042fe20000041854 */
[----:B------:R-:W-:Y:S02]  /*2550*/  FSEL R20, R20, -INF , !P1 ;  /* 0xff80000014147808 */ /* 0x000fe40004800000 */
[----:B------:R-:W-:Y:S02]  /*2560*/  FSEL R29, R22, -INF , !P0 ;  /* 0xff800000161d7808 */ /* 0x000fe40004000000 */
[C---:B------:R-:W-:Y:S01]  /*2570*/  ISETP.GE.AND P1, PT, R32.reuse, R31, PT ;  /* 0x0000001f2000720c */ /* 0x040fe20003f26270 */
[C---:B------:R-:W-:Y:S01]  /*2580*/  HMMA.16816.F32.BF16 R76, R40.reuse, R26, R76 ;  /* 0x0000001a284c723c */ /* 0x040fe2000004184c */
[----:B------:R-:W-:Y:S01]  /*2590*/  BAR.SYNC.DEFER_BLOCKING 0x0 ;  /* 0x0000000000007b1d */ /* 0x000fe20000010000 */
[----:B------:R-:W-:Y:S01]  /*25a0*/  ISETP.GE.AND P0, PT, R32, R30, PT ;  /* 0x0000001e2000720c */ /* 0x000fe20003f06270 */
[C---:B------:R-:W-:Y:S01]  /*25b0*/  VIADD R32, R2.reuse, 0xffffffd0 ;  /* 0xffffffd002207836 */ /* 0x040fe20000000000 */
[----:B------:R-:W-:Y:S01]  /*25c0*/  FSEL R22, R21, -INF , !P5 ;  /* 0xff80000015167808 */ /* 0x000fe20006800000 */
[----:B------:R-:W-:Y:S01]  /*25d0*/  VIADD R24, R2, 0xffffffd8 ;  /* 0xffffffd802187836 */ /* 0x000fe20000000000 */
[----:B------:R-:W-:Y:S01]  /*25e0*/  FSEL R16, R16, -INF , !P4 ;  /* 0xff80000010107808 */ /* 0x000fe20006000000 */
[----:B--2---:R-:W-:Y:S01]  /*25f0*/  HMMA.16816.F32.BF16 R48, R40, R8, R48 ;  /* 0x000000082830723c */ /* 0x004fe20000041830 */
[----:B------:R-:W-:-:S02]  /*2600*/  FSEL R21, R18, -INF , !P3 ;  /* 0xff80000012157808 */ /* 0x000fc40005800000 */
[----:B------:R-:W-:Y:S02]  /*2610*/  FSEL R23, R23, -INF , !P2 ;  /* 0xff80000017177808 */ /* 0x000fe40005000000 */
[CC--:B------:R-:W-:Y:S01]  /*2620*/  ISETP.GE.AND P4, PT, R6.reuse, R31.reuse, PT ;  /* 0x0000001f0600720c */ /* 0x0c0fe20003f86270 */
[----:B------:R-:W-:Y:S01]  /*2630*/  HMMA.16816.F32.BF16 R44, R40, R10, R44 ;  /* 0x0000000a282c723c */ /* 0x000fe2000004182c */
        /* <DEDUP_REMOVED lines=19> */
[----:B------:R-:W-:Y:S02]  /*2770*/  ISETP.GE.AND P3, PT, R24, R30, PT ;  /* 0x0000001e1800720c */ /* 0x000fe40003f66270 */
        /* <DEDUP_REMOVED lines=16> */
[C---:B------:R-:W-:Y:S02]  /*2880*/  ISETP.GE.AND P5, PT, R8.reuse, R31, PT ;  /* 0x0000001f0800720c */ /* 0x040fe40003fa6270 */
[-C--:B------:R-:W-:Y:S01]  /*2890*/  ISETP.GE.AND P2, PT, R8, R30.reuse, PT ;  /* 0x0000001e0800720c */ /* 0x080fe20003f46270 */
[C---:B------:R-:W-:Y:S01]  /*28a0*/  VIADD R8, R2.reuse, 0xfffffff8 ;  /* 0xfffffff802087836 */ /* 0x040fe20000000000 */
        /* <DEDUP_REMOVED lines=12> */
[-C--:B------:R-:W-:Y:S02]  /*2970*/  ISETP.GE.AND P4, PT, R8, R31.reuse, PT ;  /* 0x0000001f0800720c */ /* 0x080fe40003f86270 */
[----:B------:R-:W-:Y:S02]  /*2980*/  ISETP.GE.AND P3, PT, R2, R31, PT ;  /* 0x0000001f0200720c */ /* 0x000fe40003f66270 */
[----:B------:R-:W-:Y:S02]  /*2990*/  ISETP.GE.AND P1, PT, R8, R30, PT ;  /* 0x0000001e0800720c */ /* 0x000fe40003f26270 */
[----:B------:R-:W-:-:S02]  /*29a0*/  LOP3.LUT R2, R3, R4, RZ, 0xfc, !PT ;  /* 0x0000000403027212 */ /* 0x000fc400078efcff */
[----:B------:R-:W-:Y:S02]  /*29b0*/  FSEL R124, R49, -INF , !P5 ;  /* 0xff800000317c7808 */ /* 0x000fe40006800000 */
        /* <DEDUP_REMOVED lines=65> */
.L_x_6641:
[----:B------:R-:W-:-:S04]  /*2dd0*/  ULEA UR6, -UR6, URZ, 0x6 ;  /* 0x0000003f06067291 */ /* 0x000fc8000f8e313f */
[----:B------:R-:W-:Y:S02]  /*2de0*/  USHF.R.S32.HI UR4, URZ, 0x1f, UR6 ;  /* 0x0000001f3f047899 */ /* 0x000fe40008011406 */
[----:B------:R-:W-:-:S04]  /*2df0*/  MOV R3, UR6 ;  /* 0x0000000600037c02 */ /* 0x000fc80008000f00 */
[----:B------:R-:W-:-:S07]  /*2e00*/  MOV R4, UR4 ;  /* 0x0000000400047c02 */ /* 0x000fce0008000f00 */
.L_x_6642:
        /* <DEDUP_REMOVED lines=19> */
[----:B------:R-:W0:Y:S02]  /*2f40*/  LDGDEPBAR ;  /* 0x00000000000079af */ /* 0x000e240000000000 */
.L_x_6640:
        /* <DEDUP_REMOVED lines=28> */
[----:B-1----:R-:W-:Y:S02]  /*3110*/  FMNMX.FTZ R9, R117, R4, !PT ;  /* 0x0000000475097209 */ /* 0x002fe40007810000 */
[----:B------:R-:W-:Y:S02]  /*3120*/  FMNMX.FTZ R8, R120, R3, !PT ;  /* 0x0000000378087209 */ /* 0x000fe40007810000 */
[----:B------:R-:W-:-:S02]  /*3130*/  FMNMX.FTZ R9, R116, R9, !PT ;  /* 0x0000000974097209 */ /* 0x000fc40007810000 */
[----:B------:R-:W-:Y:S01]  /*3140*/  LEA R151, R2, UR5, 0x1 ;  /* 0x0000000502977c11 */ /* 0x000fe2000f8e08ff */
[----:B------:R-:W1:Y:S03]  /*3150*/  SHFL.BFLY PT, R7, R8, 0x2, 0x1f ;  /* 0x0c401f0008077f89 */ /* 0x000e6600000e0000 */
[-C--:B------:R-:W-:Y:S01]  /*3160*/  IADD3 R150, R0, R151.reuse, RZ ;  /* 0x0000009700967210 */ /* 0x080fe20007ffe0ff */
[----:B------:R-:W2:Y:S01]  /*3170*/  SHFL.BFLY PT, R4, R9, 0x2, 0x1f ;  /* 0x0c401f0009047f89 */ /* 0x000ea200000e0000 */
[C---:B------:R-:W-:Y:S02]  /*3180*/  IADD3 R149, R5.reuse, R151, RZ ;  /* 0x0000009705957210 */ /* 0x040fe40007ffe0ff */
        /* <DEDUP_REMOVED lines=40> */
[----:B------:R-:W5:Y:S01]  /*3410*/  LDSM.16.MT88.4 R20, [R151+0x8800] ;  /* 0x008800009714783b */ /* 0x000f620000004200 */
[--C-:B------:R-:W-:Y:S01]  /*3420*/  FFMA.FTZ R109, R108, UR4, -R123.reuse ;  /* 0x000000046c6d7c23 */ /* 0x100fe2000801087b */
[--C-:B------:R-:W-:Y:S01]  /*3430*/  FFMA.FTZ R108, R110, UR4, -R123.reuse ;  /* 0x000000046e6c7c23 */ /* 0x100fe2000801087b */
[--C-:B------:R-:W-:Y:S01]  /*3440*/  FFMA.FTZ R110, R26, UR4, -R123.reuse ;  /* 0x000000041a6e7c23 */ /* 0x100fe2000801087b */
[----:B------:R-:W5:Y:S01]  /*3450*/  LDSM.16.MT88.4 R16, [R150+0x8800] ;  /* 0x008800009610783b */ /* 0x000f620000004200 */
        /* <DEDUP_REMOVED lines=9> */
[----:B------:R-:W3:Y:S01]  /*34f0*/  MUFU.EX2 R34, R34 ;  /* 0x0000002200227308 */ /* 0x000ee20000000800 */
[----:B--2---:R-:W-:Y:S01]  /*3500*/  F2FP.BF16.F32.PACK_AB R84, R104, R105 ;  /* 0x000000696854723e */ /* 0x004fe200000010ff */
        /* <DEDUP_REMOVED lines=9> */
[----:B------:R-:W2:Y:S01]  /*35a0*/  MUFU.EX2 R106, R106 ;  /* 0x0000006a006a7308 */ /* 0x000ea20000000800 */
[----:B---3--:R-:W-:Y:S01]  /*35b0*/  F2FP.BF16.F32.PACK_AB R86, R34, R103 ;  /* 0x000000672256723e */ /* 0x008fe200000010ff */
[----:B------:R-:W-:-:S04]  /*35c0*/  FADD.FTZ R103, R103, R104 ;  /* 0x0000006867677221 */ /* 0x000fc80000010000 */
[----:B------:R-:W-:Y:S02]  /*35d0*/  FADD.FTZ R34, R34, R103 ;  /* 0x0000006722227221 */ /* 0x000fe40000010000 */
[----:B------:R-:W-:Y:S08]  /*35e0*/  MUFU.EX2 R102, R102 ;  /* 0x0000006600667308 */ /* 0x000ff00000000800 */
[----:B------:R-:W3:Y:S01]  /*35f0*/  MUFU.EX2 R101, R101 ;  /* 0x0000006500657308 */ /* 0x000ee20000000800 */
[----:B--2---:R-:W-:Y:S01]  /*3600*/  F2FP.BF16.F32.PACK_AB R85, R106, R107 ;  /* 0x0000006b6a55723e */ /* 0x004fe200000010ff */
[----:B------:R-:W-:-:S06]  /*3610*/  FADD.FTZ R107, R107, R106 ;  /* 0x0000006a6b6b7221 */ /* 0x000fcc0000010000 */
[----:B------:R-:W-:Y:S08]  /*3620*/  MUFU.EX2 R35, R35 ;  /* 0x0000002300237308 */ /* 0x000ff00000000800 */
[----:B------:R-:W2:Y:S01]  /*3630*/  MUFU.EX2 R32, R32 ;  /* 0x0000002000207308 */ /* 0x000ea20000000800 */
        /* <DEDUP_REMOVED lines=15> */
[----:B------:R-:W5:Y:S01]  /*3730*/  MUFU.EX2 R0, R0 ;  /* 0x0000000000007308 */ /* 0x000f620000000800 */
        /* <DEDUP_REMOVED lines=15> */
[----:B--2---:R-:W-:Y:S01]  /*3830*/  F2FP.BF16.F32.PACK_AB R4, R32, R35 ;  /* 0x000000232004723e */ /* 0x004fe200000010ff */
[----:B------:R-:W-:Y:S01]  /*3840*/  FADD.FTZ R35, R35, R34 ;  /* 0x0000002223237221 */ /* 0x000fe20000010000 */
[----:B---3--:R-:W-:Y:S01]  /*3850*/  F2FP.BF16.F32.PACK_AB R5, R30, R33 ;  /* 0x000000211e05723e */ /* 0x008fe200000010ff */
[----:B------:R-:W-:-:S02]  /*3860*/  FADD.FTZ R33, R33, R102 ;  /* 0x0000006621217221 */ /* 0x000fc40000010000 */
[----:B------:R-:W-:Y:S01]  /*3870*/  FADD.FTZ R32, R32, R35 ;  /* 0x0000002320207221 */ /* 0x000fe20000010000 */
[----:B------:R-:W-:Y:S01]  /*3880*/  F2FP.BF16.F32.PACK_AB R6, R2, R31 ;  /* 0x0000001f0206723e */ /* 0x000fe200000010ff */
[----:B------:R-:W-:Y:S01]  /*3890*/  MUFU.EX2 R114, R114 ;  /* 0x0000007200727308 */ /* 0x000fe20000000800 */
[----:B-----5:R-:W-:Y:S01]  /*38a0*/  F2FP.BF16.F32.PACK_AB R7, R0, R29 ;  /* 0x0000001d0007723e */ /* 0x020fe200000010ff */
        /* <DEDUP_REMOVED lines=18> */
[----:B------:R-:W-:Y:S03]  /*39d0*/  MUFU.EX2 R177, R177 ;  /* 0x000000b100b17308 */ /* 0x000fe60000000800 */
[C---:B------:R-:W-:Y:S05]  /*39e0*/  HMMA.16816.F32.BF16 R48, R4.reuse, R12, R48 ;  /* 0x0000000c0430723c */ /* 0x040fea0000041830 */
[----:B------:R-:W-:Y:S01]  /*39f0*/  MUFU.EX2 R121, R121 ;  /* 0x0000007900797308 */ /* 0x000fe20000000800 */
[C---:B------:R-:W-:Y:S01]  /*3a00*/  HMMA.16816.F32.BF16 R52, R4.reuse, R14, R52 ;  /* 0x0000000e0434723c */ /* 0x040fe20000041834 */
[----:B------:R-:W2:Y:S05]  /*3a10*/  LDSM.16.MT88.4 R12, [R149+0xa800] ;  /* 0x00a80000950c783b */ /* 0x000eaa0000004200 */
[C---:B---3--:R-:W-:Y:S01]  /*3a20*/  HMMA.16816.F32.BF16 R88, R4.reuse, R8, R88 ;  /* 0x000000080458723c */ /* 0x048fe20000041858 */
[----:B------:R-:W3:Y:S05]  /*3a30*/  MUFU.EX2 R122, R122 ;  /* 0x0000007a007a7308 */ /* 0x000eea0000000800 */
[C---:B------:R-:W-:Y:S01]  /*3a40*/  HMMA.16816.F32.BF16 R84, R4.reuse, R10, R84 ;  /* 0x0000000a0454723c */ /* 0x040fe20000041854 */
[----:B------:R-:W5:Y:S02]  /*3a50*/  LDSM.16.MT88.4 R8, [R148+0x9000] ;  /* 0x009000009408783b */ /* 0x000f640000004200 */
[----:B------:R-:W-:Y:S03]  /*3a60*/  MUFU.EX2 R116, R117 ;  /* 0x0000007500747308 */ /* 0x000fe60000000800 */
[C---:B----4-:R-:W-:Y:S05]  /*3a70*/  HMMA.16816.F32.BF16 R64, R4.reuse, R20, R64 ;  /* 0x000000140440723c */ /* 0x050fea0000041840 */
[----:B------:R-:W4:Y:S01]  /*3a80*/  MUFU.EX2 R175, R175 ;  /* 0x000000af00af7308 */ /* 0x000f220000000800 */
[C---:B------:R-:W-:Y:S01]  /*3a90*/  HMMA.16816.F32.BF16 R68, R4.reuse, R22, R68 ;  /* 0x000000160444723c */ /* 0x040fe20000041844 */
[----:B------:R-:W3:Y:S05]  /*3aa0*/  LDSM.16.MT88.4 R20, [R150+0x9000] ;  /* 0x009000009614783b */ /* 0x000eea0000004200 */
        /* <DEDUP_REMOVED lines=16> */
[----:B-----5:R-:W-:Y:S01]  /*3bb0*/  HMMA.16816.F32.BF16 R56, R4, R8, R56 ;  /* 0x000000080438723c */ /* 0x020fe20000041838 */
[----:B------:R-:W-:Y:S01]  /*3bc0*/  FADD.FTZ R110, R111, R110 ;  /* 0x0000006e6f6e7221 */ /* 0x000fe20000010000 */
[----:B------:R-:W-:-:S04]  /*3bd0*/  FADD.FTZ R114, R115, R114 ;  /* 0x0000007273727221 */ /* 0x000fc80000010000 */
        /* <DEDUP_REMOVED lines=45> */
[C---:B------:R-:W-:Y:S06]  /*3eb0*/  HMMA.16816.F32.BF16 R60, R4.reuse, R26, R60 ;  /* 0x0000001a043c723c */ /* 0x040fec000004183c */
[C---:B---3--:R-:W-:Y:S06]  /*3ec0*/  HMMA.16816.F32.BF16 R64, R4.reuse, R20, R64 ;  /* 0x000000140440723c */ /* 0x048fec0000041840 */
[C---:B------:R-:W-:Y:S06]  /*3ed0*/  HMMA.16816.F32.BF16 R68, R4.reuse, R22, R68 ;  /* 0x000000160444723c */ /* 0x040fec0000041844 */
[C---:B-1----:R-:W-:Y:S06]  /*3ee0*/  HMMA.16816.F32.BF16 R72, R4.reuse, R16, R72 ;  /* 0x000000100448723c */ /* 0x042fec0000041848 */
[C---:B------:R-:W-:Y:S06]  /*3ef0*/  HMMA.16816.F32.BF16 R92, R4.reuse, R18, R92 ;  /* 0x00000012045c723c */ /* 0x040fec000004185c */
[C---:B--2---:R-:W-:Y:S06]  /*3f00*/  HMMA.16816.F32.BF16 R76, R4.reuse, R12, R76 ;  /* 0x0000000c044c723c */ /* 0x044fec000004184c */
[C---:B------:R-:W-:Y:S06]  /*3f10*/  HMMA.16816.F32.BF16 R80, R4.reuse, R14, R80 ;  /* 0x0000000e0450723c */ /* 0x040fec0000041850 */
[C---:B-----5:R-:W-:Y:S06]  /*3f20*/  HMMA.16816.F32.BF16 R88, R4.reuse, R8, R88 ;  /* 0x000000080458723c */ /* 0x060fec0000041858 */
[----:B------:R-:W-:Y:S01]  /*3f30*/  HMMA.16816.F32.BF16 R84, R4, R10, R84 ;  /* 0x0000000a0454723c */ /* 0x000fe20000041854 */
[----:B------:R-:W-:-:S08]  /*3f40*/  NOP ;  /* 0x0000000000007918 */ /* 0x000fd00000000000 */
        /* <DEDUP_REMOVED lines=10> */
.L_x_6647:
        /* <DEDUP_REMOVED lines=66> */
.L_x_6644:
        /* <DEDUP_REMOVED lines=9> */
[----:B------:R1:W-:Y:S02]  /*44a0*/  LDGSTS.E.BYPASS.LTC128B.128 [R165+0x8000], desc[UR18][R160.64] ;  /* 0x08000000a0a57fae */ /* 0x0003e4000b901d52 */
[----:B------:R-:W-:Y:S02]  /*44b0*/  IADD3.X R3, R103, UR11, RZ, P0, !PT ;  /* 0x0000000b67037c10 */ /* 0x000fe400087fe4ff */
[----:B------:R1:W-:Y:S01]  /*44c0*/  LDGSTS.E.BYPASS.LTC128B.128 [R165+0xa000], desc[UR18][R160.64+0x80] ;  /* 0x0a000080a0a57fae */ /* 0x0003e2000b901d52 */
[----:B------:R-:W-:Y:S03]  /*44d0*/  IADD3 R178, P0, R2, UR12, RZ ;  /* 0x0000000c02b27c10 */ /* 0x000fe6000ff1e0ff */
[----:B------:R1:W-:Y:S01]  /*44e0*/  LDGSTS.E.BYPASS.LTC128B.128 [R165+0x8800], desc[UR18][R102.64] ;  /* 0x0880000066a57fae */ /* 0x0003e2000b901d52 */
[----:B------:R-:W-:Y:S02]  /*44f0*/  IADD3.X R179, R3, UR11, RZ, P0, !PT ;  /* 0x0000000b03b37c10 */ /* 0x000fe400087fe4ff */
[----:B------:R-:W-:Y:S01]  /*4500*/  ISETP.GE.AND P0, PT, R173, 0x1, PT ;  /* 0x00000001ad00780c */ /* 0x000fe20003f06270 */
[----:B------:R1:W-:Y:S04]  /*4510*/  LDGSTS.E.BYPASS.LTC128B.128 [R165+0xa800], desc[UR18][R102.64+0x80] ;  /* 0x0a80008066a57fae */ /* 0x0003e8000b901d52 */
[----:B------:R1:W-:Y:S04]  /*4520*/  LDGSTS.E.BYPASS.LTC128B.128 [R165+0x9000], desc[UR18][R2.64] ;  /* 0x0900000002a57fae */ /* 0x0003e8000b901d52 */
[----:B------:R1:W-:Y:S04]  /*4530*/  LDGSTS.E.BYPASS.LTC128B.128 [R165+0xb000], desc[UR18][R2.64+0x80] ;  /* 0x0b00008002a57fae */ /* 0x0003e8000b901d52 */
[----:B------:R1:W-:Y:S04]  /*4540*/  LDGSTS.E.BYPASS.LTC128B.128 [R165+0x9800], desc[UR18][R178.64] ;  /* 0x09800000b2a57fae */ /* 0x0003e8000b901d52 */
[----:B------:R1:W-:Y:S04]  /*4550*/  LDGSTS.E.BYPASS.LTC128B.128 [R165+0xb800], desc[UR18][R178.64+0x80] ;  /* 0x0b800080b2a57fae */ /* 0x0003e8000b901d52 */
[----:B------:R-:W-:Y:S04]  /*4560*/  LDSM.16.M88.4 R104, [R158] ;  /* 0x000000009e68783b */ /* 0x000fe80000000200 */
[----:B------:R-:W2:Y:S04]  /*4570*/  LDSM.16.M88.4 R108, [R157] ;  /* 0x000000009d6c783b */ /* 0x000ea80000000200 */
[----:B------:R-:W3:Y:S04]  /*4580*/  LDSM.16.M88.4 R112, [R157+0x800] ;  /* 0x000800009d70783b */ /* 0x000ee80000000200 */
[----:B------:R-:W4:Y:S04]  /*4590*/  LDSM.16.M88.4 R116, [R157+0x1000] ;  /* 0x001000009d74783b */ /* 0x000f280000000200 */
[----:B------:R-:W5:Y:S04]  /*45a0*/  LDSM.16.M88.4 R120, [R157+0x1800] ;  /* 0x001800009d78783b */ /* 0x000f680000000200 */
[----:B------:R-:W0:Y:S04]  /*45b0*/  LDGDEPBAR ;  /* 0x00000000000079af */ /* 0x000e280000000000 */
[----:B------:R-:W-:Y:S04]  /*45c0*/  LDSM.16.M88.4 R124, [R156] ;  /* 0x000000009c7c783b */ /* 0x000fe80000000200 */
[----:B------:R-:W1:Y:S04]  /*45d0*/  LDSM.16.M88.4 R128, [R155] ;  /* 0x000000009b80783b */ /* 0x000e680000000200 */
[----:B------:R-:W1:Y:S04]  /*45e0*/  LDSM.16.M88.4 R132, [R147] ;  /* 0x000000009384783b */ /* 0x000e680000000200 */
[----:B------:R-:W1:Y:S01]  /*45f0*/  LDSM.16.M88.4 R136, [R146] ;  /* 0x000000009288783b */ /* 0x000e620000000200 */
[C---:B--2---:R-:W-:Y:S06]  /*4600*/  HMMA.16816.F32.BF16 R4, R104.reuse, R108, RZ ;  /* 0x0000006c6804723c */ /* 0x044fec00000418ff */
[C---:B------:R-:W-:Y:S01]  /*4610*/  HMMA.16816.F32.BF16 R8, R104.reuse, R110, RZ ;  /* 0x0000006e6808723c */ /* 0x040fe200000418ff */
[----:B------:R-:W2:Y:S05]  /*4620*/  LDSM.16.M88.4 R108, [R145] ;  /* 0x00000000916c783b */ /* 0x000eaa0000000200 */
[C---:B---3--:R-:W-:Y:S06]  /*4630*/  HMMA.16816.F32.BF16 R12, R104.reuse, R112, RZ ;  /* 0x00000070680c723c */ /* 0x048fec00000418ff */
[C---:B------:R-:W-:Y:S01]  /*4640*/  HMMA.16816.F32.BF16 R16, R104.reuse, R114, RZ ;  /* 0x000000726810723c */ /* 0x040fe200000418ff */
[----:B------:R-:W-:Y:S05]  /*4650*/  LDSM.16.M88.4 R112, [R153] ;  /* 0x000000009970783b */ /* 0x000fea0000000200 */
[C---:B----4-:R-:W-:Y:S06]  /*4660*/  HMMA.16816.F32.BF16 R20, R104.reuse, R116, RZ ;  /* 0x000000746814723c */ /* 0x050fec00000418ff */
[C---:B------:R-:W-:Y:S01]  /*4670*/  HMMA.16816.F32.BF16 R24, R104.reuse, R118, RZ ;  /* 0x000000766818723c */ /* 0x040fe200000418ff */
[----:B------:R-:W-:Y:S05]  /*4680*/  LDSM.16.M88.4 R116, [R153+0x800] ;  /* 0x000800009974783b */ /* 0x000fea0000000200 */
[C---:B-----5:R-:W-:Y:S06]  /*4690*/  HMMA.16816.F32.BF16 R28, R104.reuse, R120, RZ ;  /* 0x00000078681c723c */ /* 0x060fec00000418ff */
[----:B------:R-:W-:Y:S01]  /*46a0*/  HMMA.16816.F32.BF16 R32, R104, R122, RZ ;  /* 0x0000007a6820723c */ /* 0x000fe200000418ff */
[----:B------:R-:W3:Y:S04]  /*46b0*/  LDSM.16.M88.4 R104, [R154] ;  /* 0x000000009a68783b */ /* 0x000ee80000000200 */
[----:B------:R-:W4:Y:S01]  /*46c0*/  LDSM.16.M88.4 R120, [R153+0x1000] ;  /* 0x001000009978783b */ /* 0x000f220000000200 */
[C---:B-1----:R-:W-:Y:S06]  /*46d0*/  HMMA.16816.F32.BF16 R4, R124.reuse, R128, R4 ;  /* 0x000000807c04723c */ /* 0x042fec0000041804 */
[C---:B------:R-:W-:Y:S01]  /*46e0*/  HMMA.16816.F32.BF16 R8, R124.reuse, R130, R8 ;  /* 0x000000827c08723c */ /* 0x040fe20000041808 */
[----:B------:R-:W1:Y:S05]  /*46f0*/  LDSM.16.M88.4 R128, [R153+0x1800] ;  /* 0x001800009980783b */ /* 0x000e6a0000000200 */
[C---:B------:R-:W-:Y:S06]  /*4700*/  HMMA.16816.F32.BF16 R12, R124.reuse, R132, R12 ;  /* 0x000000847c0c723c */ /* 0x040fec000004180c */
[C---:B------:R-:W-:Y:S06]  /*4710*/  HMMA.16816.F32.BF16 R16, R124.reuse, R134, R16 ;  /* 0x000000867c10723c */ /* 0x040fec0000041810 */
[C---:B------:R-:W-:Y:S06]  /*4720*/  HMMA.16816.F32.BF16 R20, R124.reuse, R136, R20 ;  /* 0x000000887c14723c */ /* 0x040fec0000041814 */
[C---:B------:R-:W-:Y:S06]  /*4730*/  HMMA.16816.F32.BF16 R24, R124.reuse, R138, R24 ;  /* 0x0000008a7c18723c */ /* 0x040fec0000041818 */
[C---:B--2---:R-:W-:Y:S06]  /*4740*/  HMMA.16816.F32.BF16 R28, R124.reuse, R108, R28 ;  /* 0x0000006c7c1c723c */ /* 0x044fec000004181c */
[----:B------:R-:W-:Y:S01]  /*4750*/  HMMA.16816.F32.BF16 R32, R124, R110, R32 ;  /* 0x0000006e7c20723c */ /* 0x000fe20000041820 */
[----:B------:R-:W-:Y:S04]  /*4760*/  LDSM.16.M88.4 R108, [R152] ;  /* 0x00000000986c783b */ /* 0x000fe80000000200 */
[----:B------:R-:W2:Y:S01]  /*4770*/  LDSM.16.M88.4 R124, [R144] ;  /* 0x00000000907c783b */ /* 0x000ea20000000200 */
        /* <DEDUP_REMOVED lines=18> */
[----:B------:R-:W-:Y:S05]  /*48a0*/  LDSM.16.M88.4 R112, [R157+0x3800] ;  /* 0x003800009d70783b */ /* 0x000fea0000000200 */
[C---:B-----5:R-:W-:Y:S06]  /*48b0*/  HMMA.16816.F32.BF16 R20, R108.reuse, R116, R20 ;  /* 0x000000746c14723c */ /* 0x060fec0000041814 */
[C---:B------:R-:W-:Y:S01]  /*48c0*/  HMMA.16816.F32.BF16 R24, R108.reuse, R118, R24 ;  /* 0x000000766c18723c */ /* 0x040fe20000041818 */
[----:B------:R-:W-:Y:S05]  /*48d0*/  LDSM.16.M88.4 R116, [R156+0x2000] ;  /* 0x002000009c74783b */ /* 0x000fea0000000200 */
[C---:B----4-:R-:W-:Y:S06]  /*48e0*/  HMMA.16816.F32.BF16 R28, R108.reuse, R120, R28 ;  /* 0x000000786c1c723c */ /* 0x050fec000004181c */
[----:B------:R-:W-:Y:S01]  /*48f0*/  HMMA.16816.F32.BF16 R32, R108, R122, R32 ;  /* 0x0000007a6c20723c */ /* 0x000fe20000041820 */
[----:B------:R-:W3:Y:S04]  /*4900*/  LDSM.16.M88.4 R108, [R157+0x3000] ;  /* 0x003000009d6c783b */ /* 0x000ee80000000200 */
[----:B------:R-:W4:Y:S01]  /*4910*/  LDSM.16.M88.4 R120, [R143] ;  /* 0x000000008f78783b */ /* 0x000f220000000200 */
        /* <DEDUP_REMOVED lines=8> */
[----:B------:R-:W-:Y:S05]  /*49a0*/  LDSM.16.M88.4 R108, [R154+0x2000] ;  /* 0x002000009a6c783b */ /* 0x000fea0000000200 */
[C---:B------:R-:W-:Y:S06]  /*49b0*/  HMMA.16816.F32.BF16 R28, R104.reuse, R112, R28 ;  /* 0x00000070681c723c */ /* 0x040fec000004181c */
[----:B------:R-:W-:Y:S01]  /*49c0*/  HMMA.16816.F32.BF16 R32, R104, R114, R32 ;  /* 0x000000726820723c */ /* 0x000fe20000041820 */
[----:B------:R-:W3:Y:S04]  /*49d0*/  LDSM.16.M88.4 R104, [R140] ;  /* 0x000000008c68783b */ /* 0x000ee80000000200 */
[----:B------:R-:W5:Y:S01]  /*49e0*/  LDSM.16.M88.4 R112, [R153+0x2000] ;  /* 0x002000009970783b */ /* 0x000f620000000200 */
        /* <DEDUP_REMOVED lines=11> */
[----:B------:R-:W-:Y:S04]  /*4aa0*/  LDSM.16.M88.4 R104, [R152+0x2000] ;  /* 0x002000009868783b */ /* 0x000fe80000000200 */
[----:B------:R-:W-:Y:S01]  /*4ab0*/  LDSM.16.M88.4 R116, [R144+0x2800] ;  /* 0x002800009074783b */ /* 0x000fe20000000200 */
[C---:B-----5:R-:W-:Y:S06]  /*4ac0*/  HMMA.16816.F32.BF16 R4, R108.reuse, R112, R4 ;  /* 0x000000706c04723c */ /* 0x060fec0000041804 */
[C---:B------:R-:W-:Y:S01]  /*4ad0*/  HMMA.16816.F32.BF16 R8, R108.reuse, R114, R8 ;  /* 0x000000726c08723c */ /* 0x040fe20000041808 */
[----:B------:R-:W3:Y:S05]  /*4ae0*/  LDSM.16.M88.4 R112, [R144+0x2000] ;  /* 0x002000009070783b */ /* 0x000eea0000000200 */
[C---:B----4-:R-:W-:Y:S06]  /*4af0*/  HMMA.16816.F32.BF16 R12, R108.reuse, R120, R12 ;  /* 0x000000786c0c723c */ /* 0x050fec000004180c */
[C---:B------:R-:W-:Y:S01]  /*4b00*/  HMMA.16816.F32.BF16 R16, R108.reuse, R122, R16 ;  /* 0x0000007a6c10723c */ /* 0x040fe20000041810 */
[----:B------:R-:W4:Y:S05]  /*4b10*/  LDSM.16.M88.4 R120, [R144+0x3000] ;  /* 0x003000009078783b */ /* 0x000f2a0000000200 */
[C---:B-1----:R-:W-:Y:S06]  /*4b20*/  HMMA.16816.F32.BF16 R20, R108.reuse, R128, R20 ;  /* 0x000000806c14723c */ /* 0x042fec0000041814 */
[C---:B------:R-:W-:Y:S01]  /*4b30*/  HMMA.16816.F32.BF16 R24, R108.reuse, R130, R24 ;  /* 0x000000826c18723c */ /* 0x040fe20000041818 */
[----:B------:R-:W1:Y:S01]  /*4b40*/  LDSM.16.M88.4 R128, [R144+0x3800] ;  /* 0x003800009080783b */ /* 0x000e620000000200 */
[----:B------:R-:W-:Y:S04]  /*4b50*/  DEPBAR.LE SB0, 0x0 ;  /* 0x000080000000791a */ /* 0x000fe80000000000 */
[C---:B--2---:R-:W-:Y:S01]  /*4b60*/  HMMA.16816.F32.BF16 R28, R108.reuse, R124, R28 ;  /* 0x0000007c6c1c723c */ /* 0x044fe2000004181c */
[----:B------:R-:W-:Y:S05]  /*4b70*/  BAR.SYNC.DEFER_BLOCKING 0x0 ;  /* 0x0000000000007b1d */ /* 0x000fea0000010000 */
[----:B------:R-:W-:Y:S06]  /*4b80*/  HMMA.16816.F32.BF16 R32, R108, R126, R32 ;  /* 0x0000007e6c20723c */ /* 0x000fec0000041820 */
[C---:B---3--:R-:W-:Y:S06]  /*4b90*/  HMMA.16816.F32.BF16 R4, R104.reuse, R112, R4 ;  /* 0x000000706804723c */ /* 0x048fec0000041804 */
[C---:B------:R-:W-:Y:S06]  /*4ba0*/  HMMA.16816.F32.BF16 R8, R104.reuse, R114, R8 ;  /* 0x000000726808723c */ /* 0x040fec0000041808 */
[C---:B------:R-:W-:Y:S06]  /*4bb0*/  HMMA.16816.F32.BF16 R12, R104.reuse, R116, R12 ;  /* 0x00000074680c723c */ /* 0x040fec000004180c */
[C---:B------:R-:W-:Y:S06]  /*4bc0*/  HMMA.16816.F32.BF16 R16, R104.reuse, R118, R16 ;  /* 0x000000766810723c */ /* 0x040fec0000041810 */
[C---:B----4-:R-:W-:Y:S06]  /*4bd0*/  HMMA.16816.F32.BF16 R20, R104.reuse, R120, R20 ;  /* 0x000000786814723c */ /* 0x050fec0000041814 */
[C---:B------:R-:W-:Y:S06]  /*4be0*/  HMMA.16816.F32.BF16 R24, R104.reuse, R122, R24 ;  /* 0x0000007a6818723c */ /* 0x040fec0000041818 */
[C---:B-1----:R-:W-:Y:S06]  /*4bf0*/  HMMA.16816.F32.BF16 R28, R104.reuse, R128, R28 ;  /* 0x00000080681c723c */ /* 0x042fec000004181c */
        /* <DEDUP_REMOVED lines=43> */
[----:B------:R-:W1:Y:S10]  /*4eb0*/  LDC R102, c[0x0][0x24c] ;  /* 0x00009300ff667b82 */ /* 0x000e740000000800 */
        /* <DEDUP_REMOVED lines=22> */
[-C--:B---3--:R-:W-:Y:S04]  /*5020*/  IMAD.WIDE.U32 R108, R103, R2.reuse, R108 ;  /* 0x00000002676c7225 */ /* 0x088fe800078e006c */
[----:B------:R-:W-:Y:S04]  /*5030*/  IMAD R100, R107, R2, RZ ;  /* 0x000000026b647224 */ /* 0x000fe800078e02ff */
[----:B------:R-:W-:Y:S05]  /*5040*/  IMAD R100, R103, R3, R100 ;  /* 0x0000000367647224 */ /* 0x000fea00078e0264 */
[----:B------:R-:W-:Y:S07]  /*5050*/  IADD3 R100, R109, R100, RZ ;  /* 0x000000646d647210 */ /* 0x000fee0007ffe0ff */
.L_x_6646:
        /* <DEDUP_REMOVED lines=19> */
[----:B------:R-:W0:Y:S02]  /*5190*/  LDGDEPBAR ;  /* 0x00000000000079af */ /* 0x000e240000000000 */
.L_x_6645:
        /* <DEDUP_REMOVED lines=94> */
[----:B------:R-:W-:Y:S01]  /*5780*/  FFMA.FTZ R134, R25, UR4, -R124 ;  /* 0x0000000419867c23 */ /* 0x000fe2000801087c */
[--C-:B------:R-:W-:Y:S01]  /*5790*/  FFMA.FTZ R135, R26, UR4, -R122.reuse ;  /* 0x000000041a877c23 */ /* 0x100fe2000801087a */
[----:B------:R-:W-:Y:S01]  /*57a0*/  FFMA.FTZ R136, R27, UR4, -R122 ;  /* 0x000000041b887c23 */ /* 0x000fe2000801087a */
[C---:B------:R-:W-:Y:S03]  /*57b0*/  FMUL.FTZ R56, R2.reuse, R56 ;  /* 0x0000003802387220 */ /* 0x040fe60000410000 */
[----:B------:R-:W-:Y:S01]  /*57c0*/  MUFU.EX2 R7, R7 ;  /* 0x0000000700077308 */ /* 0x000fe20000000800 */
[----:B------:R-:W-:Y:S01]  /*57d0*/  LDSM.16.MT88.4 R24, [R149+0x9000] ;  /* 0x009000009518783b */ /* 0x000fe20000004200 */
        /* <DEDUP_REMOVED lines=13> */
[--C-:B------:R-:W-:Y:S03]  /*58b0*/  FFMA.FTZ R126, R12, UR4, -R124.reuse ;  /* 0x000000040c7e7c23 */ /* 0x100fe6000801087c */
[----:B------:R-:W-:Y:S01]  /*58c0*/  MUFU.EX2 R103, R103 ;  /* 0x0000006700677308 */ /* 0x000fe20000000800 */
[C---:B------:R-:W-:Y:S01]  /*58d0*/  FMUL.FTZ R12, R2.reuse, R92 ;  /* 0x0000005c020c7220 */ /* 0x040fe20000410000 */
[----:B------:R-:W-:Y:S01]  /*58e0*/  FFMA.FTZ R125, R13, UR4, -R124 ;  /* 0x000000040d7d7c23 */ /* 0x000fe2000801087c */
[----:B------:R-:W-:Y:S01]  /*58f0*/  FMUL.FTZ R13, R2, R93 ;  /* 0x0000005d020d7220 */ /* 0x000fe20000410000 */
[--C-:B------:R-:W-:Y:S01]  /*5900*/  FFMA.FTZ R127, R14, UR4, -R122.reuse ;  /* 0x000000040e7f7c23 */ /* 0x100fe2000801087a */
[C---:B------:R-:W-:Y:S01]  /*5910*/  FMUL.FTZ R14, R0.reuse, R94 ;  /* 0x0000005e000e7220 */ /* 0x040fe20000410000 */
[----:B------:R-:W-:Y:S01]  /*5920*/  FFMA.FTZ R128, R15, UR4, -R122 ;  /* 0x000000040f807c23 */ /* 0x000fe2000801087a */
[----:B------:R-:W-:Y:S03]  /*5930*/  FMUL.FTZ R15, R0, R95 ;  /* 0x0000005f000f7220 */ /* 0x000fe60000410000 */
[----:B------:R-:W3:Y:S01]  /*5940*/  MUFU.EX2 R120, R120 ;  /* 0x0000007800787308 */ /* 0x000ee20000000800 */
[----:B--2---:R-:W-:Y:S01]  /*5950*/  F2FP.BF16.F32.PACK_AB R98, R102, R7 ;  /* 0x000000076662723e */ /* 0x004fe200000010ff */
[----:B------:R-:W-:Y:S01]  /*5960*/  LDSM.16.MT88.4 R92, [R148+0xa000] ;  /* 0x00a00000945c783b */ /* 0x000fe20000004200 */
[C---:B------:R-:W-:Y:S01]  /*5970*/  FMUL.FTZ R68, R2.reuse, R68 ;  /* 0x0000004402447220 */ /* 0x040fe20000410000 */
[----:B------:R-:W-:Y:S01]  /*5980*/  FMUL.FTZ R69, R2, R69 ;  /* 0x0000004502457220 */ /* 0x000fe20000410000 */
        /* <DEDUP_REMOVED lines=10> */
[--C-:B------:R-:W-:Y:S01]  /*5a30*/  FFMA.FTZ R129, R16, UR4, -R124.reuse ;  /* 0x0000000410817c23 */ /* 0x100fe2000801087c */
[----:B------:R-:W-:Y:S01]  /*5a40*/  FFMA.FTZ R130, R17, UR4, -R124 ;  /* 0x0000000411827c23 */ /* 0x000fe2000801087c */
[----:B---3--:R-:W-:Y:S01]  /*5a50*/  F2FP.BF16.F32.PACK_AB R99, R120, R103 ;  /* 0x000000677863723e */ /* 0x008fe200000010ff */
[--C-:B------:R-:W-:Y:S01]  /*5a60*/  FFMA.FTZ R131, R18, UR4, -R122.reuse ;  /* 0x0000000412837c23 */ /* 0x100fe2000801087a */
[----:B------:R-:W-:Y:S01]  /*5a70*/  FFMA.FTZ R132, R19, UR4, -R122 ;  /* 0x0000000413847c23 */ /* 0x000fe2000801087a */
[C---:B------:R-:W-:Y:S01]  /*5a80*/  FMUL.FTZ R80, R2.reuse, R80 ;  /* 0x0000005002507220 */ /* 0x040fe20000410000 */
[----:B------:R-:W-:Y:S01]  /*5a90*/  FMUL.FTZ R81, R2, R81 ;  /* 0x0000005102517220 */ /* 0x000fe20000410000 */
[C---:B------:R-:W-:Y:S01]  /*5aa0*/  FMUL.FTZ R82, R0.reuse, R82 ;  /* 0x0000005200527220 */ /* 0x040fe20000410000 */
[----:B------:R-:W-:Y:S01]  /*5ab0*/  FMUL.FTZ R83, R0, R83 ;  /* 0x0000005300537220 */ /* 0x000fe20000410000 */
[C---:B-1----:R-:W-:Y:S01]  /*5ac0*/  HMMA.16816.F32.BF16 R8, R96.reuse, R104, R8 ;  /* 0x000000686008723c */ /* 0x042fe20000041808 */
[----:B------:R-:W-:Y:S04]  /*5ad0*/  MUFU.EX2 R126, R126 ;  /* 0x0000007e007e7308 */ /* 0x000fe80000000800 */
[C---:B------:R-:W-:Y:S01]  /*5ae0*/  FMUL.FTZ R16, R2.reuse, R88 ;  /* 0x0000005802107220 */ /* 0x040fe20000410000 */
[C---:B------:R-:W-:Y:S01]  /*5af0*/  HMMA.16816.F32.BF16 R36, R96.reuse, R106, R36 ;  /* 0x0000006a6024723c */ /* 0x040fe20000041824 */
[----:B------:R-:W1:Y:S04]  /*5b00*/  LDSM.16.MT88.4 R104, [R151+0xa000] ;  /* 0x00a000009768783b */ /* 0x000e680000004200 */
[----:B------:R-:W2:Y:S01]  /*5b10*/  MUFU.EX2 R125, R125 ;  /* 0x0000007d007d7308 */ /* 0x000ea20000000800 */
[----:B------:R-:W-:Y:S01]  /*5b20*/  ISETP.GT.AND P0, PT, R173, RZ, PT ;  /* 0x000000ffad00720c */ /* 0x000fe20003f04270 */
[----:B------:R-:W-:Y:S01]  /*5b30*/  FMUL.FTZ R17, R2, R89 ;  /* 0x0000005902117220 */ /* 0x000fe20000410000 */
[C---:B------:R-:W-:Y:S07]  /*5b40*/  HMMA.16816.F32.BF16 R40, R96.reuse, R108, R40 ;  /* 0x0000006c6028723c */ /* 0x040fee0000041828 */
[----:B------:R-:W-:Y:S01]  /*5b50*/  MUFU.EX2 R127, R127 ;  /* 0x0000007f007f7308 */ /* 0x000fe20000000800 */
[C---:B------:R-:W-:Y:S01]  /*5b60*/  HMMA.16816.F32.BF16 R44, R96.reuse, R110, R44 ;  /* 0x0000006e602c723c */ /* 0x040fe2000004182c */
[----:B------:R-:W3:Y:S02]  /*5b70*/  LDSM.16.MT88.4 R108, [R150+0xa000] ;  /* 0x00a00000966c783b */ /* 0x000ee40000004200 */
[C---:B------:R-:W-:Y:S03]  /*5b80*/  FMUL.FTZ R18, R0.reuse, R90 ;  /* 0x0000005a00127220 */ /* 0x040fe60000410000 */
[C---:B------:R-:W-:Y:S03]  /*5b90*/  HMMA.16816.F32.BF16 R48, R96.reuse, R112, R48 ;  /* 0x000000706030723c */ /* 0x040fe60000041830 */
[----:B------:R-:W4:Y:S02]  /*5ba0*/  MUFU.EX2 R128, R128 ;  /* 0x0000008000807308 */ /* 0x000f240000000800 */
[----:B--2---:R-:W-:Y:S01]  /*5bb0*/  F2FP.BF16.F32.PACK_AB R88, R125, R126 ;  /* 0x0000007e7d58723e */ /* 0x004fe200000010ff */
[C---:B------:R-:W-:Y:S01]  /*5bc0*/  HMMA.16816.F32.BF16 R52, R96.reuse, R114, R52 ;  /* 0x000000726034723c */ /* 0x040fe20000041834 */
[----:B------:R-:W2:Y:S06]  /*5bd0*/  LDSM.16.MT88.4 R112, [R149+0xa000] ;  /* 0x00a000009570783b */ /* 0x000eac0000004200 */
[----:B------:R-:W-:Y:S01]  /*5be0*/  MUFU.EX2 R129, R129 ;  /* 0x0000008100817308 */ /* 0x000fe20000000800 */
[----:B------:R-:W-:Y:S01]  /*5bf0*/  FMUL.FTZ R19, R0, R91 ;  /* 0x0000005b00137220 */ /* 0x000fe20000410000 */
[C---:B------:R-:W-:Y:S08]  /*5c00*/  HMMA.16816.F32.BF16 R56, R96.reuse, R116, R56 ;  /* 0x000000746038723c */ /* 0x040ff00000041838 */
[----:B------:R-:W5:Y:S01]  /*5c10*/  MUFU.EX2 R130, R130 ;  /* 0x0000008200827308 */ /* 0x000f620000000800 */
[C---:B------:R-:W-:Y:S01]  /*5c20*/  HMMA.16816.F32.BF16 R60, R96.reuse, R118, R60 ;  /* 0x00000076603c723c */ /* 0x040fe2000004183c */
[----:B------:R-:W-:Y:S02]  /*5c30*/  LDSM.16.MT88.4 R116, [R149+0x8800] ;  /* 0x008800009574783b */ /* 0x000fe40000004200 */
[----:B----4-:R-:W-:Y:S03]  /*5c40*/  F2FP.BF16.F32.PACK_AB R89, R128, R127 ;  /* 0x0000007f8059723e */ /* 0x010fe600000010ff */
[C---:B-1----:R-:W-:Y:S03]  /*5c50*/  HMMA.16816.F32.BF16 R64, R96.reuse, R104, R64 ;  /* 0x000000686040723c */ /* 0x042fe60000041840 */
[----:B------:R-:W-:Y:S02]  /*5c60*/  MUFU.EX2 R131, R131 ;  /* 0x0000008300837308 */ /* 0x000fe40000000800 */
[----:B------:R-:W-:Y:S01]  /*5c70*/  FMUL.FTZ R84, R2, R84 ;  /* 0x0000005402547220 */ /* 0x000fe20000410000 */
[C---:B------:R-:W-:Y:S01]  /*5c80*/  HMMA.16816.F32.BF16 R68, R96.reuse, R106, R68 ;  /* 0x0000006a6044723c */ /* 0x040fe20000041844 */
[----:B------:R-:W1:Y:S06]  /*5c90*/  LDSM.16.MT88.4 R104, [R151+0x8800] ;  /* 0x008800009768783b */ /* 0x000e6c0000004200 */
[----:B------:R-:W4:Y:S01]  /*5ca0*/  MUFU.EX2 R132, R132 ;  /* 0x0000008400847308 */ /* 0x000f220000000800 */
[----:B-----5:R-:W-:Y:S01]  /*5cb0*/  F2FP.BF16.F32.PACK_AB R90, R130, R129 ;  /* 0x00000081825a723e */ /* 0x020fe200000010ff */
[C---:B---3--:R-:W-:Y:S03]  /*5cc0*/  HMMA.16816.F32.BF16 R72, R96.reuse, R108, R72 ;  /* 0x0000006c6048723c */ /* 0x048fe60000041848 */
[----:B------:R-:W-:Y:S03]  /*5cd0*/  FMUL.FTZ R85, R2, R85 ;  /* 0x0000005502557220 */ /* 0x000fe60000410000 */
[C---:B------:R-:W-:Y:S01]  /*5ce0*/  HMMA.16816.F32.BF16 R12, R96.reuse, R110, R12 ;  /* 0x0000006e600c723c */ /* 0x040fe2000004180c */
[----:B------:R-:W3:Y:S01]  /*5cf0*/  LDSM.16.MT88.4 R108, [R150+0x8800] ;  /* 0x00880000966c783b */ /* 0x000ee20000004200 */
[----:B------:R-:W-:Y:S03]  /*5d00*/  MUFU.EX2 R133, R133 ;  /* 0x0000008500857308 */ /* 0x000fe60000000800 */
[----:B------:R-:W-:Y:S01]  /*5d10*/  FMUL.FTZ R86, R0, R86 ;  /* 0x0000005600567220 */ /* 0x000fe20000410000 */
[C---:B--2---:R-:W-:Y:S06]  /*5d20*/  HMMA.16816.F32.BF16 R76, R96.reuse, R112, R76 ;  /* 0x00000070604c723c */ /* 0x044fec000004184c */
[----:B------:R-:W2:Y:S01]  /*5d30*/  MUFU.EX2 R134, R134 ;  /* 0x0000008600867308 */ /* 0x000ea20000000800 */
[----:B----4-:R-:W-:Y:S01]  /*5d40*/  F2FP.BF16.F32.PACK_AB R91, R132, R131 ;  /* 0x00000083845b723e */ /* 0x010fe200000010ff */
[C---:B------:R-:W-:Y:S01]  /*5d50*/  HMMA.16816.F32.BF16 R80, R96.reuse, R114, R80 ;  /* 0x000000726050723c */ /* 0x040fe20000041850 */
[----:B------:R-:W4:Y:S02]  /*5d60*/  LDSM.16.MT88.4 R112, [R148+0x8800] ;  /* 0x008800009470783b */ /* 0x000f240000004200 */
[----:B------:R-:W-:Y:S03]  /*5d70*/  FMUL.FTZ R87, R0, R87 ;  /* 0x0000005700577220 */ /* 0x000fe60000410000 */
[C---:B------:R-:W-:Y:S02]  /*5d80*/  HMMA.16816.F32.BF16 R16, R96.reuse, R92, R16 ;  /* 0x0000005c6010723c */ /* 0x040fe40000041810 */
[----:B------:R-:W-:Y:S03]  /*5d90*/  MUFU.EX2 R135, R135 ;  /* 0x0000008700877308 */ /* 0x000fe60000000800 */
[----:B------:R-:W-:Y:S01]  /*5da0*/  FFMA.FTZ R121, R2, R177, R121 ;  /* 0x000000b102797223 */ /* 0x000fe20000010079 */
[----:B------:R-:W-:Y:S01]  /*5db0*/  HMMA.16816.F32.BF16 R84, R96, R94, R84 ;  /* 0x0000005e6054723c */ /* 0x000fe20000041854 */
[----:B------:R-:W5:Y:S05]  /*5dc0*/  LDSM.16.MT88.4 R92, [R151+0xa800] ;  /* 0x00a80000975c783b */ /* 0x000f6a0000004200 */
[----:B------:R-:W2:Y:S01]  /*5dd0*/  MUFU.EX2 R136, R136 ;  /* 0x0000008800887308 */ /* 0x000ea20000000800 */
[----:B------:R-:W-:Y:S01]  /*5de0*/  MOV R101, R100 ;  /* 0x0000006400657202 */ /* 0x000fe20000000f00 */
[C---:B-1----:R-:W-:Y:S01]  /*5df0*/  HMMA.16816.F32.BF16 R8, R88.reuse, R104, R8 ;  /* 0x000000685808723c */ /* 0x042fe20000041808 */
[----:B------:R-:W1:Y:S04]  /*5e00*/  LDSM.16.MT88.4 R96, [R150+0xa800] ;  /* 0x00a800009660783b */ /* 0x000e680000004200 */
[----:B------:R-:W-:Y:S01]  /*5e10*/  FFMA.FTZ R123, R0, R175, R123 ;  /* 0x000000af007b7223 */ /* 0x000fe2000001007b */
[C---:B------:R-:W-:Y:S03]  /*5e20*/  HMMA.16816.F32.BF16 R36, R88.reuse, R106, R36 ;  /* 0x0000006a5824723c */ /* 0x040fe60000041824 */
[----:B------:R-:W1:Y:S03]  /*5e30*/  LDSM.16.MT88.4 R104, [R149+0xa800] ;  /* 0x00a800009568783b */ /* 0x000e660000004200 */
[C---:B---3--:R-:W-:Y:S05]  /*5e40*/  HMMA.16816.F32.BF16 R40, R88.reuse, R108, R40 ;  /* 0x0000006c5828723c */ /* 0x048fea0000041828 */
[----:B------:R-:W-:Y:S01]  /*5e50*/  FADD.FTZ R0, R5, R121 ;  /* 0x0000007905007221 */ /* 0x000fe20000010000 */
[C---:B------:R-:W-:Y:S01]  /*5e60*/  HMMA.16816.F32.BF16 R44, R88.reuse, R110, R44 ;  /* 0x0000006e582c723c */ /* 0x040fe2000004182c */
[----:B------:R-:W3:Y:S04]  /*5e70*/  LDSM.16.MT88.4 R108, [R148+0xa800] ;  /* 0x00a80000946c783b */ /* 0x000ee80000004200 */
[----:B------:R-:W-:Y:S01]  /*5e80*/  FADD.FTZ R6, R6, R123 ;  /* 0x0000007b06067221 */ /* 0x000fe20000010000 */
[C---:B------:R-:W-:Y:S05]  /*5e90*/  HMMA.16816.F32.BF16 R48, R88.reuse, R116, R48 ;  /* 0x000000745830723c */ /* 0x040fea0000041830 */
[----:B------:R-:W-:Y:S01]  /*5ea0*/  FADD.FTZ R5, R7, R0 ;  /* 0x0000000007057221 */ /* 0x000fe20000010000 */
[C---:B------:R-:W-:Y:S05]  /*5eb0*/  HMMA.16816.F32.BF16 R52, R88.reuse, R118, R52 ;  /* 0x000000765834723c */ /* 0x040fea0000041834 */
[--C-:B------:R-:W-:Y:S01]  /*5ec0*/  FFMA.FTZ R116, R20, UR4, -R124.reuse ;  /* 0x0000000414747c23 */ /* 0x100fe2000801087c */
[C---:B----4-:R-:W-:Y:S05]  /*5ed0*/  HMMA.16816.F32.BF16 R56, R88.reuse, R112, R56 ;  /* 0x000000705838723c */ /* 0x050fea0000041838 */
[----:B------:R-:W-:Y:S01]  /*5ee0*/  FFMA.FTZ R117, R21, UR4, -R124 ;  /* 0x0000000415757c23 */ /* 0x000fe2000801087c */
[C---:B------:R-:W-:Y:S01]  /*5ef0*/  HMMA.16816.F32.BF16 R60, R88.reuse, R114, R60 ;  /* 0x00000072583c723c */ /* 0x040fe2000004183c */
[----:B------:R-:W-:Y:S01]  /*5f00*/  LDSM.16.MT88.4 R112, [R150+0x9000] ;  /* 0x009000009670783b */ /* 0x000fe20000004200 */
[----:B------:R-:W-:Y:S03]  /*5f10*/  MUFU.EX2 R116, R116 ;  /* 0x0000007400747308 */ /* 0x000fe60000000800 */
[--C-:B------:R-:W-:Y:S01]  /*5f20*/  FFMA.FTZ R118, R22, UR4, -R122.reuse ;  /* 0x0000000416767c23 */ /* 0x100fe2000801087a */
[C---:B-----5:R-:W-:Y:S06]  /*5f30*/  HMMA.16816.F32.BF16 R64, R88.reuse, R92, R64 ;  /* 0x0000005c5840723c */ /* 0x060fec0000041840 */
[----:B------:R-:W4:Y:S01]  /*5f40*/  MUFU.EX2 R117, R117 ;  /* 0x0000007500757308 */ /* 0x000f220000000800 */
[----:B--2---:R-:W-:Y:S01]  /*5f50*/  F2FP.BF16.F32.PACK_AB R22, R134, R133 ;  /* 0x000000858616723e */ /* 0x004fe200000010ff */
[C---:B------:R-:W-:Y:S01]  /*5f60*/  HMMA.16816.F32.BF16 R68, R88.reuse, R94, R68 ;  /* 0x0000005e5844723c */ /* 0x040fe20000041844 */
[----:B------:R-:W2:Y:S02]  /*5f70*/  LDSM.16.MT88.4 R92, [R151+0x9000] ;  /* 0x00900000975c783b */ /* 0x000ea40000004200 */
[----:B------:R-:W-:Y:S03]  /*5f80*/  FFMA.FTZ R119, R23, UR4, -R122 ;  /* 0x0000000417777c23 */ /* 0x000fe6000801087a */
[C---:B-1----:R-:W-:Y:S02]  /*5f90*/  HMMA.16816.F32.BF16 R72, R88.reuse, R96, R72 ;  /* 0x000000605848723c */ /* 0x042fe40000041848 */
[----:B------:R-:W-:Y:S03]  /*5fa0*/  MUFU.EX2 R118, R118 ;  /* 0x0000007600767308 */ /* 0x000fe60000000800 */
[----:B------:R-:W-:Y:S01]  /*5fb0*/  F2FP.BF16.F32.PACK_AB R23, R136, R135 ;  /* 0x000000878817723e */ /* 0x000fe200000010ff */
[C---:B------:R-:W-:Y:S01]  /*5fc0*/  HMMA.16816.F32.BF16 R12, R88.reuse, R98, R12 ;  /* 0x00000062580c723c */ /* 0x040fe2000004180c */
[----:B------:R-:W1:Y:S05]  /*5fd0*/  LDSM.16.MT88.4 R96, [R148+0x9000] ;  /* 0x009000009460783b */ /* 0x000e6a0000004200 */
[----:B------:R-:W5:Y:S01]  /*5fe0*/  MUFU.EX2 R119, R119 ;  /* 0x0000007700777308 */ /* 0x000f620000000800 */
[----:B----4-:R-:W-:Y:S01]  /*5ff0*/  F2FP.BF16.F32.PACK_AB R20, R117, R116 ;  /* 0x000000747514723e */ /* 0x010fe200000010ff */
[C---:B------:R-:W-:Y:S03]  /*6000*/  HMMA.16816.F32.BF16 R76, R88.reuse, R104, R76 ;  /* 0x00000068584c723c */ /* 0x040fe6000004184c */
[----:B------:R-:W-:Y:S03]  /*6010*/  FADD.FTZ R103, R103, R6 ;  /* 0x0000000667677221 */ /* 0x000fe60000010000 */
[C---:B------:R-:W-:Y:S01]  /*6020*/  HMMA.16816.F32.BF16 R80, R88.reuse, R106, R80 ;  /* 0x0000006a5850723c */ /* 0x040fe20000041850 */
[----:B------:R-:W-:Y:S04]  /*6030*/  LDSM.16.MT88.4 R104, [R149+0xb000] ;  /* 0x00b000009568783b */ /* 0x000fe80000004200 */
[----:B------:R-:W-:Y:S01]  /*6040*/  FADD.FTZ R5, R102, R5 ;  /* 0x0000000566057221 */ /* 0x000fe20000010000 */
[C---:B---3--:R-:W-:Y:S05]  /*6050*/  HMMA.16816.F32.BF16 R16, R88.reuse, R108, R16 ;  /* 0x0000006c5810723c */ /* 0x048fea0000041810 */
[----:B-----5:R-:W-:Y:S01]  /*6060*/  F2FP.BF16.F32.PACK_AB R21, R119, R118 ;  /* 0x000000767715723e */ /* 0x020fe200000010ff */
[----:B------:R-:W-:Y:S01]  /*6070*/  HMMA.16816.F32.BF16 R84, R88, R110, R84 ;  /* 0x0000006e5854723c */ /* 0x000fe20000041854 */
[----:B------:R-:W3:Y:S04]  /*6080*/  LDSM.16.MT88.4 R88, [R151+0xb000] ;  /* 0x00b000009758783b */ /* 0x000ee80000004200 */
[--C-:B------:R-:W-:Y:S01]  /*6090*/  FFMA.FTZ R108, R28, UR4, -R124.reuse ;  /* 0x000000041c6c7c23 */ /* 0x100fe2000801087c */
[C---:B--2---:R-:W-:Y:S05]  /*60a0*/  HMMA.16816.F32.BF16 R8, R20.reuse, R92, R8 ;  /* 0x0000005c1408723c */ /* 0x044fea0000041808 */
[----:B------:R-:W-:Y:S01]  /*60b0*/  FFMA.FTZ R109, R29, UR4, -R124 ;  /* 0x000000041d6d7c23 */ /* 0x000fe2000801087c */
[C---:B------:R-:W-:Y:S01]  /*60c0*/  HMMA.16816.F32.BF16 R36, R20.reuse, R94, R36 ;  /* 0x0000005e1424723c */ /* 0x040fe20000041824 */
[----:B------:R-:W2:Y:S01]  /*60d0*/  LDSM.16.MT88.4 R92, [R150+0xb000] ;  /* 0x00b00000965c783b */ /* 0x000ea20000004200 */
[----:B------:R-:W-:Y:S03]  /*60e0*/  MUFU.EX2 R108, R108 ;  /* 0x0000006c006c7308 */ /* 0x000fe60000000800 */
[--C-:B------:R-:W-:Y:S01]  /*60f0*/  FFMA.FTZ R110, R30, UR4, -R122.reuse ;  /* 0x000000041e6e7c23 */ /* 0x100fe2000801087a */
[C---:B------:R-:W-:Y:S06]  /*6100*/  HMMA.16816.F32.BF16 R40, R20.reuse, R112, R40 ;  /* 0x000000701428723c */ /* 0x040fec0000041828 */
[----:B------:R-:W4:Y:S01]  /*6110*/  MUFU.EX2 R109, R109 ;  /* 0x0000006d006d7308 */ /* 0x000f220000000800 */
[----:B------:R-:W-:Y:S01]  /*6120*/  FFMA.FTZ R111, R31, UR4, -R122 ;  /* 0x000000041f6f7c23 */ /* 0x000fe2000801087a */
[C---:B------:R-:W-:Y:S01]  /*6130*/  HMMA.16816.F32.BF16 R44, R20.reuse, R114, R44 ;  /* 0x00000072142c723c */ /* 0x040fe2000004182c */
[----:B------:R-:W-:Y:S02]  /*6140*/  LDSM.16.MT88.4 R28, [R151+0x9800] ;  /* 0x00980000971c783b */ /* 0x000fe40000004200 */
[----:B------:R-:W-:Y:S03]  /*6150*/  FFMA.FTZ R112, R32, UR4, -R124 ;  /* 0x0000000420707c23 */ /* 0x000fe6000801087c */
[C---:B------:R-:W-:Y:S02]  /*6160*/  HMMA.16816.F32.BF16 R48, R20.reuse, R24, R48 ;  /* 0x000000181430723c */ /* 0x040fe40000041830 */
[----:B------:R-:W-:Y:S03]  /*6170*/  MUFU.EX2 R110, R110 ;  /* 0x0000006e006e7308 */ /* 0x000fe60000000800 */
[----:B------:R-:W-:Y:S01]  /*6180*/  FFMA.FTZ R114, R34, UR4, -R122 ;  /* 0x0000000422727c23 */ /* 0x000fe2000801087a */
[C---:B------:R-:W-:Y:S01]  /*6190*/  HMMA.16816.F32.BF16 R52, R20.reuse, R26, R52 ;  /* 0x0000001a1434723c */ /* 0x040fe20000041834 */
[----:B------:R-:W5:Y:S05]  /*61a0*/  LDSM.16.MT88.4 R24, [R148+0xb000] ;  /* 0x00b000009418783b */ /* 0x000f6a0000004200 */
[----:B------:R-:W4:Y:S01]  /*61b0*/  MUFU.EX2 R111, R111 ;  /* 0x0000006f006f7308 */ /* 0x000f220000000800 */
[----:B------:R-:W-:Y:S01]  /*61c0*/  FFMA.FTZ R124, R33, UR4, -R124 ;  /* 0x00000004217c7c23 */ /* 0x000fe2000801087c */
[C---:B-1----:R-:W-:Y:S03]  /*61d0*/  HMMA.16816.F32.BF16 R56, R20.reuse, R96, R56 ;  /* 0x000000601438723c */ /* 0x042fe60000041838 */
[----:B------:R-:W-:Y:S03]  /*61e0*/  FFMA.FTZ R122, R35, UR4, -R122 ;  /* 0x00000004237a7c23 */ /* 0x000fe6000801087a */
[C---:B------:R-:W-:Y:S01]  /*61f0*/  HMMA.16816.F32.BF16 R60, R20.reuse, R98, R60 ;  /* 0x00000062143c723c */ /* 0x040fe2000004183c */
[----:B------:R-:W-:Y:S01]  /*6200*/  LDSM.16.MT88.4 R32, [R148+0x9800] ;  /* 0x009800009420783b */ /* 0x000fe20000004200 */
[----:B------:R-:W-:Y:S03]  /*6210*/  MUFU.EX2 R112, R112 ;  /* 0x0000007000707308 */ /* 0x000fe60000000800 */
[----:B------:R-:W-:Y:S01]  /*6220*/  FADD.FTZ R120, R120, R103 ;  /* 0x0000006778787221 */ /* 0x000fe20000010000 */
[C---:B---3--:R-:W-:Y:S06]  /*6230*/  HMMA.16816.F32.BF16 R64, R20.reuse, R88, R64 ;  /* 0x000000581440723c */ /* 0x048fec0000041840 */
[----:B------:R-:W1:Y:S01]  /*6240*/  MUFU.EX2 R113, R124 ;  /* 0x0000007c00717308 */ /* 0x000e620000000800 */
[----:B------:R-:W-:Y:S01]  /*6250*/  FADD.FTZ R126, R126, R5 ;  /* 0x000000057e7e7221 */ /* 0x000fe20000010000 */
[C---:B------:R-:W-:Y:S01]  /*6260*/  HMMA.16816.F32.BF16 R68, R20.reuse, R90, R68 ;  /* 0x0000005a1444723c */ /* 0x040fe20000041844 */
[----:B------:R-:W3:Y:S02]  /*6270*/  LDSM.16.MT88.4 R88, [R150+0x9800] ;  /* 0x009800009658783b */ /* 0x000ee40000004200 */
[----:B------:R-:W-:Y:S03]  /*6280*/  FADD.FTZ R127, R127, R120 ;  /* 0x000000787f7f7221 */ /* 0x000fe60000010000 */
[C---:B--2---:R-:W-:Y:S02]  /*6290*/  HMMA.16816.F32.BF16 R72, R20.reuse, R92, R72 ;  /* 0x0000005c1448723c */ /* 0x044fe40000041848 */
[----:B------:R-:W-:Y:S03]  /*62a0*/  MUFU.EX2 R114, R114 ;  /* 0x0000007200727308 */ /* 0x000fe60000000800 */
[----:B------:R-:W-:Y:S01]  /*62b0*/  FADD.FTZ R126, R125, R126 ;  /* 0x0000007e7d7e7221 */ /* 0x000fe20000010000 */
[C---:B------:R-:W-:Y:S01]  /*62c0*/  HMMA.16816.F32.BF16 R12, R20.reuse, R94, R12 ;  /* 0x0000005e140c723c */ /* 0x040fe2000004180c */
[----:B------:R-:W2:Y:S05]  /*62d0*/  LDSM.16.MT88.4 R92, [R149+0x9800] ;  /* 0x00980000955c783b */ /* 0x000eaa0000004200 */
[----:B------:R-:W1:Y:S01]  /*62e0*/  MUFU.EX2 R115, R122 ;  /* 0x0000007a00737308 */ /* 0x000e620000000800 */
[----:B------:R-:W-:Y:S01]  /*62f0*/  FADD.FTZ R128, R128, R127 ;  /* 0x0000007f80807221 */ /* 0x000fe20000010000 */
[C---:B------:R-:W-:Y:S03]  /*6300*/  HMMA.16816.F32.BF16 R76, R20.reuse, R104, R76 ;  /* 0x00000068144c723c */ /* 0x040fe6000004184c */
[----:B------:R-:W-:Y:S03]  /*6310*/  FADD.FTZ R129, R129, R126 ;  /* 0x0000007e81817221 */ /* 0x000fe60000010000 */
[C---:B------:R-:W-:Y:S01]  /*6320*/  HMMA.16816.F32.BF16 R80, R20.reuse, R106, R80 ;  /* 0x0000006a1450723c */ /* 0x040fe20000041850 */
[----:B------:R-:W2:Y:S04]  /*6330*/  LDSM.16.MT88.4 R104, [R151+0xb800] ;  /* 0x00b800009768783b */ /* 0x000ea80000004200 */
[----:B------:R-:W-:Y:S01]  /*6340*/  FADD.FTZ R5, R131, R128 ;  /* 0x0000008083057221 */ /* 0x000fe20000010000 */
[C---:B-----5:R-:W-:Y:S05]  /*6350*/  HMMA.16816.F32.BF16 R16, R20.reuse, R24, R16 ;  /* 0x000000181410723c */ /* 0x060fea0000041810 */
[----:B------:R-:W-:Y:S01]  /*6360*/  FADD.FTZ R129, R130, R129 ;  /* 0x0000008182817221 */ /* 0x000fe20000010000 */
[----:B------:R-:W-:Y:S01]  /*6370*/  HMMA.16816.F32.BF16 R84, R20, R26, R84 ;  /* 0x0000001a1454723c */ /* 0x000fe20000041854 */
[----:B------:R-:W5:Y:S04]  /*6380*/  LDSM.16.MT88.4 R24, [R150+0xb800] ;  /* 0x00b800009618783b */ /* 0x000f680000004200 */
[----:B------:R-:W-:Y:S01]  /*6390*/  FADD.FTZ R5, R132, R5 ;  /* 0x0000000584057221 */ /* 0x000fe20000010000 */
[----:B------:R-:W-:Y:S01]  /*63a0*/  FADD.FTZ R0, R116, R129 ;  /* 0x0000008174007221 */ /* 0x000fe20000010000 */
[----:B----4-:R-:W-:Y:S04]  /*63b0*/  F2FP.BF16.F32.PACK_AB R20, R109, R108 ;  /* 0x0000006c6d14723e */ /* 0x010fe800000010ff */
[----:B------:R-:W-:Y:S01]  /*63c0*/  F2FP.BF16.F32.PACK_AB R21, R111, R110 ;  /* 0x0000006e6f15723e */ /* 0x000fe200000010ff */
[----:B------:R-:W-:Y:S01]  /*63d0*/  FADD.FTZ R118, R118, R5 ;  /* 0x0000000576767221 */ /* 0x000fe20000010000 */
[----:B-1----:R-:W-:Y:S01]  /*63e0*/  F2FP.BF16.F32.PACK_AB R22, R113, R112 ;  /* 0x000000707116723e */ /* 0x002fe200000010ff */
[----:B------:R-:W-:Y:S01]  /*63f0*/  FADD.FTZ R0, R117, R0 ;  /* 0x0000000075007221 */ /* 0x000fe20000010000 */
[----:B------:R-:W-:Y:S01]  /*6400*/  F2FP.BF16.F32.PACK_AB R23, R115, R114 ;  /* 0x000000727317723e */ /* 0x000fe200000010ff */
[----:B------:R-:W-:Y:S02]  /*6410*/  FADD.FTZ R118, R119, R118 ;  /* 0x0000007677767221 */ /* 0x000fe40000010000 */
[----:B------:R-:W-:Y:S01]  /*6420*/  FADD.FTZ R133, R133, R0 ;  /* 0x0000000085857221 */ /* 0x000fe20000010000 */
[----:B------:R-:W-:Y:S01]  /*6430*/  IADD3 R0, R173, -0x1, RZ ;  /* 0xffffffffad007810 */ /* 0x000fe20007ffe0ff */
[----:B------:R-:W-:Y:S02]  /*6440*/  FADD.FTZ R135, R135, R118 ;  /* 0x0000007687877221 */ /* 0x000fe40000010000 */
[C---:B------:R-:W-:Y:S01]  /*6450*/  HMMA.16816.F32.BF16 R96, R20.reuse, R28, R8 ;  /* 0x0000001c1460723c */ /* 0x040fe20000041808 */
[----:B------:R-:W1:Y:S02]  /*6460*/  LDSM.16.MT88.4 R8, [R149+0xb800] ;  /* 0x00b800009508783b */ /* 0x000e640000004200 */
[----:B------:R-:W-:Y:S01]  /*6470*/  FADD.FTZ R133, R134, R133 ;  /* 0x0000008586857221 */ /* 0x000fe20000010000 */
[----:B------:R-:W-:Y:S01]  /*6480*/  FADD.FTZ R135, R136, R135 ;  /* 0x0000008788877221 */ /* 0x000fe20000010000 */
[----:B------:R-:W-:Y:S01]  /*6490*/  MOV R173, R0 ;  /* 0x0000000000ad7202 */ /* 0x000fe20000000f00 */
[C---:B------:R-:W-:Y:S03]  /*64a0*/  HMMA.16816.F32.BF16 R36, R20.reuse, R30, R36 ;  /* 0x0000001e1424723c */ /* 0x040fe60000041824 */
[----:B------:R-:W4:Y:S02]  /*64b0*/  LDSM.16.MT88.4 R28, [R148+0xb800] ;  /* 0x00b80000941c783b */ /* 0x000f240000004200 */
        /* <DEDUP_REMOVED lines=16> */
[----:B------:R-:W-:Y:S01]  /*65c0*/  MOV R0, R3 ;  /* 0x0000000300007202 */ /* 0x000fe20000000f00 */
[C---:B-----5:R-:W-:Y:S06]  /*65d0*/  HMMA.16816.F32.BF16 R72, R20.reuse, R24, R72 ;  /* 0x000000181448723c */ /* 0x060fec0000041848 */
        /* <DEDUP_REMOVED lines=8> */
.L_x_6643:
        /* <DEDUP_REMOVED lines=27> */
[----:B------:R-:W-:Y:S01]  /*6810*/  LOP3.LUT R8, R8, 0xfffffff8, RZ, 0xc0, !PT ;  /* 0xfffffff808087812 */ /* 0x000fe200078ec0ff */
[----:B------:R-:W2:Y:S03]  /*6820*/  @P4 LDC R25, c[0x0][0x2e8] ;  /* 0x0000ba00ff194b82 */ /* 0x000ea60000000800 */
[----:B------:R-:W-:-:S03]  /*6830*/  IADD3 R8, R9, -R8, RZ ;  /* 0x8000000809087210 */ /* 0x000fc60007ffe0ff */
[----:B------:R-:W3:Y:S01]  /*6840*/  @P3 MUFU.RCP R11, R6 ;  /* 0x00000006000b3308 */ /* 0x000ee20000001000 */
[----:B------:R-:W-:-:S04]  /*6850*/  SHF.L.U32 R9, R8, 0x6, RZ ;  /* 0x0000000608097819 */ /* 0x000fc800000006ff */
[----:B------:R-:W-:-:S03]  /*6860*/  LOP3.LUT R9, R9, 0x1c0, RZ, 0xc0, !PT ;  /* 0x000001c009097812 */ /* 0x000fc600078ec0ff */
[----:B------:R-:W4:Y:S01]  /*6870*/  @P4 MUFU.LG2 R7, R7 ;  /* 0x0000000700074308 */ /* 0x000f220000000c00 */
        /* <DEDUP_REMOVED lines=33> */
[----:B---3--:R-:W-:Y:S01]  /*6a90*/  FMUL.FTZ R99, R11, R99 ;  /* 0x000000630b637220 */ /* 0x008fe20000410000 */
[----:B------:R-:W-:Y:S01]  /*6aa0*/  LEA.HI R9, R9, R9, RZ, 0x1d ;  /* 0x0000000909097211 */ /* 0x000fe200078fe8ff */
[C---:B------:R-:W-:Y:S01]  /*6ab0*/  FMUL.FTZ R98, R11.reuse, R98 ;  /* 0x000000620b627220 */ /* 0x040fe20000410000 */
[----:B------:R-:W-:Y:S01]  /*6ac0*/  ISETP.NE.U32.AND P0, PT, R10, 0x1, PT ;  /* 0x000000010a00780c */ /* 0x000fe20003f05070 */
[C---:B------:R-:W-:Y:S01]  /*6ad0*/  FMUL.FTZ R39, R11.reuse, R39 ;  /* 0x000000270b277220 */ /* 0x040fe20000410000 */
[----:B------:R-:W-:Y:S01]  /*6ae0*/  LEA R2, R2, R9, 0x1 ;  /* 0x0000000902027211 */ /* 0x000fe200078e08ff */
[C---:B------:R-:W-:Y:S01]  /*6af0*/  FMUL.FTZ R38, R11.reuse, R38 ;  /* 0x000000260b267220 */ /* 0x040fe20000410000 */
[----:B------:R-:W-:Y:S01]  /*6b00*/  R2P PR, R8, 0x6 ;  /* 0x0000000608007804 */ /* 0x000fe20000000000 */
[C---:B------:R-:W-:Y:S01]  /*6b10*/  FMUL.FTZ R43, R11.reuse, R43 ;  /* 0x0000002b0b2b7220 */ /* 0x040fe20000410000 */
[----:B------:R-:W-:Y:S01]  /*6b20*/  LEA R9, R2, UR4, 0x1 ;  /* 0x0000000402097c11 */ /* 0x000fe2000f8e08ff */
[C---:B------:R-:W-:Y:S01]  /*6b30*/  FMUL.FTZ R42, R11.reuse, R42 ;  /* 0x0000002a0b2a7220 */ /* 0x040fe20000410000 */
[----:B------:R-:W-:Y:S01]  /*6b40*/  MOV R2, 0x20 ;  /* 0x0000002000027802 */ /* 0x000fe20000000f00 */
        /* <DEDUP_REMOVED lines=27> */
[C---:B------:R-:W-:Y:S01]  /*6d00*/  IADD3 R11, R9.reuse, -0x10, RZ ;  /* 0xfffffff0090b7810 */ /* 0x040fe20007ffe0ff */
[----:B------:R-:W1:Y:S01]  /*6d10*/  @P3 MUFU.LG2 R6, R6 ;  /* 0x0000000600063308 */ /* 0x000e620000000c00 */
[----:B------:R-:W-:Y:S01]  /*6d20*/  SEL R2, R2, 0xffffffe0, !P1 ;  /* 0xffffffe002027807 */ /* 0x000fe20004800000 */
[----:B------:R-:W-:Y:S01]  /*6d30*/  ULDC.U8 UR4, c[0x0][0x3d8] ;  /* 0x0000f60000047ab9 */ /* 0x000fe20000000000 */
[----:B------:R-:W-:Y:S01]  /*6d40*/  @P0 IADD3 R11, R9, 0x10, RZ ;  /* 0x00000010090b0810 */ /* 0x000fe20007ffe0ff */
[----:B----4-:R-:W-:Y:S01]  /*6d50*/  @P4 FMUL.FTZ R7, R7, 0.69314718246459960938 ;  /* 0x3f31721807074820 */ /* 0x010fe20000410000 */
[----:B------:R-:W-:-:S02]  /*6d60*/  F2FP.BF16.F32.PACK_AB R96, R97, R96 ;  /* 0x000000606160723e */ /* 0x000fc400000010ff */
[----:B------:R-:W-:Y:S02]  /*6d70*/  F2FP.BF16.F32.PACK_AB R98, R99, R98 ;  /* 0x000000626362723e */ /* 0x000fe400000010ff */
        /* <DEDUP_REMOVED lines=8> */
[----:B------:R-:W-:Y:S01]  /*6e00*/  IADD3 R13, R9, R2, RZ ;  /* 0x00000002090d7210 */ /* 0x000fe20007ffe0ff */
[----:B-1----:R-:W-:Y:S01]  /*6e10*/  @P3 FMUL.FTZ R10, R6, 0.69314718246459960938 ;  /* 0x3f317218060a3820 */ /* 0x002fe20000410000 */
        /* <DEDUP_REMOVED lines=47> */
[----:B------:R4:W-:Y:S01]  /*7110*/  STS [R11+0x2000], R68 ;  /* 0x002000440b007388 */ /* 0x0009e20000000800 */
[----:B------:R-:W-:-:S02]  /*7120*/  ISETP.NE.AND P0, PT, RZ, UR4, PT ;  /* 0x00000004ff007c0c */ /* 0x000fc4000bf05270 */
[----:B------:R-:W-:Y:S01]  /*7130*/  MOV R8, 0x7f800000 ;  /* 0x7f80000000087802 */ /* 0x000fe20000000f00 */
[----:B------:R4:W-:Y:S01]  /*7140*/  STS [R11+0x2400], R70 ;  /* 0x002400460b007388 */ /* 0x0009e20000000800 */
[----:B--2---:R-:W-:-:S03]  /*7150*/  @P4 FFMA.FTZ R8, R100, R25, R7 ;  /* 0x0000001964084223 */ /* 0x004fc60000010007 */
[----:B------:R4:W-:Y:S04]  /*7160*/  STS [R13+0x2000], R72 ;  /* 0x002000480d007388 */ /* 0x0009e80000000800 */
[----:B------:R4:W-:Y:S04]  /*7170*/  STS [R13+0x2400], R74 ;  /* 0x0024004a0d007388 */ /* 0x0009e80000000800 */
[----:B------:R4:W-:Y:S04]  /*7180*/  STS [R15+0x2000], R92 ;  /* 0x0020005c0f007388 */ /* 0x0009e80000000800 */
[----:B------:R4:W-:Y:S01]  /*7190*/  STS [R15+0x2400], R94 ;  /* 0x0024005e0f007388 */ /* 0x0009e20000000800 */
[----:B---3--:R-:W-:Y:S01]  /*71a0*/  MOV R9, 0x7f800000 ;  /* 0x7f80000000097802 */ /* 0x008fe20000000f00 */
[----:B-1----:R-:W-:-:S02]  /*71b0*/  @P3 FFMA.FTZ R9, R3, R2, R10 ;  /* 0x0000000203093223 */ /* 0x002fc4000001000a */
[----:B------:R4:W-:Y:S04]  /*71c0*/  STS [R17+0x2000], R76 ;  /* 0x0020004c11007388 */ /* 0x0009e80000000800 */
[----:B------:R4:W-:Y:S04]  /*71d0*/  STS [R17+0x2400], R78 ;  /* 0x0024004e11007388 */ /* 0x0009e80000000800 */
[----:B------:R4:W-:Y:S04]  /*71e0*/  STS [R19+0x2000], R80 ;  /* 0x0020005013007388 */ /* 0x0009e80000000800 */
[----:B------:R4:W-:Y:S04]  /*71f0*/  STS [R19+0x2400], R82 ;  /* 0x0024005213007388 */ /* 0x0009e80000000800 */
[----:B------:R4:W-:Y:S04]  /*7200*/  STS [R21+0x2000], R88 ;  /* 0x0020005815007388 */ /* 0x0009e80000000800 */
[----:B------:R4:W-:Y:S04]  /*7210*/  STS [R21+0x2400], R90 ;  /* 0x0024005a15007388 */ /* 0x0009e80000000800 */
        /* <DEDUP_REMOVED lines=10> */
.L_x_6648:
[----:B------:R-:W-:Y:S01]  /*72c0*/  S2UR UR8, SR_CTAID.Z ;  /* 0x00000000000879c3 */ /* 0x000fe20000002700 */
[----:B------:R-:W-:Y:S01]  /*72d0*/  ULDC UR9, c[0x0][0x270] ;  /* 0x00009c0000097ab9 */ /* 0x000fe20000000800 */
[----:B------:R-:W-:-:S06]  /*72e0*/  ULDC UR6, c[0x0][0x2c4] ;  /* 0x0000b10000067ab9 */ /* 0x000fcc0000000800 */
[----:B------:R-:W1:Y:S02]  /*72f0*/  S2UR UR7, SR_CTAID.Y ;  /* 0x00000000000779c3 */ /* 0x000e640000002600 */
[----:B-1----:R-:W-:-:S04]  /*7300*/  UIMAD UR9, UR7, UR9, UR8 ;  /* 0x00000009070972a4 */ /* 0x002fc8000f8e0208 */
[----:B------:R-:W-:Y:S02]  /*7310*/  UIMAD UR9, UR9, UR6, URZ ;  /* 0x00000006090972a4 */ /* 0x000fe4000f8e023f */
.L_x_6649:
        /* <DEDUP_REMOVED lines=21> */
.L_x_6651:
[----:B------:R-:W-:Y:S05]  /*7470*/  BSYNC B0 ;  /* 0x0000000000007941 */ /* 0x000fea0003800000 */
.L_x_6650:
[----:B------:R-:W2:Y:S01]  /*7480*/  S2UR UR5, SR_CTAID.X ;  /* 0x00000000000579c3 */ /* 0x000ea20000002500 */
[----:B------:R-:W-:Y:S01]  /*7490*/  SHF.R.S32.HI R167, RZ, 0x1f, R166 ;  /* 0x0000001fffa77819 */ /* 0x000fe200000114a6 */
[----:B----4-:R-:W-:Y:S01]  /*74a0*/  LDS.128 R16, [R165+0x800] ;  /* 0x00080000a5107984 */ /* 0x010fe20000000c00 */
[----:B------:R-:W-:-:S03]  /*74b0*/  LEA.HI R0, R5, R0, RZ, 0x3 ;  /* 0x0000000005007211 */ /* 0x000fc600078f18ff */
[----:B------:R-:W-:Y:S01]  /*74c0*/  LDS.128 R20, [R165+0x2800] ;  /* 0x00280000a5147984 */ /* 0x000fe20000000c00 */
[----:B------:R-:W-:Y:S01]  /*74d0*/  SHF.R.S32.HI R0, RZ, 0x3, R0 ;  /* 0x00000003ff007819 */ /* 0x000fe20000011400 */
[----:B-1----:R-:W1:Y:S02]  /*74e0*/  LDC.64 R6, c[0x0][0x298] ;  /* 0x0000a600ff067b82 */ /* 0x002e640000000a00 */
[----:B------:R-:W-:Y:S01]  /*74f0*/  LDS.128 R32, [R165+0x1000] ;  /* 0x00100000a5207984 */ /* 0x000fe20000000c00 */
[----:B------:R-:W-:-:S03]  /*7500*/  SHF.R.S32.HI R5, RZ, 0x1f, R0 ;  /* 0x0000001fff057819 */ /* 0x000fc60000011400 */
[----:B------:R-:W-:Y:S02]  /*7510*/  LDS.128 R24, [R165+0x3000] ;  /* 0x00300000a5187984 */ /* 0x000fe40000000c00 */
[----:B------:R-:W3:Y:S02]  /*7520*/  LDC.64 R8, c[0x0][0x290] ;  /* 0x0000a400ff087b82 */ /* 0x000ee40000000a00 */
        /* <DEDUP_REMOVED lines=11> */
[----:B---3--:R-:W-:Y:S01]  /*75e0*/  IMAD R4, R8, UR4, RZ ;  /* 0x0000000408047c24 */ /* 0x008fe2000f8e02ff */
[----:B------:R-:W-:Y:S01]  /*75f0*/  IADD3 R11, R13, R11, RZ ;  /* 0x0000000b0d0b7210 */ /* 0x000fe20007ffe0ff */
[----:B------:R-:W-:Y:S01]  /*7600*/  USHF.R.S32.HI UR4, URZ, 0x1f, UR8 ;  /* 0x0000001f3f047899 */ /* 0x000fe20008011408 */
[----:B------:R-:W1:Y:S01]  /*7610*/  LDS.128 R12, [R165+0x2000] ;  /* 0x00200000a50c7984 */ /* 0x000e620000000c00 */
[----:B------:R-:W-:-:S02]  /*7620*/  IMAD R9, R9, UR7, R4 ;  /* 0x0000000709097c24 */ /* 0x000fc4000f8e0204 */
[----:B------:R-:W-:-:S04]  /*7630*/  IMAD.WIDE.U32 R40, R8, UR7, R10 ;  /* 0x0000000708287c25 */ /* 0x000fc8000f8e000a */
[----:B------:R-:W-:Y:S02]  /*7640*/  IMAD.IADD R41, R9, 0x1, R41 ;  /* 0x0000000109297824 */ /* 0x000fe400078e0229 */
[----:B------:R-:W3:Y:S01]  /*7650*/  LDS.128 R8, [R165] ;  /* 0x00000000a5087984 */ /* 0x000ee20000000c00 */
[C---:B--2---:R-:W-:Y:S01]  /*7660*/  IMAD R4, R2.reuse, UR4, RZ ;  /* 0x0000000402047c24 */ /* 0x044fe2000f8e02ff */
[----:B------:R-:W-:Y:S01]  /*7670*/  ULDC.64 UR4, c[0x0][0x280] ;  /* 0x0000a00000047ab9 */ /* 0x000fe20000000a00 */
[----:B------:R-:W-:-:S04]  /*7680*/  IMAD.WIDE.U32 R40, R2, UR8, R40 ;  /* 0x0000000802287c25 */ /* 0x000fc8000f8e0028 */
[----:B------:R-:W-:-:S05]  /*7690*/  IMAD R3, R3, UR8, R4 ;  /* 0x0000000803037c24 */ /* 0x000fca000f8e0204 */
[----:B------:R-:W-:-:S03]  /*76a0*/  IADD3 R41, R3, R41, RZ ;  /* 0x0000002903297210 */ /* 0x000fc60007ffe0ff */
[----:B------:R-:W-:-:S04]  /*76b0*/  IMAD.WIDE.U32 R2, R0, R6, R40 ;  /* 0x0000000600027225 */ /* 0x000fc800078e0028 */
[----:B------:R-:W-:Y:S01]  /*76c0*/  IMAD.SHL.U32 R0, R6, 0x20, RZ ;  /* 0x0000002006007824 */ /* 0x000fe200078e00ff */
[----:B------:R-:W-:Y:S02]  /*76d0*/  LEA R4, P1, R2, UR4, 0x1 ;  /* 0x0000000402047c11 */ /* 0x000fe4000f8208ff */
[----:B------:R-:W-:Y:S02]  /*76e0*/  IADD3 R5, R5, R3, RZ ;  /* 0x0000000305057210 */ /* 0x000fe40007ffe0ff */
[----:B------:R-:W-:Y:S02]  /*76f0*/  SHF.L.U64.HI R6, R6, 0x5, R7 ;  /* 0x0000000506067819 */ /* 0x000fe40000010207 */
[----:B------:R-:W-:Y:S02]  /*7700*/  IADD3 R40, P0, R0, R4, RZ ;  /* 0x0000000400287210 */ /* 0x000fe40007f1e0ff */
[----:B------:R-:W-:Y:S02]  /*7710*/  LEA.HI.X R5, R2, UR5, R5, 0x1, P1 ;  /* 0x0000000502057c11 */ /* 0x000fe400088f0c05 */
[----:B------:R-:W-:-:S03]  /*7720*/  IADD3 R2, P1, R40, R0, RZ ;  /* 0x0000000028027210 */ /* 0x000fc60007f3e0ff */
[----:B------:R-:W-:Y:S01]  /*7730*/  IMAD.X R41, R6, 0x1, R5, P0 ;  /* 0x0000000106297824 */ /* 0x000fe200000e0605 */
[----:B------:R-:W-:Y:S01]  /*7740*/  IADD3 R42, P0, R2, R0, RZ ;  /* 0x00000000022a7210 */ /* 0x000fe20007f1e0ff */
[----:B-1----:R-:W-:Y:S03]  /*7750*/  STG.E.128 desc[UR18][R4.64+0x80], R12 ;  /* 0x0000800c04007986 */ /* 0x002fe6000c101d12 */
[-C--:B------:R-:W-:Y:S01]  /*7760*/  IADD3.X R3, R41, R6.reuse, RZ, P1, !PT ;  /* 0x0000000629037210 */ /* 0x080fe20000ffe4ff */
[----:B---3--:R-:W-:Y:S03]  /*7770*/  STG.E.128 desc[UR18][R4.64], R8 ;  /* 0x0000000804007986 */ /* 0x008fe6000c101d12 */
[----:B------:R-:W-:Y:S01]  /*7780*/  IADD3.X R43, R3, R6, RZ, P0, !PT ;  /* 0x00000006032b7210 */ /* 0x000fe200007fe4ff */
[----:B------:R-:W-:Y:S04]  /*7790*/  STG.E.128 desc[UR18][R40.64], R16 ;  /* 0x0000001028007986 */ /* 0x000fe8000c101d12 */
[----:B------:R-:W-:Y:S04]  /*77a0*/  STG.E.128 desc[UR18][R40.64+0x80], R20 ;  /* 0x0000801428007986 */ /* 0x000fe8000c101d12 */
[----:B------:R-:W-:Y:S04]  /*77b0*/  STG.E.128 desc[UR18][R2.64], R32 ;  /* 0x0000002002007986 */ /* 0x000fe8000c101d12 */
[----:B------:R-:W-:Y:S04]  /*77c0*/  STG.E.128 desc[UR18][R2.64+0x80], R24 ;  /* 0x0000801802007986 */ /* 0x000fe8000c101d12 */
[----:B------:R-:W-:Y:S04]  /*77d0*/  STG.E.128 desc[UR18][R42.64], R28 ;  /* 0x0000001c2a007986 */ /* 0x000fe8000c101d12 */
[----:B------:R-:W-:Y:S01]  /*77e0*/  STG.E.128 desc[UR18][R42.64+0x80], R36 ;  /* 0x000080242a007986 */ /* 0x000fe2000c101d12 */
[----:B------:R-:W-:Y:S05]  /*77f0*/  EXIT ;  /* 0x000000000000794d */ /* 0x000fea0003800000 */
.L_x_6652:
        /* <DEDUP_REMOVED lines=16> */
.L_x_8522:


//--------------------- .text._ZN5flash24flash_fwd_splitkv_kernelI23Flash_fwd_kernel_traitsILi128ELi64ELi64ELi4ELb0ELb0EN7cutlass10bfloat16_tE19Flash_kernel_traitsILi128ELi64ELi64ELi4ES3_EELb1ELb0ELb0ELb1ELb1ELb1ELb0ELb0EEEvNS_16Flash_fwd_paramsE --------------------------
	.section	.text._ZN5flash24flash_fwd_splitkv_kernelI23Flash_fwd_kernel_traitsILi128ELi64ELi64ELi4ELb0ELb0EN7cutlass10bfloat16_tE19Flash_kernel_traitsILi128ELi64ELi64ELi4ES3_EELb1ELb0ELb0ELb1ELb1ELb1ELb0ELb0EEEvNS_16Flash_fwd_paramsE,"ax",@progbits
	.align	128
        .global         _ZN5flash24flash_fwd_splitkv_kernelI23Flash_fwd_kernel_traitsILi128ELi64ELi64ELi4ELb0ELb0EN7cutlass10bfloat16_tE19Flash_kernel_traitsILi128ELi64ELi64ELi4ES3_EELb1ELb0ELb0ELb1ELb1ELb1ELb0ELb0EEEvNS_16Flash_fwd_paramsE
        .type           _ZN5flash24flash_fwd_splitkv_kernelI23Flash_fwd_kernel_traitsILi128ELi64ELi64ELi4ELb0ELb0EN7cutlass10bfloat16_tE19Flash_kernel_traitsILi128ELi64ELi64ELi4ES3_EELb1ELb0ELb0ELb1ELb1ELb1ELb0ELb0EEEvNS_16Flash_fwd_paramsE,@function
        .size           _ZN5flash24flash_fwd_splitkv_kernelI23Flash_fwd_kernel_traitsILi128ELi64ELi64ELi4ELb0ELb0EN7cutlass10bfloat16_tE19Flash_kernel_traitsILi128ELi64ELi64ELi4ES3_EELb1ELb0ELb0ELb1ELb1ELb1ELb0ELb0EEEvNS_16Flash_fwd_paramsE,(.L_x_8523 - _ZN5flash24flash_fwd_splitkv_kernelI23Flash_fwd_kernel_traitsILi128ELi64ELi64ELi4ELb0ELb0EN7cutlass10bfloat16_tE19Flash_kernel_traitsILi128ELi64ELi64ELi4ES3_EELb1ELb0ELb0ELb1ELb1ELb1ELb0ELb0EEEvNS_16Flash_fwd_paramsE)
        .other          _ZN5flash24flash_fwd_splitkv_kernelI23Flash_fwd_kernel_traitsILi128ELi64ELi64ELi4ELb0ELb0EN7cutlass10bfloat16_tE19Flash_kernel_traitsILi128ELi64ELi64ELi4ES3_EELb1ELb0ELb0ELb1ELb1ELb1ELb0ELb0EEEvNS_16Flash_fwd_paramsE,@"STO_CUDA_ENTRY STV_DEFAULT"
_ZN5flash24flash_fwd_splitkv_kernelI23Flash_fwd_kernel_traitsILi128ELi64ELi64ELi4ELb0ELb0EN7cutlass10bfloat16_tE19Flash_kernel_traitsILi128ELi64ELi64ELi4ES3_EELb1ELb0ELb0ELb1ELb1ELb1ELb0ELb0EEEvNS_16Flash_fwd_paramsE:
.text._ZN5flash24flash_fwd_splitkv_kernelI23Flash_fwd_kernel_traitsILi128ELi64ELi64ELi4ELb0ELb0EN7cutlass10bfloat16_tE19Flash_kernel_traitsILi128ELi64ELi64ELi4ES3_EELb1ELb0ELb0ELb1ELb1ELb1ELb0ELb0EEEvNS_16Flash_fwd_paramsE:
        /* <DEDUP_REMOVED lines=126> */
.L_x_6653:
        /* <DEDUP_REMOVED lines=22> */
.L_x_6654:
        /* <DEDUP_REMOVED lines=79> */
.L_x_6655:
        /* <DEDUP_REMOVED lines=57> */
.L_x_6656:
        /* <DEDUP_REMOVED lines=112> */
[----:B------:R-:W-:Y:S01]  /*18c0*/  LEA R149, R0, UR4, 0x1 ;  /* 0x0000000400957c11 */ /* 0x000fe2000f8e08ff */
[----:B------:R-:W-:-:S02]  /*18d0*/  ULDC UR4, c[0x0][0x39c] ;  /* 0x0000e70000047ab9 */ /* 0x000fc40000000800 */
        /* <DEDUP_REMOVED lines=19> */
[----:B------:R1:W-:Y:S01]  /*1a10*/  LDGSTS.E.BYPASS.LTC128B.128 [R157+0x7000], desc[UR18][R20.64+0x80] ;  /* 0x07000080149d7fae */ /* 0x0003e2000b901d52 */
[----:B------:R-:W-:Y:S01]  /*1a20*/  IADD3 R8, P0, R152, UR12, RZ ;  /* 0x0000000c98087c10 */ /* 0x000fe2000ff1e0ff */
[----:B------:R-:W-:Y:S01]  /*1a30*/  IMAD.MOV.U32 R153, RZ, RZ, R151 ;  /* 0x000000ffff997224 */ /* 0x000fe200078e0097 */
[----:B------:R-:W-:Y:S01]  /*1a40*/  LOP3.LUT R4, R9, 0xfffffe00, RZ, 0xc0, !PT ;  /* 0xfffffe0009047812 */ /* 0x000fe200078ec0ff */
[----:B------:R-:W-:Y:S01]  /*1a50*/  LDGSTS.E.BYPASS.LTC128B.128 [R157+0x5800], desc[UR18][R14.64] ;  /* 0x058000000e9d7fae */ /* 0x000fe2000b901d52 */
[----:B------:R-:W-:Y:S02]  /*1a60*/  IADD3.X R9, R151, UR11, RZ, P0, !PT ;  /* 0x0000000b97097c10 */ /* 0x000fe400087fe4ff */
[----:B------:R-:W-:Y:S01]  /*1a70*/  IADD3 R12, P0, R8, UR12, RZ ;  /* 0x0000000c080c7c10 */ /* 0x000fe2000ff1e0ff */
[----:B------:R-:W-:Y:S01]  /*1a80*/  LDGSTS.E.BYPASS.LTC128B.128 [R157+0x7800], desc[UR18][R14.64+0x80] ;  /* 0x078000800e9d7fae */ /* 0x000fe2000b901d52 */
[----:B------:R-:W-:Y:S01]  /*1a90*/  IMAD R150, R29, 0x400, R4 ;  /* 0x000004001d967824 */ /* 0x000fe200078e0204 */
[----:B------:R-:W-:-:S02]  /*1aa0*/  LOP3.LUT R143, R3, R4, RZ, 0xfc, !PT ;  /* 0x00000004038f7212 */ /* 0x000fc400078efcff */
[----:B------:R-:W0:Y:S01]  /*1ab0*/  LDGDEPBAR ;  /* 0x00000000000079af */ /* 0x000e220000000000 */
[----:B------:R-:W-:Y:S01]  /*1ac0*/  IADD3.X R13, R9, UR11, RZ, P0, !PT ;  /* 0x0000000b090d7c10 */ /* 0x000fe200087fe4ff */
[----:B------:R-:W-:Y:S01]  /*1ad0*/  IMAD.IADD R150, R150, 0x1, R3 ;  /* 0x0000000196967824 */ /* 0x000fe200078e0203 */
[----:B------:R-:W-:-:S04]  /*1ae0*/  IADD3 R10, P0, R12, UR12, RZ ;  /* 0x0000000c0c0a7c10 */ /* 0x000fc8000ff1e0ff */
[----:B------:R-:W-:Y:S02]  /*1af0*/  IADD3.X R11, R13, UR11, RZ, P0, !PT ;  /* 0x0000000b0d0b7c10 */ /* 0x000fe400087fe4ff */
[----:B------:R-:W-:Y:S02]  /*1b00*/  LEA R150, R150, UR5, 0x1 ;  /* 0x0000000596967c11 */ /* 0x000fe4000f8e08ff */
[----:B------:R-:W-:Y:S01]  /*1b10*/  LOP3.LUT P0, RZ, R5, 0x2, RZ, 0xc0, !PT ;  /* 0x0000000205ff7812 */ /* 0x000fe2000780c0ff */
[----:B------:R-:W-:-:S04]  /*1b20*/  DEPBAR.LE SB0, 0x0 ;  /* 0x000080000000791a */ /* 0x000fc80000000000 */
[----:B------:R-:W-:Y:S08]  /*1b30*/  BAR.SYNC.DEFER_BLOCKING 0x0 ;  /* 0x0000000000007b1d */ /* 0x000ff00000010000 */
[----:B------:R-:W-:Y:S01]  /*1b40*/  @P0 VIADD R147, R149, 0xffffffe0 ;  /* 0xffffffe095930836 */ /* 0x000fe20000000000 */
[----:B------:R-:W-:-:S03]  /*1b50*/  LOP3.LUT P0, RZ, R5, 0x4, RZ, 0xc0, !PT ;  /* 0x0000000405ff7812 */ /* 0x000fc6000780c0ff */
[C---:B------:R-:W-:Y:S02]  /*1b60*/  VIADD R139, R147.reuse, 0x800 ;  /* 0x00000800938b7836 */ /* 0x040fe40000000000 */
[C---:B------:R-:W-:Y:S02]  /*1b70*/  VIADD R138, R147.reuse, 0x1000 ;  /* 0x00001000938a7836 */ /* 0x040fe40000000000 */
[C---:B------:R-:W-:Y:S02]  /*1b80*/  VIADD R137, R147.reuse, 0x1800 ;  /* 0x0000180093897836 */ /* 0x040fe40000000000 */
[C---:B------:R-:W-:Y:S02]  /*1b90*/  VIADD R135, R147.reuse, 0x2000 ;  /* 0x0000200093877836 */ /* 0x040fe40000000000 */
[C---:B------:R-:W-:Y:S02]  /*1ba0*/  VIADD R134, R147.reuse, 0x2800 ;  /* 0x0000280093867836 */ /* 0x040fe40000000000 */
[----:B------:R-:W-:-:S02]  /*1bb0*/  VIADD R133, R147, 0x3000 ;  /* 0x0000300093857836 */ /* 0x000fc40000000000 */
[----:B------:R-:W-:Y:S01]  /*1bc0*/  VIADD R132, R147, 0x3800 ;  /* 0x0000380093847836 */ /* 0x000fe20000000000 */
        /* <DEDUP_REMOVED lines=12> */
[----:B-1----:R-:W1:Y:S01]  /*1c90*/  LDSM.16.M88.4 R20, [R31+0x4000] ;  /* 0x004000001f14783b */ /* 0x002e620000000200 */
[----:B--2---:R-:W-:-:S03]  /*1ca0*/  IMAD.MOV.U32 R8, RZ, RZ, 0x20 ;  /* 0x00000020ff087424 */ /* 0x004fc600078e00ff */
[----:B------:R-:W-:Y:S02]  /*1cb0*/  LDSM.16.M88.4 R56, [R147] ;  /* 0x000000009338783b */ /* 0x000fe40000000200 */
[----:B------:R-:W-:Y:S02]  /*1cc0*/  SEL R0, R8, 0xffffffe0, !P1 ;  /* 0xffffffe008007807 */ /* 0x000fe40004800000 */
[----:B------:R-:W2:Y:S01]  /*1cd0*/  LDSM.16.M88.4 R44, [R31+0x4800] ;  /* 0x004800001f2c783b */ /* 0x000ea20000000200 */
[----:B------:R-:W-:Y:S01]  /*1ce0*/  LOP3.LUT P1, RZ, R2, 0x4, RZ, 0xc0, !PT ;  /* 0x0000000402ff7812 */ /* 0x000fe2000782c0ff */
[----:B------:R-:W-:Y:S02]  /*1cf0*/  IMAD.MOV.U32 R2, RZ, RZ, 0x40 ;  /* 0x00000040ff027424 */ /* 0x000fe400078e00ff */
[----:B------:R-:W-:Y:S01]  /*1d00*/  IMAD.IADD R148, R150, 0x1, R0 ;  /* 0x0000000196947824 */ /* 0x000fe200078e0200 */
[----:B------:R-:W-:Y:S02]  /*1d10*/  LDSM.16.M88.4 R68, [R31+0x5000] ;  /* 0x005000001f44783b */ /* 0x000fe40000000200 */
[----:B------:R-:W-:-:S02]  /*1d20*/  SEL R5, R2, 0xffffffc0, !P1 ;  /* 0xffffffc002057807 */ /* 0x000fc40004800000 */
[----:B------:R-:W-:Y:S01]  /*1d30*/  SEL R2, R2, 0xffffffc0, !P0 ;  /* 0xffffffc002027807 */ /* 0x000fe20004000000 */
[----:B---3--:R-:W3:Y:S02]  /*1d40*/  LDSM.16.M88.4 R8, [R148] ;  /* 0x000000009408783b */ /* 0x008ee40000000200 */
[--C-:B------:R-:W-:Y:S02]  /*1d50*/  IMAD.IADD R146, R150, 0x1, R5.reuse ;  /* 0x0000000196927824 */ /* 0x100fe400078e0205 */
[----:B------:R-:W-:Y:S01]  /*1d60*/  IMAD.IADD R145, R149, 0x1, R2 ;  /* 0x0000000195917824 */ /* 0x000fe200078e0202 */
[----:B------:R-:W-:Y:S01]  /*1d70*/  LDSM.16.M88.4 R32, [R31+0x5800] ;  /* 0x005800001f20783b */ /* 0x000fe20000000200 */
[----:B------:R-:W-:Y:S02]  /*1d80*/  IMAD.IADD R144, R148, 0x1, R5 ;  /* 0x0000000194907824 */ /* 0x000fe400078e0205 */
[----:B------:R-:W-:Y:S01]  /*1d90*/  IMAD.IADD R136, R2, 0x1, R147 ;  /* 0x0000000102887824 */ /* 0x000fe200078e0293 */
[----:B------:R-:W-:Y:S04]  /*1da0*/  LDSM.16.M88.4 R60, [R146] ;  /* 0x00000000923c783b */ /* 0x000fe80000000200 */
[----:B------:R-:W4:Y:S04]  /*1db0*/  LDSM.16.M88.4 R36, [R145] ;  /* 0x000000009124783b */ /* 0x000f280000000200 */
[----:B------:R-:W5:Y:S01]  /*1dc0*/  LDSM.16.M88.4 R12, [R147+0x800] ;  /* 0x00080000930c783b */ /* 0x000f620000000200 */
[C---:B-1----:R-:W-:Y:S03]  /*1dd0*/  HMMA.16816.F32.BF16 R24, R40.reuse, R20, RZ ;  /* 0x000000142818723c */ /* 0x042fe600000418ff */
[----:B------:R-:W-:Y:S04]  /*1de0*/  LDSM.16.M88.4 R84, [R144] ;  /* 0x000000009054783b */ /* 0x000fe80000000200 */
[----:B------:R-:W1:Y:S01]  /*1df0*/  LDSM.16.M88.4 R52, [R136] ;  /* 0x000000008834783b */ /* 0x000e620000000200 */
[C---:B------:R-:W-:Y:S03]  /*1e00*/  HMMA.16816.F32.BF16 R20, R40.reuse, R22, RZ ;  /* 0x000000162814723c */ /* 0x040fe600000418ff */
[----:B------:R-:W1:Y:S03]  /*1e10*/  LDSM.16.M88.4 R16, [R147+0x1000] ;  /* 0x001000009310783b */ /* 0x000e660000000200 */
[C---:B--2---:R-:W-:Y:S01]  /*1e20*/  HMMA.16816.F32.BF16 R48, R40.reuse, R44, RZ ;  /* 0x0000002c2830723c */ /* 0x044fe200000418ff */
[----:B------:R-:W2:Y:S04]  /*1e30*/  LDSM.16.M88.4 R76, [R147+0x1800] ;  /* 0x00180000934c783b */ /* 0x000ea80000000200 */
[----:B------:R-:W-:Y:S01]  /*1e40*/  LDSM.16.M88.4 R80, [R31+0x6000] ;  /* 0x006000001f50783b */ /* 0x000fe20000000200 */
[----:B------:R-:W-:Y:S03]  /*1e50*/  HMMA.16816.F32.BF16 R44, R40, R46, RZ ;  /* 0x0000002e282c723c */ /* 0x000fe600000418ff */
[----:B------:R-:W0:Y:S03]  /*1e60*/  LDGDEPBAR ;  /* 0x00000000000079af */ /* 0x000e260000000000 */
[C---:B---3--:R-:W-:Y:S06]  /*1e70*/  HMMA.16816.F32.BF16 R24, R8.reuse, R56, R24 ;  /* 0x000000380818723c */ /* 0x048fec0000041818 */
[----:B------:R-:W-:Y:S01]  /*1e80*/  HMMA.16816.F32.BF16 R20, R8, R58, R20 ;  /* 0x0000003a0814723c */ /* 0x000fe20000041814 */
[----:B------:R-:W-:Y:S05]  /*1e90*/  LDSM.16.M88.4 R56, [R150+0x2000] ;  /* 0x002000009638783b */ /* 0x000fea0000000200 */
[C---:B------:R-:W-:Y:S06]  /*1ea0*/  HMMA.16816.F32.BF16 R72, R40.reuse, R68, RZ ;  /* 0x000000442848723c */ /* 0x040fec00000418ff */
[----:B------:R-:W-:Y:S06]  /*1eb0*/  HMMA.16816.F32.BF16 R68, R40, R70, RZ ;  /* 0x000000462844723c */ /* 0x000fec00000418ff */
[----:B----4-:R-:W-:Y:S06]  /*1ec0*/  HMMA.16816.F32.BF16 R24, R60, R36, R24 ;  /* 0x000000243c18723c */ /* 0x010fec0000041818 */
[C---:B------:R-:W-:Y:S06]  /*1ed0*/  HMMA.16816.F32.BF16 R64, R40.reuse, R32, RZ ;  /* 0x000000202840723c */ /* 0x040fec00000418ff */
[----:B------:R-:W-:Y:S01]  /*1ee0*/  HMMA.16816.F32.BF16 R40, R40, R34, RZ ;  /* 0x000000222828723c */ /* 0x000fe200000418ff */
[----:B------:R-:W3:Y:S05]  /*1ef0*/  LDSM.16.M88.4 R32, [R145+0x800] ;  /* 0x000800009120783b */ /* 0x000eea0000000200 */
[----:B------:R-:W-:Y:S01]  /*1f00*/  HMMA.16816.F32.BF16 R20, R60, R38, R20 ;  /* 0x000000263c14723c */ /* 0x000fe20000041814 */
[----:B------:R-:W-:Y:S05]  /*1f10*/  LDSM.16.M88.4 R36, [R136+0x800] ;  /* 0x000800008824783b */ /* 0x000fea0000000200 */
[C---:B-----5:R-:W-:Y:S06]  /*1f20*/  HMMA.16816.F32.BF16 R48, R8.reuse, R12, R48 ;  /* 0x0000000c0830723c */ /* 0x060fec0000041830 */
[----:B------:R-:W-:Y:S01]  /*1f30*/  HMMA.16816.F32.BF16 R44, R8, R14, R44 ;  /* 0x0000000e082c723c */ /* 0x000fe2000004182c */
[----:B------:R-:W4:Y:S05]  /*1f40*/  LDSM.16.M88.4 R12, [R145+0x1000] ;  /* 0x00100000910c783b */ /* 0x000f2a0000000200 */
[----:B-1----:R-:W-:Y:S06]  /*1f50*/  HMMA.16816.F32.BF16 R24, R84, R52, R24 ;  /* 0x000000345418723c */ /* 0x002fec0000041818 */
[C---:B------:R-:W-:Y:S06]  /*1f60*/  HMMA.16816.F32.BF16 R72, R8.reuse, R16, R72 ;  /* 0x000000100848723c */ /* 0x040fec0000041848 */
[C---:B------:R-:W-:Y:S01]  /*1f70*/  HMMA.16816.F32.BF16 R68, R8.reuse, R18, R68 ;  /* 0x000000120844723c */ /* 0x040fe20000041844 */
[----:B------:R-:W-:Y:S05]  /*1f80*/  LDSM.16.M88.4 R16, [R145+0x1800] ;  /* 0x001800009110783b */ /* 0x000fea0000000200 */
[----:B--2---:R-:W-:Y:S06]  /*1f90*/  HMMA.16816.F32.BF16 R64, R8, R76, R64 ;  /* 0x0000004c0840723c */ /* 0x004fec0000041840 */
[----:B------:R-:W-:Y:S01]  /*1fa0*/  HMMA.16816.F32.BF16 R20, R84, R54, R20 ;  /* 0x000000365414723c */ /* 0x000fe20000041814 */
[----:B------:R-:W-:Y:S05]  /*1fb0*/  LDSM.16.M88.4 R52, [R31+0x6800] ;  /* 0x006800001f34783b */ /* 0x000fea0000000200 */
[----:B------:R-:W-:Y:S01]  /*1fc0*/  HMMA.16816.F32.BF16 R8, R8, R78, R40 ;  /* 0x0000004e0808723c */ /* 0x000fe20000041828 */
[----:B------:R-:W-:Y:S04]  /*1fd0*/  LDSM.16.M88.4 R40, [R148+0x2000] ;  /* 0x002000009428783b */ /* 0x000fe80000000200 */
[----:B------:R-:W1:Y:S01]  /*1fe0*/  LDSM.16.M88.4 R76, [R147+0x2000] ;  /* 0x00200000934c783b */ /* 0x000e620000000200 */
[----:B---3--:R-:W-:Y:S06]  /*1ff0*/  HMMA.16816.F32.BF16 R48, R60, R32, R48 ;  /* 0x000000203c30723c */ /* 0x008fec0000041830 */
[----:B------:R-:W-:Y:S06]  /*2000*/  HMMA.16816.F32.BF16 R24, R56, R80, R24 ;  /* 0x000000503818723c */ /* 0x000fec0000041818 */
[----:B------:R-:W-:Y:S01]  /*2010*/  HMMA.16816.F32.BF16 R44, R60, R34, R44 ;  /* 0x000000223c2c723c */ /* 0x000fe2000004182c */
[----:B------:R-:W-:Y:S05]  /*2020*/  LDSM.16.M88.4 R32, [R145+0x2000] ;  /* 0x002000009120783b */ /* 0x000fea0000000200 */
[----:B------:R-:W-:Y:S01]  /*2030*/  HMMA.16816.F32.BF16 R20, R56, R82, R20 ;  /* 0x000000523814723c */ /* 0x000fe20000041814 */
[----:B------:R-:W-:Y:S05]  /*2040*/  LDSM.16.M88.4 R80, [R136+0x1000] ;  /* 0x001000008850783b */ /* 0x000fea0000000200 */
[C---:B----4-:R-:W-:Y:S06]  /*2050*/  HMMA.16816.F32.BF16 R72, R60.reuse, R12, R72 ;  /* 0x0000000c3c48723c */ /* 0x050fec0000041848 */
[----:B------:R-:W-:Y:S01]  /*2060*/  HMMA.16816.F32.BF16 R68, R60, R14, R68 ;  /* 0x0000000e3c44723c */ /* 0x000fe20000041844 */
[----:B------:R-:W2:Y:S05]  /*2070*/  LDSM.16.M88.4 R12, [R146+0x2000] ;  /* 0x00200000920c783b */ /* 0x000eaa0000000200 */
        /* <DEDUP_REMOVED lines=8> */
[----:B------:R-:W-:Y:S04]  /*2100*/  LDSM.16.M88.4 R8, [R144+0x2000] ;  /* 0x002000009008783b */ /* 0x000fe80000000200 */
[----:B------:R-:W3:Y:S01]  /*2110*/  LDSM.16.M88.4 R16, [R136+0x2000] ;  /* 0x002000008810783b */ /* 0x000ee20000000200 */
[----:B------:R-:W-:Y:S06]  /*2120*/  HMMA.16816.F32.BF16 R48, R56, R52, R48 ;  /* 0x000000343830723c */ /* 0x000fec0000041830 */
[----:B--2---:R-:W-:Y:S06]  /*2130*/  HMMA.16816.F32.BF16 R24, R12, R32, R24 ;  /* 0x000000200c18723c */ /* 0x004fec0000041818 */
[----:B------:R-:W-:Y:S01]  /*2140*/  HMMA.16816.F32.BF16 R52, R56, R54, R44 ;  /* 0x000000363834723c */ /* 0x000fe2000004182c */
[----:B------:R-:W2:Y:S05]  /*2150*/  LDSM.16.M88.4 R44, [R145+0x2800] ;  /* 0x00280000912c783b */ /* 0x000eaa0000000200 */
[----:B------:R-:W-:Y:S01]  /*2160*/  HMMA.16816.F32.BF16 R20, R12, R34, R20 ;  /* 0x000000220c14723c */ /* 0x000fe20000041814 */
[----:B------:R-:W4:Y:S05]  /*2170*/  LDSM.16.M88.4 R32, [R31+0x7000] ;  /* 0x007000001f20783b */ /* 0x000f2a0000000200 */
[----:B------:R-:W-:Y:S06]  /*2180*/  HMMA.16816.F32.BF16 R72, R84, R80, R72 ;  /* 0x000000505448723c */ /* 0x000fec0000041848 */
[----:B-1----:R-:W-:Y:S06]  /*2190*/  HMMA.16816.F32.BF16 R48, R40, R36, R48 ;  /* 0x000000242830723c */ /* 0x002fec0000041830 */
[----:B------:R-:W-:Y:S06]  /*21a0*/  HMMA.16816.F32.BF16 R68, R84, R82, R68 ;  /* 0x000000525444723c */ /* 0x000fec0000041844 */
[----:B---3--:R-:W-:Y:S06]  /*21b0*/  HMMA.16816.F32.BF16 R24, R8, R16, R24 ;  /* 0x000000100818723c */ /* 0x008fec0000041818 */
[----:B------:R-:W-:Y:S01]  /*21c0*/  HMMA.16816.F32.BF16 R80, R84, R76, R64 ;  /* 0x0000004c5450723c */ /* 0x000fe20000041840 */
[----:B------:R-:W1:Y:S05]  /*21d0*/  LDSM.16.M88.4 R64, [R136+0x2800] ;  /* 0x002800008840783b */ /* 0x000e6a0000000200 */
[----:B------:R-:W-:Y:S01]  /*21e0*/  HMMA.16816.F32.BF16 R52, R40, R38, R52 ;  /* 0x000000262834723c */ /* 0x000fe20000041834 */
[----:B------:R-:W3:Y:S05]  /*21f0*/  LDSM.16.M88.4 R36, [R147+0x3000] ;  /* 0x003000009324783b */ /* 0x000eea0000000200 */
[----:B------:R-:W-:Y:S01]  /*2200*/  HMMA.16816.F32.BF16 R20, R8, R18, R20 ;  /* 0x000000120814723c */ /* 0x000fe20000041814 */
[----:B------:R-:W-:Y:S05]  /*2210*/  LDSM.16.M88.4 R16, [R145+0x3000] ;  /* 0x003000009110783b */ /* 0x000fea0000000200 */
[----:B--2---:R-:W-:Y:S01]  /*2220*/  HMMA.16816.F32.BF16 R48, R12, R44, R48 ;  /* 0x0000002c0c30723c */ /* 0x004fe20000041830 */
[----:B------:R-:W-:Y:S01]  /*2230*/  FMUL.FTZ R2, R24, UR4 ;  /* 0x0000000418027c20 */ /* 0x000fe20008410000 */
[----:B------:R-:W-:-:S04]  /*2240*/  FMUL.FTZ R76, R27, UR4 ;  /* 0x000000041b4c7c20 */ /* 0x000fc80008410000 */
[C---:B----4-:R-:W-:Y:S01]  /*2250*/  HMMA.16816.F32.BF16 R72, R56.reuse, R32, R72 ;  /* 0x000000203848723c */ /* 0x050fe20000041848 */
[----:B------:R-:W-:Y:S01]  /*2260*/  FMUL.FTZ R44, R25, UR4 ;  /* 0x00000004192c7c20 */ /* 0x000fe20008410000 */
[----:B------:R-:W-:Y:S01]  /*2270*/  FMUL.FTZ R45, R26, UR4 ;  /* 0x000000041a2d7c20 */ /* 0x000fe20008410000 */
[----:B------:R-:W2:Y:S01]  /*2280*/  MUFU.TANH R2, R2 ;  /* 0x0000000200027308 */ /* 0x000ea20000002400 */
[----:B------:R-:W4:Y:S02]  /*2290*/  LDSM.16.M88.4 R24, [R31+0x7800] ;  /* 0x007800001f18783b */ /* 0x000f240000000200 */
[----:B------:R-:W-:Y:S02]  /*22a0*/  HMMA.16816.F32.BF16 R68, R56, R34, R68 ;  /* 0x000000223844723c */ /* 0x000fe40000041844 */
[----:B------:R-:W5:Y:S03]  /*22b0*/  LDSM.16.M88.4 R32, [R136+0x3000] ;  /* 0x003000008820783b */ /* 0x000f660000000200 */
[----:B------:R-:W2:Y:S01]  /*22c0*/  MUFU.TANH R45, R45 ;  /* 0x0000002d002d7308 */ /* 0x000ea20000002400 */
[----:B------:R-:W-:Y:S01]  /*22d0*/  FMUL.FTZ R20, R20, UR4 ;  /* 0x0000000414147c20 */ /* 0x000fe20008410000 */
[----:B------:R-:W-:Y:S06]  /*22e0*/  HMMA.16816.F32.BF16 R52, R12, R46, R52 ;  /* 0x0000002e0c34723c */ /* 0x000fec0000041834 */
[----:B-1----:R-:W-:Y:S01]  /*22f0*/  HMMA.16816.F32.BF16 R48, R8, R64, R48 ;  /* 0x000000400830723c */ /* 0x002fe20000041830 */
[----:B------:R1:W2:Y:S01]  /*2300*/  MUFU.TANH R46, R20 ;  /* 0x00000014002e7308 */ /* 0x0002a20000002400 */
[----:B------:R-:W-:-:S04]  /*2310*/  FMUL.FTZ R47, R21, UR4 ;  /* 0x00000004152f7c20 */ /* 0x000fc80008410000 */
[----:B---3--:R-:W-:Y:S01]  /*2320*/  HMMA.16816.F32.BF16 R72, R40, R36, R72 ;  /* 0x000000242848723c */ /* 0x008fe20000041848 */
[----:B------:R-:W-:Y:S02]  /*2330*/  FMUL.FTZ R64, R23, UR4 ;  /* 0x0000000417407c20 */ /* 0x000fe40008410000 */
[----:B------:R-:W-:Y:S03]  /*2340*/  MUFU.TANH R44, R44 ;  /* 0x0000002c002c7308 */ /* 0x000fe60000002400 */
[----:B------:R-:W-:Y:S01]  /*2350*/  HMMA.16816.F32.BF16 R60, R84, R78, R60 ;  /* 0x0000004e543c723c */ /* 0x000fe2000004183c */
[----:B------:R-:W-:-:S04]  /*2360*/  FMUL.FTZ R36, R22, UR4 ;  /* 0x0000000416247c20 */ /* 0x000fc80008410000 */
[----:B------:R-:W-:Y:S01]  /*2370*/  MUFU.TANH R76, R76 ;  /* 0x0000004c004c7308 */ /* 0x000fe20000002400 */
[----:B-1----:R-:W1:Y:S01]  /*2380*/  LDSM.16.M88.4 R20, [R147+0x3800] ;  /* 0x003800009314783b */ /* 0x002e620000000200 */
[----:B------:R-:W-:Y:S05]  /*2390*/  HMMA.16816.F32.BF16 R68, R40, R38, R68 ;  /* 0x000000262844723c */ /* 0x000fea0000041844 */
[----:B------:R-:W-:Y:S01]  /*23a0*/  FMUL.FTZ R37, R48, UR4 ;  /* 0x0000000430257c20 */ /* 0x000fe20008410000 */
[----:B----4-:R-:W-:Y:S01]  /*23b0*/  HMMA.16816.F32.BF16 R80, R56, R24, R80 ;  /* 0x000000183850723c */ /* 0x010fe20000041850 */
[----:B------:R-:W3:Y:S01]  /*23c0*/  MUFU.TANH R36, R36 ;  /* 0x0000002400247308 */ /* 0x000ee20000002400 */
[----:B------:R-:W-:-:S04]  /*23d0*/  FMUL.FTZ R38, R49, UR4 ;  /* 0x0000000431267c20 */ /* 0x000fc80008410000 */
[----:B------:R-:W-:Y:S01]  /*23e0*/  HMMA.16816.F32.BF16 R72, R12, R16, R72 ;  /* 0x000000100c48723c */ /* 0x000fe20000041848 */
[----:B------:R-:W-:Y:S01]  /*23f0*/  FMUL.FTZ R24, R50, UR4 ;  /* 0x0000000432187c20 */ /* 0x000fe20008410000 */
[----:B------:R-:W-:Y:S01]  /*2400*/  FMUL.FTZ R25, R51, UR4 ;  /* 0x0000000433197c20 */ /* 0x000fe20008410000 */
[----:B------:R-:W4:Y:S03]  /*2410*/  MUFU.TANH R47, R47 ;  /* 0x0000002f002f7308 */ /* 0x000f260000002400 */
[----:B------:R-:W-:Y:S05]  /*2420*/  HMMA.16816.F32.BF16 R60, R56, R26, R60 ;  /* 0x0000001a383c723c */ /* 0x000fea000004183c */
[----:B------:R-:W4:Y:S01]  /*2430*/  MUFU.TANH R31, R64 ;  /* 0x00000040001f7308 */ /* 0x000f220000002400 */
[----:B------:R-:W-:Y:S01]  /*2440*/  HMMA.16816.F32.BF16 R68, R12, R18, R68 ;  /* 0x000000120c44723c */ /* 0x000fe20000041844 */
[----:B------:R-:W2:Y:S05]  /*2450*/  LDSM.16.M88.4 R16, [R145+0x3800] ;  /* 0x003800009110783b */ /* 0x000eaa0000000200 */
[C---:B------:R-:W-:Y:S01]  /*2460*/  HMMA.16816.F32.BF16 R52, R8.reuse, R66, R52 ;  /* 0x000000420834723c */ /* 0x040fe20000041834 */
[----:B------:R-:W4:Y:S05]  /*2470*/  MUFU.TANH R37, R37 ;  /* 0x0000002500257308 */ /* 0x000f2a0000002400 */
[----:B-----5:R-:W-:Y:S03]  /*2480*/  HMMA.16816.F32.BF16 R72, R8, R32, R72 ;  /* 0x000000200848723c */ /* 0x020fe60000041848 */
[----:B------:R-:W5:Y:S03]  /*2490*/  MUFU.TANH R24, R24 ;  /* 0x0000001800187308 */ /* 0x000f660000002400 */
[C---:B-1----:R-:W-:Y:S05]  /*24a0*/  HMMA.16816.F32.BF16 R80, R40.reuse, R20, R80 ;  /* 0x000000142850723c */ /* 0x042fea0000041850 */
[----:B------:R-:W1:Y:S01]  /*24b0*/  MUFU.TANH R38, R38 ;  /* 0x0000002600267308 */ /* 0x000e620000002400 */
[----:B------:R-:W-:Y:S01]  /*24c0*/  HMMA.16816.F32.BF16 R60, R40, R22, R60 ;  /* 0x00000016283c723c */ /* 0x000fe2000004183c */
[----:B------:R-:W-:-:S05]  /*24d0*/  LOP3.LUT R20, R30, 0xffffffe0, RZ, 0xc0, !PT ;  /* 0xffffffe01e147812 */ /* 0x000fca00078ec0ff */
[----:B------:R-:W-:Y:S01]  /*24e0*/  IMAD.IADD R20, R7, 0x1, -R20 ;  /* 0x0000000107147824 */ /* 0x000fe200078e0a14 */
[----:B------:R-:W-:Y:S01]  /*24f0*/  HMMA.16816.F32.BF16 R68, R8, R34, R68 ;  /* 0x000000220844723c */ /* 0x000fe20000041844 */
[----:B------:R-:W1:Y:S01]  /*2500*/  MUFU.TANH R25, R25 ;  /* 0x0000001900197308 */ /* 0x000e620000002400 */
[----:B------:R-:W-:Y:S01]  /*2510*/  FMUL.FTZ R27, R53, UR4 ;  /* 0x00000004351b7c20 */ /* 0x000fe20008410000 */
[----:B------:R-:W-:Y:S01]  /*2520*/  FMUL.FTZ R26, R52, UR4 ;  /* 0x00000004341a7c20 */ /* 0x000fe20008410000 */
[----:B------:R-:W-:Y:S01]  /*2530*/  SHF.R.S32.HI R21, RZ, 0x1f, R20 ;  /* 0x0000001fff157819 */ /* 0x000fe20000011414 */
[----:B------:R-:W-:Y:S01]  /*2540*/  FMUL.FTZ R72, R72, UR4 ;  /* 0x0000000448487c20 */ /* 0x000fe20008410000 */
[----:B------:R-:W-:Y:S01]  /*2550*/  FMUL.FTZ R32, R54, UR4 ;  /* 0x0000000436207c20 */ /* 0x000fe20008410000 */
[----:B------:R-:W-:Y:S01]  /*2560*/  SHF.R.S32.HI R34, RZ, 0x1f, R30 ;  /* 0x0000001fff227819 */ /* 0x000fe2000001141e */
[----:B------:R-:W-:Y:S01]  /*2570*/  IMAD R35, R29, 0x10, R88 ;  /* 0x000000101d237824 */ /* 0x000fe200078e0258 */
[----:B------:R-:W-:Y:S01]  /*2580*/  LEA.HI R156, R21, R20, RZ, 0x2 ;  /* 0x00000014159c7211 */ /* 0x000fe200078f10ff */
[----:B------:R-:W-:Y:S01]  /*2590*/  IMAD.SHL.U32 R30, R7, 0x2, RZ ;  /* 0x00000002071e7824 */ /* 0x000fe200078e00ff */
[----:B------:R-:W3:Y:S01]  /*25a0*/  LDSM.16.M88.4 R20, [R136+0x3800] ;  /* 0x003800008814783b */ /* 0x000ee20000000200 */
[C---:B--2---:R-:W-:Y:S01]  /*25b0*/  HMMA.16816.F32.BF16 R80, R12.reuse, R16, R80 ;  /* 0x000000100c50723c */ /* 0x044fe20000041850 */
[----:B------:R-:W-:Y:S01]  /*25c0*/  SHF.R.S32.HI R156, RZ, 0x2, R156 ;  /* 0x00000002ff9c7819 */ /* 0x000fe2000001149c */
[----:B------:R-:W-:Y:S01]  /*25d0*/  IMAD.SHL.U32 R7, R28, 0x40, RZ ;  /* 0x000000401c077824 */ /* 0x000fe200078e00ff */
[----:B------:R-:W-:Y:S01]  /*25e0*/  LEA.HI R34, R34, R29, RZ, 0x2 ;  /* 0x0000001d22227211 */ /* 0x000fe200078f10ff */
[----:B------:R-:W2:Y:S01]  /*25f0*/  MUFU.TANH R110, R72 ;  /* 0x00000048006e7308 */ /* 0x000ea20000002400 */
[----:B------:R-:W-:Y:S01]  /*2600*/  IADD3 R35, R35, 0x1, R156 ;  /* 0x0000000123237810 */ /* 0x000fe20007ffe09c */
[----:B------:R-:W-:Y:S01]  /*2610*/  HMMA.16816.F32.BF16 R60, R12, R18, R60 ;  /* 0x000000120c3c723c */ /* 0x000fe2000004183c */
[----:B------:R-:W-:Y:S01]  /*2620*/  LOP3.LUT R34, R34, 0xfffffffc, RZ, 0xc0, !PT ;  /* 0xfffffffc22227812 */ /* 0x000fe200078ec0ff */
[----:B------:R-:W-:Y:S01]  /*2630*/  FMUL.FTZ R33, R55, UR4 ;  /* 0x0000000437217c20 */ /* 0x000fe20008410000 */
[----:B------:R-:W-:Y:S01]  /*2640*/  IADD3 R35, R6, -UR17, R35 ;  /* 0x8000001106237c10 */ /* 0x000fe2000fffe023 */
[----:B------:R-:W-:Y:S01]  /*2650*/  FMUL.FTZ R73, R73, UR4 ;  /* 0x0000000449497c20 */ /* 0x000fe20008410000 */
[----:B------:R-:W-:Y:S01]  /*2660*/  FMUL.FTZ R75, R75, UR4 ;  /* 0x000000044b4b7c20 */ /* 0x000fe20008410000 */
[----:B------:R-:W-:Y:S01]  /*2670*/  IMAD.IADD R163, R29, 0x1, -R34 ;  /* 0x000000011da37824 */ /* 0x000fe200078e0a22 */
[----:B------:R-:W-:Y:S01]  /*2680*/  LOP3.LUT R29, R7, 0x6, R30, 0xf8, !PT ;  /* 0x00000006071d7812 */ /* 0x000fe200078ef81e */
[----:B------:R-:W-:-:S02]  /*2690*/  VIADD R35, R35, UR16 ;  /* 0x0000001023237c36 */ /* 0x000fc40008000000 */
[----:B------:R-:W-:Y:S01]  /*26a0*/  FMUL.FTZ R34, R74, UR4 ;  /* 0x000000044a227c20 */ /* 0x000fe20008410000 */
[----:B------:R-:W-:Y:S01]  /*26b0*/  MUFU.TANH R27, R27 ;  /* 0x0000001b001b7308 */ /* 0x000fe20000002400 */
[----:B------:R-:W-:Y:S01]  /*26c0*/  FMUL.FTZ R68, R68, UR4 ;  /* 0x0000000444447c20 */ /* 0x000fe20008410000 */
[----:B------:R-:W-:Y:S01]  /*26d0*/  VIADD R17, R29, 0xffffffc0 ;  /* 0xffffffc01d117836 */ /* 0x000fe20000000000 */
[----:B------:R-:W-:Y:S01]  /*26e0*/  VIMNMX R30, R35, R6, PT ;  /* 0x00000006231e7248 */ /* 0x000fe20003fe0100 */
[----:B------:R-:W-:Y:S01]  /*26f0*/  VIADD R13, R29, 0xffffffd1 ;  /* 0xffffffd11d0d7836 */ /* 0x000fe20000000000 */
[----:B------:R-:W-:Y:S01]  /*2700*/  VIADDMNMX R16, R35, 0x8, R6, PT ;  /* 0x0000000823107846 */ /* 0x000fe20003800106 */
[----:B------:R-:W-:Y:S01]  /*2710*/  VIADD R35, R29, 0xffffffc1 ;  /* 0xffffffc11d237836 */ /* 0x000fe20000000000 */
[C---:B------:R-:W-:Y:S01]  /*2720*/  ISETP.GE.AND P2, PT, R17.reuse, R30, PT ;  /* 0x0000001e1100720c */ /* 0x040fe20003f46270 */
[----:B------:R-:W2:Y:S01]  /*2730*/  MUFU.TANH R34, R34 ;  /* 0x0000002200227308 */ /* 0x000ea20000002400 */
[----:B------:R-:W-:Y:S01]  /*2740*/  ISETP.GE.AND P1, PT, R17, R16, PT ;  /* 0x000000101100720c */ /* 0x000fe20003f26270 */
[----:B------:R-:W-:Y:S01]  /*2750*/  VIADD R17, R29, 0xffffffc8 ;  /* 0xffffffc81d117836 */ /* 0x000fe20000000000 */
[----:B------:R-:W-:Y:S01]  /*2760*/  ISETP.GE.AND P0, PT, R35, R30, PT ;  /* 0x0000001e2300720c */ /* 0x000fe20003f06270 */
[----:B------:R-:W-:Y:S01]  /*2770*/  VIADD R15, R29, 0xffffffd0 ;  /* 0xffffffd01d0f7836 */ /* 0x000fe20000000000 */
[----:B------:R-:W-:Y:S01]  /*2780*/  ISETP.GE.AND P3, PT, R35, R16, PT ;  /* 0x000000102300720c */ /* 0x000fe20003f66270 */
[----:B------:R-:W-:Y:S01]  /*2790*/  FMUL.FTZ R70, R70, UR4 ;  /* 0x0000000446467c20 */ /* 0x000fe20008410000 */
[C---:B------:R-:W-:Y:S01]  /*27a0*/  ISETP.GE.AND P5, PT, R17.reuse, R30, PT ;  /* 0x0000001e1100720c */ /* 0x040fe20003fa6270 */
[----:B------:R-:W2:Y:S01]  /*27b0*/  MUFU.TANH R26, R26 ;  /* 0x0000001a001a7308 */ /* 0x000ea20000002400 */
[----:B------:R-:W-:Y:S01]  /*27c0*/  ISETP.GE.AND P4, PT, R17, R16, PT ;  /* 0x000000101100720c */ /* 0x000fe20003f86270 */
[----:B------:R-:W-:Y:S01]  /*27d0*/  VIADD R17, R29, 0xffffffc9 ;  /* 0xffffffc91d117836 */ /* 0x000fe20000000000 */
[----:B------:R-:W-:Y:S01]  /*27e0*/  FSEL R12, R2, -INF , !P2 ;  /* 0xff800000020c7808 */ /* 0x000fe20005000000 */
[----:B------:R-:W-:Y:S01]  /*27f0*/  FMUL.FTZ R69, R69, UR4 ;  /* 0x0000000445457c20 */ /* 0x000fe20008410000 */
[----:B------:R-:W-:Y:S01]  /*2800*/  FSEL R45, R45, -INF , !P1 ;  /* 0xff8000002d2d7808 */ /* 0x000fe20004800000 */
[----:B------:R-:W-:Y:S01]  /*2810*/  FMUL.FTZ R71, R71, UR4 ;  /* 0x0000000447477c20 */ /* 0x000fe20008410000 */
[----:B---3--:R-:W-:Y:S01]  /*2820*/  HMMA.16816.F32.BF16 R80, R8, R20, R80 ;  /* 0x000000140850723c */ /* 0x008fe20000041850 */
[C---:B------:R-:W-:Y:S01]  /*2830*/  ISETP.GE.AND P2, PT, R17.reuse, R30, PT ;  /* 0x0000001e1100720c */ /* 0x040fe20003f46270 */
[----:B------:R-:W3:Y:S01]  /*2840*/  MUFU.TANH R18, R68 ;  /* 0x0000004400127308 */ /* 0x000ee20000002400 */
[----:B------:R-:W-:Y:S01]  /*2850*/  ISETP.GE.AND P1, PT, R17, R16, PT ;  /* 0x000000101100720c */ /* 0x000fe20003f26270 */
[----:B------:R-:W-:-:S04]  /*2860*/  DEPBAR.LE SB0, 0x0 ;  /* 0x000080000000791a */ /* 0x000fc80000000000 */
[----:B------:R-:W-:Y:S01]  /*2870*/  HMMA.16816.F32.BF16 R60, R8, R22, R60 ;  /* 0x00000016083c723c */ /* 0x000fe2000004183c */
[----:B------:R-:W-:Y:S01]  /*2880*/  FSEL R46, R46, -INF , !P5 ;  /* 0xff8000002e2e7808 */ /* 0x000fe20006800000 */
[----:B------:R-:W3:Y:S01]  /*2890*/  MUFU.TANH R32, R32 ;  /* 0x0000002000207308 */ /* 0x000ee20000002400 */
[----:B------:R-:W-:Y:S01]  /*28a0*/  FSEL R17, R36, -INF , !P4 ;  /* 0xff80000024117808 */ /* 0x000fe20006000000 */
[----:B------:R-:W-:Y:S01]  /*28b0*/  VIADD R21, R29, 0xffffffe9 ;  /* 0xffffffe91d157836 */ /* 0x000fe20000000000 */
[C---:B------:R-:W-:Y:S02]  /*28c0*/  ISETP.GE.AND P5, PT, R13.reuse, R30, PT ;  /* 0x0000001e0d00720c */ /* 0x040fe40003fa6270 */
[----:B------:R-:W-:Y:S01]  /*28d0*/  ISETP.GE.AND P4, PT, R13, R16, PT ;  /* 0x000000100d00720c */ /* 0x000fe20003f86270 */
[C---:B------:R-:W-:Y:S01]  /*28e0*/  VIADD R13, R29.reuse, 0xffffffd8 ;  /* 0xffffffd81d0d7836 */ /* 0x040fe20000000000 */
[----:B------:R-:W-:Y:S01]  /*28f0*/  FSEL R44, R44, -INF , !P0 ;  /* 0xff8000002c2c7808 */ /* 0x000fe20004000000 */
[----:B------:R-:W-:Y:S01]  /*2900*/  VIADD R11, R29, 0xffffffe0 ;  /* 0xffffffe01d0b7836 */ /* 0x000fe20000000000 */
[----:B------:R-:W-:Y:S01]  /*2910*/  FSEL R19, R76, -INF , !P3 ;  /* 0xff8000004c137808 */ /* 0x000fe20005800000 */
[----:B------:R-:W3:Y:S01]  /*2920*/  MUFU.TANH R33, R33 ;  /* 0x0000002100217308 */ /* 0x000ee20000002400 */
[----:B------:R-:W-:Y:S01]  /*2930*/  ISETP.GE.AND P0, PT, R15, R30, PT ;  /* 0x0000001e0f00720c */ /* 0x000fe20003f06270 */
[----:B------:R-:W-:Y:S01]  /*2940*/  VIADD R23, R29, 0xffffffe8 ;  /* 0xffffffe81d177836 */ /* 0x000fe20000000000 */
[----:B------:R-:W-:Y:S01]  /*2950*/  ISETP.GE.AND P3, PT, R15, R16, PT ;  /* 0x000000100f00720c */ /* 0x000fe20003f66270 */
[----:B------:R-:W-:-:S02]  /*2960*/  VIADD R15, R29, 0xffffffd9 ;  /* 0xffffffd91d0f7836 */ /* 0x000fc40000000000 */
[----:B------:R-:W-:Y:S01]  /*2970*/  FMUL.FTZ R81, R81, UR4 ;  /* 0x0000000451517c20 */ /* 0x000fe20008410000 */
[----:B----4-:R-:W-:Y:S01]  /*2980*/  FSEL R14, R47, -INF , !P2 ;  /* 0xff8000002f0e7808 */ /* 0x010fe20005000000 */
[----:B------:R-:W-:Y:S01]  /*2990*/  FMUL.FTZ R80, R80, UR4 ;  /* 0x0000000450507c20 */ /* 0x000fe20008410000 */
[----:B------:R-:W-:Y:S01]  /*29a0*/  FSEL R31, R31, -INF , !P1 ;  /* 0xff8000001f1f7808 */ /* 0x000fe20004800000 */
[----:B------:R-:W4:Y:S01]  /*29b0*/  MUFU.TANH R124, R81 ;  /* 0x00000051007c7308 */ /* 0x000f220000002400 */
[C---:B------:R-:W-:Y:S01]  /*29c0*/  ISETP.GE.AND P2, PT, R13.reuse, R30, PT ;  /* 0x0000001e0d00720c */ /* 0x040fe20003f46270 */
[----:B------:R-:W-:Y:S01]  /*29d0*/  FMUL.FTZ R82, R82, UR4 ;  /* 0x0000000452527c20 */ /* 0x000fe20008410000 */
[----:B------:R-:W-:Y:S01]  /*29e0*/  ISETP.GE.AND P1, PT, R13, R16, PT ;  /* 0x000000100d00720c */ /* 0x000fe20003f26270 */
[----:B------:R-:W-:Y:S01]  /*29f0*/  VIADD R9, R29, 0xffffffe1 ;  /* 0xffffffe11d097836 */ /* 0x000fe20000000000 */
[----:B------:R-:W-:Y:S01]  /*2a00*/  FSEL R6, R37, -INF , !P0 ;  /* 0xff80000025067808 */ /* 0x000fe20004000000 */
[----:B------:R-:W-:Y:S01]  /*2a10*/  FMUL.FTZ R83, R83, UR4 ;  /* 0x0000000453537c20 */ /* 0x000fe20008410000 */
[----:B-----5:R-:W-:Y:S01]  /*2a20*/  FSEL R13, R24, -INF , !P3 ;  /* 0xff800000180d7808 */ /* 0x020fe20005800000 */
[----:B------:R-:W5:Y:S01]  /*2a30*/  MUFU.TANH R125, R70 ;  /* 0x00000046007d7308 */ /* 0x000f620000002400 */
[C---:B------:R-:W-:Y:S01]  /*2a40*/  ISETP.GE.AND P0, PT, R15.reuse, R30, PT ;  /* 0x0000001e0f00720c */ /* 0x040fe20003f06270 */
[----:B------:R-:W-:Y:S01]  /*2a50*/  FMUL.FTZ R60, R60, UR4 ;  /* 0x000000043c3c7c20 */ /* 0x000fe20008410000 */
[----:B------:R-:W-:Y:S01]  /*2a60*/  ISETP.GE.AND P3, PT, R15, R16, PT ;  /* 0x000000100f00720c */ /* 0x000fe20003f66270 */
[----:B------:R-:W-:Y:S01]  /*2a70*/  FMUL.FTZ R61, R61, UR4 ;  /* 0x000000043d3d7c20 */ /* 0x000fe20008410000 */
[----:B-1----:R-:W-:Y:S01]  /*2a80*/  FSEL R38, R38, -INF , !P5 ;  /* 0xff80000026267808 */ /* 0x002fe20006800000 */
[----:B------:R-:W-:Y:S01]  /*2a90*/  FMUL.FTZ R62, R62, UR4 ;  /* 0x000000043e3e7c20 */ /* 0x000fe20008410000 */
[----:B------:R-:W-:Y:S01]  /*2aa0*/  FSEL R15, R25, -INF , !P4 ;  /* 0xff800000190f7808 */ /* 0x000fe20006000000 */
[----:B------:R-:W1:Y:S01]  /*2ab0*/  MUFU.TANH R108, R73 ;  /* 0x00000049006c7308 */ /* 0x000e620000002400 */
[----:B------:R-:W-:Y:S01]  /*2ac0*/  ISETP.GE.AND P5, PT, R11, R30, PT ;  /* 0x0000001e0b00720c */ /* 0x000fe20003fa6270 */
[----:B------:R-:W-:Y:S01]  /*2ad0*/  FMUL.FTZ R63, R63, UR4 ;  /* 0x000000043f3f7c20 */ /* 0x000fe20008410000 */
[----:B------:R-:W-:-:S02]  /*2ae0*/  ISETP.GE.AND P4, PT, R11, R16, PT ;  /* 0x000000100b00720c */ /* 0x000fc40003f86270 */
[----:B--2---:R-:W-:Y:S02]  /*2af0*/  FSEL R110, R110, -INF , !P5 ;  /* 0xff8000006e6e7808 */ /* 0x004fe40006800000 */
[----:B------:R-:W-:Y:S01]  /*2b00*/  FSEL R25, R34, -INF , !P4 ;  /* 0xff80000022197808 */ /* 0x000fe20006000000 */
[----:B------:R-:W2:Y:S01]  /*2b10*/  MUFU.TANH R113, R75 ;  /* 0x0000004b00717308 */ /* 0x000ea20000002400 */
[----:B------:R-:W-:Y:S02]  /*2b20*/  FSEL R2, R27, -INF , !P0 ;  /* 0xff8000001b027808 */ /* 0x000fe40004000000 */
[C---:B------:R-:W-:Y:S02]  /*2b30*/  ISETP.GE.AND P5, PT, R21.reuse, R30, PT ;  /* 0x0000001e1500720c */ /* 0x040fe40003fa6270 */
[----:B------:R-:W-:Y:S01]  /*2b40*/  ISETP.GE.AND P4, PT, R21, R16, PT ;  /* 0x000000101500720c */ /* 0x000fe20003f86270 */
[----:B------:R-:W-:Y:S01]  /*2b50*/  VIADD R21, R29, 0xfffffff1 ;  /* 0xfffffff11d157836 */ /* 0x000fe20000000000 */
[----:B------:R-:W-:Y:S01]  /*2b60*/  ISETP.GE.AND P0, PT, R23, R30, PT ;  /* 0x0000001e1700720c */ /* 0x000fe20003f06270 */
[----:B------:R-:W2:Y:S01]  /*2b70*/  MUFU.TANH R20, R69 ;  /* 0x0000004500147308 */ /* 0x000ea20000002400 */
[----:B------:R-:W-:-:S02]  /*2b80*/  FSEL R8, R26, -INF , !P2 ;  /* 0xff8000001a087808 */ /* 0x000fc40005000000 */
[----:B---3--:R-:W-:Y:S02]  /*2b90*/  FSEL R26, R18, -INF , !P0 ;  /* 0xff800000121a7808 */ /* 0x008fe40004000000 */
[-C--:B------:R-:W-:Y:S02]  /*2ba0*/  ISETP.GE.AND P0, PT, R21, R30.reuse, PT ;  /* 0x0000001e1500720c */ /* 0x080fe40003f06270 */
[----:B------:R-:W-:Y:S01]  /*2bb0*/  FSEL R11, R32, -INF , !P1 ;  /* 0xff800000200b7808 */ /* 0x000fe20004800000 */
[----:B------:R-:W3:Y:S01]  /*2bc0*/  MUFU.TANH R115, R71 ;  /* 0x0000004700737308 */ /* 0x000ee20000002400 */
[C---:B------:R-:W-:Y:S02]  /*2bd0*/  ISETP.GE.AND P2, PT, R9.reuse, R30, PT ;  /* 0x0000001e0900720c */ /* 0x040fe40003f46270 */
[----:B------:R-:W-:Y:S02]  /*2be0*/  ISETP.GE.AND P1, PT, R9, R16, PT ;  /* 0x000000100900720c */ /* 0x000fe40003f26270 */
[----:B------:R-:W-:-:S02]  /*2bf0*/  FSEL R9, R33, -INF , !P3 ;  /* 0xff80000021097808 */ /* 0x000fc40005800000 */
[-C--:B------:R-:W-:Y:S01]  /*2c00*/  ISETP.GE.AND P3, PT, R23, R16.reuse, PT ;  /* 0x000000101700720c */ /* 0x080fe20003f66270 */
[----:B------:R-:W3:Y:S01]  /*2c10*/  MUFU.TANH R126, R80 ;  /* 0x00000050007e7308 */ /* 0x000ee20000002400 */
[----:B----4-:R-:W-:Y:S01]  /*2c20*/  FSEL R124, R124, -INF , !P0 ;  /* 0xff8000007c7c7808 */ /* 0x010fe20004000000 */
[----:B------:R-:W-:Y:S01]  /*2c30*/  VIADD R23, R29, 0xfffffff0 ;  /* 0xfffffff01d177836 */ /* 0x000fe20000000000 */
[----:B------:R-:W-:Y:S02]  /*2c40*/  ISETP.GE.AND P0, PT, R28, 0x2, PT ;  /* 0x000000021c00780c */ /* 0x000fe40003f06270 */
[----:B-----5:R-:W-:Y:S02]  /*2c50*/  FSEL R125, R125, -INF , !P3 ;  /* 0xff8000007d7d7808 */ /* 0x020fe40005800000 */
[----:B------:R-:W-:Y:S01]  /*2c60*/  ISETP.GE.AND P3, PT, R21, R16, PT ;  /* 0x000000101500720c */ /* 0x000fe20003f66270 */
[----:B------:R-:W4:Y:S01]  /*2c70*/  MUFU.TANH R121, R82 ;  /* 0x0000005200797308 */ /* 0x000f220000002400 */
[----:B-1----:R-:W-:Y:S01]  /*2c80*/  FSEL R108, R108, -INF , !P2 ;  /* 0xff8000006c6c7808 */ /* 0x002fe20005000000 */
[----:B------:R-:W-:Y:S01]  /*2c90*/  VIADD R21, R29, 0xfffffff8 ;  /* 0xfffffff81d157836 */ /* 0x000fe20000000000 */
[----:B--2---:R-:W-:Y:S01]  /*2ca0*/  FSEL R113, R113, -INF , !P1 ;  /* 0xff80000071717808 */ /* 0x004fe20004800000 */
[----:B------:R-:W-:Y:S01]  /*2cb0*/  VIADD R29, R29, 0xfffffff9 ;  /* 0xfffffff91d1d7836 */ /* 0x000fe20000000000 */
[----:B------:R-:W-:-:S02]  /*2cc0*/  ISETP.GE.AND P2, PT, R23, R30, PT ;  /* 0x0000001e1700720c */ /* 0x000fc40003f46270 */
[----:B------:R-:W-:Y:S01]  /*2cd0*/  ISETP.GE.AND P1, PT, R23, R16, PT ;  /* 0x000000101700720c */ /* 0x000fe20003f26270 */
[----:B------:R-:W1:Y:S01]  /*2ce0*/  MUFU.TANH R119, R83 ;  /* 0x0000005300777308 */ /* 0x000e620000002400 */
[----:B------:R-:W-:Y:S02]  /*2cf0*/  FSEL R24, R20, -INF , !P5 ;  /* 0xff80000014187808 */ /* 0x000fe40006800000 */
[----:B---3--:R-:W-:Y:S02]  /*2d00*/  FSEL R115, R115, -INF , !P4 ;  /* 0xff80000073737808 */ /* 0x008fe40006000000 */
[----:B------:R-:W-:Y:S02]  /*2d10*/  FSEL R126, R126, -INF , !P2 ;  /* 0xff8000007e7e7808 */ /* 0x000fe40005000000 */
[----:B------:R-:W-:Y:S01]  /*2d20*/  ISETP.GE.AND P5, PT, R21, R30, PT ;  /* 0x0000001e1500720c */ /* 0x000fe20003fa6270 */
[----:B------:R-:W2:Y:S01]  /*2d30*/  MUFU.TANH R122, R60 ;  /* 0x0000003c007a7308 */ /* 0x000ea20000002400 */
[----:B----4-:R-:W-:-:S02]  /*2d40*/  FSEL R121, R121, -INF , !P1 ;  /* 0xff80000079797808 */ /* 0x010fc40004800000 */
[----:B------:R-:W-:Y:S01]  /*2d50*/  ISETP.GE.AND P4, PT, R29, R30, PT ;  /* 0x0000001e1d00720c */ /* 0x000fe20003f86270 */
[----:B------:R-:W-:Y:S01]  /*2d60*/  BAR.SYNC.DEFER_BLOCKING 0x0 ;  /* 0x0000000000007b1d */ /* 0x000fe20000010000 */
[-C--:B------:R-:W-:Y:S02]  /*2d70*/  ISETP.GE.AND P2, PT, R21, R16.reuse, PT ;  /* 0x000000101500720c */ /* 0x080fe40003f46270 */
[----:B------:R-:W-:Y:S02]  /*2d80*/  ISETP.GE.AND P1, PT, R29, R16, PT ;  /* 0x000000101d00720c */ /* 0x000fe40003f26270 */
[----:B-1----:R-:W-:Y:S01]  /*2d90*/  FSEL R119, R119, -INF , !P3 ;  /* 0xff80000077777808 */ /* 0x002fe20005800000 */
[----:B------:R-:W1:Y:S01]  /*2da0*/  MUFU.TANH R120, R61 ;  /* 0x0000003d00787308 */ /* 0x000e620000002400 */
[----:B--2---:R-:W-:-:S07]  /*2db0*/  FSEL R122, R122, -INF , !P5 ;  /* 0xff8000007a7a7808 */ /* 0x004fce0006800000 */
[----:B------:R-:W2:Y:S08]  /*2dc0*/  MUFU.TANH R117, R62 ;  /* 0x0000003e00757308 */ /* 0x000eb00000002400 */
[----:B------:R-:W3:Y:S01]  /*2dd0*/  MUFU.TANH R116, R63 ;  /* 0x0000003f00747308 */ /* 0x000ee20000002400 */
[----:B-1----:R-:W-:Y:S02]  /*2de0*/  FSEL R120, R120, -INF , !P4 ;  /* 0xff80000078787808 */ /* 0x002fe40006000000 */
[----:B--2---:R-:W-:-:S02]  /*2df0*/  FSEL R117, R117, -INF , !P2 ;  /* 0xff80000075757808 */ /* 0x004fc40005000000 */
        /* <DEDUP_REMOVED lines=52> */
[----:B------:R-:W-:-:S04]  /*3140*/  IMAD R3, R10, UR7, R3 ;  /* 0x000000070a037c24 */ /* 0x000fc8000f8e0203 */
        /* <DEDUP_REMOVED lines=9> */
.L_x_6658:
[----:B------:R-:W-:-:S04]  /*31e0*/  ULEA UR6, -UR6, URZ, 0x6 ;  /* 0x0000003f06067291 */ /* 0x000fc8000f8e313f */
[----:B------:R-:W-:Y:S02]  /*31f0*/  USHF.R.S32.HI UR4, URZ, 0x1f, UR6 ;  /* 0x0000001f3f047899 */ /* 0x000fe40008011406 */
[----:B------:R-:W-:-:S04]  /*3200*/  MOV R3, UR6 ;  /* 0x0000000600037c02 */ /* 0x000fc80008000f00 */
[----:B------:R-:W-:-:S07]  /*3210*/  MOV R4, UR4 ;  /* 0x0000000400047c02 */ /* 0x000fce0008000f00 */
.L_x_6659:
        /* <DEDUP_REMOVED lines=20> */
.L_x_6657:
        /* <DEDUP_REMOVED lines=72> */
[----:B------:R-:W2:Y:S01]  /*37e0*/  LDSM.16.MT88.4 R8, [R140+0x8800] ;  /* 0x008800008c08783b */ /* 0x000ea20000004200 */
[--C-:B------:R-:W-:Y:S01]  /*37f0*/  FFMA.FTZ R2, R2, UR4, -R123.reuse ;  /* 0x0000000402027c23 */ /* 0x100fe2000801087b */
        /* <DEDUP_REMOVED lines=16> */
[----:B------:R-:W3:Y:S01]  /*3900*/  MUFU.EX2 R34, R34 ;  /* 0x0000002200227308 */ /* 0x000ee20000000800 */
[----:B-----5:R-:W-:Y:S01]  /*3910*/  F2FP.BF16.F32.PACK_AB R64, R104, R105 ;  /* 0x000000696840723e */ /* 0x020fe200000010ff */
[--C-:B------:R-:W-:Y:S01]  /*3920*/  FFMA.FTZ R126, R122, UR4, -R123.reuse ;  /* 0x000000047a7e7c23 */ /* 0x100fe2000801087b */
[--C-:B------:R-:W-:Y:S01]  /*3930*/  FFMA.FTZ R122, R119, UR4, -R118.reuse ;  /* 0x00000004777a7c23 */ /* 0x100fe20008010876 */
[--C-:B------:R-:W-:Y:S01]  /*3940*/  FFMA.FTZ R119, R117, UR4, -R118.reuse ;  /* 0x0000000475777c23 */ /* 0x100fe20008010876 */
[--C-:B------:R-:W-:Y:S01]  /*3950*/  FFMA.FTZ R124, R124, UR4, -R123.reuse ;  /* 0x000000047c7c7c23 */ /* 0x100fe2000801087b */
[----:B------:R-:W-:Y:S01]  /*3960*/  FFMA.FTZ R167, R120, UR4, -R123 ;  /* 0x0000000478a77c23 */ /* 0x000fe2000801087b */
        /* <DEDUP_REMOVED lines=170> */
.L_x_6664:
        /* <DEDUP_REMOVED lines=66> */
.L_x_6661:
        /* <DEDUP_REMOVED lines=10> */
[----:B------:R-:W-:Y:S02]  /*48d0*/  IADD3.X R3, R101, UR11, RZ, P0, !PT ;  /* 0x0000000b65037c10 */ /* 0x000fe400087fe4ff */
[----:B------:R-:W-:Y:S01]  /*48e0*/  LDGSTS.E.BYPASS.LTC128B.128 [R157+0xa000], desc[UR18][R152.64+0x80] ;  /* 0x0a000080989d7fae */ /* 0x000fe2000b901d52 */
[----:B------:R-:W-:Y:S04]  /*48f0*/  IADD3 R168, P0, R2, UR12, RZ ;  /* 0x0000000c02a87c10 */ /* 0x000fe8000ff1e0ff */
[----:B------:R-:W-:Y:S01]  /*4900*/  LDGSTS.E.BYPASS.LTC128B.128 [R157+0x8800], desc[UR18][R100.64] ;  /* 0x08800000649d7fae */ /* 0x000fe2000b901d52 */
[----:B------:R-:W-:Y:S02]  /*4910*/  IADD3.X R169, R3, UR11, RZ, P0, !PT ;  /* 0x0000000b03a97c10 */ /* 0x000fe400087fe4ff */
[----:B------:R-:W-:Y:S02]  /*4920*/  ISETP.GE.AND P0, PT, R165, 0x1, PT ;  /* 0x00000001a500780c */ /* 0x000fe40003f06270 */
[----:B------:R-:W-:Y:S05]  /*4930*/  LDGSTS.E.BYPASS.LTC128B.128 [R157+0xa800], desc[UR18][R100.64+0x80] ;  /* 0x0a800080649d7fae */ /* 0x000fea000b901d52 */
[----:B------:R-:W-:Y:S05]  /*4940*/  LDGSTS.E.BYPASS.LTC128B.128 [R157+0x9000], desc[UR18][R2.64] ;  /* 0x09000000029d7fae */ /* 0x000fea000b901d52 */
[----:B------:R-:W-:Y:S05]  /*4950*/  LDGSTS.E.BYPASS.LTC128B.128 [R157+0xb000], desc[UR18][R2.64+0x80] ;  /* 0x0b000080029d7fae */ /* 0x000fea000b901d52 */
[----:B------:R-:W-:Y:S05]  /*4960*/  LDGSTS.E.BYPASS.LTC128B.128 [R157+0x9800], desc[UR18][R168.64] ;  /* 0x09800000a89d7fae */ /* 0x000fea000b901d52 */
[----:B------:R1:W-:Y:S05]  /*4970*/  LDGSTS.E.BYPASS.LTC128B.128 [R157+0xb800], desc[UR18][R168.64+0x80] ;  /* 0x0b800080a89d7fae */ /* 0x0003ea000b901d52 */
[----:B------:R-:W-:Y:S05]  /*4980*/  LDSM.16.M88.4 R104, [R150] ;  /* 0x000000009668783b */ /* 0x000fea0000000200 */
[----:B------:R-:W2:Y:S05]  /*4990*/  LDSM.16.M88.4 R108, [R149] ;  /* 0x00000000956c783b */ /* 0x000eaa0000000200 */
[----:B------:R-:W3:Y:S05]  /*49a0*/  LDSM.16.M88.4 R112, [R149+0x800] ;  /* 0x000800009570783b */ /* 0x000eea0000000200 */
[----:B------:R-:W4:Y:S05]  /*49b0*/  LDSM.16.M88.4 R116, [R149+0x1000] ;  /* 0x001000009574783b */ /* 0x000f2a0000000200 */
[----:B------:R-:W5:Y:S05]  /*49c0*/  LDSM.16.M88.4 R120, [R149+0x1800] ;  /* 0x001800009578783b */ /* 0x000f6a0000000200 */
[----:B------:R-:W0:Y:S05]  /*49d0*/  LDGDEPBAR ;  /* 0x00000000000079af */ /* 0x000e2a0000000000 */
[----:B------:R-:W-:Y:S05]  /*49e0*/  LDSM.16.M88.4 R124, [R148] ;  /* 0x00000000947c783b */ /* 0x000fea0000000200 */
[----:B------:R-:W1:Y:S01]  /*49f0*/  LDSM.16.M88.4 R128, [R147] ;  /* 0x000000009380783b */ /* 0x000e620000000200 */
[C---:B--2---:R-:W-:Y:S06]  /*4a00*/  HMMA.16816.F32.BF16 R4, R104.reuse, R108, RZ ;  /* 0x0000006c6804723c */ /* 0x044fec00000418ff */
[C---:B------:R-:W-:Y:S01]  /*4a10*/  HMMA.16816.F32.BF16 R8, R104.reuse, R110, RZ ;  /* 0x0000006e6808723c */ /* 0x040fe200000418ff */
[----:B------:R-:W2:Y:S05]  /*4a20*/  LDSM.16.M88.4 R108, [R139] ;  /* 0x000000008b6c783b */ /* 0x000eaa0000000200 */
[C---:B---3--:R-:W-:Y:S06]  /*4a30*/  HMMA.16816.F32.BF16 R12, R104.reuse, R112, RZ ;  /* 0x00000070680c723c */ /* 0x048fec00000418ff */
[C---:B------:R-:W-:Y:S01]  /*4a40*/  HMMA.16816.F32.BF16 R16, R104.reuse, R114, RZ ;  /* 0x000000726810723c */ /* 0x040fe200000418ff */
[----:B------:R-:W3:Y:S05]  /*4a50*/  LDSM.16.M88.4 R112, [R138] ;  /* 0x000000008a70783b */ /* 0x000eea0000000200 */
[C---:B----4-:R-:W-:Y:S06]  /*4a60*/  HMMA.16816.F32.BF16 R20, R104.reuse, R116, RZ ;  /* 0x000000746814723c */ /* 0x050fec00000418ff */
[C---:B------:R-:W-:Y:S01]  /*4a70*/  HMMA.16816.F32.BF16 R24, R104.reuse, R118, RZ ;  /* 0x000000766818723c */ /* 0x040fe200000418ff */
[----:B------:R-:W4:Y:S05]  /*4a80*/  LDSM.16.M88.4 R116, [R137] ;  /* 0x000000008974783b */ /* 0x000f2a0000000200 */
[C---:B-----5:R-:W-:Y:S06]  /*4a90*/  HMMA.16816.F32.BF16 R28, R104.reuse, R120, RZ ;  /* 0x00000078681c723c */ /* 0x060fec00000418ff */
[----:B------:R-:W-:Y:S01]  /*4aa0*/  HMMA.16816.F32.BF16 R32, R104, R122, RZ ;  /* 0x0000007a6820723c */ /* 0x000fe200000418ff */
[----:B------:R-:W-:Y:S05]  /*4ab0*/  LDSM.16.M88.4 R104, [R146] ;  /* 0x000000009268783b */ /* 0x000fea0000000200 */
[C---:B-1----:R-:W-:Y:S01]  /*4ac0*/  HMMA.16816.F32.BF16 R4, R124.reuse, R128, R4 ;  /* 0x000000807c04723c */ /* 0x042fe20000041804 */
[----:B------:R-:W1:Y:S05]  /*4ad0*/  LDSM.16.M88.4 R120, [R145] ;  /* 0x000000009178783b */ /* 0x000e6a0000000200 */
[C---:B------:R-:W-:Y:S01]  /*4ae0*/  HMMA.16816.F32.BF16 R8, R124.reuse, R130, R8 ;  /* 0x000000827c08723c */ /* 0x040fe20000041808 */
[----:B------:R-:W5:Y:S05]  /*4af0*/  LDSM.16.M88.4 R128, [R145+0x800] ;  /* 0x000800009180783b */ /* 0x000f6a0000000200 */
        /* <DEDUP_REMOVED lines=8> */
[----:B------:R-:W-:Y:S05]  /*4b80*/  LDSM.16.M88.4 R116, [R144] ;  /* 0x000000009074783b */ /* 0x000fea0000000200 */
[C---:B-1----:R-:W-:Y:S01]  /*4b90*/  HMMA.16816.F32.BF16 R4, R104.reuse, R120, R4 ;  /* 0x000000786804723c */ /* 0x042fe20000041804 */
[----:B------:R-:W1:Y:S05]  /*4ba0*/  LDSM.16.M88.4 R124, [R136] ;  /* 0x00000000887c783b */ /* 0x000e6a0000000200 */
[C---:B------:R-:W-:Y:S01]  /*4bb0*/  HMMA.16816.F32.BF16 R8, R104.reuse, R122, R8 ;  /* 0x0000007a6808723c */ /* 0x040fe20000041808 */
[----:B------:R-:W4:Y:S05]  /*4bc0*/  LDSM.16.M88.4 R120, [R136+0x800] ;  /* 0x000800008878783b */ /* 0x000f2a0000000200 */
[C---:B-----5:R-:W-:Y:S06]  /*4bd0*/  HMMA.16816.F32.BF16 R12, R104.reuse, R128, R12 ;  /* 0x00000080680c723c */ /* 0x060fec000004180c */
[C---:B------:R-:W-:Y:S01]  /*4be0*/  HMMA.16816.F32.BF16 R16, R104.reuse, R130, R16 ;  /* 0x000000826810723c */ /* 0x040fe20000041810 */
[----:B------:R-:W5:Y:S05]  /*4bf0*/  LDSM.16.M88.4 R128, [R136+0x1000] ;  /* 0x001000008880783b */ /* 0x000f6a0000000200 */
[C---:B--2---:R-:W-:Y:S06]  /*4c00*/  HMMA.16816.F32.BF16 R20, R104.reuse, R108, R20 ;  /* 0x0000006c6814723c */ /* 0x044fec0000041814 */
[C---:B------:R-:W-:Y:S01]  /*4c10*/  HMMA.16816.F32.BF16 R24, R104.reuse, R110, R24 ;  /* 0x0000006e6818723c */ /* 0x040fe20000041818 */
[----:B------:R-:W-:Y:S05]  /*4c20*/  LDSM.16.M88.4 R108, [R150+0x2000] ;  /* 0x00200000966c783b */ /* 0x000fea0000000200 */
[C---:B---3--:R-:W-:Y:S06]  /*4c30*/  HMMA.16816.F32.BF16 R28, R104.reuse, R112, R28 ;  /* 0x00000070681c723c */ /* 0x048fec000004181c */
[----:B------:R-:W-:Y:S01]  /*4c40*/  HMMA.16816.F32.BF16 R32, R104, R114, R32 ;  /* 0x000000726820723c */ /* 0x000fe20000041820 */
[----:B------:R-:W2:Y:S05]  /*4c50*/  LDSM.16.M88.4 R104, [R136+0x1800] ;  /* 0x001800008868783b */ /* 0x000eaa0000000200 */
[C---:B-1----:R-:W-:Y:S01]  /*4c60*/  HMMA.16816.F32.BF16 R4, R116.reuse, R124, R4 ;  /* 0x0000007c7404723c */ /* 0x042fe20000041804 */
[----:B------:R-:W1:Y:S05]  /*4c70*/  LDSM.16.M88.4 R112, [R149+0x2000] ;  /* 0x002000009570783b */ /* 0x000e6a0000000200 */
        /* <DEDUP_REMOVED lines=8> */
[C---:B--2---:R-:W-:Y:S06]  /*4d00*/  HMMA.16816.F32.BF16 R28, R116.reuse, R104, R28 ;  /* 0x00000068741c723c */ /* 0x044fec000004181c */
[----:B------:R-:W-:Y:S01]  /*4d10*/  HMMA.16816.F32.BF16 R32, R116, R106, R32 ;  /* 0x0000006a7420723c */ /* 0x000fe20000041820 */
[----:B------:R-:W-:Y:S05]  /*4d20*/  LDSM.16.M88.4 R104, [R148+0x2000] ;  /* 0x002000009468783b */ /* 0x000fea0000000200 */
[C---:B-1----:R-:W-:Y:S01]  /*4d30*/  HMMA.16816.F32.BF16 R4, R108.reuse, R112, R4 ;  /* 0x000000706c04723c */ /* 0x042fe20000041804 */
[----:B------:R-:W-:Y:S05]  /*4d40*/  LDSM.16.M88.4 R116, [R134] ;  /* 0x000000008674783b */ /* 0x000fea0000000200 */
[C---:B------:R-:W-:Y:S01]  /*4d50*/  HMMA.16816.F32.BF16 R8, R108.reuse, R114, R8 ;  /* 0x000000726c08723c */ /* 0x040fe20000041808 */
[----:B------:R-:W1:Y:S05]  /*4d60*/  LDSM.16.M88.4 R112, [R135] ;  /* 0x000000008770783b */ /* 0x000e6a0000000200 */
[C---:B---3--:R-:W-:Y:S06]  /*4d70*/  HMMA.16816.F32.BF16 R12, R108.reuse, R124, R12 ;  /* 0x0000007c6c0c723c */ /* 0x048fec000004180c */
[C---:B------:R-:W-:Y:S01]  /*4d80*/  HMMA.16816.F32.BF16 R16, R108.reuse, R126, R16 ;  /* 0x0000007e6c10723c */ /* 0x040fe20000041810 */
[----:B------:R-:W2:Y:S05]  /*4d90*/  LDSM.16.M88.4 R124, [R133] ;  /* 0x00000000857c783b */ /* 0x000eaa0000000200 */
[C---:B----4-:R-:W-:Y:S06]  /*4da0*/  HMMA.16816.F32.BF16 R20, R108.reuse, R120, R20 ;  /* 0x000000786c14723c */ /* 0x050fec0000041814 */
[C---:B------:R-:W-:Y:S01]  /*4db0*/  HMMA.16816.F32.BF16 R24, R108.reuse, R122, R24 ;  /* 0x0000007a6c18723c */ /* 0x040fe20000041818 */
[----:B------:R-:W3:Y:S05]  /*4dc0*/  LDSM.16.M88.4 R120, [R132] ;  /* 0x000000008478783b */ /* 0x000eea0000000200 */
[C---:B-----5:R-:W-:Y:S06]  /*4dd0*/  HMMA.16816.F32.BF16 R28, R108.reuse, R128, R28 ;  /* 0x000000806c1c723c */ /* 0x060fec000004181c */
[----:B------:R-:W-:Y:S01]  /*4de0*/  HMMA.16816.F32.BF16 R32, R108, R130, R32 ;  /* 0x000000826c20723c */ /* 0x000fe20000041820 */
[----:B------:R-:W-:Y:S05]  /*4df0*/  LDSM.16.M88.4 R108, [R146+0x2000] ;  /* 0x00200000926c783b */ /* 0x000fea0000000200 */
[----:B------:R-:W4:Y:S01]  /*4e00*/  LDSM.16.M88.4 R128, [R145+0x2000] ;  /* 0x002000009180783b */ /* 0x000f220000000200 */
[C---:B-1----:R-:W-:Y:S06]  /*4e10*/  HMMA.16816.F32.BF16 R4, R104.reuse, R112, R4 ;  /* 0x000000706804723c */ /* 0x042fec0000041804 */
        /* <DEDUP_REMOVED lines=8> */
[C---:B---3--:R-:W-:Y:S06]  /*4ea0*/  HMMA.16816.F32.BF16 R28, R104.reuse, R120, R28 ;  /* 0x00000078681c723c */ /* 0x048fec000004181c */
[----:B------:R-:W-:Y:S01]  /*4eb0*/  HMMA.16816.F32.BF16 R32, R104, R122, R32 ;  /* 0x0000007a6820723c */ /* 0x000fe20000041820 */
[----:B------:R-:W-:Y:S05]  /*4ec0*/  LDSM.16.M88.4 R104, [R144+0x2000] ;  /* 0x002000009068783b */ /* 0x000fea0000000200 */
[----:B------:R-:W3:Y:S01]  /*4ed0*/  LDSM.16.M88.4 R120, [R136+0x2000] ;  /* 0x002000008878783b */ /* 0x000ee20000000200 */
[C---:B----4-:R-:W-:Y:S06]  /*4ee0*/  HMMA.16816.F32.BF16 R4, R108.reuse, R128, R4 ;  /* 0x000000806c04723c */ /* 0x050fec0000041804 */
[C---:B------:R-:W-:Y:S06]  /*4ef0*/  HMMA.16816.F32.BF16 R8, R108.reuse, R130, R8 ;  /* 0x000000826c08723c */ /* 0x040fec0000041808 */
[C---:B-1----:R-:W-:Y:S06]  /*4f00*/  HMMA.16816.F32.BF16 R12, R108.reuse, R112, R12 ;  /* 0x000000706c0c723c */ /* 0x042fec000004180c */
[C---:B------:R-:W-:Y:S01]  /*4f10*/  HMMA.16816.F32.BF16 R16, R108.reuse, R114, R16 ;  /* 0x000000726c10723c */ /* 0x040fe20000041810 */
[----:B------:R-:W-:Y:S05]  /*4f20*/  LDSM.16.M88.4 R112, [R136+0x3000] ;  /* 0x003000008870783b */ /* 0x000fea0000000200 */
[C---:B-----5:R-:W-:Y:S06]  /*4f30*/  HMMA.16816.F32.BF16 R20, R108.reuse, R116, R20 ;  /* 0x000000746c14723c */ /* 0x060fec0000041814 */
[C---:B------:R-:W-:Y:S06]  /*4f40*/  HMMA.16816.F32.BF16 R24, R108.reuse, R118, R24 ;  /* 0x000000766c18723c */ /* 0x040fec0000041818 */
[C---:B--2---:R-:W-:Y:S06]  /*4f50*/  HMMA.16816.F32.BF16 R28, R108.reuse, R124, R28 ;  /* 0x0000007c6c1c723c */ /* 0x044fec000004181c */
[----:B------:R-:W-:Y:S01]  /*4f60*/  HMMA.16816.F32.BF16 R32, R108, R126, R32 ;  /* 0x0000007e6c20723c */ /* 0x000fe20000041820 */
[----:B------:R-:W1:Y:S05]  /*4f70*/  LDSM.16.M88.4 R108, [R136+0x2800] ;  /* 0x00280000886c783b */ /* 0x000e6a0000000200 */
[C---:B---3--:R-:W-:Y:S06]  /*4f80*/  HMMA.16816.F32.BF16 R4, R104.reuse, R120, R4 ;  /* 0x000000786804723c */ /* 0x048fec0000041804 */
[C---:B------:R-:W-:Y:S11]  /*4f90*/  HMMA.16816.F32.BF16 R8, R104.reuse, R122, R8 ;  /* 0x0000007a6808723c */ /* 0x040ff60000041808 */
[----:B------:R-:W-:Y:S07]  /*4fa0*/  @!UPT UIADD3 URZ, URZ, URZ, URZ ;  /* 0x0000003f3f3ff290 */ /* 0x000fee000fffe03f */
        /* <DEDUP_REMOVED lines=9> */
[C---:B-1----:R-:W-:Y:S05]  /*5040*/  HMMA.16816.F32.BF16 R12, R104.reuse, R108, R12 ;  /* 0x0000006c680c723c */ /* 0x042fea000004180c */
[----:B------:R-:W1:Y:S01]  /*5050*/  MUFU.TANH R190, R190 ;  /* 0x000000be00be7308 */ /* 0x000e620000002400 */
[C---:B------:R-:W-:Y:S01]  /*5060*/  HMMA.16816.F32.BF16 R16, R104.reuse, R110, R16 ;  /* 0x0000006e6810723c */ /* 0x040fe20000041810 */
[----:B------:R-:W3:Y:S01]  /*5070*/  LDSM.16.M88.4 R108, [R136+0x3800] ;  /* 0x00380000886c783b */ /* 0x000ee20000000200 */
[----:B------:R-:W-:Y:S07]  /*5080*/  DEPBAR.LE SB0, 0x0 ;  /* 0x000080000000791a */ /* 0x000fee0000000000 */
[----:B------:R-:W4:Y:S01]  /*5090*/  MUFU.TANH R189, R189 ;  /* 0x000000bd00bd7308 */ /* 0x000f220000002400 */
[----:B------:R-:W-:Y:S01]  /*50a0*/  BAR.SYNC.DEFER_BLOCKING 0x0 ;  /* 0x0000000000007b1d */ /* 0x000fe20000010000 */
[C---:B------:R-:W-:Y:S08]  /*50b0*/  HMMA.16816.F32.BF16 R20, R104.reuse, R112, R20 ;  /* 0x000000706814723c */ /* 0x040ff00000041814 */
        /* <DEDUP_REMOVED lines=19> */
[C---:B---3--:R-:W-:Y:S03]  /*51f0*/  HMMA.16816.F32.BF16 R28, R104.reuse, R108, R28 ;  /* 0x0000006c681c723c */ /* 0x048fe6000004181c */
        /* <DEDUP_REMOVED lines=37> */
[----:B------:R-:W-:Y:S04]  /*5450*/  ULEA UR6, -UR7, URZ, 0x6 ;  /* 0x0000003f07067291 */ /* 0x000fe8000f8e313f */
[----:B------:R-:W-:Y:S02]  /*5460*/  USHF.R.S32.HI UR5, URZ, 0x1f, UR6 ;  /* 0x0000001f3f057899 */ /* 0x000fe40008011406 */
[----:B------:R-:W-:Y:S04]  /*5470*/  MOV R8, UR6 ;  /* 0x0000000600087c02 */ /* 0x000fe80008000f00 */
[----:B------:R-:W-:Y:S01]  /*5480*/  MOV R5, UR5 ;  /* 0x0000000500057c02 */ /* 0x000fe20008000f00 */
[----:B------:R-:W-:Y:S06]  /*5490*/  @P6 BRA `(.L_x_6663) ;  /* 0x0000000000f46947 */ /* 0x000fec0003800000 */
        /* <DEDUP_REMOVED lines=11> */
[----:B------:R-:W-:Y:S02]  /*5550*/  ISETP.GE.AND P2, PT, R3, RZ, PT ;  /* 0x000000ff0300720c */ /* 0x000fe40003f46270 */
[----:B------:R-:W-:Y:S01]  /*5560*/  LOP3.LUT R11, R11, R4, RZ, 0x3c, !PT ;  /* 0x000000040b0b7212 */ /* 0x000fe200078e3cff */
[--C-:B--2---:R-:W-:Y:S03]  /*5570*/  IMAD.MOV R5, RZ, RZ, -R13.reuse ;  /* 0x000000ffff057224 */ /* 0x104fe600078e0a0d */
        /* <DEDUP_REMOVED lines=10> */
[----:B------:R-:W2:Y:S02]  /*5620*/  LDC R5, c[0x0][0x24c] ;  /* 0x00009300ff057b82 */ /* 0x000ea40000000800 */
        /* <DEDUP_REMOVED lines=26> */
[----:B------:R-:W-:Y:S04]  /*57d0*/  IMAD R4, R4, UR7, RZ ;  /* 0x0000000704047c24 */ /* 0x000fe8000f8e02ff */
[C---:B--2---:R-:W-:Y:S02]  /*57e0*/  IMAD R4, R8.reuse, R5, R4 ;  /* 0x0000000508047224 */ /* 0x044fe400078e0204 */
        /* <DEDUP_REMOVED lines=8> */
.L_x_6663:
        /* <DEDUP_REMOVED lines=20> */
.L_x_6662:
[----:B--2---:R-:W-:Y:S01]  /*59b0*/  FMNMX.FTZ R3, R192, R103, !PT ;  /* 0x00000067c0037209 */ /* 0x004fe20007810000 */
        /* <DEDUP_REMOVED lines=94> */
[----:B------:R-:W-:Y:S01]  /*5fa0*/  FMUL.FTZ R29, R2, R73 ;  /* 0x00000049021d7220 */ /* 0x000fe20000410000 */
[--C-:B------:R-:W-:Y:S01]  /*5fb0*/  FFMA.FTZ R179, R179, UR4, -R108.reuse ;  /* 0x00000004b3b37c23 */ /* 0x100fe2000801086c */
[--C-:B------:R-:W-:Y:S01]  /*5fc0*/  FFMA.FTZ R169, R169, UR4, -R108.reuse ;  /* 0x00000004a9a97c23 */ /* 0x100fe2000801086c */
[--C-:B------:R-:W-:Y:S03]  /*5fd0*/  FFMA.FTZ R102, R102, UR4, -R108.reuse ;  /* 0x0000000466667c23 */ /* 0x100fe6000801086c */
[----:B------:R-:W3:Y:S01]  /*5fe0*/  MUFU.EX2 R122, R122 ;  /* 0x0000007a007a7308 */ /* 0x000ee20000000800 */
[----:B-1----:R-:W-:Y:S01]  /*5ff0*/  F2FP.BF16.F32.PACK_AB R96, R125, R129 ;  /* 0x000000817d60723e */ /* 0x002fe200000010ff */
[----:B------:R-:W1:Y:S01]  /*6000*/  LDSM.16.MT88.4 R80, [R142+0xa000] ;  /* 0x00a000008e50783b */ /* 0x000e620000004200 */
[--C-:B------:R-:W-:Y:S01]  /*6010*/  FFMA.FTZ R101, R101, UR4, -R108.reuse ;  /* 0x0000000465657c23 */ /* 0x100fe2000801086c */
[C---:B------:R-:W-:Y:S01]  /*6020*/  FMUL.FTZ R36, R2.reuse, R36 ;  /* 0x0000002402247220 */ /* 0x040fe20000410000 */
[----:B------:R-:W-:Y:S01]  /*6030*/  FMUL.FTZ R37, R2, R37 ;  /* 0x0000002502257220 */ /* 0x000fe20000410000 */
[C---:B------:R-:W-:Y:S01]  /*6040*/  FMUL.FTZ R38, R0.reuse, R38 ;  /* 0x0000002600267220 */ /* 0x040fe20000410000 */
[----:B------:R-:W-:Y:S03]  /*6050*/  FMUL.FTZ R39, R0, R39 ;  /* 0x0000002700277220 */ /* 0x000fe60000410000 */
[----:B------:R-:W-:Y:S01]  /*6060*/  MUFU.EX2 R124, R124 ;  /* 0x0000007c007c7308 */ /* 0x000fe20000000800 */
[C---:B------:R-:W-:Y:S01]  /*6070*/  FMUL.FTZ R40, R2.reuse, R40 ;  /* 0x0000002802287220 */ /* 0x040fe20000410000 */
[----:B------:R-:W-:Y:S01]  /*6080*/  LDSM.16.MT88.4 R72, [R140+0xa000] ;  /* 0x00a000008c48783b */ /* 0x000fe20000004200 */
[----:B------:R-:W-:Y:S01]  /*6090*/  FMUL.FTZ R41, R2, R41 ;  /* 0x0000002902297220 */ /* 0x000fe20000410000 */
[C---:B------:R-:W-:Y:S01]  /*60a0*/  FMUL.FTZ R42, R0.reuse, R42 ;  /* 0x0000002a002a7220 */ /* 0x040fe20000410000 */
[----:B------:R-:W-:Y:S01]  /*60b0*/  FMUL.FTZ R43, R0, R43 ;  /* 0x0000002b002b7220 */ /* 0x000fe20000410000 */
[C---:B------:R-:W-:Y:S01]  /*60c0*/  FMUL.FTZ R44, R2.reuse, R44 ;  /* 0x0000002c022c7220 */ /* 0x040fe20000410000 */
[----:B------:R-:W-:Y:S03]  /*60d0*/  FMUL.FTZ R45, R2, R45 ;  /* 0x0000002d022d7220 */ /* 0x000fe60000410000 */
[----:B------:R-:W4:Y:S01]  /*60e0*/  MUFU.EX2 R123, R123 ;  /* 0x0000007b007b7308 */ /* 0x000f220000000800 */
[----:B---3--:R-:W-:Y:S01]  /*60f0*/  F2FP.BF16.F32.PACK_AB R97, R122, R127 ;  /* 0x0000007f7a61723e */ /* 0x008fe200000010ff */
[----:B------:R-:W-:Y:S01]  /*6100*/  LDSM.16.MT88.4 R92, [R143+0x9800] ;  /* 0x009800008f5c783b */ /* 0x000fe20000004200 */
[C---:B------:R-:W-:Y:S01]  /*6110*/  FMUL.FTZ R46, R0.reuse, R46 ;  /* 0x0000002e002e7220 */ /* 0x040fe20000410000 */
[----:B------:R-:W-:Y:S01]  /*6120*/  FMUL.FTZ R47, R0, R47 ;  /* 0x0000002f002f7220 */ /* 0x000fe20000410000 */
[C---:B------:R-:W-:Y:S01]  /*6130*/  FMUL.FTZ R48, R2.reuse, R48 ;  /* 0x0000003002307220 */ /* 0x040fe20000410000 */
[----:B------:R-:W-:Y:S01]  /*6140*/  FMUL.FTZ R49, R2, R49 ;  /* 0x0000003102317220 */ /* 0x000fe20000410000 */
[C---:B------:R-:W-:Y:S03]  /*6150*/  FMUL.FTZ R50, R0.reuse, R50 ;  /* 0x0000003200327220 */ /* 0x040fe60000410000 */
[----:B------:R-:W-:Y:S01]  /*6160*/  MUFU.EX2 R121, R121 ;  /* 0x0000007900797308 */ /* 0x000fe20000000800 */
[----:B------:R-:W-:Y:S01]  /*6170*/  FMUL.FTZ R51, R0, R51 ;  /* 0x0000003300337220 */ /* 0x000fe20000410000 */
[--C-:B------:R-:W-:Y:S01]  /*6180*/  FFMA.FTZ R175, R174, UR4, -R109.reuse ;  /* 0x00000004aeaf7c23 */ /* 0x100fe2000801086d */
[--C-:B------:R-:W-:Y:S01]  /*6190*/  FFMA.FTZ R174, R187, UR4, -R108.reuse ;  /* 0x00000004bbae7c23 */ /* 0x100fe2000801086c */
[--C-:B------:R-:W-:Y:S01]  /*61a0*/  FFMA.FTZ R131, R188, UR4, -R109.reuse ;  /* 0x00000004bc837c23 */ /* 0x100fe2000801086d */
[--C-:B------:R-:W-:Y:S01]  /*61b0*/  FFMA.FTZ R130, R184, UR4, -R109.reuse ;  /* 0x00000004b8827c23 */ /* 0x100fe2000801086d */
[C---:B------:R-:W-:Y:S01]  /*61c0*/  FMUL.FTZ R60, R2.reuse, R60 ;  /* 0x0000003c023c7220 */ /* 0x040fe20000410000 */
[----:B------:R-:W-:Y:S03]  /*61d0*/  FMUL.FTZ R61, R2, R61 ;  /* 0x0000003d023d7220 */ /* 0x000fe60000410000 */
[----:B------:R-:W3:Y:S01]  /*61e0*/  MUFU.EX2 R120, R120 ;  /* 0x0000007800787308 */ /* 0x000ee20000000800 */
[----:B----4-:R-:W-:Y:S01]  /*61f0*/  F2FP.BF16.F32.PACK_AB R98, R123, R124 ;  /* 0x0000007c7b62723e */ /* 0x010fe200000010ff */
[C---:B------:R-:W-:Y:S01]  /*6200*/  FMUL.FTZ R62, R0.reuse, R62 ;  /* 0x0000003e003e7220 */ /* 0x040fe20000410000 */
[----:B------:R-:W-:Y:S01]  /*6210*/  FMUL.FTZ R63, R0, R63 ;  /* 0x0000003f003f7220 */ /* 0x000fe20000410000 */
[C---:B------:R-:W-:Y:S01]  /*6220*/  FMUL.FTZ R64, R2.reuse, R64 ;  /* 0x0000004002407220 */ /* 0x040fe20000410000 */
[----:B------:R-:W-:Y:S01]  /*6230*/  FMUL.FTZ R65, R2, R65 ;  /* 0x0000004102417220 */ /* 0x000fe20000410000 */
[C---:B------:R-:W-:Y:S01]  /*6240*/  FMUL.FTZ R66, R0.reuse, R66 ;  /* 0x0000004200427220 */ /* 0x040fe20000410000 */
[----:B------:R-:W-:Y:S01]  /*6250*/  FMUL.FTZ R67, R0, R67 ;  /* 0x0000004300437220 */ /* 0x000fe20000410000 */
[--C-:B------:R-:W-:Y:S01]  /*6260*/  FFMA.FTZ R187, R180, UR4, -R109.reuse ;  /* 0x00000004b4bb7c23 */ /* 0x100fe2000801086d */
[--C-:B------:R-:W-:Y:S01]  /*6270*/  FFMA.FTZ R180, R185, UR4, -R108.reuse ;  /* 0x00000004b9b47c23 */ /* 0x100fe2000801086c */
[--C-:B------:R-:W-:Y:S01]  /*6280*/  FFMA.FTZ R185, R176, UR4, -R109.reuse ;  /* 0x00000004b0b97c23 */ /* 0x100fe2000801086d */
[--C-:B------:R-:W-:Y:S01]  /*6290*/  FFMA.FTZ R176, R181, UR4, -R108.reuse ;  /* 0x00000004b5b07c23 */ /* 0x100fe2000801086c */
[--C-:B------:R-:W-:Y:S01]  /*62a0*/  FFMA.FTZ R182, R182, UR4, -R109.reuse ;  /* 0x00000004b6b67c23 */ /* 0x100fe2000801086d */
[--C-:B------:R-:W-:Y:S01]  /*62b0*/  FFMA.FTZ R178, R178, UR4, -R109.reuse ;  /* 0x00000004b2b27c23 */ /* 0x100fe2000801086d */
[--C-:B------:R-:W-:Y:S01]  /*62c0*/  FFMA.FTZ R181, R170, UR4, -R109.reuse ;  /* 0x00000004aab57c23 */ /* 0x100fe2000801086d */
[----:B------:R-:W-:Y:S01]  /*62d0*/  FFMA.FTZ R170, R171, UR4, -R108 ;  /* 0x00000004abaa7c23 */ /* 0x000fe2000801086c */
[--C-:B------:R-:W-:Y:S01]  /*62e0*/  FFMA.FTZ R172, R172, UR4, -R109.reuse ;  /* 0x00000004acac7c23 */ /* 0x100fe2000801086d */
[----:B---3--:R-:W-:Y:S01]  /*62f0*/  F2FP.BF16.F32.PACK_AB R99, R120, R121 ;  /* 0x000000797863723e */ /* 0x008fe200000010ff */
[--C-:B------:R-:W-:Y:S01]  /*6300*/  FFMA.FTZ R168, R168, UR4, -R109.reuse ;  /* 0x00000004a8a87c23 */ /* 0x100fe2000801086d */
[----:B------:R-:W-:Y:S01]  /*6310*/  FFMA.FTZ R109, R153, UR4, -R109 ;  /* 0x00000004996d7c23 */ /* 0x000fe2000801086d */
[C---:B------:R-:W-:Y:S01]  /*6320*/  FMUL.FTZ R52, R2.reuse, R52 ;  /* 0x0000003402347220 */ /* 0x040fe20000410000 */
[----:B------:R-:W-:Y:S01]  /*6330*/  FMUL.FTZ R53, R2, R53 ;  /* 0x0000003502357220 */ /* 0x000fe20000410000 */
[C---:B------:R-:W-:Y:S01]  /*6340*/  FMUL.FTZ R54, R0.reuse, R54 ;  /* 0x0000003600367220 */ /* 0x040fe20000410000 */
[----:B------:R3:W-:Y:S01]  /*6350*/  MUFU.EX2 R153, R109 ;  /* 0x0000006d00997308 */ /* 0x0007e20000000800 */
[C---:B------:R-:W-:Y:S05]  /*6360*/  HMMA.16816.F32.BF16 R4, R96.reuse, R16, R4 ;  /* 0x000000106004723c */ /* 0x040fea0000041804 */
[----:B------:R-:W-:Y:S01]  /*6370*/  FMUL.FTZ R55, R0, R55 ;  /* 0x0000003700377220 */ /* 0x000fe20000410000 */
[C---:B------:R-:W-:Y:S03]  /*6380*/  HMMA.16816.F32.BF16 R8, R96.reuse, R18, R8 ;  /* 0x000000126008723c */ /* 0x040fe60000041808 */
[----:B------:R-:W-:Y:S01]  /*6390*/  MUFU.EX2 R126, R126 ;  /* 0x0000007e007e7308 */ /* 0x000fe20000000800 */
[----:B------:R-:W-:Y:S01]  /*63a0*/  ISETP.GT.AND P0, PT, R165, RZ, PT ;  /* 0x000000ffa500720c */ /* 0x000fe20003f04270 */
[C---:B------:R-:W-:Y:S01]  /*63b0*/  FMUL.FTZ R16, R2.reuse, R84 ;  /* 0x0000005402107220 */ /* 0x040fe20000410000 */
[C---:B------:R-:W-:Y:S07]  /*63c0*/  HMMA.16816.F32.BF16 R12, R96.reuse, R24, R12 ;  /* 0x00000018600c723c */ /* 0x040fee000004180c */
[----:B------:R-:W4:Y:S01]  /*63d0*/  MUFU.EX2 R131, R131 ;  /* 0x0000008300837308 */ /* 0x000f220000000800 */
[----:B---3--:R-:W-:Y:S03]  /*63e0*/  LDSM.16.MT88.4 R108, [R140+0x9800] ;  /* 0x009800008c6c783b */ /* 0x008fe60000004200 */
[----:B------:R-:W-:Y:S01]  /*63f0*/  FMUL.FTZ R17, R2, R85 ;  /* 0x0000005502117220 */ /* 0x000fe20000410000 */
[C---:B------:R-:W-:Y:S01]  /*6400*/  FMUL.FTZ R18, R0.reuse, R86 ;  /* 0x0000005600127220 */ /* 0x040fe20000410000 */
[----:B------:R-:W-:Y:S01]  /*6410*/  FMUL.FTZ R19, R0, R87 ;  /* 0x0000005700137220 */ /* 0x000fe20000410000 */
[C---:B------:R-:W-:Y:S01]  /*6420*/  FMUL.FTZ R24, R2.reuse, R76 ;  /* 0x0000004c02187220 */ /* 0x040fe20000410000 */
[C---:B------:R-:W-:Y:S01]  /*6430*/  FMUL.FTZ R25, R2.reuse, R77 ;  /* 0x0000004d02197220 */ /* 0x040fe20000410000 */
[----:B------:R-:W-:Y:S01]  /*6440*/  LDSM.16.MT88.4 R84, [R141+0x8800] ;  /* 0x008800008d54783b */ /* 0x000fe20000004200 */
[C---:B------:R-:W-:Y:S03]  /*6450*/  FMUL.FTZ R56, R2.reuse, R56 ;  /* 0x0000003802387220 */ /* 0x040fe60000410000 */
[C---:B------:R-:W-:Y:S01]  /*6460*/  HMMA.16816.F32.BF16 R16, R96.reuse, R26, R16 ;  /* 0x0000001a6010723c */ /* 0x040fe20000041810 */
[----:B------:R-:W-:Y:S02]  /*6470*/  MUFU.EX2 R128, R128 ;  /* 0x0000008000807308 */ /* 0x000fe40000000800 */
[----:B------:R-:W-:Y:S01]  /*6480*/  FMUL.FTZ R57, R2, R57 ;  /* 0x0000003902397220 */ /* 0x000fe20000410000 */
[C---:B------:R-:W-:Y:S01]  /*6490*/  FMUL.FTZ R58, R0.reuse, R58 ;  /* 0x0000003a003a7220 */ /* 0x040fe20000410000 */
[C---:B------:R-:W-:Y:S01]  /*64a0*/  FMUL.FTZ R59, R0.reuse, R59 ;  /* 0x0000003b003b7220 */ /* 0x040fe20000410000 */
[C---:B------:R-:W-:Y:S05]  /*64b0*/  HMMA.16816.F32.BF16 R20, R96.reuse, R32, R20 ;  /* 0x000000206014723c */ /* 0x040fea0000041814 */
[----:B------:R-:W3:Y:S01]  /*64c0*/  MUFU.EX2 R173, R173 ;  /* 0x000000ad00ad7308 */ /* 0x000ee20000000800 */
[C---:B------:R-:W-:Y:S01]  /*64d0*/  FMUL.FTZ R26, R0.reuse, R78 ;  /* 0x0000004e001a7220 */ /* 0x040fe20000410000 */
[----:B------:R-:W-:Y:S01]  /*64e0*/  FMUL.FTZ R27, R0, R79 ;  /* 0x0000004f001b7220 */ /* 0x000fe20000410000 */
[C---:B------:R-:W-:Y:S01]  /*64f0*/  FMUL.FTZ R32, R2.reuse, R68 ;  /* 0x0000004402207220 */ /* 0x040fe20000410000 */
[----:B------:R-:W-:Y:S02]  /*6500*/  LDSM.16.MT88.4 R76, [R143+0x8800] ;  /* 0x008800008f4c783b */ /* 0x000fe40000004200 */
[C---:B------:R-:W-:Y:S04]  /*6510*/  FMUL.FTZ R33, R2.reuse, R69 ;  /* 0x0000004502217220 */ /* 0x040fe80000410000 */
[----:B------:R-:W-:Y:S01]  /*6520*/  MUFU.EX2 R130, R130 ;  /* 0x0000008200827308 */ /* 0x000fe20000000800 */
[C---:B------:R-:W-:Y:S03]  /*6530*/  HMMA.16816.F32.BF16 R24, R96.reuse, R34, R24 ;  /* 0x000000226018723c */ /* 0x040fe60000041818 */
[----:B------:R-:W-:Y:S01]  /*6540*/  FFMA.FTZ R129, R2, R167, R129 ;  /* 0x000000a702817223 */ /* 0x000fe20000010081 */
[C---:B------:R-:W-:Y:S02]  /*6550*/  FFMA.FTZ R127, R0.reuse, R166, R127 ;  /* 0x000000a6007f7223 */ /* 0x040fe4000001007f */
[C---:B------:R-:W-:Y:S03]  /*6560*/  HMMA.16816.F32.BF16 R28, R96.reuse, R104, R28 ;  /* 0x00000068601c723c */ /* 0x040fe6000004181c */
[----:B------:R-:W5:Y:S02]  /*6570*/  MUFU.EX2 R175, R175 ;  /* 0x000000af00af7308 */ /* 0x000f640000000800 */
[C---:B------:R-:W-:Y:S01]  /*6580*/  FMUL.FTZ R34, R0.reuse, R70 ;  /* 0x0000004600227220 */ /* 0x040fe20000410000 */
[----:B------:R-:W-:Y:S01]  /*6590*/  FMUL.FTZ R35, R0, R71 ;  /* 0x0000004700237220 */ /* 0x000fe20000410000 */
[----:B------:R-:W-:Y:S01]  /*65a0*/  FADD.FTZ R129, R125, R129 ;  /* 0x000000817d817221 */ /* 0x000fe20000010000 */
[----:B------:R-:W4:Y:S05]  /*65b0*/  LDSM.16.MT88.4 R68, [R141+0xa000] ;  /* 0x00a000008d44783b */ /* 0x000f2a0000004200 */
[----:B------:R-:W-:Y:S01]  /*65c0*/  MUFU.EX2 R174, R174 ;  /* 0x000000ae00ae7308 */ /* 0x000fe20000000800 */
[----:B------:R-:W-:Y:S01]  /*65d0*/  FADD.FTZ R122, R122, R127 ;  /* 0x0000007f7a7a7221 */ /* 0x000fe20000010000 */
[----:B------:R-:W-:Y:S01]  /*65e0*/  FADD.FTZ R124, R124, R129 ;  /* 0x000000817c7c7221 */ /* 0x000fe20000010000 */
[C---:B------:R-:W-:Y:S03]  /*65f0*/  HMMA.16816.F32.BF16 R32, R96.reuse, R106, R32 ;  /* 0x0000006a6020723c */ /* 0x040fe60000041820 */
[----:B------:R-:W-:Y:S04]  /*6600*/  FADD.FTZ R121, R121, R122 ;  /* 0x0000007a79797221 */ /* 0x000fe80000010000 */
[----:B------:R-:W5:Y:S01]  /*6610*/  MUFU.EX2 R177, R177 ;  /* 0x000000b100b17308 */ /* 0x000f620000000800 */
[----:B------:R-:W-:Y:S01]  /*6620*/  FADD.FTZ R123, R123, R124 ;  /* 0x0000007c7b7b7221 */ /* 0x000fe20000010000 */
[C---:B--2---:R-:W-:Y:S03]  /*6630*/  HMMA.16816.F32.BF16 R36, R96.reuse, R88, R36 ;  /* 0x000000586024723c */ /* 0x044fe60000041824 */
[----:B------:R-:W-:Y:S03]  /*6640*/  FADD.FTZ R121, R120, R121 ;  /* 0x0000007978797221 */ /* 0x000fe60000010000 */
[C---:B------:R-:W-:Y:S01]  /*6650*/  HMMA.16816.F32.BF16 R40, R96.reuse, R90, R40 ;  /* 0x0000005a6028723c */ /* 0x040fe20000041828 */
[----:B------:R-:W-:Y:S01]  /*6660*/  LDSM.16.MT88.4 R88, [R140+0x8800] ;  /* 0x008800008c58783b */ /* 0x000fe20000004200 */
[----:B------:R-:W-:Y:S03]  /*6670*/  MUFU.EX2 R182, R182 ;  /* 0x000000b600b67308 */ /* 0x000fe60000000800 */
[----:B------:R-:W-:Y:S01]  /*6680*/  IADD3 R0, R165, -0x1, RZ ;  /* 0xffffffffa5007810 */ /* 0x000fe20007ffe0ff */
[C---:B-1----:R-:W-:Y:S06]  /*6690*/  HMMA.16816.F32.BF16 R44, R96.reuse, R80, R44 ;  /* 0x00000050602c723c */ /* 0x042fec000004182c */
[----:B------:R-:W-:Y:S01]  /*66a0*/  MUFU.EX2 R187, R187 ;  /* 0x000000bb00bb7308 */ /* 0x000fe20000000800 */
[----:B------:R-:W-:Y:S01]  /*66b0*/  MOV R165, R0 ;  /* 0x0000000000a57202 */ /* 0x000fe20000000f00 */
[C---:B------:R-:W-:Y:S01]  /*66c0*/  HMMA.16816.F32.BF16 R48, R96.reuse, R82, R48 ;  /* 0x000000526030723c */ /* 0x040fe20000041830 */
[----:B------:R-:W1:Y:S02]  /*66d0*/  LDSM.16.MT88.4 R80, [R142+0x8800] ;  /* 0x008800008e50783b */ /* 0x000e640000004200 */
[----:B------:R-:W-:Y:S05]  /*66e0*/  MOV R0, R3 ;  /* 0x0000000300007202 */ /* 0x000fea0000000f00 */
[----:B------:R-:W-:Y:S01]  /*66f0*/  MUFU.EX2 R180, R180 ;  /* 0x000000b400b47308 */ /* 0x000fe20000000800 */
[C---:B----4-:R-:W-:Y:S09]  /*6700*/  HMMA.16816.F32.BF16 R52, R96.reuse, R68, R52 ;  /* 0x000000446034723c */ /* 0x050ff20000041834 */
[----:B------:R-:W-:Y:S01]  /*6710*/  MUFU.EX2 R183, R183 ;  /* 0x000000b700b77308 */ /* 0x000fe20000000800 */
[C---:B------:R-:W-:Y:S03]  /*6720*/  HMMA.16816.F32.BF16 R56, R96.reuse, R70, R56 ;  /* 0x000000466038723c */ /* 0x040fe60000041838 */
[----:B------:R-:W-:Y:S03]  /*6730*/  F2FP.BF16.F32.PACK_AB R68, R131, R126 ;  /* 0x0000007e8344723e */ /* 0x000fe600000010ff */
[C---:B------:R-:W-:Y:S03]  /*6740*/  HMMA.16816.F32.BF16 R60, R96.reuse, R72, R60 ;  /* 0x00000048603c723c */ /* 0x040fe6000004183c */
[----:B------:R-:W-:Y:S02]  /*6750*/  MUFU.EX2 R178, R178 ;  /* 0x000000b200b27308 */ /* 0x000fe40000000800 */
[----:B---3--:R-:W-:Y:S01]  /*6760*/  F2FP.BF16.F32.PACK_AB R69, R173, R128 ;  /* 0x00000080ad45723e */ /* 0x008fe200000010ff */
[----:B------:R-:W-:Y:S01]  /*6770*/  HMMA.16816.F32.BF16 R64, R96, R74, R64 ;  /* 0x0000004a6040723c */ /* 0x000fe20000041840 */
[----:B------:R-:W2:Y:S06]  /*6780*/  LDSM.16.MT88.4 R72, [R143+0xa800] ;  /* 0x00a800008f48783b */ /* 0x000eac0000004200 */
[----:B------:R-:W-:Y:S01]  /*6790*/  MUFU.EX2 R185, R185 ;  /* 0x000000b900b97308 */ /* 0x000fe20000000800 */
[----:B-----5:R-:W-:Y:S03]  /*67a0*/  F2FP.BF16.F32.PACK_AB R70, R175, R130 ;  /* 0x00000082af46723e */ /* 0x020fe600000010ff */
[----:B------:R-:W-:Y:S01]  /*67b0*/  FADD.FTZ R126, R126, R123 ;  /* 0x0000007b7e7e7221 */ /* 0x000fe20000010000 */
[----:B------:R-:W-:Y:S01]  /*67c0*/  F2FP.BF16.F32.PACK_AB R71, R177, R174 ;  /* 0x000000aeb147723e */ /* 0x000fe200000010ff */
[----:B------:R-:W-:Y:S04]  /*67d0*/  FADD.FTZ R128, R128, R121 ;  /* 0x0000007980807221 */ /* 0x000fe80000010000 */
[----:B------:R-:W-:Y:S01]  /*67e0*/  MUFU.EX2 R176, R176 ;  /* 0x000000b000b07308 */ /* 0x000fe20000000800 */
[----:B------:R-:W-:Y:S01]  /*67f0*/  FADD.FTZ R131, R131, R126 ;  /* 0x0000007e83837221 */ /* 0x000fe20000010000 */
[----:B------:R-:W-:Y:S01]  /*6800*/  FADD.FTZ R173, R173, R128 ;  /* 0x00000080adad7221 */ /* 0x000fe20000010000 */
[C---:B------:R-:W-:Y:S07]  /*6810*/  HMMA.16816.F32.BF16 R4, R68.reuse, R76, R4 ;  /* 0x0000004c4404723c */ /* 0x040fee0000041804 */
        /* <DEDUP_REMOVED lines=9> */
[----:B------:R-:W4:Y:S01]  /*68b0*/  MUFU.EX2 R181, R181 ;  /* 0x000000b500b57308 */ /* 0x000f220000000800 */
[----:B------:R-:W-:Y:S01]  /*68c0*/  FADD.FTZ R175, R175, R130 ;  /* 0x00000082afaf7221 */ /* 0x000fe20000010000 */
[C---:B------:R-:W-:Y:S08]  /*68d0*/  HMMA.16816.F32.BF16 R20, R68.reuse, R84, R20 ;  /* 0x000000544414723c */ /* 0x040ff00000041814 */
[----:B------:R-:W-:Y:S01]  /*68e0*/  MUFU.EX2 R170, R170 ;  /* 0x000000aa00aa7308 */ /* 0x000fe20000000800 */
[C---:B------:R-:W-:Y:S01]  /*68f0*/  HMMA.16816.F32.BF16 R24, R68.reuse, R86, R24 ;  /* 0x000000564418723c */ /* 0x040fe20000041818 */
[----:B------:R-:W5:Y:S02]  /*6900*/  LDSM.16.MT88.4 R84, [R140+0xa800] ;  /* 0x00a800008c54783b */ /* 0x000f640000004200 */
[----:B------:R-:W-:Y:S03]  /*6910*/  FADD.FTZ R177, R177, R174 ;  /* 0x000000aeb1b17221 */ /* 0x000fe60000010000 */
[C---:B------:R-:W-:Y:S03]  /*6920*/  HMMA.16816.F32.BF16 R28, R68.reuse, R88, R28 ;  /* 0x00000058441c723c */ /* 0x040fe6000004181c */
[----:B------:R-:W3:Y:S02]  /*6930*/  MUFU.EX2 R169, R169 ;  /* 0x000000a900a97308 */ /* 0x000ee40000000800 */
[----:B----4-:R-:W-:Y:S01]  /*6940*/  F2FP.BF16.F32.PACK_AB R104, R181, R172 ;  /* 0x000000acb568723e */ /* 0x010fe200000010ff */
[C---:B------:R-:W-:Y:S01]  /*6950*/  HMMA.16816.F32.BF16 R32, R68.reuse, R90, R32 ;  /* 0x0000005a4420723c */ /* 0x040fe20000041820 */
[----:B------:R-:W-:Y:S06]  /*6960*/  LDSM.16.MT88.4 R88, [R142+0x9000] ;  /* 0x009000008e58783b */ /* 0x000fec0000004200 */
[----:B------:R-:W4:Y:S01]  /*6970*/  MUFU.EX2 R168, R168 ;  /* 0x000000a800a87308 */ /* 0x000f220000000800 */
[C---:B--2---:R-:W-:Y:S09]  /*6980*/  HMMA.16816.F32.BF16 R36, R68.reuse, R72, R36 ;  /* 0x000000484424723c */ /* 0x044ff20000041824 */
[----:B------:R-:W-:Y:S01]  /*6990*/  MUFU.EX2 R102, R102 ;  /* 0x0000006600667308 */ /* 0x000fe20000000800 */
[C---:B------:R-:W-:Y:S01]  /*69a0*/  HMMA.16816.F32.BF16 R40, R68.reuse, R74, R40 ;  /* 0x0000004a4428723c */ /* 0x040fe20000041828 */
[----:B------:R-:W2:Y:S02]  /*69b0*/  LDSM.16.MT88.4 R72, [R143+0x9000] ;  /* 0x009000008f48783b */ /* 0x000ea40000004200 */
[----:B---3--:R-:W-:Y:S03]  /*69c0*/  F2FP.BF16.F32.PACK_AB R105, R169, R170 ;  /* 0x000000aaa969723e */ /* 0x008fe600000010ff */
[C---:B------:R-:W-:Y:S03]  /*69d0*/  HMMA.16816.F32.BF16 R44, R68.reuse, R76, R44 ;  /* 0x0000004c442c723c */ /* 0x040fe6000004182c */
[----:B------:R-:W3:Y:S02]  /*69e0*/  MUFU.EX2 R101, R101 ;  /* 0x0000006500657308 */ /* 0x000ee40000000800 */
[----:B----4-:R-:W-:Y:S01]  /*69f0*/  F2FP.BF16.F32.PACK_AB R106, R153, R168 ;  /* 0x000000a8996a723e */ /* 0x010fe200000010ff */
[C---:B------:R-:W-:Y:S01]  /*6a00*/  HMMA.16816.F32.BF16 R48, R68.reuse, R78, R48 ;  /* 0x0000004e4430723c */ /* 0x040fe20000041830 */
[----:B------:R-:W4:Y:S05]  /*6a10*/  LDSM.16.MT88.4 R76, [R141+0x9000] ;  /* 0x009000008d4c783b */ /* 0x000f2a0000004200 */
[C---:B-1----:R-:W-:Y:S06]  /*6a20*/  HMMA.16816.F32.BF16 R52, R68.reuse, R80, R52 ;  /* 0x000000504434723c */ /* 0x042fec0000041834 */
[C---:B------:R-:W-:Y:S01]  /*6a30*/  HMMA.16816.F32.BF16 R56, R68.reuse, R82, R56 ;  /* 0x000000524438723c */ /* 0x040fe20000041838 */
[----:B------:R-:W1:Y:S04]  /*6a40*/  LDSM.16.MT88.4 R80, [R140+0x9000] ;  /* 0x009000008c50783b */ /* 0x000e680000004200 */
[----:B---3--:R-:W-:Y:S01]  /*6a50*/  F2FP.BF16.F32.PACK_AB R107, R101, R102 ;  /* 0x00000066656b723e */ /* 0x008fe200000010ff */
[C---:B-----5:R-:W-:Y:S06]  /*6a60*/  HMMA.16816.F32.BF16 R60, R68.reuse, R84, R60 ;  /* 0x00000054443c723c */ /* 0x060fec000004183c */
[----:B------:R-:W-:Y:S01]  /*6a70*/  HMMA.16816.F32.BF16 R64, R68, R86, R64 ;  /* 0x000000564440723c */ /* 0x000fe20000041840 */
[----:B------:R-:W3:Y:S06]  /*6a80*/  LDSM.16.MT88.4 R84, [R143+0xb000] ;  /* 0x00b000008f54783b */ /* 0x000eec0000004200 */
        /* <DEDUP_REMOVED lines=28> */
[C---:B------:R-:W-:Y:S05]  /*6c50*/  HMMA.16816.F32.BF16 R32, R68.reuse, R82, R32 ;  /* 0x000000524420723c */ /* 0x040fea0000041820 */
[----:B------:R-:W-:Y:S01]  /*6c60*/  FADD.FTZ R167, R153, R168 ;  /* 0x000000a899a77221 */ /* 0x000fe20000010000 */
[C---:B---3--:R-:W-:Y:S05]  /*6c70*/  HMMA.16816.F32.BF16 R36, R68.reuse, R84, R36 ;  /* 0x000000544424723c */ /* 0x048fea0000041824 */
[----:B------:R-:W-:Y:S01]  /*6c80*/  FADD.FTZ R166, R101, R102 ;  /* 0x0000006665a67221 */ /* 0x000fe20000010000 */
[C---:B------:R-:W-:Y:S01]  /*6c90*/  HMMA.16816.F32.BF16 R40, R68.reuse, R86, R40 ;  /* 0x000000564428723c */ /* 0x040fe20000041828 */
[----:B------:R-:W1:Y:S05]  /*6ca0*/  LDSM.16.MT88.4 R84, [R142+0x9800] ;  /* 0x009800008e54783b */ /* 0x000e6a0000004200 */
[C---:B--2---:R-:W-:Y:S06]  /*6cb0*/  HMMA.16816.F32.BF16 R44, R68.reuse, R72, R44 ;  /* 0x00000048442c723c */ /* 0x044fec000004182c */
[C---:B------:R-:W-:Y:S01]  /*6cc0*/  HMMA.16816.F32.BF16 R48, R68.reuse, R74, R48 ;  /* 0x0000004a4430723c */ /* 0x040fe20000041830 */
[----:B------:R-:W2:Y:S05]  /*6cd0*/  LDSM.16.MT88.4 R72, [R141+0x9800] ;  /* 0x009800008d48783b */ /* 0x000eaa0000004200 */
[C---:B-----5:R-:W-:Y:S06]  /*6ce0*/  HMMA.16816.F32.BF16 R52, R68.reuse, R88, R52 ;  /* 0x000000584434723c */ /* 0x060fec0000041834 */
[C---:B------:R-:W-:Y:S06]  /*6cf0*/  HMMA.16816.F32.BF16 R56, R68.reuse, R90, R56 ;  /* 0x0000005a4438723c */ /* 0x040fec0000041838 */
[C---:B----4-:R-:W-:Y:S06]  /*6d00*/  HMMA.16816.F32.BF16 R60, R68.reuse, R76, R60 ;  /* 0x0000004c443c723c */ /* 0x050fec000004183c */
[----:B------:R-:W-:Y:S06]  /*6d10*/  HMMA.16816.F32.BF16 R64, R68, R78, R64 ;  /* 0x0000004e4440723c */ /* 0x000fec0000041840 */
[C---:B------:R-:W-:Y:S01]  /*6d20*/  HMMA.16816.F32.BF16 R96, R104.reuse, R92, R4 ;  /* 0x0000005c6860723c */ /* 0x040fe20000041804 */
[----:B------:R-:W3:Y:S05]  /*6d30*/  LDSM.16.MT88.4 R4, [R141+0xb800] ;  /* 0x00b800008d04783b */ /* 0x000eea0000004200 */
[C---:B------:R-:W-:Y:S03]  /*6d40*/  HMMA.16816.F32.BF16 R92, R104.reuse, R94, R8 ;  /* 0x0000005e685c723c */ /* 0x040fe60000041808 */
[----:B------:R-:W4:Y:S03]  /*6d50*/  LDSM.16.MT88.4 R8, [R140+0xb800] ;  /* 0x00b800008c08783b */ /* 0x000f260000004200 */
[C---:B-1----:R-:W-:Y:S06]  /*6d60*/  HMMA.16816.F32.BF16 R88, R104.reuse, R84, R12 ;  /* 0x000000546858723c */ /* 0x042fec000004180c */
[C---:B------:R-:W-:Y:S06]  /*6d70*/  HMMA.16816.F32.BF16 R84, R104.reuse, R86, R16 ;  /* 0x000000566854723c */ /* 0x040fec0000041810 */
[C---:B--2---:R-:W-:Y:S06]  /*6d80*/  HMMA.16816.F32.BF16 R80, R104.reuse, R72, R20 ;  /* 0x000000486850723c */ /* 0x044fec0000041814 */
        /* <DEDUP_REMOVED lines=9> */
[C---:B----4-:R-:W-:Y:S06]  /*6e20*/  HMMA.16816.F32.BF16 R60, R104.reuse, R8, R60 ;  /* 0x00000008683c723c */ /* 0x050fec000004183c */
[----:B------:R-:W-:Y:S01]  /*6e30*/  HMMA.16816.F32.BF16 R64, R104, R10, R64 ;  /* 0x0000000a6840723c */ /* 0x000fe20000041840 */
[----:B------:R-:W-:Y:S11]  /*6e40*/  @!UPT UIADD3 URZ, URZ, URZ, URZ ;  /* 0x0000003f3f3ff290 */ /* 0x000ff6000fffe03f */
[----:B------:R-:W-:Y:S01]  /*6e50*/  @!UPT UIADD3 URZ, URZ, URZ, URZ ;  /* 0x0000003f3f3ff290 */ /* 0x000fe2000fffe03f */
[----:B------:R-:W-:Y:S11]  /*6e60*/  @P0 BRA `(.L_x_6664) ;  /* 0xffffffd400680947 */ /* 0x000ff6000383ffff */
.L_x_6660:
        /* <DEDUP_REMOVED lines=198> */
.L_x_6665:
[----:B------:R-:W-:Y:S01]  /*7ad0*/  S2UR UR8, SR_CTAID.Z ;  /* 0x00000000000879c3 */ /* 0x000fe20000002700 */
[----:B------:R-:W-:Y:S01]  /*7ae0*/  ULDC UR9, c[0x0][0x270] ;  /* 0x00009c0000097ab9 */ /* 0x000fe20000000800 */
[----:B------:R-:W-:-:S06]  /*7af0*/  ULDC UR6, c[0x0][0x2c4] ;  /* 0x0000b10000067ab9 */ /* 0x000fcc0000000800 */
[----:B------:R-:W1:Y:S02]  /*7b00*/  S2UR UR7, SR_CTAID.Y ;  /* 0x00000000000779c3 */ /* 0x000e640000002600 */
[----:B-1----:R-:W-:-:S04]  /*7b10*/  UIMAD UR9, UR7, UR9, UR8 ;  /* 0x00000009070972a4 */ /* 0x002fc8000f8e0208 */
[----:B------:R-:W-:Y:S02]  /*7b20*/  UIMAD UR9, UR9, UR6, URZ ;  /* 0x00000006090972a4 */ /* 0x000fe4000f8e023f */
.L_x_6666:
        /* <DEDUP_REMOVED lines=21> */
.L_x_6668:
[----:B------:R-:W-:Y:S05]  /*7c80*/  BSYNC B0 ;  /* 0x0000000000007941 */ /* 0x000fea0003800000 */
.L_x_6667:
        /* <DEDUP_REMOVED lines=56> */
.L_x_6669:
        /* <DEDUP_REMOVED lines=15> */
.L_x_8523:


//--------------------- .text._ZN5flash24flash_fwd_splitkv_kernelI23Flash_fwd_kernel_traitsILi128ELi64ELi64ELi4ELb0ELb0EN7cutlass10bfloat16_tE19Flash_kernel_traitsILi128ELi64ELi64ELi4ES3_EELb1ELb0ELb0ELb1ELb1ELb0ELb1ELb0EEEvNS_16Flash_fwd_paramsE --------------------------
	.section	.text._ZN5flash24flash_fwd_splitkv_kernelI23Flash_fwd_kernel_traitsILi128ELi64ELi64ELi4ELb0ELb0EN7cutlass10bfloat16_tE19Flash_kernel_traitsILi128ELi64ELi64ELi4ES3_EELb1ELb0ELb0ELb1ELb1ELb0ELb1ELb0EEEvNS_16Flash_fwd_paramsE,"ax",@progbits
	.align	128
        .global         _ZN5flash24flash_fwd_splitkv_kernelI23Flash_fwd_kernel_traitsILi128ELi64ELi64ELi4ELb0ELb0EN7cutlass10bfloat16_tE19Flash_kernel_traitsILi128ELi64ELi64ELi4ES3_EELb1ELb0ELb0ELb1ELb1ELb0ELb1ELb0EEEvNS_16Flash_fwd_paramsE
        .type           _ZN5flash24flash_fwd_splitkv_kernelI23Flash_fwd_kernel_traitsILi128ELi64ELi64ELi4ELb0ELb0EN7cutlass10bfloat16_tE19Flash_kernel_traitsILi128ELi64ELi64ELi4ES3_EELb1ELb0ELb0ELb1ELb1ELb0ELb1ELb0EEEvNS_16Flash_fwd_paramsE,@function
        .size           _ZN5flash24flash_fwd_splitkv_kernelI23Flash_fwd_kernel_traitsILi128ELi64ELi64ELi4ELb0ELb0EN7cutlass10bfloat16_tE19Flash_kernel_traitsILi128ELi64ELi64ELi4ES3_EELb1ELb0ELb0ELb1ELb1ELb0ELb1ELb0EEEvNS_16Flash_fwd_paramsE,(.L_x_8524 - _ZN5flash24flash_fwd_splitkv_kernelI23Flash_fwd_kernel_traitsILi128ELi64ELi64ELi4ELb0ELb0EN7cutlass10bfloat16_tE19Flash_kernel_traitsILi128ELi64ELi64ELi4ES3_EELb1ELb0ELb0ELb1ELb1ELb0ELb1ELb0EEEvNS_16Flash_fwd_paramsE)
        .other          _ZN5flash24flash_fwd_splitkv_kernelI23Flash_fwd_kernel_traitsILi128ELi64ELi64ELi4ELb0ELb0EN7cutlass10bfloat16_tE19Flash_kernel_traitsILi128ELi64ELi64ELi4ES3_EELb1ELb0ELb0ELb1ELb1ELb0ELb1ELb0EEEvNS_16Flash_fwd_paramsE,@"STO_CUDA_ENTRY STV_DEFAULT"
_ZN5flash24flash_fwd_splitkv_kernelI23Flash_fwd_kernel_traitsILi128ELi64ELi64ELi4ELb0ELb0EN7cutlass10bfloat16_tE19Flash_kernel_traitsILi128ELi64ELi64ELi4ES3_EELb1ELb0ELb0ELb1ELb1ELb0ELb1ELb0EEEvNS_16Flash_fwd_paramsE:
.text._ZN5flash24flash_fwd_splitkv_kernelI23Flash_fwd_kernel_traitsILi128ELi64ELi64ELi4ELb0ELb0EN7cutlass10bfloat16_tE19Flash_kernel_traitsILi128ELi64ELi64ELi4ES3_EELb1ELb0ELb0ELb1ELb1ELb0ELb1ELb0EEEvNS_16Flash_fwd_paramsE:
[----:B------:R-:W-:Y:S08]  /*0000*/  LDC R1, c[0x0][0x28] ;  /* 0x00000a00ff017b82 */ /* 0x000ff00000000800 */
[----:B------:R-:W1:Y:S01]  /*0010*/  LDC R7, c[0x0][0x270] ;  /* 0x00009c00ff077b82 */ /* 0x000e620000000800 */
[----:B------:R-:W-:-:S07]  /*0020*/  ULDC.64 UR18, c[0x0][0x208] ;  /* 0x0000820000127ab9 */ /* 0x000fce0000000a00 */
[----:B------:R-:W2:Y:S08]  /*0030*/  S2UR UR4, SR_CTAID.Z ;  /* 0x00000000000479c3 */ /* 0x000eb00000002700 */
[----:B------:R-:W3:Y:S08]  /*0040*/  LDC.64 R2, c[0x0][0x308] ;  /* 0x0000c200ff027b82 */ /* 0x000ef00000000a00 */
[----:B------:R-:W4:Y:S01]  /*0050*/  LDC.64 R4, c[0x0][0x300] ;  /* 0x0000c000ff047b82 */ /* 0x000f220000000a00 */
[----:B-1----:R-:W1:Y:S01]  /*0060*/  I2F.U32.RP R6, R7 ;  /* 0x0000000700067306 */ /* 0x002e620000209000 */
[----:B------:R-:W-:Y:S01]  /*0070*/  ISETP.NE.U32.AND P2, PT, R7, RZ, PT ;  /* 0x000000ff0700720c */ /* 0x000fe20003f45070 */
[----:B------:R-:W2:Y:S01]  /*0080*/  S2R R27, SR_CTAID.X ;  /* 0x00000000001b7919 */ /* 0x000ea20000002500 */
[----:B------:R-:W-:Y:S01]  /*0090*/  IMAD.MOV.U32 R17, RZ, RZ, RZ ;  /* 0x000000ffff117224 */ /* 0x000fe200078e00ff */
[----:B------:R-:W-:-:S04]  /*00a0*/  ULDC UR17, c[0x0][0x2c4] ;  /* 0x0000b10000117ab9 */ /* 0x000fc80000000800 */
        /* <DEDUP_REMOVED lines=22> */
[----:B-1----:R-:W-:Y:S01]  /*0210*/  @P0 IMAD.WIDE R2, R164, 0x4, R2 ;  /* 0x00000004a4020825 */ /* 0x002fe200078e0202 */
[----:B------:R-:W-:-:S03]  /*0220*/  SHF.L.U32 R88, R27, 0x6, RZ ;  /* 0x000000061b587819 */ /* 0x000fc600000006ff */
[----:B----4-:R-:W-:Y:S01]  /*0230*/  @P1 IMAD.WIDE R4, R164, 0x4, R4 ;  /* 0x00000004a4041825 */ /* 0x010fe200078e0204 */
[----:B------:R1:W5:Y:S04]  /*0240*/  @P0 LDG.E R30, desc[UR18][R2.64] ;  /* 0x00000012021e0981 */ /* 0x000368000c1e1900 */
[----:B------:R1:W5:Y:S01]  /*0250*/  @P1 LDG.E R17, desc[UR18][R4.64] ;  /* 0x0000001204111981 */ /* 0x000362000c1e1900 */
[----:B------:R-:W-:Y:S01]  /*0260*/  ISETP.GE.AND P1, PT, R88, UR17, PT ;  /* 0x0000001158007c0c */ /* 0x000fe2000bf26270 */
[----:B------:R-:W-:-:S04]  /*0270*/  IMAD.MOV R10, RZ, RZ, -R164 ;  /* 0x000000ffff0a7224 */ /* 0x000fc800078e0aa4 */
[----:B------:R-:W-:-:S08]  /*0280*/  IMAD R10, R7, R10, UR4 ;  /* 0x00000004070a7e24 */ /* 0x000fd0000f8e020a */
[----:B------:R-:W-:Y:S05]  /*0290*/  @P1 EXIT ;  /* 0x000000000000194d */ /* 0x000fea0003800000 */
[----:B------:R-:W2:Y:S01]  /*02a0*/  LDC R0, c[0x0][0x10] ;  /* 0x00000400ff007b82 */ /* 0x000ea20000000800 */
[----:B------:R-:W3:Y:S01]  /*02b0*/  S2R R9, SR_CTAID.Y ;  /* 0x0000000000097919 */ /* 0x000ee20000002600 */
[----:B-----5:R-:W-:Y:S01]  /*02c0*/  @P0 IMAD.IADD R30, R30, 0x1, -R17 ;  /* 0x000000011e1e0824 */ /* 0x020fe200078e0a11 */
[----:B------:R-:W-:-:S05]  /*02d0*/  ULDC UR16, c[0x0][0x398] ;  /* 0x0000e60000107ab9 */ /* 0x000fca0000000800 */
[----:B-1----:R-:W1:Y:S01]  /*02e0*/  LDC R2, c[0x0][0x2c8] ;  /* 0x0000b200ff027b82 */ /* 0x002e620000000800 */
[-C--:B--2---:R-:W-:Y:S02]  /*02f0*/  IABS R8, R0.reuse ;  /* 0x0000000000087213 */ /* 0x084fe40000000000 */
[----:B------:R-:W-:Y:S02]  /*0300*/  IABS R11, R0 ;  /* 0x00000000000b7213 */ /* 0x000fe40000000000 */
[----:B------:R-:W2:Y:S03]  /*0310*/  I2F.RP R6, R8 ;  /* 0x0000000800067306 */ /* 0x000ea60000209400 */
[----:B------:R-:W-:Y:S02]  /*0320*/  IMAD.MOV R11, RZ, RZ, -R11 ;  /* 0x000000ffff0b7224 */ /* 0x000fe400078e0a0b */
[----:B-1----:R-:W-:-:S05]  /*0330*/  VIADD R2, R2, 0x3f ;  /* 0x0000003f02027836 */ /* 0x002fca0000000000 */
[----:B------:R-:W-:-:S04]  /*0340*/  SHF.R.S32.HI R13, RZ, 0x1f, R2 ;  /* 0x0000001fff0d7819 */ /* 0x000fc80000011402 */
[----:B------:R-:W-:Y:S01]  /*0350*/  LEA.HI R13, R13, R2, RZ, 0x6 ;  /* 0x000000020d0d7211 */ /* 0x000fe200078f30ff */
[----:B--2---:R-:W1:Y:S03]  /*0360*/  MUFU.RCP R4, R6 ;  /* 0x0000000600047308 */ /* 0x004e660000001000 */
[----:B------:R-:W-:-:S05]  /*0370*/  LEA.HI.SX32 R13, R13, R0, 0x1a ;  /* 0x000000000d0d7211 */ /* 0x000fca00078fd2ff */
[----:B------:R-:W-:-:S05]  /*0380*/  VIADD R13, R13, 0xffffffff ;  /* 0xffffffff0d0d7836 */ /* 0x000fca0000000000 */
[----:B------:R-:W-:Y:S02]  /*0390*/  IABS R2, R13 ;  /* 0x0000000d00027213 */ /* 0x000fe40000000000 */
[----:B------:R-:W-:Y:S01]  /*03a0*/  LOP3.LUT R13, R13, R0, RZ, 0x3c, !PT ;  /* 0x000000000d0d7212 */ /* 0x000fe200078e3cff */
[----:B-1----:R-:W-:-:S04]  /*03b0*/  VIADD R4, R4, 0xffffffe ;  /* 0x0ffffffe04047836 */ /* 0x002fc80000000000 */
        /* <DEDUP_REMOVED lines=10> */
[----:B-1----:R-:W-:-:S11]  /*0460*/  @!P0 ISETP.NE.U32.AND P1, PT, R4, RZ, PT ;  /* 0x000000ff0400820c */ /* 0x002fd60003f25070 */
[----:B------:R-:W-:Y:S01]  /*0470*/  @!P2 IMAD.IADD R11, R11, 0x1, -R8 ;  /* 0x000000010b0ba824 */ /* 0x000fe200078e0a08 */
[----:B------:R-:W-:Y:S01]  /*0480*/  @!P0 ISETP.NE.AND.EX P1, PT, R5, RZ, PT, P1 ;  /* 0x000000ff0500820c */ /* 0x000fe20003f25310 */
[----:B------:R-:W-:-:S03]  /*0490*/  @!P2 VIADD R6, R6, 0x1 ;  /* 0x000000010606a836 */ /* 0x000fc60000000000 */
[----:B------:R-:W-:Y:S02]  /*04a0*/  ISETP.GE.U32.AND P3, PT, R11, R8, PT ;  /* 0x000000080b00720c */ /* 0x000fe40003f66070 */
        /* <DEDUP_REMOVED lines=13> */
[----:B------:R-:W-:Y:S02]  /*0580*/  SHF.R.S32.HI R5, RZ, 0x1f, R2 ;  /* 0x0000001fff057819 */ /* 0x000fe40000011402 */
[----:B------:R-:W-:Y:S01]  /*0590*/  SHF.R.S32.HI R3, RZ, 0x6, R3 ;  /* 0x00000006ff037819 */ /* 0x000fe20000011403 */
[----:B---3--:R-:W-:Y:S01]  /*05a0*/  IMAD R159, R6, R9, RZ ;  /* 0x00000009069f7224 */ /* 0x008fe200078e02ff */
[----:B------:R-:W-:-:S04]  /*05b0*/  LEA.HI R5, R5, R2, RZ, 0x6 ;  /* 0x0000000205057211 */ /* 0x000fc800078f30ff */
[----:B------:R-:W-:Y:S02]  /*05c0*/  SHF.R.S32.HI R5, RZ, 0x6, R5 ;  /* 0x00000006ff057819 */ /* 0x000fe40000011405 */
[----:B------:R-:W-:Y:S02]  /*05d0*/  VIADDMNMX R28, R159, R6, R3, PT ;  /* 0x000000069f1c7246 */ /* 0x000fe40003800103 */
[----:B------:R-:W1:Y:S02]  /*05e0*/  S2R R6, SR_TID.X ;  /* 0x0000000000067919 */ /* 0x000e640000002100 */
[----:B------:R-:W-:-:S04]  /*05f0*/  VIMNMX R28, R28, R5, PT ;  /* 0x000000051c1c7248 */ /* 0x000fc80003fe0100 */
[----:B------:R-:W-:-:S13]  /*0600*/  ISETP.GE.AND P0, PT, R159, R28, PT ;  /* 0x0000001c9f00720c */ /* 0x000fda0003f06270 */
[----:B------:R-:W-:Y:S05]  /*0610*/  @!P0 BRA `(.L_x_6670) ;  /* 0x0000000400308947 */ /* 0x000fea0003800000 */
[----:B------:R-:W2:Y:S01]  /*0620*/  LDC R2, c[0x0][0x2c0] ;  /* 0x0000b000ff027b82 */ /* 0x000ea20000000800 */
        /* <DEDUP_REMOVED lines=10> */
[----:B--2---:R-:W-:Y:S01]  /*06d0*/  IMAD R2, R9, R2, R164 ;  /* 0x0000000209027224 */ /* 0x004fe200078e02a4 */
[----:B------:R-:W-:-:S03]  /*06e0*/  SHF.R.S32.HI R9, RZ, 0x1f, R8 ;  /* 0x0000001fff097819 */ /* 0x000fc60000011408 */
[----:B------:R-:W-:Y:S02]  /*06f0*/  IMAD R7, R2, R7, R10 ;  /* 0x0000000702077224 */ /* 0x000fe400078e020a */
[----:B------:R-:W-:-:S04]  /*0700*/  IMAD.WIDE R8, R0, 0x80, R8 ;  /* 0x0000008000087825 */ /* 0x000fc800078e0208 */
[----:B------:R-:W-:Y:S01]  /*0710*/  IMAD R3, R7, UR17, R88 ;  /* 0x0000001107037c24 */ /* 0x000fe2000f8e0258 */
[----:B------:R-:W-:Y:S01]  /*0720*/  IADD3 R7, -R88, UR17, RZ ;  /* 0x0000001158077c10 */ /* 0x000fe2000fffe1ff */
[C---:B------:R-:W-:Y:S02]  /*0730*/  VIADD R10, R0.reuse, 0x18 ;  /* 0x00000018000a7836 */ /* 0x040fe40000000000 */
[----:B------:R-:W-:Y:S01]  /*0740*/  IMAD R5, R3, UR4, RZ ;  /* 0x0000000403057c24 */ /* 0x000fe2000f8e02ff */
[----:B------:R-:W-:Y:S01]  /*0750*/  ULDC.64 UR4, c[0x0][0x288] ;  /* 0x0000a20000047ab9 */ /* 0x000fe20000000a00 */
[-C--:B------:R-:W-:Y:S02]  /*0760*/  ISETP.GE.OR P5, PT, R0, R7.reuse, P6 ;  /* 0x000000070000720c */ /* 0x080fe400037a6670 */
[----:B------:R-:W-:Y:S01]  /*0770*/  ISETP.GE.OR P4, PT, R6, R7, P6 ;  /* 0x000000070600720c */ /* 0x000fe20003786670 */
[----:B------:R-:W-:Y:S01]  /*0780*/  VIADD R6, R0, 0x20 ;  /* 0x0000002000067836 */ /* 0x000fe20000000000 */
[----:B------:R-:W-:-:S02]  /*0790*/  IADD3 R2, P0, R5, R8, RZ ;  /* 0x0000000805027210 */ /* 0x000fc40007f1e0ff */
[----:B------:R-:W-:Y:S01]  /*07a0*/  ISETP.GE.OR P3, PT, R4, R7, P6 ;  /* 0x000000070400720c */ /* 0x000fe20003766670 */
[----:B------:R-:W-:Y:S01]  /*07b0*/  VIADD R4, R0, 0x28 ;  /* 0x0000002800047836 */ /* 0x000fe20000000000 */
[----:B------:R-:W-:Y:S02]  /*07c0*/  LEA.HI.X.SX32 R5, R5, R9, 0x1, P0 ;  /* 0x0000000905057211 */ /* 0x000fe400000f0eff */
[----:B------:R-:W-:Y:S02]  /*07d0*/  LEA R12, P0, R2, UR4, 0x2 ;  /* 0x00000004020c7c11 */ /* 0x000fe4000f8010ff */
[-C--:B------:R-:W-:Y:S01]  /*07e0*/  ISETP.GE.OR P2, PT, R10, R7.reuse, P6 ;  /* 0x000000070a00720c */ /* 0x080fe20003746670 */
[----:B------:R-:W-:Y:S01]  /*07f0*/  @!P5 IMAD.MOV.U32 R11, RZ, RZ, -0x800000 ;  /* 0xff800000ff0bd424 */ /* 0x000fe200078e00ff */
[----:B------:R-:W-:Y:S01]  /*0800*/  LEA.HI.X R13, R2, UR5, R5, 0x2, P0 ;  /* 0x00000005020d7c11 */ /* 0x000fe200080f1405 */
[----:B------:R-:W-:Y:S01]  /*0810*/  ULDC.64 UR4, c[0x0][0x2b8] ;  /* 0x0000ae0000047ab9 */ /* 0x000fe20000000a00 */
[----:B------:R-:W-:Y:S01]  /*0820*/  SHF.R.S32.HI R5, RZ, 0x1f, R3 ;  /* 0x0000001fff057819 */ /* 0x000fe20000011403 */
[----:B------:R-:W-:Y:S01]  /*0830*/  @!P4 IMAD.MOV.U32 R15, RZ, RZ, -0x800000 ;  /* 0xff800000ff0fc424 */ /* 0x000fe200078e00ff */
[----:B------:R-:W-:Y:S01]  /*0840*/  IADD3 R3, P0, R3, R0, RZ ;  /* 0x0000000003037210 */ /* 0x000fe20007f1e0ff */
[----:B------:R1:W-:Y:S01]  /*0850*/  STG.E.128 desc[UR18][R12.64], RZ ;  /* 0x000000ff0c007986 */ /* 0x0003e2000c101d12 */
[----:B------:R-:W-:Y:S01]  /*0860*/  ISETP.GE.OR P1, PT, R6, R7, P6 ;  /* 0x000000070600720c */ /* 0x000fe20003726670 */
[----:B------:R-:W-:Y:S01]  /*0870*/  @!P3 IMAD.MOV.U32 R6, RZ, RZ, -0x800000 ;  /* 0xff800000ff06b424 */ /* 0x000fe200078e00ff */
        /* <DEDUP_REMOVED lines=38> */
.L_x_6670:
[----:B------:R-:W2:Y:S01]  /*0ae0*/  LDC.64 R2, c[0x0][0x368] ;  /* 0x0000da00ff027b82 */ /* 0x000ea20000000a00 */
[----:B------:R-:W-:Y:S01]  /*0af0*/  IMAD.MOV.U32 R12, RZ, RZ, R164 ;  /* 0x000000ffff0c7224 */ /* 0x000fe200078e00a4 */
[----:B------:R-:W-:Y:S01]  /*0b00*/  ULDC.64 UR4, c[0x0][0x370] ;  /* 0x0000dc0000047ab9 */ /* 0x000fe20000000a00 */
[----:B--2---:R-:W-:-:S04]  /*0b10*/  ISETP.NE.U32.AND P0, PT, R2, RZ, PT ;  /* 0x000000ff0200720c */ /* 0x004fc80003f05070 */
[----:B------:R-:W-:-:S13]  /*0b20*/  ISETP.NE.AND.EX P0, PT, R3, RZ, PT, P0 ;  /* 0x000000ff0300720c */ /* 0x000fda0003f05300 */
[----:B------:R-:W2:Y:S02]  /*0b30*/  @P0 LDC.64 R2, c[0x0][0x368] ;  /* 0x0000da00ff020b82 */ /* 0x000ea40000000a00 */
[----:B--2---:R-:W-:-:S05]  /*0b40*/  @P0 IMAD.WIDE R2, R164, 0x4, R2 ;  /* 0x00000004a4020825 */ /* 0x004fca00078e0202 */
[----:B------:R2:W5:Y:S01]  /*0b50*/  @P0 LDG.E R12, desc[UR18][R2.64] ;  /* 0x00000012020c0981 */ /* 0x000562000c1e1900 */
[----:B------:R-:W-:Y:S02]  /*0b60*/  ISETP.NE.U32.AND P0, PT, RZ, UR4, PT ;  /* 0x00000004ff007c0c */ /* 0x000fe4000bf05070 */
[----:B------:R-:W-:Y:S02]  /*0b70*/  CS2R R166, SRZ ;  /* 0x0000000000a67805 */ /* 0x000fe4000001ff00 */
[----:B------:R-:W-:Y:S02]  /*0b80*/  PLOP3.LUT P6, PT, PT, PT, PT, 0x80, 0x0 ;  /* 0x000000000000781c */ /* 0x000fe40003fcf070 */
[----:B------:R-:W-:-:S13]  /*0b90*/  ISETP.NE.AND.EX P0, PT, RZ, UR5, PT, P0 ;  /* 0x00000005ff007c0c */ /* 0x000fda000bf05300 */
[----:B------:R-:W-:Y:S05]  /*0ba0*/  @!P0 BRA `(.L_x_6671) ;  /* 0x0000000000248947 */ /* 0x000fea0003800000 */
[----:B--2---:R-:W2:Y:S01]  /*0bb0*/  LDC.64 R2, c[0x0][0x378] ;  /* 0x0000de00ff027b82 */ /* 0x004ea20000000a00 */
[----:B------:R-:W-:Y:S02]  /*0bc0*/  SHF.R.S32.HI R5, RZ, 0x1f, R164 ;  /* 0x0000001fff057819 */ /* 0x000fe400000114a4 */
[----:B------:R-:W-:-:S03]  /*0bd0*/  PLOP3.LUT P6, PT, PT, PT, PT, 0x8, 0x0 ;  /* 0x000000000000781c */ /* 0x000fc60003fce170 */
[-C--:B--2---:R-:W-:Y:S02]  /*0be0*/  IMAD R0, R5, R2.reuse, RZ ;  /* 0x0000000205007224 */ /* 0x084fe400078e02ff */
[----:B------:R-:W-:-:S04]  /*0bf0*/  IMAD.WIDE.U32 R4, R164, R2, RZ ;  /* 0x00000002a4047225 */ /* 0x000fc800078e00ff */
[----:B------:R-:W-:Y:S01]  /*0c00*/  IMAD R3, R164, R3, R0 ;  /* 0x00000003a4037224 */ /* 0x000fe200078e0200 */
[----:B------:R-:W-:-:S04]  /*0c10*/  LEA R166, P0, R4, UR4, 0x2 ;  /* 0x0000000404a67c11 */ /* 0x000fc8000f8010ff */
[----:B------:R-:W-:-:S04]  /*0c20*/  IADD3 R3, R5, R3, RZ ;  /* 0x0000000305037210 */ /* 0x000fc80007ffe0ff */
[----:B------:R-:W-:-:S07]  /*0c30*/  LEA.HI.X R167, R4, UR5, R3, 0x2, P0 ;  /* 0x0000000504a77c11 */ /* 0x000fce00080f1403 */
.L_x_6671:
[----:B------:R-:W-:Y:S05]  /*0c40*/  @P6 BRA `(.L_x_6672) ;  /* 0x0000000400386947 */ /* 0x000fea0003800000 */
[----:B------:R-:W3:Y:S01]  /*0c50*/  LDC R0, c[0x0][0x380] ;  /* 0x0000e000ff007b82 */ /* 0x000ee20000000800 */
[----:B------:R-:W-:Y:S01]  /*0c60*/  LEA R7, R28, 0xffffffc0, 0x6 ;  /* 0xffffffc01c077811 */ /* 0x000fe200078e30ff */
[----:B------:R-:W-:Y:S01]  /*0c70*/  ULDC.64 UR8, c[0x0][0x230] ;  /* 0x00008c0000087ab9 */ /* 0x000fe20000000a00 */
[----:B------:R-:W-:Y:S01]  /*0c80*/  ULDC.64 UR6, c[0x0][0x248] ;  /* 0x0000920000067ab9 */ /* 0x000fe20000000a00 */
[----:B------:R-:W-:Y:S01]  /*0c90*/  ULDC.64 UR4, c[0x0][0x238] ;  /* 0x00008e0000047ab9 */ /* 0x000fe20000000a00 */
[----:B--2---:R-:W-:Y:S01]  /*0ca0*/  IABS R2, R7 ;  /* 0x0000000700027213 */ /* 0x004fe20000000000 */
[----:B------:R-:W-:Y:S01]  /*0cb0*/  ULDC.64 UR10, c[0x0][0x260] ;  /* 0x00009800000a7ab9 */ /* 0x000fe20000000a00 */
[----:B---3--:R-:W-:-:S04]  /*0cc0*/  IABS R4, R0 ;  /* 0x0000000000047213 */ /* 0x008fc80000000000 */
[----:B------:R-:W2:Y:S08]  /*0cd0*/  I2F.RP R5, R4 ;  /* 0x0000000400057306 */ /* 0x000eb00000209400 */
[----:B--2---:R-:W2:Y:S02]  /*0ce0*/  MUFU.RCP R8, R5 ;  /* 0x0000000500087308 */ /* 0x004ea40000001000 */
[----:B--2---:R-:W-:-:S06]  /*0cf0*/  IADD3 R8, R8, 0xffffffe, RZ ;  /* 0x0ffffffe08087810 */ /* 0x004fcc0007ffe0ff */
[----:B------:R-:W2:Y:S02]  /*0d00*/  F2I.FTZ.U32.TRUNC.NTZ R9, R8 ;  /* 0x0000000800097305 */ /* 0x000ea4000021f000 */
[----:B--2---:R-:W-:Y:S01]  /*0d10*/  IMAD.MOV R3, RZ, RZ, -R9 ;  /* 0x000000ffff037224 */ /* 0x004fe200078e0a09 */
        /* <DEDUP_REMOVED lines=13> */
[----:B------:R-:W2:Y:S11]  /*0df0*/  LDC R3, c[0x0][0x278] ;  /* 0x00009e00ff037b82 */ /* 0x000eb60000000800 */
[----:B------:R-:W-:-:S05]  /*0e00*/  @P2 IADD3 R5, R5, 0x1, RZ ;  /* 0x0000000105052810 */ /* 0x000fca0007ffe0ff */
[----:B------:R-:W-:Y:S01]  /*0e10*/  @!P0 IMAD.MOV R5, RZ, RZ, -R5 ;  /* 0x000000ffff058224 */ /* 0x000fe200078e0a05 */
[----:B------:R-:W-:-:S05]  /*0e20*/  @!P1 LOP3.LUT R5, RZ, R0, RZ, 0x33, !PT ;  /* 0x00000000ff059212 */ /* 0x000fca00078e33ff */
[----:B------:R-:W-:-:S06]  /*0e30*/  IMAD.WIDE R24, R5, 0x4, R166 ;  /* 0x0000000405187825 */ /* 0x000fcc00078e02a6 */
[----:B------:R-:W3:Y:S01]  /*0e40*/  LDG.E R24, desc[UR18][R24.64] ;  /* 0x0000001218187981 */ /* 0x000ee2000c1e1900 */
[----:B--2---:R-:W-:Y:S01]  /*0e50*/  IABS R2, R3 ;  /* 0x0000000300027213 */ /* 0x004fe20000000000 */
[----:B------:R-:W-:-:S03]  /*0e60*/  IMAD.MOV R5, RZ, RZ, -R5 ;  /* 0x000000ffff057224 */ /* 0x000fc600078e0a05 */
[----:B------:R-:W2:Y:S01]  /*0e70*/  I2F.RP R9, R2 ;  /* 0x0000000200097306 */ /* 0x000ea20000209400 */
[----:B------:R-:W-:-:S05]  /*0e80*/  IMAD R7, R0, R5, R7 ;  /* 0x0000000500077224 */ /* 0x000fca00078e0207 */
[----:B------:R-:W-:Y:S02]  /*0e90*/  SHF.R.S32.HI R0, RZ, 0x1f, R7 ;  /* 0x0000001fff007819 */ /* 0x000fe40000011407 */
[----:B--2--5:R-:W2:Y:S02]  /*0ea0*/  MUFU.RCP R12, R9 ;  /* 0x00000009000c7308 */ /* 0x024ea40000001000 */
[----:B--2---:R-:W-:-:S06]  /*0eb0*/  IADD3 R12, R12, 0xffffffe, RZ ;  /* 0x0ffffffe0c0c7810 */ /* 0x004fcc0007ffe0ff */
[----:B------:R-:W2:Y:S02]  /*0ec0*/  F2I.FTZ.U32.TRUNC.NTZ R13, R12 ;  /* 0x0000000c000d7305 */ /* 0x000ea4000021f000 */
[----:B--2---:R-:W-:Y:S01]  /*0ed0*/  IMAD.MOV R4, RZ, RZ, -R13 ;  /* 0x000000ffff047224 */ /* 0x004fe200078e0a0d */
        /* <DEDUP_REMOVED lines=18> */
[----:B------:R-:W-:-:S03]  /*1000*/  IMAD R3, R7, UR7, R2 ;  /* 0x0000000707037c24 */ /* 0x000fc6000f8e0202 */
[----:B------:R-:W-:Y:S02]  /*1010*/  SHF.R.S32.HI R9, RZ, 0x1f, R8 ;  /* 0x0000001fff097819 */ /* 0x000fe40000011408 */
        /* <DEDUP_REMOVED lines=8> */
[----:B------:R-:W-:-:S04]  /*10a0*/  IMAD.WIDE.U32 R4, R7, UR6, R12 ;  /* 0x0000000607047c25 */ /* 0x000fc8000f8e000c */
        /* <DEDUP_REMOVED lines=8> */
.L_x_6672:
[----:B------:R-:W2:Y:S01]  /*1130*/  LDC R13, c[0x0][0x278] ;  /* 0x00009e00ff0d7b82 */ /* 0x000ea20000000800 */
[----:B------:R-:W-:Y:S01]  /*1140*/  SHF.R.S32.HI R19, RZ, 0x1f, R17 ;  /* 0x0000001fff137819 */ /* 0x000fe20000011411 */
[----:B------:R-:W-:Y:S01]  /*1150*/  ULDC.64 UR6, c[0x0][0x248] ;  /* 0x0000920000067ab9 */ /* 0x000fe20000000a00 */
[----:B------:R-:W-:-:S05]  /*1160*/  ULDC.64 UR8, c[0x0][0x230] ;  /* 0x00008c0000087ab9 */ /* 0x000fca0000000a00 */
[----:B------:R-:W3:Y:S01]  /*1170*/  LDC.64 R8, c[0x0][0x250] ;  /* 0x00009400ff087b82 */ /* 0x000ee20000000a00 */
[----:B--2---:R-:W-:-:S04]  /*1180*/  IABS R3, R13 ;  /* 0x0000000d00037213 */ /* 0x004fc80000000000 */
[----:B------:R-:W2:Y:S01]  /*1190*/  I2F.RP R7, R3 ;  /* 0x0000000300077306 */ /* 0x000ea20000209400 */
[----:B---3--:R-:W-:-:S04]  /*11a0*/  IMAD R14, R19, R8, RZ ;  /* 0x00000008130e7224 */ /* 0x008fc800078e02ff */
[----:B------:R-:W-:-:S03]  /*11b0*/  IMAD R9, R17, R9, R14 ;  /* 0x0000000911097224 */ /* 0x000fc600078e020e */
[----:B--2---:R-:W2:Y:S02]  /*11c0*/  MUFU.RCP R4, R7 ;  /* 0x0000000700047308 */ /* 0x004ea40000001000 */
[----:B--2---:R-:W-:Y:S02]  /*11d0*/  IADD3 R4, R4, 0xffffffe, RZ ;  /* 0x0ffffffe04047810 */ /* 0x004fe40007ffe0ff */
[----:B------:R-:W-:-:S04]  /*11e0*/  LEA R7, R28, 0xffffffc0, 0x6 ;  /* 0xffffffc01c077811 */ /* 0x000fc800078e30ff */
[----:B------:R-:W2:Y:S01]  /*11f0*/  F2I.FTZ.U32.TRUNC.NTZ R5, R4 ;  /* 0x0000000400057305 */ /* 0x000ea2000021f000 */
[----:B------:R-:W-:Y:S02]  /*1200*/  IADD3 R18, P1, R17, R7, RZ ;  /* 0x0000000711127210 */ /* 0x000fe40007f3e0ff */
[----:B--2---:R-:W-:Y:S01]  /*1210*/  IADD3 R0, RZ, -R5, RZ ;  /* 0x80000005ff007210 */ /* 0x004fe20007ffe0ff */
[----:B------:R-:W-:-:S04]  /*1220*/  IMAD.MOV.U32 R4, RZ, RZ, RZ ;  /* 0x000000ffff047224 */ /* 0x000fc800078e00ff */
[----:B------:R-:W-:Y:S01]  /*1230*/  IMAD R2, R0, R3, RZ ;  /* 0x0000000300027224 */ /* 0x000fe200078e02ff */
[----:B------:R-:W-:-:S03]  /*1240*/  IABS R0, R10 ;  /* 0x0000000a00007213 */ /* 0x000fc60000000000 */
[----:B------:R-:W-:Y:S01]  /*1250*/  IMAD.HI.U32 R5, R5, R2, R4 ;  /* 0x0000000205057227 */ /* 0x000fe200078e0004 */
[----:B------:R-:W-:-:S05]  /*1260*/  MOV R2, R0 ;  /* 0x0000000000027202 */ /* 0x000fca0000000f00 */
[----:B------:R-:W-:Y:S02]  /*1270*/  IMAD.HI.U32 R11, R5, R2, RZ ;  /* 0x00000002050b7227 */ /* 0x000fe400078e00ff */
[----:B------:R-:W2:Y:S02]  /*1280*/  LDC.64 R4, c[0x0][0x260] ;  /* 0x00009800ff047b82 */ /* 0x000ea40000000a00 */
        /* <DEDUP_REMOVED lines=12> */
[----:B------:R-:W-:Y:S02]  /*1350*/  IMAD R15, R15, UR6, RZ ;  /* 0x000000060f0f7c24 */ /* 0x000fe4000f8e02ff */
[----:B------:R-:W-:Y:S02]  /*1360*/  @P2 IADD3 R11, R11, 0x1, RZ ;  /* 0x000000010b0b2810 */ /* 0x000fe40007ffe0ff */
[C---:B------:R-:W-:Y:S01]  /*1370*/  IMAD R16, R18.reuse, UR7, R15 ;  /* 0x0000000712107c24 */ /* 0x040fe2000f8e020f */
[----:B-----5:R-:W-:Y:S01]  /*1380*/  SHF.R.S32.HI R15, RZ, 0x1f, R12 ;  /* 0x0000001fff0f7819 */ /* 0x020fe2000001140c */
[----:B------:R-:W-:-:S04]  /*1390*/  IMAD.WIDE.U32 R18, R18, UR6, RZ ;  /* 0x0000000612127c25 */ /* 0x000fc8000f8e00ff */
[----:B------:R-:W-:Y:S01]  /*13a0*/  IMAD.IADD R21, R19, 0x1, R16 ;  /* 0x0000000113157824 */ /* 0x000fe200078e0210 */
[----:B------:R-:W-:Y:S01]  /*13b0*/  MOV R20, R18 ;  /* 0x0000001200147202 */ /* 0x000fe20000000f00 */
[----:B------:R-:W-:Y:S01]  /*13c0*/  IMAD R19, R15, UR8, RZ ;  /* 0x000000080f137c24 */ /* 0x000fe2000f8e02ff */
[----:B------:R-:W-:Y:S01]  /*13d0*/  @!P1 IADD3 R11, -R11, RZ, RZ ;  /* 0x000000ff0b0b9210 */ /* 0x000fe20007ffe1ff */
[----:B------:R-:W-:Y:S01]  /*13e0*/  IMAD.WIDE.U32 R16, R17, R8, RZ ;  /* 0x0000000811107225 */ /* 0x000fe200078e00ff */
[----:B------:R-:W-:-:S03]  /*13f0*/  @!P0 LOP3.LUT R11, RZ, R13, RZ, 0x33, !PT ;  /* 0x0000000dff0b8212 */ /* 0x000fc600078e33ff */
[C---:B------:R-:W-:Y:S02]  /*1400*/  IMAD R19, R12.reuse, UR9, R19 ;  /* 0x000000090c137c24 */ /* 0x040fe4000f8e0213 */
[----:B------:R-:W-:-:S04]  /*1410*/  IMAD.WIDE.U32 R20, R12, UR8, R20 ;  /* 0x000000080c147c25 */ /* 0x000fc8000f8e0014 */
[----:B------:R-:W-:Y:S01]  /*1420*/  IMAD.IADD R17, R17, 0x1, R9 ;  /* 0x0000000111117824 */ /* 0x000fe200078e0209 */
[----:B------:R-:W-:Y:S01]  /*1430*/  SHF.R.S32.HI R9, RZ, 0x1f, R11 ;  /* 0x0000001fff097819 */ /* 0x000fe2000001140b */
[-C--:B---3--:R-:W-:Y:S01]  /*1440*/  IMAD R15, R15, R2.reuse, RZ ;  /* 0x000000020f0f7224 */ /* 0x088fe200078e02ff */
[----:B------:R-:W-:Y:S01]  /*1450*/  IADD3 R21, R21, R19, RZ ;  /* 0x0000001315157210 */ /* 0x000fe20007ffe0ff */
[----:B------:R-:W-:-:S04]  /*1460*/  IMAD.WIDE.U32 R24, R12, R2, R16 ;  /* 0x000000020c187225 */ /* 0x000fc800078e0010 */
[-C--:B--2---:R-:W-:Y:S02]  /*1470*/  IMAD R8, R9, R4.reuse, RZ ;  /* 0x0000000409087224 */ /* 0x084fe400078e02ff */
[----:B------:R-:W-:Y:S02]  /*1480*/  IMAD R15, R12, R3, R15 ;  /* 0x000000030c0f7224 */ /* 0x000fe400078e020f */
[----:B------:R-:W-:-:S03]  /*1490*/  IMAD.WIDE.U32 R20, R11, R4, R20 ;  /* 0x000000040b147225 */ /* 0x000fc600078e0014 */
[----:B------:R-:W-:Y:S01]  /*14a0*/  IADD3 R15, R25, R15, RZ ;  /* 0x0000000f190f7210 */ /* 0x000fe20007ffe0ff */
[----:B------:R-:W-:Y:S01]  /*14b0*/  IMAD R5, R11, R5, R8 ;  /* 0x000000050b057224 */ /* 0x000fe200078e0208 */
[----:B------:R-:W-:Y:S01]  /*14c0*/  MOV R8, R11 ;  /* 0x0000000b00087202 */ /* 0x000fe20000000f00 */
[----:B------:R-:W-:-:S03]  /*14d0*/  IMAD.MOV.U32 R14, RZ, RZ, R20 ;  /* 0x000000ffff0e7224 */ /* 0x000fc600078e0014 */
[----:B------:R-:W-:-:S07]  /*14e0*/  IADD3 R2, R21, R5, RZ ;  /* 0x0000000515027210 */ /* 0x000fce0007ffe0ff */
.L_x_6673:
[----:B-1----:R-:W-:Y:S01]  /*14f0*/  SHF.R.S32.HI R29, RZ, 0x1f, R6 ;  /* 0x0000001fff1d7819 */ /* 0x002fe20000011406 */
        /* <DEDUP_REMOVED lines=10> */
[----:B------:R-:W-:Y:S01]  /*15a0*/  IMAD R9, R9, UR10, RZ ;  /* 0x0000000a09097c24 */ /* 0x000fe2000f8e02ff */
[----:B------:R-:W-:Y:S01]  /*15b0*/  SHF.R.S32.HI R4, RZ, 0x4, R13 ;  /* 0x00000004ff047819 */ /* 0x000fe2000001140d */
[----:B------:R-:W-:Y:S01]  /*15c0*/  IMAD.SHL.U32 R165, R22, 0x40, RZ ;  /* 0x0000004016a57824 */ /* 0x000fe200078e00ff */
[----:B------:R-:W-:Y:S01]  /*15d0*/  SHF.R.S32.HI R23, RZ, 0x1f, R22 ;  /* 0x0000001fff177819 */ /* 0x000fe20000011416 */
[C---:B------:R-:W-:Y:S01]  /*15e0*/  IMAD.IADD R5, R6.reuse, 0x1, -R5 ;  /* 0x0000000106057824 */ /* 0x040fe200078e0a05 */
[C---:B------:R-:W-:Y:S01]  /*15f0*/  LEA.HI R11, R13.reuse, R4, RZ, 0x1 ;  /* 0x000000040d0b7211 */ /* 0x040fe200078f08ff */
[----:B------:R-:W-:Y:S01]  /*1600*/  ULDC.64 UR12, c[0x0][0x210] ;  /* 0x00008400000c7ab9 */ /* 0x000fe20000000a00 */
[----:B------:R-:W-:Y:S01]  /*1610*/  LOP3.LUT R13, R13, 0xfffffff0, RZ, 0xc0, !PT ;  /* 0xfffffff00d0d7812 */ /* 0x000fe200078ec0ff */
[----:B------:R-:W-:Y:S01]  /*1620*/  IMAD.SHL.U32 R32, R5, 0x8, RZ ;  /* 0x0000000805207824 */ /* 0x000fe200078e00ff */
[----:B------:R-:W-:Y:S01]  /*1630*/  LOP3.LUT R165, R165, 0x1c0, RZ, 0xc0, !PT ;  /* 0x000001c0a5a57812 */ /* 0x000fe200078ec0ff */
[----:B------:R-:W-:Y:S01]  /*1640*/  IMAD R17, R23, UR6, RZ ;  /* 0x0000000617117c24 */ /* 0x000fe2000f8e02ff */
[----:B------:R-:W-:Y:S01]  /*1650*/  LOP3.LUT R11, R11, 0xfffffffe, RZ, 0xc0, !PT ;  /* 0xfffffffe0b0b7812 */ /* 0x000fe200078ec0ff */
[----:B------:R-:W-:Y:S01]  /*1660*/  IMAD.IADD R13, R6, 0x1, -R13 ;  /* 0x00000001060d7824 */ /* 0x000fe200078e0a0d */
[----:B------:R-:W-:Y:S01]  /*1670*/  LOP3.LUT R16, R165, 0x38, R32, 0xf8, !PT ;  /* 0x00000038a5107812 */ /* 0x000fe200078ef820 */
[----:B------:R-:W-:Y:S01]  /*1680*/  IMAD.WIDE R26, R27, 0x40, R22 ;  /* 0x000000401b1a7825 */ /* 0x000fe200078e0216 */
[----:B------:R-:W-:-:S02]  /*1690*/  SHF.R.U32.HI R165, RZ, 0x3, R165 ;  /* 0x00000003ffa57819 */ /* 0x000fc400000116a5 */
[----:B------:R-:W-:Y:S01]  /*16a0*/  SHF.R.S32.HI R20, RZ, 0x1f, R13 ;  /* 0x0000001fff147819 */ /* 0x000fe2000001140d */
[----:B------:R-:W-:Y:S01]  /*16b0*/  IMAD R17, R22, UR7, R17 ;  /* 0x0000000716117c24 */ /* 0x000fe2000f8e0211 */
[----:B------:R-:W-:Y:S01]  /*16c0*/  IADD3 R24, P0, R32, R24, RZ ;  /* 0x0000001820187210 */ /* 0x000fe20007f1e0ff */
[----:B------:R-:W-:Y:S01]  /*16d0*/  IMAD.IADD R4, R4, 0x1, -R11 ;  /* 0x0000000104047824 */ /* 0x000fe200078e0a0b */
[--C-:B------:R-:W-:Y:S01]  /*16e0*/  SHF.R.S32.HI R33, RZ, 0x1f, R32.reuse ;  /* 0x0000001fff217819 */ /* 0x100fe20000011420 */
[----:B------:R-:W-:Y:S01]  /*16f0*/  IMAD.SHL.U32 R11, R5, 0x40, RZ ;  /* 0x00000040050b7824 */ /* 0x000fe200078e00ff */
[----:B------:R-:W-:Y:S01]  /*1700*/  LOP3.LUT R165, R16, R165, RZ, 0x3c, !PT ;  /* 0x000000a510a57212 */ /* 0x000fe200078e3cff */
[----:B------:R-:W-:Y:S01]  /*1710*/  IMAD R16, R164, UR5, R3 ;  /* 0x00000005a4107c24 */ /* 0x000fe2000f8e0203 */
[----:B------:R-:W-:Y:S01]  /*1720*/  IADD3 R14, P1, R32, R14, RZ ;  /* 0x0000000e200e7210 */ /* 0x000fe20007f3e0ff */
[----:B------:R-:W-:Y:S01]  /*1730*/  IMAD.X R25, R33, 0x1, R15, P0 ;  /* 0x0000000121197824 */ /* 0x000fe200000e060f */
[----:B------:R-:W-:Y:S01]  /*1740*/  LEA.HI R3, R20, R13, RZ, 0x3 ;  /* 0x0000000d14037211 */ /* 0x000fe200078f18ff */
[----:B------:R-:W-:Y:S01]  /*1750*/  IMAD.WIDE.U32 R20, R164, UR4, R32 ;  /* 0x00000004a4147c25 */ /* 0x000fe2000f8e0020 */
[----:B------:R-:W-:Y:S01]  /*1760*/  ULDC.64 UR4, c[0x0][0x258] ;  /* 0x0000960000047ab9 */ /* 0x000fe20000000a00 */
[----:B------:R-:W-:-:S02]  /*1770*/  IADD3 R7, P0, R22, R7, RZ ;  /* 0x0000000716077210 */ /* 0x000fc40007f1e0ff */
[----:B------:R-:W-:Y:S01]  /*1780*/  IMAD.X R15, R33, 0x1, R2, P1 ;  /* 0x00000001210f7824 */ /* 0x000fe200008e0602 */
[----:B------:R-:W-:Y:S01]  /*1790*/  LOP3.LUT R2, R3, 0xfffffff8, RZ, 0xc0, !PT ;  /* 0xfffffff803027812 */ /* 0x000fe200078ec0ff */
[----:B------:R-:W-:Y:S01]  /*17a0*/  IMAD.IADD R21, R21, 0x1, R16 ;  /* 0x0000000115157824 */ /* 0x000fe200078e0210 */
[----:B------:R-:W-:Y:S01]  /*17b0*/  LOP3.LUT R11, R11, 0x1c0, RZ, 0xc0, !PT ;  /* 0x000001c00b0b7812 */ /* 0x000fe200078ec0ff */
[----:B------:R-:W-:Y:S01]  /*17c0*/  IMAD.WIDE.U32 R14, R22, UR6, R14 ;  /* 0x00000006160e7c25 */ /* 0x000fe2000f8e000e */
[----:B------:R-:W-:Y:S02]  /*17d0*/  LEA.HI R18, R29, R6, RZ, 0x6 ;  /* 0x000000061d127211 */ /* 0x000fe400078f30ff */
[----:B------:R-:W-:Y:S01]  /*17e0*/  LOP3.LUT R12, R11, 0x8, R12, 0xf8, !PT ;  /* 0x000000080b0c7812 */ /* 0x000fe200078ef80c */
[----:B------:R-:W-:Y:S01]  /*17f0*/  IMAD.IADD R2, R13, 0x1, -R2 ;  /* 0x000000010d027824 */ /* 0x000fe200078e0a02 */
[----:B------:R-:W-:Y:S01]  /*1800*/  SHF.R.S32.HI R13, RZ, 0x1f, R10 ;  /* 0x0000001fff0d7819 */ /* 0x000fe2000001140a */
[----:B------:R-:W-:Y:S01]  /*1810*/  IMAD.WIDE.U32 R20, R10, UR4, R20 ;  /* 0x000000040a147c25 */ /* 0x000fe2000f8e0014 */
[----:B------:R-:W-:-:S02]  /*1820*/  SHF.R.U32.HI R11, RZ, 0x3, R11 ;  /* 0x00000003ff0b7819 */ /* 0x000fc4000001160b */
[----:B------:R-:W-:Y:S01]  /*1830*/  LEA.HI R29, R29, R6, RZ, 0x5 ;  /* 0x000000061d1d7211 */ /* 0x000fe200078f28ff */
[----:B------:R-:W-:Y:S01]  /*1840*/  IMAD R13, R13, UR4, RZ ;  /* 0x000000040d0d7c24 */ /* 0x000fe2000f8e02ff */
[----:B------:R-:W-:Y:S01]  /*1850*/  LOP3.LUT R11, R12, R11, RZ, 0x3c, !PT ;  /* 0x0000000b0c0b7212 */ /* 0x000fe200078e3cff */
[----:B------:R-:W-:Y:S02]  /*1860*/  IMAD.X R0, R23, 0x1, R0, P0 ;  /* 0x0000000117007824 */ /* 0x000fe400000e0600 */
[----:B------:R-:W-:Y:S01]  /*1870*/  IMAD R13, R10, UR5, R13 ;  /* 0x000000050a0d7c24 */ /* 0x000fe2000f8e020d */
[----:B------:R-:W-:Y:S01]  /*1880*/  ULDC.64 UR4, c[0x0][0x218] ;  /* 0x0000860000047ab9 */ /* 0x000fe20000000a00 */
[----:B------:R-:W-:Y:S01]  /*1890*/  IMAD.IADD R17, R15, 0x1, R17 ;  /* 0x000000010f117824 */ /* 0x000fe200078e0211 */
[C---:B------:R-:W-:Y:S01]  /*18a0*/  LEA R162, P0, R14.reuse, UR4, 0x1 ;  /* 0x000000040ea27c11 */ /* 0x040fe2000f8008ff */
[----:B------:R-:W-:Y:S01]  /*18b0*/  IMAD.IADD R21, R21, 0x1, R13 ;  /* 0x0000000115157824 */ /* 0x000fe200078e020d */
[----:B------:R-:W-:Y:S01]  /*18c0*/  UMOV UR4, 0x400 ;  /* 0x0000040000047882 */ /* 0x000fe20000000000 */
[----:B------:R-:W-:Y:S01]  /*18d0*/  IMAD R13, R27, UR14, RZ ;  /* 0x0000000e1b0d7c24 */ /* 0x000fe2000f8e02ff */
[----:B------:R-:W-:Y:S01]  /*18e0*/  LEA.HI.X R163, R14, UR5, R17, 0x1, P0 ;  /* 0x000000050ea37c11 */ /* 0x000fe200080f0c11 */
[----:B------:R-:W-:Y:S01]  /*18f0*/  IMAD.WIDE.U32 R20, R26, UR14, R20 ;  /* 0x0000000e1a147c25 */ /* 0x000fe2000f8e0014 */
[----:B-1----:R-:W-:-:S02]  /*1900*/  ULEA UR5, UR20, UR4, 0x18 ;  /* 0x0000000414057291 */ /* 0x002fc4000f8ec03f */
[----:B------:R-:W-:Y:S01]  /*1910*/  USHF.L.U32 UR4, UR14, 0x5, URZ ;  /* 0x000000050e047899 */ /* 0x000fe2000800063f */
[----:B------:R-:W-:Y:S02]  /*1920*/  IMAD R13, R26, UR15, R13 ;  /* 0x0000000f1a0d7c24 */ /* 0x000fe4000f8e020d */
[C---:B------:R-:W-:Y:S02]  /*1930*/  IMAD R9, R8.reuse, UR11, R9 ;  /* 0x0000000b08097c24 */ /* 0x040fe4000f8e0209 */
[----:B------:R-:W-:Y:S01]  /*1940*/  IMAD.WIDE.U32 R24, R8, UR10, R24 ;  /* 0x0000000a08187c25 */ /* 0x000fe2000f8e0018 */
[----:B------:R-:W-:Y:S01]  /*1950*/  LEA R8, P0, R20, UR12, 0x1 ;  /* 0x0000000c14087c11 */ /* 0x000fe2000f8008ff */
[----:B------:R-:W-:Y:S02]  /*1960*/  USHF.L.U64.HI UR12, UR14, 0x5, UR15 ;  /* 0x000000050e0c7899 */ /* 0x000fe4000801020f */
[----:B------:R-:W-:Y:S01]  /*1970*/  IMAD.IADD R13, R21, 0x1, R13 ;  /* 0x00000001150d7824 */ /* 0x000fe200078e020d */
[----:B------:R-:W-:Y:S01]  /*1980*/  USHF.L.U32 UR15, UR6, 0x5, URZ ;  /* 0x00000005060f7899 */ /* 0x000fe2000800063f */
[----:B------:R-:W-:Y:S01]  /*1990*/  IMAD.IADD R25, R25, 0x1, R9 ;  /* 0x0000000119197824 */ /* 0x000fe200078e0209 */
[----:B------:R-:W-:Y:S01]  /*19a0*/  USHF.L.U64.HI UR14, UR6, 0x5, UR7 ;  /* 0x00000005060e7899 */ /* 0x000fe20008010207 */
[----:B------:R-:W-:Y:S01]  /*19b0*/  IMAD.SHL.U32 R18, R18, 0x8, RZ ;  /* 0x0000000812127824 */ /* 0x000fe200078e00ff */
        /* <DEDUP_REMOVED lines=10> */
[C---:B------:R-:W-:Y:S01]  /*1a60*/  IMAD R0, R4.reuse, 0x200, R11 ;  /* 0x0000020004007824 */ /* 0x040fe200078e020b */
[----:B------:R-:W-:Y:S01]  /*1a70*/  IADD3.X R15, R13, UR12, RZ, P0, !PT ;  /* 0x0000000c0d0f7c10 */ /* 0x000fe200087fe4ff */
[----:B------:R-:W-:Y:S01]  /*1a80*/  IMAD.SHL.U32 R7, R4, 0x8, RZ ;  /* 0x0000000804077824 */ /* 0x000fe200078e00ff */
        /* <DEDUP_REMOVED lines=15> */
[----:B------:R-:W-:Y:S01]  /*1b80*/  LEA R31, R0, UR5, 0x1 ;  /* 0x00000005001f7c11 */ /* 0x000fe2000f8e08ff */
[----:B------:R2:W-:Y:S01]  /*1b90*/  LDGSTS.E.BYPASS.LTC128B.128 [R165+0x2800], desc[UR18][R12.64+0x80] ;  /* 0x028000800ca57fae */ /* 0x0005e2000b901d52 */
[----:B------:R-:W-:Y:S01]  /*1ba0*/  UIADD3 UR4, UR5, 0x4000, URZ ;  /* 0x0000400005047890 */ /* 0x000fe2000fffe03f */
[----:B------:R-:W-:-:S02]  /*1bb0*/  LOP3.LUT P1, RZ, R2, 0x2, RZ, 0xc0, !PT ;  /* 0x0000000202ff7812 */ /* 0x000fc4000782c0ff */
[----:B------:R-:W-:Y:S03]  /*1bc0*/  LDGSTS.E.BYPASS.LTC128B.128 [R165+0x1000], desc[UR18][R14.64] ;  /* 0x010000000ea57fae */ /* 0x000fe6000b901d52 */
[----:B------:R-:W-:Y:S01]  /*1bd0*/  LEA R157, R0, UR4, 0x1 ;  /* 0x00000004009d7c11 */ /* 0x000fe2000f8e08ff */
[----:B------:R-:W-:Y:S04]  /*1be0*/  LDGSTS.E.BYPASS.LTC128B.128 [R165+0x3000], desc[UR18][R14.64+0x80] ;  /* 0x030000800ea57fae */ /* 0x000fe8000b901d52 */
[----:B------:R-:W-:Y:S01]  /*1bf0*/  LDGSTS.E.BYPASS.LTC128B.128 [R165+0x1800], desc[UR18][R20.64] ;  /* 0x0180000014a57fae */ /* 0x000fe2000b901d52 */
[----:B------:R-:W-:-:S03]  /*1c00*/  VIADD R155, R157, 0x20 ;  /* 0x000000209d9b7836 */ /* 0x000fc60000000000 */
[----:B------:R-:W-:Y:S01]  /*1c10*/  LDGSTS.E.BYPASS.LTC128B.128 [R165+0x3800], desc[UR18][R20.64+0x80] ;  /* 0x0380008014a57fae */ /* 0x000fe2000b901d52 */
[----:B-1----:R-:W-:-:S03]  /*1c20*/  IMAD.SHL.U32 R8, R2, 0x40, RZ ;  /* 0x0000004002087824 */ /* 0x002fc600078e00ff */
[----:B------:R-:W-:Y:S01]  /*1c30*/  LDGSTS.E.BYPASS.LTC128B.128 [R165+0x4000], desc[UR18][R162.64] ;  /* 0x04000000a2a57fae */ /* 0x000fe2000b901d52 */
[----:B------:R-:W-:-:S03]  /*1c40*/  IMAD.SHL.U32 R9, R3, 0x40, RZ ;  /* 0x0000004003097824 */ /* 0x000fc600078e00ff */
[----:B------:R-:W-:Y:S01]  /*1c50*/  LDGSTS.E.BYPASS.LTC128B.128 [R165+0x6000], desc[UR18][R162.64+0x80] ;  /* 0x06000080a2a57fae */ /* 0x000fe2000b901d52 */
[----:B------:R-:W-:Y:S02]  /*1c60*/  LOP3.LUT R4, R8, 0x1c0, RZ, 0xc0, !PT ;  /* 0x000001c008047812 */ /* 0x000fe400078ec0ff */
[----:B--2---:R-:W-:Y:S01]  /*1c70*/  IADD3 R12, P0, R18, UR15, RZ ;  /* 0x0000000f120c7c10 */ /* 0x004fe2000ff1e0ff */
[----:B------:R-:W-:Y:S01]  /*1c80*/  LDGSTS.E.BYPASS.LTC128B.128 [R165+0x4800], desc[UR18][R16.64] ;  /* 0x0480000010a57fae */ /* 0x000fe2000b901d52 */
[----:B------:R-:W-:Y:S02]  /*1c90*/  LOP3.LUT R7, R4, 0x8, R7, 0xf8, !PT ;  /* 0x0000000804077812 */ /* 0x000fe400078ef807 */
[----:B------:R-:W-:Y:S01]  /*1ca0*/  IADD3.X R13, R19, UR14, RZ, P0, !PT ;  /* 0x0000000e130d7c10 */ /* 0x000fe200087fe4ff */
[----:B------:R-:W-:Y:S01]  /*1cb0*/  LDGSTS.E.BYPASS.LTC128B.128 [R165+0x6800], desc[UR18][R16.64+0x80] ;  /* 0x0680008010a57fae */ /* 0x000fe2000b901d52 */
[C---:B------:R-:W-:Y:S01]  /*1cc0*/  LEA R160, P0, R24.reuse, UR12, 0x1 ;  /* 0x0000000c18a07c11 */ /* 0x040fe2000f8008ff */
[----:B------:R-:W-:Y:S01]  /*1cd0*/  USHF.L.U32 UR12, UR10, 0x5, URZ ;  /* 0x000000050a0c7899 */ /* 0x000fe2000800063f */
[----:B------:R-:W-:Y:S01]  /*1ce0*/  SHF.R.U32.HI R4, RZ, 0x3, R4 ;  /* 0x00000003ff047819 */ /* 0x000fe20000011604 */
[----:B------:R-:W-:Y:S01]  /*1cf0*/  LDGSTS.E.BYPASS.LTC128B.128 [R165+0x5000], desc[UR18][R18.64] ;  /* 0x0500000012a57fae */ /* 0x000fe2000b901d52 */
[----:B------:R-:W-:-:S02]  /*1d00*/  LEA.HI.X R161, R24, UR13, R161, 0x1, P0 ;  /* 0x0000000d18a17c11 */ /* 0x000fc400080f0ca1 */
[----:B------:R-:W-:Y:S01]  /*1d10*/  LOP3.LUT R3, R7, R4, RZ, 0x3c, !PT ;  /* 0x0000000407037212 */ /* 0x000fe200078e3cff */
[----:B------:R-:W-:Y:S01]  /*1d20*/  LDGSTS.E.BYPASS.LTC128B.128 [R165+0x7000], desc[UR18][R18.64+0x80] ;  /* 0x0700008012a57fae */ /* 0x000fe2000b901d52 */
[----:B------:R-:W-:Y:S02]  /*1d30*/  IADD3 R8, P0, R160, UR12, RZ ;  /* 0x0000000ca0087c10 */ /* 0x000fe4000ff1e0ff */
[----:B------:R-:W-:Y:S01]  /*1d40*/  SHF.R.S32.HI R7, RZ, 0x5, R29 ;  /* 0x00000005ff077819 */ /* 0x000fe2000001141d */
[----:B------:R-:W-:Y:S01]  /*1d50*/  LDGSTS.E.BYPASS.LTC128B.128 [R165+0x5800], desc[UR18][R12.64] ;  /* 0x058000000ca57fae */ /* 0x000fe2000b901d52 */
[----:B------:R-:W-:Y:S02]  /*1d60*/  LOP3.LUT R4, R9, 0xfffffe00, RZ, 0xc0, !PT ;  /* 0xfffffe0009047812 */ /* 0x000fe400078ec0ff */
[----:B------:R-:W-:Y:S01]  /*1d70*/  IADD3.X R9, R161, UR11, RZ, P0, !PT ;  /* 0x0000000ba1097c10 */ /* 0x000fe200087fe4ff */
[----:B------:R1:W-:Y:S02]  /*1d80*/  LDGSTS.E.BYPASS.LTC128B.128 [R165+0x7800], desc[UR18][R12.64+0x80] ;  /* 0x078000800ca57fae */ /* 0x0003e4000b901d52 */
[----:B------:R-:W-:-:S02]  /*1d90*/  IMAD R158, R7, 0x400, R4 ;  /* 0x00000400079e7824 */ /* 0x000fc400078e0204 */
[----:B------:R-:W0:Y:S02]  /*1da0*/  LDGDEPBAR ;  /* 0x00000000000079af */ /* 0x000e240000000000 */
[----:B------:R-:W-:-:S05]  /*1db0*/  IMAD.IADD R158, R158, 0x1, R3 ;  /* 0x000000019e9e7824 */ /* 0x000fca00078e0203 */
[----:B------:R-:W-:Y:S02]  /*1dc0*/  LEA R158, R158, UR5, 0x1 ;  /* 0x000000059e9e7c11 */ /* 0x000fe4000f8e08ff */
[----:B-1----:R-:W-:Y:S01]  /*1dd0*/  IADD3 R12, P0, R8, UR12, RZ ;  /* 0x0000000c080c7c10 */ /* 0x002fe2000ff1e0ff */
[----:B------:R-:W-:-:S04]  /*1de0*/  DEPBAR.LE SB0, 0x0 ;  /* 0x000080000000791a */ /* 0x000fc80000000000 */
[----:B------:R-:W-:Y:S01]  /*1df0*/  BAR.SYNC.DEFER_BLOCKING 0x0 ;  /* 0x0000000000007b1d */ /* 0x000fe20000010000 */
[----:B------:R-:W-:Y:S02]  /*1e00*/  IADD3.X R13, R9, UR11, RZ, P0, !PT ;  /* 0x0000000b090d7c10 */ /* 0x000fe400087fe4ff */
[----:B------:R-:W-:-:S04]  /*1e10*/  IADD3 R10, P0, R12, UR12, RZ ;  /* 0x0000000c0c0a7c10 */ /* 0x000fc8000ff1e0ff */
[----:B------:R-:W-:Y:S02]  /*1e20*/  IADD3.X R11, R13, UR11, RZ, P0, !PT ;  /* 0x0000000b0d0b7c10 */ /* 0x000fe400087fe4ff */
[----:B------:R-:W-:-:S13]  /*1e30*/  LOP3.LUT P0, RZ, R5, 0x2, RZ, 0xc0, !PT ;  /* 0x0000000205ff7812 */ /* 0x000fda000780c0ff */
[----:B------:R-:W-:Y:S01]  /*1e40*/  @P0 VIADD R155, R157, 0xffffffe0 ;  /* 0xffffffe09d9b0836 */ /* 0x000fe20000000000 */
[----:B------:R-:W-:Y:S01]  /*1e50*/  LOP3.LUT P0, RZ, R5, 0x4, RZ, 0xc0, !PT ;  /* 0x0000000405ff7812 */ /* 0x000fe2000780c0ff */
[----:B------:R-:W-:Y:S01]  /*1e60*/  @!PT LDS RZ, [RZ] ;  /* 0x00000000fffff984 */ /* 0x000fe20000000800 */
[----:B------:R-:W-:Y:S01]  /*1e70*/  @!PT LDS RZ, [RZ] ;  /* 0x00000000fffff984 */ /* 0x000fe20000000800 */
[----:B------:R-:W-:Y:S01]  /*1e80*/  @!PT LDS RZ, [RZ] ;  /* 0x00000000fffff984 */ /* 0x000fe20000000800 */
[----:B------:R-:W-:Y:S01]  /*1e90*/  LDGSTS.E.BYPASS.LTC128B.128 [R165+0x8000], desc[UR18][R160.64] ;  /* 0x08000000a0a57fae */ /* 0x000fe2000b901d52 */
[----:B------:R-:W-:Y:S02]  /*1ea0*/  IMAD.MOV.U32 R5, RZ, RZ, 0x40 ;  /* 0x00000040ff057424 */ /* 0x000fe400078e00ff */
[C---:B------:R-:W-:Y:S01]  /*1eb0*/  VIADD R147, R155.reuse, 0x800 ;  /* 0x000008009b937836 */ /* 0x040fe20000000000 */
[----:B------:R-:W-:Y:S01]  /*1ec0*/  LDGSTS.E.BYPASS.LTC128B.128 [R165+0xa000], desc[UR18][R160.64+0x80] ;  /* 0x0a000080a0a57fae */ /* 0x000fe2000b901d52 */
[C---:B------:R-:W-:Y:S02]  /*1ed0*/  VIADD R146, R155.reuse, 0x1000 ;  /* 0x000010009b927836 */ /* 0x040fe40000000000 */
[C---:B------:R-:W-:Y:S01]  /*1ee0*/  VIADD R145, R155.reuse, 0x1800 ;  /* 0x000018009b917836 */ /* 0x040fe20000000000 */
[----:B------:R-:W-:Y:S01]  /*1ef0*/  LDGSTS.E.BYPASS.LTC128B.128 [R165+0x8800], desc[UR18][R8.64] ;  /* 0x0880000008a57fae */ /* 0x000fe2000b901d52 */
[----:B------:R-:W-:-:S02]  /*1f00*/  VIADD R143, R155, 0x2000 ;  /* 0x000020009b8f7836 */ /* 0x000fc40000000000 */
[C---:B------:R-:W-:Y:S01]  /*1f10*/  VIADD R142, R155.reuse, 0x2800 ;  /* 0x000028009b8e7836 */ /* 0x040fe20000000000 */
[----:B------:R1:W-:Y:S01]  /*1f20*/  LDGSTS.E.BYPASS.LTC128B.128 [R165+0xa800], desc[UR18][R8.64+0x80] ;  /* 0x0a80008008a57fae */ /* 0x0003e2000b901d52 */
[C---:B------:R-:W-:Y:S02]  /*1f30*/  VIADD R141, R155.reuse, 0x3000 ;  /* 0x000030009b8d7836 */ /* 0x040fe40000000000 */
[----:B------:R-:W-:Y:S01]  /*1f40*/  VIADD R140, R155, 0x3800 ;  /* 0x000038009b8c7836 */ /* 0x000fe20000000000 */
[----:B------:R-:W-:Y:S04]  /*1f50*/  LDGSTS.E.BYPASS.LTC128B.128 [R165+0x9000], desc[UR18][R12.64] ;  /* 0x090000000ca57fae */ /* 0x000fe8000b901d52 */
[----:B------:R2:W-:Y:S04]  /*1f60*/  LDGSTS.E.BYPASS.LTC128B.128 [R165+0xb000], desc[UR18][R12.64+0x80] ;  /* 0x0b0000800ca57fae */ /* 0x0005e8000b901d52 */
[----:B------:R-:W-:Y:S04]  /*1f70*/  LDGSTS.E.BYPASS.LTC128B.128 [R165+0x9800], desc[UR18][R10.64] ;  /* 0x098000000aa57fae */ /* 0x000fe8000b901d52 */
[----:B------:R3:W-:Y:S04]  /*1f80*/  LDGSTS.E.BYPASS.LTC128B.128 [R165+0xb800], desc[UR18][R10.64+0x80] ;  /* 0x0b8000800aa57fae */ /* 0x0007e8000b901d52 */
[----:B------:R-:W-:Y:S04]  /*1f90*/  LDSM.16.M88.4 R24, [R158] ;  /* 0x000000009e18783b */ /* 0x000fe80000000200 */
[----:B------:R-:W4:Y:S01]  /*1fa0*/  LDSM.16.M88.4 R44, [R31+0x4800] ;  /* 0x004800001f2c783b */ /* 0x000f220000000200 */
[----:B-1----:R-:W-:-:S03]  /*1fb0*/  IMAD.MOV.U32 R8, RZ, RZ, 0x20 ;  /* 0x00000020ff087424 */ /* 0x002fc600078e00ff */
[----:B------:R-:W3:Y:S04]  /*1fc0*/  LDSM.16.M88.4 R76, [R31+0x4000] ;  /* 0x004000001f4c783b */ /* 0x000ee80000000200 */
[----:B------:R-:W1:Y:S01]  /*1fd0*/  LDSM.16.M88.4 R36, [R31+0x5000] ;  /* 0x005000001f24783b */ /* 0x000e620000000200 */
[----:B------:R-:W-:Y:S02]  /*1fe0*/  SEL R0, R8, 0xffffffe0, !P1 ;  /* 0xffffffe008007807 */ /* 0x000fe40004800000 */
[----:B------:R-:W-:Y:S01]  /*1ff0*/  LOP3.LUT P1, RZ, R2, 0x4, RZ, 0xc0, !PT ;  /* 0x0000000402ff7812 */ /* 0x000fe2000782c0ff */
[----:B--2---:R-:W2:Y:S01]  /*2000*/  LDSM.16.M88.4 R12, [R31+0x5800] ;  /* 0x005800001f0c783b */ /* 0x004ea20000000200 */
[C---:B------:R-:W-:Y:S01]  /*2010*/  SEL R2, R5.reuse, 0xffffffc0, !P0 ;  /* 0xffffffc005027807 */ /* 0x040fe20004000000 */
[----:B------:R-:W-:Y:S01]  /*2020*/  IMAD.IADD R156, R158, 0x1, R0 ;  /* 0x000000019e9c7824 */ /* 0x000fe200078e0200 */
[----:B------:R-:W-:Y:S01]  /*2030*/  SEL R5, R5, 0xffffffc0, !P1 ;  /* 0xffffffc005057807 */ /* 0x000fe20004800000 */
[----:B------:R-:W-:Y:S02]  /*2040*/  LDSM.16.M88.4 R60, [R155+0x800] ;  /* 0x000800009b3c783b */ /* 0x000fe40000000200 */
[----:B------:R-:W-:-:S02]  /*2050*/  IMAD.IADD R153, R157, 0x1, R2 ;  /* 0x000000019d997824 */ /* 0x000fc400078e0202 */
[----:B------:R-:W5:Y:S01]  /*2060*/  LDSM.16.M88.4 R64, [R156] ;  /* 0x000000009c40783b */ /* 0x000f620000000200 */
[----:B------:R-:W-:Y:S02]  /*2070*/  IMAD.IADD R154, R158, 0x1, R5 ;  /* 0x000000019e9a7824 */ /* 0x000fe400078e0205 */
[----:B------:R-:W-:Y:S01]  /*2080*/  IMAD.IADD R144, R2, 0x1, R155 ;  /* 0x0000000102907824 */ /* 0x000fe200078e029b */
[----:B------:R-:W5:Y:S01]  /*2090*/  LDSM.16.M88.4 R52, [R155+0x1800] ;  /* 0x001800009b34783b */ /* 0x000f620000000200 */
[----:B------:R-:W-:Y:S01]  /*20a0*/  IMAD.IADD R152, R156, 0x1, R5 ;  /* 0x000000019c987824 */ /* 0x000fe200078e0205 */
[----:B------:R-:W-:Y:S02]  /*20b0*/  SHF.R.S32.HI R2, RZ, 0x1f, R29 ;  /* 0x0000001fff027819 */ /* 0x000fe4000001141d */
[----:B------:R-:W5:Y:S02]  /*20c0*/  LDSM.16.M88.4 R68, [R155] ;  /* 0x000000009b44783b */ /* 0x000f640000000200 */
[----:B------:R-:W-:-:S02]  /*20d0*/  LEA.HI R2, R2, R7, RZ, 0x2 ;  /* 0x0000000702027211 */ /* 0x000fc400078f10ff */
[----:B------:R-:W-:Y:S04]  /*20e0*/  LDSM.16.M88.4 R20, [R154] ;  /* 0x000000009a14783b */ /* 0x000fe80000000200 */
[----:B------:R-:W-:Y:S01]  /*20f0*/  LDSM.16.M88.4 R56, [R155+0x1000] ;  /* 0x001000009b38783b */ /* 0x000fe20000000200 */
[C---:B----4-:R-:W-:Y:S03]  /*2100*/  HMMA.16816.F32.BF16 R48, R24.reuse, R44, RZ ;  /* 0x0000002c1830723c */ /* 0x050fe600000418ff */
[----:B------:R-:W-:Y:S04]  /*2110*/  LDSM.16.M88.4 R16, [R153] ;  /* 0x000000009910783b */ /* 0x000fe80000000200 */
[----:B------:R-:W-:Y:S01]  /*2120*/  LDSM.16.M88.4 R72, [R152] ;  /* 0x000000009848783b */ /* 0x000fe20000000200 */
[C---:B---3--:R-:W-:Y:S03]  /*2130*/  HMMA.16816.F32.BF16 R8, R24.reuse, R76, RZ ;  /* 0x0000004c1808723c */ /* 0x048fe600000418ff */
[----:B------:R-:W-:Y:S03]  /*2140*/  LDSM.16.M88.4 R84, [R153+0x1000] ;  /* 0x001000009954783b */ /* 0x000fe60000000200 */
[C---:B-1----:R-:W-:Y:S01]  /*2150*/  HMMA.16816.F32.BF16 R40, R24.reuse, R36, RZ ;  /* 0x000000241828723c */ /* 0x042fe200000418ff */
[----:B------:R-:W-:Y:S04]  /*2160*/  LDSM.16.M88.4 R80, [R153+0x1800] ;  /* 0x001800009950783b */ /* 0x000fe80000000200 */
[----:B------:R-:W0:Y:S01]  /*2170*/  LDGDEPBAR ;  /* 0x00000000000079af */ /* 0x000e220000000000 */
[C---:B------:R-:W-:Y:S06]  /*2180*/  HMMA.16816.F32.BF16 R76, R24.reuse, R78, RZ ;  /* 0x0000004e184c723c */ /* 0x040fec00000418ff */
[C---:B------:R-:W-:Y:S06]  /*2190*/  HMMA.16816.F32.BF16 R44, R24.reuse, R46, RZ ;  /* 0x0000002e182c723c */ /* 0x040fec00000418ff */
[C---:B------:R-:W-:Y:S06]  /*21a0*/  HMMA.16816.F32.BF16 R36, R24.reuse, R38, RZ ;  /* 0x000000261824723c */ /* 0x040fec00000418ff */
[C---:B--2---:R-:W-:Y:S06]  /*21b0*/  HMMA.16816.F32.BF16 R32, R24.reuse, R12, RZ ;  /* 0x0000000c1820723c */ /* 0x044fec00000418ff */
[----:B------:R-:W-:Y:S01]  /*21c0*/  HMMA.16816.F32.BF16 R24, R24, R14, RZ ;  /* 0x0000000e1818723c */ /* 0x000fe200000418ff */
[----:B------:R-:W1:Y:S05]  /*21d0*/  LDSM.16.M88.4 R12, [R153+0x800] ;  /* 0x00080000990c783b */ /* 0x000e6a0000000200 */
[C---:B-----5:R-:W-:Y:S06]  /*21e0*/  HMMA.16816.F32.BF16 R48, R64.reuse, R60, R48 ;  /* 0x0000003c4030723c */ /* 0x060fec0000041830 */
[C---:B------:R-:W-:Y:S01]  /*21f0*/  HMMA.16816.F32.BF16 R44, R64.reuse, R62, R44 ;  /* 0x0000003e402c723c */ /* 0x040fe2000004182c */
[----:B------:R-:W-:Y:S05]  /*2200*/  LDSM.16.M88.4 R60, [R144+0x1000] ;  /* 0x00100000903c783b */ /* 0x000fea0000000200 */
[C---:B------:R-:W-:Y:S06]  /*2210*/  HMMA.16816.F32.BF16 R32, R64.reuse, R52, R32 ;  /* 0x000000344020723c */ /* 0x040fec0000041820 */
[C---:B------:R-:W-:Y:S06]  /*2220*/  HMMA.16816.F32.BF16 R8, R64.reuse, R68, R8 ;  /* 0x000000444008723c */ /* 0x040fec0000041808 */
[C---:B------:R-:W-:Y:S01]  /*2230*/  HMMA.16816.F32.BF16 R76, R64.reuse, R70, R76 ;  /* 0x00000046404c723c */ /* 0x040fe2000004184c */
[----:B------:R-:W-:Y:S05]  /*2240*/  LDSM.16.M88.4 R68, [R144] ;  /* 0x000000009044783b */ /* 0x000fea0000000200 */
[----:B------:R-:W-:Y:S01]  /*2250*/  HMMA.16816.F32.BF16 R52, R64, R54, R24 ;  /* 0x000000364034723c */ /* 0x000fe20000041818 */
[----:B------:R-:W2:Y:S05]  /*2260*/  LDSM.16.M88.4 R24, [R144+0x800] ;  /* 0x000800009018783b */ /* 0x000eaa0000000200 */
[----:B-1----:R-:W-:Y:S06]  /*2270*/  HMMA.16816.F32.BF16 R48, R20, R12, R48 ;  /* 0x0000000c1430723c */ /* 0x002fec0000041830 */
[C---:B------:R-:W-:Y:S06]  /*2280*/  HMMA.16816.F32.BF16 R40, R64.reuse, R56, R40 ;  /* 0x000000384028723c */ /* 0x040fec0000041828 */
[----:B------:R-:W-:Y:S01]  /*2290*/  HMMA.16816.F32.BF16 R36, R64, R58, R36 ;  /* 0x0000003a4024723c */ /* 0x000fe20000041824 */
[----:B------:R-:W-:Y:S04]  /*22a0*/  LDSM.16.M88.4 R64, [R158+0x2000] ;  /* 0x002000009e40783b */ /* 0x000fe80000000200 */
[----:B------:R-:W-:Y:S01]  /*22b0*/  LDSM.16.M88.4 R56, [R144+0x1800] ;  /* 0x001800009038783b */ /* 0x000fe20000000200 */
[C---:B------:R-:W-:Y:S03]  /*22c0*/  HMMA.16816.F32.BF16 R44, R20.reuse, R14, R44 ;  /* 0x0000000e142c723c */ /* 0x040fe6000004182c */
[----:B------:R-:W1:Y:S03]  /*22d0*/  LDSM.16.M88.4 R12, [R31+0x6800] ;  /* 0x006800001f0c783b */ /* 0x000e660000000200 */
[C---:B------:R-:W-:Y:S06]  /*22e0*/  HMMA.16816.F32.BF16 R8, R20.reuse, R16, R8 ;  /* 0x000000101408723c */ /* 0x040fec0000041808 */
[----:B------:R-:W-:Y:S01]  /*22f0*/  HMMA.16816.F32.BF16 R76, R20, R18, R76 ;  /* 0x00000012144c723c */ /* 0x000fe2000004184c */
[----:B------:R-:W3:Y:S05]  /*2300*/  LDSM.16.M88.4 R16, [R31+0x6000] ;  /* 0x006000001f10783b */ /* 0x000eea0000000200 */
[----:B--2---:R-:W-:Y:S06]  /*2310*/  HMMA.16816.F32.BF16 R48, R72, R24, R48 ;  /* 0x000000184830723c */ /* 0x004fec0000041830 */
[C---:B------:R-:W-:Y:S06]  /*2320*/  HMMA.16816.F32.BF16 R40, R20.reuse, R84, R40 ;  /* 0x000000541428723c */ /* 0x040fec0000041828 */
[----:B------:R-:W-:Y:S06]  /*2330*/  HMMA.16816.F32.BF16 R36, R20, R86, R36 ;  /* 0x000000561424723c */ /* 0x000fec0000041824 */
[C---:B------:R-:W-:Y:S01]  /*2340*/  HMMA.16816.F32.BF16 R44, R72.reuse, R26, R44 ;  /* 0x0000001a482c723c */ /* 0x040fe2000004182c */
[----:B------:R-:W-:Y:S05]  /*2350*/  LDSM.16.M88.4 R24, [R155+0x2800] ;  /* 0x002800009b18783b */ /* 0x000fea0000000200 */
[C---:B------:R-:W-:Y:S06]  /*2360*/  HMMA.16816.F32.BF16 R8, R72.reuse, R68, R8 ;  /* 0x000000444808723c */ /* 0x040fec0000041808 */
[----:B------:R-:W-:Y:S01]  /*2370*/  HMMA.16816.F32.BF16 R84, R72, R70, R76 ;  /* 0x000000464854723c */ /* 0x000fe2000004184c */
[----:B------:R-:W2:Y:S04]  /*2380*/  LDSM.16.M88.4 R76, [R156+0x2000] ;  /* 0x002000009c4c783b */ /* 0x000ea80000000200 */
[----:B------:R-:W-:Y:S01]  /*2390*/  LDSM.16.M88.4 R68, [R155+0x2000] ;  /* 0x002000009b44783b */ /* 0x000fe20000000200 */
[C---:B------:R-:W-:Y:S06]  /*23a0*/  HMMA.16816.F32.BF16 R32, R20.reuse, R80, R32 ;  /* 0x000000501420723c */ /* 0x040fec0000041820 */
[----:B------:R-:W-:Y:S01]  /*23b0*/  HMMA.16816.F32.BF16 R52, R20, R82, R52 ;  /* 0x000000521434723c */ /* 0x000fe20000041834 */
[----:B------:R-:W4:Y:S04]  /*23c0*/  LDSM.16.M88.4 R80, [R31+0x7000] ;  /* 0x007000001f50783b */ /* 0x000f280000000200 */
[----:B------:R5:W4:Y:S01]  /*23d0*/  LDSM.16.M88.4 R20, [R31+0x7800] ;  /* 0x007800001f14783b */ /* 0x000b220000000200 */
[----:B-1----:R-:W-:Y:S06]  /*23e0*/  HMMA.16816.F32.BF16 R48, R64, R12, R48 ;  /* 0x0000000c4030723c */ /* 0x002fec0000041830 */
[C---:B------:R-:W-:Y:S06]  /*23f0*/  HMMA.16816.F32.BF16 R40, R72.reuse, R60, R40 ;  /* 0x0000003c4828723c */ /* 0x040fec0000041828 */
[----:B------:R-:W-:Y:S01]  /*2400*/  HMMA.16816.F32.BF16 R36, R72, R62, R36 ;  /* 0x0000003e4824723c */ /* 0x000fe20000041824 */
[----:B------:R-:W-:Y:S05]  /*2410*/  LDSM.16.M88.4 R60, [R155+0x3800] ;  /* 0x003800009b3c783b */ /* 0x000fea0000000200 */
[----:B------:R-:W-:Y:S01]  /*2420*/  HMMA.16816.F32.BF16 R44, R64, R14, R44 ;  /* 0x0000000e402c723c */ /* 0x000fe2000004182c */
[----:B------:R-:W-:Y:S01]  /*2430*/  LDSM.16.M88.4 R12, [R153+0x2800] ;  /* 0x00280000990c783b */ /* 0x000fe20000000200 */
[----:B-----5:R-:W-:-:S04]  /*2440*/  LOP3.LUT R31, R29, 0xffffffe0, RZ, 0xc0, !PT ;  /* 0xffffffe01d1f7812 */ /* 0x020fc800078ec0ff */
[----:B---3--:R-:W-:Y:S01]  /*2450*/  HMMA.16816.F32.BF16 R8, R64, R16, R8 ;  /* 0x000000104008723c */ /* 0x008fe20000041808 */
[C---:B------:R-:W-:Y:S02]  /*2460*/  IMAD.IADD R31, R6.reuse, 0x1, -R31 ;  /* 0x00000001061f7824 */ /* 0x040fe400078e0a1f */
[----:B------:R-:W-:-:S03]  /*2470*/  IMAD.SHL.U32 R6, R6, 0x2, RZ ;  /* 0x0000000206067824 */ /* 0x000fc600078e00ff */
[----:B------:R-:W-:Y:S01]  /*2480*/  HMMA.16816.F32.BF16 R84, R64, R18, R84 ;  /* 0x000000124054723c */ /* 0x000fe20000041854 */
[----:B------:R-:W1:Y:S01]  /*2490*/  LDSM.16.M88.4 R16, [R154+0x2000] ;  /* 0x002000009a10783b */ /* 0x000e620000000200 */
[----:B------:R-:W-:-:S04]  /*24a0*/  SHF.R.S32.HI R168, RZ, 0x1f, R31 ;  /* 0x0000001fffa87819 */ /* 0x000fc8000001141f */
[----:B------:R-:W-:Y:S01]  /*24b0*/  HMMA.16816.F32.BF16 R32, R72, R56, R32 ;  /* 0x000000384820723c */ /* 0x000fe20000041820 */
[----:B------:R-:W-:-:S04]  /*24c0*/  LEA.HI R168, R168, R31, RZ, 0x2 ;  /* 0x0000001fa8a87211 */ /* 0x000fc800078f10ff */
[----:B------:R-:W-:Y:S01]  /*24d0*/  SHF.R.S32.HI R168, RZ, 0x2, R168 ;  /* 0x00000002ffa87819 */ /* 0x000fe200000114a8 */
[----:B------:R-:W-:Y:S01]  /*24e0*/  HMMA.16816.F32.BF16 R52, R72, R58, R52 ;  /* 0x0000003a4834723c */ /* 0x000fe20000041834 */
[----:B------:R-:W3:Y:S04]  /*24f0*/  LDSM.16.M88.4 R72, [R155+0x3000] ;  /* 0x003000009b48783b */ /* 0x000ee80000000200 */
[----:B------:R-:W5:Y:S01]  /*2500*/  LDSM.16.M88.4 R56, [R153+0x2000] ;  /* 0x002000009938783b */ /* 0x000f620000000200 */
[----:B--2---:R-:W-:Y:S06]  /*2510*/  HMMA.16816.F32.BF16 R48, R76, R24, R48 ;  /* 0x000000184c30723c */ /* 0x004fec0000041830 */
[C---:B----4-:R-:W-:Y:S06]  /*2520*/  HMMA.16816.F32.BF16 R40, R64.reuse, R80, R40 ;  /* 0x000000504028723c */ /* 0x050fec0000041828 */
[----:B------:R-:W-:Y:S06]  /*2530*/  HMMA.16816.F32.BF16 R36, R64, R82, R36 ;  /* 0x000000524024723c */ /* 0x000fec0000041824 */
[C---:B------:R-:W-:Y:S01]  /*2540*/  HMMA.16816.F32.BF16 R44, R76.reuse, R26, R44 ;  /* 0x0000001a4c2c723c */ /* 0x040fe2000004182c */
[----:B------:R-:W2:Y:S05]  /*2550*/  LDSM.16.M88.4 R24, [R153+0x3000] ;  /* 0x003000009918783b */ /* 0x000eaa0000000200 */
[C---:B------:R-:W-:Y:S06]  /*2560*/  HMMA.16816.F32.BF16 R8, R76.reuse, R68, R8 ;  /* 0x000000444c08723c */ /* 0x040fec0000041808 */
[----:B------:R-:W-:Y:S06]  /*2570*/  HMMA.16816.F32.BF16 R84, R76, R70, R84 ;  /* 0x000000464c54723c */ /* 0x000fec0000041854 */
[C---:B------:R-:W-:Y:S06]  /*2580*/  HMMA.16816.F32.BF16 R32, R64.reuse, R20, R32 ;  /* 0x000000144020723c */ /* 0x040fec0000041820 */
[----:B------:R-:W-:Y:S01]  /*2590*/  HMMA.16816.F32.BF16 R52, R64, R22, R52 ;  /* 0x000000164034723c */ /* 0x000fe20000041834 */
[----:B------:R-:W-:Y:S04]  /*25a0*/  LDSM.16.M88.4 R20, [R152+0x2000] ;  /* 0x002000009814783b */ /* 0x000fe80000000200 */
[----:B------:R-:W4:Y:S01]  /*25b0*/  LDSM.16.M88.4 R64, [R144+0x2000] ;  /* 0x002000009040783b */ /* 0x000f220000000200 */
[----:B-1----:R-:W-:Y:S06]  /*25c0*/  HMMA.16816.F32.BF16 R48, R16, R12, R48 ;  /* 0x0000000c1030723c */ /* 0x002fec0000041830 */
[----:B---3--:R-:W-:Y:S01]  /*25d0*/  HMMA.16816.F32.BF16 R40, R76, R72, R40 ;  /* 0x000000484c28723c */ /* 0x008fe20000041828 */
[----:B------:R-:W-:-:S05]  /*25e0*/  IMAD R13, R7, 0x10, R88 ;  /* 0x00000010070d7824 */ /* 0x000fca00078e0258 */
[----:B------:R-:W-:Y:S01]  /*25f0*/  HMMA.16816.F32.BF16 R36, R76, R74, R36 ;  /* 0x0000004a4c24723c */ /* 0x000fe20000041824 */
[----:B------:R-:W-:-:S04]  /*2600*/  IADD3 R31, R13, 0x1, R168 ;  /* 0x000000010d1f7810 */ /* 0x000fc80007ffe0a8 */
[----:B------:R-:W-:Y:S01]  /*2610*/  IADD3 R31, R30, -UR17, R31 ;  /* 0x800000111e1f7c10 */ /* 0x000fe2000fffe01f */
[C---:B------:R-:W-:Y:S01]  /*2620*/  HMMA.16816.F32.BF16 R44, R16.reuse, R14, R44 ;  /* 0x0000000e102c723c */ /* 0x040fe2000004182c */
[----:B------:R-:W1:Y:S03]  /*2630*/  LDSM.16.M88.4 R12, [R153+0x3800] ;  /* 0x00380000990c783b */ /* 0x000e660000000200 */
[----:B------:R-:W-:Y:S02]  /*2640*/  VIADD R31, R31, UR16 ;  /* 0x000000101f1f7c36 */ /* 0x000fe40008000000 */
[C---:B-----5:R-:W-:Y:S06]  /*2650*/  HMMA.16816.F32.BF16 R8, R16.reuse, R56, R8 ;  /* 0x000000381008723c */ /* 0x060fec0000041808 */
[----:B------:R-:W-:Y:S01]  /*2660*/  HMMA.16816.F32.BF16 R84, R16, R58, R84 ;  /* 0x0000003a1054723c */ /* 0x000fe20000041854 */
[----:B------:R-:W3:Y:S05]  /*2670*/  LDSM.16.M88.4 R56, [R144+0x2800] ;  /* 0x002800009038783b */ /* 0x000eea0000000200 */
[C---:B------:R-:W-:Y:S06]  /*2680*/  HMMA.16816.F32.BF16 R32, R76.reuse, R60, R32 ;  /* 0x0000003c4c20723c */ /* 0x040fec0000041820 */
[----:B------:R-:W-:Y:S01]  /*2690*/  HMMA.16816.F32.BF16 R52, R76, R62, R52 ;  /* 0x0000003e4c34723c */ /* 0x000fe20000041834 */
[----:B------:R-:W-:-:S04]  /*26a0*/  VIADD R60, R28, 0xffffffff ;  /* 0xffffffff1c3c7836 */ /* 0x000fc80000000000 */
[C---:B------:R-:W-:Y:S01]  /*26b0*/  IMAD.SHL.U32 R29, R60.reuse, 0x40, RZ ;  /* 0x000000403c1d7824 */ /* 0x040fe200078e00ff */
[----:B------:R-:W-:Y:S01]  /*26c0*/  ISETP.GT.AND P0, PT, R60, R159, PT ;  /* 0x0000009f3c00720c */ /* 0x000fe20003f04270 */
[C---:B--2---:R-:W-:Y:S01]  /*26d0*/  HMMA.16816.F32.BF16 R40, R16.reuse, R24, R40 ;  /* 0x000000181028723c */ /* 0x044fe20000041828 */
[----:B------:R-:W2:Y:S05]  /*26e0*/  LDSM.16.M88.4 R60, [R144+0x3000] ;  /* 0x00300000903c783b */ /* 0x000eaa0000000200 */
[----:B------:R-:W-:Y:S01]  /*26f0*/  HMMA.16816.F32.BF16 R36, R16, R26, R36 ;  /* 0x0000001a1024723c */ /* 0x000fe20000041824 */
[----:B------:R-:W5:Y:S01]  /*2700*/  LDSM.16.M88.4 R24, [R144+0x3800] ;  /* 0x003800009018783b */ /* 0x000f620000000200 */
[----:B------:R-:W-:-:S04]  /*2710*/  DEPBAR.LE SB0, 0x0 ;  /* 0x000080000000791a */ /* 0x000fc80000000000 */
[C---:B----4-:R-:W-:Y:S06]  /*2720*/  HMMA.16816.F32.BF16 R8, R20.reuse, R64, R8 ;  /* 0x000000401408723c */ /* 0x050fec0000041808 */
[----:B------:R-:W-:Y:S01]  /*2730*/  HMMA.16816.F32.BF16 R84, R20, R66, R84 ;  /* 0x000000421454723c */ /* 0x000fe20000041854 */
[----:B------:R-:W-:Y:S02]  /*2740*/  LOP3.LUT R65, R29, 0x6, R6, 0xf8, !PT ;  /* 0x000000061d417812 */ /* 0x000fe400078ef806 */
[C---:B------:R-:W-:Y:S02]  /*2750*/  VIMNMX R64, R31.reuse, R30, PT ;  /* 0x0000001e1f407248 */ /* 0x040fe40003fe0100 */
[----:B------:R-:W-:Y:S01]  /*2760*/  LOP3.LUT R6, R2, 0xfffffffc, RZ, 0xc0, !PT ;  /* 0xfffffffc02067812 */ /* 0x000fe200078ec0ff */
[----:B-1----:R-:W-:Y:S01]  /*2770*/  HMMA.16816.F32.BF16 R32, R16, R12, R32 ;  /* 0x0000000c1020723c */ /* 0x002fe20000041820 */
[----:B------:R-:W-:-:S02]  /*2780*/  VIADDMNMX R2, R31, 0x8, R30, PT ;  /* 0x000000081f027846 */ /* 0x000fc4000380011e */
[-C--:B------:R-:W-:Y:S01]  /*2790*/  ISETP.GE.AND P1, PT, R65, R64.reuse, PT ;  /* 0x000000404100720c */ /* 0x080fe20003f26270 */
[----:B------:R-:W-:Y:S01]  /*27a0*/  IMAD.IADD R169, R7, 0x1, -R6 ;  /* 0x0000000107a97824 */ /* 0x000fe200078e0a06 */
[C---:B------:R-:W-:Y:S01]  /*27b0*/  LOP3.LUT R31, R65.reuse, 0x1, RZ, 0xfc, !PT ;  /* 0x00000001411f7812 */ /* 0x040fe200078efcff */
[----:B---3--:R-:W-:Y:S01]  /*27c0*/  HMMA.16816.F32.BF16 R48, R20, R56, R48 ;  /* 0x000000381430723c */ /* 0x008fe20000041830 */
[----:B------:R-:W-:Y:S02]  /*27d0*/  LOP3.LUT R7, R65, 0x8, RZ, 0xfc, !PT ;  /* 0x0000000841077812 */ /* 0x000fe400078efcff */
[C---:B------:R-:W-:Y:S02]  /*27e0*/  ISETP.GE.AND P3, PT, R31.reuse, R64, PT ;  /* 0x000000401f00720c */ /* 0x040fe40003f66270 */
[----:B------:R-:W-:Y:S01]  /*27f0*/  ISETP.GE.AND P5, PT, R31, R2, PT ;  /* 0x000000021f00720c */ /* 0x000fe20003fa6270 */
[----:B------:R-:W-:Y:S01]  /*2800*/  HMMA.16816.F32.BF16 R52, R16, R14, R52 ;  /* 0x0000000e1034723c */ /* 0x000fe20000041834 */
[----:B------:R-:W-:-:S02]  /*2810*/  FSEL R30, R8, -INF , !P1 ;  /* 0xff800000081e7808 */ /* 0x000fc40004800000 */
[C---:B------:R-:W-:Y:S02]  /*2820*/  ISETP.GE.AND P1, PT, R65.reuse, R2, PT ;  /* 0x000000024100720c */ /* 0x040fe40003f26270 */
[----:B------:R-:W-:Y:S01]  /*2830*/  LOP3.LUT R31, R65, 0x9, RZ, 0xfc, !PT ;  /* 0x00000009411f7812 */ /* 0x000fe200078efcff */
[C---:B------:R-:W-:Y:S01]  /*2840*/  HMMA.16816.F32.BF16 R44, R20.reuse, R58, R44 ;  /* 0x0000003a142c723c */ /* 0x040fe2000004182c */
[C---:B------:R-:W-:Y:S02]  /*2850*/  ISETP.GE.AND P4, PT, R7.reuse, R64, PT ;  /* 0x000000400700720c */ /* 0x040fe40003f86270 */
[----:B------:R-:W-:Y:S02]  /*2860*/  ISETP.GE.AND P2, PT, R7, R2, PT ;  /* 0x000000020700720c */ /* 0x000fe40003f46270 */
[----:B------:R-:W-:Y:S01]  /*2870*/  FSEL R7, R10, -INF , !P1 ;  /* 0xff8000000a077808 */ /* 0x000fe20004800000 */
[----:B--2---:R-:W-:Y:S01]  /*2880*/  HMMA.16816.F32.BF16 R40, R20, R60, R40 ;  /* 0x0000003c1428723c */ /* 0x004fe20000041828 */
[----:B------:R-:W-:-:S02]  /*2890*/  FSEL R56, R9, -INF , !P3 ;  /* 0xff80000009387808 */ /* 0x000fc40005800000 */
[C---:B------:R-:W-:Y:S02]  /*28a0*/  ISETP.GE.AND P1, PT, R31.reuse, R64, PT ;  /* 0x000000401f00720c */ /* 0x040fe40003f26270 */
[----:B------:R-:W-:Y:S01]  /*28b0*/  ISETP.GE.AND P3, PT, R31, R2, PT ;  /* 0x000000021f00720c */ /* 0x000fe20003f66270 */
[C---:B------:R-:W-:Y:S01]  /*28c0*/  HMMA.16816.F32.BF16 R36, R20.reuse, R62, R36 ;  /* 0x0000003e1424723c */ /* 0x040fe20000041824 */
[----:B------:R-:W-:Y:S02]  /*28d0*/  LOP3.LUT R9, R65, 0x10, RZ, 0xfc, !PT ;  /* 0x0000001041097812 */ /* 0x000fe400078efcff */
[----:B------:R-:W-:Y:S02]  /*28e0*/  FSEL R31, R11, -INF , !P5 ;  /* 0xff8000000b1f7808 */ /* 0x000fe40006800000 */
[----:B------:R-:W-:Y:S01]  /*28f0*/  LOP3.LUT R11, R65, 0x11, RZ, 0xfc, !PT ;  /* 0x00000011410b7812 */ /* 0x000fe200078efcff */
[----:B-----5:R-:W-:Y:S01]  /*2900*/  HMMA.16816.F32.BF16 R32, R20, R24, R32 ;  /* 0x000000181420723c */ /* 0x020fe20000041820 */
[----:B------:R-:W-:-:S02]  /*2910*/  FSEL R84, R84, -INF , !P4 ;  /* 0xff80000054547808 */ /* 0x000fc40006000000 */
[C---:B------:R-:W-:Y:S02]  /*2920*/  ISETP.GE.AND P5, PT, R9.reuse, R64, PT ;  /* 0x000000400900720c */ /* 0x040fe40003fa6270 */
[----:B------:R-:W-:Y:S01]  /*2930*/  ISETP.GE.AND P4, PT, R9, R2, PT ;  /* 0x000000020900720c */ /* 0x000fe20003f86270 */
[----:B------:R-:W-:Y:S01]  /*2940*/  HMMA.16816.F32.BF16 R52, R20, R26, R52 ;  /* 0x0000001a1434723c */ /* 0x000fe20000041834 */
[----:B------:R-:W-:Y:S02]  /*2950*/  FSEL R57, R86, -INF , !P2 ;  /* 0xff80000056397808 */ /* 0x000fe40005000000 */
[----:B------:R-:W-:Y:S02]  /*2960*/  FSEL R12, R85, -INF , !P1 ;  /* 0xff800000550c7808 */ /* 0x000fe40004800000 */
[----:B------:R-:W-:Y:S01]  /*2970*/  LOP3.LUT R9, R65, 0x18, RZ, 0xfc, !PT ;  /* 0x0000001841097812 */ /* 0x000fe200078efcff */
[----:B------:R-:W-:Y:S01]  /*2980*/  BAR.SYNC.DEFER_BLOCKING 0x0 ;  /* 0x0000000000007b1d */ /* 0x000fe20000010000 */
[----:B------:R-:W-:-:S02]  /*2990*/  ISETP.GE.AND P2, PT, R11, R64, PT ;  /* 0x000000400b00720c */ /* 0x000fc40003f46270 */
[----:B------:R-:W-:Y:S02]  /*29a0*/  ISETP.GE.AND P1, PT, R11, R2, PT ;  /* 0x000000020b00720c */ /* 0x000fe40003f26270 */
[----:B------:R-:W-:Y:S02]  /*29b0*/  LOP3.LUT R11, R65, 0x19, RZ, 0xfc, !PT ;  /* 0x00000019410b7812 */ /* 0x000fe400078efcff */
[----:B------:R-:W-:Y:S02]  /*29c0*/  FSEL R87, R87, -INF , !P3 ;  /* 0xff80000057577808 */ /* 0x000fe40005800000 */
[----:B------:R-:W-:Y:S02]  /*29d0*/  FSEL R48, R48, -INF , !P5 ;  /* 0xff80000030307808 */ /* 0x000fe40006800000 */
[C---:B------:R-:W-:Y:S02]  /*29e0*/  ISETP.GE.AND P3, PT, R9.reuse, R64, PT ;  /* 0x000000400900720c */ /* 0x040fe40003f66270 */
[----:B------:R-:W-:-:S02]  /*29f0*/  ISETP.GE.AND P5, PT, R9, R2, PT ;  /* 0x000000020900720c */ /* 0x000fc40003fa6270 */
[----:B------:R-:W-:Y:S02]  /*2a00*/  FSEL R9, R50, -INF , !P4 ;  /* 0xff80000032097808 */ /* 0x000fe40006000000 */
[----:B------:R-:W-:Y:S02]  /*2a10*/  LOP3.LUT R13, R65, 0x20, RZ, 0xfc, !PT ;  /* 0x00000020410d7812 */ /* 0x000fe400078efcff */
[----:B------:R-:W-:Y:S02]  /*2a20*/  ISETP.GE.AND P4, PT, R11, R64, PT ;  /* 0x000000400b00720c */ /* 0x000fe40003f86270 */
[----:B------:R-:W-:Y:S02]  /*2a30*/  FSEL R10, R49, -INF , !P2 ;  /* 0xff800000310a7808 */ /* 0x000fe40005000000 */
[----:B------:R-:W-:Y:S02]  /*2a40*/  ISETP.GE.AND P2, PT, R11, R2, PT ;  /* 0x000000020b00720c */ /* 0x000fe40003f46270 */
[----:B------:R-:W-:-:S02]  /*2a50*/  LOP3.LUT R15, R65, 0x21, RZ, 0xfc, !PT ;  /* 0x00000021410f7812 */ /* 0x000fc400078efcff */
[----:B------:R-:W-:Y:S02]  /*2a60*/  FSEL R11, R51, -INF , !P1 ;  /* 0xff800000330b7808 */ /* 0x000fe40004800000 */
[----:B------:R-:W-:Y:S02]  /*2a70*/  FSEL R6, R44, -INF , !P3 ;  /* 0xff8000002c067808 */ /* 0x000fe40005800000 */
[C---:B------:R-:W-:Y:S02]  /*2a80*/  ISETP.GE.AND P1, PT, R13.reuse, R64, PT ;  /* 0x000000400d00720c */ /* 0x040fe40003f26270 */
[----:B------:R-:W-:Y:S02]  /*2a90*/  ISETP.GE.AND P3, PT, R13, R2, PT ;  /* 0x000000020d00720c */ /* 0x000fe40003f66270 */
[----:B------:R-:W-:Y:S02]  /*2aa0*/  FSEL R13, R46, -INF , !P5 ;  /* 0xff8000002e0d7808 */ /* 0x000fe40006800000 */
[----:B------:R-:W-:-:S02]  /*2ab0*/  FSEL R8, R45, -INF , !P4 ;  /* 0xff8000002d087808 */ /* 0x000fc40006000000 */
[C---:B------:R-:W-:Y:S02]  /*2ac0*/  ISETP.GE.AND P5, PT, R15.reuse, R64, PT ;  /* 0x000000400f00720c */ /* 0x040fe40003fa6270 */
[----:B------:R-:W-:Y:S02]  /*2ad0*/  ISETP.GE.AND P4, PT, R15, R2, PT ;  /* 0x000000020f00720c */ /* 0x000fe40003f86270 */
[C---:B------:R-:W-:Y:S02]  /*2ae0*/  LOP3.LUT R15, R65.reuse, 0x28, RZ, 0xfc, !PT ;  /* 0x00000028410f7812 */ /* 0x040fe400078efcff */
[----:B------:R-:W-:Y:S02]  /*2af0*/  LOP3.LUT R19, R65, 0x29, RZ, 0xfc, !PT ;  /* 0x0000002941137812 */ /* 0x000fe400078efcff */
[----:B------:R-:W-:Y:S02]  /*2b00*/  FSEL R17, R47, -INF , !P2 ;  /* 0xff8000002f117808 */ /* 0x000fe40005000000 */
[----:B------:R-:W-:-:S02]  /*2b10*/  FSEL R108, R40, -INF , !P1 ;  /* 0xff800000286c7808 */ /* 0x000fc40004800000 */
[C---:B------:R-:W-:Y:S02]  /*2b20*/  ISETP.GE.AND P2, PT, R15.reuse, R64, PT ;  /* 0x000000400f00720c */ /* 0x040fe40003f46270 */
[----:B------:R-:W-:Y:S02]  /*2b30*/  ISETP.GE.AND P1, PT, R15, R2, PT ;  /* 0x000000020f00720c */ /* 0x000fe40003f26270 */
[----:B------:R-:W-:Y:S02]  /*2b40*/  FSEL R113, R42, -INF , !P3 ;  /* 0xff8000002a717808 */ /* 0x000fe40005800000 */
[----:B------:R-:W-:Y:S02]  /*2b50*/  FSEL R110, R41, -INF , !P5 ;  /* 0xff800000296e7808 */ /* 0x000fe40006800000 */
[C---:B------:R-:W-:Y:S02]  /*2b60*/  ISETP.GE.AND P3, PT, R19.reuse, R64, PT ;  /* 0x000000401300720c */ /* 0x040fe40003f66270 */
[----:B------:R-:W-:-:S02]  /*2b70*/  ISETP.GE.AND P5, PT, R19, R2, PT ;  /* 0x000000021300720c */ /* 0x000fc40003fa6270 */
[C---:B------:R-:W-:Y:S02]  /*2b80*/  LOP3.LUT R15, R65.reuse, 0x30, RZ, 0xfc, !PT ;  /* 0x00000030410f7812 */ /* 0x040fe400078efcff */
        /* <DEDUP_REMOVED lines=8> */
[----:B------:R-:W-:Y:S02]  /*2c10*/  LOP3.LUT R65, R65, 0x39, RZ, 0xfc, !PT ;  /* 0x0000003941417812 */ /* 0x000fe400078efcff */
[----:B------:R-:W-:Y:S02]  /*2c20*/  FSEL R26, R37, -INF , !P3 ;  /* 0xff800000251a7808 */ /* 0x000fe40005800000 */
[----:B------:R-:W-:-:S02]  /*2c30*/  FSEL R25, R39, -INF , !P5 ;  /* 0xff80000027197808 */ /* 0x000fc40006800000 */
[----:B------:R-:W-:Y:S02]  /*2c40*/  FSEL R24, R32, -INF , !P4 ;  /* 0xff80000020187808 */ /* 0x000fe40006000000 */
[----:B------:R-:W-:Y:S02]  /*2c50*/  FSEL R121, R34, -INF , !P2 ;  /* 0xff80000022797808 */ /* 0x000fe40005000000 */
[----:B------:R-:W-:Y:S02]  /*2c60*/  FSEL R124, R33, -INF , !P1 ;  /* 0xff800000217c7808 */ /* 0x000fe40004800000 */
[----:B------:R-:W-:Y:S02]  /*2c70*/  ISETP.GE.AND P3, PT, R19, R2, PT ;  /* 0x000000021300720c */ /* 0x000fe40003f66270 */
[-C--:B------:R-:W-:Y:S02]  /*2c80*/  ISETP.GE.AND P5, PT, R15, R64.reuse, PT ;  /* 0x000000400f00720c */ /* 0x080fe40003fa6270 */
[----:B------:R-:W-:-:S02]  /*2c90*/  ISETP.GE.AND P4, PT, R65, R64, PT ;  /* 0x000000404100720c */ /* 0x000fc40003f86270 */
[-C--:B------:R-:W-:Y:S02]  /*2ca0*/  ISETP.GE.AND P2, PT, R15, R2.reuse, PT ;  /* 0x000000020f00720c */ /* 0x080fe40003f46270 */
[----:B------:R-:W-:Y:S02]  /*2cb0*/  ISETP.GE.AND P1, PT, R65, R2, PT ;  /* 0x000000024100720c */ /* 0x000fe40003f26270 */
[----:B------:R-:W-:Y:S02]  /*2cc0*/  LOP3.LUT R2, R3, R4, RZ, 0xfc, !PT ;  /* 0x0000000403027212 */ /* 0x000fe400078efcff */
[----:B------:R-:W-:Y:S02]  /*2cd0*/  FSEL R119, R35, -INF , !P3 ;  /* 0xff80000023777808 */ /* 0x000fe40005800000 */
[----:B------:R-:W-:Y:S02]  /*2ce0*/  FSEL R122, R52, -INF , !P5 ;  /* 0xff800000347a7808 */ /* 0x000fe40006800000 */
[----:B------:R-:W-:-:S02]  /*2cf0*/  FSEL R120, R53, -INF , !P4 ;  /* 0xff80000035787808 */ /* 0x000fc40006000000 */
        /* <DEDUP_REMOVED lines=52> */
[----:B------:R-:W-:-:S05]  /*3040*/  IMAD R3, R14, UR7, R3 ;  /* 0x000000070e037c24 */ /* 0x000fca000f8e0203 */
        /* <DEDUP_REMOVED lines=8> */
.L_x_6675:
[----:B------:R-:W-:-:S04]  /*30d0*/  ULEA UR6, -UR6, URZ, 0x6 ;  /* 0x0000003f06067291 */ /* 0x000fc8000f8e313f */
[----:B------:R-:W-:Y:S02]  /*30e0*/  USHF.R.S32.HI UR4, URZ, 0x1f, UR6 ;  /* 0x0000001f3f047899 */ /* 0x000fe40008011406 */
[----:B------:R-:W-:-:S04]  /*30f0*/  MOV R18, UR6 ;  /* 0x0000000600127c02 */ /* 0x000fc80008000f00 */
[----:B------:R-:W-:-:S07]  /*3100*/  MOV R4, UR4 ;  /* 0x0000000400047c02 */ /* 0x000fce0008000f00 */
.L_x_6676:
        /* <DEDUP_REMOVED lines=20> */
.L_x_6674:
        /* <DEDUP_REMOVED lines=77> */
[----:B------:R-:W2:Y:S01]  /*3720*/  LDSM.16.MT88.4 R12, [R150+0x8800] ;  /* 0x00880000960c783b */ /* 0x000ea20000004200 */
[--C-:B------:R-:W-:Y:S01]  /*3730*/  FFMA.FTZ R109, R110, UR4, -R123.reuse ;  /* 0x000000046e6d7c23 */ /* 0x100fe2000801087b */
[--C-:B------:R-:W-:Y:S01]  /*3740*/  FFMA.FTZ R110, R112, UR4, -R123.reuse ;  /* 0x00000004706e7c23 */ /* 0x100fe2000801087b */
[--C-:B------:R-:W-:Y:S01]  /*3750*/  FFMA.FTZ R112, R113, UR4, -R118.reuse ;  /* 0x0000000471707c23 */ /* 0x100fe20008010876 */
[----:B------:R-:W2:Y:S01]  /*3760*/  LDSM.16.MT88.4 R16, [R149+0x8800] ;  /* 0x008800009510783b */ /* 0x000ea20000004200 */
        /* <DEDUP_REMOVED lines=12> */
[----:B------:R-:W-:Y:S01]  /*3830*/  FFMA.FTZ R122, R122, UR4, -R123 ;  /* 0x000000047a7a7c23 */ /* 0x000fe2000801087b */
[--C-:B------:R-:W-:Y:S01]  /*3840*/  FFMA.FTZ R120, R121, UR4, -R118.reuse ;  /* 0x0000000479787c23 */ /* 0x100fe20008010876 */
[--C-:B------:R-:W-:Y:S01]  /*3850*/  FFMA.FTZ R119, R119, UR4, -R118.reuse ;  /* 0x0000000477777c23 */ /* 0x100fe20008010876 */
[--C-:B------:R-:W-:Y:S01]  /*3860*/  FFMA.FTZ R173, R116, UR4, -R118.reuse ;  /* 0x0000000474ad7c23 */ /* 0x100fe20008010876 */
[----:B------:R-:W-:Y:S01]  /*3870*/  FFMA.FTZ R117, R117, UR4, -R118 ;  /* 0x0000000475757c23 */ /* 0x000fe20008010876 */
[----:B------:R-:W-:Y:S01]  /*3880*/  MUFU.EX2 R106, R106 ;  /* 0x0000006a006a7308 */ /* 0x000fe20000000800 */
[----:B------:R-:W-:-:S07]  /*3890*/  FADD.FTZ R104, R105, R104 ;  /* 0x0000006869687221 */ /* 0x000fce0000010000 */
        /* <DEDUP_REMOVED lines=72> */
[C---:B---3--:R-:W-:Y:S01]  /*3d20*/  HMMA.16816.F32.BF16 R64, R4.reuse, R8, R64 ;  /* 0x000000080440723c */ /* 0x048fe20000041840 */
[----:B------:R-:W3:Y:S05]  /*3d30*/  MUFU.EX2 R119, R119 ;  /* 0x0000007700777308 */ /* 0x000eea0000000800 */
[C---:B------:R-:W-:Y:S01]  /*3d40*/  HMMA.16816.F32.BF16 R68, R4.reuse, R10, R68 ;  /* 0x0000000a0444723c */ /* 0x040fe20000041844 */
[----:B------:R-:W2:Y:S02]  /*3d50*/  LDSM.16.MT88.4 R8, [R148+0xa800] ;  /* 0x00a800009408783b */ /* 0x000ea40000004200 */
[----:B------:R-:W-:Y:S03]  /*3d60*/  MUFU.EX2 R116, R117 ;  /* 0x0000007500747308 */ /* 0x000fe60000000800 */
[C---:B----4-:R-:W-:Y:S05]  /*3d70*/  HMMA.16816.F32.BF16 R92, R4.reuse, R12, R92 ;  /* 0x0000000c045c723c */ /* 0x050fea000004185c */
[----:B------:R-:W4:Y:S01]  /*3d80*/  MUFU.EX2 R173, R173 ;  /* 0x000000ad00ad7308 */ /* 0x000f220000000800 */
[C---:B------:R-:W-:Y:S01]  /*3d90*/  HMMA.16816.F32.BF16 R72, R4.reuse, R14, R72 ;  /* 0x0000000e0448723c */ /* 0x040fe20000041848 */
[----:B------:R-:W5:Y:S05]  /*3da0*/  LDSM.16.MT88.4 R12, [R151+0x9000] ;  /* 0x00900000970c783b */ /* 0x000f6a0000004200 */
[C---:B-1----:R-:W-:Y:S06]  /*3db0*/  HMMA.16816.F32.BF16 R76, R4.reuse, R16, R76 ;  /* 0x00000010044c723c */ /* 0x042fec000004184c */
[C---:B------:R-:W-:Y:S01]  /*3dc0*/  HMMA.16816.F32.BF16 R80, R4.reuse, R18, R80 ;  /* 0x000000120450723c */ /* 0x040fe20000041850 */
[----:B------:R-:W-:Y:S05]  /*3dd0*/  LDSM.16.MT88.4 R16, [R149+0x9000] ;  /* 0x009000009510783b */ /* 0x000fea0000004200 */
[C---:B--2---:R-:W-:Y:S06]  /*3de0*/  HMMA.16816.F32.BF16 R88, R4.reuse, R8, R88 ;  /* 0x000000080458723c */ /* 0x044fec0000041858 */
[----:B------:R-:W-:Y:S01]  /*3df0*/  HMMA.16816.F32.BF16 R84, R4, R10, R84 ;  /* 0x0000000a0454723c */ /* 0x000fe20000041854 */
[----:B------:R-:W1:Y:S06]  /*3e00*/  LDSM.16.MT88.4 R8, [R148+0x9000] ;  /* 0x009000009408783b */ /* 0x000e6c0000004200 */
        /* <DEDUP_REMOVED lines=34> */
[----:B------:R-:W-:Y:S01]  /*4030*/  HMMA.16816.F32.BF16 R80, R4, R22, R80 ;  /* 0x000000160450723c */ /* 0x000fe20000041850 */
[----:B------:R-:W1:Y:S06]  /*4040*/  LDSM.16.MT88.4 R20, [R151+0xb800] ;  /* 0x00b800009714783b */ /* 0x000e6c0000004200 */
[----:B------:R-:W-:Y:S01]  /*4050*/  F2FP.BF16.F32.PACK_AB R4, R124, R125 ;  /* 0x0000007d7c04723e */ /* 0x000fe200000010ff */
[----:B------:R-:W-:Y:S01]  /*4060*/  FADD.FTZ R125, R125, R110 ;  /* 0x0000006e7d7d7221 */ /* 0x000fe20000010000 */
[----:B---3--:R-:W-:Y:S01]  /*4070*/  F2FP.BF16.F32.PACK_AB R5, R119, R120 ;  /* 0x000000787705723e */ /* 0x008fe200000010ff */
[----:B------:R-:W-:Y:S01]  /*4080*/  FADD.FTZ R120, R120, R115 ;  /* 0x0000007378787221 */ /* 0x000fe20000010000 */
[----:B------:R-:W-:Y:S01]  /*4090*/  F2FP.BF16.F32.PACK_AB R6, R175, R122 ;  /* 0x0000007aaf06723e */ /* 0x000fe200000010ff */
[----:B------:R-:W-:Y:S01]  /*40a0*/  FADD.FTZ R125, R124, R125 ;  /* 0x0000007d7c7d7221 */ /* 0x000fe20000010000 */
[----:B----4-:R-:W-:Y:S01]  /*40b0*/  F2FP.BF16.F32.PACK_AB R7, R173, R116 ;  /* 0x00000074ad07723e */ /* 0x010fe200000010ff */
[----:B------:R-:W-:-:S02]  /*40c0*/  FADD.FTZ R119, R119, R120 ;  /* 0x0000007877777221 */ /* 0x000fc40000010000 */
[----:B------:R-:W-:Y:S02]  /*40d0*/  FADD.FTZ R122, R122, R125 ;  /* 0x0000007d7a7a7221 */ /* 0x000fe40000010000 */
[----:B------:R-:W-:Y:S02]  /*40e0*/  FADD.FTZ R116, R116, R119 ;  /* 0x0000007774747221 */ /* 0x000fe40000010000 */
[----:B-----5:R-:W-:Y:S01]  /*40f0*/  HMMA.16816.F32.BF16 R96, R4, R16, R96 ;  /* 0x000000100460723c */ /* 0x020fe20000041860 */
[----:B------:R-:W-:Y:S01]  /*4100*/  FADD.FTZ R175, R175, R122 ;  /* 0x0000007aafaf7221 */ /* 0x000fe20000010000 */
[----:B------:R-:W-:-:S04]  /*4110*/  FADD.FTZ R173, R173, R116 ;  /* 0x00000074adad7221 */ /* 0x000fc80000010000 */
        /* <DEDUP_REMOVED lines=29> */
.L_x_6681:
        /* <DEDUP_REMOVED lines=66> */
.L_x_6678:
        /* <DEDUP_REMOVED lines=15> */
[----:B------:R-:W-:Y:S01]  /*4800*/  ISETP.GT.AND P0, PT, R172, R159, PT ;  /* 0x0000009fac00720c */ /* 0x000fe20003f04270 */
        /* <DEDUP_REMOVED lines=37> */
[----:B------:R-:W-:Y:S01]  /*4a60*/  LDSM.16.M88.4 R124, [R144+0x800] ;  /* 0x00080000907c783b */ /* 0x000fe20000000200 */
[C---:B---3--:R-:W-:Y:S06]  /*4a70*/  HMMA.16816.F32.BF16 R4, R104.reuse, R112, R4 ;  /* 0x000000706804723c */ /* 0x048fec0000041804 */
[C---:B------:R-:W-:Y:S01]  /*4a80*/  HMMA.16816.F32.BF16 R8, R104.reuse, R114, R8 ;  /* 0x000000726808723c */ /* 0x040fe20000041808 */
[----:B------:R-:W2:Y:S05]  /*4a90*/  LDSM.16.M88.4 R112, [R144] ;  /* 0x000000009070783b */ /* 0x000eaa0000000200 */
[C---:B------:R-:W-:Y:S06]  /*4aa0*/  HMMA.16816.F32.BF16 R12, R104.reuse, R116, R12 ;  /* 0x00000074680c723c */ /* 0x040fec000004180c */
[C---:B------:R-:W-:Y:S01]  /*4ab0*/  HMMA.16816.F32.BF16 R16, R104.reuse, R118, R16 ;  /* 0x000000766810723c */ /* 0x040fe20000041810 */
[----:B------:R-:W3:Y:S05]  /*4ac0*/  LDSM.16.M88.4 R116, [R144+0x1000] ;  /* 0x001000009074783b */ /* 0x000eea0000000200 */
[C---:B----4-:R-:W-:Y:S06]  /*4ad0*/  HMMA.16816.F32.BF16 R20, R104.reuse, R120, R20 ;  /* 0x000000786814723c */ /* 0x050fec0000041814 */
[C---:B------:R-:W-:Y:S01]  /*4ae0*/  HMMA.16816.F32.BF16 R24, R104.reuse, R122, R24 ;  /* 0x0000007a6818723c */ /* 0x040fe20000041818 */
[----:B------:R-:W4:Y:S05]  /*4af0*/  LDSM.16.M88.4 R120, [R144+0x1800] ;  /* 0x001800009078783b */ /* 0x000f2a0000000200 */
[C---:B-1----:R-:W-:Y:S06]  /*4b00*/  HMMA.16816.F32.BF16 R28, R104.reuse, R128, R28 ;  /* 0x00000080681c723c */ /* 0x042fec000004181c */
[----:B------:R-:W-:Y:S01]  /*4b10*/  HMMA.16816.F32.BF16 R32, R104, R130, R32 ;  /* 0x000000826820723c */ /* 0x000fe20000041820 */
[----:B------:R-:W-:Y:S04]  /*4b20*/  LDSM.16.M88.4 R104, [R158+0x2000] ;  /* 0x002000009e68783b */ /* 0x000fe80000000200 */
[----:B------:R-:W-:Y:S01]  /*4b30*/  LDSM.16.M88.4 R128, [R157+0x2800] ;  /* 0x002800009d80783b */ /* 0x000fe20000000200 */
[C---:B--2---:R-:W-:Y:S06]  /*4b40*/  HMMA.16816.F32.BF16 R4, R108.reuse, R112, R4 ;  /* 0x000000706c04723c */ /* 0x044fec0000041804 */
[C---:B------:R-:W-:Y:S01]  /*4b50*/  HMMA.16816.F32.BF16 R8, R108.reuse, R114, R8 ;  /* 0x000000726c08723c */ /* 0x040fe20000041808 */
[----:B------:R-:W1:Y:S05]  /*4b60*/  LDSM.16.M88.4 R112, [R157+0x2000] ;  /* 0x002000009d70783b */ /* 0x000e6a0000000200 */
        /* <DEDUP_REMOVED lines=8> */
[----:B------:R-:W-:Y:S04]  /*4bf0*/  LDSM.16.M88.4 R108, [R156+0x2000] ;  /* 0x002000009c6c783b */ /* 0x000fe80000000200 */
[----:B------:R-:W-:Y:S01]  /*4c00*/  LDSM.16.M88.4 R120, [R142] ;  /* 0x000000008e78783b */ /* 0x000fe20000000200 */
        /* <DEDUP_REMOVED lines=11> */
[----:B------:R-:W-:Y:S04]  /*4cc0*/  LDSM.16.M88.4 R104, [R154+0x2000] ;  /* 0x002000009a68783b */ /* 0x000fe80000000200 */
[----:B------:R-:W-:Y:S01]  /*4cd0*/  LDSM.16.M88.4 R116, [R153+0x2800] ;  /* 0x002800009974783b */ /* 0x000fe20000000200 */
[C---:B-1----:R-:W-:Y:S06]  /*4ce0*/  HMMA.16816.F32.BF16 R4, R108.reuse, R112, R4 ;  /* 0x000000706c04723c */ /* 0x042fec0000041804 */
[C---:B------:R-:W-:Y:S01]  /*4cf0*/  HMMA.16816.F32.BF16 R8, R108.reuse, R114, R8 ;  /* 0x000000726c08723c */ /* 0x040fe20000041808 */
[----:B------:R-:W1:Y:S05]  /*4d00*/  LDSM.16.M88.4 R112, [R153+0x2000] ;  /* 0x002000009970783b */ /* 0x000e6a0000000200 */
[C---:B------:R-:W-:Y:S06]  /*4d10*/  HMMA.16816.F32.BF16 R12, R108.reuse, R120, R12 ;  /* 0x000000786c0c723c */ /* 0x040fec000004180c */
[C---:B------:R-:W-:Y:S01]  /*4d20*/  HMMA.16816.F32.BF16 R16, R108.reuse, R122, R16 ;  /* 0x0000007a6c10723c */ /* 0x040fe20000041810 */
[----:B------:R-:W3:Y:S05]  /*4d30*/  LDSM.16.M88.4 R120, [R153+0x3000] ;  /* 0x003000009978783b */ /* 0x000eea0000000200 */
[C---:B----4-:R-:W-:Y:S06]  /*4d40*/  HMMA.16816.F32.BF16 R20, R108.reuse, R128, R20 ;  /* 0x000000806c14723c */ /* 0x050fec0000041814 */
[C---:B------:R-:W-:Y:S01]  /*4d50*/  HMMA.16816.F32.BF16 R24, R108.reuse, R130, R24 ;  /* 0x000000826c18723c */ /* 0x040fe20000041818 */
[----:B------:R-:W4:Y:S05]  /*4d60*/  LDSM.16.M88.4 R128, [R153+0x3800] ;  /* 0x003800009980783b */ /* 0x000f2a0000000200 */
[C---:B--2---:R-:W-:Y:S06]  /*4d70*/  HMMA.16816.F32.BF16 R28, R108.reuse, R124, R28 ;  /* 0x0000007c6c1c723c */ /* 0x044fec000004181c */
        /* <DEDUP_REMOVED lines=8> */
[----:B------:R-:W2:Y:S05]  /*4e00*/  LDSM.16.M88.4 R116, [R144+0x2800] ;  /* 0x002800009074783b */ /* 0x000eaa0000000200 */
[C---:B---3--:R-:W-:Y:S06]  /*4e10*/  HMMA.16816.F32.BF16 R20, R104.reuse, R120, R20 ;  /* 0x000000786814723c */ /* 0x048fec0000041814 */
[C---:B------:R-:W-:Y:S01]  /*4e20*/  HMMA.16816.F32.BF16 R24, R104.reuse, R122, R24 ;  /* 0x0000007a6818723c */ /* 0x040fe20000041818 */
[----:B------:R-:W3:Y:S01]  /*4e30*/  LDSM.16.M88.4 R120, [R144+0x3000] ;  /* 0x003000009078783b */ /* 0x000ee20000000200 */
[----:B------:R-:W-:Y:S04]  /*4e40*/  DEPBAR.LE SB0, 0x0 ;  /* 0x000080000000791a */ /* 0x000fe80000000000 */
[C---:B----4-:R-:W-:Y:S01]  /*4e50*/  HMMA.16816.F32.BF16 R28, R104.reuse, R128, R28 ;  /* 0x00000080681c723c */ /* 0x050fe2000004181c */
[----:B------:R-:W-:Y:S05]  /*4e60*/  BAR.SYNC.DEFER_BLOCKING 0x0 ;  /* 0x0000000000007b1d */ /* 0x000fea0000010000 */
[----:B------:R-:W-:Y:S06]  /*4e70*/  HMMA.16816.F32.BF16 R32, R104, R130, R32 ;  /* 0x000000826820723c */ /* 0x000fec0000041820 */
[C---:B-1----:R-:W-:Y:S06]  /*4e80*/  HMMA.16816.F32.BF16 R4, R108.reuse, R112, R4 ;  /* 0x000000706c04723c */ /* 0x042fec0000041804 */
[C---:B------:R-:W-:Y:S06]  /*4e90*/  HMMA.16816.F32.BF16 R8, R108.reuse, R114, R8 ;  /* 0x000000726c08723c */ /* 0x040fec0000041808 */
[C---:B--2---:R-:W-:Y:S06]  /*4ea0*/  HMMA.16816.F32.BF16 R12, R108.reuse, R116, R12 ;  /* 0x000000746c0c723c */ /* 0x044fec000004180c */
[C---:B------:R-:W-:Y:S06]  /*4eb0*/  HMMA.16816.F32.BF16 R16, R108.reuse, R118, R16 ;  /* 0x000000766c10723c */ /* 0x040fec0000041810 */
[C---:B---3--:R-:W-:Y:S06]  /*4ec0*/  HMMA.16816.F32.BF16 R20, R108.reuse, R120, R20 ;  /* 0x000000786c14723c */ /* 0x048fec0000041814 */
[C---:B------:R-:W-:Y:S06]  /*4ed0*/  HMMA.16816.F32.BF16 R24, R108.reuse, R122, R24 ;  /* 0x0000007a6c18723c */ /* 0x040fec0000041818 */
[C---:B------:R-:W-:Y:S06]  /*4ee0*/  HMMA.16816.F32.BF16 R28, R108.reuse, R124, R28 ;  /* 0x0000007c6c1c723c */ /* 0x040fec000004181c */
        /* <DEDUP_REMOVED lines=70> */
.L_x_6680:
        /* <DEDUP_REMOVED lines=20> */
.L_x_6679:
        /* <DEDUP_REMOVED lines=106> */
[----:B------:R-:W2:Y:S01]  /*5b30*/  MUFU.EX2 R102, R102 ;  /* 0x0000006600667308 */ /* 0x000ea20000000800 */
[----:B---3--:R-:W-:Y:S01]  /*5b40*/  F2FP.BF16.F32.PACK_AB R97, R6, R123 ;  /* 0x0000007b0661723e */ /* 0x008fe200000010ff */
[C---:B------:R-:W-:Y:S01]  /*5b50*/  FMUL.FTZ R66, R0.reuse, R66 ;  /* 0x0000004200427220 */ /* 0x040fe20000410000 */
[----:B------:R-:W-:Y:S01]  /*5b60*/  FMUL.FTZ R67, R0, R67 ;  /* 0x0000004300437220 */ /* 0x000fe20000410000 */
[C---:B------:R-:W-:Y:S01]  /*5b70*/  FMUL.FTZ R68, R2.reuse, R68 ;  /* 0x0000004402447220 */ /* 0x040fe20000410000 */
[----:B------:R-:W-:Y:S01]  /*5b80*/  FMUL.FTZ R69, R2, R69 ;  /* 0x0000004502457220 */ /* 0x000fe20000410000 */
[C---:B------:R-:W-:Y:S01]  /*5b90*/  FMUL.FTZ R70, R0.reuse, R70 ;  /* 0x0000004600467220 */ /* 0x040fe20000410000 */
[----:B------:R-:W-:Y:S03]  /*5ba0*/  FMUL.FTZ R71, R0, R71 ;  /* 0x0000004700477220 */ /* 0x000fe60000410000 */
[----:B------:R-:W-:Y:S01]  /*5bb0*/  MUFU.EX2 R103, R103 ;  /* 0x0000006700677308 */ /* 0x000fe20000000800 */
[----:B------:R-:W-:Y:S01]  /*5bc0*/  FFMA.FTZ R126, R13, UR4, -R124 ;  /* 0x000000040d7e7c23 */ /* 0x000fe2000801087c */
[----:B------:R-:W-:Y:S01]  /*5bd0*/  FMUL.FTZ R13, R2, R93 ;  /* 0x0000005d020d7220 */ /* 0x000fe20000410000 */
[--C-:B------:R-:W-:Y:S01]  /*5be0*/  FFMA.FTZ R127, R14, UR4, -R122.reuse ;  /* 0x000000040e7f7c23 */ /* 0x100fe2000801087a */
[C---:B------:R-:W-:Y:S01]  /*5bf0*/  FMUL.FTZ R14, R0.reuse, R94 ;  /* 0x0000005e000e7220 */ /* 0x040fe20000410000 */
[----:B------:R-:W-:Y:S01]  /*5c00*/  FFMA.FTZ R128, R15, UR4, -R122 ;  /* 0x000000040f807c23 */ /* 0x000fe2000801087a */
[----:B------:R-:W-:Y:S01]  /*5c10*/  FMUL.FTZ R15, R0, R95 ;  /* 0x0000005f000f7220 */ /* 0x000fe20000410000 */
[----:B------:R-:W-:Y:S03]  /*5c20*/  FMUL.FTZ R72, R2, R72 ;  /* 0x0000004802487220 */ /* 0x000fe60000410000 */
[----:B------:R-:W3:Y:S01]  /*5c30*/  MUFU.EX2 R120, R120 ;  /* 0x0000007800787308 */ /* 0x000ee20000000800 */
[----:B--2---:R-:W-:Y:S01]  /*5c40*/  F2FP.BF16.F32.PACK_AB R98, R102, R7 ;  /* 0x000000076662723e */ /* 0x004fe200000010ff */
[----:B------:R-:W-:Y:S01]  /*5c50*/  LDSM.16.MT88.4 R92, [R148+0xa000] ;  /* 0x00a00000945c783b */ /* 0x000fe20000004200 */
        /* <DEDUP_REMOVED lines=13> */
[----:B------:R-:W-:Y:S01]  /*5d30*/  FMUL.FTZ R82, R0, R82 ;  /* 0x0000005200527220 */ /* 0x000fe20000410000 */
[----:B---3--:R-:W-:Y:S01]  /*5d40*/  F2FP.BF16.F32.PACK_AB R99, R120, R103 ;  /* 0x000000677863723e */ /* 0x008fe200000010ff */
[----:B------:R-:W-:Y:S01]  /*5d50*/  FMUL.FTZ R83, R0, R83 ;  /* 0x0000005300537220 */ /* 0x000fe20000410000 */
[----:B------:R-:W-:Y:S01]  /*5d60*/  MUFU.EX2 R125, R125 ;  /* 0x0000007d007d7308 */ /* 0x000fe20000000800 */
[C---:B------:R-:W-:Y:S01]  /*5d70*/  FMUL.FTZ R16, R2.reuse, R88 ;  /* 0x0000005802107220 */ /* 0x040fe20000410000 */
[----:B------:R-:W-:Y:S01]  /*5d80*/  FMUL.FTZ R17, R2, R89 ;  /* 0x0000005902117220 */ /* 0x000fe20000410000 */
[C---:B------:R-:W-:Y:S01]  /*5d90*/  FMUL.FTZ R18, R0.reuse, R90 ;  /* 0x0000005a00127220 */ /* 0x040fe20000410000 */
[----:B------:R-:W-:Y:S01]  /*5da0*/  FMUL.FTZ R19, R0, R91 ;  /* 0x0000005b00137220 */ /* 0x000fe20000410000 */
[C---:B-1----:R-:W-:Y:S05]  /*5db0*/  HMMA.16816.F32.BF16 R8, R96.reuse, R104, R8 ;  /* 0x000000686008723c */ /* 0x042fea0000041808 */
[----:B------:R-:W1:Y:S01]  /*5dc0*/  MUFU.EX2 R126, R126 ;  /* 0x0000007e007e7308 */ /* 0x000e620000000800 */
[----:B------:R-:W-:Y:S01]  /*5dd0*/  FMUL.FTZ R84, R2, R84 ;  /* 0x0000005402547220 */ /* 0x000fe20000410000 */
[C---:B------:R-:W-:Y:S01]  /*5de0*/  HMMA.16816.F32.BF16 R36, R96.reuse, R106, R36 ;  /* 0x0000006a6024723c */ /* 0x040fe20000041824 */
[----:B------:R-:W2:Y:S02]  /*5df0*/  LDSM.16.MT88.4 R104, [R148+0x8000] ;  /* 0x008000009468783b */ /* 0x000ea40000004200 */
[----:B------:R-:W-:Y:S05]  /*5e00*/  ISETP.GT.AND P0, PT, R172, R159, PT ;  /* 0x0000009fac00720c */ /* 0x000fea0003f04270 */
[----:B------:R-:W-:Y:S01]  /*5e10*/  MUFU.EX2 R127, R127 ;  /* 0x0000007f007f7308 */ /* 0x000fe20000000800 */
[C---:B------:R-:W-:Y:S03]  /*5e20*/  HMMA.16816.F32.BF16 R40, R96.reuse, R108, R40 ;  /* 0x0000006c6028723c */ /* 0x040fe60000041828 */
[----:B------:R-:W-:Y:S03]  /*5e30*/  FMUL.FTZ R85, R2, R85 ;  /* 0x0000005502557220 */ /* 0x000fe60000410000 */
[C---:B------:R-:W-:Y:S01]  /*5e40*/  HMMA.16816.F32.BF16 R44, R96.reuse, R110, R44 ;  /* 0x0000006e602c723c */ /* 0x040fe2000004182c */
[----:B------:R-:W3:Y:S02]  /*5e50*/  LDSM.16.MT88.4 R108, [R150+0xa000] ;  /* 0x00a00000966c783b */ /* 0x000ee40000004200 */
[----:B------:R-:W4:Y:S02]  /*5e60*/  MUFU.EX2 R128, R128 ;  /* 0x0000008000807308 */ /* 0x000f240000000800 */
[----:B-1----:R-:W-:Y:S01]  /*5e70*/  F2FP.BF16.F32.PACK_AB R88, R126, R125 ;  /* 0x0000007d7e58723e */ /* 0x002fe200000010ff */
[C---:B------:R-:W-:Y:S07]  /*5e80*/  HMMA.16816.F32.BF16 R48, R96.reuse, R112, R48 ;  /* 0x000000706030723c */ /* 0x040fee0000041830 */
[----:B------:R-:W-:Y:S01]  /*5e90*/  MUFU.EX2 R129, R129 ;  /* 0x0000008100817308 */ /* 0x000fe20000000800 */
[C---:B------:R-:W-:Y:S01]  /*5ea0*/  FMUL.FTZ R86, R0.reuse, R86 ;  /* 0x0000005600567220 */ /* 0x040fe20000410000 */
[C---:B------:R-:W-:Y:S01]  /*5eb0*/  HMMA.16816.F32.BF16 R52, R96.reuse, R114, R52 ;  /* 0x000000726034723c */ /* 0x040fe20000041834 */
[----:B------:R-:W-:Y:S02]  /*5ec0*/  LDSM.16.MT88.4 R112, [R150+0x8800] ;  /* 0x008800009670783b */ /* 0x000fe40000004200 */
[----:B------:R-:W-:Y:S05]  /*5ed0*/  FMUL.FTZ R87, R0, R87 ;  /* 0x0000005700577220 */ /* 0x000fea0000410000 */
[----:B------:R-:W1:Y:S03]  /*5ee0*/  MUFU.EX2 R130, R130 ;  /* 0x0000008200827308 */ /* 0x000e660000000800 */
[----:B----4-:R-:W-:Y:S01]  /*5ef0*/  F2FP.BF16.F32.PACK_AB R89, R128, R127 ;  /* 0x0000007f8059723e */ /* 0x010fe200000010ff */
[----:B------:R-:W-:Y:S01]  /*5f00*/  FFMA.FTZ R121, R2, R175, R121 ;  /* 0x000000af02797223 */ /* 0x000fe20000010079 */
[----:B------:R-:W-:Y:S01]  /*5f10*/  MOV R101, R100 ;  /* 0x0000006400657202 */ /* 0x000fe20000000f00 */
[----:B------:R-:W-:Y:S02]  /*5f20*/  FFMA.FTZ R123, R0, R173, R123 ;  /* 0x000000ad007b7223 */ /* 0x000fe4000001007b */
[----:B------:R-:W-:Y:S02]  /*5f30*/  FADD.FTZ R0, R5, R121 ;  /* 0x0000007905007221 */ /* 0x000fe40000010000 */
[----:B------:R-:W-:Y:S01]  /*5f40*/  MUFU.EX2 R131, R131 ;  /* 0x0000008300837308 */ /* 0x000fe20000000800 */
[----:B------:R-:W-:Y:S01]  /*5f50*/  FADD.FTZ R6, R6, R123 ;  /* 0x0000007b06067221 */ /* 0x000fe20000010000 */
[C---:B--2---:R-:W-:Y:S03]  /*5f60*/  HMMA.16816.F32.BF16 R56, R96.reuse, R104, R56 ;  /* 0x000000686038723c */ /* 0x044fe60000041838 */
[----:B------:R-:W-:Y:S01]  /*5f70*/  FADD.FTZ R7, R7, R0 ;  /* 0x0000000007077221 */ /* 0x000fe20000010000 */
[----:B------:R-:W-:Y:S04]  /*5f80*/  FADD.FTZ R103, R103, R6 ;  /* 0x0000000667677221 */ /* 0x000fe80000010000 */
[----:B------:R-:W2:Y:S01]  /*5f90*/  MUFU.EX2 R132, R132 ;  /* 0x0000008400847308 */ /* 0x000ea20000000800 */
[C---:B------:R-:W-:Y:S01]  /*5fa0*/  HMMA.16816.F32.BF16 R60, R96.reuse, R106, R60 ;  /* 0x0000006a603c723c */ /* 0x040fe2000004183c */
[----:B------:R-:W4:Y:S02]  /*5fb0*/  LDSM.16.MT88.4 R104, [R149+0xa000] ;  /* 0x00a000009568783b */ /* 0x000f240000004200 */
[----:B-1----:R-:W-:Y:S03]  /*5fc0*/  F2FP.BF16.F32.PACK_AB R90, R130, R129 ;  /* 0x00000081825a723e */ /* 0x002fe600000010ff */
[C---:B------:R-:W-:Y:S05]  /*5fd0*/  HMMA.16816.F32.BF16 R64, R96.reuse, R116, R64 ;  /* 0x000000746040723c */ /* 0x040fea0000041840 */
[----:B------:R-:W-:Y:S01]  /*5fe0*/  IADD3 R0, R172, -0x1, RZ ;  /* 0xffffffffac007810 */ /* 0x000fe20007ffe0ff */
[C---:B------:R-:W-:Y:S01]  /*5ff0*/  HMMA.16816.F32.BF16 R68, R96.reuse, R118, R68 ;  /* 0x000000766044723c */ /* 0x040fe20000041844 */
[----:B------:R-:W-:Y:S04]  /*6000*/  LDSM.16.MT88.4 R116, [R148+0x8800] ;  /* 0x008800009474783b */ /* 0x000fe80000004200 */
[----:B--2---:R-:W-:Y:S01]  /*6010*/  F2FP.BF16.F32.PACK_AB R91, R132, R131 ;  /* 0x00000083845b723e */ /* 0x004fe200000010ff */
[C---:B---3--:R-:W-:Y:S05]  /*6020*/  HMMA.16816.F32.BF16 R12, R96.reuse, R108, R12 ;  /* 0x0000006c600c723c */ /* 0x048fea000004180c */
[----:B------:R-:W-:Y:S01]  /*6030*/  MOV R172, R0 ;  /* 0x0000000000ac7202 */ /* 0x000fe20000000f00 */
[C---:B------:R-:W-:Y:S01]  /*6040*/  HMMA.16816.F32.BF16 R72, R96.reuse, R110, R72 ;  /* 0x0000006e6048723c */ /* 0x040fe20000041848 */
[----:B------:R-:W1:Y:S04]  /*6050*/  LDSM.16.MT88.4 R108, [R151+0x8800] ;  /* 0x00880000976c783b */ /* 0x000e680000004200 */
[----:B------:R-:W-:Y:S01]  /*6060*/  FADD.FTZ R102, R102, R7 ;  /* 0x0000000766667221 */ /* 0x000fe20000010000 */
[----:B------:R-:W-:Y:S01]  /*6070*/  FADD.FTZ R120, R120, R103 ;  /* 0x0000006778787221 */ /* 0x000fe20000010000 */
[----:B------:R-:W-:Y:S04]  /*6080*/  MOV R0, R3 ;  /* 0x0000000300007202 */ /* 0x000fe80000000f00 */
[----:B------:R-:W-:Y:S01]  /*6090*/  FADD.FTZ R125, R125, R102 ;  /* 0x000000667d7d7221 */ /* 0x000fe20000010000 */
[----:B------:R-:W-:Y:S03]  /*60a0*/  FADD.FTZ R127, R127, R120 ;  /* 0x000000787f7f7221 */ /* 0x000fe60000010000 */
[----:B------:R-:W-:Y:S01]  /*60b0*/  FADD.FTZ R126, R126, R125 ;  /* 0x0000007d7e7e7221 */ /* 0x000fe20000010000 */
[----:B------:R-:W-:Y:S01]  /*60c0*/  FADD.FTZ R128, R128, R127 ;  /* 0x0000007f80807221 */ /* 0x000fe20000010000 */
[C---:B----4-:R-:W-:Y:S03]  /*60d0*/  HMMA.16816.F32.BF16 R76, R96.reuse, R104, R76 ;  /* 0x00000068604c723c */ /* 0x050fe6000004184c */
[----:B------:R-:W-:Y:S01]  /*60e0*/  FADD.FTZ R129, R129, R126 ;  /* 0x0000007e81817221 */ /* 0x000fe20000010000 */
[----:B------:R-:W-:Y:S02]  /*60f0*/  FADD.FTZ R5, R131, R128 ;  /* 0x0000008083057221 */ /* 0x000fe40000010000 */
[C---:B------:R-:W-:Y:S01]  /*6100*/  HMMA.16816.F32.BF16 R80, R96.reuse, R106, R80 ;  /* 0x0000006a6050723c */ /* 0x040fe20000041850 */
[----:B------:R-:W2:Y:S04]  /*6110*/  LDSM.16.MT88.4 R104, [R149+0x8800] ;  /* 0x008800009568783b */ /* 0x000ea80000004200 */
[----:B------:R-:W-:Y:S01]  /*6120*/  FADD.FTZ R129, R130, R129 ;  /* 0x0000008182817221 */ /* 0x000fe20000010000 */
[C---:B------:R-:W-:Y:S05]  /*6130*/  HMMA.16816.F32.BF16 R16, R96.reuse, R92, R16 ;  /* 0x0000005c6010723c */ /* 0x040fea0000041810 */
[----:B------:R-:W-:Y:S01]  /*6140*/  FADD.FTZ R5, R132, R5 ;  /* 0x0000000584057221 */ /* 0x000fe20000010000 */
[----:B------:R-:W-:Y:S01]  /*6150*/  HMMA.16816.F32.BF16 R84, R96, R94, R84 ;  /* 0x0000005e6054723c */ /* 0x000fe20000041854 */
[----:B------:R-:W3:Y:S05]  /*6160*/  LDSM.16.MT88.4 R92, [R151+0xa800] ;  /* 0x00a80000975c783b */ /* 0x000eea0000004200 */
[C---:B-1----:R-:W-:Y:S03]  /*6170*/  HMMA.16816.F32.BF16 R8, R88.reuse, R108, R8 ;  /* 0x0000006c5808723c */ /* 0x042fe60000041808 */
[----:B------:R-:W1:Y:S03]  /*6180*/  LDSM.16.MT88.4 R96, [R150+0xa800] ;  /* 0x00a800009660783b */ /* 0x000e660000004200 */
[C---:B------:R-:W-:Y:S05]  /*6190*/  HMMA.16816.F32.BF16 R36, R88.reuse, R110, R36 ;  /* 0x0000006e5824723c */ /* 0x040fea0000041824 */
[----:B------:R-:W4:Y:S01]  /*61a0*/  LDSM.16.MT88.4 R108, [R149+0xa800] ;  /* 0x00a80000956c783b */ /* 0x000f220000004200 */
[C---:B------:R-:W-:Y:S06]  /*61b0*/  HMMA.16816.F32.BF16 R40, R88.reuse, R112, R40 ;  /* 0x000000705828723c */ /* 0x040fec0000041828 */
[C---:B------:R-:W-:Y:S05]  /*61c0*/  HMMA.16816.F32.BF16 R44, R88.reuse, R114, R44 ;  /* 0x00000072582c723c */ /* 0x040fea000004182c */
        /* <DEDUP_REMOVED lines=8> */
[----:B------:R-:W5:Y:S01]  /*6250*/  MUFU.EX2 R113, R113 ;  /* 0x0000007100717308 */ /* 0x000f620000000800 */
[----:B------:R-:W-:Y:S01]  /*6260*/  FFMA.FTZ R115, R23, UR4, -R122 ;  /* 0x0000000417737c23 */ /* 0x000fe2000801087a */
[C---:B------:R-:W-:Y:S03]  /*6270*/  HMMA.16816.F32.BF16 R60, R88.reuse, R118, R60 ;  /* 0x00000076583c723c */ /* 0x040fe6000004183c */
[--C-:B------:R-:W-:Y:S03]  /*6280*/  FFMA.FTZ R116, R24, UR4, -R124.reuse ;  /* 0x0000000418747c23 */ /* 0x100fe6000801087c */
[C---:B---3--:R-:W-:Y:S02]  /*6290*/  HMMA.16816.F32.BF16 R64, R88.reuse, R92, R64 ;  /* 0x0000005c5840723c */ /* 0x048fe40000041840 */
[----:B------:R-:W-:Y:S03]  /*62a0*/  MUFU.EX2 R114, R114 ;  /* 0x0000007200727308 */ /* 0x000fe60000000800 */
[----:B------:R-:W-:Y:S01]  /*62b0*/  FFMA.FTZ R117, R25, UR4, -R124 ;  /* 0x0000000419757c23 */ /* 0x000fe2000801087c */
[C---:B------:R-:W-:Y:S01]  /*62c0*/  HMMA.16816.F32.BF16 R68, R88.reuse, R94, R68 ;  /* 0x0000005e5844723c */ /* 0x040fe20000041844 */
[----:B------:R-:W3:Y:S05]  /*62d0*/  LDSM.16.MT88.4 R92, [R151+0x9000] ;  /* 0x00900000975c783b */ /* 0x000eea0000004200 */
[----:B------:R-:W2:Y:S01]  /*62e0*/  MUFU.EX2 R115, R115 ;  /* 0x0000007300737308 */ /* 0x000ea20000000800 */
[--C-:B------:R-:W-:Y:S01]  /*62f0*/  FFMA.FTZ R118, R26, UR4, -R122.reuse ;  /* 0x000000041a767c23 */ /* 0x100fe2000801087a */
[C---:B-1----:R-:W-:Y:S03]  /*6300*/  HMMA.16816.F32.BF16 R12, R88.reuse, R96, R12 ;  /* 0x00000060580c723c */ /* 0x042fe6000004180c */
[----:B------:R-:W-:Y:S03]  /*6310*/  FFMA.FTZ R119, R27, UR4, -R122 ;  /* 0x000000041b777c23 */ /* 0x000fe6000801087a */
[C---:B------:R-:W-:Y:S01]  /*6320*/  HMMA.16816.F32.BF16 R72, R88.reuse, R98, R72 ;  /* 0x000000625848723c */ /* 0x040fe20000041848 */
[----:B------:R-:W1:Y:S01]  /*6330*/  LDSM.16.MT88.4 R96, [R150+0x9000] ;  /* 0x009000009660783b */ /* 0x000e620000004200 */
[----:B------:R-:W-:Y:S03]  /*6340*/  MUFU.EX2 R116, R116 ;  /* 0x0000007400747308 */ /* 0x000fe60000000800 */
[----:B-----5:R-:W-:Y:S01]  /*6350*/  F2FP.BF16.F32.PACK_AB R20, R113, R112 ;  /* 0x000000707114723e */ /* 0x020fe200000010ff */
[C---:B----4-:R-:W-:Y:S03]  /*6360*/  HMMA.16816.F32.BF16 R76, R88.reuse, R108, R76 ;  /* 0x0000006c584c723c */ /* 0x050fe6000004184c */
[----:B------:R-:W-:Y:S03]  /*6370*/  LDSM.16.MT88.4 R24, [R148+0x9000] ;  /* 0x009000009418783b */ /* 0x000fe60000004200 */
[----:B------:R-:W4:Y:S01]  /*6380*/  MUFU.EX2 R117, R117 ;  /* 0x0000007500757308 */ /* 0x000f220000000800 */
[----:B--2---:R-:W-:Y:S01]  /*6390*/  F2FP.BF16.F32.PACK_AB R21, R115, R114 ;  /* 0x000000727315723e */ /* 0x004fe200000010ff */
[C---:B------:R-:W-:Y:S03]  /*63a0*/  HMMA.16816.F32.BF16 R80, R88.reuse, R110, R80 ;  /* 0x0000006e5850723c */ /* 0x040fe60000041850 */
[----:B------:R-:W2:Y:S03]  /*63b0*/  LDSM.16.MT88.4 R108, [R149+0x9000] ;  /* 0x00900000956c783b */ /* 0x000ea60000004200 */
[C---:B------:R-:W-:Y:S02]  /*63c0*/  HMMA.16816.F32.BF16 R16, R88.reuse, R104, R16 ;  /* 0x000000685810723c */ /* 0x040fe40000041810 */
[----:B------:R-:W-:Y:S03]  /*63d0*/  MUFU.EX2 R118, R118 ;  /* 0x0000007600767308 */ /* 0x000fe60000000800 */
[----:B------:R-:W-:Y:S01]  /*63e0*/  FADD.FTZ R112, R112, R129 ;  /* 0x0000008170707221 */ /* 0x000fe20000010000 */
[----:B------:R-:W-:Y:S01]  /*63f0*/  HMMA.16816.F32.BF16 R84, R88, R106, R84 ;  /* 0x0000006a5854723c */ /* 0x000fe20000041854 */
[----:B------:R-:W5:Y:S05]  /*6400*/  LDSM.16.MT88.4 R88, [R151+0xb000] ;  /* 0x00b000009758783b */ /* 0x000f6a0000004200 */
[----:B------:R-:W3:Y:S01]  /*6410*/  MUFU.EX2 R119, R119 ;  /* 0x0000007700777308 */ /* 0x000ee20000000800 */
[----:B----4-:R-:W-:Y:S01]  /*6420*/  F2FP.BF16.F32.PACK_AB R22, R117, R116 ;  /* 0x000000747516723e */ /* 0x010fe200000010ff */
[--C-:B------:R-:W-:Y:S03]  /*6430*/  FFMA.FTZ R104, R28, UR4, -R124.reuse ;  /* 0x000000041c687c23 */ /* 0x100fe6000801087c */
[----:B------:R-:W-:Y:S01]  /*6440*/  FFMA.FTZ R105, R29, UR4, -R124 ;  /* 0x000000041d697c23 */ /* 0x000fe2000801087c */
[--C-:B------:R-:W-:Y:S01]  /*6450*/  FFMA.FTZ R106, R30, UR4, -R122.reuse ;  /* 0x000000041e6a7c23 */ /* 0x100fe2000801087a */
[----:B------:R-:W-:Y:S03]  /*6460*/  FFMA.FTZ R107, R31, UR4, -R122 ;  /* 0x000000041f6b7c23 */ /* 0x000fe6000801087a */
[----:B------:R-:W-:Y:S01]  /*6470*/  MUFU.EX2 R104, R104 ;  /* 0x0000006800687308 */ /* 0x000fe20000000800 */
[----:B------:R-:W-:Y:S01]  /*6480*/  LDSM.16.MT88.4 R28, [R151+0x9800] ;  /* 0x00980000971c783b */ /* 0x000fe20000004200 */
[----:B------:R-:W-:Y:S01]  /*6490*/  FADD.FTZ R114, R114, R5 ;  /* 0x0000000572727221 */ /* 0x000fe20000010000 */
[----:B------:R-:W-:Y:S03]  /*64a0*/  FADD.FTZ R113, R113, R112 ;  /* 0x0000007071717221 */ /* 0x000fe60000010000 */
[----:B------:R-:W-:Y:S01]  /*64b0*/  FADD.FTZ R115, R115, R114 ;  /* 0x0000007273737221 */ /* 0x000fe20000010000 */
[----:B------:R-:W-:Y:S01]  /*64c0*/  FADD.FTZ R116, R116, R113 ;  /* 0x0000007174747221 */ /* 0x000fe20000010000 */
[----:B---3--:R-:W-:Y:S02]  /*64d0*/  F2FP.BF16.F32.PACK_AB R23, R119, R118 ;  /* 0x000000767717723e */ /* 0x008fe400000010ff */
[----:B------:R-:W3:Y:S01]  /*64e0*/  MUFU.EX2 R105, R105 ;  /* 0x0000006900697308 */ /* 0x000ee20000000800 */
[----:B------:R-:W-:Y:S01]  /*64f0*/  FADD.FTZ R118, R118, R115 ;  /* 0x0000007376767221 */ /* 0x000fe20000010000 */
[----:B------:R-:W-:Y:S03]  /*6500*/  FADD.FTZ R117, R117, R116 ;  /* 0x0000007475757221 */ /* 0x000fe60000010000 */
[----:B------:R-:W-:Y:S01]  /*6510*/  FADD.FTZ R119, R119, R118 ;  /* 0x0000007677777221 */ /* 0x000fe20000010000 */
[C---:B------:R-:W-:Y:S04]  /*6520*/  HMMA.16816.F32.BF16 R8, R20.reuse, R92, R8 ;  /* 0x0000005c1408723c */ /* 0x040fe80000041808 */
[----:B------:R-:W-:Y:S02]  /*6530*/  MUFU.EX2 R106, R106 ;  /* 0x0000006a006a7308 */ /* 0x000fe40000000800 */
[C---:B------:R-:W-:Y:S01]  /*6540*/  HMMA.16816.F32.BF16 R36, R20.reuse, R94, R36 ;  /* 0x0000005e1424723c */ /* 0x040fe20000041824 */
[----:B------:R-:W4:Y:S07]  /*6550*/  LDSM.16.MT88.4 R92, [R150+0xb000] ;  /* 0x00b00000965c783b */ /* 0x000f2e0000004200 */
[----:B------:R-:W3:Y:S01]  /*6560*/  MUFU.EX2 R107, R107 ;  /* 0x0000006b006b7308 */ /* 0x000ee20000000800 */
[C---:B-1----:R-:W-:Y:S06]  /*6570*/  HMMA.16816.F32.BF16 R40, R20.reuse, R96, R40 ;  /* 0x000000601428723c */ /* 0x042fec0000041828 */
[C---:B------:R-:W-:Y:S01]  /*6580*/  HMMA.16816.F32.BF16 R44, R20.reuse, R98, R44 ;  /* 0x00000062142c723c */ /* 0x040fe2000004182c */
[----:B------:R-:W1:Y:S05]  /*6590*/  LDSM.16.MT88.4 R96, [R149+0xb000] ;  /* 0x00b000009560783b */ /* 0x000e6a0000004200 */
[C---:B--2---:R-:W-:Y:S06]  /*65a0*/  HMMA.16816.F32.BF16 R48, R20.reuse, R108, R48 ;  /* 0x0000006c1430723c */ /* 0x044fec0000041830 */
[C---:B------:R-:W-:Y:S05]  /*65b0*/  HMMA.16816.F32.BF16 R52, R20.reuse, R110, R52 ;  /* 0x0000006e1434723c */ /* 0x040fea0000041834 */
[----:B------:R-:W-:Y:S01]  /*65c0*/  FFMA.FTZ R108, R32, UR4, -R124 ;  /* 0x00000004206c7c23 */ /* 0x000fe2000801087c */
[C---:B------:R-:W-:Y:S05]  /*65d0*/  HMMA.16816.F32.BF16 R56, R20.reuse, R24, R56 ;  /* 0x000000181438723c */ /* 0x040fea0000041838 */
[----:B------:R-:W-:Y:S01]  /*65e0*/  FFMA.FTZ R110, R34, UR4, -R122 ;  /* 0x00000004226e7c23 */ /* 0x000fe2000801087a */
[C---:B------:R-:W-:Y:S01]  /*65f0*/  HMMA.16816.F32.BF16 R60, R20.reuse, R26, R60 ;  /* 0x0000001a143c723c */ /* 0x040fe2000004183c */
[----:B------:R-:W2:Y:S01]  /*6600*/  LDSM.16.MT88.4 R24, [R148+0xb000] ;  /* 0x00b000009418783b */ /* 0x000ea20000004200 */
[----:B------:R-:W-:Y:S03]  /*6610*/  MUFU.EX2 R108, R108 ;  /* 0x0000006c006c7308 */ /* 0x000fe60000000800 */
[----:B------:R-:W-:Y:S01]  /*6620*/  FFMA.FTZ R124, R33, UR4, -R124 ;  /* 0x00000004217c7c23 */ /* 0x000fe2000801087c */
[C---:B-----5:R-:W-:Y:S06]  /*6630*/  HMMA.16816.F32.BF16 R64, R20.reuse, R88, R64 ;  /* 0x000000581440723c */ /* 0x060fec0000041840 */
[----:B------:R-:W5:Y:S01]  /*6640*/  MUFU.EX2 R109, R124 ;  /* 0x0000007c006d7308 */ /* 0x000f620000000800 */
[----:B------:R-:W-:Y:S01]  /*6650*/  FFMA.FTZ R122, R35, UR4, -R122 ;  /* 0x00000004237a7c23 */ /* 0x000fe2000801087a */
[C---:B------:R-:W-:Y:S01]  /*6660*/  HMMA.16816.F32.BF16 R68, R20.reuse, R90, R68 ;  /* 0x0000005a1444723c */ /* 0x040fe20000041844 */
[----:B------:R-:W5:Y:S05]  /*6670*/  LDSM.16.MT88.4 R32, [R150+0x9800] ;  /* 0x009800009620783b */ /* 0x000f6a0000004200 */
[C---:B----4-:R-:W-:Y:S02]  /*6680*/  HMMA.16816.F32.BF16 R12, R20.reuse, R92, R12 ;  /* 0x0000005c140c723c */ /* 0x050fe4000004180c */
[----:B------:R-:W-:Y:S01]  /*6690*/  MUFU.EX2 R110, R110 ;  /* 0x0000006e006e7308 */ /* 0x000fe20000000800 */
[----:B------:R-:W4:Y:S03]  /*66a0*/  LDSM.16.MT88.4 R88, [R149+0x9800] ;  /* 0x009800009558783b */ /* 0x000f260000004200 */
[C---:B------:R-:W-:Y:S06]  /*66b0*/  HMMA.16816.F32.BF16 R72, R20.reuse, R94, R72 ;  /* 0x0000005e1448723c */ /* 0x040fec0000041848 */
[----:B------:R-:W5:Y:S01]  /*66c0*/  MUFU.EX2 R111, R122 ;  /* 0x0000007a006f7308 */ /* 0x000f620000000800 */
[----:B------:R-:W4:Y:S01]  /*66d0*/  LDSM.16.MT88.4 R92, [R148+0x9800] ;  /* 0x00980000945c783b */ /* 0x000f220000004200 */
[C---:B-1----:R-:W-:Y:S06]  /*66e0*/  HMMA.16816.F32.BF16 R76, R20.reuse, R96, R76 ;  /* 0x00000060144c723c */ /* 0x042fec000004184c */
[C---:B------:R-:W-:Y:S06]  /*66f0*/  HMMA.16816.F32.BF16 R80, R20.reuse, R98, R80 ;  /* 0x000000621450723c */ /* 0x040fec0000041850 */
[C---:B--2---:R-:W-:Y:S06]  /*6700*/  HMMA.16816.F32.BF16 R16, R20.reuse, R24, R16 ;  /* 0x000000181410723c */ /* 0x044fec0000041810 */
[----:B------:R-:W-:Y:S01]  /*6710*/  HMMA.16816.F32.BF16 R84, R20, R26, R84 ;  /* 0x0000001a1454723c */ /* 0x000fe20000041854 */
[----:B------:R-:W1:Y:S06]  /*6720*/  LDSM.16.MT88.4 R24, [R151+0xb800] ;  /* 0x00b800009718783b */ /* 0x000e6c0000004200 */
[----:B---3--:R-:W-:Y:S01]  /*6730*/  F2FP.BF16.F32.PACK_AB R20, R105, R104 ;  /* 0x000000686914723e */ /* 0x008fe200000010ff */
[----:B------:R-:W-:Y:S03]  /*6740*/  FADD.FTZ R104, R104, R117 ;  /* 0x0000007568687221 */ /* 0x000fe60000010000 */
[----:B------:R-:W-:Y:S01]  /*6750*/  F2FP.BF16.F32.PACK_AB R21, R107, R106 ;  /* 0x0000006a6b15723e */ /* 0x000fe200000010ff */
[----:B------:R-:W-:Y:S01]  /*6760*/  FADD.FTZ R106, R106, R119 ;  /* 0x000000776a6a7221 */ /* 0x000fe20000010000 */
[----:B-----5:R-:W-:Y:S01]  /*6770*/  F2FP.BF16.F32.PACK_AB R22, R109, R108 ;  /* 0x0000006c6d16723e */ /* 0x020fe200000010ff */
[----:B------:R-:W-:Y:S01]  /*6780*/  FADD.FTZ R105, R105, R104 ;  /* 0x0000006869697221 */ /* 0x000fe20000010000 */
[----:B------:R-:W-:Y:S01]  /*6790*/  F2FP.BF16.F32.PACK_AB R23, R111, R110 ;  /* 0x0000006e6f17723e */ /* 0x000fe200000010ff */
        /* <DEDUP_REMOVED lines=9> */
[C---:B------:R-:W-:Y:S06]  /*6830*/  HMMA.16816.F32.BF16 R40, R20.reuse, R32, R40 ;  /* 0x000000201428723c */ /* 0x040fec0000041828 */
[C---:B------:R-:W-:Y:S01]  /*6840*/  HMMA.16816.F32.BF16 R44, R20.reuse, R34, R44 ;  /* 0x00000022142c723c */ /* 0x040fe2000004182c */
[----:B------:R-:W5:Y:S05]  /*6850*/  LDSM.16.MT88.4 R32, [R148+0xb800] ;  /* 0x00b800009420783b */ /* 0x000f6a0000004200 */
[C---:B----4-:R-:W-:Y:S06]  /*6860*/  HMMA.16816.F32.BF16 R48, R20.reuse, R88, R48 ;  /* 0x000000581430723c */ /* 0x050fec0000041830 */
[C---:B------:R-:W-:Y:S06]  /*6870*/  HMMA.16816.F32.BF16 R52, R20.reuse, R90, R52 ;  /* 0x0000005a1434723c */ /* 0x040fec0000041834 */
[C---:B------:R-:W-:Y:S06]  /*6880*/  HMMA.16816.F32.BF16 R56, R20.reuse, R92, R56 ;  /* 0x0000005c1438723c */ /* 0x040fec0000041838 */
[C---:B------:R-:W-:Y:S06]  /*6890*/  HMMA.16816.F32.BF16 R60, R20.reuse, R94, R60 ;  /* 0x0000005e143c723c */ /* 0x040fec000004183c */
[C---:B-1----:R-:W-:Y:S06]  /*68a0*/  HMMA.16816.F32.BF16 R64, R20.reuse, R24, R64 ;  /* 0x000000181440723c */ /* 0x042fec0000041840 */
[C---:B------:R-:W-:Y:S06]  /*68b0*/  HMMA.16816.F32.BF16 R68, R20.reuse, R26, R68 ;  /* 0x0000001a1444723c */ /* 0x040fec0000041844 */
[C---:B--2---:R-:W-:Y:S06]  /*68c0*/  HMMA.16816.F32.BF16 R92, R20.reuse, R8, R12 ;  /* 0x00000008145c723c */ /* 0x044fec000004180c */
[C---:B------:R-:W-:Y:S06]  /*68d0*/  HMMA.16816.F32.BF16 R72, R20.reuse, R10, R72 ;  /* 0x0000000a1448723c */ /* 0x040fec0000041848 */
[C---:B---3--:R-:W-:Y:S06]  /*68e0*/  HMMA.16816.F32.BF16 R76, R20.reuse, R28, R76 ;  /* 0x0000001c144c723c */ /* 0x048fec000004184c */
[C---:B------:R-:W-:Y:S06]  /*68f0*/  HMMA.16816.F32.BF16 R80, R20.reuse, R30, R80 ;  /* 0x0000001e1450723c */ /* 0x040fec0000041850 */
[C---:B-----5:R-:W-:Y:S06]  /*6900*/  HMMA.16816.F32.BF16 R88, R20.reuse, R32, R16 ;  /* 0x000000201458723c */ /* 0x060fec0000041810 */
[----:B------:R-:W-:Y:S01]  /*6910*/  HMMA.16816.F32.BF16 R84, R20, R34, R84 ;  /* 0x000000221454723c */ /* 0x000fe20000041854 */
[----:B------:R-:W-:Y:S11]  /*6920*/  @!UPT UIADD3 URZ, URZ, URZ, URZ ;  /* 0x0000003f3f3ff290 */ /* 0x000ff6000fffe03f */
[----:B------:R-:W-:Y:S01]  /*6930*/  @!UPT UIADD3 URZ, URZ, URZ, URZ ;  /* 0x0000003f3f3ff290 */ /* 0x000fe2000fffe03f */
[----:B------:R-:W-:Y:S11]  /*6940*/  @P0 BRA `(.L_x_6681) ;  /* 0xffffffd800680947 */ /* 0x000ff6000383ffff */
.L_x_6677:
        /* <DEDUP_REMOVED lines=9> */
[----:B------:R-:W5:Y:S01]  /*69e0*/  S2R R15, SR_TID.X ;  /* 0x00000000000f7919 */ /* 0x000f620000002100 */
[----:B------:R-:W-:Y:S01]  /*69f0*/  BAR.SYNC.DEFER_BLOCKING 0x0 ;  /* 0x0000000000007b1d */ /* 0x000fe20000010000 */
[----:B-1----:R-:W-:Y:S01]  /*6a00*/  FADD.FTZ R7, R2, R175 ;  /* 0x000000af02077221 */ /* 0x002fe20000010000 */
[----:B--2---:R-:W-:Y:S01]  /*6a10*/  ULEA UR4, UR4, UR5, 0x18 ;  /* 0x0000000504047291 */ /* 0x004fe2000f8ec03f */
[----:B---3--:R-:W-:-:S03]  /*6a20*/  FADD.FTZ R0, R0, R173 ;  /* 0x000000ad00007221 */ /* 0x008fc60000010000 */
[----:B------:R-:W1:Y:S04]  /*6a30*/  SHFL.BFLY PT, R6, R7, 0x1, 0x1f ;  /* 0x0c201f0007067f89 */ /* 0x000e6800000e0000 */
[----:B------:R-:W2:Y:S01]  /*6a40*/  SHFL.BFLY PT, R5, R0, 0x1, 0x1f ;  /* 0x0c201f0000057f89 */ /* 0x000ea200000e0000 */
[----:B----4-:R-:W-:-:S04]  /*6a50*/  SHF.R.S32.HI R11, RZ, 0x1f, R4 ;  /* 0x0000001fff0b7819 */ /* 0x010fc80000011404 */
[CC--:B------:R-:W-:Y:S02]  /*6a60*/  LEA.HI R13, R11.reuse, R4.reuse, RZ, 0x2 ;  /* 0x000000040b0d7211 */ /* 0x0c0fe400078f10ff */
[CC--:B------:R-:W-:Y:S02]  /*6a70*/  LEA.HI R2, R11.reuse, R4.reuse, RZ, 0x5 ;  /* 0x000000040b027211 */ /* 0x0c0fe400078f28ff */
[--C-:B------:R-:W-:Y:S02]  /*6a80*/  SHF.R.S32.HI R12, RZ, 0x2, R13.reuse ;  /* 0x00000002ff0c7819 */ /* 0x100fe4000001140d */
[----:B------:R-:W-:Y:S02]  /*6a90*/  LEA.HI R11, R11, R4, RZ, 0x4 ;  /* 0x000000040b0b7211 */ /* 0x000fe400078f20ff */
[----:B------:R-:W-:Y:S01]  /*6aa0*/  SHF.R.S32.HI R10, RZ, 0x5, R2 ;  /* 0x00000005ff0a7819 */ /* 0x000fe20000011402 */
[----:B-1----:R-:W-:Y:S01]  /*6ab0*/  FADD.FTZ R6, R7, R6 ;  /* 0x0000000607067221 */ /* 0x002fe20000010000 */
[----:B------:R-:W-:-:S02]  /*6ac0*/  SHF.R.S32.HI R7, RZ, 0x1f, R13 ;  /* 0x0000001fff077819 */ /* 0x000fc4000001140d */
[----:B------:R-:W-:Y:S01]  /*6ad0*/  LOP3.LUT R13, R13, 0x1ffffffc, RZ, 0xc0, !PT ;  /* 0x1ffffffc0d0d7812 */ /* 0x000fe200078ec0ff */
[----:B--2---:R-:W-:Y:S01]  /*6ae0*/  FADD.FTZ R5, R0, R5 ;  /* 0x0000000500057221 */ /* 0x004fe20000010000 */
[----:B------:R-:W-:Y:S02]  /*6af0*/  FSETP.NE.FTZ.AND P4, PT, R6, RZ, PT ;  /* 0x000000ff0600720b */ /* 0x000fe40003f95000 */
[----:B-----5:R-:W-:Y:S02]  /*6b00*/  SHF.R.S32.HI R0, RZ, 0x1f, R15 ;  /* 0x0000001fff007819 */ /* 0x020fe4000001140f */
[----:B------:R-:W-:Y:S02]  /*6b10*/  FSETP.NE.FTZ.AND P3, PT, R5, RZ, PT ;  /* 0x000000ff0500720b */ /* 0x000fe40003f75000 */
[----:B------:R-:W-:Y:S02]  /*6b20*/  LEA.HI R7, R7, R12, RZ, 0x3 ;  /* 0x0000000c07077211 */ /* 0x000fe400078f18ff */
[----:B------:R-:W-:-:S02]  /*6b30*/  LEA.HI R0, R0, R15, RZ, 0x4 ;  /* 0x0000000f00007211 */ /* 0x000fc400078f20ff */
[----:B------:R-:W-:Y:S02]  /*6b40*/  LOP3.LUT R7, R7, 0xfffffff8, RZ, 0xc0, !PT ;  /* 0xfffffff807077812 */ /* 0x000fe400078ec0ff */
[----:B------:R-:W-:Y:S01]  /*6b50*/  LOP3.LUT R0, R0, 0xfffffff0, RZ, 0xc0, !PT ;  /* 0xfffffff000007812 */ /* 0x000fe200078ec0ff */
[----:B------:R-:W1:Y:S01]  /*6b60*/  @P4 MUFU.RCP R9, R6 ;  /* 0x0000000600094308 */ /* 0x000e620000001000 */
[----:B------:R-:W-:Y:S02]  /*6b70*/  IADD3 R7, R12, -R7, RZ ;  /* 0x800000070c077210 */ /* 0x000fe40007ffe0ff */
[----:B------:R-:W-:Y:S02]  /*6b80*/  IADD3 R0, -R0, R15, RZ ;  /* 0x0000000f00007210 */ /* 0x000fe40007ffe1ff */
[----:B------:R-:W-:Y:S02]  /*6b90*/  SHF.L.U32 R15, R7, 0x6, RZ ;  /* 0x00000006070f7819 */ /* 0x000fe400000006ff */
[----:B------:R-:W-:Y:S01]  /*6ba0*/  IADD3 R13, -R13, R4, RZ ;  /* 0x000000040d0d7210 */ /* 0x000fe20007ffe1ff */
[----:B------:R-:W2:Y:S01]  /*6bb0*/  @P3 MUFU.RCP R8, R5 ;  /* 0x0000000500083308 */ /* 0x000ea20000001000 */
[----:B------:R-:W-:-:S02]  /*6bc0*/  LOP3.LUT R12, R7, 0x1, RZ, 0xc0, !PT ;  /* 0x00000001070c7812 */ /* 0x000fc400078ec0ff */
[----:B------:R-:W-:Y:S02]  /*6bd0*/  SHF.R.S32.HI R11, RZ, 0x4, R11 ;  /* 0x00000004ff0b7819 */ /* 0x000fe4000001140b */
[----:B------:R-:W-:Y:S02]  /*6be0*/  LOP3.LUT R15, R15, 0x1c0, RZ, 0xc0, !PT ;  /* 0x000001c00f0f7812 */ /* 0x000fe400078ec0ff */
[----:B------:R-:W-:Y:S01]  /*6bf0*/  LEA R10, R10, R13, 0x9 ;  /* 0x0000000d0a0a7211 */ /* 0x000fe200078e48ff */
[----:B------:R-:W3:Y:S01]  /*6c00*/  @P4 MUFU.LG2 R6, R6 ;  /* 0x0000000600064308 */ /* 0x000ee20000000c00 */
[----:B------:R-:W-:Y:S01]  /*6c10*/  ISETP.NE.U32.AND P0, PT, R12, 0x1, PT ;  /* 0x000000010c00780c */ /* 0x000fe20003f05070 */
[----:B-1----:R-:W-:Y:S01]  /*6c20*/  FMUL.FTZ R96, R9, R96 ;  /* 0x0000006009607220 */ /* 0x002fe20000410000 */
[----:B------:R-:W-:Y:S01]  /*6c30*/  SHF.L.U32 R13, R11, 0x6, RZ ;  /* 0x000000060b0d7819 */ /* 0x000fe200000006ff */
[C---:B------:R-:W-:Y:S01]  /*6c40*/  FMUL.FTZ R97, R9.reuse, R97 ;  /* 0x0000006109617220 */ /* 0x040fe20000410000 */
[----:B------:R-:W-:Y:S01]  /*6c50*/  LEA.HI R12, R0, R0, RZ, 0x1 ;  /* 0x00000000000c7211 */ /* 0x000fe200078f08ff */
[----:B------:R-:W-:Y:S01]  /*6c60*/  FMUL.FTZ R36, R9, R36 ;  /* 0x0000002409247220 */ /* 0x000fe20000410000 */
[----:B------:R-:W-:Y:S01]  /*6c70*/  LEA.HI R15, R15, R15, RZ, 0x1d ;  /* 0x0000000f0f0f7211 */ /* 0x000fe200078fe8ff */
[----:B------:R-:W-:Y:S01]  /*6c80*/  FMUL.FTZ R37, R9, R37 ;  /* 0x0000002509257220 */ /* 0x000fe20000410000 */
[----:B------:R-:W-:Y:S01]  /*6c90*/  LOP3.LUT R13, R13, 0x1c0, RZ, 0xc0, !PT ;  /* 0x000001c00d0d7812 */ /* 0x000fe200078ec0ff */
[C---:B------:R-:W-:Y:S01]  /*6ca0*/  FMUL.FTZ R40, R9.reuse, R40 ;  /* 0x0000002809287220 */ /* 0x040fe20000410000 */
[----:B------:R-:W-:Y:S01]  /*6cb0*/  SHF.L.U32 R14, R12, 0x2, RZ ;  /* 0x000000020c0e7819 */ /* 0x000fe200000006ff */
        /* <DEDUP_REMOVED lines=84> */
[-C--:B------:R-:W-:Y:S02]  /*7200*/  IADD3 R17, R13, R12.reuse, RZ ;  /* 0x0000000c0d117210 */ /* 0x080fe40007ffe0ff */
[----:B------:R-:W-:Y:S01]  /*7210*/  IADD3 R12, R15, R12, RZ ;  /* 0x0000000c0f0c7210 */ /* 0x000fe20007ffe0ff */
        /* <DEDUP_REMOVED lines=20> */
[----:B------:R5:W-:Y:S04]  /*7360*/  STS.64 [R14+0x4800], R78 ;  /* 0x0048004e0e007388 */ /* 0x000be80000000a00 */
[----:B------:R3:W-:Y:S01]  /*7370*/  STS.64 [R16+0x4000], R80 ;  /* 0x0040005010007388 */ /* 0x0007e20000000a00 */
[----:B--2---:R-:W-:-:S03]  /*7380*/  LEA R92, R8, UR4, 0x2 ;  /* 0x00000004085c7c11 */ /* 0x004fc6000f8e10ff */
[----:B------:R2:W-:Y:S01]  /*7390*/  STS.64 [R16+0x4800], R82 ;  /* 0x0048005210007388 */ /* 0x0005e20000000a00 */
[----:B------:R-:W2:Y:S03]  /*73a0*/  LDC.64 R8, c[0x0][0x2c0] ;  /* 0x0000b000ff087b82 */ /* 0x000ea60000000a00 */
[----:B------:R2:W-:Y:S04]  /*73b0*/  STS.64 [R17+0x4000], R88 ;  /* 0x0040005811007388 */ /* 0x0005e80000000a00 */
[----:B------:R2:W-:Y:S01]  /*73c0*/  STS.64 [R17+0x4800], R90 ;  /* 0x0048005a11007388 */ /* 0x0005e20000000a00 */
[----:B------:R-:W2:Y:S03]  /*73d0*/  S2UR UR4, SR_CTAID.Z ;  /* 0x00000000000479c3 */ /* 0x000ea60000002700 */
[----:B------:R2:W-:Y:S04]  /*73e0*/  STS.64 [R12+0x4000], R84 ;  /* 0x004000540c007388 */ /* 0x0005e80000000a00 */
[----:B------:R2:W-:Y:S01]  /*73f0*/  STS.64 [R12+0x4800], R86 ;  /* 0x004800560c007388 */ /* 0x0005e20000000a00 */
[----:B----4-:R-:W2:Y:S01]  /*7400*/  LDC R76, c[0x0][0x270] ;  /* 0x00009c00ff4c7b82 */ /* 0x010ea20000000800 */
[----:B-----5:R-:W-:-:S07]  /*7410*/  LOP3.LUT R79, R2, 0xffffffe0, RZ, 0xc0, !PT ;  /* 0xffffffe0024f7812 */ /* 0x020fce00078ec0ff */
[----:B------:R-:W-:Y:S01]  /*7420*/  BAR.SYNC.DEFER_BLOCKING 0x0 ;  /* 0x0000000000007b1d */ /* 0x000fe20000010000 */
[----:B------:R-:W-:Y:S01]  /*7430*/  IADD3 R79, -R79, R4, RZ ;  /* 0x000000044f4f7210 */ /* 0x000fe20007ffe1ff */
[----:B---3--:R-:W-:Y:S01]  /*7440*/  @P4 FMUL.FTZ R81, R6, 0.69314718246459960938 ;  /* 0x3f31721806514820 */ /* 0x008fe20000410000 */
[----:B-1----:R-:W-:-:S05]  /*7450*/  @P3 FMUL.FTZ R6, R5, 0.69314718246459960938 ;  /* 0x3f31721805063820 */ /* 0x002fca0000410000 */
[----:B------:R-:W1:Y:S01]  /*7460*/  @P4 LDC R77, c[0x0][0x2e8] ;  /* 0x0000ba00ff4d4b82 */ /* 0x000e620000000800 */
[----:B------:R-:W-:Y:S01]  /*7470*/  LOP3.LUT P0, RZ, R79, 0x3, RZ, 0xc0, !PT ;  /* 0x000000034fff7812 */ /* 0x000fe2000780c0ff */
[----:B------:R-:W3:Y:S01]  /*7480*/  S2R R7, SR_CTAID.Y ;  /* 0x0000000000077919 */ /* 0x000ee20000002600 */
[----:B------:R-:W-:Y:S02]  /*7490*/  IADD3 R79, -R164, RZ, RZ ;  /* 0x000000ffa44f7210 */ /* 0x000fe40007ffe1ff */
[----:B------:R-:W-:Y:S01]  /*74a0*/  SHF.L.U32 R80, R0, 0x2, RZ ;  /* 0x0000000200507819 */ /* 0x000fe200000006ff */
[----:B------:R-:W4:Y:S01]  /*74b0*/  S2R R10, SR_CTAID.X ;  /* 0x00000000000a7919 */ /* 0x000f220000002500 */
[----:B------:R-:W-:Y:S01]  /*74c0*/  MOV R4, 0xff800000 ;  /* 0xff80000000047802 */ /* 0x000fe20000000f00 */
[----:B------:R-:W5:Y:S01]  /*74d0*/  @P3 LDC R78, c[0x0][0x2e8] ;  /* 0x0000ba00ff4e3b82 */ /* 0x000f620000000800 */
[----:B--2---:R-:W-:Y:S01]  /*74e0*/  IMAD R79, R76, R79, UR4 ;  /* 0x000000044c4f7e24 */ /* 0x004fe2000f8e024f */
[----:B------:R2:W2:Y:S04]  /*74f0*/  LDS.128 R72, [R92] ;  /* 0x000000005c487984 */ /* 0x0004a80000000c00 */
[----:B------:R2:W2:Y:S01]  /*7500*/  LDS.128 R68, [R92+0x800] ;  /* 0x000800005c447984 */ /* 0x0004a20000000c00 */
[----:B-1----:R-:W-:Y:S01]  /*7510*/  @P4 FFMA.FTZ R4, R100, R77, R81 ;  /* 0x0000004d64044223 */ /* 0x002fe20000010051 */
[----:B------:R-:W-:-:S02]  /*7520*/  SHF.R.S32.HI R81, RZ, 0x1f, R80 ;  /* 0x0000001fff517819 */ /* 0x000fc40000011450 */
[----:B------:R1:W1:Y:S04]  /*7530*/  LDS.128 R64, [R92+0x1000] ;  /* 0x001000005c407984 */ /* 0x0002680000000c00 */
[----:B------:R1:W1:Y:S04]  /*7540*/  LDS.128 R60, [R92+0x1800] ;  /* 0x001800005c3c7984 */ /* 0x0002680000000c00 */
[----:B------:R1:W1:Y:S01]  /*7550*/  LDS.128 R56, [R92+0x2000] ;  /* 0x002000005c387984 */ /* 0x0002620000000c00 */
[----:B---3--:R-:W-:Y:S01]  /*7560*/  IMAD R7, R7, R8, R164 ;  /* 0x0000000807077224 */ /* 0x008fe200078e02a4 */
[----:B------:R-:W-:Y:S01]  /*7570*/  MOV R8, 0xff800000 ;  /* 0xff80000000087802 */ /* 0x000fe20000000f00 */
[----:B-----5:R-:W-:Y:S01]  /*7580*/  @P3 FFMA.FTZ R8, R3, R78, R6 ;  /* 0x0000004e03083223 */ /* 0x020fe20000010006 */
[----:B------:R3:W1:Y:S01]  /*7590*/  LDS.128 R52, [R92+0x2800] ;  /* 0x002800005c347984 */ /* 0x0006620000000c00 */
        /* <DEDUP_REMOVED lines=13> */
[----:B--2---:R-:W-:Y:S05]  /*7670*/  @P0 BRA `(.L_x_6683) ;  /* 0x0000000000300947 */ /* 0x004fea0003800000 */
        /* <DEDUP_REMOVED lines=12> */
.L_x_6683:
[----:B------:R-:W-:Y:S05]  /*7740*/  BSYNC B0 ;  /* 0x0000000000007941 */ /* 0x000fea0003800000 */
.L_x_6682:
[----:B------:R-:W-:Y:S01]  /*7750*/  ULDC UR4, c[0x0][0x2dc] ;  /* 0x0000b70000047ab9 */ /* 0x000fe20000000800 */
[----:B------:R-:W-:-:S04]  /*7760*/  IMAD.WIDE R80, R11, 0x80, R80 ;  /* 0x000000800b507825 */ /* 0x000fc800078e0250 */
[----:B------:R-:W-:Y:S01]  /*7770*/  IMAD R2, R2, UR4, RZ ;  /* 0x0000000402027c24 */ /* 0x000fe2000f8e02ff */
[----:B------:R-:W-:-:S04]  /*7780*/  ULDC.64 UR4, c[0x0][0x288] ;  /* 0x0000a20000047ab9 */ /* 0x000fc80000000a00 */
[----:B------:R-:W-:-:S04]  /*7790*/  IADD3 R0, P0, R2, R80, RZ ;  /* 0x0000005002007210 */ /* 0x000fc80007f1e0ff */
[----:B------:R-:W-:Y:S02]  /*77a0*/  LEA.HI.X.SX32 R3, R2, R81, 0x1, P0 ;  /* 0x0000005102037211 */ /* 0x000fe400000f0eff */
[----:B------:R-:W-:-:S04]  /*77b0*/  LEA R2, P0, R0, UR4, 0x2 ;  /* 0x0000000400027c11 */ /* 0x000fc8000f8010ff */
[----:B------:R-:W-:-:S05]  /*77c0*/  LEA.HI.X R3, R0, UR5, R3, 0x2, P0 ;  /* 0x0000000500037c11 */ /* 0x000fca00080f1403 */
[----:B------:R-:W-:Y:S04]  /*77d0*/  STG.E.128 desc[UR18][R2.64], R72 ;  /* 0x0000004802007986 */ /* 0x000fe8000c101d12 */
[----:B------:R-:W-:Y:S04]  /*77e0*/  STG.E.128 desc[UR18][R2.64+0x1000], R68 ;  /* 0x0010004402007986 */ /* 0x000fe8000c101d12 */
[----:B-1----:R-:W-:Y:S04]  /*77f0*/  STG.E.128 desc[UR18][R2.64+0x2000], R64 ;  /* 0x0020004002007986 */ /* 0x002fe8000c101d12 */
        /* <DEDUP_REMOVED lines=14> */
.L_x_6684:
        /* <DEDUP_REMOVED lines=10> */
.L_x_8524:


//--------------------- .text._ZN5flash24flash_fwd_splitkv_kernelI23Flash_fwd_kernel_traitsILi128ELi64ELi64ELi4ELb0ELb0EN7cutlass10bfloat16_tE19Flash_kernel_traitsILi128ELi64ELi64ELi4ES3_EELb1ELb0ELb0ELb1ELb1ELb1ELb1ELb0EEEvNS_16Flash_fwd_paramsE --------------------------
	.section	.text._ZN5flash24flash_fwd_splitkv_kernelI23Flash_fwd_kernel_traitsILi128ELi64ELi64ELi4ELb0ELb0EN7cutlass10bfloat16_tE19Flash_kernel_traitsILi128ELi64ELi64ELi4ES3_EELb1ELb0ELb0ELb1ELb1ELb1ELb1ELb0EEEvNS_16Flash_fwd_paramsE,"ax",@progbits
	.align	128
        .global         _ZN5flash24flash_fwd_splitkv_kernelI23Flash_fwd_kernel_traitsILi128ELi64ELi64ELi4ELb0ELb0EN7cutlass10bfloat16_tE19Flash_kernel_traitsILi128ELi64ELi64ELi4ES3_EELb1ELb0ELb0ELb1ELb1ELb1ELb1ELb0EEEvNS_16Flash_fwd_paramsE
        .type           _ZN5flash24flash_fwd_splitkv_kernelI23Flash_fwd_kernel_traitsILi128ELi64ELi64ELi4ELb0ELb0EN7cutlass10bfloat16_tE19Flash_kernel_traitsILi128ELi64ELi64ELi4ES3_EELb1ELb0ELb0ELb1ELb1ELb1ELb1ELb0EEEvNS_16Flash_fwd_paramsE,@function
        .size           _ZN5flash24flash_fwd_splitkv_kernelI23Flash_fwd_kernel_traitsILi128ELi64ELi64ELi4ELb0ELb0EN7cutlass10bfloat16_tE19Flash_kernel_traitsILi128ELi64ELi64ELi4ES3_EELb1ELb0ELb0ELb1ELb1ELb1ELb1ELb0EEEvNS_16Flash_fwd_paramsE,(.L_x_8525 - _ZN5flash24flash_fwd_splitkv_kernelI23Flash_fwd_kernel_traitsILi128ELi64ELi64ELi4ELb0ELb0EN7cutlass10bfloat16_tE19Flash_kernel_traitsILi128ELi64ELi64ELi4ES3_EELb1ELb0ELb0ELb1ELb1ELb1ELb1ELb0EEEvNS_16Flash_fwd_paramsE)
        .other          _ZN5flash24flash_fwd_splitkv_kernelI23Flash_fwd_kernel_traitsILi128ELi64ELi64ELi4ELb0ELb0EN7cutlass10bfloat16_tE19Flash_kernel_traitsILi128ELi64ELi64ELi4ES3_EELb1ELb0ELb0ELb1ELb1ELb1ELb1ELb0EEEvNS_16Flash_fwd_paramsE,@"STO_CUDA_ENTRY STV_DEFAULT"
_ZN5flash24flash_fwd_splitkv_kernelI23Flash_fwd_kernel_traitsILi128ELi64ELi64ELi4ELb0ELb0EN7cutlass10bfloat16_tE19Flash_kernel_traitsILi128ELi64ELi64ELi4ES3_EELb1ELb0ELb0ELb1ELb1ELb1ELb1ELb0EEEvNS_16Flash_fwd_paramsE:
.text._ZN5flash24flash_fwd_splitkv_kernelI23Flash_fwd_kernel_traitsILi128ELi64ELi64ELi4ELb0ELb0EN7cutlass10bfloat16_tE19Flash_kernel_traitsILi128ELi64ELi64ELi4ES3_EELb1ELb0ELb0ELb1ELb1ELb1ELb1ELb0EEEvNS_16Flash_fwd_paramsE:
        /* <DEDUP_REMOVED lines=44> */
[----:B------:R-:W-:Y:S01]  /*02c0*/  ULDC UR16, c[0x0][0x398] ;  /* 0x0000e60000107ab9 */ /* 0x000fe20000000800 */
[----:B------:R-:W4:Y:S05]  /*02d0*/  S2R R29, SR_TID.X ;  /* 0x00000000001d7919 */ /* 0x000f2a0000002100 */
[----:B-1----:R-:W1:Y:S01]  /*02e0*/  LDC R2, c[0x0][0x2c8] ;  /* 0x0000b200ff027b82 */ /* 0x002e620000000800 */
[-C--:B--2---:R-:W-:Y:S02]  /*02f0*/  IABS R6, R0.reuse ;  /* 0x0000000000067213 */ /* 0x084fe40000000000 */
[----:B------:R-:W-:-:S02]  /*0300*/  IABS R11, R0 ;  /* 0x00000000000b7213 */ /* 0x000fc40000000000 */
        /* <DEDUP_REMOVED lines=45> */
[----:B------:R-:W-:-:S04]  /*05e0*/  VIADDMNMX R28, R159, R8, R3, PT ;  /* 0x000000089f1c7246 */ /* 0x000fc80003800103 */
[----:B------:R-:W-:-:S04]  /*05f0*/  VIMNMX R28, R28, R5, PT ;  /* 0x000000051c1c7248 */ /* 0x000fc80003fe0100 */
[----:B------:R-:W-:-:S13]  /*0600*/  ISETP.GE.AND P0, PT, R159, R28, PT ;  /* 0x0000001c9f00720c */ /* 0x000fda0003f06270 */
[----:B----4-:R-:W-:Y:S05]  /*0610*/  @!P0 BRA `(.L_x_6685) ;  /* 0x0000000400308947 */ /* 0x010fea0003800000 */
[----:B------:R-:W1:Y:S01]  /*0620*/  LDC R2, c[0x0][0x2c0] ;  /* 0x0000b000ff027b82 */ /* 0x000e620000000800 */
[----:B------:R-:W-:Y:S01]  /*0630*/  SHF.R.S32.HI R0, RZ, 0x1f, R29 ;  /* 0x0000001fff007819 */ /* 0x000fe2000001141d */
        /* <DEDUP_REMOVED lines=9> */
[----:B-1----:R-:W-:Y:S01]  /*06d0*/  IMAD R2, R9, R2, R164 ;  /* 0x0000000209027224 */ /* 0x002fe200078e02a4 */
[----:B------:R-:W-:-:S03]  /*06e0*/  SHF.R.S32.HI R9, RZ, 0x1f, R8 ;  /* 0x0000001fff097819 */ /* 0x000fc60000011408 */
[----:B------:R-:W-:Y:S01]  /*06f0*/  IMAD R3, R2, R7, R10 ;  /* 0x0000000702037224 */ /* 0x000fe200078e020a */
[----:B------:R-:W-:Y:S01]  /*0700*/  IADD3 R7, -R100, UR17, RZ ;  /* 0x0000001164077c10 */ /* 0x000fe2000fffe1ff */
[----:B------:R-:W-:-:S03]  /*0710*/  IMAD.WIDE R8, R0, 0x80, R8 ;  /* 0x0000008000087825 */ /* 0x000fc600078e0208 */
[-C--:B------:R-:W-:Y:S01]  /*0720*/  ISETP.GE.OR P5, PT, R0, R7.reuse, P6 ;  /* 0x000000070000720c */ /* 0x080fe200037a6670 */
[----:B------:R-:W-:Y:S01]  /*0730*/  IMAD R3, R3, UR17, R100 ;  /* 0x0000001103037c24 */ /* 0x000fe2000f8e0264 */
[-C--:B------:R-:W-:Y:S01]  /*0740*/  ISETP.GE.OR P4, PT, R6, R7.reuse, P6 ;  /* 0x000000070600720c */ /* 0x080fe20003786670 */
[----:B------:R-:W-:Y:S01]  /*0750*/  VIADD R10, R0, 0x18 ;  /* 0x00000018000a7836 */ /* 0x000fe20000000000 */
[-C--:B------:R-:W-:Y:S01]  /*0760*/  ISETP.GE.OR P3, PT, R4, R7.reuse, P6 ;  /* 0x000000070400720c */ /* 0x080fe20003766670 */
[----:B------:R-:W-:Y:S01]  /*0770*/  IMAD R5, R3, UR4, RZ ;  /* 0x0000000403057c24 */ /* 0x000fe2000f8e02ff */
[----:B------:R-:W-:Y:S01]  /*0780*/  ULDC.64 UR4, c[0x0][0x288] ;  /* 0x0000a20000047ab9 */ /* 0x000fe20000000a00 */
[----:B------:R-:W-:Y:S01]  /*0790*/  VIADD R6, R0, 0x20 ;  /* 0x0000002000067836 */ /* 0x000fe20000000000 */
[----:B------:R-:W-:Y:S01]  /*07a0*/  ISETP.GE.OR P2, PT, R10, R7, P6 ;  /* 0x000000070a00720c */ /* 0x000fe20003746670 */
[----:B------:R-:W-:Y:S01]  /*07b0*/  VIADD R4, R0, 0x28 ;  /* 0x0000002800047836 */ /* 0x000fe20000000000 */
[----:B------:R-:W-:-:S02]  /*07c0*/  IADD3 R2, P0, R5, R8, RZ ;  /* 0x0000000805027210 */ /* 0x000fc40007f1e0ff */
[----:B------:R-:W-:Y:S01]  /*07d0*/  ISETP.GE.OR P1, PT, R6, R7, P6 ;  /* 0x000000070600720c */ /* 0x000fe20003726670 */
[----:B------:R-:W-:Y:S01]  /*07e0*/  @!P5 IMAD.MOV.U32 R11, RZ, RZ, -0x800000 ;  /* 0xff800000ff0bd424 */ /* 0x000fe200078e00ff */
[----:B------:R-:W-:Y:S01]  /*07f0*/  LEA.HI.X.SX32 R5, R5, R9, 0x1, P0 ;  /* 0x0000000905057211 */ /* 0x000fe200000f0eff */
[----:B------:R-:W-:Y:S01]  /*0800*/  @!P4 IMAD.MOV.U32 R15, RZ, RZ, -0x800000 ;  /* 0xff800000ff0fc424 */ /* 0x000fe200078e00ff */
[----:B------:R-:W-:Y:S01]  /*0810*/  LEA R12, P0, R2, UR4, 0x2 ;  /* 0x00000004020c7c11 */ /* 0x000fe2000f8010ff */
[----:B------:R-:W-:-:S03]  /*0820*/  @!P3 IMAD.MOV.U32 R6, RZ, RZ, -0x800000 ;  /* 0xff800000ff06b424 */ /* 0x000fc600078e00ff */
[----:B------:R-:W-:Y:S01]  /*0830*/  LEA.HI.X R13, R2, UR5, R5, 0x2, P0 ;  /* 0x00000005020d7c11 */ /* 0x000fe200080f1405 */
[----:B------:R-:W-:Y:S01]  /*0840*/  ULDC.64 UR4, c[0x0][0x2b8] ;  /* 0x0000ae0000047ab9 */ /* 0x000fe20000000a00 */
[----:B------:R-:W-:Y:S02]  /*0850*/  SHF.R.S32.HI R5, RZ, 0x1f, R3 ;  /* 0x0000001fff057819 */ /* 0x000fe40000011403 */
        /* <DEDUP_REMOVED lines=40> */
.L_x_6685:
        /* <DEDUP_REMOVED lines=22> */
.L_x_6686:
[----:B------:R-:W-:Y:S05]  /*0c40*/  @P6 BRA `(.L_x_6687) ;  /* 0x0000000400386947 */ /* 0x000fea0003800000 */
[----:B------:R-:W2:Y:S01]  /*0c50*/  LDC R0, c[0x0][0x380] ;  /* 0x0000e000ff007b82 */ /* 0x000ea20000000800 */
[----:B------:R-:W-:Y:S01]  /*0c60*/  LEA R7, R28, 0xffffffc0, 0x6 ;  /* 0xffffffc01c077811 */ /* 0x000fe200078e30ff */
[----:B------:R-:W-:Y:S01]  /*0c70*/  ULDC.64 UR8, c[0x0][0x230] ;  /* 0x00008c0000087ab9 */ /* 0x000fe20000000a00 */
[----:B------:R-:W-:Y:S01]  /*0c80*/  ULDC.64 UR6, c[0x0][0x248] ;  /* 0x0000920000067ab9 */ /* 0x000fe20000000a00 */
[----:B------:R-:W-:Y:S01]  /*0c90*/  ULDC.64 UR4, c[0x0][0x238] ;  /* 0x00008e0000047ab9 */ /* 0x000fe20000000a00 */
[----:B-1----:R-:W-:Y:S01]  /*0ca0*/  IABS R2, R7 ;  /* 0x0000000700027213 */ /* 0x002fe20000000000 */
[----:B------:R-:W-:Y:S01]  /*0cb0*/  ULDC.64 UR10, c[0x0][0x260] ;  /* 0x00009800000a7ab9 */ /* 0x000fe20000000a00 */
[----:B--2---:R-:W-:-:S04]  /*0cc0*/  IABS R4, R0 ;  /* 0x0000000000047213 */ /* 0x004fc80000000000 */
        /* <DEDUP_REMOVED lines=23> */
[----:B------:R-:W2:Y:S01]  /*0e40*/  LDG.E R24, desc[UR18][R24.64] ;  /* 0x0000001218187981 */ /* 0x000ea2000c1e1900 */
        /* <DEDUP_REMOVED lines=29> */
[----:B--2---:R-:W-:Y:S01]  /*1020*/  SHF.R.S32.HI R15, RZ, 0x1f, R24 ;  /* 0x0000001fff0f7819 */ /* 0x004fe20000011418 */
        /* <DEDUP_REMOVED lines=16> */
.L_x_6687:
[----:B------:R-:W1:Y:S01]  /*1130*/  LDC R13, c[0x0][0x278] ;  /* 0x00009e00ff0d7b82 */ /* 0x000e620000000800 */
[----:B------:R-:W-:Y:S01]  /*1140*/  SHF.R.S32.HI R19, RZ, 0x1f, R17 ;  /* 0x0000001fff137819 */ /* 0x000fe20000011411 */
[----:B------:R-:W-:Y:S01]  /*1150*/  ULDC.64 UR6, c[0x0][0x248] ;  /* 0x0000920000067ab9 */ /* 0x000fe20000000a00 */
[----:B------:R-:W-:-:S05]  /*1160*/  ULDC.64 UR8, c[0x0][0x230] ;  /* 0x00008c0000087ab9 */ /* 0x000fca0000000a00 */
[----:B------:R-:W2:Y:S01]  /*1170*/  LDC.64 R8, c[0x0][0x250] ;  /* 0x00009400ff087b82 */ /* 0x000ea20000000a00 */
[----:B-1----:R-:W-:-:S04]  /*1180*/  IABS R3, R13 ;  /* 0x0000000d00037213 */ /* 0x002fc80000000000 */
[----:B------:R-:W1:Y:S01]  /*1190*/  I2F.RP R7, R3 ;  /* 0x0000000300077306 */ /* 0x000e620000209400 */
[----:B--2---:R-:W-:-:S04]  /*11a0*/  IMAD R14, R19, R8, RZ ;  /* 0x00000008130e7224 */ /* 0x004fc800078e02ff */
[----:B------:R-:W-:-:S03]  /*11b0*/  IMAD R9, R17, R9, R14 ;  /* 0x0000000911097224 */ /* 0x000fc600078e020e */
[----:B-1----:R-:W1:Y:S02]  /*11c0*/  MUFU.RCP R4, R7 ;  /* 0x0000000700047308 */ /* 0x002e640000001000 */
[----:B-1----:R-:W-:Y:S02]  /*11d0*/  IADD3 R4, R4, 0xffffffe, RZ ;  /* 0x0ffffffe04047810 */ /* 0x002fe40007ffe0ff */
[----:B------:R-:W-:-:S04]  /*11e0*/  LEA R7, R28, 0xffffffc0, 0x6 ;  /* 0xffffffc01c077811 */ /* 0x000fc800078e30ff */
[----:B------:R-:W1:Y:S01]  /*11f0*/  F2I.FTZ.U32.TRUNC.NTZ R5, R4 ;  /* 0x0000000400057305 */ /* 0x000e62000021f000 */
[----:B------:R-:W-:Y:S02]  /*1200*/  IADD3 R18, P1, R17, R7, RZ ;  /* 0x0000000711127210 */ /* 0x000fe40007f3e0ff */
        /* <DEDUP_REMOVED lines=19> */
[----:B------:R-:W2:Y:S01]  /*1340*/  LDC.64 R2, c[0x0][0x238] ;  /* 0x00008e00ff027b82 */ /* 0x000ea20000000a00 */
        /* <DEDUP_REMOVED lines=15> */
[-C--:B--2---:R-:W-:Y:S01]  /*1440*/  IMAD R15, R15, R2.reuse, RZ ;  /* 0x000000020f0f7224 */ /* 0x084fe200078e02ff */
[----:B------:R-:W-:Y:S01]  /*1450*/  IADD3 R21, R21, R19, RZ ;  /* 0x0000001315157210 */ /* 0x000fe20007ffe0ff */
[----:B------:R-:W-:-:S04]  /*1460*/  IMAD.WIDE.U32 R24, R12, R2, R16 ;  /* 0x000000020c187225 */ /* 0x000fc800078e0010 */
[-C--:B-1----:R-:W-:Y:S02]  /*1470*/  IMAD R8, R9, R4.reuse, RZ ;  /* 0x0000000409087224 */ /* 0x082fe400078e02ff */
[----:B------:R-:W-:Y:S02]  /*1480*/  IMAD R15, R12, R3, R15 ;  /* 0x000000030c0f7224 */ /* 0x000fe400078e020f */
[----:B------:R-:W-:-:S03]  /*1490*/  IMAD.WIDE.U32 R20, R11, R4, R20 ;  /* 0x000000040b147225 */ /* 0x000fc600078e0014 */
[----:B------:R-:W-:Y:S01]  /*14a0*/  IADD3 R15, R25, R15, RZ ;  /* 0x0000000f190f7210 */ /* 0x000fe20007ffe0ff */
[----:B------:R-:W-:Y:S01]  /*14b0*/  IMAD R5, R11, R5, R8 ;  /* 0x000000050b057224 */ /* 0x000fe200078e0208 */
[----:B------:R-:W-:Y:S01]  /*14c0*/  MOV R8, R11 ;  /* 0x0000000b00087202 */ /* 0x000fe20000000f00 */
[----:B------:R-:W-:-:S03]  /*14d0*/  IMAD.MOV.U32 R14, RZ, RZ, R20 ;  /* 0x000000ffff0e7224 */ /* 0x000fc600078e0014 */
[----:B------:R-:W-:-:S07]  /*14e0*/  IADD3 R2, R21, R5, RZ ;  /* 0x0000000515027210 */ /* 0x000fce0007ffe0ff */
.L_x_6688:
[----:B------:R-:W-:Y:S01]  /*14f0*/  SHF.R.S32.HI R30, RZ, 0x1f, R29 ;  /* 0x0000001fff1e7819 */ /* 0x000fe2000001141d */
        /* <DEDUP_REMOVED lines=13> */
[----:B------:R-:W-:Y:S01]  /*15d0*/  LOP3.LUT R18, R13, 0xfffffff0, RZ, 0xc0, !PT ;  /* 0xfffffff00d127812 */ /* 0x000fe200078ec0ff */
[----:B------:R-:W-:Y:S01]  /*15e0*/  IMAD.IADD R5, R29, 0x1, -R16 ;  /* 0x000000011d057824 */ /* 0x000fe200078e0a10 */
[----:B------:R-:W-:Y:S01]  /*15f0*/  LEA.HI R11, R13, R4, RZ, 0x1 ;  /* 0x000000040d0b7211 */ /* 0x000fe200078f08ff */
[----:B------:R-:W-:Y:S01]  /*1600*/  ULDC.64 UR12, c[0x0][0x210] ;  /* 0x00008400000c7ab9 */ /* 0x000fe20000000a00 */
[----:B------:R-:W-:Y:S01]  /*1610*/  LOP3.LUT R165, R165, 0x1c0, RZ, 0xc0, !PT ;  /* 0x000001c0a5a57812 */ /* 0x000fe200078ec0ff */
[----:B------:R-:W-:Y:S01]  /*1620*/  IMAD.SHL.U32 R32, R5, 0x8, RZ ;  /* 0x0000000805207824 */ /* 0x000fe200078e00ff */
[----:B------:R-:W-:Y:S01]  /*1630*/  SHF.R.S32.HI R23, RZ, 0x1f, R22 ;  /* 0x0000001fff177819 */ /* 0x000fe20000011416 */
[----:B------:R-:W-:Y:S01]  /*1640*/  IMAD.IADD R13, R29, 0x1, -R18 ;  /* 0x000000011d0d7824 */ /* 0x000fe200078e0a12 */
[----:B------:R-:W-:Y:S01]  /*1650*/  LOP3.LUT R11, R11, 0xfffffffe, RZ, 0xc0, !PT ;  /* 0xfffffffe0b0b7812 */ /* 0x000fe200078ec0ff */
[----:B------:R-:W-:Y:S01]  /*1660*/  IMAD R9, R8, UR11, R9 ;  /* 0x0000000b08097c24 */ /* 0x000fe2000f8e0209 */
[----:B------:R-:W-:Y:S01]  /*1670*/  LOP3.LUT R16, R165, 0x38, R32, 0xf8, !PT ;  /* 0x00000038a5107812 */ /* 0x000fe200078ef820 */
[----:B------:R-:W-:Y:S01]  /*1680*/  IMAD R17, R23, UR6, RZ ;  /* 0x0000000617117c24 */ /* 0x000fe2000f8e02ff */
[----:B------:R-:W-:Y:S01]  /*1690*/  SHF.R.U32.HI R165, RZ, 0x3, R165 ;  /* 0x00000003ffa57819 */ /* 0x000fe200000116a5 */
[----:B------:R-:W-:Y:S01]  /*16a0*/  IMAD.WIDE R26, R27, 0x40, R22 ;  /* 0x000000401b1a7825 */ /* 0x000fe200078e0216 */
[----:B------:R-:W-:-:S02]  /*16b0*/  SHF.R.S32.HI R20, RZ, 0x1f, R13 ;  /* 0x0000001fff147819 */ /* 0x000fc4000001140d */
[----:B------:R-:W-:Y:S01]  /*16c0*/  IADD3 R24, P0, R32, R24, RZ ;  /* 0x0000001820187210 */ /* 0x000fe20007f1e0ff */
[----:B------:R-:W-:Y:S01]  /*16d0*/  IMAD R17, R22, UR7, R17 ;  /* 0x0000000716117c24 */ /* 0x000fe2000f8e0211 */
[--C-:B------:R-:W-:Y:S01]  /*16e0*/  SHF.R.S32.HI R33, RZ, 0x1f, R32.reuse ;  /* 0x0000001fff217819 */ /* 0x100fe20000011420 */
[----:B------:R-:W-:Y:S01]  /*16f0*/  IMAD.IADD R4, R4, 0x1, -R11 ;  /* 0x0000000104047824 */ /* 0x000fe200078e0a0b */
        /* <DEDUP_REMOVED lines=11> */
[-C--:B------:R-:W-:Y:S01]  /*17b0*/  LEA.HI R18, R30, R29.reuse, RZ, 0x6 ;  /* 0x0000001d1e127211 */ /* 0x080fe200078f30ff */
[----:B------:R-:W-:Y:S01]  /*17c0*/  IMAD.WIDE.U32 R14, R22, UR6, R14 ;  /* 0x00000006160e7c25 */ /* 0x000fe2000f8e000e */
[----:B------:R-:W-:-:S03]  /*17d0*/  LEA.HI R30, R30, R29, RZ, 0x5 ;  /* 0x0000001d1e1e7211 */ /* 0x000fc600078f28ff */
[----:B------:R-:W-:Y:S01]  /*17e0*/  IMAD.IADD R2, R13, 0x1, -R2 ;  /* 0x000000010d027824 */ /* 0x000fe200078e0a02 */
[----:B------:R-:W-:Y:S01]  /*17f0*/  SHF.R.S32.HI R13, RZ, 0x1f, R10 ;  /* 0x0000001fff0d7819 */ /* 0x000fe2000001140a */
[----:B------:R-:W-:-:S04]  /*1800*/  IMAD.WIDE.U32 R20, R10, UR4, R20 ;  /* 0x000000040a147c25 */ /* 0x000fc8000f8e0014 */
[----:B------:R-:W-:Y:S02]  /*1810*/  IMAD R13, R13, UR4, RZ ;  /* 0x000000040d0d7c24 */ /* 0x000fe4000f8e02ff */
[----:B------:R-:W-:Y:S02]  /*1820*/  IMAD.SHL.U32 R11, R5, 0x40, RZ ;  /* 0x00000040050b7824 */ /* 0x000fe400078e00ff */
[----:B------:R-:W-:Y:S01]  /*1830*/  IMAD R13, R10, UR5, R13 ;  /* 0x000000050a0d7c24 */ /* 0x000fe2000f8e020d */
[----:B------:R-:W-:Y:S01]  /*1840*/  ULDC.64 UR4, c[0x0][0x218] ;  /* 0x0000860000047ab9 */ /* 0x000fe20000000a00 */
[----:B------:R-:W-:Y:S01]  /*1850*/  IMAD.X R0, R23, 0x1, R0, P0 ;  /* 0x0000000117007824 */ /* 0x000fe200000e0600 */
[----:B------:R-:W-:Y:S01]  /*1860*/  LEA R162, P0, R14, UR4, 0x1 ;  /* 0x000000040ea27c11 */ /* 0x000fe2000f8008ff */
[----:B------:R-:W-:Y:S01]  /*1870*/  IMAD.IADD R21, R21, 0x1, R13 ;  /* 0x0000000115157824 */ /* 0x000fe200078e020d */
[----:B------:R-:W-:Y:S01]  /*1880*/  LOP3.LUT R11, R11, 0x1c0, RZ, 0xc0, !PT ;  /* 0x000001c00b0b7812 */ /* 0x000fe200078ec0ff */
[----:B------:R-:W-:Y:S01]  /*1890*/  IMAD R13, R27, UR14, RZ ;  /* 0x0000000e1b0d7c24 */ /* 0x000fe2000f8e02ff */
[----:B------:R-:W-:Y:S01]  /*18a0*/  UMOV UR4, 0x400 ;  /* 0x0000040000047882 */ /* 0x000fe20000000000 */
[----:B------:R-:W-:Y:S01]  /*18b0*/  IMAD.IADD R17, R15, 0x1, R17 ;  /* 0x000000010f117824 */ /* 0x000fe200078e0211 */
[----:B------:R-:W-:Y:S01]  /*18c0*/  LOP3.LUT R12, R11, 0x8, R12, 0xf8, !PT ;  /* 0x000000080b0c7812 */ /* 0x000fe200078ef80c */
[C---:B------:R-:W-:Y:S01]  /*18d0*/  IMAD R13, R26.reuse, UR15, R13 ;  /* 0x0000000f1a0d7c24 */ /* 0x040fe2000f8e020d */
[----:B------:R-:W-:Y:S01]  /*18e0*/  SHF.R.U32.HI R11, RZ, 0x3, R11 ;  /* 0x00000003ff0b7819 */ /* 0x000fe2000001160b */
[----:B------:R-:W-:Y:S01]  /*18f0*/  IMAD.WIDE.U32 R20, R26, UR14, R20 ;  /* 0x0000000e1a147c25 */ /* 0x000fe2000f8e0014 */
[----:B------:R-:W-:Y:S01]  /*1900*/  LEA.HI.X R163, R14, UR5, R17, 0x1, P0 ;  /* 0x000000050ea37c11 */ /* 0x000fe200080f0c11 */
[----:B-1----:R-:W-:Y:S01]  /*1910*/  ULEA UR5, UR20, UR4, 0x18 ;  /* 0x0000000414057291 */ /* 0x002fe2000f8ec03f */
[----:B------:R-:W-:Y:S01]  /*1920*/  LOP3.LUT R11, R12, R11, RZ, 0x3c, !PT ;  /* 0x0000000b0c0b7212 */ /* 0x000fe200078e3cff */
[----:B------:R-:W-:Y:S01]  /*1930*/  IMAD.WIDE.U32 R24, R8, UR10, R24 ;  /* 0x0000000a08187c25 */ /* 0x000fe2000f8e0018 */
[----:B------:R-:W-:Y:S01]  /*1940*/  USHF.L.U32 UR4, UR14, 0x5, URZ ;  /* 0x000000050e047899 */ /* 0x000fe2000800063f */
[----:B------:R-:W-:Y:S01]  /*1950*/  LEA R8, P0, R20, UR12, 0x1 ;  /* 0x0000000c14087c11 */ /* 0x000fe2000f8008ff */
[----:B------:R-:W-:Y:S01]  /*1960*/  USHF.L.U64.HI UR12, UR14, 0x5, UR15 ;  /* 0x000000050e0c7899 */ /* 0x000fe2000801020f */
        /* <DEDUP_REMOVED lines=39> */
[----:B------:R-:W-:Y:S01]  /*1be0*/  LDGSTS.E.BYPASS.LTC128B.128 [R165+0x3000], desc[UR18][R14.64+0x80] ;  /* 0x030000800ea57fae */ /* 0x000fe2000b901d52 */
[----:B------:R-:W-:-:S03]  /*1bf0*/  ULDC UR4, c[0x0][0x39c] ;  /* 0x0000e70000047ab9 */ /* 0x000fc60000000800 */
        /* <DEDUP_REMOVED lines=25> */
[----:B------:R1:W-:Y:S01]  /*1d90*/  LDGSTS.E.BYPASS.LTC128B.128 [R165+0x7800], desc[UR18][R12.64+0x80] ;  /* 0x078000800ca57fae */ /* 0x0003e2000b901d52 */
[----:B------:R-:W-:Y:S01]  /*1da0*/  LOP3.LUT R151, R3, R4, RZ, 0xfc, !PT ;  /* 0x0000000403977212 */ /* 0x000fe200078efcff */
        /* <DEDUP_REMOVED lines=29> */
[----:B------:R-:W-:Y:S04]  /*1f80*/  LDGSTS.E.BYPASS.LTC128B.128 [R165+0xb000], desc[UR18][R12.64+0x80] ;  /* 0x0b0000800ca57fae */ /* 0x000fe8000b901d52 */
[----:B------:R-:W-:Y:S04]  /*1f90*/  LDGSTS.E.BYPASS.LTC128B.128 [R165+0x9800], desc[UR18][R10.64] ;  /* 0x098000000aa57fae */ /* 0x000fe8000b901d52 */
[----:B------:R2:W-:Y:S04]  /*1fa0*/  LDGSTS.E.BYPASS.LTC128B.128 [R165+0xb800], desc[UR18][R10.64+0x80] ;  /* 0x0b8000800aa57fae */ /* 0x0005e8000b901d52 */
[----:B------:R-:W-:Y:S04]  /*1fb0*/  LDSM.16.M88.4 R16, [R158] ;  /* 0x000000009e10783b */ /* 0x000fe80000000200 */
[----:B------:R-:W3:Y:S01]  /*1fc0*/  LDSM.16.M88.4 R32, [R31+0x4000] ;  /* 0x004000001f20783b */ /* 0x000ee20000000200 */
[----:B-1----:R-:W-:-:S03]  /*1fd0*/  IMAD.MOV.U32 R8, RZ, RZ, 0x20 ;  /* 0x00000020ff087424 */ /* 0x002fc600078e00ff */
[----:B------:R-:W-:Y:S02]  /*1fe0*/  LDSM.16.M88.4 R60, [R155] ;  /* 0x000000009b3c783b */ /* 0x000fe40000000200 */
[----:B------:R-:W-:Y:S02]  /*1ff0*/  SEL R0, R8, 0xffffffe0, !P1 ;  /* 0xffffffe008007807 */ /* 0x000fe40004800000 */
[----:B------:R-:W1:Y:S01]  /*2000*/  LDSM.16.M88.4 R52, [R31+0x4800] ;  /* 0x004800001f34783b */ /* 0x000e620000000200 */
[----:B------:R-:W-:Y:S02]  /*2010*/  LOP3.LUT P1, RZ, R2, 0x4, RZ, 0xc0, !PT ;  /* 0x0000000402ff7812 */ /* 0x000fe4000782c0ff */
[C---:B------:R-:W-:Y:S01]  /*2020*/  SEL R2, R5.reuse, 0xffffffc0, !P0 ;  /* 0xffffffc005027807 */ /* 0x040fe20004000000 */
[----:B------:R-:W-:Y:S01]  /*2030*/  IMAD.IADD R156, R158, 0x1, R0 ;  /* 0x000000019e9c7824 */ /* 0x000fe200078e0200 */
[----:B------:R-:W4:Y:S01]  /*2040*/  LDSM.16.M88.4 R68, [R31+0x5000] ;  /* 0x005000001f44783b */ /* 0x000f220000000200 */
[----:B------:R-:W-:-:S02]  /*2050*/  SEL R5, R5, 0xffffffc0, !P1 ;  /* 0xffffffc005057807 */ /* 0x000fc40004800000 */
[----:B------:R-:W-:Y:S01]  /*2060*/  IMAD.IADD R153, R157, 0x1, R2 ;  /* 0x000000019d997824 */ /* 0x000fe200078e0202 */
[----:B------:R-:W5:Y:S01]  /*2070*/  LDSM.16.M88.4 R88, [R156] ;  /* 0x000000009c58783b */ /* 0x000f620000000200 */
[----:B------:R-:W-:Y:S02]  /*2080*/  IMAD.IADD R144, R2, 0x1, R155 ;  /* 0x0000000102907824 */ /* 0x000fe400078e029b */
[--C-:B------:R-:W-:Y:S01]  /*2090*/  IMAD.IADD R154, R158, 0x1, R5.reuse ;  /* 0x000000019e9a7824 */ /* 0x100fe200078e0205 */
[----:B------:R-:W5:Y:S01]  /*20a0*/  LDSM.16.M88.4 R40, [R31+0x5800] ;  /* 0x005800001f28783b */ /* 0x000f620000000200 */
[----:B------:R-:W-:-:S03]  /*20b0*/  IMAD.IADD R152, R156, 0x1, R5 ;  /* 0x000000019c987824 */ /* 0x000fc600078e0205 */
[----:B------:R-:W-:Y:S04]  /*20c0*/  LDSM.16.M88.4 R20, [R154] ;  /* 0x000000009a14783b */ /* 0x000fe80000000200 */
[----:B--2---:R-:W2:Y:S04]  /*20d0*/  LDSM.16.M88.4 R8, [R153] ;  /* 0x000000009908783b */ /* 0x004ea80000000200 */
[----:B------:R-:W2:Y:S04]  /*20e0*/  LDSM.16.M88.4 R12, [R155+0x800] ;  /* 0x000800009b0c783b */ /* 0x000ea80000000200 */
[----:B------:R-:W2:Y:S01]  /*20f0*/  LDSM.16.M88.4 R24, [R155+0x1000] ;  /* 0x001000009b18783b */ /* 0x000ea20000000200 */
[C---:B---3--:R-:W-:Y:S03]  /*2100*/  HMMA.16816.F32.BF16 R36, R16.reuse, R32, RZ ;  /* 0x000000201024723c */ /* 0x048fe600000418ff */
[----:B------:R-:W-:Y:S03]  /*2110*/  LDSM.16.M88.4 R84, [R152] ;  /* 0x000000009854783b */ /* 0x000fe60000000200 */
[C---:B------:R-:W-:Y:S01]  /*2120*/  HMMA.16816.F32.BF16 R32, R16.reuse, R34, RZ ;  /* 0x000000221020723c */ /* 0x040fe200000418ff */
[----:B------:R-:W3:Y:S04]  /*2130*/  LDSM.16.M88.4 R48, [R144] ;  /* 0x000000009030783b */ /* 0x000ee80000000200 */
[----:B------:R-:W-:Y:S01]  /*2140*/  LDSM.16.M88.4 R56, [R155+0x1800] ;  /* 0x001800009b38783b */ /* 0x000fe20000000200 */
[C---:B-1----:R-:W-:Y:S03]  /*2150*/  HMMA.16816.F32.BF16 R44, R16.reuse, R52, RZ ;  /* 0x00000034102c723c */ /* 0x042fe600000418ff */
[----:B------:R-:W-:Y:S03]  /*2160*/  LDSM.16.M88.4 R92, [R31+0x6800] ;  /* 0x006800001f5c783b */ /* 0x000fe60000000200 */
[C---:B------:R-:W-:Y:S01]  /*2170*/  HMMA.16816.F32.BF16 R52, R16.reuse, R54, RZ ;  /* 0x000000361034723c */ /* 0x040fe200000418ff */
[----:B------:R-:W-:Y:S04]  /*2180*/  LDSM.16.M88.4 R96, [R153+0x1800] ;  /* 0x001800009960783b */ /* 0x000fe80000000200 */
[----:B------:R-:W-:Y:S01]  /*2190*/  LDSM.16.M88.4 R80, [R144+0x1000] ;  /* 0x001000009050783b */ /* 0x000fe20000000200 */
[----:B----4-:R-:W-:Y:S03]  /*21a0*/  HMMA.16816.F32.BF16 R72, R16, R68, RZ ;  /* 0x000000441048723c */ /* 0x010fe600000418ff */
[----:B------:R-:W-:Y:S03]  /*21b0*/  LDSM.16.M88.4 R76, [R144+0x1800] ;  /* 0x00180000904c783b */ /* 0x000fe60000000200 */
[----:B-----5:R-:W-:Y:S01]  /*21c0*/  HMMA.16816.F32.BF16 R32, R88, R62, R32 ;  /* 0x0000003e5820723c */ /* 0x020fe20000041820 */
[----:B------:R-:W0:Y:S05]  /*21d0*/  LDGDEPBAR ;  /* 0x00000000000079af */ /* 0x000e2a0000000000 */
[----:B------:R-:W-:Y:S06]  /*21e0*/  HMMA.16816.F32.BF16 R68, R16, R70, RZ ;  /* 0x000000461044723c */ /* 0x000fec00000418ff */
[----:B------:R-:W-:Y:S01]  /*21f0*/  HMMA.16816.F32.BF16 R36, R88, R60, R36 ;  /* 0x0000003c5824723c */ /* 0x000fe20000041824 */
[----:B------:R-:W-:Y:S05]  /*2200*/  LDSM.16.M88.4 R60, [R158+0x2000] ;  /* 0x002000009e3c783b */ /* 0x000fea0000000200 */
[C---:B------:R-:W-:Y:S06]  /*2210*/  HMMA.16816.F32.BF16 R64, R16.reuse, R40, RZ ;  /* 0x000000281040723c */ /* 0x040fec00000418ff */
[----:B------:R-:W-:Y:S01]  /*2220*/  HMMA.16816.F32.BF16 R16, R16, R42, RZ ;  /* 0x0000002a1010723c */ /* 0x000fe200000418ff */
[----:B------:R-:W1:Y:S05]  /*2230*/  LDSM.16.M88.4 R40, [R153+0x800] ;  /* 0x000800009928783b */ /* 0x000e6a0000000200 */
[----:B--2---:R-:W-:Y:S06]  /*2240*/  HMMA.16816.F32.BF16 R32, R20, R10, R32 ;  /* 0x0000000a1420723c */ /* 0x004fec0000041820 */
[C---:B------:R-:W-:Y:S06]  /*2250*/  HMMA.16816.F32.BF16 R44, R88.reuse, R12, R44 ;  /* 0x0000000c582c723c */ /* 0x040fec000004182c */
[C---:B------:R-:W-:Y:S01]  /*2260*/  HMMA.16816.F32.BF16 R52, R88.reuse, R14, R52 ;  /* 0x0000000e5834723c */ /* 0x040fe20000041834 */
[----:B------:R-:W-:Y:S05]  /*2270*/  LDSM.16.M88.4 R12, [R153+0x1000] ;  /* 0x00100000990c783b */ /* 0x000fea0000000200 */
[C---:B------:R-:W-:Y:S06]  /*2280*/  HMMA.16816.F32.BF16 R72, R88.reuse, R24, R72 ;  /* 0x000000185848723c */ /* 0x040fec0000041848 */
[----:B------:R-:W-:Y:S01]  /*2290*/  HMMA.16816.F32.BF16 R68, R88, R26, R68 ;  /* 0x0000001a5844723c */ /* 0x000fe20000041844 */
[----:B------:R-:W2:Y:S05]  /*22a0*/  LDSM.16.M88.4 R24, [R31+0x6000] ;  /* 0x006000001f18783b */ /* 0x000eaa0000000200 */
[----:B------:R-:W-:Y:S01]  /*22b0*/  HMMA.16816.F32.BF16 R36, R20, R8, R36 ;  /* 0x000000081424723c */ /* 0x000fe20000041824 */
[----:B------:R-:W4:Y:S05]  /*22c0*/  LDSM.16.M88.4 R8, [R144+0x800] ;  /* 0x000800009008783b */ /* 0x000f2a0000000200 */
[----:B---3--:R-:W-:Y:S06]  /*22d0*/  HMMA.16816.F32.BF16 R32, R84, R50, R32 ;  /* 0x000000325420723c */ /* 0x008fec0000041820 */
[C---:B-1----:R-:W-:Y:S06]  /*22e0*/  HMMA.16816.F32.BF16 R44, R20.reuse, R40, R44 ;  /* 0x00000028142c723c */ /* 0x042fec000004182c */
[----:B------:R-:W-:Y:S01]  /*22f0*/  HMMA.16816.F32.BF16 R52, R20, R42, R52 ;  /* 0x0000002a1434723c */ /* 0x000fe20000041834 */
[----:B------:R-:W-:Y:S05]  /*2300*/  LDSM.16.M88.4 R40, [R153+0x2000] ;  /* 0x002000009928783b */ /* 0x000fea0000000200 */
[C---:B------:R-:W-:Y:S06]  /*2310*/  HMMA.16816.F32.BF16 R64, R88.reuse, R56, R64 ;  /* 0x000000385840723c */ /* 0x040fec0000041840 */
[----:B------:R-:W-:Y:S01]  /*2320*/  HMMA.16816.F32.BF16 R88, R88, R58, R16 ;  /* 0x0000003a5858723c */ /* 0x000fe20000041810 */
[----:B------:R-:W-:Y:S04]  /*2330*/  LDSM.16.M88.4 R16, [R156+0x2000] ;  /* 0x002000009c10783b */ /* 0x000fe80000000200 */
[----:B------:R-:W1:Y:S01]  /*2340*/  LDSM.16.M88.4 R56, [R155+0x2000] ;  /* 0x002000009b38783b */ /* 0x000e620000000200 */
[----:B------:R-:W-:Y:S03]  /*2350*/  HMMA.16816.F32.BF16 R36, R84, R48, R36 ;  /* 0x000000305424723c */ /* 0x000fe60000041824 */
[----:B------:R-:W-:Y:S03]  /*2360*/  LDSM.16.M88.4 R48, [R155+0x2800] ;  /* 0x002800009b30783b */ /* 0x000fe60000000200 */
[----:B--2---:R-:W-:Y:S06]  /*2370*/  HMMA.16816.F32.BF16 R32, R60, R26, R32 ;  /* 0x0000001a3c20723c */ /* 0x004fec0000041820 */
[C---:B----4-:R-:W-:Y:S06]  /*2380*/  HMMA.16816.F32.BF16 R44, R84.reuse, R8, R44 ;  /* 0x00000008542c723c */ /* 0x050fec000004182c */
[----:B------:R-:W-:Y:S01]  /*2390*/  HMMA.16816.F32.BF16 R52, R84, R10, R52 ;  /* 0x0000000a5434723c */ /* 0x000fe20000041834 */
[----:B------:R-:W-:Y:S05]  /*23a0*/  LDSM.16.M88.4 R8, [R152+0x2000] ;  /* 0x002000009808783b */ /* 0x000fea0000000200 */
[C---:B------:R-:W-:Y:S06]  /*23b0*/  HMMA.16816.F32.BF16 R72, R20.reuse, R12, R72 ;  /* 0x0000000c1448723c */ /* 0x040fec0000041848 */
[----:B------:R-:W-:Y:S01]  /*23c0*/  HMMA.16816.F32.BF16 R68, R20, R14, R68 ;  /* 0x0000000e1444723c */ /* 0x000fe20000041844 */
[----:B------:R-:W2:Y:S05]  /*23d0*/  LDSM.16.M88.4 R12, [R154+0x2000] ;  /* 0x002000009a0c783b */ /* 0x000eaa0000000200 */
[----:B------:R-:W-:Y:S01]  /*23e0*/  HMMA.16816.F32.BF16 R36, R60, R24, R36 ;  /* 0x000000183c24723c */ /* 0x000fe20000041824 */
[----:B------:R-:W3:Y:S05]  /*23f0*/  LDSM.16.M88.4 R24, [R144+0x2000] ;  /* 0x002000009018783b */ /* 0x000eea0000000200 */
        /* <DEDUP_REMOVED lines=8> */
[----:B------:R-:W4:Y:S05]  /*2480*/  LDSM.16.M88.4 R20, [R153+0x2800] ;  /* 0x002800009914783b */ /* 0x000f2a0000000200 */
[----:B--2---:R-:W-:Y:S06]  /*2490*/  HMMA.16816.F32.BF16 R32, R12, R42, R32 ;  /* 0x0000002a0c20723c */ /* 0x004fec0000041820 */
[C---:B------:R-:W-:Y:S06]  /*24a0*/  HMMA.16816.F32.BF16 R72, R84.reuse, R80, R72 ;  /* 0x000000505448723c */ /* 0x040fec0000041848 */
[----:B------:R-:W-:Y:S06]  /*24b0*/  HMMA.16816.F32.BF16 R68, R84, R82, R68 ;  /* 0x000000525444723c */ /* 0x000fec0000041844 */
[C---:B------:R-:W-:Y:S06]  /*24c0*/  HMMA.16816.F32.BF16 R44, R16.reuse, R48, R44 ;  /* 0x00000030102c723c */ /* 0x040fec000004182c */
[----:B------:R-:W-:Y:S06]  /*24d0*/  HMMA.16816.F32.BF16 R52, R16, R50, R52 ;  /* 0x000000321034723c */ /* 0x000fec0000041834 */
[----:B------:R-:W-:Y:S01]  /*24e0*/  HMMA.16816.F32.BF16 R36, R12, R40, R36 ;  /* 0x000000280c24723c */ /* 0x000fe20000041824 */
[----:B------:R-:W2:Y:S01]  /*24f0*/  LDSM.16.M88.4 R40, [R155+0x3000] ;  /* 0x003000009b28783b */ /* 0x000ea20000000200 */
[----:B------:R-:W-:-:S04]  /*2500*/  VIADD R50, R28, 0xffffffff ;  /* 0xffffffff1c327836 */ /* 0x000fc80000000000 */
[----:B------:R-:W-:Y:S01]  /*2510*/  HMMA.16816.F32.BF16 R80, R84, R76, R64 ;  /* 0x0000004c5450723c */ /* 0x000fe20000041840 */
[----:B------:R-:W5:Y:S01]  /*2520*/  LDSM.16.M88.4 R64, [R144+0x2800] ;  /* 0x002800009040783b */ /* 0x000f620000000200 */
[----:B------:R-:W-:-:S04]  /*2530*/  ISETP.GT.AND P0, PT, R50, R159, PT ;  /* 0x0000009f3200720c */ /* 0x000fc80003f04270 */
[----:B---3--:R-:W-:Y:S06]  /*2540*/  HMMA.16816.F32.BF16 R32, R8, R26, R32 ;  /* 0x0000001a0820723c */ /* 0x008fec0000041820 */
[C---:B-1----:R-:W-:Y:S06]  /*2550*/  HMMA.16816.F32.BF16 R72, R60.reuse, R56, R72 ;  /* 0x000000383c48723c */ /* 0x042fec0000041848 */
[----:B------:R-:W-:Y:S06]  /*2560*/  HMMA.16816.F32.BF16 R68, R60, R58, R68 ;  /* 0x0000003a3c44723c */ /* 0x000fec0000041844 */
[C---:B----4-:R-:W-:Y:S06]  /*2570*/  HMMA.16816.F32.BF16 R44, R12.reuse, R20, R44 ;  /* 0x000000140c2c723c */ /* 0x050fec000004182c */
[----:B------:R-:W-:Y:S01]  /*2580*/  HMMA.16816.F32.BF16 R52, R12, R22, R52 ;  /* 0x000000160c34723c */ /* 0x000fe20000041834 */
[----:B------:R-:W1:Y:S01]  /*2590*/  LDSM.16.M88.4 R20, [R155+0x3800] ;  /* 0x003800009b14783b */ /* 0x000e620000000200 */
[----:B------:R-:W-:Y:S01]  /*25a0*/  FMUL.FTZ R32, R32, UR4 ;  /* 0x0000000420207c20 */ /* 0x000fe20008410000 */
[----:B------:R-:W-:-:S03]  /*25b0*/  FMUL.FTZ R49, R33, UR4 ;  /* 0x0000000421317c20 */ /* 0x000fc60008410000 */
[----:B------:R-:W-:Y:S03]  /*25c0*/  HMMA.16816.F32.BF16 R88, R84, R78, R88 ;  /* 0x0000004e5458723c */ /* 0x000fe60000041858 */
[----:B------:R-:W-:Y:S03]  /*25d0*/  MUFU.TANH R49, R49 ;  /* 0x0000003100317308 */ /* 0x000fe60000002400 */
[----:B------:R-:W-:Y:S01]  /*25e0*/  HMMA.16816.F32.BF16 R36, R8, R24, R36 ;  /* 0x000000180824723c */ /* 0x000fe20000041824 */
[----:B------:R-:W3:Y:S05]  /*25f0*/  LDSM.16.M88.4 R24, [R153+0x3000] ;  /* 0x003000009918783b */ /* 0x000eea0000000200 */
[----:B------:R-:W-:Y:S06]  /*2600*/  HMMA.16816.F32.BF16 R80, R60, R92, R80 ;  /* 0x0000005c3c50723c */ /* 0x000fec0000041850 */
[C---:B--2---:R-:W-:Y:S01]  /*2610*/  HMMA.16816.F32.BF16 R72, R16.reuse, R40, R72 ;  /* 0x000000281048723c */ /* 0x044fe20000041848 */
[----:B------:R2:W-:Y:S05]  /*2620*/  MUFU.TANH R41, R32 ;  /* 0x0000002000297308 */ /* 0x0005ea0000002400 */
[----:B------:R-:W-:Y:S06]  /*2630*/  HMMA.16816.F32.BF16 R68, R16, R42, R68 ;  /* 0x0000002a1044723c */ /* 0x000fec0000041844 */
[----:B------:R-:W-:Y:S01]  /*2640*/  HMMA.16816.F32.BF16 R88, R60, R94, R88 ;  /* 0x0000005e3c58723c */ /* 0x000fe20000041858 */
[----:B------:R-:W-:Y:S01]  /*2650*/  FMUL.FTZ R42, R34, UR4 ;  /* 0x00000004222a7c20 */ /* 0x000fe20008410000 */
[----:B------:R-:W-:Y:S01]  /*2660*/  FMUL.FTZ R43, R35, UR4 ;  /* 0x00000004232b7c20 */ /* 0x000fe20008410000 */
[----:B------:R-:W-:Y:S01]  /*2670*/  FMUL.FTZ R37, R37, UR4 ;  /* 0x0000000425257c20 */ /* 0x000fe20008410000 */
[----:B------:R-:W-:Y:S01]  /*2680*/  FMUL.FTZ R2, R36, UR4 ;  /* 0x0000000424027c20 */ /* 0x000fe20008410000 */
[----:B------:R-:W-:Y:S01]  /*2690*/  FMUL.FTZ R31, R38, UR4 ;  /* 0x00000004261f7c20 */ /* 0x000fe20008410000 */
[----:B-----5:R-:W-:Y:S01]  /*26a0*/  HMMA.16816.F32.BF16 R44, R8, R64, R44 ;  /* 0x00000040082c723c */ /* 0x020fe2000004182c */
[----:B--2---:R-:W2:Y:S01]  /*26b0*/  LDSM.16.M88.4 R32, [R153+0x3800] ;  /* 0x003800009920783b */ /* 0x004ea20000000200 */
[----:B------:R4:W-:Y:S01]  /*26c0*/  MUFU.TANH R48, R37 ;  /* 0x0000002500307308 */ /* 0x0009e20000002400 */
[----:B------:R-:W-:-:S03]  /*26d0*/  FMUL.FTZ R40, R39, UR4 ;  /* 0x0000000427287c20 */ /* 0x000fc60008410000 */
[----:B-1----:R-:W-:Y:S04]  /*26e0*/  HMMA.16816.F32.BF16 R80, R16, R20, R80 ;  /* 0x000000141050723c */ /* 0x002fe80000041850 */
[----:B------:R-:W1:Y:S02]  /*26f0*/  MUFU.TANH R2, R2 ;  /* 0x0000000200027308 */ /* 0x000e640000002400 */
[----:B---3--:R-:W-:Y:S06]  /*2700*/  HMMA.16816.F32.BF16 R72, R12, R24, R72 ;  /* 0x000000180c48723c */ /* 0x008fec0000041848 */
[----:B------:R-:W-:Y:S01]  /*2710*/  HMMA.16816.F32.BF16 R88, R16, R22, R88 ;  /* 0x000000161058723c */ /* 0x000fe20000041858 */
[----:B----4-:R-:W3:Y:S01]  /*2720*/  LDSM.16.M88.4 R36, [R144+0x3000] ;  /* 0x003000009024783b */ /* 0x010ee20000000200 */
[----:B------:R-:W-:Y:S01]  /*2730*/  LOP3.LUT R24, R30, 0xffffffe0, RZ, 0xc0, !PT ;  /* 0xffffffe01e187812 */ /* 0x000fe200078ec0ff */
[----:B------:R-:W4:Y:S01]  /*2740*/  MUFU.TANH R31, R31 ;  /* 0x0000001f001f7308 */ /* 0x000f220000002400 */
[----:B------:R-:W-:-:S02]  /*2750*/  SHF.R.S32.HI R30, RZ, 0x1f, R30 ;  /* 0x0000001fff1e7819 */ /* 0x000fc4000001141e */
[----:B------:R-:W-:Y:S01]  /*2760*/  FMUL.FTZ R21, R47, UR4 ;  /* 0x000000042f157c20 */ /* 0x000fe20008410000 */
[----:B------:R-:W-:Y:S01]  /*2770*/  HMMA.16816.F32.BF16 R68, R12, R26, R68 ;  /* 0x0000001a0c44723c */ /* 0x000fe20000041844 */
[----:B------:R-:W-:Y:S01]  /*2780*/  IMAD.IADD R47, R29, 0x1, -R24 ;  /* 0x000000011d2f7824 */ /* 0x000fe200078e0a18 */
[----:B------:R-:W-:Y:S01]  /*2790*/  LEA.HI R30, R30, R7, RZ, 0x2 ;  /* 0x000000071e1e7211 */ /* 0x000fe200078f10ff */
[----:B------:R-:W5:Y:S01]  /*27a0*/  LDSM.16.M88.4 R24, [R144+0x3800] ;  /* 0x003800009018783b */ /* 0x000f620000000200 */
[----:B------:R-:W4:Y:S01]  /*27b0*/  MUFU.TANH R40, R40 ;  /* 0x0000002800287308 */ /* 0x000f220000002400 */
[----:B------:R-:W-:Y:S01]  /*27c0*/  FMUL.FTZ R45, R45, UR4 ;  /* 0x000000042d2d7c20 */ /* 0x000fe20008410000 */
[----:B------:R-:W-:Y:S01]  /*27d0*/  SHF.R.S32.HI R168, RZ, 0x1f, R47 ;  /* 0x0000001fffa87819 */ /* 0x000fe2000001142f */
[----:B------:R-:W-:Y:S01]  /*27e0*/  HMMA.16816.F32.BF16 R52, R8, R66, R52 ;  /* 0x000000420834723c */ /* 0x000fe20000041834 */
[----:B------:R-:W-:Y:S01]  /*27f0*/  LOP3.LUT R30, R30, 0xfffffffc, RZ, 0xc0, !PT ;  /* 0xfffffffc1e1e7812 */ /* 0x000fe200078ec0ff */
[----:B------:R-:W-:Y:S01]  /*2800*/  FMUL.FTZ R20, R46, UR4 ;  /* 0x000000042e147c20 */ /* 0x000fe20008410000 */
[----:B------:R-:W-:Y:S01]  /*2810*/  LEA.HI R168, R168, R47, RZ, 0x2 ;  /* 0x0000002fa8a87211 */ /* 0x000fe200078f10ff */
[----:B------:R-:W-:Y:S01]  /*2820*/  FMUL.FTZ R44, R44, UR4 ;  /* 0x000000042c2c7c20 */ /* 0x000fe20008410000 */
[----:B------:R-:W4:Y:S01]  /*2830*/  MUFU.TANH R42, R42 ;  /* 0x0000002a002a7308 */ /* 0x000f220000002400 */
[----:B------:R-:W-:Y:S01]  /*2840*/  IMAD.IADD R169, R7, 0x1, -R30 ;  /* 0x0000000107a97824 */ /* 0x000fe200078e0a1e */
[----:B------:R-:W-:Y:S01]  /*2850*/  SHF.R.S32.HI R168, RZ, 0x2, R168 ;  /* 0x00000002ffa87819 */ /* 0x000fe200000114a8 */
[----:B------:R-:W-:-:S04]  /*2860*/  DEPBAR.LE SB0, 0x0 ;  /* 0x000080000000791a */ /* 0x000fc80000000000 */
[C---:B--2---:R-:W-:Y:S01]  /*2870*/  HMMA.16816.F32.BF16 R80, R12.reuse, R32, R80 ;  /* 0x000000200c50723c */ /* 0x044fe20000041850 */
[----:B------:R-:W2:Y:S05]  /*2880*/  MUFU.TANH R43, R43 ;  /* 0x0000002b002b7308 */ /* 0x000eaa0000002400 */
[----:B------:R-:W-:Y:S01]  /*2890*/  HMMA.16816.F32.BF16 R88, R12, R34, R88 ;  /* 0x000000220c58723c */ /* 0x000fe20000041858 */
[----:B------:R-:W-:Y:S02]  /*28a0*/  IMAD R33, R7, 0x10, R100 ;  /* 0x0000001007217824 */ /* 0x000fe400078e0264 */
[----:B------:R-:W-:Y:S03]  /*28b0*/  MUFU.TANH R45, R45 ;  /* 0x0000002d002d7308 */ /* 0x000fe60000002400 */
[----:B------:R-:W-:Y:S01]  /*28c0*/  IADD3 R33, R33, 0x1, R168 ;  /* 0x0000000121217810 */ /* 0x000fe20007ffe0a8 */
[----:B------:R-:W-:Y:S01]  /*28d0*/  FMUL.FTZ R52, R52, UR4 ;  /* 0x0000000434347c20 */ /* 0x000fe20008410000 */
[----:B------:R-:W-:Y:S01]  /*28e0*/  FMUL.FTZ R46, R54, UR4 ;  /* 0x00000004362e7c20 */ /* 0x000fe20008410000 */
[----:B---3--:R-:W-:Y:S01]  /*28f0*/  HMMA.16816.F32.BF16 R68, R8, R38, R68 ;  /* 0x000000260844723c */ /* 0x008fe20000041844 */
[----:B------:R-:W-:Y:S01]  /*2900*/  IADD3 R33, R6, -UR17, R33 ;  /* 0x8000001106217c10 */ /* 0x000fe2000fffe021 */
[----:B------:R-:W3:Y:S01]  /*2910*/  MUFU.TANH R20, R20 ;  /* 0x0000001400147308 */ /* 0x000ee20000002400 */
[----:B------:R-:W-:-:S03]  /*2920*/  FMUL.FTZ R55, R55, UR4 ;  /* 0x0000000437377c20 */ /* 0x000fc60008410000 */
[C---:B------:R-:W-:Y:S01]  /*2930*/  HMMA.16816.F32.BF16 R72, R8.reuse, R36, R72 ;  /* 0x000000240848723c */ /* 0x040fe20000041848 */
[----:B------:R-:W-:Y:S02]  /*2940*/  IMAD.SHL.U32 R38, R29, 0x2, RZ ;  /* 0x000000021d267824 */ /* 0x000fe400078e00ff */
[----:B------:R-:W-:Y:S01]  /*2950*/  IMAD.SHL.U32 R29, R50, 0x40, RZ ;  /* 0x00000040321d7824 */ /* 0x000fe200078e00ff */
[----:B------:R-:W3:Y:S01]  /*2960*/  MUFU.TANH R44, R44 ;  /* 0x0000002c002c7308 */ /* 0x000ee20000002400 */
[----:B------:R-:W-:Y:S01]  /*2970*/  VIADD R7, R33, UR16 ;  /* 0x0000001021077c36 */ /* 0x000fe20008000000 */
[----:B-----5:R-:W-:Y:S01]  /*2980*/  HMMA.16816.F32.BF16 R80, R8, R24, R80 ;  /* 0x000000180850723c */ /* 0x020fe20000041850 */
[----:B------:R-:W-:Y:S01]  /*2990*/  FMUL.FTZ R36, R53, UR4 ;  /* 0x0000000435247c20 */ /* 0x000fe20008410000 */
[----:B------:R-:W-:Y:S02]  /*29a0*/  LOP3.LUT R30, R29, 0x6, R38, 0xf8, !PT ;  /* 0x000000061d1e7812 */ /* 0x000fe400078ef826 */
[----:B------:R-:W-:-:S02]  /*29b0*/  VIMNMX R33, R7, R6, PT ;  /* 0x0000000607217248 */ /* 0x000fc40003fe0100 */
[C---:B------:R-:W-:Y:S01]  /*29c0*/  LOP3.LUT R16, R30.reuse, 0x1, RZ, 0xfc, !PT ;  /* 0x000000011e107812 */ /* 0x040fe200078efcff */
[----:B------:R-:W-:Y:S01]  /*29d0*/  HMMA.16816.F32.BF16 R88, R8, R26, R88 ;  /* 0x0000001a0858723c */ /* 0x000fe20000041858 */
[----:B------:R-:W-:Y:S01]  /*29e0*/  VIADDMNMX R23, R7, 0x8, R6, PT ;  /* 0x0000000807177846 */ /* 0x000fe20003800106 */
[----:B------:R-:W5:Y:S01]  /*29f0*/  MUFU.TANH R21, R21 ;  /* 0x0000001500157308 */ /* 0x000f620000002400 */
[-C--:B------:R-:W-:Y:S02]  /*2a00*/  ISETP.GE.AND P1, PT, R30, R33.reuse, PT ;  /* 0x000000211e00720c */ /* 0x080fe40003f26270 */
[C---:B------:R-:W-:Y:S01]  /*2a10*/  ISETP.GE.AND P3, PT, R16.reuse, R33, PT ;  /* 0x000000211000720c */ /* 0x040fe20003f66270 */
[----:B------:R-:W-:Y:S01]  /*2a20*/  FMUL.FTZ R22, R69, UR4 ;  /* 0x0000000445167c20 */ /* 0x000fe20008410000 */
[-C--:B------:R-:W-:Y:S01]  /*2a30*/  ISETP.GE.AND P5, PT, R16, R23.reuse, PT ;  /* 0x000000171000720c */ /* 0x080fe20003fa6270 */
[----:B------:R-:W-:Y:S01]  /*2a40*/  FMUL.FTZ R24, R70, UR4 ;  /* 0x0000000446187c20 */ /* 0x000fe20008410000 */
[----:B-1----:R-:W-:Y:S01]  /*2a50*/  FSEL R16, R2, -INF , !P1 ;  /* 0xff80000002107808 */ /* 0x002fe20004800000 */
[----:B------:R-:W1:Y:S01]  /*2a60*/  MUFU.TANH R37, R52 ;  /* 0x0000003400257308 */ /* 0x000e620000002400 */
[----:B------:R-:W-:Y:S01]  /*2a70*/  ISETP.GE.AND P1, PT, R30, R23, PT ;  /* 0x000000171e00720c */ /* 0x000fe20003f26270 */
[----:B------:R-:W-:Y:S01]  /*2a80*/  FMUL.FTZ R72, R72, UR4 ;  /* 0x0000000448487c20 */ /* 0x000fe20008410000 */
[C---:B------:R-:W-:Y:S01]  /*2a90*/  LOP3.LUT R6, R30.reuse, 0x8, RZ, 0xfc, !PT ;  /* 0x000000081e067812 */ /* 0x040fe200078efcff */
[----:B------:R-:W-:Y:S01]  /*2aa0*/  FMUL.FTZ R73, R73, UR4 ;  /* 0x0000000449497c20 */ /* 0x000fe20008410000 */
[----:B------:R-:W-:Y:S01]  /*2ab0*/  LOP3.LUT R2, R30, 0x9, RZ, 0xfc, !PT ;  /* 0x000000091e027812 */ /* 0x000fe200078efcff */
[----:B------:R-:W-:Y:S01]  /*2ac0*/  FMUL.FTZ R74, R74, UR4 ;  /* 0x000000044a4a7c20 */ /* 0x000fe20008410000 */
[----:B----4-:R-:W-:Y:S01]  /*2ad0*/  FSEL R31, R31, -INF , !P1 ;  /* 0xff8000001f1f7808 */ /* 0x010fe20004800000 */
[----:B------:R-:W-:Y:S01]  /*2ae0*/  MUFU.TANH R36, R36 ;  /* 0x0000002400247308 */ /* 0x000fe20000002400 */
[----:B------:R-:W-:Y:S01]  /*2af0*/  FSEL R48, R48, -INF , !P3 ;  /* 0xff80000030307808 */ /* 0x000fe20005800000 */
[----:B------:R-:W-:Y:S01]  /*2b00*/  FMUL.FTZ R75, R75, UR4 ;  /* 0x000000044b4b7c20 */ /* 0x000fe20008410000 */
[-C--:B------:R-:W-:Y:S01]  /*2b10*/  ISETP.GE.AND P4, PT, R6, R33.reuse, PT ;  /* 0x000000210600720c */ /* 0x080fe20003f86270 */
[----:B------:R-:W-:Y:S01]  /*2b20*/  FMUL.FTZ R68, R68, UR4 ;  /* 0x0000000444447c20 */ /* 0x000fe20008410000 */
[C---:B------:R-:W-:Y:S01]  /*2b30*/  ISETP.GE.AND P1, PT, R2.reuse, R33, PT ;  /* 0x000000210200720c */ /* 0x040fe20003f26270 */
[----:B------:R-:W-:Y:S01]  /*2b40*/  FMUL.FTZ R25, R71, UR4 ;  /* 0x0000000447197c20 */ /* 0x000fe20008410000 */
[-C--:B------:R-:W-:Y:S01]  /*2b50*/  ISETP.GE.AND P3, PT, R2, R23.reuse, PT ;  /* 0x000000170200720c */ /* 0x080fe20003f66270 */
[----:B------:R-:W4:Y:S01]  /*2b60*/  MUFU.TANH R46, R46 ;  /* 0x0000002e002e7308 */ /* 0x000f220000002400 */
[----:B------:R-:W-:Y:S01]  /*2b70*/  LOP3.LUT R2, R30, 0x10, RZ, 0xfc, !PT ;  /* 0x000000101e027812 */ /* 0x000fe200078efcff */
[----:B------:R-:W-:Y:S01]  /*2b80*/  FMUL.FTZ R80, R80, UR4 ;  /* 0x0000000450507c20 */ /* 0x000fe20008410000 */
[----:B------:R-:W-:Y:S01]  /*2b90*/  FSEL R19, R40, -INF , !P5 ;  /* 0xff80000028137808 */ /* 0x000fe20006800000 */
[----:B------:R-:W-:Y:S01]  /*2ba0*/  FMUL.FTZ R81, R81, UR4 ;  /* 0x0000000451517c20 */ /* 0x000fe20008410000 */
[----:B------:R-:W-:Y:S01]  /*2bb0*/  FSEL R14, R41, -INF , !P4 ;  /* 0xff800000290e7808 */ /* 0x000fe20006000000 */
[----:B------:R-:W-:Y:S01]  /*2bc0*/  FMUL.FTZ R82, R82, UR4 ;  /* 0x0000000452527c20 */ /* 0x000fe20008410000 */
[----:B------:R-:W-:Y:S01]  /*2bd0*/  ISETP.GE.AND P2, PT, R6, R23, PT ;  /* 0x000000170600720c */ /* 0x000fe20003f46270 */
[----:B------:R-:W4:Y:S01]  /*2be0*/  MUFU.TANH R108, R72 ;  /* 0x00000048006c7308 */ /* 0x000f220000002400 */
[C---:B------:R-:W-:Y:S01]  /*2bf0*/  ISETP.GE.AND P5, PT, R2.reuse, R33, PT ;  /* 0x000000210200720c */ /* 0x040fe20003fa6270 */
[----:B------:R-:W-:Y:S01]  /*2c00*/  FMUL.FTZ R83, R83, UR4 ;  /* 0x0000000453537c20 */ /* 0x000fe20008410000 */
[----:B------:R-:W-:Y:S01]  /*2c10*/  ISETP.GE.AND P4, PT, R2, R23, PT ;  /* 0x000000170200720c */ /* 0x000fe20003f86270 */
[----:B------:R-:W-:Y:S01]  /*2c20*/  FMUL.FTZ R88, R88, UR4 ;  /* 0x0000000458587c20 */ /* 0x000fe20008410000 */
[----:B------:R-:W-:Y:S01]  /*2c30*/  LOP3.LUT R2, R30, 0x11, RZ, 0xfc, !PT ;  /* 0x000000111e027812 */ /* 0x000fe200078efcff */
[----:B------:R-:W-:Y:S01]  /*2c40*/  FMUL.FTZ R89, R89, UR4 ;  /* 0x0000000459597c20 */ /* 0x000fe20008410000 */
[----:B------:R-:W-:Y:S01]  /*2c50*/  FSEL R7, R42, -INF , !P2 ;  /* 0xff8000002a077808 */ /* 0x000fe20005000000 */
[----:B------:R-:W-:Y:S01]  /*2c60*/  MUFU.TANH R112, R73 ;  /* 0x0000004900707308 */ /* 0x000fe20000002400 */
[----:B------:R-:W-:Y:S01]  /*2c70*/  FSEL R18, R49, -INF , !P1 ;  /* 0xff80000031127808 */ /* 0x000fe20004800000 */
[----:B------:R-:W-:Y:S01]  /*2c80*/  FMUL.FTZ R90, R90, UR4 ;  /* 0x000000045a5a7c20 */ /* 0x000fe20008410000 */
[C---:B------:R-:W-:Y:S01]  /*2c90*/  ISETP.GE.AND P2, PT, R2.reuse, R33, PT ;  /* 0x000000210200720c */ /* 0x040fe20003f46270 */
[----:B------:R-:W-:Y:S01]  /*2ca0*/  FMUL.FTZ R91, R91, UR4 ;  /* 0x000000045b5b7c20 */ /* 0x000fe20008410000 */
[----:B------:R-:W-:-:S02]  /*2cb0*/  ISETP.GE.AND P1, PT, R2, R23, PT ;  /* 0x000000170200720c */ /* 0x000fc40003f26270 */
[C---:B------:R-:W-:Y:S01]  /*2cc0*/  LOP3.LUT R6, R30.reuse, 0x18, RZ, 0xfc, !PT ;  /* 0x000000181e067812 */ /* 0x040fe200078efcff */
[----:B------:R-:W4:Y:S01]  /*2cd0*/  MUFU.TANH R115, R74 ;  /* 0x0000004a00737308 */ /* 0x000f220000002400 */
[----:B------:R-:W-:Y:S02]  /*2ce0*/  LOP3.LUT R2, R30, 0x19, RZ, 0xfc, !PT ;  /* 0x000000191e027812 */ /* 0x000fe400078efcff */
[----:B--2---:R-:W-:Y:S02]  /*2cf0*/  FSEL R43, R43, -INF , !P3 ;  /* 0xff8000002b2b7808 */ /* 0x004fe40005800000 */
[----:B---3--:R-:W-:Y:S02]  /*2d00*/  FSEL R15, R20, -INF , !P4 ;  /* 0xff800000140f7808 */ /* 0x008fe40006000000 */
[----:B------:R-:W-:Y:S01]  /*2d10*/  FSEL R12, R45, -INF , !P2 ;  /* 0xff8000002d0c7808 */ /* 0x000fe20005000000 */
[----:B------:R-:W2:Y:S01]  /*2d20*/  MUFU.TANH R32, R55 ;  /* 0x0000003700207308 */ /* 0x000ea20000002400 */
[----:B------:R-:W-:-:S02]  /*2d30*/  ISETP.GE.AND P3, PT, R6, R33, PT ;  /* 0x000000210600720c */ /* 0x000fc40003f66270 */
[C---:B------:R-:W-:Y:S02]  /*2d40*/  ISETP.GE.AND P4, PT, R2.reuse, R33, PT ;  /* 0x000000210200720c */ /* 0x040fe40003f86270 */
[-C--:B------:R-:W-:Y:S02]  /*2d50*/  ISETP.GE.AND P2, PT, R2, R23.reuse, PT ;  /* 0x000000170200720c */ /* 0x080fe40003f46270 */
[----:B------:R-:W-:Y:S01]  /*2d60*/  FSEL R44, R44, -INF , !P5 ;  /* 0xff8000002c2c7808 */ /* 0x000fe20006800000 */
[----:B------:R-:W-:Y:S01]  /*2d70*/  MUFU.TANH R22, R22 ;  /* 0x0000001600167308 */ /* 0x000fe20000002400 */
[----:B------:R-:W-:Y:S02]  /*2d80*/  LOP3.LUT R2, R30, 0x20, RZ, 0xfc, !PT ;  /* 0x000000201e027812 */ /* 0x000fe400078efcff */
[----:B------:R-:W-:Y:S02]  /*2d90*/  ISETP.GE.AND P5, PT, R6, R23, PT ;  /* 0x000000170600720c */ /* 0x000fe40003fa6270 */
[----:B------:R-:W-:-:S02]  /*2da0*/  LOP3.LUT R8, R30, 0x21, RZ, 0xfc, !PT ;  /* 0x000000211e087812 */ /* 0x000fc400078efcff */
[----:B-----5:R-:W-:Y:S01]  /*2db0*/  FSEL R9, R21, -INF , !P1 ;  /* 0xff80000015097808 */ /* 0x020fe20004800000 */
[----:B------:R-:W3:Y:S01]  /*2dc0*/  MUFU.TANH R24, R24 ;  /* 0x0000001800187308 */ /* 0x000ee20000002400 */
[----:B-1----:R-:W-:Y:S02]  /*2dd0*/  FSEL R6, R37, -INF , !P3 ;  /* 0xff80000025067808 */ /* 0x002fe40005800000 */
[C---:B------:R-:W-:Y:S02]  /*2de0*/  ISETP.GE.AND P1, PT, R2.reuse, R33, PT ;  /* 0x000000210200720c */ /* 0x040fe40003f26270 */
[----:B------:R-:W-:Y:S02]  /*2df0*/  ISETP.GE.AND P3, PT, R2, R23, PT ;  /* 0x000000170200720c */ /* 0x000fe40003f66270 */
[----:B----4-:R-:W-:Y:S01]  /*2e00*/  FSEL R13, R46, -INF , !P5 ;  /* 0xff8000002e0d7808 */ /* 0x010fe20006800000 */
[----:B------:R-:W1:Y:S01]  /*2e10*/  MUFU.TANH R113, R75 ;  /* 0x0000004b00717308 */ /* 0x000e620000002400 */
[----:B------:R-:W-:-:S02]  /*2e20*/  FSEL R2, R36, -INF , !P4 ;  /* 0xff80000024027808 */ /* 0x000fc40006000000 */
[C---:B------:R-:W-:Y:S02]  /*2e30*/  ISETP.GE.AND P5, PT, R8.reuse, R33, PT ;  /* 0x000000210800720c */ /* 0x040fe40003fa6270 */
[----:B------:R-:W-:Y:S02]  /*2e40*/  ISETP.GE.AND P4, PT, R8, R23, PT ;  /* 0x000000170800720c */ /* 0x000fe40003f86270 */
[C---:B------:R-:W-:Y:S01]  /*2e50*/  LOP3.LUT R10, R30.reuse, 0x28, RZ, 0xfc, !PT ;  /* 0x000000281e0a7812 */ /* 0x040fe200078efcff */
[----:B------:R-:W4:Y:S01]  /*2e60*/  MUFU.TANH R110, R68 ;  /* 0x00000044006e7308 */ /* 0x000f220000002400 */
[----:B------:R-:W-:Y:S02]  /*2e70*/  LOP3.LUT R8, R30, 0x29, RZ, 0xfc, !PT ;  /* 0x000000291e087812 */ /* 0x000fe400078efcff */
[----:B------:R-:W-:Y:S02]  /*2e80*/  FSEL R108, R108, -INF , !P1 ;  /* 0xff8000006c6c7808 */ /* 0x000fe40004800000 */
[----:B------:R-:W-:-:S02]  /*2e90*/  FSEL R115, R115, -INF , !P3 ;  /* 0xff80000073737808 */ /* 0x000fc40005800000 */
[----:B------:R-:W-:Y:S01]  /*2ea0*/  FSEL R112, R112, -INF , !P5 ;  /* 0xff80000070707808 */ /* 0x000fe20006800000 */
[----:B------:R-:W5:Y:S01]  /*2eb0*/  MUFU.TANH R25, R25 ;  /* 0x0000001900197308 */ /* 0x000f620000002400 */
[----:B--2---:R-:W-:Y:S02]  /*2ec0*/  FSEL R17, R32, -INF , !P2 ;  /* 0xff80000020117808 */ /* 0x004fe40005000000 */
[----:B------:R-:W-:Y:S02]  /*2ed0*/  ISETP.GE.AND P1, PT, R10, R23, PT ;  /* 0x000000170a00720c */ /* 0x000fe40003f26270 */
[C---:B------:R-:W-:Y:S02]  /*2ee0*/  ISETP.GE.AND P3, PT, R8.reuse, R33, PT ;  /* 0x000000210800720c */ /* 0x040fe40003f66270 */
[----:B------:R-:W-:Y:S01]  /*2ef0*/  ISETP.GE.AND P5, PT, R8, R23, PT ;  /* 0x000000170800720c */ /* 0x000fe20003fa6270 */
[----:B------:R-:W2:Y:S01]  /*2f00*/  MUFU.TANH R20, R80 ;  /* 0x0000005000147308 */ /* 0x000ea20000002400 */
[----:B------:R-:W-:-:S02]  /*2f10*/  ISETP.GE.AND P2, PT, R10, R33, PT ;  /* 0x000000210a00720c */ /* 0x000fc40003f46270 */
[C---:B------:R-:W-:Y:S02]  /*2f20*/  LOP3.LUT R8, R30.reuse, 0x31, RZ, 0xfc, !PT ;  /* 0x000000311e087812 */ /* 0x040fe400078efcff */
[----:B------:R-:W-:Y:S02]  /*2f30*/  LOP3.LUT R10, R30, 0x30, RZ, 0xfc, !PT ;  /* 0x000000301e0a7812 */ /* 0x000fe400078efcff */
[----:B---3--:R-:W-:Y:S01]  /*2f40*/  FSEL R27, R24, -INF , !P1 ;  /* 0xff800000181b7808 */ /* 0x008fe20004800000 */
[----:B------:R-:W3:Y:S01]  /*2f50*/  MUFU.TANH R124, R81 ;  /* 0x00000051007c7308 */ /* 0x000ee20000002400 */
[----:B------:R-:W-:Y:S02]  /*2f60*/  FSEL R26, R22, -INF , !P3 ;  /* 0xff800000161a7808 */ /* 0x000fe40005800000 */
[----:B-1----:R-:W-:Y:S02]  /*2f70*/  FSEL R113, R113, -INF , !P4 ;  /* 0xff80000071717808 */ /* 0x002fe40006000000 */
[----:B----4-:R-:W-:-:S02]  /*2f80*/  FSEL R110, R110, -INF , !P2 ;  /* 0xff8000006e6e7808 */ /* 0x010fc40005000000 */
[C---:B------:R-:W-:Y:S01]  /*2f90*/  ISETP.GE.AND P1, PT, R8.reuse, R33, PT ;  /* 0x000000210800720c */ /* 0x040fe20003f26270 */
[----:B------:R-:W1:Y:S01]  /*2fa0*/  MUFU.TANH R121, R82 ;  /* 0x0000005200797308 */ /* 0x000e620000002400 */
[----:B------:R-:W-:Y:S02]  /*2fb0*/  ISETP.GE.AND P3, PT, R8, R23, PT ;  /* 0x000000170800720c */ /* 0x000fe40003f66270 */
[C---:B------:R-:W-:Y:S02]  /*2fc0*/  ISETP.GE.AND P4, PT, R10.reuse, R33, PT ;  /* 0x000000210a00720c */ /* 0x040fe40003f86270 */
[----:B------:R-:W-:Y:S02]  /*2fd0*/  ISETP.GE.AND P2, PT, R10, R23, PT ;  /* 0x000000170a00720c */ /* 0x000fe40003f46270 */
[C---:B------:R-:W-:Y:S01]  /*2fe0*/  LOP3.LUT R8, R30.reuse, 0x38, RZ, 0xfc, !PT ;  /* 0x000000381e087812 */ /* 0x040fe200078efcff */
[----:B------:R-:W4:Y:S01]  /*2ff0*/  MUFU.TANH R119, R83 ;  /* 0x0000005300777308 */ /* 0x000f220000002400 */
[----:B------:R-:W-:-:S02]  /*3000*/  LOP3.LUT R30, R30, 0x39, RZ, 0xfc, !PT ;  /* 0x000000391e1e7812 */ /* 0x000fc400078efcff */
[----:B-----5:R-:W-:Y:S02]  /*3010*/  FSEL R25, R25, -INF , !P5 ;  /* 0xff80000019197808 */ /* 0x020fe40006800000 */
[----:B--2---:R-:W-:Y:S02]  /*3020*/  FSEL R24, R20, -INF , !P4 ;  /* 0xff80000014187808 */ /* 0x004fe40006000000 */
[----:B---3--:R-:W-:Y:S01]  /*3030*/  FSEL R124, R124, -INF , !P1 ;  /* 0xff8000007c7c7808 */ /* 0x008fe20004800000 */
[----:B------:R-:W2:Y:S01]  /*3040*/  MUFU.TANH R122, R88 ;  /* 0x00000058007a7308 */ /* 0x000ea20000002400 */
[----:B-1----:R-:W-:Y:S02]  /*3050*/  FSEL R121, R121, -INF , !P2 ;  /* 0xff80000079797808 */ /* 0x002fe40005000000 */
[-C--:B------:R-:W-:Y:S02]  /*3060*/  ISETP.GE.AND P5, PT, R8, R33.reuse, PT ;  /* 0x000000210800720c */ /* 0x080fe40003fa6270 */
[----:B------:R-:W-:Y:S01]  /*3070*/  ISETP.GE.AND P4, PT, R30, R33, PT ;  /* 0x000000211e00720c */ /* 0x000fe20003f86270 */
[----:B------:R-:W-:Y:S01]  /*3080*/  BAR.SYNC.DEFER_BLOCKING 0x0 ;  /* 0x0000000000007b1d */ /* 0x000fe20000010000 */
[----:B------:R-:W-:-:S02]  /*3090*/  ISETP.GE.AND P2, PT, R8, R23, PT ;  /* 0x000000170800720c */ /* 0x000fc40003f46270 */
[----:B------:R-:W-:Y:S02]  /*30a0*/  ISETP.GE.AND P1, PT, R30, R23, PT ;  /* 0x000000171e00720c */ /* 0x000fe40003f26270 */
[----:B----4-:R-:W-:Y:S01]  /*30b0*/  FSEL R119, R119, -INF , !P3 ;  /* 0xff80000077777808 */ /* 0x010fe20005800000 */
        /* <DEDUP_REMOVED lines=66> */
.L_x_6690:
[----:B------:R-:W-:-:S04]  /*34e0*/  ULEA UR6, -UR6, URZ, 0x6 ;  /* 0x0000003f06067291 */ /* 0x000fc8000f8e313f */
[----:B------:R-:W-:Y:S02]  /*34f0*/  USHF.R.S32.HI UR4, URZ, 0x1f, UR6 ;  /* 0x0000001f3f047899 */ /* 0x000fe40008011406 */
[----:B------:R-:W-:-:S04]  /*3500*/  MOV R20, UR6 ;  /* 0x0000000600147c02 */ /* 0x000fc80008000f00 */
[----:B------:R-:W-:-:S07]  /*3510*/  MOV R4, UR4 ;  /* 0x0000000400047c02 */ /* 0x000fce0008000f00 */
.L_x_6691:
        /* <DEDUP_REMOVED lines=20> */
.L_x_6689:
        /* <DEDUP_REMOVED lines=46> */
[----:B------:R-:W-:Y:S01]  /*3940*/  LDSM.16.MT88.4 R20, [R148+0x8800] ;  /* 0x008800009414783b */ /* 0x000fe20000004200 */
[----:B-1----:R-:W-:Y:S02]  /*3950*/  FMNMX.FTZ R100, R11, R100, !PT ;  /* 0x000000640b647209 */ /* 0x002fe40007810000 */
        /* <DEDUP_REMOVED lines=15> */
[--C-:B------:R-:W-:Y:S01]  /*3a50*/  FFMA.FTZ R101, R43, UR4, -R118.reuse ;  /* 0x000000042b657c23 */ /* 0x100fe20008010876 */
[--C-:B------:R-:W-:Y:S01]  /*3a60*/  FFMA.FTZ R31, R6, UR4, -R123.reuse ;  /* 0x00000004061f7c23 */ /* 0x100fe2000801087b */
[----:B------:R-:W1:Y:S01]  /*3a70*/  LDSM.16.MT88.4 R40, [R151+0xa000] ;  /* 0x00a000009728783b */ /* 0x000e620000004200 */
[----:B------:R-:W-:Y:S01]  /*3a80*/  MUFU.EX2 R105, R105 ;  /* 0x0000006900697308 */ /* 0x000fe20000000800 */
[--C-:B------:R-:W-:Y:S01]  /*3a90*/  FFMA.FTZ R30, R9, UR4, -R118.reuse ;  /* 0x00000004091e7c23 */ /* 0x100fe20008010876 */
[--C-:B------:R-:W-:Y:S01]  /*3aa0*/  FFMA.FTZ R35, R44, UR4, -R123.reuse ;  /* 0x000000042c237c23 */ /* 0x100fe2000801087b */
[----:B------:R-:W2:Y:S01]  /*3ab0*/  LDSM.16.MT88.4 R4, [R148+0xa000] ;  /* 0x00a000009404783b */ /* 0x000ea20000004200 */
[--C-:B------:R-:W-:Y:S01]  /*3ac0*/  FFMA.FTZ R32, R12, UR4, -R123.reuse ;  /* 0x000000040c207c23 */ /* 0x100fe2000801087b */
[--C-:B------:R-:W-:Y:S01]  /*3ad0*/  FFMA.FTZ R2, R2, UR4, -R123.reuse ;  /* 0x0000000402027c23 */ /* 0x100fe2000801087b */
[--C-:B------:R-:W-:Y:S01]  /*3ae0*/  FFMA.FTZ R33, R15, UR4, -R118.reuse ;  /* 0x000000040f217c23 */ /* 0x100fe20008010876 */
[----:B------:R-:W3:Y:S01]  /*3af0*/  LDSM.16.MT88.4 R8, [R151+0x8800] ;  /* 0x008800009708783b */ /* 0x000ee20000004200 */
[----:B------:R-:W4:Y:S01]  /*3b00*/  MUFU.EX2 R104, R104 ;  /* 0x0000006800687308 */ /* 0x000f220000000800 */
[--C-:B------:R-:W-:Y:S01]  /*3b10*/  FFMA.FTZ R29, R13, UR4, -R118.reuse ;  /* 0x000000040d1d7c23 */ /* 0x100fe20008010876 */
[--C-:B------:R-:W-:Y:S01]  /*3b20*/  FFMA.FTZ R0, R17, UR4, -R118.reuse ;  /* 0x0000000411007c23 */ /* 0x100fe20008010876 */
[----:B------:R-:W5:Y:S01]  /*3b30*/  LDSM.16.MT88.4 R12, [R150+0x8800] ;  /* 0x00880000960c783b */ /* 0x000f620000004200 */
[--C-:B------:R-:W-:Y:S01]  /*3b40*/  FFMA.FTZ R109, R112, UR4, -R123.reuse ;  /* 0x00000004706d7c23 */ /* 0x100fe2000801087b */
[--C-:B------:R-:W-:Y:S01]  /*3b50*/  FFMA.FTZ R112, R115, UR4, -R118.reuse ;  /* 0x0000000473707c23 */ /* 0x100fe20008010876 */
[--C-:B------:R-:W-:Y:S01]  /*3b60*/  FFMA.FTZ R108, R108, UR4, -R123.reuse ;  /* 0x000000046c6c7c23 */ /* 0x100fe2000801087b */
[----:B------:R-:W5:Y:S01]  /*3b70*/  LDSM.16.MT88.4 R16, [R149+0x8800] ;  /* 0x008800009510783b */ /* 0x000f620000004200 */
        /* <DEDUP_REMOVED lines=10> */
[----:B------:R-:W-:Y:S01]  /*3c20*/  LDSM.16.MT88.4 R24, [R150+0xb000] ;  /* 0x00b000009618783b */ /* 0x000fe20000004200 */
        /* <DEDUP_REMOVED lines=8> */
[----:B------:R-:W4:Y:S01]  /*3cb0*/  MUFU.EX2 R107, R107 ;  /* 0x0000006b006b7308 */ /* 0x000f220000000800 */
[----:B-1----:R-:W-:Y:S01]  /*3cc0*/  F2FP.BF16.F32.PACK_AB R66, R34, R103 ;  /* 0x000000672242723e */ /* 0x002fe200000010ff */
[----:B------:R-:W-:-:S04]  /*3cd0*/  FADD.FTZ R103, R103, R104 ;  /* 0x0000006867677221 */ /* 0x000fc80000010000 */
[----:B------:R-:W-:Y:S02]  /*3ce0*/  FADD.FTZ R34, R34, R103 ;  /* 0x0000006722227221 */ /* 0x000fe40000010000 */
[----:B------:R-:W-:Y:S08]  /*3cf0*/  MUFU.EX2 R102, R102 ;  /* 0x0000006600667308 */ /* 0x000ff00000000800 */
[----:B------:R-:W1:Y:S01]  /*3d00*/  MUFU.EX2 R101, R101 ;  /* 0x0000006500657308 */ /* 0x000e620000000800 */
[----:B----4-:R-:W-:Y:S01]  /*3d10*/  F2FP.BF16.F32.PACK_AB R65, R107, R106 ;  /* 0x0000006a6b41723e */ /* 0x010fe200000010ff */
[----:B------:R-:W-:-:S06]  /*3d20*/  FADD.FTZ R107, R106, R107 ;  /* 0x0000006b6a6b7221 */ /* 0x000fcc0000010000 */
[----:B------:R-:W-:Y:S08]  /*3d30*/  MUFU.EX2 R35, R35 ;  /* 0x0000002300237308 */ /* 0x000ff00000000800 */
[----:B------:R-:W4:Y:S01]  /*3d40*/  MUFU.EX2 R32, R32 ;  /* 0x0000002000207308 */ /* 0x000f220000000800 */
[----:B-1----:R-:W-:Y:S01]  /*3d50*/  F2FP.BF16.F32.PACK_AB R67, R101, R102 ;  /* 0x000000666543723e */ /* 0x002fe200000010ff */
        /* <DEDUP_REMOVED lines=10> */
[----:B------:R-:W1:Y:S05]  /*3e00*/  MUFU.EX2 R30, R30 ;  /* 0x0000001e001e7308 */ /* 0x000e6a0000000800 */
[C---:B------:R-:W-:Y:S03]  /*3e10*/  HMMA.16816.F32.BF16 R36, R64.reuse, R40, RZ ;  /* 0x000000284024723c */ /* 0x040fe600000418ff */
[----:B------:R-:W-:Y:S03]  /*3e20*/  MUFU.EX2 R29, R29 ;  /* 0x0000001d001d7308 */ /* 0x000fe60000000800 */
[C---:B------:R-:W-:Y:S05]  /*3e30*/  HMMA.16816.F32.BF16 R44, R64.reuse, R48, RZ ;  /* 0x00000030402c723c */ /* 0x040fea00000418ff */
[----:B------:R-:W3:Y:S01]  /*3e40*/  MUFU.EX2 R0, R0 ;  /* 0x0000000000007308 */ /* 0x000ee20000000800 */
[C---:B------:R-:W-:Y:S06]  /*3e50*/  HMMA.16816.F32.BF16 R52, R64.reuse, R56, RZ ;  /* 0x000000384034723c */ /* 0x040fec00000418ff */
[C---:B------:R-:W-:Y:S01]  /*3e60*/  HMMA.16816.F32.BF16 R84, R64.reuse, R86, RZ ;  /* 0x000000564054723c */ /* 0x040fe200000418ff */
[----:B------:R-:W-:Y:S05]  /*3e70*/  MUFU.EX2 R108, R108 ;  /* 0x0000006c006c7308 */ /* 0x000fea0000000800 */
[C---:B------:R-:W-:Y:S03]  /*3e80*/  HMMA.16816.F32.BF16 R76, R64.reuse, R78, RZ ;  /* 0x0000004e404c723c */ /* 0x040fe600000418ff */
[----:B------:R-:W5:Y:S03]  /*3e90*/  MUFU.EX2 R109, R109 ;  /* 0x0000006d006d7308 */ /* 0x000f660000000800 */
[C---:B------:R-:W-:Y:S05]  /*3ea0*/  HMMA.16816.F32.BF16 R68, R64.reuse, R70, RZ ;  /* 0x000000464044723c */ /* 0x040fea00000418ff */
[----:B------:R-:W-:Y:S01]  /*3eb0*/  MUFU.EX2 R110, R110 ;  /* 0x0000006e006e7308 */ /* 0x000fe20000000800 */
[C---:B------:R-:W-:Y:S06]  /*3ec0*/  HMMA.16816.F32.BF16 R40, R64.reuse, R42, RZ ;  /* 0x0000002a4028723c */ /* 0x040fec00000418ff */
[C---:B------:R-:W-:Y:S01]  /*3ed0*/  HMMA.16816.F32.BF16 R48, R64.reuse, R50, RZ ;  /* 0x000000324030723c */ /* 0x040fe200000418ff */
[----:B------:R-:W-:Y:S05]  /*3ee0*/  MUFU.EX2 R111, R111 ;  /* 0x0000006f006f7308 */ /* 0x000fea0000000800 */
[C---:B------:R-:W-:Y:S03]  /*3ef0*/  HMMA.16816.F32.BF16 R56, R64.reuse, R58, RZ ;  /* 0x0000003a4038723c */ /* 0x040fe600000418ff */
[----:B------:R-:W-:Y:S03]  /*3f00*/  MUFU.EX2 R112, R112 ;  /* 0x0000007000707308 */ /* 0x000fe60000000800 */
[C---:B--2---:R-:W-:Y:S05]  /*3f10*/  HMMA.16816.F32.BF16 R60, R64.reuse, R4, RZ ;  /* 0x00000004403c723c */ /* 0x044fea00000418ff */
[----:B------:R-:W2:Y:S01]  /*3f20*/  MUFU.EX2 R113, R113 ;  /* 0x0000007100717308 */ /* 0x000ea20000000800 */
[----:B------:R-:W-:Y:S01]  /*3f30*/  HMMA.16816.F32.BF16 R64, R64, R6, RZ ;  /* 0x000000064040723c */ /* 0x000fe200000418ff */
[----:B----4-:R-:W-:Y:S01]  /*3f40*/  F2FP.BF16.F32.PACK_AB R4, R32, R35 ;  /* 0x000000232004723e */ /* 0x010fe200000010ff */
[----:B------:R-:W-:Y:S01]  /*3f50*/  FADD.FTZ R35, R35, R34 ;  /* 0x0000002223237221 */ /* 0x000fe20000010000 */
[----:B-1----:R-:W-:Y:S01]  /*3f60*/  F2FP.BF16.F32.PACK_AB R5, R30, R33 ;  /* 0x000000211e05723e */ /* 0x002fe200000010ff */
[----:B------:R-:W-:-:S02]  /*3f70*/  FADD.FTZ R33, R33, R102 ;  /* 0x0000006621217221 */ /* 0x000fc40000010000 */
[----:B------:R-:W-:Y:S01]  /*3f80*/  FADD.FTZ R32, R32, R35 ;  /* 0x0000002320207221 */ /* 0x000fe20000010000 */
[----:B------:R-:W-:Y:S01]  /*3f90*/  F2FP.BF16.F32.PACK_AB R6, R2, R31 ;  /* 0x0000001f0206723e */ /* 0x000fe200000010ff */
[----:B------:R-:W-:Y:S01]  /*3fa0*/  MUFU.EX2 R114, R114 ;  /* 0x0000007200727308 */ /* 0x000fe20000000800 */
[----:B---3--:R-:W-:Y:S01]  /*3fb0*/  F2FP.BF16.F32.PACK_AB R7, R0, R29 ;  /* 0x0000001d0007723e */ /* 0x008fe200000010ff */
[----:B------:R-:W-:Y:S01]  /*3fc0*/  FADD.FTZ R30, R30, R33 ;  /* 0x000000211e1e7221 */ /* 0x000fe20000010000 */
[----:B------:R-:W-:-:S03]  /*3fd0*/  FADD.FTZ R31, R31, R32 ;  /* 0x000000201f1f7221 */ /* 0x000fc60000010000 */
[----:B------:R-:W-:Y:S01]  /*3fe0*/  FADD.FTZ R29, R29, R30 ;  /* 0x0000001e1d1d7221 */ /* 0x000fe20000010000 */
[----:B------:R-:W-:Y:S01]  /*3ff0*/  FADD.FTZ R31, R2, R31 ;  /* 0x0000001f021f7221 */ /* 0x000fe20000010000 */
[----:B------:R-:W-:Y:S01]  /*4000*/  HMMA.16816.F32.BF16 R96, R4, R8, R96 ;  /* 0x000000080460723c */ /* 0x000fe20000041860 */
[----:B------:R-:W1:Y:S01]  /*4010*/  MUFU.EX2 R115, R115 ;  /* 0x0000007300737308 */ /* 0x000e620000000800 */
[----:B------:R-:W-:-:S04]  /*4020*/  FADD.FTZ R29, R0, R29 ;  /* 0x0000001d001d7221 */ /* 0x000fc80000010000 */
[C---:B------:R-:W-:Y:S01]  /*4030*/  HMMA.16816.F32.BF16 R92, R4.reuse, R10, R92 ;  /* 0x0000000a045c723c */ /* 0x040fe2000004185c */
[----:B------:R-:W3:Y:S02]  /*4040*/  LDSM.16.MT88.4 R8, [R151+0xa800] ;  /* 0x00a800009708783b */ /* 0x000ee40000004200 */
[----:B------:R-:W-:Y:S03]  /*4050*/  MUFU.EX2 R125, R125 ;  /* 0x0000007d007d7308 */ /* 0x000fe60000000800 */
[C---:B-----5:R-:W-:Y:S05]  /*4060*/  HMMA.16816.F32.BF16 R88, R4.reuse, R12, R88 ;  /* 0x0000000c0458723c */ /* 0x060fea0000041858 */
[----:B------:R-:W4:Y:S01]  /*4070*/  MUFU.EX2 R124, R124 ;  /* 0x0000007c007c7308 */ /* 0x000f220000000800 */
[C---:B------:R-:W-:Y:S01]  /*4080*/  HMMA.16816.F32.BF16 R84, R4.reuse, R14, R84 ;  /* 0x0000000e0454723c */ /* 0x040fe20000041854 */
[----:B------:R-:W5:Y:S05]  /*4090*/  LDSM.16.MT88.4 R12, [R150+0xa800] ;  /* 0x00a80000960c783b */ /* 0x000f6a0000004200 */
        /* <DEDUP_REMOVED lines=12> */
[----:B------:R-:W1:Y:S02]  /*4160*/  LDSM.16.MT88.4 R8, [R148+0xa800] ;  /* 0x00a800009408783b */ /* 0x000e640000004200 */
[----:B------:R-:W-:Y:S03]  /*4170*/  MUFU.EX2 R116, R117 ;  /* 0x0000007500747308 */ /* 0x000fe60000000800 */
[C---:B-----5:R-:W-:Y:S05]  /*4180*/  HMMA.16816.F32.BF16 R44, R4.reuse, R12, R44 ;  /* 0x0000000c042c723c */ /* 0x060fea000004182c */
[----:B------:R-:W5:Y:S01]  /*4190*/  MUFU.EX2 R173, R173 ;  /* 0x000000ad00ad7308 */ /* 0x000f620000000800 */
[C---:B------:R-:W-:Y:S01]  /*41a0*/  HMMA.16816.F32.BF16 R48, R4.reuse, R14, R48 ;  /* 0x0000000e0430723c */ /* 0x040fe20000041830 */
[----:B------:R-:W4:Y:S05]  /*41b0*/  LDSM.16.MT88.4 R12, [R151+0x9000] ;  /* 0x00900000970c783b */ /* 0x000f2a0000004200 */
[C---:B--2---:R-:W-:Y:S06]  /*41c0*/  HMMA.16816.F32.BF16 R52, R4.reuse, R16, R52 ;  /* 0x000000100434723c */ /* 0x044fec0000041834 */
[C---:B------:R-:W-:Y:S01]  /*41d0*/  HMMA.16816.F32.BF16 R56, R4.reuse, R18, R56 ;  /* 0x000000120438723c */ /* 0x040fe20000041838 */
[----:B------:R-:W-:Y:S05]  /*41e0*/  LDSM.16.MT88.4 R16, [R149+0x9000] ;  /* 0x009000009510783b */ /* 0x000fea0000004200 */
[C---:B-1----:R-:W-:Y:S06]  /*41f0*/  HMMA.16816.F32.BF16 R60, R4.reuse, R8, R60 ;  /* 0x00000008043c723c */ /* 0x042fec000004183c */
        /* <DEDUP_REMOVED lines=12> */
[----:B----4-:R-:W-:Y:S01]  /*42c0*/  HMMA.16816.F32.BF16 R96, R4, R12, R96 ;  /* 0x0000000c0460723c */ /* 0x010fe20000041860 */
        /* <DEDUP_REMOVED lines=31> */
[----:B-----5:R-:W-:Y:S01]  /*44c0*/  F2FP.BF16.F32.PACK_AB R7, R173, R116 ;  /* 0x00000074ad07723e */ /* 0x020fe200000010ff */
[----:B------:R-:W-:-:S02]  /*44d0*/  FADD.FTZ R119, R119, R120 ;  /* 0x0000007877777221 */ /* 0x000fc40000010000 */
[----:B------:R-:W-:Y:S02]  /*44e0*/  FADD.FTZ R122, R122, R125 ;  /* 0x0000007d7a7a7221 */ /* 0x000fe40000010000 */
[----:B------:R-:W-:Y:S02]  /*44f0*/  FADD.FTZ R116, R116, R119 ;  /* 0x0000007774747221 */ /* 0x000fe40000010000 */
        /* <DEDUP_REMOVED lines=33> */
.L_x_6696:
        /* <DEDUP_REMOVED lines=66> */
.L_x_6693:
        /* <DEDUP_REMOVED lines=8> */
[----:B------:R-:W-:Y:S02]  /*4bb0*/  IADD3 R2, P0, R100, UR12, RZ ;  /* 0x0000000c64027c10 */ /* 0x000fe4000ff1e0ff */
[----:B------:R-:W-:Y:S02]  /*4bc0*/  LDGSTS.E.BYPASS.LTC128B.128 [R165+0xa000], desc[UR18][R160.64+0x80] ;  /* 0x0a000080a0a57fae */ /* 0x000fe4000b901d52 */
[----:B------:R-:W-:Y:S03]  /*4bd0*/  IADD3.X R3, R101, UR11, RZ, P0, !PT ;  /* 0x0000000b65037c10 */ /* 0x000fe600087fe4ff */
[----:B------:R-:W-:Y:S01]  /*4be0*/  LDGSTS.E.BYPASS.LTC128B.128 [R165+0x8800], desc[UR18][R100.64] ;  /* 0x0880000064a57fae */ /* 0x000fe2000b901d52 */
[----:B------:R-:W-:Y:S04]  /*4bf0*/  IADD3 R176, P0, R2, UR12, RZ ;  /* 0x0000000c02b07c10 */ /* 0x000fe8000ff1e0ff */
[----:B------:R-:W-:Y:S01]  /*4c00*/  LDGSTS.E.BYPASS.LTC128B.128 [R165+0xa800], desc[UR18][R100.64+0x80] ;  /* 0x0a80008064a57fae */ /* 0x000fe2000b901d52 */
[----:B------:R-:W-:Y:S02]  /*4c10*/  IADD3.X R177, R3, UR11, RZ, P0, !PT ;  /* 0x0000000b03b17c10 */ /* 0x000fe400087fe4ff */
[----:B------:R-:W-:Y:S02]  /*4c20*/  ISETP.GT.AND P0, PT, R172, R159, PT ;  /* 0x0000009fac00720c */ /* 0x000fe40003f04270 */
        /* <DEDUP_REMOVED lines=11> */
[----:B------:R-:W1:Y:S05]  /*4ce0*/  LDSM.16.M88.4 R128, [R155] ;  /* 0x000000009b80783b */ /* 0x000e6a0000000200 */
[----:B------:R-:W1:Y:S05]  /*4cf0*/  LDSM.16.M88.4 R132, [R147] ;  /* 0x000000009384783b */ /* 0x000e6a0000000200 */
        /* <DEDUP_REMOVED lines=12> */
[----:B------:R-:W3:Y:S05]  /*4dc0*/  LDSM.16.M88.4 R104, [R154] ;  /* 0x000000009a68783b */ /* 0x000eea0000000200 */
[C---:B-1----:R-:W-:Y:S01]  /*4dd0*/  HMMA.16816.F32.BF16 R4, R124.reuse, R128, R4 ;  /* 0x000000807c04723c */ /* 0x042fe20000041804 */
[----:B------:R-:W1:Y:S05]  /*4de0*/  LDSM.16.M88.4 R120, [R153+0x1000] ;  /* 0x001000009978783b */ /* 0x000e6a0000000200 */
[C---:B------:R-:W-:Y:S01]  /*4df0*/  HMMA.16816.F32.BF16 R8, R124.reuse, R130, R8 ;  /* 0x000000827c08723c */ /* 0x040fe20000041808 */
[----:B------:R-:W4:Y:S05]  /*4e00*/  LDSM.16.M88.4 R128, [R153+0x1800] ;  /* 0x001800009980783b */ /* 0x000f2a0000000200 */
[C---:B------:R-:W-:Y:S06]  /*4e10*/  HMMA.16816.F32.BF16 R12, R124.reuse, R132, R12 ;  /* 0x000000847c0c723c */ /* 0x040fec000004180c */
[C---:B------:R-:W-:Y:S06]  /*4e20*/  HMMA.16816.F32.BF16 R16, R124.reuse, R134, R16 ;  /* 0x000000867c10723c */ /* 0x040fec0000041810 */
[C---:B------:R-:W-:Y:S06]  /*4e30*/  HMMA.16816.F32.BF16 R20, R124.reuse, R136, R20 ;  /* 0x000000887c14723c */ /* 0x040fec0000041814 */
[C---:B------:R-:W-:Y:S06]  /*4e40*/  HMMA.16816.F32.BF16 R24, R124.reuse, R138, R24 ;  /* 0x0000008a7c18723c */ /* 0x040fec0000041818 */
[C---:B--2---:R-:W-:Y:S06]  /*4e50*/  HMMA.16816.F32.BF16 R28, R124.reuse, R108, R28 ;  /* 0x0000006c7c1c723c */ /* 0x044fec000004181c */
[----:B------:R-:W-:Y:S01]  /*4e60*/  HMMA.16816.F32.BF16 R32, R124, R110, R32 ;  /* 0x0000006e7c20723c */ /* 0x000fe20000041820 */
[----:B------:R-:W-:Y:S05]  /*4e70*/  LDSM.16.M88.4 R108, [R152] ;  /* 0x00000000986c783b */ /* 0x000fea0000000200 */
[C---:B---3--:R-:W-:Y:S01]  /*4e80*/  HMMA.16816.F32.BF16 R4, R104.reuse, R112, R4 ;  /* 0x000000706804723c */ /* 0x048fe20000041804 */
[----:B------:R-:W-:Y:S05]  /*4e90*/  LDSM.16.M88.4 R124, [R144+0x1000] ;  /* 0x00100000907c783b */ /* 0x000fea0000000200 */
[C---:B------:R-:W-:Y:S01]  /*4ea0*/  HMMA.16816.F32.BF16 R8, R104.reuse, R114, R8 ;  /* 0x000000726808723c */ /* 0x040fe20000041808 */
[----:B------:R-:W2:Y:S05]  /*4eb0*/  LDSM.16.M88.4 R112, [R144] ;  /* 0x000000009070783b */ /* 0x000eaa0000000200 */
        /* <DEDUP_REMOVED lines=8> */
[----:B------:R-:W-:Y:S05]  /*4f40*/  LDSM.16.M88.4 R104, [R158+0x2000] ;  /* 0x002000009e68783b */ /* 0x000fea0000000200 */
[C---:B--2---:R-:W-:Y:S01]  /*4f50*/  HMMA.16816.F32.BF16 R4, R108.reuse, R112, R4 ;  /* 0x000000706c04723c */ /* 0x044fe20000041804 */
[----:B------:R-:W-:Y:S05]  /*4f60*/  LDSM.16.M88.4 R128, [R157+0x3000] ;  /* 0x003000009d80783b */ /* 0x000fea0000000200 */
        /* <DEDUP_REMOVED lines=8> */
[C---:B-1----:R-:W-:Y:S06]  /*4ff0*/  HMMA.16816.F32.BF16 R28, R108.reuse, R120, R28 ;  /* 0x000000786c1c723c */ /* 0x042fec000004181c */
[----:B------:R-:W-:Y:S01]  /*5000*/  HMMA.16816.F32.BF16 R32, R108, R122, R32 ;  /* 0x0000007a6c20723c */ /* 0x000fe20000041820 */
[----:B------:R-:W-:Y:S05]  /*5010*/  LDSM.16.M88.4 R108, [R156+0x2000] ;  /* 0x002000009c6c783b */ /* 0x000fea0000000200 */
[C---:B--2---:R-:W-:Y:S01]  /*5020*/  HMMA.16816.F32.BF16 R4, R104.reuse, R112, R4 ;  /* 0x000000706804723c */ /* 0x044fe20000041804 */
[----:B------:R-:W-:Y:S05]  /*5030*/  LDSM.16.M88.4 R120, [R141] ;  /* 0x000000008d78783b */ /* 0x000fea0000000200 */
[C---:B------:R-:W-:Y:S01]  /*5040*/  HMMA.16816.F32.BF16 R8, R104.reuse, R114, R8 ;  /* 0x000000726808723c */ /* 0x040fe20000041808 */
[----:B------:R-:W1:Y:S05]  /*5050*/  LDSM.16.M88.4 R112, [R143] ;  /* 0x000000008f70783b */ /* 0x000e6a0000000200 */
[C---:B---3--:R-:W-:Y:S06]  /*5060*/  HMMA.16816.F32.BF16 R12, R104.reuse, R116, R12 ;  /* 0x00000074680c723c */ /* 0x048fec000004180c */
[C---:B------:R-:W-:Y:S01]  /*5070*/  HMMA.16816.F32.BF16 R16, R104.reuse, R118, R16 ;  /* 0x000000766810723c */ /* 0x040fe20000041810 */
[----:B------:R-:W2:Y:S05]  /*5080*/  LDSM.16.M88.4 R116, [R142] ;  /* 0x000000008e74783b */ /* 0x000eaa0000000200 */
[C---:B------:R-:W-:Y:S06]  /*5090*/  HMMA.16816.F32.BF16 R20, R104.reuse, R128, R20 ;  /* 0x000000806814723c */ /* 0x040fec0000041814 */
[C---:B------:R-:W-:Y:S01]  /*50a0*/  HMMA.16816.F32.BF16 R24, R104.reuse, R130, R24 ;  /* 0x000000826818723c */ /* 0x040fe20000041818 */
[----:B------:R-:W3:Y:S05]  /*50b0*/  LDSM.16.M88.4 R128, [R140] ;  /* 0x000000008c80783b */ /* 0x000eea0000000200 */
[C---:B----4-:R-:W-:Y:S06]  /*50c0*/  HMMA.16816.F32.BF16 R28, R104.reuse, R124, R28 ;  /* 0x0000007c681c723c */ /* 0x050fec000004181c */
[----:B------:R-:W-:Y:S01]  /*50d0*/  HMMA.16816.F32.BF16 R32, R104, R126, R32 ;  /* 0x0000007e6820723c */ /* 0x000fe20000041820 */
[----:B------:R-:W-:Y:S05]  /*50e0*/  LDSM.16.M88.4 R104, [R154+0x2000] ;  /* 0x002000009a68783b */ /* 0x000fea0000000200 */
[----:B------:R-:W4:Y:S01]  /*50f0*/  LDSM.16.M88.4 R124, [R153+0x2000] ;  /* 0x00200000997c783b */ /* 0x000f220000000200 */
        /* <DEDUP_REMOVED lines=18> */
[C---:B--2---:R-:W-:Y:S06]  /*5220*/  HMMA.16816.F32.BF16 R20, R104.reuse, R116, R20 ;  /* 0x000000746814723c */ /* 0x044fec0000041814 */
[C---:B------:R-:W-:Y:S06]  /*5230*/  HMMA.16816.F32.BF16 R24, R104.reuse, R118, R24 ;  /* 0x000000766818723c */ /* 0x040fec0000041818 */
[C---:B-----5:R-:W-:Y:S06]  /*5240*/  HMMA.16816.F32.BF16 R28, R104.reuse, R120, R28 ;  /* 0x00000078681c723c */ /* 0x060fec000004181c */
        /* <DEDUP_REMOVED lines=145> */
.L_x_6695:
        /* <DEDUP_REMOVED lines=20> */
.L_x_6694:
        /* <DEDUP_REMOVED lines=159> */
[----:B------:R-:W-:Y:S01]  /*6690*/  ISETP.GT.AND P0, PT, R172, R159, PT ;  /* 0x0000009fac00720c */ /* 0x000fe20003f04270 */
[C---:B------:R-:W-:Y:S03]  /*66a0*/  FMUL.FTZ R12, R2.reuse, R88 ;  /* 0x00000058020c7220 */ /* 0x040fe60000410000 */
[----:B------:R-:W-:Y:S01]  /*66b0*/  FMUL.FTZ R13, R2, R89 ;  /* 0x00000059020d7220 */ /* 0x000fe20000410000 */
[C---:B------:R-:W-:Y:S01]  /*66c0*/  FMUL.FTZ R14, R0.reuse, R90 ;  /* 0x0000005a000e7220 */ /* 0x040fe20000410000 */
[----:B------:R-:W-:Y:S02]  /*66d0*/  FMUL.FTZ R15, R0, R91 ;  /* 0x0000005b000f7220 */ /* 0x000fe40000410000 */
[----:B------:R-:W-:Y:S01]  /*66e0*/  LDSM.16.MT88.4 R88, [R148+0x8800] ;  /* 0x008800009458783b */ /* 0x000fe20000004200 */
        /* <DEDUP_REMOVED lines=30> */
[----:B------:R-:W-:Y:S02]  /*68d0*/  FADD.FTZ R117, R117, R118 ;  /* 0x0000007675757221 */ /* 0x000fe40000010000 */
[C---:B------:R-:W-:Y:S03]  /*68e0*/  HMMA.16816.F32.BF16 R28, R96.reuse, R92, R28 ;  /* 0x0000005c601c723c */ /* 0x040fe6000004181c */
[----:B------:R-:W-:Y:S01]  /*68f0*/  FADD.FTZ R0, R119, R0 ;  /* 0x0000000077007221 */ /* 0x000fe20000010000 */
[----:B------:R-:W-:Y:S03]  /*6900*/  FADD.FTZ R116, R116, R117 ;  /* 0x0000007574747221 */ /* 0x000fe60000010000 */
[----:B------:R-:W-:Y:S01]  /*6910*/  MUFU.EX2 R132, R132 ;  /* 0x0000008400847308 */ /* 0x000fe20000000800 */
[C---:B------:R-:W-:Y:S01]  /*6920*/  HMMA.16816.F32.BF16 R32, R96.reuse, R94, R32 ;  /* 0x0000005e6020723c */ /* 0x040fe20000041820 */
[----:B------:R-:W-:Y:S05]  /*6930*/  LDSM.16.MT88.4 R92, [R151+0x9800] ;  /* 0x00980000975c783b */ /* 0x000fea0000004200 */
[C---:B---3--:R-:W-:Y:S03]  /*6940*/  HMMA.16816.F32.BF16 R36, R96.reuse, R84, R36 ;  /* 0x000000546024723c */ /* 0x048fe60000041824 */
[----:B------:R-:W-:Y:S03]  /*6950*/  MUFU.EX2 R137, R137 ;  /* 0x0000008900897308 */ /* 0x000fe60000000800 */
        /* <DEDUP_REMOVED lines=22> */
[----:B------:R-:W-:Y:S01]  /*6ac0*/  IADD3 R0, R172, -0x1, RZ ;  /* 0xffffffffac007810 */ /* 0x000fe20007ffe0ff */
[----:B------:R-:W-:Y:S01]  /*6ad0*/  FADD.FTZ R127, R122, R127 ;  /* 0x0000007f7a7f7221 */ /* 0x000fe20000010000 */
[----:B------:R-:W-:Y:S02]  /*6ae0*/  FADD.FTZ R129, R124, R129 ;  /* 0x000000817c817221 */ /* 0x000fe40000010000 */
[----:B------:R-:W-:Y:S01]  /*6af0*/  MOV R172, R0 ;  /* 0x0000000000ac7202 */ /* 0x000fe20000000f00 */
        /* <DEDUP_REMOVED lines=11> */
[----:B------:R-:W4:Y:S02]  /*6bb0*/  LDSM.16.MT88.4 R80, [R149+0xa800] ;  /* 0x00a800009550783b */ /* 0x000f240000004200 */
[----:B------:R-:W-:Y:S03]  /*6bc0*/  FADD.FTZ R133, R133, R128 ;  /* 0x0000008085857221 */ /* 0x000fe60000010000 */
[C---:B------:R-:W-:Y:S03]  /*6bd0*/  HMMA.16816.F32.BF16 R20, R68.reuse, R84, R20 ;  /* 0x000000544414723c */ /* 0x040fe60000041814 */
[----:B------:R3:W5:Y:S02]  /*6be0*/  MUFU.EX2 R179, R105 ;  /* 0x0000006900b37308 */ /* 0x0007640000000800 */
[----:B------:R-:W-:Y:S01]  /*6bf0*/  MOV R0, R3 ;  /* 0x0000000300007202 */ /* 0x000fe20000000f00 */
[C---:B------:R-:W-:Y:S01]  /*6c00*/  HMMA.16816.F32.BF16 R24, R68.reuse, R86, R24 ;  /* 0x000000564418723c */ /* 0x040fe20000041818 */
[----:B------:R-:W4:Y:S06]  /*6c10*/  LDSM.16.MT88.4 R84, [R148+0xa800] ;  /* 0x00a800009454783b */ /* 0x000f2c0000004200 */
[----:B------:R-:W-:Y:S01]  /*6c20*/  MUFU.EX2 R102, R102 ;  /* 0x0000006600667308 */ /* 0x000fe20000000800 */
[C---:B------:R-:W-:Y:S09]  /*6c30*/  HMMA.16816.F32.BF16 R28, R68.reuse, R88, R28 ;  /* 0x00000058441c723c */ /* 0x040ff2000004181c */
[----:B------:R1:W1:Y:S01]  /*6c40*/  MUFU.EX2 R101, R104 ;  /* 0x0000006800657308 */ /* 0x0002620000000800 */
[C---:B------:R-:W-:Y:S01]  /*6c50*/  HMMA.16816.F32.BF16 R32, R68.reuse, R90, R32 ;  /* 0x0000005a4420723c */ /* 0x040fe20000041820 */
[----:B------:R-:W-:Y:S02]  /*6c60*/  LDSM.16.MT88.4 R88, [R148+0x9000] ;  /* 0x009000009458783b */ /* 0x000fe40000004200 */
[----:B---3--:R-:W-:Y:S03]  /*6c70*/  F2FP.BF16.F32.PACK_AB R105, R177, R178 ;  /* 0x000000b2b169723e */ /* 0x008fe600000010ff */
[C---:B--2---:R-:W-:Y:S05]  /*6c80*/  HMMA.16816.F32.BF16 R36, R68.reuse, R72, R36 ;  /* 0x000000484424723c */ /* 0x044fea0000041824 */
[----:B-----5:R-:W-:Y:S01]  /*6c90*/  F2FP.BF16.F32.PACK_AB R106, R179, R176 ;  /* 0x000000b0b36a723e */ /* 0x020fe200000010ff */
[C---:B------:R-:W-:Y:S01]  /*6ca0*/  HMMA.16816.F32.BF16 R40, R68.reuse, R74, R40 ;  /* 0x0000004a4428723c */ /* 0x040fe20000041828 */
[----:B------:R-:W2:Y:S04]  /*6cb0*/  LDSM.16.MT88.4 R72, [R151+0x9000] ;  /* 0x009000009748783b */ /* 0x000ea80000004200 */
[----:B-1----:R-:W-:Y:S01]  /*6cc0*/  F2FP.BF16.F32.PACK_AB R104, R183, R138 ;  /* 0x0000008ab768723e */ /* 0x002fe200000010ff */
[C---:B------:R-:W-:Y:S05]  /*6cd0*/  HMMA.16816.F32.BF16 R44, R68.reuse, R76, R44 ;  /* 0x0000004c442c723c */ /* 0x040fea000004182c */
[----:B------:R-:W-:Y:S01]  /*6ce0*/  F2FP.BF16.F32.PACK_AB R107, R101, R102 ;  /* 0x00000066656b723e */ /* 0x000fe200000010ff */
[C---:B------:R-:W-:Y:S01]  /*6cf0*/  HMMA.16816.F32.BF16 R48, R68.reuse, R78, R48 ;  /* 0x0000004e4430723c */ /* 0x040fe20000041830 */
[----:B------:R-:W1:Y:S05]  /*6d00*/  LDSM.16.MT88.4 R76, [R150+0x9000] ;  /* 0x00900000964c783b */ /* 0x000e6a0000004200 */
[C---:B----4-:R-:W-:Y:S06]  /*6d10*/  HMMA.16816.F32.BF16 R52, R68.reuse, R80, R52 ;  /* 0x000000504434723c */ /* 0x050fec0000041834 */
        /* <DEDUP_REMOVED lines=34> */
[----:B------:R-:W-:Y:S01]  /*6f40*/  FADD.FTZ R175, R179, R176 ;  /* 0x000000b0b3af7221 */ /* 0x000fe20000010000 */
[C---:B----4-:R-:W-:Y:S05]  /*6f50*/  HMMA.16816.F32.BF16 R36, R68.reuse, R84, R36 ;  /* 0x000000544424723c */ /* 0x050fea0000041824 */
[----:B------:R-:W-:Y:S01]  /*6f60*/  FADD.FTZ R173, R101, R102 ;  /* 0x0000006665ad7221 */ /* 0x000fe20000010000 */
[C---:B------:R-:W-:Y:S01]  /*6f70*/  HMMA.16816.F32.BF16 R40, R68.reuse, R86, R40 ;  /* 0x000000564428723c */ /* 0x040fe20000041828 */
[----:B------:R-:W4:Y:S05]  /*6f80*/  LDSM.16.MT88.4 R84, [R150+0x9800] ;  /* 0x009800009654783b */ /* 0x000f2a0000004200 */
[C---:B--2---:R-:W-:Y:S06]  /*6f90*/  HMMA.16816.F32.BF16 R44, R68.reuse, R72, R44 ;  /* 0x00000048442c723c */ /* 0x044fec000004182c */
[C---:B------:R-:W-:Y:S06]  /*6fa0*/  HMMA.16816.F32.BF16 R48, R68.reuse, R74, R48 ;  /* 0x0000004a4430723c */ /* 0x040fec0000041830 */
[C---:B-1----:R-:W-:Y:S06]  /*6fb0*/  HMMA.16816.F32.BF16 R52, R68.reuse, R76, R52 ;  /* 0x0000004c4434723c */ /* 0x042fec0000041834 */
[C---:B------:R-:W-:Y:S01]  /*6fc0*/  HMMA.16816.F32.BF16 R56, R68.reuse, R78, R56 ;  /* 0x0000004e4438723c */ /* 0x040fe20000041838 */
[----:B------:R-:W1:Y:S05]  /*6fd0*/  LDSM.16.MT88.4 R76, [R149+0x9800] ;  /* 0x00980000954c783b */ /* 0x000e6a0000004200 */
[C---:B---3--:R-:W-:Y:S06]  /*6fe0*/  HMMA.16816.F32.BF16 R60, R68.reuse, R80, R60 ;  /* 0x00000050443c723c */ /* 0x048fec000004183c */
[----:B------:R-:W-:Y:S06]  /*6ff0*/  HMMA.16816.F32.BF16 R64, R68, R82, R64 ;  /* 0x000000524440723c */ /* 0x000fec0000041840 */
[C---:B------:R-:W-:Y:S01]  /*7000*/  HMMA.16816.F32.BF16 R96, R104.reuse, R92, R4 ;  /* 0x0000005c6860723c */ /* 0x040fe20000041804 */
[----:B------:R-:W2:Y:S05]  /*7010*/  LDSM.16.MT88.4 R4, [R150+0xb800] ;  /* 0x00b800009604783b */ /* 0x000eaa0000004200 */
[C---:B------:R-:W-:Y:S03]  /*7020*/  HMMA.16816.F32.BF16 R92, R104.reuse, R94, R8 ;  /* 0x0000005e685c723c */ /* 0x040fe60000041808 */
[----:B------:R-:W3:Y:S03]  /*7030*/  LDSM.16.MT88.4 R8, [R149+0xb800] ;  /* 0x00b800009508783b */ /* 0x000ee60000004200 */
[C---:B----4-:R-:W-:Y:S05]  /*7040*/  HMMA.16816.F32.BF16 R88, R104.reuse, R84, R12 ;  /* 0x000000546858723c */ /* 0x050fea000004180c */
[----:B------:R-:W4:Y:S01]  /*7050*/  LDSM.16.MT88.4 R12, [R148+0xb800] ;  /* 0x00b80000940c783b */ /* 0x000f220000004200 */
        /* <DEDUP_REMOVED lines=16> */
.L_x_6692:
        /* <DEDUP_REMOVED lines=144> */
[----:B------:R2:W-:Y:S04]  /*7a60*/  STS.64 [R14], R80 ;  /* 0x000000500e007388 */ /* 0x0005e80000000a00 */
[----:B------:R-:W-:Y:S04]  /*7a70*/  STS.64 [R14+0x800], R82 ;  /* 0x000800520e007388 */ /* 0x000fe80000000a00 */
[----:B------:R-:W-:Y:S04]  /*7a80*/  STS.64 [R16], R76 ;  /* 0x0000004c10007388 */ /* 0x000fe80000000a00 */
[----:B------:R-:W-:Y:S04]  /*7a90*/  STS.64 [R16+0x800], R78 ;  /* 0x0008004e10007388 */ /* 0x000fe80000000a00 */
[----:B------:R-:W-:Y:S04]  /*7aa0*/  STS.64 [R17], R72 ;  /* 0x0000004811007388 */ /* 0x000fe80000000a00 */
[----:B------:R-:W-:Y:S04]  /*7ab0*/  STS.64 [R17+0x800], R74 ;  /* 0x0008004a11007388 */ /* 0x000fe80000000a00 */
[----:B------:R-:W-:Y:S01]  /*7ac0*/  STS.64 [R12], R68 ;  /* 0x000000440c007388 */ /* 0x000fe20000000a00 */
[----:B--2---:R-:W-:-:S03]  /*7ad0*/  LEA R80, R8, UR4, 0x2 ;  /* 0x0000000408507c11 */ /* 0x004fc6000f8e10ff */
[----:B------:R-:W-:Y:S01]  /*7ae0*/  STS.64 [R12+0x800], R70 ;  /* 0x000800460c007388 */ /* 0x000fe20000000a00 */
[----:B------:R-:W2:Y:S01]  /*7af0*/  S2UR UR4, SR_CTAID.Z ;  /* 0x00000000000479c3 */ /* 0x000ea20000002700 */
[----:B---3--:R-:W-:Y:S01]  /*7b00*/  @P4 FMUL.FTZ R81, R6, 0.69314718246459960938 ;  /* 0x3f31721806514820 */ /* 0x008fe20000410000 */
[----:B-1----:R-:W-:Y:S01]  /*7b10*/  @P3 FMUL.FTZ R6, R5, 0.69314718246459960938 ;  /* 0x3f31721805063820 */ /* 0x002fe20000410000 */
[----:B------:R-:W-:Y:S04]  /*7b20*/  STS.64 [R10+0x4000], R36 ;  /* 0x004000240a007388 */ /* 0x000fe80000000a00 */
[----:B------:R1:W-:Y:S01]  /*7b30*/  STS.64 [R10+0x4800], R38 ;  /* 0x004800260a007388 */ /* 0x0003e20000000a00 */
[----:B------:R-:W3:Y:S03]  /*7b40*/  S2R R7, SR_CTAID.Y ;  /* 0x0000000000077919 */ /* 0x000ee60000002600 */
[----:B------:R-:W-:Y:S04]  /*7b50*/  STS.64 [R9+0x4000], R40 ;  /* 0x0040002809007388 */ /* 0x000fe80000000a00 */
[----:B------:R4:W-:Y:S04]  /*7b60*/  STS.64 [R9+0x4800], R42 ;  /* 0x0048002a09007388 */ /* 0x0009e80000000a00 */
[----:B------:R-:W-:Y:S04]  /*7b70*/  STS.64 [R13+0x4000], R44 ;  /* 0x0040002c0d007388 */ /* 0x000fe80000000a00 */
[----:B------:R-:W-:Y:S04]  /*7b80*/  STS.64 [R13+0x4800], R46 ;  /* 0x0048002e0d007388 */ /* 0x000fe80000000a00 */
[----:B------:R-:W-:Y:S04]  /*7b90*/  STS.64 [R15+0x4000], R48 ;  /* 0x004000300f007388 */ /* 0x000fe80000000a00 */
[----:B------:R-:W-:Y:S01]  /*7ba0*/  STS.64 [R15+0x4800], R50 ;  /* 0x004800320f007388 */ /* 0x000fe20000000a00 */
[----:B-1----:R-:W1:Y:S03]  /*7bb0*/  S2R R10, SR_CTAID.X ;  /* 0x00000000000a7919 */ /* 0x002e660000002500 */
[----:B------:R-:W-:Y:S01]  /*7bc0*/  STS.64 [R14+0x4000], R52 ;  /* 0x004000340e007388 */ /* 0x000fe20000000a00 */
[----:B----4-:R-:W3:Y:S03]  /*7bd0*/  LDC.64 R8, c[0x0][0x2c0] ;  /* 0x0000b000ff087b82 */ /* 0x010ee60000000a00 */
[----:B------:R-:W-:Y:S04]  /*7be0*/  STS.64 [R14+0x4800], R54 ;  /* 0x004800360e007388 */ /* 0x000fe80000000a00 */
[----:B------:R-:W-:Y:S04]  /*7bf0*/  STS.64 [R16+0x4000], R56 ;  /* 0x0040003810007388 */ /* 0x000fe80000000a00 */
[----:B------:R-:W-:Y:S04]  /*7c00*/  STS.64 [R16+0x4800], R58 ;  /* 0x0048003a10007388 */ /* 0x000fe80000000a00 */
[----:B------:R-:W-:Y:S04]  /*7c10*/  STS.64 [R17+0x4000], R60 ;  /* 0x0040003c11007388 */ /* 0x000fe80000000a00 */
[----:B------:R-:W-:Y:S04]  /*7c20*/  STS.64 [R17+0x4800], R62 ;  /* 0x0048003e11007388 */ /* 0x000fe80000000a00 */
[----:B------:R4:W-:Y:S01]  /*7c30*/  STS.64 [R12+0x4000], R64 ;  /* 0x004000400c007388 */ /* 0x0009e20000000a00 */
[----:B---3--:R-:W-:-:S03]  /*7c40*/  IMAD R7, R7, R8, R164 ;  /* 0x0000000807077224 */ /* 0x008fc600078e02a4 */
[----:B------:R3:W-:Y:S01]  /*7c50*/  STS.64 [R12+0x4800], R66 ;  /* 0x004800420c007388 */ /* 0x0007e20000000a00 */
[----:B------:R-:W-:Y:S01]  /*7c60*/  MOV R8, 0xff800000 ;  /* 0xff80000000087802 */ /* 0x000fe20000000f00 */
[----:B------:R-:W-:Y:S08]  /*7c70*/  BAR.SYNC.DEFER_BLOCKING 0x0 ;  /* 0x0000000000007b1d */ /* 0x000ff00000010000 */
[----:B----4-:R-:W2:Y:S01]  /*7c80*/  LDC R64, c[0x0][0x270] ;  /* 0x00009c00ff407b82 */ /* 0x010ea20000000800 */
[----:B---3--:R-:W-:Y:S01]  /*7c90*/  LOP3.LUT R67, R2, 0xffffffe0, RZ, 0xc0, !PT ;  /* 0xffffffe002437812 */ /* 0x008fe200078ec0ff */
[----:B------:R-:W3:Y:S01]  /*7ca0*/  LDS.128 R76, [R80] ;  /* 0x00000000504c7984 */ /* 0x000ee20000000c00 */
[----:B-1----:R-:W-:-:S05]  /*7cb0*/  SHF.L.U32 R2, R10, 0x6, RZ ;  /* 0x000000060a027819 */ /* 0x002fca00000006ff */
[----:B------:R-:W1:Y:S01]  /*7cc0*/  @P4 LDC R65, c[0x0][0x2e8] ;  /* 0x0000ba00ff414b82 */ /* 0x000e620000000800 */
[----:B------:R-:W-:Y:S01]  /*7cd0*/  IADD3 R67, -R67, R4, RZ ;  /* 0x0000000443437210 */ /* 0x000fe20007ffe1ff */
[----:B------:R-:W4:Y:S01]  /*7ce0*/  LDS.128 R72, [R80+0x800] ;  /* 0x0008000050487984 */ /* 0x000f220000000c00 */
[----:B------:R-:W-:Y:S02]  /*7cf0*/  MOV R4, 0xff800000 ;  /* 0xff80000000047802 */ /* 0x000fe40000000f00 */
[----:B------:R-:W-:Y:S01]  /*7d00*/  LOP3.LUT P0, RZ, R67, 0x3, RZ, 0xc0, !PT ;  /* 0x0000000343ff7812 */ /* 0x000fe2000780c0ff */
[----:B------:R-:W1:Y:S01]  /*7d10*/  LDS.128 R68, [R80+0x1000] ;  /* 0x0010000050447984 */ /* 0x000e620000000c00 */
[----:B------:R-:W-:Y:S01]  /*7d20*/  IADD3 R67, -R164, RZ, RZ ;  /* 0x000000ffa4437210 */ /* 0x000fe20007ffe1ff */
[----:B------:R-:W5:Y:S02]  /*7d30*/  @P3 LDC R66, c[0x0][0x2e8] ;  /* 0x0000ba00ff423b82 */ /* 0x000f640000000800 */
[----:B------:R-:W3:Y:S04]  /*7d40*/  LDS.128 R60, [R80+0x1800] ;  /* 0x00180000503c7984 */ /* 0x000ee80000000c00 */
[----:B------:R-:W3:Y:S01]  /*7d50*/  LDS.128 R56, [R80+0x2000] ;  /* 0x0020000050387984 */ /* 0x000ee20000000c00 */
[----:B--2---:R-:W-:-:S03]  /*7d60*/  IMAD R67, R64, R67, UR4 ;  /* 0x0000000440437e24 */ /* 0x004fc6000f8e0243 */
[----:B------:R-:W2:Y:S01]  /*7d70*/  LDS.128 R52, [R80+0x2800] ;  /* 0x0028000050347984 */ /* 0x000ea20000000c00 */
[----:B------:R-:W-:-:S03]  /*7d80*/  IMAD R7, R7, R64, R67 ;  /* 0x0000004007077224 */ /* 0x000fc600078e0243 */
[----:B------:R-:W2:Y:S01]  /*7d90*/  LDS.128 R48, [R80+0x3000] ;  /* 0x0030000050307984 */ /* 0x000ea20000000c00 */
[----:B-1----:R-:W-:Y:S01]  /*7da0*/  @P4 FFMA.FTZ R4, R100, R65, R81 ;  /* 0x0000004164044223 */ /* 0x002fe20000010051 */
[----:B------:R-:W-:Y:S02]  /*7db0*/  IMAD R2, R7, R9, R2 ;  /* 0x0000000907027224 */ /* 0x000fe400078e0202 */
[----:B------:R-:W1:Y:S04]  /*7dc0*/  LDS.128 R44, [R80+0x3800] ;  /* 0x00380000502c7984 */ /* 0x000e680000000c00 */
[----:B------:R-:W1:Y:S01]  /*7dd0*/  LDS.128 R40, [R80+0x4000] ;  /* 0x0040000050287984 */ /* 0x000e620000000c00 */
[----:B-----5:R-:W-:-:S03]  /*7de0*/  @P3 FFMA.FTZ R8, R3, R66, R6 ;  /* 0x0000004203083223 */ /* 0x020fc60000010006 */
[----:B------:R-:W1:Y:S04]  /*7df0*/  LDS.128 R36, [R80+0x4800] ;  /* 0x0048000050247984 */ /* 0x000e680000000c00 */
[----:B------:R-:W1:Y:S04]  /*7e00*/  LDS.128 R32, [R80+0x5000] ;  /* 0x0050000050207984 */ /* 0x000e680000000c00 */
[----:B------:R-:W1:Y:S04]  /*7e10*/  LDS.128 R28, [R80+0x5800] ;  /* 0x00580000501c7984 */ /* 0x000e680000000c00 */
[----:B------:R-:W1:Y:S04]  /*7e20*/  LDS.128 R24, [R80+0x6000] ;  /* 0x0060000050187984 */ /* 0x000e680000000c00 */
[----:B------:R-:W1:Y:S04]  /*7e30*/  LDS.128 R20, [R80+0x6800] ;  /* 0x0068000050147984 */ /* 0x000e680000000c00 */
[----:B------:R-:W1:Y:S04]  /*7e40*/  LDS.128 R16, [R80+0x7000] ;  /* 0x0070000050107984 */ /* 0x000e680000000c00 */
[----:B------:R5:W1:Y:S02]  /*7e50*/  LDS.128 R12, [R80+0x7800] ;  /* 0x00780000500c7984 */ /* 0x000a640000000c00 */
[----:B-----5:R-:W-:-:S04]  /*7e60*/  SHF.L.U32 R80, R0, 0x2, RZ ;  /* 0x0000000200507819 */ /* 0x020fc800000006ff */
[----:B------:R-:W-:Y:S01]  /*7e70*/  SHF.R.S32.HI R81, RZ, 0x1f, R80 ;  /* 0x0000001fff517819 */ /* 0x000fe20000011450 */
[----:B--234-:R-:W-:Y:S06]  /*7e80*/  @P0 BRA `(.L_x_6698) ;  /* 0x0000000000300947 */ /* 0x01cfec0003800000 */
        /* <DEDUP_REMOVED lines=12> */
.L_x_6698:
[----:B------:R-:W-:Y:S05]  /*7f50*/  BSYNC B0 ;  /* 0x0000000000007941 */ /* 0x000fea0003800000 */
.L_x_6697:
        /* <DEDUP_REMOVED lines=14> */
[----:B------:R-:W-:Y:S04]  /*8040*/  STG.E.128 desc[UR18][R2.64+0x6000], R48 ;  /* 0x0060003002007986 */ /* 0x000fe8000c101d12 */
        /* <DEDUP_REMOVED lines=10> */
.L_x_6699:
        /* <DEDUP_REMOVED lines=9> */
.L_x_8525:


//--------------------- .text._ZN5flash24flash_fwd_splitkv_kernelI23Flash_fwd_kernel_traitsILi128ELi64ELi64ELi4ELb0ELb0EN7cutlass10bfloat16_tE19Flash_kernel_traitsILi128ELi64ELi64ELi4ES3_EELb1ELb0ELb0ELb0ELb1ELb0ELb0ELb0EEEvNS_16Flash_fwd_paramsE --------------------------
	.section	.text._ZN5flash24flash_fwd_splitkv_kernelI23Flash_fwd_kernel_traitsILi128ELi64ELi64ELi4ELb0ELb0EN7cutlass10bfloat16_tE19Flash_kernel_traitsILi128ELi64ELi64ELi4ES3_EELb1ELb0ELb0ELb0ELb1ELb0ELb0ELb0EEEvNS_16Flash_fwd_paramsE,"ax",@progbits
	.align	128
        .global         _ZN5flash24flash_fwd_splitkv_kernelI23Flash_fwd_kernel_traitsILi128ELi64ELi64ELi4ELb0ELb0EN7cutlass10bfloat16_tE19Flash_kernel_traitsILi128ELi64ELi64ELi4ES3_EELb1ELb0ELb0ELb0ELb1ELb0ELb0ELb0EEEvNS_16Flash_fwd_paramsE
        .type           _ZN5flash24flash_fwd_splitkv_kernelI23Flash_fwd_kernel_traitsILi128ELi64ELi64ELi4ELb0ELb0EN7cutlass10bfloat16_tE19Flash_kernel_traitsILi128ELi64ELi64ELi4ES3_EELb1ELb0ELb0ELb0ELb1ELb0ELb0ELb0EEEvNS_16Flash_fwd_paramsE,@function
        .size           _ZN5flash24flash_fwd_splitkv_kernelI23Flash_fwd_kernel_traitsILi128ELi64ELi64ELi4ELb0ELb0EN7cutlass10bfloat16_tE19Flash_kernel_traitsILi128ELi64ELi64ELi4ES3_EELb1ELb0ELb0ELb0ELb1ELb0ELb0ELb0EEEvNS_16Flash_fwd_paramsE,(.L_x_8526 - _ZN5flash24flash_fwd_splitkv_kernelI23Flash_fwd_kernel_traitsILi128ELi64ELi64ELi4ELb0ELb0EN7cutlass10bfloat16_tE19Flash_kernel_traitsILi128ELi64ELi64ELi4ES3_EELb1ELb0ELb0ELb0ELb1ELb0ELb0ELb0EEEvNS_16Flash_fwd_paramsE)
        .other          _ZN5flash24flash_fwd_splitkv_kernelI23Flash_fwd_kernel_traitsILi128ELi64ELi64ELi4ELb0ELb0EN7cutlass10bfloat16_tE19Flash_kernel_traitsILi128ELi64ELi64ELi4ES3_EELb1ELb0ELb0ELb0ELb1ELb0ELb0ELb0EEEvNS_16Flash_fwd_paramsE,@"STO_CUDA_ENTRY STV_DEFAULT"
_ZN5flash24flash_fwd_splitkv_kernelI23Flash_fwd_kernel_traitsILi128ELi64ELi64ELi4ELb0ELb0EN7cutlass10bfloat16_tE19Flash_kernel_traitsILi128ELi64ELi64ELi4ES3_EELb1ELb0ELb0ELb0ELb1ELb0ELb0ELb0EEEvNS_16Flash_fwd_paramsE:
.text._ZN5flash24flash_fwd_splitkv_kernelI23Flash_fwd_kernel_traitsILi128ELi64ELi64ELi4ELb0ELb0EN7cutlass10bfloat16_tE19Flash_kernel_traitsILi128ELi64ELi64ELi4ES3_EELb1ELb0ELb0ELb0ELb1ELb0ELb0ELb0EEEvNS_16Flash_fwd_paramsE:
        /* <DEDUP_REMOVED lines=27> */
[----:B------:R-:W3:Y:S01]  /*01b0*/  S2R R28, SR_CTAID.Z ;  /* 0x00000000001c7919 */ /* 0x000ee20000002700 */
[----:B------:R-:W1:Y:S07]  /*01c0*/  S2R R33, SR_TID.X ;  /* 0x0000000000217919 */ /* 0x000e6e0000002100 */
        /* <DEDUP_REMOVED lines=10> */
.L_x_6700:
[----:B------:R-:W1:Y:S02]  /*0270*/  LDC R0, c[0x0][0x2c8] ;  /* 0x0000b200ff007b82 */ /* 0x000e640000000800 */
.L_x_6701:
[----:B------:R-:W3:Y:S02]  /*0280*/  LDC.64 R2, c[0x0][0x308] ;  /* 0x0000c200ff027b82 */ /* 0x000ee40000000a00 */
[----:B---3--:R-:W-:-:S04]  /*0290*/  ISETP.NE.U32.AND P1, PT, R2, RZ, PT ;  /* 0x000000ff0200720c */ /* 0x008fc80003f25070 */
[----:B------:R-:W-:-:S13]  /*02a0*/  ISETP.NE.AND.EX P1, PT, R3, RZ, PT, P1 ;  /* 0x000000ff0300720c */ /* 0x000fda0003f25310 */
[----:B------:R-:W3:Y:S01]  /*02b0*/  @P1 LDC.64 R2, c[0x0][0x308] ;  /* 0x0000c200ff021b82 */ /* 0x000ee20000000a00 */
[----:B------:R-:W-:-:S07]  /*02c0*/  IMAD.SHL.U32 R95, R47, 0x40, RZ ;  /* 0x000000402f5f7824 */ /* 0x000fce00078e00ff */
[----:B--2---:R-:W2:Y:S01]  /*02d0*/  @!P1 LDC R4, c[0x0][0x2cc] ;  /* 0x0000b300ff049b82 */ /* 0x004ea20000000800 */
[----:B---3--:R-:W-:-:S07]  /*02e0*/  @P1 IMAD.WIDE R6, R13, 0x4, R2 ;  /* 0x000000040d061825 */ /* 0x008fce00078e0202 */
[----:B------:R-:W3:Y:S01]  /*02f0*/  @!P1 LDC.64 R2, c[0x0][0x318] ;  /* 0x0000c600ff029b82 */ /* 0x000ee20000000a00 */
[----:B------:R1:W5:Y:S01]  /*0300*/  @P1 LDG.E R6, desc[UR10][R6.64] ;  /* 0x0000000a06061981 */ /* 0x000362000c1e1900 */
[----:B----4-:R-:W-:-:S13]  /*0310*/  ISETP.GT.AND P0, PT, R94, R95, PT ;  /* 0x0000005f5e00720c */ /* 0x010fda0003f04270 */
[----:B--2---:R-:W-:Y:S05]  /*0320*/  @!P0 EXIT ;  /* 0x000000000000894d */ /* 0x004fea0003800000 */
[----:B------:R-:W2:Y:S01]  /*0330*/  LDC R92, c[0x0][0x398] ;  /* 0x0000e600ff5c7b82 */ /* 0x000ea20000000800 */
[----:B---3--:R-:W-:Y:S01]  /*0340*/  @!P1 ISETP.NE.U32.AND P0, PT, R2, RZ, PT ;  /* 0x000000ff0200920c */ /* 0x008fe20003f05070 */
[----:B-1---5:R-:W-:Y:S01]  /*0350*/  @P1 IMAD.IADD R7, R6, 0x1, -R15 ;  /* 0x0000000106071824 */ /* 0x022fe200078e0a0f */
[----:B------:R-:W-:Y:S02]  /*0360*/  ULDC UR5, c[0x0][0x2c8] ;  /* 0x0000b20000057ab9 */ /* 0x000fe40000000800 */
        /* <DEDUP_REMOVED lines=18> */
[----:B------:R-:W-:Y:S05]  /*0490*/  @P0 BRA `(.L_x_6702) ;  /* 0x0000000400ec0947 */ /* 0x000fea0003800000 */
        /* <DEDUP_REMOVED lines=12> */
[----:B------:R-:W-:Y:S02]  /*0560*/  IMAD.IADD R33, R33, 0x1, -R10 ;  /* 0x0000000121217824 */ /* 0x000fe400078e0a0a */
[----:B------:R-:W-:Y:S02]  /*0570*/  VIADD R10, R6, 0x10 ;  /* 0x00000010060a7836 */ /* 0x000fe40000000000 */
[----:B------:R-:W-:-:S05]  /*0580*/  IMAD.SHL.U32 R16, R33, 0x8, RZ ;  /* 0x0000000821107824 */ /* 0x000fca00078e00ff */
[----:B------:R-:W-:Y:S01]  /*0590*/  SHF.R.S32.HI R17, RZ, 0x1f, R16 ;  /* 0x0000001fff117819 */ /* 0x000fe20000011410 */
[----:B-1----:R-:W-:-:S04]  /*05a0*/  @P0 IMAD.WIDE.U32 R8, R150, R4, RZ ;  /* 0x0000000496080225 */ /* 0x002fc800078e00ff */
[----:B------:R-:W-:Y:S02]  /*05b0*/  @P0 IMAD R150, R150, R5, R9 ;  /* 0x0000000596960224 */ /* 0x000fe400078e0209 */
[----:B------:R-:W-:-:S04]  /*05c0*/  IMAD.WIDE.U32 R16, R95, R4, R16 ;  /* 0x000000045f107225 */ /* 0x000fc800078e0010 */
[-C--:B--2---:R-:W-:Y:S01]  /*05d0*/  @!P0 IMAD R0, R7, R2.reuse, RZ ;  /* 0x0000000207008224 */ /* 0x084fe200078e02ff */
[----:B------:R-:W-:Y:S01]  /*05e0*/  SHF.R.S32.HI R7, RZ, 0x1f, R95 ;  /* 0x0000001fff077819 */ /* 0x000fe2000001145f */
[----:B------:R-:W-:-:S04]  /*05f0*/  @!P0 IMAD.WIDE.U32 R14, R13, R2, RZ ;  /* 0x000000020d0e8225 */ /* 0x000fc800078e00ff */
[----:B------:R-:W-:Y:S01]  /*0600*/  @!P0 IMAD R0, R13, R3, R0 ;  /* 0x000000030d008224 */ /* 0x000fe200078e0200 */
[----:B------:R-:W-:Y:S01]  /*0610*/  @!P0 MOV R8, R14 ;  /* 0x0000000e00088202 */ /* 0x000fe20000000f00 */
[----:B------:R-:W-:Y:S02]  /*0620*/  IMAD.IADD R3, R94, 0x1, -R95 ;  /* 0x000000015e037824 */ /* 0x000fe400078e0a5f */
[----:B------:R-:W-:Y:S01]  /*0630*/  @!P0 IMAD.IADD R150, R15, 0x1, R0 ;  /* 0x000000010f968824 */ /* 0x000fe200078e0200 */
[----:B------:R-:W-:Y:S01]  /*0640*/  IADD3 R8, P0, R8, R16, RZ ;  /* 0x0000001008087210 */ /* 0x000fe20007f1e0ff */
[----:B------:R-:W-:Y:S01]  /*0650*/  IMAD R0, R7, R4, RZ ;  /* 0x0000000407007224 */ /* 0x000fe200078e02ff */
[----:B------:R-:W-:Y:S01]  /*0660*/  SHF.R.S32.HI R7, RZ, 0x1f, R28 ;  /* 0x0000001fff077819 */ /* 0x000fe2000001141c */
[----:B------:R-:W-:Y:S01]  /*0670*/  VIADD R2, R6, 0x20 ;  /* 0x0000002006027836 */ /* 0x000fe20000000000 */
[C---:B------:R-:W-:Y:S01]  /*0680*/  ISETP.GE.AND P2, PT, R10.reuse, R3, PT ;  /* 0x000000030a00720c */ /* 0x040fe20003f46270 */
[----:B------:R-:W-:Y:S01]  /*0690*/  IMAD R9, R95, R5, R0 ;  /* 0x000000055f097224 */ /* 0x000fe200078e0200 */
[-C--:B------:R-:W-:Y:S01]  /*06a0*/  ISETP.GE.OR P4, PT, R10, R3.reuse, P6 ;  /* 0x000000030a00720c */ /* 0x080fe20003786670 */
[----:B------:R-:W-:Y:S01]  /*06b0*/  IMAD R7, R7, UR4, RZ ;  /* 0x0000000407077c24 */ /* 0x000fe2000f8e02ff */
[----:B------:R-:W-:Y:S01]  /*06c0*/  ISETP.GE.AND P1, PT, R2, R3, PT ;  /* 0x000000030200720c */ /* 0x000fe20003f26270 */
[----:B------:R-:W-:Y:S01]  /*06d0*/  IMAD R0, R13, UR6, R28 ;  /* 0x000000060d007c24 */ /* 0x000fe2000f8e021c */
[----:B------:R-:W-:Y:S01]  /*06e0*/  IADD3.X R9, R150, R17, R9, P0, !PT ;  /* 0x0000001196097210 */ /* 0x000fe200007fe409 */
[----:B------:R-:W-:Y:S01]  /*06f0*/  IMAD R7, R28, UR5, R7 ;  /* 0x000000051c077c24 */ /* 0x000fe2000f8e0207 */
[----:B------:R-:W-:-:S02]  /*0700*/  ISETP.GE.AND P0, PT, R6, R3, PT ;  /* 0x000000030600720c */ /* 0x000fc40003f06270 */
[-C--:B------:R-:W-:Y:S01]  /*0710*/  ISETP.GE.OR P3, PT, R2, R3.reuse, P6 ;  /* 0x000000030200720c */ /* 0x080fe20003766670 */
[----:B------:R-:W-:Y:S01]  /*0720*/  IMAD.WIDE.U32 R28, R28, UR4, R8 ;  /* 0x000000041c1c7c25 */ /* 0x000fe2000f8e0008 */
[----:B------:R-:W-:Y:S01]  /*0730*/  ULDC UR4, c[0x0][0x2c4] ;  /* 0x0000b10000047ab9 */ /* 0x000fe20000000800 */
[----:B------:R-:W-:Y:S02]  /*0740*/  ISETP.GE.OR P5, PT, R6, R3, P6 ;  /* 0x000000030600720c */ /* 0x000fe400037a6670 */
[----:B------:R-:W-:Y:S01]  /*0750*/  IMAD R95, R0, UR4, R95 ;  /* 0x00000004005f7c24 */ /* 0x000fe2000f8e025f */
[----:B------:R-:W-:Y:S02]  /*0760*/  SHF.R.S32.HI R9, RZ, 0x1f, R6 ;  /* 0x0000001fff097819 */ /* 0x000fe40000011406 */
[----:B------:R-:W-:-:S03]  /*0770*/  IADD3 R13, R29, R7, RZ ;  /* 0x000000071d0d7210 */ /* 0x000fc60007ffe0ff */
[----:B------:R-:W-:Y:S05]  /*0780*/  @P0 BRA `(.L_x_6704) ;  /* 0x0000000000280947 */ /* 0x000fea0003800000 */
        /* <DEDUP_REMOVED lines=10> */
.L_x_6704:
[----:B------:R-:W-:Y:S05]  /*0830*/  BSYNC B0 ;  /* 0x0000000000007941 */ /* 0x000fea0003800000 */
.L_x_6703:
[----:B------:R-:W-:Y:S01]  /*0840*/  BSSY B0, `(.L_x_6705) ;  /* 0x0000011000007945 */ /* 0x000fe20003800000 */
[----:B------:R-:W-:Y:S02]  /*0850*/  IADD3 R2, P0, R95, R6, RZ ;  /* 0x000000065f027210 */ /* 0x000fe40007f1e0ff */
[----:B------:R-:W-:Y:S01]  /*0860*/  IADD3 R8, R6, 0x30, RZ ;  /* 0x0000003006087810 */ /* 0x000fe20007ffe0ff */
        /* <DEDUP_REMOVED lines=9> */
[----:B-1----:R-:W-:Y:S02]  /*0900*/  LEA R14, P2, R10, UR4, 0x1 ;  /* 0x000000040a0e7c11 */ /* 0x002fe4000f8408ff */
[----:B------:R-:W-:-:S04]  /*0910*/  IADD3 R7, R11, R0, RZ ;  /* 0x000000000b077210 */ /* 0x000fc80007ffe0ff */
[----:B------:R-:W-:-:S05]  /*0920*/  LEA.HI.X R15, R10, UR5, R7, 0x1, P2 ;  /* 0x000000050a0f7c11 */ /* 0x000fca00090f0c07 */
[----:B------:R2:W-:Y:S04]  /*0930*/  STG.E.128 desc[UR10][R14.64], RZ ;  /* 0x000000ff0e007986 */ /* 0x0005e8000c101d0a */
[----:B------:R2:W-:Y:S02]  /*0940*/  STG.E.128 desc[UR10][R14.64+0x80], RZ ;  /* 0x000080ff0e007986 */ /* 0x0005e4000c101d0a */
.L_x_6706:
[----:B------:R-:W-:Y:S05]  /*0950*/  BSYNC B0 ;  /* 0x0000000000007941 */ /* 0x000fea0003800000 */
.L_x_6705:
[----:B------:R-:W-:Y:S01]  /*0960*/  BSSY B0, `(.L_x_6707) ;  /* 0x0000010000007945 */ /* 0x000fe20003800000 */
[----:B------:R-:W-:-:S03]  /*0970*/  ISETP.GE.AND P2, PT, R8, R3, PT ;  /* 0x000000030800720c */ /* 0x000fc60003f46270 */
[----:B------:R-:W-:Y:S10]  /*0980*/  @P1 BRA `(.L_x_6708) ;  /* 0x0000000000341947 */ /* 0x000ff40003800000 */
        /* <DEDUP_REMOVED lines=8> */
[----:B-12---:R-:W-:Y:S02]  /*0a10*/  LEA R14, P1, R10, UR4, 0x1 ;  /* 0x000000040a0e7c11 */ /* 0x006fe4000f8208ff */
[----:B------:R-:W-:-:S04]  /*0a20*/  IADD3 R7, R11, R0, RZ ;  /* 0x000000000b077210 */ /* 0x000fc80007ffe0ff */
[----:B------:R-:W-:-:S05]  /*0a30*/  LEA.HI.X R15, R10, UR5, R7, 0x1, P1 ;  /* 0x000000050a0f7c11 */ /* 0x000fca00088f0c07 */
[----:B------:R3:W-:Y:S04]  /*0a40*/  STG.E.128 desc[UR10][R14.64], RZ ;  /* 0x000000ff0e007986 */ /* 0x0007e8000c101d0a */
[----:B------:R3:W-:Y:S02]  /*0a50*/  STG.E.128 desc[UR10][R14.64+0x80], RZ ;  /* 0x000080ff0e007986 */ /* 0x0007e4000c101d0a */
.L_x_6708:
[----:B------:R-:W-:Y:S05]  /*0a60*/  BSYNC B0 ;  /* 0x0000000000007941 */ /* 0x000fea0003800000 */
.L_x_6707:
[----:B------:R-:W-:Y:S04]  /*0a70*/  BSSY B0, `(.L_x_6709) ;  /* 0x000000e000007945 */ /* 0x000fe80003800000 */
[----:B------:R-:W-:Y:S05]  /*0a80*/  @P2 BRA `(.L_x_6710) ;  /* 0x0000000000302947 */ /* 0x000fea0003800000 */
[----:B------:R-:W-:Y:S01]  /*0a90*/  IADD3 R7, P1, R6, 0x30, RZ ;  /* 0x0000003006077810 */ /* 0x000fe20007f3e0ff */
[----:B------:R-:W-:Y:S01]  /*0aa0*/  ULDC.64 UR4, c[0x0][0x280] ;  /* 0x0000a00000047ab9 */ /* 0x000fe20000000a00 */
[----:B------:R-:W-:Y:S02]  /*0ab0*/  MOV R12, R28 ;  /* 0x0000001c000c7202 */ /* 0x000fe40000000f00 */
[----:B------:R-:W-:-:S03]  /*0ac0*/  IADD3.X R11, RZ, R9, RZ, P1, !PT ;  /* 0x00000009ff0b7210 */ /* 0x000fc60000ffe4ff */
        /* <DEDUP_REMOVED lines=8> */
.L_x_6710:
[----:B------:R-:W-:Y:S05]  /*0b50*/  BSYNC B0 ;  /* 0x0000000000007941 */ /* 0x000fea0003800000 */
.L_x_6709:
        /* <DEDUP_REMOVED lines=15> */
.L_x_6702:
        /* <DEDUP_REMOVED lines=24> */
.L_x_6711:
[----:B------:R-:W-:Y:S05]  /*0dd0*/  @!P0 BRA `(.L_x_6712) ;  /* 0x0000000400408947 */ /* 0x000fea0003800000 */
[----:B------:R-:W1:Y:S01]  /*0de0*/  LDC R10, c[0x0][0x380] ;  /* 0x0000e000ff0a7b82 */ /* 0x000e620000000800 */
[----:B------:R-:W-:-:S07]  /*0df0*/  LEA R41, R103, 0xffffffc0, 0x6 ;  /* 0xffffffc067297811 */ /* 0x000fce00078e30ff */
[----:B------:R-:W2:Y:S01]  /*0e00*/  LDC R11, c[0x0][0x278] ;  /* 0x00009e00ff0b7b82 */ /* 0x000ea20000000800 */
[----:B------:R-:W-:Y:S01]  /*0e10*/  IABS R0, R41 ;  /* 0x0000002900007213 */ /* 0x000fe20000000000 */
[----:B------:R-:W-:Y:S01]  /*0e20*/  IMAD.MOV.U32 R8, RZ, RZ, RZ ;  /* 0x000000ffff087224 */ /* 0x000fe200078e00ff */
        /* <DEDUP_REMOVED lines=26> */
[----:B--2---:R-:W-:-:S04]  /*0fd0*/  IABS R2, R11 ;  /* 0x0000000b00027213 */ /* 0x004fc80000000000 */
[----:B------:R-:W2:Y:S08]  /*0fe0*/  I2F.RP R6, R2 ;  /* 0x0000000200067306 */ /* 0x000eb00000209400 */
[----:B--2---:R-:W2:Y:S02]  /*0ff0*/  MUFU.RCP R9, R6 ;  /* 0x0000000600097308 */ /* 0x004ea40000001000 */
[----:B--2---:R-:W-:Y:S01]  /*1000*/  VIADD R9, R9, 0xffffffe ;  /* 0x0ffffffe09097836 */ /* 0x004fe20000000000 */
[----:B------:R-:W-:-:S05]  /*1010*/  IADD3 R6, -R15, RZ, RZ ;  /* 0x000000ff0f067210 */ /* 0x000fca0007ffe1ff */
[----:B------:R-:W2:Y:S01]  /*1020*/  F2I.FTZ.U32.TRUNC.NTZ R9, R9 ;  /* 0x0000000900097305 */ /* 0x000ea2000021f000 */
[----:B------:R-:W-:-:S05]  /*1030*/  IMAD R41, R10, R6, R41 ;  /* 0x000000060a297224 */ /* 0x000fca00078e0229 */
[----:B------:R-:W-:Y:S02]  /*1040*/  SHF.R.S32.HI R35, RZ, 0x1f, R41 ;  /* 0x0000001fff237819 */ /* 0x000fe40000011429 */
[----:B--2---:R-:W-:-:S05]  /*1050*/  IADD3 R0, RZ, -R9, RZ ;  /* 0x80000009ff007210 */ /* 0x004fca0007ffe0ff */
[----:B------:R-:W-:Y:S01]  /*1060*/  IMAD R3, R0, R2, RZ ;  /* 0x0000000200037224 */ /* 0x000fe200078e02ff */
[----:B------:R-:W-:-:S03]  /*1070*/  IABS R0, R28 ;  /* 0x0000001c00007213 */ /* 0x000fc60000000000 */
[----:B------:R-:W-:Y:S01]  /*1080*/  IMAD.HI.U32 R8, R9, R3, R8 ;  /* 0x0000000309087227 */ /* 0x000fe200078e0008 */
[----:B-1----:R-:W-:-:S05]  /*1090*/  MOV R5, R0 ;  /* 0x0000000000057202 */ /* 0x002fca0000000f00 */
        /* <DEDUP_REMOVED lines=19> */
[----:B--2---:R-:W-:Y:S02]  /*11d0*/  IMAD R5, R5, R2, RZ ;  /* 0x0000000205057224 */ /* 0x004fe400078e02ff */
[C---:B------:R-:W-:Y:S01]  /*11e0*/  IMAD R6, R4.reuse, UR5, R17 ;  /* 0x0000000504067c24 */ /* 0x040fe2000f8e0211 */
[----:B------:R-:W-:Y:S01]  /*11f0*/  ULDC.64 UR4, c[0x0][0x260] ;  /* 0x0000980000047ab9 */ /* 0x000fe20000000a00 */
[----:B------:R-:W-:Y:S02]  /*1200*/  IMAD R3, R4, R3, R5 ;  /* 0x0000000304037224 */ /* 0x000fe400078e0205 */
[----:B------:R-:W-:Y:S02]  /*1210*/  IMAD.IADD R15, R15, 0x1, R6 ;  /* 0x000000010f0f7824 */ /* 0x000fe400078e0206 */
[----:B-1----:R-:W-:-:S02]  /*1220*/  IMAD R6, R35, R8, RZ ;  /* 0x0000000823067224 */ /* 0x002fc400078e02ff */
[----:B------:R-:W-:-:S04]  /*1230*/  IMAD.WIDE.U32 R10, R41, R8, R14 ;  /* 0x00000008290a7225 */ /* 0x000fc800078e000e */
[----:B------:R-:W-:Y:S02]  /*1240*/  IMAD R6, R41, R9, R6 ;  /* 0x0000000929067224 */ /* 0x000fe400078e0206 */
[----:B------:R-:W-:Y:S02]  /*1250*/  IMAD.MOV.U32 R14, RZ, RZ, R10 ;  /* 0x000000ffff0e7224 */ /* 0x000fe400078e000a */
[----:B------:R-:W-:Y:S01]  /*1260*/  IMAD.WIDE.U32 R26, R4, R2, RZ ;  /* 0x00000002041a7225 */ /* 0x000fe200078e00ff */
[----:B------:R-:W-:-:S03]  /*1270*/  IADD3 R15, R11, R6, RZ ;  /* 0x000000060b0f7210 */ /* 0x000fc60007ffe0ff */
[----:B------:R-:W-:Y:S02]  /*1280*/  IMAD R11, R25, UR4, RZ ;  /* 0x00000004190b7c24 */ /* 0x000fe4000f8e02ff */
[----:B------:R-:W-:Y:S01]  /*1290*/  IMAD.WIDE.U32 R38, R0, UR4, R14 ;  /* 0x0000000400267c25 */ /* 0x000fe2000f8e000e */
[----:B------:R-:W-:-:S03]  /*12a0*/  IADD3 R14, R27, R3, RZ ;  /* 0x000000031b0e7210 */ /* 0x000fc60007ffe0ff */
[----:B------:R-:W-:-:S05]  /*12b0*/  IMAD R11, R0, UR5, R11 ;  /* 0x00000005000b7c24 */ /* 0x000fca000f8e020b */
[----:B------:R-:W-:Y:S01]  /*12c0*/  IADD3 R12, R39, R11, RZ ;  /* 0x0000000b270c7210 */ /* 0x000fe20007ffe0ff */
[----:B------:R-:W-:Y:S06]  /*12d0*/  BRA `(.L_x_6713) ;  /* 0x0000000400347947 */ /* 0x000fec0003800000 */
.L_x_6712:
[----:B------:R-:W1:Y:S01]  /*12e0*/  LDC R17, c[0x0][0x278] ;  /* 0x00009e00ff117b82 */ /* 0x000e620000000800 */
[----:B------:R-:W-:Y:S02]  /*12f0*/  MOV R4, RZ ;  /* 0x000000ff00047202 */ /* 0x000fe40000000f00 */
[----:B------:R-:W-:Y:S02]  /*1300*/  ISETP.NE.AND P4, PT, R12, -0x1, PT ;  /* 0xffffffff0c00780c */ /* 0x000fe40003f85270 */
[----:B------:R-:W-:-:S04]  /*1310*/  LEA R41, R103, 0xffffffc0, 0x6 ;  /* 0xffffffc067297811 */ /* 0x000fc800078e30ff */
[----:B------:R-:W-:-:S07]  /*1320*/  SHF.R.S32.HI R35, RZ, 0x1f, R41 ;  /* 0x0000001fff237819 */ /* 0x000fce0000011429 */
[----:B------:R-:W-:Y:S01]  /*1330*/  @P4 IMAD.IADD R18, R15, 0x1, R12 ;  /* 0x000000010f124824 */ /* 0x000fe200078e020c */
[-C--:B-1----:R-:W-:Y:S02]  /*1340*/  IABS R3, R17.reuse ;  /* 0x0000001100037213 */ /* 0x082fe40000000000 */
[----:B------:R-:W-:Y:S02]  /*1350*/  LOP3.LUT R10, R28, R17, RZ, 0x3c, !PT ;  /* 0x000000111c0a7212 */ /* 0x000fe400078e3cff */
[----:B------:R-:W1:Y:S02]  /*1360*/  I2F.RP R9, R3 ;  /* 0x0000000300097306 */ /* 0x000e640000209400 */
[----:B------:R-:W-:-:S06]  /*1370*/  ISETP.GE.AND P2, PT, R10, RZ, PT ;  /* 0x000000ff0a00720c */ /* 0x000fcc0003f46270 */
[----:B-1----:R-:W1:Y:S02]  /*1380*/  MUFU.RCP R8, R9 ;  /* 0x0000000900087308 */ /* 0x002e640000001000 */
[----:B-1----:R-:W-:-:S06]  /*1390*/  VIADD R8, R8, 0xffffffe ;  /* 0x0ffffffe08087836 */ /* 0x002fcc0000000000 */
[----:B------:R-:W1:Y:S02]  /*13a0*/  F2I.FTZ.U32.TRUNC.NTZ R5, R8 ;  /* 0x0000000800057305 */ /* 0x000e64000021f000 */
[----:B-1----:R-:W-:Y:S01]  /*13b0*/  IMAD.MOV R0, RZ, RZ, -R5 ;  /* 0x000000ffff007224 */ /* 0x002fe200078e0a05 */
[----:B------:R-:W1:Y:S03]  /*13c0*/  @P4 LDC.64 R8, c[0x0][0x248] ;  /* 0x00009200ff084b82 */ /* 0x000e660000000a00 */
[----:B------:R-:W-:Y:S01]  /*13d0*/  IMAD R2, R0, R3, RZ ;  /* 0x0000000300027224 */ /* 0x000fe200078e02ff */
[----:B------:R-:W-:-:S03]  /*13e0*/  IABS R0, R28 ;  /* 0x0000001c00007213 */ /* 0x000fc60000000000 */
[----:B------:R-:W-:-:S04]  /*13f0*/  IMAD.HI.U32 R5, R5, R2, R4 ;  /* 0x0000000205057227 */ /* 0x000fc800078e0004 */
[----:B------:R-:W-:-:S04]  /*1400*/  IMAD.MOV.U32 R4, RZ, RZ, R0 ;  /* 0x000000ffff047224 */ /* 0x000fc800078e0000 */
[----:B------:R-:W-:-:S04]  /*1410*/  IMAD.HI.U32 R0, R5, R4, RZ ;  /* 0x0000000405007227 */ /* 0x000fc800078e00ff */
[----:B------:R-:W-:-:S04]  /*1420*/  IMAD.MOV R2, RZ, RZ, -R0 ;  /* 0x000000ffff027224 */ /* 0x000fc800078e0a00 */
[C---:B------:R-:W-:Y:S02]  /*1430*/  IMAD R2, R3.reuse, R2, R4 ;  /* 0x0000000203027224 */ /* 0x040fe400078e0204 */
[----:B------:R-:W2:Y:S01]  /*1440*/  @P4 LDC.64 R4, c[0x0][0x250] ;  /* 0x00009400ff044b82 */ /* 0x000ea20000000a00 */
[C---:B-1----:R-:W-:Y:S02]  /*1450*/  @P4 IMAD R11, R18.reuse, R9, RZ ;  /* 0x00000009120b4224 */ /* 0x042fe400078e02ff */
[----:B------:R-:W-:Y:S01]  /*1460*/  ISETP.GT.U32.AND P1, PT, R3, R2, PT ;  /* 0x000000020300720c */ /* 0x000fe20003f24070 */
[----:B------:R-:W-:-:S05]  /*1470*/  @P4 IMAD.WIDE.U32 R18, R18, R8, RZ ;  /* 0x0000000812124225 */ /* 0x000fca00078e00ff */
[----:B------:R-:W-:Y:S02]  /*1480*/  @P4 IADD3 R11, R19, R11, RZ ;  /* 0x0000000b130b4210 */ /* 0x000fe40007ffe0ff */
[----:B------:R-:W-:-:S05]  /*1490*/  @P4 MOV R14, R18 ;  /* 0x00000012000e4202 */ /* 0x000fca0000000f00 */
[-C--:B------:R-:W-:Y:S02]  /*14a0*/  @!P1 IADD3 R2, R2, -R3.reuse, RZ ;  /* 0x8000000302029210 */ /* 0x080fe40007ffe0ff */
[----:B------:R-:W-:Y:S02]  /*14b0*/  @!P1 IADD3 R0, R0, 0x1, RZ ;  /* 0x0000000100009810 */ /* 0x000fe40007ffe0ff */
[----:B------:R-:W-:Y:S02]  /*14c0*/  ISETP.GE.U32.AND P3, PT, R2, R3, PT ;  /* 0x000000030200720c */ /* 0x000fe40003f66070 */
[----:B------:R-:W1:Y:S01]  /*14d0*/  LDC.64 R2, c[0x0][0x260] ;  /* 0x00009800ff027b82 */ /* 0x000e620000000a00 */
[----:B------:R-:W-:-:S10]  /*14e0*/  ISETP.NE.AND P1, PT, R17, RZ, PT ;  /* 0x000000ff1100720c */ /* 0x000fd40003f25270 */
[----:B------:R-:W-:-:S04]  /*14f0*/  @P3 VIADD R0, R0, 0x1 ;  /* 0x0000000100003836 */ /* 0x000fc80000000000 */
[----:B------:R-:W-:Y:S01]  /*1500*/  @!P2 IMAD.MOV R0, RZ, RZ, -R0 ;  /* 0x000000ffff00a224 */ /* 0x000fe200078e0a00 */
[----:B--2---:R-:W-:Y:S06]  /*1510*/  @P4 BRA `(.L_x_6714) ;  /* 0x0000000000344947 */ /* 0x004fec0003800000 */
[----:B------:R-:W2:Y:S01]  /*1520*/  LDC.64 R8, c[0x0][0x248] ;  /* 0x00009200ff087b82 */ /* 0x000ea20000000a00 */
[----:B------:R-:W-:-:S07]  /*1530*/  SHF.R.S32.HI R19, RZ, 0x1f, R15 ;  /* 0x0000001fff137819 */ /* 0x000fce000001140f */
[----:B------:R-:W3:Y:S01]  /*1540*/  LDC.64 R10, c[0x0][0x230] ;  /* 0x00008c00ff0a7b82 */ /* 0x000ee20000000a00 */
[-C--:B--2---:R-:W-:Y:S01]  /*1550*/  IMAD R16, R19, R8.reuse, RZ ;  /* 0x0000000813107224 */ /* 0x084fe200078e02ff */
[----:B-----5:R-:W-:Y:S01]  /*1560*/  SHF.R.S32.HI R19, RZ, 0x1f, R6 ;  /* 0x0000001fff137819 */ /* 0x020fe20000011406 */
[----:B------:R-:W-:-:S04]  /*1570*/  IMAD.WIDE.U32 R20, R15, R8, RZ ;  /* 0x000000080f147225 */ /* 0x000fc800078e00ff */
[----:B------:R-:W-:Y:S02]  /*1580*/  IMAD R16, R15, R9, R16 ;  /* 0x000000090f107224 */ /* 0x000fe400078e0210 */
[----:B---3--:R-:W-:-:S03]  /*1590*/  IMAD R14, R19, R10, RZ ;  /* 0x0000000a130e7224 */ /* 0x008fc600078e02ff */
[----:B------:R-:W-:Y:S01]  /*15a0*/  IADD3 R21, R21, R16, RZ ;  /* 0x0000001015157210 */ /* 0x000fe20007ffe0ff */
[C---:B------:R-:W-:Y:S02]  /*15b0*/  IMAD R11, R6.reuse, R11, R14 ;  /* 0x0000000b060b7224 */ /* 0x040fe400078e020e */
[----:B------:R-:W-:-:S05]  /*15c0*/  IMAD.WIDE.U32 R20, R6, R10, R20 ;  /* 0x0000000a06147225 */ /* 0x000fca00078e0014 */
[----:B------:R-:W-:Y:S02]  /*15d0*/  IADD3 R11, R21, R11, RZ ;  /* 0x0000000b150b7210 */ /* 0x000fe40007ffe0ff */
[----:B------:R-:W-:-:S07]  /*15e0*/  MOV R14, R20 ;  /* 0x00000014000e7202 */ /* 0x000fce0000000f00 */
.L_x_6714:
        /* <DEDUP_REMOVED lines=8> */
[----:B-1----:R-:W-:Y:S01]  /*1670*/  IMAD R10, R25, R2, RZ ;  /* 0x00000002190a7224 */ /* 0x002fe200078e02ff */
[----:B------:R-:W-:Y:S01]  /*1680*/  IADD3 R17, R17, R11, RZ ;  /* 0x0000000b11117210 */ /* 0x000fe20007ffe0ff */
[----:B------:R-:W-:-:S04]  /*1690*/  @P4 IMAD.WIDE.U32 R26, R12, R4, RZ ;  /* 0x000000040c1a4225 */ /* 0x000fc800078e00ff */
        /* <DEDUP_REMOVED lines=17> */
.L_x_6713:
[----:B------:R-:W-:Y:S01]  /*17b0*/  ISETP.NE.AND P1, PT, R150, -0x1, PT ;  /* 0xffffffff9600780c */ /* 0x000fe20003f25270 */
[----:B------:R-:W-:Y:S01]  /*17c0*/  VIADD R151, R103, 0xffffffff ;  /* 0xffffffff67977836 */ /* 0x000fe20000000000 */
[----:B------:R-:W-:Y:S01]  /*17d0*/  SHF.R.S32.HI R96, RZ, 0x1f, R33 ;  /* 0x0000001fff607819 */ /* 0x000fe20000011421 */
[----:B------:R-:W-:Y:S01]  /*17e0*/  IMAD.IADD R146, R94, 0x1, -R95 ;  /* 0x000000015e927824 */ /* 0x000fe200078e0a5f */
[----:B------:R-:W-:Y:S01]  /*17f0*/  SHF.R.S32.HI R49, RZ, 0x1f, R28 ;  /* 0x0000001fff317819 */ /* 0x000fe2000001141c */
[----:B------:R-:W-:Y:S01]  /*1800*/  ULDC.64 UR4, c[0x0][0x258] ;  /* 0x0000960000047ab9 */ /* 0x000fe20000000a00 */
[----:B------:R-:W-:Y:S01]  /*1810*/  ULDC.64 UR6, c[0x0][0x268] ;  /* 0x00009a0000067ab9 */ /* 0x000fe20000000a00 */
[----:B------:R-:W-:Y:S01]  /*1820*/  ULDC.64 UR8, c[0x0][0x220] ;  /* 0x0000880000087ab9 */ /* 0x000fe20000000a00 */
[----:B------:R-:W-:Y:S02]  /*1830*/  IMAD R25, R25, UR6, RZ ;  /* 0x0000000619197c24 */ /* 0x000fe4000f8e02ff */
[----:B------:R-:W-:-:S03]  /*1840*/  IMAD R49, R49, UR4, RZ ;  /* 0x0000000431317c24 */ /* 0x000fc6000f8e02ff */
[----:B------:R-:W1:Y:S01]  /*1850*/  @P1 LDC.64 R4, c[0x0][0x240] ;  /* 0x00009000ff041b82 */ /* 0x000e620000000a00 */
[----:B------:R-:W-:Y:S01]  /*1860*/  @!P1 SHF.R.S32.HI R11, RZ, 0x1f, R13 ;  /* 0x0000001fff0b9819 */ /* 0x000fe2000001140d */
[----:B------:R-:W-:Y:S01]  /*1870*/  IMAD R49, R28, UR5, R49 ;  /* 0x000000051c317c24 */ /* 0x000fe2000f8e0231 */
[----:B------:R-:W-:-:S05]  /*1880*/  UMOV UR5, 0x400 ;  /* 0x0000040000057882 */ /* 0x000fca0000000000 */
[----:B------:R-:W2:Y:S01]  /*1890*/  @!P1 LDC.64 R2, c[0x0][0x228] ;  /* 0x00008a00ff029b82 */ /* 0x000ea20000000a00 */
[----:B-1----:R-:W-:Y:S01]  /*18a0*/  @P1 IMAD.WIDE.U32 R44, R150, R4, RZ ;  /* 0x00000004962c1225 */ /* 0x002fe200078e00ff */
[----:B------:R-:W-:-:S03]  /*18b0*/  LEA.HI R4, R96, R33, RZ, 0x3 ;  /* 0x0000002160047211 */ /* 0x000fc600078f18ff */
[----:B------:R-:W-:Y:S01]  /*18c0*/  @P1 IMAD R20, R150, R5, R45 ;  /* 0x0000000596141224 */ /* 0x000fe200078e022d */
[----:B------:R-:W-:Y:S02]  /*18d0*/  SHF.R.S32.HI R16, RZ, 0x3, R4 ;  /* 0x00000003ff107819 */ /* 0x000fe40000011404 */
[----:B------:R-:W-:Y:S01]  /*18e0*/  LOP3.LUT R4, R4, 0xfffffff8, RZ, 0xc0, !PT ;  /* 0xfffffff804047812 */ /* 0x000fe200078ec0ff */
[----:B--2--5:R-:W-:Y:S01]  /*18f0*/  @!P1 IMAD R6, R11, R2, RZ ;  /* 0x000000020b069224 */ /* 0x024fe200078e02ff */
[----:B------:R-:W-:Y:S01]  /*1900*/  ISETP.GE.AND P3, PT, R16, R146, PT ;  /* 0x000000921000720c */ /* 0x000fe20003f66270 */
[----:B------:R-:W-:Y:S01]  /*1910*/  @!P1 IMAD.WIDE.U32 R10, R13, R2, RZ ;  /* 0x000000020d0a9225 */ /* 0x000fe200078e00ff */
[----:B------:R-:W-:-:S03]  /*1920*/  SHF.R.S32.HI R17, RZ, 0x1f, R16 ;  /* 0x0000001fff117819 */ /* 0x000fc60000011410 */
[----:B------:R-:W-:Y:S02]  /*1930*/  IMAD.SHL.U32 R2, R151, 0x40, RZ ;  /* 0x0000004097027824 */ /* 0x000fe400078e00ff */
[----:B------:R-:W-:Y:S02]  /*1940*/  @!P1 IMAD R3, R13, R3, R6 ;  /* 0x000000030d039224 */ /* 0x000fe400078e0206 */
[----:B------:R-:W-:Y:S02]  /*1950*/  IMAD.IADD R18, R7, 0x1, -R2 ;  /* 0x0000000107127824 */ /* 0x000fe400078e0a02 */
[----:B------:R-:W-:Y:S02]  /*1960*/  @!P1 IMAD.IADD R20, R11, 0x1, R3 ;  /* 0x000000010b149824 */ /* 0x000fe400078e0203 */
[----:B------:R-:W-:Y:S01]  /*1970*/  IMAD.IADD R3, R33, 0x1, -R4 ;  /* 0x0000000121037824 */ /* 0x000fe200078e0a04 */
[C---:B------:R-:W-:Y:S01]  /*1980*/  ISETP.GE.AND P5, PT, R16.reuse, R18, PT ;  /* 0x000000121000720c */ /* 0x040fe20003fa6270 */
[----:B------:R-:W-:Y:S01]  /*1990*/  VIADD R23, R16, 0x10 ;  /* 0x0000001010177836 */ /* 0x000fe20000000000 */
[----:B------:R-:W1:Y:S01]  /*19a0*/  @!P3 LDC.64 R4, c[0x0][0x210] ;  /* 0x00008400ff04bb82 */ /* 0x000e620000000a00 */
[----:B------:R-:W-:-:S02]  /*19b0*/  @!P1 IMAD.MOV.U32 R44, RZ, RZ, R10 ;  /* 0x000000ffff2c9224 */ /* 0x000fc400078e000a */
[----:B------:R-:W-:Y:S01]  /*19c0*/  IMAD.SHL.U32 R154, R3, 0x8, RZ ;  /* 0x00000008039a7824 */ /* 0x000fe200078e00ff */
[----:B------:R-:W-:Y:S01]  /*19d0*/  ISETP.GE.AND P1, PT, R23, R146, PT ;  /* 0x000000921700720c */ /* 0x000fe20003f26270 */
[C---:B------:R-:W-:Y:S02]  /*19e0*/  VIADD R19, R16.reuse, 0x30 ;  /* 0x0000003010137836 */ /* 0x040fe40000000000 */
[----:B------:R-:W-:Y:S01]  /*19f0*/  VIADD R21, R16, 0x20 ;  /* 0x0000002010157836 */ /* 0x000fe20000000000 */
[----:B------:R-:W2:Y:S01]  /*1a00*/  @!P3 LDC.64 R10, c[0x0][0x240] ;  /* 0x00009000ff0abb82 */ /* 0x000ea20000000a00 */
[----:B------:R-:W-:Y:S01]  /*1a10*/  IADD3 R26, P4, R154, R26, RZ ;  /* 0x0000001a9a1a7210 */ /* 0x000fe20007f9e0ff */
[----:B------:R-:W-:Y:S01]  /*1a20*/  IMAD.WIDE R46, R47, 0x40, R16 ;  /* 0x000000402f2e7825 */ /* 0x000fe200078e0210 */
[----:B------:R-:W-:Y:S01]  /*1a30*/  SHF.R.S32.HI R15, RZ, 0x1f, R154 ;  /* 0x0000001fff0f7819 */ /* 0x000fe2000001149a */
[----:B------:R-:W3:Y:S01]  /*1a40*/  @!P5 S2R R6, SR_CgaCtaId ;  /* 0x000000000006d919 */ /* 0x000ee20000008800 */
[----:B------:R-:W-:-:S02]  /*1a50*/  ISETP.GE.AND P2, PT, R19, R146, PT ;  /* 0x000000921300720c */ /* 0x000fc40003f46270 */
[----:B------:R-:W-:Y:S01]  /*1a60*/  ISETP.GE.AND P6, PT, R21, R146, PT ;  /* 0x000000921500720c */ /* 0x000fe20003fc6270 */
[----:B------:R-:W-:Y:S01]  /*1a70*/  IMAD.X R27, R15, 0x1, R14, P4 ;  /* 0x000000010f1b7824 */ /* 0x000fe200020e060e */
[----:B------:R-:W-:Y:S01]  /*1a80*/  IADD3 R44, P4, R154, R44, RZ ;  /* 0x0000002c9a2c7210 */ /* 0x000fe20007f9e0ff */
[----:B------:R-:W4:Y:S01]  /*1a90*/  @!P1 S2R R43, SR_CgaCtaId ;  /* 0x00000000002b9919 */ /* 0x000f220000008800 */
[----:B------:R-:W-:-:S04]  /*1aa0*/  IMAD.WIDE.U32 R26, R0, UR6, R26 ;  /* 0x00000006001a7c25 */ /* 0x000fc8000f8e001a */
[----:B------:R-:W-:Y:S01]  /*1ab0*/  IMAD.X R45, R15, 0x1, R20, P4 ;  /* 0x000000010f2d7824 */ /* 0x000fe200020e0614 */
[----:B------:R-:W-:Y:S02]  /*1ac0*/  IADD3 R38, P4, R154, R38, RZ ;  /* 0x000000269a267210 */ /* 0x000fe40007f9e0ff */
[----:B------:R-:W4:Y:S01]  /*1ad0*/  @!P2 S2R R31, SR_CgaCtaId ;  /* 0x00000000001fa919 */ /* 0x000f220000008800 */
[----:B------:R-:W-:Y:S01]  /*1ae0*/  IMAD.WIDE.U32 R28, R28, UR4, R44 ;  /* 0x000000041c1c7c25 */ /* 0x000fe2000f8e002c */
[----:B------:R-:W1:Y:S01]  /*1af0*/  S2UR UR4, SR_CgaCtaId ;  /* 0x00000000000479c3 */ /* 0x000e620000008800 */
[----:B------:R-:W4:Y:S02]  /*1b00*/  @!P6 S2R R37, SR_CgaCtaId ;  /* 0x000000000025e919 */ /* 0x000f240000008800 */
[----:B--2---:R-:W-:Y:S02]  /*1b10*/  @!P3 IMAD R13, R47, R10, RZ ;  /* 0x0000000a2f0db224 */ /* 0x004fe400078e02ff */
[----:B------:R-:W-:Y:S01]  /*1b20*/  IMAD.IADD R49, R29, 0x1, R49 ;  /* 0x000000011d317824 */ /* 0x000fe200078e0231 */
[----:B------:R-:W-:Y:S01]  /*1b30*/  @!P5 MOV R29, 0x400 ;  /* 0x00000400001dd802 */ /* 0x000fe20000000f00 */
[----:B------:R-:W-:-:S02]  /*1b40*/  @!P3 IMAD.MOV.U32 R48, RZ, RZ, R28 ;  /* 0x000000ffff30b224 */ /* 0x000fc400078e001c */
[----:B------:R-:W-:Y:S02]  /*1b50*/  IMAD.X R39, R15, 0x1, R12, P4 ;  /* 0x000000010f277824 */ /* 0x000fe400020e060c */
[----:B------:R-:W-:Y:S01]  /*1b60*/  IMAD.SHL.U32 R12, R16, 0x40, RZ ;  /* 0x00000040100c7824 */ /* 0x000fe200078e00ff */
[----:B------:R-:W2:Y:S01]  /*1b70*/  @!P1 LDC.64 R14, c[0x0][0x240] ;  /* 0x00009000ff0e9b82 */ /* 0x000ea20000000a00 */
[C---:B------:R-:W-:Y:S02]  /*1b80*/  @!P3 IMAD R13, R46.reuse, R11, R13 ;  /* 0x0000000b2e0db224 */ /* 0x040fe400078e020d */
[----:B------:R-:W-:Y:S01]  /*1b90*/  @!P3 IMAD.WIDE.U32 R44, R46, R10, R48 ;  /* 0x0000000a2e2cb225 */ /* 0x000fe200078e0030 */
[----:B------:R-:W-:Y:S02]  /*1ba0*/  LOP3.LUT R11, R12, 0x1c0, RZ, 0xc0, !PT ;  /* 0x000001c00c0b7812 */ /* 0x000fe400078ec0ff */
[----:B---3--:R-:W-:Y:S01]  /*1bb0*/  @!P5 LEA R29, R6, R29, 0x18 ;  /* 0x0000001d061dd211 */ /* 0x008fe200078ec0ff */
[----:B------:R-:W-:Y:S01]  /*1bc0*/  @!P3 IMAD.IADD R10, R45, 0x1, R13 ;  /* 0x000000012d0ab824 */ /* 0x000fe200078e020d */
[C---:B-1----:R-:W-:Y:S01]  /*1bd0*/  @!P3 LEA R50, P4, R44.reuse, R4, 0x1 ;  /* 0x000000042c32b211 */ /* 0x042fe200078808ff */
[----:B------:R-:W-:Y:S01]  /*1be0*/  @!P1 IMAD.MOV.U32 R52, RZ, RZ, R28 ;  /* 0x000000ffff349224 */ /* 0x000fe200078e001c */
[----:B------:R-:W-:Y:S01]  /*1bf0*/  LOP3.LUT R20, R11, 0x38, R154, 0xf8, !PT ;  /* 0x000000380b147812 */ /* 0x000fe200078ef89a */
[----:B------:R-:W-:Y:S01]  /*1c00*/  @!P1 IMAD.MOV.U32 R53, RZ, RZ, R49 ;  /* 0x000000ffff359224 */ /* 0x000fe200078e0031 */
[----:B------:R-:W-:Y:S01]  /*1c10*/  SHF.R.U32.HI R11, RZ, 0x3, R11 ;  /* 0x00000003ff0b7819 */ /* 0x000fe2000001160b */
[----:B------:R-:W-:Y:S01]  /*1c20*/  ULEA UR4, UR4, UR5, 0x18 ;  /* 0x0000000504047291 */ /* 0x000fe2000f8ec03f */
[----:B------:R-:W-:Y:S01]  /*1c30*/  @!P3 LEA.HI.X R51, R44, R5, R10, 0x1, P4 ;  /* 0x000000052c33b211 */ /* 0x000fe200020f0c0a */
[----:B------:R-:W-:Y:S01]  /*1c40*/  @!P2 IMAD.MOV.U32 R48, RZ, RZ, R28 ;  /* 0x000000ffff30a224 */ /* 0x000fe200078e001c */
[----:B------:R-:W1:Y:S01]  /*1c50*/  @!P1 LDC.64 R4, c[0x0][0x210] ;  /* 0x00008400ff049b82 */ /* 0x000e620000000a00 */
[----:B------:R-:W-:Y:S01]  /*1c60*/  LOP3.LUT R6, R20, R11, RZ, 0x3c, !PT ;  /* 0x0000000b14067212 */ /* 0x000fe200078e3cff */
[----:B------:R-:W-:Y:S01]  /*1c70*/  IMAD.WIDE.U32 R38, R16, R8, R38 ;  /* 0x0000000810267225 */ /* 0x000fe200078e0026 */
[----:B------:R-:W-:-:S02]  /*1c80*/  LEA.HI R11, R96, R33, RZ, 0x6 ;  /* 0x00000021600b7211 */ /* 0x000fc400078f30ff */
[----:B------:R-:W-:Y:S01]  /*1c90*/  @!P1 MOV R12, 0x400 ;  /* 0x00000400000c9802 */ /* 0x000fe20000000f00 */
[----:B------:R-:W-:Y:S01]  /*1ca0*/  IMAD.MOV.U32 R149, RZ, RZ, R38 ;  /* 0x000000ffff957224 */ /* 0x000fe200078e0026 */
[----:B------:R-:W-:Y:S01]  /*1cb0*/  @!P1 IADD3 R24, P4, R46, 0x10, RZ ;  /* 0x000000102e189810 */ /* 0x000fe20007f9e0ff */
[----:B------:R-:W-:Y:S01]  /*1cc0*/  IMAD.SHL.U32 R11, R11, 0x8, RZ ;  /* 0x000000080b0b7824 */ /* 0x000fe200078e00ff */
[----:B----4-:R-:W-:Y:S02]  /*1cd0*/  @!P1 LEA R43, R43, R12, 0x18 ;  /* 0x0000000c2b2b9211 */ /* 0x010fe400078ec0ff */
[----:B------:R-:W-:Y:S01]  /*1ce0*/  @!P6 MOV R12, 0x400 ;  /* 0x00000400000ce802 */ /* 0x000fe20000000f00 */
[----:B------:R-:W-:Y:S01]  /*1cf0*/  @!P1 IMAD.X R45, RZ, RZ, R47, P4 ;  /* 0x000000ffff2d9224 */ /* 0x000fe200020e062f */
[----:B------:R-:W-:Y:S01]  /*1d00*/  @!P2 MOV R10, 0x400 ;  /* 0x00000400000aa802 */ /* 0x000fe20000000f00 */
[----:B--2---:R-:W-:Y:S01]  /*1d10*/  @!P1 IMAD.WIDE.U32 R52, R24, R14, R52 ;  /* 0x0000000e18349225 */ /* 0x004fe200078e0034 */
[----:B------:R-:W-:-:S02]  /*1d20*/  LOP3.LUT R6, R6, 0xfffffe00, R11, 0xf8, !PT ;  /* 0xfffffe0006067812 */ /* 0x000fc400078ef80b */
[----:B------:R-:W-:Y:S01]  /*1d30*/  @!P2 LEA R31, R31, R10, 0x18 ;  /* 0x0000000a1f1fa211 */ /* 0x000fe200078ec0ff */
[----:B------:R-:W-:Y:S01]  /*1d40*/  @!P1 IMAD R10, R45, R14, RZ ;  /* 0x0000000e2d0a9224 */ /* 0x000fe200078e02ff */
[----:B------:R-:W-:Y:S01]  /*1d50*/  @!P6 LEA R37, R37, R12, 0x18 ;  /* 0x0000000c2525e211 */ /* 0x000fe200078ec0ff */
[C---:B------:R-:W-:Y:S01]  /*1d60*/  @!P1 IMAD R43, R6.reuse, 0x2, R43 ;  /* 0x00000002062b9824 */ /* 0x040fe200078e022b */
[----:B------:R-:W2:Y:S01]  /*1d70*/  @!P6 LDC.64 R12, c[0x0][0x240] ;  /* 0x00009000ff0ceb82 */ /* 0x000ea20000000a00 */
[----:B------:R-:W-:Y:S01]  /*1d80*/  LEA R153, R6, UR4, 0x1 ;  /* 0x0000000406997c11 */ /* 0x000fe2000f8e08ff */
[----:B------:R-:W-:Y:S01]  /*1d90*/  @!P1 IMAD R15, R24, R15, R10 ;  /* 0x0000000f180f9224 */ /* 0x000fe200078e020a */
[----:B------:R-:W-:Y:S01]  /*1da0*/  @!P6 IADD3 R22, P4, R46, 0x20, RZ ;  /* 0x000000202e16e810 */ /* 0x000fe20007f9e0ff */
[----:B------:R-:W-:Y:S02]  /*1db0*/  @!P6 IMAD R37, R6, 0x2, R37 ;  /* 0x000000020625e824 */ /* 0x000fe400078e0225 */
[----:B------:R-:W-:Y:S01]  /*1dc0*/  @!PT LDS RZ, [RZ] ;  /* 0x00000000fffff984 */ /* 0x000fe20000000800 */
[----:B------:R-:W-:Y:S01]  /*1dd0*/  @!PT LDS RZ, [RZ] ;  /* 0x00000000fffff984 */ /* 0x000fe20000000800 */
[----:B------:R-:W-:Y:S01]  /*1de0*/  @!PT LDS RZ, [RZ] ;  /* 0x00000000fffff984 */ /* 0x000fe20000000800 */
[----:B------:R-:W-:Y:S01]  /*1df0*/  @!P3 LDGSTS.E.BYPASS.LTC128B.128 [R153], desc[UR10][R50.64] ;  /* 0x000000003299bfae */ /* 0x000fe2000b901d4a */
[----:B------:R-:W-:Y:S01]  /*1e00*/  @!P1 IMAD.IADD R24, R53, 0x1, R15 ;  /* 0x0000000135189824 */ /* 0x000fe200078e020f */
[----:B------:R-:W3:Y:S01]  /*1e10*/  @!P2 LDC.64 R10, c[0x0][0x240] ;  /* 0x00009000ff0aab82 */ /* 0x000ee20000000a00 */
[----:B------:R-:W-:Y:S01]  /*1e20*/  @!P6 IMAD.X R45, RZ, RZ, R47, P4 ;  /* 0x000000ffff2de224 */ /* 0x000fe200020e062f */
[----:B------:R4:W-:Y:S01]  /*1e30*/  @!P3 LDGSTS.E.BYPASS.LTC128B.128 [R153+0x2000], desc[UR10][R50.64+0x80] ;  /* 0x020000803299bfae */ /* 0x0009e2000b901d4a */
[----:B-1----:R-:W-:Y:S01]  /*1e40*/  @!P1 LEA R54, P3, R52, R4, 0x1 ;  /* 0x0000000434369211 */ /* 0x002fe200078608ff */
[----:B------:R-:W-:Y:S01]  /*1e50*/  @!P2 IMAD R31, R6, 0x2, R31 ;  /* 0x00000002061fa824 */ /* 0x000fe200078e021f */
[----:B------:R-:W-:Y:S01]  /*1e60*/  @!P2 IADD3 R20, P4, R46, 0x30, RZ ;  /* 0x000000302e14a810 */ /* 0x000fe20007f9e0ff */
[----:B------:R-:W-:Y:S01]  /*1e70*/  @!P5 IMAD R29, R6, 0x2, R29 ;  /* 0x00000002061dd824 */ /* 0x000fe200078e021d */
[----:B------:R-:W-:Y:S01]  /*1e80*/  @!P1 LEA.HI.X R55, R52, R5, R24, 0x1, P3 ;  /* 0x0000000534379211 */ /* 0x000fe200018f0c18 */
[----:B------:R-:W1:Y:S01]  /*1e90*/  @!P6 LDC.64 R14, c[0x0][0x210] ;  /* 0x00008400ff0eeb82 */ /* 0x000e620000000a00 */
[----:B------:R-:W-:Y:S01]  /*1ea0*/  ISETP.GE.AND P3, PT, R23, R18, PT ;  /* 0x000000121700720c */ /* 0x000fe20003f66270 */
[----:B------:R-:W-:-:S02]  /*1eb0*/  @!P2 IMAD.X R47, RZ, RZ, R47, P4 ;  /* 0x000000ffff2fa224 */ /* 0x000fc400020e062f */
[----:B------:R-:W-:Y:S04]  /*1ec0*/  @!P1 LDGSTS.E.BYPASS.LTC128B.128 [R43+0x800], desc[UR10][R54.64] ;  /* 0x00800000362b9fae */ /* 0x000fe8000b901d4a */
[----:B------:R-:W1:Y:S01]  /*1ed0*/  @!P2 LDC.64 R4, c[0x0][0x210] ;  /* 0x00008400ff04ab82 */ /* 0x000e620000000a00 */
[----:B------:R1:W-:Y:S01]  /*1ee0*/  @!P1 LDGSTS.E.BYPASS.LTC128B.128 [R43+0x2800], desc[UR10][R54.64+0x80] ;  /* 0x02800080362b9fae */ /* 0x0003e2000b901d4a */
[----:B------:R-:W-:Y:S01]  /*1ef0*/  IADD3 R34, P1, R16, R41, RZ ;  /* 0x0000002910227210 */ /* 0x000fe20007f3e0ff */
[----:B--2---:R-:W-:Y:S02]  /*1f00*/  @!P6 IMAD R24, R45, R12, RZ ;  /* 0x0000000c2d18e224 */ /* 0x004fe400078e02ff */
[----:B------:R-:W-:-:S04]  /*1f10*/  IMAD.WIDE.U32 R44, R8, 0x20, RZ ;  /* 0x00000020082c7825 */ /* 0x000fc800078e00ff */
[----:B------:R-:W-:Y:S01]  /*1f20*/  IMAD.X R35, R17, 0x1, R35, P1 ;  /* 0x0000000111237824 */ /* 0x000fe200008e0623 */
[----:B------:R-:W-:Y:S01]  /*1f30*/  ISETP.GE.AND P1, PT, R21, R18, PT ;  /* 0x000000121500720c */ /* 0x000fe20003f26270 */
[----:B------:R-:W-:Y:S02]  /*1f40*/  IMAD R17, R17, R8, RZ ;  /* 0x0000000811117224 */ /* 0x000fe400078e02ff */
[----:B----4-:R-:W-:Y:S02]  /*1f50*/  @!P6 IMAD.MOV.U32 R50, RZ, RZ, R28 ;  /* 0x000000ffff32e224 */ /* 0x010fe400078e001c */
[----:B------:R-:W-:Y:S02]  /*1f60*/  @!P6 IMAD.MOV.U32 R51, RZ, RZ, R49 ;  /* 0x000000ffff33e224 */ /* 0x000fe400078e0031 */
[C---:B------:R-:W-:Y:S02]  /*1f70*/  @!P6 IMAD R24, R22.reuse, R13, R24 ;  /* 0x0000000d1618e224 */ /* 0x040fe400078e0218 */
[----:B------:R-:W-:-:S02]  /*1f80*/  @!P6 IMAD.WIDE.U32 R50, R22, R12, R50 ;  /* 0x0000000c1632e225 */ /* 0x000fc400078e0032 */
[----:B------:R-:W2:Y:S02]  /*1f90*/  @!P5 LDC.64 R12, c[0x0][0x218] ;  /* 0x00008600ff0cdb82 */ /* 0x000ea40000000a00 */
[----:B---3--:R-:W-:Y:S01]  /*1fa0*/  @!P2 IMAD R22, R47, R10, RZ ;  /* 0x0000000a2f16a224 */ /* 0x008fe200078e02ff */
[----:B-1----:R-:W-:Y:S01]  /*1fb0*/  @!P6 LEA R14, P4, R50, R14, 0x1 ;  /* 0x0000000e320ee211 */ /* 0x002fe200078808ff */
[----:B------:R-:W-:Y:S02]  /*1fc0*/  IMAD R160, R16, R9, R17 ;  /* 0x0000000910a07224 */ /* 0x000fe400078e0211 */
[----:B------:R-:W1:Y:S01]  /*1fd0*/  @!P3 S2R R17, SR_CgaCtaId ;  /* 0x000000000011b919 */ /* 0x000e620000008800 */
[C---:B------:R-:W-:Y:S02]  /*1fe0*/  @!P2 IMAD R22, R20.reuse, R11, R22 ;  /* 0x0000000b1416a224 */ /* 0x040fe400078e0216 */
[----:B------:R-:W-:Y:S02]  /*1ff0*/  @!P2 IMAD.WIDE.U32 R48, R20, R10, R48 ;  /* 0x0000000a1430a225 */ /* 0x000fe400078e0030 */
[----:B------:R-:W3:Y:S02]  /*2000*/  @!P3 LDC.64 R10, c[0x0][0x218] ;  /* 0x00008600ff0abb82 */ /* 0x000ee40000000a00 */
[----:B------:R-:W-:-:S02]  /*2010*/  @!P6 IMAD.IADD R24, R51, 0x1, R24 ;  /* 0x000000013318e824 */ /* 0x000fc400078e0218 */
[----:B------:R-:W-:Y:S02]  /*2020*/  @!P2 IMAD.IADD R22, R49, 0x1, R22 ;  /* 0x000000013116a824 */ /* 0x000fe400078e0216 */
[----:B------:R-:W-:Y:S01]  /*2030*/  IMAD.IADD R160, R39, 0x1, R160 ;  /* 0x0000000127a07824 */ /* 0x000fe200078e02a0 */
[----:B------:R-:W-:Y:S02]  /*2040*/  @!P6 LEA.HI.X R15, R50, R15, R24, 0x1, P4 ;  /* 0x0000000f320fe211 */ /* 0x000fe400020f0c18 */
[----:B------:R-:W-:-:S03]  /*2050*/  @!P2 LEA R40, P4, R48, R4, 0x1 ;  /* 0x000000043028a211 */ /* 0x000fc600078808ff */
[----:B------:R-:W-:Y:S01]  /*2060*/  @!P6 LDGSTS.E.BYPASS.LTC128B.128 [R37+0x1000], desc[UR10][R14.64] ;  /* 0x010000000e25efae */ /* 0x000fe2000b901d4a */
[----:B------:R-:W-:Y:S02]  /*2070*/  @!P2 LEA.HI.X R41, R48, R5, R22, 0x1, P4 ;  /* 0x000000053029a211 */ /* 0x000fe400020f0c16 */
[----:B------:R-:W4:Y:S01]  /*2080*/  @!P1 LDC.64 R4, c[0x0][0x218] ;  /* 0x00008600ff049b82 */ /* 0x000f220000000a00 */
[----:B------:R1:W-:Y:S01]  /*2090*/  @!P6 LDGSTS.E.BYPASS.LTC128B.128 [R37+0x3000], desc[UR10][R14.64+0x80] ;  /* 0x030000800e25efae */ /* 0x0003e2000b901d4a */
[----:B--2---:R-:W-:Y:S02]  /*20a0*/  @!P5 LEA R38, P4, R149, R12, 0x1 ;  /* 0x0000000c9526d211 */ /* 0x004fe400078808ff */
[----:B------:R-:W-:Y:S01]  /*20b0*/  ISETP.GE.AND P6, PT, R19, R18, PT ;  /* 0x000000121300720c */ /* 0x000fe20003fc6270 */
[----:B------:R-:W-:Y:S01]  /*20c0*/  @!P2 LDGSTS.E.BYPASS.LTC128B.128 [R31+0x1800], desc[UR10][R40.64] ;  /* 0x01800000281fafae */ /* 0x000fe2000b901d4a */
[----:B------:R-:W-:-:S03]  /*20d0*/  @!P5 LEA.HI.X R39, R149, R13, R160, 0x1, P4 ;  /* 0x0000000d9527d211 */ /* 0x000fc600020f0ca0 */
[----:B------:R-:W-:Y:S01]  /*20e0*/  @!P2 LDGSTS.E.BYPASS.LTC128B.128 [R31+0x3800], desc[UR10][R40.64+0x80] ;  /* 0x03800080281fafae */ /* 0x000fe2000b901d4a */
[----:B------:R-:W-:-:S03]  /*20f0*/  @!P3 LEA R12, P2, R8, R149, 0x4 ;  /* 0x00000095080cb211 */ /* 0x000fc600078420ff */
[----:B------:R-:W-:Y:S01]  /*2100*/  @!P5 LDGSTS.E.BYPASS.LTC128B.128 [R29+0x4000], desc[UR10][R38.64] ;  /* 0x04000000261ddfae */ /* 0x000fe2000b901d4a */
[----:B---3--:R-:W-:Y:S02]  /*2110*/  @!P3 LEA R42, P4, R12, R10, 0x1 ;  /* 0x0000000a0c2ab211 */ /* 0x008fe400078808ff */
[----:B------:R-:W-:Y:S01]  /*2120*/  @!P3 MOV R10, 0x400 ;  /* 0x00000400000ab802 */ /* 0x000fe20000000f00 */
[----:B------:R-:W-:Y:S01]  /*2130*/  @!P5 LDGSTS.E.BYPASS.LTC128B.128 [R29+0x6000], desc[UR10][R38.64+0x80] ;  /* 0x06000080261ddfae */ /* 0x000fe2000b901d4a */
[----:B------:R-:W-:Y:S02]  /*2140*/  @!P3 LEA.HI.X R13, R8, R160, R9, 0x4, P2 ;  /* 0x000000a0080db211 */ /* 0x000fe400010f2409 */
[----:B-1----:R-:W-:Y:S02]  /*2150*/  @!P3 LEA R17, R17, R10, 0x18 ;  /* 0x0000000a1111b211 */ /* 0x002fe400078ec0ff */
[----:B------:R-:W-:Y:S02]  /*2160*/  @!P3 LEA.HI.X R43, R12, R11, R13, 0x1, P4 ;  /* 0x0000000b0c2bb211 */ /* 0x000fe400020f0c0d */
[----:B------:R-:W1:Y:S01]  /*2170*/  @!P1 S2R R13, SR_CgaCtaId ;  /* 0x00000000000d9919 */ /* 0x000e620000008800 */
[----:B------:R-:W-:Y:S01]  /*2180*/  @!P3 IMAD R17, R6, 0x2, R17 ;  /* 0x000000020611b824 */ /* 0x000fe200078e0211 */
[----:B------:R-:W-:Y:S01]  /*2190*/  ISETP.GE.AND P4, PT, R23, R18, PT ;  /* 0x000000121700720c */ /* 0x000fe20003f86270 */
[----:B------:R-:W-:Y:S01]  /*21a0*/  IMAD.SHL.U32 R15, R9, 0x20, RZ ;  /* 0x00000020090f7824 */ /* 0x000fe200078e00ff */
[----:B------:R-:W-:Y:S01]  /*21b0*/  @!P1 IADD3 R14, P2, R149, R44, RZ ;  /* 0x0000002c950e9210 */ /* 0x000fe20007f5e0ff */
[----:B------:R-:W2:Y:S01]  /*21c0*/  @!P6 S2R R12, SR_CgaCtaId ;  /* 0x00000000000ce919 */ /* 0x000ea20000008800 */
[C---:B------:R-:W-:Y:S01]  /*21d0*/  ISETP.GE.AND P5, PT, R16.reuse, R18, PT ;  /* 0x000000121000720c */ /* 0x040fe20003fa6270 */
[----:B------:R-:W-:Y:S01]  /*21e0*/  IMAD.SHL.U32 R16, R16, 0x8, RZ ;  /* 0x0000000810107824 */ /* 0x000fe200078e00ff */
[----:B------:R-:W-:Y:S01]  /*21f0*/  @!P1 IADD3.X R15, R160, R45, R15, P2, !PT ;  /* 0x0000002da00f9210 */ /* 0x000fe200017fe40f */
[----:B------:R-:W-:Y:S01]  /*2200*/  @!P3 LDGSTS.E.BYPASS.LTC128B.128 [R17+0x4800], desc[UR10][R42.64] ;  /* 0x048000002a11bfae */ /* 0x000fe2000b901d4a */
[----:B----4-:R-:W-:-:S02]  /*2210*/  @!P1 LEA R20, P2, R14, R4, 0x1 ;  /* 0x000000040e149211 */ /* 0x010fc400078408ff */
[----:B------:R-:W-:Y:S01]  /*2220*/  LEA.HI R4, R96, R33, RZ, 0x4 ;  /* 0x0000002160047211 */ /* 0x000fe200078f20ff */
[----:B------:R3:W-:Y:S01]  /*2230*/  @!P3 LDGSTS.E.BYPASS.LTC128B.128 [R17+0x6800], desc[UR10][R42.64+0x80] ;  /* 0x068000802a11bfae */ /* 0x0007e2000b901d4a */
[-C--:B------:R-:W-:Y:S02]  /*2240*/  ISETP.GE.AND P3, PT, R21, R18.reuse, PT ;  /* 0x000000121500720c */ /* 0x080fe40003f66270 */
[----:B------:R-:W-:Y:S02]  /*2250*/  LOP3.LUT R10, R4, 0xfffffff0, RZ, 0xc0, !PT ;  /* 0xfffffff0040a7812 */ /* 0x000fe400078ec0ff */
[----:B------:R-:W-:Y:S02]  /*2260*/  @!P1 LEA.HI.X R21, R14, R5, R15, 0x1, P2 ;  /* 0x000000050e159211 */ /* 0x000fe400010f0c0f */
[----:B------:R-:W-:Y:S01]  /*2270*/  ISETP.GE.AND P2, PT, R19, R18, PT ;  /* 0x000000121300720c */ /* 0x000fe20003f46270 */
[----:B------:R-:W-:Y:S01]  /*2280*/  IMAD.IADD R18, R33, 0x1, -R10 ;  /* 0x0000000121127824 */ /* 0x000fe200078e0a0a */
[----:B------:R-:W-:Y:S01]  /*2290*/  SHF.R.S32.HI R15, RZ, 0x4, R4 ;  /* 0x00000004ff0f7819 */ /* 0x000fe20000011404 */
[----:B------:R-:W4:Y:S01]  /*22a0*/  LDC.64 R10, c[0x0][0x250] ;  /* 0x00009400ff0a7b82 */ /* 0x000f220000000a00 */
[----:B------:R-:W-:-:S02]  /*22b0*/  @!P6 MOV R23, 0x400 ;  /* 0x000004000017e802 */ /* 0x000fc40000000f00 */
[----:B------:R-:W-:Y:S02]  /*22c0*/  SHF.R.S32.HI R5, RZ, 0x1f, R18 ;  /* 0x0000001fff057819 */ /* 0x000fe40000011412 */
[----:B------:R-:W-:Y:S02]  /*22d0*/  LEA.HI R22, R4, R15, RZ, 0x1 ;  /* 0x0000000f04167211 */ /* 0x000fe400078f08ff */
[----:B------:R-:W-:Y:S02]  /*22e0*/  LEA.HI R14, R5, R18, RZ, 0x3 ;  /* 0x00000012050e7211 */ /* 0x000fe400078f18ff */
[----:B------:R-:W4:Y:S01]  /*22f0*/  @!P6 LDC.64 R4, c[0x0][0x218] ;  /* 0x00008600ff04eb82 */ /* 0x000f220000000a00 */
[----:B------:R-:W-:Y:S02]  /*2300*/  LOP3.LUT R22, R22, 0xfffffffe, RZ, 0xc0, !PT ;  /* 0xfffffffe16167812 */ /* 0x000fe400078ec0ff */
[----:B------:R-:W-:Y:S02]  /*2310*/  LOP3.LUT R19, R14, 0xfffffff8, RZ, 0xc0, !PT ;  /* 0xfffffff80e137812 */ /* 0x000fe400078ec0ff */
[----:B------:R-:W-:Y:S01]  /*2320*/  LEA.HI R96, R96, R33, RZ, 0x5 ;  /* 0x0000002160607211 */ /* 0x000fe200078f28ff */
[----:B------:R-:W-:-:S02]  /*2330*/  IMAD.IADD R15, R15, 0x1, -R22 ;  /* 0x000000010f0f7824 */ /* 0x000fc400078e0a16 */
[----:B---3--:R-:W-:Y:S01]  /*2340*/  IMAD R17, R0, UR7, R25 ;  /* 0x0000000700117c24 */ /* 0x008fe2000f8e0219 */
[----:B------:R-:W-:Y:S01]  /*2350*/  @!P1 MOV R0, 0x400 ;  /* 0x0000040000009802 */ /* 0x000fe20000000f00 */
[----:B------:R-:W-:Y:S01]  /*2360*/  @!P6 IMAD.MOV.U32 R22, RZ, RZ, R149 ;  /* 0x000000ffff16e224 */ /* 0x000fe200078e0095 */
[----:B------:R-:W-:Y:S01]  /*2370*/  SHF.R.S32.HI R93, RZ, 0x5, R96 ;  /* 0x00000005ff5d7819 */ /* 0x000fe20000011460 */
[----:B------:R-:W-:Y:S01]  /*2380*/  IMAD.IADD R27, R27, 0x1, R17 ;  /* 0x000000011b1b7824 */ /* 0x000fe200078e0211 */
[----:B-1----:R-:W-:Y:S01]  /*2390*/  @!P1 LEA R17, R13, R0, 0x18 ;  /* 0x000000000d119211 */ /* 0x002fe200078ec0ff */
[----:B------:R-:W-:Y:S01]  /*23a0*/  IMAD.IADD R0, R18, 0x1, -R19 ;  /* 0x0000000112007824 */ /* 0x000fe200078e0a13 */
[----:B--2---:R-:W-:Y:S01]  /*23b0*/  @!P6 LEA R13, R12, R23, 0x18 ;  /* 0x000000170c0de211 */ /* 0x004fe200078ec0ff */
[----:B------:R-:W-:Y:S01]  /*23c0*/  IMAD.SHL.U32 R12, R3, 0x40, RZ ;  /* 0x00000040030c7824 */ /* 0x000fe200078e00ff */
[----:B------:R-:W-:Y:S01]  /*23d0*/  LOP3.LUT R96, R96, 0xffffffe0, RZ, 0xc0, !PT ;  /* 0xffffffe060607812 */ /* 0x000fe200078ec0ff */
[----:B------:R-:W-:-:S02]  /*23e0*/  @!P6 IMAD.MOV.U32 R23, RZ, RZ, R160 ;  /* 0x000000ffff17e224 */ /* 0x000fc400078e00a0 */
[----:B------:R-:W-:Y:S01]  /*23f0*/  @!P1 IMAD R17, R6, 0x2, R17 ;  /* 0x0000000206119824 */ /* 0x000fe200078e0211 */
[----:B------:R-:W-:Y:S01]  /*2400*/  LOP3.LUT R19, R12, 0x1c0, RZ, 0xc0, !PT ;  /* 0x000001c00c137812 */ /* 0x000fe200078ec0ff */
[----:B------:R-:W-:Y:S02]  /*2410*/  @!P6 IMAD R12, R9, 0x30, RZ ;  /* 0x00000030090ce824 */ /* 0x000fe400078e02ff */
[----:B------:R-:W-:Y:S01]  /*2420*/  @!P6 IMAD.WIDE.U32 R22, R8, 0x30, R22 ;  /* 0x000000300816e825 */ /* 0x000fe200078e0016 */
[----:B------:R-:W-:Y:S01]  /*2430*/  @!P1 LDGSTS.E.BYPASS.LTC128B.128 [R17+0x5000], desc[UR10][R20.64] ;  /* 0x0500000014119fae */ /* 0x000fe2000b901d4a */
[----:B------:R-:W-:Y:S02]  /*2440*/  LOP3.LUT R16, R19, 0x8, R16, 0xf8, !PT ;  /* 0x0000000813107812 */ /* 0x000fe400078ef810 */
[----:B------:R-:W-:Y:S01]  /*2450*/  @!P6 IMAD.IADD R12, R23, 0x1, R12 ;  /* 0x00000001170ce824 */ /* 0x000fe200078e020c */
[----:B------:R1:W-:Y:S01]  /*2460*/  @!P1 LDGSTS.E.BYPASS.LTC128B.128 [R17+0x7000], desc[UR10][R20.64+0x80] ;  /* 0x0700008014119fae */ /* 0x0003e2000b901d4a */
[----:B----4-:R-:W-:Y:S01]  /*2470*/  @!P6 LEA R4, P1, R22, R4, 0x1 ;  /* 0x000000041604e211 */ /* 0x010fe200078208ff */
[----:B------:R-:W-:Y:S01]  /*2480*/  @!P6 IMAD R25, R6, 0x2, R13 ;  /* 0x000000020619e824 */ /* 0x000fe200078e020d */
[----:B------:R-:W-:Y:S01]  /*2490*/  SHF.R.U32.HI R19, RZ, 0x3, R19 ;  /* 0x00000003ff137819 */ /* 0x000fe20000011613 */
[----:B------:R-:W-:Y:S01]  /*24a0*/  IMAD R35, R35, R10, RZ ;  /* 0x0000000a23237224 */ /* 0x000fe200078e02ff */
[----:B------:R-:W-:Y:S01]  /*24b0*/  @!P6 LEA.HI.X R5, R22, R5, R12, 0x1, P1 ;  /* 0x000000051605e211 */ /* 0x000fe200008f0c0c */
[----:B------:R-:W-:Y:S01]  /*24c0*/  IMAD.SHL.U32 R6, R15, 0x8, RZ ;  /* 0x000000080f067824 */ /* 0x000fe200078e00ff */
[----:B------:R-:W-:Y:S01]  /*24d0*/  LOP3.LUT R16, R16, R19, RZ, 0x3c, !PT ;  /* 0x0000001310107212 */ /* 0x000fe200078e3cff */
[----:B------:R-:W-:-:S02]  /*24e0*/  IMAD R23, R34, R11, R35 ;  /* 0x0000000b22177224 */ /* 0x000fc400078e0223 */
[----:B------:R-:W-:Y:S01]  /*24f0*/  @!P6 LDGSTS.E.BYPASS.LTC128B.128 [R25+0x5800], desc[UR10][R4.64] ;  /* 0x058000000419efae */ /* 0x000fe2000b901d4a */
[----:B------:R-:W-:-:S03]  /*2500*/  IMAD.WIDE.U32 R34, R34, R10, R26 ;  /* 0x0000000a22227225 */ /* 0x000fc600078e001a */
[----:B------:R2:W-:Y:S01]  /*2510*/  @!P6 LDGSTS.E.BYPASS.LTC128B.128 [R25+0x7800], desc[UR10][R4.64+0x80] ;  /* 0x078000800419efae */ /* 0x0005e2000b901d4a */
[----:B------:R-:W-:Y:S01]  /*2520*/  IMAD.IADD R32, R35, 0x1, R23 ;  /* 0x0000000123207824 */ /* 0x000fe200078e0217 */
[----:B------:R-:W-:Y:S01]  /*2530*/  LEA R148, P1, R34, UR8, 0x1 ;  /* 0x0000000822947c11 */ /* 0x000fe2000f8208ff */
[----:B------:R-:W-:Y:S01]  /*2540*/  IMAD R144, R15, 0x200, R16 ;  /* 0x000002000f907824 */ /* 0x000fe200078e0210 */
[----:B------:R-:W0:Y:S01]  /*2550*/  LDGDEPBAR ;  /* 0x00000000000079af */ /* 0x000e220000000000 */
[----:B------:R-:W-:Y:S01]  /*2560*/  IMAD.WIDE.U32 R12, R10, 0x20, RZ ;  /* 0x000000200a0c7825 */ /* 0x000fe200078e00ff */
[----:B------:R-:W-:Y:S02]  /*2570*/  LEA.HI.X R147, R34, UR9, R32, 0x1, P1 ;  /* 0x0000000922937c11 */ /* 0x000fe400088f0c20 */
[----:B------:R-:W-:Y:S01]  /*2580*/  LEA R144, R144, UR4, 0x1 ;  /* 0x0000000490907c11 */ /* 0x000fe2000f8e08ff */
[----:B------:R-:W-:Y:S01]  /*2590*/  @!P2 IMAD R16, R11, 0x60, RZ ;  /* 0x000000600b10a824 */ /* 0x000fe200078e02ff */
[----:B------:R-:W-:Y:S01]  /*25a0*/  @!P4 IADD3 R12, P1, R148, R12, RZ ;  /* 0x0000000c940cc210 */ /* 0x000fe20007f3e0ff */
[----:B-1----:R-:W-:-:S02]  /*25b0*/  IMAD.SHL.U32 R17, R0, 0x40, RZ ;  /* 0x0000004000117824 */ /* 0x002fc400078e00ff */
[----:B------:R-:W-:-:S03]  /*25c0*/  VIADD R142, R144, 0x4020 ;  /* 0x00004020908e7836 */ /* 0x000fc60000000000 */
[----:B------:R-:W-:-:S04]  /*25d0*/  LOP3.LUT R15, R17, 0x1c0, RZ, 0xc0, !PT ;  /* 0x000001c0110f7812 */ /* 0x000fc800078ec0ff */
[----:B------:R-:W-:Y:S01]  /*25e0*/  LOP3.LUT R6, R15, 0x8, R6, 0xf8, !PT ;  /* 0x000000080f067812 */ /* 0x000fe200078ef806 */
[----:B--2---:R-:W-:Y:S01]  /*25f0*/  @!P2 IMAD.MOV.U32 R4, RZ, RZ, R148 ;  /* 0x000000ffff04a224 */ /* 0x004fe200078e0094 */
[----:B------:R-:W-:-:S04]  /*2600*/  DEPBAR.LE SB0, 0x0 ;  /* 0x000080000000791a */ /* 0x000fc80000000000 */
[----:B------:R-:W-:Y:S01]  /*2610*/  BAR.SYNC.DEFER_BLOCKING 0x0 ;  /* 0x0000000000007b1d */ /* 0x000fe20000010000 */
[----:B------:R-:W-:Y:S02]  /*2620*/  @!P2 IMAD.MOV.U32 R5, RZ, RZ, R147 ;  /* 0x000000ffff05a224 */ /* 0x000fe400078e0093 */
[----:B------:R-:W-:Y:S01]  /*2630*/  @!P2 IMAD.WIDE.U32 R18, R10, 0x60, R4 ;  /* 0x000000600a12a825 */ /* 0x000fe200078e0004 */
[----:B------:R-:W-:-:S03]  /*2640*/  SHF.R.U32.HI R5, RZ, 0x3, R15 ;  /* 0x00000003ff057819 */ /* 0x000fc6000001160f */
[----:B------:R-:W-:Y:S01]  /*2650*/  IMAD.SHL.U32 R4, R11, 0x20, RZ ;  /* 0x000000200b047824 */ /* 0x000fe200078e00ff */
[----:B------:R-:W-:Y:S01]  /*2660*/  LOP3.LUT R5, R6, R5, RZ, 0x3c, !PT ;  /* 0x0000000506057212 */ /* 0x000fe200078e3cff */
[----:B------:R-:W-:Y:S02]  /*2670*/  IMAD.SHL.U32 R6, R14, 0x40, RZ ;  /* 0x000000400e067824 */ /* 0x000fe400078e00ff */
[----:B------:R-:W-:Y:S01]  /*2680*/  @!P2 IMAD.IADD R17, R19, 0x1, R16 ;  /* 0x000000011311a824 */ /* 0x000fe200078e0210 */
[----:B------:R-:W-:Y:S01]  /*2690*/  @!P4 IADD3.X R13, R147, R13, R4, P1, !PT ;  /* 0x0000000d930dc210 */ /* 0x000fe20000ffe404 */
[----:B------:R-:W-:Y:S01]  /*26a0*/  @!P2 IMAD.MOV.U32 R16, RZ, RZ, R18 ;  /* 0x000000ffff10a224 */ /* 0x000fe200078e0012 */
[----:B------:R-:W-:Y:S01]  /*26b0*/  LOP3.LUT R6, R6, 0xfffffe00, RZ, 0xc0, !PT ;  /* 0xfffffe0006067812 */ /* 0x000fe200078ec0ff */
[----:B------:R-:W-:Y:S01]  /*26c0*/  @!P5 IMAD.MOV.U32 R18, RZ, RZ, R148 ;  /* 0x000000ffff12d224 */ /* 0x000fe200078e0094 */
[----:B------:R-:W-:Y:S01]  /*26d0*/  @!P3 LEA R14, P1, R10, R148, 0x6 ;  /* 0x000000940a0eb211 */ /* 0x000fe200078230ff */
[----:B------:R-:W-:-:S02]  /*26e0*/  @!P5 IMAD.MOV.U32 R19, RZ, RZ, R147 ;  /* 0x000000ffff13d224 */ /* 0x000fc400078e0093 */
[----:B------:R-:W-:Y:S01]  /*26f0*/  IMAD R4, R93, 0x400, R6 ;  /* 0x000004005d047824 */ /* 0x000fe200078e0206 */
[----:B------:R-:W-:Y:S01]  /*2700*/  @!P3 LEA.HI.X R15, R10, R147, R11, 0x6, P1 ;  /* 0x000000930a0fb211 */ /* 0x000fe200008f340b */
[----:B------:R-:W-:Y:S02]  /*2710*/  @P5 STS.128 [R153+0x8000], RZ ;  /* 0x008000ff99005388 */ /* 0x000fe40000000c00 */
[----:B------:R-:W-:Y:S02]  /*2720*/  IMAD.IADD R145, R5, 0x1, R4 ;  /* 0x0000000105917824 */ /* 0x000fe400078e0204 */
[----:B------:R-:W-:Y:S01]  /*2730*/  IMAD.MOV.U32 R4, RZ, RZ, 0x10 ;  /* 0x00000010ff047424 */ /* 0x000fe200078e00ff */
[----:B------:R-:W-:Y:S01]  /*2740*/  @P5 STS.128 [R153+0xa000], RZ ;  /* 0x00a000ff99005388 */ /* 0x000fe20000000c00 */
[----:B------:R-:W-:Y:S01]  /*2750*/  IMAD.IADD R5, R6, 0x1, R5 ;  /* 0x0000000106057824 */ /* 0x000fe200078e0205 */
[----:B------:R-:W-:Y:S02]  /*2760*/  LEA R145, R145, UR4, 0x1 ;  /* 0x0000000491917c11 */ /* 0x000fe4000f8e08ff */
        /* <DEDUP_REMOVED lines=27> */
[----:B------:R-:W-:-:S02]  /*2920*/  IMAD.MOV.U32 R0, RZ, RZ, 0x20 ;  /* 0x00000020ff007424 */ /* 0x000fc400078e00ff */
[----:B------:R-:W-:Y:S02]  /*2930*/  LDSM.16.M88.4 R48, [R145] ;  /* 0x000000009130783b */ /* 0x000fe40000000200 */
[----:B------:R-:W-:Y:S02]  /*2940*/  SEL R4, R4, 0xfffffff0, !P1 ;  /* 0xfffffff004047807 */ /* 0x000fe40004800000 */
[----:B------:R-:W3:Y:S01]  /*2950*/  LDSM.16.M88.4 R20, [R144+0x4000] ;  /* 0x004000009014783b */ /* 0x000ee20000000200 */
[----:B------:R-:W-:Y:S02]  /*2960*/  SEL R0, R0, 0xffffffe0, !P2 ;  /* 0xffffffe000007807 */ /* 0x000fe40005000000 */
[----:B------:R-:W-:Y:S01]  /*2970*/  R2P PR, R3, 0x6 ;  /* 0x0000000603007804 */ /* 0x000fe20000000000 */
[----:B-1----:R-:W2:Y:S01]  /*2980*/  LDSM.16.M88.4 R12, [R144+0x4800] ;  /* 0x00480000900c783b */ /* 0x002ea20000000200 */
[----:B------:R-:W-:Y:S02]  /*2990*/  VIADD R3, R144, 0x4000 ;  /* 0x0000400090037836 */ /* 0x000fe40000000000 */
[--C-:B------:R-:W-:Y:S01]  /*29a0*/  IMAD R143, R4, 0x2, R145.reuse ;  /* 0x00000002048f7824 */ /* 0x100fe200078e0291 */
[----:B------:R-:W1:Y:S01]  /*29b0*/  LDSM.16.M88.4 R80, [R144+0x5000] ;  /* 0x005000009050783b */ /* 0x000e620000000200 */
[----:B------:R-:W-:-:S02]  /*29c0*/  IMAD R141, R0, 0x2, R145 ;  /* 0x00000002008d7824 */ /* 0x000fc400078e0291 */
[----:B------:R-:W-:Y:S01]  /*29d0*/  IMAD R140, R0, 0x2, R143 ;  /* 0x00000002008c7824 */ /* 0x000fe200078e028f */
[----:B------:R-:W4:Y:S04]  /*29e0*/  LDSM.16.M88.4 R76, [R144+0x5800] ;  /* 0x00580000904c783b */ /* 0x000f280000000200 */
[----:B------:R-:W-:Y:S01]  /*29f0*/  @P1 VIADD R142, R3, 0xffffffe0 ;  /* 0xffffffe0038e1836 */ /* 0x000fe20000000000 */
[----:B------:R-:W-:Y:S01]  /*2a00*/  LDSM.16.M88.4 R60, [R143] ;  /* 0x000000008f3c783b */ /* 0x000fe20000000200 */
[----:B------:R-:W-:Y:S02]  /*2a10*/  IMAD.MOV.U32 R3, RZ, RZ, 0x40 ;  /* 0x00000040ff037424 */ /* 0x000fe400078e00ff */
[C---:B------:R-:W-:Y:S01]  /*2a20*/  VIADD R134, R142.reuse, 0x800 ;  /* 0x000008008e867836 */ /* 0x040fe20000000000 */
[----:B------:R-:W4:Y:S01]  /*2a30*/  LDSM.16.M88.4 R72, [R142] ;  /* 0x000000008e48783b */ /* 0x000f220000000200 */
[C---:B------:R-:W-:Y:S01]  /*2a40*/  VIADD R133, R142.reuse, 0x1000 ;  /* 0x000010008e857836 */ /* 0x040fe20000000000 */
[----:B------:R-:W-:Y:S01]  /*2a50*/  SEL R3, R3, 0xffffffc0, !P2 ;  /* 0xffffffc003037807 */ /* 0x000fe20005000000 */
[C---:B------:R-:W-:Y:S01]  /*2a60*/  VIADD R132, R142.reuse, 0x1800 ;  /* 0x000018008e847836 */ /* 0x040fe20000000000 */
[----:B------:R-:W4:Y:S01]  /*2a70*/  LDSM.16.M88.4 R68, [R142+0x800] ;  /* 0x000800008e44783b */ /* 0x000f220000000200 */
[----:B------:R-:W-:-:S02]  /*2a80*/  VIADD R130, R142, 0x2000 ;  /* 0x000020008e827836 */ /* 0x000fc40000000000 */
[----:B------:R-:W-:Y:S01]  /*2a90*/  IMAD.IADD R138, R144, 0x1, R3 ;  /* 0x00000001908a7824 */ /* 0x000fe200078e0203 */
[----:B------:R-:W4:Y:S01]  /*2aa0*/  LDSM.16.M88.4 R64, [R142+0x1000] ;  /* 0x001000008e40783b */ /* 0x000f220000000200 */
[----:B------:R-:W-:Y:S02]  /*2ab0*/  IMAD.IADD R131, R3, 0x1, R142 ;  /* 0x0000000103837824 */ /* 0x000fe400078e028e */
[C---:B------:R-:W-:Y:S01]  /*2ac0*/  IMAD.IADD R3, R33.reuse, 0x1, -R96 ;  /* 0x0000000121037824 */ /* 0x040fe200078e0a60 */
[----:B------:R-:W4:Y:S01]  /*2ad0*/  LDSM.16.M88.4 R56, [R142+0x1800] ;  /* 0x001800008e38783b */ /* 0x000f220000000200 */
[----:B------:R-:W-:Y:S02]  /*2ae0*/  IMAD.SHL.U32 R33, R33, 0x2, RZ ;  /* 0x0000000221217824 */ /* 0x000fe400078e00ff */
[C---:B------:R-:W-:Y:S01]  /*2af0*/  VIADD R129, R142.reuse, 0x2800 ;  /* 0x000028008e817836 */ /* 0x040fe20000000000 */
[----:B------:R-:W-:Y:S01]  /*2b00*/  LDSM.16.M88.4 R44, [R141] ;  /* 0x000000008d2c783b */ /* 0x000fe20000000200 */
[C---:B------:R-:W-:Y:S01]  /*2b10*/  VIADD R128, R142.reuse, 0x3000 ;  /* 0x000030008e807836 */ /* 0x040fe20000000000 */
[----:B------:R-:W-:Y:S01]  /*2b20*/  LOP3.LUT R33, R33, 0x6, RZ, 0xc0, !PT ;  /* 0x0000000621217812 */ /* 0x000fe200078ec0ff */
[----:B---3--:R-:W-:Y:S01]  /*2b30*/  HMMA.16816.F32.BF16 R24, R48, R20, RZ ;  /* 0x000000143018723c */ /* 0x008fe200000418ff */
[----:B------:R-:W3:Y:S01]  /*2b40*/  LDSM.16.M88.4 R40, [R138+0x4000] ;  /* 0x004000008a28783b */ /* 0x000ee20000000200 */
[----:B------:R-:W-:-:S03]  /*2b50*/  VIADD R102, R142, 0x3800 ;  /* 0x000038008e667836 */ /* 0x000fc60000000000 */
[----:B------:R-:W3:Y:S01]  /*2b60*/  LDSM.16.M88.4 R36, [R138+0x4800] ;  /* 0x004800008a24783b */ /* 0x000ee20000000200 */
[C---:B------:R-:W-:Y:S03]  /*2b70*/  HMMA.16816.F32.BF16 R20, R48.reuse, R22, RZ ;  /* 0x000000163014723c */ /* 0x040fe600000418ff */
[----:B------:R-:W3:Y:S03]  /*2b80*/  LDSM.16.M88.4 R28, [R138+0x5000] ;  /* 0x005000008a1c783b */ /* 0x000ee60000000200 */
[C---:B--2---:R-:W-:Y:S01]  /*2b90*/  HMMA.16816.F32.BF16 R16, R48.reuse, R12, RZ ;  /* 0x0000000c3010723c */ /* 0x044fe200000418ff */
[----:B------:R-:W2:Y:S04]  /*2ba0*/  LDSM.16.M88.4 R88, [R138+0x5800] ;  /* 0x005800008a58783b */ /* 0x000ea80000000200 */
[----:B------:R-:W0:Y:S01]  /*2bb0*/  LDGDEPBAR ;  /* 0x00000000000079af */ /* 0x000e220000000000 */
[C---:B-1----:R-:W-:Y:S06]  /*2bc0*/  HMMA.16816.F32.BF16 R84, R48.reuse, R80, RZ ;  /* 0x000000503054723c */ /* 0x042fec00000418ff */
[C---:B------:R-:W-:Y:S06]  /*2bd0*/  HMMA.16816.F32.BF16 R12, R48.reuse, R14, RZ ;  /* 0x0000000e300c723c */ /* 0x040fec00000418ff */
[C---:B------:R-:W-:Y:S06]  /*2be0*/  HMMA.16816.F32.BF16 R80, R48.reuse, R82, RZ ;  /* 0x000000523050723c */ /* 0x040fec00000418ff */
[C---:B----4-:R-:W-:Y:S06]  /*2bf0*/  HMMA.16816.F32.BF16 R52, R48.reuse, R76, RZ ;  /* 0x0000004c3034723c */ /* 0x050fec00000418ff */
[----:B------:R-:W-:Y:S01]  /*2c00*/  HMMA.16816.F32.BF16 R48, R48, R78, RZ ;  /* 0x0000004e3030723c */ /* 0x000fe200000418ff */
[----:B------:R-:W-:Y:S05]  /*2c10*/  LDSM.16.M88.4 R76, [R140] ;  /* 0x000000008c4c783b */ /* 0x000fea0000000200 */
[C---:B------:R-:W-:Y:S06]  /*2c20*/  HMMA.16816.F32.BF16 R24, R60.reuse, R72, R24 ;  /* 0x000000483c18723c */ /* 0x040fec0000041818 */
[C---:B------:R-:W-:Y:S01]  /*2c30*/  HMMA.16816.F32.BF16 R20, R60.reuse, R74, R20 ;  /* 0x0000004a3c14723c */ /* 0x040fe20000041814 */
[----:B------:R-:W1:Y:S05]  /*2c40*/  LDSM.16.M88.4 R72, [R131] ;  /* 0x000000008348783b */ /* 0x000e6a0000000200 */
        /* <DEDUP_REMOVED lines=13> */
[C---:B------:R-:W-:Y:S06]  /*2d20*/  HMMA.16816.F32.BF16 R16, R44.reuse, R36, R16 ;  /* 0x000000242c10723c */ /* 0x040fec0000041810 */
[C---:B------:R-:W-:Y:S01]  /*2d30*/  HMMA.16816.F32.BF16 R12, R44.reuse, R38, R12 ;  /* 0x000000262c0c723c */ /* 0x040fe2000004180c */
[----:B------:R-:W3:Y:S05]  /*2d40*/  LDSM.16.M88.4 R36, [R144+0x6000] ;  /* 0x006000009024783b */ /* 0x000eea0000000200 */
[C---:B------:R-:W-:Y:S06]  /*2d50*/  HMMA.16816.F32.BF16 R84, R44.reuse, R28, R84 ;  /* 0x0000001c2c54723c */ /* 0x040fec0000041854 */
[C---:B------:R-:W-:Y:S01]  /*2d60*/  HMMA.16816.F32.BF16 R80, R44.reuse, R30, R80 ;  /* 0x0000001e2c50723c */ /* 0x040fe20000041850 */
[----:B------:R-:W3:Y:S05]  /*2d70*/  LDSM.16.M88.4 R28, [R144+0x6800] ;  /* 0x00680000901c783b */ /* 0x000eea0000000200 */
[C---:B--2---:R-:W-:Y:S06]  /*2d80*/  HMMA.16816.F32.BF16 R52, R44.reuse, R88, R52 ;  /* 0x000000582c34723c */ /* 0x044fec0000041834 */
[----:B------:R-:W-:Y:S01]  /*2d90*/  HMMA.16816.F32.BF16 R48, R44, R90, R48 ;  /* 0x0000005a2c30723c */ /* 0x000fe20000041830 */
[----:B------:R-:W2:Y:S05]  /*2da0*/  LDSM.16.M88.4 R44, [R144+0x7000] ;  /* 0x00700000902c783b */ /* 0x000eaa0000000200 */
[C---:B-1----:R-:W-:Y:S06]  /*2db0*/  HMMA.16816.F32.BF16 R24, R76.reuse, R72, R24 ;  /* 0x000000484c18723c */ /* 0x042fec0000041818 */
[C---:B------:R-:W-:Y:S06]  /*2dc0*/  HMMA.16816.F32.BF16 R20, R76.reuse, R74, R20 ;  /* 0x0000004a4c14723c */ /* 0x040fec0000041814 */
[C---:B----4-:R-:W-:Y:S06]  /*2dd0*/  HMMA.16816.F32.BF16 R16, R76.reuse, R68, R16 ;  /* 0x000000444c10723c */ /* 0x050fec0000041810 */
[C---:B------:R-:W-:Y:S01]  /*2de0*/  HMMA.16816.F32.BF16 R12, R76.reuse, R70, R12 ;  /* 0x000000464c0c723c */ /* 0x040fe2000004180c */
[----:B------:R-:W-:Y:S05]  /*2df0*/  LDSM.16.M88.4 R68, [R143+0x2000] ;  /* 0x002000008f44783b */ /* 0x000fea0000000200 */
[C---:B------:R-:W-:Y:S06]  /*2e00*/  HMMA.16816.F32.BF16 R84, R76.reuse, R64, R84 ;  /* 0x000000404c54723c */ /* 0x040fec0000041854 */
[C---:B------:R-:W-:Y:S01]  /*2e10*/  HMMA.16816.F32.BF16 R80, R76.reuse, R66, R80 ;  /* 0x000000424c50723c */ /* 0x040fe20000041850 */
[----:B------:R-:W1:Y:S05]  /*2e20*/  LDSM.16.M88.4 R64, [R142+0x2000] ;  /* 0x002000008e40783b */ /* 0x000e6a0000000200 */
[C---:B------:R-:W-:Y:S06]  /*2e30*/  HMMA.16816.F32.BF16 R52, R76.reuse, R56, R52 ;  /* 0x000000384c34723c */ /* 0x040fec0000041834 */
        /* <DEDUP_REMOVED lines=8> */
[----:B------:R-:W-:Y:S04]  /*2ec0*/  LDSM.16.M88.4 R12, [R141+0x2000] ;  /* 0x002000008d0c783b */ /* 0x000fe80000000200 */
[----:B------:R-:W3:Y:S01]  /*2ed0*/  LDSM.16.M88.4 R28, [R138+0x6000] ;  /* 0x006000008a1c783b */ /* 0x000ee20000000200 */
[C---:B--2---:R-:W-:Y:S06]  /*2ee0*/  HMMA.16816.F32.BF16 R84, R40.reuse, R44, R84 ;  /* 0x0000002c2854723c */ /* 0x044fec0000041854 */
[----:B------:R-:W-:Y:S01]  /*2ef0*/  HMMA.16816.F32.BF16 R80, R40, R46, R80 ;  /* 0x0000002e2850723c */ /* 0x000fe20000041850 */
[----:B------:R-:W2:Y:S05]  /*2f00*/  LDSM.16.M88.4 R44, [R138+0x6800] ;  /* 0x006800008a2c783b */ /* 0x000eaa0000000200 */
[C---:B-1----:R-:W-:Y:S06]  /*2f10*/  HMMA.16816.F32.BF16 R24, R68.reuse, R64, R24 ;  /* 0x000000404418723c */ /* 0x042fec0000041818 */
[----:B------:R-:W-:Y:S06]  /*2f20*/  HMMA.16816.F32.BF16 R20, R68, R66, R20 ;  /* 0x000000424414723c */ /* 0x000fec0000041814 */
[C---:B------:R-:W-:Y:S06]  /*2f30*/  HMMA.16816.F32.BF16 R52, R40.reuse, R60, R52 ;  /* 0x0000003c2834723c */ /* 0x040fec0000041834 */
[----:B------:R-:W-:Y:S01]  /*2f40*/  HMMA.16816.F32.BF16 R48, R40, R62, R48 ;  /* 0x0000003e2830723c */ /* 0x000fe20000041830 */
[----:B------:R-:W-:Y:S04]  /*2f50*/  LDSM.16.M88.4 R60, [R131+0x2000] ;  /* 0x00200000833c783b */ /* 0x000fe80000000200 */
[----:B------:R-:W-:Y:S01]  /*2f60*/  LDSM.16.M88.4 R40, [R138+0x7000] ;  /* 0x007000008a28783b */ /* 0x000fe20000000200 */
[C---:B----4-:R-:W-:Y:S06]  /*2f70*/  HMMA.16816.F32.BF16 R16, R68.reuse, R56, R16 ;  /* 0x000000384410723c */ /* 0x050fec0000041810 */
[C---:B------:R-:W-:Y:S01]  /*2f80*/  HMMA.16816.F32.BF16 R72, R68.reuse, R58, R72 ;  /* 0x0000003a4448723c */ /* 0x040fe20000041848 */
[----:B------:R-:W1:Y:S05]  /*2f90*/  LDSM.16.M88.4 R56, [R140+0x2000] ;  /* 0x002000008c38783b */ /* 0x000e6a0000000200 */
[C---:B---3--:R-:W-:Y:S06]  /*2fa0*/  HMMA.16816.F32.BF16 R84, R68.reuse, R36, R84 ;  /* 0x000000244454723c */ /* 0x048fec0000041854 */
[----:B------:R-:W-:Y:S06]  /*2fb0*/  HMMA.16816.F32.BF16 R80, R68, R38, R80 ;  /* 0x000000264450723c */ /* 0x000fec0000041850 */
[C---:B------:R-:W-:Y:S01]  /*2fc0*/  HMMA.16816.F32.BF16 R36, R12.reuse, R28, R24 ;  /* 0x0000001c0c24723c */ /* 0x040fe20000041818 */
[----:B------:R-:W-:Y:S05]  /*2fd0*/  LDSM.16.M88.4 R24, [R138+0x7800] ;  /* 0x007800008a18783b */ /* 0x000fea0000000200 */
[C---:B------:R-:W-:Y:S01]  /*2fe0*/  HMMA.16816.F32.BF16 R28, R12.reuse, R30, R20 ;  /* 0x0000001e0c1c723c */ /* 0x040fe20000041814 */
[----:B------:R-:W3:Y:S05]  /*2ff0*/  LDSM.16.M88.4 R20, [R131+0x2800] ;  /* 0x002800008314783b */ /* 0x000eea0000000200 */
[C---:B--2---:R-:W-:Y:S06]  /*3000*/  HMMA.16816.F32.BF16 R16, R12.reuse, R44, R16 ;  /* 0x0000002c0c10723c */ /* 0x044fec0000041810 */
[----:B------:R-:W-:Y:S01]  /*3010*/  HMMA.16816.F32.BF16 R72, R12, R46, R72 ;  /* 0x0000002e0c48723c */ /* 0x000fe20000041848 */
[----:B------:R-:W-:-:S04]  /*3020*/  SHF.R.S32.HI R44, RZ, 0x1f, R3 ;  /* 0x0000001fff2c7819 */ /* 0x000fc80000011403 */
[----:B------:R-:W-:Y:S01]  /*3030*/  LEA.HI R44, R44, R3, RZ, 0x2 ;  /* 0x000000032c2c7211 */ /* 0x000fe200078f10ff */
[----:B------:R-:W-:Y:S01]  /*3040*/  IMAD R3, R93, 0x10, R95 ;  /* 0x000000105d037824 */ /* 0x000fe200078e025f */
[----:B-1----:R-:W-:Y:S02]  /*3050*/  HMMA.16816.F32.BF16 R36, R56, R60, R36 ;  /* 0x0000003c3824723c */ /* 0x002fe40000041824 */
[----:B------:R-:W-:-:S04]  /*3060*/  SHF.R.S32.HI R152, RZ, 0x2, R44 ;  /* 0x00000002ff987819 */ /* 0x000fc8000001142c */
[----:B------:R-:W-:Y:S01]  /*3070*/  IADD3 R3, R3, 0x1, R152 ;  /* 0x0000000103037810 */ /* 0x000fe20007ffe098 */
[C---:B------:R-:W-:Y:S03]  /*3080*/  HMMA.16816.F32.BF16 R84, R12.reuse, R40, R84 ;  /* 0x000000280c54723c */ /* 0x040fe60000041854 */
[----:B------:R-:W-:Y:S01]  /*3090*/  IADD3 R45, R7, R3, -R94 ;  /* 0x00000003072d7210 */ /* 0x000fe20007ffe85e */
[----:B------:R-:W-:Y:S02]  /*30a0*/  IMAD.IADD R3, R2, 0x1, R33 ;  /* 0x0000000102037824 */ /* 0x000fe400078e0221 */
[----:B------:R-:W-:Y:S01]  /*30b0*/  HMMA.16816.F32.BF16 R80, R12, R42, R80 ;  /* 0x0000002a0c50723c */ /* 0x000fe20000041850 */
[----:B------:R-:W1:Y:S01]  /*30c0*/  LDSM.16.M88.4 R40, [R131+0x3000] ;  /* 0x003000008328783b */ /* 0x000e620000000200 */
[----:B------:R-:W-:Y:S02]  /*30d0*/  IMAD.IADD R92, R45, 0x1, R92 ;  /* 0x000000012d5c7824 */ /* 0x000fe400078e025c */
[----:B------:R-:W-:Y:S01]  /*30e0*/  VIADD R33, R3, 0x1 ;  /* 0x0000000103217836 */ /* 0x000fe20000000000 */
[----:B------:R-:W2:Y:S01]  /*30f0*/  LDSM.16.M88.4 R44, [R131+0x3800] ;  /* 0x00380000832c783b */ /* 0x000ea20000000200 */
[----:B------:R-:W-:Y:S01]  /*3100*/  HMMA.16816.F32.BF16 R52, R68, R76, R52 ;  /* 0x0000004c4434723c */ /* 0x000fe20000041834 */
[----:B------:R-:W-:Y:S01]  /*3110*/  VIMNMX R162, R92, R7, PT ;  /* 0x000000075ca27248 */ /* 0x000fe20003fe0100 */
[----:B------:R-:W-:-:S04]  /*3120*/  DEPBAR.LE SB0, 0x0 ;  /* 0x000080000000791a */ /* 0x000fc80000000000 */
[C---:B------:R-:W-:Y:S01]  /*3130*/  HMMA.16816.F32.BF16 R28, R56.reuse, R62, R28 ;  /* 0x0000003e381c723c */ /* 0x040fe2000004181c */
[CC--:B------:R-:W-:Y:S02]  /*3140*/  ISETP.GE.AND P1, PT, R3.reuse, R162.reuse, PT ;  /* 0x000000a20300720c */ /* 0x0c0fe40003f26270 */
[----:B------:R-:W-:Y:S01]  /*3150*/  VIADDMNMX R161, R92, 0x8, R7, PT ;  /* 0x000000085ca17846 */ /* 0x000fe20003800107 */
[----:B------:R-:W-:Y:S01]  /*3160*/  VIADD R7, R3, 0x8 ;  /* 0x0000000803077836 */ /* 0x000fe20000000000 */
[-C--:B------:R-:W-:Y:S01]  /*3170*/  ISETP.GE.AND P2, PT, R33, R162.reuse, PT ;  /* 0x000000a22100720c */ /* 0x080fe20003f46270 */
[----:B---3--:R-:W-:Y:S01]  /*3180*/  HMMA.16816.F32.BF16 R16, R56, R20, R16 ;  /* 0x000000143810723c */ /* 0x008fe20000041810 */
[----:B------:R-:W-:Y:S02]  /*3190*/  FSEL R36, R36, -INF , !P1 ;  /* 0xff80000024247808 */ /* 0x000fe40004800000 */
[----:B------:R-:W-:Y:S02]  /*31a0*/  ISETP.GE.AND P5, PT, R7, R162, PT ;  /* 0x000000a20700720c */ /* 0x000fe40003fa6270 */
[-C--:B------:R-:W-:Y:S01]  /*31b0*/  ISETP.GE.AND P3, PT, R33, R161.reuse, PT ;  /* 0x000000a12100720c */ /* 0x080fe20003f66270 */
[----:B------:R-:W-:Y:S01]  /*31c0*/  HMMA.16816.F32.BF16 R48, R68, R78, R48 ;  /* 0x0000004e4430723c */ /* 0x000fe20000041830 */
[----:B------:R-:W-:Y:S01]  /*31d0*/  VIADD R20, R3, 0x9 ;  /* 0x0000000903147836 */ /* 0x000fe20000000000 */
[----:B------:R-:W-:Y:S01]  /*31e0*/  ISETP.GE.AND P4, PT, R7, R161, PT ;  /* 0x000000a10700720c */ /* 0x000fe20003f86270 */
[----:B------:R-:W-:Y:S01]  /*31f0*/  VIADD R21, R3, 0x11 ;  /* 0x0000001103157836 */ /* 0x000fe20000000000 */
[----:B------:R-:W-:-:S02]  /*3200*/  FSEL R39, R39, -INF , !P3 ;  /* 0xff80000027277808 */ /* 0x000fc40005800000 */
[----:B------:R-:W-:Y:S01]  /*3210*/  HMMA.16816.F32.BF16 R72, R56, R22, R72 ;  /* 0x000000163848723c */ /* 0x000fe20000041848 */
[C---:B------:R-:W-:Y:S02]  /*3220*/  ISETP.GE.AND P6, PT, R20.reuse, R162, PT ;  /* 0x000000a21400720c */ /* 0x040fe40003fc6270 */
[-C--:B------:R-:W-:Y:S02]  /*3230*/  ISETP.GE.AND P1, PT, R20, R161.reuse, PT ;  /* 0x000000a11400720c */ /* 0x080fe40003f26270 */
[----:B------:R-:W-:Y:S01]  /*3240*/  FSEL R20, R37, -INF , !P2 ;  /* 0xff80000025147808 */ /* 0x000fe20005000000 */
[----:B------:R-:W-:Y:S01]  /*3250*/  HMMA.16816.F32.BF16 R52, R12, R24, R52 ;  /* 0x000000180c34723c */ /* 0x000fe20000041834 */
[C---:B------:R-:W-:Y:S01]  /*3260*/  VIADD R22, R3.reuse, 0x10 ;  /* 0x0000001003167836 */ /* 0x040fe20000000000 */
[C---:B------:R-:W-:Y:S01]  /*3270*/  ISETP.GE.AND P2, PT, R3.reuse, R161, PT ;  /* 0x000000a10300720c */ /* 0x040fe20003f46270 */
[----:B------:R-:W-:Y:S01]  /*3280*/  VIADD R23, R3, 0x19 ;  /* 0x0000001903177836 */ /* 0x000fe20000000000 */
[----:B------:R-:W-:-:S02]  /*3290*/  FSEL R28, R28, -INF , !P5 ;  /* 0xff8000001c1c7808 */ /* 0x000fc40006800000 */
[----:B------:R-:W-:Y:S01]  /*32a0*/  FSEL R7, R38, -INF , !P2 ;  /* 0xff80000026077808 */ /* 0x000fe20005000000 */
[----:B------:R-:W-:Y:S01]  /*32b0*/  VIADD R24, R3, 0x18 ;  /* 0x0000001803187836 */ /* 0x000fe20000000000 */
[CC--:B------:R-:W-:Y:S01]  /*32c0*/  ISETP.GE.AND P5, PT, R22.reuse, R162.reuse, PT ;  /* 0x000000a21600720c */ /* 0x0c0fe20003fa6270 */
[----:B-1----:R-:W-:Y:S01]  /*32d0*/  HMMA.16816.F32.BF16 R84, R56, R40, R84 ;  /* 0x000000283854723c */ /* 0x002fe20000041854 */
[----:B------:R-:W-:Y:S01]  /*32e0*/  BAR.SYNC.DEFER_BLOCKING 0x0 ;  /* 0x0000000000007b1d */ /* 0x000fe20000010000 */
[-C--:B------:R-:W-:Y:S02]  /*32f0*/  ISETP.GE.AND P2, PT, R22, R161.reuse, PT ;  /* 0x000000a11600720c */ /* 0x080fe40003f46270 */
[----:B------:R-:W-:Y:S02]  /*3300*/  FSEL R22, R29, -INF , !P6 ;  /* 0xff8000001d167808 */ /* 0x000fe40007000000 */
[C---:B------:R-:W-:Y:S01]  /*3310*/  ISETP.GE.AND P6, PT, R21.reuse, R162, PT ;  /* 0x000000a21500720c */ /* 0x040fe20003fc6270 */
[----:B------:R-:W-:Y:S01]  /*3320*/  HMMA.16816.F32.BF16 R48, R12, R26, R48 ;  /* 0x0000001a0c30723c */ /* 0x000fe20000041830 */
[----:B------:R-:W-:-:S02]  /*3330*/  ISETP.GE.AND P3, PT, R21, R161, PT ;  /* 0x000000a11500720c */ /* 0x000fc40003f66270 */
[----:B------:R-:W-:Y:S02]  /*3340*/  FSEL R21, R30, -INF , !P4 ;  /* 0xff8000001e157808 */ /* 0x000fe40006000000 */
[----:B------:R-:W-:Y:S01]  /*3350*/  FSEL R31, R31, -INF , !P1 ;  /* 0xff8000001f1f7808 */ /* 0x000fe20004800000 */
[C---:B------:R-:W-:Y:S01]  /*3360*/  HMMA.16816.F32.BF16 R80, R56.reuse, R42, R80 ;  /* 0x0000002a3850723c */ /* 0x040fe20000041850 */
[C---:B------:R-:W-:Y:S01]  /*3370*/  ISETP.GE.AND P4, PT, R24.reuse, R162, PT ;  /* 0x000000a21800720c */ /* 0x040fe20003f86270 */
[C---:B------:R-:W-:Y:S01]  /*3380*/  VIADD R14, R3.reuse, 0x21 ;  /* 0x00000021030e7836 */ /* 0x040fe20000000000 */
[----:B------:R-:W-:Y:S01]  /*3390*/  ISETP.GE.AND P1, PT, R24, R161, PT ;  /* 0x000000a11800720c */ /* 0x000fe20003f26270 */
[----:B------:R-:W-:Y:S01]  /*33a0*/  VIADD R15, R3, 0x28 ;  /* 0x00000028030f7836 */ /* 0x000fe20000000000 */
[----:B------:R-:W-:Y:S01]  /*33b0*/  FSEL R24, R16, -INF , !P5 ;  /* 0xff80000010187808 */ /* 0x000fe20006800000 */
[----:B--2---:R-:W-:Y:S01]  /*33c0*/  HMMA.16816.F32.BF16 R52, R56, R44, R52 ;  /* 0x0000002c3834723c */ /* 0x004fe20000041834 */
[----:B------:R-:W-:Y:S01]  /*33d0*/  FSEL R16, R17, -INF , !P6 ;  /* 0xff80000011107808 */ /* 0x000fe20007000000 */
[----:B------:R-:W-:Y:S01]  /*33e0*/  VIADD R17, R3, 0x20 ;  /* 0x0000002003117836 */ /* 0x000fe20000000000 */
[----:B------:R-:W-:-:S02]  /*33f0*/  FSEL R72, R72, -INF , !P4 ;  /* 0xff80000048487808 */ /* 0x000fc40006000000 */
[----:B------:R-:W-:Y:S02]  /*3400*/  FSEL R13, R18, -INF , !P2 ;  /* 0xff800000120d7808 */ /* 0x000fe40005000000 */
[CC--:B------:R-:W-:Y:S02]  /*3410*/  ISETP.GE.AND P4, PT, R17.reuse, R162.reuse, PT ;  /* 0x000000a21100720c */ /* 0x0c0fe40003f86270 */
[----:B------:R-:W-:Y:S02]  /*3420*/  ISETP.GE.AND P2, PT, R17, R161, PT ;  /* 0x000000a11100720c */ /* 0x000fe40003f46270 */
[----:B------:R-:W-:Y:S01]  /*3430*/  FSEL R17, R74, -INF , !P1 ;  /* 0xff8000004a117808 */ /* 0x000fe20004800000 */
[----:B------:R-:W-:Y:S01]  /*3440*/  HMMA.16816.F32.BF16 R48, R56, R46, R48 ;  /* 0x0000002e3830723c */ /* 0x000fe20000041830 */
[----:B------:R-:W-:Y:S02]  /*3450*/  ISETP.GT.AND P1, PT, R103, 0x1, PT ;  /* 0x000000016700780c */ /* 0x000fe40003f24270 */
[----:B------:R-:W-:-:S02]  /*3460*/  ISETP.GE.AND P5, PT, R23, R162, PT ;  /* 0x000000a21700720c */ /* 0x000fc40003fa6270 */
[-C--:B------:R-:W-:Y:S02]  /*3470*/  ISETP.GE.AND P6, PT, R23, R161.reuse, PT ;  /* 0x000000a11700720c */ /* 0x080fe40003fc6270 */
[----:B------:R-:W-:Y:S02]  /*3480*/  FSEL R19, R19, -INF , !P3 ;  /* 0xff80000013137808 */ /* 0x000fe40005800000 */
[----:B------:R-:W-:Y:S02]  /*3490*/  FSEL R12, R73, -INF , !P5 ;  /* 0xff800000490c7808 */ /* 0x000fe40006800000 */
[CC--:B------:R-:W-:Y:S02]  /*34a0*/  ISETP.GE.AND P3, PT, R14.reuse, R162.reuse, PT ;  /* 0x000000a20e00720c */ /* 0x0c0fe40003f66270 */
[----:B------:R-:W-:Y:S01]  /*34b0*/  ISETP.GE.AND P5, PT, R14, R161, PT ;  /* 0x000000a10e00720c */ /* 0x000fe20003fa6270 */
[----:B------:R-:W1:Y:S01]  /*34c0*/  @!P1 LDC.64 R100, c[0x0][0x218] ;  /* 0x00008600ff649b82 */ /* 0x000e620000000a00 */
[----:B------:R-:W-:Y:S01]  /*34d0*/  FSEL R75, R75, -INF , !P6 ;  /* 0xff8000004b4b7808 */ /* 0x000fe20007000000 */
[----:B------:R-:W-:Y:S01]  /*34e0*/  VIADD R14, R3, 0x29 ;  /* 0x00000029030e7836 */ /* 0x000fe20000000000 */
[----:B------:R-:W-:-:S02]  /*34f0*/  ISETP.GE.AND P6, PT, R15, R162, PT ;  /* 0x000000a20f00720c */ /* 0x000fc40003fc6270 */
[----:B------:R-:W-:Y:S02]  /*3500*/  FSEL R168, R84, -INF , !P4 ;  /* 0xff80000054a87808 */ /* 0x000fe40006000000 */
        /* <DEDUP_REMOVED lines=12> */
[----:B------:R-:W-:Y:S01]  /*35d0*/  FSEL R167, R87, -INF , !P5 ;  /* 0xff80000057a77808 */ /* 0x000fe20006800000 */
[----:B------:R-:W-:Y:S01]  /*35e0*/  VIADD R3, R3, 0x39 ;  /* 0x0000003903037836 */ /* 0x000fe20000000000 */
[----:B------:R-:W-:Y:S02]  /*35f0*/  FSEL R165, R82, -INF , !P4 ;  /* 0xff80000052a57808 */ /* 0x000fe40006000000 */
[----:B------:R-:W-:-:S02]  /*3600*/  ISETP.GE.AND P5, PT, R14, R162, PT ;  /* 0x000000a20e00720c */ /* 0x000fc40003fa6270 */
[----:B------:R-:W-:Y:S02]  /*3610*/  ISETP.GE.AND P4, PT, R14, R161, PT ;  /* 0x000000a10e00720c */ /* 0x000fe40003f86270 */
[----:B------:R-:W-:Y:S02]  /*3620*/  FSEL R163, R83, -INF , !P6 ;  /* 0xff80000053a37808 */ /* 0x000fe40007000000 */
[----:B------:R-:W-:Y:S02]  /*3630*/  FSEL R124, R52, -INF , !P3 ;  /* 0xff800000347c7808 */ /* 0x000fe40005800000 */
[----:B------:R-:W-:Y:S02]  /*3640*/  FSEL R123, R53, -INF , !P5 ;  /* 0xff800000357b7808 */ /* 0x000fe40006800000 */
[----:B------:R-:W-:Y:S02]  /*3650*/  FSEL R118, R54, -INF , !P2 ;  /* 0xff80000036767808 */ /* 0x000fe40005000000 */
[----:B------:R-:W-:-:S02]  /*3660*/  FSEL R121, R55, -INF , !P4 ;  /* 0xff80000037797808 */ /* 0x000fc40006000000 */
[CC--:B------:R-:W-:Y:S02]  /*3670*/  ISETP.GE.AND P6, PT, R15.reuse, R162.reuse, PT ;  /* 0x000000a20f00720c */ /* 0x0c0fe40003fc6270 */
[-C--:B------:R-:W-:Y:S02]  /*3680*/  ISETP.GE.AND P3, PT, R15, R161.reuse, PT ;  /* 0x000000a10f00720c */ /* 0x080fe40003f66270 */
[C---:B------:R-:W-:Y:S02]  /*3690*/  ISETP.GE.AND P5, PT, R3.reuse, R162, PT ;  /* 0x000000a20300720c */ /* 0x040fe40003fa6270 */
[----:B------:R-:W-:Y:S02]  /*36a0*/  ISETP.GE.AND P2, PT, R3, R161, PT ;  /* 0x000000a10300720c */ /* 0x000fe40003f46270 */
[----:B-1----:R-:W-:Y:S02]  /*36b0*/  @!P1 LEA R158, P4, R149, R100, 0x1 ;  /* 0x00000064959e9211 */ /* 0x002fe400078808ff */
[----:B------:R-:W-:-:S02]  /*36c0*/  FSEL R126, R48, -INF , !P6 ;  /* 0xff800000307e7808 */ /* 0x000fc40007000000 */
[----:B------:R-:W-:Y:S02]  /*36d0*/  FSEL R125, R49, -INF , !P5 ;  /* 0xff800000317d7808 */ /* 0x000fe40006800000 */
[----:B------:R-:W-:Y:S02]  /*36e0*/  FSEL R120, R50, -INF , !P3 ;  /* 0xff80000032787808 */ /* 0x000fe40005800000 */
[----:B------:R-:W-:Y:S02]  /*36f0*/  FSEL R119, R51, -INF , !P2 ;  /* 0xff80000033777808 */ /* 0x000fe40005000000 */
[----:B------:R-:W-:Y:S01]  /*3700*/  @!P1 LEA.HI.X R159, R149, R101, R160, 0x1, P4 ;  /* 0x00000065959f9211 */ /* 0x000fe200020f0ca0 */
        /* <DEDUP_REMOVED lines=34> */
[----:B------:R-:W-:-:S02]  /*3930*/  ISETP.NE.AND P2, PT, R15, RZ, PT ;  /* 0x000000ff0f00720c */ /* 0x000fc40003f45270 */
[----:B------:R-:W-:-:S07]  /*3940*/  LOP3.LUT R6, RZ, R15, RZ, 0x33, !PT ;  /* 0x0000000fff067212 */ /* 0x000fce00078e33ff */
        /* <DEDUP_REMOVED lines=25> */
.L_x_6716:
[----:B------:R-:W-:-:S04]  /*3ae0*/  LEA R2, -R8, RZ, 0x6 ;  /* 0x000000ff08027211 */ /* 0x000fc800078e31ff */
[----:B------:R-:W-:-:S07]  /*3af0*/  SHF.R.S32.HI R15, RZ, 0x1f, R2 ;  /* 0x0000001fff0f7819 */ /* 0x000fce0000011402 */
.L_x_6717:
[----:B------:R-:W1:Y:S01]  /*3b00*/  LDC.64 R100, c[0x0][0x218] ;  /* 0x00008600ff647b82 */ /* 0x000e620000000a00 */
[----:B------:R-:W-:Y:S01]  /*3b10*/  IADD3 R149, P1, R2, R149, RZ ;  /* 0x0000009502957210 */ /* 0x000fe20007f3e0ff */
[C---:B------:R-:W-:Y:S01]  /*3b20*/  IMAD.SHL.U32 R3, R8.reuse, 0x20, RZ ;  /* 0x0000002008037824 */ /* 0x040fe200078e00ff */
[----:B------:R-:W-:-:S03]  /*3b30*/  SHF.L.U64.HI R2, R8, 0x5, R9 ;  /* 0x0000000508027819 */ /* 0x000fc60000010209 */
[----:B------:R-:W-:Y:S01]  /*3b40*/  IMAD.X R160, R15, 0x1, R160, P1 ;  /* 0x000000010fa07824 */ /* 0x000fe200008e06a0 */
[----:B-1----:R-:W-:-:S04]  /*3b50*/  LEA R158, P2, R149, R100, 0x1 ;  /* 0x00000064959e7211 */ /* 0x002fc800078408ff */
[----:B------:R-:W-:Y:S02]  /*3b60*/  IADD3 R26, P1, R3, R158, RZ ;  /* 0x0000009e031a7210 */ /* 0x000fe40007f3e0ff */
[----:B------:R-:W-:Y:S02]  /*3b70*/  LEA.HI.X R159, R149, R101, R160, 0x1, P2 ;  /* 0x00000065959f7211 */ /* 0x000fe400010f0ca0 */
[----:B------:R-:W-:-:S03]  /*3b80*/  IADD3 R14, P2, R26, R3, RZ ;  /* 0x000000031a0e7210 */ /* 0x000fc60007f5e0ff */
[----:B------:R-:W-:Y:S01]  /*3b90*/  IMAD.X R27, R2, 0x1, R159, P1 ;  /* 0x00000001021b7824 */ /* 0x000fe200008e069f */
[----:B------:R-:W-:Y:S01]  /*3ba0*/  IADD3 R40, P1, R14, R3, RZ ;  /* 0x000000030e287210 */ /* 0x000fe20007f3e0ff */
[----:B------:R-:W-:Y:S01]  /*3bb0*/  @!PT LDS RZ, [RZ] ;  /* 0x00000000fffff984 */ /* 0x000fe20000000800 */
[----:B------:R-:W-:Y:S01]  /*3bc0*/  @!PT LDS RZ, [RZ] ;  /* 0x00000000fffff984 */ /* 0x000fe20000000800 */
[----:B------:R-:W-:Y:S01]  /*3bd0*/  @!PT LDS RZ, [RZ] ;  /* 0x00000000fffff984 */ /* 0x000fe20000000800 */
[----:B------:R1:W-:Y:S02]  /*3be0*/  LDGSTS.E.BYPASS.LTC128B.128 [R153+0x4000], desc[UR10][R158.64] ;  /* 0x040000009e997fae */ /* 0x0003e4000b901d4a */
[--C-:B------:R-:W-:Y:S02]  /*3bf0*/  IMAD.X R15, R27, 0x1, R2.reuse, P2 ;  /* 0x000000011b0f7824 */ /* 0x100fe400010e0602 */
        /* <DEDUP_REMOVED lines=8> */
[----:B------:R-:W0:Y:S02]  /*3c80*/  LDGDEPBAR ;  /* 0x00000000000079af */ /* 0x000e240000000000 */
.L_x_6715:
        /* <DEDUP_REMOVED lines=22> */
[----:B------:R-:W-:Y:S02]  /*3df0*/  LEA R139, R5, UR4, 0x1 ;  /* 0x00000004058b7c11 */ /* 0x000fe4000f8e08ff */
[----:B------:R-:W-:Y:S02]  /*3e00*/  FMNMX.FTZ R2, R124, R3, !PT ;  /* 0x000000037c027209 */ /* 0x000fe40007810000 */
[----:B------:R-:W-:Y:S01]  /*3e10*/  LEA R137, R4, R139, 0x1 ;  /* 0x0000008b04897211 */ /* 0x000fe200078e08ff */
[----:B------:R-:W-:Y:S01]  /*3e20*/  LDSM.16.MT88.4 R68, [R139+0xa000] ;  /* 0x00a000008b44783b */ /* 0x000fe20000004200 */
[----:B------:R-:W-:-:S02]  /*3e30*/  FMNMX.FTZ R3, R123, R2, !PT ;  /* 0x000000027b037209 */ /* 0x000fc40007810000 */
[----:B------:R-:W-:Y:S01]  /*3e40*/  LEA R136, R0, R139, 0x1 ;  /* 0x0000008b00887211 */ /* 0x000fe200078e08ff */
[----:B------:R-:W-:Y:S01]  /*3e50*/  LDSM.16.MT88.4 R44, [R137+0x8000] ;  /* 0x00800000892c783b */ /* 0x000fe20000004200 */
[----:B------:R-:W-:Y:S02]  /*3e60*/  FMNMX.FTZ R2, R126, R3, !PT ;  /* 0x000000037e027209 */ /* 0x000fe40007810000 */
[----:B------:R-:W-:Y:S01]  /*3e70*/  FMNMX.FTZ R3, R163, R6, !PT ;  /* 0x00000006a3037209 */ /* 0x000fe20007810000 */
[----:B------:R-:W-:Y:S01]  /*3e80*/  LDSM.16.MT88.4 R52, [R136+0x8000] ;  /* 0x008000008834783b */ /* 0x000fe20000004200 */
[----:B------:R-:W-:Y:S02]  /*3e90*/  FMNMX.FTZ R23, R125, R2, !PT ;  /* 0x000000027d177209 */ /* 0x000fe40007810000 */
[----:B------:R-:W-:Y:S01]  /*3ea0*/  FMNMX.FTZ R6, R118, R3, !PT ;  /* 0x0000000376067209 */ /* 0x000fe20007810000 */
[----:B------:R-:W-:Y:S01]  /*3eb0*/  LDSM.16.MT88.4 R76, [R137+0xa000] ;  /* 0x00a00000894c783b */ /* 0x000fe20000004200 */
[----:B------:R-:W-:-:S02]  /*3ec0*/  LEA R135, R0, R137, 0x1 ;  /* 0x0000008900877211 */ /* 0x000fc400078e08ff */
[----:B-1----:R-:W-:Y:S01]  /*3ed0*/  FMNMX.FTZ R15, R121, R6, !PT ;  /* 0x00000006790f7209 */ /* 0x002fe20007810000 */
[----:B------:R-:W1:Y:S03]  /*3ee0*/  SHFL.BFLY PT, R2, R23, 0x2, 0x1f ;  /* 0x0c401f0017027f89 */ /* 0x000e6600000e0000 */
[----:B------:R-:W-:Y:S01]  /*3ef0*/  FMNMX.FTZ R6, R120, R15, !PT ;  /* 0x0000000f78067209 */ /* 0x000fe20007810000 */
[----:B------:R-:W-:Y:S04]  /*3f00*/  LDSM.16.MT88.4 R60, [R135+0x8000] ;  /* 0x00800000873c783b */ /* 0x000fe80000004200 */
[----:B------:R-:W-:Y:S01]  /*3f10*/  LDSM.16.MT88.4 R80, [R136+0xa000] ;  /* 0x00a000008850783b */ /* 0x000fe20000004200 */
[----:B-1----:R-:W-:-:S02]  /*3f20*/  FMNMX.FTZ R2, R23, R2, !PT ;  /* 0x0000000217027209 */ /* 0x002fc40007810000 */
[----:B------:R-:W-:-:S03]  /*3f30*/  FMNMX.FTZ R23, R119, R6, !PT ;  /* 0x0000000677177209 */ /* 0x000fc60007810000 */
[----:B------:R-:W1:Y:S04]  /*3f40*/  SHFL.BFLY PT, R3, R2, 0x1, 0x1f ;  /* 0x0c201f0002037f89 */ /* 0x000e6800000e0000 */
[----:B------:R-:W2:Y:S01]  /*3f50*/  SHFL.BFLY PT, R6, R23, 0x2, 0x1f ;  /* 0x0c401f0017067f89 */ /* 0x000ea200000e0000 */
[----:B-1----:R-:W-:Y:S02]  /*3f60*/  FMNMX.FTZ R3, R2, R3, !PT ;  /* 0x0000000302037209 */ /* 0x002fe40007810000 */
[----:B--2---:R-:W-:-:S03]  /*3f70*/  FMNMX.FTZ R6, R23, R6, !PT ;  /* 0x0000000617067209 */ /* 0x004fc60007810000 */
[C---:B------:R-:W-:Y:S01]  /*3f80*/  FMUL.FTZ R127, R3.reuse, UR6 ;  /* 0x00000006037f7c20 */ /* 0x040fe20008410000 */
[----:B------:R-:W-:Y:S01]  /*3f90*/  FSETP.NEU.FTZ.AND P1, PT, R3, -INF , PT ;  /* 0xff8000000300780b */ /* 0x000fe20003f3d000 */
[----:B------:R-:W1:Y:S03]  /*3fa0*/  SHFL.BFLY PT, R15, R6, 0x1, 0x1f ;  /* 0x0c201f00060f7f89 */ /* 0x000e6600000e0000 */
        /* <DEDUP_REMOVED lines=15> */
[----:B------:R-:W2:Y:S01]  /*40a0*/  MUFU.EX2 R114, R114 ;  /* 0x0000007200727308 */ /* 0x000ea20000000800 */
[----:B-1----:R-:W-:-:S04]  /*40b0*/  FMNMX.FTZ R2, R6, R15, !PT ;  /* 0x0000000f06027209 */ /* 0x002fc80007810000 */
[C---:B------:R-:W-:Y:S01]  /*40c0*/  FSETP.NEU.FTZ.AND P1, PT, R2.reuse, -INF , PT ;  /* 0xff8000000200780b */ /* 0x040fe20003f3d000 */
[----:B------:R-:W-:Y:S02]  /*40d0*/  FMUL.FTZ R122, R2, UR6 ;  /* 0x00000006027a7c20 */ /* 0x000fe40008410000 */
[----:B------:R-:W-:Y:S03]  /*40e0*/  MUFU.EX2 R112, R112 ;  /* 0x0000007000707308 */ /* 0x000fe60000000800 */
[----:B------:R-:W-:Y:S02]  /*40f0*/  FSEL R122, R122, RZ, P1 ;  /* 0x000000ff7a7a7208 */ /* 0x000fe40000800000 */
[----:B------:R-:W-:-:S03]  /*4100*/  ISETP.GE.AND P1, PT, R103, 0x2, PT ;  /* 0x000000026700780c */ /* 0x000fc60003f26270 */
[----:B------:R-:W1:Y:S01]  /*4110*/  MUFU.EX2 R109, R109 ;  /* 0x0000006d006d7308 */ /* 0x000e620000000800 */
[--C-:B------:R-:W-:Y:S01]  /*4120*/  FFMA.FTZ R116, R39, UR6, -R122.reuse ;  /* 0x0000000627747c23 */ /* 0x100fe2000801087a */
[--C-:B------:R-:W-:Y:S01]  /*4130*/  FFMA.FTZ R117, R7, UR6, -R122.reuse ;  /* 0x0000000607757c23 */ /* 0x100fe2000801087a */
[----:B------:R-:W3:Y:S01]  /*4140*/  LDSM.16.MT88.4 R36, [R139+0x8000] ;  /* 0x008000008b24783b */ /* 0x000ee20000004200 */
[--C-:B------:R-:W-:Y:S01]  /*4150*/  FFMA.FTZ R113, R21, UR6, -R122.reuse ;  /* 0x0000000615717c23 */ /* 0x100fe2000801087a */
[--C-:B------:R-:W-:Y:S01]  /*4160*/  FFMA.FTZ R110, R31, UR6, -R122.reuse ;  /* 0x000000061f6e7c23 */ /* 0x100fe2000801087a */
[--C-:B------:R-:W-:Y:S01]  /*4170*/  FFMA.FTZ R111, R13, UR6, -R122.reuse ;  /* 0x000000060d6f7c23 */ /* 0x100fe2000801087a */
[----:B--2---:R-:W-:Y:S01]  /*4180*/  F2FP.BF16.F32.PACK_AB R84, R114, R115 ;  /* 0x000000737254723e */ /* 0x004fe200000010ff */
[----:B------:R-:W-:Y:S01]  /*4190*/  MUFU.EX2 R117, R117 ;  /* 0x0000007500757308 */ /* 0x000fe20000000800 */
[----:B------:R-:W2:Y:S01]  /*41a0*/  LDSM.16.MT88.4 R12, [R139+0x8800] ;  /* 0x008800008b0c783b */ /* 0x000ea20000004200 */
[--C-:B------:R-:W-:Y:S01]  /*41b0*/  FFMA.FTZ R106, R19, UR6, -R122.reuse ;  /* 0x00000006136a7c23 */ /* 0x100fe2000801087a */
[--C-:B------:R-:W-:Y:S01]  /*41c0*/  FFMA.FTZ R107, R17, UR6, -R122.reuse ;  /* 0x00000006116b7c23 */ /* 0x100fe2000801087a */
[--C-:B------:R-:W-:Y:S01]  /*41d0*/  FFMA.FTZ R75, R75, UR6, -R122.reuse ;  /* 0x000000064b4b7c23 */ /* 0x100fe2000801087a */
[----:B------:R-:W4:Y:S01]  /*41e0*/  LDSM.16.MT88.4 R16, [R135+0xa000] ;  /* 0x00a000008710783b */ /* 0x000f220000004200 */
[--C-:B------:R-:W-:Y:S01]  /*41f0*/  FFMA.FTZ R118, R118, UR6, -R122.reuse ;  /* 0x0000000676767c23 */ /* 0x100fe2000801087a */
[--C-:B------:R-:W-:Y:S01]  /*4200*/  FFMA.FTZ R121, R121, UR6, -R122.reuse ;  /* 0x0000000679797c23 */ /* 0x100fe2000801087a */
[----:B------:R-:W5:Y:S01]  /*4210*/  MUFU.EX2 R116, R116 ;  /* 0x0000007400747308 */ /* 0x000f620000000800 */
[----:B-1----:R-:W-:Y:S01]  /*4220*/  F2FP.BF16.F32.PACK_AB R86, R109, R112 ;  /* 0x000000706d56723e */ /* 0x002fe200000010ff */
[----:B------:R-:W1:Y:S01]  /*4230*/  LDSM.16.MT88.4 R20, [R137+0x8800] ;  /* 0x008800008914783b */ /* 0x000e620000004200 */
[----:B------:R-:W-:Y:S01]  /*4240*/  FFMA.FTZ R120, R120, UR6, -R122 ;  /* 0x0000000678787c23 */ /* 0x000fe2000801087a */
[----:B------:R-:W-:-:S02]  /*4250*/  FADD.FTZ R115, R115, R114 ;  /* 0x0000007273737221 */ /* 0x000fc40000010000 */
[----:B------:R-:W-:Y:S02]  /*4260*/  LDSM.16.MT88.4 R28, [R136+0x8800] ;  /* 0x00880000881c783b */ /* 0x000fe40000004200 */
[----:B------:R-:W-:Y:S01]  /*4270*/  MUFU.EX2 R113, R113 ;  /* 0x0000007100717308 */ /* 0x000fe20000000800 */
[----:B------:R-:W-:-:S04]  /*4280*/  FADD.FTZ R112, R112, R115 ;  /* 0x0000007370707221 */ /* 0x000fc80000010000 */
[----:B------:R-:W-:-:S03]  /*4290*/  FADD.FTZ R109, R109, R112 ;  /* 0x000000706d6d7221 */ /* 0x000fc60000010000 */
        /* <DEDUP_REMOVED lines=11> */
[----:B------:R-:W3:Y:S01]  /*4350*/  MUFU.EX2 R33, R33 ;  /* 0x0000002100217308 */ /* 0x000ee20000000800 */
[C---:B-----5:R-:W-:Y:S01]  /*4360*/  F2FP.BF16.F32.PACK_AB R4, R105.reuse, R108 ;  /* 0x0000006c6904723e */ /* 0x060fe200000010ff */
[----:B------:R-:W-:Y:S01]  /*4370*/  FADD.FTZ R108, R108, R109 ;  /* 0x0000006d6c6c7221 */ /* 0x000fe20000010000 */
[----:B------:R-:W-:Y:S03]  /*4380*/  HMMA.16816.F32.BF16 R64, R84, R68, RZ ;  /* 0x000000445440723c */ /* 0x000fe600000418ff */
[----:B------:R-:W-:-:S02]  /*4390*/  FADD.FTZ R105, R105, R108 ;  /* 0x0000006c69697221 */ /* 0x000fc40000010000 */
[----:B------:R-:W-:Y:S01]  /*43a0*/  MUFU.EX2 R111, R111 ;  /* 0x0000006f006f7308 */ /* 0x000fe20000000800 */
[C---:B------:R-:W-:Y:S06]  /*43b0*/  HMMA.16816.F32.BF16 R68, R84.reuse, R70, RZ ;  /* 0x000000465444723c */ /* 0x040fec00000418ff */
[----:B------:R-:W-:Y:S01]  /*43c0*/  HMMA.16816.F32.BF16 R40, R84, R44, RZ ;  /* 0x0000002c5428723c */ /* 0x000fe200000418ff */
[----:B------:R-:W5:Y:S01]  /*43d0*/  MUFU.EX2 R106, R106 ;  /* 0x0000006a006a7308 */ /* 0x000f620000000800 */
[----:B---3--:R-:W-:Y:S01]  /*43e0*/  F2FP.BF16.F32.PACK_AB R6, R33, R104 ;  /* 0x000000682106723e */ /* 0x008fe200000010ff */
[----:B------:R-:W-:-:S03]  /*43f0*/  FADD.FTZ R104, R104, R105 ;  /* 0x0000006968687221 */ /* 0x000fc60000010000 */
[C---:B------:R-:W-:Y:S01]  /*4400*/  HMMA.16816.F32.BF16 R48, R84.reuse, R52, RZ ;  /* 0x000000345430723c */ /* 0x040fe200000418ff */
[----:B------:R-:W-:Y:S02]  /*4410*/  FADD.FTZ R33, R33, R104 ;  /* 0x0000006821217221 */ /* 0x000fe40000010000 */
        /* <DEDUP_REMOVED lines=11> */
[----:B------:R-:W-:Y:S01]  /*44d0*/  MUFU.EX2 R123, R123 ;  /* 0x0000007b007b7308 */ /* 0x000fe20000000800 */
[----:B------:R-:W-:-:S02]  /*44e0*/  FADD.FTZ R107, R107, R106 ;  /* 0x0000006a6b6b7221 */ /* 0x000fc40000010000 */
[----:B------:R-:W-:Y:S02]  /*44f0*/  HMMA.16816.F32.BF16 R72, R84, R76, RZ ;  /* 0x0000004c5448723c */ /* 0x000fe400000418ff */
[----:B------:R-:W-:-:S04]  /*4500*/  FADD.FTZ R0, R0, R107 ;  /* 0x0000006b00007221 */ /* 0x000fc80000010000 */
[C---:B--2---:R-:W-:Y:S01]  /*4510*/  HMMA.16816.F32.BF16 R96, R4.reuse, R12, R96 ;  /* 0x0000000c0460723c */ /* 0x044fe20000041860 */
[----:B------:R-:W-:Y:S05]  /*4520*/  MUFU.EX2 R126, R126 ;  /* 0x0000007e007e7308 */ /* 0x000fea0000000800 */
[----:B------:R-:W-:Y:S01]  /*4530*/  HMMA.16816.F32.BF16 R36, R4, R14, R36 ;  /* 0x0000000e0424723c */ /* 0x000fe20000041824 */
[----:B------:R-:W2:Y:S02]  /*4540*/  LDSM.16.MT88.4 R12, [R139+0xa800] ;  /* 0x00a800008b0c783b */ /* 0x000ea40000004200 */
[----:B------:R-:W-:Y:S03]  /*4550*/  MUFU.EX2 R171, R171 ;  /* 0x000000ab00ab7308 */ /* 0x000fe60000000800 */
[C---:B------:R-:W-:Y:S05]  /*4560*/  HMMA.16816.F32.BF16 R60, R84.reuse, R62, RZ ;  /* 0x0000003e543c723c */ /* 0x040fea00000418ff */
[----:B------:R-:W-:Y:S01]  /*4570*/  MUFU.EX2 R118, R118 ;  /* 0x0000007600767308 */ /* 0x000fe20000000800 */
[C---:B------:R-:W-:Y:S06]  /*4580*/  HMMA.16816.F32.BF16 R76, R84.reuse, R78, RZ ;  /* 0x0000004e544c723c */ /* 0x040fec00000418ff */
[C---:B------:R-:W-:Y:S01]  /*4590*/  HMMA.16816.F32.BF16 R80, R84.reuse, R82, RZ ;  /* 0x000000525450723c */ /* 0x040fe200000418ff */
[----:B------:R-:W-:Y:S05]  /*45a0*/  MUFU.EX2 R121, R121 ;  /* 0x0000007900797308 */ /* 0x000fea0000000800 */
[C---:B----4-:R-:W-:Y:S03]  /*45b0*/  HMMA.16816.F32.BF16 R88, R84.reuse, R16, RZ ;  /* 0x000000105458723c */ /* 0x050fe600000418ff */
[----:B------:R-:W-:Y:S03]  /*45c0*/  MUFU.EX2 R120, R120 ;  /* 0x0000007800787308 */ /* 0x000fe60000000800 */
[----:B------:R-:W-:Y:S01]  /*45d0*/  HMMA.16816.F32.BF16 R84, R84, R18, RZ ;  /* 0x000000125454723c */ /* 0x000fe200000418ff */
[----:B------:R-:W3:Y:S05]  /*45e0*/  LDSM.16.MT88.4 R16, [R136+0xa800] ;  /* 0x00a800008810783b */ /* 0x000eea0000004200 */
[C---:B-1----:R-:W-:Y:S06]  /*45f0*/  HMMA.16816.F32.BF16 R40, R4.reuse, R20, R40 ;  /* 0x000000140428723c */ /* 0x042fec0000041828 */
[C---:B--2---:R-:W-:Y:S06]  /*4600*/  HMMA.16816.F32.BF16 R64, R4.reuse, R12, R64 ;  /* 0x0000000c0440723c */ /* 0x044fec0000041840 */
[C---:B------:R-:W-:Y:S01]  /*4610*/  HMMA.16816.F32.BF16 R68, R4.reuse, R14, R68 ;  /* 0x0000000e0444723c */ /* 0x040fe20000041844 */
[----:B------:R-:W1:Y:S05]  /*4620*/  LDSM.16.MT88.4 R12, [R135+0xa800] ;  /* 0x00a80000870c783b */ /* 0x000e6a0000004200 */
[C---:B------:R-:W-:Y:S01]  /*4630*/  HMMA.16816.F32.BF16 R44, R4.reuse, R22, R44 ;  /* 0x00000016042c723c */ /* 0x040fe2000004182c */
[----:B------:R-:W2:Y:S05]  /*4640*/  LDSM.16.MT88.4 R20, [R137+0xa800] ;  /* 0x00a800008914783b */ /* 0x000eaa0000004200 */
[C---:B------:R-:W-:Y:S06]  /*4650*/  HMMA.16816.F32.BF16 R48, R4.reuse, R28, R48 ;  /* 0x0000001c0430723c */ /* 0x040fec0000041830 */
[----:B------:R-:W-:Y:S01]  /*4660*/  HMMA.16816.F32.BF16 R52, R4, R30, R52 ;  /* 0x0000001e0434723c */ /* 0x000fe20000041834 */
[--C-:B------:R-:W-:Y:S01]  /*4670*/  FFMA.FTZ R29, R166, UR6, -R127.reuse ;  /* 0x00000006a61d7c23 */ /* 0x100fe2000801087f */
[----:B------:R-:W-:-:S04]  /*4680*/  FFMA.FTZ R28, R164, UR6, -R127 ;  /* 0x00000006a41c7c23 */ /* 0x000fc8000801087f */
[C---:B---3--:R-:W-:Y:S01]  /*4690*/  HMMA.16816.F32.BF16 R92, R4.reuse, R16, R92 ;  /* 0x00000010045c723c */ /* 0x048fe2000004185c */
[--C-:B------:R-:W-:Y:S01]  /*46a0*/  FFMA.FTZ R30, R168, UR6, -R127.reuse ;  /* 0x00000006a81e7c23 */ /* 0x100fe2000801087f */
[--C-:B------:R-:W-:Y:S01]  /*46b0*/  FFMA.FTZ R31, R169, UR6, -R122.reuse ;  /* 0x00000006a91f7c23 */ /* 0x100fe2000801087a */
[----:B------:R-:W-:Y:S01]  /*46c0*/  MUFU.EX2 R29, R29 ;  /* 0x0000001d001d7308 */ /* 0x000fe20000000800 */
[--C-:B------:R-:W-:Y:S02]  /*46d0*/  FFMA.FTZ R169, R119, UR6, -R122.reuse ;  /* 0x0000000677a97c23 */ /* 0x100fe4000801087a */
[C---:B------:R-:W-:Y:S01]  /*46e0*/  HMMA.16816.F32.BF16 R80, R4.reuse, R18, R80 ;  /* 0x000000120450723c */ /* 0x040fe20000041850 */
[----:B------:R-:W3:Y:S04]  /*46f0*/  LDSM.16.MT88.4 R16, [R139+0x9000] ;  /* 0x009000008b10783b */ /* 0x000ee80000004200 */
[----:B------:R-:W4:Y:S01]  /*4700*/  MUFU.EX2 R30, R30 ;  /* 0x0000001e001e7308 */ /* 0x000f220000000800 */
[C---:B------:R-:W-:Y:S06]  /*4710*/  HMMA.16816.F32.BF16 R56, R4.reuse, R24, R56 ;  /* 0x000000180438723c */ /* 0x040fec0000041838 */
[C---:B-1----:R-:W-:Y:S01]  /*4720*/  HMMA.16816.F32.BF16 R88, R4.reuse, R12, R88 ;  /* 0x0000000c0458723c */ /* 0x042fe20000041858 */
[----:B------:R-:W-:Y:S01]  /*4730*/  FFMA.FTZ R25, R170, UR6, -R127 ;  /* 0x00000006aa197c23 */ /* 0x000fe2000801087f */
[--C-:B------:R-:W-:Y:S01]  /*4740*/  FFMA.FTZ R24, R163, UR6, -R122.reuse ;  /* 0x00000006a3187c23 */ /* 0x100fe2000801087a */
[----:B------:R-:W-:Y:S03]  /*4750*/  MUFU.EX2 R28, R28 ;  /* 0x0000001c001c7308 */ /* 0x000fe60000000800 */
[C---:B------:R-:W-:Y:S01]  /*4760*/  HMMA.16816.F32.BF16 R84, R4.reuse, R14, R84 ;  /* 0x0000000e0454723c */ /* 0x040fe20000041854 */
[----:B------:R-:W1:Y:S04]  /*4770*/  LDSM.16.MT88.4 R12, [R137+0x9000] ;  /* 0x00900000890c783b */ /* 0x000e680000004200 */
[----:B------:R-:W5:Y:S01]  /*4780*/  MUFU.EX2 R25, R25 ;  /* 0x0000001900197308 */ /* 0x000f620000000800 */
[C---:B------:R-:W-:Y:S06]  /*4790*/  HMMA.16816.F32.BF16 R60, R4.reuse, R26, R60 ;  /* 0x0000001a043c723c */ /* 0x040fec000004183c */
[C---:B--2---:R-:W-:Y:S01]  /*47a0*/  HMMA.16816.F32.BF16 R72, R4.reuse, R20, R72 ;  /* 0x000000140448723c */ /* 0x044fe20000041848 */
[--C-:B------:R-:W-:Y:S01]  /*47b0*/  FFMA.FTZ R26, R167, UR6, -R122.reuse ;  /* 0x00000006a71a7c23 */ /* 0x100fe2000801087a */
[----:B------:R-:W-:Y:S01]  /*47c0*/  FFMA.FTZ R27, R165, UR6, -R122 ;  /* 0x00000006a51b7c23 */ /* 0x000fe2000801087a */
[----:B------:R-:W-:Y:S03]  /*47d0*/  MUFU.EX2 R31, R31 ;  /* 0x0000001f001f7308 */ /* 0x000fe60000000800 */
[----:B------:R-:W-:Y:S01]  /*47e0*/  HMMA.16816.F32.BF16 R76, R4, R22, R76 ;  /* 0x00000016044c723c */ /* 0x000fe2000004184c */
[----:B------:R-:W2:Y:S04]  /*47f0*/  LDSM.16.MT88.4 R20, [R136+0x9000] ;  /* 0x009000008814783b */ /* 0x000ea80000004200 */
[----:B------:R-:W3:Y:S02]  /*4800*/  MUFU.EX2 R26, R26 ;  /* 0x0000001a001a7308 */ /* 0x000ee40000000800 */
[----:B----4-:R-:W-:Y:S01]  /*4810*/  F2FP.BF16.F32.PACK_AB R4, R29, R30 ;  /* 0x0000001e1d04723e */ /* 0x010fe200000010ff */
[----:B------:R-:W-:Y:S01]  /*4820*/  FADD.FTZ R30, R30, R33 ;  /* 0x000000211e1e7221 */ /* 0x000fe20000010000 */
[----:B-----5:R-:W-:-:S03]  /*4830*/  F2FP.BF16.F32.PACK_AB R6, R25, R28 ;  /* 0x0000001c1906723e */ /* 0x020fc600000010ff */
[----:B------:R-:W-:Y:S01]  /*4840*/  FADD.FTZ R29, R29, R30 ;  /* 0x0000001e1d1d7221 */ /* 0x000fe20000010000 */
[----:B------:R-:W-:Y:S03]  /*4850*/  MUFU.EX2 R27, R27 ;  /* 0x0000001b001b7308 */ /* 0x000fe60000000800 */
[----:B------:R-:W-:-:S04]  /*4860*/  FADD.FTZ R28, R28, R29 ;  /* 0x0000001d1c1c7221 */ /* 0x000fc80000010000 */
[----:B------:R-:W-:Y:S01]  /*4870*/  FADD.FTZ R25, R25, R28 ;  /* 0x0000001c19197221 */ /* 0x000fe20000010000 */
[----:B------:R-:W4:Y:S01]  /*4880*/  MUFU.EX2 R24, R24 ;  /* 0x0000001800187308 */ /* 0x000f220000000800 */
[----:B---3--:R-:W-:Y:S01]  /*4890*/  F2FP.BF16.F32.PACK_AB R5, R26, R31 ;  /* 0x0000001f1a05723e */ /* 0x008fe200000010ff */
[----:B------:R-:W-:-:S04]  /*48a0*/  FADD.FTZ R31, R31, R0 ;  /* 0x000000001f1f7221 */ /* 0x000fc80000010000 */
[----:B------:R-:W-:Y:S02]  /*48b0*/  FADD.FTZ R26, R26, R31 ;  /* 0x0000001f1a1a7221 */ /* 0x000fe40000010000 */
[----:B------:R-:W3:Y:S01]  /*48c0*/  MUFU.EX2 R169, R169 ;  /* 0x000000a900a97308 */ /* 0x000ee20000000800 */
[----:B----4-:R-:W-:Y:S01]  /*48d0*/  F2FP.BF16.F32.PACK_AB R7, R24, R27 ;  /* 0x0000001b1807723e */ /* 0x010fe200000010ff */
[----:B------:R-:W-:-:S04]  /*48e0*/  FADD.FTZ R27, R27, R26 ;  /* 0x0000001a1b1b7221 */ /* 0x000fc80000010000 */
[----:B------:R-:W-:Y:S02]  /*48f0*/  FADD.FTZ R27, R24, R27 ;  /* 0x0000001b181b7221 */ /* 0x000fe40000010000 */
        /* <DEDUP_REMOVED lines=30> */
[----:B---3--:R-:W-:Y:S01]  /*4ae0*/  F2FP.BF16.F32.PACK_AB R7, R169, R120 ;  /* 0x00000078a907723e */ /* 0x008fe200000010ff */
[----:B------:R-:W-:-:S02]  /*4af0*/  FADD.FTZ R121, R121, R118 ;  /* 0x0000007679797221 */ /* 0x000fc40000010000 */
[----:B------:R-:W-:Y:S02]  /*4b00*/  FADD.FTZ R126, R126, R123 ;  /* 0x0000007b7e7e7221 */ /* 0x000fe40000010000 */
[----:B------:R-:W-:Y:S02]  /*4b10*/  FADD.FTZ R120, R120, R121 ;  /* 0x0000007978787221 */ /* 0x000fe40000010000 */
[----:B--2---:R-:W-:Y:S01]  /*4b20*/  HMMA.16816.F32.BF16 R48, R4, R20, R48 ;  /* 0x000000140430723c */ /* 0x004fe20000041830 */
[----:B------:R-:W-:Y:S01]  /*4b30*/  FADD.FTZ R171, R171, R126 ;  /* 0x0000007eabab7221 */ /* 0x000fe20000010000 */
[----:B------:R-:W-:-:S04]  /*4b40*/  FADD.FTZ R169, R169, R120 ;  /* 0x00000078a9a97221 */ /* 0x000fc80000010000 */
        /* <DEDUP_REMOVED lines=9> */
[C---:B------:R-:W-:Y:S06]  /*4be0*/  HMMA.16816.F32.BF16 R76, R4.reuse, R22, R76 ;  /* 0x00000016044c723c */ /* 0x040fec000004184c */
[C---:B---3--:R-:W-:Y:S06]  /*4bf0*/  HMMA.16816.F32.BF16 R56, R4.reuse, R16, R56 ;  /* 0x000000100438723c */ /* 0x048fec0000041838 */
[C---:B------:R-:W-:Y:S01]  /*4c00*/  HMMA.16816.F32.BF16 R60, R4.reuse, R18, R60 ;  /* 0x00000012043c723c */ /* 0x040fe2000004183c */
[----:B------:R-:W2:Y:S05]  /*4c10*/  LDSM.16.MT88.4 R16, [R136+0xb800] ;  /* 0x00b800008810783b */ /* 0x000eaa0000004200 */
[C---:B-1----:R-:W-:Y:S06]  /*4c20*/  HMMA.16816.F32.BF16 R64, R4.reuse, R12, R64 ;  /* 0x0000000c0440723c */ /* 0x042fec0000041840 */
[C---:B------:R-:W-:Y:S01]  /*4c30*/  HMMA.16816.F32.BF16 R68, R4.reuse, R14, R68 ;  /* 0x0000000e0444723c */ /* 0x040fe20000041844 */
[----:B------:R-:W1:Y:S05]  /*4c40*/  LDSM.16.MT88.4 R12, [R135+0xb800] ;  /* 0x00b80000870c783b */ /* 0x000e6a0000004200 */
        /* <DEDUP_REMOVED lines=70> */
.L_x_6719:
[----:B------:R-:W-:-:S04]  /*50b0*/  LEA R0, -R10, RZ, 0x6 ;  /* 0x000000ff0a007211 */ /* 0x000fc800078e31ff */
[----:B------:R-:W-:-:S07]  /*50c0*/  SHF.R.S32.HI R7, RZ, 0x1f, R0 ;  /* 0x0000001fff077819 */ /* 0x000fce0000011400 */
.L_x_6720:
[----:B------:R-:W-:Y:S01]  /*50d0*/  LEA R148, P2, R0, R148, 0x1 ;  /* 0x0000009400947211 */ /* 0x000fe200078408ff */
[----:B------:R-:W-:Y:S01]  /*50e0*/  IMAD.SHL.U32 R5, R10, 0x20, RZ ;  /* 0x000000200a057824 */ /* 0x000fe200078e00ff */
[C---:B------:R-:W-:Y:S02]  /*50f0*/  IADD3 R34, P1, R0.reuse, R34, RZ ;  /* 0x0000002200227210 */ /* 0x040fe40007f3e0ff */
[----:B------:R-:W-:Y:S01]  /*5100*/  LEA.HI.X R147, R0, R147, R7, 0x1, P2 ;  /* 0x0000009300937211 */ /* 0x000fe200010f0c07 */
[----:B------:R-:W-:Y:S01]  /*5110*/  IMAD.MOV.U32 R16, RZ, RZ, R148 ;  /* 0x000000ffff107224 */ /* 0x000fe200078e0094 */
[----:B------:R-:W-:Y:S01]  /*5120*/  IADD3 R12, P2, R5, R148, RZ ;  /* 0x00000094050c7210 */ /* 0x000fe20007f5e0ff */
[----:B------:R-:W-:Y:S01]  /*5130*/  IMAD.X R7, R7, 0x1, R32, P1 ;  /* 0x0000000107077824 */ /* 0x000fe200008e0620 */
[----:B------:R-:W-:Y:S01]  /*5140*/  SHF.L.U64.HI R0, R10, 0x5, R11 ;  /* 0x000000050a007819 */ /* 0x000fe2000001020b */
[----:B------:R-:W-:Y:S01]  /*5150*/  IMAD.MOV.U32 R17, RZ, RZ, R147 ;  /* 0x000000ffff117224 */ /* 0x000fe200078e0093 */
[----:B------:R-:W-:-:S02]  /*5160*/  LEA R20, P3, R34, UR8, 0x1 ;  /* 0x0000000822147c11 */ /* 0x000fc4000f8608ff */
[-C--:B------:R-:W-:Y:S01]  /*5170*/  IADD3 R14, P1, R12, R5.reuse, RZ ;  /* 0x000000050c0e7210 */ /* 0x080fe20007f3e0ff */
[----:B------:R-:W-:Y:S01]  /*5180*/  IMAD.X R13, R0, 0x1, R147, P2 ;  /* 0x00000001000d7824 */ /* 0x000fe200010e0693 */
[----:B------:R-:W-:Y:S01]  /*5190*/  LEA.HI.X R21, R34, UR9, R7, 0x1, P3 ;  /* 0x0000000922157c11 */ /* 0x000fe200098f0c07 */
[----:B------:R-:W-:Y:S01]  /*51a0*/  @!PT LDS RZ, [RZ] ;  /* 0x00000000fffff984 */ /* 0x000fe20000000800 */
[----:B------:R-:W-:Y:S01]  /*51b0*/  @!PT LDS RZ, [RZ] ;  /* 0x00000000fffff984 */ /* 0x000fe20000000800 */
[----:B------:R-:W-:Y:S01]  /*51c0*/  @!PT LDS RZ, [RZ] ;  /* 0x00000000fffff984 */ /* 0x000fe20000000800 */
[----:B------:R1:W-:Y:S01]  /*51d0*/  LDGSTS.E.BYPASS.LTC128B.128 [R153+0x8000], desc[UR10][R16.64] ;  /* 0x0800000010997fae */ /* 0x0003e2000b901d4a */
[----:B------:R-:W-:Y:S01]  /*51e0*/  IADD3 R112, P2, R14, R5, RZ ;  /* 0x000000050e707210 */ /* 0x000fe20007f5e0ff */
[--C-:B------:R-:W-:Y:S01]  /*51f0*/  IMAD.X R15, R13, 0x1, R0.reuse, P1 ;  /* 0x000000010d0f7824 */ /* 0x100fe200008e0600 */
[----:B------:R-:W-:Y:S01]  /*5200*/  ISETP.GE.AND P1, PT, R103, 0x3, PT ;  /* 0x000000036700780c */ /* 0x000fe20003f26270 */
[----:B------:R-:W-:Y:S02]  /*5210*/  LDGSTS.E.BYPASS.LTC128B.128 [R153+0xa000], desc[UR10][R20.64+0x80] ;  /* 0x0a00008014997fae */ /* 0x000fe4000b901d4a */
[----:B------:R-:W-:Y:S02]  /*5220*/  IMAD.X R113, R15, 0x1, R0, P2 ;  /* 0x000000010f717824 */ /* 0x000fe400010e0600 */
        /* <DEDUP_REMOVED lines=74> */
[----:B------:R-:W3:Y:S05]  /*56d0*/  LDSM.16.M88.4 R116, [R129] ;  /* 0x000000008174783b */ /* 0x000eea0000000200 */
[C---:B--2---:R-:W-:Y:S06]  /*56e0*/  HMMA.16816.F32.BF16 R12, R108.reuse, R112, R12 ;  /* 0x000000706c0c723c */ /* 0x044fec000004180c */
[----:B------:R-:W-:Y:S01]  /*56f0*/  HMMA.16816.F32.BF16 R4, R108, R114, R4 ;  /* 0x000000726c04723c */ /* 0x000fe20000041804 */
[----:B------:R-:W2:Y:S04]  /*5700*/  LDSM.16.M88.4 R112, [R128] ;  /* 0x000000008070783b */ /* 0x000ea80000000200 */
[----:B------:R-:W4:Y:S01]  /*5710*/  LDSM.16.M88.4 R108, [R102] ;  /* 0x00000000666c783b */ /* 0x000f220000000200 */
        /* <DEDUP_REMOVED lines=26> */
[----:B------:R-:W-:Y:S01]  /*58c0*/  HMMA.16816.F32.BF16 R32, R120, R114, R32 ;  /* 0x000000727820723c */ /* 0x000fe20000041820 */
[----:B------:R-:W1:Y:S01]  /*58d0*/  LDSM.16.M88.4 R112, [R131+0x3000] ;  /* 0x003000008370783b */ /* 0x000e620000000200 */
[----:B------:R-:W-:-:S04]  /*58e0*/  DEPBAR.LE SB0, 0x0 ;  /* 0x000080000000791a */ /* 0x000fc80000000000 */
[C---:B--2---:R-:W-:Y:S06]  /*58f0*/  HMMA.16816.F32.BF16 R12, R120.reuse, R108, R12 ;  /* 0x0000006c780c723c */ /* 0x044fec000004180c */
[C---:B------:R-:W-:Y:S06]  /*5900*/  HMMA.16816.F32.BF16 R4, R120.reuse, R110, R4 ;  /* 0x0000006e7804723c */ /* 0x040fec0000041804 */
[C---:B---3--:R-:W-:Y:S06]  /*5910*/  HMMA.16816.F32.BF16 R28, R120.reuse, R116, R28 ;  /* 0x00000074781c723c */ /* 0x048fec000004181c */
[C---:B------:R-:W-:Y:S06]  /*5920*/  HMMA.16816.F32.BF16 R24, R120.reuse, R118, R24 ;  /* 0x000000767818723c */ /* 0x040fec0000041818 */
[C---:B-1----:R-:W-:Y:S06]  /*5930*/  HMMA.16816.F32.BF16 R20, R120.reuse, R112, R20 ;  /* 0x000000707814723c */ /* 0x042fec0000041814 */
[----:B------:R-:W-:Y:S01]  /*5940*/  HMMA.16816.F32.BF16 R16, R120, R114, R16 ;  /* 0x000000727810723c */ /* 0x000fe20000041810 */
[----:B------:R-:W-:-:S05]  /*5950*/  LOP3.LUT R112, R0, 0x6, RZ, 0xc0, !PT ;  /* 0x0000000600707812 */ /* 0x000fca00078ec0ff */
[----:B------:R-:W-:-:S04]  /*5960*/  IMAD R112, R151, 0x40, R112 ;  /* 0x0000004097707824 */ /* 0x000fc800078e0270 */
[C---:B------:R-:W-:Y:S01]  /*5970*/  VIADD R0, R112.reuse, 0x1 ;  /* 0x0000000170007836 */ /* 0x040fe20000000000 */
[----:B------:R-:W-:Y:S01]  /*5980*/  BAR.SYNC.DEFER_BLOCKING 0x0 ;  /* 0x0000000000007b1d */ /* 0x000fe20000010000 */
[CC--:B------:R-:W-:Y:S01]  /*5990*/  ISETP.GE.AND P2, PT, R112.reuse, R162.reuse, PT ;  /* 0x000000a27000720c */ /* 0x0c0fe20003f46270 */
[C---:B------:R-:W-:Y:S01]  /*59a0*/  VIADD R103, R112.reuse, 0x9 ;  /* 0x0000000970677836 */ /* 0x040fe20000000000 */
[-C--:B------:R-:W-:Y:S02]  /*59b0*/  ISETP.GE.AND P3, PT, R112, R161.reuse, PT ;  /* 0x000000a17000720c */ /* 0x080fe40003f66270 */
[C---:B------:R-:W-:Y:S02]  /*59c0*/  ISETP.GE.AND P4, PT, R0.reuse, R162, PT ;  /* 0x000000a20000720c */ /* 0x040fe40003f86270 */
[----:B------:R-:W-:Y:S01]  /*59d0*/  ISETP.GE.AND P6, PT, R0, R161, PT ;  /* 0x000000a10000720c */ /* 0x000fe20003fc6270 */
[----:B------:R-:W-:Y:S01]  /*59e0*/  VIADD R0, R112, 0x8 ;  /* 0x0000000870007836 */ /* 0x000fe20000000000 */
[----:B------:R-:W-:Y:S01]  /*59f0*/  FSEL R163, R104, -INF , !P2 ;  /* 0xff80000068a37808 */ /* 0x000fe20005000000 */
[----:B------:R-:W-:Y:S01]  /*5a00*/  VIADD R104, R112, 0x10 ;  /* 0x0000001070687836 */ /* 0x000fe20000000000 */
[----:B------:R-:W-:-:S02]  /*5a10*/  FSEL R127, R105, -INF , !P4 ;  /* 0xff800000697f7808 */ /* 0x000fc40006000000 */
[CC--:B------:R-:W-:Y:S02]  /*5a20*/  ISETP.GE.AND P2, PT, R0.reuse, R161.reuse, PT ;  /* 0x000000a10000720c */ /* 0x0c0fe40003f46270 */
[-C--:B------:R-:W-:Y:S02]  /*5a30*/  ISETP.GE.AND P5, PT, R0, R162.reuse, PT ;  /* 0x000000a20000720c */ /* 0x080fe40003fa6270 */
[----:B------:R-:W-:Y:S02]  /*5a40*/  FSEL R0, R106, -INF , !P3 ;  /* 0xff8000006a007808 */ /* 0x000fe40005800000 */
[C---:B------:R-:W-:Y:S02]  /*5a50*/  ISETP.GE.AND P3, PT, R103.reuse, R162, PT ;  /* 0x000000a26700720c */ /* 0x040fe40003f66270 */
[----:B------:R-:W-:Y:S01]  /*5a60*/  ISETP.GE.AND P4, PT, R103, R161, PT ;  /* 0x000000a16700720c */ /* 0x000fe20003f86270 */
[----:B------:R-:W-:Y:S01]  /*5a70*/  VIADD R103, R112, 0x11 ;  /* 0x0000001170677836 */ /* 0x000fe20000000000 */
[----:B------:R-:W-:Y:S01]  /*5a80*/  FSEL R168, R34, -INF , !P2 ;  /* 0xff80000022a87808 */ /* 0x000fe20005000000 */
[----:B------:R-:W-:Y:S01]  /*5a90*/  VIADD R34, R112, 0x18 ;  /* 0x0000001870227836 */ /* 0x000fe20000000000 */
[----:B------:R-:W-:-:S02]  /*5aa0*/  FSEL R166, R107, -INF , !P6 ;  /* 0xff8000006ba67808 */ /* 0x000fc40007000000 */
[----:B------:R-:W-:Y:S01]  /*5ab0*/  FSEL R165, R32, -INF , !P5 ;  /* 0xff80000020a57808 */ /* 0x000fe20006800000 */
[----:B------:R-:W-:Y:S01]  /*5ac0*/  VIADD R32, R112, 0x19 ;  /* 0x0000001970207836 */ /* 0x000fe20000000000 */
[CC--:B------:R-:W-:Y:S02]  /*5ad0*/  ISETP.GE.AND P6, PT, R104.reuse, R162.reuse, PT ;  /* 0x000000a26800720c */ /* 0x0c0fe40003fc6270 */
[----:B------:R-:W-:Y:S02]  /*5ae0*/  ISETP.GE.AND P5, PT, R104, R161, PT ;  /* 0x000000a16800720c */ /* 0x000fe40003fa6270 */
[----:B------:R-:W-:Y:S02]  /*5af0*/  FSEL R114, R35, -INF , !P4 ;  /* 0xff80000023727808 */ /* 0x000fe40006000000 */
[----:B------:R-:W-:Y:S02]  /*5b00*/  ISETP.GE.AND P2, PT, R103, R162, PT ;  /* 0x000000a26700720c */ /* 0x000fe40003f46270 */
[----:B------:R-:W-:-:S02]  /*5b10*/  FSEL R33, R33, -INF , !P3 ;  /* 0xff80000021217808 */ /* 0x000fc40005800000 */
[----:B------:R-:W-:Y:S02]  /*5b20*/  ISETP.GE.AND P4, PT, R34, R162, PT ;  /* 0x000000a22200720c */ /* 0x000fe40003f86270 */
[----:B------:R-:W-:Y:S01]  /*5b30*/  FSEL R125, R28, -INF , !P6 ;  /* 0xff8000001c7d7808 */ /* 0x000fe20007000000 */
[----:B------:R-:W-:Y:S01]  /*5b40*/  VIADD R28, R112, 0x21 ;  /* 0x00000021701c7836 */ /* 0x000fe20000000000 */
[----:B------:R-:W-:Y:S01]  /*5b50*/  FSEL R116, R30, -INF , !P5 ;  /* 0xff8000001e747808 */ /* 0x000fe20006800000 */
[----:B------:R-:W-:Y:S01]  /*5b60*/  VIADD R30, R112, 0x20 ;  /* 0x00000020701e7836 */ /* 0x000fe20000000000 */
[-C--:B------:R-:W-:Y:S02]  /*5b70*/  ISETP.GE.AND P3, PT, R103, R161.reuse, PT ;  /* 0x000000a16700720c */ /* 0x080fe40003f66270 */
[----:B------:R-:W-:Y:S02]  /*5b80*/  ISETP.GE.AND P6, PT, R34, R161, PT ;  /* 0x000000a12200720c */ /* 0x000fe40003fc6270 */
[----:B------:R-:W-:-:S02]  /*5b90*/  FSEL R113, R29, -INF , !P2 ;  /* 0xff8000001d717808 */ /* 0x000fc40005000000 */
[----:B------:R-:W-:Y:S01]  /*5ba0*/  FSEL R117, R24, -INF , !P4 ;  /* 0xff80000018757808 */ /* 0x000fe20006000000 */
[----:B------:R-:W-:Y:S01]  /*5bb0*/  VIADD R24, R112, 0x28 ;  /* 0x0000002870187836 */ /* 0x000fe20000000000 */
[CC--:B------:R-:W-:Y:S02]  /*5bc0*/  ISETP.GE.AND P5, PT, R32.reuse, R162.reuse, PT ;  /* 0x000000a22000720c */ /* 0x0c0fe40003fa6270 */
[----:B------:R-:W-:Y:S02]  /*5bd0*/  ISETP.GE.AND P2, PT, R32, R161, PT ;  /* 0x000000a12000720c */ /* 0x000fe40003f46270 */
[----:B------:R-:W-:Y:S02]  /*5be0*/  FSEL R118, R31, -INF , !P3 ;  /* 0xff8000001f767808 */ /* 0x000fe40005800000 */
[----:B------:R-:W-:Y:S02]  /*5bf0*/  FSEL R26, R26, -INF , !P6 ;  /* 0xff8000001a1a7808 */ /* 0x000fe40007000000 */
[----:B------:R-:W-:-:S02]  /*5c00*/  ISETP.GE.AND P3, PT, R30, R162, PT ;  /* 0x000000a21e00720c */ /* 0x000fc40003f66270 */
[CC--:B------:R-:W-:Y:S02]  /*5c10*/  ISETP.GE.AND P6, PT, R28.reuse, R162.reuse, PT ;  /* 0x000000a21c00720c */ /* 0x0c0fe40003fc6270 */
[----:B------:R-:W-:Y:S02]  /*5c20*/  FSEL R115, R25, -INF , !P5 ;  /* 0xff80000019737808 */ /* 0x000fe40006800000 */
[----:B------:R-:W-:Y:S02]  /*5c30*/  FSEL R164, R27, -INF , !P2 ;  /* 0xff8000001ba47808 */ /* 0x000fe40005000000 */
[-C--:B------:R-:W-:Y:S01]  /*5c40*/  ISETP.GE.AND P5, PT, R28, R161.reuse, PT ;  /* 0x000000a11c00720c */ /* 0x080fe20003fa6270 */
[----:B------:R-:W-:Y:S01]  /*5c50*/  VIADD R28, R112, 0x29 ;  /* 0x00000029701c7836 */ /* 0x000fe20000000000 */
[----:B------:R-:W-:Y:S02]  /*5c60*/  ISETP.GE.AND P2, PT, R24, R162, PT ;  /* 0x000000a21800720c */ /* 0x000fe40003f46270 */
[----:B------:R-:W-:Y:S01]  /*5c70*/  FSEL R25, R20, -INF , !P3 ;  /* 0xff80000014197808 */ /* 0x000fe20005800000 */
[C---:B------:R-:W-:Y:S01]  /*5c80*/  VIADD R20, R112.reuse, 0x30 ;  /* 0x0000003070147836 */ /* 0x040fe20000000000 */
[----:B------:R-:W-:Y:S01]  /*5c90*/  FSEL R27, R21, -INF , !P6 ;  /* 0xff800000151b7808 */ /* 0x000fe20007000000 */
[----:B------:R-:W-:Y:S01]  /*5ca0*/  VIADD R21, R112, 0x31 ;  /* 0x0000003170157836 */ /* 0x000fe20000000000 */
[----:B------:R-:W-:-:S02]  /*5cb0*/  ISETP.GE.AND P4, PT, R30, R161, PT ;  /* 0x000000a11e00720c */ /* 0x000fc40003f86270 */
[----:B------:R-:W-:Y:S02]  /*5cc0*/  ISETP.GE.AND P3, PT, R24, R161, PT ;  /* 0x000000a11800720c */ /* 0x000fe40003f66270 */
[----:B------:R-:W-:Y:S01]  /*5cd0*/  FSEL R121, R16, -INF , !P2 ;  /* 0xff80000010797808 */ /* 0x000fe20005000000 */
[----:B------:R-:W-:Y:S01]  /*5ce0*/  VIADD R16, R112, 0x38 ;  /* 0x0000003870107836 */ /* 0x000fe20000000000 */
[----:B------:R-:W-:Y:S01]  /*5cf0*/  FSEL R24, R22, -INF , !P4 ;  /* 0xff80000016187808 */ /* 0x000fe20006000000 */
[----:B------:R-:W-:Y:S01]  /*5d00*/  VIADD R112, R112, 0x39 ;  /* 0x0000003970707836 */ /* 0x000fe20000000000 */
[----:B------:R-:W-:Y:S02]  /*5d10*/  FSEL R126, R23, -INF , !P5 ;  /* 0xff800000177e7808 */ /* 0x000fe40006800000 */
[----:B------:R-:W-:Y:S02]  /*5d20*/  FSEL R124, R18, -INF , !P3 ;  /* 0xff800000127c7808 */ /* 0x000fe40005800000 */
[----:B------:R-:W-:-:S02]  /*5d30*/  ISETP.GE.AND P4, PT, R28, R162, PT ;  /* 0x000000a21c00720c */ /* 0x000fc40003f86270 */
[-C--:B------:R-:W-:Y:S02]  /*5d40*/  ISETP.GE.AND P6, PT, R28, R161.reuse, PT ;  /* 0x000000a11c00720c */ /* 0x080fe40003fc6270 */
[CC--:B------:R-:W-:Y:S02]  /*5d50*/  ISETP.GE.AND P5, PT, R20.reuse, R162.reuse, PT ;  /* 0x000000a21400720c */ /* 0x0c0fe40003fa6270 */
[----:B------:R-:W-:Y:S02]  /*5d60*/  ISETP.GE.AND P2, PT, R20, R161, PT ;  /* 0x000000a11400720c */ /* 0x000fe40003f46270 */
[----:B------:R-:W-:Y:S02]  /*5d70*/  ISETP.GE.AND P3, PT, R21, R162, PT ;  /* 0x000000a21500720c */ /* 0x000fe40003f66270 */
        /* <DEDUP_REMOVED lines=77> */
.L_x_6722:
[----:B------:R-:W-:-:S04]  /*6250*/  LEA R4, -R8, RZ, 0x6 ;  /* 0x000000ff08047211 */ /* 0x000fc800078e31ff */
[----:B------:R-:W-:-:S07]  /*6260*/  SHF.R.S32.HI R7, RZ, 0x1f, R4 ;  /* 0x0000001fff077819 */ /* 0x000fce0000011404 */
.L_x_6723:
        /* <DEDUP_REMOVED lines=24> */
.L_x_6721:
        /* <DEDUP_REMOVED lines=54> */
[----:B------:R-:W-:Y:S01]  /*6750*/  FMUL.FTZ R33, R2, UR6 ;  /* 0x0000000602217c20 */ /* 0x000fe20008410000 */
[--C-:B------:R-:W-:Y:S01]  /*6760*/  FFMA.FTZ R34, R0, UR6, -R101.reuse ;  /* 0x0000000600227c23 */ /* 0x100fe20008010865 */
[--C-:B------:R-:W-:Y:S01]  /*6770*/  FFMA.FTZ R100, R163, UR6, -R112.reuse ;  /* 0x00000006a3647c23 */ /* 0x100fe20008010870 */
[--C-:B------:R-:W-:Y:S01]  /*6780*/  FFMA.FTZ R30, R127, UR6, -R112.reuse ;  /* 0x000000067f1e7c23 */ /* 0x100fe20008010870 */
[--C-:B------:R-:W-:Y:S01]  /*6790*/  FFMA.FTZ R29, R165, UR6, -R112.reuse ;  /* 0x00000006a51d7c23 */ /* 0x100fe20008010870 */
[--C-:B------:R-:W-:Y:S01]  /*67a0*/  FFMA.FTZ R0, R166, UR6, -R101.reuse ;  /* 0x00000006a6007c23 */ /* 0x100fe20008010865 */
[----:B------:R-:W-:Y:S01]  /*67b0*/  FMUL.FTZ R35, R35, UR6 ;  /* 0x0000000623237c20 */ /* 0x000fe20008410000 */
        /* <DEDUP_REMOVED lines=26> */
[----:B------:R-:W2:Y:S01]  /*6960*/  MUFU.EX2 R28, R28 ;  /* 0x0000001c001c7308 */ /* 0x000ea20000000800 */
[----:B-1----:R-:W-:Y:S01]  /*6970*/  F2FP.BF16.F32.PACK_AB R4, R30, R100 ;  /* 0x000000641e04723e */ /* 0x002fe200000010ff */
[----:B------:R-:W-:-:S06]  /*6980*/  FFMA.FTZ R105, R105, UR6, -R112 ;  /* 0x0000000669697c23 */ /* 0x000fcc0008010870 */
[----:B------:R-:W-:Y:S08]  /*6990*/  MUFU.EX2 R34, R34 ;  /* 0x0000002200227308 */ /* 0x000ff00000000800 */
[----:B------:R-:W1:Y:S01]  /*69a0*/  MUFU.EX2 R0, R0 ;  /* 0x0000000000007308 */ /* 0x000e620000000800 */
[----:B--2---:R-:W-:-:S07]  /*69b0*/  F2FP.BF16.F32.PACK_AB R6, R28, R29 ;  /* 0x0000001d1c06723e */ /* 0x004fce00000010ff */
[----:B------:R-:W-:Y:S08]  /*69c0*/  MUFU.EX2 R3, R168 ;  /* 0x000000a800037308 */ /* 0x000ff00000000800 */
[----:B------:R-:W2:Y:S01]  /*69d0*/  MUFU.EX2 R35, R35 ;  /* 0x0000002300237308 */ /* 0x000ea20000000800 */
[----:B-1----:R-:W-:-:S07]  /*69e0*/  F2FP.BF16.F32.PACK_AB R5, R0, R34 ;  /* 0x000000220005723e */ /* 0x002fce00000010ff */
[----:B------:R-:W1:Y:S08]  /*69f0*/  MUFU.EX2 R33, R33 ;  /* 0x0000002100217308 */ /* 0x000e700000000800 */
[----:B------:R-:W3:Y:S01]  /*6a00*/  MUFU.EX2 R2, R2 ;  /* 0x0000000200027308 */ /* 0x000ee20000000800 */
        /* <DEDUP_REMOVED lines=16> */
[----:B---3--:R-:W-:Y:S01]  /*6b10*/  F2FP.BF16.F32.PACK_AB R7, R2, R3 ;  /* 0x000000030207723e */ /* 0x008fe200000010ff */
        /* <DEDUP_REMOVED lines=53> */
[C---:B-1----:R-:W-:Y:S01]  /*6e70*/  HMMA.16816.F32.BF16 R56, R4.reuse, R16, R56 ;  /* 0x000000100438723c */ /* 0x042fe20000041838 */
[-C--:B------:R-:W-:Y:S01]  /*6e80*/  FMUL.FTZ R82, R82, R33.reuse ;  /* 0x0000002152527220 */ /* 0x080fe20000410000 */
[----:B------:R-:W-:Y:S01]  /*6e90*/  FMUL.FTZ R83, R83, R33 ;  /* 0x0000002153537220 */ /* 0x000fe20000410000 */
[----:B------:R-:W-:Y:S01]  /*6ea0*/  FFMA.FTZ R35, R171, R35, R100 ;  /* 0x00000023ab237223 */ /* 0x000fe20000010064 */
[----:B------:R-:W-:Y:S01]  /*6eb0*/  FFMA.FTZ R33, R169, R33, R34 ;  /* 0x00000021a9217223 */ /* 0x000fe20000010022 */
[----:B------:R-:W1:Y:S01]  /*6ec0*/  MUFU.EX2 R114, R114 ;  /* 0x0000007200727308 */ /* 0x000e620000000800 */
        /* <DEDUP_REMOVED lines=8> */
[----:B------:R-:W-:Y:S01]  /*6f50*/  HMMA.16816.F32.BF16 R52, R4, R14, R52 ;  /* 0x0000000e0434723c */ /* 0x000fe20000041834 */
[----:B------:R-:W2:Y:S01]  /*6f60*/  LDSM.16.MT88.4 R12, [R139+0xa000] ;  /* 0x00a000008b0c783b */ /* 0x000ea20000004200 */
[----:B------:R-:W-:Y:S01]  /*6f70*/  FADD.FTZ R28, R28, R29 ;  /* 0x0000001d1c1c7221 */ /* 0x000fe20000010000 */
[----:B------:R-:W-:Y:S01]  /*6f80*/  MUFU.EX2 R120, R120 ;  /* 0x0000007800787308 */ /* 0x000fe20000000800 */
[----:B------:R-:W-:-:S07]  /*6f90*/  FADD.FTZ R2, R2, R3 ;  /* 0x0000000302027221 */ /* 0x000fce0000010000 */
[----:B------:R-:W-:Y:S08]  /*6fa0*/  MUFU.EX2 R118, R118 ;  /* 0x0000007600767308 */ /* 0x000ff00000000800 */
[----:B------:R-:W4:Y:S08]  /*6fb0*/  MUFU.EX2 R117, R117 ;  /* 0x0000007500757308 */ /* 0x000f300000000800 */
        /* <DEDUP_REMOVED lines=9> */
[----:B------:R-:W-:Y:S08]  /*7050*/  MUFU.EX2 R162, R162 ;  /* 0x000000a200a27308 */ /* 0x000ff00000000800 */
[----:B------:R-:W-:Y:S08]  /*7060*/  MUFU.EX2 R125, R125 ;  /* 0x0000007d007d7308 */ /* 0x000ff00000000800 */
[----:B------:R-:W-:Y:S01]  /*7070*/  MUFU.EX2 R126, R126 ;  /* 0x0000007e007e7308 */ /* 0x000fe20000000800 */
[C---:B---3--:R-:W-:Y:S07]  /*7080*/  HMMA.16816.F32.BF16 R88, R4.reuse, R16, R88 ;  /* 0x000000100458723c */ /* 0x048fee0000041858 */
[----:B------:R-:W-:Y:S01]  /*7090*/  MUFU.EX2 R119, R119 ;  /* 0x0000007700777308 */ /* 0x000fe20000000800 */
[C---:B------:R-:W-:Y:S01]  /*70a0*/  HMMA.16816.F32.BF16 R84, R4.reuse, R18, R84 ;  /* 0x000000120454723c */ /* 0x040fe20000041854 */
[----:B------:R-:W3:Y:S06]  /*70b0*/  LDSM.16.MT88.4 R16, [R137+0x8800] ;  /* 0x008800008910783b */ /* 0x000eec0000004200 */
[----:B------:R-:W-:Y:S01]  /*70c0*/  MUFU.EX2 R122, R122 ;  /* 0x0000007a007a7308 */ /* 0x000fe20000000800 */
[C---:B--2---:R-:W-:Y:S07]  /*70d0*/  HMMA.16816.F32.BF16 R92, R4.reuse, R12, R92 ;  /* 0x0000000c045c723c */ /* 0x044fee000004185c */
[----:B------:R-:W-:Y:S01]  /*70e0*/  MUFU.EX2 R105, R105 ;  /* 0x0000006900697308 */ /* 0x000fe20000000800 */
[----:B------:R-:W-:Y:S01]  /*70f0*/  HMMA.16816.F32.BF16 R80, R4, R14, R80 ;  /* 0x0000000e0450723c */ /* 0x000fe20000041850 */
[----:B------:R-:W-:Y:S01]  /*7100*/  FFMA.FTZ R12, R115, UR6, -R112 ;  /* 0x00000006730c7c23 */ /* 0x000fe20008010870 */
[--C-:B------:R-:W-:Y:S01]  /*7110*/  FFMA.FTZ R115, R116, UR6, -R101.reuse ;  /* 0x0000000674737c23 */ /* 0x100fe20008010865 */
[----:B------:R-:W-:-:S04]  /*7120*/  FFMA.FTZ R101, R103, UR6, -R101 ;  /* 0x0000000667657c23 */ /* 0x000fc80008010865 */
[----:B------:R-:W2:Y:S01]  /*7130*/  MUFU.EX2 R116, R12 ;  /* 0x0000000c00747308 */ /* 0x000ea20000000800 */
[----:B-1----:R-:W-:Y:S01]  /*7140*/  F2FP.BF16.F32.PACK_AB R4, R114, R111 ;  /* 0x0000006f7204723e */ /* 0x002fe200000010ff */
[----:B------:R-:W-:Y:S01]  /*7150*/  FADD.FTZ R111, R111, R28 ;  /* 0x0000001c6f6f7221 */ /* 0x000fe20000010000 */
[----:B----4-:R-:W-:-:S03]  /*7160*/  F2FP.BF16.F32.PACK_AB R7, R117, R118 ;  /* 0x000000767507723e */ /* 0x010fc600000010ff */
[----:B------:R-:W-:Y:S02]  /*7170*/  FADD.FTZ R114, R114, R111 ;  /* 0x0000006f72727221 */ /* 0x000fe40000010000 */
[----:B------:R-:W1:Y:S08]  /*7180*/  MUFU.EX2 R115, R115 ;  /* 0x0000007300737308 */ /* 0x000e700000000800 */
[----:B------:R-:W4:Y:S01]  /*7190*/  MUFU.EX2 R124, R124 ;  /* 0x0000007c007c7308 */ /* 0x000f220000000800 */
[----:B--2---:R-:W-:Y:S01]  /*71a0*/  F2FP.BF16.F32.PACK_AB R6, R116, R113 ;  /* 0x000000717406723e */ /* 0x004fe200000010ff */
[----:B------:R-:W2:Y:S01]  /*71b0*/  LDSM.16.MT88.4 R12, [R136+0x8800] ;  /* 0x00880000880c783b */ /* 0x000ea20000004200 */
[----:B------:R-:W-:-:S04]  /*71c0*/  FADD.FTZ R113, R113, R114 ;  /* 0x0000007271717221 */ /* 0x000fc80000010000 */
[----:B------:R-:W-:Y:S01]  /*71d0*/  FADD.FTZ R116, R116, R113 ;  /* 0x0000007174747221 */ /* 0x000fe20000010000 */
[----:B------:R-:W-:Y:S01]  /*71e0*/  MUFU.EX2 R107, R107 ;  /* 0x0000006b006b7308 */ /* 0x000fe20000000800 */
[----:B-1----:R-:W-:Y:S01]  /*71f0*/  F2FP.BF16.F32.PACK_AB R5, R120, R115 ;  /* 0x000000737805723e */ /* 0x002fe200000010ff */
[----:B------:R-:W-:Y:S01]  /*7200*/  FADD.FTZ R3, R115, R2 ;  /* 0x0000000273037221 */ /* 0x000fe20000010000 */
[----:B------:R-:W-:-:S03]  /*7210*/  MOV R2, R31 ;  /* 0x0000001f00027202 */ /* 0x000fc60000000f00 */
[----:B------:R-:W-:Y:S02]  /*7220*/  FADD.FTZ R3, R120, R3 ;  /* 0x0000000378037221 */ /* 0x000fe40000010000 */
[----:B------:R-:W-:Y:S01]  /*7230*/  HMMA.16816.F32.BF16 R96, R4, R20, R96 ;  /* 0x000000140460723c */ /* 0x000fe20000041860 */
[----:B------:R-:W-:Y:S01]  /*7240*/  MUFU.EX2 R110, R110 ;  /* 0x0000006e006e7308 */ /* 0x000fe20000000800 */
[----:B------:R-:W-:-:S04]  /*7250*/  FADD.FTZ R0, R118, R3 ;  /* 0x0000000376007221 */ /* 0x000fc80000010000 */
[C---:B------:R-:W-:Y:S01]  /*7260*/  HMMA.16816.F32.BF16 R36, R4.reuse, R22, R36 ;  /* 0x000000160424723c */ /* 0x040fe20000041824 */
[----:B------:R-:W1:Y:S01]  /*7270*/  LDSM.16.MT88.4 R20, [R135+0x8800] ;  /* 0x008800008714783b */ /* 0x000e620000004200 */
[----:B------:R-:W-:Y:S01]  /*7280*/  FADD.FTZ R0, R117, R0 ;  /* 0x0000000075007221 */ /* 0x000fe20000010000 */
[----:B------:R-:W-:Y:S03]  /*7290*/  MUFU.EX2 R108, R108 ;  /* 0x0000006c006c7308 */ /* 0x000fe60000000800 */
[C---:B---3--:R-:W-:Y:S05]  /*72a0*/  HMMA.16816.F32.BF16 R40, R4.reuse, R16, R40 ;  /* 0x000000100428723c */ /* 0x048fea0000041828 */
[----:B------:R-:W3:Y:S01]  /*72b0*/  MUFU.EX2 R109, R109 ;  /* 0x0000006d006d7308 */ /* 0x000ee20000000800 */
[C---:B------:R-:W-:Y:S01]  /*72c0*/  HMMA.16816.F32.BF16 R44, R4.reuse, R18, R44 ;  /* 0x00000012042c723c */ /* 0x040fe2000004182c */
[----:B------:R-:W5:Y:S05]  /*72d0*/  LDSM.16.MT88.4 R16, [R139+0xa800] ;  /* 0x00a800008b10783b */ /* 0x000f6a0000004200 */
[C---:B------:R-:W-:Y:S01]  /*72e0*/  HMMA.16816.F32.BF16 R92, R4.reuse, R24, R92 ;  /* 0x00000018045c723c */ /* 0x040fe2000004185c */
[----:B------:R-:W-:Y:S05]  /*72f0*/  MUFU.EX2 R104, R104 ;  /* 0x0000006800687308 */ /* 0x000fea0000000800 */
[C---:B--2---:R-:W-:Y:S03]  /*7300*/  HMMA.16816.F32.BF16 R48, R4.reuse, R12, R48 ;  /* 0x0000000c0430723c */ /* 0x044fe60000041830 */
[----:B------:R-:W2:Y:S03]  /*7310*/  MUFU.EX2 R101, R101 ;  /* 0x0000006500657308 */ /* 0x000ea60000000800 */
[C---:B------:R-:W-:Y:S01]  /*7320*/  HMMA.16816.F32.BF16 R52, R4.reuse, R14, R52 ;  /* 0x0000000e0434723c */ /* 0x040fe20000041834 */
[----:B------:R-:W4:Y:S05]  /*7330*/  LDSM.16.MT88.4 R12, [R137+0xa800] ;  /* 0x00a80000890c783b */ /* 0x000f2a0000004200 */
[C---:B------:R-:W-:Y:S01]  /*7340*/  HMMA.16816.F32.BF16 R80, R4.reuse, R26, R80 ;  /* 0x0000001a0450723c */ /* 0x040fe20000041850 */
[----:B------:R-:W-:Y:S05]  /*7350*/  LDSM.16.MT88.4 R24, [R136+0x9000] ;  /* 0x009000008818783b */ /* 0x000fea0000004200 */
        /* <DEDUP_REMOVED lines=27> */
[C---:B----4-:R-:W-:Y:S06]  /*7510*/  HMMA.16816.F32.BF16 R40, R4.reuse, R12, R40 ;  /* 0x0000000c0428723c */ /* 0x050fec0000041828 */
[C---:B------:R-:W-:Y:S01]  /*7520*/  HMMA.16816.F32.BF16 R44, R4.reuse, R14, R44 ;  /* 0x0000000e042c723c */ /* 0x040fe2000004182c */
[----:B------:R-:W4:Y:S05]  /*7530*/  LDSM.16.MT88.4 R12, [R137+0xb000] ;  /* 0x00b00000890c783b */ /* 0x000f2a0000004200 */
[C---:B-1----:R-:W-:Y:S06]  /*7540*/  HMMA.16816.F32.BF16 R56, R4.reuse, R20, R56 ;  /* 0x000000140438723c */ /* 0x042fec0000041838 */
[C---:B------:R-:W-:Y:S01]  /*7550*/  HMMA.16816.F32.BF16 R60, R4.reuse, R22, R60 ;  /* 0x00000016043c723c */ /* 0x040fe2000004183c */
[----:B------:R-:W1:Y:S05]  /*7560*/  LDSM.16.MT88.4 R20, [R136+0xb000] ;  /* 0x00b000008814783b */ /* 0x000e6a0000004200 */
[C---:B------:R-:W-:Y:S06]  /*7570*/  HMMA.16816.F32.BF16 R48, R4.reuse, R24, R48 ;  /* 0x000000180430723c */ /* 0x040fec0000041830 */
[C---:B------:R-:W-:Y:S01]  /*7580*/  HMMA.16816.F32.BF16 R52, R4.reuse, R26, R52 ;  /* 0x0000001a0434723c */ /* 0x040fe20000041834 */
[----:B------:R-:W-:Y:S05]  /*7590*/  LDSM.16.MT88.4 R24, [R139+0x9800] ;  /* 0x009800008b18783b */ /* 0x000fea0000004200 */
[C---:B-----5:R-:W-:Y:S06]  /*75a0*/  HMMA.16816.F32.BF16 R64, R4.reuse, R16, R64 ;  /* 0x000000100440723c */ /* 0x060fec0000041840 */
[C---:B------:R-:W-:Y:S01]  /*75b0*/  HMMA.16816.F32.BF16 R68, R4.reuse, R18, R68 ;  /* 0x000000120444723c */ /* 0x040fe20000041844 */
[----:B------:R-:W5:Y:S05]  /*75c0*/  LDSM.16.MT88.4 R16, [R135+0xb000] ;  /* 0x00b000008710783b */ /* 0x000f6a0000004200 */
[C---:B----4-:R-:W-:Y:S06]  /*75d0*/  HMMA.16816.F32.BF16 R72, R4.reuse, R12, R72 ;  /* 0x0000000c0448723c */ /* 0x050fec0000041848 */
[C---:B------:R-:W-:Y:S01]  /*75e0*/  HMMA.16816.F32.BF16 R76, R4.reuse, R14, R76 ;  /* 0x0000000e044c723c */ /* 0x040fe2000004184c */
[----:B------:R-:W-:Y:S05]  /*75f0*/  LDSM.16.MT88.4 R12, [R135+0x9800] ;  /* 0x00980000870c783b */ /* 0x000fea0000004200 */
[C---:B-1----:R-:W-:Y:S06]  /*7600*/  HMMA.16816.F32.BF16 R92, R4.reuse, R20, R92 ;  /* 0x00000014045c723c */ /* 0x042fec000004185c */
[C---:B------:R-:W-:Y:S01]  /*7610*/  HMMA.16816.F32.BF16 R80, R4.reuse, R22, R80 ;  /* 0x000000160450723c */ /* 0x040fe20000041850 */
[----:B------:R-:W1:Y:S05]  /*7620*/  LDSM.16.MT88.4 R20, [R137+0x9800] ;  /* 0x009800008914783b */ /* 0x000e6a0000004200 */
[C---:B-----5:R-:W-:Y:S06]  /*7630*/  HMMA.16816.F32.BF16 R88, R4.reuse, R16, R88 ;  /* 0x000000100458723c */ /* 0x060fec0000041858 */
        /* <DEDUP_REMOVED lines=9> */
[----:B------:R-:W-:Y:S01]  /*76d0*/  FADD.FTZ R109, R109, R108 ;  /* 0x0000006c6d6d7221 */ /* 0x000fe20000010000 */
[----:B------:R-:W-:Y:S01]  /*76e0*/  MOV R3, R32 ;  /* 0x0000002000037202 */ /* 0x000fe20000000f00 */
[----:B------:R-:W-:-:S02]  /*76f0*/  FADD.FTZ R107, R107, R124 ;  /* 0x0000007c6b6b7221 */ /* 0x000fc40000010000 */
[----:B------:R-:W-:Y:S02]  /*7700*/  FADD.FTZ R104, R104, R109 ;  /* 0x0000006d68687221 */ /* 0x000fe40000010000 */
[----:B------:R-:W-:Y:S01]  /*7710*/  HMMA.16816.F32.BF16 R96, R4, R24, R96 ;  /* 0x000000180460723c */ /* 0x000fe20000041860 */
[----:B------:R-:W-:Y:S01]  /*7720*/  FADD.FTZ R171, R110, R107 ;  /* 0x0000006b6eab7221 */ /* 0x000fe20000010000 */
[----:B------:R-:W-:-:S04]  /*7730*/  FADD.FTZ R169, R101, R104 ;  /* 0x0000006865a97221 */ /* 0x000fc80000010000 */
[C---:B------:R-:W-:Y:S01]  /*7740*/  HMMA.16816.F32.BF16 R36, R4.reuse, R26, R36 ;  /* 0x0000001a0424723c */ /* 0x040fe20000041824 */
[----:B------:R-:W2:Y:S05]  /*7750*/  LDSM.16.MT88.4 R24, [R139+0xb800] ;  /* 0x00b800008b18783b */ /* 0x000eaa0000004200 */
[C---:B-1----:R-:W-:Y:S06]  /*7760*/  HMMA.16816.F32.BF16 R40, R4.reuse, R20, R40 ;  /* 0x000000140428723c */ /* 0x042fec0000041828 */
        /* <DEDUP_REMOVED lines=17> */
.L_x_6718:
[----:B------:R-:W-:-:S13]  /*7880*/  ISETP.GE.AND P1, PT, R151, 0x1, PT ;  /* 0x000000019700780c */ /* 0x000fda0003f26270 */
[----:B------:R-:W-:Y:S05]  /*7890*/  @!P1 BRA `(.L_x_6724) ;  /* 0x0000002400c49947 */ /* 0x000fea0003800000 */
[C---:B------:R-:W-:Y:S01]  /*78a0*/  IMAD.U32 R167, R10.reuse, -0x40, RZ ;  /* 0xffffffc00aa77824 */ /* 0x040fe200078e00ff */
[----:B------:R-:W-:Y:S01]  /*78b0*/  SHF.L.U64.HI R162, R10, 0x5, R11 ;  /* 0x000000050aa27819 */ /* 0x000fe2000001020b */
[C---:B------:R-:W-:Y:S01]  /*78c0*/  IMAD.U32 R165, R8.reuse, -0x40, RZ ;  /* 0xffffffc008a57824 */ /* 0x040fe200078e00ff */
[----:B------:R-:W-:Y:S01]  /*78d0*/  SHF.L.U64.HI R160, R8, 0x5, R9 ;  /* 0x0000000508a07819 */ /* 0x000fe20000010209 */
[----:B------:R-:W-:Y:S01]  /*78e0*/  IMAD.SHL.U32 R163, R10, 0x20, RZ ;  /* 0x000000200aa37824 */ /* 0x000fe200078e00ff */
[----:B------:R-:W-:Y:S01]  /*78f0*/  SHF.L.U32 R161, R8, 0x5, RZ ;  /* 0x0000000508a17819 */ /* 0x000fe200000006ff */
[----:B------:R-:W-:Y:S01]  /*7900*/  IMAD.MOV.U32 R101, RZ, RZ, R2 ;  /* 0x000000ffff657224 */ /* 0x000fe200078e0002 */
[----:B------:R-:W-:Y:S01]  /*7910*/  MOV R0, R3 ;  /* 0x0000000300007202 */ /* 0x000fe20000000f00 */
[----:B------:R-:W-:Y:S01]  /*7920*/  ULDC UR4, c[0x0][0x2ec] ;  /* 0x0000bb0000047ab9 */ /* 0x000fe20000000800 */
[----:B------:R-:W-:Y:S02]  /*7930*/  SHF.R.S32.HI R166, RZ, 0x1f, R167 ;  /* 0x0000001fffa67819 */ /* 0x000fe400000114a7 */
[----:B------:R-:W-:-:S07]  /*7940*/  SHF.R.S32.HI R164, RZ, 0x1f, R165 ;  /* 0x0000001fffa47819 */ /* 0x000fce00000114a5 */
.L_x_6728:
        /* <DEDUP_REMOVED lines=66> */
.L_x_6725:
[C---:B------:R-:W-:Y:S04]  /*7d70*/  LEA R148, P1, R10.reuse, R148, 0x1 ;  /* 0x000000940a947211 */ /* 0x040fe800078208ff */
[----:B------:R-:W-:Y:S02]  /*7d80*/  LEA.HI.X R147, R10, R147, R2, 0x1, P1 ;  /* 0x000000930a937211 */ /* 0x000fe400008f0c02 */
[-C--:B------:R-:W-:Y:S03]  /*7d90*/  IADD3 R172, P1, R148, R163.reuse, RZ ;  /* 0x000000a394ac7210 */ /* 0x080fe60007f3e0ff */
[----:B------:R-:W-:Y:S02]  /*7da0*/  IMAD.MOV.U32 R149, RZ, RZ, R147 ;  /* 0x000000ffff957224 */ /* 0x000fe400078e0093 */
[--C-:B------:R-:W-:Y:S01]  /*7db0*/  IMAD.X R173, R147, 0x1, R162.reuse, P1 ;  /* 0x0000000193ad7824 */ /* 0x100fe200008e06a2 */
[-C--:B------:R-:W-:Y:S02]  /*7dc0*/  IADD3 R2, P1, R172, R163.reuse, RZ ;  /* 0x000000a3ac027210 */ /* 0x080fe40007f3e0ff */
[----:B------:R-:W-:Y:S01]  /*7dd0*/  @!PT LDS RZ, [RZ] ;  /* 0x00000000fffff984 */ /* 0x000fe20000000800 */
[----:B------:R-:W-:Y:S01]  /*7de0*/  @!PT LDS RZ, [RZ] ;  /* 0x00000000fffff984 */ /* 0x000fe20000000800 */
[----:B------:R-:W-:Y:S01]  /*7df0*/  @!PT LDS RZ, [RZ] ;  /* 0x00000000fffff984 */ /* 0x000fe20000000800 */
[----:B------:R1:W-:Y:S03]  /*7e00*/  LDGSTS.E.BYPASS.LTC128B.128 [R153+0x8000], desc[UR10][R148.64] ;  /* 0x0800000094997fae */ /* 0x0003e6000b901d4a */
[--C-:B------:R-:W-:Y:S01]  /*7e10*/  IMAD.X R3, R173, 0x1, R162.reuse, P1 ;  /* 0x00000001ad037824 */ /* 0x100fe200008e06a2 */
[----:B------:R1:W-:Y:S01]  /*7e20*/  LDGSTS.E.BYPASS.LTC128B.128 [R153+0xa000], desc[UR10][R148.64+0x80] ;  /* 0x0a00008094997fae */ /* 0x0003e2000b901d4a */
[----:B------:R-:W-:Y:S03]  /*7e30*/  IADD3 R174, P1, R2, R163, RZ ;  /* 0x000000a302ae7210 */ /* 0x000fe60007f3e0ff */
[----:B------:R1:W-:Y:S02]  /*7e40*/  LDGSTS.E.BYPASS.LTC128B.128 [R153+0x8800], desc[UR10][R172.64] ;  /* 0x08800000ac997fae */ /* 0x0003e4000b901d4a */
[----:B------:R-:W-:Y:S01]  /*7e50*/  IMAD.X R175, R3, 0x1, R162, P1 ;  /* 0x0000000103af7824 */ /* 0x000fe200008e06a2 */
[----:B------:R-:W-:Y:S01]  /*7e60*/  ISETP.GE.AND P1, PT, R151, 0x2, PT ;  /* 0x000000029700780c */ /* 0x000fe20003f26270 */
[----:B------:R1:W-:Y:S04]  /*7e70*/  LDGSTS.E.BYPASS.LTC128B.128 [R153+0xa800], desc[UR10][R172.64+0x80] ;  /* 0x0a800080ac997fae */ /* 0x0003e8000b901d4a */
[----:B------:R1:W-:Y:S04]  /*7e80*/  LDGSTS.E.BYPASS.LTC128B.128 [R153+0x9000], desc[UR10][R2.64] ;  /* 0x0900000002997fae */ /* 0x0003e8000b901d4a */
[----:B------:R1:W-:Y:S04]  /*7e90*/  LDGSTS.E.BYPASS.LTC128B.128 [R153+0xb000], desc[UR10][R2.64+0x80] ;  /* 0x0b00008002997fae */ /* 0x0003e8000b901d4a */
[----:B------:R1:W-:Y:S04]  /*7ea0*/  LDGSTS.E.BYPASS.LTC128B.128 [R153+0x9800], desc[UR10][R174.64] ;  /* 0x09800000ae997fae */ /* 0x0003e8000b901d4a */
[----:B------:R1:W-:Y:S04]  /*7eb0*/  LDGSTS.E.BYPASS.LTC128B.128 [R153+0xb800], desc[UR10][R174.64+0x80] ;  /* 0x0b800080ae997fae */ /* 0x0003e8000b901d4a */
        /* <DEDUP_REMOVED lines=109> */
[----:B-1----:R-:W-:Y:S11]  /*8590*/  @!P1 BRA `(.L_x_6726) ;  /* 0x0000000400549947 */ /* 0x002ff60003800000 */
        /* <DEDUP_REMOVED lines=12> */
[-C--:B------:R-:W-:Y:S02]  /*8660*/  LOP3.LUT R109, R109, R100.reuse, RZ, 0x3c, !PT ;  /* 0x000000646d6d7212 */ /* 0x080fe400078e3cff */
[----:B------:R-:W-:Y:S02]  /*8670*/  ISETP.GE.AND P1, PT, R107, RZ, PT ;  /* 0x000000ff6b00720c */ /* 0x000fe40003f26270 */
[----:B------:R-:W-:Y:S02]  /*8680*/  ISETP.GE.AND P3, PT, R109, RZ, PT ;  /* 0x000000ff6d00720c */ /* 0x000fe40003f66270 */
[----:B------:R-:W-:Y:S03]  /*8690*/  LOP3.LUT R107, RZ, R100, RZ, 0x33, !PT ;  /* 0x00000064ff6b7212 */ /* 0x000fe600078e33ff */
        /* <DEDUP_REMOVED lines=22> */
[----:B------:R-:W1:Y:S07]  /*8800*/  LDC.64 R104, c[0x0][0x248] ;  /* 0x00009200ff687b82 */ /* 0x000e6e0000000a00 */
        /* <DEDUP_REMOVED lines=26> */
.L_x_6727:
[C---:B------:R-:W-:Y:S04]  /*89b0*/  LEA R158, P1, R108.reuse, R158, 0x1 ;  /* 0x0000009e6c9e7211 */ /* 0x040fe800078208ff */
[----:B------:R-:W-:Y:S02]  /*89c0*/  LEA.HI.X R159, R108, R159, R100, 0x1, P1 ;  /* 0x0000009f6c9f7211 */ /* 0x000fe400008f0c64 */
[-C--:B------:R-:W-:Y:S03]  /*89d0*/  IADD3 R104, P1, R158, R161.reuse, RZ ;  /* 0x000000a19e687210 */ /* 0x080fe60007f3e0ff */
[----:B------:R-:W-:Y:S01]  /*89e0*/  @!PT LDS RZ, [RZ] ;  /* 0x00000000fffff984 */ /* 0x000fe20000000800 */
[----:B------:R-:W-:Y:S01]  /*89f0*/  @!PT LDS RZ, [RZ] ;  /* 0x00000000fffff984 */ /* 0x000fe20000000800 */
[----:B------:R-:W-:Y:S01]  /*8a00*/  @!PT LDS RZ, [RZ] ;  /* 0x00000000fffff984 */ /* 0x000fe20000000800 */
[----:B------:R1:W-:Y:S02]  /*8a10*/  LDGSTS.E.BYPASS.LTC128B.128 [R153+0x4000], desc[UR10][R158.64] ;  /* 0x040000009e997fae */ /* 0x0003e4000b901d4a */
[--C-:B------:R-:W-:Y:S01]  /*8a20*/  IMAD.X R105, R159, 0x1, R160.reuse, P1 ;  /* 0x000000019f697824 */ /* 0x100fe200008e06a0 */
[-C--:B------:R-:W-:Y:S01]  /*8a30*/  IADD3 R2, P1, R104, R161.reuse, RZ ;  /* 0x000000a168027210 */ /* 0x080fe20007f3e0ff */
[----:B------:R1:W-:Y:S04]  /*8a40*/  LDGSTS.E.BYPASS.LTC128B.128 [R153+0x6000], desc[UR10][R158.64+0x80] ;  /* 0x060000809e997fae */ /* 0x0003e8000b901d4a */
[----:B------:R1:W-:Y:S01]  /*8a50*/  LDGSTS.E.BYPASS.LTC128B.128 [R153+0x4800], desc[UR10][R104.64] ;  /* 0x0480000068997fae */ /* 0x0003e2000b901d4a */
[--C-:B------:R-:W-:Y:S01]  /*8a60*/  IMAD.X R3, R105, 0x1, R160.reuse, P1 ;  /* 0x0000000169037824 */ /* 0x100fe200008e06a0 */
[----:B------:R-:W-:Y:S02]  /*8a70*/  IADD3 R106, P1, R2, R161, RZ ;  /* 0x000000a1026a7210 */ /* 0x000fe40007f3e0ff */
[----:B------:R1:W-:Y:S03]  /*8a80*/  LDGSTS.E.BYPASS.LTC128B.128 [R153+0x6800], desc[UR10][R104.64+0x80] ;  /* 0x0680008068997fae */ /* 0x0003e6000b901d4a */
[----:B------:R-:W-:Y:S01]  /*8a90*/  IMAD.X R107, R3, 0x1, R160, P1 ;  /* 0x00000001036b7824 */ /* 0x000fe200008e06a0 */
[----:B------:R1:W-:Y:S04]  /*8aa0*/  LDGSTS.E.BYPASS.LTC128B.128 [R153+0x5000], desc[UR10][R2.64] ;  /* 0x0500000002997fae */ /* 0x0003e8000b901d4a */
[----:B------:R1:W-:Y:S04]  /*8ab0*/  LDGSTS.E.BYPASS.LTC128B.128 [R153+0x7000], desc[UR10][R2.64+0x80] ;  /* 0x0700008002997fae */ /* 0x0003e8000b901d4a */
[----:B------:R1:W-:Y:S04]  /*8ac0*/  LDGSTS.E.BYPASS.LTC128B.128 [R153+0x5800], desc[UR10][R106.64] ;  /* 0x058000006a997fae */ /* 0x0003e8000b901d4a */
[----:B------:R1:W-:Y:S04]  /*8ad0*/  LDGSTS.E.BYPASS.LTC128B.128 [R153+0x7800], desc[UR10][R106.64+0x80] ;  /* 0x078000806a997fae */ /* 0x0003e8000b901d4a */
[----:B------:R-:W0:Y:S02]  /*8ae0*/  LDGDEPBAR ;  /* 0x00000000000079af */ /* 0x000e240000000000 */
.L_x_6726:
        /* <DEDUP_REMOVED lines=45> */
[C---:B------:R-:W-:Y:S01]  /*8dc0*/  FADD.FTZ R0, -R3.reuse, R0 ;  /* 0x0000000003007221 */ /* 0x040fe20000010100 */
[----:B------:R-:W-:Y:S03]  /*8dd0*/  FMUL.FTZ R120, R3, UR4 ;  /* 0x0000000403787c20 */ /* 0x000fe60008410000 */
[----:B------:R-:W-:Y:S01]  /*8de0*/  FMUL.FTZ R100, R0, UR4 ;  /* 0x0000000400647c20 */ /* 0x000fe20008410000 */
[----:B------:R-:W-:Y:S01]  /*8df0*/  FADD.FTZ R0, -R2, R101 ;  /* 0x0000006502007221 */ /* 0x000fe20000010100 */
[----:B------:R-:W-:Y:S02]  /*8e00*/  FSEL R120, R120, RZ, P1 ;  /* 0x000000ff78787208 */ /* 0x000fe40000800000 */
[----:B------:R-:W-:Y:S01]  /*8e10*/  FSETP.NEU.FTZ.AND P1, PT, R2, -INF , PT ;  /* 0xff8000000200780b */ /* 0x000fe20003f3d000 */
[----:B------:R-:W-:Y:S01]  /*8e20*/  FMUL.FTZ R101, R0, UR4 ;  /* 0x0000000400657c20 */ /* 0x000fe20008410000 */
[----:B------:R-:W2:Y:S01]  /*8e30*/  MUFU.EX2 R100, R100 ;  /* 0x0000006400647308 */ /* 0x000ea20000000800 */
[--C-:B------:R-:W-:Y:S01]  /*8e40*/  FFMA.FTZ R117, R4, UR4, -R120.reuse ;  /* 0x0000000404757c23 */ /* 0x100fe20008010878 */
[----:B------:R-:W-:Y:S01]  /*8e50*/  FSEL R119, R119, RZ, P1 ;  /* 0x000000ff77777208 */ /* 0x000fe20000800000 */
[--C-:B------:R-:W-:Y:S01]  /*8e60*/  FFMA.FTZ R5, R5, UR4, -R120.reuse ;  /* 0x0000000405057c23 */ /* 0x100fe20008010878 */
[--C-:B------:R-:W-:Y:S01]  /*8e70*/  FFMA.FTZ R116, R9, UR4, -R120.reuse ;  /* 0x0000000409747c23 */ /* 0x100fe20008010878 */
[--C-:B------:R-:W-:Y:S01]  /*8e80*/  FFMA.FTZ R13, R13, UR4, -R120.reuse ;  /* 0x000000040d0d7c23 */ /* 0x100fe20008010878 */
[--C-:B------:R-:W-:Y:S01]  /*8e90*/  FFMA.FTZ R121, R12, UR4, -R120.reuse ;  /* 0x000000040c797c23 */ /* 0x100fe20008010878 */
[--C-:B------:R-:W-:Y:S03]  /*8ea0*/  FFMA.FTZ R103, R6, UR4, -R119.reuse ;  /* 0x0000000406677c23 */ /* 0x100fe60008010877 */
[----:B------:R3:W4:Y:S01]  /*8eb0*/  MUFU.EX2 R0, R101 ;  /* 0x0000006500007308 */ /* 0x0007220000000800 */
        /* <DEDUP_REMOVED lines=14> */
[----:B------:R-:W-:Y:S03]  /*8fa0*/  FMUL.FTZ R44, R100, R44 ;  /* 0x0000002c642c7220 */ /* 0x000fe60000410000 */
[----:B------:R-:W2:Y:S01]  /*8fb0*/  MUFU.EX2 R5, R5 ;  /* 0x0000000500057308 */ /* 0x000ea20000000800 */
[--C-:B---3--:R-:W-:Y:S01]  /*8fc0*/  FFMA.FTZ R101, R10, UR4, -R119.reuse ;  /* 0x000000040a657c23 */ /* 0x108fe20008010877 */
[C---:B----4-:R-:W-:Y:S01]  /*8fd0*/  FMUL.FTZ R10, R0.reuse, R98 ;  /* 0x00000062000a7220 */ /* 0x050fe20000410000 */
[C---:B------:R-:W-:Y:S01]  /*8fe0*/  FMUL.FTZ R11, R0.reuse, R99 ;  /* 0x00000063000b7220 */ /* 0x040fe20000410000 */
[C---:B------:R-:W-:Y:S01]  /*8ff0*/  FMUL.FTZ R38, R0.reuse, R38 ;  /* 0x0000002600267220 */ /* 0x040fe20000410000 */
[C---:B------:R-:W-:Y:S01]  /*9000*/  FMUL.FTZ R39, R0.reuse, R39 ;  /* 0x0000002700277220 */ /* 0x040fe20000410000 */
[C---:B------:R-:W-:Y:S01]  /*9010*/  FMUL.FTZ R42, R0.reuse, R42 ;  /* 0x0000002a002a7220 */ /* 0x040fe20000410000 */
[----:B------:R-:W-:Y:S03]  /*9020*/  FMUL.FTZ R43, R0, R43 ;  /* 0x0000002b002b7220 */ /* 0x000fe60000410000 */
        /* <DEDUP_REMOVED lines=44> */
[----:B------:R-:W-:Y:S01]  /*92f0*/  FMUL.FTZ R12, R100, R92 ;  /* 0x0000005c640c7220 */ /* 0x000fe20000410000 */
[----:B------:R-:W-:Y:S01]  /*9300*/  FMUL.FTZ R15, R0, R95 ;  /* 0x0000005f000f7220 */ /* 0x000fe20000410000 */
[C---:B------:R-:W-:Y:S01]  /*9310*/  FMUL.FTZ R80, R100.reuse, R80 ;  /* 0x0000005064507220 */ /* 0x040fe20000410000 */
[----:B------:R-:W-:Y:S01]  /*9320*/  FMUL.FTZ R81, R100, R81 ;  /* 0x0000005164517220 */ /* 0x000fe20000410000 */
[C---:B------:R-:W-:Y:S01]  /*9330*/  FMUL.FTZ R82, R0.reuse, R82 ;  /* 0x0000005200527220 */ /* 0x040fe20000410000 */
[----:B------:R-:W-:Y:S01]  /*9340*/  FMUL.FTZ R83, R0, R83 ;  /* 0x0000005300537220 */ /* 0x000fe20000410000 */
[----:B------:R-:W-:Y:S01]  /*9350*/  MUFU.EX2 R121, R121 ;  /* 0x0000007900797308 */ /* 0x000fe20000000800 */
[----:B------:R-:W-:Y:S01]  /*9360*/  FMUL.FTZ R17, R100, R89 ;  /* 0x0000005964117220 */ /* 0x000fe20000410000 */
[----:B------:R-:W-:Y:S01]  /*9370*/  FMUL.FTZ R19, R0, R91 ;  /* 0x0000005b00137220 */ /* 0x000fe20000410000 */
[C---:B------:R-:W-:Y:S01]  /*9380*/  FMUL.FTZ R84, R100.reuse, R84 ;  /* 0x0000005464547220 */ /* 0x040fe20000410000 */
[----:B------:R-:W-:Y:S01]  /*9390*/  FMUL.FTZ R85, R100, R85 ;  /* 0x0000005564557220 */ /* 0x000fe20000410000 */
[C---:B------:R-:W-:Y:S01]  /*93a0*/  FMUL.FTZ R86, R0.reuse, R86 ;  /* 0x0000005600567220 */ /* 0x040fe20000410000 */
[----:B------:R-:W-:Y:S01]  /*93b0*/  FMUL.FTZ R87, R0, R87 ;  /* 0x0000005700577220 */ /* 0x000fe20000410000 */
[----:B---3--:R-:W-:Y:S01]  /*93c0*/  F2FP.BF16.F32.PACK_AB R99, R118, R101 ;  /* 0x000000657663723e */ /* 0x008fe200000010ff */
[--C-:B------:R-:W-:Y:S01]  /*93d0*/  FFMA.FTZ R126, R25, UR4, -R120.reuse ;  /* 0x00000004197e7c23 */ /* 0x100fe20008010878 */
[--C-:B------:R-:W-:Y:S01]  /*93e0*/  FFMA.FTZ R168, R26, UR4, -R119.reuse ;  /* 0x000000041aa87c23 */ /* 0x100fe20008010877 */
[--C-:B------:R-:W-:Y:S01]  /*93f0*/  FFMA.FTZ R127, R27, UR4, -R119.reuse ;  /* 0x000000041b7f7c23 */ /* 0x100fe20008010877 */
[----:B------:R-:W-:Y:S01]  /*9400*/  FFMA.FTZ R149, R32, UR4, -R120 ;  /* 0x0000000420957c23 */ /* 0x000fe20008010878 */
[----:B------:R-:W-:Y:S01]  /*9410*/  LDSM.16.MT88.4 R24, [R136+0x9000] ;  /* 0x009000008818783b */ /* 0x000fe20000004200 */
[----:B------:R-:W-:Y:S01]  /*9420*/  FFMA.FTZ R170, R34, UR4, -R119 ;  /* 0x0000000422aa7c23 */ /* 0x000fe20008010877 */
[C---:B-1----:R-:W-:Y:S01]  /*9430*/  HMMA.16816.F32.BF16 R8, R96.reuse, R104, R8 ;  /* 0x000000686008723c */ /* 0x042fe20000041808 */
[----:B------:R-:W-:Y:S04]  /*9440*/  MUFU.EX2 R122, R122 ;  /* 0x0000007a007a7308 */ /* 0x000fe80000000800 */
[----:B------:R-:W-:Y:S01]  /*9450*/  FFMA.FTZ R117, R100, R171, R117 ;  /* 0x000000ab64757223 */ /* 0x000fe20000010075 */
[C---:B------:R-:W-:Y:S01]  /*9460*/  HMMA.16816.F32.BF16 R36, R96.reuse, R106, R36 ;  /* 0x0000006a6024723c */ /* 0x040fe20000041824 */
[----:B------:R-:W1:Y:S04]  /*9470*/  LDSM.16.MT88.4 R104, [R135+0x8000] ;  /* 0x008000008768783b */ /* 0x000e680000004200 */
[----:B------:R-:W-:Y:S01]  /*9480*/  MUFU.EX2 R124, R124 ;  /* 0x0000007c007c7308 */ /* 0x000fe20000000800 */
[----:B------:R-:W-:Y:S01]  /*9490*/  ISETP.GT.AND P1, PT, R151, 0x1, PT ;  /* 0x000000019700780c */ /* 0x000fe20003f24270 */
[----:B------:R-:W-:Y:S01]  /*94a0*/  FFMA.FTZ R103, R0, R169, R103 ;  /* 0x000000a900677223 */ /* 0x000fe20000010067 */
[C---:B------:R-:W-:Y:S07]  /*94b0*/  HMMA.16816.F32.BF16 R40, R96.reuse, R108, R40 ;  /* 0x0000006c6028723c */ /* 0x040fee0000041828 */
        /* <DEDUP_REMOVED lines=8> */
[----:B------:R-:W3:Y:S06]  /*9540*/  LDSM.16.MT88.4 R112, [R137+0xa000] ;  /* 0x00a000008970783b */ /* 0x000eec0000004200 */
[----:B------:R-:W-:Y:S01]  /*9550*/  MUFU.EX2 R168, R168 ;  /* 0x000000a800a87308 */ /* 0x000fe20000000800 */
[----:B------:R-:W-:Y:S03]  /*9560*/  FADD.FTZ R118, R118, R101 ;  /* 0x0000006576767221 */ /* 0x000fe60000010000 */
[----:B------:R-:W-:Y:S06]  /*9570*/  MOV R101, R2 ;  /* 0x0000000200657202 */ /* 0x000fec0000000f00 */
[----:B------:R-:W-:Y:S01]  /*9580*/  MUFU.EX2 R127, R127 ;  /* 0x0000007f007f7308 */ /* 0x000fe20000000800 */
[C---:B-1----:R-:W-:Y:S09]  /*9590*/  HMMA.16816.F32.BF16 R56, R96.reuse, R104, R56 ;  /* 0x000000686038723c */ /* 0x042ff20000041838 */
[----:B------:R-:W-:Y:S01]  /*95a0*/  MUFU.EX2 R149, R149 ;  /* 0x0000009500957308 */ /* 0x000fe20000000800 */
[C---:B------:R-:W-:Y:S01]  /*95b0*/  HMMA.16816.F32.BF16 R60, R96.reuse, R106, R60 ;  /* 0x0000006a603c723c */ /* 0x040fe2000004183c */
[----:B------:R-:W1:Y:S08]  /*95c0*/  LDSM.16.MT88.4 R104, [R136+0xa000] ;  /* 0x00a000008868783b */ /* 0x000e700000004200 */
[----:B------:R-:W-:Y:S01]  /*95d0*/  MUFU.EX2 R170, R170 ;  /* 0x000000aa00aa7308 */ /* 0x000fe20000000800 */
[C---:B--2---:R-:W-:Y:S06]  /*95e0*/  HMMA.16816.F32.BF16 R64, R96.reuse, R108, R64 ;  /* 0x0000006c6040723c */ /* 0x044fec0000041840 */
[C---:B------:R-:W-:Y:S01]  /*95f0*/  HMMA.16816.F32.BF16 R68, R96.reuse, R110, R68 ;  /* 0x0000006e6044723c */ /* 0x040fe20000041844 */
[----:B------:R-:W2:Y:S05]  /*9600*/  LDSM.16.MT88.4 R108, [R135+0xa000] ;  /* 0x00a00000876c783b */ /* 0x000eaa0000004200 */
[C---:B---3--:R-:W-:Y:S01]  /*9610*/  HMMA.16816.F32.BF16 R72, R96.reuse, R112, R72 ;  /* 0x000000706048723c */ /* 0x048fe20000041848 */
[----:B------:R3:W4:Y:S05]  /*9620*/  MUFU.EX2 R112, R13 ;  /* 0x0000000d00707308 */ /* 0x00072a0000000800 */
[C---:B------:R-:W-:Y:S05]  /*9630*/  HMMA.16816.F32.BF16 R76, R96.reuse, R114, R76 ;  /* 0x00000072604c723c */ /* 0x040fea000004184c */
[----:B------:R5:W-:Y:S01]  /*9640*/  MUFU.EX2 R114, R123 ;  /* 0x0000007b00727308 */ /* 0x000be20000000800 */
[--C-:B------:R-:W-:Y:S01]  /*9650*/  FFMA.FTZ R113, R14, UR4, -R119.reuse ;  /* 0x000000040e717c23 */ /* 0x100fe20008010877 */
[----:B------:R-:W-:Y:S01]  /*9660*/  FMUL.FTZ R14, R0, R94 ;  /* 0x0000005e000e7220 */ /* 0x000fe20000410000 */
[----:B------:R-:W-:Y:S03]  /*9670*/  FFMA.FTZ R115, R16, UR4, -R120 ;  /* 0x0000000410737c23 */ /* 0x000fe60008010878 */
[C---:B------:R-:W-:Y:S04]  /*9680*/  FMUL.FTZ R16, R100.reuse, R88 ;  /* 0x0000005864107220 */ /* 0x040fe80000410000 */
[----:B------:R-:W2:Y:S01]  /*9690*/  MUFU.EX2 R113, R113 ;  /* 0x0000007100717308 */ /* 0x000ea20000000800 */
[----:B---3--:R-:W-:Y:S01]  /*96a0*/  FMUL.FTZ R13, R100, R93 ;  /* 0x0000005d640d7220 */ /* 0x008fe20000410000 */
[----:B----4-:R-:W-:Y:S01]  /*96b0*/  F2FP.BF16.F32.PACK_AB R88, R112, R121 ;  /* 0x000000797058723e */ /* 0x010fe200000010ff */
[----:B------:R-:W3:Y:S05]  /*96c0*/  LDSM.16.MT88.4 R92, [R139+0x8800] ;  /* 0x008800008b5c783b */ /* 0x000eea0000004200 */
[C---:B-1----:R-:W-:Y:S02]  /*96d0*/  HMMA.16816.F32.BF16 R12, R96.reuse, R104, R12 ;  /* 0x00000068600c723c */ /* 0x042fe4000004180c */
[----:B------:R-:W1:Y:S01]  /*96e0*/  MUFU.EX2 R115, R115 ;  /* 0x0000007300737308 */ /* 0x000e620000000800 */
[--C-:B-----5:R-:W-:Y:S01]  /*96f0*/  FFMA.FTZ R123, R18, UR4, -R119.reuse ;  /* 0x00000004127b7c23 */ /* 0x120fe20008010877 */
[----:B------:R-:W-:Y:S01]  /*9700*/  FMUL.FTZ R18, R0, R90 ;  /* 0x0000005a00127220 */ /* 0x000fe20000410000 */
[----:B------:R-:W-:Y:S01]  /*9710*/  MOV R0, R3 ;  /* 0x0000000300007202 */ /* 0x000fe20000000f00 */
[C---:B------:R-:W-:Y:S01]  /*9720*/  HMMA.16816.F32.BF16 R80, R96.reuse, R106, R80 ;  /* 0x0000006a6050723c */ /* 0x040fe20000041850 */
[----:B------:R-:W4:Y:S05]  /*9730*/  LDSM.16.MT88.4 R104, [R137+0x8800] ;  /* 0x008800008968783b */ /* 0x000f2a0000004200 */
[----:B------:R-:W5:Y:S01]  /*9740*/  MUFU.EX2 R123, R123 ;  /* 0x0000007b007b7308 */ /* 0x000f620000000800 */
[----:B--2---:R-:W-:Y:S01]  /*9750*/  F2FP.BF16.F32.PACK_AB R89, R114, R113 ;  /* 0x000000717259723e */ /* 0x004fe200000010ff */
[C---:B------:R-:W-:Y:S03]  /*9760*/  HMMA.16816.F32.BF16 R16, R96.reuse, R108, R16 ;  /* 0x0000006c6010723c */ /* 0x040fe60000041810 */
[----:B------:R-:W-:Y:S03]  /*9770*/  FADD.FTZ R113, R113, R118 ;  /* 0x0000007671717221 */ /* 0x000fe60000010000 */
[----:B------:R-:W-:Y:S01]  /*9780*/  HMMA.16816.F32.BF16 R84, R96, R110, R84 ;  /* 0x0000006e6054723c */ /* 0x000fe20000041854 */
[----:B------:R-:W2:Y:S04]  /*9790*/  LDSM.16.MT88.4 R96, [R136+0x8800] ;  /* 0x008800008860783b */ /* 0x000ea80000004200 */
[----:B-1----:R-:W-:Y:S01]  /*97a0*/  F2FP.BF16.F32.PACK_AB R90, R122, R115 ;  /* 0x000000737a5a723e */ /* 0x002fe200000010ff */
[--C-:B------:R-:W-:Y:S01]  /*97b0*/  FFMA.FTZ R108, R20, UR4, -R120.reuse ;  /* 0x00000004146c7c23 */ /* 0x100fe20008010878 */
[--C-:B------:R-:W-:Y:S01]  /*97c0*/  FFMA.FTZ R109, R21, UR4, -R120.reuse ;  /* 0x00000004156d7c23 */ /* 0x100fe20008010878 */
        /* <DEDUP_REMOVED lines=10> */
[----:B------:R-:W3:Y:S05]  /*9870*/  LDSM.16.MT88.4 R92, [R135+0x8800] ;  /* 0x00880000875c783b */ /* 0x000eea0000004200 */
[C---:B----4-:R-:W-:Y:S03]  /*9880*/  HMMA.16816.F32.BF16 R40, R88.reuse, R104, R40 ;  /* 0x000000685828723c */ /* 0x050fe60000041828 */
[----:B------:R-:W-:Y:S03]  /*9890*/  MUFU.EX2 R110, R110 ;  /* 0x0000006e006e7308 */ /* 0x000fe60000000800 */
[C---:B------:R-:W-:Y:S01]  /*98a0*/  HMMA.16816.F32.BF16 R44, R88.reuse, R106, R44 ;  /* 0x0000006a582c723c */ /* 0x040fe2000004182c */
[----:B------:R-:W4:Y:S06]  /*98b0*/  LDSM.16.MT88.4 R104, [R139+0xa800] ;  /* 0x00a800008b68783b */ /* 0x000f2c0000004200 */
[----:B------:R-:W5:Y:S01]  /*98c0*/  MUFU.EX2 R111, R111 ;  /* 0x0000006f006f7308 */ /* 0x000f620000000800 */
[----:B-1----:R-:W-:Y:S01]  /*98d0*/  F2FP.BF16.F32.PACK_AB R20, R109, R108 ;  /* 0x0000006c6d14723e */ /* 0x002fe200000010ff */
[C---:B--2---:R-:W-:Y:S06]  /*98e0*/  HMMA.16816.F32.BF16 R48, R88.reuse, R96, R48 ;  /* 0x000000605830723c */ /* 0x044fec0000041830 */
[C---:B------:R-:W-:Y:S01]  /*98f0*/  HMMA.16816.F32.BF16 R52, R88.reuse, R98, R52 ;  /* 0x000000625834723c */ /* 0x040fe20000041834 */
[----:B------:R-:W1:Y:S04]  /*9900*/  LDSM.16.MT88.4 R96, [R137+0xa800] ;  /* 0x00a800008960783b */ /* 0x000e680000004200 */
[----:B-----5:R-:W-:Y:S01]  /*9910*/  F2FP.BF16.F32.PACK_AB R21, R111, R110 ;  /* 0x0000006e6f15723e */ /* 0x020fe200000010ff */
[C---:B---3--:R-:W-:Y:S06]  /*9920*/  HMMA.16816.F32.BF16 R56, R88.reuse, R92, R56 ;  /* 0x0000005c5838723c */ /* 0x048fec0000041838 */
        /* <DEDUP_REMOVED lines=16> */
[--C-:B------:R-:W-:Y:S01]  /*9a30*/  FFMA.FTZ R105, R29, UR4, -R120.reuse ;  /* 0x000000041d697c23 */ /* 0x100fe20008010878 */
[C---:B------:R-:W-:Y:S01]  /*9a40*/  HMMA.16816.F32.BF16 R36, R20.reuse, R98, R36 ;  /* 0x000000621424723c */ /* 0x040fe20000041824 */
[----:B------:R-:W-:Y:S04]  /*9a50*/  MUFU.EX2 R104, R104 ;  /* 0x0000006800687308 */ /* 0x000fe80000000800 */
[--C-:B------:R-:W-:Y:S01]  /*9a60*/  FFMA.FTZ R106, R30, UR4, -R119.reuse ;  /* 0x000000041e6a7c23 */ /* 0x100fe20008010877 */
[--C-:B------:R-:W-:Y:S01]  /*9a70*/  FFMA.FTZ R107, R31, UR4, -R119.reuse ;  /* 0x000000041f6b7c23 */ /* 0x100fe20008010877 */
        /* <DEDUP_REMOVED lines=25> */
[C---:B------:R-:W-:Y:S05]  /*9c10*/  HMMA.16816.F32.BF16 R80, R20.reuse, R90, R80 ;  /* 0x0000005a1450723c */ /* 0x040fea0000041850 */
[----:B------:R-:W-:Y:S01]  /*9c20*/  FADD.FTZ R88, R5, R117 ;  /* 0x0000007505587221 */ /* 0x000fe20000010000 */
[----:B------:R-:W-:Y:S05]  /*9c30*/  FADD.FTZ R5, R123, R114 ;  /* 0x000000727b057221 */ /* 0x000fea0000010000 */
[----:B------:R-:W-:Y:S01]  /*9c40*/  FADD.FTZ R7, R7, R88 ;  /* 0x0000005807077221 */ /* 0x000fe20000010000 */
[----:B------:R-:W-:Y:S03]  /*9c50*/  FADD.FTZ R5, R124, R5 ;  /* 0x000000057c057221 */ /* 0x000fe60000010000 */
[----:B------:R-:W-:Y:S01]  /*9c60*/  FADD.FTZ R116, R116, R7 ;  /* 0x0000000774747221 */ /* 0x000fe20000010000 */
[----:B------:R-:W-:Y:S01]  /*9c70*/  FADD.FTZ R110, R110, R5 ;  /* 0x000000056e6e7221 */ /* 0x000fe20000010000 */
[C---:B--2---:R-:W-:Y:S03]  /*9c80*/  HMMA.16816.F32.BF16 R16, R20.reuse, R92, R16 ;  /* 0x0000005c1410723c */ /* 0x044fe60000041810 */
[----:B------:R-:W-:Y:S01]  /*9c90*/  IADD3 R5, R151, -0x1, RZ ;  /* 0xffffffff97057810 */ /* 0x000fe20007ffe0ff */
[----:B------:R-:W-:Y:S01]  /*9ca0*/  FADD.FTZ R121, R121, R116 ;  /* 0x0000007479797221 */ /* 0x000fe20000010000 */
[----:B------:R-:W-:Y:S01]  /*9cb0*/  FADD.FTZ R111, R111, R110 ;  /* 0x0000006e6f6f7221 */ /* 0x000fe20000010000 */
[----:B------:R-:W-:Y:S05]  /*9cc0*/  HMMA.16816.F32.BF16 R84, R20, R94, R84 ;  /* 0x0000005e1454723c */ /* 0x000fea0000041854 */
[----:B------:R-:W-:Y:S01]  /*9cd0*/  FADD.FTZ R112, R112, R121 ;  /* 0x0000007970707221 */ /* 0x000fe20000010000 */
[----:B------:R-:W-:Y:S01]  /*9ce0*/  FADD.FTZ R168, R168, R111 ;  /* 0x0000006fa8a87221 */ /* 0x000fe20000010000 */
[----:B------:R-:W-:Y:S04]  /*9cf0*/  F2FP.BF16.F32.PACK_AB R20, R105, R104 ;  /* 0x000000686914723e */ /* 0x000fe800000010ff */
[----:B------:R-:W-:Y:S01]  /*9d00*/  F2FP.BF16.F32.PACK_AB R21, R107, R106 ;  /* 0x0000006a6b15723e */ /* 0x000fe200000010ff */
[----:B------:R-:W-:Y:S01]  /*9d10*/  FADD.FTZ R115, R115, R112 ;  /* 0x0000007073737221 */ /* 0x000fe20000010000 */
[----:B-----5:R-:W-:Y:S01]  /*9d20*/  F2FP.BF16.F32.PACK_AB R22, R120, R149 ;  /* 0x000000957816723e */ /* 0x020fe200000010ff */
[----:B------:R-:W-:Y:S01]  /*9d30*/  FADD.FTZ R127, R127, R168 ;  /* 0x000000a87f7f7221 */ /* 0x000fe20000010000 */
[----:B---3--:R-:W-:Y:S01]  /*9d40*/  F2FP.BF16.F32.PACK_AB R23, R119, R170 ;  /* 0x000000aa7717723e */ /* 0x008fe200000010ff */
[----:B------:R-:W-:Y:S01]  /*9d50*/  FADD.FTZ R115, R122, R115 ;  /* 0x000000737a737221 */ /* 0x000fe20000010000 */
[----:B------:R-:W-:Y:S01]  /*9d60*/  MOV R151, R5 ;  /* 0x0000000500977202 */ /* 0x000fe20000000f00 */
[----:B------:R-:W-:Y:S02]  /*9d70*/  FADD.FTZ R106, R106, R127 ;  /* 0x0000007f6a6a7221 */ /* 0x000fe40000010000 */
[----:B------:R-:W-:Y:S02]  /*9d80*/  FADD.FTZ R6, R108, R115 ;  /* 0x000000736c067221 */ /* 0x000fe40000010000 */
[C---:B------:R-:W-:Y:S01]  /*9d90*/  HMMA.16816.F32.BF16 R96, R20.reuse, R28, R8 ;  /* 0x0000001c1460723c */ /* 0x040fe20000041808 */
[----:B------:R-:W2:Y:S02]  /*9da0*/  LDSM.16.MT88.4 R8, [R135+0x9800] ;  /* 0x009800008708783b */ /* 0x000ea40000004200 */
[----:B------:R-:W-:Y:S01]  /*9db0*/  FADD.FTZ R6, R109, R6 ;  /* 0x000000066d067221 */ /* 0x000fe20000010000 */
[----:B------:R-:W-:Y:S02]  /*9dc0*/  FADD.FTZ R107, R107, R106 ;  /* 0x0000006a6b6b7221 */ /* 0x000fe40000010000 */
[C---:B------:R-:W-:Y:S03]  /*9dd0*/  HMMA.16816.F32.BF16 R36, R20.reuse, R30, R36 ;  /* 0x0000001e1424723c */ /* 0x040fe60000041824 */
[----:B------:R-:W3:Y:S02]  /*9de0*/  LDSM.16.MT88.4 R28, [R139+0xb800] ;  /* 0x00b800008b1c783b */ /* 0x000ee40000004200 */
        /* <DEDUP_REMOVED lines=9> */
[----:B------:R-:W4:Y:S04]  /*9e80*/  LDSM.16.MT88.4 R32, [R136+0xb800] ;  /* 0x00b800008820783b */ /* 0x000f280000004200 */
[----:B------:R-:W-:Y:S01]  /*9e90*/  FADD.FTZ R149, R149, R104 ;  /* 0x0000006895957221 */ /* 0x000fe20000010000 */
[----:B------:R-:W-:Y:S01]  /*9ea0*/  FADD.FTZ R170, R170, R107 ;  /* 0x0000006baaaa7221 */ /* 0x000fe20000010000 */
[C---:B--2---:R-:W-:Y:S04]  /*9eb0*/  HMMA.16816.F32.BF16 R56, R20.reuse, R8, R56 ;  /* 0x000000081438723c */ /* 0x044fe80000041838 */
[----:B------:R-:W-:Y:S01]  /*9ec0*/  FADD.FTZ R171, R120, R149 ;  /* 0x0000009578ab7221 */ /* 0x000fe20000010000 */
[----:B------:R-:W-:Y:S01]  /*9ed0*/  FADD.FTZ R169, R119, R170 ;  /* 0x000000aa77a97221 */ /* 0x000fe20000010000 */
        /* <DEDUP_REMOVED lines=13> */
.L_x_6724:
        /* <DEDUP_REMOVED lines=91> */
[----:B---3--:R-:W-:Y:S01]  /*a560*/  @P4 FMUL.FTZ R12, R5, 0.69314718246459960938 ;  /* 0x3f317218050c4820 */ /* 0x008fe20000410000 */
[----:B------:R-:W-:-:S02]  /*a570*/  LOP3.LUT R7, R6, 0x3ffffffc, RZ, 0xc0, !PT ;  /* 0x3ffffffc06077812 */ /* 0x000fc400078ec0ff */
[----:B------:R-:W-:Y:S02]  /*a580*/  SHF.L.U32 R10, R8, 0x6, RZ ;  /* 0x00000006080a7819 */ /* 0x000fe400000006ff */
[----:B------:R-:W-:Y:S02]  /*a590*/  SHF.R.S32.HI R6, RZ, 0x5, R9 ;  /* 0x00000005ff067819 */ /* 0x000fe40000011409 */
[----:B------:R-:W-:Y:S02]  /*a5a0*/  IADD3 R7, -R7, R0, RZ ;  /* 0x0000000007077210 */ /* 0x000fe40007ffe1ff */
[----:B------:R-:W-:Y:S02]  /*a5b0*/  LOP3.LUT R10, R10, 0x1c0, RZ, 0xc0, !PT ;  /* 0x000001c00a0a7812 */ /* 0x000fe400078ec0ff */
[----:B------:R-:W-:Y:S02]  /*a5c0*/  LOP3.LUT R11, R8, 0x1, RZ, 0xc0, !PT ;  /* 0x00000001080b7812 */ /* 0x000fe400078ec0ff */
[----:B------:R-:W-:-:S02]  /*a5d0*/  LEA R7, R6, R7, 0x9 ;  /* 0x0000000706077211 */ /* 0x000fc400078e48ff */
[----:B------:R-:W-:Y:S02]  /*a5e0*/  LEA.HI R10, R10, R10, RZ, 0x1d ;  /* 0x0000000a0a0a7211 */ /* 0x000fe400078fe8ff */
[----:B------:R-:W-:Y:S02]  /*a5f0*/  ISETP.NE.U32.AND P0, PT, R11, 0x1, PT ;  /* 0x000000010b00780c */ /* 0x000fe40003f05070 */
[----:B------:R-:W-:Y:S02]  /*a600*/  LEA R7, R7, R10, 0x1 ;  /* 0x0000000a07077211 */ /* 0x000fe400078e08ff */
[----:B------:R-:W-:Y:S02]  /*a610*/  R2P PR, R8, 0x6 ;  /* 0x0000000608007804 */ /* 0x000fe40000000000 */
[----:B------:R-:W-:Y:S01]  /*a620*/  LEA R7, R7, UR4, 0x1 ;  /* 0x0000000407077c11 */ /* 0x000fe2000f8e08ff */
        /* <DEDUP_REMOVED lines=70> */
[----:B------:R-:W-:Y:S04]  /*aa90*/  STS [R15+0x2400], R74 ;  /* 0x0024004a0f007388 */ /* 0x000fe80000000800 */
[----:B------:R-:W-:Y:S04]  /*aaa0*/  STS [R17+0x2000], R76 ;  /* 0x0020004c11007388 */ /* 0x000fe80000000800 */
[----:B------:R-:W-:Y:S01]  /*aab0*/  STS [R17+0x2400], R78 ;  /* 0x0024004e11007388 */ /* 0x000fe20000000800 */
[----:B---3--:R-:W3:Y:S03]  /*aac0*/  @P3 LDC R7, c[0x0][0x2e8] ;  /* 0x0000ba00ff073b82 */ /* 0x008ee60000000800 */
[----:B------:R-:W-:Y:S04]  /*aad0*/  STS [R19+0x2000], R92 ;  /* 0x0020005c13007388 */ /* 0x000fe80000000800 */
[----:B------:R2:W-:Y:S01]  /*aae0*/  STS [R19+0x2400], R94 ;  /* 0x0024005e13007388 */ /* 0x0005e20000000800 */
[----:B----4-:R-:W4:Y:S03]  /*aaf0*/  @P3 MUFU.LG2 R13, R4 ;  /* 0x00000004000d3308 */ /* 0x010f260000000c00 */
[----:B------:R1:W-:Y:S04]  /*ab00*/  STS [R21+0x2000], R80 ;  /* 0x0020005015007388 */ /* 0x0003e80000000800 */
[----:B------:R1:W-:Y:S04]  /*ab10*/  STS [R21+0x2400], R82 ;  /* 0x0024005215007388 */ /* 0x0003e80000000800 */
[----:B------:R1:W-:Y:S04]  /*ab20*/  STS [R23+0x2000], R88 ;  /* 0x0020005817007388 */ /* 0x0003e80000000800 */
[----:B------:R1:W-:Y:S01]  /*ab30*/  STS [R23+0x2400], R90 ;  /* 0x0024005a17007388 */ /* 0x0003e20000000800 */
[----:B----4-:R-:W-:-:S03]  /*ab40*/  @P3 FMUL.FTZ R13, R13, 0.69314718246459960938 ;  /* 0x3f3172180d0d3820 */ /* 0x010fc60000410000 */
[----:B------:R4:W-:Y:S04]  /*ab50*/  STS [R25+0x2000], R84 ;  /* 0x0020005419007388 */ /* 0x0009e80000000800 */
[----:B------:R4:W-:Y:S01]  /*ab60*/  STS [R25+0x2400], R86 ;  /* 0x0024005619007388 */ /* 0x0009e20000000800 */
[----:B--2---:R-:W-:Y:S01]  /*ab70*/  @P0 IMAD.WIDE.U32 R18, R150, R10, RZ ;  /* 0x0000000a96120225 */ /* 0x004fe200078e00ff */
[----:B------:R-:W-:-:S03]  /*ab80*/  MOV R10, 0x7f800000 ;  /* 0x7f800000000a7802 */ /* 0x000fc60000000f00 */
[----:B------:R-:W-:Y:S01]  /*ab90*/  @P0 IMAD R16, R150, R11, R19 ;  /* 0x0000000b96100224 */ /* 0x000fe200078e0213 */
[----:B------:R-:W-:Y:S01]  /*aba0*/  MOV R11, 0x7f800000 ;  /* 0x7f800000000b7802 */ /* 0x000fe20000000f00 */
[----:B------:R-:W-:Y:S06]  /*abb0*/  @P0 BRA `(.L_x_6729) ;  /* 0x00000000001c0947 */ /* 0x000fec0003800000 */
[----:B------:R-:W2:Y:S01]  /*abc0*/  S2R R15, SR_CTAID.Y ;  /* 0x00000000000f7919 */ /* 0x000ea20000002600 */
[----:B------:R-:W5:Y:S01]  /*abd0*/  LDC.64 R4, c[0x0][0x290] ;  /* 0x0000a400ff047b82 */ /* 0x000f620000000a00 */
[----:B--2---:R-:W-:Y:S01]  /*abe0*/  SHF.R.S32.HI R17, RZ, 0x1f, R15 ;  /* 0x0000001fff117819 */ /* 0x004fe2000001140f */
[----:B-----5:R-:W-:-:S04]  /*abf0*/  IMAD.WIDE.U32 R18, R15, R4, RZ ;  /* 0x000000040f127225 */ /* 0x020fc800078e00ff */
[----:B------:R-:W-:-:S04]  /*ac00*/  IMAD R14, R17, R4, RZ ;  /* 0x00000004110e7224 */ /* 0x000fc800078e02ff */
[----:B------:R-:W-:-:S05]  /*ac10*/  IMAD R5, R15, R5, R14 ;  /* 0x000000050f057224 */ /* 0x000fca00078e020e */
[----:B------:R-:W-:Y:S02]  /*ac20*/  IADD3 R16, R19, R5, RZ ;  /* 0x0000000513107210 */ /* 0x000fe40007ffe0ff */
.L_x_6729:
[----:B-1----:R-:W-:Y:S01]  /*ac30*/  @P4 FFMA.FTZ R10, R3, R8, R12 ;  /* 0x00000008030a4223 */ /* 0x002fe2000001000c */
[----:B---3--:R-:W-:Y:S01]  /*ac40*/  @P3 FFMA.FTZ R11, R2, R7, R13 ;  /* 0x00000007020b3223 */ /* 0x008fe2000001000d */
        /* <DEDUP_REMOVED lines=8> */
.L_x_6730:
[----:B------:R-:W1:Y:S01]  /*acd0*/  S2R R3, SR_CTAID.Y ;  /* 0x0000000000037919 */ /* 0x000e620000002600 */
[----:B------:R-:W1:Y:S08]  /*ace0*/  S2UR UR6, SR_CTAID.Z ;  /* 0x00000000000679c3 */ /* 0x000e700000002700 */
[----:B------:R-:W1:Y:S08]  /*acf0*/  LDC R2, c[0x0][0x270] ;  /* 0x00009c00ff027b82 */ /* 0x000e700000000800 */
[----:B------:R-:W2:Y:S01]  /*ad00*/  LDC R5, c[0x0][0x2c4] ;  /* 0x0000b100ff057b82 */ /* 0x000ea20000000800 */
[----:B-1----:R-:W-:-:S04]  /*ad10*/  IMAD R2, R3, R2, UR6 ;  /* 0x0000000603027e24 */ /* 0x002fc8000f8e0202 */
[----:B--2---:R-:W-:-:S07]  /*ad20*/  IMAD R5, R2, R5, RZ ;  /* 0x0000000502057224 */ /* 0x004fce00078e02ff */
.L_x_6731:
[----:B------:R-:W-:Y:S01]  /*ad30*/  LOP3.LUT R9, R9, 0xffffffe0, RZ, 0xc0, !PT ;  /* 0xffffffe009097812 */ /* 0x000fe200078ec0ff */
[----:B------:R-:W1:Y:S01]  /*ad40*/  S2R R7, SR_TID.X ;  /* 0x0000000000077919 */ /* 0x000e620000002100 */
        /* <DEDUP_REMOVED lines=10> */
[----:B------:R-:W2:Y:S01]  /*adf0*/  S2R R0, SR_CTAID.X ;  /* 0x0000000000007919 */ /* 0x000ea20000002500 */
[C---:B------:R-:W-:Y:S01]  /*ae00*/  ISETP.GE.AND P2, PT, R3.reuse, R146, PT ;  /* 0x000000920300720c */ /* 0x040fe20003f46270 */
[----:B------:R-:W-:Y:S01]  /*ae10*/  ULDC.64 UR4, c[0x0][0x2b0] ;  /* 0x0000ac0000047ab9 */ /* 0x000fe20000000a00 */
[----:B--2---:R-:W-:Y:S02]  /*ae20*/  IMAD R0, R0, 0x40, R5 ;  /* 0x0000004000007824 */ /* 0x004fe400078e0205 */
        /* <DEDUP_REMOVED lines=9> */
.L_x_6733:
[----:B------:R-:W-:Y:S05]  /*aec0*/  BSYNC B0 ;  /* 0x0000000000007941 */ /* 0x000fea0003800000 */
.L_x_6732:
[----:B------:R-:W3:Y:S01]  /*aed0*/  S2UR UR5, SR_CTAID.X ;  /* 0x00000000000579c3 */ /* 0x000ee20000002500 */
[----:B-1----:R-:W-:Y:S01]  /*aee0*/  SHF.R.S32.HI R0, RZ, 0x1f, R7 ;  /* 0x0000001fff007819 */ /* 0x002fe20000011407 */
[----:B------:R1:W1:Y:S01]  /*aef0*/  LDS.128 R12, [R153+0x1800] ;  /* 0x00180000990c7984 */ /* 0x0002620000000c00 */
[----:B------:R-:W-:Y:S01]  /*af00*/  SHF.R.S32.HI R155, RZ, 0x1f, R154 ;  /* 0x0000001fff9b7819 */ /* 0x000fe2000001149a */
[----:B------:R-:W-:Y:S01]  /*af10*/  BSSY B0, `(.L_x_6734) ;  /* 0x0000027000007945 */ /* 0x000fe20003800000 */
[----:B------:R-:W-:Y:S01]  /*af20*/  LEA.HI R7, R0, R7, RZ, 0x3 ;  /* 0x0000000700077211 */ /* 0x000fe200078f18ff */
[----:B--2---:R2:W1:Y:S02]  /*af30*/  LDS.128 R8, [R153+0x3800] ;  /* 0x0038000099087984 */ /* 0x0044640000000c00 */
[----:B------:R-:W5:Y:S01]  /*af40*/  LDC.64 R4, c[0x0][0x298] ;  /* 0x0000a600ff047b82 */ /* 0x000f620000000a00 */
[----:B------:R-:W-:Y:S01]  /*af50*/  SHF.R.S32.HI R7, RZ, 0x3, R7 ;  /* 0x00000003ff077819 */ /* 0x000fe20000011407 */
[----:B------:R2:W1:Y:S04]  /*af60*/  LDS.128 R20, [R153] ;  /* 0x0000000099147984 */ /* 0x0004680000000c00 */
[----:B------:R-:W-:-:S02]  /*af70*/  VIADD R17, R7, 0x10 ;  /* 0x0000001007117836 */ /* 0x000fc40000000000 */
[----:B------:R-:W4:Y:S03]  /*af80*/  LDC.64 R2, c[0x0][0x2a0] ;  /* 0x0000a800ff027b82 */ /* 0x000f260000000a00 */
[----:B------:R-:W-:Y:S01]  /*af90*/  ISETP.GE.AND P3, PT, R17, R146, PT ;  /* 0x000000921100720c */ /* 0x000fe20003f66270 */
[----:B------:R-:W-:Y:S01]  /*afa0*/  VIADD R17, R7, 0x20 ;  /* 0x0000002007117836 */ /* 0x000fe20000000000 */
[----:B---3--:R-:W-:-:S04]  /*afb0*/  USHF.L.U32 UR5, UR5, 0x6, URZ ;  /* 0x0000000605057899 */ /* 0x008fc8000800063f */
[----:B------:R-:W-:Y:S01]  /*afc0*/  ISETP.GE.AND P2, PT, R17, R146, PT ;  /* 0x000000921100720c */ /* 0x000fe20003f46270 */
[----:B------:R-:W-:Y:S01]  /*afd0*/  USHF.R.S32.HI UR4, URZ, 0x1f, UR5 ;  /* 0x0000001f3f047899 */ /* 0x000fe20008011405 */
[----:B-----5:R-:W-:-:S05]  /*afe0*/  IMAD.WIDE.U32 R154, R4, UR5, R154 ;  /* 0x00000005049a7c25 */ /* 0x020fca000f8e009a */
[----:B------:R-:W-:Y:S01]  /*aff0*/  IMAD R0, R4, UR4, RZ ;  /* 0x0000000404007c24 */ /* 0x000fe2000f8e02ff */
[----:B------:R-:W-:Y:S01]  /*b000*/  IADD3 R28, P0, R18, R154, RZ ;  /* 0x0000009a121c7210 */ /* 0x000fe20007f1e0ff */
[----:B------:R-:W-:Y:S02]  /*b010*/  USHF.R.S32.HI UR4, URZ, 0x1f, UR6 ;  /* 0x0000001f3f047899 */ /* 0x000fe40008011406 */
[----:B------:R-:W-:-:S04]  /*b020*/  IMAD R19, R5, UR5, R0 ;  /* 0x0000000505137c24 */ /* 0x000fc8000f8e0200 */
[----:B----4-:R-:W-:Y:S01]  /*b030*/  IMAD R0, R2, UR4, RZ ;  /* 0x0000000402007c24 */ /* 0x010fe2000f8e02ff */
[----:B------:R-:W-:Y:S01]  /*b040*/  IADD3.X R29, R16, R19, R155, P0, !PT ;  /* 0x00000013101d7210 */ /* 0x000fe200007fe49b */
[C---:B------:R-:W-:Y:S01]  /*b050*/  VIADD R19, R7.reuse, 0x30 ;  /* 0x0000003007137836 */ /* 0x040fe20000000000 */
[-C--:B------:R-:W-:Y:S01]  /*b060*/  ISETP.GE.AND P0, PT, R7, R146.reuse, PT ;  /* 0x000000920700720c */ /* 0x080fe20003f06270 */
[----:B------:R-:W-:Y:S01]  /*b070*/  IMAD R31, R3, UR6, R0 ;  /* 0x00000006031f7c24 */ /* 0x000fe2000f8e0200 */
[----:B------:R-:W-:Y:S01]  /*b080*/  SHF.R.S32.HI R3, RZ, 0x1f, R7 ;  /* 0x0000001fff037819 */ /* 0x000fe20000011407 */
[----:B------:R-:W-:Y:S01]  /*b090*/  IMAD.WIDE.U32 R28, R2, UR6, R28 ;  /* 0x00000006021c7c25 */ /* 0x000fe2000f8e001c */
[----:B------:R-:W-:Y:S02]  /*b0a0*/  ISETP.GE.AND P1, PT, R19, R146, PT ;  /* 0x000000921300720c */ /* 0x000fe40003f26270 */
[----:B------:R2:W3:Y:S01]  /*b0b0*/  LDS.128 R16, [R153+0x2000] ;  /* 0x0020000099107984 */ /* 0x0004e20000000c00 */
[----:B------:R-:W-:-:S06]  /*b0c0*/  IMAD.IADD R31, R31, 0x1, R29 ;  /* 0x000000011f1f7824 */ /* 0x000fcc00078e021d */
        /* <DEDUP_REMOVED lines=9> */
[----:B------:R1:W-:Y:S04]  /*b160*/  STG.E.128 desc[UR10][R26.64], R20 ;  /* 0x000000141a007986 */ /* 0x0003e8000c101d0a */
[----:B---3--:R1:W-:Y:S02]  /*b170*/  STG.E.128 desc[UR10][R26.64+0x80], R16 ;  /* 0x000080101a007986 */ /* 0x0083e4000c101d0a */
.L_x_6735:
[----:B------:R-:W-:Y:S05]  /*b180*/  BSYNC B0 ;  /* 0x0000000000007941 */ /* 0x000fea0003800000 */
.L_x_6734:
[----:B-1----:R1:W4:Y:S01]  /*b190*/  LDS.128 R20, [R153+0x800] ;  /* 0x0008000099147984 */ /* 0x0023220000000c00 */
[----:B------:R-:W-:Y:S03]  /*b1a0*/  BSSY B0, `(.L_x_6736) ;  /* 0x0000010000007945 */ /* 0x000fe60003800000 */
[----:B---3--:R1:W3:Y:S01]  /*b1b0*/  LDS.128 R16, [R153+0x2800] ;  /* 0x0028000099107984 */ /* 0x0082e20000000c00 */
        /* <DEDUP_REMOVED lines=13> */
[----:B---3--:R4:W-:Y:S02]  /*b290*/  STG.E.128 desc[UR10][R24.64+0x80], R16 ;  /* 0x0000801018007986 */ /* 0x0089e4000c101d0a */
.L_x_6737:
[----:B------:R-:W-:Y:S05]  /*b2a0*/  BSYNC B0 ;  /* 0x0000000000007941 */ /* 0x000fea0003800000 */
.L_x_6736:
        /* <DEDUP_REMOVED lines=17> */
.L_x_6739:
[----:B------:R-:W-:Y:S05]  /*b3c0*/  BSYNC B0 ;  /* 0x0000000000007941 */ /* 0x000fea0003800000 */
.L_x_6738:
[----:B------:R-:W-:Y:S05]  /*b3d0*/  @P1 EXIT ;  /* 0x000000000000194d */ /* 0x000fea0003800000 */
        /* <DEDUP_REMOVED lines=11> */
[----:B------:R-:W-:Y:S04]  /*b490*/  STG.E.128 desc[UR10][R4.64], R12 ;  /* 0x0000000c04007986 */ /* 0x000fe8000c101d0a */
[----:B------:R-:W-:Y:S01]  /*b4a0*/  STG.E.128 desc[UR10][R4.64+0x80], R8 ;  /* 0x0000800804007986 */ /* 0x000fe2000c101d0a */
[----:B------:R-:W-:Y:S05]  /*b4b0*/  EXIT ;  /* 0x000000000000794d */ /* 0x000fea0003800000 */
.L_x_6740:
        /* <DEDUP_REMOVED lines=12> */
.L_x_8526:


//--------------------- .text._ZN5flash24flash_fwd_splitkv_kernelI23Flash_fwd_kernel_traitsILi128ELi64ELi64ELi4ELb0ELb0EN7cutlass10bfloat16_tE19Flash_kernel_traitsILi128ELi64ELi64ELi4ES3_EELb1ELb0ELb0ELb0ELb1ELb1ELb0ELb0EEEvNS_16Flash_fwd_paramsE --------------------------
	.section	.text._ZN5flash24flash_fwd_splitkv_kernelI23Flash_fwd_kernel_traitsILi128ELi64ELi64ELi4ELb0ELb0EN7cutlass10bfloat16_tE19Flash_kernel_traitsILi128ELi64ELi64ELi4ES3_EELb1ELb0ELb0ELb0ELb1ELb1ELb0ELb0EEEvNS_16Flash_fwd_paramsE,"ax",@progbits
	.align	128
        .global         _ZN5flash24flash_fwd_splitkv_kernelI23Flash_fwd_kernel_traitsILi128ELi64ELi64ELi4ELb0ELb0EN7cutlass10bfloat16_tE19Flash_kernel_traitsILi128ELi64ELi64ELi4ES3_EELb1ELb0ELb0ELb0ELb1ELb1ELb0ELb0EEEvNS_16Flash_fwd_paramsE
        .type           _ZN5flash24flash_fwd_splitkv_kernelI23Flash_fwd_kernel_traitsILi128ELi64ELi64ELi4ELb0ELb0EN7cutlass10bfloat16_tE19Flash_kernel_traitsILi128ELi64ELi64ELi4ES3_EELb1ELb0ELb0ELb0ELb1ELb1ELb0ELb0EEEvNS_16Flash_fwd_paramsE,@function
        .size           _ZN5flash24flash_fwd_splitkv_kernelI23Flash_fwd_kernel_traitsILi128ELi64ELi64ELi4ELb0ELb0EN7cutlass10bfloat16_tE19Flash_kernel_traitsILi128ELi64ELi64ELi4ES3_EELb1ELb0ELb0ELb0ELb1ELb1ELb0ELb0EEEvNS_16Flash_fwd_paramsE,(.L_x_8527 - _ZN5flash24flash_fwd_splitkv_kernelI23Flash_fwd_kernel_traitsILi128ELi64ELi64ELi4ELb0ELb0EN7cutlass10bfloat16_tE19Flash_kernel_traitsILi128ELi64ELi64ELi4ES3_EELb1ELb0ELb0ELb0ELb1ELb1ELb0ELb0EEEvNS_16Flash_fwd_paramsE)
        .other          _ZN5flash24flash_fwd_splitkv_kernelI23Flash_fwd_kernel_traitsILi128ELi64ELi64ELi4ELb0ELb0EN7cutlass10bfloat16_tE19Flash_kernel_traitsILi128ELi64ELi64ELi4ES3_EELb1ELb0ELb0ELb0ELb1ELb1ELb0ELb0EEEvNS_16Flash_fwd_paramsE,@"STO_CUDA_ENTRY STV_DEFAULT"
_ZN5flash24flash_fwd_splitkv_kernelI23Flash_fwd_kernel_traitsILi128ELi64ELi64ELi4ELb0ELb0EN7cutlass10bfloat16_tE19Flash_kernel_traitsILi128ELi64ELi64ELi4ES3_EELb1ELb0ELb0ELb0ELb1ELb1ELb0ELb0EEEvNS_16Flash_fwd_paramsE:
.text._ZN5flash24flash_fwd_splitkv_kernelI23Flash_fwd_kernel_traitsILi128ELi64ELi64ELi4ELb0ELb0EN7cutlass10bfloat16_tE19Flash_kernel_traitsILi128ELi64ELi64ELi4ES3_EELb1ELb0ELb0ELb0ELb1ELb1ELb0ELb0EEEvNS_16Flash_fwd_paramsE:
        /* <DEDUP_REMOVED lines=39> */
.L_x_6741:
[----:B------:R-:W1:Y:S02]  /*0270*/  LDC R5, c[0x0][0x2c8] ;  /* 0x0000b200ff057b82 */ /* 0x000e640000000800 */
.L_x_6742:
        /* <DEDUP_REMOVED lines=11> */
[----:B-1----:R-:W1:Y:S01]  /*0330*/  LDC R6, c[0x0][0x398] ;  /* 0x0000e600ff067b82 */ /* 0x002e620000000800 */
[----:B--2---:R-:W-:Y:S01]  /*0340*/  @!P1 ISETP.NE.U32.AND P0, PT, R2, RZ, PT ;  /* 0x000000ff0200920c */ /* 0x004fe20003f05070 */
[----:B-----5:R-:W-:Y:S01]  /*0350*/  @P1 IMAD.IADD R33, R33, 0x1, -R16 ;  /* 0x0000000121211824 */ /* 0x020fe200078e0a10 */
        /* <DEDUP_REMOVED lines=11> */
[----:B-1----:R-:W-:Y:S02]  /*0410*/  IADD3 R3, R3, R6, R33 ;  /* 0x0000000603037210 */ /* 0x002fe40007ffe021 */
        /* <DEDUP_REMOVED lines=23> */
[----:B------:R-:W-:-:S05]  /*0590*/  IMAD.SHL.U32 R96, R96, 0x8, RZ ;  /* 0x0000000860607824 */ /* 0x000fca00078e00ff */
[----:B------:R-:W-:-:S03]  /*05a0*/  SHF.R.S32.HI R97, RZ, 0x1f, R96 ;  /* 0x0000001fff617819 */ /* 0x000fc60000011460 */
[----:B-1----:R-:W-:-:S04]  /*05b0*/  IMAD.WIDE.U32 R96, R101, R4, R96 ;  /* 0x0000000465607225 */ /* 0x002fc800078e0060 */
[----:B--2---:R-:W-:Y:S02]  /*05c0*/  @!P0 IMAD R0, R9, R2, RZ ;  /* 0x0000000209008224 */ /* 0x004fe400078e02ff */
[----:B------:R-:W-:-:S04]  /*05d0*/  @P0 IMAD.WIDE.U32 R8, R150, R4, RZ ;  /* 0x0000000496080225 */ /* 0x000fc800078e00ff */
[C---:B------:R-:W-:Y:S02]  /*05e0*/  @!P0 IMAD R0, R13.reuse, R3, R0 ;  /* 0x000000030d008224 */ /* 0x040fe400078e0200 */
[----:B------:R-:W-:-:S04]  /*05f0*/  @!P0 IMAD.WIDE.U32 R14, R13, R2, RZ ;  /* 0x000000020d0e8225 */ /* 0x000fc800078e00ff */
[-C--:B------:R-:W-:Y:S01]  /*0600*/  @P0 IMAD R150, R150, R5.reuse, R9 ;  /* 0x0000000596960224 */ /* 0x080fe200078e0209 */
[----:B------:R-:W-:Y:S01]  /*0610*/  @!P0 MOV R8, R14 ;  /* 0x0000000e00088202 */ /* 0x000fe20000000f00 */
[----:B------:R-:W-:Y:S02]  /*0620*/  @!P0 IMAD.IADD R150, R15, 0x1, R0 ;  /* 0x000000010f968824 */ /* 0x000fe400078e0200 */
[----:B------:R-:W-:Y:S01]  /*0630*/  IMAD R0, R7, R4, RZ ;  /* 0x0000000407007224 */ /* 0x000fe200078e02ff */
[----:B------:R-:W-:Y:S01]  /*0640*/  IADD3 R8, P0, R8, R96, RZ ;  /* 0x0000006008087210 */ /* 0x000fe20007f1e0ff */
[----:B------:R-:W-:Y:S01]  /*0650*/  IMAD.IADD R3, R98, 0x1, -R101 ;  /* 0x0000000162037824 */ /* 0x000fe200078e0a65 */
[----:B------:R-:W-:Y:S01]  /*0660*/  SHF.R.S32.HI R7, RZ, 0x1f, R40 ;  /* 0x0000001fff077819 */ /* 0x000fe20000011428 */
[----:B------:R-:W-:Y:S02]  /*0670*/  IMAD R9, R101, R5, R0 ;  /* 0x0000000565097224 */ /* 0x000fe400078e0200 */
[----:B------:R-:W-:Y:S01]  /*0680*/  IMAD R0, R13, UR6, R40 ;  /* 0x000000060d007c24 */ /* 0x000fe2000f8e0228 */
[----:B------:R-:W-:Y:S01]  /*0690*/  ISETP.GE.AND P2, PT, R10, R3, PT ;  /* 0x000000030a00720c */ /* 0x000fe20003f46270 */
[----:B------:R-:W-:Y:S01]  /*06a0*/  IMAD R7, R7, UR4, RZ ;  /* 0x0000000407077c24 */ /* 0x000fe2000f8e02ff */
[----:B------:R-:W-:Y:S01]  /*06b0*/  IADD3.X R9, R150, R97, R9, P0, !PT ;  /* 0x0000006196097210 */ /* 0x000fe200007fe409 */
[C---:B------:R-:W-:Y:S01]  /*06c0*/  VIADD R2, R6.reuse, 0x20 ;  /* 0x0000002006027836 */ /* 0x040fe20000000000 */
[-C--:B------:R-:W-:Y:S01]  /*06d0*/  ISETP.GE.AND P0, PT, R6, R3.reuse, PT ;  /* 0x000000030600720c */ /* 0x080fe20003f06270 */
[----:B------:R-:W-:Y:S01]  /*06e0*/  IMAD R7, R40, UR5, R7 ;  /* 0x0000000528077c24 */ /* 0x000fe2000f8e0207 */
[-C--:B------:R-:W-:Y:S01]  /*06f0*/  ISETP.GE.OR P4, PT, R10, R3.reuse, P6 ;  /* 0x000000030a00720c */ /* 0x080fe20003786670 */
[----:B------:R-:W-:Y:S01]  /*0700*/  IMAD.WIDE.U32 R40, R40, UR4, R8 ;  /* 0x0000000428287c25 */ /* 0x000fe2000f8e0008 */
[----:B------:R-:W-:Y:S01]  /*0710*/  ULDC UR4, c[0x0][0x2c4] ;  /* 0x0000b10000047ab9 */ /* 0x000fe20000000800 */
[----:B------:R-:W-:-:S02]  /*0720*/  ISETP.GE.AND P1, PT, R2, R3, PT ;  /* 0x000000030200720c */ /* 0x000fc40003f26270 */
[----:B------:R-:W-:Y:S01]  /*0730*/  IMAD R101, R0, UR4, R101 ;  /* 0x0000000400657c24 */ /* 0x000fe2000f8e0265 */
[-C--:B------:R-:W-:Y:S02]  /*0740*/  ISETP.GE.OR P3, PT, R2, R3.reuse, P6 ;  /* 0x000000030200720c */ /* 0x080fe40003766670 */
[----:B------:R-:W-:Y:S02]  /*0750*/  ISETP.GE.OR P5, PT, R6, R3, P6 ;  /* 0x000000030600720c */ /* 0x000fe400037a6670 */
[----:B------:R-:W-:Y:S02]  /*0760*/  SHF.R.S32.HI R9, RZ, 0x1f, R6 ;  /* 0x0000001fff097819 */ /* 0x000fe40000011406 */
[----:B------:R-:W-:Y:S01]  /*0770*/  IADD3 R13, R41, R7, RZ ;  /* 0x00000007290d7210 */ /* 0x000fe20007ffe0ff */
        /* <DEDUP_REMOVED lines=11> */
.L_x_6745:
[----:B------:R-:W-:Y:S05]  /*0830*/  BSYNC B0 ;  /* 0x0000000000007941 */ /* 0x000fea0003800000 */
.L_x_6744:
        /* <DEDUP_REMOVED lines=17> */
.L_x_6747:
[----:B------:R-:W-:Y:S05]  /*0950*/  BSYNC B0 ;  /* 0x0000000000007941 */ /* 0x000fea0003800000 */
.L_x_6746:
        /* <DEDUP_REMOVED lines=16> */
.L_x_6749:
[----:B------:R-:W-:Y:S05]  /*0a60*/  BSYNC B0 ;  /* 0x0000000000007941 */ /* 0x000fea0003800000 */
.L_x_6748:
        /* <DEDUP_REMOVED lines=14> */
.L_x_6751:
[----:B------:R-:W-:Y:S05]  /*0b50*/  BSYNC B0 ;  /* 0x0000000000007941 */ /* 0x000fea0003800000 */
.L_x_6750:
        /* <DEDUP_REMOVED lines=15> */
.L_x_6743:
        /* <DEDUP_REMOVED lines=24> */
.L_x_6752:
[----:B------:R-:W-:Y:S05]  /*0dd0*/  @!P6 BRA `(.L_x_6753) ;  /* 0x00000004003ce947 */ /* 0x000fea0003800000 */
[----:B------:R-:W1:Y:S01]  /*0de0*/  LDC R10, c[0x0][0x380] ;  /* 0x0000e000ff0a7b82 */ /* 0x000e620000000800 */
[----:B------:R-:W-:Y:S01]  /*0df0*/  LEA R29, R126, 0xffffffc0, 0x6 ;  /* 0xffffffc07e1d7811 */ /* 0x000fe200078e30ff */
[----:B------:R-:W-:-:S03]  /*0e00*/  ULDC.64 UR4, c[0x0][0x230] ;  /* 0x00008c0000047ab9 */ /* 0x000fc60000000a00 */
[----:B-----5:R-:W-:-:S03]  /*0e10*/  IABS R0, R29 ;  /* 0x0000001d00007213 */ /* 0x020fc60000000000 */
[----:B------:R-:W2:Y:S01]  /*0e20*/  LDC R15, c[0x0][0x278] ;  /* 0x00009e00ff0f7b82 */ /* 0x000ea20000000800 */
        /* <DEDUP_REMOVED lines=35> */
[----:B------:R-:W-:Y:S01]  /*1060*/  MOV R4, R3 ;  /* 0x0000000300047202 */ /* 0x000fe20000000f00 */
[----:B------:R-:W1:Y:S04]  /*1070*/  LDC.64 R8, c[0x0][0x248] ;  /* 0x00009200ff087b82 */ /* 0x000e680000000a00 */
        /* <DEDUP_REMOVED lines=27> */
[-C--:B-1----:R-:W-:Y:S01]  /*1230*/  IMAD R4, R25, R8.reuse, RZ ;  /* 0x0000000819047224 */ /* 0x082fe200078e02ff */
[----:B------:R-:W-:Y:S01]  /*1240*/  IADD3 R10, R27, R3, RZ ;  /* 0x000000031b0a7210 */ /* 0x000fe20007ffe0ff */
[----:B------:R-:W-:-:S04]  /*1250*/  IMAD.WIDE.U32 R14, R29, R8, R16 ;  /* 0x000000081d0e7225 */ /* 0x000fc800078e0010 */
[----:B------:R-:W-:-:S04]  /*1260*/  IMAD R4, R29, R9, R4 ;  /* 0x000000091d047224 */ /* 0x000fc800078e0204 */
[----:B------:R-:W-:Y:S02]  /*1270*/  IMAD.IADD R15, R15, 0x1, R4 ;  /* 0x000000010f0f7824 */ /* 0x000fe400078e0204 */
[----:B------:R-:W-:Y:S02]  /*1280*/  IMAD R4, R23, UR4, RZ ;  /* 0x0000000417047c24 */ /* 0x000fe4000f8e02ff */
[----:B------:R-:W-:-:S04]  /*1290*/  IMAD.WIDE.U32 R36, R7, UR4, R14 ;  /* 0x0000000407247c25 */ /* 0x000fc8000f8e000e */
[----:B------:R-:W-:-:S05]  /*12a0*/  IMAD R4, R7, UR5, R4 ;  /* 0x0000000507047c24 */ /* 0x000fca000f8e0204 */
[----:B------:R-:W-:Y:S01]  /*12b0*/  IADD3 R12, R37, R4, RZ ;  /* 0x00000004250c7210 */ /* 0x000fe20007ffe0ff */
[----:B------:R-:W-:Y:S06]  /*12c0*/  BRA `(.L_x_6754) ;  /* 0x0000000400287947 */ /* 0x000fec0003800000 */
.L_x_6753:
[----:B------:R-:W1:Y:S01]  /*12d0*/  LDC R19, c[0x0][0x278] ;  /* 0x00009e00ff137b82 */ /* 0x000e620000000800 */
        /* <DEDUP_REMOVED lines=12> */
[----:B------:R-:W-:-:S03]  /*13a0*/  MOV R8, RZ ;  /* 0x000000ff00087202 */ /* 0x000fc60000000f00 */
[----:B------:R-:W-:Y:S01]  /*13b0*/  IMAD R4, R2, R3, RZ ;  /* 0x0000000302047224 */ /* 0x000fe200078e02ff */
[----:B------:R-:W-:-:S03]  /*13c0*/  IABS R2, R40 ;  /* 0x0000002800027213 */ /* 0x000fc60000000000 */
[----:B------:R-:W-:Y:S02]  /*13d0*/  IMAD.HI.U32 R7, R9, R4, R8 ;  /* 0x0000000409077227 */ /* 0x000fe400078e0008 */
[----:B------:R-:W1:Y:S02]  /*13e0*/  @P3 LDC.64 R8, c[0x0][0x248] ;  /* 0x00009200ff083b82 */ /* 0x000e640000000a00 */
[----:B------:R-:W-:-:S04]  /*13f0*/  IMAD.MOV.U32 R4, RZ, RZ, R2 ;  /* 0x000000ffff047224 */ /* 0x000fc800078e0002 */
[----:B------:R-:W-:-:S04]  /*1400*/  IMAD.HI.U32 R7, R7, R4, RZ ;  /* 0x0000000407077227 */ /* 0x000fc800078e00ff */
[----:B------:R-:W-:-:S04]  /*1410*/  IMAD.MOV R2, RZ, RZ, -R7 ;  /* 0x000000ffff027224 */ /* 0x000fc800078e0a07 */
[C---:B------:R-:W-:Y:S02]  /*1420*/  IMAD R2, R3.reuse, R2, R4 ;  /* 0x0000000203027224 */ /* 0x040fe400078e0204 */
[----:B------:R-:W2:Y:S03]  /*1430*/  @P3 LDC.64 R4, c[0x0][0x250] ;  /* 0x00009400ff043b82 */ /* 0x000ea60000000a00 */
[----:B------:R-:W-:Y:S01]  /*1440*/  ISETP.GT.U32.AND P0, PT, R3, R2, PT ;  /* 0x000000020300720c */ /* 0x000fe20003f04070 */
[C---:B-1----:R-:W-:Y:S02]  /*1450*/  @P3 IMAD R15, R20.reuse, R9, RZ ;  /* 0x00000009140f3224 */ /* 0x042fe400078e02ff */
[----:B------:R-:W-:-:S05]  /*1460*/  @P3 IMAD.WIDE.U32 R20, R20, R8, RZ ;  /* 0x0000000814143225 */ /* 0x000fca00078e00ff */
[----:B------:R-:W-:-:S05]  /*1470*/  @P3 IADD3 R15, R21, R15, RZ ;  /* 0x0000000f150f3210 */ /* 0x000fca0007ffe0ff */
[-C--:B------:R-:W-:Y:S02]  /*1480*/  @!P0 IADD3 R2, R2, -R3.reuse, RZ ;  /* 0x8000000302028210 */ /* 0x080fe40007ffe0ff */
[----:B------:R-:W-:Y:S02]  /*1490*/  @!P0 IADD3 R7, R7, 0x1, RZ ;  /* 0x0000000107078810 */ /* 0x000fe40007ffe0ff */
[----:B------:R-:W-:Y:S02]  /*14a0*/  ISETP.GE.U32.AND P2, PT, R2, R3, PT ;  /* 0x000000030200720c */ /* 0x000fe40003f46070 */
[----:B------:R-:W1:Y:S01]  /*14b0*/  LDC.64 R2, c[0x0][0x260] ;  /* 0x00009800ff027b82 */ /* 0x000e620000000a00 */
[----:B------:R-:W-:Y:S02]  /*14c0*/  ISETP.NE.AND P0, PT, R19, RZ, PT ;  /* 0x000000ff1300720c */ /* 0x000fe40003f05270 */
[----:B------:R-:W-:-:S08]  /*14d0*/  @P3 MOV R14, R20 ;  /* 0x00000014000e3202 */ /* 0x000fd00000000f00 */
        /* <DEDUP_REMOVED lines=14> */
[----:B------:R-:W-:-:S07]  /*15c0*/  IADD3 R15, R15, R10, RZ ;  /* 0x0000000a0f0f7210 */ /* 0x000fce0007ffe0ff */
.L_x_6755:
[----:B------:R-:W-:Y:S01]  /*15d0*/  IMAD R10, R25, R8, RZ ;  /* 0x00000008190a7224 */ /* 0x000fe200078e02ff */
[----:B------:R-:W-:Y:S01]  /*15e0*/  @!P0 LOP3.LUT R7, RZ, R19, RZ, 0x33, !PT ;  /* 0x00000013ff078212 */ /* 0x000fe200078e33ff */
[----:B------:R-:W-:-:S03]  /*15f0*/  IMAD.WIDE.U32 R14, R8, R29, R14 ;  /* 0x0000001d080e7225 */ /* 0x000fc600078e000e */
[----:B------:R-:W-:Y:S01]  /*1600*/  SHF.R.S32.HI R23, RZ, 0x1f, R7 ;  /* 0x0000001fff177819 */ /* 0x000fe20000011407 */
[----:B------:R-:W-:Y:S01]  /*1610*/  IMAD R19, R9, R29, R10 ;  /* 0x0000001d09137224 */ /* 0x000fe200078e020a */
[----:B------:R-:W-:-:S03]  /*1620*/  @P3 IADD3 R10, R16, R17, RZ ;  /* 0x00000011100a3210 */ /* 0x000fc60007ffe0ff */
        /* <DEDUP_REMOVED lines=20> */
.L_x_6754:
[----:B------:R-:W-:Y:S01]  /*1770*/  ISETP.NE.AND P1, PT, R150, -0x1, PT ;  /* 0xffffffff9600780c */ /* 0x000fe20003f25270 */
[----:B------:R-:W-:Y:S01]  /*1780*/  IMAD.IADD R147, R98, 0x1, -R101 ;  /* 0x0000000162937824 */ /* 0x000fe200078e0a65 */
[----:B------:R-:W-:Y:S01]  /*1790*/  SHF.R.S32.HI R99, RZ, 0x1f, R96 ;  /* 0x0000001fff637819 */ /* 0x000fe20000011460 */
[----:B------:R-:W-:Y:S01]  /*17a0*/  ULDC.64 UR4, c[0x0][0x258] ;  /* 0x0000960000047ab9 */ /* 0x000fe20000000a00 */
[----:B------:R-:W-:Y:S01]  /*17b0*/  VIADD R151, R126, 0xffffffff ;  /* 0xffffffff7e977836 */ /* 0x000fe20000000000 */
[----:B------:R-:W-:Y:S01]  /*17c0*/  ULDC.64 UR6, c[0x0][0x268] ;  /* 0x00009a0000067ab9 */ /* 0x000fe20000000a00 */
[----:B-----5:R-:W-:Y:S01]  /*17d0*/  LEA.HI R0, R99, R96, RZ, 0x3 ;  /* 0x0000006063007211 */ /* 0x020fe200078f18ff */
[----:B------:R-:W-:Y:S01]  /*17e0*/  ULDC.64 UR8, c[0x0][0x220] ;  /* 0x0000880000087ab9 */ /* 0x000fe20000000a00 */
[----:B------:R-:W-:Y:S02]  /*17f0*/  ULDC UR10, c[0x0][0x39c] ;  /* 0x0000e700000a7ab9 */ /* 0x000fe40000000800 */
[----:B------:R-:W-:-:S03]  /*1800*/  SHF.R.S32.HI R20, RZ, 0x3, R0 ;  /* 0x00000003ff147819 */ /* 0x000fc60000011400 */
[----:B------:R-:W1:Y:S01]  /*1810*/  @!P1 LDC.64 R2, c[0x0][0x228] ;  /* 0x00008a00ff029b82 */ /* 0x000e620000000a00 */
[----:B------:R-:W-:Y:S01]  /*1820*/  @!P1 SHF.R.S32.HI R15, RZ, 0x1f, R13 ;  /* 0x0000001fff0f9819 */ /* 0x000fe2000001140d */
[C---:B------:R-:W-:Y:S01]  /*1830*/  VIADD R24, R20.reuse, 0x10 ;  /* 0x0000001014187836 */ /* 0x040fe20000000000 */
[CC--:B------:R-:W-:Y:S01]  /*1840*/  ISETP.GE.AND P2, PT, R20.reuse, R147.reuse, PT ;  /* 0x000000931400720c */ /* 0x0c0fe20003f46270 */
[C---:B------:R-:W-:Y:S01]  /*1850*/  VIADD R22, R20.reuse, 0x20 ;  /* 0x0000002014167836 */ /* 0x040fe20000000000 */
[----:B------:R-:W-:Y:S01]  /*1860*/  SHF.R.S32.HI R21, RZ, 0x1f, R20 ;  /* 0x0000001fff157819 */ /* 0x000fe20000011414 */
[----:B------:R-:W-:Y:S01]  /*1870*/  VIADD R18, R20, 0x30 ;  /* 0x0000003014127836 */ /* 0x000fe20000000000 */
[-C--:B------:R-:W-:Y:S01]  /*1880*/  ISETP.GE.AND P3, PT, R24, R147.reuse, PT ;  /* 0x000000931800720c */ /* 0x080fe20003f66270 */
[----:B------:R-:W2:Y:S01]  /*1890*/  @P1 LDC.64 R4, c[0x0][0x240] ;  /* 0x00009000ff041b82 */ /* 0x000ea20000000a00 */
[-C--:B------:R-:W-:Y:S01]  /*18a0*/  ISETP.GE.AND P0, PT, R22, R147.reuse, PT ;  /* 0x000000931600720c */ /* 0x080fe20003f06270 */
[----:B------:R-:W-:Y:S01]  /*18b0*/  IMAD R160, R21, R8, RZ ;  /* 0x0000000815a07224 */ /* 0x000fe200078e02ff */
[----:B------:R-:W-:-:S03]  /*18c0*/  ISETP.GE.AND P5, PT, R18, R147, PT ;  /* 0x000000931200720c */ /* 0x000fc60003fa6270 */
[----:B------:R-:W-:-:S06]  /*18d0*/  IMAD R160, R20, R9, R160 ;  /* 0x0000000914a07224 */ /* 0x000fcc00078e02a0 */
[----:B------:R-:W3:Y:S01]  /*18e0*/  @!P3 S2R R34, SR_CgaCtaId ;  /* 0x000000000022b919 */ /* 0x000ee20000008800 */
[-C--:B-1----:R-:W-:Y:S01]  /*18f0*/  @!P1 IMAD R16, R15, R2.reuse, RZ ;  /* 0x000000020f109224 */ /* 0x082fe200078e02ff */
[----:B------:R-:W1:Y:S03]  /*1900*/  @!P0 S2R R30, SR_CgaCtaId ;  /* 0x00000000001e8919 */ /* 0x000e660000008800 */
[C---:B------:R-:W-:Y:S01]  /*1910*/  @!P1 IMAD R3, R13.reuse, R3, R16 ;  /* 0x000000030d039224 */ /* 0x040fe200078e0210 */
[----:B------:R-:W4:Y:S01]  /*1920*/  @!P5 S2R R28, SR_CgaCtaId ;  /* 0x00000000001cd919 */ /* 0x000f220000008800 */
[----:B------:R-:W-:-:S04]  /*1930*/  @!P1 IMAD.WIDE.U32 R16, R13, R2, RZ ;  /* 0x000000020d109225 */ /* 0x000fc800078e00ff */
[----:B--2---:R-:W-:-:S04]  /*1940*/  @P1 IMAD.WIDE.U32 R14, R150, R4, RZ ;  /* 0x00000004960e1225 */ /* 0x004fc800078e00ff */
[----:B------:R-:W-:Y:S01]  /*1950*/  @P1 IMAD R5, R150, R5, R15 ;  /* 0x0000000596051224 */ /* 0x000fe200078e020f */
[----:B------:R-:W-:Y:S01]  /*1960*/  LOP3.LUT R15, R0, 0xfffffff8, RZ, 0xc0, !PT ;  /* 0xfffffff8000f7812 */ /* 0x000fe200078ec0ff */
[----:B------:R-:W-:Y:S01]  /*1970*/  @!P1 IMAD.IADD R5, R17, 0x1, R3 ;  /* 0x0000000111059824 */ /* 0x000fe200078e0203 */
[----:B------:R-:W-:Y:S01]  /*1980*/  @!P3 MOV R17, 0x400 ;  /* 0x000004000011b802 */ /* 0x000fe20000000f00 */
[----:B------:R-:W-:Y:S01]  /*1990*/  @!P1 IMAD.MOV.U32 R14, RZ, RZ, R16 ;  /* 0x000000ffff0e9224 */ /* 0x000fe200078e0010 */
[----:B------:R-:W2:Y:S01]  /*19a0*/  @!P2 LDC.64 R2, c[0x0][0x240] ;  /* 0x00009000ff02ab82 */ /* 0x000ea20000000a00 */
[----:B------:R-:W-:Y:S02]  /*19b0*/  IMAD.IADD R0, R96, 0x1, -R15 ;  /* 0x0000000160007824 */ /* 0x000fe400078e0a0f */
[----:B------:R-:W-:Y:S02]  /*19c0*/  IMAD.SHL.U32 R4, R20, 0x40, RZ ;  /* 0x0000004014047824 */ /* 0x000fe400078e00ff */
[----:B------:R-:W-:-:S03]  /*19d0*/  IMAD.SHL.U32 R154, R0, 0x8, RZ ;  /* 0x00000008009a7824 */ /* 0x000fc600078e00ff */
[----:B------:R-:W-:Y:S02]  /*19e0*/  LOP3.LUT R19, R4, 0x1c0, RZ, 0xc0, !PT ;  /* 0x000001c004137812 */ /* 0x000fe400078ec0ff */
[C---:B------:R-:W-:Y:S02]  /*19f0*/  IADD3 R26, P1, R154.reuse, R26, RZ ;  /* 0x0000001a9a1a7210 */ /* 0x040fe40007f3e0ff */
[--C-:B------:R-:W-:Y:S02]  /*1a00*/  SHF.R.S32.HI R13, RZ, 0x1f, R154.reuse ;  /* 0x0000001fff0d7819 */ /* 0x100fe4000001149a */
[C---:B------:R-:W-:Y:S02]  /*1a10*/  IADD3 R36, P4, R154.reuse, R36, RZ ;  /* 0x000000249a247210 */ /* 0x040fe40007f9e0ff */
[----:B------:R-:W-:Y:S01]  /*1a20*/  LOP3.LUT R4, R19, 0x38, R154, 0xf8, !PT ;  /* 0x0000003813047812 */ /* 0x000fe200078ef89a */
[C---:B------:R-:W-:Y:S01]  /*1a30*/  IMAD.X R27, R13.reuse, 0x1, R10, P1 ;  /* 0x000000010d1b7824 */ /* 0x040fe200008e060a */
[----:B------:R-:W-:Y:S01]  /*1a40*/  IADD3 R14, P1, R154, R14, RZ ;  /* 0x0000000e9a0e7210 */ /* 0x000fe20007f3e0ff */
[----:B------:R-:W-:Y:S01]  /*1a50*/  IMAD.X R37, R13, 0x1, R12, P4 ;  /* 0x000000010d257824 */ /* 0x000fe200020e060c */
[----:B------:R-:W-:Y:S01]  /*1a60*/  SHF.R.U32.HI R19, RZ, 0x3, R19 ;  /* 0x00000003ff137819 */ /* 0x000fe20000011613 */
[----:B------:R-:W-:Y:S01]  /*1a70*/  IMAD.WIDE R10, R11, 0x40, R20 ;  /* 0x000000400b0a7825 */ /* 0x000fe200078e0214 */
[----:B---3--:R-:W-:-:S02]  /*1a80*/  @!P3 LEA R34, R34, R17, 0x18 ;  /* 0x000000112222b211 */ /* 0x008fc400078ec0ff */
[----:B------:R-:W-:Y:S01]  /*1a90*/  LOP3.LUT R19, R4, R19, RZ, 0x3c, !PT ;  /* 0x0000001304137212 */ /* 0x000fe200078e3cff */
[----:B------:R-:W-:Y:S01]  /*1aa0*/  IMAD.X R15, R13, 0x1, R5, P1 ;  /* 0x000000010d0f7824 */ /* 0x000fe200008e0605 */
[----:B------:R-:W-:Y:S01]  /*1ab0*/  SHF.R.S32.HI R13, RZ, 0x1f, R40 ;  /* 0x0000001fff0d7819 */ /* 0x000fe20000011428 */
[----:B------:R-:W3:Y:S01]  /*1ac0*/  @!P2 LDC.64 R16, c[0x0][0x210] ;  /* 0x00008400ff10ab82 */ /* 0x000ee20000000a00 */
[----:B------:R-:W-:Y:S01]  /*1ad0*/  @!P0 MOV R5, 0x400 ;  /* 0x0000040000058802 */ /* 0x000fe20000000f00 */
[----:B--2---:R-:W-:Y:S01]  /*1ae0*/  @!P2 IMAD R42, R11, R2, RZ ;  /* 0x000000020b2aa224 */ /* 0x004fe200078e02ff */
[----:B------:R-:W-:Y:S01]  /*1af0*/  LEA.HI R12, R99, R96, RZ, 0x6 ;  /* 0x00000060630c7211 */ /* 0x000fe200078f30ff */
[----:B------:R-:W-:Y:S01]  /*1b00*/  IMAD R13, R13, UR4, RZ ;  /* 0x000000040d0d7c24 */ /* 0x000fe2000f8e02ff */
[----:B-1----:R-:W-:Y:S01]  /*1b10*/  @!P0 LEA R30, R30, R5, 0x18 ;  /* 0x000000051e1e8211 */ /* 0x002fe200078ec0ff */
[C---:B------:R-:W-:Y:S01]  /*1b20*/  @!P2 IMAD R42, R10.reuse, R3, R42 ;  /* 0x000000030a2aa224 */ /* 0x040fe200078e022a */
[----:B------:R-:W-:Y:S01]  /*1b30*/  @!P3 IADD3 R39, P1, R10, 0x10, RZ ;  /* 0x000000100a27b810 */ /* 0x000fe20007f3e0ff */
[C---:B------:R-:W-:Y:S01]  /*1b40*/  IMAD R13, R40.reuse, UR5, R13 ;  /* 0x00000005280d7c24 */ /* 0x040fe2000f8e020d */
[----:B------:R-:W1:Y:S01]  /*1b50*/  @!P3 LDC.64 R4, c[0x0][0x240] ;  /* 0x00009000ff04bb82 */ /* 0x000e620000000a00 */
[----:B------:R-:W-:Y:S01]  /*1b60*/  IMAD.WIDE.U32 R40, R40, UR4, R14 ;  /* 0x0000000428287c25 */ /* 0x000fe2000f8e000e */
[----:B------:R-:W-:Y:S01]  /*1b70*/  @!P5 MOV R15, 0x400 ;  /* 0x00000400000fd802 */ /* 0x000fe20000000f00 */
[----:B------:R-:W-:Y:S01]  /*1b80*/  UMOV UR5, 0x400 ;  /* 0x0000040000057882 */ /* 0x000fe20000000000 */
[----:B------:R-:W-:Y:S01]  /*1b90*/  @!P0 IADD3 R38, P4, R10, 0x20, RZ ;  /* 0x000000200a268810 */ /* 0x000fe20007f9e0ff */
[----:B------:R-:W-:Y:S01]  /*1ba0*/  IMAD.SHL.U32 R12, R12, 0x8, RZ ;  /* 0x000000080c0c7824 */ /* 0x000fe200078e00ff */
[----:B----4-:R-:W-:Y:S01]  /*1bb0*/  @!P5 LEA R28, R28, R15, 0x18 ;  /* 0x0000000f1c1cd211 */ /* 0x010fe200078ec0ff */
[----:B------:R-:W-:Y:S01]  /*1bc0*/  IMAD.IADD R41, R41, 0x1, R13 ;  /* 0x0000000129297824 */ /* 0x000fe200078e020d */
[----:B------:R-:W2:Y:S01]  /*1bd0*/  S2UR UR4, SR_CgaCtaId ;  /* 0x00000000000479c3 */ /* 0x000ea20000008800 */
[----:B------:R-:W-:Y:S01]  /*1be0*/  @!P3 IMAD.X R3, RZ, RZ, R11, P1 ;  /* 0x000000ffff03b224 */ /* 0x000fe200008e060b */
[----:B------:R-:W-:Y:S01]  /*1bf0*/  LOP3.LUT R19, R19, 0xfffffe00, R12, 0xf8, !PT ;  /* 0xfffffe0013137812 */ /* 0x000fe200078ef80c */
[C---:B------:R-:W-:Y:S01]  /*1c00*/  @!P2 IMAD.WIDE.U32 R46, R10.reuse, R2, R40 ;  /* 0x000000020a2ea225 */ /* 0x040fe200078e0028 */
[----:B------:R-:W-:-:S03]  /*1c10*/  @!P5 IADD3 R32, P1, R10, 0x30, RZ ;  /* 0x000000300a20d810 */ /* 0x000fc60007f3e0ff */
[--C-:B------:R-:W-:Y:S01]  /*1c20*/  @!P0 IMAD.X R35, RZ, RZ, R11.reuse, P4 ;  /* 0x000000ffff238224 */ /* 0x100fe200020e060b */
[----:B------:R-:W4:Y:S01]  /*1c30*/  @!P0 LDC.64 R12, c[0x0][0x240] ;  /* 0x00009000ff0c8b82 */ /* 0x000f220000000a00 */
[----:B------:R-:W-:Y:S01]  /*1c40*/  @!P5 IMAD.X R31, RZ, RZ, R11, P1 ;  /* 0x000000ffff1fd224 */ /* 0x000fe200008e060b */
[----:B---3--:R-:W-:Y:S01]  /*1c50*/  @!P2 LEA R44, P1, R46, R16, 0x1 ;  /* 0x000000102e2ca211 */ /* 0x008fe200078208ff */
[----:B------:R-:W-:Y:S01]  /*1c60*/  IMAD.SHL.U32 R2, R151, 0x40, RZ ;  /* 0x0000004097027824 */ /* 0x000fe200078e00ff */
[----:B------:R-:W-:Y:S01]  /*1c70*/  IADD3 R29, P4, R20, R29, RZ ;  /* 0x0000001d141d7210 */ /* 0x000fe20007f9e0ff */
[----:B------:R-:W-:Y:S02]  /*1c80*/  @!P2 IMAD.IADD R42, R47, 0x1, R42 ;  /* 0x000000012f2aa824 */ /* 0x000fe400078e022a */
[----:B------:R-:W-:Y:S01]  /*1c90*/  @!P3 IMAD.MOV.U32 R43, RZ, RZ, R41 ;  /* 0x000000ffff2bb224 */ /* 0x000fe200078e0029 */
[----:B------:R-:W3:Y:S01]  /*1ca0*/  @!P3 LDC.64 R14, c[0x0][0x210] ;  /* 0x00008400ff0ebb82 */ /* 0x000ee20000000a00 */
[----:B-1----:R-:W-:Y:S01]  /*1cb0*/  @!P3 IMAD R16, R3, R4, RZ ;  /* 0x000000040310b224 */ /* 0x002fe200078e02ff */
[----:B------:R-:W-:Y:S01]  /*1cc0*/  @!P2 LEA.HI.X R45, R46, R17, R42, 0x1, P1 ;  /* 0x000000112e2da211 */ /* 0x000fe200008f0c2a */
[----:B------:R-:W-:-:S02]  /*1cd0*/  IMAD.IADD R3, R33, 0x1, -R2 ;  /* 0x0000000121037824 */ /* 0x000fc400078e0a02 */
[----:B------:R-:W-:Y:S02]  /*1ce0*/  @!P3 IMAD.MOV.U32 R42, RZ, RZ, R40 ;  /* 0x000000ffff2ab224 */ /* 0x000fe400078e0028 */
[C---:B------:R-:W-:Y:S01]  /*1cf0*/  @!P3 IMAD R16, R39.reuse, R5, R16 ;  /* 0x000000052710b224 */ /* 0x040fe200078e0210 */
[----:B------:R-:W1:Y:S01]  /*1d00*/  @!P0 LDC.64 R10, c[0x0][0x210] ;  /* 0x00008400ff0a8b82 */ /* 0x000e620000000a00 */
[----:B--2---:R-:W-:Y:S01]  /*1d10*/  ULEA UR4, UR4, UR5, 0x18 ;  /* 0x0000000504047291 */ /* 0x004fe2000f8ec03f */
[----:B------:R-:W-:Y:S01]  /*1d20*/  ISETP.GE.AND P1, PT, R20, R3, PT ;  /* 0x000000031400720c */ /* 0x000fe20003f26270 */
[----:B------:R-:W-:-:S04]  /*1d30*/  @!P3 IMAD.WIDE.U32 R42, R39, R4, R42 ;  /* 0x00000004272ab225 */ /* 0x000fc800078e002a */
[----:B------:R-:W-:Y:S01]  /*1d40*/  LEA R153, R19, UR4, 0x1 ;  /* 0x0000000413997c11 */ /* 0x000fe2000f8e08ff */
[-C--:B----4-:R-:W-:Y:S01]  /*1d50*/  @!P0 IMAD R35, R35, R12.reuse, RZ ;  /* 0x0000000c23238224 */ /* 0x090fe200078e02ff */
[----:B------:R-:W2:Y:S01]  /*1d60*/  @!P5 LDC.64 R4, c[0x0][0x240] ;  /* 0x00009000ff04db82 */ /* 0x000ea20000000a00 */
[----:B------:R-:W-:Y:S02]  /*1d70*/  @!P3 IMAD.IADD R16, R43, 0x1, R16 ;  /* 0x000000012b10b824 */ /* 0x000fe400078e0210 */
[----:B------:R-:W-:Y:S01]  /*1d80*/  @!PT LDS RZ, [RZ] ;  /* 0x00000000fffff984 */ /* 0x000fe20000000800 */
[----:B------:R-:W-:Y:S01]  /*1d90*/  @!PT LDS RZ, [RZ] ;  /* 0x00000000fffff984 */ /* 0x000fe20000000800 */
[----:B------:R-:W-:Y:S01]  /*1da0*/  @!PT LDS RZ, [RZ] ;  /* 0x00000000fffff984 */ /* 0x000fe20000000800 */
[----:B------:R-:W-:Y:S01]  /*1db0*/  @!P2 LDGSTS.E.BYPASS.LTC128B.128 [R153], desc[UR12][R44.64] ;  /* 0x000000002c99afae */ /* 0x000fe2000b901d4c */
[C---:B------:R-:W-:Y:S02]  /*1dc0*/  @!P0 IMAD R13, R38.reuse, R13, R35 ;  /* 0x0000000d260d8224 */ /* 0x040fe400078e0223 */
[----:B------:R-:W-:Y:S01]  /*1dd0*/  @!P0 IMAD.WIDE.U32 R38, R38, R12, R40 ;  /* 0x0000000c26268225 */ /* 0x000fe200078e0028 */
[----:B------:R-:W-:Y:S01]  /*1de0*/  @!P2 LDGSTS.E.BYPASS.LTC128B.128 [R153+0x2000], desc[UR12][R44.64+0x80] ;  /* 0x020000802c99afae */ /* 0x000fe2000b901d4c */
[----:B---3--:R-:W-:-:S02]  /*1df0*/  @!P3 LEA R46, P2, R42, R14, 0x1 ;  /* 0x0000000e2a2eb211 */ /* 0x008fc400078408ff */
[----:B------:R-:W-:Y:S01]  /*1e00*/  @!P3 IMAD R34, R19, 0x2, R34 ;  /* 0x000000021322b824 */ /* 0x000fe200078e0222 */
[----:B------:R-:W3:Y:S01]  /*1e10*/  @!P1 S2R R14, SR_CgaCtaId ;  /* 0x00000000000e9919 */ /* 0x000ee20000008800 */
[----:B------:R-:W-:Y:S01]  /*1e20*/  @!P3 LEA.HI.X R47, R42, R15, R16, 0x1, P2 ;  /* 0x0000000f2a2fb211 */ /* 0x000fe200010f0c10 */
[----:B------:R-:W-:Y:S01]  /*1e30*/  @!P0 IMAD.IADD R15, R39, 0x1, R13 ;  /* 0x00000001270f8824 */ /* 0x000fe200078e020d */
[C---:B-1----:R-:W-:Y:S01]  /*1e40*/  @!P0 LEA R42, P2, R38.reuse, R10, 0x1 ;  /* 0x0000000a262a8211 */ /* 0x042fe200078408ff */
[----:B------:R-:W1:Y:S02]  /*1e50*/  @!P5 LDC.64 R12, c[0x0][0x210] ;  /* 0x00008400ff0cdb82 */ /* 0x000e640000000a00 */
[----:B------:R-:W-:Y:S01]  /*1e60*/  @!P3 LDGSTS.E.BYPASS.LTC128B.128 [R34+0x800], desc[UR12][R46.64] ;  /* 0x008000002e22bfae */ /* 0x000fe2000b901d4c */
[----:B------:R-:W-:Y:S01]  /*1e70*/  @!P0 IMAD R30, R19, 0x2, R30 ;  /* 0x00000002131e8824 */ /* 0x000fe200078e021e */
[----:B------:R-:W-:Y:S01]  /*1e80*/  @!P0 LEA.HI.X R43, R38, R11, R15, 0x1, P2 ;  /* 0x0000000b262b8211 */ /* 0x000fe200010f0c0f */
[----:B------:R-:W-:Y:S01]  /*1e90*/  IMAD.WIDE.U32 R36, R20, R8, R36 ;  /* 0x0000000814247225 */ /* 0x000fe200078e0024 */
[-C--:B------:R-:W-:Y:S01]  /*1ea0*/  ISETP.GE.AND P2, PT, R22, R3.reuse, PT ;  /* 0x000000031600720c */ /* 0x080fe20003f46270 */
[----:B------:R1:W-:Y:S01]  /*1eb0*/  @!P3 LDGSTS.E.BYPASS.LTC128B.128 [R34+0x2800], desc[UR12][R46.64+0x80] ;  /* 0x028000802e22bfae */ /* 0x0003e2000b901d4c */
[----:B------:R-:W-:Y:S01]  /*1ec0*/  ISETP.GE.AND P3, PT, R24, R3, PT ;  /* 0x000000031800720c */ /* 0x000fe20003f66270 */
[----:B------:R-:W4:Y:S01]  /*1ed0*/  @!P1 LDC.64 R10, c[0x0][0x218] ;  /* 0x00008600ff0a9b82 */ /* 0x000f220000000a00 */
[-C--:B--2---:R-:W-:Y:S01]  /*1ee0*/  @!P5 IMAD R15, R31, R4.reuse, RZ ;  /* 0x000000041f0fd224 */ /* 0x084fe200078e02ff */
[----:B------:R-:W-:Y:S01]  /*1ef0*/  @!P0 LDGSTS.E.BYPASS.LTC128B.128 [R30+0x1000], desc[UR12][R42.64] ;  /* 0x010000002a1e8fae */ /* 0x000fe2000b901d4c */
[----:B------:R-:W-:-:S03]  /*1f00*/  @!P5 IMAD.WIDE.U32 R40, R32, R4, R40 ;  /* 0x000000042028d225 */ /* 0x000fc600078e0028 */
[----:B------:R2:W-:Y:S01]  /*1f10*/  @!P0 LDGSTS.E.BYPASS.LTC128B.128 [R30+0x3000], desc[UR12][R42.64+0x80] ;  /* 0x030000802a1e8fae */ /* 0x0005e2000b901d4c */
[----:B------:R-:W-:Y:S01]  /*1f20*/  @!P5 IMAD R15, R32, R5, R15 ;  /* 0x00000005200fd224 */ /* 0x000fe200078e020f */
[----:B------:R-:W-:Y:S01]  /*1f30*/  ISETP.GE.AND P0, PT, R18, R3, PT ;  /* 0x000000031200720c */ /* 0x000fe20003f06270 */
[----:B------:R-:W-:Y:S01]  /*1f40*/  IMAD.X R25, R21, 0x1, R25, P4 ;  /* 0x0000000115197824 */ /* 0x000fe200020e0619 */
[----:B------:R-:W3:Y:S01]  /*1f50*/  @!P2 S2R R16, SR_CgaCtaId ;  /* 0x000000000010a919 */ /* 0x000ee20000008800 */
[----:B------:R-:W-:Y:S01]  /*1f60*/  IMAD.MOV.U32 R127, RZ, RZ, R36 ;  /* 0x000000ffff7f7224 */ /* 0x000fe200078e0024 */
[----:B------:R-:W3:Y:S01]  /*1f70*/  @!P3 LDC.64 R4, c[0x0][0x218] ;  /* 0x00008600ff04bb82 */ /* 0x000ee20000000a00 */
[----:B------:R-:W-:Y:S01]  /*1f80*/  @!P1 MOV R21, 0x400 ;  /* 0x0000040000159802 */ /* 0x000fe20000000f00 */
[----:B------:R-:W-:Y:S01]  /*1f90*/  IMAD.IADD R160, R37, 0x1, R160 ;  /* 0x0000000125a07824 */ /* 0x000fe200078e02a0 */
[----:B------:R-:W3:Y:S01]  /*1fa0*/  @!P3 S2R R17, SR_CgaCtaId ;  /* 0x000000000011b919 */ /* 0x000ee20000008800 */
[----:B------:R-:W-:Y:S01]  /*1fb0*/  @!P2 MOV R37, 0x400 ;  /* 0x000004000025a802 */ /* 0x000fe20000000f00 */
[----:B------:R-:W-:Y:S01]  /*1fc0*/  IMAD.WIDE.U32 R26, R7, UR6, R26 ;  /* 0x00000006071a7c25 */ /* 0x000fe2000f8e001a */
[----:B-1----:R-:W-:-:S03]  /*1fd0*/  @!P5 LEA R34, P4, R40, R12, 0x1 ;  /* 0x0000000c2822d211 */ /* 0x002fc600078808ff */
[----:B--2---:R-:W-:Y:S02]  /*1fe0*/  @!P5 IMAD.IADD R30, R41, 0x1, R15 ;  /* 0x00000001291ed824 */ /* 0x004fe400078e020f */
[----:B------:R-:W1:Y:S03]  /*1ff0*/  @!P0 S2R R15, SR_CgaCtaId ;  /* 0x00000000000f8919 */ /* 0x000e660000008800 */
[----:B------:R-:W-:Y:S02]  /*2000*/  @!P5 LEA.HI.X R35, R40, R13, R30, 0x1, P4 ;  /* 0x0000000d2823d211 */ /* 0x000fe400020f0c1e */
[----:B----4-:R-:W-:Y:S01]  /*2010*/  @!P1 LEA R30, P4, R127, R10, 0x1 ;  /* 0x0000000a7f1e9211 */ /* 0x010fe200078808ff */
[----:B------:R-:W2:Y:S01]  /*2020*/  @!P2 LDC.64 R12, c[0x0][0x218] ;  /* 0x00008600ff0cab82 */ /* 0x000ea20000000a00 */
[----:B---3--:R-:W-:Y:S01]  /*2030*/  @!P1 LEA R10, R14, R21, 0x18 ;  /* 0x000000150e0a9211 */ /* 0x008fe200078ec0ff */
[----:B------:R-:W-:Y:S01]  /*2040*/  @!P5 IMAD R21, R19, 0x2, R28 ;  /* 0x000000021315d824 */ /* 0x000fe200078e021c */
[----:B------:R-:W-:-:S02]  /*2050*/  @!P1 LEA.HI.X R31, R127, R11, R160, 0x1, P4 ;  /* 0x0000000b7f1f9211 */ /* 0x000fc400020f0ca0 */
[----:B------:R-:W-:Y:S01]  /*2060*/  ISETP.GE.AND P4, PT, R22, R3, PT ;  /* 0x000000031600720c */ /* 0x000fe20003f86270 */
[----:B------:R-:W-:Y:S01]  /*2070*/  @!P1 IMAD R10, R19, 0x2, R10 ;  /* 0x00000002130a9824 */ /* 0x000fe200078e020a */
[----:B------:R-:W-:Y:S01]  /*2080*/  @!P5 LDGSTS.E.BYPASS.LTC128B.128 [R21+0x1800], desc[UR12][R34.64] ;  /* 0x018000002215dfae */ /* 0x000fe2000b901d4c */
[----:B------:R-:W-:Y:S02]  /*2090*/  @!P2 LEA R16, R16, R37, 0x18 ;  /* 0x000000251010a211 */ /* 0x000fe400078ec0ff */
[----:B------:R-:W-:Y:S01]  /*20a0*/  @!P3 MOV R14, 0x400 ;  /* 0x00000400000eb802 */ /* 0x000fe20000000f00 */
[----:B------:R3:W-:Y:S01]  /*20b0*/  @!P5 LDGSTS.E.BYPASS.LTC128B.128 [R21+0x3800], desc[UR12][R34.64+0x80] ;  /* 0x038000802215dfae */ /* 0x0007e2000b901d4c */
[----:B------:R-:W-:Y:S01]  /*20c0*/  ISETP.GE.AND P5, PT, R24, R3, PT ;  /* 0x000000031800720c */ /* 0x000fe20003fa6270 */
[----:B------:R-:W-:Y:S01]  /*20d0*/  IMAD R24, R23, UR6, RZ ;  /* 0x0000000617187c24 */ /* 0x000fe2000f8e02ff */
[----:B------:R-:W-:Y:S01]  /*20e0*/  @!P3 LEA R14, R17, R14, 0x18 ;  /* 0x0000000e110eb211 */ /* 0x000fe200078ec0ff */
[----:B------:R-:W-:Y:S02]  /*20f0*/  @!P1 LDGSTS.E.BYPASS.LTC128B.128 [R10+0x4000], desc[UR12][R30.64] ;  /* 0x040000001e0a9fae */ /* 0x000fe4000b901d4c */
[----:B------:R-:W-:-:S02]  /*2100*/  IMAD R24, R7, UR7, R24 ;  /* 0x0000000707187c24 */ /* 0x000fc4000f8e0218 */
[----:B------:R4:W-:Y:S01]  /*2110*/  @!P1 LDGSTS.E.BYPASS.LTC128B.128 [R10+0x6000], desc[UR12][R30.64+0x80] ;  /* 0x060000801e0a9fae */ /* 0x0009e2000b901d4c */
[C---:B------:R-:W-:Y:S01]  /*2120*/  @!P3 LEA R11, P1, R8.reuse, R127, 0x4 ;  /* 0x0000007f080bb211 */ /* 0x040fe200078220ff */
[----:B------:R-:W-:Y:S02]  /*2130*/  @!P0 IMAD R7, R9, 0x30, RZ ;  /* 0x0000003009078824 */ /* 0x000fe400078e02ff */
[----:B------:R-:W-:Y:S01]  /*2140*/  IMAD.IADD R27, R27, 0x1, R24 ;  /* 0x000000011b1b7824 */ /* 0x000fe200078e0218 */
[----:B------:R-:W-:Y:S02]  /*2150*/  @!P3 LEA.HI.X R22, R8, R160, R9, 0x4, P1 ;  /* 0x000000a00816b211 */ /* 0x000fe400008f2409 */
[----:B------:R-:W-:-:S04]  /*2160*/  @!P3 LEA R36, P1, R11, R4, 0x1 ;  /* 0x000000040b24b211 */ /* 0x000fc800078208ff */
[----:B------:R-:W-:Y:S01]  /*2170*/  @!P3 LEA.HI.X R37, R11, R5, R22, 0x1, P1 ;  /* 0x000000050b25b211 */ /* 0x000fe200008f0c16 */
[----:B------:R-:W-:Y:S01]  /*2180*/  IMAD.SHL.U32 R11, R9, 0x20, RZ ;  /* 0x00000020090b7824 */ /* 0x000fe200078e00ff */
[----:B------:R-:W2:Y:S01]  /*2190*/  @!P0 LDC.64 R4, c[0x0][0x218] ;  /* 0x00008600ff048b82 */ /* 0x000ea20000000a00 */
[----:B------:R-:W-:-:S04]  /*21a0*/  @!P0 MOV R22, 0x400 ;  /* 0x0000040000168802 */ /* 0x000fc80000000f00 */
[----:B-1----:R-:W-:Y:S01]  /*21b0*/  @!P0 LEA R22, R15, R22, 0x18 ;  /* 0x000000160f168211 */ /* 0x002fe200078ec0ff */
[----:B---3--:R-:W-:-:S04]  /*21c0*/  IMAD.WIDE.U32 R34, R8, 0x20, RZ ;  /* 0x0000002008227825 */ /* 0x008fc800078e00ff */
[----:B------:R-:W-:Y:S01]  /*21d0*/  @!P3 IMAD R15, R19, 0x2, R14 ;  /* 0x00000002130fb824 */ /* 0x000fe200078e020e */
[----:B------:R-:W-:Y:S01]  /*21e0*/  @!P2 IADD3 R17, P1, R127, R34, RZ ;  /* 0x000000227f11a210 */ /* 0x000fe20007f3e0ff */
[----:B------:R-:W-:Y:S02]  /*21f0*/  IMAD.SHL.U32 R14, R20, 0x8, RZ ;  /* 0x00000008140e7824 */ /* 0x000fe400078e00ff */
[----:B----4-:R-:W-:Y:S01]  /*2200*/  @!P0 IMAD.MOV.U32 R30, RZ, RZ, R127 ;  /* 0x000000ffff1e8224 */ /* 0x010fe200078e007f */
[----:B------:R-:W-:Y:S01]  /*2210*/  @!P2 IADD3.X R34, R160, R35, R11, P1, !PT ;  /* 0x00000023a022a210 */ /* 0x000fe20000ffe40b */
[----:B------:R-:W-:Y:S01]  /*2220*/  @!P0 IMAD.MOV.U32 R31, RZ, RZ, R160 ;  /* 0x000000ffff1f8224 */ /* 0x000fe200078e00a0 */
[C---:B--2---:R-:W-:Y:S01]  /*2230*/  @!P2 LEA R12, P1, R17.reuse, R12, 0x1 ;  /* 0x0000000c110ca211 */ /* 0x044fe200078208ff */
[----:B------:R-:W-:Y:S01]  /*2240*/  @!P3 LDGSTS.E.BYPASS.LTC128B.128 [R15+0x4800], desc[UR12][R36.64] ;  /* 0x04800000240fbfae */ /* 0x000fe2000b901d4c */
[----:B------:R-:W1:Y:S01]  /*2250*/  LDC.64 R10, c[0x0][0x250] ;  /* 0x00009400ff0a7b82 */ /* 0x000e620000000a00 */
[----:B------:R-:W-:Y:S01]  /*2260*/  @!P0 IMAD.WIDE.U32 R30, R8, 0x30, R30 ;  /* 0x00000030081e8825 */ /* 0x000fe200078e001e */
[----:B------:R-:W-:Y:S01]  /*2270*/  @!P2 LEA.HI.X R13, R17, R13, R34, 0x1, P1 ;  /* 0x0000000d110da211 */ /* 0x000fe200008f0c22 */
[----:B------:R2:W-:Y:S01]  /*2280*/  @!P3 LDGSTS.E.BYPASS.LTC128B.128 [R15+0x6800], desc[UR12][R36.64+0x80] ;  /* 0x06800080240fbfae */ /* 0x0005e2000b901d4c */
[----:B------:R-:W-:Y:S01]  /*2290*/  ISETP.GE.AND P3, PT, R18, R3, PT ;  /* 0x000000031200720c */ /* 0x000fe20003f66270 */
[----:B------:R-:W-:Y:S01]  /*22a0*/  @!P0 IMAD.IADD R7, R31, 0x1, R7 ;  /* 0x000000011f078824 */ /* 0x000fe200078e0207 */
[----:B------:R-:W-:Y:S01]  /*22b0*/  @!P0 LEA R38, P1, R30, R4, 0x1 ;  /* 0x000000041e268211 */ /* 0x000fe200078208ff */
[----:B------:R-:W-:-:S02]  /*22c0*/  @!P2 IMAD R17, R19, 0x2, R16 ;  /* 0x000000021311a824 */ /* 0x000fc400078e0210 */
[----:B------:R-:W-:Y:S01]  /*22d0*/  @!P0 IMAD R19, R19, 0x2, R22 ;  /* 0x0000000213138824 */ /* 0x000fe200078e0216 */
[----:B------:R-:W-:Y:S02]  /*22e0*/  @!P0 LEA.HI.X R39, R30, R5, R7, 0x1, P1 ;  /* 0x000000051e278211 */ /* 0x000fe400008f0c07 */
[----:B------:R-:W-:Y:S01]  /*22f0*/  @!P2 LDGSTS.E.BYPASS.LTC128B.128 [R17+0x5000], desc[UR12][R12.64] ;  /* 0x050000000c11afae */ /* 0x000fe2000b901d4c */
[CC--:B------:R-:W-:Y:S02]  /*2300*/  LEA.HI R5, R99.reuse, R96.reuse, RZ, 0x4 ;  /* 0x0000006063057211 */ /* 0x0c0fe400078f20ff */
[----:B------:R-:W-:Y:S01]  /*2310*/  LEA.HI R99, R99, R96, RZ, 0x5 ;  /* 0x0000006063637211 */ /* 0x000fe200078f28ff */
[----:B------:R3:W-:Y:S01]  /*2320*/  @!P2 LDGSTS.E.BYPASS.LTC128B.128 [R17+0x7000], desc[UR12][R12.64+0x80] ;  /* 0x070000800c11afae */ /* 0x0007e2000b901d4c */
[----:B------:R-:W-:Y:S02]  /*2330*/  ISETP.GE.AND P2, PT, R20, R3, PT ;  /* 0x000000031400720c */ /* 0x000fe40003f46270 */
[----:B------:R-:W-:Y:S01]  /*2340*/  LOP3.LUT R3, R5, 0xfffffff0, RZ, 0xc0, !PT ;  /* 0xfffffff005037812 */ /* 0x000fe200078ec0ff */
[----:B------:R-:W-:Y:S01]  /*2350*/  @!P0 LDGSTS.E.BYPASS.LTC128B.128 [R19+0x5800], desc[UR12][R38.64] ;  /* 0x0580000026138fae */ /* 0x000fe2000b901d4c */
[----:B------:R-:W-:-:S02]  /*2360*/  SHF.R.S32.HI R97, RZ, 0x5, R99 ;  /* 0x00000005ff617819 */ /* 0x000fc40000011463 */
[----:B------:R-:W-:Y:S01]  /*2370*/  LOP3.LUT R99, R99, 0xffffffe0, RZ, 0xc0, !PT ;  /* 0xffffffe063637812 */ /* 0x000fe200078ec0ff */
[----:B------:R4:W-:Y:S01]  /*2380*/  @!P0 LDGSTS.E.BYPASS.LTC128B.128 [R19+0x7800], desc[UR12][R38.64+0x80] ;  /* 0x0780008026138fae */ /* 0x0009e2000b901d4c */
[----:B------:R-:W-:Y:S02]  /*2390*/  IMAD.IADD R3, R96, 0x1, -R3 ;  /* 0x0000000160037824 */ /* 0x000fe400078e0a03 */
[-C--:B-1----:R-:W-:Y:S01]  /*23a0*/  IMAD R4, R25, R10.reuse, RZ ;  /* 0x0000000a19047224 */ /* 0x082fe200078e02ff */
[----:B------:R-:W0:Y:S01]  /*23b0*/  LDGDEPBAR ;  /* 0x00000000000079af */ /* 0x000e220000000000 */
[----:B------:R-:W-:Y:S01]  /*23c0*/  IMAD.WIDE.U32 R34, R29, R10, R26 ;  /* 0x0000000a1d227225 */ /* 0x000fe200078e001a */
[----:B------:R-:W-:-:S03]  /*23d0*/  SHF.R.S32.HI R18, RZ, 0x1f, R3 ;  /* 0x0000001fff127819 */ /* 0x000fc60000011403 */
[----:B--2---:R-:W-:Y:S01]  /*23e0*/  IMAD.SHL.U32 R15, R0, 0x40, RZ ;  /* 0x00000040000f7824 */ /* 0x004fe200078e00ff */
[----:B------:R-:W-:Y:S01]  /*23f0*/  LEA R148, P0, R34, UR8, 0x1 ;  /* 0x0000000822947c11 */ /* 0x000fe2000f8008ff */
[----:B------:R-:W-:Y:S02]  /*2400*/  IMAD R7, R29, R11, R4 ;  /* 0x0000000b1d077224 */ /* 0x000fe400078e0204 */
[----:B------:R-:W-:Y:S01]  /*2410*/  IMAD.SHL.U32 R4, R11, 0x20, RZ ;  /* 0x000000200b047824 */ /* 0x000fe200078e00ff */
[----:B------:R-:W-:Y:S01]  /*2420*/  LOP3.LUT R15, R15, 0x1c0, RZ, 0xc0, !PT ;  /* 0x000001c00f0f7812 */ /* 0x000fe200078ec0ff */
[----:B------:R-:W-:Y:S02]  /*2430*/  IMAD.IADD R32, R35, 0x1, R7 ;  /* 0x0000000123207824 */ /* 0x000fe400078e0207 */
[----:B------:R-:W-:Y:S01]  /*2440*/  IMAD.IADD R99, R96, 0x1, -R99 ;  /* 0x0000000160637824 */ /* 0x000fe200078e0a63 */
[----:B------:R-:W-:Y:S01]  /*2450*/  LOP3.LUT R14, R15, 0x8, R14, 0xf8, !PT ;  /* 0x000000080f0e7812 */ /* 0x000fe200078ef80e */
[----:B---3--:R-:W-:Y:S01]  /*2460*/  IMAD.WIDE.U32 R16, R10, 0x20, RZ ;  /* 0x000000200a107825 */ /* 0x008fe200078e00ff */
[----:B------:R-:W-:-:S02]  /*2470*/  SHF.R.S32.HI R12, RZ, 0x4, R5 ;  /* 0x00000004ff0c7819 */ /* 0x000fc40000011405 */
[----:B------:R-:W-:Y:S01]  /*2480*/  SHF.R.U32.HI R7, RZ, 0x3, R15 ;  /* 0x00000003ff077819 */ /* 0x000fe2000001160f */
[----:B------:R-:W-:Y:S01]  /*2490*/  IMAD.SHL.U32 R96, R96, 0x2, RZ ;  /* 0x0000000260607824 */ /* 0x000fe200078e00ff */
[----:B------:R-:W-:Y:S02]  /*24a0*/  LEA.HI R13, R5, R12, RZ, 0x1 ;  /* 0x0000000c050d7211 */ /* 0x000fe400078f08ff */
[----:B------:R-:W-:Y:S01]  /*24b0*/  LEA.HI R5, R18, R3, RZ, 0x3 ;  /* 0x0000000312057211 */ /* 0x000fe200078f18ff */
[----:B------:R-:W-:-:S04]  /*24c0*/  DEPBAR.LE SB0, 0x0 ;  /* 0x000080000000791a */ /* 0x000fc80000000000 */
[----:B------:R-:W-:Y:S01]  /*24d0*/  BAR.SYNC.DEFER_BLOCKING 0x0 ;  /* 0x0000000000007b1d */ /* 0x000fe20000010000 */
[C---:B------:R-:W-:Y:S01]  /*24e0*/  LOP3.LUT R18, R5.reuse, 0xfffffff8, RZ, 0xc0, !PT ;  /* 0xfffffff805127812 */ /* 0x040fe200078ec0ff */
[----:B------:R-:W-:Y:S01]  /*24f0*/  IMAD.SHL.U32 R5, R5, 0x40, RZ ;  /* 0x0000004005057824 */ /* 0x000fe200078e00ff */
[----:B------:R-:W-:Y:S02]  /*2500*/  LOP3.LUT R13, R13, 0xfffffffe, RZ, 0xc0, !PT ;  /* 0xfffffffe0d0d7812 */ /* 0x000fe400078ec0ff */
[----:B------:R-:W-:Y:S01]  /*2510*/  LOP3.LUT R7, R14, R7, RZ, 0x3c, !PT ;  /* 0x000000070e077212 */ /* 0x000fe200078e3cff */
[----:B------:R-:W-:Y:S01]  /*2520*/  IMAD.IADD R18, R3, 0x1, -R18 ;  /* 0x0000000103127824 */ /* 0x000fe200078e0a12 */
[----:B------:R-:W-:Y:S01]  /*2530*/  LEA.HI.X R149, R34, UR9, R32, 0x1, P0 ;  /* 0x0000000922957c11 */ /* 0x000fe200080f0c20 */
[----:B------:R-:W-:Y:S01]  /*2540*/  IMAD.IADD R12, R12, 0x1, -R13 ;  /* 0x000000010c0c7824 */ /* 0x000fe200078e0a0d */
[----:B------:R-:W-:Y:S01]  /*2550*/  @!P5 IADD3 R16, P0, R148, R16, RZ ;  /* 0x000000109410d210 */ /* 0x000fe20007f1e0ff */
[----:B------:R-:W-:-:S02]  /*2560*/  IMAD.SHL.U32 R3, R18, 0x40, RZ ;  /* 0x0000004012037824 */ /* 0x000fc400078e00ff */
[C---:B------:R-:W-:Y:S01]  /*2570*/  IMAD R145, R12.reuse, 0x200, R7 ;  /* 0x000002000c917824 */ /* 0x040fe200078e0207 */
[----:B------:R-:W-:Y:S01]  /*2580*/  @!P5 IADD3.X R17, R149, R17, R4, P0, !PT ;  /* 0x000000119511d210 */ /* 0x000fe200007fe404 */
[----:B------:R-:W-:Y:S01]  /*2590*/  IMAD.SHL.U32 R12, R12, 0x8, RZ ;  /* 0x000000080c0c7824 */ /* 0x000fe200078e00ff */
[----:B------:R-:W-:Y:S01]  /*25a0*/  LOP3.LUT R3, R3, 0x1c0, RZ, 0xc0, !PT ;  /* 0x000001c003037812 */ /* 0x000fe200078ec0ff */
[----:B------:R-:W-:Y:S01]  /*25b0*/  @!P3 IMAD R4, R11, 0x60, RZ ;  /* 0x000000600b04b824 */ /* 0x000fe200078e02ff */
[----:B------:R-:W-:Y:S01]  /*25c0*/  LEA R145, R145, UR4, 0x1 ;  /* 0x0000000491917c11 */ /* 0x000fe2000f8e08ff */
[----:B------:R-:W-:Y:S01]  /*25d0*/  @!P3 IMAD.WIDE.U32 R14, R10, 0x60, R148 ;  /* 0x000000600a0eb825 */ /* 0x000fe200078e0094 */
[----:B------:R-:W-:Y:S02]  /*25e0*/  LOP3.LUT R12, R3, 0x8, R12, 0xf8, !PT ;  /* 0x00000008030c7812 */ /* 0x000fe400078ef80c */
[----:B------:R-:W-:Y:S01]  /*25f0*/  SHF.R.U32.HI R3, RZ, 0x3, R3 ;  /* 0x00000003ff037819 */ /* 0x000fe20000011603 */
[----:B------:R-:W-:Y:S01]  /*2600*/  @!P3 IMAD.IADD R15, R15, 0x1, R4 ;  /* 0x000000010f0fb824 */ /* 0x000fe200078e0204 */
[----:B------:R-:W-:Y:S01]  /*2610*/  LOP3.LUT R4, R5, 0xfffffe00, RZ, 0xc0, !PT ;  /* 0xfffffe0005047812 */ /* 0x000fe200078ec0ff */
[----:B------:R-:W-:Y:S01]  /*2620*/  @P2 STS.128 [R153+0x8000], RZ ;  /* 0x008000ff99002388 */ /* 0x000fe20000000c00 */
[----:B------:R-:W-:Y:S01]  /*2630*/  LOP3.LUT R3, R12, R3, RZ, 0x3c, !PT ;  /* 0x000000030c037212 */ /* 0x000fe200078e3cff */
[----:B------:R-:W-:-:S02]  /*2640*/  IMAD.MOV.U32 R7, RZ, RZ, 0x10 ;  /* 0x00000010ff077424 */ /* 0x000fc400078e00ff */
[----:B------:R-:W-:Y:S01]  /*2650*/  @P2 STS.128 [R153+0xa000], RZ ;  /* 0x00a000ff99002388 */ /* 0x000fe20000000c00 */
[----:B------:R-:W-:Y:S02]  /*2660*/  IMAD R146, R97, 0x400, R4 ;  /* 0x0000040061927824 */ /* 0x000fe400078e0204 */
[----:B------:R-:W-:Y:S01]  /*2670*/  IMAD.MOV.U32 R5, RZ, RZ, 0x20 ;  /* 0x00000020ff057424 */ /* 0x000fe200078e00ff */
[----:B------:R-:W-:Y:S01]  /*2680*/  @!PT LDS RZ, [RZ] ;  /* 0x00000000fffff984 */ /* 0x000fe20000000800 */
[----:B------:R-:W-:Y:S01]  /*2690*/  @!PT LDS RZ, [RZ] ;  /* 0x00000000fffff984 */ /* 0x000fe20000000800 */
[----:B------:R-:W-:Y:S01]  /*26a0*/  @!PT LDS RZ, [RZ] ;  /* 0x00000000fffff984 */ /* 0x000fe20000000800 */
[----:B------:R-:W-:Y:S01]  /*26b0*/  @!P2 LDGSTS.E.BYPASS.LTC128B.128 [R153+0x8000], desc[UR12][R148.64] ;  /* 0x080000009499afae */ /* 0x000fe2000b901d4c */
[----:B------:R-:W-:Y:S02]  /*26c0*/  IMAD.IADD R146, R3, 0x1, R146 ;  /* 0x0000000103927824 */ /* 0x000fe400078e0292 */
[----:B------:R-:W-:Y:S01]  /*26d0*/  VIADD R143, R145, 0x4020 ;  /* 0x00004020918f7836 */ /* 0x000fe20000000000 */
[----:B------:R-:W-:Y:S01]  /*26e0*/  @!P2 LDGSTS.E.BYPASS.LTC128B.128 [R153+0xa000], desc[UR12][R148.64+0x80] ;  /* 0x0a0000809499afae */ /* 0x000fe2000b901d4c */
[----:B------:R-:W-:Y:S01]  /*26f0*/  R2P PR, R18, 0x6 ;  /* 0x0000000612007804 */ /* 0x000fe20000000000 */
[----:B------:R-:W-:Y:S01]  /*2700*/  IMAD R97, R97, 0x10, R101 ;  /* 0x0000001061617824 */ /* 0x000fe200078e0265 */
[----:B------:R-:W-:Y:S01]  /*2710*/  @!P4 LEA R18, P0, R10, R148, 0x6 ;  /* 0x000000940a12c211 */ /* 0x000fe200078030ff */
[----:B------:R-:W-:Y:S01]  /*2720*/  @P5 STS.128 [R153+0x8800], RZ ;  /* 0x008800ff99005388 */ /* 0x000fe20000000c00 */
[----:B------:R-:W-:Y:S01]  /*2730*/  LEA R146, R146, UR4, 0x1 ;  /* 0x0000000492927c11 */ /* 0x000fe2000f8e08ff */
[----:B------:R-:W-:Y:S01]  /*2740*/  IMAD.IADD R140, R4, 0x1, R3 ;  /* 0x00000001048c7824 */ /* 0x000fe200078e0203 */
[----:B----4-:R-:W-:Y:S01]  /*2750*/  @!P4 LEA.HI.X R19, R10, R149, R11, 0x6, P0 ;  /* 0x000000950a13c211 */ /* 0x010fe200000f340b */
[----:B------:R-:W-:Y:S01]  /*2760*/  @P5 STS.128 [R153+0xa800], RZ ;  /* 0x00a800ff99005388 */ /* 0x000fe20000000c00 */
[----:B------:R-:W-:-:S02]  /*2770*/  SEL R7, R7, 0xfffffff0, !P1 ;  /* 0xfffffff007077807 */ /* 0x000fc40004800000 */
[----:B------:R-:W-:Y:S01]  /*2780*/  SEL R5, R5, 0xffffffe0, !P2 ;  /* 0xffffffe005057807 */ /* 0x000fe20005000000 */
[----:B------:R-:W-:Y:S01]  /*2790*/  @!PT LDS RZ, [RZ] ;  /* 0x00000000fffff984 */ /* 0x000fe20000000800 */
[----:B------:R-:W-:Y:S01]  /*27a0*/  @!PT LDS RZ, [RZ] ;  /* 0x00000000fffff984 */ /* 0x000fe20000000800 */
[----:B------:R-:W-:Y:S01]  /*27b0*/  @!PT LDS RZ, [RZ] ;  /* 0x00000000fffff984 */ /* 0x000fe20000000800 */
[----:B------:R-:W-:Y:S01]  /*27c0*/  @!P5 LDGSTS.E.BYPASS.LTC128B.128 [R153+0x8800], desc[UR12][R16.64] ;  /* 0x088000001099dfae */ /* 0x000fe2000b901d4c */
[----:B------:R-:W-:Y:S01]  /*27d0*/  R2P PR, R0, 0x6 ;  /* 0x0000000600007804 */ /* 0x000fe20000000000 */
[----:B------:R-:W-:Y:S02]  /*27e0*/  VIADD R0, R145, 0x4000 ;  /* 0x0000400091007836 */ /* 0x000fe40000000000 */
[----:B------:R-:W-:Y:S01]  /*27f0*/  @!P5 LDGSTS.E.BYPASS.LTC128B.128 [R153+0xa800], desc[UR12][R16.64+0x80] ;  /* 0x0a8000801099dfae */ /* 0x000fe2000b901d4c */
[--C-:B------:R-:W-:Y:S02]  /*2800*/  IMAD R144, R7, 0x2, R146.reuse ;  /* 0x0000000207907824 */ /* 0x100fe400078e0292 */
[C---:B------:R-:W-:Y:S01]  /*2810*/  IMAD R142, R5.reuse, 0x2, R146 ;  /* 0x00000002058e7824 */ /* 0x040fe200078e0292 */
[----:B------:R-:W-:Y:S01]  /*2820*/  @P4 STS.128 [R153+0x9000], RZ ;  /* 0x009000ff99004388 */ /* 0x000fe20000000c00 */
[----:B------:R-:W-:-:S03]  /*2830*/  IMAD R141, R5, 0x2, R144 ;  /* 0x00000002058d7824 */ /* 0x000fc600078e0290 */
[----:B------:R-:W-:Y:S02]  /*2840*/  @P4 STS.128 [R153+0xb000], RZ ;  /* 0x00b000ff99004388 */ /* 0x000fe40000000c00 */
[----:B------:R-:W-:Y:S02]  /*2850*/  @P1 VIADD R143, R0, 0xffffffe0 ;  /* 0xffffffe0008f1836 */ /* 0x000fe40000000000 */
[----:B------:R-:W-:Y:S01]  /*2860*/  @!PT LDS RZ, [RZ] ;  /* 0x00000000fffff984 */ /* 0x000fe20000000800 */
[----:B------:R-:W-:Y:S01]  /*2870*/  @!PT LDS RZ, [RZ] ;  /* 0x00000000fffff984 */ /* 0x000fe20000000800 */
[----:B------:R-:W-:Y:S01]  /*2880*/  @!PT LDS RZ, [RZ] ;  /* 0x00000000fffff984 */ /* 0x000fe20000000800 */
[----:B------:R-:W-:Y:S01]  /*2890*/  @!P4 LDGSTS.E.BYPASS.LTC128B.128 [R153+0x9000], desc[UR12][R18.64] ;  /* 0x090000001299cfae */ /* 0x000fe2000b901d4c */
[----:B------:R-:W-:Y:S02]  /*28a0*/  IMAD.MOV.U32 R0, RZ, RZ, 0x40 ;  /* 0x00000040ff007424 */ /* 0x000fe400078e00ff */
[C---:B------:R-:W-:Y:S01]  /*28b0*/  VIADD R135, R143.reuse, 0x800 ;  /* 0x000008008f877836 */ /* 0x040fe20000000000 */
[----:B------:R-:W-:Y:S01]  /*28c0*/  @!P4 LDGSTS.E.BYPASS.LTC128B.128 [R153+0xb000], desc[UR12][R18.64+0x80] ;  /* 0x0b0000801299cfae */ /* 0x000fe2000b901d4c */
[C---:B------:R-:W-:Y:S01]  /*28d0*/  VIADD R134, R143.reuse, 0x1000 ;  /* 0x000010008f867836 */ /* 0x040fe20000000000 */
[----:B------:R-:W-:Y:S01]  /*28e0*/  SEL R0, R0, 0xffffffc0, !P2 ;  /* 0xffffffc000007807 */ /* 0x000fe20005000000 */
[C---:B------:R-:W-:Y:S01]  /*28f0*/  VIADD R133, R143.reuse, 0x1800 ;  /* 0x000018008f857836 */ /* 0x040fe20000000000 */
[----:B------:R-:W-:Y:S01]  /*2900*/  @P3 STS.128 [R153+0x9800], RZ ;  /* 0x009800ff99003388 */ /* 0x000fe20000000c00 */
[----:B------:R-:W-:-:S02]  /*2910*/  VIADD R131, R143, 0x2000 ;  /* 0x000020008f837836 */ /* 0x000fc40000000000 */
[----:B------:R-:W-:Y:S01]  /*2920*/  IMAD.IADD R139, R145, 0x1, R0 ;  /* 0x00000001918b7824 */ /* 0x000fe200078e0200 */
[----:B------:R-:W-:Y:S01]  /*2930*/  @P3 STS.128 [R153+0xb800], RZ ;  /* 0x00b800ff99003388 */ /* 0x000fe20000000c00 */
[----:B------:R-:W-:Y:S01]  /*2940*/  IMAD.IADD R132, R0, 0x1, R143 ;  /* 0x0000000100847824 */ /* 0x000fe200078e028f */
[----:B------:R-:W-:Y:S01]  /*2950*/  SHF.R.S32.HI R0, RZ, 0x1f, R99 ;  /* 0x0000001fff007819 */ /* 0x000fe20000011463 */
[C---:B------:R-:W-:Y:S01]  /*2960*/  VIADD R130, R143.reuse, 0x2800 ;  /* 0x000028008f827836 */ /* 0x040fe20000000000 */
[----:B------:R-:W-:Y:S01]  /*2970*/  @!PT LDS RZ, [RZ] ;  /* 0x00000000fffff984 */ /* 0x000fe20000000800 */
[----:B------:R-:W-:Y:S01]  /*2980*/  @!PT LDS RZ, [RZ] ;  /* 0x00000000fffff984 */ /* 0x000fe20000000800 */
[----:B------:R-:W-:Y:S01]  /*2990*/  @!PT LDS RZ, [RZ] ;  /* 0x00000000fffff984 */ /* 0x000fe20000000800 */
[----:B------:R-:W-:Y:S01]  /*29a0*/  @!P3 LDGSTS.E.BYPASS.LTC128B.128 [R153+0x9800], desc[UR12][R14.64] ;  /* 0x098000000e99bfae */ /* 0x000fe2000b901d4c */
[C---:B------:R-:W-:Y:S01]  /*29b0*/  VIADD R129, R143.reuse, 0x3000 ;  /* 0x000030008f817836 */ /* 0x040fe20000000000 */
[----:B------:R-:W-:Y:S01]  /*29c0*/  LEA.HI R0, R0, R99, RZ, 0x2 ;  /* 0x0000006300007211 */ /* 0x000fe200078f10ff */
[----:B------:R-:W-:Y:S01]  /*29d0*/  VIADD R128, R143, 0x3800 ;  /* 0x000038008f807836 */ /* 0x000fe20000000000 */
[----:B------:R1:W-:Y:S02]  /*29e0*/  @!P3 LDGSTS.E.BYPASS.LTC128B.128 [R153+0xb800], desc[UR12][R14.64+0x80] ;  /* 0x0b8000800e99bfae */ /* 0x0003e4000b901d4c */
[----:B------:R-:W-:-:S02]  /*29f0*/  SHF.R.S32.HI R152, RZ, 0x2, R0 ;  /* 0x00000002ff987819 */ /* 0x000fc40000011400 */
[----:B------:R-:W-:Y:S02]  /*2a00*/  LDSM.16.M88.4 R84, [R146] ;  /* 0x000000009254783b */ /* 0x000fe40000000200 */
[----:B------:R-:W-:Y:S02]  /*2a10*/  IADD3 R97, R97, 0x1, R152 ;  /* 0x0000000161617810 */ /* 0x000fe40007ffe098 */
[----:B------:R-:W2:Y:S02]  /*2a20*/  LDSM.16.M88.4 R68, [R145+0x4000] ;  /* 0x004000009144783b */ /* 0x000ea40000000200 */
[----:B------:R-:W-:Y:S02]  /*2a30*/  IADD3 R97, R33, R97, -R98 ;  /* 0x0000006121617210 */ /* 0x000fe40007ffe862 */
[----:B------:R-:W-:Y:S03]  /*2a40*/  LDSM.16.M88.4 R36, [R144] ;  /* 0x000000009024783b */ /* 0x000fe60000000200 */
[----:B------:R-:W-:Y:S01]  /*2a50*/  IMAD.IADD R0, R97, 0x1, R6 ;  /* 0x0000000161007824 */ /* 0x000fe200078e0206 */
[----:B------:R-:W-:Y:S04]  /*2a60*/  LDSM.16.M88.4 R72, [R143] ;  /* 0x000000008f48783b */ /* 0x000fe80000000200 */
[----:B------:R-:W3:Y:S01]  /*2a70*/  LDSM.16.M88.4 R60, [R145+0x4800] ;  /* 0x00480000913c783b */ /* 0x000ee20000000200 */
[----:B------:R-:W-:-:S02]  /*2a80*/  VIMNMX R161, R0, R33, PT ;  /* 0x0000002100a17248 */ /* 0x000fc40003fe0100 */
[----:B------:R-:W-:Y:S01]  /*2a90*/  VIADDMNMX R0, R0, 0x8, R33, PT ;  /* 0x0000000800007846 */ /* 0x000fe20003800121 */
[----:B------:R-:W-:Y:S04]  /*2aa0*/  LDSM.16.M88.4 R92, [R139+0x4000] ;  /* 0x004000008b5c783b */ /* 0x000fe80000000200 */
[----:B-1----:R-:W-:Y:S04]  /*2ab0*/  LDSM.16.M88.4 R12, [R142] ;  /* 0x000000008e0c783b */ /* 0x002fe80000000200 */
[----:B------:R-:W1:Y:S04]  /*2ac0*/  LDSM.16.M88.4 R16, [R145+0x5000] ;  /* 0x005000009110783b */ /* 0x000e680000000200 */
[----:B------:R-:W4:Y:S04]  /*2ad0*/  LDSM.16.M88.4 R44, [R145+0x5800] ;  /* 0x00580000912c783b */ /* 0x000f280000000200 */
[----:B------:R-:W4:Y:S04]  /*2ae0*/  LDSM.16.M88.4 R40, [R143+0x800] ;  /* 0x000800008f28783b */ /* 0x000f280000000200 */
[----:B------:R-:W-:Y:S01]  /*2af0*/  LDSM.16.M88.4 R56, [R141] ;  /* 0x000000008d38783b */ /* 0x000fe20000000200 */
[C---:B--2---:R-:W-:Y:S03]  /*2b00*/  HMMA.16816.F32.BF16 R48, R84.reuse, R68, RZ ;  /* 0x000000445430723c */ /* 0x044fe600000418ff */
[----:B------:R-:W2:Y:S04]  /*2b10*/  LDSM.16.M88.4 R52, [R132] ;  /* 0x000000008434783b */ /* 0x000ea80000000200 */
[----:B------:R-:W2:Y:S01]  /*2b20*/  LDSM.16.M88.4 R28, [R143+0x1000] ;  /* 0x001000008f1c783b */ /* 0x000ea20000000200 */
[C---:B------:R-:W-:Y:S03]  /*2b30*/  HMMA.16816.F32.BF16 R68, R84.reuse, R70, RZ ;  /* 0x000000465444723c */ /* 0x040fe600000418ff */
[----:B------:R-:W2:Y:S03]  /*2b40*/  LDSM.16.M88.4 R24, [R143+0x1800] ;  /* 0x001800008f18783b */ /* 0x000ea60000000200 */
[C---:B---3--:R-:W-:Y:S01]  /*2b50*/  HMMA.16816.F32.BF16 R64, R84.reuse, R60, RZ ;  /* 0x0000003c5440723c */ /* 0x048fe200000418ff */
[----:B------:R-:W-:Y:S04]  /*2b60*/  LDSM.16.M88.4 R80, [R139+0x4800] ;  /* 0x004800008b50783b */ /* 0x000fe80000000200 */
[----:B------:R-:W-:Y:S01]  /*2b70*/  LDSM.16.M88.4 R76, [R139+0x5000] ;  /* 0x005000008b4c783b */ /* 0x000fe20000000200 */
[----:B------:R-:W-:Y:S03]  /*2b80*/  HMMA.16816.F32.BF16 R60, R84, R62, RZ ;  /* 0x0000003e543c723c */ /* 0x000fe600000418ff */
[----:B------:R-:W0:Y:S03]  /*2b90*/  LDGDEPBAR ;  /* 0x00000000000079af */ /* 0x000e260000000000 */
[C---:B------:R-:W-:Y:S06]  /*2ba0*/  HMMA.16816.F32.BF16 R48, R36.reuse, R72, R48 ;  /* 0x000000482430723c */ /* 0x040fec0000041830 */
[----:B------:R-:W-:Y:S01]  /*2bb0*/  HMMA.16816.F32.BF16 R68, R36, R74, R68 ;  /* 0x0000004a2444723c */ /* 0x000fe20000041844 */
[----:B------:R-:W-:Y:S05]  /*2bc0*/  LDSM.16.M88.4 R72, [R139+0x5800] ;  /* 0x005800008b48783b */ /* 0x000fea0000000200 */
[C---:B-1----:R-:W-:Y:S06]  /*2bd0*/  HMMA.16816.F32.BF16 R20, R84.reuse, R16, RZ ;  /* 0x000000105414723c */ /* 0x042fec00000418ff */
[----:B------:R-:W-:Y:S06]  /*2be0*/  HMMA.16816.F32.BF16 R16, R84, R18, RZ ;  /* 0x000000125410723c */ /* 0x000fec00000418ff */
[C---:B------:R-:W-:Y:S06]  /*2bf0*/  HMMA.16816.F32.BF16 R48, R12.reuse, R92, R48 ;  /* 0x0000005c0c30723c */ /* 0x040fec0000041830 */
[----:B------:R-:W-:Y:S06]  /*2c00*/  HMMA.16816.F32.BF16 R68, R12, R94, R68 ;  /* 0x0000005e0c44723c */ /* 0x000fec0000041844 */
[C---:B----4-:R-:W-:Y:S06]  /*2c10*/  HMMA.16816.F32.BF16 R88, R84.reuse, R44, RZ ;  /* 0x0000002c5458723c */ /* 0x050fec00000418ff */
[----:B------:R-:W-:Y:S01]  /*2c20*/  HMMA.16816.F32.BF16 R84, R84, R46, RZ ;  /* 0x0000002e5454723c */ /* 0x000fe200000418ff */
        /* <DEDUP_REMOVED lines=11> */
[----:B------:R-:W-:Y:S01]  /*2ce0*/  HMMA.16816.F32.BF16 R84, R36, R26, R84 ;  /* 0x0000001a2454723c */ /* 0x000fe20000041854 */
[----:B------:R-:W2:Y:S04]  /*2cf0*/  LDSM.16.M88.4 R36, [R143+0x2000] ;  /* 0x002000008f24783b */ /* 0x000ea80000000200 */
[----:B------:R-:W3:Y:S01]  /*2d00*/  LDSM.16.M88.4 R24, [R132+0x800] ;  /* 0x000800008418783b */ /* 0x000ee20000000200 */
        /* <DEDUP_REMOVED lines=8> */
[----:B------:R-:W1:Y:S05]  /*2d90*/  LDSM.16.M88.4 R76, [R132+0x1000] ;  /* 0x00100000844c783b */ /* 0x000e6a0000000200 */
[C---:B------:R-:W-:Y:S06]  /*2da0*/  HMMA.16816.F32.BF16 R88, R12.reuse, R72, R88 ;  /* 0x000000480c58723c */ /* 0x040fec0000041858 */
[----:B------:R-:W-:Y:S01]  /*2db0*/  HMMA.16816.F32.BF16 R84, R12, R74, R84 ;  /* 0x0000004a0c54723c */ /* 0x000fe20000041854 */
[----:B------:R-:W-:Y:S04]  /*2dc0*/  LDSM.16.M88.4 R12, [R142+0x2000] ;  /* 0x002000008e0c783b */ /* 0x000fe80000000200 */
[----:B------:R-:W4:Y:S01]  /*2dd0*/  LDSM.16.M88.4 R72, [R139+0x6000] ;  /* 0x006000008b48783b */ /* 0x000f220000000200 */
[C---:B--2---:R-:W-:Y:S06]  /*2de0*/  HMMA.16816.F32.BF16 R48, R28.reuse, R36, R48 ;  /* 0x000000241c30723c */ /* 0x044fec0000041830 */
[----:B------:R-:W-:Y:S01]  /*2df0*/  HMMA.16816.F32.BF16 R68, R28, R38, R68 ;  /* 0x000000261c44723c */ /* 0x000fe20000041844 */
[----:B------:R-:W-:Y:S05]  /*2e00*/  LDSM.16.M88.4 R36, [R132+0x1800] ;  /* 0x001800008424783b */ /* 0x000fea0000000200 */
[C---:B---3--:R-:W-:Y:S06]  /*2e10*/  HMMA.16816.F32.BF16 R64, R56.reuse, R24, R64 ;  /* 0x000000183840723c */ /* 0x048fec0000041840 */
[C---:B------:R-:W-:Y:S01]  /*2e20*/  HMMA.16816.F32.BF16 R60, R56.reuse, R26, R60 ;  /* 0x0000001a383c723c */ /* 0x040fe2000004183c */
[----:B------:R-:W2:Y:S05]  /*2e30*/  LDSM.16.M88.4 R24, [R141+0x2000] ;  /* 0x002000008d18783b */ /* 0x000eaa0000000200 */
[C---:B-1----:R-:W-:Y:S06]  /*2e40*/  HMMA.16816.F32.BF16 R20, R56.reuse, R76, R20 ;  /* 0x0000004c3814723c */ /* 0x042fec0000041814 */
[----:B------:R-:W-:Y:S06]  /*2e50*/  HMMA.16816.F32.BF16 R16, R56, R78, R16 ;  /* 0x0000004e3810723c */ /* 0x000fec0000041810 */
[----:B------:R-:W-:Y:S06]  /*2e60*/  HMMA.16816.F32.BF16 R64, R44, R52, R64 ;  /* 0x000000342c40723c */ /* 0x000fec0000041840 */
[C---:B----4-:R-:W-:Y:S06]  /*2e70*/  HMMA.16816.F32.BF16 R48, R12.reuse, R72, R48 ;  /* 0x000000480c30723c */ /* 0x050fec0000041830 */
[----:B------:R-:W-:Y:S01]  /*2e80*/  HMMA.16816.F32.BF16 R68, R12, R74, R68 ;  /* 0x0000004a0c44723c */ /* 0x000fe20000041844 */
[----:B------:R-:W1:Y:S05]  /*2e90*/  LDSM.16.M88.4 R72, [R145+0x7000] ;  /* 0x007000009148783b */ /* 0x000e6a0000000200 */
[----:B------:R-:W-:Y:S01]  /*2ea0*/  HMMA.16816.F32.BF16 R60, R44, R54, R60 ;  /* 0x000000362c3c723c */ /* 0x000fe2000004183c */
[----:B------:R-:W3:Y:S05]  /*2eb0*/  LDSM.16.M88.4 R52, [R139+0x6800] ;  /* 0x006800008b34783b */ /* 0x000eea0000000200 */
[----:B------:R-:W-:Y:S06]  /*2ec0*/  HMMA.16816.F32.BF16 R64, R28, R80, R64 ;  /* 0x000000501c40723c */ /* 0x000fec0000041840 */
[C---:B--2---:R-:W-:Y:S06]  /*2ed0*/  HMMA.16816.F32.BF16 R48, R24.reuse, R40, R48 ;  /* 0x000000281830723c */ /* 0x044fec0000041830 */
[----:B------:R-:W-:Y:S01]  /*2ee0*/  HMMA.16816.F32.BF16 R68, R24, R42, R68 ;  /* 0x0000002a1844723c */ /* 0x000fe20000041844 */
[----:B------:R-:W2:Y:S05]  /*2ef0*/  LDSM.16.M88.4 R40, [R143+0x3000] ;  /* 0x003000008f28783b */ /* 0x000eaa0000000200 */
[----:B------:R-:W-:Y:S01]  /*2f00*/  HMMA.16816.F32.BF16 R80, R28, R82, R60 ;  /* 0x000000521c50723c */ /* 0x000fe2000004183c */
[----:B------:R-:W4:Y:S05]  /*2f10*/  LDSM.16.M88.4 R60, [R132+0x2800] ;  /* 0x00280000843c783b */ /* 0x000f2a0000000200 */
[----:B------:R-:W-:Y:S06]  /*2f20*/  HMMA.16816.F32.BF16 R88, R56, R36, R88 ;  /* 0x000000243858723c */ /* 0x000fec0000041858 */
[----:B-1----:R-:W-:Y:S01]  /*2f30*/  HMMA.16816.F32.BF16 R20, R44, R72, R20 ;  /* 0x000000482c14723c */ /* 0x002fe20000041814 */
[----:B------:R-:W-:Y:S01]  /*2f40*/  FMUL.FTZ R48, R48, UR10 ;  /* 0x0000000a30307c20 */ /* 0x000fe20008410000 */
[----:B------:R-:W-:Y:S01]  /*2f50*/  FMUL.FTZ R49, R49, UR10 ;  /* 0x0000000a31317c20 */ /* 0x000fe20008410000 */
[----:B------:R-:W-:-:S02]  /*2f60*/  FMUL.FTZ R50, R50, UR10 ;  /* 0x0000000a32327c20 */ /* 0x000fc40008410000 */
[----:B------:R-:W-:Y:S01]  /*2f70*/  MUFU.TANH R76, R48 ;  /* 0x00000030004c7308 */ /* 0x000fe20000002400 */
[----:B------:R-:W-:Y:S01]  /*2f80*/  HMMA.16816.F32.BF16 R16, R44, R74, R16 ;  /* 0x0000004a2c10723c */ /* 0x000fe20000041810 */
[----:B------:R-:W1:Y:S01]  /*2f90*/  LDSM.16.M88.4 R72, [R145+0x7800] ;  /* 0x007800009148783b */ /* 0x000e620000000200 */
[----:B------:R-:W-:Y:S01]  /*2fa0*/  FMUL.FTZ R69, R69, UR10 ;  /* 0x0000000a45457c20 */ /* 0x000fe20008410000 */
[----:B------:R-:W-:-:S03]  /*2fb0*/  FMUL.FTZ R68, R68, UR10 ;  /* 0x0000000a44447c20 */ /* 0x000fc60008410000 */
[C---:B---3--:R-:W-:Y:S01]  /*2fc0*/  HMMA.16816.F32.BF16 R64, R12.reuse, R52, R64 ;  /* 0x000000340c40723c */ /* 0x048fe20000041840 */
[----:B------:R-:W3:Y:S05]  /*2fd0*/  MUFU.TANH R77, R49 ;  /* 0x00000031004d7308 */ /* 0x000eea0000002400 */
[----:B------:R-:W-:Y:S01]  /*2fe0*/  HMMA.16816.F32.BF16 R80, R12, R54, R80 ;  /* 0x000000360c50723c */ /* 0x000fe20000041850 */
[----:B------:R-:W3:Y:S02]  /*2ff0*/  LDSM.16.M88.4 R52, [R139+0x7000] ;  /* 0x007000008b34783b */ /* 0x000ee40000000200 */
[----:B------:R1:W-:Y:S03]  /*3000*/  MUFU.TANH R78, R50 ;  /* 0x00000032004e7308 */ /* 0x0003e60000002400 */
[----:B------:R-:W-:Y:S01]  /*3010*/  HMMA.16816.F32.BF16 R84, R56, R38, R84 ;  /* 0x000000263854723c */ /* 0x000fe20000041854 */
[----:B------:R-:W-:Y:S04]  /*3020*/  LDSM.16.M88.4 R36, [R139+0x7800] ;  /* 0x007800008b24783b */ /* 0x000fe80000000200 */
[----:B------:R-:W-:Y:S01]  /*3030*/  MUFU.TANH R69, R69 ;  /* 0x0000004500457308 */ /* 0x000fe20000002400 */
[C---:B--2---:R-:W-:Y:S06]  /*3040*/  HMMA.16816.F32.BF16 R20, R28.reuse, R40, R20 ;  /* 0x000000281c14723c */ /* 0x044fec0000041814 */
[----:B------:R-:W-:Y:S01]  /*3050*/  HMMA.16816.F32.BF16 R40, R28, R42, R16 ;  /* 0x0000002a1c28723c */ /* 0x000fe20000041810 */
[----:B------:R-:W2:Y:S01]  /*3060*/  LDSM.16.M88.4 R16, [R143+0x3800] ;  /* 0x003800008f10783b */ /* 0x000ea20000000200 */
[----:B------:R-:W2:Y:S04]  /*3070*/  MUFU.TANH R68, R68 ;  /* 0x0000004400447308 */ /* 0x000ea80000002400 */
[----:B----4-:R-:W-:Y:S06]  /*3080*/  HMMA.16816.F32.BF16 R64, R24, R60, R64 ;  /* 0x0000003c1840723c */ /* 0x010fec0000041840 */
[C---:B-1----:R-:W-:Y:S01]  /*3090*/  HMMA.16816.F32.BF16 R88, R44.reuse, R72, R88 ;  /* 0x000000482c58723c */ /* 0x042fe20000041858 */
[----:B------:R-:W-:Y:S01]  /*30a0*/  FMUL.FTZ R60, R51, UR10 ;  /* 0x0000000a333c7c20 */ /* 0x000fe20008410000 */
[----:B------:R-:W-:Y:S01]  /*30b0*/  FMUL.FTZ R61, R70, UR10 ;  /* 0x0000000a463d7c20 */ /* 0x000fe20008410000 */
[----:B------:R-:W1:Y:S03]  /*30c0*/  LDSM.16.M88.4 R48, [R132+0x3000] ;  /* 0x003000008430783b */ /* 0x000e660000000200 */
[----:B------:R-:W-:Y:S01]  /*30d0*/  HMMA.16816.F32.BF16 R84, R44, R74, R84 ;  /* 0x0000004a2c54723c */ /* 0x000fe20000041854 */
[----:B------:R-:W4:Y:S01]  /*30e0*/  LDSM.16.M88.4 R44, [R132+0x3800] ;  /* 0x00380000842c783b */ /* 0x000f220000000200 */
[----:B------:R-:W4:Y:S01]  /*30f0*/  MUFU.TANH R60, R60 ;  /* 0x0000003c003c7308 */ /* 0x000f220000002400 */
[----:B------:R-:W-:-:S04]  /*3100*/  DEPBAR.LE SB0, 0x0 ;  /* 0x000080000000791a */ /* 0x000fc80000000000 */
[----:B---3--:R-:W-:Y:S03]  /*3110*/  HMMA.16816.F32.BF16 R20, R12, R52, R20 ;  /* 0x000000340c14723c */ /* 0x008fe60000041814 */
[----:B------:R-:W3:Y:S02]  /*3120*/  MUFU.TANH R61, R61 ;  /* 0x0000003d003d7308 */ /* 0x000ee40000002400 */
[----:B------:R-:W-:Y:S01]  /*3130*/  FMUL.FTZ R56, R64, UR10 ;  /* 0x0000000a40387c20 */ /* 0x000fe20008410000 */
[----:B------:R-:W-:Y:S01]  /*3140*/  HMMA.16816.F32.BF16 R80, R24, R62, R80 ;  /* 0x0000003e1850723c */ /* 0x000fe20000041850 */
[----:B------:R-:W-:-:S04]  /*3150*/  FMUL.FTZ R52, R65, UR10 ;  /* 0x0000000a41347c20 */ /* 0x000fc80008410000 */
[----:B------:R-:W-:Y:S01]  /*3160*/  MUFU.TANH R56, R56 ;  /* 0x0000003800387308 */ /* 0x000fe20000002400 */
[----:B------:R-:W-:Y:S01]  /*3170*/  HMMA.16816.F32.BF16 R40, R12, R54, R40 ;  /* 0x000000360c28723c */ /* 0x000fe20000041828 */
[----:B------:R-:W-:-:S05]  /*3180*/  FMUL.FTZ R62, R71, UR10 ;  /* 0x0000000a473e7c20 */ /* 0x000fca0008410000 */
[----:B--2---:R-:W-:Y:S01]  /*3190*/  HMMA.16816.F32.BF16 R88, R28, R16, R88 ;  /* 0x000000101c58723c */ /* 0x004fe20000041858 */
[----:B------:R-:W2:Y:S01]  /*31a0*/  MUFU.TANH R62, R62 ;  /* 0x0000003e003e7308 */ /* 0x000ea20000002400 */
[----:B------:R-:W-:-:S04]  /*31b0*/  FMUL.FTZ R55, R66, UR10 ;  /* 0x0000000a42377c20 */ /* 0x000fc80008410000 */
[----:B------:R-:W-:Y:S03]  /*31c0*/  HMMA.16816.F32.BF16 R84, R28, R18, R84 ;  /* 0x000000121c54723c */ /* 0x000fe60000041854 */
[----:B------:R-:W-:Y:S03]  /*31d0*/  MUFU.TANH R52, R52 ;  /* 0x0000003400347308 */ /* 0x000fe60000002400 */
[C---:B-1----:R-:W-:Y:S01]  /*31e0*/  HMMA.16816.F32.BF16 R20, R24.reuse, R48, R20 ;  /* 0x000000301814723c */ /* 0x042fe20000041814 */
[----:B------:R-:W-:Y:S01]  /*31f0*/  LOP3.LUT R19, R96, 0x6, RZ, 0xc0, !PT ;  /* 0x0000000660137812 */ /* 0x000fe200078ec0ff */
[----:B------:R-:W-:Y:S01]  /*3200*/  FMUL.FTZ R53, R80, UR10 ;  /* 0x0000000a50357c20 */ /* 0x000fe20008410000 */
[----:B------:R-:W-:Y:S01]  /*3210*/  FMUL.FTZ R54, R81, UR10 ;  /* 0x0000000a51367c20 */ /* 0x000fe20008410000 */
[----:B------:R-:W-:Y:S01]  /*3220*/  FMUL.FTZ R16, R82, UR10 ;  /* 0x0000000a52107c20 */ /* 0x000fe20008410000 */
[----:B------:R-:W-:Y:S01]  /*3230*/  FMUL.FTZ R17, R83, UR10 ;  /* 0x0000000a53117c20 */ /* 0x000fe20008410000 */
[----:B------:R-:W-:Y:S01]  /*3240*/  IMAD.IADD R18, R2, 0x1, R19 ;  /* 0x0000000102127824 */ /* 0x000fe200078e0213 */
[----:B------:R-:W-:Y:S01]  /*3250*/  HMMA.16816.F32.BF16 R40, R24, R50, R40 ;  /* 0x000000321828723c */ /* 0x000fe20000041828 */
[----:B------:R-:W1:Y:S01]  /*3260*/  MUFU.TANH R53, R53 ;  /* 0x0000003500357308 */ /* 0x000e620000002400 */
[----:B------:R-:W-:Y:S01]  /*3270*/  FMUL.FTZ R48, R67, UR10 ;  /* 0x0000000a43307c20 */ /* 0x000fe20008410000 */
[C---:B------:R-:W-:Y:S01]  /*3280*/  VIADD R6, R18.reuse, 0x1 ;  /* 0x0000000112067836 */ /* 0x040fe20000000000 */
[CC--:B------:R-:W-:Y:S01]  /*3290*/  ISETP.GE.AND P0, PT, R18.reuse, R161.reuse, PT ;  /* 0x000000a11200720c */ /* 0x0c0fe20003f06270 */
[----:B------:R-:W-:Y:S01]  /*32a0*/  VIADD R19, R18, 0x8 ;  /* 0x0000000812137836 */ /* 0x000fe20000000000 */
[C---:B------:R-:W-:Y:S02]  /*32b0*/  HMMA.16816.F32.BF16 R88, R12.reuse, R36, R88 ;  /* 0x000000240c58723c */ /* 0x040fe40000041858 */
[CC--:B------:R-:W-:Y:S01]  /*32c0*/  ISETP.GE.AND P5, PT, R6.reuse, R161.reuse, PT ;  /* 0x000000a10600720c */ /* 0x0c0fe20003fa6270 */
[----:B------:R-:W-:Y:S01]  /*32d0*/  MUFU.TANH R54, R54 ;  /* 0x0000003600367308 */ /* 0x000fe20000002400 */
[----:B------:R-:W-:Y:S01]  /*32e0*/  ISETP.GE.AND P2, PT, R6, R0, PT ;  /* 0x000000000600720c */ /* 0x000fe20003f46270 */
[----:B------:R-:W-:Y:S01]  /*32f0*/  VIADD R6, R18, 0x10 ;  /* 0x0000001012067836 */ /* 0x000fe20000000000 */
[----:B------:R-:W-:Y:S01]  /*3300*/  HMMA.16816.F32.BF16 R84, R12, R38, R84 ;  /* 0x000000260c54723c */ /* 0x000fe20000041854 */
[----:B------:R-:W-:-:S02]  /*3310*/  ISETP.GE.AND P3, PT, R19, R161, PT ;  /* 0x000000a11300720c */ /* 0x000fc40003f66270 */
[----:B------:R-:W-:Y:S02]  /*3320*/  FSEL R77, R77, -INF , !P5 ;  /* 0xff8000004d4d7808 */ /* 0x000fe40006800000 */
[----:B------:R-:W-:Y:S01]  /*3330*/  FMUL.FTZ R20, R20, UR10 ;  /* 0x0000000a14147c20 */ /* 0x000fe20008410000 */
[-C--:B------:R-:W-:Y:S01]  /*3340*/  ISETP.GE.AND P5, PT, R6, R161.reuse, PT ;  /* 0x000000a10600720c */ /* 0x080fe20003fa6270 */
[----:B------:R-:W-:Y:S01]  /*3350*/  VIADD R12, R18, 0x9 ;  /* 0x00000009120c7836 */ /* 0x000fe20000000000 */
[----:B------:R-:W-:Y:S01]  /*3360*/  FSEL R15, R76, -INF , !P0 ;  /* 0xff8000004c0f7808 */ /* 0x000fe20004000000 */
[----:B------:R1:W-:Y:S01]  /*3370*/  MUFU.TANH R169, R20 ;  /* 0x0000001400a97308 */ /* 0x0003e20000002400 */
[----:B------:R-:W-:Y:S01]  /*3380*/  FSEL R13, R68, -INF , !P3 ;  /* 0xff800000440d7808 */ /* 0x000fe20005800000 */
[----:B------:R-:W-:Y:S01]  /*3390*/  FMUL.FTZ R23, R23, UR10 ;  /* 0x0000000a17177c20 */ /* 0x000fe20008410000 */
[-C--:B------:R-:W-:Y:S01]  /*33a0*/  ISETP.GE.AND P4, PT, R12, R161.reuse, PT ;  /* 0x000000a10c00720c */ /* 0x080fe20003f86270 */
[----:B------:R-:W-:Y:S01]  /*33b0*/  VIADD R14, R18, 0x19 ;  /* 0x00000019120e7836 */ /* 0x000fe20000000000 */
[-C--:B------:R-:W-:Y:S01]  /*33c0*/  ISETP.GE.AND P0, PT, R12, R0.reuse, PT ;  /* 0x000000000c00720c */ /* 0x080fe20003f06270 */
[C---:B------:R-:W-:Y:S01]  /*33d0*/  VIADD R12, R18.reuse, 0x11 ;  /* 0x00000011120c7836 */ /* 0x040fe20000000000 */
[----:B------:R-:W-:Y:S01]  /*33e0*/  FSEL R69, R69, -INF , !P4 ;  /* 0xff80000045457808 */ /* 0x000fe20006000000 */
[----:B------:R-:W-:Y:S01]  /*33f0*/  MUFU.TANH R55, R55 ;  /* 0x0000003700377308 */ /* 0x000fe20000002400 */
[-C--:B------:R-:W-:Y:S01]  /*3400*/  ISETP.GE.AND P4, PT, R18, R0.reuse, PT ;  /* 0x000000001200720c */ /* 0x080fe20003f86270 */
[C---:B----4-:R-:W-:Y:S01]  /*3410*/  HMMA.16816.F32.BF16 R88, R24.reuse, R44, R88 ;  /* 0x0000002c1858723c */ /* 0x050fe20000041858 */
[-C--:B------:R-:W-:Y:S01]  /*3420*/  ISETP.GE.AND P3, PT, R6, R0.reuse, PT ;  /* 0x000000000600720c */ /* 0x080fe20003f66270 */
[----:B------:R-:W-:Y:S01]  /*3430*/  VIADD R6, R18, 0x18 ;  /* 0x0000001812067836 */ /* 0x000fe20000000000 */
[-C--:B------:R-:W-:Y:S01]  /*3440*/  ISETP.GE.AND P1, PT, R19, R0.reuse, PT ;  /* 0x000000001300720c */ /* 0x080fe20003f26270 */
[----:B------:R-:W-:Y:S01]  /*3450*/  FMUL.FTZ R21, R21, UR10 ;  /* 0x0000000a15157c20 */ /* 0x000fe20008410000 */
[----:B------:R-:W-:Y:S01]  /*3460*/  FSEL R78, R78, -INF , !P4 ;  /* 0xff8000004e4e7808 */ /* 0x000fe20006000000 */
[----:B------:R-:W-:Y:S01]  /*3470*/  HMMA.16816.F32.BF16 R84, R24, R46, R84 ;  /* 0x0000002e1854723c */ /* 0x000fe20000041854 */
[----:B------:R-:W-:Y:S01]  /*3480*/  FSEL R60, R60, -INF , !P2 ;  /* 0xff8000003c3c7808 */ /* 0x000fe20005000000 */
[----:B------:R-:W4:Y:S01]  /*3490*/  MUFU.TANH R48, R48 ;  /* 0x0000003000307308 */ /* 0x000f220000002400 */
[-C--:B------:R-:W-:Y:S01]  /*34a0*/  ISETP.GE.AND P4, PT, R12, R161.reuse, PT ;  /* 0x000000a10c00720c */ /* 0x080fe20003f86270 */
[----:B------:R-:W-:Y:S01]  /*34b0*/  FMUL.FTZ R40, R40, UR10 ;  /* 0x0000000a28287c20 */ /* 0x000fe20008410000 */
[-C--:B------:R-:W-:Y:S01]  /*34c0*/  ISETP.GE.AND P2, PT, R12, R0.reuse, PT ;  /* 0x000000000c00720c */ /* 0x080fe20003f46270 */
[----:B------:R-:W-:Y:S01]  /*34d0*/  FMUL.FTZ R41, R41, UR10 ;  /* 0x0000000a29297c20 */ /* 0x000fe20008410000 */
[----:B---3--:R-:W-:Y:S01]  /*34e0*/  FSEL R12, R61, -INF , !P1 ;  /* 0xff8000003d0c7808 */ /* 0x008fe20004800000 */
[----:B------:R-:W-:Y:S01]  /*34f0*/  FMUL.FTZ R22, R22, UR10 ;  /* 0x0000000a16167c20 */ /* 0x000fe20008410000 */
[----:B--2---:R-:W-:Y:S01]  /*3500*/  FSEL R62, R62, -INF , !P0 ;  /* 0xff8000003e3e7808 */ /* 0x004fe20004000000 */
[----:B------:R-:W2:Y:S01]  /*3510*/  MUFU.TANH R16, R16 ;  /* 0x0000001000107308 */ /* 0x000ea20000002400 */
[-C--:B------:R-:W-:Y:S01]  /*3520*/  ISETP.GE.AND P1, PT, R6, R161.reuse, PT ;  /* 0x000000a10600720c */ /* 0x080fe20003f26270 */
[----:B-1----:R-:W-:Y:S01]  /*3530*/  VIADD R20, R18, 0x28 ;  /* 0x0000002812147836 */ /* 0x002fe20000000000 */
[----:B------:R-:W-:Y:S01]  /*3540*/  ISETP.GE.AND P0, PT, R6, R0, PT ;  /* 0x000000000600720c */ /* 0x000fe20003f06270 */
[----:B------:R-:W-:Y:S01]  /*3550*/  VIADD R6, R18, 0x20 ;  /* 0x0000002012067836 */ /* 0x000fe20000000000 */
[----:B------:R-:W-:Y:S01]  /*3560*/  FSEL R53, R53, -INF , !P1 ;  /* 0xff80000035357808 */ /* 0x000fe20004800000 */
[----:B------:R-:W-:Y:S01]  /*3570*/  FMUL.FTZ R43, R43, UR10 ;  /* 0x0000000a2b2b7c20 */ /* 0x000fe20008410000 */
[----:B------:R-:W-:Y:S01]  /*3580*/  FMUL.FTZ R42, R42, UR10 ;  /* 0x0000000a2a2a7c20 */ /* 0x000fe20008410000 */
[----:B------:R-:W1:Y:S01]  /*3590*/  MUFU.TANH R17, R17 ;  /* 0x0000001100117308 */ /* 0x000e620000002400 */
[-C--:B------:R-:W-:Y:S01]  /*35a0*/  ISETP.GE.AND P1, PT, R6, R161.reuse, PT ;  /* 0x000000a10600720c */ /* 0x080fe20003f26270 */
[----:B------:R-:W-:Y:S01]  /*35b0*/  FMUL.FTZ R89, R89, UR10 ;  /* 0x0000000a59597c20 */ /* 0x000fe20008410000 */
[----:B----4-:R-:W-:Y:S01]  /*35c0*/  FSEL R48, R48, -INF , !P2 ;  /* 0xff80000030307808 */ /* 0x010fe20005000000 */
[----:B------:R-:W-:Y:S01]  /*35d0*/  FMUL.FTZ R88, R88, UR10 ;  /* 0x0000000a58587c20 */ /* 0x000fe20008410000 */
[----:B------:R-:W-:Y:S01]  /*35e0*/  FSEL R169, R169, -INF , !P1 ;  /* 0xff800000a9a97808 */ /* 0x000fe20004800000 */
[----:B------:R-:W-:Y:S01]  /*35f0*/  FMUL.FTZ R84, R84, UR10 ;  /* 0x0000000a54547c20 */ /* 0x000fe20008410000 */
[----:B------:R-:W-:Y:S01]  /*3600*/  ISETP.GT.AND P1, PT, R126, 0x1, PT ;  /* 0x000000017e00780c */ /* 0x000fe20003f24270 */
[----:B------:R3:W-:Y:S01]  /*3610*/  MUFU.TANH R168, R23 ;  /* 0x0000001700a87308 */ /* 0x0007e20000002400 */
[----:B--2---:R-:W-:Y:S01]  /*3620*/  FSEL R16, R16, -INF , !P0 ;  /* 0xff80000010107808 */ /* 0x004fe20004000000 */
[----:B------:R-:W-:Y:S01]  /*3630*/  FMUL.FTZ R85, R85, UR10 ;  /* 0x0000000a55557c20 */ /* 0x000fe20008410000 */
[----:B------:R-:W-:Y:S01]  /*3640*/  ISETP.GE.AND P0, PT, R20, R161, PT ;  /* 0x000000a11400720c */ /* 0x000fe20003f06270 */
[----:B------:R-:W-:Y:S01]  /*3650*/  FMUL.FTZ R90, R90, UR10 ;  /* 0x0000000a5a5a7c20 */ /* 0x000fe20008410000 */
[----:B------:R-:W-:Y:S01]  /*3660*/  FMUL.FTZ R91, R91, UR10 ;  /* 0x0000000a5b5b7c20 */ /* 0x000fe20008410000 */
[----:B------:R-:W-:Y:S01]  /*3670*/  FMUL.FTZ R86, R86, UR10 ;  /* 0x0000000a56567c20 */ /* 0x000fe20008410000 */
[----:B------:R-:W-:Y:S01]  /*3680*/  FMUL.FTZ R87, R87, UR10 ;  /* 0x0000000a57577c20 */ /* 0x000fe20008410000 */
[----:B------:R2:W4:Y:S04]  /*3690*/  MUFU.TANH R167, R21 ;  /* 0x0000001500a77308 */ /* 0x0005280000002400 */
[----:B------:R-:W4:Y:S04]  /*36a0*/  @!P1 LDC.64 R124, c[0x0][0x218] ;  /* 0x00008600ff7c9b82 */ /* 0x000f280000000a00 */
[----:B------:R-:W4:Y:S01]  /*36b0*/  MUFU.TANH R165, R40 ;  /* 0x0000002800a57308 */ /* 0x000f220000002400 */
[----:B---3--:R-:W-:-:S02]  /*36c0*/  FSEL R23, R56, -INF , !P5 ;  /* 0xff80000038177808 */ /* 0x008fc40006800000 */
[----:B------:R-:W-:-:S04]  /*36d0*/  ISETP.GE.AND P5, PT, R14, R161, PT ;  /* 0x000000a10e00720c */ /* 0x000fc80003fa6270 */
[----:B------:R-:W-:Y:S01]  /*36e0*/  FSEL R19, R54, -INF , !P5 ;  /* 0xff80000036137808 */ /* 0x000fe20006800000 */
[----:B------:R-:W3:Y:S01]  /*36f0*/  MUFU.TANH R163, R41 ;  /* 0x0000002900a37308 */ /* 0x000ee20000002400 */
[-C--:B------:R-:W-:Y:S01]  /*3700*/  ISETP.GE.AND P5, PT, R6, R0.reuse, PT ;  /* 0x000000000600720c */ /* 0x080fe20003fa6270 */
[----:B------:R-:W-:Y:S01]  /*3710*/  VIADD R6, R18, 0x21 ;  /* 0x0000002112067836 */ /* 0x000fe20000000000 */
[----:B--2---:R-:W-:Y:S02]  /*3720*/  FSEL R21, R52, -INF , !P4 ;  /* 0xff80000034157808 */ /* 0x004fe40006000000 */
[----:B------:R-:W-:Y:S02]  /*3730*/  ISETP.GE.AND P4, PT, R14, R0, PT ;  /* 0x000000000e00720c */ /* 0x000fe40003f86270 */
[----:B------:R-:W-:Y:S01]  /*3740*/  FSEL R14, R55, -INF , !P3 ;  /* 0xff800000370e7808 */ /* 0x000fe20005800000 */
[----:B------:R-:W2:Y:S01]  /*3750*/  MUFU.TANH R170, R22 ;  /* 0x0000001600aa7308 */ /* 0x000ea20000002400 */
[----:B------:R-:W-:-:S02]  /*3760*/  ISETP.GE.AND P3, PT, R6, R161, PT ;  /* 0x000000a10600720c */ /* 0x000fc40003f66270 */
[-C--:B------:R-:W-:Y:S02]  /*3770*/  ISETP.GE.AND P2, PT, R6, R0.reuse, PT ;  /* 0x000000000600720c */ /* 0x080fe40003f46270 */
[----:B-1----:R-:W-:Y:S01]  /*3780*/  FSEL R6, R17, -INF , !P4 ;  /* 0xff80000011067808 */ /* 0x002fe20006000000 */
[----:B------:R-:W-:Y:S01]  /*3790*/  VIADD R17, R18, 0x30 ;  /* 0x0000003012117836 */ /* 0x000fe20000000000 */
[----:B------:R-:W-:Y:S01]  /*37a0*/  ISETP.GE.AND P4, PT, R20, R0, PT ;  /* 0x000000001400720c */ /* 0x000fe20003f86270 */
[----:B------:R-:W1:Y:S01]  /*37b0*/  MUFU.TANH R164, R43 ;  /* 0x0000002b00a47308 */ /* 0x000e620000002400 */
[----:B------:R-:W-:Y:S01]  /*37c0*/  VIADD R20, R18, 0x29 ;  /* 0x0000002912147836 */ /* 0x000fe20000000000 */
[----:B----4-:R-:W-:Y:S02]  /*37d0*/  FSEL R167, R167, -INF , !P3 ;  /* 0xff800000a7a77808 */ /* 0x010fe40005800000 */
[----:B------:R-:W-:Y:S02]  /*37e0*/  FSEL R165, R165, -INF , !P0 ;  /* 0xff800000a5a57808 */ /* 0x000fe40004000000 */
[----:B------:R-:W-:-:S02]  /*37f0*/  ISETP.GE.AND P3, PT, R20, R161, PT ;  /* 0x000000a11400720c */ /* 0x000fc40003f66270 */
[----:B------:R-:W4:Y:S01]  /*3800*/  MUFU.TANH R122, R89 ;  /* 0x00000059007a7308 */ /* 0x000f220000002400 */
[-C--:B------:R-:W-:Y:S01]  /*3810*/  ISETP.GE.AND P0, PT, R20, R0.reuse, PT ;  /* 0x000000001400720c */ /* 0x080fe20003f06270 */
[----:B------:R-:W-:Y:S01]  /*3820*/  VIADD R20, R18, 0x31 ;  /* 0x0000003112147836 */ /* 0x000fe20000000000 */
[----:B---3--:R-:W-:Y:S02]  /*3830*/  FSEL R163, R163, -INF , !P3 ;  /* 0xff800000a3a37808 */ /* 0x008fe40005800000 */
[----:B--2---:R-:W-:Y:S02]  /*3840*/  FSEL R170, R170, -INF , !P5 ;  /* 0xff800000aaaa7808 */ /* 0x004fe40006800000 */
[CC--:B------:R-:W-:Y:S01]  /*3850*/  ISETP.GE.AND P3, PT, R17.reuse, R161.reuse, PT ;  /* 0x000000a11100720c */ /* 0x0c0fe20003f66270 */
[----:B------:R-:W2:Y:S01]  /*3860*/  MUFU.TANH R166, R42 ;  /* 0x0000002a00a67308 */ /* 0x000ea20000002400 */
[----:B------:R-:W-:Y:S01]  /*3870*/  ISETP.GE.AND P5, PT, R17, R0, PT ;  /* 0x000000001100720c */ /* 0x000fe20003fa6270 */
[----:B------:R-:W-:Y:S01]  /*3880*/  VIADD R17, R18, 0x38 ;  /* 0x0000003812117836 */ /* 0x000fe20000000000 */
[----:B------:R-:W-:Y:S01]  /*3890*/  FSEL R168, R168, -INF , !P2 ;  /* 0xff800000a8a87808 */ /* 0x000fe20005000000 */
[----:B------:R-:W-:Y:S01]  /*38a0*/  VIADD R18, R18, 0x39 ;  /* 0x0000003912127836 */ /* 0x000fe20000000000 */
[----:B------:R-:W-:-:S02]  /*38b0*/  ISETP.GE.AND P2, PT, R20, R161, PT ;  /* 0x000000a11400720c */ /* 0x000fc40003f46270 */
[----:B-1----:R-:W-:Y:S01]  /*38c0*/  FSEL R164, R164, -INF , !P0 ;  /* 0xff800000a4a47808 */ /* 0x002fe20004000000 */
[----:B------:R-:W1:Y:S01]  /*38d0*/  MUFU.TANH R123, R88 ;  /* 0x00000058007b7308 */ /* 0x000e620000002400 */
[----:B----4-:R-:W-:Y:S02]  /*38e0*/  FSEL R122, R122, -INF , !P2 ;  /* 0xff8000007a7a7808 */ /* 0x010fe40005000000 */
[-C--:B------:R-:W-:Y:S02]  /*38f0*/  ISETP.GE.AND P0, PT, R17, R161.reuse, PT ;  /* 0x000000a11100720c */ /* 0x080fe40003f06270 */
[----:B------:R-:W-:-:S03]  /*3900*/  ISETP.GE.AND P2, PT, R18, R161, PT ;  /* 0x000000a11200720c */ /* 0x000fc60003f46270 */
        /* <DEDUP_REMOVED lines=9> */
[----:B------:R-:W-:-:S04]  /*39a0*/  @!P1 LEA R158, P0, R127, R124, 0x1 ;  /* 0x0000007c7f9e9211 */ /* 0x000fc800078008ff */
[----:B------:R-:W-:Y:S01]  /*39b0*/  @!P1 LEA.HI.X R159, R127, R125, R160, 0x1, P0 ;  /* 0x0000007d7f9f9211 */ /* 0x000fe200000f0ca0 */
        /* <DEDUP_REMOVED lines=70> */
.L_x_6757:
[----:B------:R-:W-:-:S04]  /*3e20*/  LEA R2, -R8, RZ, 0x6 ;  /* 0x000000ff08027211 */ /* 0x000fc800078e31ff */
[----:B------:R-:W-:-:S07]  /*3e30*/  SHF.R.S32.HI R17, RZ, 0x1f, R2 ;  /* 0x0000001fff117819 */ /* 0x000fce0000011402 */
.L_x_6758:
        /* <DEDUP_REMOVED lines=25> */
.L_x_6756:
        /* <DEDUP_REMOVED lines=27> */
[----:B-1----:R-:W-:Y:S02]  /*4180*/  FMNMX.FTZ R25, R121, R2, !PT ;  /* 0x0000000279197209 */ /* 0x002fe40007810000 */
[----:B------:R-:W-:Y:S02]  /*4190*/  FMNMX.FTZ R4, R116, R17, !PT ;  /* 0x0000001174047209 */ /* 0x000fe40007810000 */
[----:B------:R-:W-:Y:S02]  /*41a0*/  FMNMX.FTZ R25, R120, R25, !PT ;  /* 0x0000001978197209 */ /* 0x000fe40007810000 */
[----:B------:R-:W-:-:S02]  /*41b0*/  FMNMX.FTZ R17, R115, R4, !PT ;  /* 0x0000000473117209 */ /* 0x000fc40007810000 */
[----:B------:R-:W-:Y:S01]  /*41c0*/  LEA R140, R140, UR4, 0x1 ;  /* 0x000000048c8c7c11 */ /* 0x000fe2000f8e08ff */
[----:B------:R-:W1:Y:S03]  /*41d0*/  SHFL.BFLY PT, R2, R25, 0x2, 0x1f ;  /* 0x0c401f0019027f89 */ /* 0x000e6600000e0000 */
[-C--:B------:R-:W-:Y:S01]  /*41e0*/  LEA R138, R7, R140.reuse, 0x1 ;  /* 0x0000008c078a7211 */ /* 0x080fe200078e08ff */
[----:B------:R-:W2:Y:S01]  /*41f0*/  SHFL.BFLY PT, R4, R17, 0x2, 0x1f ;  /* 0x0c401f0011047f89 */ /* 0x000ea200000e0000 */
[C---:B------:R-:W-:Y:S02]  /*4200*/  LEA R137, R5.reuse, R140, 0x1 ;  /* 0x0000008c05897211 */ /* 0x040fe400078e08ff */
        /* <DEDUP_REMOVED lines=9> */
[----:B------:R-:W-:Y:S01]  /*42a0*/  LDSM.16.MT88.4 R24, [R136+0x8800] ;  /* 0x008800008818783b */ /* 0x000fe20000004200 */
        /* <DEDUP_REMOVED lines=22> */
[----:B-1----:R-:W-:-:S04]  /*4410*/  FMNMX.FTZ R2, R4, R15, !PT ;  /* 0x0000000f04027209 */ /* 0x002fc80007810000 */
[C---:B------:R-:W-:Y:S01]  /*4420*/  FSETP.NEU.FTZ.AND P0, PT, R2.reuse, -INF , PT ;  /* 0xff8000000200780b */ /* 0x040fe20003f1d000 */
[----:B------:R-:W-:Y:S02]  /*4430*/  FMUL.FTZ R119, R2, UR6 ;  /* 0x0000000602777c20 */ /* 0x000fe40008410000 */
[----:B------:R-:W1:Y:S01]  /*4440*/  MUFU.EX2 R105, R105 ;  /* 0x0000006900697308 */ /* 0x000e620000000800 */
[----:B--2---:R-:W-:Y:S01]  /*4450*/  F2FP.BF16.F32.PACK_AB R64, R111, R112 ;  /* 0x000000706f40723e */ /* 0x004fe200000010ff */
[----:B------:R-:W-:Y:S01]  /*4460*/  FADD.FTZ R111, R112, R111 ;  /* 0x0000006f706f7221 */ /* 0x000fe20000010000 */
[----:B------:R-:W-:Y:S02]  /*4470*/  FSEL R119, R119, RZ, P0 ;  /* 0x000000ff77777208 */ /* 0x000fe40000000000 */
[----:B------:R-:W-:-:S03]  /*4480*/  ISETP.GE.AND P0, PT, R126, 0x2, PT ;  /* 0x000000027e00780c */ /* 0x000fc60003f06270 */
        /* <DEDUP_REMOVED lines=9> */
[----:B-1----:R-:W-:Y:S01]  /*4520*/  F2FP.BF16.F32.PACK_AB R66, R105, R110 ;  /* 0x0000006e6942723e */ /* 0x002fe200000010ff */
[--C-:B------:R-:W-:Y:S01]  /*4530*/  FFMA.FTZ R103, R16, UR6, -R119.reuse ;  /* 0x0000000610677c23 */ /* 0x100fe20008010877 */
[--C-:B------:R-:W-:Y:S01]  /*4540*/  FFMA.FTZ R100, R6, UR6, -R119.reuse ;  /* 0x0000000606647c23 */ /* 0x100fe20008010877 */
[----:B------:R-:W1:Y:S01]  /*4550*/  LDSM.16.MT88.4 R76, [R137+0x8000] ;  /* 0x00800000894c783b */ /* 0x000e620000004200 */
[--C-:B------:R-:W-:Y:S01]  /*4560*/  FFMA.FTZ R118, R118, UR6, -R119.reuse ;  /* 0x0000000676767c23 */ /* 0x100fe20008010877 */
[--C-:B------:R-:W-:Y:S01]  /*4570*/  FFMA.FTZ R117, R117, UR6, -R119.reuse ;  /* 0x0000000675757c23 */ /* 0x100fe20008010877 */
[----:B------:R-:W-:Y:S01]  /*4580*/  FFMA.FTZ R116, R116, UR6, -R119 ;  /* 0x0000000674747c23 */ /* 0x000fe20008010877 */
[----:B------:R-:W2:Y:S01]  /*4590*/  MUFU.EX2 R113, R113 ;  /* 0x0000007100717308 */ /* 0x000ea20000000800 */
[----:B------:R-:W3:Y:S01]  /*45a0*/  LDSM.16.MT88.4 R48, [R138+0xa000] ;  /* 0x00a000008a30783b */ /* 0x000ee20000004200 */
[----:B------:R-:W-:-:S03]  /*45b0*/  FADD.FTZ R110, R110, R111 ;  /* 0x0000006f6e6e7221 */ /* 0x000fc60000010000 */
[----:B------:R-:W4:Y:S01]  /*45c0*/  LDSM.16.MT88.4 R16, [R136+0xa000] ;  /* 0x00a000008810783b */ /* 0x000f220000004200 */
[----:B------:R-:W-:Y:S02]  /*45d0*/  FADD.FTZ R105, R105, R110 ;  /* 0x0000006e69697221 */ /* 0x000fe40000010000 */
[----:B------:R-:W-:Y:S08]  /*45e0*/  MUFU.EX2 R109, R109 ;  /* 0x0000006d006d7308 */ /* 0x000ff00000000800 */
[----:B------:R-:W5:Y:S01]  /*45f0*/  MUFU.EX2 R108, R108 ;  /* 0x0000006c006c7308 */ /* 0x000f620000000800 */
[----:B--2---:R-:W-:Y:S01]  /*4600*/  F2FP.BF16.F32.PACK_AB R65, R113, R114 ;  /* 0x000000727141723e */ /* 0x004fe200000010ff */
[----:B------:R-:W-:-:S06]  /*4610*/  FADD.FTZ R114, R114, R113 ;  /* 0x0000007172727221 */ /* 0x000fcc0000010000 */
[----:B------:R-:W2:Y:S08]  /*4620*/  MUFU.EX2 R101, R101 ;  /* 0x0000006500657308 */ /* 0x000eb00000000800 */
[----:B------:R-:W-:Y:S01]  /*4630*/  MUFU.EX2 R102, R102 ;  /* 0x0000006600667308 */ /* 0x000fe20000000800 */
[----:B-----5:R-:W-:Y:S01]  /*4640*/  F2FP.BF16.F32.PACK_AB R67, R108, R109 ;  /* 0x0000006d6c43723e */ /* 0x020fe200000010ff */
[----:B------:R-:W-:-:S04]  /*4650*/  FADD.FTZ R109, R109, R114 ;  /* 0x000000726d6d7221 */ /* 0x000fc80000010000 */
[----:B------:R-:W-:Y:S02]  /*4660*/  FADD.FTZ R108, R108, R109 ;  /* 0x0000006d6c6c7221 */ /* 0x000fe40000010000 */
[----:B------:R-:W-:Y:S01]  /*4670*/  HMMA.16816.F32.BF16 R96, R64, R92, RZ ;  /* 0x0000005c4060723c */ /* 0x000fe200000418ff */
[----:B------:R-:W5:Y:S01]  /*4680*/  MUFU.EX2 R33, R33 ;  /* 0x0000002100217308 */ /* 0x000f620000000800 */
[----:B--2---:R-:W-:Y:S01]  /*4690*/  F2FP.BF16.F32.PACK_AB R4, R101, R106 ;  /* 0x0000006a6504723e */ /* 0x004fe200000010ff */
[----:B------:R-:W-:-:S03]  /*46a0*/  FADD.FTZ R106, R106, R105 ;  /* 0x000000696a6a7221 */ /* 0x000fc60000010000 */
[C---:B------:R-:W-:Y:S01]  /*46b0*/  HMMA.16816.F32.BF16 R92, R64.reuse, R94, RZ ;  /* 0x0000005e405c723c */ /* 0x040fe200000418ff */
[----:B------:R-:W-:Y:S02]  /*46c0*/  FADD.FTZ R101, R101, R106 ;  /* 0x0000006a65657221 */ /* 0x000fe40000010000 */
[----:B------:R-:W-:Y:S03]  /*46d0*/  MUFU.EX2 R107, R107 ;  /* 0x0000006b006b7308 */ /* 0x000fe60000000800 */
[C---:B------:R-:W-:Y:S05]  /*46e0*/  HMMA.16816.F32.BF16 R36, R64.reuse, R40, RZ ;  /* 0x000000284024723c */ /* 0x040fea00000418ff */
[----:B------:R-:W2:Y:S01]  /*46f0*/  MUFU.EX2 R104, R104 ;  /* 0x0000006800687308 */ /* 0x000ea20000000800 */
[----:B-----5:R-:W-:Y:S01]  /*4700*/  F2FP.BF16.F32.PACK_AB R6, R33, R102 ;  /* 0x000000662106723e */ /* 0x020fe200000010ff */
[----:B------:R-:W-:Y:S01]  /*4710*/  HMMA.16816.F32.BF16 R40, R64, R42, RZ ;  /* 0x0000002a4028723c */ /* 0x000fe200000418ff */
[----:B------:R-:W-:-:S04]  /*4720*/  FADD.FTZ R102, R102, R101 ;  /* 0x0000006566667221 */ /* 0x000fc80000010000 */
[----:B------:R-:W-:Y:S01]  /*4730*/  FADD.FTZ R33, R33, R102 ;  /* 0x0000006621217221 */ /* 0x000fe20000010000 */
[----:B------:R-:W-:Y:S01]  /*4740*/  MUFU.EX2 R103, R103 ;  /* 0x0000006700677308 */ /* 0x000fe20000000800 */
[C---:B------:R-:W-:Y:S06]  /*4750*/  HMMA.16816.F32.BF16 R88, R64.reuse, R84, RZ ;  /* 0x000000544058723c */ /* 0x040fec00000418ff */
[----:B-1----:R-:W-:Y:S01]  /*4760*/  HMMA.16816.F32.BF16 R80, R64, R76, RZ ;  /* 0x0000004c4050723c */ /* 0x002fe200000418ff */
[----:B------:R-:W1:Y:S01]  /*4770*/  MUFU.EX2 R100, R100 ;  /* 0x0000006400647308 */ /* 0x000e620000000800 */
[----:B--2---:R-:W-:Y:S01]  /*4780*/  F2FP.BF16.F32.PACK_AB R5, R104, R107 ;  /* 0x0000006b6805723e */ /* 0x004fe200000010ff */
[----:B------:R-:W-:-:S03]  /*4790*/  FADD.FTZ R107, R107, R108 ;  /* 0x0000006c6b6b7221 */ /* 0x000fc60000010000 */
[C---:B------:R-:W-:Y:S01]  /*47a0*/  HMMA.16816.F32.BF16 R72, R64.reuse, R68, RZ ;  /* 0x000000444048723c */ /* 0x040fe200000418ff */
[----:B------:R-:W-:Y:S02]  /*47b0*/  FADD.FTZ R104, R104, R107 ;  /* 0x0000006b68687221 */ /* 0x000fe40000010000 */
[----:B------:R-:W-:Y:S03]  /*47c0*/  MUFU.EX2 R123, R123 ;  /* 0x0000007b007b7308 */ /* 0x000fe60000000800 */
[C---:B---3--:R-:W-:Y:S05]  /*47d0*/  HMMA.16816.F32.BF16 R44, R64.reuse, R48, RZ ;  /* 0x00000030402c723c */ /* 0x048fea00000418ff */
[----:B------:R-:W-:Y:S01]  /*47e0*/  MUFU.EX2 R122, R122 ;  /* 0x0000007a007a7308 */ /* 0x000fe20000000800 */
[----:B-1----:R-:W-:Y:S01]  /*47f0*/  F2FP.BF16.F32.PACK_AB R7, R100, R103 ;  /* 0x000000676407723e */ /* 0x002fe200000010ff */
[----:B------:R-:W-:Y:S01]  /*4800*/  HMMA.16816.F32.BF16 R52, R64, R56, RZ ;  /* 0x000000384034723c */ /* 0x000fe200000418ff */
[----:B------:R-:W-:-:S04]  /*4810*/  FADD.FTZ R103, R103, R104 ;  /* 0x0000006867677221 */ /* 0x000fc80000010000 */
[----:B------:R-:W-:Y:S01]  /*4820*/  FADD.FTZ R100, R100, R103 ;  /* 0x0000006764647221 */ /* 0x000fe20000010000 */
[C---:B------:R-:W-:Y:S01]  /*4830*/  HMMA.16816.F32.BF16 R96, R4.reuse, R12, R96 ;  /* 0x0000000c0460723c */ /* 0x040fe20000041860 */
[----:B------:R-:W-:Y:S05]  /*4840*/  MUFU.EX2 R121, R121 ;  /* 0x0000007900797308 */ /* 0x000fea0000000800 */
[----:B------:R-:W-:Y:S01]  /*4850*/  HMMA.16816.F32.BF16 R92, R4, R14, R92 ;  /* 0x0000000e045c723c */ /* 0x000fe2000004185c */
[----:B------:R-:W1:Y:S02]  /*4860*/  LDSM.16.MT88.4 R12, [R140+0xa800] ;  /* 0x00a800008c0c783b */ /* 0x000e640000004200 */
[----:B------:R-:W-:Y:S03]  /*4870*/  MUFU.EX2 R120, R120 ;  /* 0x0000007800787308 */ /* 0x000fe60000000800 */
[C---:B------:R-:W-:Y:S05]  /*4880*/  HMMA.16816.F32.BF16 R84, R64.reuse, R86, RZ ;  /* 0x000000564054723c */ /* 0x040fea00000418ff */
[----:B------:R-:W-:Y:S01]  /*4890*/  MUFU.EX2 R118, R118 ;  /* 0x0000007600767308 */ /* 0x000fe20000000800 */
[C---:B------:R-:W-:Y:S06]  /*48a0*/  HMMA.16816.F32.BF16 R76, R64.reuse, R78, RZ ;  /* 0x0000004e404c723c */ /* 0x040fec00000418ff */
[C---:B------:R-:W-:Y:S01]  /*48b0*/  HMMA.16816.F32.BF16 R68, R64.reuse, R70, RZ ;  /* 0x000000464044723c */ /* 0x040fe200000418ff */
[----:B------:R-:W-:Y:S05]  /*48c0*/  MUFU.EX2 R117, R117 ;  /* 0x0000007500757308 */ /* 0x000fea0000000800 */
[C---:B------:R-:W-:Y:S03]  /*48d0*/  HMMA.16816.F32.BF16 R48, R64.reuse, R50, RZ ;  /* 0x000000324030723c */ /* 0x040fe600000418ff */
[----:B------:R-:W-:Y:S03]  /*48e0*/  MUFU.EX2 R116, R116 ;  /* 0x0000007400747308 */ /* 0x000fe60000000800 */
[C---:B------:R-:W-:Y:S06]  /*48f0*/  HMMA.16816.F32.BF16 R56, R64.reuse, R58, RZ ;  /* 0x0000003a4038723c */ /* 0x040fec00000418ff */
[C---:B----4-:R-:W-:Y:S06]  /*4900*/  HMMA.16816.F32.BF16 R60, R64.reuse, R16, RZ ;  /* 0x00000010403c723c */ /* 0x050fec00000418ff */
[----:B------:R-:W-:Y:S01]  /*4910*/  HMMA.16816.F32.BF16 R64, R64, R18, RZ ;  /* 0x000000124040723c */ /* 0x000fe200000418ff */
[----:B------:R-:W2:Y:S05]  /*4920*/  LDSM.16.MT88.4 R16, [R137+0xa800] ;  /* 0x00a800008910783b */ /* 0x000eaa0000004200 */
[C---:B-1----:R-:W-:Y:S06]  /*4930*/  HMMA.16816.F32.BF16 R36, R4.reuse, R12, R36 ;  /* 0x0000000c0424723c */ /* 0x042fec0000041824 */
[C---:B------:R-:W-:Y:S01]  /*4940*/  HMMA.16816.F32.BF16 R40, R4.reuse, R14, R40 ;  /* 0x0000000e0428723c */ /* 0x040fe20000041828 */
[----:B------:R-:W1:Y:S05]  /*4950*/  LDSM.16.MT88.4 R12, [R136+0xa800] ;  /* 0x00a80000880c783b */ /* 0x000e6a0000004200 */
[C---:B------:R-:W-:Y:S06]  /*4960*/  HMMA.16816.F32.BF16 R88, R4.reuse, R20, R88 ;  /* 0x000000140458723c */ /* 0x040fec0000041858 */
[C---:B------:R-:W-:Y:S01]  /*4970*/  HMMA.16816.F32.BF16 R84, R4.reuse, R22, R84 ;  /* 0x000000160454723c */ /* 0x040fe20000041854 */
[----:B------:R-:W3:Y:S05]  /*4980*/  LDSM.16.MT88.4 R20, [R138+0xa800] ;  /* 0x00a800008a14783b */ /* 0x000eea0000004200 */
[C---:B------:R-:W-:Y:S06]  /*4990*/  HMMA.16816.F32.BF16 R80, R4.reuse, R28, R80 ;  /* 0x0000001c0450723c */ /* 0x040fec0000041850 */
[----:B------:R-:W-:Y:S01]  /*49a0*/  HMMA.16816.F32.BF16 R76, R4, R30, R76 ;  /* 0x0000001e044c723c */ /* 0x000fe2000004184c */
[--C-:B------:R-:W-:Y:S01]  /*49b0*/  FFMA.FTZ R29, R167, UR6, -R162.reuse ;  /* 0x00000006a71d7c23 */ /* 0x100fe200080108a2 */
[----:B------:R-:W-:-:S04]  /*49c0*/  FFMA.FTZ R28, R165, UR6, -R162 ;  /* 0x00000006a51c7c23 */ /* 0x000fc800080108a2 */
[C---:B--2---:R-:W-:Y:S01]  /*49d0*/  HMMA.16816.F32.BF16 R52, R4.reuse, R16, R52 ;  /* 0x000000100434723c */ /* 0x044fe20000041834 */
[--C-:B------:R-:W-:Y:S01]  /*49e0*/  FFMA.FTZ R30, R169, UR6, -R162.reuse ;  /* 0x00000006a91e7c23 */ /* 0x100fe200080108a2 */
[--C-:B------:R-:W-:Y:S01]  /*49f0*/  FFMA.FTZ R31, R170, UR6, -R119.reuse ;  /* 0x00000006aa1f7c23 */ /* 0x100fe20008010877 */
[----:B------:R-:W-:Y:S01]  /*4a00*/  MUFU.EX2 R29, R29 ;  /* 0x0000001d001d7308 */ /* 0x000fe20000000800 */
[--C-:B------:R-:W-:Y:S02]  /*4a10*/  FFMA.FTZ R169, R115, UR6, -R119.reuse ;  /* 0x0000000673a97c23 */ /* 0x100fe40008010877 */
        /* <DEDUP_REMOVED lines=8> */
[----:B------:R-:W-:Y:S02]  /*4aa0*/  MUFU.EX2 R31, R31 ;  /* 0x0000001f001f7308 */ /* 0x000fe40000000800 */
[----:B------:R-:W-:Y:S01]  /*4ab0*/  HMMA.16816.F32.BF16 R68, R4, R26, R68 ;  /* 0x0000001a0444723c */ /* 0x000fe20000041844 */
[----:B------:R-:W-:Y:S01]  /*4ac0*/  FFMA.FTZ R25, R163, UR6, -R162 ;  /* 0x00000006a3197c23 */ /* 0x000fe200080108a2 */
[----:B------:R-:W-:-:S04]  /*4ad0*/  FFMA.FTZ R24, R164, UR6, -R119 ;  /* 0x00000006a4187c23 */ /* 0x000fc80008010877 */
[C---:B---3--:R-:W-:Y:S01]  /*4ae0*/  HMMA.16816.F32.BF16 R44, R4.reuse, R20, R44 ;  /* 0x00000014042c723c */ /* 0x048fe2000004182c */
[--C-:B------:R-:W-:Y:S01]  /*4af0*/  FFMA.FTZ R26, R168, UR6, -R119.reuse ;  /* 0x00000006a81a7c23 */ /* 0x100fe20008010877 */
[----:B------:R-:W-:Y:S01]  /*4b00*/  FFMA.FTZ R27, R166, UR6, -R119 ;  /* 0x00000006a61b7c23 */ /* 0x000fe20008010877 */
[----:B------:R-:W3:Y:S03]  /*4b10*/  MUFU.EX2 R25, R25 ;  /* 0x0000001900197308 */ /* 0x000ee60000000800 */
[----:B------:R-:W-:Y:S01]  /*4b20*/  HMMA.16816.F32.BF16 R48, R4, R22, R48 ;  /* 0x000000160430723c */ /* 0x000fe20000041830 */
[----:B------:R-:W5:Y:S04]  /*4b30*/  LDSM.16.MT88.4 R20, [R137+0x9000] ;  /* 0x009000008914783b */ /* 0x000f680000004200 */
[----:B------:R-:W2:Y:S02]  /*4b40*/  MUFU.EX2 R26, R26 ;  /* 0x0000001a001a7308 */ /* 0x000ea40000000800 */
[----:B----4-:R-:W-:Y:S01]  /*4b50*/  F2FP.BF16.F32.PACK_AB R4, R29, R30 ;  /* 0x0000001e1d04723e */ /* 0x010fe200000010ff */
[----:B------:R-:W-:-:S04]  /*4b60*/  FADD.FTZ R30, R30, R33 ;  /* 0x000000211e1e7221 */ /* 0x000fc80000010000 */
[----:B------:R-:W-:Y:S01]  /*4b70*/  FADD.FTZ R29, R29, R30 ;  /* 0x0000001e1d1d7221 */ /* 0x000fe20000010000 */
[----:B------:R-:W-:Y:S01]  /*4b80*/  MUFU.EX2 R27, R27 ;  /* 0x0000001b001b7308 */ /* 0x000fe20000000800 */
[----:B---3--:R-:W-:Y:S02]  /*4b90*/  F2FP.BF16.F32.PACK_AB R6, R25, R28 ;  /* 0x0000001c1906723e */ /* 0x008fe400000010ff */
[----:B------:R-:W-:-:S04]  /*4ba0*/  FADD.FTZ R28, R28, R29 ;  /* 0x0000001d1c1c7221 */ /* 0x000fc80000010000 */
[----:B------:R-:W-:Y:S01]  /*4bb0*/  FADD.FTZ R28, R25, R28 ;  /* 0x0000001c191c7221 */ /* 0x000fe20000010000 */
[----:B------:R-:W3:Y:S01]  /*4bc0*/  MUFU.EX2 R24, R24 ;  /* 0x0000001800187308 */ /* 0x000ee20000000800 */
[----:B--2---:R-:W-:Y:S01]  /*4bd0*/  F2FP.BF16.F32.PACK_AB R5, R26, R31 ;  /* 0x0000001f1a05723e */ /* 0x004fe200000010ff */
[----:B------:R-:W-:-:S04]  /*4be0*/  FADD.FTZ R31, R31, R100 ;  /* 0x000000641f1f7221 */ /* 0x000fc80000010000 */
[----:B------:R-:W-:Y:S02]  /*4bf0*/  FADD.FTZ R26, R26, R31 ;  /* 0x0000001f1a1a7221 */ /* 0x000fe40000010000 */
[----:B------:R-:W2:Y:S01]  /*4c00*/  MUFU.EX2 R169, R169 ;  /* 0x000000a900a97308 */ /* 0x000ea20000000800 */
[----:B---3--:R-:W-:Y:S01]  /*4c10*/  F2FP.BF16.F32.PACK_AB R7, R24, R27 ;  /* 0x0000001b1807723e */ /* 0x008fe200000010ff */
[----:B------:R-:W-:-:S04]  /*4c20*/  FADD.FTZ R27, R27, R26 ;  /* 0x0000001a1b1b7221 */ /* 0x000fc80000010000 */
[----:B------:R-:W-:Y:S02]  /*4c30*/  FADD.FTZ R27, R24, R27 ;  /* 0x0000001b181b7221 */ /* 0x000fe40000010000 */
        /* <DEDUP_REMOVED lines=30> */
[----:B--2---:R-:W-:Y:S01]  /*4e20*/  F2FP.BF16.F32.PACK_AB R7, R169, R116 ;  /* 0x00000074a907723e */ /* 0x004fe200000010ff */
        /* <DEDUP_REMOVED lines=91> */
.L_x_6760:
[----:B------:R-:W-:-:S04]  /*53e0*/  LEA R4, -R10, RZ, 0x6 ;  /* 0x000000ff0a047211 */ /* 0x000fc800078e31ff */
[----:B------:R-:W-:-:S07]  /*53f0*/  SHF.R.S32.HI R7, RZ, 0x1f, R4 ;  /* 0x0000001fff077819 */ /* 0x000fce0000011404 */
.L_x_6761:
        /* <DEDUP_REMOVED lines=11> */
[----:B------:R-:W-:-:S02]  /*54b0*/  LEA R20, P2, R34, UR8, 0x1 ;  /* 0x0000000822147c11 */ /* 0x000fc4000f8408ff */
[-C--:B------:R-:W-:Y:S01]  /*54c0*/  IADD3 R14, P0, R12, R5.reuse, RZ ;  /* 0x000000050c0e7210 */ /* 0x080fe20007f1e0ff */
[----:B------:R-:W-:Y:S01]  /*54d0*/  IMAD.X R13, R4, 0x1, R149, P1 ;  /* 0x00000001040d7824 */ /* 0x000fe200008e0695 */
[----:B------:R-:W-:Y:S02]  /*54e0*/  LEA.HI.X R21, R34, UR9, R7, 0x1, P2 ;  /* 0x0000000922157c11 */ /* 0x000fe400090f0c07 */
        /* <DEDUP_REMOVED lines=12> */
[----:B------:R-:W2:Y:S04]  /*55b0*/  LDSM.16.M88.4 R24, [R145+0x4000] ;  /* 0x004000009118783b */ /* 0x000ea80000000200 */
[----:B------:R-:W3:Y:S04]  /*55c0*/  LDSM.16.M88.4 R16, [R145+0x4800] ;  /* 0x004800009110783b */ /* 0x000ee80000000200 */
[----:B------:R-:W4:Y:S04]  /*55d0*/  LDSM.16.M88.4 R4, [R145+0x5000] ;  /* 0x005000009104783b */ /* 0x000f280000000200 */
[----:B------:R-:W5:Y:S04]  /*55e0*/  LDSM.16.M88.4 R32, [R145+0x5800] ;  /* 0x005800009120783b */ /* 0x000f680000000200 */
[----:B------:R-:W-:Y:S04]  /*55f0*/  LDSM.16.M88.4 R120, [R143] ;  /* 0x000000008f78783b */ /* 0x000fe80000000200 */
[----:B------:R-:W-:Y:S04]  /*5600*/  LDSM.16.M88.4 R116, [R135] ;  /* 0x000000008774783b */ /* 0x000fe80000000200 */
[----:B------:R-:W-:Y:S04]  /*5610*/  LDSM.16.M88.4 R104, [R134] ;  /* 0x000000008668783b */ /* 0x000fe80000000200 */
[----:B-1----:R-:W-:Y:S04]  /*5620*/  LDSM.16.M88.4 R100, [R133] ;  /* 0x000000008564783b */ /* 0x002fe80000000200 */
[----:B------:R-:W0:Y:S01]  /*5630*/  LDGDEPBAR ;  /* 0x00000000000079af */ /* 0x000e220000000000 */
[C---:B--2---:R-:W-:Y:S06]  /*5640*/  HMMA.16816.F32.BF16 R28, R108.reuse, R24, RZ ;  /* 0x000000186c1c723c */ /* 0x044fec00000418ff */
        /* <DEDUP_REMOVED lines=72> */
[----:B------:R-:W4:-:S13]  /*5ad0*/  LDSM.16.M88.4 R100, [R139+0x6800] ;  /* 0x006800008b64783b */ /* 0x000f1a0000000200 */
[C---:B-1----:R-:W-:Y:S06]  /*5ae0*/  HMMA.16816.F32.BF16 R112, R120.reuse, R116, R112 ;  /* 0x000000747870723c */ /* 0x042fec0000041870 */
[C---:B------:R-:W-:Y:S06]  /*5af0*/  HMMA.16816.F32.BF16 R108, R120.reuse, R118, R108 ;  /* 0x00000076786c723c */ /* 0x040fec000004186c */
[C---:B---3--:R-:W-:Y:S06]  /*5b00*/  HMMA.16816.F32.BF16 R28, R120.reuse, R104, R28 ;  /* 0x00000068781c723c */ /* 0x048fec000004181c */
[C---:B------:R-:W-:Y:S01]  /*5b10*/  HMMA.16816.F32.BF16 R24, R120.reuse, R106, R24 ;  /* 0x0000006a7818723c */ /* 0x040fe20000041818 */
[----:B------:R-:W-:Y:S05]  /*5b20*/  LDSM.16.M88.4 R104, [R141+0x2000] ;  /* 0x002000008d68783b */ /* 0x000fea0000000200 */
[C---:B--2---:R-:W-:Y:S06]  /*5b30*/  HMMA.16816.F32.BF16 R12, R120.reuse, R32, R12 ;  /* 0x00000020780c723c */ /* 0x044fec000004180c */
[C---:B------:R-:W-:Y:S01]  /*5b40*/  HMMA.16816.F32.BF16 R4, R120.reuse, R34, R4 ;  /* 0x000000227804723c */ /* 0x040fe20000041804 */
[----:B------:R-:W1:Y:S05]  /*5b50*/  LDSM.16.M88.4 R32, [R132+0x2800] ;  /* 0x002800008420783b */ /* 0x000e6a0000000200 */
[C---:B----4-:R-:W-:Y:S06]  /*5b60*/  HMMA.16816.F32.BF16 R20, R120.reuse, R100, R20 ;  /* 0x000000647814723c */ /* 0x050fec0000041814 */
[----:B------:R-:W-:Y:S01]  /*5b70*/  HMMA.16816.F32.BF16 R16, R120, R102, R16 ;  /* 0x000000667810723c */ /* 0x000fe20000041810 */
[----:B------:R-:W2:-:S15]  /*5b80*/  LDSM.16.M88.4 R100, [R132+0x2000] ;  /* 0x002000008464783b */ /* 0x000e9e0000000200 */
[----:B------:R-:W-:-:S02]  /*5b90*/  NOP ;  /* 0x0000000000007918 */ /* 0x000fc40000000000 */
[C---:B-1----:R-:W-:Y:S06]  /*5ba0*/  HMMA.16816.F32.BF16 R20, R104.reuse, R32, R20 ;  /* 0x000000206814723c */ /* 0x042fec0000041814 */
[C---:B------:R-:W-:Y:S01]  /*5bb0*/  HMMA.16816.F32.BF16 R16, R104.reuse, R34, R16 ;  /* 0x000000226810723c */ /* 0x040fe20000041810 */
[----:B------:R-:W1:Y:S05]  /*5bc0*/  LDSM.16.M88.4 R32, [R132+0x3000] ;  /* 0x003000008420783b */ /* 0x000e6a0000000200 */
[C---:B--2---:R-:W-:Y:S06]  /*5bd0*/  HMMA.16816.F32.BF16 R24, R104.reuse, R102, R24 ;  /* 0x000000666818723c */ /* 0x044fec0000041818 */
[----:B------:R-:W-:Y:S06]  /*5be0*/  HMMA.16816.F32.BF16 R28, R104, R100, R28 ;  /* 0x00000064681c723c */ /* 0x000fec000004181c */
[----:B------:R-:W-:Y:S01]  /*5bf0*/  FMUL.FTZ R117, R20, UR10 ;  /* 0x0000000a14757c20 */ /* 0x000fe20008410000 */
[----:B------:R-:W-:Y:S01]  /*5c00*/  FMUL.FTZ R20, R21, UR10 ;  /* 0x0000000a15147c20 */ /* 0x000fe20008410000 */
[----:B------:R-:W-:-:S04]  /*5c10*/  FMUL.FTZ R22, R22, UR10 ;  /* 0x0000000a16167c20 */ /* 0x000fc80008410000 */
[----:B------:R-:W-:Y:S01]  /*5c20*/  FMUL.FTZ R17, R17, UR10 ;  /* 0x0000000a11117c20 */ /* 0x000fe20008410000 */
[----:B------:R-:W-:Y:S01]  /*5c30*/  MUFU.TANH R117, R117 ;  /* 0x0000007500757308 */ /* 0x000fe20000002400 */
[----:B------:R-:W-:-:S04]  /*5c40*/  FMUL.FTZ R18, R18, UR10 ;  /* 0x0000000a12127c20 */ /* 0x000fc80008410000 */
[----:B------:R-:W-:Y:S01]  /*5c50*/  FMUL.FTZ R24, R24, UR10 ;  /* 0x0000000a18187c20 */ /* 0x000fe20008410000 */
[----:B------:R-:W-:Y:S01]  /*5c60*/  FMUL.FTZ R25, R25, UR10 ;  /* 0x0000000a19197c20 */ /* 0x000fe20008410000 */
[----:B------:R-:W-:Y:S01]  /*5c70*/  FMUL.FTZ R101, R26, UR10 ;  /* 0x0000000a1a657c20 */ /* 0x000fe20008410000 */
[----:B------:R-:W-:Y:S01]  /*5c80*/  FMUL.FTZ R103, R27, UR10 ;  /* 0x0000000a1b677c20 */ /* 0x000fe20008410000 */
[----:B------:R-:W-:Y:S02]  /*5c90*/  MUFU.TANH R21, R17 ;  /* 0x0000001100157308 */ /* 0x000fe40000002400 */
[----:B------:R-:W-:Y:S01]  /*5ca0*/  FMUL.FTZ R100, R29, UR10 ;  /* 0x0000000a1d647c20 */ /* 0x000fe20008410000 */
[----:B------:R-:W-:Y:S01]  /*5cb0*/  FMUL.FTZ R102, R30, UR10 ;  /* 0x0000000a1e667c20 */ /* 0x000fe20008410000 */
[----:B------:R-:W-:Y:S01]  /*5cc0*/  FMUL.FTZ R29, R31, UR10 ;  /* 0x0000000a1f1d7c20 */ /* 0x000fe20008410000 */
[----:B------:R-:W-:Y:S01]  /*5cd0*/  FMUL.FTZ R28, R28, UR10 ;  /* 0x0000000a1c1c7c20 */ /* 0x000fe20008410000 */
[C---:B-1----:R-:W-:Y:S01]  /*5ce0*/  HMMA.16816.F32.BF16 R12, R104.reuse, R32, R12 ;  /* 0x00000020680c723c */ /* 0x042fe2000004180c */
[----:B------:R-:W1:Y:S01]  /*5cf0*/  S2R R33, SR_TID.X ;  /* 0x0000000000217919 */ /* 0x000e620000002100 */
[----:B------:R-:W2:Y:S04]  /*5d00*/  MUFU.TANH R30, R24 ;  /* 0x00000018001e7308 */ /* 0x000ea80000002400 */
[----:B------:R-:W-:Y:S01]  /*5d10*/  HMMA.16816.F32.BF16 R4, R104, R34, R4 ;  /* 0x000000226804723c */ /* 0x000fe20000041804 */
[----:B------:R-:W-:Y:S01]  /*5d20*/  FMUL.FTZ R32, R23, UR10 ;  /* 0x0000000a17207c20 */ /* 0x000fe20008410000 */
[----:B------:R-:W-:Y:S01]  /*5d30*/  FMUL.FTZ R23, R16, UR10 ;  /* 0x0000000a10177c20 */ /* 0x000fe20008410000 */
[----:B------:R-:W-:Y:S01]  /*5d40*/  FMUL.FTZ R16, R19, UR10 ;  /* 0x0000000a13107c20 */ /* 0x000fe20008410000 */
[----:B------:R3:W-:Y:S08]  /*5d50*/  MUFU.TANH R31, R25 ;  /* 0x00000019001f7308 */ /* 0x0007f00000002400 */
[----:B------:R-:W4:Y:S06]  /*5d60*/  MUFU.TANH R28, R28 ;  /* 0x0000001c001c7308 */ /* 0x000f2c0000002400 */
[----:B------:R-:W-:Y:S01]  /*5d70*/  FMUL.FTZ R121, R12, UR10 ;  /* 0x0000000a0c797c20 */ /* 0x000fe20008410000 */
[----:B------:R-:W-:Y:S01]  /*5d80*/  FMUL.FTZ R13, R13, UR10 ;  /* 0x0000000a0d0d7c20 */ /* 0x000fe20008410000 */
[----:B------:R-:W-:Y:S01]  /*5d90*/  MUFU.TANH R100, R100 ;  /* 0x0000006400647308 */ /* 0x000fe20000002400 */
[----:B---3--:R-:W3:Y:S01]  /*5da0*/  LDSM.16.M88.4 R24, [R132+0x3800] ;  /* 0x003800008418783b */ /* 0x008ee20000000200 */
[----:B------:R-:W-:Y:S01]  /*5db0*/  FMUL.FTZ R15, R15, UR10 ;  /* 0x0000000a0f0f7c20 */ /* 0x000fe20008410000 */
[----:B------:R-:W-:-:S04]  /*5dc0*/  DEPBAR.LE SB0, 0x0 ;  /* 0x000080000000791a */ /* 0x000fc80000000000 */
[----:B-1----:R-:W-:Y:S01]  /*5dd0*/  IMAD.SHL.U32 R12, R33, 0x2, RZ ;  /* 0x00000002210c7824 */ /* 0x002fe200078e00ff */
[----:B------:R-:W1:Y:S01]  /*5de0*/  MUFU.TANH R102, R102 ;  /* 0x0000006600667308 */ /* 0x000e620000002400 */
[----:B------:R-:W-:Y:S01]  /*5df0*/  FMUL.FTZ R17, R4, UR10 ;  /* 0x0000000a04117c20 */ /* 0x000fe20008410000 */
[----:B------:R-:W-:Y:S01]  /*5e00*/  FMUL.FTZ R122, R6, UR10 ;  /* 0x0000000a067a7c20 */ /* 0x000fe20008410000 */
[----:B------:R-:W-:Y:S01]  /*5e10*/  FMUL.FTZ R120, R7, UR10 ;  /* 0x0000000a07787c20 */ /* 0x000fe20008410000 */
[----:B------:R-:W-:-:S04]  /*5e20*/  LOP3.LUT R12, R12, 0x6, RZ, 0xc0, !PT ;  /* 0x000000060c0c7812 */ /* 0x000fc800078ec0ff */
[----:B------:R-:W5:Y:S01]  /*5e30*/  MUFU.TANH R29, R29 ;  /* 0x0000001d001d7308 */ /* 0x000f620000002400 */
[----:B------:R-:W-:-:S04]  /*5e40*/  IMAD R12, R151, 0x40, R12 ;  /* 0x00000040970c7824 */ /* 0x000fc800078e020c */
[C---:B------:R-:W-:Y:S01]  /*5e50*/  VIADD R4, R12.reuse, 0x8 ;  /* 0x000000080c047836 */ /* 0x040fe20000000000 */
[CC--:B------:R-:W-:Y:S01]  /*5e60*/  ISETP.GE.AND P2, PT, R12.reuse, R161.reuse, PT ;  /* 0x000000a10c00720c */ /* 0x0c0fe20003f46270 */
[----:B------:R-:W-:Y:S01]  /*5e70*/  VIADD R6, R12, 0x10 ;  /* 0x000000100c067836 */ /* 0x000fe20000000000 */
[----:B------:R-:W-:Y:S02]  /*5e80*/  MUFU.TANH R101, R101 ;  /* 0x0000006500657308 */ /* 0x000fe40000002400 */
[C---:B------:R-:W-:Y:S02]  /*5e90*/  ISETP.GE.AND P5, PT, R4.reuse, R161, PT ;  /* 0x000000a10400720c */ /* 0x040fe40003fa6270 */
[-C--:B------:R-:W-:Y:S02]  /*5ea0*/  ISETP.GE.AND P4, PT, R4, R0.reuse, PT ;  /* 0x000000000400720c */ /* 0x080fe40003f86270 */
[----:B--2---:R-:W-:Y:S02]  /*5eb0*/  FSEL R7, R30, -INF , !P5 ;  /* 0xff8000001e077808 */ /* 0x004fe40006800000 */
[----:B------:R-:W-:Y:S01]  /*5ec0*/  MUFU.TANH R103, R103 ;  /* 0x0000006700677308 */ /* 0x000fe20000002400 */
[----:B------:R-:W-:-:S07]  /*5ed0*/  ISETP.GE.AND P5, PT, R6, R0, PT ;  /* 0x000000000600720c */ /* 0x000fce0003fa6270 */
[----:B------:R-:W-:Y:S01]  /*5ee0*/  MUFU.TANH R20, R20 ;  /* 0x0000001400147308 */ /* 0x000fe20000002400 */
[C---:B---3--:R-:W-:Y:S06]  /*5ef0*/  HMMA.16816.F32.BF16 R112, R104.reuse, R24, R112 ;  /* 0x000000186870723c */ /* 0x048fec0000041870 */
[----:B------:R-:W-:Y:S01]  /*5f00*/  HMMA.16816.F32.BF16 R108, R104, R26, R108 ;  /* 0x0000001a686c723c */ /* 0x000fe2000004186c */
[----:B------:R-:W-:Y:S01]  /*5f10*/  FMUL.FTZ R24, R14, UR10 ;  /* 0x0000000a0e187c20 */ /* 0x000fe20008410000 */
[----:B------:R-:W-:Y:S02]  /*5f20*/  VIADD R14, R12, 0x1 ;  /* 0x000000010c0e7836 */ /* 0x000fe40000000000 */
[----:B------:R-:W-:Y:S01]  /*5f30*/  FMUL.FTZ R25, R5, UR10 ;  /* 0x0000000a05197c20 */ /* 0x000fe20008410000 */
[----:B----4-:R-:W-:Y:S01]  /*5f40*/  FSEL R5, R28, -INF , !P2 ;  /* 0xff8000001c057808 */ /* 0x010fe20005000000 */
[----:B------:R-:W-:Y:S01]  /*5f50*/  MUFU.TANH R32, R32 ;  /* 0x0000002000207308 */ /* 0x000fe20000002400 */
[CC--:B------:R-:W-:Y:S01]  /*5f60*/  ISETP.GE.AND P2, PT, R12.reuse, R0.reuse, PT ;  /* 0x000000000c00720c */ /* 0x0c0fe20003f46270 */
[----:B------:R-:W-:Y:S01]  /*5f70*/  VIADD R26, R12, 0x18 ;  /* 0x000000180c1a7836 */ /* 0x000fe20000000000 */
[-C--:B------:R-:W-:Y:S01]  /*5f80*/  ISETP.GE.AND P3, PT, R14, R161.reuse, PT ;  /* 0x000000a10e00720c */ /* 0x080fe20003f66270 */
[----:B------:R-:W-:Y:S01]  /*5f90*/  VIADD R27, R12, 0x19 ;  /* 0x000000190c1b7836 */ /* 0x000fe20000000000 */
[----:B------:R-:W-:Y:S01]  /*5fa0*/  ISETP.GE.AND P1, PT, R14, R0, PT ;  /* 0x000000000e00720c */ /* 0x000fe20003f26270 */
[----:B------:R-:W-:Y:S01]  /*5fb0*/  VIADD R14, R12, 0x9 ;  /* 0x000000090c0e7836 */ /* 0x000fe20000000000 */
[----:B-1----:R-:W-:Y:S01]  /*5fc0*/  FSEL R4, R102, -INF , !P2 ;  /* 0xff80000066047808 */ /* 0x002fe20005000000 */
[----:B------:R-:W-:Y:S03]  /*5fd0*/  MUFU.TANH R23, R23 ;  /* 0x0000001700177308 */ /* 0x000fe60000002400 */
[----:B------:R-:W-:Y:S01]  /*5fe0*/  ISETP.GE.AND P2, PT, R14, R161, PT ;  /* 0x000000a10e00720c */ /* 0x000fe20003f46270 */
[----:B------:R-:W-:Y:S01]  /*5ff0*/  FMUL.FTZ R28, R113, UR10 ;  /* 0x0000000a711c7c20 */ /* 0x000fe20008410000 */
[----:B------:R-:W-:-:S02]  /*6000*/  FMUL.FTZ R107, R112, UR10 ;  /* 0x0000000a706b7c20 */ /* 0x000fc40008410000 */
[----:B------:R-:W-:Y:S01]  /*6010*/  FSEL R19, R31, -INF , !P2 ;  /* 0xff8000001f137808 */ /* 0x000fe20005000000 */
[----:B------:R1:W-:Y:S01]  /*6020*/  MUFU.TANH R119, R13 ;  /* 0x0000000d00777308 */ /* 0x0003e20000002400 */
[----:B------:R-:W-:Y:S01]  /*6030*/  FMUL.FTZ R106, R114, UR10 ;  /* 0x0000000a726a7c20 */ /* 0x000fe20008410000 */
[----:B------:R-:W-:Y:S01]  /*6040*/  FMUL.FTZ R104, R115, UR10 ;  /* 0x0000000a73687c20 */ /* 0x000fe20008410000 */
[----:B------:R-:W-:Y:S01]  /*6050*/  FMUL.FTZ R108, R108, UR10 ;  /* 0x0000000a6c6c7c20 */ /* 0x000fe20008410000 */
[----:B------:R-:W-:Y:S01]  /*6060*/  FMUL.FTZ R105, R109, UR10 ;  /* 0x0000000a6d697c20 */ /* 0x000fe20008410000 */
[----:B------:R-:W-:-:S03]  /*6070*/  FMUL.FTZ R102, R110, UR10 ;  /* 0x0000000a6e667c20 */ /* 0x000fc60008410000 */
[----:B------:R-:W2:Y:S08]  /*6080*/  MUFU.TANH R22, R22 ;  /* 0x0000001600167308 */ /* 0x000eb00000002400 */
[----:B------:R3:W4:Y:S01]  /*6090*/  MUFU.TANH R116, R18 ;  /* 0x0000001200747308 */ /* 0x0007220000002400 */
[----:B-1----:R-:W-:Y:S02]  /*60a0*/  FSEL R13, R100, -INF , !P3 ;  /* 0xff800000640d7808 */ /* 0x002fe40005800000 */
[----:B------:R-:W-:-:S02]  /*60b0*/  ISETP.GE.AND P3, PT, R14, R0, PT ;  /* 0x000000000e00720c */ /* 0x000fc40003f66270 */
[----:B-----5:R-:W-:Y:S02]  /*60c0*/  FSEL R14, R29, -INF , !P1 ;  /* 0xff8000001d0e7808 */ /* 0x020fe40004800000 */
[-C--:B------:R-:W-:Y:S01]  /*60d0*/  ISETP.GE.AND P1, PT, R6, R161.reuse, PT ;  /* 0x000000a10600720c */ /* 0x080fe20003f26270 */
[----:B------:R-:W-:Y:S01]  /*60e0*/  VIADD R6, R12, 0x11 ;  /* 0x000000110c067836 */ /* 0x000fe20000000000 */
[----:B------:R-:W1:Y:S01]  /*60f0*/  MUFU.TANH R16, R16 ;  /* 0x0000001000107308 */ /* 0x000e620000002400 */
[----:B--2---:R-:W-:Y:S02]  /*6100*/  FSEL R22, R22, -INF , !P5 ;  /* 0xff80000016167808 */ /* 0x004fe40006800000 */
[----:B------:R-:W-:Y:S02]  /*6110*/  FSEL R117, R117, -INF , !P1 ;  /* 0xff80000075757808 */ /* 0x000fe40004800000 */
[-C--:B------:R-:W-:Y:S02]  /*6120*/  ISETP.GE.AND P2, PT, R6, R0.reuse, PT ;  /* 0x000000000600720c */ /* 0x080fe40003f46270 */
[----:B------:R-:W-:Y:S01]  /*6130*/  ISETP.GE.AND P1, PT, R26, R0, PT ;  /* 0x000000001a00720c */ /* 0x000fe20003f26270 */
[----:B------:R-:W2:Y:S01]  /*6140*/  MUFU.TANH R121, R121 ;  /* 0x0000007900797308 */ /* 0x000ea20000002400 */
[----:B---3--:R-:W-:Y:S01]  /*6150*/  FSEL R18, R101, -INF , !P4 ;  /* 0xff80000065127808 */ /* 0x008fe20006000000 */
[----:B------:R-:W-:Y:S01]  /*6160*/  FMUL.FTZ R101, R111, UR10 ;  /* 0x0000000a6f657c20 */ /* 0x000fe20008410000 */
[----:B------:R-:W-:-:S02]  /*6170*/  ISETP.GE.AND P4, PT, R6, R161, PT ;  /* 0x000000a10600720c */ /* 0x000fc40003f86270 */
[----:B------:R-:W-:Y:S02]  /*6180*/  FSEL R6, R103, -INF , !P3 ;  /* 0xff80000067067808 */ /* 0x000fe40005800000 */
[-C--:B------:R-:W-:Y:S01]  /*6190*/  ISETP.GE.AND P3, PT, R26, R161.reuse, PT ;  /* 0x000000a11a00720c */ /* 0x080fe20003f66270 */
[----:B------:R-:W-:Y:S01]  /*61a0*/  VIADD R26, R12, 0x20 ;  /* 0x000000200c1a7836 */ /* 0x000fe20000000000 */
[----:B------:R-:W3:Y:S01]  /*61b0*/  MUFU.TANH R24, R24 ;  /* 0x0000001800187308 */ /* 0x000ee20000002400 */
[----:B------:R-:W-:Y:S02]  /*61c0*/  FSEL R113, R20, -INF , !P4 ;  /* 0xff80000014717808 */ /* 0x000fe40006000000 */
[----:B------:R-:W-:Y:S02]  /*61d0*/  FSEL R20, R32, -INF , !P2 ;  /* 0xff80000020147808 */ /* 0x000fe40005000000 */
[----:B------:R-:W-:Y:S02]  /*61e0*/  FSEL R23, R23, -INF , !P3 ;  /* 0xff80000017177808 */ /* 0x000fe40005800000 */
[CC--:B------:R-:W-:Y:S01]  /*61f0*/  ISETP.GE.AND P2, PT, R26.reuse, R161.reuse, PT ;  /* 0x000000a11a00720c */ /* 0x0c0fe20003f46270 */
[----:B------:R-:W5:Y:S01]  /*6200*/  MUFU.TANH R15, R15 ;  /* 0x0000000f000f7308 */ /* 0x000f620000002400 */
[----:B------:R-:W-:Y:S01]  /*6210*/  ISETP.GE.AND P3, PT, R26, R0, PT ;  /* 0x000000001a00720c */ /* 0x000fe20003f66270 */
[----:B------:R-:W-:Y:S01]  /*6220*/  VIADD R26, R12, 0x21 ;  /* 0x000000210c1a7836 */ /* 0x000fe20000000000 */
[----:B------:R-:W-:-:S02]  /*6230*/  ISETP.GE.AND P5, PT, R27, R161, PT ;  /* 0x000000a11b00720c */ /* 0x000fc40003fa6270 */
[-C--:B------:R-:W-:Y:S01]  /*6240*/  ISETP.GE.AND P4, PT, R27, R0.reuse, PT ;  /* 0x000000001b00720c */ /* 0x080fe20003f86270 */
[----:B------:R-:W-:Y:S01]  /*6250*/  VIADD R27, R12, 0x28 ;  /* 0x000000280c1b7836 */ /* 0x000fe20000000000 */
[----:B----4-:R-:W-:Y:S01]  /*6260*/  FSEL R116, R116, -INF , !P1 ;  /* 0xff80000074747808 */ /* 0x010fe20004800000 */
[----:B------:R-:W4:Y:S01]  /*6270*/  MUFU.TANH R17, R17 ;  /* 0x0000001100117308 */ /* 0x000f220000002400 */
[----:B------:R-:W-:Y:S02]  /*6280*/  FSEL R21, R21, -INF , !P5 ;  /* 0xff80000015157808 */ /* 0x000fe40006800000 */
[CC--:B------:R-:W-:Y:S02]  /*6290*/  ISETP.GE.AND P1, PT, R26.reuse, R161.reuse, PT ;  /* 0x000000a11a00720c */ /* 0x0c0fe40003f26270 */
[----:B------:R-:W-:Y:S02]  /*62a0*/  ISETP.GE.AND P5, PT, R26, R0, PT ;  /* 0x000000001a00720c */ /* 0x000fe40003fa6270 */
[----:B-1----:R-:W-:Y:S01]  /*62b0*/  FSEL R26, R16, -INF , !P4 ;  /* 0xff800000101a7808 */ /* 0x002fe20006000000 */
[----:B------:R-:W1:Y:S01]  /*62c0*/  MUFU.TANH R122, R122 ;  /* 0x0000007a007a7308 */ /* 0x000e620000002400 */
[----:B--2---:R-:W-:Y:S01]  /*62d0*/  FSEL R121, R121, -INF , !P2 ;  /* 0xff80000079797808 */ /* 0x004fe20005000000 */
[----:B------:R-:W-:Y:S01]  /*62e0*/  VIADD R16, R12, 0x30 ;  /* 0x000000300c107836 */ /* 0x000fe20000000000 */
[----:B------:R-:W-:-:S02]  /*62f0*/  ISETP.GE.AND P4, PT, R27, R161, PT ;  /* 0x000000a11b00720c */ /* 0x000fc40003f86270 */
[-C--:B------:R-:W-:Y:S01]  /*6300*/  ISETP.GE.AND P2, PT, R27, R0.reuse, PT ;  /* 0x000000001b00720c */ /* 0x080fe20003f46270 */
[----:B------:R-:W-:Y:S01]  /*6310*/  VIADD R27, R12, 0x29 ;  /* 0x000000290c1b7836 */ /* 0x000fe20000000000 */
[----:B---3--:R-:W-:Y:S01]  /*6320*/  FSEL R24, R24, -INF , !P3 ;  /* 0xff80000018187808 */ /* 0x008fe20005800000 */
[----:B------:R-:W2:Y:S01]  /*6330*/  MUFU.TANH R120, R120 ;  /* 0x0000007800787308 */ /* 0x000ea20000002400 */
[----:B------:R-:W-:Y:S02]  /*6340*/  FSEL R119, R119, -INF , !P1 ;  /* 0xff80000077777808 */ /* 0x000fe40004800000 */
[CC--:B------:R-:W-:Y:S02]  /*6350*/  ISETP.GE.AND P3, PT, R27.reuse, R161.reuse, PT ;  /* 0x000000a11b00720c */ /* 0x0c0fe40003f66270 */
[----:B------:R-:W-:Y:S02]  /*6360*/  ISETP.GE.AND P1, PT, R27, R0, PT ;  /* 0x000000001b00720c */ /* 0x000fe40003f26270 */
[----:B-----5:R-:W-:Y:S01]  /*6370*/  FSEL R126, R15, -INF , !P5 ;  /* 0xff8000000f7e7808 */ /* 0x020fe20006800000 */
[----:B------:R-:W3:Y:S01]  /*6380*/  MUFU.TANH R25, R25 ;  /* 0x0000001900197308 */ /* 0x000ee20000002400 */
[----:B----4-:R-:W-:Y:S01]  /*6390*/  FSEL R27, R17, -INF , !P4 ;  /* 0xff800000111b7808 */ /* 0x010fe20006000000 */
[----:B------:R-:W-:Y:S01]  /*63a0*/  VIADD R15, R12, 0x38 ;  /* 0x000000380c0f7836 */ /* 0x000fe20000000000 */
[----:B------:R-:W-:-:S02]  /*63b0*/  ISETP.GE.AND P5, PT, R16, R161, PT ;  /* 0x000000a11000720c */ /* 0x000fc40003fa6270 */
[----:B------:R-:W-:Y:S01]  /*63c0*/  ISETP.GE.AND P4, PT, R16, R0, PT ;  /* 0x000000001000720c */ /* 0x000fe20003f86270 */
[----:B------:R-:W-:Y:S01]  /*63d0*/  VIADD R16, R12, 0x31 ;  /* 0x000000310c107836 */ /* 0x000fe20000000000 */
[----:B-1----:R-:W-:Y:S01]  /*63e0*/  FSEL R122, R122, -INF , !P2 ;  /* 0xff8000007a7a7808 */ /* 0x002fe20005000000 */
[----:B------:R-:W1:Y:S01]  /*63f0*/  MUFU.TANH R107, R107 ;  /* 0x0000006b006b7308 */ /* 0x000e620000002400 */
[----:B--2---:R-:W-:Y:S01]  /*6400*/  FSEL R120, R120, -INF , !P1 ;  /* 0xff80000078787808 */ /* 0x004fe20004800000 */
[----:B------:R-:W-:Y:S01]  /*6410*/  VIADD R12, R12, 0x39 ;  /* 0x000000390c0c7836 */ /* 0x000fe20000000000 */
[-C--:B------:R-:W-:Y:S02]  /*6420*/  ISETP.GE.AND P2, PT, R16, R161.reuse, PT ;  /* 0x000000a11000720c */ /* 0x080fe40003f46270 */
[----:B------:R-:W-:-:S03]  /*6430*/  ISETP.GE.AND P1, PT, R15, R161, PT ;  /* 0x000000a10f00720c */ /* 0x000fc60003f26270 */
        /* <DEDUP_REMOVED lines=83> */
.L_x_6763:
[----:B------:R-:W-:-:S04]  /*6970*/  LEA R0, -R8, RZ, 0x6 ;  /* 0x000000ff08007211 */ /* 0x000fc800078e31ff */
[----:B------:R-:W-:-:S07]  /*6980*/  SHF.R.S32.HI R17, RZ, 0x1f, R0 ;  /* 0x0000001fff117819 */ /* 0x000fce0000011400 */
.L_x_6764:
        /* <DEDUP_REMOVED lines=24> */
.L_x_6762:
        /* <DEDUP_REMOVED lines=44> */
[----:B------:R-:W-:-:S04]  /*6dd0*/  FSEL R110, R110, RZ, P1 ;  /* 0x000000ff6e6e7208 */ /* 0x000fc80000800000 */
[----:B------:R-:W-:Y:S01]  /*6de0*/  FSEL R103, R103, RZ, P0 ;  /* 0x000000ff67677208 */ /* 0x000fe20000000000 */
[--C-:B------:R-:W-:Y:S01]  /*6df0*/  FFMA.FTZ R29, R7, UR6, -R110.reuse ;  /* 0x00000006071d7c23 */ /* 0x100fe2000801086e */
[--C-:B------:R-:W-:Y:S01]  /*6e00*/  FFMA.FTZ R100, R5, UR6, -R110.reuse ;  /* 0x0000000605647c23 */ /* 0x100fe2000801086e */
[--C-:B------:R-:W-:Y:S01]  /*6e10*/  FFMA.FTZ R28, R19, UR6, -R110.reuse ;  /* 0x00000006131c7c23 */ /* 0x100fe2000801086e */
[----:B------:R-:W-:Y:S01]  /*6e20*/  FSEL R5, R31, RZ, P0 ;  /* 0x000000ff1f057208 */ /* 0x000fe20000000000 */
[--C-:B------:R-:W-:Y:S01]  /*6e30*/  FFMA.FTZ R7, R18, UR6, -R103.reuse ;  /* 0x0000000612077c23 */ /* 0x100fe20008010867 */
[----:B------:R-:W-:Y:S01]  /*6e40*/  FFMA.FTZ R34, R4, UR6, -R103 ;  /* 0x0000000604227c23 */ /* 0x000fe20008010867 */
[----:B------:R-:W1:Y:S01]  /*6e50*/  LDSM.16.MT88.4 R16, [R138+0x8000] ;  /* 0x008000008a10783b */ /* 0x000e620000004200 */
[----:B------:R-:W-:Y:S01]  /*6e60*/  FSEL R4, R32, RZ, P1 ;  /* 0x000000ff20047208 */ /* 0x000fe20000800000 */
[----:B------:R-:W-:Y:S01]  /*6e70*/  FADD.FTZ R2, R2, -R5 ;  /* 0x8000000502027221 */ /* 0x000fe20000010000 */
[----:B------:R-:W-:Y:S01]  /*6e80*/  FFMA.FTZ R30, R13, UR6, -R110 ;  /* 0x000000060d1e7c23 */ /* 0x000fe2000801086e */
[--C-:B------:R-:W-:Y:S01]  /*6e90*/  FFMA.FTZ R0, R14, UR6, -R103.reuse ;  /* 0x000000060e007c23 */ /* 0x100fe20008010867 */
[----:B------:R-:W-:Y:S01]  /*6ea0*/  MUFU.EX2 R100, R100 ;  /* 0x0000006400647308 */ /* 0x000fe20000000800 */
[----:B------:R-:W-:Y:S01]  /*6eb0*/  FADD.FTZ R35, R3, -R4 ;  /* 0x8000000403237221 */ /* 0x000fe20000010000 */
[----:B------:R-:W-:Y:S01]  /*6ec0*/  FMUL.FTZ R33, R2, UR6 ;  /* 0x0000000602217c20 */ /* 0x000fe20008410000 */
[--C-:B------:R-:W-:Y:S01]  /*6ed0*/  FFMA.FTZ R2, R6, UR6, -R103.reuse ;  /* 0x0000000606027c23 */ /* 0x100fe20008010867 */
[----:B------:R-:W2:Y:S01]  /*6ee0*/  LDSM.16.MT88.4 R12, [R140+0x8000] ;  /* 0x008000008c0c783b */ /* 0x000ea20000004200 */
        /* <DEDUP_REMOVED lines=102> */
[----:B------:R-:W3:Y:S01]  /*7550*/  MUFU.EX2 R111, R111 ;  /* 0x0000006f006f7308 */ /* 0x000ee20000000800 */
[-C--:B------:R-:W-:Y:S01]  /*7560*/  FMUL.FTZ R52, R52, R35.reuse ;  /* 0x0000002334347220 */ /* 0x080fe20000410000 */
[----:B------:R-:W-:Y:S01]  /*7570*/  FMUL.FTZ R53, R53, R35 ;  /* 0x0000002335357220 */ /* 0x000fe20000410000 */
[-C--:B------:R-:W-:Y:S01]  /*7580*/  FMUL.FTZ R54, R54, R33.reuse ;  /* 0x0000002136367220 */ /* 0x080fe20000410000 */
[----:B------:R-:W-:Y:S01]  /*7590*/  FMUL.FTZ R55, R55, R33 ;  /* 0x0000002137377220 */ /* 0x000fe20000410000 */
[-C--:B------:R-:W-:Y:S01]  /*75a0*/  FMUL.FTZ R56, R56, R35.reuse ;  /* 0x0000002338387220 */ /* 0x080fe20000410000 */
[----:B------:R-:W-:Y:S01]  /*75b0*/  FMUL.FTZ R57, R57, R35 ;  /* 0x0000002339397220 */ /* 0x000fe20000410000 */
[C---:B-1----:R-:W-:Y:S01]  /*75c0*/  HMMA.16816.F32.BF16 R72, R4.reuse, R16, R72 ;  /* 0x000000100448723c */ /* 0x042fe20000041848 */
[----:B------:R-:W1:Y:S01]  /*75d0*/  MUFU.EX2 R114, R114 ;  /* 0x0000007200727308 */ /* 0x000e620000000800 */
[-C--:B------:R-:W-:Y:S01]  /*75e0*/  FMUL.FTZ R58, R58, R33.reuse ;  /* 0x000000213a3a7220 */ /* 0x080fe20000410000 */
[----:B------:R-:W-:Y:S01]  /*75f0*/  FMUL.FTZ R59, R59, R33 ;  /* 0x000000213b3b7220 */ /* 0x000fe20000410000 */
[----:B------:R-:W-:Y:S01]  /*7600*/  FFMA.FTZ R35, R171, R35, R100 ;  /* 0x00000023ab237223 */ /* 0x000fe20000010064 */
[----:B------:R-:W-:Y:S01]  /*7610*/  FFMA.FTZ R33, R169, R33, R34 ;  /* 0x00000021a9217223 */ /* 0x000fe20000010022 */
[----:B------:R-:W-:Y:S01]  /*7620*/  HMMA.16816.F32.BF16 R68, R4, R18, R68 ;  /* 0x000000120444723c */ /* 0x000fe20000041844 */
[----:B------:R-:W4:Y:S01]  /*7630*/  LDSM.16.MT88.4 R16, [R138+0xa000] ;  /* 0x00a000008a10783b */ /* 0x000f220000004200 */
[----:B------:R-:W-:Y:S01]  /*7640*/  FADD.FTZ R30, R30, R35 ;  /* 0x000000231e1e7221 */ /* 0x000fe20000010000 */
[----:B------:R-:W-:Y:S01]  /*7650*/  MUFU.EX2 R112, R112 ;  /* 0x0000007000707308 */ /* 0x000fe20000000800 */
[----:B------:R-:W-:-:S02]  /*7660*/  FADD.FTZ R0, R0, R33 ;  /* 0x0000002100007221 */ /* 0x000fc40000010000 */
[----:B--2---:R-:W-:Y:S01]  /*7670*/  HMMA.16816.F32.BF16 R80, R4, R12, R80 ;  /* 0x0000000c0450723c */ /* 0x004fe20000041850 */
[----:B------:R-:W-:Y:S01]  /*7680*/  FADD.FTZ R29, R29, R30 ;  /* 0x0000001e1d1d7221 */ /* 0x000fe20000010000 */
[----:B------:R-:W-:-:S03]  /*7690*/  FADD.FTZ R3, R3, R0 ;  /* 0x0000000003037221 */ /* 0x000fc60000010000 */
[----:B------:R-:W-:Y:S01]  /*76a0*/  MUFU.EX2 R113, R113 ;  /* 0x0000007100717308 */ /* 0x000fe20000000800 */
[----:B------:R-:W-:Y:S01]  /*76b0*/  HMMA.16816.F32.BF16 R76, R4, R14, R76 ;  /* 0x0000000e044c723c */ /* 0x000fe2000004184c */
[----:B------:R-:W2:Y:S01]  /*76c0*/  LDSM.16.MT88.4 R12, [R140+0xa000] ;  /* 0x00a000008c0c783b */ /* 0x000ea20000004200 */
[----:B------:R-:W-:Y:S01]  /*76d0*/  FADD.FTZ R28, R28, R29 ;  /* 0x0000001d1c1c7221 */ /* 0x000fe20000010000 */
[----:B------:R-:W-:-:S03]  /*76e0*/  FADD.FTZ R2, R2, R3 ;  /* 0x0000000302027221 */ /* 0x000fc60000010000 */
[----:B---3--:R-:W-:Y:S01]  /*76f0*/  FADD.FTZ R3, R111, R28 ;  /* 0x0000001c6f037221 */ /* 0x008fe20000010000 */
[----:B------:R-:W-:Y:S03]  /*7700*/  MUFU.EX2 R115, R115 ;  /* 0x0000007300737308 */ /* 0x000fe60000000800 */
[----:B-1----:R-:W-:-:S05]  /*7710*/  FADD.FTZ R3, R114, R3 ;  /* 0x0000000372037221 */ /* 0x002fca0000010000 */
[----:B------:R-:W1:Y:S08]  /*7720*/  MUFU.EX2 R118, R118 ;  /* 0x0000007600767308 */ /* 0x000e700000000800 */
[----:B------:R-:W-:Y:S01]  /*7730*/  MUFU.EX2 R117, R117 ;  /* 0x0000007500757308 */ /* 0x000fe20000000800 */
[C---:B----4-:R-:W-:Y:S07]  /*7740*/  HMMA.16816.F32.BF16 R44, R4.reuse, R16, R44 ;  /* 0x00000010042c723c */ /* 0x050fee000004182c */
[----:B------:R-:W3:Y:S01]  /*7750*/  MUFU.EX2 R116, R116 ;  /* 0x0000007400747308 */ /* 0x000ee20000000800 */
[C---:B------:R-:W-:Y:S01]  /*7760*/  HMMA.16816.F32.BF16 R48, R4.reuse, R18, R48 ;  /* 0x000000120430723c */ /* 0x040fe20000041830 */
[----:B------:R-:W4:Y:S06]  /*7770*/  LDSM.16.MT88.4 R16, [R136+0xa000] ;  /* 0x00a000008810783b */ /* 0x000f2c0000004200 */
[----:B------:R-:W5:Y:S01]  /*7780*/  MUFU.EX2 R124, R124 ;  /* 0x0000007c007c7308 */ /* 0x000f620000000800 */
[C---:B--2---:R-:W-:Y:S06]  /*7790*/  HMMA.16816.F32.BF16 R36, R4.reuse, R12, R36 ;  /* 0x0000000c0424723c */ /* 0x044fec0000041824 */
[C---:B------:R-:W-:Y:S01]  /*77a0*/  HMMA.16816.F32.BF16 R40, R4.reuse, R14, R40 ;  /* 0x0000000e0428723c */ /* 0x040fe20000041828 */
[----:B------:R-:W2:Y:S01]  /*77b0*/  LDSM.16.MT88.4 R12, [R137+0xa000] ;  /* 0x00a00000890c783b */ /* 0x000ea20000004200 */
[----:B------:R-:W-:Y:S08]  /*77c0*/  MUFU.EX2 R119, R119 ;  /* 0x0000007700777308 */ /* 0x000ff00000000800 */
[----:B------:R-:W-:Y:S08]  /*77d0*/  MUFU.EX2 R121, R121 ;  /* 0x0000007900797308 */ /* 0x000ff00000000800 */
[----:B------:R-:W-:Y:S08]  /*77e0*/  MUFU.EX2 R160, R160 ;  /* 0x000000a000a07308 */ /* 0x000ff00000000800 */
[----:B------:R-:W5:Y:S01]  /*77f0*/  MUFU.EX2 R125, R125 ;  /* 0x0000007d007d7308 */ /* 0x000f620000000800 */
[C---:B----4-:R-:W-:Y:S07]  /*7800*/  HMMA.16816.F32.BF16 R60, R4.reuse, R16, R60 ;  /* 0x00000010043c723c */ /* 0x050fee000004183c */
[----:B------:R-:W4:Y:S01]  /*7810*/  MUFU.EX2 R126, R126 ;  /* 0x0000007e007e7308 */ /* 0x000f220000000800 */
[C---:B------:R-:W-:Y:S01]  /*7820*/  HMMA.16816.F32.BF16 R64, R4.reuse, R18, R64 ;  /* 0x000000120440723c */ /* 0x040fe20000041840 */
[----:B------:R-:W4:Y:S05]  /*7830*/  LDSM.16.MT88.4 R16, [R138+0x8800] ;  /* 0x008800008a10783b */ /* 0x000f2a0000004200 */
[C---:B--2---:R-:W-:Y:S01]  /*7840*/  HMMA.16816.F32.BF16 R52, R4.reuse, R12, R52 ;  /* 0x0000000c0434723c */ /* 0x044fe20000041834 */
[----:B------:R-:W-:Y:S05]  /*7850*/  MUFU.EX2 R122, R122 ;  /* 0x0000007a007a7308 */ /* 0x000fea0000000800 */
[----:B------:R-:W-:Y:S01]  /*7860*/  HMMA.16816.F32.BF16 R56, R4, R14, R56 ;  /* 0x0000000e0438723c */ /* 0x000fe20000041838 */
[----:B------:R-:W2:Y:S02]  /*7870*/  LDSM.16.MT88.4 R12, [R137+0x8800] ;  /* 0x00880000890c783b */ /* 0x000ea40000004200 */
[----:B------:R-:W2:Y:S04]  /*7880*/  MUFU.EX2 R123, R123 ;  /* 0x0000007b007b7308 */ /* 0x000ea80000000800 */
[----:B------:R-:W-:-:S02]  /*7890*/  F2FP.BF16.F32.PACK_AB R4, R114, R111 ;  /* 0x0000006f7204723e */ /* 0x000fc400000010ff */
[----:B-1----:R-:W-:Y:S01]  /*78a0*/  F2FP.BF16.F32.PACK_AB R5, R118, R115 ;  /* 0x000000737605723e */ /* 0x002fe200000010ff */
[----:B------:R-:W-:Y:S01]  /*78b0*/  FADD.FTZ R115, R115, R2 ;  /* 0x0000000273737221 */ /* 0x000fe20000010000 */
[----:B------:R-:W-:Y:S01]  /*78c0*/  F2FP.BF16.F32.PACK_AB R6, R113, R112 ;  /* 0x000000707106723e */ /* 0x000fe200000010ff */
[----:B------:R-:W-:Y:S01]  /*78d0*/  MUFU.EX2 R107, R107 ;  /* 0x0000006b006b7308 */ /* 0x000fe20000000800 */
[----:B---3--:R-:W-:Y:S01]  /*78e0*/  F2FP.BF16.F32.PACK_AB R7, R116, R117 ;  /* 0x000000757407723e */ /* 0x008fe200000010ff */
[----:B------:R-:W-:Y:S01]  /*78f0*/  FADD.FTZ R118, R118, R115 ;  /* 0x0000007376767221 */ /* 0x000fe20000010000 */
[----:B------:R-:W-:Y:S01]  /*7900*/  FADD.FTZ R112, R112, R3 ;  /* 0x0000000370707221 */ /* 0x000fe20000010000 */
[----:B------:R-:W-:Y:S02]  /*7910*/  MOV R2, R31 ;  /* 0x0000001f00027202 */ /* 0x000fe40000000f00 */
[----:B------:R-:W-:Y:S01]  /*7920*/  FADD.FTZ R117, R117, R118 ;  /* 0x0000007675757221 */ /* 0x000fe20000010000 */
[----:B------:R-:W-:Y:S01]  /*7930*/  FADD.FTZ R113, R113, R112 ;  /* 0x0000007071717221 */ /* 0x000fe20000010000 */
[----:B------:R-:W-:Y:S01]  /*7940*/  HMMA.16816.F32.BF16 R96, R4, R20, R96 ;  /* 0x000000140460723c */ /* 0x000fe20000041860 */
[----:B------:R-:W1:Y:S01]  /*7950*/  MUFU.EX2 R120, R120 ;  /* 0x0000007800787308 */ /* 0x000e620000000800 */
[----:B------:R-:W-:Y:S01]  /*7960*/  FADD.FTZ R116, R116, R117 ;  /* 0x0000007574747221 */ /* 0x000fe20000010000 */
[----:B-----5:R-:W-:-:S03]  /*7970*/  FADD.FTZ R0, R124, R113 ;  /* 0x000000717c007221 */ /* 0x020fc60000010000 */
[C---:B------:R-:W-:Y:S01]  /*7980*/  HMMA.16816.F32.BF16 R92, R4.reuse, R22, R92 ;  /* 0x00000016045c723c */ /* 0x040fe2000004185c */
[----:B------:R-:W3:Y:S01]  /*7990*/  LDSM.16.MT88.4 R20, [R136+0x8800] ;  /* 0x008800008814783b */ /* 0x000ee20000004200 */
[----:B------:R-:W-:Y:S01]  /*79a0*/  FADD.FTZ R3, R125, R116 ;  /* 0x000000747d037221 */ /* 0x000fe20000010000 */
[----:B------:R-:W-:Y:S01]  /*79b0*/  MUFU.EX2 R108, R108 ;  /* 0x0000006c006c7308 */ /* 0x000fe20000000800 */
[----:B------:R-:W-:Y:S02]  /*79c0*/  FADD.FTZ R0, R119, R0 ;  /* 0x0000000077007221 */ /* 0x000fe40000010000 */
[----:B----4-:R-:W-:Y:S01]  /*79d0*/  HMMA.16816.F32.BF16 R88, R4, R16, R88 ;  /* 0x000000100458723c */ /* 0x010fe20000041858 */
[----:B------:R-:W-:-:S04]  /*79e0*/  FADD.FTZ R3, R126, R3 ;  /* 0x000000037e037221 */ /* 0x000fc80000010000 */
[----:B------:R-:W-:Y:S01]  /*79f0*/  MUFU.EX2 R105, R105 ;  /* 0x0000006900697308 */ /* 0x000fe20000000800 */
[C---:B------:R-:W-:Y:S01]  /*7a00*/  HMMA.16816.F32.BF16 R84, R4.reuse, R18, R84 ;  /* 0x000000120454723c */ /* 0x040fe20000041854 */
[----:B------:R-:W4:Y:S05]  /*7a10*/  LDSM.16.MT88.4 R16, [R140+0xa800] ;  /* 0x00a800008c10783b */ /* 0x000f2a0000004200 */
[C---:B--2---:R-:W-:Y:S01]  /*7a20*/  HMMA.16816.F32.BF16 R80, R4.reuse, R12, R80 ;  /* 0x0000000c0450723c */ /* 0x044fe20000041850 */
[----:B------:R-:W-:Y:S05]  /*7a30*/  MUFU.EX2 R106, R106 ;  /* 0x0000006a006a7308 */ /* 0x000fea0000000800 */
[C---:B------:R-:W-:Y:S01]  /*7a40*/  HMMA.16816.F32.BF16 R76, R4.reuse, R14, R76 ;  /* 0x0000000e044c723c */ /* 0x040fe2000004184c */
[----:B------:R-:W2:Y:S02]  /*7a50*/  LDSM.16.MT88.4 R12, [R138+0xa800] ;  /* 0x00a800008a0c783b */ /* 0x000ea40000004200 */
[----:B------:R-:W5:Y:S03]  /*7a60*/  MUFU.EX2 R109, R109 ;  /* 0x0000006d006d7308 */ /* 0x000f660000000800 */
[C---:B------:R-:W-:Y:S05]  /*7a70*/  HMMA.16816.F32.BF16 R52, R4.reuse, R24, R52 ;  /* 0x000000180434723c */ /* 0x040fea0000041834 */
[----:B------:R-:W-:Y:S01]  /*7a80*/  MUFU.EX2 R102, R102 ;  /* 0x0000006600667308 */ /* 0x000fe20000000800 */
[C---:B------:R-:W-:Y:S01]  /*7a90*/  HMMA.16816.F32.BF16 R56, R4.reuse, R26, R56 ;  /* 0x0000001a0438723c */ /* 0x040fe20000041838 */
[----:B------:R-:W-:Y:S05]  /*7aa0*/  LDSM.16.MT88.4 R24, [R137+0x9000] ;  /* 0x009000008918783b */ /* 0x000fea0000004200 */
[C---:B---3--:R-:W-:Y:S01]  /*7ab0*/  HMMA.16816.F32.BF16 R72, R4.reuse, R20, R72 ;  /* 0x000000140448723c */ /* 0x048fe20000041848 */
[----:B------:R-:W3:Y:S05]  /*7ac0*/  MUFU.EX2 R101, R101 ;  /* 0x0000006500657308 */ /* 0x000eea0000000800 */
[C---:B------:R-:W-:Y:S01]  /*7ad0*/  HMMA.16816.F32.BF16 R68, R4.reuse, R22, R68 ;  /* 0x000000160444723c */ /* 0x040fe20000041844 */
[----:B------:R-:W1:Y:S05]  /*7ae0*/  LDSM.16.MT88.4 R20, [R136+0xa800] ;  /* 0x00a800008814783b */ /* 0x000e6a0000004200 */
        /* <DEDUP_REMOVED lines=8> */
[----:B------:R-:W1:Y:S06]  /*7b70*/  LDSM.16.MT88.4 R20, [R136+0x9000] ;  /* 0x009000008814783b */ /* 0x000e6c0000004200 */
[----:B------:R-:W-:-:S02]  /*7b80*/  F2FP.BF16.F32.PACK_AB R4, R119, R124 ;  /* 0x0000007c7704723e */ /* 0x000fc400000010ff */
[----:B------:R-:W-:Y:S02]  /*7b90*/  F2FP.BF16.F32.PACK_AB R5, R126, R125 ;  /* 0x0000007d7e05723e */ /* 0x000fe400000010ff */
[----:B------:R-:W-:Y:S01]  /*7ba0*/  F2FP.BF16.F32.PACK_AB R6, R160, R121 ;  /* 0x00000079a006723e */ /* 0x000fe200000010ff */
[----:B------:R-:W-:Y:S01]  /*7bb0*/  FADD.FTZ R121, R121, R0 ;  /* 0x0000000079797221 */ /* 0x000fe20000010000 */
[C---:B------:R-:W-:Y:S01]  /*7bc0*/  F2FP.BF16.F32.PACK_AB R7, R123.reuse, R122 ;  /* 0x0000007a7b07723e */ /* 0x040fe200000010ff */
[----:B------:R-:W-:Y:S01]  /*7bd0*/  FADD.FTZ R122, R122, R3 ;  /* 0x000000037a7a7221 */ /* 0x000fe20000010000 */
[----:B------:R-:W-:Y:S01]  /*7be0*/  MOV R3, R32 ;  /* 0x0000002000037202 */ /* 0x000fe20000000f00 */
[----:B------:R-:W-:Y:S02]  /*7bf0*/  FADD.FTZ R160, R160, R121 ;  /* 0x00000079a0a07221 */ /* 0x000fe40000010000 */
[----:B------:R-:W-:Y:S02]  /*7c00*/  FADD.FTZ R123, R123, R122 ;  /* 0x0000007a7b7b7221 */ /* 0x000fe40000010000 */
        /* <DEDUP_REMOVED lines=14> */
[----:B------:R-:W4:Y:S05]  /*7cf0*/  LDSM.16.MT88.4 R16, [R136+0xb000] ;  /* 0x00b000008810783b */ /* 0x000f2a0000004200 */
[C---:B--2---:R-:W-:Y:S06]  /*7d00*/  HMMA.16816.F32.BF16 R44, R4.reuse, R12, R44 ;  /* 0x0000000c042c723c */ /* 0x044fec000004182c */
[C---:B------:R-:W-:Y:S01]  /*7d10*/  HMMA.16816.F32.BF16 R48, R4.reuse, R14, R48 ;  /* 0x0000000e0430723c */ /* 0x040fe20000041830 */
[----:B------:R-:W-:Y:S05]  /*7d20*/  LDSM.16.MT88.4 R12, [R136+0x9800] ;  /* 0x00980000880c783b */ /* 0x000fea0000004200 */
[C---:B-1----:R-:W-:Y:S06]  /*7d30*/  HMMA.16816.F32.BF16 R52, R4.reuse, R20, R52 ;  /* 0x000000140434723c */ /* 0x042fec0000041834 */
[C---:B------:R-:W-:Y:S01]  /*7d40*/  HMMA.16816.F32.BF16 R56, R4.reuse, R22, R56 ;  /* 0x000000160438723c */ /* 0x040fe20000041838 */
[----:B------:R-:W1:Y:S05]  /*7d50*/  LDSM.16.MT88.4 R20, [R138+0x9800] ;  /* 0x009800008a14783b */ /* 0x000e6a0000004200 */
[C---:B----4-:R-:W-:Y:S06]  /*7d60*/  HMMA.16816.F32.BF16 R60, R4.reuse, R16, R60 ;  /* 0x00000010043c723c */ /* 0x050fec000004183c */
[----:B------:R-:W-:Y:S01]  /*7d70*/  HMMA.16816.F32.BF16 R64, R4, R18, R64 ;  /* 0x000000120440723c */ /* 0x000fe20000041840 */
[----:B------:R-:W2:Y:S06]  /*7d80*/  LDSM.16.MT88.4 R16, [R137+0x9800] ;  /* 0x009800008910783b */ /* 0x000eac0000004200 */
[----:B------:R-:W-:Y:S01]  /*7d90*/  F2FP.BF16.F32.PACK_AB R4, R120, R107 ;  /* 0x0000006b7804723e */ /* 0x000fe200000010ff */
[----:B------:R-:W-:Y:S01]  /*7da0*/  FADD.FTZ R107, R107, R160 ;  /* 0x000000a06b6b7221 */ /* 0x000fe20000010000 */
[----:B-----5:R-:W-:Y:S01]  /*7db0*/  F2FP.BF16.F32.PACK_AB R5, R109, R106 ;  /* 0x0000006a6d05723e */ /* 0x020fe200000010ff */
[----:B------:R-:W-:Y:S01]  /*7dc0*/  FADD.FTZ R106, R106, R123 ;  /* 0x0000007b6a6a7221 */ /* 0x000fe20000010000 */
[----:B------:R-:W-:Y:S01]  /*7dd0*/  F2FP.BF16.F32.PACK_AB R6, R105, R108 ;  /* 0x0000006c6906723e */ /* 0x000fe200000010ff */
[----:B------:R-:W-:Y:S01]  /*7de0*/  FADD.FTZ R107, R120, R107 ;  /* 0x0000006b786b7221 */ /* 0x000fe20000010000 */
[----:B---3--:R-:W-:Y:S01]  /*7df0*/  F2FP.BF16.F32.PACK_AB R7, R101, R102 ;  /* 0x000000666507723e */ /* 0x008fe200000010ff */
        /* <DEDUP_REMOVED lines=18> */
[C---:B------:R-:W-:Y:S06]  /*7f20*/  HMMA.16816.F32.BF16 R40, R4.reuse, R26, R40 ;  /* 0x0000001a0428723c */ /* 0x040fec0000041828 */
[C---:B-1----:R-:W-:Y:S06]  /*7f30*/  HMMA.16816.F32.BF16 R44, R4.reuse, R20, R44 ;  /* 0x00000014042c723c */ /* 0x042fec000004182c */
[C---:B------:R-:W-:Y:S06]  /*7f40*/  HMMA.16816.F32.BF16 R48, R4.reuse, R22, R48 ;  /* 0x000000160430723c */ /* 0x040fec0000041830 */
[C---:B--2---:R-:W-:Y:S06]  /*7f50*/  HMMA.16816.F32.BF16 R52, R4.reuse, R16, R52 ;  /* 0x000000100434723c */ /* 0x044fec0000041834 */
[C---:B------:R-:W-:Y:S06]  /*7f60*/  HMMA.16816.F32.BF16 R56, R4.reuse, R18, R56 ;  /* 0x000000120438723c */ /* 0x040fec0000041838 */
[C---:B----4-:R-:W-:Y:S06]  /*7f70*/  HMMA.16816.F32.BF16 R60, R4.reuse, R12, R60 ;  /* 0x0000000c043c723c */ /* 0x050fec000004183c */
[----:B------:R-:W-:-:S15]  /*7f80*/  HMMA.16816.F32.BF16 R64, R4, R14, R64 ;  /* 0x0000000e0440723c */ /* 0x000fde0000041840 */
[----:B------:R-:W-:-:S09]  /*7f90*/  NOP ;  /* 0x0000000000007918 */ /* 0x000fd20000000000 */
.L_x_6759:
        /* <DEDUP_REMOVED lines=11> */
[----:B------:R-:W-:Y:S01]  /*8050*/  SHF.R.S32.HI R166, RZ, 0x1f, R167 ;  /* 0x0000001fffa67819 */ /* 0x000fe200000114a7 */
[----:B------:R-:W-:Y:S01]  /*8060*/  ULDC UR4, c[0x0][0x2ec] ;  /* 0x0000bb0000047ab9 */ /* 0x000fe20000000800 */
[----:B------:R-:W-:-:S07]  /*8070*/  SHF.R.S32.HI R164, RZ, 0x1f, R165 ;  /* 0x0000001fffa47819 */ /* 0x000fce00000114a5 */
.L_x_6769:
        /* <DEDUP_REMOVED lines=66> */
.L_x_6766:
[C---:B------:R-:W-:Y:S04]  /*84a0*/  LEA R148, P0, R10.reuse, R148, 0x1 ;  /* 0x000000940a947211 */ /* 0x040fe800078008ff */
[----:B------:R-:W-:Y:S02]  /*84b0*/  LEA.HI.X R149, R10, R149, R2, 0x1, P0 ;  /* 0x000000950a957211 */ /* 0x000fe400000f0c02 */
[-C--:B------:R-:W-:Y:S03]  /*84c0*/  IADD3 R100, P0, R148, R163.reuse, RZ ;  /* 0x000000a394647210 */ /* 0x080fe60007f1e0ff */
[----:B------:R-:W-:Y:S01]  /*84d0*/  @!PT LDS RZ, [RZ] ;  /* 0x00000000fffff984 */ /* 0x000fe20000000800 */
[----:B------:R-:W-:Y:S01]  /*84e0*/  @!PT LDS RZ, [RZ] ;  /* 0x00000000fffff984 */ /* 0x000fe20000000800 */
[----:B------:R-:W-:Y:S01]  /*84f0*/  @!PT LDS RZ, [RZ] ;  /* 0x00000000fffff984 */ /* 0x000fe20000000800 */
[----:B------:R-:W-:Y:S01]  /*8500*/  LDGSTS.E.BYPASS.LTC128B.128 [R153+0x8000], desc[UR12][R148.64] ;  /* 0x0800000094997fae */ /* 0x000fe2000b901d4c */
[-C--:B------:R-:W-:Y:S02]  /*8510*/  IADD3.X R101, R149, R162.reuse, RZ, P0, !PT ;  /* 0x000000a295657210 */ /* 0x080fe400007fe4ff */
[-C--:B------:R-:W-:Y:S02]  /*8520*/  IADD3 R2, P0, R100, R163.reuse, RZ ;  /* 0x000000a364027210 */ /* 0x080fe40007f1e0ff */
[----:B------:R-:W-:Y:S02]  /*8530*/  LDGSTS.E.BYPASS.LTC128B.128 [R153+0xa000], desc[UR12][R148.64+0x80] ;  /* 0x0a00008094997fae */ /* 0x000fe4000b901d4c */
[-C--:B------:R-:W-:Y:S03]  /*8540*/  IADD3.X R3, R101, R162.reuse, RZ, P0, !PT ;  /* 0x000000a265037210 */ /* 0x080fe600007fe4ff */
[----:B------:R-:W-:Y:S01]  /*8550*/  LDGSTS.E.BYPASS.LTC128B.128 [R153+0x8800], desc[UR12][R100.64] ;  /* 0x0880000064997fae */ /* 0x000fe2000b901d4c */
[----:B------:R-:W-:Y:S04]  /*8560*/  IADD3 R172, P0, R2, R163, RZ ;  /* 0x000000a302ac7210 */ /* 0x000fe80007f1e0ff */
[----:B------:R-:W-:Y:S01]  /*8570*/  LDGSTS.E.BYPASS.LTC128B.128 [R153+0xa800], desc[UR12][R100.64+0x80] ;  /* 0x0a80008064997fae */ /* 0x000fe2000b901d4c */
[----:B------:R-:W-:Y:S02]  /*8580*/  IADD3.X R173, R3, R162, RZ, P0, !PT ;  /* 0x000000a203ad7210 */ /* 0x000fe400007fe4ff */
[----:B------:R-:W-:Y:S02]  /*8590*/  ISETP.GE.AND P0, PT, R151, 0x2, PT ;  /* 0x000000029700780c */ /* 0x000fe40003f06270 */
[----:B------:R-:W-:Y:S05]  /*85a0*/  LDGSTS.E.BYPASS.LTC128B.128 [R153+0x9000], desc[UR12][R2.64] ;  /* 0x0900000002997fae */ /* 0x000fea000b901d4c */
[----:B------:R-:W-:Y:S05]  /*85b0*/  LDGSTS.E.BYPASS.LTC128B.128 [R153+0xb000], desc[UR12][R2.64+0x80] ;  /* 0x0b00008002997fae */ /* 0x000fea000b901d4c */
[----:B------:R-:W-:Y:S05]  /*85c0*/  LDGSTS.E.BYPASS.LTC128B.128 [R153+0x9800], desc[UR12][R172.64] ;  /* 0x09800000ac997fae */ /* 0x000fea000b901d4c */
[----:B------:R1:W-:Y:S05]  /*85d0*/  LDGSTS.E.BYPASS.LTC128B.128 [R153+0xb800], desc[UR12][R172.64+0x80] ;  /* 0x0b800080ac997fae */ /* 0x0003ea000b901d4c */
[----:B------:R-:W-:Y:S05]  /*85e0*/  LDSM.16.M88.4 R104, [R146] ;  /* 0x000000009268783b */ /* 0x000fea0000000200 */
[----:B------:R-:W2:Y:S05]  /*85f0*/  LDSM.16.M88.4 R108, [R145+0x4000] ;  /* 0x00400000916c783b */ /* 0x000eaa0000000200 */
[----:B------:R-:W3:Y:S05]  /*8600*/  LDSM.16.M88.4 R112, [R145+0x4800] ;  /* 0x004800009170783b */ /* 0x000eea0000000200 */
[----:B------:R-:W4:Y:S05]  /*8610*/  LDSM.16.M88.4 R116, [R145+0x5000] ;  /* 0x005000009174783b */ /* 0x000f2a0000000200 */
[----:B------:R-:W0:Y:S05]  /*8620*/  LDGDEPBAR ;  /* 0x00000000000079af */ /* 0x000e2a0000000000 */
[----:B------:R-:W5:Y:S05]  /*8630*/  LDSM.16.M88.4 R120, [R145+0x5800] ;  /* 0x005800009178783b */ /* 0x000f6a0000000200 */
        /* <DEDUP_REMOVED lines=12> */
[----:B------:R-:W4:Y:S05]  /*8700*/  LDSM.16.M88.4 R104, [R133] ;  /* 0x000000008568783b */ /* 0x000f2a0000000200 */
        /* <DEDUP_REMOVED lines=11> */
[----:B------:R-:W3:Y:S05]  /*87c0*/  LDSM.16.M88.4 R104, [R139+0x5000] ;  /* 0x005000008b68783b */ /* 0x000eea0000000200 */
        /* <DEDUP_REMOVED lines=12> */
[----:B------:R-:W3:Y:S05]  /*8890*/  LDSM.16.M88.4 R108, [R132+0x1000] ;  /* 0x00100000846c783b */ /* 0x000eea0000000200 */
        /* <DEDUP_REMOVED lines=25> */
[----:B------:R-:W3:Y:S05]  /*8a30*/  LDSM.16.M88.4 R108, [R129] ;  /* 0x00000000816c783b */ /* 0x000eea0000000200 */
[----:B------:R-:W4:Y:S01]  /*8a40*/  LDSM.16.M88.4 R112, [R128] ;  /* 0x000000008070783b */ /* 0x000f220000000200 */
        /* <DEDUP_REMOVED lines=23> */
[----:B------:R-:W-:Y:S01]  /*8bc0*/  HMMA.16816.F32.BF16 R32, R116, R114, R32 ;  /* 0x000000727420723c */ /* 0x000fe20000041820 */
[----:B------:R-:W4:Y:S05]  /*8bd0*/  LDSM.16.M88.4 R112, [R132+0x3000] ;  /* 0x003000008470783b */ /* 0x000f2a0000000200 */
[C---:B--2---:R-:W-:Y:S06]  /*8be0*/  HMMA.16816.F32.BF16 R4, R108.reuse, R120, R4 ;  /* 0x000000786c04723c */ /* 0x044fec0000041804 */
[C---:B------:R-:W-:Y:S06]  /*8bf0*/  HMMA.16816.F32.BF16 R8, R108.reuse, R122, R8 ;  /* 0x0000007a6c08723c */ /* 0x040fec0000041808 */
[C---:B---3--:R-:W-:Y:S06]  /*8c00*/  HMMA.16816.F32.BF16 R12, R108.reuse, R104, R12 ;  /* 0x000000686c0c723c */ /* 0x048fec000004180c */
[C---:B------:R-:W-:Y:S01]  /*8c10*/  HMMA.16816.F32.BF16 R16, R108.reuse, R106, R16 ;  /* 0x0000006a6c10723c */ /* 0x040fe20000041810 */
[----:B------:R-:W2:Y:S01]  /*8c20*/  LDSM.16.M88.4 R104, [R132+0x3800] ;  /* 0x003800008468783b */ /* 0x000ea20000000200 */
[----:B------:R-:W-:Y:S04]  /*8c30*/  DEPBAR.LE SB0, 0x0 ;  /* 0x000080000000791a */ /* 0x000fe80000000000 */
[----:B------:R-:W-:Y:S01]  /*8c40*/  BAR.SYNC.DEFER_BLOCKING 0x0 ;  /* 0x0000000000007b1d */ /* 0x000fe20000010000 */
[C---:B----4-:R-:W-:Y:S05]  /*8c50*/  HMMA.16816.F32.BF16 R20, R108.reuse, R112, R20 ;  /* 0x000000706c14723c */ /* 0x050fea0000041814 */
[----:B------:R-:W-:Y:S01]  /*8c60*/  FMUL.FTZ R216, R4, UR5 ;  /* 0x0000000504d87c20 */ /* 0x000fe20008410000 */
[C---:B------:R-:W-:Y:S05]  /*8c70*/  HMMA.16816.F32.BF16 R24, R108.reuse, R114, R24 ;  /* 0x000000726c18723c */ /* 0x040fea0000041818 */
        /* <DEDUP_REMOVED lines=14> */
[----:B------:R-:W1:Y:S01]  /*8d60*/  MUFU.TANH R212, R212 ;  /* 0x000000d400d47308 */ /* 0x000e620000002400 */
[----:B------:R-:W-:Y:S01]  /*8d70*/  FMUL.FTZ R200, R17, UR5 ;  /* 0x0000000511c87c20 */ /* 0x000fe20008410000 */
[----:B------:R-:W-:Y:S01]  /*8d80*/  FMUL.FTZ R198, R18, UR5 ;  /* 0x0000000512c67c20 */ /* 0x000fe20008410000 */
[----:B------:R-:W-:Y:S01]  /*8d90*/  FMUL.FTZ R196, R19, UR5 ;  /* 0x0000000513c47c20 */ /* 0x000fe20008410000 */
[----:B------:R-:W-:Y:S01]  /*8da0*/  FMUL.FTZ R194, R20, UR5 ;  /* 0x0000000514c27c20 */ /* 0x000fe20008410000 */
[----:B------:R-:W-:Y:S01]  /*8db0*/  FMUL.FTZ R192, R21, UR5 ;  /* 0x0000000515c07c20 */ /* 0x000fe20008410000 */
[----:B------:R-:W-:Y:S01]  /*8dc0*/  FMUL.FTZ R190, R22, UR5 ;  /* 0x0000000516be7c20 */ /* 0x000fe20008410000 */
[C---:B--2---:R-:W-:Y:S03]  /*8dd0*/  HMMA.16816.F32.BF16 R28, R108.reuse, R104, R28 ;  /* 0x000000686c1c723c */ /* 0x044fe6000004181c */
[----:B------:R-:W2:Y:S01]  /*8de0*/  MUFU.TANH R224, R224 ;  /* 0x000000e000e07308 */ /* 0x000ea20000002400 */
[----:B------:R-:W-:Y:S01]  /*8df0*/  FMUL.FTZ R186, R23, UR5 ;  /* 0x0000000517ba7c20 */ /* 0x000fe20008410000 */
[----:B------:R-:W-:Y:S01]  /*8e00*/  FMUL.FTZ R188, R24, UR5 ;  /* 0x0000000518bc7c20 */ /* 0x000fe20008410000 */
[----:B------:R-:W-:Y:S01]  /*8e10*/  FMUL.FTZ R184, R25, UR5 ;  /* 0x0000000519b87c20 */ /* 0x000fe20008410000 */
[----:B------:R-:W-:Y:S06]  /*8e20*/  HMMA.16816.F32.BF16 R32, R108, R106, R32 ;  /* 0x0000006a6c20723c */ /* 0x000fec0000041820 */
[----:B------:R-:W1:Y:S01]  /*8e30*/  MUFU.TANH R222, R222 ;  /* 0x000000de00de7308 */ /* 0x000e620000002400 */
[----:B------:R-:W-:Y:S01]  /*8e40*/  FMUL.FTZ R182, R26, UR5 ;  /* 0x000000051ab67c20 */ /* 0x000fe20008410000 */
[----:B------:R-:W-:Y:S08]  /*8e50*/  FMUL.FTZ R180, R27, UR5 ;  /* 0x000000051bb47c20 */ /* 0x000ff00008410000 */
[----:B------:R-:W2:Y:S01]  /*8e60*/  MUFU.TANH R220, R220 ;  /* 0x000000dc00dc7308 */ /* 0x000ea20000002400 */
[----:B------:R-:W-:Y:S09]  /*8e70*/  FMUL.FTZ R178, R28, UR5 ;  /* 0x000000051cb27c20 */ /* 0x000ff20008410000 */
[----:B------:R-:W2:Y:S01]  /*8e80*/  MUFU.TANH R218, R218 ;  /* 0x000000da00da7308 */ /* 0x000ea20000002400 */
[----:B------:R-:W-:Y:S01]  /*8e90*/  FMUL.FTZ R176, R29, UR5 ;  /* 0x000000051db07c20 */ /* 0x000fe20008410000 */
[----:B------:R-:W-:Y:S01]  /*8ea0*/  FMUL.FTZ R174, R30, UR5 ;  /* 0x000000051eae7c20 */ /* 0x000fe20008410000 */
[----:B------:R-:W-:Y:S01]  /*8eb0*/  FMUL.FTZ R168, R31, UR5 ;  /* 0x000000051fa87c20 */ /* 0x000fe20008410000 */
[----:B------:R-:W-:Y:S01]  /*8ec0*/  FMUL.FTZ R170, R32, UR5 ;  /* 0x0000000520aa7c20 */ /* 0x000fe20008410000 */
[----:B-1----:R-:W-:Y:S01]  /*8ed0*/  FMUL.FTZ R172, R33, UR5 ;  /* 0x0000000521ac7c20 */ /* 0x002fe20008410000 */
        /* <DEDUP_REMOVED lines=40> */
[-C--:B------:R-:W-:Y:S02]  /*9160*/  LOP3.LUT R11, R11, R6.reuse, RZ, 0x3c, !PT ;  /* 0x000000060b0b7212 */ /* 0x080fe400078e3cff */
[----:B------:R-:W-:Y:S02]  /*9170*/  ISETP.GE.AND P0, PT, R9, RZ, PT ;  /* 0x000000ff0900720c */ /* 0x000fe40003f06270 */
[----:B------:R-:W-:Y:S02]  /*9180*/  ISETP.GE.AND P2, PT, R11, RZ, PT ;  /* 0x000000ff0b00720c */ /* 0x000fe40003f46270 */
[----:B------:R-:W-:Y:S03]  /*9190*/  LOP3.LUT R9, RZ, R6, RZ, 0x33, !PT ;  /* 0x00000006ff097212 */ /* 0x000fe600078e33ff */
        /* <DEDUP_REMOVED lines=20> */
[----:B------:R-:W2:Y:S01]  /*92e0*/  LDC.64 R4, c[0x0][0x248] ;  /* 0x00009200ff047b82 */ /* 0x000ea20000000a00 */
[----:B------:R-:W-:Y:S02]  /*92f0*/  ISETP.NE.AND P1, PT, R6, RZ, PT ;  /* 0x000000ff0600720c */ /* 0x000fe40003f25270 */
[----:B------:R-:W-:Y:S08]  /*9300*/  ISETP.GE.U32.AND P5, PT, R7, R2, PT ;  /* 0x000000020700720c */ /* 0x000ff00003fa6070 */
[----:B------:R-:W-:Y:S05]  /*9310*/  @P4 VIADD R8, R8, 0x1 ;  /* 0x0000000108084836 */ /* 0x000fea0000000000 */
        /* <DEDUP_REMOVED lines=15> */
[-C--:B--2---:R-:W-:Y:S02]  /*9410*/  IMAD R6, R11, R4.reuse, RZ ;  /* 0x000000040b067224 */ /* 0x084fe400078e02ff */
[C---:B------:R-:W-:Y:S04]  /*9420*/  IMAD.WIDE.U32 R10, R9.reuse, R4, RZ ;  /* 0x00000004090a7225 */ /* 0x040fe800078e00ff */
[----:B------:R-:W-:Y:S04]  /*9430*/  IMAD R6, R9, R5, R6 ;  /* 0x0000000509067224 */ /* 0x000fe800078e0206 */
[----:B------:R-:W-:Y:S01]  /*9440*/  IMAD.IADD R11, R11, 0x1, R6 ;  /* 0x000000010b0b7824 */ /* 0x000fe200078e0206 */
[----:B---3--:R-:W-:Y:S04]  /*9450*/  IADD3 R7, -R8, R7, RZ ;  /* 0x0000000708077210 */ /* 0x008fe80007ffe1ff */
[----:B------:R-:W-:Y:S01]  /*9460*/  SHF.R.S32.HI R5, RZ, 0x1f, R7 ;  /* 0x0000001fff057819 */ /* 0x000fe20000011407 */
[-C--:B----4-:R-:W-:Y:S04]  /*9470*/  IMAD.WIDE.U32 R10, R7, R2.reuse, R10 ;  /* 0x00000002070a7225 */ /* 0x090fe800078e000a */
[----:B------:R-:W-:Y:S04]  /*9480*/  IMAD R4, R5, R2, RZ ;  /* 0x0000000205047224 */ /* 0x000fe800078e02ff */
[----:B------:R-:W-:Y:S05]  /*9490*/  IMAD R4, R7, R3, R4 ;  /* 0x0000000307047224 */ /* 0x000fea00078e0204 */
[----:B------:R-:W-:Y:S07]  /*94a0*/  IADD3 R4, R11, R4, RZ ;  /* 0x000000040b047210 */ /* 0x000fee0007ffe0ff */
.L_x_6768:
        /* <DEDUP_REMOVED lines=20> */
.L_x_6767:
        /* <DEDUP_REMOVED lines=76> */
[----:B------:R-:W-:Y:S03]  /*9ab0*/  FFMA.FTZ R173, R184, UR4, -R117 ;  /* 0x00000004b8ad7c23 */ /* 0x000fe60008010875 */
        /* <DEDUP_REMOVED lines=9> */
[----:B--2---:R-:W-:Y:S01]  /*9b50*/  FMUL.FTZ R4, R100, R96 ;  /* 0x0000006064047220 */ /* 0x004fe20000410000 */
[C---:B---3--:R-:W-:Y:S01]  /*9b60*/  FMUL.FTZ R6, R0.reuse, R98 ;  /* 0x0000006200067220 */ /* 0x048fe20000410000 */
        /* <DEDUP_REMOVED lines=8> */
[----:B------:R-:W-:Y:S01]  /*9bf0*/  FMUL.FTZ R27, R0, R79 ;  /* 0x0000004f001b7220 */ /* 0x000fe20000410000 */
[C---:B------:R-:W-:Y:S01]  /*9c00*/  FMUL.FTZ R32, R100.reuse, R68 ;  /* 0x0000004464207220 */ /* 0x040fe20000410000 */
[----:B------:R-:W-:Y:S01]  /*9c10*/  FMUL.FTZ R33, R100, R69 ;  /* 0x0000004564217220 */ /* 0x000fe20000410000 */
[C---:B------:R-:W-:Y:S01]  /*9c20*/  FMUL.FTZ R34, R0.reuse, R70 ;  /* 0x0000004600227220 */ /* 0x040fe20000410000 */
[----:B------:R-:W-:Y:S03]  /*9c30*/  FMUL.FTZ R35, R0, R71 ;  /* 0x0000004700237220 */ /* 0x000fe60000410000 */
[----:B------:R-:W3:Y:S01]  /*9c40*/  MUFU.EX2 R106, R106 ;  /* 0x0000006a006a7308 */ /* 0x000ee20000000800 */
[----:B-1----:R-:W-:Y:S01]  /*9c50*/  F2FP.BF16.F32.PACK_AB R96, R109, R103 ;  /* 0x000000676d60723e */ /* 0x002fe200000010ff */
[----:B------:R-:W1:Y:S01]  /*9c60*/  LDSM.16.MT88.4 R84, [R140+0xa000] ;  /* 0x00a000008c54783b */ /* 0x000e620000004200 */
[C---:B------:R-:W-:Y:S01]  /*9c70*/  FMUL.FTZ R36, R100.reuse, R36 ;  /* 0x0000002464247220 */ /* 0x040fe20000410000 */
[----:B------:R-:W-:Y:S01]  /*9c80*/  FMUL.FTZ R37, R100, R37 ;  /* 0x0000002564257220 */ /* 0x000fe20000410000 */
[C---:B------:R-:W-:Y:S01]  /*9c90*/  FMUL.FTZ R38, R0.reuse, R38 ;  /* 0x0000002600267220 */ /* 0x040fe20000410000 */
[----:B------:R-:W-:Y:S01]  /*9ca0*/  FMUL.FTZ R39, R0, R39 ;  /* 0x0000002700277220 */ /* 0x000fe20000410000 */
[C---:B------:R-:W-:Y:S03]  /*9cb0*/  FMUL.FTZ R40, R100.reuse, R40 ;  /* 0x0000002864287220 */ /* 0x040fe60000410000 */
[----:B------:R-:W-:Y:S01]  /*9cc0*/  MUFU.EX2 R108, R108 ;  /* 0x0000006c006c7308 */ /* 0x000fe20000000800 */
[----:B------:R-:W-:Y:S01]  /*9cd0*/  FMUL.FTZ R41, R100, R41 ;  /* 0x0000002964297220 */ /* 0x000fe20000410000 */
[----:B------:R-:W-:Y:S01]  /*9ce0*/  LDSM.16.MT88.4 R68, [R137+0xa000] ;  /* 0x00a000008944783b */ /* 0x000fe20000004200 */
[C---:B------:R-:W-:Y:S01]  /*9cf0*/  FMUL.FTZ R42, R0.reuse, R42 ;  /* 0x0000002a002a7220 */ /* 0x040fe20000410000 */
[----:B------:R-:W-:Y:S01]  /*9d00*/  FMUL.FTZ R43, R0, R43 ;  /* 0x0000002b002b7220 */ /* 0x000fe20000410000 */
[C---:B------:R-:W-:Y:S01]  /*9d10*/  FMUL.FTZ R44, R100.reuse, R44 ;  /* 0x0000002c642c7220 */ /* 0x040fe20000410000 */
[----:B------:R-:W-:Y:S01]  /*9d20*/  FMUL.FTZ R45, R100, R45 ;  /* 0x0000002d642d7220 */ /* 0x000fe20000410000 */
[----:B------:R-:W-:Y:S03]  /*9d30*/  FMUL.FTZ R46, R0, R46 ;  /* 0x0000002e002e7220 */ /* 0x000fe60000410000 */
[----:B------:R-:W4:Y:S01]  /*9d40*/  MUFU.EX2 R107, R107 ;  /* 0x0000006b006b7308 */ /* 0x000f220000000800 */
[----:B---3--:R-:W-:Y:S01]  /*9d50*/  F2FP.BF16.F32.PACK_AB R97, R106, R111 ;  /* 0x0000006f6a61723e */ /* 0x008fe200000010ff */
[----:B------:R-:W-:Y:S01]  /*9d60*/  FMUL.FTZ R47, R0, R47 ;  /* 0x0000002f002f7220 */ /* 0x000fe20000410000 */
[----:B------:R-:W-:Y:S01]  /*9d70*/  LDSM.16.MT88.4 R76, [R136+0xa000] ;  /* 0x00a00000884c783b */ /* 0x000fe20000004200 */
        /* <DEDUP_REMOVED lines=11> */
[C---:B------:R-:W-:Y:S03]  /*9e30*/  FMUL.FTZ R62, R0.reuse, R62 ;  /* 0x0000003e003e7220 */ /* 0x040fe60000410000 */
[----:B------:R-:W3:Y:S01]  /*9e40*/  MUFU.EX2 R104, R104 ;  /* 0x0000006800687308 */ /* 0x000ee20000000800 */
        /* <DEDUP_REMOVED lines=14> */
[----:B------:R-:W-:Y:S03]  /*9f30*/  FFMA.FTZ R168, R170, UR4, -R117 ;  /* 0x00000004aaa87c23 */ /* 0x000fe60008010875 */
[----:B------:R-:W-:Y:S01]  /*9f40*/  MUFU.EX2 R125, R125 ;  /* 0x0000007d007d7308 */ /* 0x000fe20000000800 */
[----:B---3--:R-:W-:Y:S01]  /*9f50*/  F2FP.BF16.F32.PACK_AB R99, R104, R105 ;  /* 0x000000696863723e */ /* 0x008fe200000010ff */
[----:B------:R-:W-:Y:S01]  /*9f60*/  FFMA.FTZ R170, R102, UR4, -R113 ;  /* 0x0000000466aa7c23 */ /* 0x000fe20008010871 */
[--C-:B------:R-:W-:Y:S01]  /*9f70*/  FFMA.FTZ R126, R178, UR4, -R117.reuse ;  /* 0x00000004b27e7c23 */ /* 0x100fe20008010875 */
[----:B------:R-:W-:Y:S01]  /*9f80*/  FFMA.FTZ R177, R176, UR4, -R117 ;  /* 0x00000004b0b17c23 */ /* 0x000fe20008010875 */
[--C-:B------:R-:W-:Y:S01]  /*9f90*/  FFMA.FTZ R174, R174, UR4, -R113.reuse ;  /* 0x00000004aeae7c23 */ /* 0x100fe20008010871 */
[----:B------:R-:W-:Y:S01]  /*9fa0*/  FFMA.FTZ R113, R101, UR4, -R113 ;  /* 0x0000000465717c23 */ /* 0x000fe20008010871 */
[----:B------:R-:W-:Y:S01]  /*9fb0*/  FFMA.FTZ R117, R172, UR4, -R117 ;  /* 0x00000004ac757c23 */ /* 0x000fe20008010875 */
[C---:B------:R-:W-:Y:S02]  /*9fc0*/  HMMA.16816.F32.BF16 R4, R96.reuse, R12, R4 ;  /* 0x0000000c6004723c */ /* 0x040fe40000041804 */
[----:B------:R-:W-:Y:S03]  /*9fd0*/  MUFU.EX2 R120, R120 ;  /* 0x0000007800787308 */ /* 0x000fe60000000800 */
[C---:B------:R-:W-:Y:S01]  /*9fe0*/  FFMA.FTZ R172, R100.reuse, R171, R103 ;  /* 0x000000ab64ac7223 */ /* 0x040fe20000010067 */
        /* <DEDUP_REMOVED lines=27> */
[----:B------:R-:W3:Y:S03]  /*a1a0*/  MUFU.EX2 R115, R115 ;  /* 0x0000007300737308 */ /* 0x000ee60000000800 */
[C---:B------:R-:W-:Y:S01]  /*a1b0*/  FMUL.FTZ R28, R100.reuse, R72 ;  /* 0x00000048641c7220 */ /* 0x040fe20000410000 */
[----:B------:R-:W-:Y:S01]  /*a1c0*/  FMUL.FTZ R29, R100, R73 ;  /* 0x00000049641d7220 */ /* 0x000fe20000410000 */
[C---:B------:R-:W-:Y:S01]  /*a1d0*/  FMUL.FTZ R30, R0.reuse, R74 ;  /* 0x0000004a001e7220 */ /* 0x040fe20000410000 */
[----:B------:R-:W-:Y:S02]  /*a1e0*/  FMUL.FTZ R31, R0, R75 ;  /* 0x0000004b001f7220 */ /* 0x000fe40000410000 */
[----:B------:R-:W4:Y:S01]  /*a1f0*/  LDSM.16.MT88.4 R72, [R138+0xa000] ;  /* 0x00a000008a48783b */ /* 0x000f220000004200 */
[----:B------:R-:W-:Y:S01]  /*a200*/  MOV R0, R3 ;  /* 0x0000000300007202 */ /* 0x000fe20000000f00 */
[----:B------:R-:W-:Y:S03]  /*a210*/  MUFU.EX2 R124, R124 ;  /* 0x0000007c007c7308 */ /* 0x000fe60000000800 */
[C---:B--2---:R-:W-:Y:S07]  /*a220*/  HMMA.16816.F32.BF16 R28, R96.reuse, R92, R28 ;  /* 0x0000005c601c723c */ /* 0x044fee000004181c */
[----:B------:R-:W-:Y:S01]  /*a230*/  MUFU.EX2 R112, R112 ;  /* 0x0000007000707308 */ /* 0x000fe20000000800 */
[C---:B------:R-:W-:Y:S01]  /*a240*/  HMMA.16816.F32.BF16 R32, R96.reuse, R94, R32 ;  /* 0x0000005e6020723c */ /* 0x040fe20000041820 */
[----:B------:R-:W-:Y:S05]  /*a250*/  LDSM.16.MT88.4 R92, [R140+0x9800] ;  /* 0x009800008c5c783b */ /* 0x000fea0000004200 */
[C---:B-1----:R-:W-:Y:S03]  /*a260*/  HMMA.16816.F32.BF16 R36, R96.reuse, R84, R36 ;  /* 0x000000546024723c */ /* 0x042fe60000041824 */
[----:B------:R-:W1:Y:S03]  /*a270*/  MUFU.EX2 R119, R119 ;  /* 0x0000007700777308 */ /* 0x000e660000000800 */
[C---:B------:R-:W-:Y:S01]  /*a280*/  HMMA.16816.F32.BF16 R40, R96.reuse, R86, R40 ;  /* 0x000000566028723c */ /* 0x040fe20000041828 */
[----:B------:R-:W-:Y:S06]  /*a290*/  LDSM.16.MT88.4 R84, [R138+0x9800] ;  /* 0x009800008a54783b */ /* 0x000fec0000004200 */
[----:B------:R-:W-:Y:S10]  /*a2a0*/  MUFU.EX2 R114, R114 ;  /* 0x0000007200727308 */ /* 0x000ff40000000800 */
[----:B------:R-:W2:Y:S01]  /*a2b0*/  MUFU.EX2 R121, R121 ;  /* 0x0000007900797308 */ /* 0x000ea20000000800 */
        /* <DEDUP_REMOVED lines=8> */
[----:B---3--:R-:W-:Y:S01]  /*a340*/  F2FP.BF16.F32.PACK_AB R68, R115, R110 ;  /* 0x0000006e7344723e */ /* 0x008fe200000010ff */
[C---:B------:R-:W-:Y:S07]  /*a350*/  HMMA.16816.F32.BF16 R60, R96.reuse, R76, R60 ;  /* 0x0000004c603c723c */ /* 0x040fee000004183c */
[----:B------:R-:W3:Y:S01]  /*a360*/  MUFU.EX2 R177, R177 ;  /* 0x000000b100b17308 */ /* 0x000ee20000000800 */
[----:B-1----:R-:W-:Y:S01]  /*a370*/  F2FP.BF16.F32.PACK_AB R69, R119, R112 ;  /* 0x000000707745723e */ /* 0x002fe200000010ff */
[----:B------:R-:W-:Y:S01]  /*a380*/  HMMA.16816.F32.BF16 R64, R96, R78, R64 ;  /* 0x0000004e6040723c */ /* 0x000fe20000041840 */
[----:B------:R-:W1:Y:S02]  /*a390*/  LDSM.16.MT88.4 R76, [R137+0x8800] ;  /* 0x00880000894c783b */ /* 0x000e640000004200 */
[----:B--2---:R-:W-:Y:S05]  /*a3a0*/  F2FP.BF16.F32.PACK_AB R70, R121, R114 ;  /* 0x000000727946723e */ /* 0x004fea00000010ff */
[----:B------:R-:W-:Y:S03]  /*a3b0*/  MUFU.EX2 R174, R174 ;  /* 0x000000ae00ae7308 */ /* 0x000fe60000000800 */
[----:B-----5:R-:W-:Y:S01]  /*a3c0*/  F2FP.BF16.F32.PACK_AB R71, R123, R116 ;  /* 0x000000747b47723e */ /* 0x020fe200000010ff */
[----:B------:R-:W-:Y:S01]  /*a3d0*/  FADD.FTZ R110, R110, R107 ;  /* 0x0000006b6e6e7221 */ /* 0x000fe20000010000 */
[----:B------:R-:W-:Y:S03]  /*a3e0*/  FADD.FTZ R112, R112, R105 ;  /* 0x0000006970707221 */ /* 0x000fe60000010000 */
[----:B------:R-:W-:Y:S01]  /*a3f0*/  FADD.FTZ R115, R115, R110 ;  /* 0x0000006e73737221 */ /* 0x000fe20000010000 */
[----:B---3--:R-:W-:Y:S01]  /*a400*/  F2FP.BF16.F32.PACK_AB R100, R177, R126 ;  /* 0x0000007eb164723e */ /* 0x008fe200000010ff */
[----:B------:R-:W2:Y:S01]  /*a410*/  MUFU.EX2 R179, R179 ;  /* 0x000000b300b37308 */ /* 0x000ea20000000800 */
        /* <DEDUP_REMOVED lines=9> */
[----:B--2---:R-:W-:Y:S01]  /*a4b0*/  F2FP.BF16.F32.PACK_AB R101, R179, R174 ;  /* 0x000000aeb365723e */ /* 0x004fe200000010ff */
[C---:B------:R-:W-:Y:S01]  /*a4c0*/  HMMA.16816.F32.BF16 R16, R68.reuse, R82, R16 ;  /* 0x000000524410723c */ /* 0x040fe20000041810 */
[----:B------:R-:W2:Y:S02]  /*a4d0*/  LDSM.16.MT88.4 R80, [R140+0xa800] ;  /* 0x00a800008c50783b */ /* 0x000ea40000004200 */
[----:B------:R-:W-:Y:S03]  /*a4e0*/  FADD.FTZ R121, R121, R114 ;  /* 0x0000007279797221 */ /* 0x000fe60000010000 */
[C---:B-1----:R-:W-:Y:S02]  /*a4f0*/  HMMA.16816.F32.BF16 R20, R68.reuse, R76, R20 ;  /* 0x0000004c4414723c */ /* 0x042fe40000041814 */
[----:B------:R-:W-:Y:S03]  /*a500*/  MUFU.EX2 R170, R170 ;  /* 0x000000aa00aa7308 */ /* 0x000fe60000000800 */
[----:B------:R-:W-:Y:S01]  /*a510*/  FADD.FTZ R123, R123, R116 ;  /* 0x000000747b7b7221 */ /* 0x000fe20000010000 */
[C---:B------:R-:W-:Y:S01]  /*a520*/  HMMA.16816.F32.BF16 R24, R68.reuse, R78, R24 ;  /* 0x0000004e4418723c */ /* 0x040fe20000041818 */
[----:B------:R-:W1:Y:S05]  /*a530*/  LDSM.16.MT88.4 R76, [R138+0xa800] ;  /* 0x00a800008a4c783b */ /* 0x000e6a0000004200 */
[----:B------:R-:W5:Y:S01]  /*a540*/  MUFU.EX2 R113, R113 ;  /* 0x0000007100717308 */ /* 0x000f620000000800 */
[----:B----4-:R-:W-:Y:S01]  /*a550*/  F2FP.BF16.F32.PACK_AB R102, R117, R168 ;  /* 0x000000a87566723e */ /* 0x010fe200000010ff */
[C---:B---3--:R-:W-:Y:S03]  /*a560*/  HMMA.16816.F32.BF16 R28, R68.reuse, R72, R28 ;  /* 0x00000048441c723c */ /* 0x048fe6000004181c */
[----:B-----5:R-:W-:Y:S03]  /*a570*/  F2FP.BF16.F32.PACK_AB R103, R113, R170 ;  /* 0x000000aa7167723e */ /* 0x020fe600000010ff */
        /* <DEDUP_REMOVED lines=37> */
[C---:B------:R-:W-:Y:S01]  /*a7d0*/  HMMA.16816.F32.BF16 R24, R68.reuse, R82, R24 ;  /* 0x000000524418723c */ /* 0x040fe20000041818 */
[----:B------:R-:W2:Y:S04]  /*a7e0*/  LDSM.16.MT88.4 R80, [R138+0xb000] ;  /* 0x00b000008a50783b */ /* 0x000ea80000004200 */
[----:B------:R-:W-:Y:S01]  /*a7f0*/  FADD.FTZ R168, R168, R177 ;  /* 0x000000b1a8a87221 */ /* 0x000fe20000010000 */
[----:B------:R-:W-:Y:S05]  /*a800*/  FADD.FTZ R170, R170, R179 ;  /* 0x000000b3aaaa7221 */ /* 0x000fea0000010000 */
[----:B------:R-:W-:Y:S01]  /*a810*/  FADD.FTZ R171, R117, R168 ;  /* 0x000000a875ab7221 */ /* 0x000fe20000010000 */
[----:B------:R-:W-:Y:S01]  /*a820*/  FADD.FTZ R169, R113, R170 ;  /* 0x000000aa71a97221 */ /* 0x000fe20000010000 */
[C---:B-1----:R-:W-:Y:S06]  /*a830*/  HMMA.16816.F32.BF16 R28, R68.reuse, R76, R28 ;  /* 0x0000004c441c723c */ /* 0x042fec000004181c */
[C---:B------:R-:W-:Y:S01]  /*a840*/  HMMA.16816.F32.BF16 R32, R68.reuse, R78, R32 ;  /* 0x0000004e4420723c */ /* 0x040fe20000041820 */
[----:B------:R-:W1:Y:S05]  /*a850*/  LDSM.16.MT88.4 R76, [R137+0xb000] ;  /* 0x00b00000894c783b */ /* 0x000e6a0000004200 */
[C---:B---3--:R-:W-:Y:S06]  /*a860*/  HMMA.16816.F32.BF16 R36, R68.reuse, R72, R36 ;  /* 0x000000484424723c */ /* 0x048fec0000041824 */
[C---:B------:R-:W-:Y:S01]  /*a870*/  HMMA.16816.F32.BF16 R40, R68.reuse, R74, R40 ;  /* 0x0000004a4428723c */ /* 0x040fe20000041828 */
[----:B------:R-:W3:Y:S05]  /*a880*/  LDSM.16.MT88.4 R72, [R136+0xb000] ;  /* 0x00b000008848783b */ /* 0x000eea0000004200 */
[C---:B--2---:R-:W-:Y:S06]  /*a890*/  HMMA.16816.F32.BF16 R44, R68.reuse, R80, R44 ;  /* 0x00000050442c723c */ /* 0x044fec000004182c */
[C---:B------:R-:W-:Y:S06]  /*a8a0*/  HMMA.16816.F32.BF16 R48, R68.reuse, R82, R48 ;  /* 0x000000524430723c */ /* 0x040fec0000041830 */
[C---:B-1----:R-:W-:Y:S06]  /*a8b0*/  HMMA.16816.F32.BF16 R52, R68.reuse, R76, R52 ;  /* 0x0000004c4434723c */ /* 0x042fec0000041834 */
        /* <DEDUP_REMOVED lines=26> */
[----:B------:R-:W-:Y:S07]  /*aa60*/  HMMA.16816.F32.BF16 R64, R100, R18, R64 ;  /* 0x000000126440723c */ /* 0x000fee0000041840 */
[----:B------:R-:W-:Y:S01]  /*aa70*/  MOV R103, R2 ;  /* 0x0000000200677202 */ /* 0x000fe20000000f00 */
[----:B------:R-:W-:Y:S05]  /*aa80*/  @!UPT UIADD3 URZ, URZ, URZ, URZ ;  /* 0x0000003f3f3ff290 */ /* 0x000fea000fffe03f */
[----:B------:R-:W-:Y:S11]  /*aa90*/  @P0 BRA `(.L_x_6769) ;  /* 0xffffffd400780947 */ /* 0x000ff6000383ffff */
.L_x_6765:
        /* <DEDUP_REMOVED lines=171> */
[----:B------:R-:W-:-:S03]  /*b550*/  ISETP.NE.AND P1, PT, RZ, UR4, PT ;  /* 0x00000004ff007c0c */ /* 0x000fc6000bf25270 */
        /* <DEDUP_REMOVED lines=10> */
[----:B----4-:R-:W4:Y:S03]  /*b600*/  @P3 MUFU.LG2 R15, R4 ;  /* 0x00000004000f3308 */ /* 0x010f260000000c00 */
[----:B------:R1:W-:Y:S04]  /*b610*/  STS [R23+0x2000], R60 ;  /* 0x0020003c17007388 */ /* 0x0003e80000000800 */
[----:B------:R1:W-:Y:S01]  /*b620*/  STS [R23+0x2400], R62 ;  /* 0x0024003e17007388 */ /* 0x0003e20000000800 */
[----:B--2---:R-:W-:Y:S01]  /*b630*/  @P0 IMAD.WIDE.U32 R16, R150, R10, RZ ;  /* 0x0000000a96100225 */ /* 0x004fe200078e00ff */
[----:B------:R-:W-:-:S02]  /*b640*/  MOV R10, 0x7f800000 ;  /* 0x7f800000000a7802 */ /* 0x000fc40000000f00 */
[----:B------:R2:W-:Y:S01]  /*b650*/  STS [R25+0x2000], R64 ;  /* 0x0020004019007388 */ /* 0x0005e20000000800 */
[----:B------:R-:W-:Y:S01]  /*b660*/  @P0 IMAD R7, R150, R11, R17 ;  /* 0x0000000b96070224 */ /* 0x000fe200078e0211 */
[----:B------:R-:W-:Y:S02]  /*b670*/  MOV R11, 0x7f800000 ;  /* 0x7f800000000b7802 */ /* 0x000fe40000000f00 */
[----:B------:R2:W-:Y:S01]  /*b680*/  STS [R25+0x2400], R66 ;  /* 0x0024004219007388 */ /* 0x0005e20000000800 */
[----:B----4-:R-:W-:Y:S01]  /*b690*/  @P3 FMUL.FTZ R15, R15, 0.69314718246459960938 ;  /* 0x3f3172180f0f3820 */ /* 0x010fe20000410000 */
[----:B------:R-:W-:Y:S06]  /*b6a0*/  @P0 BRA `(.L_x_6770) ;  /* 0x00000000001c0947 */ /* 0x000fec0003800000 */
[----:B------:R-:W4:Y:S01]  /*b6b0*/  S2R R7, SR_CTAID.Y ;  /* 0x0000000000077919 */ /* 0x000f220000002600 */
[----:B------:R-:W5:Y:S01]  /*b6c0*/  LDC.64 R4, c[0x0][0x290] ;  /* 0x0000a400ff047b82 */ /* 0x000f620000000a00 */
[----:B----4-:R-:W-:-:S05]  /*b6d0*/  SHF.R.S32.HI R17, RZ, 0x1f, R7 ;  /* 0x0000001fff117819 */ /* 0x010fca0000011407 */
[-C--:B-----5:R-:W-:Y:S02]  /*b6e0*/  IMAD R14, R17, R4.reuse, RZ ;  /* 0x00000004110e7224 */ /* 0x0a0fe400078e02ff */
[----:B------:R-:W-:-:S04]  /*b6f0*/  IMAD.WIDE.U32 R16, R7, R4, RZ ;  /* 0x0000000407107225 */ /* 0x000fc800078e00ff */
[----:B------:R-:W-:-:S05]  /*b700*/  IMAD R5, R7, R5, R14 ;  /* 0x0000000507057224 */ /* 0x000fca00078e020e */
[----:B------:R-:W-:Y:S02]  /*b710*/  IADD3 R7, R17, R5, RZ ;  /* 0x0000000511077210 */ /* 0x000fe40007ffe0ff */
.L_x_6770:
[----:B-1----:R-:W-:Y:S01]  /*b720*/  @P4 FFMA.FTZ R10, R3, R8, R12 ;  /* 0x00000008030a4223 */ /* 0x002fe2000001000c */
        /* <DEDUP_REMOVED lines=9> */
.L_x_6771:
[----:B------:R-:W1:Y:S01]  /*b7c0*/  S2R R3, SR_CTAID.Y ;  /* 0x0000000000037919 */ /* 0x000e620000002600 */
[----:B------:R-:W1:Y:S08]  /*b7d0*/  S2UR UR6, SR_CTAID.Z ;  /* 0x00000000000679c3 */ /* 0x000e700000002700 */
[----:B------:R-:W1:Y:S08]  /*b7e0*/  LDC R2, c[0x0][0x270] ;  /* 0x00009c00ff027b82 */ /* 0x000e700000000800 */
[----:B------:R-:W3:Y:S01]  /*b7f0*/  LDC R5, c[0x0][0x2c4] ;  /* 0x0000b100ff057b82 */ /* 0x000ee20000000800 */
[----:B-1----:R-:W-:-:S04]  /*b800*/  IMAD R2, R3, R2, UR6 ;  /* 0x0000000603027e24 */ /* 0x002fc8000f8e0202 */
[----:B---3--:R-:W-:-:S07]  /*b810*/  IMAD R5, R2, R5, RZ ;  /* 0x0000000502057224 */ /* 0x008fce00078e02ff */
.L_x_6772:
        /* <DEDUP_REMOVED lines=13> */
[C---:B------:R-:W-:Y:S01]  /*b8f0*/  VIADD R2, R152.reuse, 0x8 ;  /* 0x0000000898027836 */ /* 0x040fe20000000000 */
[----:B------:R-:W-:Y:S01]  /*b900*/  ISETP.GE.AND P2, PT, R152, R147, PT ;  /* 0x000000939800720c */ /* 0x000fe20003f46270 */
[----:B------:R-:W-:-:S03]  /*b910*/  ULDC.64 UR4, c[0x0][0x2b0] ;  /* 0x0000ac0000047ab9 */ /* 0x000fc60000000a00 */
[----:B------:R-:W-:Y:S01]  /*b920*/  ISETP.GE.AND P1, PT, R2, R147, PT ;  /* 0x000000930200720c */ /* 0x000fe20003f26270 */
[----:B---3--:R-:W-:-:S05]  /*b930*/  IMAD R5, R0, 0x40, R5 ;  /* 0x0000004000057824 */ /* 0x008fca00078e0205 */
[----:B------:R-:W-:Y:S02]  /*b940*/  SHF.R.S32.HI R3, RZ, 0x1f, R5 ;  /* 0x0000001fff037819 */ /* 0x000fe40000011405 */
[----:B------:R-:W-:-:S04]  /*b950*/  IADD3 R0, P0, R152, R5, RZ ;  /* 0x0000000598007210 */ /* 0x000fc80007f1e0ff */
[----:B------:R-:W-:Y:S02]  /*b960*/  LEA.HI.X.SX32 R3, R152, R3, 0x1, P0 ;  /* 0x0000000398037211 */ /* 0x000fe400000f0eff */
[----:B------:R-:W-:-:S04]  /*b970*/  LEA R2, P0, R0, UR4, 0x2 ;  /* 0x0000000400027c11 */ /* 0x000fc8000f8010ff */
[----:B------:R-:W-:-:S05]  /*b980*/  LEA.HI.X R3, R0, UR5, R3, 0x2, P0 ;  /* 0x0000000500037c11 */ /* 0x000fca00080f1403 */
[----:B------:R3:W-:Y:S04]  /*b990*/  @!P2 STG.E desc[UR12][R2.64], R10 ;  /* 0x0000000a0200a986 */ /* 0x0007e8000c10190c */
[----:B------:R3:W-:Y:S02]  /*b9a0*/  @!P1 STG.E desc[UR12][R2.64+0x20], R11 ;  /* 0x0000200b02009986 */ /* 0x0007e4000c10190c */
.L_x_6774:
[----:B------:R-:W-:Y:S05]  /*b9b0*/  BSYNC B0 ;  /* 0x0000000000007941 */ /* 0x000fea0003800000 */
.L_x_6773:
[----:B------:R-:W4:Y:S01]  /*b9c0*/  S2UR UR5, SR_CTAID.X ;  /* 0x00000000000579c3 */ /* 0x000f220000002500 */
[----:B------:R-:W-:Y:S01]  /*b9d0*/  SHF.R.S32.HI R155, RZ, 0x1f, R154 ;  /* 0x0000001fff9b7819 */ /* 0x000fe2000001149a */
[----:B------:R2:W2:Y:S01]  /*b9e0*/  LDS.128 R12, [R153+0x1800] ;  /* 0x00180000990c7984 */ /* 0x0004a20000000c00 */
[----:B-1----:R-:W-:Y:S01]  /*b9f0*/  SHF.R.S32.HI R0, RZ, 0x1f, R17 ;  /* 0x0000001fff007819 */ /* 0x002fe20000011411 */
[----:B------:R-:W-:Y:S02]  /*ba00*/  BSSY B0, `(.L_x_6775) ;  /* 0x0000027000007945 */ /* 0x000fe40003800000 */
[----:B---3--:R1:W3:Y:S01]  /*ba10*/  LDS.128 R8, [R153+0x3800] ;  /* 0x0038000099087984 */ /* 0x0082e20000000c00 */
[----:B------:R-:W-:Y:S01]  /*ba20*/  LEA.HI R0, R0, R17, RZ, 0x3 ;  /* 0x0000001100007211 */ /* 0x000fe200078f18ff */
[----:B------:R-:W5:Y:S02]  /*ba30*/  LDC.64 R4, c[0x0][0x298] ;  /* 0x0000a600ff047b82 */ /* 0x000f640000000a00 */
[----:B------:R1:W1:Y:S01]  /*ba40*/  LDS.128 R20, [R153] ;  /* 0x0000000099147984 */ /* 0x0002620000000c00 */
[----:B------:R-:W-:-:S05]  /*ba50*/  SHF.R.S32.HI R0, RZ, 0x3, R0 ;  /* 0x00000003ff007819 */ /* 0x000fca0000011400 */
[----:B------:R-:W2:Y:S01]  /*ba60*/  LDC.64 R2, c[0x0][0x2a0] ;  /* 0x0000a800ff027b82 */ /* 0x000ea20000000a00 */
[----:B------:R-:W-:-:S05]  /*ba70*/  VIADD R6, R0, 0x10 ;  /* 0x0000001000067836 */ /* 0x000fca0000000000 */
[----:B------:R-:W-:Y:S01]  /*ba80*/  ISETP.GE.AND P3, PT, R6, R147, PT ;  /* 0x000000930600720c */ /* 0x000fe20003f66270 */
[----:B------:R-:W-:Y:S01]  /*ba90*/  VIADD R6, R0, 0x20 ;  /* 0x0000002000067836 */ /* 0x000fe20000000000 */
[----:B----4-:R-:W-:-:S04]  /*baa0*/  USHF.L.U32 UR5, UR5, 0x6, URZ ;  /* 0x0000000605057899 */ /* 0x010fc8000800063f */
[----:B------:R-:W-:Y:S01]  /*bab0*/  USHF.R.S32.HI UR4, URZ, 0x1f, UR5 ;  /* 0x0000001f3f047899 */ /* 0x000fe20008011405 */
[----:B------:R-:W-:Y:S01]  /*bac0*/  ISETP.GE.AND P2, PT, R6, R147, PT ;  /* 0x000000930600720c */ /* 0x000fe20003f46270 */
[----:B-----5:R-:W-:-:S04]  /*bad0*/  IMAD.WIDE.U32 R154, R4, UR5, R154 ;  /* 0x00000005049a7c25 */ /* 0x020fc8000f8e009a */
[----:B------:R-:W-:Y:S01]  /*bae0*/  IMAD R18, R4, UR4, RZ ;  /* 0x0000000404127c24 */ /* 0x000fe2000f8e02ff */
[----:B------:R-:W-:Y:S01]  /*baf0*/  USHF.R.S32.HI UR4, URZ, 0x1f, UR6 ;  /* 0x0000001f3f047899 */ /* 0x000fe20008011406 */
[----:B------:R-:W-:Y:S01]  /*bb00*/  IADD3 R26, P0, R16, R154, RZ ;  /* 0x0000009a101a7210 */ /* 0x000fe20007f1e0ff */
[----:B------:R-:W-:Y:S02]  /*bb10*/  VIADD R16, R0, 0x30 ;  /* 0x0000003000107836 */ /* 0x000fe40000000000 */
[----:B------:R-:W-:-:S03]  /*bb20*/  IMAD R18, R5, UR5, R18 ;  /* 0x0000000505127c24 */ /* 0x000fc6000f8e0212 */
[-C--:B------:R-:W-:Y:S02]  /*bb30*/  ISETP.GE.AND P1, PT, R16, R147.reuse, PT ;  /* 0x000000931000720c */ /* 0x080fe40003f26270 */
[----:B------:R-:W-:Y:S01]  /*bb40*/  IADD3.X R27, R7, R18, R155, P0, !PT ;  /* 0x00000012071b7210 */ /* 0x000fe200007fe49b */
[----:B--2---:R-:W-:Y:S01]  /*bb50*/  IMAD R18, R2, UR4, RZ ;  /* 0x0000000402127c24 */ /* 0x004fe2000f8e02ff */
[----:B------:R-:W-:-:S03]  /*bb60*/  ISETP.GE.AND P0, PT, R0, R147, PT ;  /* 0x000000930000720c */ /* 0x000fc60003f06270 */
[----:B------:R-:W-:Y:S01]  /*bb70*/  IMAD R29, R3, UR6, R18 ;  /* 0x00000006031d7c24 */ /* 0x000fe2000f8e0212 */
[----:B------:R-:W-:Y:S01]  /*bb80*/  SHF.R.S32.HI R3, RZ, 0x1f, R0 ;  /* 0x0000001fff037819 */ /* 0x000fe20000011400 */
[----:B------:R2:W4:Y:S01]  /*bb90*/  LDS.128 R16, [R153+0x2000] ;  /* 0x0020000099107984 */ /* 0x0005220000000c00 */
[----:B------:R-:W-:-:S04]  /*bba0*/  IMAD.WIDE.U32 R26, R2, UR6, R26 ;  /* 0x00000006021a7c25 */ /* 0x000fc8000f8e001a */
[----:B------:R-:W-:-:S03]  /*bbb0*/  IMAD.IADD R29, R29, 0x1, R27 ;  /* 0x000000011d1d7824 */ /* 0x000fc600078e021b */
[----:B-1-3--:R-:W-:Y:S05]  /*bbc0*/  @P0 BRA `(.L_x_6776) ;  /* 0x0000000000280947 */ /* 0x00afea0003800000 */
        /* <DEDUP_REMOVED lines=9> */
[----:B----4-:R1:W-:Y:S02]  /*bc60*/  STG.E.128 desc[UR12][R24.64+0x80], R16 ;  /* 0x0000801018007986 */ /* 0x0103e4000c101d0c */
.L_x_6776:
[----:B------:R-:W-:Y:S05]  /*bc70*/  BSYNC B0 ;  /* 0x0000000000007941 */ /* 0x000fea0003800000 */
.L_x_6775:
[----:B-1----:R1:W3:Y:S01]  /*bc80*/  LDS.128 R20, [R153+0x800] ;  /* 0x0008000099147984 */ /* 0x0022e20000000c00 */
        /* <DEDUP_REMOVED lines=16> */
.L_x_6778:
[----:B------:R-:W-:Y:S05]  /*bd90*/  BSYNC B0 ;  /* 0x0000000000007941 */ /* 0x000fea0003800000 */
.L_x_6777:
        /* <DEDUP_REMOVED lines=17> */
.L_x_6780:
[----:B------:R-:W-:Y:S05]  /*beb0*/  BSYNC B0 ;  /* 0x0000000000007941 */ /* 0x000fea0003800000 */
.L_x_6779:
        /* <DEDUP_REMOVED lines=15> */
.L_x_6781:
        /* <DEDUP_REMOVED lines=13> */
.L_x_8527:


//--------------------- .text._ZN5flash24flash_fwd_splitkv_kernelI23Flash_fwd_kernel_traitsILi128ELi64ELi64ELi4ELb0ELb0EN7cutlass10bfloat16_tE19Flash_kernel_traitsILi128ELi64ELi64ELi4ES3_EELb1ELb0ELb1ELb0ELb0ELb0ELb0ELb0EEEvNS_16Flash_fwd_paramsE --------------------------
	.section	.text._ZN5flash24flash_fwd_splitkv_kernelI23Flash_fwd_kernel_traitsILi128ELi64ELi64ELi4ELb0ELb0EN7cutlass10bfloat16_tE19Flash_kernel_traitsILi128ELi64ELi64ELi4ES3_EELb1ELb0ELb1ELb0ELb0ELb0ELb0ELb0EEEvNS_16Flash_fwd_paramsE,"ax",@progbits
	.align	128
        .global         _ZN5flash24flash_fwd_splitkv_kernelI23Flash_fwd_kernel_traitsILi128ELi64ELi64ELi4ELb0ELb0EN7cutlass10bfloat16_tE19Flash_kernel_traitsILi128ELi64ELi64ELi4ES3_EELb1ELb0ELb1ELb0ELb0ELb0ELb0ELb0EEEvNS_16Flash_fwd_paramsE
        .type           _ZN5flash24flash_fwd_splitkv_kernelI23Flash_fwd_kernel_traitsILi128ELi64ELi64ELi4ELb0ELb0EN7cutlass10bfloat16_tE19Flash_kernel_traitsILi128ELi64ELi64ELi4ES3_EELb1ELb0ELb1ELb0ELb0ELb0ELb0ELb0EEEvNS_16Flash_fwd_paramsE,@function
        .size           _ZN5flash24flash_fwd_splitkv_kernelI23Flash_fwd_kernel_traitsILi128ELi64ELi64ELi4ELb0ELb0EN7cutlass10bfloat16_tE19Flash_kernel_traitsILi128ELi64ELi64ELi4ES3_EELb1ELb0ELb1ELb0ELb0ELb0ELb0ELb0EEEvNS_16Flash_fwd_paramsE,(.L_x_8528 - _ZN5flash24flash_fwd_splitkv_kernelI23Flash_fwd_kernel_traitsILi128ELi64ELi64ELi4ELb0ELb0EN7cutlass10bfloat16_tE19Flash_kernel_traitsILi128ELi64ELi64ELi4ES3_EELb1ELb0ELb1ELb0ELb0ELb0ELb0ELb0EEEvNS_16Flash_fwd_paramsE)
        .other          _ZN5flash24flash_fwd_splitkv_kernelI23Flash_fwd_kernel_traitsILi128ELi64ELi64ELi4ELb0ELb0EN7cutlass10bfloat16_tE19Flash_kernel_traitsILi128ELi64ELi64ELi4ES3_EELb1ELb0ELb1ELb0ELb0ELb0ELb0ELb0EEEvNS_16Flash_fwd_paramsE,@"STO_CUDA_ENTRY STV_DEFAULT"
_ZN5flash24flash_fwd_splitkv_kernelI23Flash_fwd_kernel_traitsILi128ELi64ELi64ELi4ELb0ELb0EN7cutlass10bfloat16_tE19Flash_kernel_traitsILi128ELi64ELi64ELi4ES3_EELb1ELb0ELb1ELb0ELb0ELb0ELb0ELb0EEEvNS_16Flash_fwd_paramsE:
.text._ZN5flash24flash_fwd_splitkv_kernelI23Flash_fwd_kernel_traitsILi128ELi64ELi64ELi4ELb0ELb0EN7cutlass10bfloat16_tE19Flash_kernel_traitsILi128ELi64ELi64ELi4ES3_EELb1ELb0ELb1ELb0ELb0ELb0ELb0ELb0EEEvNS_16Flash_fwd_paramsE:
        /* <DEDUP_REMOVED lines=38> */
.L_x_6782:
[----:B------:R-:W1:Y:S02]  /*0260*/  LDC R5, c[0x0][0x2c8] ;  /* 0x0000b200ff057b82 */ /* 0x000e640000000800 */
.L_x_6783:
        /* <DEDUP_REMOVED lines=46> */
[----:B------:R-:W-:Y:S02]  /*0550*/  IMAD.IADD R91, R91, 0x1, -R10 ;  /* 0x000000015b5b7824 */ /* 0x000fe400078e0a0a */
[----:B------:R-:W-:-:S03]  /*0560*/  VIADD R10, R0, 0x10 ;  /* 0x00000010000a7836 */ /* 0x000fc60000000000 */
[----:B------:R-:W-:Y:S01]  /*0570*/  ISETP.NE.AND P6, PT, R91, RZ, PT ;  /* 0x000000ff5b00720c */ /* 0x000fe20003fc5270 */
[----:B-1----:R-:W-:-:S04]  /*0580*/  @P0 IMAD.WIDE.U32 R8, R165, R4, RZ ;  /* 0x00000004a5080225 */ /* 0x002fc800078e00ff */
[----:B------:R-:W-:Y:S01]  /*0590*/  @P0 IMAD R165, R165, R5, R9 ;  /* 0x00000005a5a50224 */ /* 0x000fe200078e0209 */
[----:B------:R-:W-:Y:S01]  /*05a0*/  SHF.R.S32.HI R9, RZ, 0x1f, R93 ;  /* 0x0000001fff097819 */ /* 0x000fe2000001145d */
[-C--:B--2---:R-:W-:Y:S02]  /*05b0*/  @!P0 IMAD R6, R7, R2.reuse, RZ ;  /* 0x0000000207068224 */ /* 0x084fe400078e02ff */
[----:B------:R-:W-:-:S04]  /*05c0*/  @!P0 IMAD.WIDE.U32 R12, R11, R2, RZ ;  /* 0x000000020b0c8225 */ /* 0x000fc800078e00ff */
[----:B------:R-:W-:Y:S01]  /*05d0*/  @!P0 IMAD R3, R11, R3, R6 ;  /* 0x000000030b038224 */ /* 0x000fe200078e0206 */
[----:B------:R-:W-:Y:S01]  /*05e0*/  @!P0 MOV R8, R12 ;  /* 0x0000000c00088202 */ /* 0x000fe20000000f00 */
[----:B------:R-:W-:Y:S02]  /*05f0*/  IMAD.SHL.U32 R6, R91, 0x8, RZ ;  /* 0x000000085b067824 */ /* 0x000fe400078e00ff */
[----:B------:R-:W-:Y:S01]  /*0600*/  @!P0 IMAD.IADD R165, R13, 0x1, R3 ;  /* 0x000000010da58824 */ /* 0x000fe200078e0203 */
[----:B------:R-:W-:Y:S01]  /*0610*/  IADD3 R3, -R93, R164, RZ ;  /* 0x000000a45d037210 */ /* 0x000fe20007ffe1ff */
[-C--:B------:R-:W-:Y:S01]  /*0620*/  IMAD R2, R9, R4.reuse, RZ ;  /* 0x0000000409027224 */ /* 0x080fe200078e02ff */
[----:B------:R-:W-:Y:S02]  /*0630*/  SHF.R.S32.HI R7, RZ, 0x1f, R6 ;  /* 0x0000001fff077819 */ /* 0x000fe40000011406 */
[----:B------:R-:W-:Y:S01]  /*0640*/  SHF.R.S32.HI R9, RZ, 0x1f, R16 ;  /* 0x0000001fff097819 */ /* 0x000fe20000011410 */
[C---:B------:R-:W-:Y:S01]  /*0650*/  IMAD R2, R93.reuse, R5, R2 ;  /* 0x000000055d027224 */ /* 0x040fe200078e0202 */
[-C--:B------:R-:W-:Y:S01]  /*0660*/  ISETP.GE.AND P2, PT, R0, R3.reuse, PT ;  /* 0x000000030000720c */ /* 0x080fe20003f46270 */
[----:B------:R-:W-:Y:S01]  /*0670*/  IMAD.WIDE.U32 R12, R93, R4, R6 ;  /* 0x000000045d0c7225 */ /* 0x000fe200078e0006 */
[----:B------:R-:W-:-:S02]  /*0680*/  ISETP.GE.AND P1, PT, R10, R3, PT ;  /* 0x000000030a00720c */ /* 0x000fc40003f26270 */
[----:B------:R-:W-:Y:S01]  /*0690*/  ISETP.GE.OR P4, PT, R10, R3, P6 ;  /* 0x000000030a00720c */ /* 0x000fe20003786670 */
[----:B------:R-:W-:Y:S01]  /*06a0*/  IMAD R9, R9, UR4, RZ ;  /* 0x0000000409097c24 */ /* 0x000fe2000f8e02ff */
[----:B------:R-:W-:Y:S01]  /*06b0*/  IADD3 R12, P0, R8, R12, RZ ;  /* 0x0000000c080c7210 */ /* 0x000fe20007f1e0ff */
[----:B------:R-:W-:Y:S02]  /*06c0*/  IMAD R8, R11, UR6, R16 ;  /* 0x000000060b087c24 */ /* 0x000fe4000f8e0210 */
[----:B------:R-:W-:Y:S01]  /*06d0*/  IMAD R15, R16, UR5, R9 ;  /* 0x00000005100f7c24 */ /* 0x000fe2000f8e0209 */
[----:B------:R-:W-:Y:S02]  /*06e0*/  IADD3.X R13, R165, R13, R2, P0, !PT ;  /* 0x0000000da50d7210 */ /* 0x000fe400007fe402 */
[----:B------:R-:W-:Y:S02]  /*06f0*/  IADD3 R2, R0, 0x20, RZ ;  /* 0x0000002000027810 */ /* 0x000fe40007ffe0ff */
[----:B------:R-:W-:Y:S01]  /*0700*/  SHF.R.S32.HI R9, RZ, 0x1f, R0 ;  /* 0x0000001fff097819 */ /* 0x000fe20000011400 */
[----:B------:R-:W-:Y:S01]  /*0710*/  IMAD.WIDE.U32 R16, R16, UR4, R12 ;  /* 0x0000000410107c25 */ /* 0x000fe2000f8e000c */
[----:B------:R-:W-:Y:S01]  /*0720*/  ULDC UR4, c[0x0][0x2c4] ;  /* 0x0000b10000047ab9 */ /* 0x000fe20000000800 */
[----:B------:R-:W-:-:S02]  /*0730*/  ISETP.GE.AND P0, PT, R2, R3, PT ;  /* 0x000000030200720c */ /* 0x000fc40003f06270 */
[----:B------:R-:W-:Y:S01]  /*0740*/  IMAD R93, R8, UR4, R93 ;  /* 0x00000004085d7c24 */ /* 0x000fe2000f8e025d */
[----:B------:R-:W-:Y:S01]  /*0750*/  IADD3 R15, R17, R15, RZ ;  /* 0x0000000f110f7210 */ /* 0x000fe20007ffe0ff */
[----:B------:R-:W-:Y:S01]  /*0760*/  VIADD R8, R6, 0x40 ;  /* 0x0000004006087836 */ /* 0x000fe20000000000 */
        /* <DEDUP_REMOVED lines=14> */
.L_x_6786:
[----:B------:R-:W-:Y:S05]  /*0850*/  BSYNC B0 ;  /* 0x0000000000007941 */ /* 0x000fea0003800000 */
.L_x_6785:
        /* <DEDUP_REMOVED lines=19> */
.L_x_6788:
[----:B------:R-:W-:Y:S05]  /*0990*/  BSYNC B0 ;  /* 0x0000000000007941 */ /* 0x000fea0003800000 */
.L_x_6787:
        /* <DEDUP_REMOVED lines=20> */
.L_x_6790:
[----:B------:R-:W-:Y:S05]  /*0ae0*/  BSYNC B0 ;  /* 0x0000000000007941 */ /* 0x000fea0003800000 */
.L_x_6789:
        /* <DEDUP_REMOVED lines=19> */
.L_x_6792:
[----:B------:R-:W-:Y:S05]  /*0c20*/  BSYNC B0 ;  /* 0x0000000000007941 */ /* 0x000fea0003800000 */
.L_x_6791:
        /* <DEDUP_REMOVED lines=15> */
.L_x_6784:
        /* <DEDUP_REMOVED lines=24> */
.L_x_6793:
        /* <DEDUP_REMOVED lines=80> */
.L_x_6794:
        /* <DEDUP_REMOVED lines=11> */
[----:B------:R-:W-:Y:S01]  /*1450*/  @P4 IADD3 R7, R21, R7, RZ ;  /* 0x0000000715074210 */ /* 0x000fe20007ffe0ff */
[----:B-1----:R-:W-:Y:S01]  /*1460*/  VIADD R4, R4, 0xffffffe ;  /* 0x0ffffffe04047836 */ /* 0x002fe20000000000 */
[----:B------:R-:W-:-:S05]  /*1470*/  @P4 MOV R6, R20 ;  /* 0x0000001400064202 */ /* 0x000fca0000000f00 */
        /* <DEDUP_REMOVED lines=10> */
[----:B------:R-:W-:-:S05]  /*1520*/  IMAD R0, R3, R0, R2 ;  /* 0x0000000003007224 */ /* 0x000fca00078e0202 */
[----:B------:R-:W-:-:S13]  /*1530*/  ISETP.GT.U32.AND P1, PT, R3, R0, PT ;  /* 0x000000000300720c */ /* 0x000fda0003f24070 */
[-C--:B------:R-:W-:Y:S02]  /*1540*/  @!P1 IADD3 R0, R0, -R3.reuse, RZ ;  /* 0x8000000300009210 */ /* 0x080fe40007ffe0ff */
[----:B------:R-:W-:Y:S02]  /*1550*/  @!P1 IADD3 R24, R24, 0x1, RZ ;  /* 0x0000000118189810 */ /* 0x000fe40007ffe0ff */
[----:B------:R-:W-:Y:S02]  /*1560*/  ISETP.GE.U32.AND P3, PT, R0, R3, PT ;  /* 0x000000030000720c */ /* 0x000fe40003f66070 */
[----:B------:R-:W2:Y:S01]  /*1570*/  LDC.64 R2, c[0x0][0x260] ;  /* 0x00009800ff027b82 */ /* 0x000ea20000000a00 */
[----:B------:R-:W-:Y:S02]  /*1580*/  LOP3.LUT R0, R16, R9, RZ, 0x3c, !PT ;  /* 0x0000000910007212 */ /* 0x000fe400078e3cff */
[----:B------:R-:W-:Y:S02]  /*1590*/  ISETP.NE.AND P1, PT, R9, RZ, PT ;  /* 0x000000ff0900720c */ /* 0x000fe40003f25270 */
[----:B------:R-:W-:-:S06]  /*15a0*/  ISETP.GE.AND P2, PT, R0, RZ, PT ;  /* 0x000000ff0000720c */ /* 0x000fcc0003f46270 */
[----:B------:R-:W-:-:S07]  /*15b0*/  @P3 VIADD R24, R24, 0x1 ;  /* 0x0000000118183836 */ /* 0x000fce0000000000 */
[----:B------:R-:W-:Y:S01]  /*15c0*/  @!P2 IMAD.MOV R24, RZ, RZ, -R24 ;  /* 0x000000ffff18a224 */ /* 0x000fe200078e0a18 */
[----:B-1----:R-:W-:Y:S06]  /*15d0*/  @P4 BRA `(.L_x_6796) ;  /* 0x0000000000304947 */ /* 0x002fec0003800000 */
[----:B------:R-:W1:Y:S01]  /*15e0*/  LDC.64 R102, c[0x0][0x248] ;  /* 0x00009200ff667b82 */ /* 0x000e620000000a00 */
[----:B------:R-:W-:-:S07]  /*15f0*/  SHF.R.S32.HI R19, RZ, 0x1f, R12 ;  /* 0x0000001fff137819 */ /* 0x000fce000001140c */
[----:B------:R-:W3:Y:S01]  /*1600*/  LDC.64 R6, c[0x0][0x230] ;  /* 0x00008c00ff067b82 */ /* 0x000ee20000000a00 */
[-C--:B-1----:R-:W-:Y:S01]  /*1610*/  IMAD R8, R19, R102.reuse, RZ ;  /* 0x0000006613087224 */ /* 0x082fe200078e02ff */
        /* <DEDUP_REMOVED lines=8> */
.L_x_6796:
[----:B------:R-:W-:Y:S01]  /*16a0*/  IMAD R0, R13, R102, RZ ;  /* 0x000000660d007224 */ /* 0x000fe200078e02ff */
[----:B------:R-:W-:Y:S01]  /*16b0*/  @!P1 LOP3.LUT R24, RZ, R9, RZ, 0x33, !PT ;  /* 0x00000009ff189212 */ /* 0x000fe200078e33ff */
[-C--:B------:R-:W-:Y:S01]  /*16c0*/  IMAD.WIDE.U32 R6, R102, R18.reuse, R6 ;  /* 0x0000001266067225 */ /* 0x080fe200078e0006 */
[----:B------:R-:W-:Y:S02]  /*16d0*/  @P4 IADD3 R15, R12, R15, RZ ;  /* 0x0000000f0c0f4210 */ /* 0x000fe40007ffe0ff */
[----:B------:R-:W-:Y:S01]  /*16e0*/  SHF.R.S32.HI R9, RZ, 0x1f, R24 ;  /* 0x0000001fff097819 */ /* 0x000fe20000011418 */
[----:B------:R-:W-:Y:S02]  /*16f0*/  IMAD R0, R103, R18, R0 ;  /* 0x0000001267007224 */ /* 0x000fe400078e0200 */
[----:B------:R-:W-:-:S03]  /*1700*/  @P4 IMAD.WIDE.U32 R20, R15, R4, RZ ;  /* 0x000000040f144225 */ /* 0x000fc600078e00ff */
[----:B------:R-:W-:Y:S01]  /*1710*/  IADD3 R7, R7, R0, RZ ;  /* 0x0000000007077210 */ /* 0x000fe20007ffe0ff */
        /* <DEDUP_REMOVED lines=20> */
.L_x_6795:
        /* <DEDUP_REMOVED lines=15> */
[C---:B------:R-:W-:Y:S01]  /*1950*/  IMAD.SHL.U32 R163, R20.reuse, 0x40, RZ ;  /* 0x0000004014a37824 */ /* 0x040fe200078e00ff */
[CC--:B------:R-:W-:Y:S01]  /*1960*/  ISETP.GE.AND P6, PT, R20.reuse, R156.reuse, PT ;  /* 0x0000009c1400720c */ /* 0x0c0fe20003fc6270 */
[----:B------:R-:W-:Y:S01]  /*1970*/  IMAD.IADD R4, R91, 0x1, -R4 ;  /* 0x000000015b047824 */ /* 0x000fe200078e0a04 */
[----:B------:R-:W-:Y:S01]  /*1980*/  SHF.R.S32.HI R17, RZ, 0x1f, R16 ;  /* 0x0000001fff117819 */ /* 0x000fe20000011410 */
[----:B------:R-:W-:Y:S01]  /*1990*/  VIADD R5, R20, 0x10 ;  /* 0x0000001014057836 */ /* 0x000fe20000000000 */
[----:B------:R-:W-:Y:S01]  /*19a0*/  LOP3.LUT R163, R163, 0x1c0, RZ, 0xc0, !PT ;  /* 0x000001c0a3a37812 */ /* 0x000fe200078ec0ff */
[----:B------:R-:W3:Y:S01]  /*19b0*/  @P1 LDC.64 R6, c[0x0][0x240] ;  /* 0x00009000ff061b82 */ /* 0x000ee20000000a00 */
[----:B------:R-:W-:Y:S01]  /*19c0*/  SHF.L.U32 R166, R4, 0x3, RZ ;  /* 0x0000000304a67819 */ /* 0x000fe200000006ff */
[----:B------:R-:W-:Y:S01]  /*19d0*/  IMAD.IADD R19, R91, 0x1, -R28 ;  /* 0x000000015b137824 */ /* 0x000fe200078e0a1c */
[----:B------:R-:W-:Y:S01]  /*19e0*/  ISETP.GE.AND P5, PT, R5, R156, PT ;  /* 0x0000009c0500720c */ /* 0x000fe20003fa6270 */
[----:B------:R-:W-:Y:S01]  /*19f0*/  IMAD R37, R17, UR4, RZ ;  /* 0x0000000411257c24 */ /* 0x000fe2000f8e02ff */
[-C--:B------:R-:W-:Y:S01]  /*1a00*/  ISETP.GE.AND P4, PT, R5, R12.reuse, PT ;  /* 0x0000000c0500720c */ /* 0x080fe20003f86270 */
[----:B------:R-:W-:Y:S01]  /*1a10*/  IMAD R15, R9, UR6, RZ ;  /* 0x00000006090f7c24 */ /* 0x000fe2000f8e02ff */
[----:B------:R-:W-:Y:S01]  /*1a20*/  ISETP.GE.AND P3, PT, R5, R12, PT ;  /* 0x0000000c0500720c */ /* 0x000fe20003f66270 */
[----:B------:R-:W-:Y:S01]  /*1a30*/  IMAD R37, R16, UR5, R37 ;  /* 0x0000000510257c24 */ /* 0x000fe2000f8e0225 */
[----:B------:R-:W-:Y:S01]  /*1a40*/  @!P1 SHF.R.S32.HI R5, RZ, 0x1f, R11 ;  /* 0x0000001fff059819 */ /* 0x000fe2000001140b */
[----:B------:R-:W-:Y:S01]  /*1a50*/  IMAD R15, R24, UR7, R15 ;  /* 0x00000007180f7c24 */ /* 0x000fe2000f8e020f */
[--C-:B------:R-:W-:Y:S01]  /*1a60*/  LOP3.LUT R30, R163, 0x38, R166.reuse, 0xf8, !PT ;  /* 0x00000038a31e7812 */ /* 0x100fe200078ef8a6 */
[----:B------:R-:W-:Y:S01]  /*1a70*/  BSSY B0, `(.L_x_6797) ;  /* 0x0000042000007945 */ /* 0x000fe20003800000 */
[----:B------:R-:W-:Y:S01]  /*1a80*/  SHF.R.U32.HI R163, RZ, 0x3, R163 ;  /* 0x00000003ffa37819 */ /* 0x000fe200000116a3 */
[----:B------:R-:W-:Y:S01]  /*1a90*/  VIADD R27, R20, 0x20 ;  /* 0x00000020141b7836 */ /* 0x000fe20000000000 */
[----:B------:R-:W-:Y:S01]  /*1aa0*/  SHF.R.S32.HI R31, RZ, 0x1f, R166 ;  /* 0x0000001fff1f7819 */ /* 0x000fe200000114a6 */
[-C--:B--2--5:R-:W-:Y:S01]  /*1ab0*/  @!P1 IMAD R10, R5, R2.reuse, RZ ;  /* 0x00000002050a9224 */ /* 0x0a4fe200078e02ff */
[----:B------:R-:W-:Y:S01]  /*1ac0*/  LOP3.LUT R163, R30, R163, RZ, 0x3c, !PT ;  /* 0x000000a31ea37212 */ /* 0x000fe200078e3cff */
[----:B------:R-:W-:Y:S01]  /*1ad0*/  @!P1 IMAD.WIDE.U32 R32, R11, R2, RZ ;  /* 0x000000020b209225 */ /* 0x000fe200078e00ff */
[----:B------:R-:W-:-:S02]  /*1ae0*/  SHF.R.S32.HI R30, RZ, 0x1f, R19 ;  /* 0x0000001fff1e7819 */ /* 0x000fc40000011413 */
[----:B------:R-:W-:Y:S01]  /*1af0*/  LEA.HI R5, R92, R91, RZ, 0x6 ;  /* 0x0000005b5c057211 */ /* 0x000fe200078f30ff */
[----:B------:R-:W-:Y:S01]  /*1b00*/  @!P1 IMAD R3, R11, R3, R10 ;  /* 0x000000030b039224 */ /* 0x000fe200078e020a */
[----:B------:R-:W-:Y:S01]  /*1b10*/  LEA.HI R10, R30, R19, RZ, 0x3 ;  /* 0x000000131e0a7211 */ /* 0x000fe200078f18ff */
[----:B---3--:R-:W-:Y:S01]  /*1b20*/  @P1 IMAD.WIDE.U32 R34, R165, R6, RZ ;  /* 0x00000006a5221225 */ /* 0x008fe200078e00ff */
[----:B------:R-:W-:Y:S02]  /*1b30*/  IADD3 R8, P2, R166, R8, RZ ;  /* 0x00000008a6087210 */ /* 0x000fe40007f5e0ff */
[----:B------:R-:W-:Y:S01]  /*1b40*/  LOP3.LUT R6, R10, 0xfffffff8, RZ, 0xc0, !PT ;  /* 0xfffffff80a067812 */ /* 0x000fe200078ec0ff */
[----:B------:R-:W-:Y:S01]  /*1b50*/  IMAD.SHL.U32 R30, R5, 0x8, RZ ;  /* 0x00000008051e7824 */ /* 0x000fe200078e00ff */
[----:B------:R-:W-:Y:S01]  /*1b60*/  SHF.R.S32.HI R21, RZ, 0x1f, R20 ;  /* 0x0000001fff157819 */ /* 0x000fe20000011414 */
[----:B------:R-:W-:Y:S02]  /*1b70*/  @P1 IMAD.MOV.U32 R5, RZ, RZ, R34 ;  /* 0x000000ffff051224 */ /* 0x000fe400078e0022 */
[----:B------:R-:W-:Y:S01]  /*1b80*/  @!P1 IMAD.MOV.U32 R5, RZ, RZ, R32 ;  /* 0x000000ffff059224 */ /* 0x000fe200078e0020 */
[----:B------:R-:W-:Y:S01]  /*1b90*/  LOP3.LUT R163, R163, 0xfffffe00, R30, 0xf8, !PT ;  /* 0xfffffe00a3a37812 */ /* 0x000fe200078ef81e */
[----:B------:R-:W-:Y:S01]  /*1ba0*/  @P1 IMAD R2, R165, R7, R35 ;  /* 0x00000007a5021224 */ /* 0x000fe200078e0223 */
[----:B------:R-:W-:Y:S01]  /*1bb0*/  @!P1 IADD3 R2, R33, R3, RZ ;  /* 0x0000000321029210 */ /* 0x000fe20007ffe0ff */
[----:B------:R-:W-:Y:S01]  /*1bc0*/  IMAD.IADD R19, R19, 0x1, -R6 ;  /* 0x0000000113137824 */ /* 0x000fe200078e0a06 */
[----:B------:R-:W-:Y:S01]  /*1bd0*/  IADD3 R34, P1, R166, R5, RZ ;  /* 0x00000005a6227210 */ /* 0x000fe20007f3e0ff */
[----:B------:R-:W2:Y:S01]  /*1be0*/  LDC.64 R6, c[0x0][0x3c8] ;  /* 0x0000f200ff067b82 */ /* 0x000ea20000000a00 */
[----:B------:R-:W-:Y:S01]  /*1bf0*/  IMAD.X R9, R31, 0x1, R0, P2 ;  /* 0x000000011f097824 */ /* 0x000fe200010e0600 */
[----:B------:R-:W-:Y:S01]  /*1c00*/  MOV R3, 0x20 ;  /* 0x0000002000037802 */ /* 0x000fe20000000f00 */
[----:B------:R-:W-:-:S02]  /*1c10*/  IMAD.MOV.U32 R5, RZ, RZ, 0x10 ;  /* 0x00000010ff057424 */ /* 0x000fc400078e00ff */
[----:B------:R-:W-:Y:S01]  /*1c20*/  IMAD.X R35, R31, 0x1, R2, P1 ;  /* 0x000000011f237824 */ /* 0x000fe200008e0602 */
[----:B------:R-:W-:Y:S01]  /*1c30*/  R2P PR, R19, 0x6 ;  /* 0x0000000613007804 */ /* 0x000fe20000000000 */
[----:B------:R-:W-:-:S04]  /*1c40*/  IMAD.WIDE.U32 R24, R24, UR6, R8 ;  /* 0x0000000618187c25 */ /* 0x000fc8000f8e0008 */
[----:B------:R-:W-:Y:S01]  /*1c50*/  IMAD.WIDE.U32 R34, R16, UR4, R34 ;  /* 0x0000000410227c25 */ /* 0x000fe2000f8e0022 */
[----:B------:R-:W-:Y:S01]  /*1c60*/  UMOV UR4, 0x400 ;  /* 0x0000040000047882 */ /* 0x000fe20000000000 */
[----:B------:R-:W-:Y:S01]  /*1c70*/  SEL R2, R5, 0xfffffff0, !P1 ;  /* 0xfffffff005027807 */ /* 0x000fe20004800000 */
[----:B-1----:R-:W-:Y:S01]  /*1c80*/  ULEA UR4, UR8, UR4, 0x18 ;  /* 0x0000000408047291 */ /* 0x002fe2000f8ec03f */
[----:B------:R-:W-:Y:S01]  /*1c90*/  IMAD.WIDE R28, R29, 0x40, R20 ;  /* 0x000000401d1c7825 */ /* 0x000fe200078e0214 */
[----:B------:R-:W-:-:S03]  /*1ca0*/  SEL R0, R3, 0xffffffe0, !P2 ;  /* 0xffffffe003007807 */ /* 0x000fc60005000000 */
[----:B------:R-:W-:Y:S01]  /*1cb0*/  VIADD R157, R166, 0x40 ;  /* 0x00000040a69d7836 */ /* 0x000fe20000000000 */
[----:B------:R-:W-:Y:S01]  /*1cc0*/  LEA R163, R163, UR4, 0x1 ;  /* 0x00000004a3a37c11 */ /* 0x000fe2000f8e08ff */
[----:B------:R-:W-:Y:S01]  /*1cd0*/  IMAD.IADD R37, R35, 0x1, R37 ;  /* 0x0000000123257824 */ /* 0x000fe200078e0225 */
[----:B------:R-:W-:Y:S06]  /*1ce0*/  @P6 BRA `(.L_x_6798) ;  /* 0x0000000000686947 */ /* 0x000fec0003800000 */
        /* <DEDUP_REMOVED lines=26> */
.L_x_6798:
[----:B------:R-:W-:Y:S05]  /*1e90*/  BSYNC B0 ;  /* 0x0000000000007941 */ /* 0x000fea0003800000 */
.L_x_6797:
        /* <DEDUP_REMOVED lines=14> */
[----:B-1-3--:R-:W1:Y:S01]  /*1f80*/  @!P5 LDC.64 R8, c[0x0][0x210] ;  /* 0x00008400ff08db82 */ /* 0x00ae620000000a00 */
        /* <DEDUP_REMOVED lines=18> */
.L_x_6800:
[----:B------:R-:W-:Y:S05]  /*20b0*/  BSYNC B0 ;  /* 0x0000000000007941 */ /* 0x000fea0003800000 */
.L_x_6799:
        /* <DEDUP_REMOVED lines=35> */
.L_x_6802:
[----:B------:R-:W-:Y:S05]  /*22f0*/  BSYNC B0 ;  /* 0x0000000000007941 */ /* 0x000fea0003800000 */
.L_x_6801:
        /* <DEDUP_REMOVED lines=31> */
.L_x_6804:
[----:B------:R-:W-:Y:S05]  /*24f0*/  BSYNC B0 ;  /* 0x0000000000007941 */ /* 0x000fea0003800000 */
.L_x_6803:
        /* <DEDUP_REMOVED lines=29> */
.L_x_6806:
[----:B------:R-:W-:Y:S05]  /*26d0*/  BSYNC B0 ;  /* 0x0000000000007941 */ /* 0x000fea0003800000 */
.L_x_6805:
[----:B------:R-:W-:Y:S04]  /*26e0*/  BSSY B0, `(.L_x_6807) ;  /* 0x0000018000007945 */ /* 0x000fe80003800000 */
[----:B------:R-:W-:Y:S05]  /*26f0*/  @P4 BRA `(.L_x_6808) ;  /* 0x0000000000584947 */ /* 0x000fea0003800000 */
[----:B------:R-:W-:Y:S01]  /*2700*/  ULDC UR5, c[0x0][0x2d0] ;  /* 0x0000b40000057ab9 */ /* 0x000fe20000000800 */
[----:B-1-3--:R-:W-:Y:S02]  /*2710*/  IADD3 R29, P4, R159, R128, RZ ;  /* 0x000000809f1d7210 */ /* 0x00afe40007f9e0ff */
[----:B------:R-:W-:Y:S02]  /*2720*/  ISETP.GE.AND P2, PT, R166, UR5, PT ;  /* 0x00000005a6007c0c */ /* 0x000fe4000bf46270 */
[----:B------:R-:W-:Y:S01]  /*2730*/  ISETP.GE.AND P1, PT, R157, UR5, PT ;  /* 0x000000059d007c0c */ /* 0x000fe2000bf26270 */
[----:B------:R-:W-:-:S10]  /*2740*/  IMAD.X R22, R158, 0x1, R127, P4 ;  /* 0x000000019e167824 */ /* 0x000fd400020e067f */
        /* <DEDUP_REMOVED lines=17> */
.L_x_6808:
[----:B------:R-:W-:Y:S05]  /*2860*/  BSYNC B0 ;  /* 0x0000000000007941 */ /* 0x000fea0003800000 */
.L_x_6807:
[----:B------:R-:W-:Y:S01]  /*2870*/  BSSY B0, `(.L_x_6809) ;  /* 0x0000019000007945 */ /* 0x000fe20003800000 */
[----:B------:R-:W-:-:S03]  /*2880*/  ISETP.GE.AND P1, PT, R27, R12, PT ;  /* 0x0000000c1b00720c */ /* 0x000fc60003f26270 */
[----:B------:R-:W-:Y:S10]  /*2890*/  @P6 BRA `(.L_x_6810) ;  /* 0x0000000000586947 */ /* 0x000ff40003800000 */
        /* <DEDUP_REMOVED lines=22> */
.L_x_6810:
[----:B------:R-:W-:Y:S05]  /*2a00*/  BSYNC B0 ;  /* 0x0000000000007941 */ /* 0x000fea0003800000 */
.L_x_6809:
[----:B------:R-:W-:Y:S01]  /*2a10*/  ISETP.GE.AND P2, PT, R23, R12, PT ;  /* 0x0000000c1700720c */ /* 0x000fe20003f46270 */
[----:B------:R-:W-:Y:S01]  /*2a20*/  BSSY B0, `(.L_x_6811) ;  /* 0x000001c000007945 */ /* 0x000fe20003800000 */
[----:B------:R-:W-:Y:S02]  /*2a30*/  IADD3 R18, P6, R20, R18, RZ ;  /* 0x0000001214127210 */ /* 0x000fe40007fde0ff */
[----:B------:R-:W-:-:S09]  /*2a40*/  SHF.R.S32.HI R27, RZ, 0x4, R14 ;  /* 0x00000004ff1b7819 */ /* 0x000fd2000001140e */
[----:B------:R-:W-:Y:S05]  /*2a50*/  @P2 BRA `(.L_x_6812) ;  /* 0x0000000000602947 */ /* 0x000fea0003800000 */
[----:B------:R-:W-:Y:S01]  /*2a60*/  ULDC UR5, c[0x0][0x2d0] ;  /* 0x0000b40000057ab9 */ /* 0x000fe20000000800 */
[----:B------:R-:W-:Y:S01]  /*2a70*/  IMAD.MOV.U32 R129, RZ, RZ, R127 ;  /* 0x000000ffff817224 */ /* 0x000fe200078e007f */
[----:B------:R-:W-:Y:S01]  /*2a80*/  ISETP.GE.AND P4, PT, R166, UR5, PT ;  /* 0x00000005a6007c0c */ /* 0x000fe2000bf86270 */
[----:B------:R-:W-:Y:S01]  /*2a90*/  IMAD R22, R103, 0x30, RZ ;  /* 0x0000003067167824 */ /* 0x000fe200078e02ff */
[----:B------:R-:W-:Y:S01]  /*2aa0*/  ISETP.GE.AND P2, PT, R157, UR5, PT ;  /* 0x000000059d007c0c */ /* 0x000fe2000bf46270 */
[----:B-1-3--:R-:W-:-:S04]  /*2ab0*/  IMAD.WIDE.U32 R28, R102, 0x30, R128 ;  /* 0x00000030661c7825 */ /* 0x00afc800078e0080 */
        /* <DEDUP_REMOVED lines=18> */
.L_x_6812:
[----:B------:R-:W-:Y:S05]  /*2be0*/  BSYNC B0 ;  /* 0x0000000000007941 */ /* 0x000fea0003800000 */
.L_x_6811:
[----:B------:R-:W0:Y:S01]  /*2bf0*/  LDGDEPBAR ;  /* 0x00000000000079af */ /* 0x000e220000000000 */
[----:B-1-34-:R-:W-:Y:S01]  /*2c00*/  SHF.R.S32.HI R8, RZ, 0x1f, R11 ;  /* 0x0000001fff087819 */ /* 0x01afe2000001140b */
[----:B------:R-:W-:Y:S01]  /*2c10*/  ULDC.64 UR6, c[0x0][0x3d0] ;  /* 0x0000f40000067ab9 */ /* 0x000fe20000000a00 */
[----:B------:R-:W-:Y:S01]  /*2c20*/  IMAD.SHL.U32 R9, R4, 0x40, RZ ;  /* 0x0000004004097824 */ /* 0x000fe200078e00ff */
[----:B------:R-:W1:Y:S01]  /*2c30*/  LDC.64 R124, c[0x0][0x250] ;  /* 0x00009400ff7c7b82 */ /* 0x000e620000000a00 */
[----:B------:R-:W-:Y:S01]  /*2c40*/  IMAD.WIDE.U32 R16, R11, UR6, R16 ;  /* 0x000000060b107c25 */ /* 0x000fe2000f8e0010 */
[-C--:B------:R-:W-:Y:S01]  /*2c50*/  ISETP.GE.AND P4, PT, R20, R12.reuse, PT ;  /* 0x0000000c1400720c */ /* 0x080fe20003f86270 */
[----:B------:R-:W-:Y:S01]  /*2c60*/  ULDC UR5, c[0x0][0x2e8] ;  /* 0x0000ba0000057ab9 */ /* 0x000fe20000000800 */
[----:B------:R-:W-:Y:S01]  /*2c70*/  ISETP.GE.AND P2, PT, R23, R12, PT ;  /* 0x0000000c1700720c */ /* 0x000fe20003f46270 */
[----:B------:R-:W-:Y:S01]  /*2c80*/  IMAD R8, R8, UR6, RZ ;  /* 0x0000000608087c24 */ /* 0x000fe2000f8e02ff */
[----:B--2---:R-:W-:Y:S01]  /*2c90*/  LEA R6, P5, R16, R6, 0x2 ;  /* 0x0000000610067211 */ /* 0x004fe200078a10ff */
[----:B------:R-:W-:Y:S01]  /*2ca0*/  IMAD.SHL.U32 R20, R20, 0x8, RZ ;  /* 0x0000000814147824 */ /* 0x000fe200078e00ff */
[----:B------:R-:W-:Y:S01]  /*2cb0*/  LOP3.LUT R9, R9, 0x1c0, RZ, 0xc0, !PT ;  /* 0x000001c009097812 */ /* 0x000fe200078ec0ff */
[----:B------:R-:W-:Y:S01]  /*2cc0*/  IMAD R8, R11, UR7, R8 ;  /* 0x000000070b087c24 */ /* 0x000fe2000f8e0208 */
[----:B------:R-:W-:Y:S01]  /*2cd0*/  LEA.HI R12, R14, R27, RZ, 0x1 ;  /* 0x0000001b0e0c7211 */ /* 0x000fe200078f08ff */
[----:B------:R-:W-:Y:S01]  /*2ce0*/  IMAD.SHL.U32 R19, R19, 0x40, RZ ;  /* 0x0000004013137824 */ /* 0x000fe200078e00ff */
[----:B------:R-:W-:Y:S01]  /*2cf0*/  LOP3.LUT R20, R9, 0x8, R20, 0xf8, !PT ;  /* 0x0000000809147812 */ /* 0x000fe200078ef814 */
[----:B------:R-:W-:Y:S01]  /*2d00*/  IMAD.IADD R8, R17, 0x1, R8 ;  /* 0x0000000111087824 */ /* 0x000fe200078e0208 */
[----:B------:R-:W-:Y:S01]  /*2d10*/  LOP3.LUT R12, R12, 0xfffffffe, RZ, 0xc0, !PT ;  /* 0xfffffffe0c0c7812 */ /* 0x000fe200078ec0ff */
[----:B------:R-:W-:Y:S01]  /*2d20*/  IMAD.SHL.U32 R86, R10, 0x40, RZ ;  /* 0x000000400a567824 */ /* 0x000fe200078e00ff */
[----:B------:R-:W-:Y:S01]  /*2d30*/  SHF.R.U32.HI R9, RZ, 0x3, R9 ;  /* 0x00000003ff097819 */ /* 0x000fe20000011609 */
[----:B------:R-:W-:Y:S01]  /*2d40*/  IMAD.X R13, R21, 0x1, R13, P6 ;  /* 0x00000001150d7824 */ /* 0x000fe200030e060d */
[----:B------:R-:W-:Y:S01]  /*2d50*/  LEA.HI.X R7, R16, R7, R8, 0x2, P5 ;  /* 0x0000000710077211 */ /* 0x000fe200028f1408 */
[----:B------:R-:W-:Y:S01]  /*2d60*/  IMAD.IADD R12, R27, 0x1, -R12 ;  /* 0x000000011b0c7824 */ /* 0x000fe200078e0a0c */
[----:B------:R-:W-:-:S04]  /*2d70*/  DEPBAR.LE SB0, 0x0 ;  /* 0x000080000000791a */ /* 0x000fc80000000000 */
[----:B------:R2:W5:Y:S01]  /*2d80*/  LDG.E R29, desc[UR10][R6.64] ;  /* 0x0000000a061d7981 */ /* 0x000562000c1e1900 */
[----:B------:R-:W-:Y:S01]  /*2d90*/  LOP3.LUT R9, R20, R9, RZ, 0x3c, !PT ;  /* 0x0000000914097212 */ /* 0x000fe200078e3cff */
[----:B------:R-:W-:Y:S01]  /*2da0*/  IMAD.IADD R25, R25, 0x1, R15 ;  /* 0x0000000119197824 */ /* 0x000fe200078e020f */
[----:B------:R-:W-:Y:S01]  /*2db0*/  LOP3.LUT R19, R19, 0x1c0, RZ, 0xc0, !PT ;  /* 0x000001c013137812 */ /* 0x000fe200078ec0ff */
[----:B------:R-:W-:Y:S01]  /*2dc0*/  BAR.SYNC.DEFER_BLOCKING 0x0 ;  /* 0x0000000000007b1d */ /* 0x000fe20000010000 */
[----:B------:R-:W-:Y:S01]  /*2dd0*/  LEA.HI R92, R92, R91, RZ, 0x5 ;  /* 0x0000005b5c5c7211 */ /* 0x000fe200078f28ff */
[C---:B------:R-:W-:Y:S01]  /*2de0*/  IMAD R154, R12.reuse, 0x200, R9 ;  /* 0x000002000c9a7824 */ /* 0x040fe200078e0209 */
[----:B------:R-:W-:Y:S01]  /*2df0*/  SHF.R.U32.HI R85, RZ, 0x3, R19 ;  /* 0x00000003ff557819 */ /* 0x000fe20000011613 */
[----:B------:R-:W-:Y:S01]  /*2e00*/  IMAD.SHL.U32 R12, R12, 0x8, RZ ;  /* 0x000000080c0c7824 */ /* 0x000fe200078e00ff */
[----:B------:R-:W-:Y:S01]  /*2e10*/  SHF.R.S32.HI R89, RZ, 0x5, R92 ;  /* 0x00000005ff597819 */ /* 0x000fe2000001145c */
[-C--:B-1----:R-:W-:Y:S01]  /*2e20*/  IMAD R9, R13, R124.reuse, RZ ;  /* 0x0000007c0d097224 */ /* 0x082fe200078e02ff */
[----:B------:R-:W-:Y:S01]  /*2e30*/  LOP3.LUT R86, R86, 0xfffffe00, RZ, 0xc0, !PT ;  /* 0xfffffe0056567812 */ /* 0x000fe200078ec0ff */
[----:B------:R-:W-:Y:S01]  /*2e40*/  IMAD.WIDE.U32 R30, R18, R124, R24 ;  /* 0x0000007c121e7225 */ /* 0x000fe200078e0018 */
[----:B------:R-:W-:Y:S01]  /*2e50*/  LOP3.LUT R12, R19, 0x8, R12, 0xf8, !PT ;  /* 0x00000008130c7812 */ /* 0x000fe200078ef80c */
[----:B------:R-:W-:-:S02]  /*2e60*/  ULDC.64 UR6, c[0x0][0x220] ;  /* 0x0000880000067ab9 */ /* 0x000fc40000000a00 */
[----:B------:R-:W-:Y:S01]  /*2e70*/  IMAD R9, R18, R125, R9 ;  /* 0x0000007d12097224 */ /* 0x000fe200078e0209 */
[----:B------:R-:W-:Y:S01]  /*2e80*/  LOP3.LUT R85, R12, R85, RZ, 0x3c, !PT ;  /* 0x000000550c557212 */ /* 0x000fe200078e3cff */
[----:B------:R-:W-:Y:S01]  /*2e90*/  IMAD R8, R89, 0x400, R86 ;  /* 0x0000040059087824 */ /* 0x000fe200078e0256 */
[----:B------:R2:W-:Y:S04]  /*2ea0*/  @P4 STS.128 [R163+0x8000], RZ ;  /* 0x008000ffa3004388 */ /* 0x0005e80000000c00 */
[----:B------:R2:W-:Y:S01]  /*2eb0*/  @P4 STS.128 [R163+0xa000], RZ ;  /* 0x00a000ffa3004388 */ /* 0x0005e20000000c00 */
[----:B------:R-:W-:Y:S01]  /*2ec0*/  IMAD.IADD R155, R85, 0x1, R8 ;  /* 0x00000001559b7824 */ /* 0x000fe200078e0208 */
[----:B------:R-:W-:Y:S01]  /*2ed0*/  LEA R180, P5, R30, UR6, 0x1 ;  /* 0x000000061eb47c11 */ /* 0x000fe2000f8a08ff */
[----:B------:R-:W-:Y:S01]  /*2ee0*/  IMAD.IADD R28, R31, 0x1, R9 ;  /* 0x000000011f1c7824 */ /* 0x000fe200078e0209 */
[----:B------:R-:W1:Y:S01]  /*2ef0*/  MUFU.RCP R88, UR5 ;  /* 0x0000000500587d08 */ /* 0x000e620008001000 */
[----:B------:R-:W-:Y:S01]  /*2f00*/  BSSY B0, `(.L_x_6813) ;  /* 0x0000017000007945 */ /* 0x000fe20003800000 */
[C---:B------:R-:W-:Y:S01]  /*2f10*/  SHF.L.U64.HI R160, R124.reuse, 0x4, R125 ;  /* 0x000000047ca07819 */ /* 0x040fe2000001027d */
[----:B------:R-:W-:Y:S01]  /*2f20*/  IMAD.SHL.U32 R161, R124, 0x10, RZ ;  /* 0x000000107ca17824 */ /* 0x000fe200078e00ff */
[----:B------:R-:W-:-:S02]  /*2f30*/  LEA R154, R154, UR4, 0x1 ;  /* 0x000000049a9a7c11 */ /* 0x000fc4000f8e08ff */
[----:B------:R-:W-:Y:S02]  /*2f40*/  LEA R155, R155, UR4, 0x1 ;  /* 0x000000049b9b7c11 */ /* 0x000fe4000f8e08ff */
[----:B------:R-:W-:Y:S01]  /*2f50*/  LEA.HI.X R183, R30, UR7, R28, 0x1, P5 ;  /* 0x000000071eb77c11 */ /* 0x000fe2000a8f0c1c */
[----:B------:R-:W-:Y:S06]  /*2f60*/  @P4 BRA `(.L_x_6814) ;  /* 0x0000000000404947 */ /* 0x000fec0003800000 */
        /* <DEDUP_REMOVED lines=11> */
[----:B---3--:R-:W-:-:S05]  /*3020*/  MOV R181, R183 ;  /* 0x000000b700b57202 */ /* 0x008fca0000000f00 */
[----:B------:R-:W-:Y:S01]  /*3030*/  @!PT LDS RZ, [RZ] ;  /* 0x00000000fffff984 */ /* 0x000fe20000000800 */
[----:B------:R-:W-:Y:S01]  /*3040*/  @!PT LDS RZ, [RZ] ;  /* 0x00000000fffff984 */ /* 0x000fe20000000800 */
[----:B------:R-:W-:Y:S01]  /*3050*/  @!PT LDS RZ, [RZ] ;  /* 0x00000000fffff984 */ /* 0x000fe20000000800 */
[----:B------:R4:W-:Y:S02]  /*3060*/  LDGSTS.E.BYPASS.LTC128B.128 [R163+0xa000], desc[UR10][R180.64+0x80] ;  /* 0x0a000080b4a37fae */ /* 0x0009e4000b901d4a */
.L_x_6814:
[----:B------:R-:W-:Y:S05]  /*3070*/  BSYNC B0 ;  /* 0x0000000000007941 */ /* 0x000fea0003800000 */
.L_x_6813:
[----:B------:R1:W-:Y:S01]  /*3080*/  @P3 STS.128 [R163+0x8800], RZ ;  /* 0x008800ffa3003388 */ /* 0x0003e20000000c00 */
[----:B------:R-:W-:Y:S03]  /*3090*/  BSSY B0, `(.L_x_6815) ;  /* 0x0000015000007945 */ /* 0x000fe60003800000 */
[----:B------:R1:W-:Y:S01]  /*30a0*/  @P3 STS.128 [R163+0xa800], RZ ;  /* 0x00a800ffa3003388 */ /* 0x0003e20000000c00 */
[----:B------:R-:W-:Y:S05]  /*30b0*/  @P3 BRA `(.L_x_6816) ;  /* 0x0000000000483947 */ /* 0x000fea0003800000 */
[----:B------:R-:W-:Y:S02]  /*30c0*/  ULDC UR5, c[0x0][0x2d0] ;  /* 0x0000b40000057ab9 */ /* 0x000fe40000000800 */
[----:B------:R-:W-:Y:S02]  /*30d0*/  ISETP.GE.AND P4, PT, R166, UR5, PT ;  /* 0x00000005a6007c0c */ /* 0x000fe4000bf86270 */
[----:B------:R-:W-:-:S11]  /*30e0*/  ISETP.GE.AND P3, PT, R157, UR5, PT ;  /* 0x000000059d007c0c */ /* 0x000fd6000bf66270 */
[C---:B--2---:R-:W-:Y:S01]  /*30f0*/  @!P4 LEA R6, P5, R161.reuse, R180, 0x1 ;  /* 0x000000b4a106c211 */ /* 0x044fe200078a08ff */
        /* <DEDUP_REMOVED lines=8> */
[----:B--2---:R-:W-:-:S04]  /*3180*/  LEA R6, P3, R161, R180, 0x1 ;  /* 0x000000b4a1067211 */ /* 0x004fc800078608ff */
[----:B------:R-:W-:-:S05]  /*3190*/  LEA.HI.X R7, R161, R183, R160, 0x1, P3 ;  /* 0x000000b7a1077211 */ /* 0x000fca00018f0ca0 */
[----:B------:R-:W-:Y:S01]  /*31a0*/  @!PT LDS RZ, [RZ] ;  /* 0x00000000fffff984 */ /* 0x000fe20000000800 */
[----:B------:R-:W-:Y:S01]  /*31b0*/  @!PT LDS RZ, [RZ] ;  /* 0x00000000fffff984 */ /* 0x000fe20000000800 */
[----:B------:R-:W-:Y:S01]  /*31c0*/  @!PT LDS RZ, [RZ] ;  /* 0x00000000fffff984 */ /* 0x000fe20000000800 */
[----:B------:R2:W-:Y:S04]  /*31d0*/  LDGSTS.E.BYPASS.LTC128B.128 [R163+0xa800], desc[UR10][R6.64+0x80] ;  /* 0x0a80008006a37fae */ /* 0x0005e8000b901d4a */
.L_x_6816:
[----:B------:R-:W-:Y:S05]  /*31e0*/  BSYNC B0 ;  /* 0x0000000000007941 */ /* 0x000fea0003800000 */
.L_x_6815:
[----:B------:R1:W-:Y:S01]  /*31f0*/  @P1 STS.128 [R163+0x9000], RZ ;  /* 0x009000ffa3001388 */ /* 0x0003e20000000c00 */
[----:B------:R-:W-:Y:S03]  /*3200*/  BSSY B0, `(.L_x_6817) ;  /* 0x0000017000007945 */ /* 0x000fe60003800000 */
[----:B------:R1:W-:Y:S01]  /*3210*/  @P1 STS.128 [R163+0xb000], RZ ;  /* 0x00b000ffa3001388 */ /* 0x0003e20000000c00 */
[----:B------:R-:W-:Y:S05]  /*3220*/  @P1 BRA `(.L_x_6818) ;  /* 0x0000000000501947 */ /* 0x000fea0003800000 */
[----:B------:R-:W-:Y:S01]  /*3230*/  ULDC UR5, c[0x0][0x2d0] ;  /* 0x0000b40000057ab9 */ /* 0x000fe20000000800 */
[----:B--2---:R-:W-:Y:S01]  /*3240*/  IMAD.SHL.U32 R7, R124, 0x20, RZ ;  /* 0x000000207c077824 */ /* 0x004fe200078e00ff */
        /* <DEDUP_REMOVED lines=18> */
.L_x_6818:
[----:B------:R-:W-:Y:S05]  /*3370*/  BSYNC B0 ;  /* 0x0000000000007941 */ /* 0x000fea0003800000 */
.L_x_6817:
[----:B------:R1:W-:Y:S01]  /*3380*/  @P2 STS.128 [R163+0x9800], RZ ;  /* 0x009800ffa3002388 */ /* 0x0003e20000000c00 */
[----:B------:R-:W-:Y:S03]  /*3390*/  BSSY B0, `(.L_x_6819) ;  /* 0x0000019000007945 */ /* 0x000fe60003800000 */
[----:B------:R1:W-:Y:S01]  /*33a0*/  @P2 STS.128 [R163+0xb800], RZ ;  /* 0x00b800ffa3002388 */ /* 0x0003e20000000c00 */
[----:B------:R-:W-:Y:S05]  /*33b0*/  @P2 BRA `(.L_x_6820) ;  /* 0x0000000000582947 */ /* 0x000fea0003800000 */
[----:B------:R-:W-:Y:S02]  /*33c0*/  ULDC UR5, c[0x0][0x2d0] ;  /* 0x0000b40000057ab9 */ /* 0x000fe40000000800 */
[----:B------:R-:W-:Y:S02]  /*33d0*/  ISETP.GE.AND P2, PT, R166, UR5, PT ;  /* 0x00000005a6007c0c */ /* 0x000fe4000bf46270 */
[----:B------:R-:W-:-:S11]  /*33e0*/  ISETP.GE.AND P1, PT, R157, UR5, PT ;  /* 0x000000059d007c0c */ /* 0x000fd6000bf26270 */
[----:B---34-:R-:W-:Y:S01]  /*33f0*/  @!P2 MOV R181, R183 ;  /* 0x000000b700b5a202 */ /* 0x018fe20000000f00 */
[----:B--2---:R-:W-:Y:S01]  /*3400*/  @!P2 IMAD R6, R125, 0x60, RZ ;  /* 0x000000607d06a824 */ /* 0x004fe200078e02ff */
        /* <DEDUP_REMOVED lines=11> */
[----:B--2---:R-:W-:-:S05]  /*34c0*/  IMAD.WIDE.U32 R8, R124, 0x60, R180 ;  /* 0x000000607c087825 */ /* 0x004fca00078e00b4 */
[----:B------:R-:W-:-:S05]  /*34d0*/  IADD3 R9, R9, R6, RZ ;  /* 0x0000000609097210 */ /* 0x000fca0007ffe0ff */
[----:B------:R-:W-:Y:S01]  /*34e0*/  @!PT LDS RZ, [RZ] ;  /* 0x00000000fffff984 */ /* 0x000fe20000000800 */
[----:B------:R-:W-:Y:S01]  /*34f0*/  @!PT LDS RZ, [RZ] ;  /* 0x00000000fffff984 */ /* 0x000fe20000000800 */
[----:B------:R-:W-:Y:S01]  /*3500*/  @!PT LDS RZ, [RZ] ;  /* 0x00000000fffff984 */ /* 0x000fe20000000800 */
[----:B------:R2:W-:Y:S02]  /*3510*/  LDGSTS.E.BYPASS.LTC128B.128 [R163+0xb800], desc[UR10][R8.64+0x80] ;  /* 0x0b80008008a37fae */ /* 0x0005e4000b901d4a */
.L_x_6820:
[----:B------:R-:W-:Y:S05]  /*3520*/  BSYNC B0 ;  /* 0x0000000000007941 */ /* 0x000fea0003800000 */
.L_x_6819:
[----:B------:R-:W-:Y:S01]  /*3530*/  LDSM.16.M88.4 R44, [R155] ;  /* 0x000000009b2c783b */ /* 0x000fe20000000200 */
[----:B------:R-:W-:Y:S01]  /*3540*/  LOP3.LUT P1, RZ, R4, 0x2, RZ, 0xc0, !PT ;  /* 0x0000000204ff7812 */ /* 0x000fe2000782c0ff */
[--C-:B------:R-:W-:Y:S01]  /*3550*/  IMAD R153, R2, 0x2, R155.reuse ;  /* 0x0000000202997824 */ /* 0x100fe200078e029b */
[----:B------:R-:W-:Y:S01]  /*3560*/  LOP3.LUT R92, R92, 0xffffffe0, RZ, 0xc0, !PT ;  /* 0xffffffe05c5c7812 */ /* 0x000fe200078ec0ff */
[----:B------:R-:W3:Y:S01]  /*3570*/  LDSM.16.M88.4 R16, [R154+0x4000] ;  /* 0x004000009a10783b */ /* 0x000ee20000000200 */
[----:B------:R-:W-:Y:S01]  /*3580*/  SEL R5, R5, 0xfffffff0, !P1 ;  /* 0xfffffff005057807 */ /* 0x000fe20004800000 */
[----:B------:R-:W-:Y:S01]  /*3590*/  IMAD R151, R0, 0x2, R155 ;  /* 0x0000000200977824 */ /* 0x000fe200078e029b */
[----:B------:R-:W-:Y:S01]  /*35a0*/  LOP3.LUT P1, RZ, R4, 0x4, RZ, 0xc0, !PT ;  /* 0x0000000404ff7812 */ /* 0x000fe2000782c0ff */
[----:B------:R-:W4:Y:S01]  /*35b0*/  LDSM.16.M88.4 R76, [R154+0x5000] ;  /* 0x005000009a4c783b */ /* 0x000f220000000200 */
[----:B------:R-:W-:Y:S02]  /*35c0*/  VIADD R4, R154, 0x4000 ;  /* 0x000040009a047836 */ /* 0x000fe40000000000 */
[----:B------:R-:W-:Y:S01]  /*35d0*/  IMAD R94, R5, 0x2, R154 ;  /* 0x00000002055e7824 */ /* 0x000fe200078e029a */
[----:B--2---:R-:W2:Y:S01]  /*35e0*/  LDSM.16.M88.4 R8, [R154+0x4800] ;  /* 0x004800009a08783b */ /* 0x004ea20000000200 */
[----:B------:R-:W-:Y:S01]  /*35f0*/  SEL R3, R3, 0xffffffe0, !P1 ;  /* 0xffffffe003037807 */ /* 0x000fe20004800000 */
[----:B------:R-:W-:-:S02]  /*3600*/  IMAD R152, R5, 0x2, R4 ;  /* 0x0000000205987824 */ /* 0x000fc400078e0204 */
[----:B------:R-:W1:Y:S01]  /*3610*/  LDSM.16.M88.4 R32, [R154+0x5800] ;  /* 0x005800009a20783b */ /* 0x000e620000000200 */
[----:B------:R-:W-:Y:S02]  /*3620*/  IMAD R150, R0, 0x2, R153 ;  /* 0x0000000200967824 */ /* 0x000fe400078e0299 */
[C---:B------:R-:W-:Y:S01]  /*3630*/  IMAD R147, R3.reuse, 0x2, R154 ;  /* 0x0000000203937824 */ /* 0x040fe200078e029a */
[----:B------:R-:W-:Y:S01]  /*3640*/  LDSM.16.M88.4 R56, [R153] ;  /* 0x000000009938783b */ /* 0x000fe20000000200 */
[----:B------:R-:W-:Y:S02]  /*3650*/  IMAD R149, R3, 0x2, R152 ;  /* 0x0000000203957824 */ /* 0x000fe400078e0298 */
[C---:B------:R-:W-:Y:S01]  /*3660*/  IMAD.IADD R92, R91.reuse, 0x1, -R92 ;  /* 0x000000015b5c7824 */ /* 0x040fe200078e0a5c */
[----:B------:R-:W1:Y:S01]  /*3670*/  LDSM.16.M88.4 R24, [R94+0x4000] ;  /* 0x004000005e18783b */ /* 0x000e620000000200 */
[----:B------:R-:W-:-:S03]  /*3680*/  IMAD.SHL.U32 R173, R91, 0x2, RZ ;  /* 0x000000025bad7824 */ /* 0x000fc600078e00ff */
[----:B------:R-:W1:Y:S01]  /*3690*/  LDSM.16.M88.4 R64, [R94+0x5000] ;  /* 0x005000005e40783b */ /* 0x000e620000000200 */
[----:B------:R-:W-:Y:S02]  /*36a0*/  SHF.R.S32.HI R171, RZ, 0x1f, R92 ;  /* 0x0000001fffab7819 */ /* 0x000fe4000001145c */
[----:B------:R-:W-:Y:S01]  /*36b0*/  LOP3.LUT R173, R173, 0x6, RZ, 0xc0, !PT ;  /* 0x00000006adad7812 */ /* 0x000fe200078ec0ff */
[----:B------:R-:W1:Y:S01]  /*36c0*/  LDSM.16.M88.4 R68, [R94+0x4800] ;  /* 0x004800005e44783b */ /* 0x000e620000000200 */
[----:B------:R-:W-:-:S03]  /*36d0*/  LEA.HI R171, R171, R92, RZ, 0x2 ;  /* 0x0000005cabab7211 */ /* 0x000fc600078f10ff */
[----:B------:R-:W1:Y:S01]  /*36e0*/  LDSM.16.M88.4 R52, [R94+0x5800] ;  /* 0x005800005e34783b */ /* 0x000e620000000200 */
[----:B------:R-:W-:-:S03]  /*36f0*/  SHF.R.S32.HI R171, RZ, 0x2, R171 ;  /* 0x00000002ffab7819 */ /* 0x000fc600000114ab */
[----:B------:R-:W-:Y:S01]  /*3700*/  LDSM.16.M88.4 R40, [R151] ;  /* 0x000000009728783b */ /* 0x000fe20000000200 */
[C---:B---3--:R-:W-:Y:S03]  /*3710*/  HMMA.16816.F32.BF16 R20, R44.reuse, R16, RZ ;  /* 0x000000102c14723c */ /* 0x048fe600000418ff */
[----:B------:R-:W3:Y:S04]  /*3720*/  LDSM.16.M88.4 R36, [R147+0x4000] ;  /* 0x004000009324783b */ /* 0x000ee80000000200 */
[----:B------:R-:W-:Y:S01]  /*3730*/  LDSM.16.M88.4 R72, [R150] ;  /* 0x000000009648783b */ /* 0x000fe20000000200 */
[C---:B------:R-:W-:Y:S03]  /*3740*/  HMMA.16816.F32.BF16 R16, R44.reuse, R18, RZ ;  /* 0x000000122c10723c */ /* 0x040fe600000418ff */
[----:B------:R-:W0:Y:S03]  /*3750*/  LDGDEPBAR ;  /* 0x00000000000079af */ /* 0x000e260000000000 */
[C---:B----4-:R-:W-:Y:S06]  /*3760*/  HMMA.16816.F32.BF16 R60, R44.reuse, R76, RZ ;  /* 0x0000004c2c3c723c */ /* 0x050fec00000418ff */
[C---:B--2---:R-:W-:Y:S06]  /*3770*/  HMMA.16816.F32.BF16 R12, R44.reuse, R8, RZ ;  /* 0x000000082c0c723c */ /* 0x044fec00000418ff */
[C---:B------:R-:W-:Y:S06]  /*3780*/  HMMA.16816.F32.BF16 R8, R44.reuse, R10, RZ ;  /* 0x0000000a2c08723c */ /* 0x040fec00000418ff */
[C---:B------:R-:W-:Y:S06]  /*3790*/  HMMA.16816.F32.BF16 R76, R44.reuse, R78, RZ ;  /* 0x0000004e2c4c723c */ /* 0x040fec00000418ff */
[C---:B-1----:R-:W-:Y:S06]  /*37a0*/  HMMA.16816.F32.BF16 R48, R44.reuse, R32, RZ ;  /* 0x000000202c30723c */ /* 0x042fec00000418ff */
[----:B------:R-:W-:Y:S01]  /*37b0*/  HMMA.16816.F32.BF16 R44, R44, R34, RZ ;  /* 0x000000222c2c723c */ /* 0x000fe200000418ff */
[----:B------:R-:W1:Y:S05]  /*37c0*/  LDSM.16.M88.4 R32, [R147+0x4800] ;  /* 0x004800009320783b */ /* 0x000e6a0000000200 */
[C---:B------:R-:W-:Y:S06]  /*37d0*/  HMMA.16816.F32.BF16 R20, R56.reuse, R24, R20 ;  /* 0x000000183814723c */ /* 0x040fec0000041814 */
[C---:B------:R-:W-:Y:S01]  /*37e0*/  HMMA.16816.F32.BF16 R16, R56.reuse, R26, R16 ;  /* 0x0000001a3810723c */ /* 0x040fe20000041810 */
[----:B------:R-:W2:Y:S05]  /*37f0*/  LDSM.16.M88.4 R24, [R147+0x5000] ;  /* 0x005000009318783b */ /* 0x000eaa0000000200 */
[C---:B------:R-:W-:Y:S01]  /*3800*/  HMMA.16816.F32.BF16 R4, R56.reuse, R64, R60 ;  /* 0x000000403804723c */ /* 0x040fe2000004183c */
[----:B------:R-:W4:Y:S05]  /*3810*/  LDSM.16.M88.4 R60, [R147+0x5800] ;  /* 0x00580000933c783b */ /* 0x000f2a0000000200 */
[C---:B------:R-:W-:Y:S06]  /*3820*/  HMMA.16816.F32.BF16 R12, R56.reuse, R68, R12 ;  /* 0x00000044380c723c */ /* 0x040fec000004180c */
[C---:B------:R-:W-:Y:S01]  /*3830*/  HMMA.16816.F32.BF16 R8, R56.reuse, R70, R8 ;  /* 0x000000463808723c */ /* 0x040fe20000041808 */
[----:B------:R-:W4:Y:S05]  /*3840*/  LDSM.16.M88.4 R68, [R149] ;  /* 0x000000009544783b */ /* 0x000f2a0000000200 */
[C---:B------:R-:W-:Y:S01]  /*3850*/  HMMA.16816.F32.BF16 R76, R56.reuse, R66, R76 ;  /* 0x00000042384c723c */ /* 0x040fe2000004184c */
[----:B------:R-:W-:Y:S05]  /*3860*/  LDSM.16.M88.4 R64, [R149+0x800] ;  /* 0x000800009540783b */ /* 0x000fea0000000200 */
[C---:B------:R-:W-:Y:S01]  /*3870*/  HMMA.16816.F32.BF16 R80, R56.reuse, R52, R48 ;  /* 0x000000343850723c */ /* 0x040fe20000041830 */
[----:B------:R-:W4:Y:S05]  /*3880*/  LDSM.16.M88.4 R48, [R149+0x1000] ;  /* 0x001000009530783b */ /* 0x000f2a0000000200 */
[----:B------:R-:W-:Y:S01]  /*3890*/  HMMA.16816.F32.BF16 R44, R56, R54, R44 ;  /* 0x00000036382c723c */ /* 0x000fe2000004182c */
[----:B------:R-:W-:Y:S04]  /*38a0*/  LDSM.16.M88.4 R52, [R154+0x7000] ;  /* 0x007000009a34783b */ /* 0x000fe80000000200 */
[----:B------:R-:W-:Y:S01]  /*38b0*/  LDSM.16.M88.4 R56, [R154+0x7800] ;  /* 0x007800009a38783b */ /* 0x000fe20000000200 */
        /* <DEDUP_REMOVED lines=12> */
[----:B------:R-:W-:Y:S01]  /*3980*/  LDSM.16.M88.4 R60, [R153+0x2000] ;  /* 0x00200000993c783b */ /* 0x000fe20000000200 */
        /* <DEDUP_REMOVED lines=15> */
[C---:B---3--:R-:W-:Y:S01]  /*3a80*/  HMMA.16816.F32.BF16 R72, R36.reuse, R40, R12 ;  /* 0x000000282448723c */ /* 0x048fe2000004180c */
[----:B------:R-:W3:Y:S05]  /*3a90*/  LDSM.16.M88.4 R12, [R147+0x6000] ;  /* 0x00600000930c783b */ /* 0x000eea0000000200 */
        /* <DEDUP_REMOVED lines=8> */
[----:B------:R-:W-:Y:S01]  /*3b20*/  LDSM.16.M88.4 R56, [R147+0x7800] ;  /* 0x007800009338783b */ /* 0x000fe20000000200 */
[C---:B----4-:R-:W-:Y:S06]  /*3b30*/  HMMA.16816.F32.BF16 R20, R60.reuse, R48, R20 ;  /* 0x000000303c14723c */ /* 0x050fec0000041814 */
[C---:B------:R-:W-:Y:S01]  /*3b40*/  HMMA.16816.F32.BF16 R48, R60.reuse, R50, R16 ;  /* 0x000000323c30723c */ /* 0x040fe20000041810 */
[----:B------:R-:W-:Y:S05]  /*3b50*/  LDSM.16.M88.4 R16, [R150+0x2000] ;  /* 0x002000009610783b */ /* 0x000fea0000000200 */
[C---:B------:R-:W-:Y:S06]  /*3b60*/  HMMA.16816.F32.BF16 R72, R60.reuse, R64, R72 ;  /* 0x000000403c48723c */ /* 0x040fec0000041848 */
[C---:B------:R-:W-:Y:S06]  /*3b70*/  HMMA.16816.F32.BF16 R8, R60.reuse, R66, R8 ;  /* 0x000000423c08723c */ /* 0x040fec0000041808 */
[C---:B-1----:R-:W-:Y:S06]  /*3b80*/  HMMA.16816.F32.BF16 R4, R60.reuse, R32, R4 ;  /* 0x000000203c04723c */ /* 0x042fec0000041804 */
[C---:B--2---:R-:W-:Y:S06]  /*3b90*/  HMMA.16816.F32.BF16 R80, R60.reuse, R24, R80 ;  /* 0x000000183c50723c */ /* 0x044fec0000041850 */
[----:B------:R-:W-:Y:S01]  /*3ba0*/  HMMA.16816.F32.BF16 R44, R60, R26, R44 ;  /* 0x0000001a3c2c723c */ /* 0x000fe2000004182c */
[----:B------:R-:W1:Y:S05]  /*3bb0*/  LDSM.16.M88.4 R24, [R149+0x2800] ;  /* 0x002800009518783b */ /* 0x000e6a0000000200 */
[C---:B---3--:R-:W-:Y:S06]  /*3bc0*/  HMMA.16816.F32.BF16 R20, R68.reuse, R12, R20 ;  /* 0x0000000c4414723c */ /* 0x048fec0000041814 */
[C---:B------:R-:W-:Y:S01]  /*3bd0*/  HMMA.16816.F32.BF16 R48, R68.reuse, R14, R48 ;  /* 0x0000000e4430723c */ /* 0x040fe20000041830 */
[----:B------:R-:W2:Y:S05]  /*3be0*/  LDSM.16.M88.4 R12, [R149+0x3000] ;  /* 0x00300000950c783b */ /* 0x000eaa0000000200 */
[----:B------:R-:W-:Y:S06]  /*3bf0*/  HMMA.16816.F32.BF16 R72, R68, R36, R72 ;  /* 0x000000244448723c */ /* 0x000fec0000041848 */
[----:B------:R-:W-:Y:S01]  /*3c00*/  HMMA.16816.F32.BF16 R76, R60, R34, R76 ;  /* 0x000000223c4c723c */ /* 0x000fe2000004184c */
[----:B------:R-:W3:Y:S01]  /*3c10*/  LDSM.16.M88.4 R32, [R149+0x3800] ;  /* 0x003800009520783b */ /* 0x000ee20000000200 */
[----:B------:R-:W-:Y:S01]  /*3c20*/  IMAD R36, R89, 0x10, R93 ;  /* 0x0000001059247824 */ /* 0x000fe200078e025d */
[----:B------:R-:W-:-:S04]  /*3c30*/  DEPBAR.LE SB0, 0x0 ;  /* 0x000080000000791a */ /* 0x000fc80000000000 */
[----:B------:R-:W-:Y:S01]  /*3c40*/  HMMA.16816.F32.BF16 R8, R68, R38, R8 ;  /* 0x000000264408723c */ /* 0x000fe20000041808 */
[----:B------:R-:W-:-:S05]  /*3c50*/  IADD3 R36, R36, 0x1, R171 ;  /* 0x0000000124247810 */ /* 0x000fca0007ffe0ab */
[----:B------:R-:W-:Y:S06]  /*3c60*/  HMMA.16816.F32.BF16 R4, R68, R40, R4 ;  /* 0x000000284404723c */ /* 0x000fec0000041804 */
[----:B-1----:R-:W-:Y:S06]  /*3c70*/  HMMA.16816.F32.BF16 R72, R16, R24, R72 ;  /* 0x000000181048723c */ /* 0x002fec0000041848 */
[----:B------:R-:W-:Y:S01]  /*3c80*/  HMMA.16816.F32.BF16 R76, R68, R42, R76 ;  /* 0x0000002a444c723c */ /* 0x000fe2000004184c */
[----:B------:R-:W-:-:S04]  /*3c90*/  SHF.R.S32.HI R24, RZ, 0x1f, R89 ;  /* 0x0000001fff187819 */ /* 0x000fc80000011459 */
[----:B------:R-:W-:Y:S01]  /*3ca0*/  LEA.HI R3, R24, R89, RZ, 0x2 ;  /* 0x0000005918037211 */ /* 0x000fe200078f10ff */
[C---:B------:R-:W-:Y:S03]  /*3cb0*/  HMMA.16816.F32.BF16 R80, R68.reuse, R56, R80 ;  /* 0x000000384450723c */ /* 0x040fe60000041850 */
[----:B------:R-:W-:Y:S01]  /*3cc0*/  LOP3.LUT R170, R3, 0xfffffffc, RZ, 0xc0, !PT ;  /* 0xfffffffc03aa7812 */ /* 0x000fe200078ec0ff */
[----:B-----5:R-:W-:Y:S02]  /*3cd0*/  FMUL.FTZ R3, R29, R88 ;  /* 0x000000581d037220 */ /* 0x020fe40000410000 */
[----:B------:R-:W-:Y:S02]  /*3ce0*/  HMMA.16816.F32.BF16 R44, R68, R58, R44 ;  /* 0x0000003a442c723c */ /* 0x000fe4000004182c */
[----:B------:R-:W-:-:S04]  /*3cf0*/  IMAD.IADD R170, R89, 0x1, -R170 ;  /* 0x0000000159aa7824 */ /* 0x000fc800078e0aaa */
[C---:B------:R-:W-:Y:S06]  /*3d00*/  HMMA.16816.F32.BF16 R48, R16.reuse, R54, R48 ;  /* 0x000000361030723c */ /* 0x040fec0000041830 */
[C---:B------:R-:W-:Y:S06]  /*3d10*/  HMMA.16816.F32.BF16 R20, R16.reuse, R52, R20 ;  /* 0x000000341014723c */ /* 0x040fec0000041814 */
[C---:B------:R-:W-:Y:S06]  /*3d20*/  HMMA.16816.F32.BF16 R8, R16.reuse, R26, R8 ;  /* 0x0000001a1008723c */ /* 0x040fec0000041808 */
[C---:B--2---:R-:W-:Y:S06]  /*3d30*/  HMMA.16816.F32.BF16 R24, R16.reuse, R12, R4 ;  /* 0x0000000c1018723c */ /* 0x044fec0000041804 */
[----:B------:R-:W-:Y:S01]  /*3d40*/  HMMA.16816.F32.BF16 R76, R16, R14, R76 ;  /* 0x0000000e104c723c */ /* 0x000fe2000004184c */
[----:B------:R-:W-:Y:S01]  /*3d50*/  IADD3 R5, R87, R36, -R164 ;  /* 0x0000002457057210 */ /* 0x000fe20007ffe8a4 */
[----:B------:R-:W-:Y:S01]  /*3d60*/  IMAD.IADD R12, R84, 0x1, R173 ;  /* 0x00000001540c7824 */ /* 0x000fe200078e02ad */
[----:B------:R-:W-:-:S03]  /*3d70*/  LOP3.LUT R4, R85, R86, RZ, 0xfc, !PT ;  /* 0x0000005655047212 */ /* 0x000fc600078efcff */
[----:B------:R-:W-:Y:S01]  /*3d80*/  IMAD.IADD R90, R5, 0x1, R90 ;  /* 0x00000001055a7824 */ /* 0x000fe200078e025a */
[C---:B---3--:R-:W-:Y:S01]  /*3d90*/  HMMA.16816.F32.BF16 R80, R16.reuse, R32, R80 ;  /* 0x000000201050723c */ /* 0x048fe20000041850 */
[C---:B------:R-:W-:Y:S02]  /*3da0*/  VIADD R5, R12.reuse, 0x1 ;  /* 0x000000010c057836 */ /* 0x040fe40000000000 */
[----:B------:R-:W-:Y:S01]  /*3db0*/  VIADD R7, R12, 0x8 ;  /* 0x000000080c077836 */ /* 0x000fe20000000000 */
[----:B------:R-:W-:Y:S01]  /*3dc0*/  VIMNMX R130, R90, R87, PT ;  /* 0x000000575a827248 */ /* 0x000fe20003fe0100 */
[----:B------:R-:W-:Y:S01]  /*3dd0*/  VIADD R38, R12, 0x9 ;  /* 0x000000090c267836 */ /* 0x000fe20000000000 */
[----:B------:R-:W-:Y:S01]  /*3de0*/  VIADDMNMX R129, R90, 0x8, R87, PT ;  /* 0x000000085a817846 */ /* 0x000fe20003800157 */
[----:B------:R-:W-:Y:S01]  /*3df0*/  HMMA.16816.F32.BF16 R44, R16, R34, R44 ;  /* 0x00000022102c723c */ /* 0x000fe2000004182c */
[C---:B------:R-:W-:Y:S01]  /*3e00*/  ISETP.GE.AND P5, PT, R5.reuse, R130, PT ;  /* 0x000000820500720c */ /* 0x040fe20003fa6270 */
[----:B------:R-:W-:Y:S01]  /*3e10*/  VIADD R13, R12, 0x20 ;  /* 0x000000200c0d7836 */ /* 0x000fe20000000000 */
[----:B------:R-:W-:Y:S01]  /*3e20*/  BAR.SYNC.DEFER_BLOCKING 0x0 ;  /* 0x0000000000007b1d */ /* 0x000fe20000010000 */
[----:B------:R-:W-:-:S02]  /*3e30*/  ISETP.GE.AND P1, PT, R5, R129, PT ;  /* 0x000000810500720c */ /* 0x000fc40003f26270 */
[----:B------:R-:W-:Y:S01]  /*3e40*/  I2FP.F32.S32 R6, R5 ;  /* 0x0000000500067245 */ /* 0x000fe20000201400 */
[C---:B------:R-:W-:Y:S01]  /*3e50*/  VIADD R18, R12.reuse, 0x11 ;  /* 0x000000110c127836 */ /* 0x040fe20000000000 */
[----:B------:R-:W-:Y:S02]  /*3e60*/  I2FP.F32.S32 R5, R7 ;  /* 0x0000000700057245 */ /* 0x000fe40000201400 */
[----:B------:R-:W-:Y:S01]  /*3e70*/  ISETP.GE.AND P4, PT, R7, R130, PT ;  /* 0x000000820700720c */ /* 0x000fe20003f86270 */
[-C--:B------:R-:W-:Y:S01]  /*3e80*/  FFMA.FTZ R21, R3, R6.reuse, R21 ;  /* 0x0000000603157223 */ /* 0x080fe20000010015 */
[----:B------:R-:W-:Y:S01]  /*3e90*/  ISETP.GE.AND P2, PT, R7, R129, PT ;  /* 0x000000810700720c */ /* 0x000fe20003f46270 */
[CC--:B------:R-:W-:Y:S01]  /*3ea0*/  FFMA.FTZ R19, R3.reuse, R5.reuse, R48 ;  /* 0x0000000503137223 */ /* 0x0c0fe20000010030 */
[C---:B------:R-:W-:Y:S01]  /*3eb0*/  FFMA.FTZ R36, R3.reuse, R5, R50 ;  /* 0x0000000503247223 */ /* 0x040fe20000010032 */
[----:B------:R-:W-:Y:S01]  /*3ec0*/  FFMA.FTZ R23, R3, R6, R23 ;  /* 0x0000000603177223 */ /* 0x000fe20000010017 */
[----:B------:R-:W-:Y:S01]  /*3ed0*/  VIADD R5, R12, 0x10 ;  /* 0x000000100c057836 */ /* 0x000fe20000000000 */
[----:B------:R-:W-:Y:S01]  /*3ee0*/  ISETP.GE.AND P6, PT, R38, R130, PT ;  /* 0x000000822600720c */ /* 0x000fe20003fc6270 */
[----:B------:R-:W-:Y:S01]  /*3ef0*/  VIADD R6, R12, 0x19 ;  /* 0x000000190c067836 */ /* 0x000fe20000000000 */
[----:B------:R-:W-:-:S02]  /*3f00*/  FSEL R19, R19, -INF , !P4 ;  /* 0xff80000013137808 */ /* 0x000fc40006000000 */
[----:B------:R-:W-:Y:S02]  /*3f10*/  FSEL R36, R36, -INF , !P2 ;  /* 0xff80000024247808 */ /* 0x000fe40005000000 */
[-C--:B------:R-:W-:Y:S02]  /*3f20*/  ISETP.GE.AND P3, PT, R38, R129.reuse, PT ;  /* 0x000000812600720c */ /* 0x080fe40003f66270 */
[----:B------:R-:W-:Y:S02]  /*3f30*/  FSEL R21, R21, -INF , !P5 ;  /* 0xff80000015157808 */ /* 0x000fe40006800000 */
[----:B------:R-:W-:Y:S02]  /*3f40*/  FSEL R40, R23, -INF , !P1 ;  /* 0xff80000017287808 */ /* 0x000fe40004800000 */
[C---:B------:R-:W-:Y:S02]  /*3f50*/  ISETP.GE.AND P4, PT, R18.reuse, R130, PT ;  /* 0x000000821200720c */ /* 0x040fe40003f86270 */
[----:B------:R-:W-:-:S02]  /*3f60*/  ISETP.GE.AND P2, PT, R18, R129, PT ;  /* 0x000000811200720c */ /* 0x000fc40003f46270 */
[----:B------:R-:W-:Y:S02]  /*3f70*/  I2FP.F32.S32 R38, R38 ;  /* 0x0000002600267245 */ /* 0x000fe40000201400 */
[C---:B------:R-:W-:Y:S02]  /*3f80*/  ISETP.GE.AND P5, PT, R5.reuse, R130, PT ;  /* 0x000000820500720c */ /* 0x040fe40003fa6270 */
[----:B------:R-:W-:Y:S01]  /*3f90*/  ISETP.GE.AND P1, PT, R5, R129, PT ;  /* 0x000000810500720c */ /* 0x000fe20003f26270 */
[C---:B------:R-:W-:Y:S01]  /*3fa0*/  FFMA.FTZ R33, R3.reuse, R38, R49 ;  /* 0x0000002603217223 */ /* 0x040fe20000010031 */
[----:B------:R-:W-:Y:S01]  /*3fb0*/  I2FP.F32.S32 R18, R18 ;  /* 0x0000001200127245 */ /* 0x000fe20000201400 */
[----:B------:R-:W-:Y:S01]  /*3fc0*/  FFMA.FTZ R38, R3, R38, R51 ;  /* 0x0000002603267223 */ /* 0x000fe20000010033 */
[----:B------:R-:W-:Y:S02]  /*3fd0*/  I2FP.F32.S32 R5, R5 ;  /* 0x0000000500057245 */ /* 0x000fe40000201400 */
[----:B------:R-:W-:Y:S01]  /*3fe0*/  FSEL R33, R33, -INF , !P6 ;  /* 0xff80000021217808 */ /* 0x000fe20007000000 */
[CC--:B------:R-:W-:Y:S01]  /*3ff0*/  FFMA.FTZ R23, R3.reuse, R18.reuse, R73 ;  /* 0x0000001203177223 */ /* 0x0c0fe20000010049 */
[C---:B------:R-:W-:Y:S01]  /*4000*/  FFMA.FTZ R18, R3.reuse, R18, R75 ;  /* 0x0000001203127223 */ /* 0x040fe2000001004b */
[CC--:B------:R-:W-:Y:S01]  /*4010*/  FFMA.FTZ R29, R3.reuse, R5.reuse, R72 ;  /* 0x00000005031d7223 */ /* 0x0c0fe20000010048 */
[----:B------:R-:W-:Y:S01]  /*4020*/  FFMA.FTZ R32, R3, R5, R74 ;  /* 0x0000000503207223 */ /* 0x000fe2000001004a */
[----:B------:R-:W-:Y:S01]  /*4030*/  VIADD R5, R12, 0x18 ;  /* 0x000000180c057836 */ /* 0x000fe20000000000 */
[----:B------:R-:W-:-:S02]  /*4040*/  FSEL R38, R38, -INF , !P3 ;  /* 0xff80000026267808 */ /* 0x000fc40005800000 */
        /* <DEDUP_REMOVED lines=8> */
[----:B------:R-:W-:Y:S02]  /*40d0*/  I2FP.F32.S32 R5, R5 ;  /* 0x0000000500057245 */ /* 0x000fe40000201400 */
[C---:B------:R-:W-:Y:S02]  /*40e0*/  ISETP.GE.AND P5, PT, R6.reuse, R130, PT ;  /* 0x000000820600720c */ /* 0x040fe40003fa6270 */
[----:B------:R-:W-:Y:S01]  /*40f0*/  ISETP.GE.AND P1, PT, R6, R129, PT ;  /* 0x000000810600720c */ /* 0x000fe20003f26270 */
[C---:B------:R-:W-:Y:S01]  /*4100*/  FFMA.FTZ R7, R3.reuse, R5, R8 ;  /* 0x0000000503077223 */ /* 0x040fe20000010008 */
[----:B------:R-:W-:Y:S01]  /*4110*/  I2FP.F32.S32 R13, R13 ;  /* 0x0000000d000d7245 */ /* 0x000fe20000201400 */
[----:B------:R-:W-:Y:S01]  /*4120*/  FFMA.FTZ R10, R3, R5, R10 ;  /* 0x00000005030a7223 */ /* 0x000fe2000001000a */
[----:B------:R-:W-:Y:S01]  /*4130*/  I2FP.F32.S32 R6, R6 ;  /* 0x0000000600067245 */ /* 0x000fe20000201400 */
[C---:B------:R-:W-:Y:S01]  /*4140*/  VIADD R8, R12.reuse, 0x29 ;  /* 0x000000290c087836 */ /* 0x040fe20000000000 */
        /* <DEDUP_REMOVED lines=9> */
[C---:B------:R-:W-:Y:S02]  /*41e0*/  ISETP.GE.AND P4, PT, R8.reuse, R130, PT ;  /* 0x000000820800720c */ /* 0x040fe40003f86270 */
[----:B------:R-:W-:Y:S02]  /*41f0*/  ISETP.GE.AND P2, PT, R8, R129, PT ;  /* 0x000000810800720c */ /* 0x000fe40003f46270 */
[----:B------:R-:W-:Y:S02]  /*4200*/  FSEL R5, R5, -INF , !P5 ;  /* 0xff80000005057808 */ /* 0x000fe40006800000 */
[----:B------:R-:W-:Y:S02]  /*4210*/  FSEL R6, R6, -INF , !P1 ;  /* 0xff80000006067808 */ /* 0x000fe40004800000 */
[----:B------:R-:W-:Y:S02]  /*4220*/  I2FP.F32.S32 R8, R8 ;  /* 0x0000000800087245 */ /* 0x000fe40000201400 */
[----:B------:R-:W-:-:S02]  /*4230*/  FSEL R24, R10, -INF , !P3 ;  /* 0xff8000000a187808 */ /* 0x000fc40005800000 */
[----:B------:R-:W-:Y:S01]  /*4240*/  ISETP.GE.AND P5, PT, R9, R130, PT ;  /* 0x000000820900720c */ /* 0x000fe20003fa6270 */
[-C--:B------:R-:W-:Y:S01]  /*4250*/  FFMA.FTZ R77, R3, R8.reuse, R77 ;  /* 0x00000008034d7223 */ /* 0x080fe2000001004d */
[----:B------:R-:W-:Y:S01]  /*4260*/  ISETP.GE.AND P1, PT, R9, R129, PT ;  /* 0x000000810900720c */ /* 0x000fe20003f26270 */
[----:B------:R-:W-:Y:S01]  /*4270*/  FFMA.FTZ R79, R3, R8, R79 ;  /* 0x00000008034f7223 */ /* 0x000fe2000001004f */
[----:B------:R-:W-:Y:S01]  /*4280*/  I2FP.F32.S32 R10, R11 ;  /* 0x0000000b000a7245 */ /* 0x000fe20000201400 */
[C---:B------:R-:W-:Y:S01]  /*4290*/  VIADD R8, R12.reuse, 0x38 ;  /* 0x000000380c087836 */ /* 0x040fe20000000000 */
[----:B------:R-:W-:Y:S02]  /*42a0*/  I2FP.F32.S32 R9, R9 ;  /* 0x0000000900097245 */ /* 0x000fe40000201400 */
[----:B------:R-:W-:Y:S01]  /*42b0*/  ISETP.GE.AND P6, PT, R11, R130, PT ;  /* 0x000000820b00720c */ /* 0x000fe20003fc6270 */
[CC--:B------:R-:W-:Y:S01]  /*42c0*/  FFMA.FTZ R25, R3.reuse, R10.reuse, R25 ;  /* 0x0000000a03197223 */ /* 0x0c0fe20000010019 */
[C---:B------:R-:W-:Y:S01]  /*42d0*/  FFMA.FTZ R27, R3.reuse, R10, R27 ;  /* 0x0000000a031b7223 */ /* 0x040fe2000001001b */
[CC--:B------:R-:W-:Y:S01]  /*42e0*/  FFMA.FTZ R76, R3.reuse, R9.reuse, R76 ;  /* 0x00000009034c7223 */ /* 0x0c0fe2000001004c */
[----:B------:R-:W-:Y:S01]  /*42f0*/  FFMA.FTZ R78, R3, R9, R78 ;  /* 0x00000009034e7223 */ /* 0x000fe2000001004e */
[----:B------:R-:W-:Y:S01]  /*4300*/  ISETP.GE.AND P3, PT, R11, R129, PT ;  /* 0x000000810b00720c */ /* 0x000fe20003f66270 */
[C---:B------:R-:W-:Y:S01]  /*4310*/  VIADD R9, R12.reuse, 0x30 ;  /* 0x000000300c097836 */ /* 0x040fe20000000000 */
[----:B------:R-:W-:Y:S01]  /*4320*/  I2FP.F32.S32 R11, R8 ;  /* 0x00000008000b7245 */ /* 0x000fe20000201400 */
[----:B------:R-:W-:Y:S01]  /*4330*/  VIADD R10, R12, 0x31 ;  /* 0x000000310c0a7836 */ /* 0x000fe20000000000 */
[----:B------:R-:W-:-:S02]  /*4340*/  FSEL R135, R25, -INF , !P6 ;  /* 0xff80000019877808 */ /* 0x000fc40007000000 */
[----:B------:R-:W-:Y:S01]  /*4350*/  FSEL R140, R27, -INF , !P3 ;  /* 0xff8000001b8c7808 */ /* 0x000fe20005800000 */
[-C--:B------:R-:W-:Y:S01]  /*4360*/  FFMA.FTZ R44, R3, R11.reuse, R44 ;  /* 0x0000000b032c7223 */ /* 0x080fe2000001002c */
[----:B------:R-:W-:Y:S01]  /*4370*/  ISETP.GE.AND P6, PT, R9, R130, PT ;  /* 0x000000820900720c */ /* 0x000fe20003fc6270 */
[----:B------:R-:W-:Y:S01]  /*4380*/  FFMA.FTZ R46, R3, R11, R46 ;  /* 0x0000000b032e7223 */ /* 0x000fe2000001002e */
[----:B------:R-:W-:Y:S02]  /*4390*/  ISETP.GE.AND P3, PT, R9, R129, PT ;  /* 0x000000810900720c */ /* 0x000fe40003f66270 */
[----:B------:R-:W-:Y:S02]  /*43a0*/  FSEL R133, R76, -INF , !P5 ;  /* 0xff8000004c857808 */ /* 0x000fe40006800000 */
[----:B------:R-:W-:Y:S02]  /*43b0*/  FSEL R134, R78, -INF , !P1 ;  /* 0xff8000004e867808 */ /* 0x000fe40004800000 */
[----:B------:R-:W-:-:S02]  /*43c0*/  I2FP.F32.S32 R9, R9 ;  /* 0x0000000900097245 */ /* 0x000fc40000201400 */
[C---:B------:R-:W-:Y:S02]  /*43d0*/  ISETP.GE.AND P5, PT, R10.reuse, R130, PT ;  /* 0x000000820a00720c */ /* 0x040fe40003fa6270 */
[----:B------:R-:W-:Y:S01]  /*43e0*/  ISETP.GE.AND P1, PT, R10, R129, PT ;  /* 0x000000810a00720c */ /* 0x000fe20003f26270 */
[CC--:B------:R-:W-:Y:S01]  /*43f0*/  FFMA.FTZ R80, R3.reuse, R9.reuse, R80 ;  /* 0x0000000903507223 */ /* 0x0c0fe20000010050 */
[----:B------:R-:W-:Y:S01]  /*4400*/  I2FP.F32.S32 R10, R10 ;  /* 0x0000000a000a7245 */ /* 0x000fe20000201400 */
[----:B------:R-:W-:Y:S01]  /*4410*/  FFMA.FTZ R82, R3, R9, R82 ;  /* 0x0000000903527223 */ /* 0x000fe20000010052 */
[----:B------:R-:W-:Y:S02]  /*4420*/  FSEL R131, R77, -INF , !P4 ;  /* 0xff8000004d837808 */ /* 0x000fe40006000000 */
[C---:B------:R-:W-:Y:S01]  /*4430*/  ISETP.GE.AND P4, PT, R8.reuse, R130, PT ;  /* 0x000000820800720c */ /* 0x040fe20003f86270 */
[-C--:B------:R-:W-:Y:S01]  /*4440*/  FFMA.FTZ R81, R3, R10.reuse, R81 ;  /* 0x0000000a03517223 */ /* 0x080fe20000010051 */
[----:B------:R-:W-:Y:S01]  /*4450*/  FSEL R136, R79, -INF , !P2 ;  /* 0xff8000004f887808 */ /* 0x000fe20005000000 */
[----:B------:R-:W-:Y:S01]  /*4460*/  FFMA.FTZ R83, R3, R10, R83 ;  /* 0x0000000a03537223 */ /* 0x000fe20000010053 */
[----:B------:R-:W-:Y:S01]  /*4470*/  ISETP.GE.AND P2, PT, R8, R129, PT ;  /* 0x000000810800720c */ /* 0x000fe20003f46270 */
        /* <DEDUP_REMOVED lines=12> */
[C---:B------:R-:W-:Y:S01]  /*4540*/  FFMA.FTZ R20, R3.reuse, R12, R20 ;  /* 0x0000000c03147223 */ /* 0x040fe20000010014 */
[----:B------:R-:W-:Y:S01]  /*4550*/  I2FP.F32.S32 R8, R8 ;  /* 0x0000000800087245 */ /* 0x000fe20000201400 */
[----:B------:R-:W-:Y:S01]  /*4560*/  FFMA.FTZ R22, R3, R12, R22 ;  /* 0x0000000c03167223 */ /* 0x000fe20000010016 */
[----:B------:R-:W-:-:S02]  /*4570*/  FSEL R114, R46, -INF , !P2 ;  /* 0xff8000002e727808 */ /* 0x000fc40005000000 */
[----:B------:R-:W-:Y:S01]  /*4580*/  FSEL R25, R20, -INF , !P6 ;  /* 0xff80000014197808 */ /* 0x000fe20007000000 */
[CC--:B------:R-:W-:Y:S01]  /*4590*/  FFMA.FTZ R45, R3.reuse, R8.reuse, R45 ;  /* 0x00000008032d7223 */ /* 0x0c0fe2000001002d */
[----:B------:R-:W-:Y:S01]  /*45a0*/  FFMA.FTZ R47, R3, R8, R47 ;  /* 0x00000008032f7223 */ /* 0x000fe2000001002f */
[----:B------:R-:W-:-:S03]  /*45b0*/  FSEL R20, R22, -INF , !P3 ;  /* 0xff80000016147808 */ /* 0x000fc60005800000 */
        /* <DEDUP_REMOVED lines=63> */
.L_x_6822:
[----:B------:R-:W-:-:S04]  /*49b0*/  LEA R27, -R102, RZ, 0x6 ;  /* 0x000000ff661b7211 */ /* 0x000fc800078e31ff */
[----:B------:R-:W-:-:S07]  /*49c0*/  SHF.R.S32.HI R22, RZ, 0x1f, R27 ;  /* 0x0000001fff167819 */ /* 0x000fce000001141b */
.L_x_6823:
        /* <DEDUP_REMOVED lines=44> */
[C---:B-1----:R-:W-:Y:S02]  /*4c90*/  @!P3 LEA R50, P1, R14.reuse, R12, 0x1 ;  /* 0x0000000c0e32b211 */ /* 0x042fe400078208ff */
        /* <DEDUP_REMOVED lines=46> */
.L_x_6825:
[----:B------:R-:W-:Y:S05]  /*4f80*/  BSYNC B0 ;  /* 0x0000000000007941 */ /* 0x000fea0003800000 */
.L_x_6824:
[----:B------:R-:W0:Y:S01]  /*4f90*/  LDGDEPBAR ;  /* 0x00000000000079af */ /* 0x000e220000000000 */
[----:B------:R-:W-:-:S04]  /*4fa0*/  IADD3 R128, P1, R27, R128, RZ ;  /* 0x000000801b807210 */ /* 0x000fc80007f3e0ff */
[----:B------:R-:W-:-:S09]  /*4fb0*/  IADD3.X R127, R22, R127, RZ, P1, !PT ;  /* 0x0000007f167f7210 */ /* 0x000fd20000ffe4ff */
.L_x_6821:
        /* <DEDUP_REMOVED lines=48> */
[----:B------:R-:W-:Y:S01]  /*52c0*/  LDSM.16.MT88.4 R88, [R145+0xa000] ;  /* 0x00a000009158783b */ /* 0x000fe20000004200 */
[----:B-1----:R-:W-:-:S02]  /*52d0*/  FMNMX.FTZ R101, R10, R101, !PT ;  /* 0x000000650a657209 */ /* 0x002fc40007810000 */
[----:B--2---:R-:W-:-:S03]  /*52e0*/  FMNMX.FTZ R100, R9, R100, !PT ;  /* 0x0000006409647209 */ /* 0x004fc60007810000 */
[C---:B------:R-:W-:Y:S01]  /*52f0*/  FMUL.FTZ R122, R101.reuse, UR12 ;  /* 0x0000000c657a7c20 */ /* 0x040fe20008410000 */
[----:B------:R-:W-:Y:S01]  /*5300*/  FSETP.NEU.FTZ.AND P1, PT, R101, -INF , PT ;  /* 0xff8000006500780b */ /* 0x000fe20003f3d000 */
[----:B------:R-:W-:Y:S01]  /*5310*/  LDSM.16.MT88.4 R8, [R145+0x8800] ;  /* 0x008800009108783b */ /* 0x000fe20000004200 */
        /* <DEDUP_REMOVED lines=11> */
[----:B------:R-:W1:Y:S01]  /*53d0*/  LDSM.16.MT88.4 R40, [R146+0x8000] ;  /* 0x008000009228783b */ /* 0x000e620000004200 */
        /* <DEDUP_REMOVED lines=11> */
[----:B------:R-:W3:Y:S01]  /*5490*/  LDSM.16.MT88.4 R16, [R148+0x8800] ;  /* 0x008800009410783b */ /* 0x000ee20000004200 */
[--C-:B------:R-:W-:Y:S01]  /*54a0*/  FFMA.FTZ R132, R123, UR12, -R122.reuse ;  /* 0x0000000c7b847c23 */ /* 0x100fe2000801087a */
[--C-:B------:R-:W-:Y:S01]  /*54b0*/  FFMA.FTZ R123, R140, UR12, -R115.reuse ;  /* 0x0000000c8c7b7c23 */ /* 0x100fe20008010873 */
[--C-:B------:R-:W-:Y:S01]  /*54c0*/  FFMA.FTZ R134, R134, UR12, -R115.reuse ;  /* 0x0000000c86867c23 */ /* 0x100fe20008010873 */
[----:B------:R-:W-:Y:S01]  /*54d0*/  LDSM.16.MT88.4 R20, [R144+0xa000] ;  /* 0x00a000009014783b */ /* 0x000fe20000004200 */
[--C-:B------:R-:W-:Y:S01]  /*54e0*/  FFMA.FTZ R119, R119, UR12, -R122.reuse ;  /* 0x0000000c77777c23 */ /* 0x100fe2000801087a */
[----:B------:R-:W-:Y:S01]  /*54f0*/  FFMA.FTZ R120, R120, UR12, -R122 ;  /* 0x0000000c78787c23 */ /* 0x000fe2000801087a */
[----:B------:R-:W-:Y:S01]  /*5500*/  MUFU.EX2 R109, R109 ;  /* 0x0000006d006d7308 */ /* 0x000fe20000000800 */
[----:B------:R-:W-:Y:S01]  /*5510*/  LDSM.16.MT88.4 R24, [R144+0x8800] ;  /* 0x008800009018783b */ /* 0x000fe20000004200 */
[--C-:B------:R-:W-:Y:S01]  /*5520*/  FFMA.FTZ R118, R118, UR12, -R115.reuse ;  /* 0x0000000c76767c23 */ /* 0x100fe20008010873 */
[--C-:B------:R-:W-:Y:S01]  /*5530*/  FFMA.FTZ R179, R112, UR12, -R115.reuse ;  /* 0x0000000c70b37c23 */ /* 0x100fe20008010873 */
[----:B------:R-:W-:Y:S01]  /*5540*/  FFMA.FTZ R114, R114, UR12, -R115 ;  /* 0x0000000c72727c23 */ /* 0x000fe20008010873 */
[----:B------:R-:W-:-:S03]  /*5550*/  LEA R178, P1, R128, UR8, 0x1 ;  /* 0x0000000880b27c11 */ /* 0x000fc6000f8208ff */
[----:B------:R-:W4:Y:S01]  /*5560*/  MUFU.EX2 R104, R104 ;  /* 0x0000006800687308 */ /* 0x000f220000000800 */
[----:B--2---:R-:W-:Y:S01]  /*5570*/  F2FP.BF16.F32.PACK_AB R84, R110, R113 ;  /* 0x000000716e54723e */ /* 0x004fe200000010ff */
[----:B------:R-:W-:Y:S01]  /*5580*/  FADD.FTZ R110, R113, R110 ;  /* 0x0000006e716e7221 */ /* 0x000fe20000010000 */
[----:B------:R-:W-:-:S05]  /*5590*/  LEA.HI.X R177, R128, UR9, R127, 0x1, P1 ;  /* 0x0000000980b17c11 */ /* 0x000fca00088f0c7f */
[----:B------:R-:W-:Y:S08]  /*55a0*/  MUFU.EX2 R108, R108 ;  /* 0x0000006c006c7308 */ /* 0x000ff00000000800 */
[----:B------:R-:W2:Y:S01]  /*55b0*/  MUFU.EX2 R111, R111 ;  /* 0x0000006f006f7308 */ /* 0x000ea20000000800 */
[----:B----4-:R-:W-:Y:S01]  /*55c0*/  F2FP.BF16.F32.PACK_AB R86, R104, R109 ;  /* 0x0000006d6856723e */ /* 0x010fe200000010ff */
[----:B------:R-:W-:-:S04]  /*55d0*/  FADD.FTZ R109, R109, R110 ;  /* 0x0000006e6d6d7221 */ /* 0x000fc80000010000 */
[----:B------:R-:W-:Y:S02]  /*55e0*/  FADD.FTZ R104, R104, R109 ;  /* 0x0000006d68687221 */ /* 0x000fe40000010000 */
[----:B------:R-:W-:Y:S08]  /*55f0*/  MUFU.EX2 R107, R107 ;  /* 0x0000006b006b7308 */ /* 0x000ff00000000800 */
[----:B------:R-:W4:Y:S01]  /*5600*/  MUFU.EX2 R106, R106 ;  /* 0x0000006a006a7308 */ /* 0x000f220000000800 */
[----:B--2---:R-:W-:Y:S01]  /*5610*/  F2FP.BF16.F32.PACK_AB R85, R111, R108 ;  /* 0x0000006c6f55723e */ /* 0x004fe200000010ff */
[----:B------:R-:W-:-:S06]  /*5620*/  FADD.FTZ R108, R108, R111 ;  /* 0x0000006f6c6c7221 */ /* 0x000fcc0000010000 */
[----:B------:R-:W-:Y:S08]  /*5630*/  MUFU.EX2 R35, R35 ;  /* 0x0000002300237308 */ /* 0x000ff00000000800 */
[----:B------:R-:W2:Y:S01]  /*5640*/  MUFU.EX2 R34, R34 ;  /* 0x0000002200227308 */ /* 0x000ea20000000800 */
[----:B----4-:R-:W-:Y:S01]  /*5650*/  F2FP.BF16.F32.PACK_AB R87, R106, R107 ;  /* 0x0000006b6a57723e */ /* 0x010fe200000010ff */
[----:B------:R-:W-:-:S04]  /*5660*/  FADD.FTZ R107, R107, R108 ;  /* 0x0000006c6b6b7221 */ /* 0x000fc80000010000 */
[----:B------:R-:W-:Y:S02]  /*5670*/  FADD.FTZ R106, R106, R107 ;  /* 0x0000006b6a6a7221 */ /* 0x000fe40000010000 */
[C---:B-1----:R-:W-:Y:S01]  /*5680*/  HMMA.16816.F32.BF16 R36, R84.reuse, R40, RZ ;  /* 0x000000285424723c */ /* 0x042fe200000418ff */
[----:B------:R-:W-:Y:S05]  /*5690*/  MUFU.EX2 R29, R29 ;  /* 0x0000001d001d7308 */ /* 0x000fea0000000800 */
[C---:B------:R-:W-:Y:S03]  /*56a0*/  HMMA.16816.F32.BF16 R40, R84.reuse, R42, RZ ;  /* 0x0000002a5428723c */ /* 0x040fe600000418ff */
[----:B------:R-:W1:Y:S01]  /*56b0*/  MUFU.EX2 R2, R2 ;  /* 0x0000000200027308 */ /* 0x000e620000000800 */
        /* <DEDUP_REMOVED lines=23> */
[----:B------:R-:W-:Y:S01]  /*5830*/  MUFU.EX2 R123, R123 ;  /* 0x0000007b007b7308 */ /* 0x000fe20000000800 */
[----:B------:R-:W-:-:S02]  /*5840*/  FADD.FTZ R33, R33, R32 ;  /* 0x0000002021217221 */ /* 0x000fc40000010000 */
[----:B------:R-:W-:Y:S02]  /*5850*/  HMMA.16816.F32.BF16 R76, R84, R88, RZ ;  /* 0x00000058544c723c */ /* 0x000fe400000418ff */
[----:B------:R-:W-:-:S04]  /*5860*/  FADD.FTZ R33, R0, R33 ;  /* 0x0000002100217221 */ /* 0x000fc80000010000 */
[C---:B------:R-:W-:Y:S01]  /*5870*/  HMMA.16816.F32.BF16 R36, R4.reuse, R12, R36 ;  /* 0x0000000c0424723c */ /* 0x040fe20000041824 */
[----:B------:R-:W-:Y:S05]  /*5880*/  MUFU.EX2 R134, R134 ;  /* 0x0000008600867308 */ /* 0x000fea0000000800 */
[C---:B------:R-:W-:Y:S01]  /*5890*/  HMMA.16816.F32.BF16 R40, R4.reuse, R14, R40 ;  /* 0x0000000e0428723c */ /* 0x040fe20000041828 */
[----:B------:R-:W1:Y:S02]  /*58a0*/  LDSM.16.MT88.4 R12, [R146+0xa800] ;  /* 0x00a80000920c783b */ /* 0x000e640000004200 */
[----:B------:R-:W-:Y:S03]  /*58b0*/  MUFU.EX2 R119, R119 ;  /* 0x0000007700777308 */ /* 0x000fe60000000800 */
[C---:B---3--:R-:W-:Y:S05]  /*58c0*/  HMMA.16816.F32.BF16 R96, R4.reuse, R16, R96 ;  /* 0x000000100460723c */ /* 0x048fea0000041860 */
[----:B------:R-:W-:Y:S01]  /*58d0*/  MUFU.EX2 R120, R120 ;  /* 0x0000007800787308 */ /* 0x000fe20000000800 */
[C---:B------:R-:W-:Y:S01]  /*58e0*/  HMMA.16816.F32.BF16 R92, R4.reuse, R18, R92 ;  /* 0x00000012045c723c */ /* 0x040fe2000004185c */
[----:B------:R-:W2:Y:S05]  /*58f0*/  LDSM.16.MT88.4 R16, [R148+0xa800] ;  /* 0x00a800009410783b */ /* 0x000eaa0000004200 */
[C---:B------:R-:W-:Y:S01]  /*5900*/  HMMA.16816.F32.BF16 R44, R4.reuse, R8, R44 ;  /* 0x00000008042c723c */ /* 0x040fe2000004182c */
[----:B------:R-:W-:Y:S05]  /*5910*/  MUFU.EX2 R118, R118 ;  /* 0x0000007600767308 */ /* 0x000fea0000000800 */
[----:B------:R-:W-:Y:S01]  /*5920*/  HMMA.16816.F32.BF16 R48, R4, R10, R48 ;  /* 0x0000000a0430723c */ /* 0x000fe20000041830 */
[----:B------:R-:W3:Y:S02]  /*5930*/  LDSM.16.MT88.4 R8, [R145+0xa800] ;  /* 0x00a800009108783b */ /* 0x000ee40000004200 */
[----:B------:R-:W-:Y:S03]  /*5940*/  MUFU.EX2 R112, R114 ;  /* 0x0000007200707308 */ /* 0x000fe60000000800 */
[C---:B------:R-:W-:Y:S05]  /*5950*/  HMMA.16816.F32.BF16 R56, R84.reuse, R58, RZ ;  /* 0x0000003a5438723c */ /* 0x040fea00000418ff */
[----:B------:R-:W-:Y:S01]  /*5960*/  MUFU.EX2 R179, R179 ;  /* 0x000000b300b37308 */ /* 0x000fe20000000800 */
[----:B------:R-:W-:Y:S06]  /*5970*/  HMMA.16816.F32.BF16 R64, R84, R66, RZ ;  /* 0x000000425440723c */ /* 0x000fec00000418ff */
[C---:B-1----:R-:W-:Y:S06]  /*5980*/  HMMA.16816.F32.BF16 R68, R4.reuse, R12, R68 ;  /* 0x0000000c0444723c */ /* 0x042fec0000041844 */
[----:B------:R-:W-:Y:S01]  /*5990*/  HMMA.16816.F32.BF16 R72, R4, R14, R72 ;  /* 0x0000000e0448723c */ /* 0x000fe20000041848 */
[----:B------:R-:W1:Y:S05]  /*59a0*/  LDSM.16.MT88.4 R12, [R144+0xa800] ;  /* 0x00a80000900c783b */ /* 0x000e6a0000004200 */
[C---:B------:R-:W-:Y:S06]  /*59b0*/  HMMA.16816.F32.BF16 R88, R84.reuse, R90, RZ ;  /* 0x0000005a5458723c */ /* 0x040fec00000418ff */
[C---:B------:R-:W-:Y:S06]  /*59c0*/  HMMA.16816.F32.BF16 R80, R84.reuse, R20, RZ ;  /* 0x000000145450723c */ /* 0x040fec00000418ff */
[----:B------:R-:W-:Y:S01]  /*59d0*/  HMMA.16816.F32.BF16 R84, R84, R22, RZ ;  /* 0x000000165454723c */ /* 0x000fe200000418ff */
[----:B------:R-:W-:Y:S05]  /*59e0*/  LDSM.16.MT88.4 R20, [R146+0x9800] ;  /* 0x009800009214783b */ /* 0x000fea0000004200 */
[C---:B--2---:R-:W-:Y:S06]  /*59f0*/  HMMA.16816.F32.BF16 R60, R4.reuse, R16, R60 ;  /* 0x00000010043c723c */ /* 0x044fec000004183c */
[C---:B------:R-:W-:Y:S01]  /*5a00*/  HMMA.16816.F32.BF16 R64, R4.reuse, R18, R64 ;  /* 0x000000120440723c */ /* 0x040fe20000041840 */
[----:B------:R-:W2:Y:S05]  /*5a10*/  LDSM.16.MT88.4 R16, [R148+0x9000] ;  /* 0x009000009410783b */ /* 0x000eaa0000004200 */
[C---:B---3--:R-:W-:Y:S06]  /*5a20*/  HMMA.16816.F32.BF16 R76, R4.reuse, R8, R76 ;  /* 0x00000008044c723c */ /* 0x048fec000004184c */
[C---:B-1----:R-:W-:Y:S06]  /*5a30*/  HMMA.16816.F32.BF16 R80, R4.reuse, R12, R80 ;  /* 0x0000000c0450723c */ /* 0x042fec0000041850 */
[C---:B------:R-:W-:Y:S01]  /*5a40*/  HMMA.16816.F32.BF16 R84, R4.reuse, R14, R84 ;  /* 0x0000000e0454723c */ /* 0x040fe20000041854 */
[----:B------:R-:W1:Y:S05]  /*5a50*/  LDSM.16.MT88.4 R12, [R146+0x9000] ;  /* 0x00900000920c783b */ /* 0x000e6a0000004200 */
[C---:B------:R-:W-:Y:S01]  /*5a60*/  HMMA.16816.F32.BF16 R88, R4.reuse, R10, R88 ;  /* 0x0000000a0458723c */ /* 0x040fe20000041858 */
[----:B------:R-:W3:Y:S05]  /*5a70*/  LDSM.16.MT88.4 R8, [R145+0x9000] ;  /* 0x009000009108783b */ /* 0x000eea0000004200 */
[C---:B------:R-:W-:Y:S06]  /*5a80*/  HMMA.16816.F32.BF16 R52, R4.reuse, R24, R52 ;  /* 0x000000180434723c */ /* 0x040fec0000041834 */
[----:B------:R-:W-:Y:S01]  /*5a90*/  HMMA.16816.F32.BF16 R56, R4, R26, R56 ;  /* 0x0000001a0438723c */ /* 0x000fe20000041838 */
[--C-:B------:R-:W-:Y:S01]  /*5aa0*/  FFMA.FTZ R24, R131, UR12, -R122.reuse ;  /* 0x0000000c83187c23 */ /* 0x100fe2000801087a */
[--C-:B------:R-:W-:Y:S01]  /*5ab0*/  FFMA.FTZ R25, R133, UR12, -R122.reuse ;  /* 0x0000000c85197c23 */ /* 0x100fe2000801087a */
[--C-:B------:R-:W-:Y:S01]  /*5ac0*/  FFMA.FTZ R131, R136, UR12, -R115.reuse ;  /* 0x0000000c88837c23 */ /* 0x100fe20008010873 */
[--C-:B------:R-:W-:Y:S01]  /*5ad0*/  FFMA.FTZ R136, R117, UR12, -R122.reuse ;  /* 0x0000000c75887c23 */ /* 0x100fe2000801087a */
[--C-:B------:R-:W-:Y:S01]  /*5ae0*/  FFMA.FTZ R117, R121, UR12, -R122.reuse ;  /* 0x0000000c79757c23 */ /* 0x100fe2000801087a */
[--C-:B------:R-:W-:Y:S01]  /*5af0*/  FFMA.FTZ R121, R116, UR12, -R115.reuse ;  /* 0x0000000c74797c23 */ /* 0x100fe20008010873 */
[----:B------:R-:W-:Y:S01]  /*5b00*/  FFMA.FTZ R27, R135, UR12, -R122 ;  /* 0x0000000c871b7c23 */ /* 0x000fe2000801087a */
[----:B------:R-:W-:Y:S01]  /*5b10*/  FFMA.FTZ R26, R138, UR12, -R115 ;  /* 0x0000000c8a1a7c23 */ /* 0x000fe20008010873 */
[----:B------:R-:W-:Y:S08]  /*5b20*/  MUFU.EX2 R25, R25 ;  /* 0x0000001900197308 */ /* 0x000ff00000000800 */
[----:B------:R-:W4:Y:S08]  /*5b30*/  MUFU.EX2 R27, R27 ;  /* 0x0000001b001b7308 */ /* 0x000f300000000800 */
[----:B------:R-:W5:Y:S08]  /*5b40*/  MUFU.EX2 R24, R24 ;  /* 0x0000001800187308 */ /* 0x000f700000000800 */
[----:B------:R-:W2:Y:S01]  /*5b50*/  MUFU.EX2 R26, R26 ;  /* 0x0000001a001a7308 */ /* 0x000ea20000000800 */
[----:B----4-:R-:W-:Y:S01]  /*5b60*/  F2FP.BF16.F32.PACK_AB R4, R27, R132 ;  /* 0x000000841b04723e */ /* 0x010fe200000010ff */
[----:B------:R-:W-:-:S04]  /*5b70*/  FADD.FTZ R132, R132, R29 ;  /* 0x0000001d84847221 */ /* 0x000fc80000010000 */
[----:B------:R-:W-:Y:S02]  /*5b80*/  FADD.FTZ R132, R27, R132 ;  /* 0x000000841b847221 */ /* 0x000fe40000010000 */
[----:B------:R-:W4:Y:S01]  /*5b90*/  MUFU.EX2 R131, R131 ;  /* 0x0000008300837308 */ /* 0x000f220000000800 */
[----:B-----5:R-:W-:Y:S01]  /*5ba0*/  F2FP.BF16.F32.PACK_AB R6, R24, R25 ;  /* 0x000000191806723e */ /* 0x020fe200000010ff */
[----:B------:R-:W-:-:S04]  /*5bb0*/  FADD.FTZ R25, R25, R132 ;  /* 0x0000008419197221 */ /* 0x000fc80000010000 */
[----:B------:R-:W-:Y:S02]  /*5bc0*/  FADD.FTZ R24, R24, R25 ;  /* 0x0000001918187221 */ /* 0x000fe40000010000 */
[----:B------:R-:W5:Y:S01]  /*5bd0*/  MUFU.EX2 R136, R136 ;  /* 0x0000008800887308 */ /* 0x000f620000000800 */
[----:B--2---:R-:W-:Y:S01]  /*5be0*/  F2FP.BF16.F32.PACK_AB R5, R123, R26 ;  /* 0x0000001a7b05723e */ /* 0x004fe200000010ff */
[----:B------:R-:W-:-:S04]  /*5bf0*/  FADD.FTZ R26, R26, R33 ;  /* 0x000000211a1a7221 */ /* 0x000fc80000010000 */
[----:B------:R-:W-:Y:S02]  /*5c00*/  FADD.FTZ R123, R123, R26 ;  /* 0x0000001a7b7b7221 */ /* 0x000fe40000010000 */
[----:B------:R-:W-:Y:S01]  /*5c10*/  MUFU.EX2 R117, R117 ;  /* 0x0000007500757308 */ /* 0x000fe20000000800 */
[----:B----4-:R-:W-:Y:S01]  /*5c20*/  F2FP.BF16.F32.PACK_AB R7, R131, R134 ;  /* 0x000000868307723e */ /* 0x010fe200000010ff */
[----:B------:R-:W-:-:S04]  /*5c30*/  FADD.FTZ R134, R134, R123 ;  /* 0x0000007b86867221 */ /* 0x000fc80000010000 */
[----:B------:R-:W-:Y:S02]  /*5c40*/  FADD.FTZ R131, R131, R134 ;  /* 0x0000008683837221 */ /* 0x000fe40000010000 */
[C---:B------:R-:W-:Y:S01]  /*5c50*/  HMMA.16816.F32.BF16 R96, R4.reuse, R16, R96 ;  /* 0x000000100460723c */ /* 0x040fe20000041860 */
[----:B------:R-:W2:Y:S05]  /*5c60*/  MUFU.EX2 R121, R121 ;  /* 0x0000007900797308 */ /* 0x000eaa0000000800 */
[C---:B------:R-:W-:Y:S01]  /*5c70*/  HMMA.16816.F32.BF16 R92, R4.reuse, R18, R92 ;  /* 0x00000012045c723c */ /* 0x040fe2000004185c */
[----:B------:R-:W4:Y:S05]  /*5c80*/  LDSM.16.MT88.4 R16, [R144+0x9000] ;  /* 0x009000009010783b */ /* 0x000f2a0000004200 */
[C---:B-1----:R-:W-:Y:S06]  /*5c90*/  HMMA.16816.F32.BF16 R36, R4.reuse, R12, R36 ;  /* 0x0000000c0424723c */ /* 0x042fec0000041824 */
[C---:B------:R-:W-:Y:S01]  /*5ca0*/  HMMA.16816.F32.BF16 R40, R4.reuse, R14, R40 ;  /* 0x0000000e0428723c */ /* 0x040fe20000041828 */
[----:B------:R-:W1:Y:S05]  /*5cb0*/  LDSM.16.MT88.4 R12, [R148+0xb000] ;  /* 0x00b00000940c783b */ /* 0x000e6a0000004200 */
[C---:B---3--:R-:W-:Y:S06]  /*5cc0*/  HMMA.16816.F32.BF16 R44, R4.reuse, R8, R44 ;  /* 0x00000008042c723c */ /* 0x048fec000004182c */
        /* <DEDUP_REMOVED lines=15> */
[----:B------:R-:W-:Y:S01]  /*5dc0*/  HMMA.16816.F32.BF16 R84, R4, R14, R84 ;  /* 0x0000000e0454723c */ /* 0x000fe20000041854 */
[----:B------:R-:W1:Y:S06]  /*5dd0*/  LDSM.16.MT88.4 R12, [R144+0x9800] ;  /* 0x00980000900c783b */ /* 0x000e6c0000004200 */
[----:B-----5:R-:W-:Y:S01]  /*5de0*/  F2FP.BF16.F32.PACK_AB R4, R136, R119 ;  /* 0x000000778804723e */ /* 0x020fe200000010ff */
[----:B------:R-:W-:Y:S01]  /*5df0*/  FADD.FTZ R119, R119, R24 ;  /* 0x0000001877777221 */ /* 0x000fe20000010000 */
[----:B--2---:R-:W-:Y:S01]  /*5e00*/  F2FP.BF16.F32.PACK_AB R5, R121, R118 ;  /* 0x000000767905723e */ /* 0x004fe200000010ff */
[----:B------:R-:W-:Y:S01]  /*5e10*/  FADD.FTZ R118, R118, R131 ;  /* 0x0000008376767221 */ /* 0x000fe20000010000 */
[----:B------:R-:W-:Y:S01]  /*5e20*/  F2FP.BF16.F32.PACK_AB R6, R120, R117 ;  /* 0x000000757806723e */ /* 0x000fe200000010ff */
[----:B------:R-:W-:Y:S01]  /*5e30*/  FADD.FTZ R136, R136, R119 ;  /* 0x0000007788887221 */ /* 0x000fe20000010000 */
[----:B------:R-:W-:Y:S01]  /*5e40*/  F2FP.BF16.F32.PACK_AB R7, R179, R112 ;  /* 0x00000070b307723e */ /* 0x000fe200000010ff */
[----:B------:R-:W-:-:S02]  /*5e50*/  FADD.FTZ R121, R121, R118 ;  /* 0x0000007679797221 */ /* 0x000fc40000010000 */
[----:B------:R-:W-:Y:S02]  /*5e60*/  FADD.FTZ R117, R117, R136 ;  /* 0x0000008875757221 */ /* 0x000fe40000010000 */
[----:B------:R-:W-:Y:S02]  /*5e70*/  FADD.FTZ R112, R112, R121 ;  /* 0x0000007970707221 */ /* 0x000fe40000010000 */
[----:B---3--:R-:W-:Y:S01]  /*5e80*/  HMMA.16816.F32.BF16 R96, R4, R8, R96 ;  /* 0x000000080460723c */ /* 0x008fe20000041860 */
        /* <DEDUP_REMOVED lines=86> */
.L_x_6827:
[----:B------:R-:W-:-:S04]  /*63f0*/  LEA R4, -R124, RZ, 0x6 ;  /* 0x000000ff7c047211 */ /* 0x000fc800078e31ff */
[----:B------:R-:W-:-:S07]  /*6400*/  SHF.R.S32.HI R5, RZ, 0x1f, R4 ;  /* 0x0000001fff057819 */ /* 0x000fce0000011404 */
.L_x_6828:
        /* <DEDUP_REMOVED lines=46> */
[----:B------:R-:W-:Y:S01]  /*66f0*/  IMAD R2, R162, 0x40, R173 ;  /* 0x00000040a2027824 */ /* 0x000fe200078e02ad */
[----:B------:R-:W-:Y:S01]  /*6700*/  @!P1 LEA R8, P3, R30, UR6, 0x1 ;  /* 0x000000061e089c11 */ /* 0x000fe2000f8608ff */
[----:B------:R-:W-:Y:S01]  /*6710*/  IMAD.MOV.U32 R180, RZ, RZ, R132 ;  /* 0x000000ffffb47224 */ /* 0x000fe200078e0084 */
[----:B------:R-:W-:Y:S01]  /*6720*/  @!P1 LEA.HI.X R19, R0, UR7, R7, 0x1, P4 ;  /* 0x0000000700139c11 */ /* 0x000fe2000a0f0c07 */
[----:B------:R-:W-:Y:S01]  /*6730*/  @!PT LDS RZ, [RZ] ;  /* 0x00000000fffff984 */ /* 0x000fe20000000800 */
[----:B------:R-:W-:Y:S01]  /*6740*/  @!PT LDS RZ, [RZ] ;  /* 0x00000000fffff984 */ /* 0x000fe20000000800 */
[----:B------:R-:W-:Y:S01]  /*6750*/  @!PT LDS RZ, [RZ] ;  /* 0x00000000fffff984 */ /* 0x000fe20000000800 */
[----:B------:R1:W-:Y:S01]  /*6760*/  @!P1 LDGSTS.E.BYPASS.LTC128B.128 [R163+0xa800], desc[UR10][R20.64+0x80] ;  /* 0x0a80008014a39fae */ /* 0x0003e2000b901d4a */
[----:B------:R-:W-:Y:S01]  /*6770*/  @!P1 LEA.HI.X R9, R30, UR7, R5, 0x1, P3 ;  /* 0x000000071e099c11 */ /* 0x000fe200098f0c05 */
[----:B------:R-:W-:Y:S01]  /*6780*/  VIADD R0, R2, 0x1 ;  /* 0x0000000102007836 */ /* 0x000fe20000000000 */
[----:B------:R-:W-:Y:S01]  /*6790*/  ISETP.GE.AND P3, PT, R126, 0x3, PT ;  /* 0x000000037e00780c */ /* 0x000fe20003f66270 */
[----:B------:R-:W-:Y:S01]  /*67a0*/  @P2 STS.128 [R163+0x9000], RZ ;  /* 0x009000ffa3002388 */ /* 0x000fe20000000c00 */
[----:B------:R-:W-:-:S02]  /*67b0*/  IMAD.MOV.U32 R183, RZ, RZ, R133 ;  /* 0x000000ffffb77224 */ /* 0x000fc400078e0085 */
[C---:B------:R-:W-:Y:S01]  /*67c0*/  ISETP.GE.AND P6, PT, R0.reuse, R130, PT ;  /* 0x000000820000720c */ /* 0x040fe20003fc6270 */
[----:B------:R-:W-:Y:S01]  /*67d0*/  @!PT LDS RZ, [RZ] ;  /* 0x00000000fffff984 */ /* 0x000fe20000000800 */
[----:B------:R-:W-:Y:S01]  /*67e0*/  @!PT LDS RZ, [RZ] ;  /* 0x00000000fffff984 */ /* 0x000fe20000000800 */
[----:B------:R-:W-:Y:S01]  /*67f0*/  @!PT LDS RZ, [RZ] ;  /* 0x00000000fffff984 */ /* 0x000fe20000000800 */
[----:B------:R-:W-:Y:S01]  /*6800*/  @!P2 LDGSTS.E.BYPASS.LTC128B.128 [R163+0x9000], desc[UR10][R10.64] ;  /* 0x090000000aa3afae */ /* 0x000fe2000b901d4a */
[----:B------:R-:W-:-:S03]  /*6810*/  ISETP.GE.AND P4, PT, R0, R129, PT ;  /* 0x000000810000720c */ /* 0x000fc60003f86270 */
        /* <DEDUP_REMOVED lines=21> */
[----:B------:R-:W-:Y:S04]  /*6970*/  LDSM.16.M88.4 R116, [R152+0x800] ;  /* 0x000800009874783b */ /* 0x000fe80000000200 */
[----:B------:R-:W-:Y:S04]  /*6980*/  LDSM.16.M88.4 R112, [R152+0x1000] ;  /* 0x001000009870783b */ /* 0x000fe80000000200 */
[----:B------:R-:W-:Y:S04]  /*6990*/  LDSM.16.M88.4 R108, [R152+0x1800] ;  /* 0x00180000986c783b */ /* 0x000fe80000000200 */
[----:B------:R-:W0:Y:S01]  /*69a0*/  LDGDEPBAR ;  /* 0x00000000000079af */ /* 0x000e220000000000 */
[C---:B----4-:R-:W-:Y:S06]  /*69b0*/  HMMA.16816.F32.BF16 R32, R4.reuse, R28, RZ ;  /* 0x0000001c0420723c */ /* 0x050fec00000418ff */
[C---:B-1----:R-:W-:Y:S06]  /*69c0*/  HMMA.16816.F32.BF16 R24, R4.reuse, R20, RZ ;  /* 0x000000140418723c */ /* 0x042fec00000418ff */
[C---:B--2---:R-:W-:Y:S06]  /*69d0*/  HMMA.16816.F32.BF16 R16, R4.reuse, R12, RZ ;  /* 0x0000000c0410723c */ /* 0x044fec00000418ff */
[C---:B------:R-:W-:Y:S06]  /*69e0*/  HMMA.16816.F32.BF16 R28, R4.reuse, R30, RZ ;  /* 0x0000001e041c723c */ /* 0x040fec00000418ff */
[C---:B------:R-:W-:Y:S06]  /*69f0*/  HMMA.16816.F32.BF16 R20, R4.reuse, R22, RZ ;  /* 0x000000160414723c */ /* 0x040fec00000418ff */
[C---:B------:R-:W-:Y:S06]  /*6a00*/  HMMA.16816.F32.BF16 R12, R4.reuse, R14, RZ ;  /* 0x0000000e040c723c */ /* 0x040fec00000418ff */
[C---:B---3--:R-:W-:Y:S06]  /*6a10*/  HMMA.16816.F32.BF16 R8, R4.reuse, R104, RZ ;  /* 0x000000680408723c */ /* 0x048fec00000418ff */
        /* <DEDUP_REMOVED lines=80> */
[----:B------:R-:W-:-:S04]  /*6f20*/  DEPBAR.LE SB0, 0x0 ;  /* 0x000080000000791a */ /* 0x000fc80000000000 */
[C---:B-1----:R-:W-:Y:S06]  /*6f30*/  HMMA.16816.F32.BF16 R32, R120.reuse, R116, R32 ;  /* 0x000000747820723c */ /* 0x042fec0000041820 */
[C---:B------:R-:W-:Y:S06]  /*6f40*/  HMMA.16816.F32.BF16 R28, R120.reuse, R118, R28 ;  /* 0x00000076781c723c */ /* 0x040fec000004181c */
[C---:B---3--:R-:W-:Y:S06]  /*6f50*/  HMMA.16816.F32.BF16 R24, R120.reuse, R112, R24 ;  /* 0x000000707818723c */ /* 0x048fec0000041818 */
[C---:B------:R-:W-:Y:S06]  /*6f60*/  HMMA.16816.F32.BF16 R20, R120.reuse, R114, R20 ;  /* 0x000000727814723c */ /* 0x040fec0000041814 */
[C---:B--2---:R-:W-:Y:S06]  /*6f70*/  HMMA.16816.F32.BF16 R16, R120.reuse, R108, R16 ;  /* 0x0000006c7810723c */ /* 0x044fec0000041810 */
[C---:B----4-:R-:W-:Y:S01]  /*6f80*/  HMMA.16816.F32.BF16 R8, R120.reuse, R104, R8 ;  /* 0x000000687808723c */ /* 0x050fe20000041808 */
[----:B------:R-:W-:Y:S01]  /*6f90*/  VIADD R108, R2, 0x8 ;  /* 0x00000008026c7836 */ /* 0x000fe20000000000 */
[----:B------:R-:W-:Y:S04]  /*6fa0*/  BAR.SYNC.DEFER_BLOCKING 0x0 ;  /* 0x0000000000007b1d */ /* 0x000fe80000010000 */
[----:B------:R-:W-:Y:S01]  /*6fb0*/  ISETP.GE.AND P5, PT, R108, R130, PT ;  /* 0x000000826c00720c */ /* 0x000fe20003fa6270 */
[----:B------:R-:W-:Y:S01]  /*6fc0*/  HMMA.16816.F32.BF16 R12, R120, R110, R12 ;  /* 0x0000006e780c723c */ /* 0x000fe2000004180c */
[----:B------:R-:W-:-:S02]  /*6fd0*/  I2FP.F32.S32 R104, R0 ;  /* 0x0000000000687245 */ /* 0x000fc40000201400 */
[----:B------:R-:W-:-:S03]  /*6fe0*/  I2FP.F32.S32 R105, R108 ;  /* 0x0000006c00697245 */ /* 0x000fc60000201400 */
[CC--:B------:R-:W-:Y:S01]  /*6ff0*/  FFMA.FTZ R0, R3.reuse, R104.reuse, R35 ;  /* 0x0000006803007223 */ /* 0x0c0fe20000010023 */
[C---:B------:R-:W-:Y:S02]  /*7000*/  VIADD R35, R2.reuse, 0x9 ;  /* 0x0000000902237836 */ /* 0x040fe40000000000 */
[CC--:B------:R-:W-:Y:S01]  /*7010*/  FFMA.FTZ R131, R3.reuse, R105.reuse, R28 ;  /* 0x0000006903837223 */ /* 0x0c0fe2000001001c */
[C---:B------:R-:W-:Y:S01]  /*7020*/  FFMA.FTZ R28, R3.reuse, R105, R30 ;  /* 0x00000069031c7223 */ /* 0x040fe2000001001e */
[----:B------:R-:W-:Y:S02]  /*7030*/  VIADD R30, R2, 0x10 ;  /* 0x00000010021e7836 */ /* 0x000fe40000000000 */
[----:B------:R-:W-:Y:S01]  /*7040*/  FFMA.FTZ R33, R3, R104, R33 ;  /* 0x0000006803217223 */ /* 0x000fe20000010021 */
[----:B------:R-:W-:Y:S01]  /*7050*/  FSEL R0, R0, -INF , !P4 ;  /* 0xff80000000007808 */ /* 0x000fe20006000000 */
[----:B------:R-:W-:Y:S01]  /*7060*/  HMMA.16816.F32.BF16 R4, R120, R106, R4 ;  /* 0x0000006a7804723c */ /* 0x000fe20000041804 */
[----:B------:R-:W-:-:S02]  /*7070*/  FSEL R131, R131, -INF , !P5 ;  /* 0xff80000083837808 */ /* 0x000fc40006800000 */
[----:B------:R-:W-:Y:S02]  /*7080*/  I2FP.F32.S32 R104, R35 ;  /* 0x0000002300687245 */ /* 0x000fe40000201400 */
[C---:B------:R-:W-:Y:S02]  /*7090*/  ISETP.GE.AND P4, PT, R35.reuse, R130, PT ;  /* 0x000000822300720c */ /* 0x040fe40003f86270 */
[-C--:B------:R-:W-:Y:S01]  /*70a0*/  ISETP.GE.AND P5, PT, R35, R129.reuse, PT ;  /* 0x000000812300720c */ /* 0x080fe20003fa6270 */
[C---:B------:R-:W-:Y:S01]  /*70b0*/  FFMA.FTZ R29, R3.reuse, R104, R29 ;  /* 0x00000068031d7223 */ /* 0x040fe2000001001d */
[----:B------:R-:W-:Y:S01]  /*70c0*/  I2FP.F32.S32 R35, R30 ;  /* 0x0000001e00237245 */ /* 0x000fe20000201400 */
[----:B------:R-:W-:Y:S01]  /*70d0*/  FFMA.FTZ R31, R3, R104, R31 ;  /* 0x00000068031f7223 */ /* 0x000fe2000001001f */
[----:B------:R-:W-:Y:S02]  /*70e0*/  FSEL R33, R33, -INF , !P6 ;  /* 0xff80000021217808 */ /* 0x000fe40007000000 */
[----:B------:R-:W-:Y:S01]  /*70f0*/  ISETP.GE.AND P6, PT, R108, R129, PT ;  /* 0x000000816c00720c */ /* 0x000fe20003fc6270 */
[-C--:B------:R-:W-:Y:S01]  /*7100*/  FFMA.FTZ R125, R3, R35.reuse, R24 ;  /* 0x00000023037d7223 */ /* 0x080fe20000010018 */
[----:B------:R-:W-:Y:S01]  /*7110*/  VIADD R24, R2, 0x11 ;  /* 0x0000001102187836 */ /* 0x000fe20000000000 */
[----:B------:R-:W-:Y:S01]  /*7120*/  FSEL R29, R29, -INF , !P4 ;  /* 0xff8000001d1d7808 */ /* 0x000fe20006000000 */
[----:B------:R-:W-:Y:S01]  /*7130*/  FFMA.FTZ R26, R3, R35, R26 ;  /* 0x00000023031a7223 */ /* 0x000fe2000001001a */
[----:B------:R-:W-:-:S02]  /*7140*/  FSEL R28, R28, -INF , !P6 ;  /* 0xff8000001c1c7808 */ /* 0x000fc40007000000 */
[C---:B------:R-:W-:Y:S02]  /*7150*/  ISETP.GE.AND P6, PT, R30.reuse, R130, PT ;  /* 0x000000821e00720c */ /* 0x040fe40003fc6270 */
[-C--:B------:R-:W-:Y:S02]  /*7160*/  ISETP.GE.AND P4, PT, R30, R129.reuse, PT ;  /* 0x000000811e00720c */ /* 0x080fe40003f86270 */
        /* <DEDUP_REMOVED lines=18> */
[----:B------:R-:W-:Y:S02]  /*7290*/  FSEL R115, R115, -INF , !P4 ;  /* 0xff80000073737808 */ /* 0x000fe40006000000 */
[C---:B------:R-:W-:Y:S01]  /*72a0*/  ISETP.GE.AND P6, PT, R24.reuse, R130, PT ;  /* 0x000000821800720c */ /* 0x040fe20003fc6270 */
[CC--:B------:R-:W-:Y:S01]  /*72b0*/  FFMA.FTZ R113, R3.reuse, R20.reuse, R21 ;  /* 0x0000001403717223 */ /* 0x0c0fe20000010015 */
[----:B------:R-:W-:Y:S01]  /*72c0*/  ISETP.GE.AND P4, PT, R24, R129, PT ;  /* 0x000000811800720c */ /* 0x000fe20003f86270 */
[C---:B------:R-:W-:Y:S02]  /*72d0*/  VIADD R24, R2.reuse, 0x20 ;  /* 0x0000002002187836 */ /* 0x040fe40000000000 */
[----:B------:R-:W-:Y:S01]  /*72e0*/  FFMA.FTZ R23, R3, R20, R23 ;  /* 0x0000001403177223 */ /* 0x000fe20000010017 */
[----:B------:R-:W-:Y:S01]  /*72f0*/  VIADD R20, R2, 0x21 ;  /* 0x0000002102147836 */ /* 0x000fe20000000000 */
[----:B------:R-:W-:Y:S02]  /*7300*/  FSEL R22, R22, -INF , !P5 ;  /* 0xff80000016167808 */ /* 0x000fe40006800000 */
[----:B------:R-:W-:-:S02]  /*7310*/  I2FP.F32.S32 R21, R24 ;  /* 0x0000001800157245 */ /* 0x000fc40000201400 */
[----:B------:R-:W-:Y:S02]  /*7320*/  FSEL R113, R113, -INF , !P6 ;  /* 0xff80000071717808 */ /* 0x000fe40007000000 */
[C---:B------:R-:W-:Y:S01]  /*7330*/  ISETP.GE.AND P5, PT, R24.reuse, R130, PT ;  /* 0x000000821800720c */ /* 0x040fe20003fa6270 */
[C---:B------:R-:W-:Y:S01]  /*7340*/  FFMA.FTZ R16, R3.reuse, R21, R16 ;  /* 0x0000001503107223 */ /* 0x040fe20000010010 */
[----:B------:R-:W-:Y:S01]  /*7350*/  ISETP.GE.AND P6, PT, R24, R129, PT ;  /* 0x000000811800720c */ /* 0x000fe20003fc6270 */
[----:B------:R-:W-:Y:S01]  /*7360*/  FFMA.FTZ R18, R3, R21, R18 ;  /* 0x0000001503127223 */ /* 0x000fe20000010012 */
[----:B------:R-:W-:Y:S01]  /*7370*/  I2FP.F32.S32 R24, R20 ;  /* 0x0000001400187245 */ /* 0x000fe20000201400 */
[----:B------:R-:W-:Y:S01]  /*7380*/  VIADD R21, R2, 0x28 ;  /* 0x0000002802157836 */ /* 0x000fe20000000000 */
[----:B------:R-:W-:Y:S02]  /*7390*/  FSEL R114, R23, -INF , !P4 ;  /* 0xff80000017727808 */ /* 0x000fe40006000000 */
[----:B------:R-:W-:Y:S01]  /*73a0*/  ISETP.GE.AND P4, PT, R20, R130, PT ;  /* 0x000000821400720c */ /* 0x000fe20003f86270 */
[CC--:B------:R-:W-:Y:S01]  /*73b0*/  FFMA.FTZ R17, R3.reuse, R24.reuse, R17 ;  /* 0x0000001803117223 */ /* 0x0c0fe20000010011 */
[----:B------:R-:W-:Y:S01]  /*73c0*/  FSEL R117, R16, -INF , !P5 ;  /* 0xff80000010757808 */ /* 0x000fe20006800000 */
[----:B------:R-:W-:Y:S01]  /*73d0*/  FFMA.FTZ R19, R3, R24, R19 ;  /* 0x0000001803137223 */ /* 0x000fe20000010013 */
[----:B------:R-:W-:-:S02]  /*73e0*/  ISETP.GE.AND P5, PT, R20, R129, PT ;  /* 0x000000811400720c */ /* 0x000fc40003fa6270 */
[----:B------:R-:W-:Y:S02]  /*73f0*/  FSEL R20, R18, -INF , !P6 ;  /* 0xff80000012147808 */ /* 0x000fe40007000000 */
[----:B------:R-:W-:Y:S01]  /*7400*/  FSEL R23, R17, -INF , !P4 ;  /* 0xff80000011177808 */ /* 0x000fe20006000000 */
[----:B------:R-:W-:Y:S01]  /*7410*/  VIADD R17, R2, 0x29 ;  /* 0x0000002902117836 */ /* 0x000fe20000000000 */
[C---:B------:R-:W-:Y:S02]  /*7420*/  ISETP.GE.AND P6, PT, R21.reuse, R130, PT ;  /* 0x000000821500720c */ /* 0x040fe40003fc6270 */
[----:B------:R-:W-:Y:S02]  /*7430*/  ISETP.GE.AND P4, PT, R21, R129, PT ;  /* 0x000000811500720c */ /* 0x000fe40003f86270 */
[----:B------:R-:W-:Y:S02]  /*7440*/  I2FP.F32.S32 R21, R21 ;  /* 0x0000001500157245 */ /* 0x000fe40000201400 */
[----:B------:R-:W-:-:S02]  /*7450*/  FSEL R118, R19, -INF , !P5 ;  /* 0xff80000013767808 */ /* 0x000fc40006800000 */
[----:B------:R-:W-:Y:S01]  /*7460*/  ISETP.GE.AND P5, PT, R17, R130, PT ;  /* 0x000000821100720c */ /* 0x000fe20003fa6270 */
[CC--:B------:R-:W-:Y:S01]  /*7470*/  FFMA.FTZ R12, R3.reuse, R21.reuse, R12 ;  /* 0x00000015030c7223 */ /* 0x0c0fe2000001000c */
[----:B------:R-:W-:Y:S01]  /*7480*/  FFMA.FTZ R16, R3, R21, R14 ;  /* 0x0000001503107223 */ /* 0x000fe2000001000e */
[----:B------:R-:W-:-:S03]  /*7490*/  I2FP.F32.S32 R14, R17 ;  /* 0x00000011000e7245 */ /* 0x000fc60000201400 */
[----:B------:R-:W-:Y:S01]  /*74a0*/  FSEL R21, R12, -INF , !P6 ;  /* 0xff8000000c157808 */ /* 0x000fe20007000000 */
[----:B------:R-:W-:Y:S01]  /*74b0*/  VIADD R12, R2, 0x30 ;  /* 0x00000030020c7836 */ /* 0x000fe20000000000 */
[----:B------:R-:W-:Y:S01]  /*74c0*/  ISETP.GE.AND P6, PT, R17, R129, PT ;  /* 0x000000811100720c */ /* 0x000fe20003fc6270 */
[CC--:B------:R-:W-:Y:S01]  /*74d0*/  FFMA.FTZ R13, R3.reuse, R14.reuse, R13 ;  /* 0x0000000e030d7223 */ /* 0x0c0fe2000001000d */
[----:B------:R-:W-:Y:S01]  /*74e0*/  FSEL R122, R16, -INF , !P4 ;  /* 0xff800000107a7808 */ /* 0x000fe20006000000 */
[----:B------:R-:W-:Y:S01]  /*74f0*/  FFMA.FTZ R15, R3, R14, R15 ;  /* 0x0000000e030f7223 */ /* 0x000fe2000001000f */
[----:B------:R-:W-:Y:S02]  /*7500*/  I2FP.F32.S32 R17, R12 ;  /* 0x0000000c00117245 */ /* 0x000fe40000201400 */
[----:B------:R-:W-:Y:S02]  /*7510*/  FSEL R119, R13, -INF , !P5 ;  /* 0xff8000000d777808 */ /* 0x000fe40006800000 */
[C---:B------:R-:W-:Y:S01]  /*7520*/  ISETP.GE.AND P4, PT, R12.reuse, R130, PT ;  /* 0x000000820c00720c */ /* 0x040fe20003f86270 */
[----:B------:R-:W-:Y:S01]  /*7530*/  FFMA.FTZ R105, R3, R17, R8 ;  /* 0x0000001103697223 */ /* 0x000fe20000010008 */
[----:B------:R-:W-:Y:S01]  /*7540*/  ISETP.GE.AND P5, PT, R12, R129, PT ;  /* 0x000000810c00720c */ /* 0x000fe20003fa6270 */
[C---:B------:R-:W-:Y:S01]  /*7550*/  VIADD R12, R2.reuse, 0x31 ;  /* 0x00000031020c7836 */ /* 0x040fe20000000000 */
[----:B------:R-:W-:Y:S01]  /*7560*/  FSEL R120, R15, -INF , !P6 ;  /* 0xff8000000f787808 */ /* 0x000fe20007000000 */
[----:B------:R-:W-:Y:S01]  /*7570*/  VIADD R8, R2, 0x38 ;  /* 0x0000003802087836 */ /* 0x000fe20000000000 */
[----:B------:R-:W-:Y:S01]  /*7580*/  FSEL R105, R105, -INF , !P4 ;  /* 0xff80000069697808 */ /* 0x000fe20006000000 */
[----:B------:R-:W-:Y:S01]  /*7590*/  FFMA.FTZ R10, R3, R17, R10 ;  /* 0x00000011030a7223 */ /* 0x000fe2000001000a */
[----:B------:R-:W-:-:S02]  /*75a0*/  I2FP.F32.S32 R14, R12 ;  /* 0x0000000c000e7245 */ /* 0x000fc40000201400 */
[C---:B------:R-:W-:Y:S02]  /*75b0*/  ISETP.GE.AND P6, PT, R12.reuse, R130, PT ;  /* 0x000000820c00720c */ /* 0x040fe40003fc6270 */
[----:B------:R-:W-:Y:S01]  /*75c0*/  ISETP.GE.AND P4, PT, R12, R129, PT ;  /* 0x000000810c00720c */ /* 0x000fe20003f86270 */
[C---:B------:R-:W-:Y:S01]  /*75d0*/  FFMA.FTZ R11, R3.reuse, R14, R11 ;  /* 0x0000000e030b7223 */ /* 0x040fe2000001000b */
[----:B------:R-:W-:Y:S01]  /*75e0*/  I2FP.F32.S32 R12, R8 ;  /* 0x00000008000c7245 */ /* 0x000fe20000201400 */
[C---:B------:R-:W-:Y:S01]  /*75f0*/  FFMA.FTZ R9, R3.reuse, R14, R9 ;  /* 0x0000000e03097223 */ /* 0x040fe20000010009 */
[----:B------:R-:W-:Y:S02]  /*7600*/  FSEL R106, R10, -INF , !P5 ;  /* 0xff8000000a6a7808 */ /* 0x000fe40006800000 */
[----:B------:R-:W-:Y:S01]  /*7610*/  ISETP.GE.AND P5, PT, R8, R130, PT ;  /* 0x000000820800720c */ /* 0x000fe20003fa6270 */
[CC--:B------:R-:W-:Y:S01]  /*7620*/  FFMA.FTZ R108, R3.reuse, R12.reuse, R4 ;  /* 0x0000000c036c7223 */ /* 0x0c0fe20000010004 */
[----:B------:R-:W-:Y:S01]  /*7630*/  FFMA.FTZ R35, R3, R12, R6 ;  /* 0x0000000c03237223 */ /* 0x000fe20000010006 */
[----:B------:R-:W-:Y:S01]  /*7640*/  I2FP.F32.S32 R6, R2 ;  /* 0x0000000200067245 */ /* 0x000fe20000201400 */
[----:B------:R-:W-:Y:S01]  /*7650*/  VIADD R4, R2, 0x39 ;  /* 0x0000003902047836 */ /* 0x000fe20000000000 */
[----:B------:R-:W-:-:S02]  /*7660*/  FSEL R104, R11, -INF , !P4 ;  /* 0xff8000000b687808 */ /* 0x000fc40006000000 */
[----:B------:R-:W-:Y:S02]  /*7670*/  FSEL R108, R108, -INF , !P5 ;  /* 0xff8000006c6c7808 */ /* 0x000fe40006800000 */
[----:B------:R-:W-:Y:S01]  /*7680*/  FSEL R107, R9, -INF , !P6 ;  /* 0xff800000096b7808 */ /* 0x000fe20007000000 */
[C---:B------:R-:W-:Y:S01]  /*7690*/  FFMA.FTZ R9, R3.reuse, R6, R32 ;  /* 0x0000000603097223 */ /* 0x040fe20000010020 */
[C---:B------:R-:W-:Y:S01]  /*76a0*/  ISETP.GE.AND P4, PT, R2.reuse, R130, PT ;  /* 0x000000820200720c */ /* 0x040fe20003f86270 */
[----:B------:R-:W-:Y:S01]  /*76b0*/  FFMA.FTZ R6, R3, R6, R34 ;  /* 0x0000000603067223 */ /* 0x000fe20000010022 */
[-C--:B------:R-:W-:Y:S02]  /*76c0*/  ISETP.GE.AND P5, PT, R2, R129.reuse, PT ;  /* 0x000000810200720c */ /* 0x080fe40003fa6270 */
[----:B------:R-:W-:Y:S02]  /*76d0*/  I2FP.F32.S32 R2, R4 ;  /* 0x0000000400027245 */ /* 0x000fe40000201400 */
[----:B------:R-:W-:-:S02]  /*76e0*/  ISETP.GE.AND P6, PT, R8, R129, PT ;  /* 0x000000810800720c */ /* 0x000fc40003fc6270 */
[----:B------:R-:W-:Y:S01]  /*76f0*/  FSEL R9, R9, -INF , !P4 ;  /* 0xff80000009097808 */ /* 0x000fe20006000000 */
[-C--:B------:R-:W-:Y:S01]  /*7700*/  FFMA.FTZ R5, R3, R2.reuse, R5 ;  /* 0x0000000203057223 */ /* 0x080fe20000010005 */
[----:B------:R-:W-:Y:S01]  /*7710*/  FSEL R35, R35, -INF , !P6 ;  /* 0xff80000023237808 */ /* 0x000fe20007000000 */
[----:B------:R-:W-:Y:S01]  /*7720*/  FFMA.FTZ R7, R3, R2, R7 ;  /* 0x0000000203077223 */ /* 0x000fe20000010007 */
[C---:B------:R-:W-:Y:S02]  /*7730*/  ISETP.GE.AND P6, PT, R4.reuse, R130, PT ;  /* 0x000000820400720c */ /* 0x040fe40003fc6270 */
[----:B------:R-:W-:Y:S02]  /*7740*/  ISETP.GE.AND P4, PT, R4, R129, PT ;  /* 0x000000810400720c */ /* 0x000fe40003f86270 */
[----:B------:R-:W-:Y:S02]  /*7750*/  FSEL R6, R6, -INF , !P5 ;  /* 0xff80000006067808 */ /* 0x000fe40006800000 */
[----:B------:R-:W-:-:S02]  /*7760*/  FSEL R109, R5, -INF , !P6 ;  /* 0xff800000056d7808 */ /* 0x000fc40007000000 */
        /* <DEDUP_REMOVED lines=58> */
[----:B-1----:R-:W-:-:S04]  /*7b10*/  IMAD R2, R13, R4, RZ ;  /* 0x000000040d027224 */ /* 0x002fc800078e02ff */
[C---:B------:R-:W-:Y:S02]  /*7b20*/  IMAD R2, R7.reuse, R5, R2 ;  /* 0x0000000507027224 */ /* 0x040fe400078e0202 */
[----:B------:R-:W-:-:S04]  /*7b30*/  IMAD.WIDE.U32 R4, R7, R4, R14 ;  /* 0x0000000407047225 */ /* 0x000fc800078e000e */
[----:B------:R-:W-:Y:S01]  /*7b40*/  IMAD.IADD R2, R5, 0x1, R2 ;  /* 0x0000000105027824 */ /* 0x000fe200078e0202 */
[----:B------:R-:W-:Y:S06]  /*7b50*/  BRA `(.L_x_6831) ;  /* 0x0000000000087947 */ /* 0x000fec0003800000 */
.L_x_6830:
[----:B------:R-:W-:-:S04]  /*7b60*/  LEA R4, -R102, RZ, 0x6 ;  /* 0x000000ff66047211 */ /* 0x000fc800078e31ff */
[----:B------:R-:W-:-:S07]  /*7b70*/  SHF.R.S32.HI R2, RZ, 0x1f, R4 ;  /* 0x0000001fff027819 */ /* 0x000fce0000011404 */
.L_x_6831:
[----:B------:R-:W-:Y:S01]  /*7b80*/  @!P2 LEA R18, P3, R4, R178, 0x1 ;  /* 0x000000b20412a211 */ /* 0x000fe200078608ff */
[----:B------:R1:W-:Y:S01]  /*7b90*/  @P2 STS.128 [R163+0x4000], RZ ;  /* 0x004000ffa3002388 */ /* 0x0003e20000000c00 */
[-C--:B------:R-:W-:Y:S01]  /*7ba0*/  @!P1 IADD3 R8, P6, R128, R4.reuse, RZ ;  /* 0x0000000480089210 */ /* 0x080fe20007fde0ff */
[----:B------:R-:W-:Y:S01]  /*7bb0*/  BSSY B0, `(.L_x_6832) ;  /* 0x0000045000007945 */ /* 0x000fe20003800000 */
[--C-:B------:R-:W-:Y:S02]  /*7bc0*/  @!P2 LEA.HI.X R19, R4, R177, R2.reuse, 0x1, P3 ;  /* 0x000000b10413a211 */ /* 0x100fe400018f0c02 */
[-C--:B------:R-:W-:Y:S01]  /*7bd0*/  @!P1 IADD3 R12, P4, P3, R128, R4.reuse, R159 ;  /* 0x00000004800c9210 */ /* 0x080fe20007b9e09f */
[----:B------:R-:W-:Y:S01]  /*7be0*/  @!P1 IMAD.X R5, R127, 0x1, R2, P6 ;  /* 0x000000017f059824 */ /* 0x000fe200030e0602 */
[----:B------:R-:W-:Y:S01]  /*7bf0*/  @!P2 IADD3 R7, P5, R159, R4, RZ ;  /* 0x000000049f07a210 */ /* 0x000fe20007fbe0ff */
[----:B------:R-:W-:Y:S01]  /*7c00*/  @!PT LDS RZ, [RZ] ;  /* 0x00000000fffff984 */ /* 0x000fe20000000800 */
[----:B------:R-:W-:Y:S01]  /*7c10*/  @!PT LDS RZ, [RZ] ;  /* 0x00000000fffff984 */ /* 0x000fe20000000800 */
[----:B------:R-:W-:Y:S01]  /*7c20*/  @!PT LDS RZ, [RZ] ;  /* 0x00000000fffff984 */ /* 0x000fe20000000800 */
[----:B------:R2:W-:Y:S01]  /*7c30*/  @!P2 LDGSTS.E.BYPASS.LTC128B.128 [R163+0x4000], desc[UR10][R18.64] ;  /* 0x0400000012a3afae */ /* 0x0005e2000b901d4a */
[----:B------:R-:W-:-:S02]  /*7c40*/  @!P1 IADD3.X R11, R127, R2, R158, P4, P3 ;  /* 0x000000027f0b9210 */ /* 0x000fc400027e649e */
[----:B------:R-:W-:Y:S01]  /*7c50*/  @!P1 LEA R30, P6, R8, UR8, 0x1 ;  /* 0x00000008081e9c11 */ /* 0x000fe2000f8c08ff */
[----:B------:R-:W-:Y:S01]  /*7c60*/  @!P2 IMAD.X R10, R158, 0x1, R2, P5 ;  /* 0x000000019e0aa824 */ /* 0x000fe200028e0602 */
[----:B------:R-:W-:Y:S01]  /*7c70*/  @!P1 LEA R14, P3, R12, UR8, 0x1 ;  /* 0x000000080c0e9c11 */ /* 0x000fe2000f8608ff */
[----:B------:R1:W-:Y:S01]  /*7c80*/  @P1 STS.128 [R163+0x6000], RZ ;  /* 0x006000ffa3001388 */ /* 0x0003e20000000c00 */
[----:B------:R-:W-:Y:S02]  /*7c90*/  @!P1 LEA.HI.X R31, R8, UR9, R5, 0x1, P6 ;  /* 0x00000009081f9c11 */ /* 0x000fe4000b0f0c05 */
[----:B------:R-:W-:Y:S02]  /*7ca0*/  @!P1 LEA.HI.X R15, R12, UR9, R11, 0x1, P3 ;  /* 0x000000090c0f9c11 */ /* 0x000fe400098f0c0b */
[----:B------:R-:W-:Y:S01]  /*7cb0*/  @!P2 LEA R16, P5, R7, R178, 0x1 ;  /* 0x000000b20710a211 */ /* 0x000fe200078a08ff */
[----:B------:R-:W-:Y:S01]  /*7cc0*/  @!PT LDS RZ, [RZ] ;  /* 0x00000000fffff984 */ /* 0x000fe20000000800 */
[----:B------:R-:W-:Y:S01]  /*7cd0*/  @!PT LDS RZ, [RZ] ;  /* 0x00000000fffff984 */ /* 0x000fe20000000800 */
[----:B------:R-:W-:Y:S01]  /*7ce0*/  @!PT LDS RZ, [RZ] ;  /* 0x00000000fffff984 */ /* 0x000fe20000000800 */
[----:B------:R1:W-:Y:S01]  /*7cf0*/  @!P1 LDGSTS.E.BYPASS.LTC128B.128 [R163+0x6000], desc[UR10][R30.64+0x80] ;  /* 0x060000801ea39fae */ /* 0x0003e2000b901d4a */
[----:B------:R-:W-:-:S02]  /*7d00*/  IADD3 R5, P4, P3, R159, R4, R159 ;  /* 0x000000049f057210 */ /* 0x000fc40007b9e09f */
[----:B------:R-:W-:Y:S01]  /*7d10*/  @!P2 LEA.HI.X R17, R7, R177, R10, 0x1, P5 ;  /* 0x000000b10711a211 */ /* 0x000fe200028f0c0a */
[----:B------:R1:W-:Y:S01]  /*7d20*/  @P2 STS.128 [R163+0x4800], RZ ;  /* 0x004800ffa3002388 */ /* 0x0003e20000000c00 */
[----:B------:R-:W-:Y:S02]  /*7d30*/  IADD3.X R8, R158, R2, R158, P4, P3 ;  /* 0x000000029e087210 */ /* 0x000fe400027e649e */
[-C--:B------:R-:W-:Y:S01]  /*7d40*/  @!P1 IADD3 R7, P4, R128, R5.reuse, RZ ;  /* 0x0000000580079210 */ /* 0x080fe20007f9e0ff */
[----:B------:R-:W-:Y:S01]  /*7d50*/  @!PT LDS RZ, [RZ] ;  /* 0x00000000fffff984 */ /* 0x000fe20000000800 */
[----:B------:R-:W-:Y:S01]  /*7d60*/  @!PT LDS RZ, [RZ] ;  /* 0x00000000fffff984 */ /* 0x000fe20000000800 */
[----:B------:R-:W-:Y:S01]  /*7d70*/  @!PT LDS RZ, [RZ] ;  /* 0x00000000fffff984 */ /* 0x000fe20000000800 */
[----:B------:R1:W-:Y:S01]  /*7d80*/  @!P2 LDGSTS.E.BYPASS.LTC128B.128 [R163+0x4800], desc[UR10][R16.64] ;  /* 0x0480000010a3afae */ /* 0x0003e2000b901d4a */
[----:B------:R-:W-:Y:S02]  /*7d90*/  IADD3 R11, P3, R159, R5, RZ ;  /* 0x000000059f0b7210 */ /* 0x000fe40007f7e0ff */
[-C--:B------:R-:W-:Y:S01]  /*7da0*/  @!P2 LEA R26, P5, R5, R178.reuse, 0x1 ;  /* 0x000000b2051aa211 */ /* 0x080fe200078a08ff */
[--C-:B------:R-:W-:Y:S01]  /*7db0*/  @!P1 IMAD.X R12, R127, 0x1, R8.reuse, P4 ;  /* 0x000000017f0c9824 */ /* 0x100fe200020e0608 */
[----:B------:R-:W-:Y:S01]  /*7dc0*/  @!P1 LEA R24, P4, R7, UR8, 0x1 ;  /* 0x0000000807189c11 */ /* 0x000fe2000f8808ff */
[--C-:B------:R-:W-:Y:S01]  /*7dd0*/  IMAD.X R10, R158, 0x1, R8.reuse, P3 ;  /* 0x000000019e0a7824 */ /* 0x100fe200018e0608 */
[----:B--2---:R-:W-:Y:S01]  /*7de0*/  @!P2 LEA R18, P3, R11, R178, 0x1 ;  /* 0x000000b20b12a211 */ /* 0x004fe200078608ff */
[----:B------:R1:W-:Y:S01]  /*7df0*/  @P1 STS.128 [R163+0x6800], RZ ;  /* 0x006800ffa3001388 */ /* 0x0003e20000000c00 */
[----:B------:R-:W-:-:S02]  /*7e00*/  @!P2 LEA.HI.X R27, R5, R177, R8, 0x1, P5 ;  /* 0x000000b1051ba211 */ /* 0x000fc400028f0c08 */
[----:B------:R-:W-:Y:S01]  /*7e10*/  @!P1 LEA.HI.X R25, R7, UR9, R12, 0x1, P4 ;  /* 0x0000000907199c11 */ /* 0x000fe2000a0f0c0c */
        /* <DEDUP_REMOVED lines=30> */
.L_x_6833:
[----:B------:R-:W-:Y:S05]  /*8000*/  BSYNC B0 ;  /* 0x0000000000007941 */ /* 0x000fea0003800000 */
.L_x_6832:
[----:B------:R-:W0:Y:S01]  /*8010*/  LDGDEPBAR ;  /* 0x00000000000079af */ /* 0x000e220000000000 */
[----:B------:R-:W-:-:S04]  /*8020*/  LEA R178, P1, R4, R178, 0x1 ;  /* 0x000000b204b27211 */ /* 0x000fc800078208ff */
[----:B------:R-:W-:-:S09]  /*8030*/  LEA.HI.X R177, R4, R177, R2, 0x1, P1 ;  /* 0x000000b104b17211 */ /* 0x000fd200008f0c02 */
.L_x_6829:
        /* <DEDUP_REMOVED lines=47> */
[----:B------:R-:W-:-:S03]  /*8330*/  FSETP.NEU.FTZ.AND P1, PT, R26, -INF , PT ;  /* 0xff8000001a00780b */ /* 0x000fc60003f3d000 */
[--C-:B------:R-:W-:Y:S01]  /*8340*/  FFMA.FTZ R32, R9, UR12, -R110.reuse ;  /* 0x0000000c09207c23 */ /* 0x100fe2000801086e */
[----:B------:R-:W-:Y:S01]  /*8350*/  FSEL R5, R26, RZ, P1 ;  /* 0x000000ff1a057208 */ /* 0x000fe20000800000 */
[----:B------:R-:W1:Y:S01]  /*8360*/  LDSM.16.MT88.4 R8, [R148+0x8000] ;  /* 0x008000009408783b */ /* 0x000e620000004200 */
[----:B------:R-:W-:Y:S01]  /*8370*/  FFMA.FTZ R24, R33, UR12, -R110 ;  /* 0x0000000c21187c23 */ /* 0x000fe2000801086e */
[----:B------:R-:W-:Y:S01]  /*8380*/  FSEL R103, R103, RZ, P1 ;  /* 0x000000ff67677208 */ /* 0x000fe20000800000 */
[----:B------:R-:W-:Y:S01]  /*8390*/  FADD.FTZ R33, R101, -R4 ;  /* 0x8000000465217221 */ /* 0x000fe20000010000 */
        /* <DEDUP_REMOVED lines=33> */
[----:B------:R-:W3:Y:S01]  /*85b0*/  MUFU.EX2 R2, R2 ;  /* 0x0000000200027308 */ /* 0x000ee20000000800 */
[----:B--2---:R-:W-:Y:S01]  /*85c0*/  F2FP.BF16.F32.PACK_AB R4, R24, R32 ;  /* 0x000000201804723e */ /* 0x004fe200000010ff */
[--C-:B------:R-:W-:Y:S01]  /*85d0*/  FFMA.FTZ R35, R35, UR12, -R103.reuse ;  /* 0x0000000c23237c23 */ /* 0x100fe20008010867 */
[----:B------:R-:W-:-:S05]  /*85e0*/  FFMA.FTZ R34, R34, UR12, -R103 ;  /* 0x0000000c22227c23 */ /* 0x000fca0008010867 */
        /* <DEDUP_REMOVED lines=78> */
[C---:B--2---:R-:W-:Y:S01]  /*8ad0*/  HMMA.16816.F32.BF16 R52, R4.reuse, R12, R52 ;  /* 0x0000000c0434723c */ /* 0x044fe20000041834 */
[-C--:B------:R-:W-:Y:S01]  /*8ae0*/  FMUL.FTZ R90, R90, R31.reuse ;  /* 0x0000001f5a5a7220 */ /* 0x080fe20000410000 */
[----:B------:R-:W-:Y:S01]  /*8af0*/  FMUL.FTZ R91, R91, R31 ;  /* 0x0000001f5b5b7220 */ /* 0x000fe20000410000 */
[----:B------:R-:W-:Y:S01]  /*8b00*/  FFMA.FTZ R33, R181, R33, R32 ;  /* 0x00000021b5217223 */ /* 0x000fe20000010020 */
[----:B------:R-:W-:Y:S01]  /*8b10*/  FFMA.FTZ R31, R179, R31, R30 ;  /* 0x0000001fb31f7223 */ /* 0x000fe2000001001e */
[----:B------:R-:W2:Y:S01]  /*8b20*/  MUFU.EX2 R111, R111 ;  /* 0x0000006f006f7308 */ /* 0x000ea20000000800 */
[----:B------:R-:W-:Y:S01]  /*8b30*/  HMMA.16816.F32.BF16 R56, R4, R14, R56 ;  /* 0x0000000e0438723c */ /* 0x000fe20000041838 */
[----:B------:R-:W4:Y:S01]  /*8b40*/  LDSM.16.MT88.4 R12, [R146+0xa000] ;  /* 0x00a00000920c783b */ /* 0x000f220000004200 */
[----:B------:R-:W-:Y:S01]  /*8b50*/  FADD.FTZ R24, R24, R33 ;  /* 0x0000002118187221 */ /* 0x000fe20000010000 */
[----:B------:R-:W-:-:S03]  /*8b60*/  FADD.FTZ R31, R0, R31 ;  /* 0x0000001f001f7221 */ /* 0x000fc60000010000 */
[----:B-1----:R-:W-:Y:S01]  /*8b70*/  HMMA.16816.F32.BF16 R44, R4, R8, R44 ;  /* 0x00000008042c723c */ /* 0x002fe2000004182c */
[----:B------:R-:W-:Y:S01]  /*8b80*/  MUFU.EX2 R101, R101 ;  /* 0x0000006500657308 */ /* 0x000fe20000000800 */
[----:B------:R-:W-:Y:S01]  /*8b90*/  FADD.FTZ R25, R25, R24 ;  /* 0x0000001819197221 */ /* 0x000fe20000010000 */
[----:B------:R-:W-:-:S03]  /*8ba0*/  FADD.FTZ R28, R28, R31 ;  /* 0x0000001f1c1c7221 */ /* 0x000fc60000010000 */
[----:B------:R-:W-:Y:S01]  /*8bb0*/  HMMA.16816.F32.BF16 R48, R4, R10, R48 ;  /* 0x0000000a0430723c */ /* 0x000fe20000041830 */
[----:B------:R-:W1:Y:S01]  /*8bc0*/  LDSM.16.MT88.4 R8, [R148+0xa000] ;  /* 0x00a000009408783b */ /* 0x000e620000004200 */
[----:B------:R-:W-:Y:S01]  /*8bd0*/  FADD.FTZ R25, R2, R25 ;  /* 0x0000001902197221 */ /* 0x000fe20000010000 */
[----:B------:R-:W-:Y:S01]  /*8be0*/  MUFU.EX2 R116, R116 ;  /* 0x0000007400747308 */ /* 0x000fe20000000800 */
[----:B------:R-:W-:Y:S02]  /*8bf0*/  FADD.FTZ R28, R29, R28 ;  /* 0x0000001c1d1c7221 */ /* 0x000fe40000010000 */
[----:B---3--:R-:W-:-:S04]  /*8c00*/  FADD.FTZ R0, R100, R25 ;  /* 0x0000001964007221 */ /* 0x008fc80000010000 */
[----:B--2---:R-:W-:Y:S01]  /*8c10*/  FADD.FTZ R0, R111, R0 ;  /* 0x000000006f007221 */ /* 0x004fe20000010000 */
[----:B------:R-:W-:Y:S08]  /*8c20*/  MUFU.EX2 R115, R115 ;  /* 0x0000007300737308 */ /* 0x000ff00000000800 */
[----:B------:R-:W2:Y:S08]  /*8c30*/  MUFU.EX2 R114, R114 ;  /* 0x0000007200727308 */ /* 0x000eb00000000800 */
[----:B------:R-:W-:Y:S01]  /*8c40*/  MUFU.EX2 R117, R117 ;  /* 0x0000007500757308 */ /* 0x000fe20000000800 */
[C---:B----4-:R-:W-:Y:S06]  /*8c50*/  HMMA.16816.F32.BF16 R68, R4.reuse, R12, R68 ;  /* 0x0000000c0444723c */ /* 0x050fec0000041844 */
[C---:B------:R-:W-:Y:S01]  /*8c60*/  HMMA.16816.F32.BF16 R72, R4.reuse, R14, R72 ;  /* 0x0000000e0448723c */ /* 0x040fe20000041848 */
[----:B------:R-:W3:Y:S01]  /*8c70*/  LDSM.16.MT88.4 R12, [R144+0xa000] ;  /* 0x00a00000900c783b */ /* 0x000ee20000004200 */
[----:B------:R-:W-:Y:S04]  /*8c80*/  MUFU.EX2 R126, R126 ;  /* 0x0000007e007e7308 */ /* 0x000fe80000000800 */
[C---:B-1----:R-:W-:Y:S04]  /*8c90*/  HMMA.16816.F32.BF16 R60, R4.reuse, R8, R60 ;  /* 0x00000008043c723c */ /* 0x042fe8000004183c */
[----:B------:R-:W-:Y:S02]  /*8ca0*/  MUFU.EX2 R121, R121 ;  /* 0x0000007900797308 */ /* 0x000fe40000000800 */
[C---:B------:R-:W-:Y:S01]  /*8cb0*/  HMMA.16816.F32.BF16 R64, R4.reuse, R10, R64 ;  /* 0x0000000a0440723c */ /* 0x040fe20000041840 */
[----:B------:R-:W1:Y:S05]  /*8cc0*/  LDSM.16.MT88.4 R8, [R145+0xa000] ;  /* 0x00a000009108783b */ /* 0x000e6a0000004200 */
        /* <DEDUP_REMOVED lines=8> */
[C---:B-1----:R-:W-:Y:S07]  /*8d50*/  HMMA.16816.F32.BF16 R76, R4.reuse, R8, R76 ;  /* 0x00000008044c723c */ /* 0x042fee000004184c */
[----:B------:R-:W-:Y:S01]  /*8d60*/  MUFU.EX2 R105, R105 ;  /* 0x0000006900697308 */ /* 0x000fe20000000800 */
[----:B------:R-:W-:Y:S01]  /*8d70*/  HMMA.16816.F32.BF16 R88, R4, R10, R88 ;  /* 0x0000000a0458723c */ /* 0x000fe20000041858 */
[----:B------:R-:W-:Y:S01]  /*8d80*/  FFMA.FTZ R8, R113, UR12, -R110 ;  /* 0x0000000c71087c23 */ /* 0x000fe2000801086e */
[----:B------:R-:W-:-:S05]  /*8d90*/  FFMA.FTZ R113, R112, UR12, -R103 ;  /* 0x0000000c70717c23 */ /* 0x000fca0008010867 */
[----:B------:R-:W1:Y:S01]  /*8da0*/  MUFU.EX2 R112, R8 ;  /* 0x0000000800707308 */ /* 0x000e620000000800 */
[----:B------:R-:W-:Y:S02]  /*8db0*/  F2FP.BF16.F32.PACK_AB R4, R111, R100 ;  /* 0x000000646f04723e */ /* 0x000fe400000010ff */
[----:B--2---:R-:W-:Y:S02]  /*8dc0*/  F2FP.BF16.F32.PACK_AB R7, R114, R115 ;  /* 0x000000737207723e */ /* 0x004fe400000010ff */
[----:B------:R-:W-:-:S03]  /*8dd0*/  MOV R100, R26 ;  /* 0x0000001a00647202 */ /* 0x000fc60000000f00 */
[----:B------:R-:W2:Y:S08]  /*8de0*/  MUFU.EX2 R113, R113 ;  /* 0x0000007100717308 */ /* 0x000eb00000000800 */
[----:B------:R-:W4:Y:S01]  /*8df0*/  MUFU.EX2 R120, R120 ;  /* 0x0000007800787308 */ /* 0x000f220000000800 */
[----:B-1----:R-:W-:Y:S01]  /*8e00*/  F2FP.BF16.F32.PACK_AB R6, R112, R101 ;  /* 0x000000657006723e */ /* 0x002fe200000010ff */
[----:B------:R-:W1:Y:S01]  /*8e10*/  LDSM.16.MT88.4 R8, [R145+0x8800] ;  /* 0x008800009108783b */ /* 0x000e620000004200 */
[----:B------:R-:W-:-:S04]  /*8e20*/  FADD.FTZ R101, R101, R0 ;  /* 0x0000000065657221 */ /* 0x000fc80000010000 */
[----:B------:R-:W-:Y:S01]  /*8e30*/  FADD.FTZ R112, R112, R101 ;  /* 0x0000006570707221 */ /* 0x000fe20000010000 */
[----:B------:R-:W-:Y:S01]  /*8e40*/  MUFU.EX2 R107, R107 ;  /* 0x0000006b006b7308 */ /* 0x000fe20000000800 */
[----:B--2---:R-:W-:Y:S01]  /*8e50*/  F2FP.BF16.F32.PACK_AB R5, R116, R113 ;  /* 0x000000717405723e */ /* 0x004fe200000010ff */
[----:B------:R-:W-:Y:S01]  /*8e60*/  FADD.FTZ R113, R113, R28 ;  /* 0x0000001c71717221 */ /* 0x000fe20000010000 */
[----:B------:R-:W-:-:S03]  /*8e70*/  MOV R101, R27 ;  /* 0x0000001b00657202 */ /* 0x000fc60000000f00 */
[----:B------:R-:W-:Y:S02]  /*8e80*/  FADD.FTZ R116, R116, R113 ;  /* 0x0000007174747221 */ /* 0x000fe40000010000 */
[----:B------:R-:W-:Y:S01]  /*8e90*/  HMMA.16816.F32.BF16 R96, R4, R16, R96 ;  /* 0x000000100460723c */ /* 0x000fe20000041860 */
[----:B------:R-:W-:Y:S01]  /*8ea0*/  MUFU.EX2 R108, R108 ;  /* 0x0000006c006c7308 */ /* 0x000fe20000000800 */
[----:B------:R-:W-:-:S04]  /*8eb0*/  FADD.FTZ R115, R115, R116 ;  /* 0x0000007473737221 */ /* 0x000fc80000010000 */
[C---:B------:R-:W-:Y:S01]  /*8ec0*/  HMMA.16816.F32.BF16 R92, R4.reuse, R18, R92 ;  /* 0x00000012045c723c */ /* 0x040fe2000004185c */
[----:B------:R-:W2:Y:S01]  /*8ed0*/  LDSM.16.MT88.4 R16, [R144+0x8800] ;  /* 0x008800009010783b */ /* 0x000ea20000004200 */
        /* <DEDUP_REMOVED lines=8> */
[C---:B-1----:R-:W-:Y:S03]  /*8f60*/  HMMA.16816.F32.BF16 R44, R4.reuse, R8, R44 ;  /* 0x00000008042c723c */ /* 0x042fe6000004182c */
[----:B------:R-:W1:Y:S03]  /*8f70*/  MUFU.EX2 R34, R34 ;  /* 0x0000002200227308 */ /* 0x000e660000000800 */
[C---:B------:R-:W-:Y:S01]  /*8f80*/  HMMA.16816.F32.BF16 R48, R4.reuse, R10, R48 ;  /* 0x0000000a0430723c */ /* 0x040fe20000041830 */
[----:B------:R-:W4:Y:S05]  /*8f90*/  LDSM.16.MT88.4 R8, [R146+0xa800] ;  /* 0x00a800009208783b */ /* 0x000f2a0000004200 */
[C---:B------:R-:W-:Y:S01]  /*8fa0*/  HMMA.16816.F32.BF16 R88, R4.reuse, R22, R88 ;  /* 0x000000160458723c */ /* 0x040fe20000041858 */
[----:B------:R-:W-:Y:S05]  /*8fb0*/  LDSM.16.MT88.4 R20, [R145+0x9000] ;  /* 0x009000009114783b */ /* 0x000fea0000004200 */
        /* <DEDUP_REMOVED lines=9> */
[C---:B--2---:R-:W-:Y:S06]  /*9050*/  HMMA.16816.F32.BF16 R80, R4.reuse, R16, R80 ;  /* 0x000000100450723c */ /* 0x044fec0000041850 */
[----:B------:R-:W-:Y:S01]  /*9060*/  HMMA.16816.F32.BF16 R84, R4, R18, R84 ;  /* 0x000000120454723c */ /* 0x000fe20000041854 */
[----:B------:R-:W2:Y:S06]  /*9070*/  LDSM.16.MT88.4 R16, [R144+0x9000] ;  /* 0x009000009010783b */ /* 0x000eac0000004200 */
[----:B------:R-:W-:Y:S01]  /*9080*/  F2FP.BF16.F32.PACK_AB R4, R126, R117 ;  /* 0x000000757e04723e */ /* 0x000fe200000010ff */
[----:B------:R-:W-:Y:S01]  /*9090*/  FADD.FTZ R117, R117, R112 ;  /* 0x0000007075757221 */ /* 0x000fe20000010000 */
[----:B------:R-:W-:-:S02]  /*90a0*/  F2FP.BF16.F32.PACK_AB R5, R130, R123 ;  /* 0x0000007b8205723e */ /* 0x000fc400000010ff */
[----:B------:R-:W-:Y:S01]  /*90b0*/  F2FP.BF16.F32.PACK_AB R6, R128, R121 ;  /* 0x000000798006723e */ /* 0x000fe200000010ff */
[----:B------:R-:W-:Y:S01]  /*90c0*/  FADD.FTZ R126, R126, R117 ;  /* 0x000000757e7e7221 */ /* 0x000fe20000010000 */
[----:B------:R-:W-:-:S03]  /*90d0*/  F2FP.BF16.F32.PACK_AB R7, R119, R118 ;  /* 0x000000767707723e */ /* 0x000fc600000010ff */
[----:B------:R-:W-:-:S04]  /*90e0*/  FADD.FTZ R121, R121, R126 ;  /* 0x0000007e79797221 */ /* 0x000fc80000010000 */
[----:B-----5:R-:W-:Y:S01]  /*90f0*/  HMMA.16816.F32.BF16 R96, R4, R12, R96 ;  /* 0x0000000c0460723c */ /* 0x020fe20000041860 */
[----:B------:R-:W-:-:S05]  /*9100*/  FADD.FTZ R128, R128, R121 ;  /* 0x0000007980807221 */ /* 0x000fca0000010000 */
        /* <DEDUP_REMOVED lines=17> */
[C---:B--2---:R-:W-:Y:S06]  /*9220*/  HMMA.16816.F32.BF16 R76, R4.reuse, R16, R76 ;  /* 0x00000010044c723c */ /* 0x044fec000004184c */
[C---:B------:R-:W-:Y:S01]  /*9230*/  HMMA.16816.F32.BF16 R88, R4.reuse, R18, R88 ;  /* 0x000000120458723c */ /* 0x040fe20000041858 */
[----:B------:R-:W2:Y:S05]  /*9240*/  LDSM.16.MT88.4 R16, [R146+0x9800] ;  /* 0x009800009210783b */ /* 0x000eaa0000004200 */
[C---:B-----5:R-:W-:Y:S06]  /*9250*/  HMMA.16816.F32.BF16 R80, R4.reuse, R12, R80 ;  /* 0x0000000c0450723c */ /* 0x060fec0000041850 */
[----:B------:R-:W-:Y:S01]  /*9260*/  HMMA.16816.F32.BF16 R84, R4, R14, R84 ;  /* 0x0000000e0454723c */ /* 0x000fe20000041854 */
[----:B------:R-:W4:Y:S06]  /*9270*/  LDSM.16.MT88.4 R12, [R145+0x9800] ;  /* 0x00980000910c783b */ /* 0x000f2c0000004200 */
[----:B------:R-:W-:Y:S01]  /*9280*/  F2FP.BF16.F32.PACK_AB R4, R120, R105 ;  /* 0x000000697804723e */ /* 0x000fe200000010ff */
[----:B------:R-:W-:Y:S01]  /*9290*/  FADD.FTZ R105, R105, R128 ;  /* 0x0000008069697221 */ /* 0x000fe20000010000 */
[----:B---3--:R-:W-:-:S02]  /*92a0*/  F2FP.BF16.F32.PACK_AB R5, R109, R106 ;  /* 0x0000006a6d05723e */ /* 0x008fc400000010ff */
[----:B------:R-:W-:Y:S01]  /*92b0*/  F2FP.BF16.F32.PACK_AB R6, R108, R107 ;  /* 0x0000006b6c06723e */ /* 0x000fe200000010ff */
[----:B------:R-:W-:Y:S01]  /*92c0*/  FADD.FTZ R120, R120, R105 ;  /* 0x0000006978787221 */ /* 0x000fe20000010000 */
[----:B-1----:R-:W-:-:S03]  /*92d0*/  F2FP.BF16.F32.PACK_AB R7, R34, R35 ;  /* 0x000000232207723e */ /* 0x002fc600000010ff */
[----:B------:R-:W-:-:S04]  /*92e0*/  FADD.FTZ R107, R107, R120 ;  /* 0x000000786b6b7221 */ /* 0x000fc80000010000 */
[----:B------:R-:W-:Y:S01]  /*92f0*/  HMMA.16816.F32.BF16 R96, R4, R20, R96 ;  /* 0x000000140460723c */ /* 0x000fe20000041860 */
[----:B------:R-:W-:-:S05]  /*9300*/  FADD.FTZ R181, R108, R107 ;  /* 0x0000006b6cb57221 */ /* 0x000fca0000010000 */
        /* <DEDUP_REMOVED lines=8> */
[C---:B------:R-:W-:Y:S06]  /*9390*/  HMMA.16816.F32.BF16 R52, R4.reuse, R8, R52 ;  /* 0x000000080434723c */ /* 0x040fec0000041834 */
[C---:B------:R-:W-:Y:S01]  /*93a0*/  HMMA.16816.F32.BF16 R56, R4.reuse, R10, R56 ;  /* 0x0000000a0438723c */ /* 0x040fe20000041838 */
[----:B------:R-:W4:Y:S05]  /*93b0*/  LDSM.16.MT88.4 R8, [R144+0xb800] ;  /* 0x00b800009008783b */ /* 0x000f2a0000004200 */
[C---:B-1----:R-:W-:Y:S06]  /*93c0*/  HMMA.16816.F32.BF16 R60, R4.reuse, R20, R60 ;  /* 0x00000014043c723c */ /* 0x042fec000004183c */
[C---:B------:R-:W-:Y:S06]  /*93d0*/  HMMA.16816.F32.BF16 R64, R4.reuse, R22, R64 ;  /* 0x000000160440723c */ /* 0x040fec0000041840 */
[C---:B--2---:R-:W-:Y:S06]  /*93e0*/  HMMA.16816.F32.BF16 R68, R4.reuse, R16, R68 ;  /* 0x000000100444723c */ /* 0x044fec0000041844 */
[C---:B------:R-:W-:Y:S06]  /*93f0*/  HMMA.16816.F32.BF16 R72, R4.reuse, R18, R72 ;  /* 0x000000120448723c */ /* 0x040fec0000041848 */
        /* <DEDUP_REMOVED lines=8> */
[----:B------:R-:W-:-:S04]  /*9480*/  FADD.FTZ R106, R106, R119 ;  /* 0x000000776a6a7221 */ /* 0x000fc80000010000 */
[----:B------:R-:W-:-:S04]  /*9490*/  FADD.FTZ R106, R109, R106 ;  /* 0x0000006a6d6a7221 */ /* 0x000fc80000010000 */
[----:B------:R-:W-:-:S04]  /*94a0*/  FADD.FTZ R35, R35, R106 ;  /* 0x0000006a23237221 */ /* 0x000fc80000010000 */
[----:B------:R-:W-:-:S07]  /*94b0*/  FADD.FTZ R179, R34, R35 ;  /* 0x0000002322b37221 */ /* 0x000fce0000010000 */
.L_x_6826:
        /* <DEDUP_REMOVED lines=10> */
.L_x_6838:
        /* <DEDUP_REMOVED lines=68> */
.L_x_6835:
        /* <DEDUP_REMOVED lines=208> */
[----:B------:R-:W-:Y:S01]  /*a6a0*/  ISETP.GE.AND P2, PT, R109, RZ, PT ;  /* 0x000000ff6d00720c */ /* 0x000fe20003f46270 */
[----:B------:R-:W1:Y:S01]  /*a6b0*/  LDC.64 R104, c[0x0][0x248] ;  /* 0x00009200ff687b82 */ /* 0x000e620000000a00 */
        /* <DEDUP_REMOVED lines=28> */
.L_x_6837:
        /* <DEDUP_REMOVED lines=63> */
.L_x_6836:
[----:B-1----:R-:W-:Y:S01]  /*ac70*/  IADD3 R116, R162, -0x1, RZ ;  /* 0xffffffffa2747810 */ /* 0x002fe20007ffe0ff */
[----:B------:R-:W-:Y:S03]  /*ac80*/  LDSM.16.MT88.4 R112, [R145+0x8000] ;  /* 0x008000009170783b */ /* 0x000fe60000004200 */
[----:B------:R-:W-:Y:S04]  /*ac90*/  LEA R2, R116, R173, 0x6 ;  /* 0x000000ad74027211 */ /* 0x000fe800078e30ff */
        /* <DEDUP_REMOVED lines=19> */
[----:B------:R-:W-:Y:S02]  /*add0*/  IADD3 R101, R2, 0x20, RZ ;  /* 0x0000002002657810 */ /* 0x000fe40007ffe0ff */
[----:B------:R-:W-:Y:S01]  /*ade0*/  I2FP.F32.S32 R102, R102 ;  /* 0x0000006600667245 */ /* 0x000fe20000201400 */
[CC--:B------:R-:W-:Y:S01]  /*adf0*/  FFMA.FTZ R7, R3.reuse, R100.reuse, R7 ;  /* 0x0000006403077223 */ /* 0x0c0fe20000010007 */
[----:B------:R-:W-:Y:S01]  /*ae00*/  I2FP.F32.S32 R105, R105 ;  /* 0x0000006900697245 */ /* 0x000fe20000201400 */
[C---:B------:R-:W-:Y:S01]  /*ae10*/  FFMA.FTZ R5, R3.reuse, R100, R5 ;  /* 0x0000006403057223 */ /* 0x040fe20000010005 */
[----:B------:R-:W-:Y:S01]  /*ae20*/  I2FP.F32.S32 R101, R101 ;  /* 0x0000006500657245 */ /* 0x000fe20000201400 */
[CC--:B------:R-:W-:Y:S01]  /*ae30*/  FFMA.FTZ R19, R3.reuse, R102.reuse, R19 ;  /* 0x0000006603137223 */ /* 0x0c0fe20000010013 */
[----:B------:R-:W-:Y:S01]  /*ae40*/  FMNMX.FTZ R104, R6, R103, !PT ;  /* 0x0000006706687209 */ /* 0x000fe20007810000 */
[C---:B------:R-:W-:Y:S01]  /*ae50*/  FFMA.FTZ R17, R3.reuse, R102, R17 ;  /* 0x0000006603117223 */ /* 0x040fe20000010011 */
[----:B------:R-:W-:Y:S01]  /*ae60*/  FMNMX.FTZ R102, R4, R0, !PT ;  /* 0x0000000004667209 */ /* 0x000fe20007810000 */
[CC--:B------:R-:W-:Y:S01]  /*ae70*/  FFMA.FTZ R18, R3.reuse, R105.reuse, R18 ;  /* 0x0000006903127223 */ /* 0x0c0fe20000010012 */
[C---:B------:R-:W-:Y:S01]  /*ae80*/  FFMA.FTZ R16, R3.reuse, R105, R16 ;  /* 0x0000006903107223 */ /* 0x040fe20000010010 */
[----:B------:R-:W-:Y:S01]  /*ae90*/  IADD3 R100, R2, 0x11, RZ ;  /* 0x0000001102647810 */ /* 0x000fe20007ffe0ff */
[-C--:B------:R-:W-:Y:S01]  /*aea0*/  FFMA.FTZ R22, R3, R101.reuse, R22 ;  /* 0x0000006503167223 */ /* 0x080fe20000010016 */
[----:B------:R-:W-:Y:S01]  /*aeb0*/  FMNMX.FTZ R105, R7, R104, !PT ;  /* 0x0000006807697209 */ /* 0x000fe20007810000 */
        /* <DEDUP_REMOVED lines=19> */
[CC--:B------:R-:W-:Y:S01]  /*aff0*/  FFMA.FTZ R23, R3.reuse, R100.reuse, R23 ;  /* 0x0000006403177223 */ /* 0x0c0fe20000010017 */
[----:B------:R-:W-:Y:S01]  /*b000*/  FFMA.FTZ R21, R3, R100, R21 ;  /* 0x0000006403157223 */ /* 0x000fe20000010015 */
[----:B------:R-:W-:Y:S02]  /*b010*/  IADD3 R100, R2, 0x29, RZ ;  /* 0x0000002902647810 */ /* 0x000fe40007ffe0ff */
[----:B------:R-:W-:Y:S02]  /*b020*/  FMNMX.FTZ R104, R18, R107, !PT ;  /* 0x0000006b12687209 */ /* 0x000fe40007810000 */
[----:B------:R-:W-:Y:S02]  /*b030*/  FMNMX.FTZ R102, R16, R105, !PT ;  /* 0x0000006910667209 */ /* 0x000fe40007810000 */
[----:B------:R-:W-:Y:S02]  /*b040*/  I2FP.F32.S32 R100, R100 ;  /* 0x0000006400647245 */ /* 0x000fe40000201400 */
[----:B------:R-:W-:Y:S02]  /*b050*/  IADD3 R101, R2, 0x30, RZ ;  /* 0x0000003002657810 */ /* 0x000fe40007ffe0ff */
[----:B------:R-:W-:Y:S01]  /*b060*/  FMNMX.FTZ R105, R19, R104, !PT ;  /* 0x0000006813697209 */ /* 0x000fe20007810000 */
[----:B------:R-:W-:Y:S01]  /*b070*/  FFMA.FTZ R27, R3, R100, R27 ;  /* 0x00000064031b7223 */ /* 0x000fe2000001001b */
[----:B------:R-:W-:Y:S01]  /*b080*/  FMNMX.FTZ R107, R17, R102, !PT ;  /* 0x00000066116b7209 */ /* 0x000fe20007810000 */
[C---:B------:R-:W-:Y:S01]  /*b090*/  FFMA.FTZ R25, R3.reuse, R100, R25 ;  /* 0x0000006403197223 */ /* 0x040fe20000010019 */
[----:B------:R-:W-:Y:S02]  /*b0a0*/  I2FP.F32.S32 R101, R101 ;  /* 0x0000006500657245 */ /* 0x000fe40000201400 */
[----:B------:R-:W-:Y:S02]  /*b0b0*/  FMNMX.FTZ R102, R22, R105, !PT ;  /* 0x0000006916667209 */ /* 0x000fe40007810000 */
[----:B------:R-:W-:Y:S01]  /*b0c0*/  FMNMX.FTZ R100, R20, R107, !PT ;  /* 0x0000006b14647209 */ /* 0x000fe20007810000 */
[-C--:B------:R-:W-:Y:S01]  /*b0d0*/  FFMA.FTZ R30, R3, R101.reuse, R30 ;  /* 0x00000065031e7223 */ /* 0x080fe2000001001e */
[----:B------:R-:W-:Y:S01]  /*b0e0*/  FMNMX.FTZ R105, R23, R102, !PT ;  /* 0x0000006617697209 */ /* 0x000fe20007810000 */
        /* <DEDUP_REMOVED lines=35> */
[C---:B------:R-:W-:Y:S02]  /*b320*/  FADD.FTZ R102, -R101.reuse, R0 ;  /* 0x0000000065667221 */ /* 0x040fe40000010100 */
[----:B------:R-:W1:Y:S01]  /*b330*/  LDSM.16.MT88.4 R104, [R148+0x8000] ;  /* 0x008000009468783b */ /* 0x000e620000004200 */
[C---:B------:R-:W-:Y:S01]  /*b340*/  FMUL.FTZ R122, R101.reuse, UR4 ;  /* 0x00000004657a7c20 */ /* 0x040fe20008410000 */
[C---:B------:R-:W-:Y:S01]  /*b350*/  FSETP.NEU.FTZ.AND P1, PT, R100.reuse, -INF , PT ;  /* 0xff8000006400780b */ /* 0x040fe20003f3d000 */
[----:B------:R-:W-:Y:S01]  /*b360*/  FADD.FTZ R2, -R100, R103 ;  /* 0x0000006764027221 */ /* 0x000fe20000010100 */
[----:B------:R-:W-:Y:S01]  /*b370*/  FMUL.FTZ R103, R102, UR4 ;  /* 0x0000000466677c20 */ /* 0x000fe20008410000 */
[----:B------:R-:W-:Y:S02]  /*b380*/  FMUL.FTZ R124, R100, UR4 ;  /* 0x00000004647c7c20 */ /* 0x000fe40008410000 */
[----:B------:R-:W-:Y:S02]  /*b390*/  FMUL.FTZ R0, R2, UR4 ;  /* 0x0000000402007c20 */ /* 0x000fe40008410000 */
[----:B------:R2:W3:Y:S01]  /*b3a0*/  MUFU.EX2 R2, R103 ;  /* 0x0000006700027308 */ /* 0x0004e20000000800 */
[----:B------:R-:W-:Y:S02]  /*b3b0*/  FSEL R124, R124, RZ, P1 ;  /* 0x000000ff7c7c7208 */ /* 0x000fe40000800000 */
[----:B------:R-:W-:Y:S03]  /*b3c0*/  FSETP.NEU.FTZ.AND P1, PT, R101, -INF , PT ;  /* 0xff8000006500780b */ /* 0x000fe60003f3d000 */
[--C-:B------:R-:W-:Y:S01]  /*b3d0*/  FFMA.FTZ R117, R10, UR4, -R124.reuse ;  /* 0x000000040a757c23 */ /* 0x100fe2000801087c */
[----:B------:R-:W-:Y:S01]  /*b3e0*/  FSEL R122, R122, RZ, P1 ;  /* 0x000000ff7a7a7208 */ /* 0x000fe20000800000 */
[--C-:B------:R-:W-:Y:S01]  /*b3f0*/  FFMA.FTZ R102, R11, UR4, -R124.reuse ;  /* 0x000000040b667c23 */ /* 0x100fe2000801087c */
[--C-:B------:R-:W-:Y:S01]  /*b400*/  FFMA.FTZ R121, R6, UR4, -R124.reuse ;  /* 0x0000000406797c23 */ /* 0x100fe2000801087c */
[----:B------:R-:W-:Y:S01]  /*b410*/  FFMA.FTZ R118, R7, UR4, -R124 ;  /* 0x0000000407767c23 */ /* 0x000fe2000801087c */
        /* <DEDUP_REMOVED lines=31> */
[----:B------:R-:W-:Y:S03]  /*b610*/  FMUL.FTZ R50, R0, R50 ;  /* 0x0000003200327220 */ /* 0x000fe60000410000 */
[----:B------:R-:W4:Y:S01]  /*b620*/  MUFU.EX2 R102, R102 ;  /* 0x0000006600667308 */ /* 0x000f220000000800 */
[----:B--2---:R-:W-:Y:S01]  /*b630*/  F2FP.BF16.F32.PACK_AB R97, R118, R121 ;  /* 0x000000797661723e */ /* 0x004fe200000010ff */
        /* <DEDUP_REMOVED lines=14> */
[----:B------:R-:W2:Y:S01]  /*b720*/  MUFU.EX2 R119, R119 ;  /* 0x0000007700777308 */ /* 0x000ea20000000800 */
[----:B----4-:R-:W-:Y:S01]  /*b730*/  F2FP.BF16.F32.PACK_AB R99, R102, R117 ;  /* 0x000000756663723e */ /* 0x010fe200000010ff */
        /* <DEDUP_REMOVED lines=14> */
[----:B------:R-:W4:Y:S01]  /*b820*/  MUFU.EX2 R103, R103 ;  /* 0x0000006700677308 */ /* 0x000f220000000800 */
[----:B--2---:R-:W-:Y:S01]  /*b830*/  F2FP.BF16.F32.PACK_AB R96, R119, R123 ;  /* 0x0000007b7760723e */ /* 0x004fe200000010ff */
[----:B------:R-:W-:Y:S01]  /*b840*/  FMUL.FTZ R73, R2, R73 ;  /* 0x0000004902497220 */ /* 0x000fe20000410000 */
        /* <DEDUP_REMOVED lines=8> */
[C---:B------:R-:W-:Y:S01]  /*b8d0*/  FMUL.FTZ R82, R0.reuse, R82 ;  /* 0x0000005200527220 */ /* 0x040fe20000410000 */
[----:B------:R-:W-:Y:S01]  /*b8e0*/  FMUL.FTZ R83, R0, R83 ;  /* 0x0000005300537220 */ /* 0x000fe20000410000 */
[----:B------:R-:W-:Y:S01]  /*b8f0*/  MUFU.EX2 R125, R125 ;  /* 0x0000007d007d7308 */ /* 0x000fe20000000800 */
[C---:B------:R-:W-:Y:S01]  /*b900*/  FMUL.FTZ R80, R2.reuse, R80 ;  /* 0x0000005002507220 */ /* 0x040fe20000410000 */
[----:B------:R-:W-:Y:S01]  /*b910*/  FMUL.FTZ R81, R2, R81 ;  /* 0x0000005102517220 */ /* 0x000fe20000410000 */
[--C-:B------:R-:W-:Y:S01]  /*b920*/  FFMA.FTZ R129, R20, UR4, -R122.reuse ;  /* 0x0000000414817c23 */ /* 0x100fe2000801087a */
[----:B----4-:R-:W-:Y:S01]  /*b930*/  F2FP.BF16.F32.PACK_AB R98, R103, R120 ;  /* 0x000000786762723e */ /* 0x010fe200000010ff */
[--C-:B------:R-:W-:Y:S01]  /*b940*/  FFMA.FTZ R130, R21, UR4, -R122.reuse ;  /* 0x0000000415827c23 */ /* 0x100fe2000801087a */
[--C-:B------:R-:W-:Y:S01]  /*b950*/  FFMA.FTZ R127, R16, UR4, -R122.reuse ;  /* 0x00000004107f7c23 */ /* 0x100fe2000801087a */
[C---:B------:R-:W-:Y:S03]  /*b960*/  FMUL.FTZ R16, R2.reuse, R84 ;  /* 0x0000005402107220 */ /* 0x040fe60000410000 */
[----:B------:R-:W2:Y:S01]  /*b970*/  MUFU.EX2 R126, R126 ;  /* 0x0000007e007e7308 */ /* 0x000ea20000000800 */
[----:B------:R-:W-:Y:S01]  /*b980*/  FFMA.FTZ R128, R17, UR4, -R122 ;  /* 0x0000000411807c23 */ /* 0x000fe2000801087a */
[----:B------:R-:W-:Y:S01]  /*b990*/  FMUL.FTZ R17, R2, R85 ;  /* 0x0000005502117220 */ /* 0x000fe20000410000 */
[C---:B-1----:R-:W-:Y:S07]  /*b9a0*/  HMMA.16816.F32.BF16 R4, R96.reuse, R104, R4 ;  /* 0x000000686004723c */ /* 0x042fee0000041804 */
[----:B------:R-:W-:Y:S01]  /*b9b0*/  MUFU.EX2 R127, R127 ;  /* 0x0000007f007f7308 */ /* 0x000fe20000000800 */
[C---:B------:R-:W-:Y:S01]  /*b9c0*/  HMMA.16816.F32.BF16 R8, R96.reuse, R106, R8 ;  /* 0x0000006a6008723c */ /* 0x040fe20000041808 */
[----:B------:R-:W1:Y:S02]  /*b9d0*/  LDSM.16.MT88.4 R104, [R148+0xa000] ;  /* 0x00a000009468783b */ /* 0x000e640000004200 */
[----:B------:R-:W-:Y:S01]  /*b9e0*/  ISETP.GT.AND P1, PT, R162, 0x1, PT ;  /* 0x00000001a200780c */ /* 0x000fe20003f24270 */
[----:B------:R-:W-:Y:S02]  /*b9f0*/  FFMA.FTZ R34, R34, UR4, -R124 ;  /* 0x0000000422227c23 */ /* 0x000fe4000801087c */
[C---:B------:R-:W-:Y:S03]  /*ba00*/  HMMA.16816.F32.BF16 R36, R96.reuse, R108, R36 ;  /* 0x0000006c6024723c */ /* 0x040fe60000041824 */
[----:B------:R-:W-:Y:S02]  /*ba10*/  MUFU.EX2 R128, R128 ;  /* 0x0000008000807308 */ /* 0x000fe40000000800 */
[----:B--2---:R-:W-:Y:S01]  /*ba20*/  F2FP.BF16.F32.PACK_AB R84, R126, R125 ;  /* 0x0000007d7e54723e */ /* 0x004fe200000010ff */
[C---:B------:R-:W-:Y:S01]  /*ba30*/  HMMA.16816.F32.BF16 R40, R96.reuse, R110, R40 ;  /* 0x0000006e6028723c */ /* 0x040fe20000041828 */
[----:B------:R-:W2:Y:S06]  /*ba40*/  LDSM.16.MT88.4 R108, [R146+0xa000] ;  /* 0x00a00000926c783b */ /* 0x000eac0000004200 */
[----:B------:R-:W-:Y:S01]  /*ba50*/  MUFU.EX2 R129, R129 ;  /* 0x0000008100817308 */ /* 0x000fe20000000800 */
[----:B------:R-:W-:Y:S01]  /*ba60*/  FFMA.FTZ R32, R32, UR4, -R122 ;  /* 0x0000000420207c23 */ /* 0x000fe2000801087a */
[C---:B------:R-:W-:Y:S08]  /*ba70*/  HMMA.16816.F32.BF16 R44, R96.reuse, R112, R44 ;  /* 0x00000070602c723c */ /* 0x040ff0000004182c */
[----:B------:R-:W4:Y:S01]  /*ba80*/  MUFU.EX2 R130, R130 ;  /* 0x0000008200827308 */ /* 0x000f220000000800 */
[C---:B------:R-:W-:Y:S03]  /*ba90*/  HMMA.16816.F32.BF16 R48, R96.reuse, R114, R48 ;  /* 0x000000726030723c */ /* 0x040fe60000041830 */
[--C-:B------:R-:W-:Y:S03]  /*baa0*/  FFMA.FTZ R112, R14, UR4, -R124.reuse ;  /* 0x000000040e707c23 */ /* 0x100fe6000801087c */
[C---:B---3--:R-:W-:Y:S03]  /*bab0*/  HMMA.16816.F32.BF16 R52, R96.reuse, R92, R52 ;  /* 0x0000005c6034723c */ /* 0x048fe60000041834 */
[----:B------:R-:W-:Y:S02]  /*bac0*/  MUFU.EX2 R131, R131 ;  /* 0x0000008300837308 */ /* 0x000fe40000000800 */
[----:B------:R-:W-:Y:S01]  /*bad0*/  FMUL.FTZ R14, R0, R90 ;  /* 0x0000005a000e7220 */ /* 0x000fe20000410000 */
[C---:B------:R-:W-:Y:S01]  /*bae0*/  HMMA.16816.F32.BF16 R56, R96.reuse, R94, R56 ;  /* 0x0000005e6038723c */ /* 0x040fe20000041838 */
[----:B------:R-:W3:Y:S06]  /*baf0*/  LDSM.16.MT88.4 R92, [R145+0xa000] ;  /* 0x00a00000915c783b */ /* 0x000eec0000004200 */
[----:B------:R-:W-:Y:S01]  /*bb00*/  MUFU.EX2 R112, R112 ;  /* 0x0000007000707308 */ /* 0x000fe20000000800 */
[----:B----4-:R-:W-:Y:S01]  /*bb10*/  F2FP.BF16.F32.PACK_AB R20, R130, R129 ;  /* 0x000000818214723e */ /* 0x010fe200000010ff */
[C---:B-1----:R-:W-:Y:S03]  /*bb20*/  HMMA.16816.F32.BF16 R60, R96.reuse, R104, R60 ;  /* 0x00000068603c723c */ /* 0x042fe6000004183c */
[--C-:B------:R-:W-:Y:S03]  /*bb30*/  FFMA.FTZ R113, R15, UR4, -R124.reuse ;  /* 0x000000040f717c23 */ /* 0x100fe6000801087c */
[C---:B------:R-:W-:Y:S01]  /*bb40*/  HMMA.16816.F32.BF16 R64, R96.reuse, R106, R64 ;  /* 0x0000006a6040723c */ /* 0x040fe20000041840 */
[----:B------:R-:W1:Y:S01]  /*bb50*/  LDSM.16.MT88.4 R104, [R144+0xa000] ;  /* 0x00a000009068783b */ /* 0x000e620000004200 */
[----:B------:R-:W-:Y:S03]  /*bb60*/  MUFU.EX2 R132, R132 ;  /* 0x0000008400847308 */ /* 0x000fe60000000800 */
[----:B------:R-:W-:Y:S01]  /*bb70*/  FMUL.FTZ R15, R0, R91 ;  /* 0x0000005b000f7220 */ /* 0x000fe20000410000 */
[C---:B--2---:R-:W-:Y:S03]  /*bb80*/  HMMA.16816.F32.BF16 R68, R96.reuse, R108, R68 ;  /* 0x0000006c6044723c */ /* 0x044fe60000041844 */
[----:B------:R-:W-:Y:S03]  /*bb90*/  LDSM.16.MT88.4 R88, [R146+0x8800] ;  /* 0x008800009258783b */ /* 0x000fe60000004200 */
[----:B------:R-:W2:Y:S01]  /*bba0*/  MUFU.EX2 R113, R113 ;  /* 0x0000007100717308 */ /* 0x000ea20000000800 */
[--C-:B------:R-:W-:Y:S01]  /*bbb0*/  FFMA.FTZ R115, R18, UR4, -R124.reuse ;  /* 0x0000000412737c23 */ /* 0x100fe2000801087c */
[C---:B------:R-:W-:Y:S03]  /*bbc0*/  HMMA.16816.F32.BF16 R72, R96.reuse, R110, R72 ;  /* 0x0000006e6048723c */ /* 0x040fe60000041848 */
[----:B------:R-:W4:Y:S01]  /*bbd0*/  LDSM.16.MT88.4 R108, [R148+0x8800] ;  /* 0x00880000946c783b */ /* 0x000f220000004200 */
[----:B------:R-:W-:Y:S04]  /*bbe0*/  FFMA.FTZ R114, R19, UR4, -R124 ;  /* 0x0000000413727c23 */ /* 0x000fe8000801087c */
[----:B------:R-:W-:Y:S03]  /*bbf0*/  MUFU.EX2 R115, R115 ;  /* 0x0000007300737308 */ /* 0x000fe60000000800 */
[----:B------:R-:W-:Y:S01]  /*bc00*/  FMUL.FTZ R18, R0, R86 ;  /* 0x0000005600127220 */ /* 0x000fe20000410000 */
[----:B------:R-:W-:Y:S01]  /*bc10*/  F2FP.BF16.F32.PACK_AB R86, R128, R127 ;  /* 0x0000007f8056723e */ /* 0x000fe200000010ff */
[C---:B------:R-:W-:Y:S01]  /*bc20*/  FMUL.FTZ R19, R0.reuse, R87 ;  /* 0x0000005700137220 */ /* 0x040fe20000410000 */
[----:B------:R-:W-:Y:S01]  /*bc30*/  FFMA.FTZ R121, R0, R179, R121 ;  /* 0x000000b300797223 */ /* 0x000fe20000010079 */
[----:B------:R-:W-:Y:S03]  /*bc40*/  MOV R162, R116 ;  /* 0x0000007400a27202 */ /* 0x000fe60000000f00 */
[----:B------:R-:W5:Y:S01]  /*bc50*/  MUFU.EX2 R114, R114 ;  /* 0x0000007200727308 */ /* 0x000f620000000800 */
[----:B--2---:R-:W-:Y:S01]  /*bc60*/  F2FP.BF16.F32.PACK_AB R85, R113, R112 ;  /* 0x000000707155723e */ /* 0x004fe200000010ff */
[C---:B---3--:R-:W-:Y:S03]  /*bc70*/  HMMA.16816.F32.BF16 R76, R96.reuse, R92, R76 ;  /* 0x0000005c604c723c */ /* 0x048fe6000004184c */
[----:B------:R-:W-:Y:S01]  /*bc80*/  MOV R0, R101 ;  /* 0x0000006500007202 */ /* 0x000fe20000000f00 */
[----:B------:R-:W-:Y:S01]  /*bc90*/  FFMA.FTZ R123, R2, R181, R123 ;  /* 0x000000b5027b7223 */ /* 0x000fe2000001007b */
[----:B------:R-:W-:Y:S01]  /*bca0*/  FADD.FTZ R118, R118, R121 ;  /* 0x0000007976767221 */ /* 0x000fe20000010000 */
[C---:B------:R-:W-:Y:S01]  /*bcb0*/  HMMA.16816.F32.BF16 R12, R96.reuse, R94, R12 ;  /* 0x0000005e600c723c */ /* 0x040fe2000004180c */
[----:B------:R-:W2:Y:S01]  /*bcc0*/  LDSM.16.MT88.4 R92, [R145+0x8800] ;  /* 0x00880000915c783b */ /* 0x000ea20000004200 */
[----:B------:R-:W-:Y:S03]  /*bcd0*/  MUFU.EX2 R34, R34 ;  /* 0x0000002200227308 */ /* 0x000fe60000000800 */
[----:B------:R-:W-:Y:S01]  /*bce0*/  FADD.FTZ R123, R119, R123 ;  /* 0x0000007b777b7221 */ /* 0x000fe20000010000 */
[C---:B-1----:R-:W-:Y:S06]  /*bcf0*/  HMMA.16816.F32.BF16 R80, R96.reuse, R104, R80 ;  /* 0x000000686050723c */ /* 0x042fec0000041850 */
[----:B------:R-:W-:Y:S01]  /*bd00*/  MUFU.EX2 R32, R32 ;  /* 0x0000002000207308 */ /* 0x000fe20000000800 */
[----:B-----5:R-:W-:Y:S01]  /*bd10*/  F2FP.BF16.F32.PACK_AB R87, R114, R115 ;  /* 0x000000737257723e */ /* 0x020fe200000010ff */
[----:B------:R-:W-:Y:S01]  /*bd20*/  HMMA.16816.F32.BF16 R16, R96, R106, R16 ;  /* 0x0000006a6010723c */ /* 0x000fe20000041810 */
[----:B------:R-:W1:Y:S02]  /*bd30*/  LDSM.16.MT88.4 R96, [R144+0x8800] ;  /* 0x008800009060783b */ /* 0x000e640000004200 */
[----:B------:R-:W-:Y:S06]  /*bd40*/  FADD.FTZ R120, R120, R123 ;  /* 0x0000007b78787221 */ /* 0x000fec0000010000 */
[----:B------:R-:W3:Y:S01]  /*bd50*/  LDSM.16.MT88.4 R104, [R148+0xa800] ;  /* 0x00a800009468783b */ /* 0x000ee20000004200 */
[C---:B----4-:R-:W-:Y:S05]  /*bd60*/  HMMA.16816.F32.BF16 R4, R84.reuse, R108, R4 ;  /* 0x0000006c5404723c */ /* 0x050fea0000041804 */
[----:B------:R-:W-:Y:S01]  /*bd70*/  FADD.FTZ R120, R103, R120 ;  /* 0x0000007867787221 */ /* 0x000fe20000010000 */
[C---:B------:R-:W-:Y:S05]  /*bd80*/  HMMA.16816.F32.BF16 R8, R84.reuse, R110, R8 ;  /* 0x0000006e5408723c */ /* 0x040fea0000041808 */
[--C-:B------:R-:W-:Y:S01]  /*bd90*/  FFMA.FTZ R108, R22, UR4, -R124.reuse ;  /* 0x00000004166c7c23 */ /* 0x100fe2000801087c */
[C---:B------:R-:W-:Y:S05]  /*bda0*/  HMMA.16816.F32.BF16 R36, R84.reuse, R88, R36 ;  /* 0x000000585424723c */ /* 0x040fea0000041824 */
[--C-:B------:R-:W-:Y:S01]  /*bdb0*/  FFMA.FTZ R110, R26, UR4, -R124.reuse ;  /* 0x000000041a6e7c23 */ /* 0x100fe2000801087c */
[C---:B------:R-:W-:Y:S01]  /*bdc0*/  HMMA.16816.F32.BF16 R40, R84.reuse, R90, R40 ;  /* 0x0000005a5428723c */ /* 0x040fe20000041828 */
[----:B------:R-:W4:Y:S01]  /*bdd0*/  LDSM.16.MT88.4 R88, [R146+0xa800] ;  /* 0x00a800009258783b */ /* 0x000f220000004200 */
[----:B------:R-:W-:Y:S03]  /*bde0*/  MUFU.EX2 R108, R108 ;  /* 0x0000006c006c7308 */ /* 0x000fe60000000800 */
[--C-:B------:R-:W-:Y:S01]  /*bdf0*/  FFMA.FTZ R111, R27, UR4, -R124.reuse ;  /* 0x000000041b6f7c23 */ /* 0x100fe2000801087c */
[C---:B--2---:R-:W-:Y:S03]  /*be00*/  HMMA.16816.F32.BF16 R44, R84.reuse, R92, R44 ;  /* 0x0000005c542c723c */ /* 0x044fe6000004182c */
[----:B------:R-:W-:Y:S03]  /*be10*/  LDSM.16.MT88.4 R24, [R145+0x9000] ;  /* 0x009000009118783b */ /* 0x000fe60000004200 */
[----:B------:R-:W-:Y:S01]  /*be20*/  MUFU.EX2 R110, R110 ;  /* 0x0000006e006e7308 */ /* 0x000fe20000000800 */
[----:B------:R-:W-:Y:S01]  /*be30*/  F2FP.BF16.F32.PACK_AB R22, R132, R131 ;  /* 0x000000838416723e */ /* 0x000fe200000010ff */
[C---:B------:R-:W-:Y:S03]  /*be40*/  HMMA.16816.F32.BF16 R48, R84.reuse, R94, R48 ;  /* 0x0000005e5430723c */ /* 0x040fe60000041830 */
[----:B------:R-:W2:Y:S03]  /*be50*/  LDSM.16.MT88.4 R92, [R145+0xa800] ;  /* 0x00a80000915c783b */ /* 0x000ea60000004200 */
[C---:B-1----:R-:W-:Y:S02]  /*be60*/  HMMA.16816.F32.BF16 R52, R84.reuse, R96, R52 ;  /* 0x000000605434723c */ /* 0x042fe40000041834 */
[----:B------:R-:W1:Y:S03]  /*be70*/  MUFU.EX2 R111, R111 ;  /* 0x0000006f006f7308 */ /* 0x000e660000000800 */
[----:B------:R-:W-:Y:S01]  /*be80*/  FFMA.FTZ R109, R23, UR4, -R124 ;  /* 0x00000004176d7c23 */ /* 0x000fe2000801087c */
[C---:B------:R-:W-:Y:S01]  /*be90*/  HMMA.16816.F32.BF16 R56, R84.reuse, R98, R56 ;  /* 0x000000625438723c */ /* 0x040fe20000041838 */
[----:B------:R-:W5:Y:S05]  /*bea0*/  LDSM.16.MT88.4 R96, [R144+0xa800] ;  /* 0x00a800009060783b */ /* 0x000f6a0000004200 */
[----:B------:R-:W2:Y:S01]  /*beb0*/  MUFU.EX2 R109, R109 ;  /* 0x0000006d006d7308 */ /* 0x000ea20000000800 */
[C---:B---3--:R-:W-:Y:S04]  /*bec0*/  HMMA.16816.F32.BF16 R60, R84.reuse, R104, R60 ;  /* 0x00000068543c723c */ /* 0x048fe8000004183c */
[----:B------:R-:W-:Y:S02]  /*bed0*/  FADD.FTZ R125, R125, R120 ;  /* 0x000000787d7d7221 */ /* 0x000fe40000010000 */
[C---:B------:R-:W-:Y:S01]  /*bee0*/  HMMA.16816.F32.BF16 R64, R84.reuse, R106, R64 ;  /* 0x0000006a5440723c */ /* 0x040fe20000041840 */
[----:B------:R-:W-:Y:S04]  /*bef0*/  LDSM.16.MT88.4 R104, [R146+0x9000] ;  /* 0x009000009268783b */ /* 0x000fe80000004200 */
[----:B-1----:R-:W-:Y:S01]  /*bf00*/  F2FP.BF16.F32.PACK_AB R23, R111, R110 ;  /* 0x0000006e6f17723e */ /* 0x002fe200000010ff */
[C---:B----4-:R-:W-:Y:S05]  /*bf10*/  HMMA.16816.F32.BF16 R68, R84.reuse, R88, R68 ;  /* 0x000000585444723c */ /* 0x050fea0000041844 */
[----:B--2---:R-:W-:Y:S01]  /*bf20*/  F2FP.BF16.F32.PACK_AB R21, R109, R108 ;  /* 0x0000006c6d15723e */ /* 0x004fe200000010ff */
[C---:B------:R-:W-:Y:S01]  /*bf30*/  HMMA.16816.F32.BF16 R72, R84.reuse, R90, R72 ;  /* 0x0000005a5448723c */ /* 0x040fe20000041848 */
[----:B------:R-:W1:Y:S04]  /*bf40*/  LDSM.16.MT88.4 R88, [R148+0x9000] ;  /* 0x009000009458783b */ /* 0x000e680000004200 */
[----:B------:R-:W-:Y:S01]  /*bf50*/  MOV R103, R100 ;  /* 0x0000006400677202 */ /* 0x000fe20000000f00 */
[----:B------:R-:W-:Y:S01]  /*bf60*/  FADD.FTZ R126, R126, R125 ;  /* 0x0000007d7e7e7221 */ /* 0x000fe20000010000 */
[C---:B------:R-:W-:Y:S04]  /*bf70*/  HMMA.16816.F32.BF16 R76, R84.reuse, R92, R76 ;  /* 0x0000005c544c723c */ /* 0x040fe8000004184c */
[----:B------:R-:W-:Y:S02]  /*bf80*/  FADD.FTZ R127, R127, R126 ;  /* 0x0000007e7f7f7221 */ /* 0x000fe40000010000 */
[C---:B------:R-:W-:Y:S01]  /*bf90*/  HMMA.16816.F32.BF16 R12, R84.reuse, R94, R12 ;  /* 0x0000005e540c723c */ /* 0x040fe2000004180c */
[----:B------:R-:W-:Y:S04]  /*bfa0*/  LDSM.16.MT88.4 R92, [R146+0xb000] ;  /* 0x00b00000925c783b */ /* 0x000fe80000004200 */
[----:B------:R-:W-:Y:S01]  /*bfb0*/  FADD.FTZ R128, R128, R127 ;  /* 0x0000007f80807221 */ /* 0x000fe20000010000 */
[C---:B-----5:R-:W-:Y:S05]  /*bfc0*/  HMMA.16816.F32.BF16 R80, R84.reuse, R96, R80 ;  /* 0x000000605450723c */ /* 0x060fea0000041850 */
[----:B------:R-:W-:Y:S01]  /*bfd0*/  FADD.FTZ R129, R129, R128 ;  /* 0x0000008081817221 */ /* 0x000fe20000010000 */
[----:B------:R-:W-:Y:S01]  /*bfe0*/  HMMA.16816.F32.BF16 R16, R84, R98, R16 ;  /* 0x000000625410723c */ /* 0x000fe20000041810 */
[----:B------:R-:W2:Y:S04]  /*bff0*/  LDSM.16.MT88.4 R84, [R144+0x9000] ;  /* 0x009000009054783b */ /* 0x000ea80000004200 */
[----:B------:R-:W-:Y:S06]  /*c000*/  FADD.FTZ R130, R130, R129 ;  /* 0x0000008182827221 */ /* 0x000fec0000010000 */
[----:B------:R-:W-:Y:S01]  /*c010*/  FADD.FTZ R131, R131, R130 ;  /* 0x0000008283837221 */ /* 0x000fe20000010000 */
[C---:B-1----:R-:W-:Y:S05]  /*c020*/  HMMA.16816.F32.BF16 R4, R20.reuse, R88, R4 ;  /* 0x000000581404723c */ /* 0x042fea0000041804 */
[----:B------:R-:W-:Y:S01]  /*c030*/  FADD.FTZ R131, R132, R131 ;  /* 0x0000008384837221 */ /* 0x000fe20000010000 */
[C---:B------:R-:W-:Y:S01]  /*c040*/  HMMA.16816.F32.BF16 R8, R20.reuse, R90, R8 ;  /* 0x0000005a1408723c */ /* 0x040fe20000041808 */
[----:B------:R-:W1:Y:S05]  /*c050*/  LDSM.16.MT88.4 R88, [R148+0xb000] ;  /* 0x00b000009458783b */ /* 0x000e6a0000004200 */
[C---:B------:R-:W-:Y:S06]  /*c060*/  HMMA.16816.F32.BF16 R36, R20.reuse, R104, R36 ;  /* 0x000000681424723c */ /* 0x040fec0000041824 */
[C---:B------:R-:W-:Y:S05]  /*c070*/  HMMA.16816.F32.BF16 R40, R20.reuse, R106, R40 ;  /* 0x0000006a1428723c */ /* 0x040fea0000041828 */
[--C-:B------:R-:W-:Y:S01]  /*c080*/  FFMA.FTZ R104, R30, UR4, -R124.reuse ;  /* 0x000000041e687c23 */ /* 0x100fe2000801087c */
[C---:B------:R-:W-:Y:S05]  /*c090*/  HMMA.16816.F32.BF16 R44, R20.reuse, R24, R44 ;  /* 0x00000018142c723c */ /* 0x040fea000004182c */
        /* <DEDUP_REMOVED lines=13> */
[----:B------:R-:W-:Y:S02]  /*c170*/  LDSM.16.MT88.4 R28, [R146+0x9800] ;  /* 0x00980000921c783b */ /* 0x000fe40000004200 */
[----:B------:R-:W-:Y:S01]  /*c180*/  FFMA.FTZ R122, R33, UR4, -R122 ;  /* 0x00000004217a7c23 */ /* 0x000fe2000801087a */
[C---:B------:R-:W-:Y:S06]  /*c190*/  HMMA.16816.F32.BF16 R64, R20.reuse, R90, R64 ;  /* 0x0000005a1440723c */ /* 0x040fec0000041840 */
[----:B------:R-:W1:Y:S01]  /*c1a0*/  MUFU.EX2 R35, R124 ;  /* 0x0000007c00237308 */ /* 0x000e620000000800 */
[----:B------:R-:W5:Y:S01]  /*c1b0*/  LDSM.16.MT88.4 R88, [R148+0x9800] ;  /* 0x009800009458783b */ /* 0x000f620000004200 */
[C---:B------:R-:W-:Y:S08]  /*c1c0*/  HMMA.16816.F32.BF16 R68, R20.reuse, R92, R68 ;  /* 0x0000005c1444723c */ /* 0x040ff00000041844 */
[----:B------:R-:W1:Y:S01]  /*c1d0*/  MUFU.EX2 R107, R107 ;  /* 0x0000006b006b7308 */ /* 0x000e620000000800 */
[C---:B------:R-:W-:Y:S06]  /*c1e0*/  HMMA.16816.F32.BF16 R72, R20.reuse, R94, R72 ;  /* 0x0000005e1448723c */ /* 0x040fec0000041848 */
[C---:B---3--:R-:W-:Y:S03]  /*c1f0*/  HMMA.16816.F32.BF16 R76, R20.reuse, R24, R76 ;  /* 0x00000018144c723c */ /* 0x048fe6000004184c */
[----:B------:R-:W3:Y:S03]  /*c200*/  MUFU.EX2 R33, R122 ;  /* 0x0000007a00217308 */ /* 0x000ee60000000800 */
[C---:B------:R-:W-:Y:S01]  /*c210*/  HMMA.16816.F32.BF16 R12, R20.reuse, R26, R12 ;  /* 0x0000001a140c723c */ /* 0x040fe2000004180c */
[----:B------:R-:W5:Y:S05]  /*c220*/  LDSM.16.MT88.4 R24, [R145+0x9800] ;  /* 0x009800009118783b */ /* 0x000f6a0000004200 */
[C---:B----4-:R-:W-:Y:S06]  /*c230*/  HMMA.16816.F32.BF16 R80, R20.reuse, R84, R80 ;  /* 0x000000541450723c */ /* 0x050fec0000041850 */
[----:B------:R-:W-:Y:S01]  /*c240*/  HMMA.16816.F32.BF16 R16, R20, R86, R16 ;  /* 0x000000561410723c */ /* 0x000fe20000041810 */
[----:B------:R-:W4:Y:S04]  /*c250*/  LDSM.16.MT88.4 R20, [R144+0x9800] ;  /* 0x009800009014783b */ /* 0x000f280000004200 */
[----:B--2---:R-:W-:Y:S02]  /*c260*/  F2FP.BF16.F32.PACK_AB R85, R105, R104 ;  /* 0x000000686955723e */ /* 0x004fe400000010ff */
[----:B-1----:R-:W-:Y:S04]  /*c270*/  F2FP.BF16.F32.PACK_AB R87, R35, R34 ;  /* 0x000000222357723e */ /* 0x002fe800000010ff */
[----:B------:R-:W-:Y:S01]  /*c280*/  F2FP.BF16.F32.PACK_AB R84, R107, R106 ;  /* 0x0000006a6b54723e */ /* 0x000fe200000010ff */
[----:B------:R-:W-:Y:S01]  /*c290*/  FADD.FTZ R106, R106, R131 ;  /* 0x000000836a6a7221 */ /* 0x000fe20000010000 */
[----:B---3--:R-:W-:Y:S03]  /*c2a0*/  F2FP.BF16.F32.PACK_AB R86, R33, R32 ;  /* 0x000000202156723e */ /* 0x008fe600000010ff */
[----:B------:R-:W-:Y:S04]  /*c2b0*/  FADD.FTZ R107, R107, R106 ;  /* 0x0000006a6b6b7221 */ /* 0x000fe80000010000 */
[C---:B-----5:R-:W-:Y:S01]  /*c2c0*/  HMMA.16816.F32.BF16 R96, R84.reuse, R88, R4 ;  /* 0x000000585460723c */ /* 0x060fe20000041804 */
[----:B------:R-:W1:Y:S04]  /*c2d0*/  LDSM.16.MT88.4 R4, [R148+0xb800] ;  /* 0x00b800009404783b */ /* 0x000e680000004200 */
[----:B------:R-:W-:Y:S01]  /*c2e0*/  FADD.FTZ R32, R32, R107 ;  /* 0x0000006b20207221 */ /* 0x000fe20000010000 */
[C---:B------:R-:W-:Y:S03]  /*c2f0*/  HMMA.16816.F32.BF16 R92, R84.reuse, R90, R8 ;  /* 0x0000005a545c723c */ /* 0x040fe60000041808 */
[----:B------:R-:W2:Y:S02]  /*c300*/  LDSM.16.MT88.4 R8, [R146+0xb800] ;  /* 0x00b800009208783b */ /* 0x000ea40000004200 */
[----:B------:R-:W-:Y:S01]  /*c310*/  FADD.FTZ R181, R33, R32 ;  /* 0x0000002021b57221 */ /* 0x000fe20000010000 */
[C---:B------:R-:W-:Y:S05]  /*c320*/  HMMA.16816.F32.BF16 R36, R84.reuse, R28, R36 ;  /* 0x0000001c5424723c */ /* 0x040fea0000041824 */
[----:B------:R-:W3:Y:S01]  /*c330*/  LDSM.16.MT88.4 R88, [R145+0xb800] ;  /* 0x00b800009158783b */ /* 0x000ee20000004200 */
[C---:B------:R-:W-:Y:S06]  /*c340*/  HMMA.16816.F32.BF16 R40, R84.reuse, R30, R40 ;  /* 0x0000001e5428723c */ /* 0x040fec0000041828 */
[C---:B------:R-:W-:Y:S06]  /*c350*/  HMMA.16816.F32.BF16 R44, R84.reuse, R24, R44 ;  /* 0x00000018542c723c */ /* 0x040fec000004182c */
[C---:B------:R-:W-:Y:S06]  /*c360*/  HMMA.16816.F32.BF16 R48, R84.reuse, R26, R48 ;  /* 0x0000001a5430723c */ /* 0x040fec0000041830 */
[C---:B----4-:R-:W-:Y:S06]  /*c370*/  HMMA.16816.F32.BF16 R52, R84.reuse, R20, R52 ;  /* 0x000000145434723c */ /* 0x050fec0000041834 */
[C---:B------:R-:W-:Y:S01]  /*c380*/  HMMA.16816.F32.BF16 R56, R84.reuse, R22, R56 ;  /* 0x000000165438723c */ /* 0x040fe20000041838 */
[----:B------:R-:W4:Y:S05]  /*c390*/  LDSM.16.MT88.4 R20, [R144+0xb800] ;  /* 0x00b800009014783b */ /* 0x000f2a0000004200 */
[C---:B-1----:R-:W-:Y:S06]  /*c3a0*/  HMMA.16816.F32.BF16 R60, R84.reuse, R4, R60 ;  /* 0x00000004543c723c */ /* 0x042fec000004183c */
[C---:B------:R-:W-:Y:S05]  /*c3b0*/  HMMA.16816.F32.BF16 R64, R84.reuse, R6, R64 ;  /* 0x000000065440723c */ /* 0x040fea0000041840 */
[----:B------:R-:W-:Y:S01]  /*c3c0*/  FADD.FTZ R5, R117, R118 ;  /* 0x0000007675057221 */ /* 0x000fe20000010000 */
[C---:B--2---:R-:W-:Y:S05]  /*c3d0*/  HMMA.16816.F32.BF16 R68, R84.reuse, R8, R68 ;  /* 0x000000085444723c */ /* 0x044fea0000041844 */
        /* <DEDUP_REMOVED lines=19> */
.L_x_6834:
[----:B------:R-:W1:Y:S01]  /*c510*/  SHFL.BFLY PT, R0, R181, 0x2, 0x1f ;  /* 0x0c401f00b5007f89 */ /* 0x000e6200000e0000 */
[----:B------:R-:W2:Y:S01]  /*c520*/  S2UR UR4, SR_CgaCtaId ;  /* 0x00000000000479c3 */ /* 0x000ea20000008800 */
[----:B------:R-:W-:Y:S01]  /*c530*/  MOV R9, 0x3f800000 ;  /* 0x3f80000000097802 */ /* 0x000fe20000000f00 */
[----:B------:R-:W-:Y:S01]  /*c540*/  UMOV UR5, 0x400 ;  /* 0x0000040000057882 */ /* 0x000fe20000000000 */
[----:B------:R-:W3:Y:S01]  /*c550*/  SHFL.BFLY PT, R2, R179, 0x2, 0x1f ;  /* 0x0c401f00b3027f89 */ /* 0x000ee200000e0000 */
[----:B------:R-:W-:Y:S02]  /*c560*/  MOV R10, 0x3f800000 ;  /* 0x3f800000000a7802 */ /* 0x000fe40000000f00 */
[----:B------:R-:W-:Y:S01]  /*c570*/  MOV R12, 0x7f800000 ;  /* 0x7f800000000c7802 */ /* 0x000fe20000000f00 */
        /* <DEDUP_REMOVED lines=8> */
[----:B---3--:R-:W-:-:S03]  /*c600*/  FADD.FTZ R4, R11, R4 ;  /* 0x000000040b047221 */ /* 0x008fc60000010000 */
[----:B------:R-:W-:Y:S02]  /*c610*/  FSETP.NE.FTZ.AND P4, PT, R6, RZ, PT ;  /* 0x000000ff0600720b */ /* 0x000fe40003f95000 */
[CC--:B------:R-:W-:Y:S02]  /*c620*/  LEA.HI R8, R5.reuse, R0.reuse, RZ, 0x2 ;  /* 0x0000000005087211 */ /* 0x0c0fe400078f10ff */
[-C--:B------:R-:W-:Y:S02]  /*c630*/  LEA.HI R3, R5, R0.reuse, RZ, 0x5 ;  /* 0x0000000005037211 */ /* 0x080fe400078f28ff */
[----:B------:R-:W-:Y:S02]  /*c640*/  LOP3.LUT R7, R8, 0x3ffffffc, RZ, 0xc0, !PT ;  /* 0x3ffffffc08077812 */ /* 0x000fe400078ec0ff */
[----:B------:R-:W-:Y:S02]  /*c650*/  SHF.R.S32.HI R2, RZ, 0x5, R3 ;  /* 0x00000005ff027819 */ /* 0x000fe40000011403 */
[----:B------:R-:W-:-:S02]  /*c660*/  IADD3 R7, -R7, R0, RZ ;  /* 0x0000000007077210 */ /* 0x000fc40007ffe1ff */
[----:B------:R-:W-:Y:S01]  /*c670*/  FSETP.NE.FTZ.AND P3, PT, R4, RZ, PT ;  /* 0x000000ff0400720b */ /* 0x000fe20003f75000 */
[----:B------:R-:W1:Y:S01]  /*c680*/  @P4 MUFU.RCP R9, R6 ;  /* 0x0000000600094308 */ /* 0x000e620000001000 */
[----:B------:R-:W-:Y:S02]  /*c690*/  LEA R2, R2, R7, 0x9 ;  /* 0x0000000702027211 */ /* 0x000fe400078e48ff */
[--C-:B------:R-:W-:Y:S02]  /*c6a0*/  SHF.R.S32.HI R7, RZ, 0x2, R8.reuse ;  /* 0x00000002ff077819 */ /* 0x100fe40000011408 */
[----:B------:R-:W-:-:S03]  /*c6b0*/  SHF.R.S32.HI R8, RZ, 0x1f, R8 ;  /* 0x0000001fff087819 */ /* 0x000fc60000011408 */
[----:B------:R-:W-:Y:S01]  /*c6c0*/  @P4 MUFU.LG2 R6, R6 ;  /* 0x0000000600064308 */ /* 0x000fe20000000c00 */
[----:B------:R-:W-:-:S04]  /*c6d0*/  LEA.HI R8, R8, R7, RZ, 0x3 ;  /* 0x0000000708087211 */ /* 0x000fc800078f18ff */
[----:B------:R-:W-:-:S03]  /*c6e0*/  LOP3.LUT R8, R8, 0xfffffff8, RZ, 0xc0, !PT ;  /* 0xfffffff808087812 */ /* 0x000fc600078ec0ff */
[----:B------:R-:W2:Y:S01]  /*c6f0*/  @P3 MUFU.RCP R10, R4 ;  /* 0x00000004000a3308 */ /* 0x000ea20000001000 */
[----:B------:R-:W-:Y:S01]  /*c700*/  IADD3 R8, R7, -R8, RZ ;  /* 0x8000000807087210 */ /* 0x000fe20007ffe0ff */
[C---:B-1----:R-:W-:Y:S01]  /*c710*/  FMUL.FTZ R96, R9.reuse, R96 ;  /* 0x0000006009607220 */ /* 0x042fe20000410000 */
[C---:B------:R-:W-:Y:S01]  /*c720*/  FMUL.FTZ R97, R9.reuse, R97 ;  /* 0x0000006109617220 */ /* 0x040fe20000410000 */
[C---:B------:R-:W-:Y:S01]  /*c730*/  FMUL.FTZ R92, R9.reuse, R92 ;  /* 0x0000005c095c7220 */ /* 0x040fe20000410000 */
[C---:B------:R-:W-:Y:S01]  /*c740*/  SHF.L.U32 R7, R8.reuse, 0x6, RZ ;  /* 0x0000000608077819 */ /* 0x040fe200000006ff */
[C---:B------:R-:W-:Y:S01]  /*c750*/  FMUL.FTZ R93, R9.reuse, R93 ;  /* 0x0000005d095d7220 */ /* 0x040fe20000410000 */
[C---:B------:R-:W-:Y:S01]  /*c760*/  LOP3.LUT R11, R8.reuse, 0x1, RZ, 0xc0, !PT ;  /* 0x00000001080b7812 */ /* 0x040fe200078ec0ff */
[----:B------:R-:W-:Y:S01]  /*c770*/  FMUL.FTZ R36, R9, R36 ;  /* 0x0000002409247220 */ /* 0x000fe20000410000 */
[----:B------:R-:W-:Y:S01]  /*c780*/  LOP3.LUT R7, R7, 0x1c0, RZ, 0xc0, !PT ;  /* 0x000001c007077812 */ /* 0x000fe200078ec0ff */
[----:B------:R-:W-:Y:S01]  /*c790*/  FMUL.FTZ R37, R9, R37 ;  /* 0x0000002509257220 */ /* 0x000fe20000410000 */
[----:B------:R-:W-:Y:S01]  /*c7a0*/  ISETP.NE.U32.AND P0, PT, R11, 0x1, PT ;  /* 0x000000010b00780c */ /* 0x000fe20003f05070 */
[----:B------:R-:W-:Y:S01]  /*c7b0*/  FMUL.FTZ R40, R9, R40 ;  /* 0x0000002809287220 */ /* 0x000fe20000410000 */
[----:B------:R-:W-:Y:S01]  /*c7c0*/  LEA.HI R7, R7, R7, RZ, 0x1d ;  /* 0x0000000707077211 */ /* 0x000fe200078fe8ff */
[C---:B------:R-:W-:Y:S01]  /*c7d0*/  FMUL.FTZ R41, R9.reuse, R41 ;  /* 0x0000002909297220 */ /* 0x040fe20000410000 */
[----:B------:R-:W-:Y:S01]  /*c7e0*/  R2P PR, R8, 0x6 ;  /* 0x0000000608007804 */ /* 0x000fe20000000000 */
[----:B------:R-:W-:Y:S01]  /*c7f0*/  FMUL.FTZ R44, R9, R44 ;  /* 0x0000002c092c7220 */ /* 0x000fe20000410000 */
[----:B------:R-:W-:Y:S01]  /*c800*/  LEA R2, R2, R7, 0x1 ;  /* 0x0000000702027211 */ /* 0x000fe200078e08ff */
[C---:B--2---:R-:W-:Y:S01]  /*c810*/  FMUL.FTZ R99, R10.reuse, R99 ;  /* 0x000000630a637220 */ /* 0x044fe20000410000 */
[C---:B------:R-:W-:Y:S01]  /*c820*/  FMUL.FTZ R98, R10.reuse, R98 ;  /* 0x000000620a627220 */ /* 0x040fe20000410000 */
[----:B------:R-:W-:Y:S01]  /*c830*/  FMUL.FTZ R95, R10, R95 ;  /* 0x0000005f0a5f7220 */ /* 0x000fe20000410000 */
[----:B------:R-:W-:Y:S01]  /*c840*/  LEA R7, R2, UR4, 0x1 ;  /* 0x0000000402077c11 */ /* 0x000fe2000f8e08ff */
[C---:B------:R-:W-:Y:S01]  /*c850*/  FMUL.FTZ R94, R10.reuse, R94 ;  /* 0x0000005e0a5e7220 */ /* 0x040fe20000410000 */
[----:B------:R-:W-:Y:S01]  /*c860*/  MOV R2, 0x20 ;  /* 0x0000002000027802 */ /* 0x000fe20000000f00 */
[C---:B------:R-:W-:Y:S01]  /*c870*/  FMUL.FTZ R39, R10.reuse, R39 ;  /* 0x000000270a277220 */ /* 0x040fe20000410000 */
[----:B------:R-:W-:Y:S01]  /*c880*/  MOV R8, 0x40 ;  /* 0x0000004000087802 */ /* 0x000fe20000000f00 */
[C---:B------:R-:W-:Y:S01]  /*c890*/  FMUL.FTZ R38, R10.reuse, R38 ;  /* 0x000000260a267220 */ /* 0x040fe20000410000 */
[C---:B------:R-:W-:Y:S01]  /*c8a0*/  FMUL.FTZ R43, R10.reuse, R43 ;  /* 0x0000002b0a2b7220 */ /* 0x040fe20000410000 */
[----:B------:R-:W-:Y:S01]  /*c8b0*/  FMUL.FTZ R42, R10, R42 ;  /* 0x0000002a0a2a7220 */ /* 0x000fe20000410000 */
[----:B------:R-:W-:Y:S01]  /*c8c0*/  IADD3 R11, R7, -0x10, RZ ;  /* 0xfffffff0070b7810 */ /* 0x000fe20007ffe0ff */
[----:B------:R-:W-:Y:S01]  /*c8d0*/  FMUL.FTZ R45, R9, R45 ;  /* 0x0000002d092d7220 */ /* 0x000fe20000410000 */
[----:B------:R-:W-:Y:S01]  /*c8e0*/  SEL R2, R2, 0xffffffe0, !P1 ;  /* 0xffffffe002027807 */ /* 0x000fe20004800000 */
        /* <DEDUP_REMOVED lines=97> */
[----:B------:R-:W-:Y:S01]  /*cf00*/  @P4 FMUL.FTZ R6, R6, 0.69314718246459960938 ;  /* 0x3f31721806064820 */ /* 0x000fe20000410000 */
        /* <DEDUP_REMOVED lines=8> */
[----:B------:R-:W-:-:S03]  /*cf90*/  ISETP.NE.AND P0, PT, RZ, UR4, PT ;  /* 0x00000004ff007c0c */ /* 0x000fc6000bf05270 */
[----:B------:R-:W-:Y:S04]  /*cfa0*/  STS [R7+0x2000], R60 ;  /* 0x0020003c07007388 */ /* 0x000fe80000000800 */
        /* <DEDUP_REMOVED lines=10> */
[----:B----4-:R-:W-:Y:S01]  /*d050*/  MOV R11, 0x7f800000 ;  /* 0x7f800000000b7802 */ /* 0x010fe20000000f00 */
[----:B-1----:R-:W-:-:S02]  /*d060*/  @P4 FFMA.FTZ R11, R101, R2, R6 ;  /* 0x00000002650b4223 */ /* 0x002fc40000010006 */
[----:B------:R1:W-:Y:S04]  /*d070*/  STS [R19+0x2000], R88 ;  /* 0x0020005813007388 */ /* 0x0003e80000000800 */
[----:B------:R1:W-:Y:S01]  /*d080*/  STS [R19+0x2400], R90 ;  /* 0x0024005a13007388 */ /* 0x0003e20000000800 */
[----:B--2---:R-:W-:-:S03]  /*d090*/  @P3 FMUL.FTZ R13, R4, 0.69314718246459960938 ;  /* 0x3f317218040d3820 */ /* 0x004fc60000410000 */
[----:B------:R1:W-:Y:S04]  /*d0a0*/  STS [R21+0x2000], R80 ;  /* 0x0020005015007388 */ /* 0x0003e80000000800 */
[----:B------:R1:W-:Y:S01]  /*d0b0*/  STS [R21+0x2400], R82 ;  /* 0x0024005215007388 */ /* 0x0003e20000000800 */
[----:B---3--:R-:W-:-:S03]  /*d0c0*/  @P3 FFMA.FTZ R12, R100, R7, R13 ;  /* 0x00000007640c3223 */ /* 0x008fc6000001000d */
[----:B------:R1:W-:Y:S04]  /*d0d0*/  STS [R23+0x2000], R9 ;  /* 0x0020000917007388 */ /* 0x0003e80000000800 */
[----:B------:R1:W-:Y:S01]  /*d0e0*/  STS [R23+0x2400], R10 ;  /* 0x0024000a17007388 */ /* 0x0003e20000000800 */
[----:B------:R-:W-:Y:S05]  /*d0f0*/  @!P0 BRA `(.L_x_6839) ;  /* 0x0000000000248947 */ /* 0x000fea0003800000 */
[----:B------:R-:W2:Y:S01]  /*d100*/  S2R R4, SR_CTAID.Y ;  /* 0x0000000000047919 */ /* 0x000ea20000002600 */
[----:B------:R-:W2:Y:S01]  /*d110*/  LDC R7, c[0x0][0x2c4] ;  /* 0x0000b100ff077b82 */ /* 0x000ea20000000800 */
[----:B------:R-:W-:-:S07]  /*d120*/  ISETP.NE.AND P0, PT, R165, -0x1, PT ;  /* 0xffffffffa500780c */ /* 0x000fce0003f05270 */
[----:B------:R-:W3:Y:S08]  /*d130*/  S2UR UR6, SR_CTAID.Z ;  /* 0x00000000000679c3 */ /* 0x000ef00000002700 */
[----:B------:R-:W3:Y:S01]  /*d140*/  LDC R2, c[0x0][0x2e4] ;  /* 0x0000b900ff027b82 */ /* 0x000ee20000000800 */
[----:B--2---:R-:W-:-:S05]  /*d150*/  IMAD R6, R4, R7, RZ ;  /* 0x0000000704067224 */ /* 0x004fca00078e02ff */
[----:B------:R-:W-:-:S05]  /*d160*/  SEL R7, R6, R165, !P0 ;  /* 0x000000a506077207 */ /* 0x000fca0004000000 */
[----:B---3--:R-:W-:Y:S01]  /*d170*/  IMAD R2, R2, UR6, R7 ;  /* 0x0000000602027c24 */ /* 0x008fe2000f8e0207 */
[----:B------:R-:W-:Y:S06]  /*d180*/  BRA `(.L_x_6840) ;  /* 0x0000000000187947 */ /* 0x000fec0003800000 */
.L_x_6839:
[----:B------:R-:W2:Y:S01]  /*d190*/  S2R R4, SR_CTAID.Y ;  /* 0x0000000000047919 */ /* 0x000ea20000002600 */
[----:B------:R-:W2:Y:S08]  /*d1a0*/  S2UR UR6, SR_CTAID.Z ;  /* 0x00000000000679c3 */ /* 0x000eb00000002700 */
[----:B------:R-:W2:Y:S08]  /*d1b0*/  LDC R7, c[0x0][0x270] ;  /* 0x00009c00ff077b82 */ /* 0x000eb00000000800 */
[----:B------:R-:W3:Y:S01]  /*d1c0*/  LDC R2, c[0x0][0x2c4] ;  /* 0x0000b100ff027b82 */ /* 0x000ee20000000800 */
[----:B--2---:R-:W-:-:S04]  /*d1d0*/  IMAD R7, R4, R7, UR6 ;  /* 0x0000000604077e24 */ /* 0x004fc8000f8e0207 */
[----:B---3--:R-:W-:-:S07]  /*d1e0*/  IMAD R2, R7, R2, RZ ;  /* 0x0000000207027224 */ /* 0x008fce00078e02ff */
.L_x_6840:
[----:B------:R-:W-:Y:S01]  /*d1f0*/  LOP3.LUT R3, R3, 0xffffffe0, RZ, 0xc0, !PT ;  /* 0xffffffe003037812 */ /* 0x000fe200078ec0ff */
[----:B------:R-:W2:Y:S01]  /*d200*/  LDC.64 R6, c[0x0][0x290] ;  /* 0x0000a400ff067b82 */ /* 0x000ea20000000a00 */
[----:B------:R-:W-:Y:S01]  /*d210*/  BSSY B0, `(.L_x_6841) ;  /* 0x0000014000007945 */ /* 0x000fe20003800000 */
[----:B------:R-:W-:Y:S02]  /*d220*/  IMAD R171, R170, 0x10, R171 ;  /* 0x00000010aaab7824 */ /* 0x000fe400078e02ab */
[----:B------:R-:W-:-:S04]  /*d230*/  IMAD.IADD R3, R0, 0x1, -R3 ;  /* 0x0000000100037824 */ /* 0x000fc800078e0a03 */
[----:B-1----:R-:W1:Y:S08]  /*d240*/  LDC.64 R8, c[0x0][0x298] ;  /* 0x0000a600ff087b82 */ /* 0x002e700000000a00 */
        /* <DEDUP_REMOVED lines=16> */
.L_x_6842:
[----:B------:R-:W-:Y:S05]  /*d350*/  BSYNC B0 ;  /* 0x0000000000007941 */ /* 0x000fea0003800000 */
.L_x_6841:
[----:B------:R-:W4:Y:S01]  /*d360*/  S2UR UR5, SR_CTAID.X ;  /* 0x00000000000579c3 */ /* 0x000f220000002500 */
[----:B------:R-:W5:Y:S01]  /*d370*/  S2R R10, SR_TID.X ;  /* 0x00000000000a7919 */ /* 0x000f620000002100 */
[----:B---3--:R-:W-:Y:S01]  /*d380*/  SHF.R.S32.HI R11, RZ, 0x1f, R4 ;  /* 0x0000001fff0b7819 */ /* 0x008fe20000011404 */
[----:B--2---:R-:W-:Y:S01]  /*d390*/  IMAD.WIDE.U32 R18, R4, R6, RZ ;  /* 0x0000000604127225 */ /* 0x004fe200078e00ff */
[----:B------:R-:W-:Y:S01]  /*d3a0*/  ISETP.NE.AND P0, PT, R165, -0x1, PT ;  /* 0xffffffffa500780c */ /* 0x000fe20003f05270 */
[----:B------:R2:W3:Y:S01]  /*d3b0*/  LDS.128 R12, [R163+0x1800] ;  /* 0x00180000a30c7984 */ /* 0x0004e20000000c00 */
[----:B------:R-:W-:Y:S01]  /*d3c0*/  LEA.HI R0, R5, R0, RZ, 0x3 ;  /* 0x0000000005007211 */ /* 0x000fe200078f18ff */
[----:B-1----:R-:W-:Y:S01]  /*d3d0*/  IMAD.WIDE.U32 R16, R165, R8, RZ ;  /* 0x00000008a5107225 */ /* 0x002fe200078e00ff */
[----:B------:R-:W1:Y:S01]  /*d3e0*/  LDC.64 R2, c[0x0][0x2a0] ;  /* 0x0000a800ff027b82 */ /* 0x000e620000000a00 */
[----:B------:R-:W-:Y:S01]  /*d3f0*/  SHF.R.S32.HI R167, RZ, 0x1f, R166 ;  /* 0x0000001fffa77819 */ /* 0x000fe200000114a6 */
[----:B------:R-:W-:Y:S01]  /*d400*/  BSSY B0, `(.L_x_6843) ;  /* 0x000002f000007945 */ /* 0x000fe20003800000 */
[----:B------:R-:W-:Y:S01]  /*d410*/  IMAD R5, R11, R6, RZ ;  /* 0x000000060b057224 */ /* 0x000fe200078e02ff */
[----:B------:R-:W-:Y:S01]  /*d420*/  SEL R6, R18, R16, !P0 ;  /* 0x0000001012067207 */ /* 0x000fe20004000000 */
[----:B------:R-:W-:Y:S01]  /*d430*/  IMAD R165, R165, R9, R17 ;  /* 0x00000009a5a57224 */ /* 0x000fe200078e0211 */
[----:B------:R-:W-:Y:S01]  /*d440*/  SHF.R.S32.HI R0, RZ, 0x3, R0 ;  /* 0x00000003ff007819 */ /* 0x000fe20000011400 */
[----:B------:R-:W-:-:S04]  /*d450*/  IMAD R7, R4, R7, R5 ;  /* 0x0000000704077224 */ /* 0x000fc800078e0205 */
        /* <DEDUP_REMOVED lines=23> */
[----:B------:R2:W4:Y:S01]  /*d5d0*/  LDS.128 R4, [R163+0x2000] ;  /* 0x00200000a3047984 */ /* 0x0005220000000c00 */
[----:B------:R-:W-:-:S02]  /*d5e0*/  IMAD.WIDE.U32 R20, R2, UR6, R20 ;  /* 0x0000000602147c25 */ /* 0x000fc4000f8e0014 */
[----:B------:R-:W-:-:S03]  /*d5f0*/  SHF.R.S32.HI R3, RZ, 0x1f, R3 ;  /* 0x0000001fff037819 */ /* 0x000fc60000011403 */
        /* <DEDUP_REMOVED lines=15> */
.L_x_6844:
[----:B------:R-:W-:Y:S05]  /*d6f0*/  BSYNC B0 ;  /* 0x0000000000007941 */ /* 0x000fea0003800000 */
.L_x_6843:
        /* <DEDUP_REMOVED lines=20> */
.L_x_6846:
[----:B------:R-:W-:Y:S05]  /*d840*/  BSYNC B0 ;  /* 0x0000000000007941 */ /* 0x000fea0003800000 */
.L_x_6845:
        /* <DEDUP_REMOVED lines=20> */
.L_x_6848:
[----:B------:R-:W-:Y:S05]  /*d990*/  BSYNC B0 ;  /* 0x0000000000007941 */ /* 0x000fea0003800000 */
.L_x_6847:
        /* <DEDUP_REMOVED lines=20> */
.L_x_6849:
        /* <DEDUP_REMOVED lines=10> */
.L_x_8528:


//--------------------- .text._ZN5flash24flash_fwd_splitkv_kernelI23Flash_fwd_kernel_traitsILi128ELi64ELi64ELi4ELb0ELb0EN7cutlass10bfloat16_tE19Flash_kernel_traitsILi128ELi64ELi64ELi4ES3_EELb1ELb0ELb1ELb0ELb0ELb1ELb0ELb0EEEvNS_16Flash_fwd_paramsE --------------------------
	.section	.text._ZN5flash24flash_fwd_splitkv_kernelI23Flash_fwd_kernel_traitsILi128ELi64ELi64ELi4ELb0ELb0EN7cutlass10bfloat16_tE19Flash_kernel_traitsILi128ELi64ELi64ELi4ES3_EELb1ELb0ELb1ELb0ELb0ELb1ELb0ELb0EEEvNS_16Flash_fwd_paramsE,"ax",@progbits
	.align	128
        .global         _ZN5flash24flash_fwd_splitkv_kernelI23Flash_fwd_kernel_traitsILi128ELi64ELi64ELi4ELb0ELb0EN7cutlass10bfloat16_tE19Flash_kernel_traitsILi128ELi64ELi64ELi4ES3_EELb1ELb0ELb1ELb0ELb0ELb1ELb0ELb0EEEvNS_16Flash_fwd_paramsE
        .type           _ZN5flash24flash_fwd_splitkv_kernelI23Flash_fwd_kernel_traitsILi128ELi64ELi64ELi4ELb0ELb0EN7cutlass10bfloat16_tE19Flash_kernel_traitsILi128ELi64ELi64ELi4ES3_EELb1ELb0ELb1ELb0ELb0ELb1ELb0ELb0EEEvNS_16Flash_fwd_paramsE,@function
        .size           _ZN5flash24flash_fwd_splitkv_kernelI23Flash_fwd_kernel_traitsILi128ELi64ELi64ELi4ELb0ELb0EN7cutlass10bfloat16_tE19Flash_kernel_traitsILi128ELi64ELi64ELi4ES3_EELb1ELb0ELb1ELb0ELb0ELb1ELb0ELb0EEEvNS_16Flash_fwd_paramsE,(.L_x_8529 - _ZN5flash24flash_fwd_splitkv_kernelI23Flash_fwd_kernel_traitsILi128ELi64ELi64ELi4ELb0ELb0EN7cutlass10bfloat16_tE19Flash_kernel_traitsILi128ELi64ELi64ELi4ES3_EELb1ELb0ELb1ELb0ELb0ELb1ELb0ELb0EEEvNS_16Flash_fwd_paramsE)
        .other          _ZN5flash24flash_fwd_splitkv_kernelI23Flash_fwd_kernel_traitsILi128ELi64ELi64ELi4ELb0ELb0EN7cutlass10bfloat16_tE19Flash_kernel_traitsILi128ELi64ELi64ELi4ES3_EELb1ELb0ELb1ELb0ELb0ELb1ELb0ELb0EEEvNS_16Flash_fwd_paramsE,@"STO_CUDA_ENTRY STV_DEFAULT"
_ZN5flash24flash_fwd_splitkv_kernelI23Flash_fwd_kernel_traitsILi128ELi64ELi64ELi4ELb0ELb0EN7cutlass10bfloat16_tE19Flash_kernel_traitsILi128ELi64ELi64ELi4ES3_EELb1ELb0ELb1ELb0ELb0ELb1ELb0ELb0EEEvNS_16Flash_fwd_paramsE:
.text._ZN5flash24flash_fwd_splitkv_kernelI23Flash_fwd_kernel_traitsILi128ELi64ELi64ELi4ELb0ELb0EN7cutlass10bfloat16_tE19Flash_kernel_traitsILi128ELi64ELi64ELi4ES3_EELb1ELb0ELb1ELb0ELb0ELb1ELb0ELb0EEEvNS_16Flash_fwd_paramsE:
        /* <DEDUP_REMOVED lines=38> */
.L_x_6850:
[----:B------:R-:W1:Y:S02]  /*0260*/  LDC R5, c[0x0][0x2c8] ;  /* 0x0000b200ff057b82 */ /* 0x000e640000000800 */
.L_x_6851:
        /* <DEDUP_REMOVED lines=94> */
.L_x_6854:
[----:B------:R-:W-:Y:S05]  /*0850*/  BSYNC B0 ;  /* 0x0000000000007941 */ /* 0x000fea0003800000 */
.L_x_6853:
        /* <DEDUP_REMOVED lines=19> */
.L_x_6856:
[----:B------:R-:W-:Y:S05]  /*0990*/  BSYNC B0 ;  /* 0x0000000000007941 */ /* 0x000fea0003800000 */
.L_x_6855:
        /* <DEDUP_REMOVED lines=20> */
.L_x_6858:
[----:B------:R-:W-:Y:S05]  /*0ae0*/  BSYNC B0 ;  /* 0x0000000000007941 */ /* 0x000fea0003800000 */
.L_x_6857:
        /* <DEDUP_REMOVED lines=19> */
.L_x_6860:
[----:B------:R-:W-:Y:S05]  /*0c20*/  BSYNC B0 ;  /* 0x0000000000007941 */ /* 0x000fea0003800000 */
.L_x_6859:
        /* <DEDUP_REMOVED lines=15> */
.L_x_6852:
        /* <DEDUP_REMOVED lines=24> */
.L_x_6861:
        /* <DEDUP_REMOVED lines=31> */
[----:B--2---:R-:W-:-:S04]  /*1090*/  IABS R2, R7 ;  /* 0x0000000700027213 */ /* 0x004fc80000000000 */
[----:B------:R-:W2:Y:S08]  /*10a0*/  I2F.RP R5, R2 ;  /* 0x0000000200057306 */ /* 0x000eb00000209400 */
[----:B--2---:R-:W2:Y:S02]  /*10b0*/  MUFU.RCP R8, R5 ;  /* 0x0000000500087308 */ /* 0x004ea40000001000 */
[----:B--2---:R-:W-:-:S06]  /*10c0*/  IADD3 R8, R8, 0xffffffe, RZ ;  /* 0x0ffffffe08087810 */ /* 0x004fcc0007ffe0ff */
[----:B------:R-:W2:Y:S02]  /*10d0*/  F2I.FTZ.U32.TRUNC.NTZ R9, R8 ;  /* 0x0000000800097305 */ /* 0x000ea4000021f000 */
[----:B--2---:R-:W-:Y:S01]  /*10e0*/  IMAD.MOV R3, RZ, RZ, -R9 ;  /* 0x000000ffff037224 */ /* 0x004fe200078e0a09 */
[----:B------:R-:W-:-:S03]  /*10f0*/  MOV R8, RZ ;  /* 0x000000ff00087202 */ /* 0x000fc60000000f00 */
[----:B------:R-:W-:Y:S01]  /*1100*/  IMAD R4, R3, R2, RZ ;  /* 0x0000000203047224 */ /* 0x000fe200078e02ff */
[----:B------:R-:W-:-:S03]  /*1110*/  IABS R3, R16 ;  /* 0x0000001000037213 */ /* 0x000fc60000000000 */
[----:B------:R-:W-:-:S04]  /*1120*/  IMAD.HI.U32 R9, R9, R4, R8 ;  /* 0x0000000409097227 */ /* 0x000fc800078e0008 */
[----:B------:R-:W-:Y:S02]  /*1130*/  IMAD.MOV.U32 R4, RZ, RZ, R3 ;  /* 0x000000ffff047224 */ /* 0x000fe400078e0003 */
[----:B------:R-:W-:Y:S02]  /*1140*/  IMAD.MOV R8, RZ, RZ, -R13 ;  /* 0x000000ffff087224 */ /* 0x000fe400078e0a0d */
[----:B------:R-:W-:-:S04]  /*1150*/  IMAD.HI.U32 R26, R9, R4, RZ ;  /* 0x00000004091a7227 */ /* 0x000fc800078e00ff */
[----:B------:R-:W-:Y:S01]  /*1160*/  IMAD R19, R10, R8, R19 ;  /* 0x000000080a137224 */ /* 0x000fe200078e0213 */
[----:B------:R-:W-:-:S04]  /*1170*/  IADD3 R3, -R26, RZ, RZ ;  /* 0x000000ff1a037210 */ /* 0x000fc80007ffe1ff */
[----:B-1----:R-:W-:Y:S01]  /*1180*/  SHF.R.S32.HI R15, RZ, 0x1f, R19 ;  /* 0x0000001fff0f7819 */ /* 0x002fe20000011413 */
        /* <DEDUP_REMOVED lines=33> */
.L_x_6862:
        /* <DEDUP_REMOVED lines=49> */
.L_x_6864:
        /* <DEDUP_REMOVED lines=8> */
[----:B-1----:R-:W-:Y:S01]  /*1730*/  @P4 IMAD.WIDE.U32 R20, R9, R4, RZ ;  /* 0x0000000409144225 */ /* 0x002fe200078e00ff */
[----:B------:R-:W-:-:S03]  /*1740*/  IADD3 R13, R13, R6, RZ ;  /* 0x000000060d0d7210 */ /* 0x000fc60007ffe0ff */
[-C--:B--2---:R-:W-:Y:S02]  /*1750*/  IMAD R6, R7, R2.reuse, RZ ;  /* 0x0000000207067224 */ /* 0x084fe400078e02ff */
[----:B------:R-:W-:-:S04]  /*1760*/  IMAD.WIDE.U32 R30, R26, R2, R12 ;  /* 0x000000021a1e7225 */ /* 0x000fc800078e000c */
[----:B------:R-:W-:Y:S01]  /*1770*/  IMAD R3, R26, R3, R6 ;  /* 0x000000031a037224 */ /* 0x000fe200078e0206 */
[----:B------:R-:W-:Y:S01]  /*1780*/  @P4 MOV R6, R20 ;  /* 0x0000001400064202 */ /* 0x000fe20000000f00 */
        /* <DEDUP_REMOVED lines=16> */
.L_x_6863:
[----:B------:R-:W-:Y:S01]  /*1890*/  ISETP.NE.AND P1, PT, R165, -0x1, PT ;  /* 0xffffffffa500780c */ /* 0x000fe20003f25270 */
[----:B------:R-:W-:Y:S01]  /*18a0*/  VIADD R162, R126, 0xffffffff ;  /* 0xffffffff7ea27836 */ /* 0x000fe20000000000 */
[----:B------:R-:W-:Y:S01]  /*18b0*/  SHF.R.S32.HI R12, RZ, 0x1f, R101 ;  /* 0x0000001fff0c7819 */ /* 0x000fe20000011465 */
[----:B------:R-:W-:Y:S01]  /*18c0*/  IMAD.IADD R156, R164, 0x1, -R115 ;  /* 0x00000001a49c7824 */ /* 0x000fe200078e0a73 */
[----:B------:R-:W1:Y:S01]  /*18d0*/  S2UR UR8, SR_CgaCtaId ;  /* 0x00000000000879c3 */ /* 0x000e620000008800 */
[----:B------:R-:W-:Y:S01]  /*18e0*/  IMAD.SHL.U32 R100, R162, 0x40, RZ ;  /* 0x00000040a2647824 */ /* 0x000fe200078e00ff */
[CC--:B-----5:R-:W-:Y:S01]  /*18f0*/  LEA.HI R0, R12.reuse, R101.reuse, RZ, 0x3 ;  /* 0x000000650c007211 */ /* 0x0e0fe200078f18ff */
        /* <DEDUP_REMOVED lines=9> */
[----:B------:R-:W-:Y:S01]  /*1990*/  @!P1 SHF.R.S32.HI R17, RZ, 0x1f, R11 ;  /* 0x0000001fff119819 */ /* 0x000fe2000001140b */
[----:B------:R-:W-:Y:S01]  /*19a0*/  IMAD.IADD R0, R101, 0x1, -R0 ;  /* 0x0000000165007824 */ /* 0x000fe200078e0a00 */
[CC--:B------:R-:W-:Y:S01]  /*19b0*/  ISETP.GE.AND P6, PT, R22.reuse, R156.reuse, PT ;  /* 0x0000009c1600720c */ /* 0x0c0fe20003fc6270 */
[----:B------:R-:W-:Y:S01]  /*19c0*/  VIADD R8, R22, 0x10 ;  /* 0x0000001016087836 */ /* 0x000fe20000000000 */
[----:B------:R-:W-:Y:S01]  /*19d0*/  LOP3.LUT R163, R163, 0x1c0, RZ, 0xc0, !PT ;  /* 0x000001c0a3a37812 */ /* 0x000fe200078ec0ff */
[----:B------:R-:W3:Y:S01]  /*19e0*/  @P1 LDC.64 R4, c[0x0][0x240] ;  /* 0x00009000ff041b82 */ /* 0x000ee20000000a00 */
[----:B------:R-:W-:Y:S01]  /*19f0*/  SHF.L.U32 R166, R0, 0x3, RZ ;  /* 0x0000000300a67819 */ /* 0x000fe200000006ff */
[----:B------:R-:W-:Y:S01]  /*1a00*/  IMAD.IADD R20, R101, 0x1, -R20 ;  /* 0x0000000165147824 */ /* 0x000fe200078e0a14 */
[C---:B------:R-:W-:Y:S01]  /*1a10*/  ISETP.GE.AND P5, PT, R8.reuse, R156, PT ;  /* 0x0000009c0800720c */ /* 0x040fe20003fa6270 */
[----:B------:R-:W-:Y:S01]  /*1a20*/  BSSY B0, `(.L_x_6865) ;  /* 0x000004a000007945 */ /* 0x000fe20003800000 */
[-C--:B------:R-:W-:Y:S01]  /*1a30*/  ISETP.GE.AND P4, PT, R8, R13.reuse, PT ;  /* 0x0000000d0800720c */ /* 0x080fe20003f86270 */
[----:B------:R-:W-:Y:S01]  /*1a40*/  VIADD R157, R166, 0x40 ;  /* 0x00000040a69d7836 */ /* 0x000fe20000000000 */
[----:B------:R-:W-:-:S02]  /*1a50*/  ISETP.GE.AND P3, PT, R8, R13, PT ;  /* 0x0000000d0800720c */ /* 0x000fc40003f66270 */
[--C-:B------:R-:W-:Y:S02]  /*1a60*/  LOP3.LUT R10, R163, 0x38, R166.reuse, 0xf8, !PT ;  /* 0x00000038a30a7812 */ /* 0x100fe400078ef8a6 */
[----:B------:R-:W-:Y:S02]  /*1a70*/  SHF.R.U32.HI R163, RZ, 0x3, R163 ;  /* 0x00000003ffa37819 */ /* 0x000fe400000116a3 */
[----:B------:R-:W-:Y:S02]  /*1a80*/  SHF.R.S32.HI R34, RZ, 0x1f, R166 ;  /* 0x0000001fff227819 */ /* 0x000fe400000114a6 */
[----:B------:R-:W-:Y:S01]  /*1a90*/  LOP3.LUT R163, R10, R163, RZ, 0x3c, !PT ;  /* 0x000000a30aa37212 */ /* 0x000fe200078e3cff */
[-C--:B--2---:R-:W-:Y:S01]  /*1aa0*/  @!P1 IMAD R8, R17, R2.reuse, RZ ;  /* 0x0000000211089224 */ /* 0x084fe200078e02ff */
[----:B------:R-:W-:Y:S01]  /*1ab0*/  SHF.R.S32.HI R17, RZ, 0x1f, R20 ;  /* 0x0000001fff117819 */ /* 0x000fe20000011414 */
[----:B------:R-:W-:Y:S01]  /*1ac0*/  @!P1 IMAD.WIDE.U32 R24, R11, R2, RZ ;  /* 0x000000020b189225 */ /* 0x000fe200078e00ff */
[----:B------:R-:W-:-:S02]  /*1ad0*/  SHF.R.S32.HI R23, RZ, 0x1f, R22 ;  /* 0x0000001fff177819 */ /* 0x000fc40000011416 */
[----:B------:R-:W-:Y:S01]  /*1ae0*/  LEA.HI R10, R17, R20, RZ, 0x3 ;  /* 0x00000014110a7211 */ /* 0x000fe200078f18ff */
[----:B------:R-:W-:Y:S01]  /*1af0*/  @!P1 IMAD R3, R11, R3, R8 ;  /* 0x000000030b039224 */ /* 0x000fe200078e0208 */
[----:B------:R-:W-:Y:S01]  /*1b00*/  IADD3 R8, P2, R166, R6, RZ ;  /* 0x00000006a6087210 */ /* 0x000fe20007f5e0ff */
[C---:B---3--:R-:W-:Y:S01]  /*1b10*/  @P1 IMAD.WIDE.U32 R28, R165.reuse, R4, RZ ;  /* 0x00000004a51c1225 */ /* 0x048fe200078e00ff */
[----:B------:R-:W-:Y:S02]  /*1b20*/  LOP3.LUT R17, R10, 0xfffffff8, RZ, 0xc0, !PT ;  /* 0xfffffff80a117812 */ /* 0x000fe400078ec0ff */
[----:B------:R-:W-:Y:S01]  /*1b30*/  LEA.HI R4, R12, R101, RZ, 0x6 ;  /* 0x000000650c047211 */ /* 0x000fe200078f30ff */
[----:B------:R-:W-:Y:S02]  /*1b40*/  @P1 IMAD.MOV.U32 R2, RZ, RZ, R28 ;  /* 0x000000ffff021224 */ /* 0x000fe400078e001c */
[----:B------:R-:W-:Y:S01]  /*1b50*/  @P1 IMAD R5, R165, R5, R29 ;  /* 0x00000005a5051224 */ /* 0x000fe200078e021d */
[----:B------:R-:W-:Y:S01]  /*1b60*/  @!P1 IADD3 R5, R25, R3, RZ ;  /* 0x0000000319059210 */ /* 0x000fe20007ffe0ff */
[----:B------:R-:W-:-:S02]  /*1b70*/  @!P1 IMAD.MOV.U32 R2, RZ, RZ, R24 ;  /* 0x000000ffff029224 */ /* 0x000fc400078e0018 */
[----:B------:R-:W-:Y:S02]  /*1b80*/  IMAD R3, R7, UR6, RZ ;  /* 0x0000000607037c24 */ /* 0x000fe4000f8e02ff */
[----:B------:R-:W2:Y:S01]  /*1b90*/  LDC.64 R6, c[0x0][0x3c8] ;  /* 0x0000f200ff067b82 */ /* 0x000ea20000000a00 */
[----:B------:R-:W-:Y:S01]  /*1ba0*/  IADD3 R38, P1, R166, R2, RZ ;  /* 0x00000002a6267210 */ /* 0x000fe20007f3e0ff */
[----:B------:R-:W-:Y:S01]  /*1bb0*/  IMAD.IADD R20, R20, 0x1, -R17 ;  /* 0x0000000114147824 */ /* 0x000fe200078e0a11 */
[----:B------:R-:W-:Y:S01]  /*1bc0*/  SHF.R.S32.HI R17, RZ, 0x1f, R16 ;  /* 0x0000001fff117819 */ /* 0x000fe20000011410 */
[----:B------:R-:W-:Y:S02]  /*1bd0*/  IMAD.SHL.U32 R4, R4, 0x8, RZ ;  /* 0x0000000804047824 */ /* 0x000fe400078e00ff */
[----:B------:R-:W-:Y:S01]  /*1be0*/  IMAD.X R39, R34, 0x1, R5, P1 ;  /* 0x0000000122277824 */ /* 0x000fe200008e0605 */
[----:B------:R-:W-:Y:S01]  /*1bf0*/  MOV R5, 0x20 ;  /* 0x0000002000057802 */ /* 0x000fe20000000f00 */
[----:B------:R-:W-:Y:S01]  /*1c00*/  IMAD R41, R17, UR4, RZ ;  /* 0x0000000411297c24 */ /* 0x000fe2000f8e02ff */
[----:B------:R-:W-:Y:S01]  /*1c10*/  LOP3.LUT R163, R163, 0xfffffe00, R4, 0xf8, !PT ;  /* 0xfffffe00a3a37812 */ /* 0x000fe200078ef804 */
[----:B------:R-:W-:Y:S01]  /*1c20*/  IMAD.WIDE.U32 R38, R16, UR4, R38 ;  /* 0x0000000410267c25 */ /* 0x000fe2000f8e0026 */
[----:B------:R-:W-:-:S02]  /*1c30*/  UMOV UR4, 0x400 ;  /* 0x0000040000047882 */ /* 0x000fc40000000000 */
[----:B-1----:R-:W-:Y:S01]  /*1c40*/  ULEA UR4, UR8, UR4, 0x18 ;  /* 0x0000000408047291 */ /* 0x002fe2000f8ec03f */
[----:B------:R-:W-:Y:S01]  /*1c50*/  IMAD.X R9, R34, 0x1, R9, P2 ;  /* 0x0000000122097824 */ /* 0x000fe200010e0609 */
[----:B------:R-:W-:Y:S01]  /*1c60*/  R2P PR, R20, 0x6 ;  /* 0x0000000614007804 */ /* 0x000fe20000000000 */
[----:B------:R-:W-:Y:S02]  /*1c70*/  IMAD.MOV.U32 R4, RZ, RZ, 0x10 ;  /* 0x00000010ff047424 */ /* 0x000fe400078e00ff */
[----:B------:R-:W-:Y:S01]  /*1c80*/  IMAD R18, R26, UR7, R3 ;  /* 0x000000071a127c24 */ /* 0x000fe2000f8e0203 */
[----:B------:R-:W-:Y:S01]  /*1c90*/  LEA R163, R163, UR4, 0x1 ;  /* 0x00000004a3a37c11 */ /* 0x000fe2000f8e08ff */
[----:B------:R-:W-:Y:S01]  /*1ca0*/  IMAD R41, R16, UR5, R41 ;  /* 0x0000000510297c24 */ /* 0x000fe2000f8e0229 */
[----:B------:R-:W-:Y:S01]  /*1cb0*/  SEL R3, R4, 0xfffffff0, !P1 ;  /* 0xfffffff004037807 */ /* 0x000fe20004800000 */
[----:B------:R-:W-:Y:S01]  /*1cc0*/  IMAD.WIDE.U32 R26, R26, UR6, R8 ;  /* 0x000000061a1a7c25 */ /* 0x000fe2000f8e0008 */
[----:B------:R-:W-:-:S03]  /*1cd0*/  SEL R2, R5, 0xffffffe0, !P2 ;  /* 0xffffffe005027807 */ /* 0x000fc60005000000 */
[----:B------:R-:W-:-:S04]  /*1ce0*/  IMAD.WIDE R32, R33, 0x40, R22 ;  /* 0x0000004021207825 */ /* 0x000fc800078e0216 */
[----:B------:R-:W-:Y:S02]  /*1cf0*/  VIADD R28, R22, 0x20 ;  /* 0x00000020161c7836 */ /* 0x000fe40000000000 */
        /* <DEDUP_REMOVED lines=28> */
.L_x_6866:
[----:B------:R-:W-:Y:S05]  /*1ec0*/  BSYNC B0 ;  /* 0x0000000000007941 */ /* 0x000fea0003800000 */
.L_x_6865:
        /* <DEDUP_REMOVED lines=33> */
.L_x_6868:
[----:B------:R-:W-:Y:S05]  /*20e0*/  BSYNC B0 ;  /* 0x0000000000007941 */ /* 0x000fea0003800000 */
.L_x_6867:
[----:B-1--4-:R-:W-:Y:S01]  /*20f0*/  IADD3 R36, P2, R166, R30, RZ ;  /* 0x0000001ea6247210 */ /* 0x012fe20007f5e0ff */
        /* <DEDUP_REMOVED lines=15> */
[----:B---3--:R-:W1:Y:S01]  /*21f0*/  @!P2 LDC.64 R8, c[0x0][0x210] ;  /* 0x00008400ff08ab82 */ /* 0x008e620000000a00 */
        /* <DEDUP_REMOVED lines=18> */
.L_x_6870:
[----:B------:R-:W-:Y:S05]  /*2320*/  BSYNC B0 ;  /* 0x0000000000007941 */ /* 0x000fea0003800000 */
.L_x_6869:
[----:B------:R-:W-:Y:S04]  /*2330*/  BSSY B0, `(.L_x_6871) ;  /* 0x000001f000007945 */ /* 0x000fe80003800000 */
[----:B------:R-:W-:Y:S05]  /*2340*/  @P6 BRA `(.L_x_6872) ;  /* 0x0000000000746947 */ /* 0x000fea0003800000 */
[----:B------:R-:W-:Y:S01]  /*2350*/  ULDC UR5, c[0x0][0x2d0] ;  /* 0x0000b40000057ab9 */ /* 0x000fe20000000800 */
[----:B------:R-:W-:Y:S01]  /*2360*/  IADD3 R25, P1, R32, 0x30, RZ ;  /* 0x0000003020197810 */ /* 0x000fe20007f3e0ff */
[----:B------:R-:W-:Y:S01]  /*2370*/  ULDC.64 UR6, c[0x0][0x240] ;  /* 0x0000900000067ab9 */ /* 0x000fe20000000a00 */
[----:B------:R-:W-:Y:S01]  /*2380*/  ISETP.GE.AND P2, PT, R166, UR5, PT ;  /* 0x00000005a6007c0c */ /* 0x000fe2000bf46270 */
[----:B------:R-:W-:Y:S02]  /*2390*/  IMAD.MOV.U32 R32, RZ, RZ, R38 ;  /* 0x000000ffff207224 */ /* 0x000fe400078e0026 */
[----:B-1--4-:R-:W-:Y:S01]  /*23a0*/  IMAD.X R30, RZ, RZ, R33, P1 ;  /* 0x000000ffff1e7224 */ /* 0x012fe200008e0621 */
[----:B------:R-:W-:Y:S02]  /*23b0*/  MOV R33, R41 ;  /* 0x0000002900217202 */ /* 0x000fe40000000f00 */
[----:B------:R-:W-:Y:S01]  /*23c0*/  ISETP.GE.AND P1, PT, R157, UR5, PT ;  /* 0x000000059d007c0c */ /* 0x000fe2000bf26270 */
[----:B------:R-:W-:-:S02]  /*23d0*/  IMAD R30, R30, UR6, RZ ;  /* 0x000000061e1e7c24 */ /* 0x000fc4000f8e02ff */
[----:B------:R-:W-:-:S04]  /*23e0*/  IMAD.WIDE.U32 R32, R25, UR6, R32 ;  /* 0x0000000619207c25 */ /* 0x000fc8000f8e0020 */
[----:B---3--:R-:W1:Y:S01]  /*23f0*/  @!P2 LDC.64 R8, c[0x0][0x210] ;  /* 0x00008400ff08ab82 */ /* 0x008e620000000a00 */
        /* <DEDUP_REMOVED lines=18> */
.L_x_6872:
[----:B------:R-:W-:Y:S05]  /*2520*/  BSYNC B0 ;  /* 0x0000000000007941 */ /* 0x000fea0003800000 */
.L_x_6871:
        /* <DEDUP_REMOVED lines=12> */
[----:B-1-3--:R-:W1:Y:S01]  /*25f0*/  @!P2 LDC.64 R8, c[0x0][0x218] ;  /* 0x00008600ff08ab82 */ /* 0x00ae620000000a00 */
        /* <DEDUP_REMOVED lines=16> */
.L_x_6874:
[----:B------:R-:W-:Y:S05]  /*2700*/  BSYNC B0 ;  /* 0x0000000000007941 */ /* 0x000fea0003800000 */
.L_x_6873:
[----:B------:R-:W-:Y:S04]  /*2710*/  BSSY B0, `(.L_x_6875) ;  /* 0x0000018000007945 */ /* 0x000fe80003800000 */
[----:B------:R-:W-:Y:S05]  /*2720*/  @P4 BRA `(.L_x_6876) ;  /* 0x0000000000584947 */ /* 0x000fea0003800000 */
[----:B------:R-:W-:Y:S01]  /*2730*/  ULDC UR5, c[0x0][0x2d0] ;  /* 0x0000b40000057ab9 */ /* 0x000fe20000000800 */
[----:B------:R-:W-:Y:S02]  /*2740*/  IADD3 R21, P4, R159, R128, RZ ;  /* 0x000000809f157210 */ /* 0x000fe40007f9e0ff */
[----:B------:R-:W-:Y:S02]  /*2750*/  ISETP.GE.AND P2, PT, R166, UR5, PT ;  /* 0x00000005a6007c0c */ /* 0x000fe4000bf46270 */
[----:B------:R-:W-:Y:S01]  /*2760*/  ISETP.GE.AND P1, PT, R157, UR5, PT ;  /* 0x000000059d007c0c */ /* 0x000fe2000bf26270 */
[----:B-1--4-:R-:W-:-:S10]  /*2770*/  IMAD.X R30, R158, 0x1, R127, P4 ;  /* 0x000000019e1e7824 */ /* 0x012fd400020e067f */
[----:B---3--:R-:W1:Y:S01]  /*2780*/  @!P2 LDC.64 R8, c[0x0][0x218] ;  /* 0x00008600ff08ab82 */ /* 0x008e620000000a00 */
        /* <DEDUP_REMOVED lines=16> */
.L_x_6876:
[----:B------:R-:W-:Y:S05]  /*2890*/  BSYNC B0 ;  /* 0x0000000000007941 */ /* 0x000fea0003800000 */
.L_x_6875:
        /* <DEDUP_REMOVED lines=25> */
.L_x_6878:
[----:B------:R-:W-:Y:S05]  /*2a30*/  BSYNC B0 ;  /* 0x0000000000007941 */ /* 0x000fea0003800000 */
.L_x_6877:
        /* <DEDUP_REMOVED lines=10> */
[----:B-1--4-:R-:W-:-:S04]  /*2ae0*/  IMAD.WIDE.U32 R30, R102, 0x30, R128 ;  /* 0x00000030661e7825 */ /* 0x012fc800078e0080 */
[----:B------:R-:W-:-:S06]  /*2af0*/  IMAD.IADD R28, R31, 0x1, R28 ;  /* 0x000000011f1c7824 */ /* 0x000fcc00078e021c */
        /* <DEDUP_REMOVED lines=17> */
.L_x_6880:
[----:B------:R-:W-:Y:S05]  /*2c10*/  BSYNC B0 ;  /* 0x0000000000007941 */ /* 0x000fea0003800000 */
.L_x_6879:
[----:B------:R-:W0:Y:S01]  /*2c20*/  LDGDEPBAR ;  /* 0x00000000000079af */ /* 0x000e220000000000 */
[----:B-1-3--:R-:W-:Y:S01]  /*2c30*/  SHF.R.S32.HI R8, RZ, 0x1f, R11 ;  /* 0x0000001fff087819 */ /* 0x00afe2000001140b */
[----:B------:R-:W-:Y:S01]  /*2c40*/  ULDC.64 UR6, c[0x0][0x3d0] ;  /* 0x0000f40000067ab9 */ /* 0x000fe20000000a00 */
[----:B------:R-:W-:Y:S01]  /*2c50*/  IMAD.SHL.U32 R9, R0, 0x40, RZ ;  /* 0x0000004000097824 */ /* 0x000fe200078e00ff */
[----:B------:R-:W-:Y:S01]  /*2c60*/  ISETP.GE.AND P4, PT, R22, R13, PT ;  /* 0x0000000d1600720c */ /* 0x000fe20003f86270 */
[----:B------:R-:W-:Y:S01]  /*2c70*/  IMAD.WIDE.U32 R16, R11, UR6, R16 ;  /* 0x000000060b107c25 */ /* 0x000fe2000f8e0010 */
[----:B------:R-:W1:Y:S01]  /*2c80*/  LDC.64 R124, c[0x0][0x250] ;  /* 0x00009400ff7c7b82 */ /* 0x000e620000000a00 */
[----:B------:R-:W-:Y:S01]  /*2c90*/  LEA.HI R14, R14, R21, RZ, 0x1 ;  /* 0x000000150e0e7211 */ /* 0x000fe200078f08ff */
[----:B------:R-:W-:Y:S01]  /*2ca0*/  ULDC UR5, c[0x0][0x2e8] ;  /* 0x0000ba0000057ab9 */ /* 0x000fe20000000800 */
[----:B------:R-:W-:Y:S01]  /*2cb0*/  IMAD R8, R8, UR6, RZ ;  /* 0x0000000608087c24 */ /* 0x000fe2000f8e02ff */
[----:B--2---:R-:W-:Y:S01]  /*2cc0*/  LEA R6, P5, R16, R6, 0x2 ;  /* 0x0000000610067211 */ /* 0x004fe200078a10ff */
[----:B------:R-:W-:Y:S01]  /*2cd0*/  IMAD.SHL.U32 R22, R22, 0x8, RZ ;  /* 0x0000000816167824 */ /* 0x000fe200078e00ff */
[----:B------:R-:W-:Y:S01]  /*2ce0*/  LOP3.LUT R9, R9, 0x1c0, RZ, 0xc0, !PT ;  /* 0x000001c009097812 */ /* 0x000fe200078ec0ff */
[----:B------:R-:W-:Y:S01]  /*2cf0*/  IMAD R8, R11, UR7, R8 ;  /* 0x000000070b087c24 */ /* 0x000fe2000f8e0208 */
[----:B------:R-:W-:Y:S01]  /*2d00*/  LOP3.LUT R14, R14, 0xfffffffe, RZ, 0xc0, !PT ;  /* 0xfffffffe0e0e7812 */ /* 0x000fe200078ec0ff */
[----:B------:R-:W-:Y:S01]  /*2d10*/  IMAD.SHL.U32 R20, R20, 0x40, RZ ;  /* 0x0000004014147824 */ /* 0x000fe200078e00ff */
[----:B------:R-:W-:Y:S01]  /*2d20*/  LOP3.LUT R22, R9, 0x8, R22, 0xf8, !PT ;  /* 0x0000000809167812 */ /* 0x000fe200078ef816 */
[----:B------:R-:W-:Y:S01]  /*2d30*/  IMAD.IADD R8, R17, 0x1, R8 ;  /* 0x0000000111087824 */ /* 0x000fe200078e0208 */
[----:B------:R-:W-:Y:S01]  /*2d40*/  SHF.R.U32.HI R9, RZ, 0x3, R9 ;  /* 0x00000003ff097819 */ /* 0x000fe20000011609 */
[----:B------:R-:W-:Y:S01]  /*2d50*/  IMAD.IADD R14, R21, 0x1, -R14 ;  /* 0x00000001150e7824 */ /* 0x000fe200078e0a0e */
[----:B------:R-:W-:Y:S01]  /*2d60*/  LEA.HI R113, R12, R101, RZ, 0x5 ;  /* 0x000000650c717211 */ /* 0x000fe200078f28ff */
[----:B------:R-:W-:Y:S01]  /*2d70*/  IMAD.SHL.U32 R109, R10, 0x40, RZ ;  /* 0x000000400a6d7824 */ /* 0x000fe200078e00ff */
[----:B------:R-:W-:Y:S01]  /*2d80*/  LEA.HI.X R7, R16, R7, R8, 0x2, P5 ;  /* 0x0000000710077211 */ /* 0x000fe200028f1408 */
[----:B------:R-:W-:Y:S01]  /*2d90*/  IMAD.X R15, R23, 0x1, R15, P6 ;  /* 0x00000001170f7824 */ /* 0x000fe200030e060f */
[----:B------:R-:W-:-:S04]  /*2da0*/  DEPBAR.LE SB0, 0x0 ;  /* 0x000080000000791a */ /* 0x000fc80000000000 */
[----:B------:R2:W5:Y:S01]  /*2db0*/  LDG.E R105, desc[UR12][R6.64] ;  /* 0x0000000c06697981 */ /* 0x000562000c1e1900 */
[----:B------:R-:W-:Y:S01]  /*2dc0*/  LOP3.LUT R9, R22, R9, RZ, 0x3c, !PT ;  /* 0x0000000916097212 */ /* 0x000fe200078e3cff */
[----:B------:R-:W-:Y:S01]  /*2dd0*/  IMAD.IADD R27, R27, 0x1, R18 ;  /* 0x000000011b1b7824 */ /* 0x000fe200078e0212 */
[----:B------:R-:W-:Y:S01]  /*2de0*/  SHF.R.S32.HI R114, RZ, 0x5, R113 ;  /* 0x00000005ff727819 */ /* 0x000fe20000011471 */
[----:B------:R-:W-:Y:S01]  /*2df0*/  BAR.SYNC.DEFER_BLOCKING 0x0 ;  /* 0x0000000000007b1d */ /* 0x000fe20000010000 */
[----:B------:R-:W-:Y:S01]  /*2e00*/  LOP3.LUT R109, R109, 0xfffffe00, RZ, 0xc0, !PT ;  /* 0xfffffe006d6d7812 */ /* 0x000fe200078ec0ff */
[----:B------:R-:W-:Y:S01]  /*2e10*/  IMAD R154, R14, 0x200, R9 ;  /* 0x000002000e9a7824 */ /* 0x000fe200078e0209 */
[----:B------:R-:W-:Y:S01]  /*2e20*/  LOP3.LUT R9, R20, 0x1c0, RZ, 0xc0, !PT ;  /* 0x000001c014097812 */ /* 0x000fe200078ec0ff */
[----:B------:R-:W-:Y:S01]  /*2e30*/  IMAD.SHL.U32 R14, R14, 0x8, RZ ;  /* 0x000000080e0e7824 */ /* 0x000fe200078e00ff */
[----:B------:R-:W-:Y:S01]  /*2e40*/  ISETP.GE.AND P2, PT, R24, R13, PT ;  /* 0x0000000d1800720c */ /* 0x000fe20003f46270 */
[-C--:B-1----:R-:W-:Y:S01]  /*2e50*/  IMAD R8, R15, R124.reuse, RZ ;  /* 0x0000007c0f087224 */ /* 0x082fe200078e02ff */
[----:B------:R-:W-:Y:S01]  /*2e60*/  ULDC.64 UR6, c[0x0][0x220] ;  /* 0x0000880000067ab9 */ /* 0x000fe20000000a00 */
[----:B------:R-:W-:Y:S01]  /*2e70*/  IMAD.WIDE.U32 R106, R19, R124, R26 ;  /* 0x0000007c136a7225 */ /* 0x000fe200078e001a */
[----:B------:R-:W-:-:S02]  /*2e80*/  LOP3.LUT R14, R9, 0x8, R14, 0xf8, !PT ;  /* 0x00000008090e7812 */ /* 0x000fc400078ef80e */
[----:B------:R-:W-:Y:S01]  /*2e90*/  SHF.R.U32.HI R9, RZ, 0x3, R9 ;  /* 0x00000003ff097819 */ /* 0x000fe20000011609 */
[----:B------:R-:W-:-:S03]  /*2ea0*/  IMAD R155, R114, 0x400, R109 ;  /* 0x00000400729b7824 */ /* 0x000fc600078e026d */
[----:B------:R-:W-:Y:S01]  /*2eb0*/  LOP3.LUT R108, R14, R9, RZ, 0x3c, !PT ;  /* 0x000000090e6c7212 */ /* 0x000fe200078e3cff */
[----:B------:R-:W-:Y:S01]  /*2ec0*/  IMAD R9, R19, R125, R8 ;  /* 0x0000007d13097224 */ /* 0x000fe200078e0208 */
        /* <DEDUP_REMOVED lines=27> */
.L_x_6882:
[----:B------:R-:W-:Y:S05]  /*3080*/  BSYNC B0 ;  /* 0x0000000000007941 */ /* 0x000fea0003800000 */
.L_x_6881:
        /* <DEDUP_REMOVED lines=22> */
.L_x_6884:
[----:B------:R-:W-:Y:S05]  /*31f0*/  BSYNC B0 ;  /* 0x0000000000007941 */ /* 0x000fea0003800000 */
.L_x_6883:
        /* <DEDUP_REMOVED lines=24> */
.L_x_6886:
[----:B------:R-:W-:Y:S05]  /*3380*/  BSYNC B0 ;  /* 0x0000000000007941 */ /* 0x000fea0003800000 */
.L_x_6885:
[----:B------:R1:W-:Y:S01]  /*3390*/  @P2 STS.128 [R163+0x9800], RZ ;  /* 0x009800ffa3002388 */ /* 0x0003e20000000c00 */
[----:B------:R-:W-:Y:S03]  /*33a0*/  BSSY B0, `(.L_x_6887) ;  /* 0x0000017000007945 */ /* 0x000fe60003800000 */
[----:B------:R1:W-:Y:S01]  /*33b0*/  @P2 STS.128 [R163+0xb800], RZ ;  /* 0x00b800ffa3002388 */ /* 0x0003e20000000c00 */
[----:B------:R-:W-:Y:S05]  /*33c0*/  @P2 BRA `(.L_x_6888) ;  /* 0x0000000000502947 */ /* 0x000fea0003800000 */
[----:B------:R-:W-:Y:S02]  /*33d0*/  ULDC UR5, c[0x0][0x2d0] ;  /* 0x0000b40000057ab9 */ /* 0x000fe40000000800 */
[----:B------:R-:W-:Y:S02]  /*33e0*/  ISETP.GE.AND P2, PT, R166, UR5, PT ;  /* 0x00000005a6007c0c */ /* 0x000fe4000bf46270 */
[----:B------:R-:W-:-:S11]  /*33f0*/  ISETP.GE.AND P1, PT, R157, UR5, PT ;  /* 0x000000059d007c0c */ /* 0x000fd6000bf26270 */
        /* <DEDUP_REMOVED lines=17> */
.L_x_6888:
[----:B------:R-:W-:Y:S05]  /*3510*/  BSYNC B0 ;  /* 0x0000000000007941 */ /* 0x000fea0003800000 */
.L_x_6887:
[----:B--2---:R-:W-:Y:S01]  /*3520*/  LDSM.16.M88.4 R8, [R155] ;  /* 0x000000009b08783b */ /* 0x004fe20000000200 */
[----:B------:R-:W-:Y:S01]  /*3530*/  LOP3.LUT P1, RZ, R0, 0x2, RZ, 0xc0, !PT ;  /* 0x0000000200ff7812 */ /* 0x000fe2000782c0ff */
[--C-:B------:R-:W-:Y:S01]  /*3540*/  IMAD R153, R3, 0x2, R155.reuse ;  /* 0x0000000203997824 */ /* 0x100fe200078e029b */
[----:B------:R-:W-:Y:S01]  /*3550*/  ULDC UR10, c[0x0][0x39c] ;  /* 0x0000e700000a7ab9 */ /* 0x000fe20000000800 */
[----:B----4-:R-:W2:Y:S01]  /*3560*/  LDSM.16.M88.4 R28, [R154+0x4000] ;  /* 0x004000009a1c783b */ /* 0x010ea20000000200 */
[----:B------:R-:W-:Y:S01]  /*3570*/  SEL R7, R4, 0xfffffff0, !P1 ;  /* 0xfffffff004077807 */ /* 0x000fe20004800000 */
[----:B------:R-:W-:Y:S01]  /*3580*/  IMAD R151, R2, 0x2, R155 ;  /* 0x0000000202977824 */ /* 0x000fe200078e029b */
[----:B------:R-:W-:Y:S01]  /*3590*/  LOP3.LUT P1, RZ, R0, 0x4, RZ, 0xc0, !PT ;  /* 0x0000000400ff7812 */ /* 0x000fe2000782c0ff */
[----:B------:R-:W-:Y:S01]  /*35a0*/  LDSM.16.M88.4 R80, [R153] ;  /* 0x000000009950783b */ /* 0x000fe20000000200 */
[----:B------:R-:W-:Y:S02]  /*35b0*/  VIADD R0, R154, 0x4000 ;  /* 0x000040009a007836 */ /* 0x000fe40000000000 */
[----:B------:R-:W-:Y:S01]  /*35c0*/  IMAD R116, R7, 0x2, R154 ;  /* 0x0000000207747824 */ /* 0x000fe200078e029a */
[----:B------:R-:W-:Y:S01]  /*35d0*/  SEL R5, R5, 0xffffffe0, !P1 ;  /* 0xffffffe005057807 */ /* 0x000fe20004800000 */
[----:B------:R-:W-:Y:S01]  /*35e0*/  LDSM.16.M88.4 R12, [R151] ;  /* 0x00000000970c783b */ /* 0x000fe20000000200 */
[----:B------:R-:W-:Y:S01]  /*35f0*/  IMAD R152, R7, 0x2, R0 ;  /* 0x0000000207987824 */ /* 0x000fe200078e0200 */
[----:B------:R-:W-:Y:S01]  /*3600*/  LOP3.LUT R0, R113, 0xffffffe0, RZ, 0xc0, !PT ;  /* 0xffffffe071007812 */ /* 0x000fe200078ec0ff */
[----:B------:R-:W-:Y:S01]  /*3610*/  IMAD R150, R2, 0x2, R153 ;  /* 0x0000000202967824 */ /* 0x000fe200078e0299 */
[----:B------:R-:W-:Y:S01]  /*3620*/  LDSM.16.M88.4 R20, [R116+0x4000] ;  /* 0x004000007414783b */ /* 0x000fe20000000200 */
[----:B------:R-:W-:-:S02]  /*3630*/  IMAD R147, R5, 0x2, R154 ;  /* 0x0000000205937824 */ /* 0x000fc400078e029a */
[----:B------:R-:W-:Y:S01]  /*3640*/  IMAD R149, R5, 0x2, R152 ;  /* 0x0000000205957824 */ /* 0x000fe200078e0298 */
[----:B------:R-:W4:Y:S01]  /*3650*/  LDSM.16.M88.4 R64, [R154+0x4800] ;  /* 0x004800009a40783b */ /* 0x000f220000000200 */
[C---:B------:R-:W-:Y:S02]  /*3660*/  IMAD.IADD R0, R101.reuse, 0x1, -R0 ;  /* 0x0000000165007824 */ /* 0x040fe400078e0a00 */
[----:B------:R-:W-:Y:S01]  /*3670*/  IMAD.SHL.U32 R173, R101, 0x2, RZ ;  /* 0x0000000265ad7824 */ /* 0x000fe200078e00ff */
[----:B------:R-:W-:Y:S02]  /*3680*/  LDSM.16.M88.4 R32, [R147+0x4000] ;  /* 0x004000009320783b */ /* 0x000fe40000000200 */
[----:B------:R-:W-:Y:S02]  /*3690*/  SHF.R.S32.HI R171, RZ, 0x1f, R0 ;  /* 0x0000001fffab7819 */ /* 0x000fe40000011400 */
[----:B------:R-:W3:Y:S01]  /*36a0*/  LDSM.16.M88.4 R56, [R154+0x5000] ;  /* 0x005000009a38783b */ /* 0x000ee20000000200 */
[----:B------:R-:W-:-:S02]  /*36b0*/  LOP3.LUT R173, R173, 0x6, RZ, 0xc0, !PT ;  /* 0x00000006adad7812 */ /* 0x000fc400078ec0ff */
[----:B------:R-:W-:Y:S01]  /*36c0*/  LEA.HI R171, R171, R0, RZ, 0x2 ;  /* 0x00000000abab7211 */ /* 0x000fe200078f10ff */
[----:B------:R-:W-:Y:S03]  /*36d0*/  LDSM.16.M88.4 R76, [R150] ;  /* 0x00000000964c783b */ /* 0x000fe60000000200 */
[----:B------:R-:W-:Y:S01]  /*36e0*/  SHF.R.S32.HI R171, RZ, 0x2, R171 ;  /* 0x00000002ffab7819 */ /* 0x000fe200000114ab */
[----:B------:R-:W-:Y:S04]  /*36f0*/  LDSM.16.M88.4 R48, [R149] ;  /* 0x000000009530783b */ /* 0x000fe80000000200 */
[----:B------:R-:W1:Y:S01]  /*3700*/  LDSM.16.M88.4 R24, [R154+0x5800] ;  /* 0x005800009a18783b */ /* 0x000e620000000200 */
[C---:B--2---:R-:W-:Y:S03]  /*3710*/  HMMA.16816.F32.BF16 R16, R8.reuse, R28, RZ ;  /* 0x0000001c0810723c */ /* 0x044fe600000418ff */
[----:B------:R-:W2:Y:S04]  /*3720*/  LDSM.16.M88.4 R72, [R116+0x4800] ;  /* 0x004800007448783b */ /* 0x000ea80000000200 */
[----:B------:R-:W-:Y:S01]  /*3730*/  LDSM.16.M88.4 R52, [R155+0x2000] ;  /* 0x002000009b34783b */ /* 0x000fe20000000200 */
[C---:B------:R-:W-:Y:S03]  /*3740*/  HMMA.16816.F32.BF16 R28, R8.reuse, R30, RZ ;  /* 0x0000001e081c723c */ /* 0x040fe600000418ff */
[----:B------:R-:W-:Y:S04]  /*3750*/  LDSM.16.M88.4 R44, [R154+0x6000] ;  /* 0x006000009a2c783b */ /* 0x000fe80000000200 */
[----:B------:R-:W-:Y:S01]  /*3760*/  LDSM.16.M88.4 R68, [R147+0x4800] ;  /* 0x004800009344783b */ /* 0x000fe20000000200 */
[C---:B----4-:R-:W-:Y:S03]  /*3770*/  HMMA.16816.F32.BF16 R40, R8.reuse, R64, RZ ;  /* 0x000000400828723c */ /* 0x050fe600000418ff */
[----:B------:R-:W-:Y:S04]  /*3780*/  LDSM.16.M88.4 R4, [R147+0x5000] ;  /* 0x005000009304783b */ /* 0x000fe80000000200 */
[----:B------:R-:W-:Y:S01]  /*3790*/  LDSM.16.M88.4 R36, [R153+0x2000] ;  /* 0x002000009924783b */ /* 0x000fe20000000200 */
[----:B------:R-:W-:Y:S03]  /*37a0*/  HMMA.16816.F32.BF16 R64, R8, R66, RZ ;  /* 0x000000420840723c */ /* 0x000fe600000418ff */
[----:B------:R-:W-:Y:S03]  /*37b0*/  LDSM.16.M88.4 R92, [R116+0x6000] ;  /* 0x00600000745c783b */ /* 0x000fe60000000200 */
[C---:B------:R-:W-:Y:S01]  /*37c0*/  HMMA.16816.F32.BF16 R16, R80.reuse, R20, R16 ;  /* 0x000000145010723c */ /* 0x040fe20000041810 */
[----:B------:R-:W-:Y:S04]  /*37d0*/  LDSM.16.M88.4 R88, [R147+0x5800] ;  /* 0x005800009358783b */ /* 0x000fe80000000200 */
[----:B------:R-:W-:Y:S01]  /*37e0*/  LDSM.16.M88.4 R96, [R149+0x800] ;  /* 0x000800009560783b */ /* 0x000fe20000000200 */
[----:B------:R-:W-:Y:S03]  /*37f0*/  HMMA.16816.F32.BF16 R28, R80, R22, R28 ;  /* 0x00000016501c723c */ /* 0x000fe6000004181c */
[----:B------:R-:W4:Y:S03]  /*3800*/  LDSM.16.M88.4 R20, [R116+0x5000] ;  /* 0x005000007414783b */ /* 0x000f260000000200 */
[C---:B---3--:R-:W-:Y:S01]  /*3810*/  HMMA.16816.F32.BF16 R60, R8.reuse, R56, RZ ;  /* 0x00000038083c723c */ /* 0x048fe200000418ff */
[----:B------:R-:W0:Y:S05]  /*3820*/  LDGDEPBAR ;  /* 0x00000000000079af */ /* 0x000e2a0000000000 */
[----:B------:R-:W-:Y:S06]  /*3830*/  HMMA.16816.F32.BF16 R56, R8, R58, RZ ;  /* 0x0000003a0838723c */ /* 0x000fec00000418ff */
[C---:B------:R-:W-:Y:S06]  /*3840*/  HMMA.16816.F32.BF16 R16, R12.reuse, R32, R16 ;  /* 0x000000200c10723c */ /* 0x040fec0000041810 */
[----:B------:R-:W-:Y:S01]  /*3850*/  HMMA.16816.F32.BF16 R28, R12, R34, R28 ;  /* 0x000000220c1c723c */ /* 0x000fe2000004181c */
[----:B------:R-:W3:Y:S05]  /*3860*/  LDSM.16.M88.4 R32, [R116+0x5800] ;  /* 0x005800007420783b */ /* 0x000eea0000000200 */
[C---:B-1----:R-:W-:Y:S06]  /*3870*/  HMMA.16816.F32.BF16 R84, R8.reuse, R24, RZ ;  /* 0x000000180854723c */ /* 0x042fec00000418ff */
[----:B------:R-:W-:Y:S01]  /*3880*/  HMMA.16816.F32.BF16 R8, R8, R26, RZ ;  /* 0x0000001a0808723c */ /* 0x000fe200000418ff */
[----:B------:R-:W-:Y:S05]  /*3890*/  LDSM.16.M88.4 R24, [R151+0x2000] ;  /* 0x002000009718783b */ /* 0x000fea0000000200 */
[C---:B------:R-:W-:Y:S06]  /*38a0*/  HMMA.16816.F32.BF16 R16, R76.reuse, R48, R16 ;  /* 0x000000304c10723c */ /* 0x040fec0000041810 */
[----:B------:R-:W-:Y:S01]  /*38b0*/  HMMA.16816.F32.BF16 R28, R76, R50, R28 ;  /* 0x000000324c1c723c */ /* 0x000fe2000004181c */
[----:B------:R-:W-:Y:S05]  /*38c0*/  LDSM.16.M88.4 R48, [R154+0x6800] ;  /* 0x006800009a30783b */ /* 0x000fea0000000200 */
[C---:B--2---:R-:W-:Y:S06]  /*38d0*/  HMMA.16816.F32.BF16 R40, R80.reuse, R72, R40 ;  /* 0x000000485028723c */ /* 0x044fec0000041828 */
[C---:B----4-:R-:W-:Y:S06]  /*38e0*/  HMMA.16816.F32.BF16 R60, R80.reuse, R20, R60 ;  /* 0x00000014503c723c */ /* 0x050fec000004183c */
[C---:B------:R-:W-:Y:S01]  /*38f0*/  HMMA.16816.F32.BF16 R64, R80.reuse, R74, R64 ;  /* 0x0000004a5040723c */ /* 0x040fe20000041840 */
[----:B------:R-:W1:Y:S05]  /*3900*/  LDSM.16.M88.4 R72, [R149+0x1000] ;  /* 0x001000009548783b */ /* 0x000e6a0000000200 */
[----:B------:R-:W-:Y:S01]  /*3910*/  HMMA.16816.F32.BF16 R56, R80, R22, R56 ;  /* 0x000000165038723c */ /* 0x000fe20000041838 */
[----:B------:R-:W2:Y:S05]  /*3920*/  LDSM.16.M88.4 R20, [R147+0x6000] ;  /* 0x006000009314783b */ /* 0x000eaa0000000200 */
[C---:B------:R-:W-:Y:S06]  /*3930*/  HMMA.16816.F32.BF16 R16, R52.reuse, R44, R16 ;  /* 0x0000002c3410723c */ /* 0x040fec0000041810 */
[----:B------:R-:W-:Y:S01]  /*3940*/  HMMA.16816.F32.BF16 R28, R52, R46, R28 ;  /* 0x0000002e341c723c */ /* 0x000fe2000004181c */
[----:B------:R-:W-:Y:S05]  /*3950*/  LDSM.16.M88.4 R44, [R154+0x7000] ;  /* 0x007000009a2c783b */ /* 0x000fea0000000200 */
[C---:B---3--:R-:W-:Y:S06]  /*3960*/  HMMA.16816.F32.BF16 R84, R80.reuse, R32, R84 ;  /* 0x000000205054723c */ /* 0x048fec0000041854 */
[----:B------:R-:W-:Y:S01]  /*3970*/  HMMA.16816.F32.BF16 R80, R80, R34, R8 ;  /* 0x000000225050723c */ /* 0x000fe20000041808 */
[----:B------:R-:W-:Y:S04]  /*3980*/  LDSM.16.M88.4 R8, [R150+0x2000] ;  /* 0x002000009608783b */ /* 0x000fe80000000200 */
[----:B------:R-:W-:Y:S01]  /*3990*/  LDSM.16.M88.4 R32, [R116+0x6800] ;  /* 0x006800007420783b */ /* 0x000fe20000000200 */
[C---:B------:R-:W-:Y:S06]  /*39a0*/  HMMA.16816.F32.BF16 R40, R12.reuse, R68, R40 ;  /* 0x000000440c28723c */ /* 0x040fec0000041828 */
[C---:B------:R-:W-:Y:S06]  /*39b0*/  HMMA.16816.F32.BF16 R60, R12.reuse, R4, R60 ;  /* 0x000000040c3c723c */ /* 0x040fec000004183c */
[C---:B------:R-:W-:Y:S01]  /*39c0*/  HMMA.16816.F32.BF16 R64, R12.reuse, R70, R64 ;  /* 0x000000460c40723c */ /* 0x040fe20000041840 */
[----:B------:R-:W3:Y:S05]  /*39d0*/  LDSM.16.M88.4 R68, [R149+0x1800] ;  /* 0x001800009544783b */ /* 0x000eea0000000200 */
[----:B------:R-:W-:Y:S01]  /*39e0*/  HMMA.16816.F32.BF16 R56, R12, R6, R56 ;  /* 0x000000060c38723c */ /* 0x000fe20000041838 */
[----:B------:R-:W4:Y:S05]  /*39f0*/  LDSM.16.M88.4 R4, [R149+0x2000] ;  /* 0x002000009504783b */ /* 0x000f2a0000000200 */
[C---:B------:R-:W-:Y:S06]  /*3a00*/  HMMA.16816.F32.BF16 R16, R36.reuse, R92, R16 ;  /* 0x0000005c2410723c */ /* 0x040fec0000041810 */
[----:B------:R-:W-:Y:S06]  /*3a10*/  HMMA.16816.F32.BF16 R28, R36, R94, R28 ;  /* 0x0000005e241c723c */ /* 0x000fec000004181c */
[C---:B------:R-:W-:Y:S06]  /*3a20*/  HMMA.16816.F32.BF16 R84, R12.reuse, R88, R84 ;  /* 0x000000580c54723c */ /* 0x040fec0000041854 */
[----:B------:R-:W-:Y:S01]  /*3a30*/  HMMA.16816.F32.BF16 R80, R12, R90, R80 ;  /* 0x0000005a0c50723c */ /* 0x000fe20000041850 */
[----:B------:R-:W4:Y:S04]  /*3a40*/  LDSM.16.M88.4 R12, [R154+0x7800] ;  /* 0x007800009a0c783b */ /* 0x000f280000000200 */
[----:B------:R-:W-:Y:S01]  /*3a50*/  LDSM.16.M88.4 R88, [R147+0x6800] ;  /* 0x006800009358783b */ /* 0x000fe20000000200 */
[C---:B------:R-:W-:Y:S06]  /*3a60*/  HMMA.16816.F32.BF16 R40, R76.reuse, R96, R40 ;  /* 0x000000604c28723c */ /* 0x040fec0000041828 */
[C---:B-1----:R-:W-:Y:S06]  /*3a70*/  HMMA.16816.F32.BF16 R60, R76.reuse, R72, R60 ;  /* 0x000000484c3c723c */ /* 0x042fec000004183c */
[----:B------:R-:W-:Y:S01]  /*3a80*/  HMMA.16816.F32.BF16 R72, R76, R74, R56 ;  /* 0x0000004a4c48723c */ /* 0x000fe20000041838 */
[----:B------:R-:W1:Y:S05]  /*3a90*/  LDSM.16.M88.4 R56, [R116+0x7000] ;  /* 0x007000007438783b */ /* 0x000e6a0000000200 */
[C---:B--2---:R-:W-:Y:S06]  /*3aa0*/  HMMA.16816.F32.BF16 R16, R24.reuse, R20, R16 ;  /* 0x000000141810723c */ /* 0x044fec0000041810 */
[----:B------:R-:W-:Y:S01]  /*3ab0*/  HMMA.16816.F32.BF16 R28, R24, R22, R28 ;  /* 0x00000016181c723c */ /* 0x000fe2000004181c */
[----:B------:R-:W2:Y:S05]  /*3ac0*/  LDSM.16.M88.4 R20, [R116+0x7800] ;  /* 0x007800007414783b */ /* 0x000eaa0000000200 */
[C---:B------:R-:W-:Y:S06]  /*3ad0*/  HMMA.16816.F32.BF16 R64, R76.reuse, R98, R64 ;  /* 0x000000624c40723c */ /* 0x040fec0000041840 */
[C---:B---3--:R-:W-:Y:S06]  /*3ae0*/  HMMA.16816.F32.BF16 R84, R76.reuse, R68, R84 ;  /* 0x000000444c54723c */ /* 0x048fec0000041854 */
[----:B------:R-:W-:Y:S06]  /*3af0*/  HMMA.16816.F32.BF16 R80, R76, R70, R80 ;  /* 0x000000464c50723c */ /* 0x000fec0000041850 */
[C---:B------:R-:W-:Y:S06]  /*3b00*/  HMMA.16816.F32.BF16 R40, R52.reuse, R48, R40 ;  /* 0x000000303428723c */ /* 0x040fec0000041828 */
[C---:B------:R-:W-:Y:S06]  /*3b10*/  HMMA.16816.F32.BF16 R60, R52.reuse, R44, R60 ;  /* 0x0000002c343c723c */ /* 0x040fec000004183c */
[----:B------:R-:W-:Y:S06]  /*3b20*/  HMMA.16816.F32.BF16 R72, R52, R46, R72 ;  /* 0x0000002e3448723c */ /* 0x000fec0000041848 */
[C---:B----4-:R-:W-:Y:S06]  /*3b30*/  HMMA.16816.F32.BF16 R16, R8.reuse, R4, R16 ;  /* 0x000000040810723c */ /* 0x050fec0000041810 */
[----:B------:R-:W-:Y:S01]  /*3b40*/  HMMA.16816.F32.BF16 R28, R8, R6, R28 ;  /* 0x00000006081c723c */ /* 0x000fe2000004181c */
[----:B------:R-:W3:Y:S05]  /*3b50*/  LDSM.16.M88.4 R4, [R147+0x7000] ;  /* 0x007000009304783b */ /* 0x000eea0000000200 */
[C---:B------:R-:W-:Y:S01]  /*3b60*/  HMMA.16816.F32.BF16 R64, R52.reuse, R50, R64 ;  /* 0x000000323440723c */ /* 0x040fe20000041840 */
[----:B------:R-:W-:Y:S05]  /*3b70*/  LDSM.16.M88.4 R48, [R149+0x2800] ;  /* 0x002800009530783b */ /* 0x000fea0000000200 */
[C---:B------:R-:W-:Y:S06]  /*3b80*/  HMMA.16816.F32.BF16 R84, R52.reuse, R12, R84 ;  /* 0x0000000c3454723c */ /* 0x040fec0000041854 */
[----:B------:R-:W-:Y:S01]  /*3b90*/  HMMA.16816.F32.BF16 R80, R52, R14, R80 ;  /* 0x0000000e3450723c */ /* 0x000fe20000041850 */
[----:B------:R-:W4:Y:S01]  /*3ba0*/  LDSM.16.M88.4 R12, [R147+0x7800] ;  /* 0x00780000930c783b */ /* 0x000f220000000200 */
[----:B------:R-:W-:Y:S01]  /*3bb0*/  FMUL.FTZ R17, R17, UR10 ;  /* 0x0000000a11117c20 */ /* 0x000fe20008410000 */
[----:B------:R-:W-:Y:S01]  /*3bc0*/  FMUL.FTZ R19, R19, UR10 ;  /* 0x0000000a13137c20 */ /* 0x000fe20008410000 */
[----:B------:R-:W-:-:S02]  /*3bd0*/  FMUL.FTZ R16, R16, UR10 ;  /* 0x0000000a10107c20 */ /* 0x000fc40008410000 */
[----:B------:R-:W-:Y:S01]  /*3be0*/  HMMA.16816.F32.BF16 R40, R36, R32, R40 ;  /* 0x000000202428723c */ /* 0x000fe20000041828 */
[----:B------:R-:W-:Y:S01]  /*3bf0*/  FMUL.FTZ R29, R29, UR10 ;  /* 0x0000000a1d1d7c20 */ /* 0x000fe20008410000 */
[----:B------:R-:W4:Y:S01]  /*3c00*/  MUFU.TANH R17, R17 ;  /* 0x0000001100117308 */ /* 0x000f220000002400 */
[----:B------:R-:W-:-:S03]  /*3c10*/  FMUL.FTZ R31, R31, UR10 ;  /* 0x0000000a1f1f7c20 */ /* 0x000fc60008410000 */
[C---:B-1----:R-:W-:Y:S04]  /*3c20*/  HMMA.16816.F32.BF16 R60, R36.reuse, R56, R60 ;  /* 0x00000038243c723c */ /* 0x042fe8000004183c */
[----:B------:R-:W1:Y:S02]  /*3c30*/  MUFU.TANH R19, R19 ;  /* 0x0000001300137308 */ /* 0x000e640000002400 */
[C---:B------:R-:W-:Y:S06]  /*3c40*/  HMMA.16816.F32.BF16 R72, R36.reuse, R58, R72 ;  /* 0x0000003a2448723c */ /* 0x040fec0000041848 */
[C---:B------:R-:W-:Y:S01]  /*3c50*/  HMMA.16816.F32.BF16 R64, R36.reuse, R34, R64 ;  /* 0x000000222440723c */ /* 0x040fe20000041840 */
[----:B------:R-:W1:Y:S01]  /*3c60*/  LDSM.16.M88.4 R32, [R149+0x3000] ;  /* 0x003000009520783b */ /* 0x000e620000000200 */
[----:B------:R-:W-:Y:S04]  /*3c70*/  MUFU.TANH R29, R29 ;  /* 0x0000001d001d7308 */ /* 0x000fe80000002400 */
[C---:B--2---:R-:W-:Y:S04]  /*3c80*/  HMMA.16816.F32.BF16 R84, R36.reuse, R20, R84 ;  /* 0x000000142454723c */ /* 0x044fe80000041854 */
[----:B------:R-:W-:Y:S02]  /*3c90*/  MUFU.TANH R31, R31 ;  /* 0x0000001f001f7308 */ /* 0x000fe40000002400 */
[----:B------:R-:W-:Y:S01]  /*3ca0*/  HMMA.16816.F32.BF16 R80, R36, R22, R80 ;  /* 0x000000162450723c */ /* 0x000fe20000041850 */
[----:B------:R-:W-:-:S05]  /*3cb0*/  FMUL.FTZ R21, R28, UR10 ;  /* 0x0000000a1c157c20 */ /* 0x000fca0008410000 */
[C---:B------:R-:W-:Y:S01]  /*3cc0*/  HMMA.16816.F32.BF16 R40, R24.reuse, R88, R40 ;  /* 0x000000581828723c */ /* 0x040fe20000041828 */
[----:B------:R-:W-:Y:S01]  /*3cd0*/  FMUL.FTZ R23, R30, UR10 ;  /* 0x0000000a1e177c20 */ /* 0x000fe20008410000 */
[----:B------:R-:W2:Y:S04]  /*3ce0*/  MUFU.TANH R21, R21 ;  /* 0x0000001500157308 */ /* 0x000ea80000002400 */
[C---:B---3--:R-:W-:Y:S04]  /*3cf0*/  HMMA.16816.F32.BF16 R60, R24.reuse, R4, R60 ;  /* 0x00000004183c723c */ /* 0x048fe8000004183c */
[----:B------:R-:W3:Y:S02]  /*3d00*/  MUFU.TANH R23, R23 ;  /* 0x0000001700177308 */ /* 0x000ee40000002400 */
[----:B------:R-:W-:Y:S01]  /*3d10*/  HMMA.16816.F32.BF16 R72, R24, R6, R72 ;  /* 0x000000061848723c */ /* 0x000fe20000041848 */
[----:B------:R-:W2:Y:S01]  /*3d20*/  LDSM.16.M88.4 R4, [R149+0x3800] ;  /* 0x003800009504783b */ /* 0x000ea20000000200 */
[----:B------:R-:W-:-:S04]  /*3d30*/  DEPBAR.LE SB0, 0x0 ;  /* 0x000080000000791a */ /* 0x000fc80000000000 */
[C---:B------:R-:W-:Y:S01]  /*3d40*/  HMMA.16816.F32.BF16 R64, R24.reuse, R90, R64 ;  /* 0x0000005a1840723c */ /* 0x040fe20000041840 */
[----:B------:R-:W-:Y:S05]  /*3d50*/  MUFU.TANH R45, R16 ;  /* 0x00000010002d7308 */ /* 0x000fea0000002400 */
[C---:B----4-:R-:W-:Y:S06]  /*3d60*/  HMMA.16816.F32.BF16 R84, R24.reuse, R12, R84 ;  /* 0x0000000c1854723c */ /* 0x050fec0000041854 */
[----:B------:R-:W-:Y:S01]  /*3d70*/  HMMA.16816.F32.BF16 R80, R24, R14, R80 ;  /* 0x0000000e1850723c */ /* 0x000fe20000041850 */
[----:B------:R-:W-:-:S05]  /*3d80*/  IMAD R12, R114, 0x10, R115 ;  /* 0x00000010720c7824 */ /* 0x000fca00078e0273 */
[----:B------:R-:W-:Y:S01]  /*3d90*/  HMMA.16816.F32.BF16 R40, R8, R48, R40 ;  /* 0x000000300828723c */ /* 0x000fe20000041828 */
[----:B------:R-:W-:Y:S02]  /*3da0*/  IADD3 R12, R12, 0x1, R171 ;  /* 0x000000010c0c7810 */ /* 0x000fe40007ffe0ab */
[----:B------:R-:W-:-:S03]  /*3db0*/  SHF.R.S32.HI R27, RZ, 0x1f, R114 ;  /* 0x0000001fff1b7819 */ /* 0x000fc60000011472 */
[----:B-1----:R-:W-:Y:S01]  /*3dc0*/  HMMA.16816.F32.BF16 R60, R8, R32, R60 ;  /* 0x00000020083c723c */ /* 0x002fe2000004183c */
[----:B------:R-:W-:-:S05]  /*3dd0*/  LEA.HI R0, R27, R114, RZ, 0x2 ;  /* 0x000000721b007211 */ /* 0x000fca00078f10ff */
[----:B------:R-:W-:Y:S01]  /*3de0*/  HMMA.16816.F32.BF16 R72, R8, R34, R72 ;  /* 0x000000220848723c */ /* 0x000fe20000041848 */
[----:B------:R-:W-:Y:S01]  /*3df0*/  LOP3.LUT R33, R0, 0xfffffffc, RZ, 0xc0, !PT ;  /* 0xfffffffc00217812 */ /* 0x000fe200078ec0ff */
[----:B-----5:R-:W-:-:S04]  /*3e00*/  FMUL.FTZ R0, R105, R110 ;  /* 0x0000006e69007220 */ /* 0x020fc80000410000 */
[----:B------:R-:W-:Y:S01]  /*3e10*/  HMMA.16816.F32.BF16 R64, R8, R50, R64 ;  /* 0x000000320840723c */ /* 0x000fe20000041840 */
[----:B------:R-:W-:Y:S01]  /*3e20*/  IADD3 R35, R111, R12, -R164 ;  /* 0x0000000c6f237210 */ /* 0x000fe20007ffe8a4 */
[----:B------:R-:W-:-:S04]  /*3e30*/  IMAD.IADD R170, R114, 0x1, -R33 ;  /* 0x0000000172aa7824 */ /* 0x000fc800078e0a21 */
[C---:B--2---:R-:W-:Y:S01]  /*3e40*/  HMMA.16816.F32.BF16 R84, R8.reuse, R4, R84 ;  /* 0x000000040854723c */ /* 0x044fe20000041854 */
[----:B------:R-:W-:Y:S02]  /*3e50*/  IMAD.IADD R112, R35, 0x1, R112 ;  /* 0x0000000123707824 */ /* 0x000fe400078e0270 */
[----:B------:R-:W-:Y:S01]  /*3e60*/  FMUL.FTZ R37, R41, UR10 ;  /* 0x0000000a29257c20 */ /* 0x000fe20008410000 */
[----:B------:R-:W-:Y:S01]  /*3e70*/  FMUL.FTZ R25, R43, UR10 ;  /* 0x0000000a2b197c20 */ /* 0x000fe20008410000 */
[----:B------:R-:W-:Y:S01]  /*3e80*/  FMUL.FTZ R13, R40, UR10 ;  /* 0x0000000a280d7c20 */ /* 0x000fe20008410000 */
[----:B------:R-:W-:Y:S01]  /*3e90*/  FMUL.FTZ R15, R42, UR10 ;  /* 0x0000000a2a0f7c20 */ /* 0x000fe20008410000 */
[----:B------:R-:W-:Y:S01]  /*3ea0*/  HMMA.16816.F32.BF16 R80, R8, R6, R80 ;  /* 0x000000060850723c */ /* 0x000fe20000041850 */
[C---:B------:R-:W-:Y:S01]  /*3eb0*/  VIMNMX R130, R112.reuse, R111, PT ;  /* 0x0000006f70827248 */ /* 0x040fe20003fe0100 */
[----:B------:R-:W1:Y:S01]  /*3ec0*/  MUFU.TANH R37, R37 ;  /* 0x0000002500257308 */ /* 0x000e620000002400 */
[----:B------:R-:W-:Y:S01]  /*3ed0*/  VIADDMNMX R129, R112, 0x8, R111, PT ;  /* 0x0000000870817846 */ /* 0x000fe2000380016f */
[----:B------:R-:W-:Y:S01]  /*3ee0*/  FMUL.FTZ R35, R60, UR10 ;  /* 0x0000000a3c237c20 */ /* 0x000fe20008410000 */
[----:B------:R-:W-:Y:S01]  /*3ef0*/  FMUL.FTZ R62, R62, UR10 ;  /* 0x0000000a3e3e7c20 */ /* 0x000fe20008410000 */
[----:B------:R-:W-:Y:S01]  /*3f00*/  FMUL.FTZ R73, R73, UR10 ;  /* 0x0000000a49497c20 */ /* 0x000fe20008410000 */
[----:B------:R-:W-:-:S02]  /*3f10*/  IMAD.IADD R9, R100, 0x1, R173 ;  /* 0x0000000164097824 */ /* 0x000fc400078e02ad */
[----:B------:R-:W-:Y:S01]  /*3f20*/  FMUL.FTZ R8, R18, UR10 ;  /* 0x0000000a12087c20 */ /* 0x000fe20008410000 */
[----:B------:R-:W-:Y:S01]  /*3f30*/  FMUL.FTZ R75, R75, UR10 ;  /* 0x0000000a4b4b7c20 */ /* 0x000fe20008410000 */
[----:B------:R-:W2:Y:S01]  /*3f40*/  MUFU.TANH R25, R25 ;  /* 0x0000001900197308 */ /* 0x000ea20000002400 */
[C---:B------:R-:W-:Y:S02]  /*3f50*/  VIADD R6, R9.reuse, 0x1 ;  /* 0x0000000109067836 */ /* 0x040fe40000000000 */
[----:B------:R-:W-:Y:S01]  /*3f60*/  FMUL.FTZ R27, R64, UR10 ;  /* 0x0000000a401b7c20 */ /* 0x000fe20008410000 */
[----:B------:R-:W-:Y:S02]  /*3f70*/  VIADD R10, R9, 0x8 ;  /* 0x00000008090a7836 */ /* 0x000fe40000000000 */
[----:B------:R-:W-:Y:S01]  /*3f80*/  FMUL.FTZ R5, R65, UR10 ;  /* 0x0000000a41057c20 */ /* 0x000fe20008410000 */
[C---:B------:R-:W-:Y:S01]  /*3f90*/  VIADD R18, R9.reuse, 0x11 ;  /* 0x0000001109127836 */ /* 0x040fe20000000000 */
[C---:B------:R-:W-:Y:S01]  /*3fa0*/  ISETP.GE.AND P5, PT, R6.reuse, R130, PT ;  /* 0x000000820600720c */ /* 0x040fe20003fa6270 */
[C---:B------:R-:W-:Y:S01]  /*3fb0*/  VIADD R26, R9.reuse, 0x9 ;  /* 0x00000009091a7836 */ /* 0x040fe20000000000 */
[-C--:B------:R-:W-:Y:S01]  /*3fc0*/  ISETP.GE.AND P1, PT, R6, R129.reuse, PT ;  /* 0x000000810600720c */ /* 0x080fe20003f26270 */
[----:B------:R-:W4:Y:S01]  /*3fd0*/  MUFU.TANH R13, R13 ;  /* 0x0000000d000d7308 */ /* 0x000f220000002400 */
[----:B------:R-:W-:Y:S01]  /*3fe0*/  I2FP.F32.S32 R6, R6 ;  /* 0x0000000600067245 */ /* 0x000fe20000201400 */
[----:B------:R-:W-:Y:S01]  /*3ff0*/  VIADD R22, R9, 0x10 ;  /* 0x0000001009167836 */ /* 0x000fe20000000000 */
[----:B------:R-:W-:Y:S01]  /*4000*/  ISETP.GE.AND P4, PT, R10, R130, PT ;  /* 0x000000820a00720c */ /* 0x000fe20003f86270 */
[----:B------:R-:W-:Y:S01]  /*4010*/  FMUL.FTZ R7, R66, UR10 ;  /* 0x0000000a42077c20 */ /* 0x000fe20008410000 */
[-C--:B------:R-:W-:Y:S01]  /*4020*/  ISETP.GE.AND P2, PT, R10, R129.reuse, PT ;  /* 0x000000810a00720c */ /* 0x080fe20003f46270 */
[C---:B------:R-:W-:Y:S01]  /*4030*/  FFMA.FTZ R17, R0.reuse, R6, R17 ;  /* 0x0000000600117223 */ /* 0x040fe20000010011 */
[----:B------:R-:W-:Y:S01]  /*4040*/  I2FP.F32.S32 R10, R10 ;  /* 0x0000000a000a7245 */ /* 0x000fe20000201400 */
[----:B------:R-:W4:Y:S01]  /*4050*/  MUFU.TANH R15, R15 ;  /* 0x0000000f000f7308 */ /* 0x000f220000002400 */
[----:B------:R-:W-:Y:S01]  /*4060*/  FFMA.FTZ R19, R0, R6, R19 ;  /* 0x0000000600137223 */ /* 0x000fe20000010013 */
[----:B------:R-:W-:Y:S01]  /*4070*/  FMUL.FTZ R11, R67, UR10 ;  /* 0x0000000a430b7c20 */ /* 0x000fe20008410000 */
[----:B------:R-:W-:Y:S01]  /*4080*/  ISETP.GE.AND P6, PT, R26, R130, PT ;  /* 0x000000821a00720c */ /* 0x000fe20003fc6270 */
[CC--:B------:R-:W-:Y:S01]  /*4090*/  FFMA.FTZ R6, R0.reuse, R10.reuse, R21 ;  /* 0x0000000a00067223 */ /* 0x0c0fe20000010015 */
[----:B---3--:R-:W-:Y:S01]  /*40a0*/  FFMA.FTZ R23, R0, R10, R23 ;  /* 0x0000000a00177223 */ /* 0x008fe20000010017 */
[----:B------:R-:W-:Y:S01]  /*40b0*/  FSEL R28, R19, -INF , !P1 ;  /* 0xff800000131c7808 */ /* 0x000fe20004800000 */
[C---:B------:R-:W-:Y:S01]  /*40c0*/  VIADD R10, R9.reuse, 0x20 ;  /* 0x00000020090a7836 */ /* 0x040fe20000000000 */
[-C--:B------:R-:W-:Y:S01]  /*40d0*/  ISETP.GE.AND P3, PT, R26, R129.reuse, PT ;  /* 0x000000811a00720c */ /* 0x080fe20003f66270 */
[----:B------:R-:W3:Y:S01]  /*40e0*/  MUFU.TANH R35, R35 ;  /* 0x0000002300237308 */ /* 0x000ee20000002400 */
[----:B------:R-:W-:Y:S01]  /*40f0*/  FSEL R19, R6, -INF , !P4 ;  /* 0xff80000006137808 */ /* 0x000fe20006000000 */
[----:B------:R-:W-:Y:S01]  /*4100*/  VIADD R20, R9, 0x18 ;  /* 0x0000001809147836 */ /* 0x000fe20000000000 */
[----:B------:R-:W-:Y:S01]  /*4110*/  FSEL R24, R23, -INF , !P2 ;  /* 0xff80000017187808 */ /* 0x000fe20005000000 */
[----:B------:R-:W-:Y:S01]  /*4120*/  VIADD R6, R9, 0x19 ;  /* 0x0000001909067836 */ /* 0x000fe20000000000 */
[C---:B------:R-:W-:Y:S01]  /*4130*/  ISETP.GE.AND P4, PT, R18.reuse, R130, PT ;  /* 0x000000821200720c */ /* 0x040fe20003f86270 */
[----:B------:R-:W-:Y:S01]  /*4140*/  FMUL.FTZ R33, R61, UR10 ;  /* 0x0000000a3d217c20 */ /* 0x000fe20008410000 */
[-C--:B------:R-:W-:Y:S01]  /*4150*/  ISETP.GE.AND P2, PT, R18, R129.reuse, PT ;  /* 0x000000811200720c */ /* 0x080fe20003f46270 */
[----:B------:R-:W3:Y:S01]  /*4160*/  MUFU.TANH R39, R62 ;  /* 0x0000003e00277308 */ /* 0x000ee20000002400 */
[----:B------:R-:W-:Y:S01]  /*4170*/  I2FP.F32.S32 R18, R18 ;  /* 0x0000001200127245 */ /* 0x000fe20000201400 */
[----:B------:R-:W-:Y:S01]  /*4180*/  FMUL.FTZ R63, R63, UR10 ;  /* 0x0000000a3f3f7c20 */ /* 0x000fe20008410000 */
[----:B------:R-:W-:Y:S01]  /*4190*/  I2FP.F32.S32 R26, R26 ;  /* 0x0000001a001a7245 */ /* 0x000fe20000201400 */
[----:B------:R-:W-:Y:S01]  /*41a0*/  FMUL.FTZ R72, R72, UR10 ;  /* 0x0000000a48487c20 */ /* 0x000fe20008410000 */
[----:B------:R-:W-:Y:S01]  /*41b0*/  FSEL R21, R17, -INF , !P5 ;  /* 0xff80000011157808 */ /* 0x000fe20006800000 */
[----:B-1----:R-:W-:Y:S01]  /*41c0*/  FFMA.FTZ R23, R0, R18, R37 ;  /* 0x0000001200177223 */ /* 0x002fe20000010025 */
[C---:B------:R-:W-:Y:S01]  /*41d0*/  ISETP.GE.AND P5, PT, R22.reuse, R130, PT ;  /* 0x000000821600720c */ /* 0x040fe20003fa6270 */
[----:B------:R-:W1:Y:S01]  /*41e0*/  MUFU.TANH R27, R27 ;  /* 0x0000001b001b7308 */ /* 0x000e620000002400 */
[-C--:B------:R-:W-:Y:S01]  /*41f0*/  ISETP.GE.AND P1, PT, R22, R129.reuse, PT ;  /* 0x000000811600720c */ /* 0x080fe20003f26270 */
[C---:B------:R-:W-:Y:S01]  /*4200*/  FFMA.FTZ R29, R0.reuse, R26, R29 ;  /* 0x0000001a001d7223 */ /* 0x040fe2000001001d */
[----:B------:R-:W-:Y:S01]  /*4210*/  I2FP.F32.S32 R22, R22 ;  /* 0x0000001600167245 */ /* 0x000fe20000201400 */
[C---:B--2---:R-:W-:Y:S01]  /*4220*/  FFMA.FTZ R18, R0.reuse, R18, R25 ;  /* 0x0000001200127223 */ /* 0x044fe20000010019 */
[----:B------:R-:W-:Y:S01]  /*4230*/  FFMA.FTZ R26, R0, R26, R31 ;  /* 0x0000001a001a7223 */ /* 0x000fe2000001001f */
[----:B------:R-:W-:Y:S01]  /*4240*/  FSEL R23, R23, -INF , !P4 ;  /* 0xff80000017177808 */ /* 0x000fe20006000000 */
[----:B------:R-:W-:Y:S01]  /*4250*/  FMUL.FTZ R74, R74, UR10 ;  /* 0x0000000a4a4a7c20 */ /* 0x000fe20008410000 */
[----:B------:R-:W-:Y:S01]  /*4260*/  MUFU.TANH R5, R5 ;  /* 0x0000000500057308 */ /* 0x000fe20000002400 */
[CC--:B----4-:R-:W-:Y:S01]  /*4270*/  FFMA.FTZ R13, R0.reuse, R22.reuse, R13 ;  /* 0x00000016000d7223 */ /* 0x0d0fe2000001000d */
[----:B------:R-:W-:Y:S01]  /*4280*/  FFMA.FTZ R22, R0, R22, R15 ;  /* 0x0000001600167223 */ /* 0x000fe2000001000f */
[----:B------:R-:W-:Y:S01]  /*4290*/  FSEL R18, R18, -INF , !P2 ;  /* 0xff80000012127808 */ /* 0x000fe20005000000 */
[----:B------:R-:W-:Y:S01]  /*42a0*/  FMUL.FTZ R80, R80, UR10 ;  /* 0x0000000a50507c20 */ /* 0x000fe20008410000 */
[----:B------:R-:W-:Y:S01]  /*42b0*/  FSEL R29, R29, -INF , !P6 ;  /* 0xff8000001d1d7808 */ /* 0x000fe20007000000 */
[----:B------:R-:W-:Y:S01]  /*42c0*/  FMUL.FTZ R85, R85, UR10 ;  /* 0x0000000a55557c20 */ /* 0x000fe20008410000 */
[----:B------:R-:W-:Y:S01]  /*42d0*/  FSEL R26, R26, -INF , !P3 ;  /* 0xff8000001a1a7808 */ /* 0x000fe20005800000 */
[----:B------:R-:W2:Y:S01]  /*42e0*/  MUFU.TANH R7, R7 ;  /* 0x0000000700077308 */ /* 0x000ea20000002400 */
[CC--:B------:R-:W-:Y:S01]  /*42f0*/  ISETP.GE.AND P4, PT, R10.reuse, R130.reuse, PT ;  /* 0x000000820a00720c */ /* 0x0c0fe20003f86270 */
[----:B------:R-:W-:Y:S01]  /*4300*/  FMUL.FTZ R87, R87, UR10 ;  /* 0x0000000a57577c20 */ /* 0x000fe20008410000 */
[-C--:B------:R-:W-:Y:S01]  /*4310*/  ISETP.GE.AND P2, PT, R10, R129.reuse, PT ;  /* 0x000000810a00720c */ /* 0x080fe20003f46270 */
[C---:B------:R-:W-:Y:S01]  /*4320*/  VIADD R14, R9.reuse, 0x21 ;  /* 0x00000021090e7836 */ /* 0x040fe20000000000 */
[C---:B------:R-:W-:Y:S01]  /*4330*/  ISETP.GE.AND P6, PT, R20.reuse, R130, PT ;  /* 0x000000821400720c */ /* 0x040fe20003fc6270 */
[----:B------:R-:W-:Y:S01]  /*4340*/  VIADD R12, R9, 0x28 ;  /* 0x00000028090c7836 */ /* 0x000fe20000000000 */
[-C--:B------:R-:W-:Y:S01]  /*4350*/  ISETP.GE.AND P3, PT, R20, R129.reuse, PT ;  /* 0x000000811400720c */ /* 0x080fe20003f66270 */
[----:B------:R-:W4:Y:S01]  /*4360*/  MUFU.TANH R11, R11 ;  /* 0x0000000b000b7308 */ /* 0x000f220000002400 */
[----:B------:R-:W-:Y:S01]  /*4370*/  I2FP.F32.S32 R10, R10 ;  /* 0x0000000a000a7245 */ /* 0x000fe20000201400 */
[----:B------:R-:W-:Y:S01]  /*4380*/  FMUL.FTZ R84, R84, UR10 ;  /* 0x0000000a54547c20 */ /* 0x000fe20008410000 */
[----:B------:R-:W-:Y:S01]  /*4390*/  I2FP.F32.S32 R20, R20 ;  /* 0x0000001400147245 */ /* 0x000fe20000201400 */
[----:B------:R-:W-:Y:S01]  /*43a0*/  FMUL.FTZ R86, R86, UR10 ;  /* 0x0000000a56567c20 */ /* 0x000fe20008410000 */
[----:B------:R-:W-:Y:S01]  /*43b0*/  FSEL R25, R13, -INF , !P5 ;  /* 0xff8000000d197808 */ /* 0x000fe20006800000 */
[----:B---3--:R-:W-:Y:S01]  /*43c0*/  FFMA.FTZ R35, R0, R10, R35 ;  /* 0x0000000a00237223 */ /* 0x008fe20000010023 */
[----:B------:R-:W-:Y:S01]  /*43d0*/  FSEL R22, R22, -INF , !P1 ;  /* 0xff80000016167808 */ /* 0x000fe20004800000 */
[----:B------:R-:W3:Y:S01]  /*43e0*/  MUFU.TANH R73, R73 ;  /* 0x0000004900497308 */ /* 0x000ee20000002400 */
[----:B------:R-:W-:Y:S01]  /*43f0*/  ISETP.GE.AND P5, PT, R6, R130, PT ;  /* 0x000000820600720c */ /* 0x000fe20003fa6270 */
[----:B------:R-:W-:Y:S01]  /*4400*/  FFMA.FTZ R39, R0, R10, R39 ;  /* 0x0000000a00277223 */ /* 0x000fe20000010027 */
[----:B------:R-:W-:Y:S01]  /*4410*/  ISETP.GE.AND P1, PT, R6, R129, PT ;  /* 0x000000810600720c */ /* 0x000fe20003f26270 */
[----:B-1----:R-:W-:Y:S01]  /*4420*/  FFMA.FTZ R27, R0, R20, R27 ;  /* 0x00000014001b7223 */ /* 0x002fe2000001001b */
[----:B------:R-:W-:Y:S01]  /*4430*/  I2FP.F32.S32 R6, R6 ;  /* 0x0000000600067245 */ /* 0x000fe20000201400 */
[----:B------:R-:W-:-:S02]  /*4440*/  VIADD R10, R9, 0x29 ;  /* 0x00000029090a7836 */ /* 0x000fc40000000000 */
[C---:B--2---:R-:W-:Y:S01]  /*4450*/  FFMA.FTZ R20, R0.reuse, R20, R7 ;  /* 0x0000001400147223 */ /* 0x044fe20000010007 */
[----:B------:R-:W1:Y:S01]  /*4460*/  MUFU.TANH R75, R75 ;  /* 0x0000004b004b7308 */ /* 0x000e620000002400 */
[----:B------:R-:W-:Y:S01]  /*4470*/  FSEL R135, R35, -INF , !P4 ;  /* 0xff80000023877808 */ /* 0x000fe20006000000 */
[CC--:B------:R-:W-:Y:S01]  /*4480*/  FFMA.FTZ R5, R0.reuse, R6.reuse, R5 ;  /* 0x0000000600057223 */ /* 0x0c0fe20000010005 */
[----:B----4-:R-:W-:Y:S01]  /*4490*/  FFMA.FTZ R6, R0, R6, R11 ;  /* 0x0000000600067223 */ /* 0x010fe2000001000b */
[----:B------:R-:W-:Y:S01]  /*44a0*/  FSEL R140, R39, -INF , !P2 ;  /* 0xff800000278c7808 */ /* 0x000fe20005000000 */
[----:B------:R-:W-:Y:S01]  /*44b0*/  FMUL.FTZ R81, R81, UR10 ;  /* 0x0000000a51517c20 */ /* 0x000fe20008410000 */
[----:B------:R-:W-:Y:S01]  /*44c0*/  FSEL R7, R27, -INF , !P6 ;  /* 0xff8000001b077808 */ /* 0x000fe20007000000 */
[----:B------:R-:W-:Y:S01]  /*44d0*/  FMUL.FTZ R83, R83, UR10 ;  /* 0x0000000a53537c20 */ /* 0x000fe20008410000 */
[----:B------:R-:W2:Y:S01]  /*44e0*/  MUFU.TANH R33, R33 ;  /* 0x0000002100217308 */ /* 0x000ea20000002400 */
[----:B------:R-:W-:Y:S01]  /*44f0*/  ISETP.GE.AND P4, PT, R10, R130, PT ;  /* 0x000000820a00720c */ /* 0x000fe20003f86270 */
[----:B------:R-:W-:Y:S01]  /*4500*/  FMUL.FTZ R82, R82, UR10 ;  /* 0x0000000a52527c20 */ /* 0x000fe20008410000 */
[----:B------:R-:W-:-:S02]  /*4510*/  ISETP.GE.AND P2, PT, R10, R129, PT ;  /* 0x000000810a00720c */ /* 0x000fc40003f46270 */
[----:B------:R-:W-:Y:S02]  /*4520*/  I2FP.F32.S32 R10, R10 ;  /* 0x0000000a000a7245 */ /* 0x000fe40000201400 */
[----:B------:R-:W-:Y:S01]  /*4530*/  FSEL R20, R20, -INF , !P3 ;  /* 0xff80000014147808 */ /* 0x000fe20005800000 */
[----:B------:R-:W4:Y:S01]  /*4540*/  MUFU.TANH R63, R63 ;  /* 0x0000003f003f7308 */ /* 0x000f220000002400 */
[----:B------:R-:W-:Y:S01]  /*4550*/  FSEL R5, R5, -INF , !P5 ;  /* 0xff80000005057808 */ /* 0x000fe20006800000 */
[-C--:B---3--:R-:W-:Y:S01]  /*4560*/  FFMA.FTZ R73, R0, R10.reuse, R73 ;  /* 0x0000000a00497223 */ /* 0x088fe20000010049 */
[----:B------:R-:W-:Y:S01]  /*4570*/  FSEL R6, R6, -INF , !P1 ;  /* 0xff80000006067808 */ /* 0x000fe20004800000 */
[----:B-1----:R-:W-:Y:S01]  /*4580*/  FFMA.FTZ R75, R0, R10, R75 ;  /* 0x0000000a004b7223 */ /* 0x002fe2000001004b */
[CC--:B------:R-:W-:Y:S01]  /*4590*/  ISETP.GE.AND P6, PT, R14.reuse, R130.reuse, PT ;  /* 0x000000820e00720c */ /* 0x0c0fe20003fc6270 */
[----:B------:R-:W-:Y:S01]  /*45a0*/  VIADD R10, R9, 0x38 ;  /* 0x00000038090a7836 */ /* 0x000fe20000000000 */
[----:B------:R-:W-:Y:S01]  /*45b0*/  ISETP.GE.AND P3, PT, R14, R129, PT ;  /* 0x000000810e00720c */ /* 0x000fe20003f66270 */
[----:B------:R-:W1:Y:S01]  /*45c0*/  MUFU.TANH R17, R72 ;  /* 0x0000004800117308 */ /* 0x000e620000002400 */
[----:B------:R-:W-:-:S02]  /*45d0*/  ISETP.GE.AND P5, PT, R12, R130, PT ;  /* 0x000000820c00720c */ /* 0x000fc40003fa6270 */
[----:B------:R-:W-:Y:S02]  /*45e0*/  ISETP.GE.AND P1, PT, R12, R129, PT ;  /* 0x000000810c00720c */ /* 0x000fe40003f26270 */
[----:B------:R-:W-:Y:S02]  /*45f0*/  I2FP.F32.S32 R14, R14 ;  /* 0x0000000e000e7245 */ /* 0x000fe40000201400 */
[----:B------:R-:W-:Y:S01]  /*4600*/  I2FP.F32.S32 R12, R12 ;  /* 0x0000000c000c7245 */ /* 0x000fe20000201400 */
[----:B------:R-:W3:Y:S01]  /*4610*/  MUFU.TANH R15, R74 ;  /* 0x0000004a000f7308 */ /* 0x000ee20000002400 */
[----:B------:R-:W-:Y:S01]  /*4620*/  FSEL R123, R73, -INF , !P4 ;  /* 0xff800000497b7808 */ /* 0x000fe20006000000 */
[CC--:B--2---:R-:W-:Y:S01]  /*4630*/  FFMA.FTZ R33, R0.reuse, R14.reuse, R33 ;  /* 0x0000000e00217223 */ /* 0x0c4fe20000010021 */
[----:B----4-:R-:W-:Y:S01]  /*4640*/  FFMA.FTZ R63, R0, R14, R63 ;  /* 0x0000000e003f7223 */ /* 0x010fe2000001003f */
[----:B------:R-:W-:Y:S01]  /*4650*/  VIADD R14, R9, 0x30 ;  /* 0x00000030090e7836 */ /* 0x000fe20000000000 */
[----:B------:R-:W-:-:S02]  /*4660*/  FSEL R136, R75, -INF , !P2 ;  /* 0xff8000004b887808 */ /* 0x000fc40005000000 */
[----:B------:R-:W-:Y:S01]  /*4670*/  ISETP.GE.AND P4, PT, R10, R130, PT ;  /* 0x000000820a00720c */ /* 0x000fe20003f86270 */
[----:B------:R-:W2:Y:S01]  /*4680*/  MUFU.TANH R27, R80 ;  /* 0x00000050001b7308 */ /* 0x000ea20000002400 */
[----:B-1----:R-:W-:Y:S01]  /*4690*/  FFMA.FTZ R17, R0, R12, R17 ;  /* 0x0000000c00117223 */ /* 0x002fe20000010011 */
[----:B------:R-:W-:Y:S02]  /*46a0*/  ISETP.GE.AND P2, PT, R10, R129, PT ;  /* 0x000000810a00720c */ /* 0x000fe40003f46270 */
[----:B------:R-:W-:Y:S02]  /*46b0*/  I2FP.F32.S32 R10, R10 ;  /* 0x0000000a000a7245 */ /* 0x000fe40000201400 */
[----:B------:R-:W-:Y:S02]  /*46c0*/  FSEL R133, R33, -INF , !P6 ;  /* 0xff80000021857808 */ /* 0x000fe40007000000 */
[----:B------:R-:W1:Y:S01]  /*46d0*/  MUFU.TANH R13, R84 ;  /* 0x00000054000d7308 */ /* 0x000e620000002400 */
[----:B---3--:R-:W-:Y:S01]  /*46e0*/  FFMA.FTZ R15, R0, R12, R15 ;  /* 0x0000000c000f7223 */ /* 0x008fe2000001000f */
[----:B------:R-:W-:Y:S01]  /*46f0*/  VIADD R12, R9, 0x31 ;  /* 0x00000031090c7836 */ /* 0x000fe20000000000 */
[----:B------:R-:W-:-:S02]  /*4700*/  FSEL R138, R63, -INF , !P3 ;  /* 0xff8000003f8a7808 */ /* 0x000fc40005800000 */
[----:B------:R-:W-:Y:S02]  /*4710*/  FSEL R131, R17, -INF , !P5 ;  /* 0xff80000011837808 */ /* 0x000fe40006800000 */
[----:B------:R-:W-:Y:S01]  /*4720*/  FSEL R134, R15, -INF , !P1 ;  /* 0xff8000000f867808 */ /* 0x000fe20004800000 */
[----:B------:R-:W3:Y:S01]  /*4730*/  MUFU.TANH R85, R85 ;  /* 0x0000005500557308 */ /* 0x000ee20000002400 */
[----:B------:R-:W-:Y:S01]  /*4740*/  ISETP.GE.AND P6, PT, R14, R130, PT ;  /* 0x000000820e00720c */ /* 0x000fe20003fc6270 */
[----:B--2---:R-:W-:Y:S01]  /*4750*/  FFMA.FTZ R27, R0, R10, R27 ;  /* 0x0000000a001b7223 */ /* 0x004fe2000001001b */
[-C--:B------:R-:W-:Y:S02]  /*4760*/  ISETP.GE.AND P3, PT, R14, R129.reuse, PT ;  /* 0x000000810e00720c */ /* 0x080fe40003f66270 */
[C---:B------:R-:W-:Y:S02]  /*4770*/  ISETP.GE.AND P5, PT, R12.reuse, R130, PT ;  /* 0x000000820c00720c */ /* 0x040fe40003fa6270 */
[----:B------:R-:W-:Y:S01]  /*4780*/  ISETP.GE.AND P1, PT, R12, R129, PT ;  /* 0x000000810c00720c */ /* 0x000fe20003f26270 */
[----:B------:R-:W2:Y:S01]  /*4790*/  MUFU.TANH R11, R86 ;  /* 0x00000056000b7308 */ /* 0x000ea20000002400 */
[----:B------:R-:W-:-:S02]  /*47a0*/  I2FP.F32.S32 R14, R14 ;  /* 0x0000000e000e7245 */ /* 0x000fc40000201400 */
[----:B------:R-:W-:Y:S02]  /*47b0*/  I2FP.F32.S32 R12, R12 ;  /* 0x0000000c000c7245 */ /* 0x000fe40000201400 */
[----:B------:R-:W-:Y:S01]  /*47c0*/  FSEL R119, R27, -INF , !P4 ;  /* 0xff8000001b777808 */ /* 0x000fe20006000000 */
[----:B-1----:R-:W-:Y:S01]  /*47d0*/  FFMA.FTZ R13, R0, R14, R13 ;  /* 0x0000000e000d7223 */ /* 0x002fe2000001000d */
[----:B------:R-:W-:Y:S01]  /*47e0*/  ISETP.GE.AND P4, PT, R126, 0x2, PT ;  /* 0x000000027e00780c */ /* 0x000fe20003f86270 */
[----:B------:R-:W1:Y:S01]  /*47f0*/  MUFU.TANH R87, R87 ;  /* 0x0000005700577308 */ /* 0x000e620000002400 */
[----:B---3--:R-:W-:Y:S01]  /*4800*/  FFMA.FTZ R85, R0, R12, R85 ;  /* 0x0000000c00557223 */ /* 0x008fe20000010055 */
[----:B------:R-:W-:Y:S02]  /*4810*/  LOP3.LUT R4, R108, R109, RZ, 0xfc, !PT ;  /* 0x0000006d6c047212 */ /* 0x000fe400078efcff */
[----:B------:R-:W-:Y:S02]  /*4820*/  FSEL R121, R13, -INF , !P6 ;  /* 0xff8000000d797808 */ /* 0x000fe40007000000 */
[----:B------:R-:W-:-:S02]  /*4830*/  FSEL R120, R85, -INF , !P5 ;  /* 0xff80000055787808 */ /* 0x000fc40006800000 */
[----:B------:R-:W3:Y:S01]  /*4840*/  MUFU.TANH R31, R82 ;  /* 0x00000052001f7308 */ /* 0x000ee20000002400 */
[----:B--2---:R-:W-:Y:S01]  /*4850*/  FFMA.FTZ R11, R0, R14, R11 ;  /* 0x0000000e000b7223 */ /* 0x004fe2000001000b */
[----:B------:R-:W-:Y:S01]  /*4860*/  BAR.SYNC.DEFER_BLOCKING 0x0 ;  /* 0x0000000000007b1d */ /* 0x000fe20000010000 */
[----:B------:R-:W-:-:S03]  /*4870*/  ISETP.GE.AND P6, PT, R9, R130, PT ;  /* 0x000000820900720c */ /* 0x000fc60003fc6270 */
[----:B------:R-:W-:Y:S02]  /*4880*/  FSEL R118, R11, -INF , !P3 ;  /* 0xff8000000b767808 */ /* 0x000fe40005800000 */
[----:B------:R2:W4:Y:S01]  /*4890*/  MUFU.TANH R15, R8 ;  /* 0x00000008000f7308 */ /* 0x0005220000002400 */
[----:B-1----:R-:W-:Y:S01]  /*48a0*/  FFMA.FTZ R87, R0, R12, R87 ;  /* 0x0000000c00577223 */ /* 0x002fe20000010057 */
[----:B------:R-:W-:-:S04]  /*48b0*/  ISETP.GE.AND P3, PT, R9, R129, PT ;  /* 0x000000810900720c */ /* 0x000fc80003f66270 */
[----:B------:R-:W-:Y:S02]  /*48c0*/  FSEL R116, R87, -INF , !P1 ;  /* 0xff80000057747808 */ /* 0x000fe40004800000 */
[----:B------:R-:W1:Y:S01]  /*48d0*/  MUFU.TANH R81, R81 ;  /* 0x0000005100517308 */ /* 0x000e620000002400 */
[----:B---3--:R-:W-:-:S05]  /*48e0*/  FFMA.FTZ R31, R0, R10, R31 ;  /* 0x0000000a001f7223 */ /* 0x008fca000001001f */
[----:B------:R-:W-:Y:S02]  /*48f0*/  FSEL R114, R31, -INF , !P2 ;  /* 0xff8000001f727808 */ /* 0x000fe40005000000 */
[----:B------:R-:W3:Y:S01]  /*4900*/  MUFU.TANH R83, R83 ;  /* 0x0000005300537308 */ /* 0x000ee20000002400 */
[----:B--2---:R-:W-:Y:S01]  /*4910*/  VIADD R8, R9, 0x39 ;  /* 0x0000003909087836 */ /* 0x004fe20000000000 */
[----:B------:R-:W-:-:S04]  /*4920*/  I2FP.F32.S32 R9, R9 ;  /* 0x0000000900097245 */ /* 0x000fc80000201400 */
[----:B------:R-:W-:Y:S01]  /*4930*/  ISETP.GE.AND P5, PT, R8, R130, PT ;  /* 0x000000820800720c */ /* 0x000fe20003fa6270 */
[----:B------:R-:W-:Y:S01]  /*4940*/  FFMA.FTZ R45, R0, R9, R45 ;  /* 0x00000009002d7223 */ /* 0x000fe2000001002d */
[----:B------:R-:W-:Y:S01]  /*4950*/  ISETP.GE.AND P1, PT, R8, R129, PT ;  /* 0x000000810800720c */ /* 0x000fe20003f26270 */
[C---:B----4-:R-:W-:Y:S01]  /*4960*/  FFMA.FTZ R15, R0.reuse, R9, R15 ;  /* 0x00000009000f7223 */ /* 0x050fe2000001000f */
[----:B------:R-:W-:Y:S02]  /*4970*/  I2FP.F32.S32 R8, R8 ;  /* 0x0000000800087245 */ /* 0x000fe40000201400 */
[----:B------:R-:W-:Y:S02]  /*4980*/  FSEL R27, R45, -INF , !P6 ;  /* 0xff8000002d1b7808 */ /* 0x000fe40007000000 */
[----:B------:R-:W-:Y:S01]  /*4990*/  FSEL R30, R15, -INF , !P3 ;  /* 0xff8000000f1e7808 */ /* 0x000fe20005800000 */
[CC--:B-1----:R-:W-:Y:S01]  /*49a0*/  FFMA.FTZ R81, R0.reuse, R8.reuse, R81 ;  /* 0x0000000800517223 */ /* 0x0c2fe20000010051 */
[----:B---3--:R-:W-:-:S04]  /*49b0*/  FFMA.FTZ R83, R0, R8, R83 ;  /* 0x0000000800537223 */ /* 0x008fc80000010053 */
        /* <DEDUP_REMOVED lines=63> */
.L_x_6890:
[----:B------:R-:W-:-:S04]  /*4db0*/  LEA R31, -R102, RZ, 0x6 ;  /* 0x000000ff661f7211 */ /* 0x000fc800078e31ff */
[----:B------:R-:W-:-:S07]  /*4dc0*/  SHF.R.S32.HI R32, RZ, 0x1f, R31 ;  /* 0x0000001fff207819 */ /* 0x000fce000001141f */
.L_x_6891:
        /* <DEDUP_REMOVED lines=91> */
.L_x_6893:
[----:B------:R-:W-:Y:S05]  /*5380*/  BSYNC B0 ;  /* 0x0000000000007941 */ /* 0x000fea0003800000 */
.L_x_6892:
[----:B------:R-:W0:Y:S01]  /*5390*/  LDGDEPBAR ;  /* 0x00000000000079af */ /* 0x000e220000000000 */
[----:B------:R-:W-:-:S04]  /*53a0*/  IADD3 R128, P1, R31, R128, RZ ;  /* 0x000000801f807210 */ /* 0x000fc80007f3e0ff */
[----:B------:R-:W-:-:S09]  /*53b0*/  IADD3.X R127, R32, R127, RZ, P1, !PT ;  /* 0x0000007f207f7210 */ /* 0x000fd20000ffe4ff */
.L_x_6889:
        /* <DEDUP_REMOVED lines=38> */
[----:B------:R-:W2:Y:S04]  /*5620*/  SHFL.BFLY PT, R9, R8, 0x2, 0x1f ;  /* 0x0c401f0008097f89 */ /* 0x000ea800000e0000 */
        /* <DEDUP_REMOVED lines=47> */
[----:B------:R-:W-:Y:S01]  /*5920*/  FFMA.FTZ R119, R119, UR11, -R122 ;  /* 0x0000000b77777c23 */ /* 0x000fe2000801087a */
[--C-:B------:R-:W-:Y:S01]  /*5930*/  FFMA.FTZ R117, R118, UR11, -R115.reuse ;  /* 0x0000000b76757c23 */ /* 0x100fe20008010873 */
[--C-:B------:R-:W-:Y:S01]  /*5940*/  FFMA.FTZ R116, R116, UR11, -R115.reuse ;  /* 0x0000000b74747c23 */ /* 0x100fe20008010873 */
[--C-:B------:R-:W-:Y:S01]  /*5950*/  FFMA.FTZ R114, R114, UR11, -R115.reuse ;  /* 0x0000000b72727c23 */ /* 0x100fe20008010873 */
[----:B------:R-:W-:Y:S01]  /*5960*/  FFMA.FTZ R179, R113, UR11, -R115 ;  /* 0x0000000b71b37c23 */ /* 0x000fe20008010873 */
[----:B------:R-:W-:Y:S01]  /*5970*/  LEA R178, P1, R128, UR8, 0x1 ;  /* 0x0000000880b27c11 */ /* 0x000fe2000f8208ff */
[----:B------:R-:W5:Y:S01]  /*5980*/  MUFU.EX2 R34, R34 ;  /* 0x0000002200227308 */ /* 0x000f620000000800 */
[----:B-1----:R-:W-:Y:S01]  /*5990*/  F2FP.BF16.F32.PACK_AB R64, R111, R112 ;  /* 0x000000706f40723e */ /* 0x002fe200000010ff */
[----:B------:R-:W-:Y:S01]  /*59a0*/  FADD.FTZ R112, R112, R111 ;  /* 0x0000006f70707221 */ /* 0x000fe20000010000 */
[----:B------:R-:W-:-:S05]  /*59b0*/  LEA.HI.X R177, R128, UR9, R127, 0x1, P1 ;  /* 0x0000000980b17c11 */ /* 0x000fca00088f0c7f */
[----:B------:R-:W-:Y:S08]  /*59c0*/  MUFU.EX2 R109, R109 ;  /* 0x0000006d006d7308 */ /* 0x000ff00000000800 */
[----:B------:R-:W1:Y:S01]  /*59d0*/  MUFU.EX2 R110, R110 ;  /* 0x0000006e006e7308 */ /* 0x000e620000000800 */
[----:B-----5:R-:W-:-:S07]  /*59e0*/  F2FP.BF16.F32.PACK_AB R66, R34, R105 ;  /* 0x000000692242723e */ /* 0x020fce00000010ff */
[----:B------:R-:W-:Y:S08]  /*59f0*/  MUFU.EX2 R108, R108 ;  /* 0x0000006c006c7308 */ /* 0x000ff00000000800 */
[----:B------:R-:W5:Y:S01]  /*5a00*/  MUFU.EX2 R35, R35 ;  /* 0x0000002300237308 */ /* 0x000f620000000800 */
[----:B-1----:R-:W-:Y:S01]  /*5a10*/  F2FP.BF16.F32.PACK_AB R65, R110, R109 ;  /* 0x0000006d6e41723e */ /* 0x002fe200000010ff */
[----:B------:R-:W-:-:S06]  /*5a20*/  FADD.FTZ R109, R109, R110 ;  /* 0x0000006e6d6d7221 */ /* 0x000fcc0000010000 */
[----:B------:R-:W-:Y:S08]  /*5a30*/  MUFU.EX2 R32, R32 ;  /* 0x0000002000207308 */ /* 0x000ff00000000800 */
[----:B------:R-:W1:Y:S01]  /*5a40*/  MUFU.EX2 R31, R31 ;  /* 0x0000001f001f7308 */ /* 0x000e620000000800 */
[----:B-----5:R-:W-:-:S07]  /*5a50*/  F2FP.BF16.F32.PACK_AB R67, R35, R108 ;  /* 0x0000006c2343723e */ /* 0x020fce00000010ff */
        /* <DEDUP_REMOVED lines=16> */
[C---:B------:R-:W-:Y:S06]  /*5b60*/  HMMA.16816.F32.BF16 R76, R64.reuse, R78, RZ ;  /* 0x0000004e404c723c */ /* 0x040fec00000418ff */
[C---:B------:R-:W-:Y:S01]  /*5b70*/  HMMA.16816.F32.BF16 R72, R64.reuse, R68, RZ ;  /* 0x000000444048723c */ /* 0x040fe200000418ff */
[----:B------:R-:W-:Y:S05]  /*5b80*/  MUFU.EX2 R132, R132 ;  /* 0x0000008400847308 */ /* 0x000fea0000000800 */
[----:B---3--:R-:W-:Y:S01]  /*5b90*/  HMMA.16816.F32.BF16 R36, R64, R40, RZ ;  /* 0x000000284024723c */ /* 0x008fe200000418ff */
[----:B-----5:R-:W-:-:S02]  /*5ba0*/  F2FP.BF16.F32.PACK_AB R7, R2, R29 ;  /* 0x0000001d0207723e */ /* 0x020fc400000010ff */
[----:B------:R-:W-:Y:S03]  /*5bb0*/  MUFU.EX2 R134, R134 ;  /* 0x0000008600867308 */ /* 0x000fe60000000800 */
[----:B----4-:R-:W-:Y:S06]  /*5bc0*/  HMMA.16816.F32.BF16 R52, R64, R56, RZ ;  /* 0x000000384034723c */ /* 0x010fec00000418ff */
[C---:B------:R-:W-:Y:S01]  /*5bd0*/  HMMA.16816.F32.BF16 R88, R4.reuse, R12, R88 ;  /* 0x0000000c0458723c */ /* 0x040fe20000041858 */
        /* <DEDUP_REMOVED lines=16> */
[C---:B-1----:R-:W-:Y:S01]  /*5ce0*/  HMMA.16816.F32.BF16 R44, R4.reuse, R12, R44 ;  /* 0x0000000c042c723c */ /* 0x042fe2000004182c */
[----:B------:R-:W-:Y:S05]  /*5cf0*/  MUFU.EX2 R114, R114 ;  /* 0x0000007200727308 */ /* 0x000fea0000000800 */
[----:B------:R-:W-:Y:S01]  /*5d00*/  HMMA.16816.F32.BF16 R48, R4, R14, R48 ;  /* 0x0000000e0430723c */ /* 0x000fe20000041830 */
[----:B------:R-:W1:Y:S02]  /*5d10*/  LDSM.16.MT88.4 R12, [R144+0xa800] ;  /* 0x00a80000900c783b */ /* 0x000e640000004200 */
[----:B------:R-:W-:Y:S03]  /*5d20*/  MUFU.EX2 R179, R179 ;  /* 0x000000b300b37308 */ /* 0x000fe60000000800 */
        /* <DEDUP_REMOVED lines=16> */
[----:B------:R-:W-:Y:S01]  /*5e30*/  FFMA.FTZ R24, R123, UR11, -R122 ;  /* 0x0000000b7b187c23 */ /* 0x000fe2000801087a */
[--C-:B------:R-:W-:Y:S01]  /*5e40*/  FFMA.FTZ R123, R138, UR11, -R115.reuse ;  /* 0x0000000b8a7b7c23 */ /* 0x100fe20008010873 */
[----:B------:R-:W-:-:S03]  /*5e50*/  FFMA.FTZ R131, R136, UR11, -R115 ;  /* 0x0000000b88837c23 */ /* 0x000fc60008010873 */
[----:B------:R-:W-:Y:S01]  /*5e60*/  FFMA.FTZ R27, R133, UR11, -R122 ;  /* 0x0000000b851b7c23 */ /* 0x000fe2000801087a */
[----:B------:R-:W-:Y:S01]  /*5e70*/  FFMA.FTZ R26, R140, UR11, -R115 ;  /* 0x0000000b8c1a7c23 */ /* 0x000fe20008010873 */
[----:B------:R-:W-:Y:S08]  /*5e80*/  MUFU.EX2 R25, R25 ;  /* 0x0000001900197308 */ /* 0x000ff00000000800 */
[----:B------:R-:W4:Y:S08]  /*5e90*/  MUFU.EX2 R27, R27 ;  /* 0x0000001b001b7308 */ /* 0x000f300000000800 */
[----:B------:R-:W5:Y:S08]  /*5ea0*/  MUFU.EX2 R24, R24 ;  /* 0x0000001800187308 */ /* 0x000f700000000800 */
[----:B------:R-:W-:Y:S01]  /*5eb0*/  MUFU.EX2 R26, R26 ;  /* 0x0000001a001a7308 */ /* 0x000fe20000000800 */
[----:B----4-:R-:W-:-:S07]  /*5ec0*/  F2FP.BF16.F32.PACK_AB R4, R27, R132 ;  /* 0x000000841b04723e */ /* 0x010fce00000010ff */
[----:B------:R-:W4:Y:S01]  /*5ed0*/  MUFU.EX2 R123, R123 ;  /* 0x0000007b007b7308 */ /* 0x000f220000000800 */
[----:B-----5:R-:W-:-:S07]  /*5ee0*/  F2FP.BF16.F32.PACK_AB R6, R24, R25 ;  /* 0x000000191806723e */ /* 0x020fce00000010ff */
[----:B------:R-:W5:Y:S01]  /*5ef0*/  MUFU.EX2 R131, R131 ;  /* 0x0000008300837308 */ /* 0x000f620000000800 */
[----:B----4-:R-:W-:Y:S02]  /*5f00*/  F2FP.BF16.F32.PACK_AB R5, R123, R26 ;  /* 0x0000001a7b05723e */ /* 0x010fe400000010ff */
[----:B-----5:R-:W-:-:S07]  /*5f10*/  F2FP.BF16.F32.PACK_AB R7, R131, R134 ;  /* 0x000000868307723e */ /* 0x020fce00000010ff */
        /* <DEDUP_REMOVED lines=26> */
[----:B------:R-:W-:Y:S02]  /*60c0*/  F2FP.BF16.F32.PACK_AB R6, R180, R119 ;  /* 0x00000077b406723e */ /* 0x000fe400000010ff */
[----:B------:R-:W-:-:S07]  /*60d0*/  F2FP.BF16.F32.PACK_AB R7, R179, R114 ;  /* 0x00000072b307723e */ /* 0x000fce00000010ff */
[C---:B---3--:R-:W-:Y:S06]  /*60e0*/  HMMA.16816.F32.BF16 R96, R4.reuse, R8, R96 ;  /* 0x000000080460723c */ /* 0x048fec0000041860 */
[C---:B------:R-:W-:Y:S01]  /*60f0*/  HMMA.16816.F32.BF16 R92, R4.reuse, R10, R92 ;  /* 0x0000000a045c723c */ /* 0x040fe2000004185c */
[----:B------:R-:W3:Y:S05]  /*6100*/  LDSM.16.MT88.4 R8, [R148+0xb800] ;  /* 0x00b800009408783b */ /* 0x000eea0000004200 */
[C---:B------:R-:W-:Y:S06]  /*6110*/  HMMA.16816.F32.BF16 R88, R4.reuse, R20, R88 ;  /* 0x000000140458723c */ /* 0x040fec0000041858 */
[----:B--2---:R-:W-:Y:S01]  /*6120*/  HMMA.16816.F32.BF16 R80, R4, R16, R80 ;  /* 0x000000100450723c */ /* 0x004fe20000041850 */
[----:B------:R-:W-:Y:S01]  /*6130*/  FADD.FTZ R21, R105, R112 ;  /* 0x0000007069157221 */ /* 0x000fe20000010000 */
[----:B------:R-:W-:-:S03]  /*6140*/  FADD.FTZ R20, R108, R109 ;  /* 0x0000006d6c147221 */ /* 0x000fc60000010000 */
[----:B------:R-:W-:Y:S01]  /*6150*/  FADD.FTZ R21, R34, R21 ;  /* 0x0000001522157221 */ /* 0x000fe20000010000 */
[----:B------:R-:W-:Y:S01]  /*6160*/  FADD.FTZ R20, R35, R20 ;  /* 0x0000001423147221 */ /* 0x000fe20000010000 */
[----:B------:R-:W-:Y:S01]  /*6170*/  HMMA.16816.F32.BF16 R76, R4, R18, R76 ;  /* 0x00000012044c723c */ /* 0x000fe2000004184c */
[----:B------:R-:W2:Y:S01]  /*6180*/  LDSM.16.MT88.4 R16, [R146+0xb800] ;  /* 0x00b800009210783b */ /* 0x000ea20000004200 */
        /* <DEDUP_REMOVED lines=10> */
[----:B------:R-:W-:Y:S01]  /*6230*/  FADD.FTZ R29, R2, R29 ;  /* 0x0000001d021d7221 */ /* 0x000fe20000010000 */
[----:B------:R-:W-:Y:S01]  /*6240*/  FADD.FTZ R132, R132, R3 ;  /* 0x0000000384847221 */ /* 0x000fe20000010000 */
[----:B------:R-:W-:Y:S02]  /*6250*/  HMMA.16816.F32.BF16 R84, R4, R22, R84 ;  /* 0x000000160454723c */ /* 0x000fe40000041854 */
[----:B------:R-:W-:Y:S01]  /*6260*/  FADD.FTZ R26, R26, R29 ;  /* 0x0000001d1a1a7221 */ /* 0x000fe20000010000 */
[----:B------:R-:W-:-:S03]  /*6270*/  FADD.FTZ R132, R27, R132 ;  /* 0x000000841b847221 */ /* 0x000fc60000010000 */
[----:B---3--:R-:W-:Y:S01]  /*6280*/  HMMA.16816.F32.BF16 R36, R4, R8, R36 ;  /* 0x000000080424723c */ /* 0x008fe20000041824 */
        /* <DEDUP_REMOVED lines=17> */
[C---:B-1----:R-:W-:Y:S06]  /*63a0*/  HMMA.16816.F32.BF16 R52, R4.reuse, R12, R52 ;  /* 0x0000000c0434723c */ /* 0x042fec0000041834 */
        /* <DEDUP_REMOVED lines=68> */
.L_x_6895:
[----:B------:R-:W-:-:S04]  /*67f0*/  LEA R8, -R124, RZ, 0x6 ;  /* 0x000000ff7c087211 */ /* 0x000fc800078e31ff */
[----:B------:R-:W-:-:S07]  /*6800*/  SHF.R.S32.HI R3, RZ, 0x1f, R8 ;  /* 0x0000001fff037819 */ /* 0x000fce0000011408 */
.L_x_6896:
[----:B------:R-:W-:Y:S01]  /*6810*/  ULDC UR4, c[0x0][0x2d0] ;  /* 0x0000b40000047ab9 */ /* 0x000fe20000000800 */
[----:B------:R-:W-:Y:S02]  /*6820*/  IADD3 R6, P3, R161, R8, RZ ;  /* 0x00000008a1067210 */ /* 0x000fe40007f7e0ff */
[----:B------:R-:W-:Y:S02]  /*6830*/  ISETP.GE.AND P1, PT, R157, UR4, PT ;  /* 0x000000049d007c0c */ /* 0x000fe4000bf26270 */
[----:B------:R-:W-:Y:S01]  /*6840*/  ISETP.GE.AND P2, PT, R166, UR4, PT ;  /* 0x00000004a6007c0c */ /* 0x000fe2000bf46270 */
[----:B------:R-:W-:Y:S01]  /*6850*/  IMAD.X R9, R160, 0x1, R3, P3 ;  /* 0x00000001a0097824 */ /* 0x000fe200018e0603 */
[----:B------:R-:W-:Y:S02]  /*6860*/  IADD3 R4, P3, R161, R6, RZ ;  /* 0x00000006a1047210 */ /* 0x000fe40007f7e0ff */
[----:B------:R-:W-:-:S03]  /*6870*/  LEA R2, P5, R8, R182, 0x1 ;  /* 0x000000b608027211 */ /* 0x000fc600078a08ff */
[----:B------:R-:W-:-:S04]  /*6880*/  IMAD.X R7, R160, 0x1, R9, P3 ;  /* 0x00000001a0077824 */ /* 0x000fc800018e0609 */
[----:B------:R-:W-:Y:S02]  /*6890*/  @!P1 IADD3 R10, P4, R8, R106, RZ ;  /* 0x0000006a080a9210 */ /* 0x000fe40007f9e0ff */
[----:B------:R-:W-:Y:S03]  /*68a0*/  @P2 STS.128 [R163+0x8000], RZ ;  /* 0x008000ffa3002388 */ /* 0x000fe60000000c00 */
[----:B------:R-:W-:Y:S01]  /*68b0*/  @!P1 IMAD.X R5, R3, 0x1, R104, P4 ;  /* 0x0000000103059824 */ /* 0x000fe200020e0668 */
[----:B------:R-:W-:Y:S02]  /*68c0*/  @!P1 LEA R14, P4, R10, UR6, 0x1 ;  /* 0x000000060a0e9c11 */ /* 0x000fe4000f8808ff */
[----:B------:R-:W-:Y:S02]  /*68d0*/  LEA.HI.X R3, R8, R183, R3, 0x1, P5 ;  /* 0x000000b708037211 */ /* 0x000fe400028f0c03 */
[----:B------:R-:W-:-:S02]  /*68e0*/  @!P1 LEA.HI.X R15, R10, UR7, R5, 0x1, P4 ;  /* 0x000000070a0f9c11 */ /* 0x000fc4000a0f0c05 */
[-C--:B------:R-:W-:Y:S01]  /*68f0*/  @!P2 LEA R12, P4, R6, R182.reuse, 0x1 ;  /* 0x000000b6060ca211 */ /* 0x080fe200078808ff */
[----:B------:R-:W-:Y:S01]  /*6900*/  @!PT LDS RZ, [RZ] ;  /* 0x00000000fffff984 */ /* 0x000fe20000000800 */
[----:B------:R-:W-:Y:S01]  /*6910*/  @!PT LDS RZ, [RZ] ;  /* 0x00000000fffff984 */ /* 0x000fe20000000800 */
[----:B------:R-:W-:Y:S01]  /*6920*/  @!PT LDS RZ, [RZ] ;  /* 0x00000000fffff984 */ /* 0x000fe20000000800 */
[----:B------:R-:W-:Y:S01]  /*6930*/  @!P2 LDGSTS.E.BYPASS.LTC128B.128 [R163+0x8000], desc[UR12][R2.64] ;  /* 0x0800000002a3afae */ /* 0x000fe2000b901d4c */
[----:B------:R-:W-:Y:S02]  /*6940*/  @!P2 LEA R10, P5, R4, R182, 0x1 ;  /* 0x000000b6040aa211 */ /* 0x000fe400078a08ff */
[----:B------:R-:W-:Y:S01]  /*6950*/  IADD3 R5, P3, R161, R4, RZ ;  /* 0x00000004a1057210 */ /* 0x000fe20007f7e0ff */
[----:B------:R-:W-:Y:S01]  /*6960*/  @P1 STS.128 [R163+0xa000], RZ ;  /* 0x00a000ffa3001388 */ /* 0x000fe20000000c00 */
[-C--:B------:R-:W-:Y:S02]  /*6970*/  @!P2 LEA.HI.X R13, R6, R183.reuse, R9, 0x1, P4 ;  /* 0x000000b7060da211 */ /* 0x080fe400020f0c09 */
[--C-:B------:R-:W-:Y:S01]  /*6980*/  @!P2 LEA.HI.X R11, R4, R183, R7.reuse, 0x1, P5 ;  /* 0x000000b7040ba211 */ /* 0x100fe200028f0c07 */
[----:B------:R-:W-:Y:S01]  /*6990*/  IMAD.X R8, R160, 0x1, R7, P3 ;  /* 0x00000001a0087824 */ /* 0x000fe200018e0607 */
[-C--:B------:R-:W-:Y:S01]  /*69a0*/  @!P1 IADD3 R6, P6, R6, R106.reuse, RZ ;  /* 0x0000006a06069210 */ /* 0x080fe20007fde0ff */
[----:B------:R-:W-:Y:S01]  /*69b0*/  @!PT LDS RZ, [RZ] ;  /* 0x00000000fffff984 */ /* 0x000fe20000000800 */
[----:B------:R-:W-:Y:S01]  /*69c0*/  @!PT LDS RZ, [RZ] ;  /* 0x00000000fffff984 */ /* 0x000fe20000000800 */
[----:B------:R-:W-:Y:S01]  /*69d0*/  @!PT LDS RZ, [RZ] ;  /* 0x00000000fffff984 */ /* 0x000fe20000000800 */
[----:B------:R-:W-:Y:S01]  /*69e0*/  @!P1 LDGSTS.E.BYPASS.LTC128B.128 [R163+0xa000], desc[UR12][R14.64+0x80] ;  /* 0x0a0000800ea39fae */ /* 0x000fe2000b901d4c */
[----:B------:R-:W-:-:S02]  /*69f0*/  @!P1 IADD3 R4, P5, R4, R106, RZ ;  /* 0x0000006a04049210 */ /* 0x000fc40007fbe0ff */
[----:B------:R-:W-:Y:S01]  /*6a00*/  @!P2 LEA R16, P4, R5, R182, 0x1 ;  /* 0x000000b60510a211 */ /* 0x000fe200078808ff */
        /* <DEDUP_REMOVED lines=11> */
[----:B------:R-:W-:Y:S01]  /*6ac0*/  @!P2 LDGSTS.E.BYPASS.LTC128B.128 [R163+0x8800], desc[UR12][R12.64] ;  /* 0x088000000ca3afae */ /* 0x000fe2000b901d4c */
[----:B------:R-:W-:Y:S01]  /*6ad0*/  @!P1 LEA.HI.X R21, R6, UR7, R9, 0x1, P5 ;  /* 0x0000000706159c11 */ /* 0x000fe2000a8f0c09 */
[----:B------:R-:W-:Y:S01]  /*6ae0*/  IMAD.MOV.U32 R182, RZ, RZ, R2 ;  /* 0x000000ffffb67224 */ /* 0x000fe200078e0002 */
[----:B------:R-:W-:Y:S01]  /*6af0*/  @!P1 LEA R8, P3, R106, UR6, 0x1 ;  /* 0x000000066a089c11 */ /* 0x000fe2000f8608ff */
[----:B------:R-:W-:Y:S01]  /*6b00*/  @P1 STS.128 [R163+0xa800], RZ ;  /* 0x00a800ffa3001388 */ /* 0x000fe20000000c00 */
[----:B------:R-:W-:Y:S01]  /*6b10*/  @!P1 LEA.HI.X R19, R4, UR7, R7, 0x1, P4 ;  /* 0x0000000704139c11 */ /* 0x000fe2000a0f0c07 */
[----:B------:R-:W-:Y:S01]  /*6b20*/  IMAD.MOV.U32 R183, RZ, RZ, R3 ;  /* 0x000000ffffb77224 */ /* 0x000fe200078e0003 */
[----:B------:R-:W-:Y:S01]  /*6b30*/  @!P1 LEA.HI.X R9, R106, UR7, R5, 0x1, P3 ;  /* 0x000000076a099c11 */ /* 0x000fe200098f0c05 */
[----:B------:R-:W-:Y:S01]  /*6b40*/  @!PT LDS RZ, [RZ] ;  /* 0x00000000fffff984 */ /* 0x000fe20000000800 */
[----:B------:R-:W-:Y:S01]  /*6b50*/  @!PT LDS RZ, [RZ] ;  /* 0x00000000fffff984 */ /* 0x000fe20000000800 */
[----:B------:R-:W-:Y:S01]  /*6b60*/  @!PT LDS RZ, [RZ] ;  /* 0x00000000fffff984 */ /* 0x000fe20000000800 */
[----:B------:R1:W-:Y:S01]  /*6b70*/  @!P1 LDGSTS.E.BYPASS.LTC128B.128 [R163+0xa800], desc[UR12][R20.64+0x80] ;  /* 0x0a80008014a39fae */ /* 0x0003e2000b901d4c */
        /* <DEDUP_REMOVED lines=90> */
[----:B------:R-:W3:Y:S04]  /*7120*/  LDSM.16.M88.4 R104, [R152+0x3800] ;  /* 0x003800009868783b */ /* 0x000ee80000000200 */
[----:B------:R-:W4:-:S13]  /*7130*/  LDSM.16.M88.4 R116, [R152+0x2000] ;  /* 0x002000009874783b */ /* 0x000f1a0000000200 */
        /* <DEDUP_REMOVED lines=26> */
[----:B------:R-:W-:Y:S01]  /*72e0*/  HMMA.16816.F32.BF16 R20, R120, R106, R20 ;  /* 0x0000006a7814723c */ /* 0x000fe20000041814 */
[----:B------:R-:W2:Y:S01]  /*72f0*/  LDSM.16.M88.4 R104, [R149+0x3800] ;  /* 0x003800009568783b */ /* 0x000ea20000000200 */
[----:B------:R-:W-:-:S04]  /*7300*/  DEPBAR.LE SB0, 0x0 ;  /* 0x000080000000791a */ /* 0x000fc80000000000 */
[C---:B---3--:R-:W-:Y:S06]  /*7310*/  HMMA.16816.F32.BF16 R32, R120.reuse, R116, R32 ;  /* 0x000000747820723c */ /* 0x048fec0000041820 */
[----:B------:R-:W-:Y:S06]  /*7320*/  HMMA.16816.F32.BF16 R28, R120, R118, R28 ;  /* 0x00000076781c723c */ /* 0x000fec000004181c */
[----:B------:R-:W-:Y:S01]  /*7330*/  FMUL.FTZ R25, R25, UR10 ;  /* 0x0000000a19197c20 */ /* 0x000fe20008410000 */
[----:B------:R-:W-:Y:S01]  /*7340*/  FMUL.FTZ R119, R24, UR10 ;  /* 0x0000000a18777c20 */ /* 0x000fe20008410000 */
[----:B------:R-:W-:-:S02]  /*7350*/  IMAD R24, R162, 0x40, R173 ;  /* 0x00000040a2187824 */ /* 0x000fc400078e02ad */
[----:B------:R-:W-:Y:S01]  /*7360*/  FMUL.FTZ R26, R26, UR10 ;  /* 0x0000000a1a1a7c20 */ /* 0x000fe20008410000 */
[----:B------:R-:W-:Y:S01]  /*7370*/  FMUL.FTZ R27, R27, UR10 ;  /* 0x0000000a1b1b7c20 */ /* 0x000fe20008410000 */
[----:B------:R-:W-:Y:S01]  /*7380*/  FMUL.FTZ R131, R22, UR10 ;  /* 0x0000000a16837c20 */ /* 0x000fe20008410000 */
[----:B------:R-:W-:Y:S01]  /*7390*/  VIADD R22, R24, 0x9 ;  /* 0x0000000918167836 */ /* 0x000fe20000000000 */
[----:B------:R3:W-:Y:S01]  /*73a0*/  MUFU.TANH R117, R26 ;  /* 0x0000001a00757308 */ /* 0x0007e20000002400 */
[----:B-1----:R-:W-:Y:S03]  /*73b0*/  HMMA.16816.F32.BF16 R16, R120, R108, R16 ;  /* 0x0000006c7810723c */ /* 0x002fe60000041810 */
[----:B------:R-:W-:Y:S01]  /*73c0*/  FMUL.FTZ R113, R33, UR10 ;  /* 0x0000000a21717c20 */ /* 0x000fe20008410000 */
[----:B------:R-:W-:Y:S01]  /*73d0*/  FMUL.FTZ R33, R35, UR10 ;  /* 0x0000000a23217c20 */ /* 0x000fe20008410000 */
[----:B------:R-:W-:-:S02]  /*73e0*/  FMUL.FTZ R32, R32, UR10 ;  /* 0x0000000a20207c20 */ /* 0x000fc40008410000 */
[----:B------:R-:W-:Y:S01]  /*73f0*/  MUFU.TANH R119, R119 ;  /* 0x0000007700777308 */ /* 0x000fe20000002400 */
[C---:B------:R-:W-:Y:S01]  /*7400*/  HMMA.16816.F32.BF16 R12, R120.reuse, R110, R12 ;  /* 0x0000006e780c723c */ /* 0x040fe2000004180c */
[----:B------:R-:W-:Y:S01]  /*7410*/  FMUL.FTZ R29, R29, UR10 ;  /* 0x0000000a1d1d7c20 */ /* 0x000fe20008410000 */
[----:B------:R-:W-:Y:S01]  /*7420*/  FMUL.FTZ R28, R28, UR10 ;  /* 0x0000000a1c1c7c20 */ /* 0x000fe20008410000 */
[----:B------:R-:W-:Y:S01]  /*7430*/  FMUL.FTZ R30, R30, UR10 ;  /* 0x0000000a1e1e7c20 */ /* 0x000fe20008410000 */
[----:B------:R-:W-:Y:S02]  /*7440*/  FMUL.FTZ R109, R31, UR10 ;  /* 0x0000000a1f6d7c20 */ /* 0x000fe40008410000 */
[----:B--2---:R-:W-:Y:S01]  /*7450*/  HMMA.16816.F32.BF16 R8, R120, R104, R8 ;  /* 0x000000687808723c */ /* 0x004fe20000041808 */
[----:B------:R-:W-:Y:S01]  /*7460*/  MUFU.TANH R113, R113 ;  /* 0x0000007100717308 */ /* 0x000fe20000002400 */
[----:B------:R-:W-:Y:S01]  /*7470*/  FMUL.FTZ R111, R20, UR10 ;  /* 0x0000000a146f7c20 */ /* 0x000fe20008410000 */
[----:B------:R-:W-:-:S02]  /*7480*/  VIADD R20, R24, 0x1 ;  /* 0x0000000118147836 */ /* 0x000fc40000000000 */
[----:B---3--:R-:W-:Y:S01]  /*7490*/  FMUL.FTZ R26, R23, UR10 ;  /* 0x0000000a171a7c20 */ /* 0x008fe20008410000 */
[----:B------:R-:W-:Y:S01]  /*74a0*/  HMMA.16816.F32.BF16 R4, R120, R106, R4 ;  /* 0x0000006a7804723c */ /* 0x000fe20000041804 */
[----:B------:R-:W-:Y:S01]  /*74b0*/  FMUL.FTZ R105, R21, UR10 ;  /* 0x0000000a15697c20 */ /* 0x000fe20008410000 */
[----:B------:R-:W-:Y:S01]  /*74c0*/  I2FP.F32.S32 R21, R20 ;  /* 0x0000001400157245 */ /* 0x000fe20000201400 */
[----:B------:R-:W1:Y:S01]  /*74d0*/  MUFU.TANH R33, R33 ;  /* 0x0000002100217308 */ /* 0x000e620000002400 */
[C---:B------:R-:W-:Y:S02]  /*74e0*/  ISETP.GE.AND P6, PT, R20.reuse, R130, PT ;  /* 0x000000821400720c */ /* 0x040fe40003fc6270 */
[----:B------:R-:W-:Y:S01]  /*74f0*/  ISETP.GE.AND P4, PT, R20, R129, PT ;  /* 0x000000811400720c */ /* 0x000fe20003f86270 */
[----:B------:R-:W-:Y:S02]  /*7500*/  VIADD R20, R24, 0x8 ;  /* 0x0000000818147836 */ /* 0x000fe40000000000 */
[----:B------:R-:W-:Y:S01]  /*7510*/  FMUL.FTZ R23, R16, UR10 ;  /* 0x0000000a10177c20 */ /* 0x000fe20008410000 */
[----:B------:R-:W-:Y:S01]  /*7520*/  I2FP.F32.S32 R16, R22 ;  /* 0x0000001600107245 */ /* 0x000fe20000201400 */
[----:B------:R-:W-:Y:S01]  /*7530*/  FMUL.FTZ R17, R17, UR10 ;  /* 0x0000000a11117c20 */ /* 0x000fe20008410000 */
[----:B------:R1:W-:Y:S01]  /*7540*/  MUFU.TANH R35, R28 ;  /* 0x0000001c00237308 */ /* 0x0003e20000002400 */
[----:B------:R-:W-:Y:S01]  /*7550*/  ISETP.GE.AND P5, PT, R20, R130, PT ;  /* 0x000000821400720c */ /* 0x000fe20003fa6270 */
[----:B------:R-:W-:Y:S01]  /*7560*/  FMUL.FTZ R13, R13, UR10 ;  /* 0x0000000a0d0d7c20 */ /* 0x000fe20008410000 */
[----:B------:R-:W-:-:S03]  /*7570*/  FMUL.FTZ R15, R15, UR10 ;  /* 0x0000000a0f0f7c20 */ /* 0x000fc60008410000 */
[----:B------:R-:W-:Y:S02]  /*7580*/  FMUL.FTZ R8, R8, UR10 ;  /* 0x0000000a08087c20 */ /* 0x000fe40008410000 */
[----:B------:R-:W2:Y:S01]  /*7590*/  MUFU.TANH R29, R29 ;  /* 0x0000001d001d7308 */ /* 0x000ea20000002400 */
[----:B------:R-:W-:Y:S01]  /*75a0*/  FMUL.FTZ R9, R9, UR10 ;  /* 0x0000000a09097c20 */ /* 0x000fe20008410000 */
[----:B------:R-:W-:Y:S02]  /*75b0*/  FMUL.FTZ R11, R11, UR10 ;  /* 0x0000000a0b0b7c20 */ /* 0x000fe40008410000 */
[----:B------:R-:W-:Y:S01]  /*75c0*/  FMUL.FTZ R4, R4, UR10 ;  /* 0x0000000a04047c20 */ /* 0x000fe20008410000 */
[----:B------:R-:W-:-:S03]  /*75d0*/  FMUL.FTZ R7, R7, UR10 ;  /* 0x0000000a07077c20 */ /* 0x000fc60008410000 */
[----:B------:R-:W-:Y:S01]  /*75e0*/  MUFU.TANH R125, R30 ;  /* 0x0000001e007d7308 */ /* 0x000fe20000002400 */
[----:B-1----:R-:W-:-:S05]  /*75f0*/  FFMA.FTZ R28, R0, R21, R33 ;  /* 0x00000015001c7223 */ /* 0x002fca0000010021 */
[----:B------:R-:W-:Y:S02]  /*7600*/  FSEL R28, R28, -INF , !P4 ;  /* 0xff8000001c1c7808 */ /* 0x000fe40006000000 */
[----:B------:R1:W-:Y:S01]  /*7610*/  MUFU.TANH R31, R25 ;  /* 0x00000019001f7308 */ /* 0x0003e20000002400 */
[----:B--2---:R-:W-:Y:S01]  /*7620*/  FFMA.FTZ R29, R0, R16, R29 ;  /* 0x00000010001d7223 */ /* 0x004fe2000001001d */
[----:B------:R-:W-:-:S04]  /*7630*/  ISETP.GE.AND P4, PT, R22, R130, PT ;  /* 0x000000821600720c */ /* 0x000fc80003f86270 */
[----:B------:R-:W-:Y:S02]  /*7640*/  FSEL R29, R29, -INF , !P4 ;  /* 0xff8000001d1d7808 */ /* 0x000fe40006000000 */
[----:B------:R-:W2:Y:S08]  /*7650*/  MUFU.TANH R109, R109 ;  /* 0x0000006d006d7308 */ /* 0x000eb00000002400 */
[----:B------:R3:W-:Y:S01]  /*7660*/  MUFU.TANH R115, R32 ;  /* 0x0000002000737308 */ /* 0x0007e20000002400 */
[----:B-1----:R-:W-:-:S05]  /*7670*/  FFMA.FTZ R25, R0, R21, R113 ;  /* 0x0000001500197223 */ /* 0x002fca0000010071 */
[----:B------:R-:W-:Y:S02]  /*7680*/  FSEL R25, R25, -INF , !P6 ;  /* 0xff80000019197808 */ /* 0x000fe40007000000 */
[----:B------:R-:W-:Y:S01]  /*7690*/  ISETP.GE.AND P6, PT, R20, R129, PT ;  /* 0x000000811400720c */ /* 0x000fe20003fc6270 */
[----:B--2---:R-:W-:Y:S01]  /*76a0*/  FFMA.FTZ R112, R0, R16, R109 ;  /* 0x0000001000707223 */ /* 0x004fe2000001006d */
[----:B------:R-:W-:Y:S01]  /*76b0*/  I2FP.F32.S32 R20, R20 ;  /* 0x0000001400147245 */ /* 0x000fe20000201400 */
[----:B------:R-:W-:Y:S01]  /*76c0*/  VIADD R16, R24, 0x11 ;  /* 0x0000001118107836 */ /* 0x000fe20000000000 */
[----:B------:R-:W1:Y:S01]  /*76d0*/  MUFU.TANH R27, R27 ;  /* 0x0000001b001b7308 */ /* 0x000e620000002400 */
[----:B------:R-:W-:Y:S02]  /*76e0*/  FMUL.FTZ R109, R19, UR10 ;  /* 0x0000000a136d7c20 */ /* 0x000fe40008410000 */
[CC--:B------:R-:W-:Y:S01]  /*76f0*/  FFMA.FTZ R33, R0.reuse, R20.reuse, R35 ;  /* 0x0000001400217223 */ /* 0x0c0fe20000010023 */
[----:B---3--:R-:W-:Y:S01]  /*7700*/  FFMA.FTZ R32, R0, R20, R125 ;  /* 0x0000001400207223 */ /* 0x008fe2000001007d */
[----:B------:R-:W-:-:S02]  /*7710*/  VIADD R20, R24, 0x10 ;  /* 0x0000001018147836 */ /* 0x000fc40000000000 */
[----:B------:R-:W-:Y:S01]  /*7720*/  FMUL.FTZ R125, R18, UR10 ;  /* 0x0000000a127d7c20 */ /* 0x000fe20008410000 */
[----:B------:R-:W-:Y:S01]  /*7730*/  FSEL R33, R33, -INF , !P5 ;  /* 0xff80000021217808 */ /* 0x000fe20006800000 */
[----:B------:R-:W2:Y:S01]  /*7740*/  MUFU.TANH R111, R111 ;  /* 0x0000006f006f7308 */ /* 0x000ea20000002400 */
[----:B------:R-:W-:Y:S02]  /*7750*/  FSEL R32, R32, -INF , !P6 ;  /* 0xff80000020207808 */ /* 0x000fe40007000000 */
[C---:B------:R-:W-:Y:S02]  /*7760*/  ISETP.GE.AND P6, PT, R20.reuse, R130, PT ;  /* 0x000000821400720c */ /* 0x040fe40003fc6270 */
[-C--:B------:R-:W-:Y:S02]  /*7770*/  ISETP.GE.AND P4, PT, R20, R129.reuse, PT ;  /* 0x000000811400720c */ /* 0x080fe40003f86270 */
[----:B------:R-:W-:Y:S01]  /*7780*/  I2FP.F32.S32 R20, R20 ;  /* 0x0000001400147245 */ /* 0x000fe20000201400 */
[----:B------:R-:W-:Y:S01]  /*7790*/  MUFU.TANH R105, R105 ;  /* 0x0000006900697308 */ /* 0x000fe20000002400 */
[----:B------:R-:W-:-:S03]  /*77a0*/  ISETP.GE.AND P5, PT, R22, R129, PT ;  /* 0x000000811600720c */ /* 0x000fc60003fa6270 */
[-C--:B------:R-:W-:Y:S01]  /*77b0*/  FFMA.FTZ R113, R0, R20.reuse, R119 ;  /* 0x0000001400717223 */ /* 0x080fe20000010077 */
[----:B------:R-:W-:Y:S01]  /*77c0*/  FSEL R112, R112, -INF , !P5 ;  /* 0xff80000070707808 */ /* 0x000fe20006800000 */
[----:B------:R-:W-:Y:S01]  /*77d0*/  FFMA.FTZ R18, R0, R20, R117 ;  /* 0x0000001400127223 */ /* 0x000fe20000010075 */
[----:B------:R-:W-:Y:S01]  /*77e0*/  ISETP.GE.AND P5, PT, R16, R130, PT ;  /* 0x000000821000720c */ /* 0x000fe20003fa6270 */
[----:B------:R-:W-:Y:S01]  /*77f0*/  VIADD R20, R24, 0x18 ;  /* 0x0000001818147836 */ /* 0x000fe20000000000 */
[----:B------:R-:W-:Y:S01]  /*7800*/  FSEL R113, R113, -INF , !P6 ;  /* 0xff80000071717808 */ /* 0x000fe20007000000 */
[----:B------:R-:W3:Y:S01]  /*7810*/  MUFU.TANH R131, R131 ;  /* 0x0000008300837308 */ /* 0x000ee20000002400 */
[----:B------:R-:W-:Y:S02]  /*7820*/  ISETP.GE.AND P6, PT, R16, R129, PT ;  /* 0x000000811000720c */ /* 0x000fe40003fc6270 */
[----:B------:R-:W-:Y:S02]  /*7830*/  I2FP.F32.S32 R16, R16 ;  /* 0x0000001000107245 */ /* 0x000fe40000201400 */
[----:B------:R-:W-:-:S02]  /*7840*/  FSEL R18, R18, -INF , !P4 ;  /* 0xff80000012127808 */ /* 0x000fc40006000000 */
[----:B------:R-:W-:Y:S01]  /*7850*/  ISETP.GE.AND P4, PT, R20, R130, PT ;  /* 0x000000821400720c */ /* 0x000fe20003f86270 */
[CC--:B------:R-:W-:Y:S01]  /*7860*/  FFMA.FTZ R19, R0.reuse, R16.reuse, R31 ;  /* 0x0000001000137223 */ /* 0x0c0fe2000001001f */
[----:B------:R4:W-:Y:S01]  /*7870*/  MUFU.TANH R35, R17 ;  /* 0x0000001100237308 */ /* 0x0009e20000002400 */
[----:B-1----:R-:W-:Y:S01]  /*7880*/  FFMA.FTZ R16, R0, R16, R27 ;  /* 0x0000001000107223 */ /* 0x002fe2000001001b */
[----:B------:R-:W-:Y:S01]  /*7890*/  FMUL.FTZ R27, R14, UR10 ;  /* 0x0000000a0e1b7c20 */ /* 0x000fe20008410000 */
[----:B------:R-:W-:Y:S01]  /*78a0*/  VIADD R14, R24, 0x20 ;  /* 0x00000020180e7836 */ /* 0x000fe20000000000 */
[----:B------:R-:W-:Y:S02]  /*78b0*/  FSEL R19, R19, -INF , !P5 ;  /* 0xff80000013137808 */ /* 0x000fe40006800000 */
[----:B------:R-:W-:Y:S02]  /*78c0*/  ISETP.GE.AND P5, PT, R20, R129, PT ;  /* 0x000000811400720c */ /* 0x000fe40003fa6270 */
[----:B------:R-:W-:Y:S01]  /*78d0*/  I2FP.F32.S32 R20, R20 ;  /* 0x0000001400147245 */ /* 0x000fe20000201400 */
[----:B------:R-:W1:Y:S01]  /*78e0*/  MUFU.TANH R21, R26 ;  /* 0x0000001a00157308 */ /* 0x000e620000002400 */
[----:B------:R-:W-:-:S03]  /*78f0*/  FSEL R16, R16, -INF , !P6 ;  /* 0xff80000010107808 */ /* 0x000fc60007000000 */
[CC--:B--2---:R-:W-:Y:S01]  /*7900*/  FFMA.FTZ R111, R0.reuse, R20.reuse, R111 ;  /* 0x00000014006f7223 */ /* 0x0c4fe2000001006f */
[----:B---3--:R-:W-:Y:S01]  /*7910*/  FFMA.FTZ R22, R0, R20, R131 ;  /* 0x0000001400167223 */ /* 0x008fe20000010083 */
[----:B----4-:R-:W-:Y:S01]  /*7920*/  FMUL.FTZ R17, R12, UR10 ;  /* 0x0000000a0c117c20 */ /* 0x010fe20008410000 */
[----:B------:R-:W-:Y:S02]  /*7930*/  VIADD R12, R24, 0x19 ;  /* 0x00000019180c7836 */ /* 0x000fe40000000000 */
[----:B------:R-:W-:Y:S01]  /*7940*/  FSEL R111, R111, -INF , !P4 ;  /* 0xff8000006f6f7808 */ /* 0x000fe20006000000 */
[----:B------:R-:W2:Y:S01]  /*7950*/  MUFU.TANH R23, R23 ;  /* 0x0000001700177308 */ /* 0x000ea20000002400 */
[----:B------:R-:W-:Y:S02]  /*7960*/  FSEL R22, R22, -INF , !P5 ;  /* 0xff80000016167808 */ /* 0x000fe40006800000 */
[C---:B------:R-:W-:Y:S02]  /*7970*/  ISETP.GE.AND P6, PT, R12.reuse, R130, PT ;  /* 0x000000820c00720c */ /* 0x040fe40003fc6270 */
[----:B------:R-:W-:-:S02]  /*7980*/  ISETP.GE.AND P4, PT, R12, R129, PT ;  /* 0x000000810c00720c */ /* 0x000fc40003f86270 */
[----:B------:R-:W-:Y:S01]  /*7990*/  I2FP.F32.S32 R12, R12 ;  /* 0x0000000c000c7245 */ /* 0x000fe20000201400 */
[----:B------:R-:W3:Y:S01]  /*79a0*/  MUFU.TANH R125, R125 ;  /* 0x0000007d007d7308 */ /* 0x000ee20000002400 */
[----:B------:R-:W-:-:S03]  /*79b0*/  ISETP.GE.AND P5, PT, R14, R130, PT ;  /* 0x000000820e00720c */ /* 0x000fc60003fa6270 */
[----:B-1----:R-:W-:-:S04]  /*79c0*/  FFMA.FTZ R21, R0, R12, R21 ;  /* 0x0000000c00157223 */ /* 0x002fc80000010015 */
[----:B------:R1:W-:Y:S01]  /*79d0*/  MUFU.TANH R31, R17 ;  /* 0x00000011001f7308 */ /* 0x0003e20000002400 */
[----:B------:R-:W-:Y:S01]  /*79e0*/  FSEL R114, R21, -INF , !P4 ;  /* 0xff80000015727808 */ /* 0x000fe20006000000 */
[----:B------:R-:W-:-:S06]  /*79f0*/  FMUL.FTZ R21, R10, UR10 ;  /* 0x0000000a0a157c20 */ /* 0x000fcc0008410000 */
[----:B------:R-:W-:Y:S08]  /*7a00*/  MUFU.TANH R27, R27 ;  /* 0x0000001b001b7308 */ /* 0x000ff00000002400 */
[----:B------:R-:W-:Y:S01]  /*7a10*/  MUFU.TANH R13, R13 ;  /* 0x0000000d000d7308 */ /* 0x000fe20000002400 */
[----:B-1----:R-:W-:Y:S01]  /*7a20*/  FFMA.FTZ R17, R0, R12, R105 ;  /* 0x0000000c00117223 */ /* 0x002fe20000010069 */
[----:B------:R-:W-:-:S04]  /*7a30*/  VIADD R12, R24, 0x21 ;  /* 0x00000021180c7836 */ /* 0x000fc80000000000 */
[----:B------:R-:W-:Y:S02]  /*7a40*/  FSEL R17, R17, -INF , !P6 ;  /* 0xff80000011117808 */ /* 0x000fe40007000000 */
[----:B------:R-:W-:Y:S01]  /*7a50*/  ISETP.GE.AND P6, PT, R14, R129, PT ;  /* 0x000000810e00720c */ /* 0x000fe20003fc6270 */
[----:B------:R-:W1:Y:S01]  /*7a60*/  MUFU.TANH R15, R15 ;  /* 0x0000000f000f7308 */ /* 0x000e620000002400 */
[----:B------:R-:W-:Y:S02]  /*7a70*/  I2FP.F32.S32 R14, R14 ;  /* 0x0000000e000e7245 */ /* 0x000fe40000201400 */
[----:B------:R-:W-:-:S03]  /*7a80*/  ISETP.GE.AND P4, PT, R12, R130, PT ;  /* 0x000000820c00720c */ /* 0x000fc60003f86270 */
[CC--:B--2---:R-:W-:Y:S01]  /*7a90*/  FFMA.FTZ R119, R0.reuse, R14.reuse, R23 ;  /* 0x0000000e00777223 */ /* 0x0c4fe20000010017 */
[----:B---3--:R-:W-:Y:S01]  /*7aa0*/  FFMA.FTZ R20, R0, R14, R125 ;  /* 0x0000000e00147223 */ /* 0x008fe2000001007d */
[----:B------:R-:W2:Y:S01]  /*7ab0*/  MUFU.TANH R109, R109 ;  /* 0x0000006d006d7308 */ /* 0x000ea20000002400 */
[----:B------:R-:W-:Y:S01]  /*7ac0*/  I2FP.F32.S32 R14, R12 ;  /* 0x0000000c000e7245 */ /* 0x000fe20000201400 */
[----:B------:R-:W-:Y:S01]  /*7ad0*/  VIADD R23, R24, 0x28 ;  /* 0x0000002818177836 */ /* 0x000fe20000000000 */
[----:B------:R-:W-:Y:S02]  /*7ae0*/  FSEL R119, R119, -INF , !P5 ;  /* 0xff80000077777808 */ /* 0x000fe40006800000 */
[----:B------:R-:W-:Y:S01]  /*7af0*/  ISETP.GE.AND P5, PT, R12, R129, PT ;  /* 0x000000810c00720c */ /* 0x000fe20003fa6270 */
[----:B------:R-:W-:Y:S02]  /*7b00*/  VIADD R12, R24, 0x29 ;  /* 0x00000029180c7836 */ /* 0x000fe40000000000 */
[----:B------:R-:W-:Y:S01]  /*7b10*/  FFMA.FTZ R35, R0, R14, R35 ;  /* 0x0000000e00237223 */ /* 0x000fe20000010023 */
[----:B------:R3:W-:Y:S01]  /*7b20*/  MUFU.TANH R105, R8 ;  /* 0x0000000800697308 */ /* 0x0007e20000002400 */
[----:B------:R-:W-:-:S02]  /*7b30*/  FSEL R20, R20, -INF , !P6 ;  /* 0xff80000014147808 */ /* 0x000fc40007000000 */
[----:B------:R-:W-:Y:S02]  /*7b40*/  I2FP.F32.S32 R10, R12 ;  /* 0x0000000c000a7245 */ /* 0x000fe40000201400 */
[----:B------:R-:W-:Y:S02]  /*7b50*/  FSEL R117, R35, -INF , !P4 ;  /* 0xff80000023757808 */ /* 0x000fe40006000000 */
[C---:B------:R-:W-:Y:S01]  /*7b60*/  ISETP.GE.AND P4, PT, R23.reuse, R129, PT ;  /* 0x000000811700720c */ /* 0x040fe20003f86270 */
[----:B------:R-:W4:Y:S01]  /*7b70*/  MUFU.TANH R9, R9 ;  /* 0x0000000900097308 */ /* 0x000f220000002400 */
[C---:B-1----:R-:W-:Y:S01]  /*7b80*/  FFMA.FTZ R118, R0.reuse, R10, R15 ;  /* 0x0000000a00767223 */ /* 0x042fe2000001000f */
[----:B--2---:R-:W-:Y:S01]  /*7b90*/  FFMA.FTZ R109, R0, R14, R109 ;  /* 0x0000000e006d7223 */ /* 0x004fe2000001006d */
[----:B------:R-:W-:Y:S01]  /*7ba0*/  BAR.SYNC.DEFER_BLOCKING 0x0 ;  /* 0x0000000000007b1d */ /* 0x000fe20000010000 */
[----:B------:R-:W-:Y:S01]  /*7bb0*/  ISETP.GE.AND P6, PT, R23, R130, PT ;  /* 0x000000821700720c */ /* 0x000fe20003fc6270 */
[----:B------:R-:W-:-:S02]  /*7bc0*/  FMUL.FTZ R15, R34, UR10 ;  /* 0x0000000a220f7c20 */ /* 0x000fc40008410000 */
[----:B------:R-:W-:Y:S02]  /*7bd0*/  FSEL R122, R109, -INF , !P5 ;  /* 0xff8000006d7a7808 */ /* 0x000fe40006800000 */
[----:B---3--:R-:W-:Y:S01]  /*7be0*/  I2FP.F32.S32 R8, R23 ;  /* 0x0000001700087245 */ /* 0x008fe20000201400 */
[----:B------:R1:W-:Y:S01]  /*7bf0*/  MUFU.TANH R35, R21 ;  /* 0x0000001500237308 */ /* 0x0003e20000002400 */
[----:B------:R-:W-:-:S03]  /*7c00*/  ISETP.GE.AND P5, PT, R12, R130, PT ;  /* 0x000000820c00720c */ /* 0x000fc60003fa6270 */
[CC--:B------:R-:W-:Y:S01]  /*7c10*/  FFMA.FTZ R27, R0.reuse, R8.reuse, R27 ;  /* 0x00000008001b7223 */ /* 0x0c0fe2000001001b */
[----:B------:R-:W-:Y:S01]  /*7c20*/  FFMA.FTZ R23, R0, R8, R31 ;  /* 0x0000000800177223 */ /* 0x000fe2000001001f */
[----:B------:R-:W-:Y:S02]  /*7c30*/  VIADD R8, R24, 0x30 ;  /* 0x0000003018087836 */ /* 0x000fe40000000000 */
[----:B------:R-:W2:Y:S01]  /*7c40*/  MUFU.TANH R11, R11 ;  /* 0x0000000b000b7308 */ /* 0x000ea20000002400 */
[----:B------:R-:W-:Y:S01]  /*7c50*/  FSEL R120, R27, -INF , !P4 ;  /* 0xff8000001b787808 */ /* 0x000fe20006000000 */
[----:B------:R-:W-:Y:S01]  /*7c60*/  FMUL.FTZ R27, R6, UR10 ;  /* 0x0000000a061b7c20 */ /* 0x000fe20008410000 */
[----:B------:R-:W-:Y:S02]  /*7c70*/  ISETP.GE.AND P4, PT, R8, R130, PT ;  /* 0x000000820800720c */ /* 0x000fe40003f86270 */
[----:B------:R-:W-:Y:S02]  /*7c80*/  FSEL R23, R23, -INF , !P6 ;  /* 0xff80000017177808 */ /* 0x000fe40007000000 */
[----:B------:R-:W-:Y:S01]  /*7c90*/  ISETP.GE.AND P6, PT, R12, R129, PT ;  /* 0x000000810c00720c */ /* 0x000fe20003fc6270 */
[----:B------:R-:W-:Y:S01]  /*7ca0*/  MUFU.TANH R27, R27 ;  /* 0x0000001b001b7308 */ /* 0x000fe20000002400 */
[----:B-1----:R-:W-:Y:S01]  /*7cb0*/  FFMA.FTZ R21, R0, R10, R13 ;  /* 0x0000000a00157223 */ /* 0x002fe2000001000d */
[----:B------:R-:W-:Y:S01]  /*7cc0*/  VIADD R10, R24, 0x31 ;  /* 0x00000031180a7836 */ /* 0x000fe20000000000 */
[----:B------:R-:W-:-:S03]  /*7cd0*/  FSEL R118, R118, -INF , !P6 ;  /* 0xff80000076767808 */ /* 0x000fc60007000000 */
[----:B------:R-:W-:Y:S02]  /*7ce0*/  FSEL R21, R21, -INF , !P5 ;  /* 0xff80000015157808 */ /* 0x000fe40006800000 */
[----:B------:R-:W-:Y:S01]  /*7cf0*/  I2FP.F32.S32 R6, R10 ;  /* 0x0000000a00067245 */ /* 0x000fe20000201400 */
[----:B------:R1:W3:Y:S01]  /*7d00*/  MUFU.TANH R13, R4 ;  /* 0x00000004000d7308 */ /* 0x0002e20000002400 */
[----:B------:R-:W-:Y:S02]  /*7d10*/  ISETP.GE.AND P5, PT, R8, R129, PT ;  /* 0x000000810800720c */ /* 0x000fe40003fa6270 */
[----:B------:R-:W-:Y:S01]  /*7d20*/  I2FP.F32.S32 R8, R8 ;  /* 0x0000000800087245 */ /* 0x000fe20000201400 */
[----:B----4-:R-:W-:Y:S01]  /*7d30*/  FFMA.FTZ R108, R0, R6, R9 ;  /* 0x00000006006c7223 */ /* 0x010fe20000010009 */
[----:B------:R-:W-:Y:S01]  /*7d40*/  FMUL.FTZ R9, R5, UR10 ;  /* 0x0000000a05097c20 */ /* 0x000fe20008410000 */
[----:B------:R-:W-:Y:S01]  /*7d50*/  ISETP.GE.AND P6, PT, R10, R130, PT ;  /* 0x000000820a00720c */ /* 0x000fe20003fc6270 */
[C---:B--2---:R-:W-:Y:S01]  /*7d60*/  FFMA.FTZ R11, R0.reuse, R6, R11 ;  /* 0x00000006000b7223 */ /* 0x044fe2000001000b */
[CC--:B------:R-:W-:Y:S01]  /*7d70*/  FFMA.FTZ R105, R0.reuse, R8.reuse, R105 ;  /* 0x0000000800697223 */ /* 0x0c0fe20000010069 */
[----:B------:R-:W-:Y:S01]  /*7d80*/  FFMA.FTZ R35, R0, R8, R35 ;  /* 0x0000000800237223 */ /* 0x000fe20000010023 */
[----:B------:R-:W-:Y:S01]  /*7d90*/  MUFU.TANH R15, R15 ;  /* 0x0000000f000f7308 */ /* 0x000fe20000002400 */
[----:B------:R-:W-:-:S02]  /*7da0*/  FSEL R108, R108, -INF , !P6 ;  /* 0xff8000006c6c7808 */ /* 0x000fc40007000000 */
[----:B------:R-:W-:Y:S02]  /*7db0*/  FSEL R109, R105, -INF , !P4 ;  /* 0xff800000696d7808 */ /* 0x000fe40006000000 */
[----:B------:R-:W-:Y:S01]  /*7dc0*/  FSEL R106, R35, -INF , !P5 ;  /* 0xff800000236a7808 */ /* 0x000fe20006800000 */
[----:B-1----:R-:W-:Y:S02]  /*7dd0*/  VIADD R4, R24, 0x38 ;  /* 0x0000003818047836 */ /* 0x002fe40000000000 */
[----:B------:R-:W1:Y:S01]  /*7de0*/  MUFU.TANH R9, R9 ;  /* 0x0000000900097308 */ /* 0x000e620000002400 */
[----:B------:R-:W-:Y:S02]  /*7df0*/  I2FP.F32.S32 R6, R24 ;  /* 0x0000001800067245 */ /* 0x000fe40000201400 */
[----:B------:R-:W-:Y:S02]  /*7e00*/  ISETP.GE.AND P4, PT, R10, R129, PT ;  /* 0x000000810a00720c */ /* 0x000fe40003f86270 */
[----:B------:R-:W-:-:S02]  /*7e10*/  I2FP.F32.S32 R5, R4 ;  /* 0x0000000400057245 */ /* 0x000fc40000201400 */
[C---:B------:R-:W-:Y:S01]  /*7e20*/  ISETP.GE.AND P5, PT, R4.reuse, R130, PT ;  /* 0x000000820400720c */ /* 0x040fe20003fa6270 */
[----:B------:R-:W2:Y:S01]  /*7e30*/  MUFU.TANH R7, R7 ;  /* 0x0000000700077308 */ /* 0x000ea20000002400 */
[----:B------:R-:W-:Y:S01]  /*7e40*/  ISETP.GE.AND P6, PT, R4, R129, PT ;  /* 0x000000810400720c */ /* 0x000fe20003fc6270 */
[----:B------:R-:W-:Y:S02]  /*7e50*/  VIADD R4, R24, 0x39 ;  /* 0x0000003918047836 */ /* 0x000fe40000000000 */
[CC--:B---3--:R-:W-:Y:S01]  /*7e60*/  FFMA.FTZ R13, R0.reuse, R5.reuse, R13 ;  /* 0x00000005000d7223 */ /* 0x0c8fe2000001000d */
[C---:B------:R-:W-:Y:S01]  /*7e70*/  FFMA.FTZ R27, R0.reuse, R5, R27 ;  /* 0x00000005001b7223 */ /* 0x040fe2000001001b */
[----:B------:R-:W-:Y:S01]  /*7e80*/  FSEL R104, R11, -INF , !P4 ;  /* 0xff8000000b687808 */ /* 0x000fe20006000000 */
[----:B------:R-:W-:Y:S01]  /*7e90*/  FFMA.FTZ R5, R0, R6, R115 ;  /* 0x0000000600057223 */ /* 0x000fe20000010073 */
[----:B------:R-:W-:Y:S02]  /*7ea0*/  ISETP.GE.AND P4, PT, R24, R130, PT ;  /* 0x000000821800720c */ /* 0x000fe40003f86270 */
[----:B------:R-:W-:-:S02]  /*7eb0*/  I2FP.F32.S32 R8, R4 ;  /* 0x0000000400087245 */ /* 0x000fc40000201400 */
[----:B------:R-:W-:Y:S02]  /*7ec0*/  FSEL R34, R27, -INF , !P6 ;  /* 0xff8000001b227808 */ /* 0x000fe40007000000 */
[----:B------:R-:W-:Y:S01]  /*7ed0*/  FSEL R5, R5, -INF , !P4 ;  /* 0xff80000005057808 */ /* 0x000fe20006000000 */
[----:B-1----:R-:W-:Y:S01]  /*7ee0*/  FFMA.FTZ R9, R0, R8, R9 ;  /* 0x0000000800097223 */ /* 0x002fe20000010009 */
[C---:B------:R-:W-:Y:S02]  /*7ef0*/  ISETP.GE.AND P6, PT, R4.reuse, R130, PT ;  /* 0x000000820400720c */ /* 0x040fe40003fc6270 */
[-C--:B------:R-:W-:Y:S01]  /*7f00*/  ISETP.GE.AND P4, PT, R4, R129.reuse, PT ;  /* 0x000000810400720c */ /* 0x080fe20003f86270 */
[C---:B------:R-:W-:Y:S01]  /*7f10*/  FFMA.FTZ R4, R0.reuse, R6, R15 ;  /* 0x0000000600047223 */ /* 0x040fe2000001000f */
[----:B------:R-:W-:Y:S01]  /*7f20*/  FSEL R107, R13, -INF , !P5 ;  /* 0xff8000000d6b7808 */ /* 0x000fe20006800000 */
[----:B--2---:R-:W-:Y:S01]  /*7f30*/  FFMA.FTZ R7, R0, R8, R7 ;  /* 0x0000000800077223 */ /* 0x004fe20000010007 */
        /* <DEDUP_REMOVED lines=63> */
[----:B------:R-:W-:-:S05]  /*8330*/  IMAD R3, R7, R3, R6 ;  /* 0x0000000307037224 */ /* 0x000fca00078e0206 */
[----:B------:R-:W-:Y:S01]  /*8340*/  IADD3 R2, R13, R3, RZ ;  /* 0x000000030d027210 */ /* 0x000fe20007ffe0ff */
[----:B------:R-:W-:Y:S01]  /*8350*/  IMAD.MOV.U32 R3, RZ, RZ, R12 ;  /* 0x000000ffff037224 */ /* 0x000fe200078e000c */
[----:B------:R-:W-:Y:S06]  /*8360*/  BRA `(.L_x_6899) ;  /* 0x0000000000087947 */ /* 0x000fec0003800000 */
.L_x_6898:
[----:B------:R-:W-:-:S04]  /*8370*/  LEA R3, -R102, RZ, 0x6 ;  /* 0x000000ff66037211 */ /* 0x000fc800078e31ff */
[----:B------:R-:W-:-:S07]  /*8380*/  SHF.R.S32.HI R2, RZ, 0x1f, R3 ;  /* 0x0000001fff027819 */ /* 0x000fce0000011403 */
.L_x_6899:
[C---:B------:R-:W-:Y:S01]  /*8390*/  @!P2 LEA R26, P3, R3.reuse, R178, 0x1 ;  /* 0x000000b2031aa211 */ /* 0x040fe200078608ff */
[----:B------:R1:W-:Y:S01]  /*83a0*/  @P2 STS.128 [R163+0x4000], RZ ;  /* 0x004000ffa3002388 */ /* 0x0003e20000000c00 */
[C---:B------:R-:W-:Y:S01]  /*83b0*/  @!P1 IADD3 R7, P6, R128.reuse, R3, RZ ;  /* 0x0000000380079210 */ /* 0x040fe20007fde0ff */
        /* <DEDUP_REMOVED lines=69> */
.L_x_6901:
[----:B------:R-:W-:Y:S05]  /*8810*/  BSYNC B0 ;  /* 0x0000000000007941 */ /* 0x000fea0003800000 */
.L_x_6900:
[----:B------:R-:W0:Y:S01]  /*8820*/  LDGDEPBAR ;  /* 0x00000000000079af */ /* 0x000e220000000000 */
[----:B------:R-:W-:-:S04]  /*8830*/  LEA R178, P1, R3, R178, 0x1 ;  /* 0x000000b203b27211 */ /* 0x000fc800078208ff */
[----:B------:R-:W-:-:S09]  /*8840*/  LEA.HI.X R177, R3, R177, R2, 0x1, P1 ;  /* 0x000000b103b17211 */ /* 0x000fd200008f0c02 */
.L_x_6897:
        /* <DEDUP_REMOVED lines=27> */
[----:B--2---:R-:W-:Y:S02]  /*8a00*/  FMNMX.FTZ R7, R109, R2, !PT ;  /* 0x000000026d077209 */ /* 0x004fe40007810000 */
        /* <DEDUP_REMOVED lines=21> */
[----:B------:R-:W-:Y:S01]  /*8b60*/  FSEL R4, R27, RZ, P2 ;  /* 0x000000ff1b047208 */ /* 0x000fe20001000000 */
[--C-:B------:R-:W-:Y:S01]  /*8b70*/  FFMA.FTZ R2, R28, UR11, -R103.reuse ;  /* 0x0000000b1c027c23 */ /* 0x100fe20008010867 */
[----:B------:R-:W-:Y:S01]  /*8b80*/  FFMA.FTZ R28, R32, UR11, -R103 ;  /* 0x0000000b201c7c23 */ /* 0x000fe20008010867 */
[--C-:B------:R-:W-:Y:S01]  /*8b90*/  FFMA.FTZ R31, R5, UR11, -R110.reuse ;  /* 0x0000000b051f7c23 */ /* 0x100fe2000801086e */
[----:B------:R-:W-:Y:S01]  /*8ba0*/  FSEL R5, R26, RZ, P1 ;  /* 0x000000ff1a057208 */ /* 0x000fe20000800000 */
[----:B------:R-:W-:Y:S01]  /*8bb0*/  FFMA.FTZ R24, R33, UR11, -R110 ;  /* 0x0000000b21187c23 */ /* 0x000fe2000801086e */
[----:B------:R-:W-:Y:S01]  /*8bc0*/  FADD.FTZ R33, R101, -R4 ;  /* 0x8000000465217221 */ /* 0x000fe20000010000 */
[--C-:B------:R-:W-:Y:S01]  /*8bd0*/  FFMA.FTZ R3, R29, UR11, -R110.reuse ;  /* 0x0000000b1d037c23 */ /* 0x100fe2000801086e */
[--C-:B------:R-:W-:Y:S01]  /*8be0*/  FFMA.FTZ R25, R25, UR11, -R110.reuse ;  /* 0x0000000b19197c23 */ /* 0x100fe2000801086e */
[----:B------:R-:W-:Y:S01]  /*8bf0*/  FADD.FTZ R4, R100, -R5 ;  /* 0x8000000564047221 */ /* 0x000fe20000010000 */
[----:B------:R-:W-:Y:S01]  /*8c00*/  FMUL.FTZ R33, R33, UR11 ;  /* 0x0000000b21217c20 */ /* 0x000fe20008410000 */
[--C-:B------:R-:W-:Y:S01]  /*8c10*/  FFMA.FTZ R29, R112, UR11, -R103.reuse ;  /* 0x0000000b701d7c23 */ /* 0x100fe20008010867 */
        /* <DEDUP_REMOVED lines=24> */
[----:B------:R-:W2:Y:S01]  /*8da0*/  MUFU.EX2 R3, R3 ;  /* 0x0000000300037308 */ /* 0x000ea20000000800 */
[----:B-1----:R-:W-:Y:S01]  /*8db0*/  F2FP.BF16.F32.PACK_AB R4, R25, R31 ;  /* 0x0000001f1904723e */ /* 0x002fe200000010ff */
[----:B------:R-:W-:Y:S01]  /*8dc0*/  FFMA.FTZ R110, R105, UR11, -R110 ;  /* 0x0000000b696e7c23 */ /* 0x000fe2000801086e */
[--C-:B------:R-:W-:Y:S01]  /*8dd0*/  FFMA.FTZ R105, R106, UR11, -R103.reuse ;  /* 0x0000000b6a697c23 */ /* 0x100fe20008010867 */
[--C-:B------:R-:W-:Y:S01]  /*8de0*/  FFMA.FTZ R104, R104, UR11, -R103.reuse ;  /* 0x0000000b68687c23 */ /* 0x100fe20008010867 */
[--C-:B------:R-:W-:Y:S01]  /*8df0*/  FFMA.FTZ R34, R34, UR11, -R103.reuse ;  /* 0x0000000b22227c23 */ /* 0x100fe20008010867 */
[----:B------:R-:W-:-:S02]  /*8e00*/  FFMA.FTZ R35, R35, UR11, -R103 ;  /* 0x0000000b23237c23 */ /* 0x000fc40008010867 */
        /* <DEDUP_REMOVED lines=73> */
[-C--:B------:R-:W-:Y:S01]  /*92a0*/  FMUL.FTZ R52, R52, R33.reuse ;  /* 0x0000002134347220 */ /* 0x080fe20000410000 */
[-C--:B------:R-:W-:Y:S01]  /*92b0*/  FMUL.FTZ R53, R53, R33.reuse ;  /* 0x0000002135357220 */ /* 0x080fe20000410000 */
[-C--:B------:R-:W-:Y:S01]  /*92c0*/  FMUL.FTZ R54, R54, R32.reuse ;  /* 0x0000002036367220 */ /* 0x080fe20000410000 */
[-C--:B------:R-:W-:Y:S01]  /*92d0*/  FMUL.FTZ R55, R55, R32.reuse ;  /* 0x0000002037377220 */ /* 0x080fe20000410000 */
[-C--:B------:R-:W-:Y:S01]  /*92e0*/  FMUL.FTZ R56, R56, R33.reuse ;  /* 0x0000002138387220 */ /* 0x080fe20000410000 */
[C---:B-1----:R-:W-:Y:S01]  /*92f0*/  HMMA.16816.F32.BF16 R72, R4.reuse, R12, R72 ;  /* 0x0000000c0448723c */ /* 0x042fe20000041848 */
[-C--:B------:R-:W-:Y:S01]  /*9300*/  FMUL.FTZ R57, R57, R33.reuse ;  /* 0x0000002139397220 */ /* 0x080fe20000410000 */
[----:B---3--:R-:W-:Y:S01]  /*9310*/  LDSM.16.MT88.4 R16, [R148+0x8800] ;  /* 0x008800009410783b */ /* 0x008fe20000004200 */
[----:B------:R-:W1:Y:S01]  /*9320*/  MUFU.EX2 R101, R101 ;  /* 0x0000006500657308 */ /* 0x000e620000000800 */
[-C--:B------:R-:W-:Y:S01]  /*9330*/  FMUL.FTZ R58, R58, R32.reuse ;  /* 0x000000203a3a7220 */ /* 0x080fe20000410000 */
[-C--:B------:R-:W-:Y:S01]  /*9340*/  FMUL.FTZ R59, R59, R32.reuse ;  /* 0x000000203b3b7220 */ /* 0x080fe20000410000 */
[----:B------:R-:W-:Y:S01]  /*9350*/  HMMA.16816.F32.BF16 R68, R4, R14, R68 ;  /* 0x0000000e0444723c */ /* 0x000fe20000041844 */
[----:B------:R-:W3:Y:S01]  /*9360*/  LDSM.16.MT88.4 R12, [R146+0xa000] ;  /* 0x00a00000920c783b */ /* 0x000ee20000004200 */
[----:B------:R-:W-:Y:S01]  /*9370*/  FFMA.FTZ R180, R180, R33, R31 ;  /* 0x00000021b4b47223 */ /* 0x000fe2000001001f */
[----:B------:R-:W-:-:S02]  /*9380*/  FFMA.FTZ R179, R179, R32, R30 ;  /* 0x00000020b3b37223 */ /* 0x000fc4000001001e */
[----:B------:R-:W5:Y:S01]  /*9390*/  MUFU.EX2 R112, R112 ;  /* 0x0000007000707308 */ /* 0x000f620000000800 */
[----:B--2---:R-:W-:Y:S01]  /*93a0*/  HMMA.16816.F32.BF16 R80, R4, R8, R80 ;  /* 0x000000080450723c */ /* 0x004fe20000041850 */
[----:B------:R-:W-:Y:S01]  /*93b0*/  FADD.FTZ R25, R25, R180 ;  /* 0x000000b419197221 */ /* 0x000fe20000010000 */
[----:B------:R-:W-:-:S03]  /*93c0*/  FADD.FTZ R179, R2, R179 ;  /* 0x000000b302b37221 */ /* 0x000fc60000010000 */
[----:B------:R-:W-:Y:S01]  /*93d0*/  FADD.FTZ R24, R24, R25 ;  /* 0x0000001918187221 */ /* 0x000fe20000010000 */
[----:B------:R-:W-:Y:S01]  /*93e0*/  HMMA.16816.F32.BF16 R76, R4, R10, R76 ;  /* 0x0000000a044c723c */ /* 0x000fe2000004184c */
[----:B------:R-:W2:Y:S01]  /*93f0*/  LDSM.16.MT88.4 R8, [R148+0xa000] ;  /* 0x00a000009408783b */ /* 0x000ea20000004200 */
[----:B------:R-:W-:Y:S01]  /*9400*/  MUFU.EX2 R113, R113 ;  /* 0x0000007100717308 */ /* 0x000fe20000000800 */
[----:B------:R-:W-:Y:S01]  /*9410*/  FADD.FTZ R28, R28, R179 ;  /* 0x000000b31c1c7221 */ /* 0x000fe20000010000 */
[----:B------:R-:W-:-:S03]  /*9420*/  FADD.FTZ R3, R3, R24 ;  /* 0x0000001803037221 */ /* 0x000fc60000010000 */
[----:B------:R-:W-:Y:S01]  /*9430*/  FADD.FTZ R28, R29, R28 ;  /* 0x0000001c1d1c7221 */ /* 0x000fe20000010000 */
[----:B----4-:R-:W-:Y:S02]  /*9440*/  FADD.FTZ R2, R100, R3 ;  /* 0x0000000364027221 */ /* 0x010fe40000010000 */
[----:B------:R-:W-:Y:S02]  /*9450*/  MUFU.EX2 R116, R116 ;  /* 0x0000007400747308 */ /* 0x000fe40000000800 */
[----:B------:R-:W-:-:S04]  /*9460*/  FADD.FTZ R2, R111, R2 ;  /* 0x000000026f027221 */ /* 0x000fc80000010000 */
[----:B-1----:R-:W-:Y:S02]  /*9470*/  FADD.FTZ R3, R101, R2 ;  /* 0x0000000265037221 */ /* 0x002fe40000010000 */
[----:B------:R-:W-:Y:S02]  /*9480*/  MUFU.EX2 R115, R115 ;  /* 0x0000007300737308 */ /* 0x000fe40000000800 */
[----:B-----5:R-:W-:-:S06]  /*9490*/  FADD.FTZ R3, R112, R3 ;  /* 0x0000000370037221 */ /* 0x020fcc0000010000 */
[----:B------:R-:W-:Y:S01]  /*94a0*/  MUFU.EX2 R114, R114 ;  /* 0x0000007200727308 */ /* 0x000fe20000000800 */
[C---:B---3--:R-:W-:Y:S07]  /*94b0*/  HMMA.16816.F32.BF16 R44, R4.reuse, R12, R44 ;  /* 0x0000000c042c723c */ /* 0x048fee000004182c */
[----:B------:R-:W1:Y:S01]  /*94c0*/  MUFU.EX2 R126, R126 ;  /* 0x0000007e007e7308 */ /* 0x000e620000000800 */
[C---:B------:R-:W-:Y:S01]  /*94d0*/  HMMA.16816.F32.BF16 R48, R4.reuse, R14, R48 ;  /* 0x0000000e0430723c */ /* 0x040fe20000041830 */
[----:B------:R-:W3:Y:S05]  /*94e0*/  LDSM.16.MT88.4 R12, [R144+0xa000] ;  /* 0x00a00000900c783b */ /* 0x000eea0000004200 */
[C---:B--2---:R-:W-:Y:S01]  /*94f0*/  HMMA.16816.F32.BF16 R36, R4.reuse, R8, R36 ;  /* 0x000000080424723c */ /* 0x044fe20000041824 */
[----:B------:R-:W2:Y:S05]  /*9500*/  MUFU.EX2 R117, R117 ;  /* 0x0000007500757308 */ /* 0x000eaa0000000800 */
[----:B------:R-:W-:Y:S01]  /*9510*/  HMMA.16816.F32.BF16 R40, R4, R10, R40 ;  /* 0x0000000a0428723c */ /* 0x000fe20000041828 */
[----:B------:R-:W4:Y:S02]  /*9520*/  LDSM.16.MT88.4 R8, [R145+0xa000] ;  /* 0x00a000009108783b */ /* 0x000f240000004200 */
[----:B------:R-:W-:Y:S01]  /*9530*/  MUFU.EX2 R119, R119 ;  /* 0x0000007700777308 */ /* 0x000fe20000000800 */
[----:B-1----:R-:W-:-:S07]  /*9540*/  FADD.FTZ R2, R126, R3 ;  /* 0x000000037e027221 */ /* 0x002fce0000010000 */
[----:B------:R-:W-:Y:S01]  /*9550*/  MUFU.EX2 R128, R128 ;  /* 0x0000008000807308 */ /* 0x000fe20000000800 */
[----:B--2---:R-:W-:-:S07]  /*9560*/  FADD.FTZ R2, R117, R2 ;  /* 0x0000000275027221 */ /* 0x004fce0000010000 */
[----:B------:R-:W1:Y:S08]  /*9570*/  MUFU.EX2 R123, R123 ;  /* 0x0000007b007b7308 */ /* 0x000e700000000800 */
[----:B------:R-:W2:Y:S01]  /*9580*/  MUFU.EX2 R122, R122 ;  /* 0x0000007a007a7308 */ /* 0x000ea20000000800 */
[C---:B---3--:R-:W-:Y:S06]  /*9590*/  HMMA.16816.F32.BF16 R60, R4.reuse, R12, R60 ;  /* 0x0000000c043c723c */ /* 0x048fec000004183c */
[C---:B------:R-:W-:Y:S01]  /*95a0*/  HMMA.16816.F32.BF16 R64, R4.reuse, R14, R64 ;  /* 0x0000000e0440723c */ /* 0x040fe20000041840 */
[----:B------:R-:W3:Y:S01]  /*95b0*/  LDSM.16.MT88.4 R12, [R146+0x8800] ;  /* 0x00880000920c783b */ /* 0x000ee20000004200 */
[----:B------:R-:W-:Y:S04]  /*95c0*/  MUFU.EX2 R120, R120 ;  /* 0x0000007800787308 */ /* 0x000fe80000000800 */
[C---:B----4-:R-:W-:Y:S04]  /*95d0*/  HMMA.16816.F32.BF16 R52, R4.reuse, R8, R52 ;  /* 0x000000080434723c */ /* 0x050fe80000041834 */
[----:B------:R-:W4:Y:S02]  /*95e0*/  MUFU.EX2 R121, R121 ;  /* 0x0000007900797308 */ /* 0x000f240000000800 */
[----:B------:R-:W-:Y:S01]  /*95f0*/  HMMA.16816.F32.BF16 R56, R4, R10, R56 ;  /* 0x0000000a0438723c */ /* 0x000fe20000041838 */
[----:B------:R-:W5:Y:S05]  /*9600*/  LDSM.16.MT88.4 R8, [R145+0x8800] ;  /* 0x008800009108783b */ /* 0x000f6a0000004200 */
[----:B------:R-:W-:Y:S01]  /*9610*/  MUFU.EX2 R109, R109 ;  /* 0x0000006d006d7308 */ /* 0x000fe20000000800 */
[----:B------:R-:W-:-:S02]  /*9620*/  F2FP.BF16.F32.PACK_AB R4, R111, R100 ;  /* 0x000000646f04723e */ /* 0x000fc400000010ff */
[----:B------:R-:W-:Y:S01]  /*9630*/  F2FP.BF16.F32.PACK_AB R5, R116, R113 ;  /* 0x000000717405723e */ /* 0x000fe200000010ff */
[----:B------:R-:W-:Y:S01]  /*9640*/  FADD.FTZ R113, R113, R28 ;  /* 0x0000001c71717221 */ /* 0x000fe20000010000 */
[----:B------:R-:W-:Y:S02]  /*9650*/  F2FP.BF16.F32.PACK_AB R6, R112, R101 ;  /* 0x000000657006723e */ /* 0x000fe400000010ff */
[----:B------:R-:W-:Y:S01]  /*9660*/  F2FP.BF16.F32.PACK_AB R7, R114, R115 ;  /* 0x000000737207723e */ /* 0x000fe200000010ff */
[----:B------:R-:W4:Y:S01]  /*9670*/  MUFU.EX2 R108, R108 ;  /* 0x0000006c006c7308 */ /* 0x000f220000000800 */
[----:B------:R-:W-:Y:S01]  /*9680*/  FADD.FTZ R116, R116, R113 ;  /* 0x0000007174747221 */ /* 0x000fe20000010000 */
[----:B------:R-:W-:Y:S02]  /*9690*/  MOV R100, R26 ;  /* 0x0000001a00647202 */ /* 0x000fe40000000f00 */
[----:B------:R-:W-:Y:S01]  /*96a0*/  MOV R101, R27 ;  /* 0x0000001b00657202 */ /* 0x000fe20000000f00 */
[----:B------:R-:W-:Y:S01]  /*96b0*/  FADD.FTZ R115, R115, R116 ;  /* 0x0000007473737221 */ /* 0x000fe20000010000 */
[----:B------:R-:W-:Y:S02]  /*96c0*/  HMMA.16816.F32.BF16 R96, R4, R16, R96 ;  /* 0x000000100460723c */ /* 0x000fe40000041860 */
[----:B------:R-:W-:Y:S01]  /*96d0*/  MUFU.EX2 R107, R107 ;  /* 0x0000006b006b7308 */ /* 0x000fe20000000800 */
[----:B------:R-:W-:-:S03]  /*96e0*/  FADD.FTZ R114, R114, R115 ;  /* 0x0000007372727221 */ /* 0x000fc60000010000 */
[C---:B------:R-:W-:Y:S01]  /*96f0*/  HMMA.16816.F32.BF16 R92, R4.reuse, R18, R92 ;  /* 0x00000012045c723c */ /* 0x040fe2000004185c */
[----:B------:R-:W4:Y:S01]  /*9700*/  LDSM.16.MT88.4 R16, [R144+0x8800] ;  /* 0x008800009010783b */ /* 0x000f220000004200 */
[----:B-1----:R-:W-:Y:S02]  /*9710*/  FADD.FTZ R3, R123, R114 ;  /* 0x000000727b037221 */ /* 0x002fe40000010000 */
[----:B------:R-:W-:Y:S02]  /*9720*/  MUFU.EX2 R110, R110 ;  /* 0x0000006e006e7308 */ /* 0x000fe40000000800 */
[----:B---3--:R-:W-:Y:S01]  /*9730*/  HMMA.16816.F32.BF16 R88, R4, R12, R88 ;  /* 0x0000000c0458723c */ /* 0x008fe20000041858 */
[----:B--2---:R-:W-:-:S05]  /*9740*/  FADD.FTZ R3, R122, R3 ;  /* 0x000000037a037221 */ /* 0x004fca0000010000 */
[C---:B------:R-:W-:Y:S01]  /*9750*/  HMMA.16816.F32.BF16 R84, R4.reuse, R14, R84 ;  /* 0x0000000e0454723c */ /* 0x040fe20000041854 */
[----:B------:R-:W1:Y:S01]  /*9760*/  LDSM.16.MT88.4 R12, [R148+0xa800] ;  /* 0x00a80000940c783b */ /* 0x000e620000004200 */
[----:B------:R-:W-:Y:S04]  /*9770*/  MUFU.EX2 R105, R105 ;  /* 0x0000006900697308 */ /* 0x000fe80000000800 */
[C---:B-----5:R-:W-:Y:S04]  /*9780*/  HMMA.16816.F32.BF16 R80, R4.reuse, R8, R80 ;  /* 0x000000080450723c */ /* 0x060fe80000041850 */
[----:B------:R-:W2:Y:S02]  /*9790*/  MUFU.EX2 R104, R104 ;  /* 0x0000006800687308 */ /* 0x000ea40000000800 */
[C---:B------:R-:W-:Y:S01]  /*97a0*/  HMMA.16816.F32.BF16 R76, R4.reuse, R10, R76 ;  /* 0x0000000a044c723c */ /* 0x040fe2000004184c */
[----:B------:R-:W3:Y:S05]  /*97b0*/  LDSM.16.MT88.4 R8, [R146+0xa800] ;  /* 0x00a800009208783b */ /* 0x000eea0000004200 */
[C---:B------:R-:W-:Y:S01]  /*97c0*/  HMMA.16816.F32.BF16 R52, R4.reuse, R20, R52 ;  /* 0x000000140434723c */ /* 0x040fe20000041834 */
[----:B------:R-:W-:Y:S05]  /*97d0*/  MUFU.EX2 R34, R34 ;  /* 0x0000002200227308 */ /* 0x000fea0000000800 */
[C---:B------:R-:W-:Y:S01]  /*97e0*/  HMMA.16816.F32.BF16 R56, R4.reuse, R22, R56 ;  /* 0x000000160438723c */ /* 0x040fe20000041838 */
[----:B------:R-:W-:Y:S02]  /*97f0*/  LDSM.16.MT88.4 R20, [R145+0x9000] ;  /* 0x009000009114783b */ /* 0x000fe40000004200 */
[----:B------:R-:W5:Y:S03]  /*9800*/  MUFU.EX2 R35, R35 ;  /* 0x0000002300237308 */ /* 0x000f660000000800 */
        /* <DEDUP_REMOVED lines=11> */
[----:B------:R-:W4:Y:S06]  /*98c0*/  LDSM.16.MT88.4 R16, [R144+0x9000] ;  /* 0x009000009010783b */ /* 0x000f2c0000004200 */
[----:B------:R-:W-:-:S02]  /*98d0*/  F2FP.BF16.F32.PACK_AB R4, R117, R126 ;  /* 0x0000007e7504723e */ /* 0x000fc400000010ff */
[----:B------:R-:W-:Y:S02]  /*98e0*/  F2FP.BF16.F32.PACK_AB R5, R122, R123 ;  /* 0x0000007b7a05723e */ /* 0x000fe400000010ff */
[----:B------:R-:W-:Y:S01]  /*98f0*/  F2FP.BF16.F32.PACK_AB R6, R128, R119 ;  /* 0x000000778006723e */ /* 0x000fe200000010ff */
[----:B------:R-:W-:Y:S01]  /*9900*/  FADD.FTZ R119, R119, R2 ;  /* 0x0000000277777221 */ /* 0x000fe20000010000 */
[C---:B------:R-:W-:Y:S01]  /*9910*/  F2FP.BF16.F32.PACK_AB R7, R121.reuse, R120 ;  /* 0x000000787907723e */ /* 0x040fe200000010ff */
[----:B------:R-:W-:Y:S02]  /*9920*/  FADD.FTZ R2, R120, R3 ;  /* 0x0000000378027221 */ /* 0x000fe40000010000 */
[----:B------:R-:W-:Y:S02]  /*9930*/  FADD.FTZ R128, R128, R119 ;  /* 0x0000007780807221 */ /* 0x000fe40000010000 */
[----:B------:R-:W-:Y:S02]  /*9940*/  FADD.FTZ R2, R121, R2 ;  /* 0x0000000279027221 */ /* 0x000fe40000010000 */
        /* <DEDUP_REMOVED lines=16> */
[C---:B------:R-:W-:Y:S01]  /*9a50*/  HMMA.16816.F32.BF16 R48, R4.reuse, R10, R48 ;  /* 0x0000000a0430723c */ /* 0x040fe20000041830 */
[----:B------:R-:W-:Y:S05]  /*9a60*/  LDSM.16.MT88.4 R8, [R144+0x9800] ;  /* 0x009800009008783b */ /* 0x000fea0000004200 */
[C---:B----4-:R-:W-:Y:S06]  /*9a70*/  HMMA.16816.F32.BF16 R52, R4.reuse, R16, R52 ;  /* 0x000000100434723c */ /* 0x050fec0000041834 */
[C---:B------:R-:W-:Y:S01]  /*9a80*/  HMMA.16816.F32.BF16 R56, R4.reuse, R18, R56 ;  /* 0x000000120438723c */ /* 0x040fe20000041838 */
[----:B------:R-:W3:Y:S05]  /*9a90*/  LDSM.16.MT88.4 R16, [R146+0x9800] ;  /* 0x009800009210783b */ /* 0x000eea0000004200 */
[C---:B-1----:R-:W-:Y:S06]  /*9aa0*/  HMMA.16816.F32.BF16 R60, R4.reuse, R12, R60 ;  /* 0x0000000c043c723c */ /* 0x042fec000004183c */
[----:B------:R-:W-:Y:S01]  /*9ab0*/  HMMA.16816.F32.BF16 R64, R4, R14, R64 ;  /* 0x0000000e0440723c */ /* 0x000fe20000041840 */
[----:B------:R-:W1:Y:S06]  /*9ac0*/  LDSM.16.MT88.4 R12, [R145+0x9800] ;  /* 0x00980000910c783b */ /* 0x000e6c0000004200 */
[----:B------:R-:W-:Y:S01]  /*9ad0*/  F2FP.BF16.F32.PACK_AB R4, R108, R109 ;  /* 0x0000006d6c04723e */ /* 0x000fe200000010ff */
[----:B------:R-:W-:Y:S01]  /*9ae0*/  FADD.FTZ R109, R109, R128 ;  /* 0x000000806d6d7221 */ /* 0x000fe20000010000 */
[----:B--2---:R-:W-:Y:S01]  /*9af0*/  F2FP.BF16.F32.PACK_AB R5, R104, R105 ;  /* 0x000000696805723e */ /* 0x004fe200000010ff */
[----:B------:R-:W-:Y:S01]  /*9b00*/  FADD.FTZ R105, R105, R2 ;  /* 0x0000000269697221 */ /* 0x000fe20000010000 */
[----:B------:R-:W-:Y:S01]  /*9b10*/  F2FP.BF16.F32.PACK_AB R6, R110, R107 ;  /* 0x0000006b6e06723e */ /* 0x000fe200000010ff */
[----:B------:R-:W-:Y:S01]  /*9b20*/  FADD.FTZ R108, R108, R109 ;  /* 0x0000006d6c6c7221 */ /* 0x000fe20000010000 */
[----:B-----5:R-:W-:Y:S01]  /*9b30*/  F2FP.BF16.F32.PACK_AB R7, R35, R34 ;  /* 0x000000222307723e */ /* 0x020fe200000010ff */
        /* <DEDUP_REMOVED lines=17> */
[C---:B--2---:R-:W-:Y:S06]  /*9c50*/  HMMA.16816.F32.BF16 R36, R4.reuse, R20, R36 ;  /* 0x000000140424723c */ /* 0x044fec0000041824 */
[C---:B------:R-:W-:Y:S06]  /*9c60*/  HMMA.16816.F32.BF16 R40, R4.reuse, R22, R40 ;  /* 0x000000160428723c */ /* 0x040fec0000041828 */
[C---:B---3--:R-:W-:Y:S06]  /*9c70*/  HMMA.16816.F32.BF16 R44, R4.reuse, R16, R44 ;  /* 0x00000010042c723c */ /* 0x048fec000004182c */
[C---:B------:R-:W-:Y:S06]  /*9c80*/  HMMA.16816.F32.BF16 R48, R4.reuse, R18, R48 ;  /* 0x000000120430723c */ /* 0x040fec0000041830 */
[C---:B-1----:R-:W-:Y:S06]  /*9c90*/  HMMA.16816.F32.BF16 R52, R4.reuse, R12, R52 ;  /* 0x0000000c0434723c */ /* 0x042fec0000041834 */
[C---:B------:R-:W-:Y:S06]  /*9ca0*/  HMMA.16816.F32.BF16 R56, R4.reuse, R14, R56 ;  /* 0x0000000e0438723c */ /* 0x040fec0000041838 */
[C---:B----4-:R-:W-:Y:S06]  /*9cb0*/  HMMA.16816.F32.BF16 R60, R4.reuse, R8, R60 ;  /* 0x00000008043c723c */ /* 0x050fec000004183c */
[----:B------:R-:W-:-:S15]  /*9cc0*/  HMMA.16816.F32.BF16 R64, R4, R10, R64 ;  /* 0x0000000a0440723c */ /* 0x000fde0000041840 */
[----:B------:R-:W-:-:S09]  /*9cd0*/  NOP ;  /* 0x0000000000007918 */ /* 0x000fd20000000000 */
.L_x_6894:
        /* <DEDUP_REMOVED lines=11> */
.L_x_6906:
        /* <DEDUP_REMOVED lines=68> */
.L_x_6903:
        /* <DEDUP_REMOVED lines=10> */
[C---:B------:R-:W-:Y:S02]  /*a270*/  @!P3 LEA R186, P1, R101.reuse, R182, 0x1 ;  /* 0x000000b665bab211 */ /* 0x040fe400078208ff */
[--C-:B------:R-:W-:Y:S02]  /*a280*/  @!P4 LEA.HI.X R189, R101, R183, R102.reuse, 0x1, P5 ;  /* 0x000000b765bdc211 */ /* 0x100fe400028f0c66 */
[----:B------:R-:W-:Y:S01]  /*a290*/  @P3 STS.128 [R163+0xa000], RZ ;  /* 0x00a000ffa3003388 */ /* 0x000fe20000000c00 */
[----:B------:R-:W-:Y:S02]  /*a2a0*/  IADD3 R103, P2, R161, R101, RZ ;  /* 0x00000065a1677210 */ /* 0x000fe40007f5e0ff */
[-C--:B------:R-:W-:Y:S02]  /*a2b0*/  @!P3 LEA.HI.X R187, R101, R183.reuse, R102, 0x1, P1 ;  /* 0x000000b765bbb211 */ /* 0x080fe400008f0c66 */
[----:B------:R-:W-:Y:S01]  /*a2c0*/  @!PT LDS RZ, [RZ] ;  /* 0x00000000fffff984 */ /* 0x000fe20000000800 */
[----:B------:R-:W-:Y:S01]  /*a2d0*/  @!PT LDS RZ, [RZ] ;  /* 0x00000000fffff984 */ /* 0x000fe20000000800 */
[----:B------:R-:W-:Y:S01]  /*a2e0*/  @!PT LDS RZ, [RZ] ;  /* 0x00000000fffff984 */ /* 0x000fe20000000800 */
[----:B------:R-:W-:Y:S01]  /*a2f0*/  @!P3 LDGSTS.E.BYPASS.LTC128B.128 [R163+0xa000], desc[UR12][R184.64+0x80] ;  /* 0x0a000080b8a3bfae */ /* 0x000fe2000b901d4c */
[C---:B------:R-:W-:Y:S02]  /*a300*/  IADD3.X R102, R160.reuse, R102, RZ, P2, !PT ;  /* 0x00000066a0667210 */ /* 0x040fe400017fe4ff */
[CC--:B------:R-:W-:Y:S02]  /*a310*/  @!P4 LEA R194, P6, R103.reuse, R182.reuse, 0x1 ;  /* 0x000000b667c2c211 */ /* 0x0c0fe400078c08ff */
[----:B------:R-:W-:Y:S01]  /*a320*/  @P4 STS.128 [R163+0x8800], RZ ;  /* 0x008800ffa3004388 */ /* 0x000fe20000000c00 */
[C---:B------:R-:W-:Y:S02]  /*a330*/  @!P3 LEA R190, P2, R103.reuse, R182, 0x1 ;  /* 0x000000b667beb211 */ /* 0x040fe400078408ff */
[--C-:B------:R-:W-:Y:S02]  /*a340*/  @!P4 LEA.HI.X R195, R103, R183, R102.reuse, 0x1, P6 ;  /* 0x000000b767c3c211 */ /* 0x100fe400030f0c66 */
[----:B------:R-:W-:Y:S01]  /*a350*/  @!PT LDS RZ, [RZ] ;  /* 0x00000000fffff984 */ /* 0x000fe20000000800 */
[----:B------:R-:W-:Y:S01]  /*a360*/  @!PT LDS RZ, [RZ] ;  /* 0x00000000fffff984 */ /* 0x000fe20000000800 */
[----:B------:R-:W-:Y:S01]  /*a370*/  @!PT LDS RZ, [RZ] ;  /* 0x00000000fffff984 */ /* 0x000fe20000000800 */
[----:B------:R-:W-:Y:S01]  /*a380*/  @!P4 LDGSTS.E.BYPASS.LTC128B.128 [R163+0x8800], desc[UR12][R188.64] ;  /* 0x08800000bca3cfae */ /* 0x000fe2000b901d4c */
[----:B------:R-:W-:Y:S02]  /*a390*/  IADD3 R101, P1, R161, R103, RZ ;  /* 0x00000067a1657210 */ /* 0x000fe40007f3e0ff */
[-C--:B------:R-:W-:Y:S02]  /*a3a0*/  @!P3 LEA.HI.X R191, R103, R183.reuse, R102, 0x1, P2 ;  /* 0x000000b767bfb211 */ /* 0x080fe400010f0c66 */
[----:B------:R-:W-:Y:S01]  /*a3b0*/  @P3 STS.128 [R163+0xa800], RZ ;  /* 0x00a800ffa3003388 */ /* 0x000fe20000000c00 */
[----:B------:R-:W-:Y:S02]  /*a3c0*/  IADD3.X R100, R160, R102, RZ, P1, !PT ;  /* 0x00000066a0647210 */ /* 0x000fe40000ffe4ff */
[CC--:B------:R-:W-:Y:S02]  /*a3d0*/  @!P4 LEA R192, P5, R101.reuse, R182.reuse, 0x1 ;  /* 0x000000b665c0c211 */ /* 0x0c0fe400078a08ff */
[----:B------:R-:W-:Y:S01]  /*a3e0*/  @!PT LDS RZ, [RZ] ;  /* 0x00000000fffff984 */ /* 0x000fe20000000800 */
[----:B------:R-:W-:Y:S01]  /*a3f0*/  @!PT LDS RZ, [RZ] ;  /* 0x00000000fffff984 */ /* 0x000fe20000000800 */
[----:B------:R-:W-:Y:S01]  /*a400*/  @!PT LDS RZ, [RZ] ;  /* 0x00000000fffff984 */ /* 0x000fe20000000800 */
[----:B------:R1:W-:Y:S01]  /*a410*/  @!P3 LDGSTS.E.BYPASS.LTC128B.128 [R163+0xa800], desc[UR12][R186.64+0x80] ;  /* 0x0a800080baa3bfae */ /* 0x0003e2000b901d4c */
[C---:B------:R-:W-:Y:S02]  /*a420*/  @!P3 LEA R182, P1, R101.reuse, R182, 0x1 ;  /* 0x000000b665b6b211 */ /* 0x040fe400078208ff */
[CCC-:B------:R-:W-:Y:S02]  /*a430*/  @!P4 LEA.HI.X R193, R101.reuse, R183.reuse, R100.reuse, 0x1, P5 ;  /* 0x000000b765c1c211 */ /* 0x1c0fe400028f0c64 */
[----:B------:R-:W-:Y:S01]  /*a440*/  @P4 STS.128 [R163+0x9000], RZ ;  /* 0x009000ffa3004388 */ /* 0x000fe20000000c00 */
[----:B------:R-:W-:Y:S02]  /*a450*/  @!P3 LEA.HI.X R183, R101, R183, R100, 0x1, P1 ;  /* 0x000000b765b7b211 */ /* 0x000fe400008f0c64 */
[----:B------:R-:W-:Y:S02]  /*a460*/  ISETP.GE.AND P1, PT, R162, 0x2, PT ;  /* 0x00000002a200780c */ /* 0x000fe40003f26270 */
        /* <DEDUP_REMOVED lines=20> */
[----:B------:R-:W4:Y:S05]  /*a5b0*/  LDSM.16.M88.4 R108, [R154+0x4000] ;  /* 0x004000009a6c783b */ /* 0x000f2a0000000200 */
[----:B------:R-:W5:Y:S05]  /*a5c0*/  LDSM.16.M88.4 R112, [R154+0x4800] ;  /* 0x004800009a70783b */ /* 0x000f6a0000000200 */
[----:B------:R-:W1:Y:S05]  /*a5d0*/  LDSM.16.M88.4 R116, [R154+0x5000] ;  /* 0x005000009a74783b */ /* 0x000e6a0000000200 */
[----:B------:R-:W2:Y:S05]  /*a5e0*/  LDSM.16.M88.4 R120, [R154+0x5800] ;  /* 0x005800009a78783b */ /* 0x000eaa0000000200 */
[----:B------:R-:W0:Y:S05]  /*a5f0*/  LDGDEPBAR ;  /* 0x00000000000079af */ /* 0x000e2a0000000000 */
[----:B------:R-:W-:Y:S05]  /*a600*/  LDSM.16.M88.4 R124, [R153] ;  /* 0x00000000997c783b */ /* 0x000fea0000000200 */
[----:B------:R-:W3:Y:S05]  /*a610*/  LDSM.16.M88.4 R128, [R152] ;  /* 0x000000009880783b */ /* 0x000eea0000000200 */
[----:B------:R-:W3:Y:S05]  /*a620*/  LDSM.16.M88.4 R132, [R152+0x800] ;  /* 0x000800009884783b */ /* 0x000eea0000000200 */
[----:B------:R-:W3:Y:S01]  /*a630*/  LDSM.16.M88.4 R136, [R152+0x1000] ;  /* 0x001000009888783b */ /* 0x000ee20000000200 */
[C---:B----4-:R-:W-:Y:S04]  /*a640*/  HMMA.16816.F32.BF16 R4, R104.reuse, R108, RZ ;  /* 0x0000006c6804723c */ /* 0x050fe800000418ff */
[----:B------:R-:W4:Y:S02]  /*a650*/  LDSM.16.M88.4 R140, [R152+0x1800] ;  /* 0x00180000988c783b */ /* 0x000f240000000200 */
[C---:B------:R-:W-:Y:S03]  /*a660*/  HMMA.16816.F32.BF16 R8, R104.reuse, R110, RZ ;  /* 0x0000006e6808723c */ /* 0x040fe600000418ff */
[----:B------:R-:W-:Y:S03]  /*a670*/  LDSM.16.M88.4 R108, [R147+0x4000] ;  /* 0x00400000936c783b */ /* 0x000fe60000000200 */
[C---:B-----5:R-:W-:Y:S02]  /*a680*/  HMMA.16816.F32.BF16 R12, R104.reuse, R112, RZ ;  /* 0x00000070680c723c */ /* 0x060fe400000418ff */
[----:B------:R-:W-:Y:S04]  /*a690*/  LDSM.16.M88.4 R100, [R155+0x2000] ;  /* 0x002000009b64783b */ /* 0x000fe80000000200 */
[C---:B------:R-:W-:Y:S01]  /*a6a0*/  HMMA.16816.F32.BF16 R16, R104.reuse, R114, RZ ;  /* 0x000000726810723c */ /* 0x040fe200000418ff */
[----:B------:R-:W-:Y:S05]  /*a6b0*/  LDSM.16.M88.4 R112, [R147+0x4800] ;  /* 0x004800009370783b */ /* 0x000fea0000000200 */
[C---:B-1----:R-:W-:Y:S06]  /*a6c0*/  HMMA.16816.F32.BF16 R20, R104.reuse, R116, RZ ;  /* 0x000000746814723c */ /* 0x042fec00000418ff */
[C---:B------:R-:W-:Y:S01]  /*a6d0*/  HMMA.16816.F32.BF16 R24, R104.reuse, R118, RZ ;  /* 0x000000766818723c */ /* 0x040fe200000418ff */
[----:B------:R-:W-:Y:S05]  /*a6e0*/  LDSM.16.M88.4 R116, [R147+0x5000] ;  /* 0x005000009374783b */ /* 0x000fea0000000200 */
[C---:B--2---:R-:W-:Y:S06]  /*a6f0*/  HMMA.16816.F32.BF16 R28, R104.reuse, R120, RZ ;  /* 0x00000078681c723c */ /* 0x044fec00000418ff */
[----:B------:R-:W-:Y:S01]  /*a700*/  HMMA.16816.F32.BF16 R32, R104, R122, RZ ;  /* 0x0000007a6820723c */ /* 0x000fe200000418ff */
[----:B------:R-:W1:Y:S05]  /*a710*/  LDSM.16.M88.4 R104, [R151] ;  /* 0x000000009768783b */ /* 0x000e6a0000000200 */
[C---:B---3--:R-:W-:Y:S01]  /*a720*/  HMMA.16816.F32.BF16 R4, R124.reuse, R128, R4 ;  /* 0x000000807c04723c */ /* 0x048fe20000041804 */
[----:B------:R-:W2:Y:S05]  /*a730*/  LDSM.16.M88.4 R120, [R147+0x5800] ;  /* 0x005800009378783b */ /* 0x000eaa0000000200 */
[C---:B------:R-:W-:Y:S06]  /*a740*/  HMMA.16816.F32.BF16 R8, R124.reuse, R130, R8 ;  /* 0x000000827c08723c */ /* 0x040fec0000041808 */
[C---:B------:R-:W-:Y:S06]  /*a750*/  HMMA.16816.F32.BF16 R12, R124.reuse, R132, R12 ;  /* 0x000000847c0c723c */ /* 0x040fec000004180c */
[C---:B------:R-:W-:Y:S06]  /*a760*/  HMMA.16816.F32.BF16 R16, R124.reuse, R134, R16 ;  /* 0x000000867c10723c */ /* 0x040fec0000041810 */
[C---:B------:R-:W-:Y:S06]  /*a770*/  HMMA.16816.F32.BF16 R20, R124.reuse, R136, R20 ;  /* 0x000000887c14723c */ /* 0x040fec0000041814 */
[C---:B------:R-:W-:Y:S06]  /*a780*/  HMMA.16816.F32.BF16 R24, R124.reuse, R138, R24 ;  /* 0x0000008a7c18723c */ /* 0x040fec0000041818 */
[C---:B----4-:R-:W-:Y:S06]  /*a790*/  HMMA.16816.F32.BF16 R28, R124.reuse, R140, R28 ;  /* 0x0000008c7c1c723c */ /* 0x050fec000004181c */
        /* <DEDUP_REMOVED lines=13> */
[----:B------:R-:W2:Y:S05]  /*a870*/  LDSM.16.M88.4 R104, [R149+0x1800] ;  /* 0x001800009568783b */ /* 0x000eaa0000000200 */
[----:B------:R-:W-:Y:S01]  /*a880*/  LDSM.16.M88.4 R120, [R154+0x7000] ;  /* 0x007000009a78783b */ /* 0x000fe20000000200 */
[C---:B-1----:R-:W-:Y:S06]  /*a890*/  HMMA.16816.F32.BF16 R4, R108.reuse, R112, R4 ;  /* 0x000000706c04723c */ /* 0x042fec0000041804 */
[C---:B------:R-:W-:Y:S01]  /*a8a0*/  HMMA.16816.F32.BF16 R8, R108.reuse, R114, R8 ;  /* 0x000000726c08723c */ /* 0x040fe20000041808 */
[----:B------:R-:W1:Y:S05]  /*a8b0*/  LDSM.16.M88.4 R112, [R154+0x6000] ;  /* 0x006000009a70783b */ /* 0x000e6a0000000200 */
[C---:B---3--:R-:W-:Y:S06]  /*a8c0*/  HMMA.16816.F32.BF16 R12, R108.reuse, R116, R12 ;  /* 0x000000746c0c723c */ /* 0x048fec000004180c */
[C---:B------:R-:W-:Y:S01]  /*a8d0*/  HMMA.16816.F32.BF16 R16, R108.reuse, R118, R16 ;  /* 0x000000766c10723c */ /* 0x040fe20000041810 */
[----:B------:R-:W3:Y:S05]  /*a8e0*/  LDSM.16.M88.4 R116, [R154+0x6800] ;  /* 0x006800009a74783b */ /* 0x000eea0000000200 */
[C---:B------:R-:W-:Y:S06]  /*a8f0*/  HMMA.16816.F32.BF16 R20, R108.reuse, R124, R20 ;  /* 0x0000007c6c14723c */ /* 0x040fec0000041814 */
[C---:B------:R-:W-:Y:S06]  /*a900*/  HMMA.16816.F32.BF16 R24, R108.reuse, R126, R24 ;  /* 0x0000007e6c18723c */ /* 0x040fec0000041818 */
[C---:B--2---:R-:W-:Y:S06]  /*a910*/  HMMA.16816.F32.BF16 R28, R108.reuse, R104, R28 ;  /* 0x000000686c1c723c */ /* 0x044fec000004181c */
[----:B------:R-:W-:Y:S01]  /*a920*/  HMMA.16816.F32.BF16 R32, R108, R106, R32 ;  /* 0x0000006a6c20723c */ /* 0x000fe20000041820 */
[----:B------:R-:W2:Y:S05]  /*a930*/  LDSM.16.M88.4 R104, [R154+0x7800] ;  /* 0x007800009a68783b */ /* 0x000eaa0000000200 */
[C---:B-1----:R-:W-:Y:S01]  /*a940*/  HMMA.16816.F32.BF16 R4, R100.reuse, R112, R4 ;  /* 0x000000706404723c */ /* 0x042fe20000041804 */
[----:B------:R-:W-:Y:S05]  /*a950*/  LDSM.16.M88.4 R108, [R153+0x2000] ;  /* 0x00200000996c783b */ /* 0x000fea0000000200 */
[C---:B------:R-:W-:Y:S01]  /*a960*/  HMMA.16816.F32.BF16 R8, R100.reuse, R114, R8 ;  /* 0x000000726408723c */ /* 0x040fe20000041808 */
[----:B------:R-:W1:Y:S05]  /*a970*/  LDSM.16.M88.4 R112, [R152+0x2000] ;  /* 0x002000009870783b */ /* 0x000e6a0000000200 */
[C---:B---3--:R-:W-:Y:S06]  /*a980*/  HMMA.16816.F32.BF16 R12, R100.reuse, R116, R12 ;  /* 0x00000074640c723c */ /* 0x048fec000004180c */
[C---:B------:R-:W-:Y:S01]  /*a990*/  HMMA.16816.F32.BF16 R16, R100.reuse, R118, R16 ;  /* 0x000000766410723c */ /* 0x040fe20000041810 */
[----:B------:R-:W3:Y:S05]  /*a9a0*/  LDSM.16.M88.4 R116, [R152+0x2800] ;  /* 0x002800009874783b */ /* 0x000eea0000000200 */
[C---:B------:R-:W-:Y:S06]  /*a9b0*/  HMMA.16816.F32.BF16 R20, R100.reuse, R120, R20 ;  /* 0x000000786414723c */ /* 0x040fec0000041814 */
[C---:B------:R-:W-:Y:S01]  /*a9c0*/  HMMA.16816.F32.BF16 R24, R100.reuse, R122, R24 ;  /* 0x0000007a6418723c */ /* 0x040fe20000041818 */
[----:B------:R-:W4:Y:S05]  /*a9d0*/  LDSM.16.M88.4 R120, [R152+0x3000] ;  /* 0x003000009878783b */ /* 0x000f2a0000000200 */
        /* <DEDUP_REMOVED lines=12> */
[----:B------:R-:W-:Y:S05]  /*aaa0*/  LDSM.16.M88.4 R120, [R149+0x2000] ;  /* 0x002000009578783b */ /* 0x000fea0000000200 */
[C---:B--2---:R-:W-:Y:S06]  /*aab0*/  HMMA.16816.F32.BF16 R28, R108.reuse, R100, R28 ;  /* 0x000000646c1c723c */ /* 0x044fec000004181c */
[----:B------:R-:W-:Y:S01]  /*aac0*/  HMMA.16816.F32.BF16 R32, R108, R102, R32 ;  /* 0x000000666c20723c */ /* 0x000fe20000041820 */
[----:B------:R-:W2:Y:S05]  /*aad0*/  LDSM.16.M88.4 R100, [R147+0x7000] ;  /* 0x007000009364783b */ /* 0x000eaa0000000200 */
[----:B------:R-:W4:Y:S01]  /*aae0*/  LDSM.16.M88.4 R108, [R147+0x7800] ;  /* 0x00780000936c783b */ /* 0x000f220000000200 */
[C---:B-1----:R-:W-:Y:S06]  /*aaf0*/  HMMA.16816.F32.BF16 R4, R104.reuse, R112, R4 ;  /* 0x000000706804723c */ /* 0x042fec0000041804 */
[C---:B------:R-:W-:Y:S01]  /*ab00*/  HMMA.16816.F32.BF16 R8, R104.reuse, R114, R8 ;  /* 0x000000726808723c */ /* 0x040fe20000041808 */
[----:B------:R-:W1:Y:S05]  /*ab10*/  LDSM.16.M88.4 R112, [R150+0x2000] ;  /* 0x002000009670783b */ /* 0x000e6a0000000200 */
[C---:B---3--:R-:W-:Y:S06]  /*ab20*/  HMMA.16816.F32.BF16 R12, R104.reuse, R116, R12 ;  /* 0x00000074680c723c */ /* 0x048fec000004180c */
[C---:B------:R-:W-:Y:S06]  /*ab30*/  HMMA.16816.F32.BF16 R16, R104.reuse, R118, R16 ;  /* 0x000000766810723c */ /* 0x040fec0000041810 */
        /* <DEDUP_REMOVED lines=31> */
[----:B------:R5:W2:Y:S01]  /*ad30*/  MUFU.TANH R126, R182 ;  /* 0x000000b6007e7308 */ /* 0x000aa20000002400 */
[----:B------:R-:W-:Y:S01]  /*ad40*/  FMUL.FTZ R192, R14, UR5 ;  /* 0x000000050ec07c20 */ /* 0x000fe20008410000 */
[----:B------:R-:W-:Y:S01]  /*ad50*/  FMUL.FTZ R186, R16, UR5 ;  /* 0x0000000510ba7c20 */ /* 0x000fe20008410000 */
[----:B------:R-:W-:Y:S01]  /*ad60*/  FMUL.FTZ R190, R19, UR5 ;  /* 0x0000000513be7c20 */ /* 0x000fe20008410000 */
[----:B------:R-:W-:Y:S01]  /*ad70*/  FMUL.FTZ R201, R22, UR5 ;  /* 0x0000000516c97c20 */ /* 0x000fe20008410000 */
[----:B------:R-:W-:Y:S05]  /*ad80*/  FMUL.FTZ R196, R20, UR5 ;  /* 0x0000000514c47c20 */ /* 0x000fea0008410000 */
[----:B------:R3:W2:Y:S01]  /*ad90*/  MUFU.TANH R128, R183 ;  /* 0x000000b700807308 */ /* 0x0006a20000002400 */
[----:B------:R-:W-:Y:S01]  /*ada0*/  FMUL.FTZ R198, R24, UR5 ;  /* 0x0000000518c67c20 */ /* 0x000fe20008410000 */
[C---:B-1----:R-:W-:Y:S08]  /*adb0*/  HMMA.16816.F32.BF16 R28, R112.reuse, R100, R28 ;  /* 0x00000064701c723c */ /* 0x042ff0000004181c */
[----:B------:R1:W1:Y:S03]  /*adc0*/  MUFU.TANH R120, R194 ;  /* 0x000000c200787308 */ /* 0x0002660000002400 */
[----:B-----5:R-:W-:Y:S01]  /*add0*/  FMUL.FTZ R182, R18, UR5 ;  /* 0x0000000512b67c20 */ /* 0x020fe20008410000 */
[----:B------:R-:W-:Y:S03]  /*ade0*/  HMMA.16816.F32.BF16 R32, R112, R102, R32 ;  /* 0x000000667020723c */ /* 0x000fe60000041820 */
[----:B------:R-:W-:Y:S01]  /*adf0*/  FMUL.FTZ R101, R26, UR5 ;  /* 0x000000051a657c20 */ /* 0x000fe20008410000 */
[----:B------:R-:W-:Y:S02]  /*ae00*/  FMUL.FTZ R100, R27, UR5 ;  /* 0x000000051b647c20 */ /* 0x000fe40008410000 */
[----:B------:R5:W2:Y:S01]  /*ae10*/  MUFU.TANH R124, R182 ;  /* 0x000000b6007c7308 */ /* 0x000aa20000002400 */
[----:B---3--:R-:W-:Y:S09]  /*ae20*/  FMUL.FTZ R183, R23, UR5 ;  /* 0x0000000517b77c20 */ /* 0x008ff20008410000 */
[----:B------:R3:W2:Y:S01]  /*ae30*/  MUFU.TANH R142, R183 ;  /* 0x000000b7008e7308 */ /* 0x0006a20000002400 */
[----:B-1----:R-:W-:Y:S01]  /*ae40*/  FMUL.FTZ R194, R21, UR5 ;  /* 0x0000000515c27c20 */ /* 0x002fe20008410000 */
[----:B------:R-:W-:Y:S01]  /*ae50*/  FMUL.FTZ R103, R28, UR5 ;  /* 0x000000051c677c20 */ /* 0x000fe20008410000 */
[----:B------:R-:W-:Y:S07]  /*ae60*/  FMUL.FTZ R102, R30, UR5 ;  /* 0x000000051e667c20 */ /* 0x000fee0008410000 */
[----:B------:R1:W1:Y:S01]  /*ae70*/  MUFU.TANH R107, R103 ;  /* 0x00000067006b7308 */ /* 0x0002620000002400 */
[----:B-----5:R-:W-:Y:S09]  /*ae80*/  FMUL.FTZ R182, R25, UR5 ;  /* 0x0000000519b67c20 */ /* 0x020ff20008410000 */
[----:B------:R5:W2:Y:S01]  /*ae90*/  MUFU.TANH R122, R102 ;  /* 0x00000066007a7308 */ /* 0x000aa20000002400 */
[----:B---3--:R-:W-:Y:S09]  /*aea0*/  FMUL.FTZ R183, R29, UR5 ;  /* 0x000000051db77c20 */ /* 0x008ff20008410000 */
[----:B------:R3:W2:Y:S01]  /*aeb0*/  MUFU.TANH R130, R182 ;  /* 0x000000b600827308 */ /* 0x0006a20000002400 */
[----:B-1----:R-:W-:Y:S09]  /*aec0*/  FMUL.FTZ R103, R34, UR5 ;  /* 0x0000000522677c20 */ /* 0x002ff20008410000 */
[----:B------:R1:W1:Y:S01]  /*aed0*/  MUFU.TANH R140, R101 ;  /* 0x00000065008c7308 */ /* 0x0002620000002400 */
[----:B-----5:R-:W-:Y:S09]  /*aee0*/  FMUL.FTZ R102, R35, UR5 ;  /* 0x0000000523667c20 */ /* 0x020ff20008410000 */
[----:B------:R5:W2:Y:S01]  /*aef0*/  MUFU.TANH R138, R100 ;  /* 0x00000064008a7308 */ /* 0x000aa20000002400 */
[----:B---3--:R-:W-:Y:S09]  /*af00*/  FMUL.FTZ R182, R31, UR5 ;  /* 0x000000051fb67c20 */ /* 0x008ff20008410000 */
[----:B------:R-:W3:Y:S01]  /*af10*/  MUFU.TANH R191, R191 ;  /* 0x000000bf00bf7308 */ /* 0x000ee20000002400 */
[----:B-1----:R-:W-:Y:S09]  /*af20*/  FMUL.FTZ R101, R32, UR5 ;  /* 0x0000000520657c20 */ /* 0x002ff20008410000 */
[----:B------:R-:W1:Y:S01]  /*af30*/  MUFU.TANH R193, R193 ;  /* 0x000000c100c17308 */ /* 0x000e620000002400 */
[----:B-----5:R-:W-:Y:S09]  /*af40*/  FMUL.FTZ R100, R33, UR5 ;  /* 0x0000000521647c20 */ /* 0x020ff20008410000 */
        /* <DEDUP_REMOVED lines=13> */
[----:B------:R1:W1:Y:S01]  /*b020*/  MUFU.TANH R105, R101 ;  /* 0x0000006500697308 */ /* 0x0002620000002400 */
[----:B-----5:R-:W-:Y:S09]  /*b030*/  MOV R183, R185 ;  /* 0x000000b900b77202 */ /* 0x020ff20000000f00 */
[----:B------:R1:W1:Y:S01]  /*b040*/  MUFU.TANH R104, R100 ;  /* 0x0000006400687308 */ /* 0x0002620000002400 */
[----:B----4-:R-:W-:Y:S09]  /*b050*/  MOV R182, R184 ;  /* 0x000000b800b67202 */ /* 0x010ff20000000f00 */
[----:B------:R-:W4:Y:S10]  /*b060*/  MUFU.TANH R103, R103 ;  /* 0x0000006700677308 */ /* 0x000f340000002400 */
[----:B------:R-:W1:Y:S01]  /*b070*/  MUFU.TANH R102, R102 ;  /* 0x0000006600667308 */ /* 0x000e620000002400 */
[----:B--23--:R-:W-:Y:S05]  /*b080*/  @!P1 BRA `(.L_x_6904) ;  /* 0x0000000800049947 */ /* 0x00cfea0003800000 */
        /* <DEDUP_REMOVED lines=51> */
[----:B------:R-:W5:Y:S03]  /*b3c0*/  LDC.64 R4, c[0x0][0x230] ;  /* 0x00008c00ff047b82 */ /* 0x000f660000000a00 */
        /* <DEDUP_REMOVED lines=8> */
[-C--:B-----5:R-:W-:Y:S01]  /*b450*/  IMAD.WIDE.U32 R12, R9, R4.reuse, R12 ;  /* 0x00000004090c7225 */ /* 0x0a0fe200078e000c */
[----:B------:R-:W-:Y:S05]  /*b460*/  SHF.R.S32.HI R7, RZ, 0x1f, R9 ;  /* 0x0000001fff077819 */ /* 0x000fea0000011409 */
[----:B------:R-:W-:Y:S01]  /*b470*/  IMAD R6, R7, R4, RZ ;  /* 0x0000000407067224 */ /* 0x000fe200078e02ff */
[----:B------:R-:W-:Y:S03]  /*b480*/  MOV R4, R12 ;  /* 0x0000000c00047202 */ /* 0x000fe60000000f00 */
[----:B------:R-:W-:Y:S04]  /*b490*/  IMAD R6, R9, R5, R6 ;  /* 0x0000000509067224 */ /* 0x000fe800078e0206 */
[----:B------:R-:W-:Y:S07]  /*b4a0*/  IMAD.IADD R6, R13, 0x1, R6 ;  /* 0x000000010d067824 */ /* 0x000fee00078e0206 */
.L_x_6905:
        /* <DEDUP_REMOVED lines=63> */
.L_x_6904:
[----:B------:R-:W-:Y:S01]  /*b8a0*/  IADD3 R108, R162, -0x1, RZ ;  /* 0xffffffffa26c7810 */ /* 0x000fe20007ffe0ff */
[----:B--2---:R-:W-:Y:S03]  /*b8b0*/  LDSM.16.MT88.4 R20, [R146+0x8000] ;  /* 0x008000009214783b */ /* 0x004fe60000004200 */
[----:B------:R-:W-:Y:S04]  /*b8c0*/  LEA R4, R108, R173, 0x6 ;  /* 0x000000ad6c047211 */ /* 0x000fe800078e30ff */
[C---:B------:R-:W-:Y:S01]  /*b8d0*/  IADD3 R6, R4.reuse, 0x9, RZ ;  /* 0x0000000904067810 */ /* 0x040fe20007ffe0ff */
[----:B------:R-:W-:Y:S01]  /*b8e0*/  LDSM.16.MT88.4 R28, [R145+0x8000] ;  /* 0x00800000911c783b */ /* 0x000fe20000004200 */
[C---:B------:R-:W-:Y:S02]  /*b8f0*/  IADD3 R10, R4.reuse, 0x1, RZ ;  /* 0x00000001040a7810 */ /* 0x040fe40007ffe0ff */
[----:B------:R-:W-:Y:S02]  /*b900*/  I2FP.F32.S32 R5, R4 ;  /* 0x0000000400057245 */ /* 0x000fe40000201400 */
[----:B------:R-:W-:Y:S02]  /*b910*/  IADD3 R8, R4, 0x8, RZ ;  /* 0x0000000804087810 */ /* 0x000fe40007ffe0ff */
[----:B------:R-:W-:Y:S01]  /*b920*/  I2FP.F32.S32 R6, R6 ;  /* 0x0000000600067245 */ /* 0x000fe20000201400 */
[CC--:B------:R-:W-:Y:S01]  /*b930*/  FFMA.FTZ R189, R0.reuse, R5.reuse, R189 ;  /* 0x0000000500bd7223 */ /* 0x0c0fe200000100bd */
[----:B------:R-:W-:Y:S01]  /*b940*/  I2FP.F32.S32 R10, R10 ;  /* 0x0000000a000a7245 */ /* 0x000fe20000201400 */
[C---:B------:R-:W-:Y:S01]  /*b950*/  FFMA.FTZ R181, R0.reuse, R5, R181 ;  /* 0x0000000500b57223 */ /* 0x040fe200000100b5 */
[----:B------:R-:W-:Y:S01]  /*b960*/  I2FP.F32.S32 R8, R8 ;  /* 0x0000000800087245 */ /* 0x000fe20000201400 */
[CC--:B-1----:R-:W-:Y:S01]  /*b970*/  FFMA.FTZ R199, R0.reuse, R6.reuse, R199 ;  /* 0x0000000600c77223 */ /* 0x0c2fe200000100c7 */
[----:B------:R-:W-:Y:S01]  /*b980*/  FFMA.FTZ R195, R0, R6, R195 ;  /* 0x0000000600c37223 */ /* 0x000fe200000100c3 */
[----:B------:R-:W-:Y:S01]  /*b990*/  IADD3 R6, R4, 0x20, RZ ;  /* 0x0000002004067810 */ /* 0x000fe20007ffe0ff */
[C---:B------:R-:W-:Y:S01]  /*b9a0*/  FFMA.FTZ R191, R0.reuse, R10, R191 ;  /* 0x0000000a00bf7223 */ /* 0x040fe200000100bf */
[CC--:B------:R-:W-:Y:S01]  /*b9b0*/  FFMA.FTZ R197, R0.reuse, R8.reuse, R197 ;  /* 0x0000000800c57223 */ /* 0x0c0fe200000100c5 */
[C---:B------:R-:W-:Y:S01]  /*b9c0*/  FFMA.FTZ R193, R0.reuse, R8, R193 ;  /* 0x0000000800c17223 */ /* 0x040fe200000100c1 */
[----:B------:R-:W-:Y:S01]  /*b9d0*/  FMNMX.FTZ R8, R189, R3, !PT ;  /* 0x00000003bd087209 */ /* 0x000fe20007810000 */
[----:B------:R-:W-:Y:S01]  /*b9e0*/  FFMA.FTZ R187, R0, R10, R187 ;  /* 0x0000000a00bb7223 */ /* 0x000fe200000100bb */
[----:B------:R-:W-:Y:S02]  /*b9f0*/  I2FP.F32.S32 R6, R6 ;  /* 0x0000000600067245 */ /* 0x000fe40000201400 */
[C---:B------:R-:W-:Y:S02]  /*ba00*/  IADD3 R7, R4.reuse, 0x10, RZ ;  /* 0x0000001004077810 */ /* 0x040fe40007ffe0ff */
[----:B------:R-:W-:Y:S01]  /*ba10*/  IADD3 R9, R4, 0x11, RZ ;  /* 0x0000001104097810 */ /* 0x000fe20007ffe0ff */
[C---:B------:R-:W-:Y:S01]  /*ba20*/  FFMA.FTZ R184, R0.reuse, R6, R201 ;  /* 0x0000000600b87223 */ /* 0x040fe200000100c9 */
[----:B------:R-:W-:Y:S01]  /*ba30*/  FMNMX.FTZ R10, R181, R2, !PT ;  /* 0x00000002b50a7209 */ /* 0x000fe20007810000 */
[C---:B------:R-:W-:Y:S01]  /*ba40*/  FFMA.FTZ R136, R0.reuse, R6, R136 ;  /* 0x0000000600887223 */ /* 0x040fe20000010088 */
[----:B------:R-:W-:Y:S02]  /*ba50*/  FMNMX.FTZ R8, R191, R8, !PT ;  /* 0x00000008bf087209 */ /* 0x000fe40007810000 */
[----:B------:R-:W-:Y:S02]  /*ba60*/  I2FP.F32.S32 R7, R7 ;  /* 0x0000000700077245 */ /* 0x000fe40000201400 */
[----:B------:R-:W-:Y:S02]  /*ba70*/  I2FP.F32.S32 R9, R9 ;  /* 0x0000000900097245 */ /* 0x000fe40000201400 */
[----:B------:R-:W-:Y:S01]  /*ba80*/  FMNMX.FTZ R6, R187, R10, !PT ;  /* 0x0000000abb067209 */ /* 0x000fe20007810000 */
[CC--:B------:R-:W-:Y:S01]  /*ba90*/  FFMA.FTZ R192, R0.reuse, R7.reuse, R192 ;  /* 0x0000000700c07223 */ /* 0x0c0fe200000100c0 */
[----:B------:R-:W-:Y:S01]  /*baa0*/  FMNMX.FTZ R8, R197, R8, !PT ;  /* 0x00000008c5087209 */ /* 0x000fe20007810000 */
[----:B------:R-:W-:Y:S01]  /*bab0*/  FFMA.FTZ R188, R0, R7, R188 ;  /* 0x0000000700bc7223 */ /* 0x000fe200000100bc */
[----:B------:R-:W-:Y:S01]  /*bac0*/  IADD3 R5, R4, 0x18, RZ ;  /* 0x0000001804057810 */ /* 0x000fe20007ffe0ff */
[CC--:B------:R-:W-:Y:S01]  /*bad0*/  FFMA.FTZ R120, R0.reuse, R9.reuse, R120 ;  /* 0x0000000900787223 */ /* 0x0c0fe20000010078 */
[----:B------:R-:W-:Y:S01]  /*bae0*/  FFMA.FTZ R126, R0, R9, R126 ;  /* 0x00000009007e7223 */ /* 0x000fe2000001007e */
[----:B------:R-:W-:Y:S02]  /*baf0*/  IADD3 R7, R4, 0x19, RZ ;  /* 0x0000001904077810 */ /* 0x000fe40007ffe0ff */
[----:B------:R-:W-:Y:S02]  /*bb00*/  FMNMX.FTZ R6, R193, R6, !PT ;  /* 0x00000006c1067209 */ /* 0x000fe40007810000 */
[----:B------:R-:W-:Y:S02]  /*bb10*/  FMNMX.FTZ R9, R199, R8, !PT ;  /* 0x00000008c7097209 */ /* 0x000fe40007810000 */
[----:B------:R-:W-:Y:S02]  /*bb20*/  I2FP.F32.S32 R5, R5 ;  /* 0x0000000500057245 */ /* 0x000fe40000201400 */
        /* <DEDUP_REMOVED lines=9> */
[C---:B------:R-:W-:Y:S02]  /*bbc0*/  IADD3 R7, R4.reuse, 0x29, RZ ;  /* 0x0000002904077810 */ /* 0x040fe40007ffe0ff */
[----:B------:R-:W-:Y:S02]  /*bbd0*/  IADD3 R5, R4, 0x21, RZ ;  /* 0x0000002104057810 */ /* 0x000fe40007ffe0ff */
[----:B------:R-:W-:Y:S02]  /*bbe0*/  FMNMX.FTZ R11, R126, R11, !PT ;  /* 0x0000000b7e0b7209 */ /* 0x000fe40007810000 */
[----:B------:R-:W-:Y:S02]  /*bbf0*/  FMNMX.FTZ R9, R124, R9, !PT ;  /* 0x000000097c097209 */ /* 0x000fe40007810000 */
[----:B------:R-:W-:Y:S02]  /*bc00*/  I2FP.F32.S32 R7, R7 ;  /* 0x0000000700077245 */ /* 0x000fe40000201400 */
[----:B------:R-:W-:Y:S02]  /*bc10*/  IADD3 R13, R4, 0x28, RZ ;  /* 0x00000028040d7810 */ /* 0x000fe40007ffe0ff */
[----:B------:R-:W-:Y:S01]  /*bc20*/  I2FP.F32.S32 R5, R5 ;  /* 0x0000000500057245 */ /* 0x000fe20000201400 */
[----:B------:R-:W-:Y:S01]  /*bc30*/  FFMA.FTZ R138, R0, R7, R138 ;  /* 0x00000007008a7223 */ /* 0x000fe2000001008a */
[----:B------:R-:W-:Y:S01]  /*bc40*/  FMNMX.FTZ R11, R186, R11, !PT ;  /* 0x0000000bba0b7209 */ /* 0x000fe20007810000 */
[----:B------:R-:W-:Y:S01]  /*bc50*/  FFMA.FTZ R130, R0, R7, R130 ;  /* 0x0000000700827223 */ /* 0x000fe20000010082 */
        /* <DEDUP_REMOVED lines=23> */
[----:B------:R-:W-:Y:S02]  /*bdd0*/  I2FP.F32.S32 R6, R6 ;  /* 0x0000000600067245 */ /* 0x000fe40000201400 */
[----:B------:R-:W-:Y:S02]  /*bde0*/  IADD3 R5, R4, 0x39, RZ ;  /* 0x0000003904057810 */ /* 0x000fe40007ffe0ff */
[----:B------:R-:W-:Y:S01]  /*bdf0*/  FMNMX.FTZ R4, R130, R7, !PT ;  /* 0x0000000782047209 */ /* 0x000fe20007810000 */
[-C--:B----4-:R-:W-:Y:S01]  /*be00*/  FFMA.FTZ R103, R0, R6.reuse, R103 ;  /* 0x0000000600677223 */ /* 0x090fe20000010067 */
        /* <DEDUP_REMOVED lines=9> */
[----:B------:R-:W-:Y:S02]  /*bea0*/  FMNMX.FTZ R13, R105, R6, !PT ;  /* 0x00000006690d7209 */ /* 0x000fe40007810000 */
[----:B------:R-:W-:Y:S02]  /*beb0*/  FMNMX.FTZ R5, R102, R9, !PT ;  /* 0x0000000966057209 */ /* 0x000fe40007810000 */
[----:B------:R-:W-:Y:S02]  /*bec0*/  FMNMX.FTZ R11, R104, R13, !PT ;  /* 0x0000000d680b7209 */ /* 0x000fe40007810000 */
[----:B------:R-:W-:Y:S08]  /*bed0*/  LDSM.16.MT88.4 R12, [R148+0x8000] ;  /* 0x00800000940c783b */ /* 0x000ff00000004200 */
        /* <DEDUP_REMOVED lines=8> */
[C---:B------:R-:W-:Y:S01]  /*bf60*/  FMUL.FTZ R119, R100.reuse, UR4 ;  /* 0x0000000464777c20 */ /* 0x040fe20008410000 */
[C---:B------:R-:W-:Y:S01]  /*bf70*/  FSETP.NEU.FTZ.AND P1, PT, R100.reuse, -INF , PT ;  /* 0xff8000006400780b */ /* 0x040fe20003f3d000 */
[----:B------:R-:W-:Y:S01]  /*bf80*/  FADD.FTZ R3, -R100, R3 ;  /* 0x0000000364037221 */ /* 0x000fe20000010100 */
[----:B------:R-:W-:Y:S02]  /*bf90*/  FMUL.FTZ R117, R101, UR4 ;  /* 0x0000000465757c20 */ /* 0x000fe40008410000 */
[----:B------:R-:W-:Y:S01]  /*bfa0*/  FSEL R119, R119, RZ, P1 ;  /* 0x000000ff77777208 */ /* 0x000fe20000800000 */
[C---:B------:R-:W-:Y:S01]  /*bfb0*/  FADD.FTZ R4, -R101.reuse, R2 ;  /* 0x0000000265047221 */ /* 0x040fe20000010100 */
[----:B------:R-:W-:Y:S01]  /*bfc0*/  FSETP.NEU.FTZ.AND P1, PT, R101, -INF , PT ;  /* 0xff8000006500780b */ /* 0x000fe20003f3d000 */
[----:B------:R-:W-:Y:S02]  /*bfd0*/  FMUL.FTZ R2, R3, UR4 ;  /* 0x0000000403027c20 */ /* 0x000fe40008410000 */
        /* <DEDUP_REMOVED lines=12> */
[--C-:B------:R-:W-:Y:S01]  /*c0a0*/  FFMA.FTZ R142, R142, UR4, -R119.reuse ;  /* 0x000000048e8e7c23 */ /* 0x100fe20008010877 */
[--C-:B------:R-:W-:Y:S01]  /*c0b0*/  FFMA.FTZ R131, R140, UR4, -R119.reuse ;  /* 0x000000048c837c23 */ /* 0x100fe20008010877 */
[----:B------:R-:W-:Y:S01]  /*c0c0*/  FFMA.FTZ R138, R138, UR4, -R119 ;  /* 0x000000048a8a7c23 */ /* 0x000fe20008010877 */
[--C-:B------:R-:W-:Y:S01]  /*c0d0*/  FFMA.FTZ R133, R136, UR4, -R117.reuse ;  /* 0x0000000488857c23 */ /* 0x100fe20008010875 */
[--C-:B------:R-:W-:Y:S01]  /*c0e0*/  FFMA.FTZ R134, R134, UR4, -R117.reuse ;  /* 0x0000000486867c23 */ /* 0x100fe20008010875 */
[--C-:B------:R-:W-:Y:S03]  /*c0f0*/  FFMA.FTZ R132, R132, UR4, -R117.reuse ;  /* 0x0000000484847c23 */ /* 0x100fe60008010875 */
[----:B------:R-:W2:Y:S01]  /*c100*/  MUFU.EX2 R3, R5 ;  /* 0x0000000500037308 */ /* 0x000ea20000000800 */
[--C-:B------:R-:W-:Y:S01]  /*c110*/  FFMA.FTZ R135, R130, UR4, -R117.reuse ;  /* 0x0000000482877c23 */ /* 0x100fe20008010875 */
[--C-:B------:R-:W-:Y:S01]  /*c120*/  FFMA.FTZ R139, R106, UR4, -R117.reuse ;  /* 0x000000046a8b7c23 */ /* 0x100fe20008010875 */
[----:B------:R-:W-:Y:S01]  /*c130*/  FFMA.FTZ R130, R105, UR4, -R117 ;  /* 0x0000000469827c23 */ /* 0x000fe20008010875 */
[--C-:B------:R-:W-:Y:S01]  /*c140*/  FFMA.FTZ R121, R120, UR4, -R119.reuse ;  /* 0x0000000478797c23 */ /* 0x100fe20008010877 */
[--C-:B------:R-:W-:Y:S01]  /*c150*/  FFMA.FTZ R124, R124, UR4, -R119.reuse ;  /* 0x000000047c7c7c23 */ /* 0x100fe20008010877 */
[----:B------:R-:W-:Y:S01]  /*c160*/  FFMA.FTZ R123, R190, UR4, -R119 ;  /* 0x00000004be7b7c23 */ /* 0x000fe20008010877 */
        /* <DEDUP_REMOVED lines=37> */
[----:B------:R-:W-:Y:S01]  /*c3c0*/  FMUL.FTZ R41, R3, R41 ;  /* 0x0000002903297220 */ /* 0x000fe20000410000 */
[C---:B------:R-:W-:Y:S01]  /*c3d0*/  FMUL.FTZ R46, R2.reuse, R46 ;  /* 0x0000002e022e7220 */ /* 0x040fe20000410000 */
[C---:B------:R-:W-:Y:S01]  /*c3e0*/  FMUL.FTZ R47, R2.reuse, R47 ;  /* 0x0000002f022f7220 */ /* 0x040fe20000410000 */
[----:B------:R-:W5:Y:S03]  /*c3f0*/  LDSM.16.MT88.4 R68, [R145+0xa000] ;  /* 0x00a000009144783b */ /* 0x000f660000004200 */
        /* <DEDUP_REMOVED lines=37> */
[--C-:B------:R-:W-:Y:S01]  /*c650*/  FFMA.FTZ R122, R122, UR4, -R119.reuse ;  /* 0x000000047a7a7c23 */ /* 0x100fe20008010877 */
[--C-:B------:R-:W-:Y:S01]  /*c660*/  FFMA.FTZ R103, R103, UR4, -R119.reuse ;  /* 0x0000000467677c23 */ /* 0x100fe20008010877 */
[----:B------:R-:W-:Y:S01]  /*c670*/  FFMA.FTZ R119, R102, UR4, -R119 ;  /* 0x0000000466777c23 */ /* 0x000fe20008010877 */
[C---:B------:R-:W-:Y:S02]  /*c680*/  HMMA.16816.F32.BF16 R4, R96.reuse, R12, R4 ;  /* 0x0000000c6004723c */ /* 0x040fe40000041804 */
[----:B------:R-:W-:Y:S03]  /*c690*/  MUFU.EX2 R131, R131 ;  /* 0x0000008300837308 */ /* 0x000fe60000000800 */
[----:B------:R-:W-:Y:S01]  /*c6a0*/  FFMA.FTZ R115, R2, R179, R115 ;  /* 0x000000b302737223 */ /* 0x000fe20000010073 */
[C---:B------:R-:W-:Y:S06]  /*c6b0*/  HMMA.16816.F32.BF16 R8, R96.reuse, R14, R8 ;  /* 0x0000000e6008723c */ /* 0x040fec0000041808 */
[----:B------:R-:W-:Y:S01]  /*c6c0*/  MUFU.EX2 R138, R138 ;  /* 0x0000008a008a7308 */ /* 0x000fe20000000800 */
[----:B------:R-:W-:Y:S01]  /*c6d0*/  ISETP.GT.AND P1, PT, R162, 0x1, PT ;  /* 0x00000001a200780c */ /* 0x000fe20003f24270 */
[C---:B------:R-:W-:Y:S03]  /*c6e0*/  FMUL.FTZ R12, R3.reuse, R88 ;  /* 0x00000058030c7220 */ /* 0x040fe60000410000 */
[C---:B------:R-:W-:Y:S01]  /*c6f0*/  FMUL.FTZ R13, R3.reuse, R89 ;  /* 0x00000059030d7220 */ /* 0x040fe20000410000 */
[C---:B------:R-:W-:Y:S01]  /*c700*/  FMUL.FTZ R14, R2.reuse, R90 ;  /* 0x0000005a020e7220 */ /* 0x040fe20000410000 */
[----:B------:R-:W-:Y:S03]  /*c710*/  FMUL.FTZ R15, R2, R91 ;  /* 0x0000005b020f7220 */ /* 0x000fe60000410000 */
[----:B------:R-:W-:Y:S01]  /*c720*/  MUFU.EX2 R133, R133 ;  /* 0x0000008500857308 */ /* 0x000fe20000000800 */
[----:B------:R-:W-:Y:S01]  /*c730*/  FFMA.FTZ R116, R3, R180, R116 ;  /* 0x000000b403747223 */ /* 0x000fe20000010074 */
[----:B------:R-:W-:Y:S01]  /*c740*/  FADD.FTZ R115, R111, R115 ;  /* 0x000000736f737221 */ /* 0x000fe20000010000 */
[----:B------:R-:W-:Y:S01]  /*c750*/  MOV R162, R108 ;  /* 0x0000006c00a27202 */ /* 0x000fe20000000f00 */
        /* <DEDUP_REMOVED lines=23> */
[----:B------:R-:W-:Y:S01]  /*c8d0*/  MOV R3, R100 ;  /* 0x0000006400037202 */ /* 0x000fe20000000f00 */
[----:B------:R-:W4:Y:S01]  /*c8e0*/  MUFU.EX2 R121, R121 ;  /* 0x0000007900797308 */ /* 0x000f220000000800 */
[----:B------:R-:W-:Y:S02]  /*c8f0*/  MOV R2, R101 ;  /* 0x0000006500027202 */ /* 0x000fe40000000f00 */
[C---:B------:R-:W-:Y:S07]  /*c900*/  HMMA.16816.F32.BF16 R28, R96.reuse, R92, R28 ;  /* 0x0000005c601c723c */ /* 0x040fee000004181c */
[----:B------:R-:W-:Y:S01]  /*c910*/  MUFU.EX2 R124, R124 ;  /* 0x0000007c007c7308 */ /* 0x000fe20000000800 */
[C---:B------:R-:W-:Y:S01]  /*c920*/  HMMA.16816.F32.BF16 R32, R96.reuse, R94, R32 ;  /* 0x0000005e6020723c */ /* 0x040fe20000041820 */
[----:B------:R-:W-:Y:S05]  /*c930*/  LDSM.16.MT88.4 R92, [R148+0x9800] ;  /* 0x00980000945c783b */ /* 0x000fea0000004200 */
        /* <DEDUP_REMOVED lines=23> */
[----:B------:R-:W1:Y:S01]  /*cab0*/  MUFU.EX2 R137, R137 ;  /* 0x0000008900897308 */ /* 0x000e620000000800 */
        /* <DEDUP_REMOVED lines=8> */
[----:B------:R-:W3:Y:S06]  /*cb40*/  LDSM.16.MT88.4 R76, [R148+0xa800] ;  /* 0x00a80000944c783b */ /* 0x000eec0000004200 */
[----:B------:R-:W4:Y:S01]  /*cb50*/  MUFU.EX2 R102, R119 ;  /* 0x0000007700667308 */ /* 0x000f220000000800 */
[----:B-1----:R-:W-:Y:S01]  /*cb60*/  F2FP.BF16.F32.PACK_AB R105, R137, R122 ;  /* 0x0000007a8969723e */ /* 0x002fe200000010ff */
[C---:B------:R-:W-:Y:S08]  /*cb70*/  HMMA.16816.F32.BF16 R12, R68.reuse, R80, R12 ;  /* 0x00000050440c723c */ /* 0x040ff0000004180c */
[----:B------:R-:W-:Y:S01]  /*cb80*/  MUFU.EX2 R118, R118 ;  /* 0x0000007600767308 */ /* 0x000fe20000000800 */
[C---:B------:R-:W-:Y:S01]  /*cb90*/  HMMA.16816.F32.BF16 R16, R68.reuse, R82, R16 ;  /* 0x000000524410723c */ /* 0x040fe20000041810 */
[----:B------:R-:W1:Y:S02]  /*cba0*/  LDSM.16.MT88.4 R80, [R146+0xa800] ;  /* 0x00a800009250783b */ /* 0x000e640000004200 */
[----:B------:R-:W-:Y:S03]  /*cbb0*/  FADD.FTZ R128, R128, R127 ;  /* 0x0000007f80807221 */ /* 0x000fe60000010000 */
[C---:B------:R-:W-:Y:S03]  /*cbc0*/  HMMA.16816.F32.BF16 R20, R68.reuse, R84, R20 ;  /* 0x000000544414723c */ /* 0x040fe60000041814 */
[----:B------:R-:W5:Y:S02]  /*cbd0*/  MUFU.EX2 R139, R139 ;  /* 0x0000008b008b7308 */ /* 0x000f640000000800 */
        /* <DEDUP_REMOVED lines=8> */
[----:B-----5:R-:W-:Y:S03]  /*cc60*/  F2FP.BF16.F32.PACK_AB R104, R139, R118 ;  /* 0x000000768b68723e */ /* 0x020fe600000010ff */
[C---:B---3--:R-:W-:Y:S06]  /*cc70*/  HMMA.16816.F32.BF16 R36, R68.reuse, R76, R36 ;  /* 0x0000004c4424723c */ /* 0x048fec0000041824 */
[C---:B------:R-:W-:Y:S01]  /*cc80*/  HMMA.16816.F32.BF16 R40, R68.reuse, R78, R40 ;  /* 0x0000004e4428723c */ /* 0x040fe20000041828 */
[----:B------:R-:W3:Y:S04]  /*cc90*/  LDSM.16.MT88.4 R76, [R148+0x9000] ;  /* 0x00900000944c783b */ /* 0x000ee80000004200 */
[----:B--2---:R-:W-:Y:S01]  /*cca0*/  F2FP.BF16.F32.PACK_AB R106, R117, R130 ;  /* 0x00000082756a723e */ /* 0x004fe200000010ff */
[C---:B-1----:R-:W-:Y:S06]  /*ccb0*/  HMMA.16816.F32.BF16 R44, R68.reuse, R80, R44 ;  /* 0x00000050442c723c */ /* 0x042fec000004182c */
[C---:B------:R-:W-:Y:S01]  /*ccc0*/  HMMA.16816.F32.BF16 R48, R68.reuse, R82, R48 ;  /* 0x000000524430723c */ /* 0x040fe20000041830 */
[----:B------:R-:W1:Y:S05]  /*ccd0*/  LDSM.16.MT88.4 R80, [R146+0x9000] ;  /* 0x009000009250783b */ /* 0x000e6a0000004200 */
[C---:B----4-:R-:W-:Y:S06]  /*cce0*/  HMMA.16816.F32.BF16 R52, R68.reuse, R84, R52 ;  /* 0x000000544434723c */ /* 0x050fec0000041834 */
[C---:B------:R-:W-:Y:S01]  /*ccf0*/  HMMA.16816.F32.BF16 R56, R68.reuse, R86, R56 ;  /* 0x000000564438723c */ /* 0x040fe20000041838 */
[----:B------:R-:W2:Y:S05]  /*cd00*/  LDSM.16.MT88.4 R84, [R145+0x9000] ;  /* 0x009000009154783b */ /* 0x000eaa0000004200 */
[C---:B------:R-:W-:Y:S06]  /*cd10*/  HMMA.16816.F32.BF16 R60, R68.reuse, R72, R60 ;  /* 0x00000048443c723c */ /* 0x040fec000004183c */
[----:B------:R-:W-:Y:S01]  /*cd20*/  HMMA.16816.F32.BF16 R64, R68, R74, R64 ;  /* 0x0000004a4440723c */ /* 0x000fe20000041840 */
[----:B------:R-:W4:Y:S06]  /*cd30*/  LDSM.16.MT88.4 R72, [R144+0x9000] ;  /* 0x009000009048783b */ /* 0x000f2c0000004200 */
[----:B------:R-:W-:Y:S01]  /*cd40*/  F2FP.BF16.F32.PACK_AB R69, R142, R129 ;  /* 0x000000818e45723e */ /* 0x000fe200000010ff */
[----:B------:R-:W-:Y:S03]  /*cd50*/  FADD.FTZ R129, R129, R124 ;  /* 0x0000007c81817221 */ /* 0x000fe60000010000 */
[----:B------:R-:W-:Y:S01]  /*cd60*/  F2FP.BF16.F32.PACK_AB R71, R138, R131 ;  /* 0x000000838a47723e */ /* 0x000fe200000010ff */
[----:B------:R-:W-:Y:S01]  /*cd70*/  FADD.FTZ R142, R142, R129 ;  /* 0x000000818e8e7221 */ /* 0x000fe20000010000 */
[C---:B------:R-:W-:Y:S01]  /*cd80*/  F2FP.BF16.F32.PACK_AB R68, R134.reuse, R133 ;  /* 0x000000858644723e */ /* 0x040fe200000010ff */
[----:B------:R-:W-:Y:S01]  /*cd90*/  FADD.FTZ R133, R133, R128 ;  /* 0x0000008085857221 */ /* 0x000fe20000010000 */
[----:B------:R-:W-:Y:S01]  /*cda0*/  F2FP.BF16.F32.PACK_AB R70, R135, R132 ;  /* 0x000000848746723e */ /* 0x000fe200000010ff */
[----:B------:R-:W-:Y:S02]  /*cdb0*/  FADD.FTZ R131, R131, R142 ;  /* 0x0000008e83837221 */ /* 0x000fe40000010000 */
[----:B------:R-:W-:Y:S02]  /*cdc0*/  FADD.FTZ R133, R134, R133 ;  /* 0x0000008586857221 */ /* 0x000fe40000010000 */
[----:B------:R-:W-:Y:S02]  /*cdd0*/  FADD.FTZ R131, R138, R131 ;  /* 0x000000838a837221 */ /* 0x000fe40000010000 */
[C---:B---3--:R-:W-:Y:S03]  /*cde0*/  HMMA.16816.F32.BF16 R4, R68.reuse, R76, R4 ;  /* 0x0000004c4404723c */ /* 0x048fe60000041804 */
[----:B------:R-:W-:Y:S01]  /*cdf0*/  FADD.FTZ R132, R132, R133 ;  /* 0x0000008584847221 */ /* 0x000fe20000010000 */
[----:B------:R-:W-:Y:S02]  /*ce00*/  FADD.FTZ R122, R122, R131 ;  /* 0x000000837a7a7221 */ /* 0x000fe40000010000 */
        /* <DEDUP_REMOVED lines=10> */
[C---:B------:R-:W-:Y:S01]  /*ceb0*/  HMMA.16816.F32.BF16 R24, R68.reuse, R86, R24 ;  /* 0x000000564418723c */ /* 0x040fe20000041818 */
[----:B------:R-:W-:Y:S04]  /*cec0*/  LDSM.16.MT88.4 R84, [R144+0xb000] ;  /* 0x00b000009054783b */ /* 0x000fe80000004200 */
[----:B------:R-:W-:Y:S01]  /*ced0*/  FADD.FTZ R103, R103, R122 ;  /* 0x0000007a67677221 */ /* 0x000fe20000010000 */
[C---:B----4-:R-:W-:Y:S05]  /*cee0*/  HMMA.16816.F32.BF16 R28, R68.reuse, R72, R28 ;  /* 0x00000048441c723c */ /* 0x050fea000004181c */
[----:B------:R-:W-:Y:S01]  /*cef0*/  FADD.FTZ R130, R130, R139 ;  /* 0x0000008b82827221 */ /* 0x000fe20000010000 */
[C---:B------:R-:W-:Y:S01]  /*cf00*/  HMMA.16816.F32.BF16 R32, R68.reuse, R74, R32 ;  /* 0x0000004a4420723c */ /* 0x040fe20000041820 */
[----:B------:R-:W2:Y:S04]  /*cf10*/  LDSM.16.MT88.4 R72, [R145+0xb000] ;  /* 0x00b000009148783b */ /* 0x000ea80000004200 */
[----:B------:R-:W-:Y:S01]  /*cf20*/  FADD.FTZ R179, R102, R103 ;  /* 0x0000006766b37221 */ /* 0x000fe20000010000 */
[C---:B---3--:R-:W-:Y:S05]  /*cf30*/  HMMA.16816.F32.BF16 R36, R68.reuse, R76, R36 ;  /* 0x0000004c4424723c */ /* 0x048fea0000041824 */
[----:B------:R-:W-:Y:S01]  /*cf40*/  FADD.FTZ R180, R117, R130 ;  /* 0x0000008275b47221 */ /* 0x000fe20000010000 */
[C---:B------:R-:W-:Y:S01]  /*cf50*/  HMMA.16816.F32.BF16 R40, R68.reuse, R78, R40 ;  /* 0x0000004e4428723c */ /* 0x040fe20000041828 */
[----:B------:R-:W3:Y:S05]  /*cf60*/  LDSM.16.MT88.4 R76, [R146+0x9800] ;  /* 0x00980000924c783b */ /* 0x000eea0000004200 */
[C---:B-1----:R-:W-:Y:S06]  /*cf70*/  HMMA.16816.F32.BF16 R44, R68.reuse, R80, R44 ;  /* 0x00000050442c723c */ /* 0x042fec000004182c */
[C---:B------:R-:W-:Y:S06]  /*cf80*/  HMMA.16816.F32.BF16 R48, R68.reuse, R82, R48 ;  /* 0x000000524430723c */ /* 0x040fec0000041830 */
[C---:B--2---:R-:W-:Y:S06]  /*cf90*/  HMMA.16816.F32.BF16 R52, R68.reuse, R72, R52 ;  /* 0x000000484434723c */ /* 0x044fec0000041834 */
[C---:B------:R-:W-:Y:S01]  /*cfa0*/  HMMA.16816.F32.BF16 R56, R68.reuse, R74, R56 ;  /* 0x0000004a4438723c */ /* 0x040fe20000041838 */
[----:B------:R-:W1:Y:S05]  /*cfb0*/  LDSM.16.MT88.4 R72, [R145+0x9800] ;  /* 0x009800009148783b */ /* 0x000e6a0000004200 */
[C---:B------:R-:W-:Y:S06]  /*cfc0*/  HMMA.16816.F32.BF16 R60, R68.reuse, R84, R60 ;  /* 0x00000054443c723c */ /* 0x040fec000004183c */
[----:B------:R-:W-:Y:S01]  /*cfd0*/  HMMA.16816.F32.BF16 R64, R68, R86, R64 ;  /* 0x000000564440723c */ /* 0x000fe20000041840 */
[----:B------:R-:W2:Y:S05]  /*cfe0*/  LDSM.16.MT88.4 R68, [R144+0x9800] ;  /* 0x009800009044783b */ /* 0x000eaa0000004200 */
[C---:B------:R-:W-:Y:S03]  /*cff0*/  HMMA.16816.F32.BF16 R96, R104.reuse, R92, R4 ;  /* 0x0000005c6860723c */ /* 0x040fe60000041804 */
[----:B------:R-:W4:Y:S03]  /*d000*/  LDSM.16.MT88.4 R4, [R148+0xb800] ;  /* 0x00b800009404783b */ /* 0x000f260000004200 */
[C---:B------:R-:W-:Y:S05]  /*d010*/  HMMA.16816.F32.BF16 R92, R104.reuse, R94, R8 ;  /* 0x0000005e685c723c */ /* 0x040fea0000041808 */
[----:B------:R-:W5:Y:S01]  /*d020*/  LDSM.16.MT88.4 R8, [R146+0xb800] ;  /* 0x00b800009208783b */ /* 0x000f620000004200 */
[C---:B---3--:R-:W-:Y:S06]  /*d030*/  HMMA.16816.F32.BF16 R88, R104.reuse, R76, R12 ;  /* 0x0000004c6858723c */ /* 0x048fec000004180c */
[C---:B------:R-:W-:Y:S01]  /*d040*/  HMMA.16816.F32.BF16 R84, R104.reuse, R78, R16 ;  /* 0x0000004e6854723c */ /* 0x040fe20000041810 */
[----:B------:R-:W3:Y:S05]  /*d050*/  LDSM.16.MT88.4 R12, [R145+0xb800] ;  /* 0x00b80000910c783b */ /* 0x000eea0000004200 */
[C---:B-1----:R-:W-:Y:S03]  /*d060*/  HMMA.16816.F32.BF16 R80, R104.reuse, R72, R20 ;  /* 0x000000486850723c */ /* 0x042fe60000041814 */
[----:B------:R-:W1:Y:S03]  /*d070*/  LDSM.16.MT88.4 R16, [R144+0xb800] ;  /* 0x00b800009010783b */ /* 0x000e660000004200 */
[C---:B------:R-:W-:Y:S06]  /*d080*/  HMMA.16816.F32.BF16 R76, R104.reuse, R74, R24 ;  /* 0x0000004a684c723c */ /* 0x040fec0000041818 */
[C---:B--2---:R-:W-:Y:S06]  /*d090*/  HMMA.16816.F32.BF16 R72, R104.reuse, R68, R28 ;  /* 0x000000446848723c */ /* 0x044fec000004181c */
[C---:B------:R-:W-:Y:S06]  /*d0a0*/  HMMA.16816.F32.BF16 R68, R104.reuse, R70, R32 ;  /* 0x000000466844723c */ /* 0x040fec0000041820 */
[C---:B----4-:R-:W-:Y:S06]  /*d0b0*/  HMMA.16816.F32.BF16 R36, R104.reuse, R4, R36 ;  /* 0x000000046824723c */ /* 0x050fec0000041824 */
[C---:B------:R-:W-:Y:S06]  /*d0c0*/  HMMA.16816.F32.BF16 R40, R104.reuse, R6, R40 ;  /* 0x000000066828723c */ /* 0x040fec0000041828 */
[C---:B-----5:R-:W-:Y:S06]  /*d0d0*/  HMMA.16816.F32.BF16 R44, R104.reuse, R8, R44 ;  /* 0x00000008682c723c */ /* 0x060fec000004182c */
        /* <DEDUP_REMOVED lines=8> */
.L_x_6902:
[----:B------:R-:W1:Y:S01]  /*d160*/  SHFL.BFLY PT, R3, R180, 0x2, 0x1f ;  /* 0x0c401f00b4037f89 */ /* 0x000e6200000e0000 */
[----:B------:R-:W2:Y:S01]  /*d170*/  S2UR UR4, SR_CgaCtaId ;  /* 0x00000000000479c3 */ /* 0x000ea20000008800 */
[----:B------:R-:W-:Y:S01]  /*d180*/  MOV R9, 0x3f800000 ;  /* 0x3f80000000097802 */ /* 0x000fe20000000f00 */
[----:B------:R-:W-:Y:S01]  /*d190*/  UMOV UR5, 0x400 ;  /* 0x0000040000057882 */ /* 0x000fe20000000000 */
[----:B------:R-:W3:Y:S01]  /*d1a0*/  SHFL.BFLY PT, R2, R179, 0x2, 0x1f ;  /* 0x0c401f00b3027f89 */ /* 0x000ee200000e0000 */
[----:B------:R-:W-:Y:S02]  /*d1b0*/  MOV R10, 0x3f800000 ;  /* 0x3f800000000a7802 */ /* 0x000fe40000000f00 */
        /* <DEDUP_REMOVED lines=194> */
.L_x_6907:
[----:B------:R-:W2:Y:S01]  /*dde0*/  S2R R4, SR_CTAID.Y ;  /* 0x0000000000047919 */ /* 0x000ea20000002600 */
[----:B------:R-:W2:Y:S08]  /*ddf0*/  S2UR UR6, SR_CTAID.Z ;  /* 0x00000000000679c3 */ /* 0x000eb00000002700 */
[----:B------:R-:W2:Y:S08]  /*de00*/  LDC R7, c[0x0][0x270] ;  /* 0x00009c00ff077b82 */ /* 0x000eb00000000800 */
[----:B------:R-:W3:Y:S01]  /*de10*/  LDC R2, c[0x0][0x2c4] ;  /* 0x0000b100ff027b82 */ /* 0x000ee20000000800 */
[----:B--2---:R-:W-:-:S04]  /*de20*/  IMAD R7, R4, R7, UR6 ;  /* 0x0000000604077e24 */ /* 0x004fc8000f8e0207 */
[----:B---3--:R-:W-:-:S07]  /*de30*/  IMAD R2, R7, R2, RZ ;  /* 0x0000000207027224 */ /* 0x008fce00078e02ff */
.L_x_6908:
        /* <DEDUP_REMOVED lines=22> */
.L_x_6910:
[----:B------:R-:W-:Y:S05]  /*dfa0*/  BSYNC B0 ;  /* 0x0000000000007941 */ /* 0x000fea0003800000 */
.L_x_6909:
        /* <DEDUP_REMOVED lines=57> */
.L_x_6912:
[----:B------:R-:W-:Y:S05]  /*e340*/  BSYNC B0 ;  /* 0x0000000000007941 */ /* 0x000fea0003800000 */
.L_x_6911:
        /* <DEDUP_REMOVED lines=20> */
.L_x_6914:
[----:B------:R-:W-:Y:S05]  /*e490*/  BSYNC B0 ;  /* 0x0000000000007941 */ /* 0x000fea0003800000 */
.L_x_6913:
        /* <DEDUP_REMOVED lines=20> */
.L_x_6916:
[----:B------:R-:W-:Y:S05]  /*e5e0*/  BSYNC B0 ;  /* 0x0000000000007941 */ /* 0x000fea0003800000 */
.L_x_6915:
        /* <DEDUP_REMOVED lines=20> */
.L_x_6917:
        /* <DEDUP_REMOVED lines=13> */
.L_x_8529:


//--------------------- .text._ZN5flash24flash_fwd_splitkv_kernelI23Flash_fwd_kernel_traitsILi128ELi64ELi64ELi4ELb0ELb0EN7cutlass10bfloat16_tE19Flash_kernel_traitsILi128ELi64ELi64ELi4ES3_EELb1ELb0ELb0ELb0ELb1ELb0ELb0ELb1EEEvNS_16Flash_fwd_paramsE --------------------------
	.section	.text._ZN5flash24flash_fwd_splitkv_kernelI23Flash_fwd_kernel_traitsILi128ELi64ELi64ELi4ELb0ELb0EN7cutlass10bfloat16_tE19Flash_kernel_traitsILi128ELi64ELi64ELi4ES3_EELb1ELb0ELb0ELb0ELb1ELb0ELb0ELb1EEEvNS_16Flash_fwd_paramsE,"ax",@progbits
	.align	128
        .global         _ZN5flash24flash_fwd_splitkv_kernelI23Flash_fwd_kernel_traitsILi128ELi64ELi64ELi4ELb0ELb0EN7cutlass10bfloat16_tE19Flash_kernel_traitsILi128ELi64ELi64ELi4ES3_EELb1ELb0ELb0ELb0ELb1ELb0ELb0ELb1EEEvNS_16Flash_fwd_paramsE
        .type           _ZN5flash24flash_fwd_splitkv_kernelI23Flash_fwd_kernel_traitsILi128ELi64ELi64ELi4ELb0ELb0EN7cutlass10bfloat16_tE19Flash_kernel_traitsILi128ELi64ELi64ELi4ES3_EELb1ELb0ELb0ELb0ELb1ELb0ELb0ELb1EEEvNS_16Flash_fwd_paramsE,@function
        .size           _ZN5flash24flash_fwd_splitkv_kernelI23Flash_fwd_kernel_traitsILi128ELi64ELi64ELi4ELb0ELb0EN7cutlass10bfloat16_tE19Flash_kernel_traitsILi128ELi64ELi64ELi4ES3_EELb1ELb0ELb0ELb0ELb1ELb0ELb0ELb1EEEvNS_16Flash_fwd_paramsE,(.L_x_8530 - _ZN5flash24flash_fwd_splitkv_kernelI23Flash_fwd_kernel_traitsILi128ELi64ELi64ELi4ELb0ELb0EN7cutlass10bfloat16_tE19Flash_kernel_traitsILi128ELi64ELi64ELi4ES3_EELb1ELb0ELb0ELb0ELb1ELb0ELb0ELb1EEEvNS_16Flash_fwd_paramsE)
        .other          _ZN5flash24flash_fwd_splitkv_kernelI23Flash_fwd_kernel_traitsILi128ELi64ELi64ELi4ELb0ELb0EN7cutlass10bfloat16_tE19Flash_kernel_traitsILi128ELi64ELi64ELi4ES3_EELb1ELb0ELb0ELb0ELb1ELb0ELb0ELb1EEEvNS_16Flash_fwd_paramsE,@"STO_CUDA_ENTRY STV_DEFAULT"
_ZN5flash24flash_fwd_splitkv_kernelI23Flash_fwd_kernel_traitsILi128ELi64ELi64ELi4ELb0ELb0EN7cutlass10bfloat16_tE19Flash_kernel_traitsILi128ELi64ELi64ELi4ES3_EELb1ELb0ELb0ELb0ELb1ELb0ELb0ELb1EEEvNS_16Flash_fwd_paramsE:
.text._ZN5flash24flash_fwd_splitkv_kernelI23Flash_fwd_kernel_traitsILi128ELi64ELi64ELi4ELb0ELb0EN7cutlass10bfloat16_tE19Flash_kernel_traitsILi128ELi64ELi64ELi4ES3_EELb1ELb0ELb0ELb0ELb1ELb0ELb0ELb1EEEvNS_16Flash_fwd_paramsE:
        /* <DEDUP_REMOVED lines=15> */
[----:B------:R-:W2:Y:S01]  /*00f0*/  @P0 LDG.E R159, desc[UR6][R8.64+0x4] ;  /* 0x00000406089f0981 */ /* 0x000ea2000c1e1900 */
        /* <DEDUP_REMOVED lines=13> */
[----:B------:R-:W1:Y:S01]  /*01d0*/  S2R R52, SR_TID.X ;  /* 0x0000000000347919 */ /* 0x000e620000002100 */
        /* <DEDUP_REMOVED lines=11> */
.L_x_6918:
[----:B------:R-:W1:Y:S02]  /*0290*/  LDC R9, c[0x0][0x2c8] ;  /* 0x0000b200ff097b82 */ /* 0x000e640000000800 */
.L_x_6919:
        /* <DEDUP_REMOVED lines=11> */
[----:B-1----:R-:W1:Y:S01]  /*0350*/  LDC R5, c[0x0][0x398] ;  /* 0x0000e600ff057b82 */ /* 0x002e620000000800 */
[----:B---3--:R-:W-:Y:S01]  /*0360*/  @!P1 ISETP.NE.U32.AND P0, PT, R2, RZ, PT ;  /* 0x000000ff0200920c */ /* 0x008fe20003f05070 */
[--C-:B-----5:R-:W-:Y:S01]  /*0370*/  IMAD.IADD R74, R9, 0x1, -R6.reuse ;  /* 0x00000001094a7824 */ /* 0x120fe200078e0a06 */
[----:B------:R-:W-:Y:S01]  /*0380*/  ULDC UR5, c[0x0][0x2c8] ;  /* 0x0000b20000057ab9 */ /* 0x000fe20000000800 */
[----:B------:R-:W-:Y:S01]  /*0390*/  @P1 IMAD.IADD R64, R13, 0x1, -R6 ;  /* 0x000000010d401824 */ /* 0x000fe200078e0a06 */
[----:B------:R-:W-:Y:S01]  /*03a0*/  @!P1 ISETP.NE.AND.EX P0, PT, R3, RZ, PT, P0 ;  /* 0x000000ff0300920c */ /* 0x000fe20003f05300 */
[----:B------:R-:W-:Y:S01]  /*03b0*/  UIADD3 UR5, UR5, 0x3f, URZ ;  /* 0x0000003f05057890 */ /* 0x000fe2000fffe03f */
[----:B------:R-:W-:Y:S02]  /*03c0*/  IADD3 R2, -R159, 0x7f, R66 ;  /* 0x0000007f9f027810 */ /* 0x000fe40007ffe142 */
[----:B------:R-:W-:Y:S01]  /*03d0*/  @!P1 SEL R3, R0, RZ, P0 ;  /* 0x000000ff00039207 */ /* 0x000fe20000000000 */
[----:B------:R-:W-:-:S04]  /*03e0*/  USHF.R.S32.HI UR4, URZ, 0x1f, UR5 ;  /* 0x0000001f3f047899 */ /* 0x000fc80008011405 */
[----:B------:R-:W-:Y:S01]  /*03f0*/  @!P1 IMAD.IADD R64, R74, 0x1, R3 ;  /* 0x000000014a409824 */ /* 0x000fe200078e0203 */
[----:B------:R-:W-:-:S03]  /*0400*/  ULEA.HI UR4, UR4, UR5, URZ, 0x6 ;  /* 0x0000000504047291 */ /* 0x000fc6000f8f303f */
        /* <DEDUP_REMOVED lines=15> */
[----:B------:R-:W-:Y:S01]  /*0500*/  IMAD.IADD R159, R159, 0x1, -R66 ;  /* 0x000000019f9f7824 */ /* 0x000fe200078e0a42 */
[----:B------:R-:W-:Y:S01]  /*0510*/  ULDC.64 UR4, c[0x0][0x2a0] ;  /* 0x0000a80000047ab9 */ /* 0x000fe20000000a00 */
[----:B------:R-:W-:Y:S01]  /*0520*/  ULDC UR8, c[0x0][0x270] ;  /* 0x00009c0000087ab9 */ /* 0x000fe20000000800 */
[----:B------:R-:W-:Y:S01]  /*0530*/  LEA.HI R0, R9, R52, RZ, 0x3 ;  /* 0x0000003409007211 */ /* 0x000fe200078f18ff */
[----:B------:R-:W-:Y:S01]  /*0540*/  BSSY B0, `(.L_x_6921) ;  /* 0x0000031000007945 */ /* 0x000fe20003800000 */
[----:B------:R-:W-:Y:S02]  /*0550*/  LOP3.LUT P6, RZ, R52, 0x7, RZ, 0xc0, !PT ;  /* 0x0000000734ff7812 */ /* 0x000fe400078cc0ff */
[----:B------:R-:W-:-:S02]  /*0560*/  LOP3.LUT R9, R0, 0x1ffffff8, RZ, 0xc0, !PT ;  /* 0x1ffffff800097812 */ /* 0x000fc400078ec0ff */
[----:B------:R-:W-:Y:S01]  /*0570*/  SHF.R.S32.HI R0, RZ, 0x3, R0 ;  /* 0x00000003ff007819 */ /* 0x000fe20000011400 */
[----:B------:R-:W2:Y:S02]  /*0580*/  @!P0 LDC.64 R2, c[0x0][0x290] ;  /* 0x0000a400ff028b82 */ /* 0x000ea40000000a00 */
[----:B------:R-:W-:Y:S01]  /*0590*/  IMAD.IADD R9, R52, 0x1, -R9 ;  /* 0x0000000134097824 */ /* 0x000fe200078e0a09 */
[----:B------:R-:W-:-:S03]  /*05a0*/  ISETP.GE.OR P5, PT, R0, R159, P6 ;  /* 0x0000009f0000720c */ /* 0x000fc600037a6670 */
[----:B------:R-:W-:-:S05]  /*05b0*/  IMAD.SHL.U32 R8, R9, 0x8, RZ ;  /* 0x0000000809087824 */ /* 0x000fca00078e00ff */
[----:B------:R-:W-:Y:S01]  /*05c0*/  SHF.R.S32.HI R9, RZ, 0x1f, R8 ;  /* 0x0000001fff097819 */ /* 0x000fe20000011408 */
[----:B-1----:R-:W-:-:S04]  /*05d0*/  @P0 IMAD.WIDE.U32 R10, R160, R4, RZ ;  /* 0x00000004a00a0225 */ /* 0x002fc800078e00ff */
[----:B------:R-:W-:-:S04]  /*05e0*/  IMAD.WIDE.U32 R8, R66, R4, R8 ;  /* 0x0000000442087225 */ /* 0x000fc800078e0008 */
[----:B------:R-:W-:Y:S02]  /*05f0*/  @P0 IMAD R160, R160, R5, R11 ;  /* 0x00000005a0a00224 */ /* 0x000fe400078e020b */
[-C--:B--2---:R-:W-:Y:S01]  /*0600*/  @!P0 IMAD R6, R7, R2.reuse, RZ ;  /* 0x0000000207068224 */ /* 0x084fe200078e02ff */
[----:B------:R-:W-:Y:S01]  /*0610*/  SHF.R.S32.HI R7, RZ, 0x1f, R66 ;  /* 0x0000001fff077819 */ /* 0x000fe20000011442 */
[----:B------:R-:W-:-:S04]  /*0620*/  @!P0 IMAD.WIDE.U32 R12, R25, R2, RZ ;  /* 0x00000002190c8225 */ /* 0x000fc800078e00ff */
[----:B------:R-:W-:Y:S01]  /*0630*/  @!P0 IMAD R3, R25, R3, R6 ;  /* 0x0000000319038224 */ /* 0x000fe200078e0206 */
[----:B------:R-:W-:Y:S01]  /*0640*/  IADD3 R6, R0, 0x10, RZ ;  /* 0x0000001000067810 */ /* 0x000fe20007ffe0ff */
[----:B------:R-:W-:Y:S02]  /*0650*/  @!P0 IMAD.MOV.U32 R10, RZ, RZ, R12 ;  /* 0x000000ffff0a8224 */ /* 0x000fe400078e000c */
[----:B------:R-:W-:Y:S01]  /*0660*/  IMAD R7, R7, R4, RZ ;  /* 0x0000000407077224 */ /* 0x000fe200078e02ff */
[----:B------:R-:W-:Y:S01]  /*0670*/  @!P0 IADD3 R160, R13, R3, RZ ;  /* 0x000000030da08210 */ /* 0x000fe20007ffe0ff */
[--C-:B------:R-:W-:Y:S01]  /*0680*/  IMAD R25, R25, UR8, R136.reuse ;  /* 0x0000000819197c24 */ /* 0x100fe2000f8e0288 */
[----:B------:R-:W-:Y:S01]  /*0690*/  IADD3 R10, P0, R10, R8, RZ ;  /* 0x000000080a0a7210 */ /* 0x000fe20007f1e0ff */
[----:B------:R-:W-:Y:S01]  /*06a0*/  IMAD R7, R66, R5, R7 ;  /* 0x0000000542077224 */ /* 0x000fe200078e0207 */
[----:B------:R-:W-:Y:S01]  /*06b0*/  SHF.R.S32.HI R3, RZ, 0x1f, R136 ;  /* 0x0000001fff037819 */ /* 0x000fe20000011488 */
[----:B------:R-:W-:Y:S01]  /*06c0*/  VIADD R2, R0, 0x20 ;  /* 0x0000002000027836 */ /* 0x000fe20000000000 */
[----:B------:R-:W-:-:S02]  /*06d0*/  ISETP.GE.AND P2, PT, R6, R159, PT ;  /* 0x0000009f0600720c */ /* 0x000fc40003f46270 */
[----:B------:R-:W-:Y:S01]  /*06e0*/  IADD3.X R11, R160, R9, R7, P0, !PT ;  /* 0x00000009a00b7210 */ /* 0x000fe200007fe407 */
[----:B------:R-:W-:Y:S01]  /*06f0*/  IMAD R3, R3, UR4, RZ ;  /* 0x0000000403037c24 */ /* 0x000fe2000f8e02ff */
[-C--:B------:R-:W-:Y:S02]  /*0700*/  ISETP.GE.AND P0, PT, R0, R159.reuse, PT ;  /* 0x0000009f0000720c */ /* 0x080fe40003f06270 */
[-C--:B------:R-:W-:Y:S01]  /*0710*/  ISETP.GE.OR P4, PT, R6, R159.reuse, P6 ;  /* 0x0000009f0600720c */ /* 0x080fe20003786670 */
[----:B------:R-:W-:Y:S01]  /*0720*/  IMAD R15, R136, UR5, R3 ;  /* 0x00000005880f7c24 */ /* 0x000fe2000f8e0203 */
[-C--:B------:R-:W-:Y:S01]  /*0730*/  ISETP.GE.AND P1, PT, R2, R159.reuse, PT ;  /* 0x0000009f0200720c */ /* 0x080fe20003f26270 */
[----:B------:R-:W-:Y:S01]  /*0740*/  IMAD.WIDE.U32 R136, R136, UR4, R10 ;  /* 0x0000000488887c25 */ /* 0x000fe2000f8e000a */
[----:B------:R-:W-:Y:S01]  /*0750*/  ULDC UR4, c[0x0][0x2c4] ;  /* 0x0000b10000047ab9 */ /* 0x000fe20000000800 */
[----:B------:R-:W-:Y:S02]  /*0760*/  ISETP.GE.OR P3, PT, R2, R159, P6 ;  /* 0x0000009f0200720c */ /* 0x000fe40003766670 */
[----:B------:R-:W-:Y:S01]  /*0770*/  IMAD R3, R25, UR4, R66 ;  /* 0x0000000419037c24 */ /* 0x000fe2000f8e0242 */
[----:B------:R-:W-:-:S02]  /*0780*/  SHF.R.S32.HI R8, RZ, 0x1f, R0 ;  /* 0x0000001fff087819 */ /* 0x000fc40000011400 */
[----:B------:R-:W-:Y:S01]  /*0790*/  IADD3 R15, R137, R15, RZ ;  /* 0x0000000f890f7210 */ /* 0x000fe20007ffe0ff */
[----:B------:R-:W-:Y:S07]  /*07a0*/  @P0 BRA `(.L_x_6922) ;  /* 0x0000000000280947 */ /* 0x000fee0003800000 */
        /* <DEDUP_REMOVED lines=10> */
.L_x_6922:
[----:B------:R-:W-:Y:S05]  /*0850*/  BSYNC B0 ;  /* 0x0000000000007941 */ /* 0x000fea0003800000 */
.L_x_6921:
[----:B------:R-:W-:Y:S01]  /*0860*/  BSSY B0, `(.L_x_6923) ;  /* 0x0000011000007945 */ /* 0x000fe20003800000 */
[----:B------:R-:W-:Y:S02]  /*0870*/  IADD3 R6, P0, R3, R0, RZ ;  /* 0x0000000003067210 */ /* 0x000fe40007f1e0ff */
[----:B-1----:R-:W-:Y:S01]  /*0880*/  IADD3 R10, R0, 0x30, RZ ;  /* 0x00000030000a7810 */ /* 0x002fe20007ffe0ff */
[----:B------:R-:W-:Y:S05]  /*0890*/  @P2 BRA `(.L_x_6924) ;  /* 0x0000000000342947 */ /* 0x000fea0003800000 */
[----:B------:R-:W-:Y:S01]  /*08a0*/  IADD3 R7, P2, R0, 0x10, RZ ;  /* 0x0000001000077810 */ /* 0x000fe20007f5e0ff */
[----:B------:R-:W-:Y:S01]  /*08b0*/  IMAD.MOV.U32 R12, RZ, RZ, R136 ;  /* 0x000000ffff0c7224 */ /* 0x000fe200078e0088 */
        /* <DEDUP_REMOVED lines=11> */
.L_x_6924:
[----:B------:R-:W-:Y:S05]  /*0970*/  BSYNC B0 ;  /* 0x0000000000007941 */ /* 0x000fea0003800000 */
.L_x_6923:
[----:B------:R-:W-:Y:S01]  /*0980*/  BSSY B0, `(.L_x_6925) ;  /* 0x0000010000007945 */ /* 0x000fe20003800000 */
[----:B------:R-:W-:-:S03]  /*0990*/  ISETP.GE.AND P2, PT, R10, R159, PT ;  /* 0x0000009f0a00720c */ /* 0x000fc60003f46270 */
[----:B------:R-:W-:Y:S10]  /*09a0*/  @P1 BRA `(.L_x_6926) ;  /* 0x0000000000341947 */ /* 0x000ff40003800000 */
[----:B------:R-:W-:Y:S01]  /*09b0*/  IADD3 R7, P1, R0, 0x20, RZ ;  /* 0x0000002000077810 */ /* 0x000fe20007f3e0ff */
[----:B------:R-:W-:Y:S01]  /*09c0*/  IMAD.MOV.U32 R12, RZ, RZ, R136 ;  /* 0x000000ffff0c7224 */ /* 0x000fe200078e0088 */
[----:B------:R-:W-:Y:S01]  /*09d0*/  MOV R13, R15 ;  /* 0x0000000f000d7202 */ /* 0x000fe20000000f00 */
[----:B------:R-:W-:Y:S02]  /*09e0*/  ULDC.64 UR4, c[0x0][0x280] ;  /* 0x0000a00000047ab9 */ /* 0x000fe40000000a00 */
[----:B------:R-:W-:Y:S02]  /*09f0*/  IMAD.X R9, RZ, RZ, R8, P1 ;  /* 0x000000ffff097224 */ /* 0x000fe400008e0608 */
[----:B------:R-:W-:-:S04]  /*0a00*/  IMAD.WIDE.U32 R12, R7, R4, R12 ;  /* 0x00000004070c7225 */ /* 0x000fc800078e000c */
[----:B------:R-:W-:Y:S01]  /*0a10*/  IMAD R2, R9, R4, RZ ;  /* 0x0000000409027224 */ /* 0x000fe200078e02ff */
[----:B-1----:R-:W-:-:S03]  /*0a20*/  LEA R16, P1, R12, UR4, 0x1 ;  /* 0x000000040c107c11 */ /* 0x002fc6000f8208ff */
[----:B------:R-:W-:-:S05]  /*0a30*/  IMAD R2, R7, R5, R2 ;  /* 0x0000000507027224 */ /* 0x000fca00078e0202 */
[----:B------:R-:W-:-:S04]  /*0a40*/  IADD3 R7, R13, R2, RZ ;  /* 0x000000020d077210 */ /* 0x000fc80007ffe0ff */
[----:B------:R-:W-:-:S05]  /*0a50*/  LEA.HI.X R17, R12, UR5, R7, 0x1, P1 ;  /* 0x000000050c117c11 */ /* 0x000fca00088f0c07 */
[----:B------:R2:W-:Y:S04]  /*0a60*/  STG.E.128 desc[UR6][R16.64], RZ ;  /* 0x000000ff10007986 */ /* 0x0005e8000c101d06 */
[----:B------:R2:W-:Y:S02]  /*0a70*/  STG.E.128 desc[UR6][R16.64+0x80], RZ ;  /* 0x000080ff10007986 */ /* 0x0005e4000c101d06 */
.L_x_6926:
[----:B------:R-:W-:Y:S05]  /*0a80*/  BSYNC B0 ;  /* 0x0000000000007941 */ /* 0x000fea0003800000 */
.L_x_6925:
        /* <DEDUP_REMOVED lines=14> */
.L_x_6928:
[----:B------:R-:W-:Y:S05]  /*0b70*/  BSYNC B0 ;  /* 0x0000000000007941 */ /* 0x000fea0003800000 */
.L_x_6927:
[----:B------:R-:W-:Y:S01]  /*0b80*/  ISETP.GE.OR P6, PT, R10, R159, P6 ;  /* 0x0000009f0a00720c */ /* 0x000fe200037c6670 */
[----:B------:R-:W-:Y:S01]  /*0b90*/  ULDC.64 UR4, c[0x0][0x2b0] ;  /* 0x0000ac0000047ab9 */ /* 0x000fe20000000a00 */
[----:B------:R-:W-:Y:S01]  /*0ba0*/  LEA.HI.X.SX32 R3, R3, R8, 0x1, P0 ;  /* 0x0000000803037211 */ /* 0x000fe200000f0eff */
[----:B------:R-:W-:Y:S01]  /*0bb0*/  @!P5 IMAD.MOV.U32 R9, RZ, RZ, 0x7f800000 ;  /* 0x7f800000ff09d424 */ /* 0x000fe200078e00ff */
[C---:B------:R-:W-:Y:S01]  /*0bc0*/  LEA R2, P0, R6.reuse, UR4, 0x2 ;  /* 0x0000000406027c11 */ /* 0x040fe2000f8010ff */
[----:B------:R-:W-:Y:S02]  /*0bd0*/  @!P4 IMAD.MOV.U32 R7, RZ, RZ, 0x7f800000 ;  /* 0x7f800000ff07c424 */ /* 0x000fe400078e00ff */
[----:B---3--:R-:W-:Y:S01]  /*0be0*/  @!P3 IMAD.MOV.U32 R5, RZ, RZ, 0x7f800000 ;  /* 0x7f800000ff05b424 */ /* 0x008fe200078e00ff */
[----:B------:R-:W-:-:S05]  /*0bf0*/  LEA.HI.X R3, R6, UR5, R3, 0x2, P0 ;  /* 0x0000000506037c11 */ /* 0x000fca00080f1403 */
[----:B------:R3:W-:Y:S04]  /*0c00*/  @!P5 STG.E desc[UR6][R2.64], R9 ;  /* 0x000000090200d986 */ /* 0x0007e8000c101906 */
[----:B------:R3:W-:Y:S04]  /*0c10*/  @!P4 STG.E desc[UR6][R2.64+0x40], R7 ;  /* 0x000040070200c986 */ /* 0x0007e8000c101906 */
[----:B------:R3:W-:Y:S01]  /*0c20*/  @!P3 STG.E desc[UR6][R2.64+0x80], R5 ;  /* 0x000080050200b986 */ /* 0x0007e2000c101906 */
[----:B------:R-:W-:Y:S05]  /*0c30*/  @P6 EXIT ;  /* 0x000000000000694d */ /* 0x000fea0003800000 */
[----:B---3--:R-:W-:-:S05]  /*0c40*/  MOV R5, 0x7f800000 ;  /* 0x7f80000000057802 */ /* 0x008fca0000000f00 */
[----:B------:R-:W-:Y:S01]  /*0c50*/  STG.E desc[UR6][R2.64+0xc0], R5 ;  /* 0x0000c00502007986 */ /* 0x000fe2000c101906 */
[----:B------:R-:W-:Y:S05]  /*0c60*/  EXIT ;  /* 0x000000000000794d */ /* 0x000fea0003800000 */
.L_x_6920:
[----:B------:R-:W1:Y:S01]  /*0c70*/  LDC.64 R2, c[0x0][0x368] ;  /* 0x0000da00ff027b82 */ /* 0x000e620000000a00 */
        /* <DEDUP_REMOVED lines=11> */
[----:B-1----:R-:W1:Y:S02]  /*0d30*/  LDC.64 R2, c[0x0][0x378] ;  /* 0x0000de00ff027b82 */ /* 0x002e640000000a00 */
        /* <DEDUP_REMOVED lines=9> */
.L_x_6929:
        /* <DEDUP_REMOVED lines=50> */
[----:B------:R-:W-:Y:S01]  /*10f0*/  LOP3.LUT R4, R136, R3, RZ, 0x3c, !PT ;  /* 0x0000000388047212 */ /* 0x000fe200078e3cff */
[----:B------:R-:W1:Y:S03]  /*1100*/  LDC.64 R8, c[0x0][0x238] ;  /* 0x00008e00ff087b82 */ /* 0x000e660000000a00 */
[----:B------:R-:W-:Y:S01]  /*1110*/  ISETP.GE.AND P0, PT, R4, RZ, PT ;  /* 0x000000ff0400720c */ /* 0x000fe20003f06270 */
[----:B------:R-:W-:-:S04]  /*1120*/  IMAD.MOV R4, RZ, RZ, -R15 ;  /* 0x000000ffff047224 */ /* 0x000fc800078e0a0f */
[----:B------:R-:W-:Y:S02]  /*1130*/  IMAD R21, R6, R4, R5 ;  /* 0x0000000406157224 */ /* 0x000fe400078e0205 */
[----:B------:R-:W-:-:S06]  /*1140*/  @P2 IADD3 R0, R0, 0x1, RZ ;  /* 0x0000000100002810 */ /* 0x000fcc0007ffe0ff */
[----:B------:R-:W-:Y:S01]  /*1150*/  @!P0 IMAD.MOV R0, RZ, RZ, -R0 ;  /* 0x000000ffff008224 */ /* 0x000fe200078e0a00 */
[----:B------:R-:W-:-:S04]  /*1160*/  @!P1 LOP3.LUT R0, RZ, R3, RZ, 0x33, !PT ;  /* 0x00000003ff009212 */ /* 0x000fc800078e33ff */
[----:B------:R-:W-:Y:S02]  /*1170*/  SHF.R.S32.HI R3, RZ, 0x1f, R0 ;  /* 0x0000001fff037819 */ /* 0x000fe40000011400 */
        /* <DEDUP_REMOVED lines=11> */
[----:B------:R-:W-:-:S04]  /*1230*/  IMAD.WIDE.U32 R14, R21, R144, R14 ;  /* 0x00000090150e7225 */ /* 0x000fc800078e000e */
[----:B------:R-:W-:Y:S01]  /*1240*/  IMAD R4, R21, R145, R4 ;  /* 0x0000009115047224 */ /* 0x000fe200078e0204 */
[----:B------:R-:W-:-:S03]  /*1250*/  MOV R22, R14 ;  /* 0x0000000e00167202 */ /* 0x000fc60000000f00 */
[----:B------:R-:W-:Y:S01]  /*1260*/  IMAD.IADD R23, R15, 0x1, R4 ;  /* 0x000000010f177824 */ /* 0x000fe200078e0204 */
[----:B------:R-:W-:Y:S01]  /*1270*/  MOV R4, R12 ;  /* 0x0000000c00047202 */ /* 0x000fe20000000f00 */
[----:B------:R-:W-:Y:S02]  /*1280*/  IMAD R15, R3, UR4, RZ ;  /* 0x00000004030f7c24 */ /* 0x000fe4000f8e02ff */
[----:B-----5:R-:W-:-:S04]  /*1290*/  IMAD.WIDE.U32 R24, R0, UR4, R22 ;  /* 0x0000000400187c25 */ /* 0x020fc8000f8e0016 */
[----:B------:R-:W-:Y:S01]  /*12a0*/  IMAD R15, R0, UR5, R15 ;  /* 0x00000005000f7c24 */ /* 0x000fe2000f8e020f */
[----:B------:R-:W-:Y:S01]  /*12b0*/  MOV R2, R24 ;  /* 0x0000001800027202 */ /* 0x000fe20000000f00 */
[----:B------:R-:W-:-:S03]  /*12c0*/  IMAD.IADD R23, R13, 0x1, R9 ;  /* 0x000000010d177824 */ /* 0x000fc600078e0209 */
[----:B------:R-:W-:Y:S01]  /*12d0*/  IADD3 R15, R25, R15, RZ ;  /* 0x0000000f190f7210 */ /* 0x000fe20007ffe0ff */
[----:B------:R-:W-:Y:S06]  /*12e0*/  BRA `(.L_x_6931) ;  /* 0x0000000400447947 */ /* 0x000fec0003800000 */
.L_x_6930:
        /* <DEDUP_REMOVED lines=12> */
[----:B------:R-:W3:Y:S03]  /*13b0*/  LDC.64 R8, c[0x0][0x260] ;  /* 0x00009800ff087b82 */ /* 0x000ee60000000a00 */
[----:B------:R-:W-:Y:S01]  /*13c0*/  IMAD R2, R0, R3, RZ ;  /* 0x0000000300027224 */ /* 0x000fe200078e02ff */
[----:B------:R-:W-:-:S03]  /*13d0*/  IABS R0, R136 ;  /* 0x0000008800007213 */ /* 0x000fc60000000000 */
[----:B------:R-:W-:-:S04]  /*13e0*/  IMAD.HI.U32 R5, R5, R2, R4 ;  /* 0x0000000205057227 */ /* 0x000fc800078e0004 */
[----:B------:R-:W-:-:S04]  /*13f0*/  IMAD.MOV.U32 R4, RZ, RZ, R0 ;  /* 0x000000ffff047224 */ /* 0x000fc800078e0000 */
[----:B------:R-:W-:Y:S01]  /*1400*/  IMAD.HI.U32 R0, R5, R4, RZ ;  /* 0x0000000405007227 */ /* 0x000fe200078e00ff */
[----:B------:R-:W-:-:S03]  /*1410*/  LEA R5, R102, 0xffffffc0, 0x6 ;  /* 0xffffffc066057811 */ /* 0x000fc600078e30ff */
[----:B------:R-:W-:Y:S01]  /*1420*/  IMAD.MOV R2, RZ, RZ, -R0 ;  /* 0x000000ffff027224 */ /* 0x000fe200078e0a00 */
[----:B------:R-:W-:-:S03]  /*1430*/  SHF.R.S32.HI R19, RZ, 0x1f, R5 ;  /* 0x0000001fff137819 */ /* 0x000fc60000011405 */
[----:B------:R-:W-:-:S05]  /*1440*/  IMAD R2, R3, R2, R4 ;  /* 0x0000000203027224 */ /* 0x000fca00078e0204 */
        /* <DEDUP_REMOVED lines=13> */
[----:B-1-3--:R-:W-:Y:S06]  /*1520*/  @P4 BRA `(.L_x_6932) ;  /* 0x0000000000344947 */ /* 0x00afec0003800000 */
        /* <DEDUP_REMOVED lines=13> */
.L_x_6932:
        /* <DEDUP_REMOVED lines=8> */
[----:B------:R-:W-:Y:S01]  /*1680*/  @P4 IMAD.WIDE.U32 R22, R15, R12, RZ ;  /* 0x0000000c0f164225 */ /* 0x000fe200078e00ff */
[----:B------:R-:W-:-:S03]  /*1690*/  IADD3 R21, R21, R2, RZ ;  /* 0x0000000215157210 */ /* 0x000fc60007ffe0ff */
[----:B------:R-:W-:Y:S01]  /*16a0*/  IMAD R2, R3, R8, RZ ;  /* 0x0000000803027224 */ /* 0x000fe200078e02ff */
        /* <DEDUP_REMOVED lines=21> */
.L_x_6931:
[----:B------:R1:W5:Y:S01]  /*1800*/  @P5 LDG.E R54, desc[UR6][R140.64] ;  /* 0x000000068c365981 */ /* 0x000362000c1e1900 */
[----:B------:R-:W-:Y:S01]  /*1810*/  ISETP.NE.AND P0, PT, R160, -0x1, PT ;  /* 0xffffffffa000780c */ /* 0x000fe20003f05270 */
[----:B------:R-:W2:Y:S01]  /*1820*/  LDC.64 R8, c[0x0][0x240] ;  /* 0x00009000ff087b82 */ /* 0x000ea20000000a00 */
[----:B------:R-:W-:Y:S01]  /*1830*/  SHF.R.S32.HI R73, RZ, 0x1f, R52 ;  /* 0x0000001fff497819 */ /* 0x000fe20000011434 */
[----:B------:R-:W-:Y:S01]  /*1840*/  ULDC.64 UR4, c[0x0][0x268] ;  /* 0x00009a0000047ab9 */ /* 0x000fe20000000a00 */
[----:B------:R-:W-:Y:S01]  /*1850*/  SHF.R.S32.HI R85, RZ, 0x1f, R74 ;  /* 0x0000001fff557819 */ /* 0x000fe2000001144a */
[----:B------:R-:W-:Y:S01]  /*1860*/  IMAD.MOV.U32 R51, RZ, RZ, 0x20 ;  /* 0x00000020ff337424 */ /* 0x000fe200078e00ff */
[CC--:B------:R-:W-:Y:S01]  /*1870*/  LEA.HI R65, R73.reuse, R52.reuse, RZ, 0x3 ;  /* 0x0000003449417211 */ /* 0x0c0fe200078f18ff */
[----:B------:R-:W-:Y:S01]  /*1880*/  IMAD.SHL.U32 R71, R144, 0x10, RZ ;  /* 0x0000001090477824 */ /* 0x000fe200078e00ff */
[----:B------:R-:W-:Y:S01]  /*1890*/  LEA.HI R10, R73, R52, RZ, 0x6 ;  /* 0x00000034490a7211 */ /* 0x000fe200078f30ff */
[----:B------:R-:W3:Y:S01]  /*18a0*/  LDC R80, c[0x0][0x2e0] ;  /* 0x0000b800ff507b82 */ /* 0x000ee20000000800 */
[----:B------:R-:W-:-:S02]  /*18b0*/  SHF.R.S32.HI R134, RZ, 0x3, R65 ;  /* 0x00000003ff867819 */ /* 0x000fc40000011441 */
[----:B------:R-:W-:Y:S01]  /*18c0*/  LOP3.LUT R65, R65, 0xfffffff8, RZ, 0xc0, !PT ;  /* 0xfffffff841417812 */ /* 0x000fe200078ec0ff */
[----:B------:R-:W-:Y:S01]  /*18d0*/  IMAD.SHL.U32 R10, R10, 0x8, RZ ;  /* 0x000000080a0a7824 */ /* 0x000fe200078e00ff */
[----:B------:R-:W-:Y:S01]  /*18e0*/  SHF.R.S32.HI R135, RZ, 0x1f, R134 ;  /* 0x0000001fff877819 */ /* 0x000fe20000011486 */
[----:B------:R-:W-:Y:S01]  /*18f0*/  IMAD.SHL.U32 R131, R134, 0x40, RZ ;  /* 0x0000004086837824 */ /* 0x000fe200078e00ff */
[----:B------:R-:W-:Y:S01]  /*1900*/  LEA.HI R73, R73, R52, RZ, 0x4 ;  /* 0x0000003449497211 */ /* 0x000fe200078f20ff */
[----:B------:R-:W4:Y:S01]  /*1910*/  @!P0 LDC.64 R12, c[0x0][0x228] ;  /* 0x00008a00ff0c8b82 */ /* 0x000f220000000a00 */
[----:B------:R-:W-:Y:S01]  /*1920*/  IMAD.IADD R65, R52, 0x1, -R65 ;  /* 0x0000000134417824 */ /* 0x000fe200078e0a41 */
[----:B------:R-:W-:Y:S02]  /*1930*/  LEA.HI R85, R85, R74, RZ, 0x6 ;  /* 0x0000004a55557211 */ /* 0x000fe400078f30ff */
[----:B------:R-:W-:Y:S01]  /*1940*/  LOP3.LUT R131, R131, 0x1c0, RZ, 0xc0, !PT ;  /* 0x000001c083837812 */ /* 0x000fe200078ec0ff */
[----:B------:R-:W-:Y:S01]  /*1950*/  IMAD.SHL.U32 R16, R65, 0x8, RZ ;  /* 0x0000000841107824 */ /* 0x000fe200078e00ff */
[----:B------:R-:W-:Y:S01]  /*1960*/  SHF.R.S32.HI R85, RZ, 0x6, R85 ;  /* 0x00000006ff557819 */ /* 0x000fe20000011455 */
[----:B--2--5:R-:W-:Y:S01]  /*1970*/  @P0 IMAD.WIDE.U32 R24, R160, R8, RZ ;  /* 0x00000008a0180225 */ /* 0x024fe200078e00ff */
[----:B------:R-:W2:Y:S02]  /*1980*/  LDC.64 R142, c[0x0][0x250] ;  /* 0x00009400ff8e7b82 */ /* 0x000ea40000000a00 */
[----:B------:R-:W-:-:S02]  /*1990*/  LOP3.LUT R6, R131, 0x38, R16, 0xf8, !PT ;  /* 0x0000003883067812 */ /* 0x000fc400078ef810 */
[----:B------:R-:W-:Y:S01]  /*19a0*/  SHF.R.U32.HI R131, RZ, 0x3, R131 ;  /* 0x00000003ff837819 */ /* 0x000fe20000011683 */
[----:B------:R-:W-:Y:S01]  /*19b0*/  @P0 IMAD R25, R160, R9, R25 ;  /* 0x00000009a0190224 */ /* 0x000fe200078e0219 */
[----:B------:R-:W-:Y:S02]  /*19c0*/  VIMNMX R85, RZ, R85, !PT ;  /* 0x00000055ff557248 */ /* 0x000fe40007fe0100 */
[----:B------:R-:W-:Y:S02]  /*19d0*/  LOP3.LUT R131, R6, R131, RZ, 0x3c, !PT ;  /* 0x0000008306837212 */ /* 0x000fe400078e3cff */
[----:B------:R-:W-:Y:S02]  /*19e0*/  @P0 MOV R6, R24 ;  /* 0x0000001800060202 */ /* 0x000fe40000000f00 */
[----:B---3--:R-:W-:Y:S02]  /*19f0*/  LEA.HI R80, R80, R80, RZ, 0x1 ;  /* 0x0000005050507211 */ /* 0x008fe400078f08ff */
[----:B------:R-:W-:Y:S01]  /*1a00*/  SHF.L.U32 R77, R65, 0x2, RZ ;  /* 0x00000002414d7819 */ /* 0x000fe200000006ff */
[-C--:B----4-:R-:W-:Y:S01]  /*1a10*/  @!P0 IMAD R14, R7, R12.reuse, RZ ;  /* 0x0000000c070e8224 */ /* 0x090fe200078e02ff */
[----:B------:R-:W-:Y:S01]  /*1a20*/  SHF.R.S32.HI R81, RZ, 0x1, R80 ;  /* 0x00000001ff517819 */ /* 0x000fe20000011450 */
[----:B------:R-:W-:Y:S01]  /*1a30*/  @!P0 IMAD.WIDE.U32 R26, R11, R12, RZ ;  /* 0x0000000c0b1a8225 */ /* 0x000fe200078e00ff */
[----:B------:R-:W-:-:S02]  /*1a40*/  MOV R53, 0x10 ;  /* 0x0000001000357802 */ /* 0x000fc40000000f00 */
[----:B------:R-:W-:Y:S01]  /*1a50*/  LOP3.LUT R131, R131, 0xfffffe00, R10, 0xf8, !PT ;  /* 0xfffffe0083837812 */ /* 0x000fe200078ef80a */
[----:B------:R-:W-:Y:S01]  /*1a60*/  @!P0 IMAD R14, R11, R13, R14 ;  /* 0x0000000d0b0e8224 */ /* 0x000fe200078e020e */
[----:B------:R-:W-:Y:S01]  /*1a70*/  SHF.L.U64.HI R70, R144, 0x4, R145 ;  /* 0x0000000490467819 */ /* 0x000fe20000010291 */
[----:B------:R-:W-:Y:S01]  /*1a80*/  @!P0 IMAD.MOV.U32 R6, RZ, RZ, R26 ;  /* 0x000000ffff068224 */ /* 0x000fe200078e001a */
[----:B--2---:R-:W-:Y:S01]  /*1a90*/  SHF.L.U64.HI R67, R142, 0x4, R143 ;  /* 0x000000048e437819 */ /* 0x004fe2000001028f */
[----:B------:R-:W-:Y:S01]  /*1aa0*/  @!P0 IMAD.IADD R25, R27, 0x1, R14 ;  /* 0x000000011b198824 */ /* 0x000fe200078e020e */
[----:B------:R-:W-:Y:S01]  /*1ab0*/  LOP3.LUT R27, R73, 0xfffffff0, RZ, 0xc0, !PT ;  /* 0xfffffff0491b7812 */ /* 0x000fe200078ec0ff */
[----:B------:R-:W-:Y:S01]  /*1ac0*/  IMAD.WIDE R12, R17, 0x40, R134 ;  /* 0x00000040110c7825 */ /* 0x000fe200078e0286 */
[----:B------:R-:W-:Y:S02]  /*1ad0*/  SHF.R.S32.HI R17, RZ, 0x1f, R16 ;  /* 0x0000001fff117819 */ /* 0x000fe40000011410 */
[----:B------:R-:W-:Y:S01]  /*1ae0*/  IADD3 R28, P1, R16, R6, RZ ;  /* 0x00000006101c7210 */ /* 0x000fe20007f3e0ff */
[----:B------:R-:W-:Y:S01]  /*1af0*/  IMAD.IADD R72, R52, 0x1, -R27 ;  /* 0x0000000134487824 */ /* 0x000fe200078e0a1b */
[----:B------:R-:W-:Y:S01]  /*1b00*/  IADD3 R24, P0, R16, R4, RZ ;  /* 0x0000000410187210 */ /* 0x000fe20007f1e0ff */
[----:B------:R-:W-:Y:S01]  /*1b10*/  IMAD R6, R13, R8, RZ ;  /* 0x000000080d067224 */ /* 0x000fe200078e02ff */
[----:B------:R-:W-:Y:S01]  /*1b20*/  IADD3.X R29, R17, R25, RZ, P1, !PT ;  /* 0x00000019111d7210 */ /* 0x000fe20000ffe4ff */
[----:B------:R-:W-:Y:S01]  /*1b30*/  IMAD R13, R3, UR4, RZ ;  /* 0x00000004030d7c24 */ /* 0x000fe2000f8e02ff */
[----:B------:R-:W-:Y:S01]  /*1b40*/  SHF.R.S32.HI R69, RZ, 0x1f, R72 ;  /* 0x0000001fff457819 */ /* 0x000fe20000011448 */
[----:B------:R-:W-:Y:S01]  /*1b50*/  IMAD.X R25, R17, 0x1, R23, P0 ;  /* 0x0000000111197824 */ /* 0x000fe200000e0617 */
[----:B------:R-:W-:Y:S01]  /*1b60*/  IADD3 R104, P0, R134, R21, RZ ;  /* 0x0000001586687210 */ /* 0x000fe20007f1e0ff */
[----:B------:R-:W-:Y:S01]  /*1b70*/  IMAD R20, R0, UR5, R13 ;  /* 0x0000000500147c24 */ /* 0x000fe2000f8e020d */
[----:B------:R-:W-:Y:S01]  /*1b80*/  LEA.HI R69, R69, R72, RZ, 0x3 ;  /* 0x0000004845457211 */ /* 0x000fe200078f18ff */
[C---:B------:R-:W-:Y:S01]  /*1b90*/  IMAD R9, R12.reuse, R9, R6 ;  /* 0x000000090c097224 */ /* 0x040fe200078e0206 */
[----:B------:R-:W-:Y:S01]  /*1ba0*/  IADD3.X R19, R135, R19, RZ, P0, !PT ;  /* 0x0000001387137210 */ /* 0x000fe200007fe4ff */
[----:B------:R-:W-:Y:S01]  /*1bb0*/  IMAD.WIDE.U32 R22, R12, R8, R28 ;  /* 0x000000080c167225 */ /* 0x000fe200078e001c */
[----:B------:R-:W-:-:S02]  /*1bc0*/  IADD3 R132, P0, R16, R2, RZ ;  /* 0x0000000210847210 */ /* 0x000fc40007f1e0ff */
[----:B------:R-:W-:Y:S01]  /*1bd0*/  SHF.R.S32.HI R4, RZ, 0x1f, R136 ;  /* 0x0000001fff047819 */ /* 0x000fe20000011488 */
[----:B------:R-:W-:Y:S01]  /*1be0*/  IMAD.WIDE.U32 R24, R0, UR4, R24 ;  /* 0x0000000400187c25 */ /* 0x000fe2000f8e0018 */
[----:B------:R-:W-:Y:S01]  /*1bf0*/  IADD3.X R133, R17, R15, RZ, P0, !PT ;  /* 0x0000000f11857210 */ /* 0x000fe200007fe4ff */
[----:B------:R-:W-:Y:S01]  /*1c00*/  ULDC.64 UR4, c[0x0][0x258] ;  /* 0x0000960000047ab9 */ /* 0x000fe20000000a00 */
[----:B------:R-:W-:Y:S01]  /*1c10*/  LOP3.LUT R13, R69, 0xfffffff8, RZ, 0xc0, !PT ;  /* 0xfffffff8450d7812 */ /* 0x000fe200078ec0ff */
[----:B------:R-:W-:Y:S01]  /*1c20*/  IMAD R139, R4, UR4, RZ ;  /* 0x00000004048b7c24 */ /* 0x000fe2000f8e02ff */
[----:B------:R-:W-:Y:S01]  /*1c30*/  ISETP.GT.AND P0, PT, R102, R85, PT ;  /* 0x000000556600720c */ /* 0x000fe20003f04270 */
[----:B------:R-:W-:Y:S02]  /*1c40*/  IMAD.IADD R21, R25, 0x1, R20 ;  /* 0x0000000119157824 */ /* 0x000fe400078e0214 */
[----:B------:R-:W-:Y:S02]  /*1c50*/  IMAD.IADD R72, R72, 0x1, -R13 ;  /* 0x0000000148487824 */ /* 0x000fe400078e0a0d */
[----:B------:R-:W-:-:S02]  /*1c60*/  IMAD.IADD R23, R23, 0x1, R9 ;  /* 0x0000000117177824 */ /* 0x000fc400078e0209 */
[----:B------:R-:W-:Y:S01]  /*1c70*/  IMAD R19, R19, R142, RZ ;  /* 0x0000008e13137224 */ /* 0x000fe200078e02ff */
[----:B------:R-:W-:Y:S01]  /*1c80*/  R2P PR, R72, 0x6 ;  /* 0x0000000648007804 */ /* 0x000fe20000000000 */
[----:B------:R-:W-:Y:S02]  /*1c90*/  IMAD R78, R134, R81, R77 ;  /* 0x00000051864e7224 */ /* 0x000fe400078e024d */
[----:B------:R-:W-:Y:S02]  /*1ca0*/  IMAD.MOV.U32 R20, RZ, RZ, R24 ;  /* 0x000000ffff147224 */ /* 0x000fe400078e0018 */
[----:B------:R-:W-:Y:S01]  /*1cb0*/  IMAD R9, R135, R144, RZ ;  /* 0x0000009087097224 */ /* 0x000fe200078e02ff */
[----:B------:R-:W-:Y:S01]  /*1cc0*/  SHF.R.S32.HI R76, RZ, 0x1f, R78 ;  /* 0x0000001fff4c7819 */ /* 0x000fe2000001144e */
[C---:B------:R-:W-:Y:S01]  /*1cd0*/  IMAD R139, R136.reuse, UR5, R139 ;  /* 0x00000005888b7c24 */ /* 0x040fe2000f8e028b */
[----:B------:R-:W-:Y:S01]  /*1ce0*/  SEL R53, R53, 0xfffffff0, !P1 ;  /* 0xfffffff035357807 */ /* 0x000fe20004800000 */
[----:B------:R-:W-:Y:S01]  /*1cf0*/  IMAD.WIDE.U32 R136, R136, UR4, R22 ;  /* 0x0000000488887c25 */ /* 0x000fe2000f8e0016 */
[----:B------:R-:W-:-:S03]  /*1d00*/  SEL R51, R51, 0xffffffe0, !P2 ;  /* 0xffffffe033337807 */ /* 0x000fc60005000000 */
[C---:B------:R-:W-:Y:S01]  /*1d10*/  IMAD R101, R104.reuse, R143, R19 ;  /* 0x0000008f68657224 */ /* 0x040fe200078e0213 */
[----:B------:R-:W-:Y:S01]  /*1d20*/  IADD3 R139, R137, R139, RZ ;  /* 0x0000008b898b7210 */ /* 0x000fe20007ffe0ff */
[----:B------:R-:W-:Y:S02]  /*1d30*/  IMAD.IADD R77, R77, 0x1, R78 ;  /* 0x000000014d4d7824 */ /* 0x000fe400078e024e */
[----:B------:R-:W-:-:S03]  /*1d40*/  IMAD.WIDE.U32 R104, R104, R142, R20 ;  /* 0x0000008e68687225 */ /* 0x000fc600078e0014 */
[----:B------:R-:W-:Y:S01]  /*1d50*/  SHF.R.S32.HI R75, RZ, 0x1f, R77 ;  /* 0x0000001fff4b7819 */ /* 0x000fe2000001144d */
[C---:B------:R-:W-:Y:S02]  /*1d60*/  IMAD R9, R134.reuse, R145, R9 ;  /* 0x0000009186097224 */ /* 0x040fe400078e0209 */
[----:B------:R-:W-:-:S04]  /*1d70*/  IMAD.WIDE.U32 R132, R134, R144, R132 ;  /* 0x0000009086847225 */ /* 0x000fc800078e0084 */
[----:B------:R-:W-:Y:S02]  /*1d80*/  IMAD.SHL.U32 R68, R142, 0x10, RZ ;  /* 0x000000108e447824 */ /* 0x000fe400078e00ff */
[----:B------:R-:W-:Y:S02]  /*1d90*/  IMAD.SHL.U32 R79, R81, 0x10, RZ ;  /* 0x00000010514f7824 */ /* 0x000fe400078e00ff */
[----:B------:R-:W-:Y:S02]  /*1da0*/  IMAD.IADD R50, R133, 0x1, R9 ;  /* 0x0000000185327824 */ /* 0x000fe400078e0209 */
[----:B------:R-:W-:Y:S02]  /*1db0*/  IMAD.IADD R101, R105, 0x1, R101 ;  /* 0x0000000169657824 */ /* 0x000fe400078e0265 */
[----:B------:R-:W-:Y:S01]  /*1dc0*/  @!P5 IMAD.MOV.U32 R54, RZ, RZ, RZ ;  /* 0x000000ffff36d224 */ /* 0x000fe200078e00ff */
[----:B-1----:R-:W-:Y:S06]  /*1dd0*/  @!P0 BRA `(.L_x_6933) ;  /* 0x0000005c00248947 */ /* 0x002fec0003800000 */
[----:B------:R-:W1:Y:S01]  /*1de0*/  LDC.64 R90, c[0x0][0x338] ;  /* 0x0000ce00ff5a7b82 */ /* 0x000e620000000a00 */
[----:B------:R-:W-:Y:S01]  /*1df0*/  ULDC.64 UR10, c[0x0][0x330] ;  /* 0x0000cc00000a7ab9 */ /* 0x000fe20000000a00 */
[----:B------:R-:W-:Y:S01]  /*1e00*/  ULDC.64 UR4, c[0x0][0x328] ;  /* 0x0000ca0000047ab9 */ /* 0x000fe20000000a00 */
[----:B------:R-:W-:Y:S01]  /*1e10*/  SHF.R.S32.HI R9, RZ, 0x1f, R5 ;  /* 0x0000001fff097819 */ /* 0x000fe20000011405 */
[C---:B------:R-:W-:Y:S01]  /*1e20*/  IMAD R2, R7.reuse, UR10, RZ ;  /* 0x0000000a07027c24 */ /* 0x040fe2000f8e02ff */
[--C-:B------:R-:W-:Y:S01]  /*1e30*/  SHF.R.S32.HI R6, RZ, 0x1f, R74.reuse ;  /* 0x0000001fff067819 */ /* 0x100fe2000001144a */
[----:B------:R-:W-:Y:S01]  /*1e40*/  IMAD R8, R7, UR4, RZ ;  /* 0x0000000407087c24 */ /* 0x000fe2000f8e02ff */
[----:B------:R-:W-:Y:S01]  /*1e50*/  IADD3 R4, P1, P0, R5, R134, -R74 ;  /* 0x0000008605047210 */ /* 0x000fe2000783e84a */
[----:B------:R-:W-:Y:S01]  /*1e60*/  IMAD.WIDE.U32 R12, R11, UR10, R16 ;  /* 0x0000000a0b0c7c25 */ /* 0x000fe2000f8e0010 */
[----:B------:R-:W-:Y:S01]  /*1e70*/  IADD3 R54, R54, R5, RZ ;  /* 0x0000000536367210 */ /* 0x000fe20007ffe0ff */
[----:B------:R-:W-:Y:S01]  /*1e80*/  ULDC.64 UR12, c[0x0][0x350] ;  /* 0x0000d400000c7ab9 */ /* 0x000fe20000000a00 */
[----:B------:R-:W-:Y:S01]  /*1e90*/  IADD3.X R9, R9, R135, ~R6, P1, P0 ;  /* 0x0000008709097210 */ /* 0x000fe20000fe0c06 */
[C---:B------:R-:W-:Y:S01]  /*1ea0*/  IMAD R2, R11.reuse, UR11, R2 ;  /* 0x0000000b0b027c24 */ /* 0x040fe2000f8e0202 */
[----:B------:R-:W-:Y:S01]  /*1eb0*/  ULDC.64 UR10, c[0x0][0x348] ;  /* 0x0000d200000a7ab9 */ /* 0x000fe20000000a00 */
[C---:B------:R-:W-:Y:S01]  /*1ec0*/  IMAD.WIDE.U32 R14, R11.reuse, UR4, R16 ;  /* 0x000000040b0e7c25 */ /* 0x040fe2000f8e0010 */
[----:B------:R-:W2:Y:S01]  /*1ed0*/  LDC R86, c[0x0][0x340] ;  /* 0x0000d000ff567b82 */ /* 0x000ea20000000800 */
[----:B------:R-:W-:Y:S01]  /*1ee0*/  IADD3 R84, R134, 0x10, RZ ;  /* 0x0000001086547810 */ /* 0x000fe20007ffe0ff */
[----:B------:R-:W-:Y:S01]  /*1ef0*/  ULDC.U8 UR22, c[0x0][0x3c3] ;  /* 0x0000f0c000167ab9 */ /* 0x000fe20000000000 */
[----:B------:R-:W-:Y:S01]  /*1f00*/  IMAD R8, R11, UR5, R8 ;  /* 0x000000050b087c24 */ /* 0x000fe2000f8e0208 */
[----:B------:R-:W-:Y:S01]  /*1f10*/  ULDC.64 UR4, c[0x0][0x340] ;  /* 0x0000d00000047ab9 */ /* 0x000fe20000000a00 */
[----:B------:R-:W-:Y:S01]  /*1f20*/  IMAD.IADD R13, R13, 0x1, R2 ;  /* 0x000000010d0d7824 */ /* 0x000fe200078e0202 */
[----:B------:R-:W-:Y:S01]  /*1f30*/  USHF.L.U32 UR14, UR4, 0x5, URZ ;  /* 0x00000005040e7899 */ /* 0x000fe2000800063f */
[----:B------:R-:W-:Y:S01]  /*1f40*/  IMAD R7, R9, UR4, RZ ;  /* 0x0000000409077c24 */ /* 0x000fe2000f8e02ff */
[----:B------:R-:W-:Y:S01]  /*1f50*/  USHF.L.U64.HI UR15, UR4, 0x4, UR5 ;  /* 0x00000004040f7899 */ /* 0x000fe20008010205 */
[----:B------:R-:W-:Y:S01]  /*1f60*/  IMAD.IADD R15, R15, 0x1, R8 ;  /* 0x000000010f0f7824 */ /* 0x000fe200078e0208 */
[----:B------:R-:W-:Y:S01]  /*1f70*/  USHF.L.U32 UR20, UR4, 0x4, URZ ;  /* 0x0000000404147899 */ /* 0x000fe2000800063f */
[----:B-1----:R-:W-:Y:S01]  /*1f80*/  IMAD R2, R9, R90, RZ ;  /* 0x0000005a09027224 */ /* 0x002fe200078e02ff */
[----:B------:R-:W-:Y:S01]  /*1f90*/  UIMAD.WIDE.U32 UR18, UR4, 0x60, URZ ;  /* 0x00000060041278a5 */ /* 0x000fe2000f8e003f */
[----:B------:R-:W-:Y:S01]  /*1fa0*/  IMAD R7, R4, UR5, R7 ;  /* 0x0000000504077c24 */ /* 0x000fe2000f8e0207 */
[----:B------:R-:W-:Y:S01]  /*1fb0*/  SHF.L.U64.HI R87, R90, 0x4, R91 ;  /* 0x000000045a577819 */ /* 0x000fe2000001025b */
[----:B------:R-:W-:Y:S01]  /*1fc0*/  IMAD.WIDE.U32 R12, R4, UR4, R12 ;  /* 0x00000004040c7c25 */ /* 0x000fe2000f8e000c */
[----:B------:R-:W-:Y:S01]  /*1fd0*/  SHF.L.U64.HI R89, R90, 0x5, R91 ;  /* 0x000000055a597819 */ /* 0x000fe2000001025b */
[----:B------:R-:W-:Y:S01]  /*1fe0*/  USHF.L.U64.HI UR23, UR20, 0x1, UR15 ;  /* 0x0000000114177899 */ /* 0x000fe2000801020f */
[----:B------:R-:W-:Y:S01]  /*1ff0*/  SHF.R.S32.HI R126, RZ, 0x1f, R79 ;  /* 0x0000001fff7e7819 */ /* 0x000fe2000001144f */
[C---:B------:R-:W-:Y:S01]  /*2000*/  IMAD R2, R4.reuse, R91, R2 ;  /* 0x0000005b04027224 */ /* 0x040fe200078e0202 */
[----:B------:R-:W-:Y:S01]  /*2010*/  MOV R11, R102 ;  /* 0x00000066000b7202 */ /* 0x000fe20000000f00 */
[----:B------:R-:W-:Y:S01]  /*2020*/  IMAD.WIDE.U32 R14, R4, R90, R14 ;  /* 0x0000005a040e7225 */ /* 0x000fe200078e000e */
[----:B------:R-:W-:Y:S01]  /*2030*/  USHF.L.U32 UR25, UR14, 0x1, URZ ;  /* 0x000000010e197899 */ /* 0x000fe2000800063f */
[----:B------:R-:W-:-:S02]  /*2040*/  ULDC UR21, c[0x0][0x2e0] ;  /* 0x0000b80000157ab9 */ /* 0x000fc40000000800 */
[----:B------:R-:W-:Y:S01]  /*2050*/  IMAD.IADD R13, R13, 0x1, R7 ;  /* 0x000000010d0d7824 */ /* 0x000fe200078e0207 */
[----:B------:R-:W-:Y:S01]  /*2060*/  ULDC.64 UR16, c[0x0][0x250] ;  /* 0x0000940000107ab9 */ /* 0x000fe20000000a00 */
[----:B------:R-:W-:Y:S01]  /*2070*/  IMAD.IADD R5, R15, 0x1, R2 ;  /* 0x000000010f057824 */ /* 0x000fe200078e0202 */
[----:B------:R-:W-:Y:S01]  /*2080*/  USHF.L.U32 UR20, UR20, 0x1, URZ ;  /* 0x0000000114147899 */ /* 0x000fe2000800063f */
[C---:B------:R-:W-:Y:S02]  /*2090*/  IMAD R113, R3.reuse, UR12, RZ ;  /* 0x0000000c03717c24 */ /* 0x040fe4000f8e02ff */
[----:B------:R-:W-:Y:S02]  /*20a0*/  IMAD.MOV.U32 R4, RZ, RZ, R14 ;  /* 0x000000ffff047224 */ /* 0x000fe400078e000e */
[----:B------:R-:W-:Y:S02]  /*20b0*/  IMAD R115, R3, UR10, RZ ;  /* 0x0000000a03737c24 */ /* 0x000fe4000f8e02ff */
[----:B------:R-:W-:-:S02]  /*20c0*/  IMAD R54, R81, R54, RZ ;  /* 0x0000003651367224 */ /* 0x000fc400078e02ff */
        /* <DEDUP_REMOVED lines=8> */
[----:B------:R-:W-:-:S02]  /*2150*/  IADD3 R54, P4, R78, R54, RZ ;  /* 0x000000364e367210 */ /* 0x000fc40007f9e0ff */
[----:B------:R-:W-:Y:S01]  /*2160*/  IMAD.IADD R113, R3, 0x1, R113 ;  /* 0x0000000103717824 */ /* 0x000fe200078e0271 */
[----:B------:R-:W-:Y:S01]  /*2170*/  LEA R112, P1, R2, UR12, 0x1 ;  /* 0x0000000c02707c11 */ /* 0x000fe2000f8208ff */
[----:B------:R-:W-:Y:S01]  /*2180*/  IMAD.IADD R115, R5, 0x1, R115 ;  /* 0x0000000105737824 */ /* 0x000fe200078e0273 */
[----:B------:R-:W-:Y:S01]  /*2190*/  LEA R114, P0, R4, UR10, 0x1 ;  /* 0x0000000a04727c11 */ /* 0x000fe2000f8008ff */
[----:B------:R-:W-:Y:S01]  /*21a0*/  IMAD.X R119, R75, 0x1, R55, P2 ;  /* 0x000000014b777824 */ /* 0x000fe200010e0637 */
[----:B------:R-:W-:Y:S01]  /*21b0*/  LEA.HI.X R113, R2, UR13, R113, 0x1, P1 ;  /* 0x0000000d02717c11 */ /* 0x000fe200088f0c71 */
[----:B------:R-:W-:Y:S01]  /*21c0*/  IMAD.X R55, R76, 0x1, R55, P4 ;  /* 0x000000014c377824 */ /* 0x000fe200020e0637 */
[----:B------:R-:W-:Y:S01]  /*21d0*/  LEA.HI.X R115, R4, UR11, R115, 0x1, P0 ;  /* 0x0000000b04737c11 */ /* 0x000fe200080f0c73 */
[----:B------:R-:W-:Y:S01]  /*21e0*/  USHF.L.U64.HI UR13, UR4, 0x5, UR5 ;  /* 0x00000005040d7899 */ /* 0x000fe20008010205 */
[----:B------:R-:W-:Y:S01]  /*21f0*/  SHF.L.U64.HI R119, R118, 0x1, R119 ;  /* 0x0000000176777819 */ /* 0x000fe20000010277 */
[----:B------:R-:W-:Y:S01]  /*2200*/  UIMAD UR12, UR5, 0x60, URZ ;  /* 0x00000060050c78a4 */ /* 0x000fe2000f8e023f */
[----:B------:R-:W-:Y:S01]  /*2210*/  SHF.L.U64.HI R55, R54, 0x1, R55 ;  /* 0x0000000136377819 */ /* 0x000fe20000010237 */
[----:B------:R-:W-:Y:S01]  /*2220*/  ULDC.64 UR10, c[0x0][0x218] ;  /* 0x00008600000a7ab9 */ /* 0x000fe20000000a00 */
[----:B------:R-:W-:Y:S01]  /*2230*/  ULDC.64 UR4, c[0x0][0x220] ;  /* 0x0000880000047ab9 */ /* 0x000fe20000000a00 */
[----:B------:R-:W-:Y:S01]  /*2240*/  LEA R108, P1, R132, UR10, 0x1 ;  /* 0x0000000a846c7c11 */ /* 0x000fe2000f8208ff */
[----:B------:R-:W-:Y:S01]  /*2250*/  IMAD.SHL.U32 R118, R118, 0x2, RZ ;  /* 0x0000000276767824 */ /* 0x000fe200078e00ff */
[----:B------:R-:W-:Y:S01]  /*2260*/  LEA R110, P0, R104, UR4, 0x1 ;  /* 0x00000004686e7c11 */ /* 0x000fe2000f8008ff */
[----:B------:R-:W-:Y:S01]  /*2270*/  VIADD R130, R79, 0x40 ;  /* 0x000000404f827836 */ /* 0x000fe20000000000 */
[----:B------:R-:W-:Y:S01]  /*2280*/  SHF.L.U32 R54, R54, 0x1, RZ ;  /* 0x0000000136367819 */ /* 0x000fe200000006ff */
[----:B------:R-:W-:Y:S01]  /*2290*/  IMAD.SHL.U32 R88, R90, 0x10, RZ ;  /* 0x000000105a587824 */ /* 0x000fe200078e00ff */
[----:B------:R-:W-:Y:S01]  /*22a0*/  LEA.HI.X R107, R132, UR11, R50, 0x1, P1 ;  /* 0x0000000b846b7c11 */ /* 0x000fe200088f0c32 */
[----:B------:R-:W-:Y:S01]  /*22b0*/  ULDC.64 UR10, c[0x0][0x360] ;  /* 0x0000d800000a7ab9 */ /* 0x000fe20000000a00 */
[----:B------:R-:W-:Y:S01]  /*22c0*/  LEA.HI.X R111, R104, UR5, R101, 0x1, P0 ;  /* 0x00000005686f7c11 */ /* 0x000fe200080f0c65 */
[----:B------:R-:W-:Y:S01]  /*22d0*/  ULDC.64 UR4, c[0x0][0x358] ;  /* 0x0000d60000047ab9 */ /* 0x000fe20000000a00 */
[----:B------:R-:W-:Y:S01]  /*22e0*/  IADD3 R10, P1, R54, UR10, RZ ;  /* 0x0000000a360a7c10 */ /* 0x000fe2000ff3e0ff */
[C---:B------:R-:W-:Y:S01]  /*22f0*/  IMAD.SHL.U32 R100, R143.reuse, 0x20, RZ ;  /* 0x000000208f647824 */ /* 0x040fe200078e00ff */
[----:B------:R-:W-:Y:S01]  /*2300*/  IADD3 R116, P4, R118, UR10, RZ ;  /* 0x0000000a76747c10 */ /* 0x000fe2000ff9e0ff */
[----:B------:R-:W-:Y:S01]  /*2310*/  IMAD.WIDE.U32 R6, R142, 0x20, RZ ;  /* 0x000000208e067825 */ /* 0x000fe200078e00ff */
[----:B------:R-:W-:Y:S01]  /*2320*/  IADD3 R54, P0, R54, UR4, RZ ;  /* 0x0000000436367c10 */ /* 0x000fe2000ff1e0ff */
[----:B------:R-:W-:Y:S01]  /*2330*/  USHF.L.U64.HI UR24, UR14, 0x1, UR13 ;  /* 0x000000010e187899 */ /* 0x000fe2000801020d */
[----:B------:R-:W-:Y:S01]  /*2340*/  IADD3 R118, P2, R118, UR4, RZ ;  /* 0x0000000476767c10 */ /* 0x000fe2000ff5e0ff */
[----:B------:R-:W-:Y:S01]  /*2350*/  IMAD R5, R143, 0x60, RZ ;  /* 0x000000608f057824 */ /* 0x000fe200078e02ff */
[----:B------:R-:W-:Y:S01]  /*2360*/  IADD3.X R9, R55, UR11, RZ, P1, !PT ;  /* 0x0000000b37097c10 */ /* 0x000fe20008ffe4ff */
[----:B------:R-:W-:Y:S01]  /*2370*/  IMAD.SHL.U32 R129, R81, 0x20, RZ ;  /* 0x0000002051817824 */ /* 0x000fe200078e00ff */
[----:B------:R-:W-:Y:S01]  /*2380*/  IADD3.X R117, R119, UR11, RZ, P4, !PT ;  /* 0x0000000b77757c10 */ /* 0x000fe2000a7fe4ff */
[----:B------:R-:W-:Y:S01]  /*2390*/  IMAD R127, R81, 0x30, RZ ;  /* 0x00000030517f7824 */ /* 0x000fe200078e02ff */
[----:B------:R-:W-:Y:S01]  /*23a0*/  IADD3.X R55, R55, UR5, RZ, P0, !PT ;  /* 0x0000000537377c10 */ /* 0x000fe200087fe4ff */
[----:B------:R-:W-:Y:S01]  /*23b0*/  IMAD.WIDE.U32 R142, R142, 0x60, RZ ;  /* 0x000000608e8e7825 */ /* 0x000fe200078e00ff */
[----:B------:R-:W-:Y:S01]  /*23c0*/  IADD3.X R119, R119, UR5, RZ, P2, !PT ;  /* 0x0000000577777c10 */ /* 0x000fe200097fe4ff */
[----:B------:R-:W-:Y:S01]  /*23d0*/  UIADD3 UR27, UR19, UR12, URZ ;  /* 0x0000000c131b7290 */ /* 0x000fe2000fffe03f */
[----:B------:R-:W-:Y:S01]  /*23e0*/  IADD3 R94, P1, P0, R71, 0x40, R71 ;  /* 0x00000040475e7810 */ /* 0x000fe2000783e047 */
[----:B------:R-:W-:Y:S01]  /*23f0*/  IMAD.SHL.U32 R103, R6, 0x2, RZ ;  /* 0x0000000206677824 */ /* 0x000fe200078e00ff */
[C---:B------:R-:W-:Y:S01]  /*2400*/  IADD3 R128, R79.reuse, R130, RZ ;  /* 0x000000824f807210 */ /* 0x040fe20007ffe0ff */
[----:B------:R-:W-:Y:S01]  /*2410*/  IMAD.SHL.U32 R90, R90, 0x20, RZ ;  /* 0x000000205a5a7824 */ /* 0x000fe200078e00ff */
[----:B------:R-:W-:Y:S01]  /*2420*/  IADD3 R93, P4, P2, R88, 0x40, R88 ;  /* 0x00000040585d7810 */ /* 0x000fe20007a9e058 */
[----:B------:R-:W-:Y:S01]  /*2430*/  VIADD R83, R134, 0x20 ;  /* 0x0000002086537836 */ /* 0x000fe20000000000 */
[----:B------:R-:W-:Y:S01]  /*2440*/  IADD3.X R95, R70, RZ, R70, P1, P0 ;  /* 0x000000ff465f7210 */ /* 0x000fe20000fe0446 */
[----:B------:R-:W-:Y:S01]  /*2450*/  IMAD.IADD R125, R79, 0x1, R128 ;  /* 0x000000014f7d7824 */ /* 0x000fe200078e0280 */
[----:B------:R-:W-:Y:S01]  /*2460*/  SHF.L.U32 R3, R145, 0x5, RZ ;  /* 0x0000000591037819 */ /* 0x000fe200000006ff */
[----:B------:R-:W-:Y:S01]  /*2470*/  IMAD.WIDE.U32 R144, R144, 0x20, RZ ;  /* 0x0000002090907825 */ /* 0x000fe200078e00ff */
[----:B------:R-:W-:Y:S01]  /*2480*/  IADD3 R97, P1, R93, R88, RZ ;  /* 0x000000585d617210 */ /* 0x000fe20007f3e0ff */
[----:B------:R-:W-:Y:S01]  /*2490*/  ULDC UR4, c[0x0][0x2e0] ;  /* 0x0000b80000047ab9 */ /* 0x000fe20000000800 */
[----:B------:R-:W-:Y:S01]  /*24a0*/  IADD3.X R92, R87, RZ, R87, P4, P2 ;  /* 0x000000ff575c7210 */ /* 0x000fe200027e4457 */
[----:B------:R-:W-:Y:S01]  /*24b0*/  VIADD R82, R134, 0x30 ;  /* 0x0000003086527836 */ /* 0x000fe20000000000 */
[----:B------:R-:W-:Y:S01]  /*24c0*/  IADD3 R100, R7, R100, RZ ;  /* 0x0000006407647210 */ /* 0x000fe20007ffe0ff */
[----:B------:R-:W-:Y:S01]  /*24d0*/  IMAD.IADD R91, R145, 0x1, R3 ;  /* 0x00000001915b7824 */ /* 0x000fe200078e0203 */
[----:B------:R-:W-:Y:S01]  /*24e0*/  IADD3 R99, P0, R71, R94, RZ ;  /* 0x0000005e47637210 */ /* 0x000fe20007f1e0ff */
[----:B------:R-:W-:Y:S01]  /*24f0*/  IMAD.IADD R106, R143, 0x1, R5 ;  /* 0x000000018f6a7824 */ /* 0x000fe200078e0205 */
[----:B------:R-:W-:Y:S01]  /*2500*/  SHF.L.U64.HI R100, R6, 0x1, R100 ;  /* 0x0000000106647819 */ /* 0x000fe20000010264 */
[----:B--2---:R-:W-:Y:S01]  /*2510*/  IMAD.U32 R86, R86, -0x40, RZ ;  /* 0xffffffc056567824 */ /* 0x004fe200078e00ff */
[----:B------:R-:W-:Y:S01]  /*2520*/  IADD3 R12, R16, 0x40, RZ ;  /* 0x00000040100c7810 */ /* 0x000fe20007ffe0ff */
[----:B------:R-:W-:Y:S01]  /*2530*/  IMAD.X R96, R92, 0x1, R87, P1 ;  /* 0x000000015c607824 */ /* 0x000fe200008e0657 */
[----:B------:R-:W-:Y:S01]  /*2540*/  SHF.R.S32.HI R124, RZ, 0x1f, R129 ;  /* 0x0000001fff7c7819 */ /* 0x000fe20000011481 */
[----:B------:R-:W-:Y:S01]  /*2550*/  ULDC UR5, c[0x0][0x2e0] ;  /* 0x0000b80000057ab9 */ /* 0x000fe20000000800 */
[----:B------:R-:W-:Y:S01]  /*2560*/  SHF.R.S32.HI R123, RZ, 0x1f, R130 ;  /* 0x0000001fff7b7819 */ /* 0x000fe20000011482 */
[----:B------:R-:W-:Y:S01]  /*2570*/  ULDC.64 UR10, c[0x0][0x248] ;  /* 0x00009200000a7ab9 */ /* 0x000fe20000000a00 */
[----:B------:R-:W-:Y:S01]  /*2580*/  SHF.R.S32.HI R122, RZ, 0x1f, R127 ;  /* 0x0000001fff7a7819 */ /* 0x000fe2000001147f */
[----:B------:R-:W-:Y:S01]  /*2590*/  ULDC.64 UR12, c[0x0][0x230] ;  /* 0x00008c00000c7ab9 */ /* 0x000fe20000000a00 */
[----:B------:R-:W-:Y:S01]  /*25a0*/  IADD3.X R98, R70, R95, RZ, P0, !PT ;  /* 0x0000005f46627210 */ /* 0x000fe200007fe4ff */
[----:B------:R-:W-:Y:S01]  /*25b0*/  ULDC.64 UR14, c[0x0][0x238] ;  /* 0x00008e00000e7ab9 */ /* 0x000fe20000000a00 */
[----:B------:R-:W-:-:S02]  /*25c0*/  SHF.R.S32.HI R121, RZ, 0x1f, R128 ;  /* 0x0000001fff797819 */ /* 0x000fc40000011480 */
[----:B------:R-:W-:-:S07]  /*25d0*/  SHF.R.S32.HI R120, RZ, 0x1f, R125 ;  /* 0x0000001fff787819 */ /* 0x000fce000001147d */
.L_x_6971:
[----:B------:R-:W-:Y:S01]  /*25e0*/  IMAD.SHL.U32 R14, R11, 0x40, RZ ;  /* 0x000000400b0e7824 */ /* 0x000fe200078e00ff */
[----:B------:R-:W-:Y:S03]  /*25f0*/  ISETP.NE.AND P6, PT, RZ, UR4, PT ;  /* 0x00000004ff007c0c */ /* 0x000fe6000bfc5270 */
[----:B------:R-:W-:Y:S04]  /*2600*/  VIADD R13, R14, 0xffffffc0 ;  /* 0xffffffc00e0d7836 */ /* 0x000fe80000000000 */
[--C-:B------:R-:W-:Y:S02]  /*2610*/  IMAD.IADD R15, R64, 0x1, -R13.reuse ;  /* 0x00000001400f7824 */ /* 0x100fe400078e0a0d */
[----:B------:R-:W-:Y:S03]  /*2620*/  IMAD.IADD R3, R74, 0x1, -R13 ;  /* 0x000000014a037824 */ /* 0x000fe600078e0a0d */
[-C--:B------:R-:W-:Y:S02]  /*2630*/  ISETP.GE.AND P1, PT, R134, R15.reuse, PT ;  /* 0x0000000f8600720c */ /* 0x080fe40003f26270 */
[----:B------:R-:W-:Y:S02]  /*2640*/  ISETP.GE.AND P5, PT, R84, R15, PT ;  /* 0x0000000f5400720c */ /* 0x000fe40003fa6270 */
[-C--:B------:R-:W-:Y:S02]  /*2650*/  ISETP.GE.AND P1, PT, R134, R3.reuse, !P1 ;  /* 0x000000038600720c */ /* 0x080fe40004f26270 */
[----:B------:R-:W-:Y:S02]  /*2660*/  ISETP.GE.AND P5, PT, R84, R3, !P5 ;  /* 0x000000035400720c */ /* 0x000fe40006fa6270 */
[CC--:B------:R-:W-:Y:S02]  /*2670*/  ISETP.GE.AND P4, PT, R83.reuse, R15.reuse, PT ;  /* 0x0000000f5300720c */ /* 0x0c0fe40003f86270 */
[C---:B------:R-:W-:Y:S02]  /*2680*/  ISETP.GE.AND P2, PT, R82.reuse, R15, PT ;  /* 0x0000000f5200720c */ /* 0x040fe40003f46270 */
[-C--:B------:R-:W-:Y:S02]  /*2690*/  ISETP.GE.AND P4, PT, R83, R3.reuse, !P4 ;  /* 0x000000035300720c */ /* 0x080fe40006786270 */
[----:B------:R-:W-:Y:S03]  /*26a0*/  ISETP.GE.AND P2, PT, R82, R3, !P2 ;  /* 0x000000035200720c */ /* 0x000fe60005746270 */
[----:B---3--:R-:W2:Y:S02]  /*26b0*/  @P1 LDG.E.128 R24, desc[UR6][R112.64] ;  /* 0x0000000670181981 */ /* 0x008ea4000c1e1d00 */
[----:B------:R-:W-:Y:S04]  /*26c0*/  @P5 IADD3 R18, P0, R112, UR20, RZ ;  /* 0x0000001470125c10 */ /* 0x000fe8000ff1e0ff */
[C---:B------:R-:W-:Y:S02]  /*26d0*/  @P5 IADD3.X R19, R113.reuse, UR23, RZ, P0, !PT ;  /* 0x0000001771135c10 */ /* 0x040fe400087fe4ff */
[C---:B------:R-:W-:Y:S04]  /*26e0*/  @P5 LEA R28, P0, R68.reuse, R110, 0x1 ;  /* 0x0000006e441c5211 */ /* 0x040fe800078008ff */
[----:B------:R-:W-:Y:S02]  /*26f0*/  @P5 LEA.HI.X R29, R68, R111, R67, 0x1, P0 ;  /* 0x0000006f441d5211 */ /* 0x000fe400000f0c43 */
[----:B------:R-:W-:Y:S04]  /*2700*/  @P4 IADD3 R30, P0, R112, UR25, RZ ;  /* 0x00000019701e4c10 */ /* 0x000fe8000ff1e0ff */
[----:B------:R-:W-:Y:S02]  /*2710*/  @P4 IADD3.X R31, R113, UR24, RZ, P0, !PT ;  /* 0x00000018711f4c10 */ /* 0x000fe400087fe4ff */
[----:B------:R-:W-:Y:S05]  /*2720*/  @P4 IADD3 R32, P0, R110, R103, RZ ;  /* 0x000000676e204210 */ /* 0x000fea0007f1e0ff */
[----:B------:R-:W-:Y:S01]  /*2730*/  @P4 IMAD.X R33, R111, 0x1, R100, P0 ;  /* 0x000000016f214824 */ /* 0x000fe200000e0664 */
[----:B------:R-:W-:Y:S04]  /*2740*/  @P2 IADD3 R2, P0, R112, UR18, RZ ;  /* 0x0000001270022c10 */ /* 0x000fe8000ff1e0ff */
[----:B------:R-:W-:Y:S01]  /*2750*/  @P2 IADD3.X R3, R113, UR27, RZ, P0, !PT ;  /* 0x0000001b71032c10 */ /* 0x000fe200087fe4ff */
[----:B--2---:R1:W-:Y:S04]  /*2760*/  @P1 STG.E.128 desc[UR6][R110.64], R24 ;  /* 0x000000186e001986 */ /* 0x0043e8000c101d06 */
[----:B----4-:R-:W2:Y:S04]  /*2770*/  @P1 LDG.E.128 R20, desc[UR6][R112.64+0x80] ;  /* 0x0000800670141981 */ /* 0x010ea8000c1e1d00 */
[----:B--2---:R2:W-:Y:S04]  /*2780*/  @P1 STG.E.128 desc[UR6][R110.64+0x80], R20 ;  /* 0x000080146e001986 */ /* 0x0045e8000c101d06 */
[----:B------:R-:W3:Y:S04]  /*2790*/  @P5 LDG.E.128 R4, desc[UR6][R18.64] ;  /* 0x0000000612045981 */ /* 0x000ee8000c1e1d00 */
[----:B---3--:R3:W-:Y:S04]  /*27a0*/  @P5 STG.E.128 desc[UR6][R28.64], R4 ;  /* 0x000000041c005986 */ /* 0x0087e8000c101d06 */
[----:B-1----:R1:W4:Y:S02]  /*27b0*/  @P5 LDG.E.128 R24, desc[UR6][R18.64+0x80] ;  /* 0x0000800612185981 */ /* 0x002324000c1e1d00 */
[----:B-1----:R-:W-:Y:S05]  /*27c0*/  @P2 IADD3 R18, P0, R110, R142, RZ ;  /* 0x0000008e6e122210 */ /* 0x002fea0007f1e0ff */
[----:B------:R-:W-:Y:S01]  /*27d0*/  @P2 IMAD.X R19, R111, 0x1, R106, P0 ;  /* 0x000000016f132824 */ /* 0x000fe200000e066a */
[C---:B------:R-:W-:Y:S04]  /*27e0*/  LEA R112, P0, R86.reuse, R112, 0x1 ;  /* 0x0000007056707211 */ /* 0x040fe800078008ff */
[----:B------:R-:W-:Y:S01]  /*27f0*/  LEA.HI.X.SX32 R113, R86, R113, 0x1, P0 ;  /* 0x0000007156717211 */ /* 0x000fe200000f0eff */
[----:B----4-:R1:W-:Y:S04]  /*2800*/  @P5 STG.E.128 desc[UR6][R28.64+0x80], R24 ;  /* 0x000080181c005986 */ /* 0x0103e8000c101d06 */
[----:B--2---:R-:W2:Y:S04]  /*2810*/  @P4 LDG.E.128 R20, desc[UR6][R30.64] ;  /* 0x000000061e144981 */ /* 0x004ea8000c1e1d00 */
[----:B--2---:R2:W-:Y:S04]  /*2820*/  @P4 STG.E.128 desc[UR6][R32.64], R20 ;  /* 0x0000001420004986 */ /* 0x0045e8000c101d06 */
[----:B---3--:R-:W3:Y:S04]  /*2830*/  @P4 LDG.E.128 R4, desc[UR6][R30.64+0x80] ;  /* 0x000080061e044981 */ /* 0x008ee8000c1e1d00 */
[----:B---3--:R3:W-:Y:S04]  /*2840*/  @P4 STG.E.128 desc[UR6][R32.64+0x80], R4 ;  /* 0x0000800420004986 */ /* 0x0087e8000c101d06 */
[----:B-1----:R-:W4:Y:S04]  /*2850*/  @P2 LDG.E.128 R24, desc[UR6][R2.64] ;  /* 0x0000000602182981 */ /* 0x002f28000c1e1d00 */
[----:B----4-:R3:W-:Y:S04]  /*2860*/  @P2 STG.E.128 desc[UR6][R18.64], R24 ;  /* 0x0000001812002986 */ /* 0x0107e8000c101d06 */
[----:B--2---:R-:W2:Y:S04]  /*2870*/  @P2 LDG.E.128 R20, desc[UR6][R2.64+0x80] ;  /* 0x0000800602142981 */ /* 0x004ea8000c1e1d00 */
[----:B--2---:R3:W-:Y:S01]  /*2880*/  @P2 STG.E.128 desc[UR6][R18.64+0x80], R20 ;  /* 0x0000801412002986 */ /* 0x0047e2000c101d06 */
[----:B------:R-:W-:Y:S05]  /*2890*/  @!P6 BRA `(.L_x_6934) ;  /* 0x000000480070e947 */ /* 0x000fea0003800000 */
[----:B------:R-:W-:Y:S11]  /*28a0*/  ISETP.NE.AND P0, PT, RZ, UR22, PT ;  /* 0x00000016ff007c0c */ /* 0x000ff6000bf05270 */
[----:B------:R-:W-:Y:S02]  /*28b0*/  @!UPT UIADD3 URZ, URZ, URZ, URZ ;  /* 0x0000003f3f3ff290 */ /* 0x000fe4000fffe03f */
[----:B------:R-:W-:Y:S05]  /*28c0*/  @!P0 BRA `(.L_x_6935) ;  /* 0x0000001800bc8947 */ /* 0x000fea0003800000 */
[----:B------:R-:W1:Y:S01]  /*28d0*/  LDC R41, c[0x0][0x2e0] ;  /* 0x0000b800ff297b82 */ /* 0x000e620000000800 */
[----:B------:R-:W-:Y:S01]  /*28e0*/  BSSY B0, `(.L_x_6936) ;  /* 0x0000064000007945 */ /* 0x000fe20003800000 */
[----:B-1----:R-:W-:Y:S03]  /*28f0*/  LEA R41, -R41, RZ, 0x5 ;  /* 0x000000ff29297211 */ /* 0x002fe600078e29ff */
[----:B------:R-:W-:Y:S05]  /*2900*/  @!P1 BRA `(.L_x_6937) ;  /* 0x0000000400849947 */ /* 0x000fea0003800000 */
[----:B------:R-:W-:Y:S01]  /*2910*/  ISETP.GE.AND P0, PT, R16, UR4, PT ;  /* 0x0000000410007c0c */ /* 0x000fe2000bf06270 */
[----:B---3--:R-:W2:Y:S01]  /*2920*/  LDG.E.128 R24, desc[UR6][R114.64] ;  /* 0x0000000672187981 */ /* 0x008ea2000c1e1d00 */
[----:B------:R-:W-:Y:S02]  /*2930*/  ISETP.GE.AND P1, PT, R12, UR4, PT ;  /* 0x000000040c007c0c */ /* 0x000fe4000bf26270 */
[----:B------:R-:W-:Y:S09]  /*2940*/  MOV R109, R107 ;  /* 0x0000006b006d7202 */ /* 0x000ff20000000f00 */
[----:B------:R-:W-:Y:S01]  /*2950*/  @!P0 MOV R8, R10 ;  /* 0x0000000a00088202 */ /* 0x000fe20000000f00 */
[----:B------:R-:W-:Y:S01]  /*2960*/  @!P0 IMAD.MOV.U32 R37, RZ, RZ, R55 ;  /* 0x000000ffff258224 */ /* 0x000fe200078e0037 */
[----:B------:R-:W-:Y:S03]  /*2970*/  @!P0 MOV R36, R54 ;  /* 0x0000003600248202 */ /* 0x000fe60000000f00 */
[----:B------:R1:W3:Y:S06]  /*2980*/  @!P0 LDG.E.64 R18, desc[UR6][R8.64] ;  /* 0x0000000608128981 */ /* 0x0002ec000c1e1b00 */
[----:B------:R4:W5:Y:S01]  /*2990*/  @!P0 LDG.E.64 R32, desc[UR6][R36.64] ;  /* 0x0000000624208981 */ /* 0x000962000c1e1b00 */
[----:B-1----:R-:W-:Y:S02]  /*29a0*/  @!P1 MOV R8, R10 ;  /* 0x0000000a00089202 */ /* 0x002fe40000000f00 */
[----:B----4-:R-:W-:Y:S01]  /*29b0*/  @!P1 MOV R37, R55 ;  /* 0x0000003700259202 */ /* 0x010fe20000000f00 */
[----:B------:R-:W-:Y:S01]  /*29c0*/  @!P1 IMAD.MOV.U32 R36, RZ, RZ, R54 ;  /* 0x000000ffff249224 */ /* 0x000fe200078e0036 */
[C---:B--2---:R-:W-:Y:S01]  /*29d0*/  @!P0 LOP3.LUT R29, R24.reuse, 0xffff0000, RZ, 0xc0, !PT ;  /* 0xffff0000181d8812 */ /* 0x044fe200078ec0ff */
[----:B------:R-:W-:Y:S01]  /*29e0*/  @!P0 IMAD.U32 R21, R24, 0x10000, RZ ;  /* 0x0001000018158824 */ /* 0x000fe200078e00ff */
[C---:B---3--:R-:W-:Y:S01]  /*29f0*/  @!P0 LOP3.LUT R20, R18.reuse, 0xffff0000, RZ, 0xc0, !PT ;  /* 0xffff000012148812 */ /* 0x048fe200078ec0ff */
[----:B------:R-:W-:Y:S01]  /*2a00*/  @!P0 IMAD.U32 R22, R18, 0x10000, RZ ;  /* 0x0001000012168824 */ /* 0x000fe200078e00ff */
[----:B------:R-:W-:Y:S01]  /*2a10*/  @!P0 SHF.L.U32 R18, R27, 0x10, RZ ;  /* 0x000000101b128819 */ /* 0x000fe200000006ff */
[C---:B------:R-:W-:Y:S01]  /*2a20*/  @!P0 IMAD.U32 R15, R19.reuse, 0x10000, RZ ;  /* 0x00010000130f8824 */ /* 0x040fe200078e00ff */
[----:B------:R-:W-:Y:S01]  /*2a30*/  @!P0 LOP3.LUT R19, R19, 0xffff0000, RZ, 0xc0, !PT ;  /* 0xffff000013138812 */ /* 0x000fe200078ec0ff */
[-C--:B------:R-:W-:Y:S01]  /*2a40*/  @!P0 FMUL.FTZ R39, R29, R22.reuse ;  /* 0x000000161d278220 */ /* 0x080fe20000410000 */
[----:B-----5:R-:W-:Y:S01]  /*2a50*/  @!P0 SHF.L.U32 R30, R32, 0x10, RZ ;  /* 0x00000010201e8819 */ /* 0x020fe200000006ff */
[----:B------:R-:W-:Y:S01]  /*2a60*/  @!P0 FMUL.FTZ R0, R21, R22 ;  /* 0x0000001615008220 */ /* 0x000fe20000410000 */
[C---:B------:R-:W-:Y:S01]  /*2a70*/  @!P0 SHF.L.U32 R31, R33.reuse, 0x10, RZ ;  /* 0x00000010211f8819 */ /* 0x040fe200000006ff */
        /* <DEDUP_REMOVED lines=15> */
[----:B------:R-:W-:Y:S01]  /*2b70*/  @!P0 FMUL.FTZ R45, R33, R19 ;  /* 0x00000013212d8220 */ /* 0x000fe20000410000 */
[-C--:B------:R-:W-:Y:S01]  /*2b80*/  @!P0 FFMA.FTZ R2, R29, R32.reuse, R2 ;  /* 0x000000201d028223 */ /* 0x080fe20000010002 */
[-C--:B------:R-:W-:Y:S01]  /*2b90*/  @!P0 FFMA.FTZ R34, R22, R31.reuse, -R34 ;  /* 0x0000001f16228223 */ /* 0x080fe20000010822 */
[----:B------:R-:W-:Y:S01]  /*2ba0*/  @!P0 FFMA.FTZ R3, R30, R31, R3 ;  /* 0x0000001f1e038223 */ /* 0x000fe20000010003 */
[----:B------:R-:W-:Y:S01]  /*2bb0*/  @!P0 FFMA.FTZ R43, R21, R32, -R43 ;  /* 0x00000020152b8223 */ /* 0x000fe2000001082b */
[-C--:B------:R-:W-:Y:S01]  /*2bc0*/  @!P0 FFMA.FTZ R45, R18, R35.reuse, -R45 ;  /* 0x00000023122d8223 */ /* 0x080fe2000001082d */
        /* <DEDUP_REMOVED lines=8> */
[----:B------:R1:W-:Y:S08]  /*2c50*/  STG.E.128 desc[UR6][R108.64], R24 ;  /* 0x000000186c007986 */ /* 0x0003f0000c101d06 */
[----:B------:R-:W2:Y:S06]  /*2c60*/  @!P1 LDG.E.64 R18, desc[UR6][R8.64+0x40] ;  /* 0x0000400608129981 */ /* 0x000eac000c1e1b00 */
[----:B------:R-:W3:Y:S08]  /*2c70*/  LDG.E.128 R20, desc[UR6][R114.64+0x80] ;  /* 0x0000800672147981 */ /* 0x000ef0000c1e1d00 */
[----:B------:R-:W4:Y:S01]  /*2c80*/  @!P1 LDG.E.64 R32, desc[UR6][R36.64+0x40] ;  /* 0x0000400624209981 */ /* 0x000f22000c1e1b00 */
[C---:B--2---:R-:W-:Y:S02]  /*2c90*/  @!P1 SHF.L.U32 R15, R18.reuse, 0x10, RZ ;  /* 0x00000010120f9819 */ /* 0x044fe400000006ff */
[----:B-1----:R-:W-:Y:S02]  /*2ca0*/  @!P1 LOP3.LUT R24, R18, 0xffff0000, RZ, 0xc0, !PT ;  /* 0xffff000012189812 */ /* 0x002fe400078ec0ff */
[----:B---3--:R-:W-:Y:S01]  /*2cb0*/  @!P1 LOP3.LUT R30, R20, 0xffff0000, RZ, 0xc0, !PT ;  /* 0xffff0000141e9812 */ /* 0x008fe200078ec0ff */
[----:B------:R-:W-:Y:S01]  /*2cc0*/  @!P1 IMAD.U32 R26, R22, 0x10000, RZ ;  /* 0x00010000161a9824 */ /* 0x000fe200078e00ff */
[----:B------:R-:W-:Y:S02]  /*2cd0*/  @!P1 SHF.L.U32 R28, R20, 0x10, RZ ;  /* 0x00000010141c9819 */ /* 0x000fe400000006ff */
[----:B------:R-:W-:Y:S01]  /*2ce0*/  @!P1 SHF.L.U32 R25, R21, 0x10, RZ ;  /* 0x0000001015199819 */ /* 0x000fe200000006ff */
[-C--:B------:R-:W-:Y:S01]  /*2cf0*/  @!P1 FMUL.FTZ R34, R30, R15.reuse ;  /* 0x0000000f1e229220 */ /* 0x080fe20000410000 */
[----:B------:R-:W-:Y:S01]  /*2d00*/  @!P1 SHF.L.U32 R18, R23, 0x10, RZ ;  /* 0x0000001017129819 */ /* 0x000fe200000006ff */
[----:B------:R-:W-:Y:S01]  /*2d10*/  @!P1 FMUL.FTZ R5, R28, R15 ;  /* 0x0000000f1c059220 */ /* 0x000fe20000410000 */
[----:B----4-:R-:W-:Y:S01]  /*2d20*/  @!P1 LOP3.LUT R35, R33, 0xffff0000, RZ, 0xc0, !PT ;  /* 0xffff000021239812 */ /* 0x010fe200078ec0ff */
[----:B------:R-:W-:Y:S01]  /*2d30*/  @!P1 IMAD.U32 R29, R32, 0x10000, RZ ;  /* 0x00010000201d9824 */ /* 0x000fe200078e00ff */
[----:B------:R-:W-:Y:S01]  /*2d40*/  @!P1 SHF.L.U32 R15, R19, 0x10, RZ ;  /* 0x00000010130f9819 */ /* 0x000fe200000006ff */
[----:B------:R-:W-:Y:S01]  /*2d50*/  @!P1 IMAD.U32 R31, R33, 0x10000, RZ ;  /* 0x00010000211f9824 */ /* 0x000fe200078e00ff */
[----:B------:R-:W-:Y:S01]  /*2d60*/  @!P1 LOP3.LUT R19, R19, 0xffff0000, RZ, 0xc0, !PT ;  /* 0xffff000013139812 */ /* 0x000fe200078ec0ff */
[-C--:B------:R-:W-:Y:S01]  /*2d70*/  @!P1 FFMA.FTZ R34, R28, R29.reuse, -R34 ;  /* 0x0000001d1c229223 */ /* 0x080fe20000010822 */
[----:B------:R-:W-:Y:S01]  /*2d80*/  @!P1 LOP3.LUT R33, R23, 0xffff0000, RZ, 0xc0, !PT ;  /* 0xffff000017219812 */ /* 0x000fe200078ec0ff */
[----:B------:R-:W-:Y:S01]  /*2d90*/  @!P1 FFMA.FTZ R5, R30, R29, R5 ;  /* 0x0000001d1e059223 */ /* 0x000fe20000010005 */
[----:B------:R-:W-:Y:S01]  /*2da0*/  @!P1 LOP3.LUT R29, R21, 0xffff0000, RZ, 0xc0, !PT ;  /* 0xffff0000151d9812 */ /* 0x000fe200078ec0ff */
[-C--:B------:R-:W-:Y:S01]  /*2db0*/  @!P1 FMUL.FTZ R6, R25, R24.reuse ;  /* 0x0000001819069220 */ /* 0x080fe20000410000 */
[----:B------:R-:W-:Y:S01]  /*2dc0*/  @!P1 LOP3.LUT R30, R22, 0xffff0000, RZ, 0xc0, !PT ;  /* 0xffff0000161e9812 */ /* 0x000fe200078ec0ff */
[-C--:B------:R-:W-:Y:S01]  /*2dd0*/  @!P1 FMUL.FTZ R7, R26, R15.reuse ;  /* 0x0000000f1a079220 */ /* 0x080fe20000410000 */
        /* <DEDUP_REMOVED lines=20> */
.L_x_6937:
[----:B------:R-:W-:Y:S05]  /*2f20*/  BSYNC B0 ;  /* 0x0000000000007941 */ /* 0x000fea0003800000 */
.L_x_6936:
[----:B------:R-:W-:Y:S04]  /*2f30*/  BSSY B0, `(.L_x_6938) ;  /* 0x0000066000007945 */ /* 0x000fe80003800000 */
[----:B------:R-:W-:Y:S05]  /*2f40*/  @!P5 BRA `(.L_x_6939) ;  /* 0x000000040090d947 */ /* 0x000fea0003800000 */
[----:B------:R-:W-:Y:S01]  /*2f50*/  ISETP.GE.AND P0, PT, R16, UR4, PT ;  /* 0x0000000410007c0c */ /* 0x000fe2000bf06270 */
[C---:B------:R-:W-:Y:S01]  /*2f60*/  IMAD.SHL.U32 R43, R79.reuse, 0x2, RZ ;  /* 0x000000024f2b7824 */ /* 0x040fe200078e00ff */
[----:B------:R-:W-:Y:S02]  /*2f70*/  SHF.L.U64.HI R36, R79, 0x1, R126 ;  /* 0x000000014f247819 */ /* 0x000fe4000001027e */
[C---:B------:R-:W-:Y:S02]  /*2f80*/  LEA R46, P6, R88.reuse, R114, 0x1 ;  /* 0x00000072582e7211 */ /* 0x040fe400078c08ff */
[C---:B------:R-:W-:Y:S02]  /*2f90*/  IADD3 R28, P1, R43.reuse, R10, RZ ;  /* 0x0000000a2b1c7210 */ /* 0x040fe40007f3e0ff */
[----:B------:R-:W-:Y:S02]  /*2fa0*/  LEA.HI.X R47, R88, R115, R87, 0x1, P6 ;  /* 0x00000073582f7211 */ /* 0x000fe400030f0c57 */
[----:B------:R-:W-:Y:S01]  /*2fb0*/  IADD3 R38, P5, R43, R54, RZ ;  /* 0x000000362b267210 */ /* 0x000fe20007fbe0ff */
[----:B------:R-:W-:Y:S01]  /*2fc0*/  IMAD.X R29, R36, 0x1, R9, P1 ;  /* 0x00000001241d7824 */ /* 0x000fe200008e0609 */
[----:B------:R-:W-:Y:S01]  /*2fd0*/  ISETP.GE.AND P1, PT, R12, UR4, PT ;  /* 0x000000040c007c0c */ /* 0x000fe2000bf26270 */
[----:B---3--:R-:W2:Y:S01]  /*2fe0*/  LDG.E.128 R24, desc[UR6][R46.64] ;  /* 0x000000062e187981 */ /* 0x008ea2000c1e1d00 */
[----:B------:R-:W-:Y:S02]  /*2ff0*/  IADD3.X R39, R36, R55, RZ, P5, !PT ;  /* 0x0000003724277210 */ /* 0x000fe40002ffe4ff */
[----:B------:R-:W-:Y:S05]  /*3000*/  LEA R42, P5, R71, R108, 0x1 ;  /* 0x0000006c472a7211 */ /* 0x000fea00078a08ff */
[----:B------:R-:W3:Y:S06]  /*3010*/  @!P0 LDG.E.64 R18, desc[UR6][R28.64] ;  /* 0x000000061c128981 */ /* 0x000eec000c1e1b00 */
[----:B------:R-:W4:Y:S01]  /*3020*/  @!P0 LDG.E.64 R34, desc[UR6][R38.64] ;  /* 0x0000000626228981 */ /* 0x000f22000c1e1b00 */
[C---:B--2---:R-:W-:Y:S02]  /*3030*/  @!P0 LOP3.LUT R31, R24.reuse, 0xffff0000, RZ, 0xc0, !PT ;  /* 0xffff0000181f8812 */ /* 0x044fe400078ec0ff */
[----:B-1----:R-:W-:Y:S02]  /*3040*/  @!P0 SHF.L.U32 R21, R24, 0x10, RZ ;  /* 0x0000001018158819 */ /* 0x002fe400000006ff */
[C---:B---3--:R-:W-:Y:S02]  /*3050*/  @!P0 SHF.L.U32 R22, R18.reuse, 0x10, RZ ;  /* 0x0000001012168819 */ /* 0x048fe400000006ff */
[----:B------:R-:W-:Y:S01]  /*3060*/  @!P0 LOP3.LUT R20, R18, 0xffff0000, RZ, 0xc0, !PT ;  /* 0xffff000012148812 */ /* 0x000fe200078ec0ff */
[----:B------:R-:W-:Y:S01]  /*3070*/  @!P0 IMAD.U32 R18, R27, 0x10000, RZ ;  /* 0x000100001b128824 */ /* 0x000fe200078e00ff */
[----:B------:R-:W-:Y:S01]  /*3080*/  @!P0 SHF.L.U32 R15, R19, 0x10, RZ ;  /* 0x00000010130f8819 */ /* 0x000fe200000006ff */
[-C--:B------:R-:W-:Y:S01]  /*3090*/  @!P0 FMUL.FTZ R43, R31, R22.reuse ;  /* 0x000000161f2b8220 */ /* 0x080fe20000410000 */
[----:B----4-:R-:W-:Y:S01]  /*30a0*/  @!P0 LOP3.LUT R37, R35, 0xffff0000, RZ, 0xc0, !PT ;  /* 0xffff000023258812 */ /* 0x010fe200078ec0ff */
[----:B------:R-:W-:Y:S01]  /*30b0*/  @!P0 IMAD.U32 R32, R34, 0x10000, RZ ;  /* 0x0001000022208824 */ /* 0x000fe200078e00ff */
[----:B------:R-:W-:Y:S01]  /*30c0*/  @!P0 LOP3.LUT R19, R19, 0xffff0000, RZ, 0xc0, !PT ;  /* 0xffff000013138812 */ /* 0x000fe200078ec0ff */
[C---:B------:R-:W-:Y:S01]  /*30d0*/  @!P0 FMUL.FTZ R0, R21.reuse, R22 ;  /* 0x0000001615008220 */ /* 0x040fe20000410000 */
[----:B------:R-:W-:Y:S01]  /*30e0*/  @!P0 SHF.L.U32 R22, R26, 0x10, RZ ;  /* 0x000000101a168819 */ /* 0x000fe200000006ff */
[-C--:B------:R-:W-:Y:S01]  /*30f0*/  @!P0 FFMA.FTZ R43, R21, R32.reuse, -R43 ;  /* 0x00000020152b8223 */ /* 0x080fe2000001082b */
[----:B------:R-:W-:Y:S01]  /*3100*/  @!P0 LOP3.LUT R34, R34, 0xffff0000, RZ, 0xc0, !PT ;  /* 0xffff000022228812 */ /* 0x000fe200078ec0ff */
        /* <DEDUP_REMOVED lines=9> */
[----:B------:R-:W-:Y:S01]  /*31a0*/  @!P0 FMUL.FTZ R45, R31, R20 ;  /* 0x000000141f2d8220 */ /* 0x000fe20000410000 */
[----:B------:R-:W-:Y:S01]  /*31b0*/  LEA.HI.X R43, R71, R107, R70, 0x1, P5 ;  /* 0x0000006b472b7211 */ /* 0x000fe200028f0c46 */
[-C--:B------:R-:W-:Y:S01]  /*31c0*/  @!P0 FMUL.FTZ R49, R35, R19.reuse ;  /* 0x0000001323318220 */ /* 0x080fe20000410000 */
[----:B------:R-:W-:Y:S01]  /*31d0*/  @!P0 MOV R24, R40 ;  /* 0x0000002800188202 */ /* 0x000fe20000000f00 */
[----:B------:R-:W-:Y:S01]  /*31e0*/  @!P0 FMUL.FTZ R4, R18, R19 ;  /* 0x0000001312048220 */ /* 0x000fe20000410000 */
[C---:B------:R-:W-:Y:S01]  /*31f0*/  @!P0 FMUL.FTZ R36, R32.reuse, R15 ;  /* 0x0000000f20248220 */ /* 0x040fe20000410000 */
[-C--:B------:R-:W-:Y:S01]  /*3200*/  @!P0 FFMA.FTZ R2, R31, R34.reuse, R2 ;  /* 0x000000221f028223 */ /* 0x080fe20000010002 */
[----:B------:R-:W-:Y:S01]  /*3210*/  @!P0 FFMA.FTZ R3, R32, R33, R3 ;  /* 0x0000002120038223 */ /* 0x000fe20000010003 */
[----:B------:R-:W-:Y:S01]  /*3220*/  @!P0 FFMA.FTZ R45, R21, R34, -R45 ;  /* 0x00000022152d8223 */ /* 0x000fe2000001082d */
[-C--:B------:R-:W-:Y:S01]  /*3230*/  @!P0 FFMA.FTZ R49, R18, R37.reuse, -R49 ;  /* 0x0000002512318223 */ /* 0x080fe20000010831 */
[----:B------:R-:W-:Y:S01]  /*3240*/  @!P0 FFMA.FTZ R4, R35, R37, R4 ;  /* 0x0000002523048223 */ /* 0x000fe20000010004 */
[----:B------:R-:W-:Y:S02]  /*3250*/  @!P0 FFMA.FTZ R36, R22, R33, -R36 ;  /* 0x0000002116248223 */ /* 0x000fe40000010824 */
[----:B------:R-:W-:Y:S02]  /*3260*/  @!P0 F2FP.BF16.F32.PACK_AB R45, R2, R45 ;  /* 0x0000002d022d823e */ /* 0x000fe400000010ff */
[----:B------:R-:W-:Y:S02]  /*3270*/  @!P0 F2FP.BF16.F32.PACK_AB R49, R4, R49 ;  /* 0x000000310431823e */ /* 0x000fe400000010ff */
[----:B------:R-:W-:Y:S01]  /*3280*/  @!P0 F2FP.BF16.F32.PACK_AB R36, R3, R36 ;  /* 0x000000240324823e */ /* 0x000fe200000010ff */
[----:B------:R-:W-:Y:S02]  /*3290*/  @!P0 IMAD.MOV.U32 R25, RZ, RZ, R45 ;  /* 0x000000ffff198224 */ /* 0x000fe400078e002d */
[----:B------:R-:W-:Y:S01]  /*32a0*/  @!P0 IMAD.MOV.U32 R27, RZ, RZ, R49 ;  /* 0x000000ffff1b8224 */ /* 0x000fe200078e0031 */
[----:B------:R-:W-:Y:S05]  /*32b0*/  @!P0 MOV R26, R36 ;  /* 0x00000024001a8202 */ /* 0x000fea0000000f00 */
[----:B------:R1:W-:Y:S08]  /*32c0*/  STG.E.128 desc[UR6][R42.64], R24 ;  /* 0x000000182a007986 */ /* 0x0003f0000c101d06 */
[----:B------:R-:W2:Y:S08]  /*32d0*/  LDG.E.128 R20, desc[UR6][R46.64+0x80] ;  /* 0x000080062e147981 */ /* 0x000eb0000c1e1d00 */
[----:B------:R-:W3:Y:S06]  /*32e0*/  @!P1 LDG.E.64 R18, desc[UR6][R28.64+0x40] ;  /* 0x000040061c129981 */ /* 0x000eec000c1e1b00 */
[----:B------:R-:W4:Y:S01]  /*32f0*/  @!P1 LDG.E.64 R34, desc[UR6][R38.64+0x40] ;  /* 0x0000400626229981 */ /* 0x000f22000c1e1b00 */
[C---:B--2---:R-:W-:Y:S01]  /*3300*/  @!P1 LOP3.LUT R32, R20.reuse, 0xffff0000, RZ, 0xc0, !PT ;  /* 0xffff000014209812 */ /* 0x044fe200078ec0ff */
[----:B-1----:R-:W-:Y:S01]  /*3310*/  @!P1 IMAD.U32 R25, R21, 0x10000, RZ ;  /* 0x0001000015199824 */ /* 0x002fe200078e00ff */
[----:B------:R-:W-:Y:S02]  /*3320*/  @!P1 SHF.L.U32 R30, R20, 0x10, RZ ;  /* 0x00000010141e9819 */ /* 0x000fe400000006ff */
[----:B------:R-:W-:Y:S02]  /*3330*/  @!P1 SHF.L.U32 R26, R22, 0x10, RZ ;  /* 0x00000010161a9819 */ /* 0x000fe400000006ff */
[C---:B---3--:R-:W-:Y:S01]  /*3340*/  @!P1 LOP3.LUT R24, R18.reuse, 0xffff0000, RZ, 0xc0, !PT ;  /* 0xffff000012189812 */ /* 0x048fe200078ec0ff */
[----:B------:R-:W-:Y:S02]  /*3350*/  @!P1 IMAD.U32 R15, R18, 0x10000, RZ ;  /* 0x00010000120f9824 */ /* 0x000fe400078e00ff */
[----:B------:R-:W-:Y:S02]  /*3360*/  @!P1 IMAD.U32 R18, R23, 0x10000, RZ ;  /* 0x0001000017129824 */ /* 0x000fe400078e00ff */
[-C--:B------:R-:W-:Y:S01]  /*3370*/  @!P1 FMUL.FTZ R36, R32, R15.reuse ;  /* 0x0000000f20249220 */ /* 0x080fe20000410000 */
[----:B----4-:R-:W-:Y:S01]  /*3380*/  @!P1 SHF.L.U32 R31, R34, 0x10, RZ ;  /* 0x00000010221f9819 */ /* 0x010fe200000006ff */
[C---:B------:R-:W-:Y:S01]  /*3390*/  @!P1 FMUL.FTZ R5, R30.reuse, R15 ;  /* 0x0000000f1e059220 */ /* 0x040fe20000410000 */
[C---:B------:R-:W-:Y:S01]  /*33a0*/  @!P1 LOP3.LUT R37, R35.reuse, 0xffff0000, RZ, 0xc0, !PT ;  /* 0xffff000023259812 */ /* 0x040fe200078ec0ff */
[----:B------:R-:W-:Y:S01]  /*33b0*/  @!P1 IMAD.U32 R33, R35, 0x10000, RZ ;  /* 0x0001000023219824 */ /* 0x000fe200078e00ff */
[C---:B------:R-:W-:Y:S01]  /*33c0*/  @!P1 SHF.L.U32 R15, R19.reuse, 0x10, RZ ;  /* 0x00000010130f9819 */ /* 0x040fe200000006ff */
[-C--:B------:R-:W-:Y:S01]  /*33d0*/  @!P1 FFMA.FTZ R36, R30, R31.reuse, -R36 ;  /* 0x0000001f1e249223 */ /* 0x080fe20000010824 */
[----:B------:R-:W-:Y:S01]  /*33e0*/  @!P1 LOP3.LUT R19, R19, 0xffff0000, RZ, 0xc0, !PT ;  /* 0xffff000013139812 */ /* 0x000fe200078ec0ff */
[----:B------:R-:W-:Y:S01]  /*33f0*/  @!P1 FFMA.FTZ R5, R32, R31, R5 ;  /* 0x0000001f20059223 */ /* 0x000fe20000010005 */
[----:B------:R-:W-:Y:S01]  /*3400*/  @!P1 LOP3.LUT R31, R21, 0xffff0000, RZ, 0xc0, !PT ;  /* 0xffff0000151f9812 */ /* 0x000fe200078ec0ff */
[-C--:B------:R-:W-:Y:S01]  /*3410*/  @!P1 FMUL.FTZ R6, R25, R24.reuse ;  /* 0x0000001819069220 */ /* 0x080fe20000410000 */
[----:B------:R-:W-:Y:S01]  /*3420*/  @!P1 LOP3.LUT R35, R23, 0xffff0000, RZ, 0xc0, !PT ;  /* 0xffff000017239812 */ /* 0x000fe200078ec0ff */
[----:B------:R-:W-:Y:S01]  /*3430*/  @!P1 FMUL.FTZ R7, R26, R15 ;  /* 0x0000000f1a079220 */ /* 0x000fe20000410000 */
[----:B------:R-:W-:Y:S01]  /*3440*/  @!P1 LOP3.LUT R32, R22, 0xffff0000, RZ, 0xc0, !PT ;  /* 0xffff000016209812 */ /* 0x000fe200078ec0ff */
[----:B------:R-:W-:Y:S01]  /*3450*/  @!P1 FMUL.FTZ R45, R31, R24 ;  /* 0x000000181f2d9220 */ /* 0x000fe20000410000 */
[----:B------:R-:W-:Y:S01]  /*3460*/  @!P1 LOP3.LUT R34, R34, 0xffff0000, RZ, 0xc0, !PT ;  /* 0xffff000022229812 */ /* 0x000fe200078ec0ff */
[-C--:B------:R-:W-:Y:S01]  /*3470*/  @!P1 FMUL.FTZ R47, R35, R19.reuse ;  /* 0x00000013232f9220 */ /* 0x080fe20000410000 */
[----:B------:R-:W-:Y:S01]  /*3480*/  @!P1 F2FP.BF16.F32.PACK_AB R36, R5, R36 ;  /* 0x000000240524923e */ /* 0x000fe200000010ff */
[----:B------:R-:W-:Y:S01]  /*3490*/  @!P1 FMUL.FTZ R8, R18, R19 ;  /* 0x0000001312089220 */ /* 0x000fe20000410000 */
[C---:B------:R-:W-:Y:S01]  /*34a0*/  @!P1 FMUL.FTZ R40, R32.reuse, R15 ;  /* 0x0000000f20289220 */ /* 0x040fe20000410000 */
[----:B------:R-:W-:Y:S01]  /*34b0*/  @!P1 FFMA.FTZ R6, R31, R34, R6 ;  /* 0x000000221f069223 */ /* 0x000fe20000010006 */
[----:B------:R-:W-:Y:S01]  /*34c0*/  @!P1 MOV R20, R36 ;  /* 0x0000002400149202 */ /* 0x000fe20000000f00 */
        /* <DEDUP_REMOVED lines=11> */
[----:B------:R2:W-:Y:S02]  /*3580*/  STG.E.128 desc[UR6][R42.64+0x80], R20 ;  /* 0x000080142a007986 */ /* 0x0005e4000c101d06 */
.L_x_6939:
[----:B------:R-:W-:Y:S05]  /*3590*/  BSYNC B0 ;  /* 0x0000000000007941 */ /* 0x000fea0003800000 */
.L_x_6938:
[----:B------:R-:W-:Y:S04]  /*35a0*/  BSSY B0, `(.L_x_6940) ;  /* 0x000006a000007945 */ /* 0x000fe80003800000 */
[----:B------:R-:W-:Y:S05]  /*35b0*/  @!P4 BRA `(.L_x_6941) ;  /* 0x0000000400a0c947 */ /* 0x000fea0003800000 */
[----:B------:R-:W-:Y:S01]  /*35c0*/  ISETP.GE.AND P0, PT, R16, UR4, PT ;  /* 0x0000000410007c0c */ /* 0x000fe2000bf06270 */
[C---:B--2---:R-:W-:Y:S01]  /*35d0*/  IMAD.SHL.U32 R43, R129.reuse, 0x2, RZ ;  /* 0x00000002812b7824 */ /* 0x044fe200078e00ff */
[C---:B------:R-:W-:Y:S02]  /*35e0*/  LEA R44, P5, R90.reuse, R114, 0x1 ;  /* 0x000000725a2c7211 */ /* 0x040fe400078a08ff */
[----:B------:R-:W-:Y:S02]  /*35f0*/  SHF.L.U64.HI R36, R129, 0x1, R124 ;  /* 0x0000000181247819 */ /* 0x000fe4000001027c */
[C---:B------:R-:W-:Y:S02]  /*3600*/  IADD3 R28, P1, R43.reuse, R10, RZ ;  /* 0x0000000a2b1c7210 */ /* 0x040fe40007f3e0ff */
[----:B------:R-:W-:Y:S02]  /*3610*/  IADD3 R38, P4, R43, R54, RZ ;  /* 0x000000362b267210 */ /* 0x000fe40007f9e0ff */
[----:B------:R-:W-:Y:S02]  /*3620*/  LEA.HI.X R45, R90, R115, R89, 0x1, P5 ;  /* 0x000000735a2d7211 */ /* 0x000fe400028f0c59 */
[C---:B------:R-:W-:Y:S01]  /*3630*/  IADD3.X R29, R36.reuse, R9, RZ, P1, !PT ;  /* 0x00000009241d7210 */ /* 0x040fe20000ffe4ff */
[----:B------:R-:W-:Y:S01]  /*3640*/  IMAD.X R39, R36, 0x1, R55, P4 ;  /* 0x0000000124277824 */ /* 0x000fe200020e0637 */
[----:B------:R-:W-:Y:S01]  /*3650*/  ISETP.GE.AND P1, PT, R12, UR4, PT ;  /* 0x000000040c007c0c */ /* 0x000fe2000bf26270 */
[----:B---3--:R2:W3:Y:S01]  /*3660*/  LDG.E.128 R24, desc[UR6][R44.64] ;  /* 0x000000062c187981 */ /* 0x0084e2000c1e1d00 */
[----:B------:R-:W-:Y:S07]  /*3670*/  LEA R42, P4, R93, R114, 0x1 ;  /* 0x000000725d2a7211 */ /* 0x000fee00078808ff */
[----:B------:R-:W4:Y:S06]  /*3680*/  @!P0 LDG.E.64 R18, desc[UR6][R28.64] ;  /* 0x000000061c128981 */ /* 0x000f2c000c1e1b00 */
[----:B------:R-:W5:Y:S01]  /*3690*/  @!P0 LDG.E.64 R34, desc[UR6][R38.64] ;  /* 0x0000000626228981 */ /* 0x000f62000c1e1b00 */
[----:B--2---:R-:W-:Y:S02]  /*36a0*/  LEA R44, P5, R144, R108, 0x1 ;  /* 0x0000006c902c7211 */ /* 0x004fe400078a08ff */
[C---:B---3--:R-:W-:Y:S01]  /*36b0*/  @!P0 LOP3.LUT R31, R24.reuse, 0xffff0000, RZ, 0xc0, !PT ;  /* 0xffff0000181f8812 */ /* 0x048fe200078ec0ff */
[----:B-1----:R-:W-:Y:S01]  /*36c0*/  @!P0 IMAD.U32 R21, R24, 0x10000, RZ ;  /* 0x0001000018158824 */ /* 0x002fe200078e00ff */
[C---:B----4-:R-:W-:Y:S01]  /*36d0*/  @!P0 SHF.L.U32 R22, R18.reuse, 0x10, RZ ;  /* 0x0000001012168819 */ /* 0x050fe200000006ff */
[C---:B------:R-:W-:Y:S01]  /*36e0*/  @!P0 IMAD.U32 R15, R19.reuse, 0x10000, RZ ;  /* 0x00010000130f8824 */ /* 0x040fe200078e00ff */
[----:B------:R-:W-:Y:S02]  /*36f0*/  @!P0 LOP3.LUT R20, R18, 0xffff0000, RZ, 0xc0, !PT ;  /* 0xffff000012148812 */ /* 0x000fe400078ec0ff */
[----:B------:R-:W-:Y:S01]  /*3700*/  @!P0 LOP3.LUT R19, R19, 0xffff0000, RZ, 0xc0, !PT ;  /* 0xffff000013138812 */ /* 0x000fe200078ec0ff */
[-C--:B------:R-:W-:Y:S01]  /*3710*/  @!P0 FMUL.FTZ R43, R31, R22.reuse ;  /* 0x000000161f2b8220 */ /* 0x080fe20000410000 */
[----:B-----5:R-:W-:Y:S01]  /*3720*/  @!P0 LOP3.LUT R37, R35, 0xffff0000, RZ, 0xc0, !PT ;  /* 0xffff000023258812 */ /* 0x020fe200078ec0ff */
[C---:B------:R-:W-:Y:S01]  /*3730*/  @!P0 IMAD.U32 R32, R34.reuse, 0x10000, RZ ;  /* 0x0001000022208824 */ /* 0x040fe200078e00ff */
[----:B------:R-:W-:Y:S01]  /*3740*/  @!P0 SHF.L.U32 R18, R27, 0x10, RZ ;  /* 0x000000101b128819 */ /* 0x000fe200000006ff */
[C---:B------:R-:W-:Y:S01]  /*3750*/  @!P0 FMUL.FTZ R0, R21.reuse, R22 ;  /* 0x0000001615008220 */ /* 0x040fe20000410000 */
[----:B------:R-:W-:Y:S01]  /*3760*/  @!P0 LOP3.LUT R34, R34, 0xffff0000, RZ, 0xc0, !PT ;  /* 0xffff000022228812 */ /* 0x000fe200078ec0ff */
[-C--:B------:R-:W-:Y:S01]  /*3770*/  @!P0 FFMA.FTZ R43, R21, R32.reuse, -R43 ;  /* 0x00000020152b8223 */ /* 0x080fe2000001082b */
[----:B------:R-:W-:Y:S01]  /*3780*/  @!P0 SHF.L.U32 R21, R25, 0x10, RZ ;  /* 0x0000001019158819 */ /* 0x000fe200000006ff */
[----:B------:R-:W-:Y:S01]  /*3790*/  @!P0 FFMA.FTZ R0, R31, R32, R0 ;  /* 0x000000201f008223 */ /* 0x000fe20000010000 */
[C---:B------:R-:W-:Y:S01]  /*37a0*/  @!P0 LOP3.LUT R32, R26.reuse, 0xffff0000, RZ, 0xc0, !PT ;  /* 0xffff00001a208812 */ /* 0x040fe200078ec0ff */
[----:B------:R-:W-:Y:S01]  /*37b0*/  @!P0 IMAD.U32 R33, R35, 0x10000, RZ ;  /* 0x0001000023218824 */ /* 0x000fe200078e00ff */
[----:B------:R-:W-:Y:S01]  /*37c0*/  @!P0 LOP3.LUT R31, R25, 0xffff0000, RZ, 0xc0, !PT ;  /* 0xffff0000191f8812 */ /* 0x000fe200078ec0ff */
[----:B------:R-:W-:Y:S01]  /*37d0*/  @!P0 IMAD.U32 R22, R26, 0x10000, RZ ;  /* 0x000100001a168824 */ /* 0x000fe200078e00ff */
[----:B------:R-:W-:Y:S01]  /*37e0*/  @!P0 LOP3.LUT R35, R27, 0xffff0000, RZ, 0xc0, !PT ;  /* 0xffff00001b238812 */ /* 0x000fe200078ec0ff */
[-C--:B------:R-:W-:Y:S01]  /*37f0*/  @!P0 FMUL.FTZ R2, R21, R20.reuse ;  /* 0x0000001415028220 */ /* 0x080fe20000410000 */
[----:B------:R-:W-:Y:S01]  /*3800*/  @!P0 F2FP.BF16.F32.PACK_AB R43, R0, R43 ;  /* 0x0000002b002b823e */ /* 0x000fe200000010ff */
[-C--:B------:R-:W-:Y:S01]  /*3810*/  @!P0 FMUL.FTZ R3, R22, R15.reuse ;  /* 0x0000000f16038220 */ /* 0x080fe20000410000 */
[----:B------:R-:W-:Y:S01]  /*3820*/  @!P0 FMUL.FTZ R36, R32, R15 ;  /* 0x0000000f20248220 */ /* 0x000fe20000410000 */
[----:B------:R-:W-:Y:S01]  /*3830*/  @!P0 FMUL.FTZ R45, R31, R20 ;  /* 0x000000141f2d8220 */ /* 0x000fe20000410000 */
[-C--:B------:R-:W-:Y:S01]  /*3840*/  @!P0 FMUL.FTZ R47, R35, R19.reuse ;  /* 0x00000013232f8220 */ /* 0x080fe20000410000 */
        /* <DEDUP_REMOVED lines=8> */
[----:B------:R-:W-:Y:S02]  /*38d0*/  LEA.HI.X R43, R93, R115, R92, 0x1, P4 ;  /* 0x000000735d2b7211 */ /* 0x000fe400020f0c5c */
        /* <DEDUP_REMOVED lines=8> */
[----:B------:R1:W-:Y:S01]  /*3960*/  STG.E.128 desc[UR6][R44.64], R24 ;  /* 0x000000182c007986 */ /* 0x0003e2000c101d06 */
[----:B------:R-:W-:Y:S07]  /*3970*/  LEA.HI.X R47, R94, R107, R95, 0x1, P0 ;  /* 0x0000006b5e2f7211 */ /* 0x000fee00000f0c5f */
[----:B------:R-:W2:Y:S06]  /*3980*/  @!P1 LDG.E.64 R18, desc[UR6][R28.64+0x40] ;  /* 0x000040061c129981 */ /* 0x000eac000c1e1b00 */
[----:B------:R-:W3:Y:S08]  /*3990*/  LDG.E.128 R20, desc[UR6][R42.64] ;  /* 0x000000062a147981 */ /* 0x000ef0000c1e1d00 */
[----:B------:R-:W4:Y:S01]  /*39a0*/  @!P1 LDG.E.64 R34, desc[UR6][R38.64+0x40] ;  /* 0x0000400626229981 */ /* 0x000f22000c1e1b00 */
[C---:B--2---:R-:W-:Y:S02]  /*39b0*/  @!P1 SHF.L.U32 R15, R18.reuse, 0x10, RZ ;  /* 0x00000010120f9819 */ /* 0x044fe400000006ff */
[----:B-1----:R-:W-:Y:S02]  /*39c0*/  @!P1 LOP3.LUT R24, R18, 0xffff0000, RZ, 0xc0, !PT ;  /* 0xffff000012189812 */ /* 0x002fe400078ec0ff */
[C---:B---3--:R-:W-:Y:S01]  /*39d0*/  @!P1 LOP3.LUT R32, R20.reuse, 0xffff0000, RZ, 0xc0, !PT ;  /* 0xffff000014209812 */ /* 0x048fe200078ec0ff */
[----:B------:R-:W-:Y:S01]  /*39e0*/  @!P1 IMAD.U32 R30, R20, 0x10000, RZ ;  /* 0x00010000141e9824 */ /* 0x000fe200078e00ff */
[----:B------:R-:W-:Y:S01]  /*39f0*/  @!P1 SHF.L.U32 R25, R21, 0x10, RZ ;  /* 0x0000001015199819 */ /* 0x000fe200000006ff */
[----:B------:R-:W-:Y:S01]  /*3a00*/  @!P1 IMAD.U32 R26, R22, 0x10000, RZ ;  /* 0x00010000161a9824 */ /* 0x000fe200078e00ff */
[----:B------:R-:W-:Y:S01]  /*3a10*/  @!P1 SHF.L.U32 R18, R23, 0x10, RZ ;  /* 0x0000001017129819 */ /* 0x000fe200000006ff */
[-C--:B------:R-:W-:Y:S01]  /*3a20*/  @!P1 FMUL.FTZ R5, R30, R15.reuse ;  /* 0x0000000f1e059220 */ /* 0x080fe20000410000 */
[----:B------:R-:W-:Y:S01]  /*3a30*/  @!P1 FMUL.FTZ R36, R32, R15 ;  /* 0x0000000f20249220 */ /* 0x000fe20000410000 */
[-C--:B------:R-:W-:Y:S01]  /*3a40*/  @!P1 FMUL.FTZ R6, R25, R24.reuse ;  /* 0x0000001819069220 */ /* 0x080fe20000410000 */
[C---:B----4-:R-:W-:Y:S01]  /*3a50*/  @!P1 SHF.L.U32 R33, R35.reuse, 0x10, RZ ;  /* 0x0000001023219819 */ /* 0x050fe200000006ff */
[----:B------:R-:W-:Y:S01]  /*3a60*/  @!P1 IMAD.U32 R31, R34, 0x10000, RZ ;  /* 0x00010000221f9824 */ /* 0x000fe200078e00ff */
[----:B------:R-:W-:Y:S01]  /*3a70*/  @!P1 LOP3.LUT R37, R35, 0xffff0000, RZ, 0xc0, !PT ;  /* 0xffff000023259812 */ /* 0x000fe200078ec0ff */
[C---:B------:R-:W-:Y:S01]  /*3a80*/  @!P1 IMAD.U32 R15, R19.reuse, 0x10000, RZ ;  /* 0x00010000130f9824 */ /* 0x040fe200078e00ff */
        /* <DEDUP_REMOVED lines=8> */
[----:B------:R-:W-:Y:S01]  /*3b10*/  @!P1 LOP3.LUT R34, R34, 0xffff0000, RZ, 0xc0, !PT ;  /* 0xffff000022229812 */ /* 0x000fe200078ec0ff */
[----:B------:R-:W-:Y:S01]  /*3b20*/  @!P1 FMUL.FTZ R43, R31, R24 ;  /* 0x000000181f2b9220 */ /* 0x000fe20000410000 */
[----:B------:R-:W-:Y:S01]  /*3b30*/  @!P1 F2FP.BF16.F32.PACK_AB R36, R5, R36 ;  /* 0x000000240524923e */ /* 0x000fe200000010ff */
        /* <DEDUP_REMOVED lines=15> */
[----:B------:R4:W-:Y:S02]  /*3c30*/  STG.E.128 desc[UR6][R46.64], R20 ;  /* 0x000000142e007986 */ /* 0x0009e4000c101d06 */
.L_x_6941:
[----:B------:R-:W-:Y:S05]  /*3c40*/  BSYNC B0 ;  /* 0x0000000000007941 */ /* 0x000fea0003800000 */
.L_x_6940:
[----:B------:R-:W-:Y:S04]  /*3c50*/  BSSY B0, `(.L_x_6942) ;  /* 0x000006f000007945 */ /* 0x000fe80003800000 */
[----:B------:R-:W-:Y:S05]  /*3c60*/  @!P2 BRA `(.L_x_6943) ;  /* 0x0000000400b4a947 */ /* 0x000fea0003800000 */
[C---:B------:R-:W-:Y:S01]  /*3c70*/  SHF.L.U32 R45, R127.reuse, 0x1, RZ ;  /* 0x000000017f2d7819 */ /* 0x040fe200000006ff */
[----:B--2---:R-:W2:Y:S01]  /*3c80*/  LDC.64 R42, c[0x0][0x338] ;  /* 0x0000ce00ff2a7b82 */ /* 0x004ea20000000a00 */
[----:B------:R-:W-:Y:S02]  /*3c90*/  ISETP.GE.AND P0, PT, R16, UR4, PT ;  /* 0x0000000410007c0c */ /* 0x000fe4000bf06270 */
[----:B------:R-:W-:Y:S02]  /*3ca0*/  SHF.L.U64.HI R36, R127, 0x1, R122 ;  /* 0x000000017f247819 */ /* 0x000fe4000001027a */
[C---:B------:R-:W-:Y:S02]  /*3cb0*/  IADD3 R28, P1, R45.reuse, R10, RZ ;  /* 0x0000000a2d1c7210 */ /* 0x040fe40007f3e0ff */
[----:B------:R-:W-:Y:S02]  /*3cc0*/  IADD3 R38, P2, R45, R54, RZ ;  /* 0x000000362d267210 */ /* 0x000fe40007f5e0ff */
[----:B-1----:R-:W-:Y:S01]  /*3cd0*/  MOV R109, R107 ;  /* 0x0000006b006d7202 */ /* 0x002fe20000000f00 */
[----:B------:R-:W-:Y:S01]  /*3ce0*/  IMAD.X R29, R36, 0x1, R9, P1 ;  /* 0x00000001241d7824 */ /* 0x000fe200008e0609 */
[----:B------:R-:W-:Y:S01]  /*3cf0*/  ISETP.GE.AND P1, PT, R12, UR4, PT ;  /* 0x000000040c007c0c */ /* 0x000fe2000bf26270 */
[----:B------:R-:W-:Y:S03]  /*3d00*/  IMAD.X R39, R36, 0x1, R55, P2 ;  /* 0x0000000124277824 */ /* 0x000fe600010e0637 */
[----:B---3--:R-:W4:Y:S06]  /*3d10*/  @!P0 LDG.E.64 R18, desc[UR6][R28.64] ;  /* 0x000000061c128981 */ /* 0x008f2c000c1e1b00 */
[----:B------:R-:W3:Y:S01]  /*3d20*/  @!P0 LDG.E.64 R34, desc[UR6][R38.64] ;  /* 0x0000000626228981 */ /* 0x000ee2000c1e1b00 */
[----:B----4-:R-:W-:Y:S01]  /*3d30*/  @!P0 SHF.L.U32 R22, R18, 0x10, RZ ;  /* 0x0000001012168819 */ /* 0x010fe200000006ff */
[----:B--2---:R-:W-:Y:S01]  /*3d40*/  IMAD.WIDE.U32 R46, R42, 0x60, R114 ;  /* 0x000000602a2e7825 */ /* 0x004fe200078e0072 */
[----:B------:R-:W-:Y:S02]  /*3d50*/  @!P0 LOP3.LUT R20, R18, 0xffff0000, RZ, 0xc0, !PT ;  /* 0xffff000012148812 */ /* 0x000fe400078ec0ff */
[----:B------:R-:W-:Y:S01]  /*3d60*/  @!P0 SHF.L.U32 R15, R19, 0x10, RZ ;  /* 0x00000010130f8819 */ /* 0x000fe200000006ff */
[----:B------:R-:W-:Y:S01]  /*3d70*/  IMAD R43, R43, 0x60, RZ ;  /* 0x000000602b2b7824 */ /* 0x000fe200078e02ff */
[C---:B---3--:R-:W-:Y:S01]  /*3d80*/  @!P0 SHF.L.U32 R32, R34.reuse, 0x10, RZ ;  /* 0x0000001022208819 */ /* 0x048fe200000006ff */
[C---:B------:R-:W-:Y:S01]  /*3d90*/  @!P0 IMAD.U32 R33, R35.reuse, 0x10000, RZ ;  /* 0x0001000023218824 */ /* 0x040fe200078e00ff */
[----:B------:R-:W-:Y:S02]  /*3da0*/  @!P0 LOP3.LUT R37, R35, 0xffff0000, RZ, 0xc0, !PT ;  /* 0xffff000023258812 */ /* 0x000fe400078ec0ff */
[----:B------:R-:W-:Y:S02]  /*3db0*/  IADD3 R47, R47, R43, RZ ;  /* 0x0000002b2f2f7210 */ /* 0x000fe40007ffe0ff */
[----:B------:R-:W-:Y:S01]  /*3dc0*/  @!P0 LOP3.LUT R19, R19, 0xffff0000, RZ, 0xc0, !PT ;  /* 0xffff000013138812 */ /* 0x000fe200078ec0ff */
[----:B------:R-:W1:Y:S01]  /*3dd0*/  LDC.64 R42, c[0x0][0x248] ;  /* 0x00009200ff2a7b82 */ /* 0x000e620000000a00 */
[----:B------:R-:W-:Y:S01]  /*3de0*/  @!P0 LOP3.LUT R34, R34, 0xffff0000, RZ, 0xc0, !PT ;  /* 0xffff000022228812 */ /* 0x000fe200078ec0ff */
[----:B------:R-:W2:Y:S01]  /*3df0*/  LDG.E.128 R24, desc[UR6][R46.64] ;  /* 0x000000062e187981 */ /* 0x000ea2000c1e1d00 */
[----:B-1----:R-:W-:Y:S01]  /*3e00*/  IMAD.WIDE.U32 R56, R42, 0x60, R108 ;  /* 0x000000602a387825 */ /* 0x002fe200078e006c */
[----:B------:R-:W-:Y:S03]  /*3e10*/  LEA R42, P2, R97, R114, 0x1 ;  /* 0x00000072612a7211 */ /* 0x000fe600078408ff */
[----:B------:R-:W-:Y:S04]  /*3e20*/  IMAD R43, R43, 0x60, RZ ;  /* 0x000000602b2b7824 */ /* 0x000fe800078e02ff */
[----:B------:R-:W-:Y:S01]  /*3e30*/  IMAD.IADD R57, R57, 0x1, R43 ;  /* 0x0000000139397824 */ /* 0x000fe200078e022b */
[----:B------:R-:W-:Y:S02]  /*3e40*/  LEA.HI.X R43, R97, R115, R96, 0x1, P2 ;  /* 0x00000073612b7211 */ /* 0x000fe400010f0c60 */
[C---:B--2---:R-:W-:Y:S01]  /*3e50*/  @!P0 LOP3.LUT R31, R24.reuse, 0xffff0000, RZ, 0xc0, !PT ;  /* 0xffff0000181f8812 */ /* 0x044fe200078ec0ff */
[----:B------:R-:W-:Y:S01]  /*3e60*/  @!P0 IMAD.U32 R21, R24, 0x10000, RZ ;  /* 0x0001000018158824 */ /* 0x000fe200078e00ff */
[C---:B------:R-:W-:Y:S01]  /*3e70*/  @!P0 LOP3.LUT R35, R27.reuse, 0xffff0000, RZ, 0xc0, !PT ;  /* 0xffff00001b238812 */ /* 0x040fe200078ec0ff */
[----:B------:R-:W-:Y:S02]  /*3e80*/  @!P0 IMAD.U32 R18, R27, 0x10000, RZ ;  /* 0x000100001b128824 */ /* 0x000fe400078e00ff */
[-C--:B------:R-:W-:Y:S01]  /*3e90*/  @!P0 FMUL.FTZ R45, R31, R22.reuse ;  /* 0x000000161f2d8220 */ /* 0x080fe20000410000 */
[----:B------:R-:W-:Y:S01]  /*3ea0*/  @!P0 FMUL.FTZ R0, R21, R22 ;  /* 0x0000001615008220 */ /* 0x000fe20000410000 */
[----:B------:R-:W-:Y:S01]  /*3eb0*/  @!P0 SHF.L.U32 R22, R26, 0x10, RZ ;  /* 0x000000101a168819 */ /* 0x000fe200000006ff */
[----:B------:R-:W-:Y:S01]  /*3ec0*/  @!P0 FMUL.FTZ R49, R35, R19 ;  /* 0x0000001323318220 */ /* 0x000fe20000410000 */
[-C--:B------:R-:W-:Y:S01]  /*3ed0*/  @!P0 FFMA.FTZ R45, R21, R32.reuse, -R45 ;  /* 0x00000020152d8223 */ /* 0x080fe2000001082d */
[----:B------:R-:W-:Y:S02]  /*3ee0*/  @!P0 IMAD.U32 R21, R25, 0x10000, RZ ;  /* 0x0001000019158824 */ /* 0x000fe400078e00ff */
[----:B------:R-:W-:Y:S01]  /*3ef0*/  @!P0 FFMA.FTZ R0, R31, R32, R0 ;  /* 0x000000201f008223 */ /* 0x000fe20000010000 */
[----:B------:R-:W-:Y:S01]  /*3f00*/  @!P0 LOP3.LUT R31, R25, 0xffff0000, RZ, 0xc0, !PT ;  /* 0xffff0000191f8812 */ /* 0x000fe200078ec0ff */
[----:B------:R-:W-:Y:S01]  /*3f10*/  @!P0 FMUL.FTZ R3, R22, R15 ;  /* 0x0000000f16038220 */ /* 0x000fe20000410000 */
[----:B------:R-:W-:Y:S01]  /*3f20*/  @!P0 LOP3.LUT R32, R26, 0xffff0000, RZ, 0xc0, !PT ;  /* 0xffff00001a208812 */ /* 0x000fe200078ec0ff */
[-C--:B------:R-:W-:Y:S01]  /*3f30*/  @!P0 FMUL.FTZ R2, R21, R20.reuse ;  /* 0x0000001415028220 */ /* 0x080fe20000410000 */
[----:B------:R-:W-:Y:S01]  /*3f40*/  @!P0 F2FP.BF16.F32.PACK_AB R45, R0, R45 ;  /* 0x0000002d002d823e */ /* 0x000fe200000010ff */
[C---:B------:R-:W-:Y:S01]  /*3f50*/  @!P0 FMUL.FTZ R47, R31.reuse, R20 ;  /* 0x000000141f2f8220 */ /* 0x040fe20000410000 */
[----:B------:R-:W-:Y:S01]  /*3f60*/  @!P0 FMUL.FTZ R4, R18, R19 ;  /* 0x0000001312048220 */ /* 0x000fe20000410000 */
[C---:B------:R-:W-:Y:S01]  /*3f70*/  @!P0 FMUL.FTZ R36, R32.reuse, R15 ;  /* 0x0000000f20248220 */ /* 0x040fe20000410000 */
[----:B------:R-:W-:Y:S01]  /*3f80*/  @!P0 MOV R24, R45 ;  /* 0x0000002d00188202 */ /* 0x000fe20000000f00 */
        /* <DEDUP_REMOVED lines=11> */
[----:B------:R-:W-:Y:S02]  /*4040*/  @!P0 MOV R26, R36 ;  /* 0x00000024001a8202 */ /* 0x000fe40000000f00 */
[C---:B------:R-:W-:Y:S03]  /*4050*/  LEA R46, P0, R99.reuse, R108, 0x1 ;  /* 0x0000006c632e7211 */ /* 0x040fe600078008ff */
[----:B------:R1:W-:Y:S01]  /*4060*/  STG.E.128 desc[UR6][R56.64], R24 ;  /* 0x0000001838007986 */ /* 0x0003e2000c101d06 */
[----:B------:R-:W-:Y:S07]  /*4070*/  LEA.HI.X R47, R99, R107, R98, 0x1, P0 ;  /* 0x0000006b632f7211 */ /* 0x000fee00000f0c62 */
[----:B------:R-:W2:Y:S08]  /*4080*/  LDG.E.128 R20, desc[UR6][R42.64] ;  /* 0x000000062a147981 */ /* 0x000eb0000c1e1d00 */
[----:B------:R-:W3:Y:S06]  /*4090*/  @!P1 LDG.E.64 R18, desc[UR6][R28.64+0x40] ;  /* 0x000040061c129981 */ /* 0x000eec000c1e1b00 */
[----:B------:R-:W4:Y:S01]  /*40a0*/  @!P1 LDG.E.64 R34, desc[UR6][R38.64+0x40] ;  /* 0x0000400626229981 */ /* 0x000f22000c1e1b00 */
[----:B--2---:R-:W-:Y:S01]  /*40b0*/  @!P1 LOP3.LUT R32, R20, 0xffff0000, RZ, 0xc0, !PT ;  /* 0xffff000014209812 */ /* 0x004fe200078ec0ff */
[----:B-1----:R-:W-:Y:S01]  /*40c0*/  @!P1 IMAD.U32 R26, R22, 0x10000, RZ ;  /* 0x00010000161a9824 */ /* 0x002fe200078e00ff */
[----:B------:R-:W-:Y:S02]  /*40d0*/  @!P1 SHF.L.U32 R30, R20, 0x10, RZ ;  /* 0x00000010141e9819 */ /* 0x000fe400000006ff */
[----:B------:R-:W-:Y:S02]  /*40e0*/  @!P1 SHF.L.U32 R25, R21, 0x10, RZ ;  /* 0x0000001015199819 */ /* 0x000fe400000006ff */
[C---:B---3--:R-:W-:Y:S01]  /*40f0*/  @!P1 LOP3.LUT R24, R18.reuse, 0xffff0000, RZ, 0xc0, !PT ;  /* 0xffff000012189812 */ /* 0x048fe200078ec0ff */
[----:B------:R-:W-:Y:S01]  /*4100*/  @!P1 IMAD.U32 R15, R18, 0x10000, RZ ;  /* 0x00010000120f9824 */ /* 0x000fe200078e00ff */
[----:B------:R-:W-:Y:S03]  /*4110*/  @!P1 SHF.L.U32 R18, R23, 0x10, RZ ;  /* 0x0000001017129819 */ /* 0x000fe600000006ff */
        /* <DEDUP_REMOVED lines=20> */
[----:B------:R-:W-:Y:S01]  /*4260*/  @!P1 FFMA.FTZ R6, R31, R34, R6 ;  /* 0x000000221f069223 */ /* 0x000fe20000010006 */
[----:B------:R-:W-:Y:S01]  /*4270*/  @!P1 MOV R20, R36 ;  /* 0x0000002400149202 */ /* 0x000fe20000000f00 */
        /* <DEDUP_REMOVED lines=12> */
.L_x_6943:
[----:B------:R-:W-:Y:S05]  /*4340*/  BSYNC B0 ;  /* 0x0000000000007941 */ /* 0x000fea0003800000 */
.L_x_6942:
[C---:B------:R-:W-:Y:S01]  /*4350*/  LEA R54, P1, R41.reuse, R54, 0x1 ;  /* 0x0000003629367211 */ /* 0x040fe200078208ff */
[----:B------:R-:W-:Y:S01]  /*4360*/  IMAD.MOV.U32 R8, RZ, RZ, R10 ;  /* 0x000000ffff087224 */ /* 0x000fe200078e000a */
[----:B------:R-:W-:Y:S02]  /*4370*/  UMOV UR4, UR21 ;  /* 0x0000001500047c82 */ /* 0x000fe40008000000 */
[C---:B------:R-:W-:Y:S02]  /*4380*/  LEA.HI.X.SX32 R55, R41.reuse, R55, 0x1, P1 ;  /* 0x0000003729377211 */ /* 0x040fe400008f0eff */
[C---:B------:R-:W-:Y:S04]  /*4390*/  LEA R10, P0, R41.reuse, R8, 0x1 ;  /* 0x00000008290a7211 */ /* 0x040fe800078008ff */
[----:B------:R-:W-:Y:S01]  /*43a0*/  LEA.HI.X.SX32 R9, R41, R9, 0x1, P0 ;  /* 0x0000000929097211 */ /* 0x000fe200000f0eff */
[----:B------:R-:W-:Y:S08]  /*43b0*/  BRA `(.L_x_6944) ;  /* 0x0000003000347947 */ /* 0x000ff00003800000 */
.L_x_6935:
[----:B------:R-:W-:Y:S04]  /*43c0*/  BSSY B1, `(.L_x_6945) ;  /* 0x00000ad000017945 */ /* 0x000fe80003800000 */
[----:B------:R-:W-:Y:S05]  /*43d0*/  @!P1 BRA `(.L_x_6946) ;  /* 0x0000000800ac9947 */ /* 0x000fea0003800000 */
[----:B------:R1:W5:Y:S01]  /*43e0*/  LDG.E.128 R60, desc[UR6][R114.64] ;  /* 0x00000006723c7981 */ /* 0x000362000c1e1d00 */
[----:B------:R-:W-:Y:S01]  /*43f0*/  ISETP.GE.AND P0, PT, R16, UR4, PT ;  /* 0x0000000410007c0c */ /* 0x000fe2000bf06270 */
[----:B------:R-:W-:Y:S01]  /*4400*/  BSSY B0, `(.L_x_6947) ;  /* 0x0000051000007945 */ /* 0x000fe20003800000 */
[----:B------:R-:W-:Y:S11]  /*4410*/  MOV R109, R107 ;  /* 0x0000006b006d7202 */ /* 0x000ff60000000f00 */
        /* <DEDUP_REMOVED lines=18> */
[C---:B---3--:R-:W-:Y:S04]  /*4540*/  LEA R18, P0, R147.reuse, R114, 0x1 ;  /* 0x0000007293127211 */ /* 0x048fe800078008ff */
[----:B------:R-:W-:Y:S01]  /*4550*/  LEA.HI.X.SX32 R19, R147, R115, 0x1, P0 ;  /* 0x0000007393137211 */ /* 0x000fe200000f0eff */
[----:B------:R-:W2:Y:S01]  /*4560*/  LDG.E.128 R148, desc[UR6][R150.64] ;  /* 0x0000000696947981 */ /* 0x000ea2000c1e1d00 */
[----:B------:R-:W-:Y:S01]  /*4570*/  MOV R147, RZ ;  /* 0x000000ff00937202 */ /* 0x000fe20000000f00 */
[----:B------:R-:W-:Y:S05]  /*4580*/  @P1 IMAD R147, RZ, RZ, -UR26 ;  /* 0x8000001aff931e24 */ /* 0x000fea000f8e02ff */
[C---:B------:R-:W-:Y:S01]  /*4590*/  LEA R56, P0, R147.reuse, R118, 0x1 ;  /* 0x0000007693387211 */ /* 0x040fe200078008ff */
[----:B------:R3:W4:Y:S03]  /*45a0*/  LDG.E.128 R20, desc[UR6][R18.64] ;  /* 0x0000000612147981 */ /* 0x000726000c1e1d00 */
[----:B------:R-:W-:Y:S06]  /*45b0*/  LEA.HI.X.SX32 R57, R147, R119, 0x1, P0 ;  /* 0x0000007793397211 */ /* 0x000fec00000f0eff */
        /* <DEDUP_REMOVED lines=53> */
.L_x_6948:
[----:B------:R-:W-:Y:S05]  /*4910*/  BSYNC B0 ;  /* 0x0000000000007941 */ /* 0x000fea0003800000 */
.L_x_6947:
[----:B-----5:R2:W-:Y:S01]  /*4920*/  STG.E.128 desc[UR6][R108.64], R60 ;  /* 0x0000003c6c007986 */ /* 0x0205e2000c101d06 */
[----:B------:R-:W-:Y:S01]  /*4930*/  ISETP.GE.AND P0, PT, R12, UR4, PT ;  /* 0x000000040c007c0c */ /* 0x000fe2000bf06270 */
[----:B------:R-:W-:Y:S01]  /*4940*/  BSSY B0, `(.L_x_6949) ;  /* 0x0000053000007945 */ /* 0x000fe20003800000 */
[----:B------:R-:W-:Y:S01]  /*4950*/  IADD3 R148, P1, R114, 0x80, RZ ;  /* 0x0000008072947810 */ /* 0x000fe20007f3e0ff */
[----:B------:R2:W5:Y:S04]  /*4960*/  LDG.E.128 R44, desc[UR6][R114.64+0x80] ;  /* 0x00008006722c7981 */ /* 0x000568000c1e1d00 */
[----:B------:R-:W-:Y:S06]  /*4970*/  IMAD.X R149, RZ, RZ, R115, P1 ;  /* 0x000000ffff957224 */ /* 0x000fec00008e0673 */
[----:B------:R-:W-:Y:S05]  /*4980*/  @P0 BRA `(.L_x_6950) ;  /* 0x0000000400380947 */ /* 0x000fea0003800000 */
[----:B------:R-:W-:Y:S01]  /*4990*/  MOV R147, RZ ;  /* 0x000000ff00937202 */ /* 0x000fe20000000f00 */
[----:B------:R-:W-:Y:S01]  /*49a0*/  ULEA.HI UR26, UR4, UR4, URZ, 0x1 ;  /* 0x00000004041a7291 */ /* 0x000fe2000f8f083f */
[C---:B-----5:R-:W-:Y:S01]  /*49b0*/  SHF.L.U32 R35, R44.reuse, 0x10, RZ ;  /* 0x000000102c237819 */ /* 0x060fe200000006ff */
[----:B--2---:R-:W-:Y:S01]  /*49c0*/  IMAD.MOV.U32 R61, RZ, RZ, RZ ;  /* 0x000000ffff3d7224 */ /* 0x004fe200078e00ff */
[----:B------:R-:W-:Y:S01]  /*49d0*/  LOP3.LUT R37, R44, 0xffff0000, RZ, 0xc0, !PT ;  /* 0xffff00002c257812 */ /* 0x000fe200078ec0ff */
[----:B------:R-:W-:Y:S01]  /*49e0*/  USHF.R.S32.HI UR26, URZ, 0x1, UR26 ;  /* 0x000000013f1a7899 */ /* 0x000fe2000801141a */
[C---:B------:R-:W-:Y:S01]  /*49f0*/  LOP3.LUT R41, R45.reuse, 0xffff0000, RZ, 0xc0, !PT ;  /* 0xffff00002d297812 */ /* 0x040fe200078ec0ff */
[----:B------:R-:W-:Y:S01]  /*4a00*/  IMAD.U32 R38, R45, 0x10000, RZ ;  /* 0x000100002d267824 */ /* 0x000fe200078e00ff */
[C---:B------:R-:W-:Y:S02]  /*4a10*/  SHF.L.U32 R42, R46.reuse, 0x10, RZ ;  /* 0x000000102e2a7819 */ /* 0x040fe400000006ff */
[----:B------:R-:W-:Y:S01]  /*4a20*/  LOP3.LUT R45, R46, 0xffff0000, RZ, 0xc0, !PT ;  /* 0xffff00002e2d7812 */ /* 0x000fe200078ec0ff */
[C---:B------:R-:W-:Y:S01]  /*4a30*/  IMAD.U32 R46, R47.reuse, 0x10000, RZ ;  /* 0x000100002f2e7824 */ /* 0x040fe200078e00ff */
[----:B------:R-:W-:Y:S02]  /*4a40*/  ISETP.GE.AND P1, PT, R12, UR26, PT ;  /* 0x0000001a0c007c0c */ /* 0x000fe4000bf26270 */
[----:B------:R-:W-:Y:S02]  /*4a50*/  MOV R146, UR26 ;  /* 0x0000001a00927c02 */ /* 0x000fe40008000f00 */
[----:B------:R-:W-:Y:S09]  /*4a60*/  LOP3.LUT R49, R47, 0xffff0000, RZ, 0xc0, !PT ;  /* 0xffff00002f317812 */ /* 0x000ff200078ec0ff */
[----:B------:R-:W-:Y:S02]  /*4a70*/  @P1 IMAD R61, RZ, RZ, -UR26 ;  /* 0x8000001aff3d1e24 */ /* 0x000fe4000f8e02ff */
[----:B------:R-:W-:Y:S02]  /*4a80*/  @P1 IMAD R146, RZ, RZ, -UR26 ;  /* 0x8000001aff921e24 */ /* 0x000fe4000f8e02ff */
[----:B------:R-:W-:Y:S01]  /*4a90*/  @P1 IMAD R147, RZ, RZ, -UR26 ;  /* 0x8000001aff931e24 */ /* 0x000fe2000f8e02ff */
[C---:B------:R-:W-:Y:S04]  /*4aa0*/  LEA R62, P0, R61.reuse, R116, 0x1 ;  /* 0x000000743d3e7211 */ /* 0x040fe800078008ff */
[----:B------:R-:W-:Y:S02]  /*4ab0*/  LEA.HI.X.SX32 R63, R61, R117, 0x1, P0 ;  /* 0x000000753d3f7211 */ /* 0x000fe400000f0eff */
[C---:B---3--:R-:W-:Y:S04]  /*4ac0*/  LEA R18, P0, R146.reuse, R148, 0x1 ;  /* 0x0000009492127211 */ /* 0x048fe800078008ff */
[----:B------:R-:W-:Y:S01]  /*4ad0*/  LEA.HI.X.SX32 R19, R146, R149, 0x1, P0 ;  /* 0x0000009592137211 */ /* 0x000fe200000f0eff */
[----:B------:R-:W2:Y:S01]  /*4ae0*/  LDG.E.128 R60, desc[UR6][R62.64+0x80] ;  /* 0x000080063e3c7981 */ /* 0x000ea2000c1e1d00 */
[C---:B------:R-:W-:Y:S04]  /*4af0*/  LEA R56, P0, R147.reuse, R118, 0x1 ;  /* 0x0000007693387211 */ /* 0x040fe800078008ff */
[----:B------:R-:W-:Y:S03]  /*4b00*/  LEA.HI.X.SX32 R57, R147, R119, 0x1, P0 ;  /* 0x0000007793397211 */ /* 0x000fe600000f0eff */
        /* <DEDUP_REMOVED lines=54> */
.L_x_6950:
[----:B------:R-:W-:Y:S05]  /*4e70*/  BSYNC B0 ;  /* 0x0000000000007941 */ /* 0x000fea0003800000 */
.L_x_6949:
[----:B-----5:R4:W-:Y:S02]  /*4e80*/  STG.E.128 desc[UR6][R108.64+0x80], R44 ;  /* 0x0000802c6c007986 */ /* 0x0209e4000c101d06 */
.L_x_6946:
[----:B------:R-:W-:Y:S05]  /*4e90*/  BSYNC B1 ;  /* 0x0000000000017941 */ /* 0x000fea0003800000 */
.L_x_6945:
[----:B------:R-:W-:Y:S04]  /*4ea0*/  BSSY B1, `(.L_x_6951) ;  /* 0x00000b8000017945 */ /* 0x000fe80003800000 */
[----:B------:R-:W-:Y:S05]  /*4eb0*/  @!P5 BRA `(.L_x_6952) ;  /* 0x0000000800d8d947 */ /* 0x000fea0003800000 */
[----:B------:R-:W-:Y:S01]  /*4ec0*/  LEA R152, P5, R88, R114, 0x1 ;  /* 0x0000007258987211 */ /* 0x000fe200078a08ff */
[----:B------:R-:W-:Y:S01]  /*4ed0*/  BSSY B0, `(.L_x_6953) ;  /* 0x0000059000007945 */ /* 0x000fe20003800000 */
[----:B------:R-:W-:Y:S02]  /*4ee0*/  ISETP.GE.AND P1, PT, R16, UR4, PT ;  /* 0x0000000410007c0c */ /* 0x000fe4000bf26270 */
[----:B------:R-:W-:Y:S02]  /*4ef0*/  LEA.HI.X R153, R88, R115, R87, 0x1, P5 ;  /* 0x0000007358997211 */ /* 0x000fe400028f0c57 */
[C---:B------:R-:W-:Y:S03]  /*4f00*/  LEA R146, P0, R71.reuse, R108, 0x1 ;  /* 0x0000006c47927211 */ /* 0x040fe600078008ff */
[----:B--2---:R2:W5:Y:S01]  /*4f10*/  LDG.E.128 R60, desc[UR6][R152.64] ;  /* 0x00000006983c7981 */ /* 0x004562000c1e1d00 */
[----:B------:R-:W-:Y:S05]  /*4f20*/  LEA.HI.X R147, R71, R107, R70, 0x1, P0 ;  /* 0x0000006b47937211 */ /* 0x000fea00000f0c46 */
[----:B------:R-:W-:Y:S05]  /*4f30*/  @P1 BRA `(.L_x_6954) ;  /* 0x0000000400481947 */ /* 0x000fea0003800000 */
[----:B-----5:R-:W-:Y:S01]  /*4f40*/  LOP3.LUT R37, R60, 0xffff0000, RZ, 0xc0, !PT ;  /* 0xffff00003c257812 */ /* 0x020fe200078ec0ff */
[----:B------:R-:W-:Y:S01]  /*4f50*/  ULEA.HI UR26, UR4, UR4, URZ, 0x1 ;  /* 0x00000004041a7291 */ /* 0x000fe2000f8f083f */
[----:B------:R-:W-:Y:S01]  /*4f60*/  LOP3.LUT R41, R61, 0xffff0000, RZ, 0xc0, !PT ;  /* 0xffff00003d297812 */ /* 0x000fe200078ec0ff */
[----:B------:R-:W-:Y:S01]  /*4f70*/  IMAD.MOV.U32 R148, RZ, RZ, RZ ;  /* 0x000000ffff947224 */ /* 0x000fe200078e00ff */
[C---:B------:R-:W-:Y:S01]  /*4f80*/  SHF.L.U32 R42, R62.reuse, 0x10, RZ ;  /* 0x000000103e2a7819 */ /* 0x040fe200000006ff */
[----:B------:R-:W-:Y:S01]  /*4f90*/  USHF.R.S32.HI UR26, URZ, 0x1, UR26 ;  /* 0x000000013f1a7899 */ /* 0x000fe2000801141a */
[----:B----4-:R-:W-:Y:S01]  /*4fa0*/  LOP3.LUT R45, R62, 0xffff0000, RZ, 0xc0, !PT ;  /* 0xffff00003e2d7812 */ /* 0x010fe200078ec0ff */
[----:B------:R-:W-:Y:S01]  /*4fb0*/  IMAD.MOV.U32 R154, RZ, RZ, RZ ;  /* 0x000000ffff9a7224 */ /* 0x000fe200078e00ff */
[----:B------:R-:W-:Y:S01]  /*4fc0*/  LOP3.LUT R49, R63, 0xffff0000, RZ, 0xc0, !PT ;  /* 0xffff00003f317812 */ /* 0x000fe200078ec0ff */
[----:B------:R-:W-:Y:S02]  /*4fd0*/  IMAD.U32 R35, R60, 0x10000, RZ ;  /* 0x000100003c237824 */ /* 0x000fe400078e00ff */
[----:B------:R-:W-:Y:S01]  /*4fe0*/  ISETP.GE.AND P1, PT, R16, UR26, PT ;  /* 0x0000001a10007c0c */ /* 0x000fe2000bf26270 */
[----:B------:R-:W-:Y:S01]  /*4ff0*/  IMAD.U32 R38, R61, 0x10000, RZ ;  /* 0x000100003d267824 */ /* 0x000fe200078e00ff */
[----:B------:R-:W-:Y:S01]  /*5000*/  MOV R109, UR26 ;  /* 0x0000001a006d7c02 */ /* 0x000fe20008000f00 */
[----:B------:R-:W-:Y:S10]  /*5010*/  IMAD.U32 R46, R63, 0x10000, RZ ;  /* 0x000100003f2e7824 */ /* 0x000ff400078e00ff */
[----:B------:R-:W-:Y:S01]  /*5020*/  @P1 IADD3 R154, RZ, -UR26, RZ ;  /* 0x8000001aff9a1c10 */ /* 0x000fe2000fffe0ff */
[----:B------:R-:W-:Y:S02]  /*5030*/  @P1 IMAD R148, RZ, RZ, -UR26 ;  /* 0x8000001aff941e24 */ /* 0x000fe4000f8e02ff */
[----:B------:R-:W-:Y:S03]  /*5040*/  @P1 IMAD R109, RZ, RZ, -UR26 ;  /* 0x8000001aff6d1e24 */ /* 0x000fe6000f8e02ff */
[----:B------:R-:W-:Y:S04]  /*5050*/  IADD3 R149, P0, R79, R148, RZ ;  /* 0x000000944f957210 */ /* 0x000fe80007f1e0ff */
[----:B------:R-:W-:Y:S02]  /*5060*/  LEA.HI.X.SX32 R148, R148, R126, 0x1, P0 ;  /* 0x0000007e94947211 */ /* 0x000fe400000f0eff */
[C---:B------:R-:W-:Y:S04]  /*5070*/  LEA R150, P0, R149.reuse, R116, 0x1 ;  /* 0x0000007495967211 */ /* 0x040fe800078008ff */
[----:B------:R-:W-:Y:S02]  /*5080*/  LEA.HI.X R151, R149, R117, R148, 0x1, P0 ;  /* 0x0000007595977211 */ /* 0x000fe400000f0c94 */
[C---:B---3--:R-:W-:Y:S04]  /*5090*/  LEA R18, P0, R109.reuse, R152, 0x1 ;  /* 0x000000986d127211 */ /* 0x048fe800078008ff */
[----:B------:R-:W-:Y:S01]  /*50a0*/  LEA.HI.X.SX32 R19, R109, R153, 0x1, P0 ;  /* 0x000000996d137211 */ /* 0x000fe200000f0eff */
[----:B------:R-:W3:Y:S01]  /*50b0*/  LDG.E.128 R148, desc[UR6][R150.64] ;  /* 0x0000000696947981 */ /* 0x000ee2000c1e1d00 */
[----:B------:R-:W-:Y:S04]  /*50c0*/  IADD3 R109, P0, R79, R154, RZ ;  /* 0x0000009a4f6d7210 */ /* 0x000fe80007f1e0ff */
[----:B------:R-:W-:Y:S02]  /*50d0*/  LEA.HI.X.SX32 R154, R154, R126, 0x1, P0 ;  /* 0x0000007e9a9a7211 */ /* 0x000fe400000f0eff */
[C---:B------:R-:W-:Y:S01]  /*50e0*/  LEA R56, P0, R109.reuse, R118, 0x1 ;  /* 0x000000766d387211 */ /* 0x040fe200078008ff */
[----:B------:R4:W2:Y:S03]  /*50f0*/  LDG.E.128 R20, desc[UR6][R18.64] ;  /* 0x0000000612147981 */ /* 0x0008a6000c1e1d00 */
[----:B------:R-:W-:Y:S06]  /*5100*/  LEA.HI.X R57, R109, R119, R154, 0x1, P0 ;  /* 0x000000776d397211 */ /* 0x000fec00000f0c9a */
[----:B------:R-:W2:Y:S01]  /*5110*/  LDG.E.128 R56, desc[UR6][R56.64] ;  /* 0x0000000638387981 */ /* 0x000ea2000c1e1d00 */
[C---:B---3--:R-:W-:Y:S01]  /*5120*/  LOP3.LUT R28, R148.reuse, 0xffff0000, RZ, 0xc0, !PT ;  /* 0xffff0000941c7812 */ /* 0x048fe200078ec0ff */
[----:B------:R-:W-:Y:S01]  /*5130*/  IMAD.U32 R32, R148, 0x10000, RZ ;  /* 0x0001000094207824 */ /* 0x000fe200078e00ff */
[C---:B------:R-:W-:Y:S01]  /*5140*/  SHF.L.U32 R26, R149.reuse, 0x10, RZ ;  /* 0x00000010951a7819 */ /* 0x040fe200000006ff */
[----:B------:R-:W-:Y:S01]  /*5150*/  IMAD.U32 R24, R150, 0x10000, RZ ;  /* 0x0001000096187824 */ /* 0x000fe200078e00ff */
[----:B------:R-:W-:Y:S01]  /*5160*/  LOP3.LUT R25, R149, 0xffff0000, RZ, 0xc0, !PT ;  /* 0xffff000095197812 */ /* 0x000fe200078ec0ff */
[----:B------:R-:W-:Y:S01]  /*5170*/  @!P1 FADD.FTZ R32, -R32, -RZ ;  /* 0x800000ff20209221 */ /* 0x000fe20000010100 */
[----:B----4-:R-:W-:Y:S01]  /*5180*/  LOP3.LUT R19, R150, 0xffff0000, RZ, 0xc0, !PT ;  /* 0xffff000096137812 */ /* 0x010fe200078ec0ff */
[----:B------:R-:W-:Y:S01]  /*5190*/  @!P1 FADD.FTZ R28, -R28, -RZ ;  /* 0x800000ff1c1c9221 */ /* 0x000fe20000010100 */
[C---:B--2---:R-:W-:Y:S01]  /*51a0*/  LOP3.LUT R31, R20.reuse, 0xffff0000, RZ, 0xc0, !PT ;  /* 0xffff0000141f7812 */ /* 0x044fe200078ec0ff */
        /* <DEDUP_REMOVED lines=43> */
.L_x_6954:
[----:B------:R-:W-:Y:S05]  /*5460*/  BSYNC B0 ;  /* 0x0000000000007941 */ /* 0x000fea0003800000 */
.L_x_6953:
[----:B-----5:R1:W-:Y:S01]  /*5470*/  STG.E.128 desc[UR6][R146.64], R60 ;  /* 0x0000003c92007986 */ /* 0x0203e2000c101d06 */
[----:B------:R-:W-:Y:S01]  /*5480*/  ISETP.GE.AND P0, PT, R12, UR4, PT ;  /* 0x000000040c007c0c */ /* 0x000fe2000bf06270 */
[----:B------:R-:W-:Y:S01]  /*5490*/  BSSY B0, `(.L_x_6955) ;  /* 0x0000057000007945 */ /* 0x000fe20003800000 */
[----:B------:R-:W-:Y:S01]  /*54a0*/  IADD3 R148, P1, R152, 0x80, RZ ;  /* 0x0000008098947810 */ /* 0x000fe20007f3e0ff */
[----:B----4-:R1:W5:Y:S04]  /*54b0*/  LDG.E.128 R44, desc[UR6][R152.64+0x80] ;  /* 0x00008006982c7981 */ /* 0x010368000c1e1d00 */
[----:B------:R-:W-:Y:S06]  /*54c0*/  IMAD.X R149, RZ, RZ, R153, P1 ;  /* 0x000000ffff957224 */ /* 0x000fec00008e0699 */
[----:B------:R-:W-:Y:S05]  /*54d0*/  @P0 BRA `(.L_x_6956) ;  /* 0x0000000400480947 */ /* 0x000fea0003800000 */
[----:B-----5:R-:W-:Y:S01]  /*54e0*/  LOP3.LUT R37, R44, 0xffff0000, RZ, 0xc0, !PT ;  /* 0xffff00002c257812 */ /* 0x020fe200078ec0ff */
[----:B------:R-:W-:Y:S01]  /*54f0*/  ULEA.HI UR26, UR4, UR4, URZ, 0x1 ;  /* 0x00000004041a7291 */ /* 0x000fe2000f8f083f */
[----:B------:R-:W-:Y:S01]  /*5500*/  LOP3.LUT R41, R45, 0xffff0000, RZ, 0xc0, !PT ;  /* 0xffff00002d297812 */ /* 0x000fe200078ec0ff */
[----:B-1----:R-:W-:Y:S01]  /*5510*/  IMAD.MOV.U32 R60, RZ, RZ, RZ ;  /* 0x000000ffff3c7224 */ /* 0x002fe200078e00ff */
        /* <DEDUP_REMOVED lines=15> */
[C---:B---3--:R-:W-:Y:S01]  /*5610*/  LEA R18, P0, R109.reuse, R148, 0x1 ;  /* 0x000000946d127211 */ /* 0x048fe200078008ff */
[----:B------:R-:W-:Y:S01]  /*5620*/  IMAD.MOV.U32 R148, RZ, RZ, RZ ;  /* 0x000000ffff947224 */ /* 0x000fe200078e00ff */
[----:B------:R-:W-:Y:S02]  /*5630*/  @P1 IADD3 R148, RZ, -UR26, RZ ;  /* 0x8000001aff941c10 */ /* 0x000fe4000fffe0ff */
[----:B------:R-:W-:Y:S01]  /*5640*/  LEA.HI.X.SX32 R19, R109, R149, 0x1, P0 ;  /* 0x000000956d137211 */ /* 0x000fe200000f0eff */
[----:B------:R-:W3:Y:S01]  /*5650*/  LDG.E.128 R60, desc[UR6][R62.64] ;  /* 0x000000063e3c7981 */ /* 0x000ee2000c1e1d00 */
[----:B------:R-:W-:Y:S04]  /*5660*/  IADD3 R109, P0, R130, R148, RZ ;  /* 0x00000094826d7210 */ /* 0x000fe80007f1e0ff */
[----:B------:R-:W-:Y:S02]  /*5670*/  LEA.HI.X.SX32 R148, R148, R123, 0x1, P0 ;  /* 0x0000007b94947211 */ /* 0x000fe400000f0eff */
[C---:B------:R-:W-:Y:S01]  /*5680*/  LEA R56, P0, R109.reuse, R118, 0x1 ;  /* 0x000000766d387211 */ /* 0x040fe200078008ff */
[----:B------:R1:W4:Y:S03]  /*5690*/  LDG.E.128 R20, desc[UR6][R18.64] ;  /* 0x0000000612147981 */ /* 0x000326000c1e1d00 */
        /* <DEDUP_REMOVED lines=8> */
[----:B-1----:R-:W-:Y:S01]  /*5720*/  LOP3.LUT R19, R62, 0xffff0000, RZ, 0xc0, !PT ;  /* 0xffff00003e137812 */ /* 0x002fe200078ec0ff */
        /* <DEDUP_REMOVED lines=45> */
.L_x_6956:
[----:B------:R-:W-:Y:S05]  /*5a00*/  BSYNC B0 ;  /* 0x0000000000007941 */ /* 0x000fea0003800000 */
.L_x_6955:
[----:B-----5:R4:W-:Y:S02]  /*5a10*/  STG.E.128 desc[UR6][R146.64+0x80], R44 ;  /* 0x0000802c92007986 */ /* 0x0209e4000c101d06 */
.L_x_6952:
[----:B------:R-:W-:Y:S05]  /*5a20*/  BSYNC B1 ;  /* 0x0000000000017941 */ /* 0x000fea0003800000 */
.L_x_6951:
[----:B------:R-:W-:Y:S04]  /*5a30*/  BSSY B1, `(.L_x_6957) ;  /* 0x00000ba000017945 */ /* 0x000fe80003800000 */
[----:B------:R-:W-:Y:S05]  /*5a40*/  @!P4 BRA `(.L_x_6958) ;  /* 0x0000000800e0c947 */ /* 0x000fea0003800000 */
[----:B------:R-:W-:Y:S01]  /*5a50*/  LEA R154, P5, R90, R114, 0x1 ;  /* 0x000000725a9a7211 */ /* 0x000fe200078a08ff */
[----:B------:R-:W-:Y:S01]  /*5a60*/  BSSY B0, `(.L_x_6959) ;  /* 0x000005b000007945 */ /* 0x000fe20003800000 */
[----:B------:R-:W-:Y:S02]  /*5a70*/  ISETP.GE.AND P4, PT, R16, UR4, PT ;  /* 0x0000000410007c0c */ /* 0x000fe4000bf86270 */
[----:B------:R-:W-:Y:S02]  /*5a80*/  LEA.HI.X R155, R90, R115, R89, 0x1, P5 ;  /* 0x000000735a9b7211 */ /* 0x000fe400028f0c59 */
[C---:B-12---:R-:W-:Y:S02]  /*5a90*/  LEA R152, P1, R144.reuse, R108, 0x1 ;  /* 0x0000006c90987211 */ /* 0x046fe400078208ff */
[C---:B----4-:R-:W-:Y:S01]  /*5aa0*/  LEA R146, P0, R93.reuse, R114, 0x1 ;  /* 0x000000725d927211 */ /* 0x050fe200078008ff */
[----:B------:R1:W5:Y:S01]  /*5ab0*/  LDG.E.128 R60, desc[UR6][R154.64] ;  /* 0x000000069a3c7981 */ /* 0x000362000c1e1d00 */
[----:B------:R-:W-:Y:S02]  /*5ac0*/  LEA.HI.X R153, R144, R107, R91, 0x1, P1 ;  /* 0x0000006b90997211 */ /* 0x000fe400008f0c5b */
[----:B------:R-:W-:Y:S03]  /*5ad0*/  LEA.HI.X R147, R93, R115, R92, 0x1, P0 ;  /* 0x000000735d937211 */ /* 0x000fe600000f0c5c */
[----:B------:R-:W-:Y:S06]  /*5ae0*/  @P4 BRA `(.L_x_6960) ;  /* 0x0000000400484947 */ /* 0x000fec0003800000 */
[----:B-----5:R-:W-:Y:S01]  /*5af0*/  LOP3.LUT R37, R60, 0xffff0000, RZ, 0xc0, !PT ;  /* 0xffff00003c257812 */ /* 0x020fe200078ec0ff */
[----:B------:R-:W-:Y:S01]  /*5b00*/  ULEA.HI UR26, UR4, UR4, URZ, 0x1 ;  /* 0x00000004041a7291 */ /* 0x000fe2000f8f083f */
[----:B------:R-:W-:Y:S01]  /*5b10*/  LOP3.LUT R41, R61, 0xffff0000, RZ, 0xc0, !PT ;  /* 0xffff00003d297812 */ /* 0x000fe200078ec0ff */
[----:B------:R-:W-:Y:S01]  /*5b20*/  IMAD.MOV.U32 R148, RZ, RZ, RZ ;  /* 0x000000ffff947224 */ /* 0x000fe200078e00ff */
[C---:B------:R-:W-:Y:S01]  /*5b30*/  SHF.L.U32 R42, R62.reuse, 0x10, RZ ;  /* 0x000000103e2a7819 */ /* 0x040fe200000006ff */
[----:B------:R-:W-:Y:S01]  /*5b40*/  USHF.R.S32.HI UR26, URZ, 0x1, UR26 ;  /* 0x000000013f1a7899 */ /* 0x000fe2000801141a */
[----:B------:R-:W-:Y:S01]  /*5b50*/  LOP3.LUT R45, R62, 0xffff0000, RZ, 0xc0, !PT ;  /* 0xffff00003e2d7812 */ /* 0x000fe200078ec0ff */
[----:B------:R-:W-:Y:S01]  /*5b60*/  IMAD.U32 R35, R60, 0x10000, RZ ;  /* 0x000100003c237824 */ /* 0x000fe200078e00ff */
[----:B------:R-:W-:Y:S01]  /*5b70*/  LOP3.LUT R49, R63, 0xffff0000, RZ, 0xc0, !PT ;  /* 0xffff00003f317812 */ /* 0x000fe200078ec0ff */
[----:B------:R-:W-:Y:S02]  /*5b80*/  IMAD.U32 R38, R61, 0x10000, RZ ;  /* 0x000100003d267824 */ /* 0x000fe400078e00ff */
[----:B------:R-:W-:Y:S01]  /*5b90*/  ISETP.GE.AND P1, PT, R16, UR26, PT ;  /* 0x0000001a10007c0c */ /* 0x000fe2000bf26270 */
[----:B------:R-:W-:Y:S01]  /*5ba0*/  IMAD.U32 R46, R63, 0x10000, RZ ;  /* 0x000100003f2e7824 */ /* 0x000fe200078e00ff */
        /* <DEDUP_REMOVED lines=70> */
.L_x_6960:
[----:B------:R-:W-:Y:S05]  /*6010*/  BSYNC B0 ;  /* 0x0000000000007941 */ /* 0x000fea0003800000 */
.L_x_6959:
[----:B-----5:R2:W-:Y:S01]  /*6020*/  STG.E.128 desc[UR6][R152.64], R60 ;  /* 0x0000003c98007986 */ /* 0x0205e2000c101d06 */
[----:B------:R-:W-:Y:S01]  /*6030*/  ISETP.GE.AND P1, PT, R12, UR4, PT ;  /* 0x000000040c007c0c */ /* 0x000fe2000bf26270 */
[----:B------:R-:W-:Y:S01]  /*6040*/  BSSY B0, `(.L_x_6961) ;  /* 0x0000057000007945 */ /* 0x000fe20003800000 */
[C---:B------:R-:W-:Y:S01]  /*6050*/  LEA R148, P0, R94.reuse, R108, 0x1 ;  /* 0x0000006c5e947211 */ /* 0x040fe200078008ff */
[----:B------:R2:W5:Y:S03]  /*6060*/  LDG.E.128 R44, desc[UR6][R146.64] ;  /* 0x00000006922c7981 */ /* 0x000566000c1e1d00 */
[----:B------:R-:W-:Y:S07]  /*6070*/  LEA.HI.X R149, R94, R107, R95, 0x1, P0 ;  /* 0x0000006b5e957211 */ /* 0x000fee00000f0c5f */
[----:B------:R-:W-:Y:S05]  /*6080*/  @P1 BRA `(.L_x_6962) ;  /* 0x0000000400481947 */ /* 0x000fea0003800000 */
[----:B-----5:R-:W-:Y:S01]  /*6090*/  LOP3.LUT R37, R44, 0xffff0000, RZ, 0xc0, !PT ;  /* 0xffff00002c257812 */ /* 0x020fe200078ec0ff */
[----:B------:R-:W-:Y:S01]  /*60a0*/  ULEA.HI UR26, UR4, UR4, URZ, 0x1 ;  /* 0x00000004041a7291 */ /* 0x000fe2000f8f083f */
[----:B------:R-:W-:Y:S01]  /*60b0*/  LOP3.LUT R41, R45, 0xffff0000, RZ, 0xc0, !PT ;  /* 0xffff00002d297812 */ /* 0x000fe200078ec0ff */
[----:B--2---:R-:W-:Y:S01]  /*60c0*/  IMAD.MOV.U32 R60, RZ, RZ, RZ ;  /* 0x000000ffff3c7224 */ /* 0x004fe200078e00ff */
        /* <DEDUP_REMOVED lines=19> */
[----:B------:R-:W2:Y:S01]  /*6200*/  LDG.E.128 R60, desc[UR6][R62.64] ;  /* 0x000000063e3c7981 */ /* 0x000ea2000c1e1d00 */
[----:B------:R-:W-:Y:S04]  /*6210*/  IADD3 R109, P0, R128, R146, RZ ;  /* 0x00000092806d7210 */ /* 0x000fe80007f1e0ff */
[----:B------:R-:W-:Y:S02]  /*6220*/  LEA.HI.X.SX32 R146, R146, R121, 0x1, P0 ;  /* 0x0000007992927211 */ /* 0x000fe400000f0eff */
[C---:B------:R-:W-:Y:S01]  /*6230*/  LEA R56, P0, R109.reuse, R118, 0x1 ;  /* 0x000000766d387211 */ /* 0x040fe200078008ff */
[----:B------:R3:W4:Y:S03]  /*6240*/  LDG.E.128 R20, desc[UR6][R18.64] ;  /* 0x0000000612147981 */ /* 0x000726000c1e1d00 */
        /* <DEDUP_REMOVED lines=54> */
.L_x_6962:
[----:B------:R-:W-:Y:S05]  /*65b0*/  BSYNC B0 ;  /* 0x0000000000007941 */ /* 0x000fea0003800000 */
.L_x_6961:
[----:B-----5:R4:W-:Y:S02]  /*65c0*/  STG.E.128 desc[UR6][R148.64], R44 ;  /* 0x0000002c94007986 */ /* 0x0209e4000c101d06 */
.L_x_6958:
[----:B------:R-:W-:Y:S05]  /*65d0*/  BSYNC B1 ;  /* 0x0000000000017941 */ /* 0x000fea0003800000 */
.L_x_6957:
[----:B------:R-:W-:Y:S04]  /*65e0*/  BSSY B1, `(.L_x_6963) ;  /* 0x00000bf000017945 */ /* 0x000fe80003800000 */
[----:B------:R-:W-:Y:S05]  /*65f0*/  @!P2 BRA `(.L_x_6964) ;  /* 0x0000000800f4a947 */ /* 0x000fea0003800000 */
[----:B------:R-:W-:Y:S01]  /*6600*/  ISETP.GE.AND P1, PT, R16, UR4, PT ;  /* 0x0000000410007c0c */ /* 0x000fe2000bf26270 */
[----:B---3--:R-:W3:Y:S01]  /*6610*/  LDC.64 R4, c[0x0][0x338] ;  /* 0x0000ce00ff047b82 */ /* 0x008ee20000000a00 */
[----:B--2-4-:R-:W-:Y:S01]  /*6620*/  MOV R109, R107 ;  /* 0x0000006b006d7202 */ /* 0x014fe20000000f00 */
[----:B------:R-:W-:Y:S01]  /*6630*/  BSSY B0, `(.L_x_6965) ;  /* 0x000005e000007945 */ /* 0x000fe20003800000 */
[C---:B-1----:R-:W-:Y:S05]  /*6640*/  LEA R146, P0, R97.reuse, R114, 0x1 ;  /* 0x0000007261927211 */ /* 0x042fea00078008ff */
[----:B------:R-:W1:Y:S01]  /*6650*/  LDC.64 R2, c[0x0][0x248] ;  /* 0x00009200ff027b82 */ /* 0x000e620000000a00 */
[----:B------:R-:W-:Y:S01]  /*6660*/  LEA.HI.X R147, R97, R115, R96, 0x1, P0 ;  /* 0x0000007361937211 */ /* 0x000fe200000f0c60 */
[----:B---3--:R-:W-:Y:S04]  /*6670*/  IMAD.WIDE.U32 R154, R4, 0x60, R114 ;  /* 0x00000060049a7825 */ /* 0x008fe800078e0072 */
[----:B------:R-:W-:Y:S02]  /*6680*/  IMAD R5, R5, 0x60, RZ ;  /* 0x0000006005057824 */ /* 0x000fe400078e02ff */
[----:B-1----:R-:W-:Y:S03]  /*6690*/  IMAD.WIDE.U32 R152, R2, 0x60, R108 ;  /* 0x0000006002987825 */ /* 0x002fe600078e006c */
[----:B------:R-:W-:Y:S01]  /*66a0*/  IADD3 R155, R155, R5, RZ ;  /* 0x000000059b9b7210 */ /* 0x000fe20007ffe0ff */
[----:B------:R-:W-:Y:S04]  /*66b0*/  IMAD R3, R3, 0x60, RZ ;  /* 0x0000006003037824 */ /* 0x000fe800078e02ff */
[----:B------:R1:W5:Y:S01]  /*66c0*/  LDG.E.128 R60, desc[UR6][R154.64] ;  /* 0x000000069a3c7981 */ /* 0x000362000c1e1d00 */
[----:B------:R-:W-:Y:S01]  /*66d0*/  IADD3 R153, R153, R3, RZ ;  /* 0x0000000399997210 */ /* 0x000fe20007ffe0ff */
        /* <DEDUP_REMOVED lines=20> */
[C---:B------:R-:W-:Y:S01]  /*6820*/  LEA R18, P0, R109.reuse, R154, 0x1 ;  /* 0x0000009a6d127211 */ /* 0x040fe200078008ff */
        /* <DEDUP_REMOVED lines=62> */
.L_x_6966:
[----:B------:R-:W-:Y:S05]  /*6c10*/  BSYNC B0 ;  /* 0x0000000000007941 */ /* 0x000fea0003800000 */
.L_x_6965:
        /* <DEDUP_REMOVED lines=89> */
.L_x_6968:
[----:B------:R-:W-:Y:S05]  /*71b0*/  BSYNC B0 ;  /* 0x0000000000007941 */ /* 0x000fea0003800000 */
.L_x_6967:
[----:B-----5:R3:W-:Y:S02]  /*71c0*/  STG.E.128 desc[UR6][R148.64], R44 ;  /* 0x0000002c94007986 */ /* 0x0207e4000c101d06 */
.L_x_6964:
[----:B------:R-:W-:Y:S05]  /*71d0*/  BSYNC B1 ;  /* 0x0000000000017941 */ /* 0x000fea0003800000 */
.L_x_6963:
        /* <DEDUP_REMOVED lines=8> */
.L_x_6934:
[----:B---3--:R-:W2:Y:S01]  /*7260*/  @P1 LDG.E.128 R24, desc[UR6][R114.64] ;  /* 0x0000000672181981 */ /* 0x008ea2000c1e1d00 */
[----:B------:R-:W-:Y:S01]  /*7270*/  @P1 IMAD.MOV.U32 R109, RZ, RZ, R107 ;  /* 0x000000ffff6d1224 */ /* 0x000fe200078e006b */
[----:B------:R-:W1:Y:S01]  /*7280*/  @P2 LDC.64 R2, c[0x0][0x338] ;  /* 0x0000ce00ff022b82 */ /* 0x000e620000000a00 */
[C---:B------:R-:W-:Y:S01]  /*7290*/  @P5 LEA R18, P0, R88.reuse, R114, 0x1 ;  /* 0x0000007258125211 */ /* 0x040fe200078008ff */
[----:B------:R-:W-:Y:S03]  /*72a0*/  UMOV UR4, URZ ;  /* 0x0000003f00047c82 */ /* 0x000fe60008000000 */
[----:B------:R-:W-:Y:S02]  /*72b0*/  @P5 LEA.HI.X R19, R88, R115, R87, 0x1, P0 ;  /* 0x0000007358135211 */ /* 0x000fe400000f0c57 */
[C---:B------:R-:W-:Y:S04]  /*72c0*/  @P5 LEA R36, P0, R71.reuse, R108, 0x1 ;  /* 0x0000006c47245211 */ /* 0x040fe800078008ff */
[----:B------:R-:W-:Y:S02]  /*72d0*/  @P5 LEA.HI.X R37, R71, R107, R70, 0x1, P0 ;  /* 0x0000006b47255211 */ /* 0x000fe400000f0c46 */
[C---:B------:R-:W-:Y:S04]  /*72e0*/  @P4 LEA R34, P0, R90.reuse, R114, 0x1 ;  /* 0x000000725a224211 */ /* 0x040fe800078008ff */
[----:B------:R-:W-:Y:S02]  /*72f0*/  @P4 LEA.HI.X R35, R90, R115, R89, 0x1, P0 ;  /* 0x000000735a234211 */ /* 0x000fe400000f0c59 */
[C---:B------:R-:W-:Y:S04]  /*7300*/  @P4 LEA R32, P0, R144.reuse, R108, 0x1 ;  /* 0x0000006c90204211 */ /* 0x040fe800078008ff */
[----:B------:R-:W-:Y:S01]  /*7310*/  @P4 LEA.HI.X R33, R144, R107, R91, 0x1, P0 ;  /* 0x0000006b90214211 */ /* 0x000fe200000f0c5b */
[----:B--2---:R-:W-:Y:S01]  /*7320*/  @P1 STG.E.128 desc[UR6][R108.64], R24 ;  /* 0x000000186c001986 */ /* 0x004fe2000c101d06 */
[----:B-1----:R-:W-:Y:S03]  /*7330*/  @P2 IMAD R3, R3, 0x60, RZ ;  /* 0x0000006003032824 */ /* 0x002fe600078e02ff */
[----:B------:R-:W2:Y:S04]  /*7340*/  @P1 LDG.E.128 R20, desc[UR6][R114.64+0x80] ;  /* 0x0000800672141981 */ /* 0x000ea8000c1e1d00 */
[----:B--2---:R1:W-:Y:S04]  /*7350*/  @P1 STG.E.128 desc[UR6][R108.64+0x80], R20 ;  /* 0x000080146c001986 */ /* 0x0043e8000c101d06 */
[----:B------:R-:W2:Y:S01]  /*7360*/  @P5 LDG.E.128 R28, desc[UR6][R18.64] ;  /* 0x00000006121c5981 */ /* 0x000ea2000c1e1d00 */
[----:B-1----:R-:W-:Y:S03]  /*7370*/  @P2 IMAD.MOV.U32 R109, RZ, RZ, R107 ;  /* 0x000000ffff6d2224 */ /* 0x002fe600078e006b */
[----:B--2---:R1:W-:Y:S04]  /*7380*/  @P5 STG.E.128 desc[UR6][R36.64], R28 ;  /* 0x0000001c24005986 */ /* 0x0043e8000c101d06 */
[----:B------:R2:W3:Y:S02]  /*7390*/  @P5 LDG.E.128 R4, desc[UR6][R18.64+0x80] ;  /* 0x0000800612045981 */ /* 0x0004e4000c1e1d00 */
[----:B--2---:R-:W-:Y:S04]  /*73a0*/  @P2 IMAD.WIDE.U32 R18, R2, 0x60, R114 ;  /* 0x0000006002122825 */ /* 0x004fe800078e0072 */
[----:B------:R-:W-:Y:S02]  /*73b0*/  @P2 IMAD.IADD R19, R19, 0x1, R3 ;  /* 0x0000000113132824 */ /* 0x000fe400078e0203 */
[----:B------:R-:W1:Y:S02]  /*73c0*/  @P2 LDC.64 R2, c[0x0][0x248] ;  /* 0x00009200ff022b82 */ /* 0x000e640000000a00 */
[----:B-1----:R-:W-:Y:S04]  /*73d0*/  @P2 IMAD.WIDE.U32 R28, R2, 0x60, R108 ;  /* 0x00000060021c2825 */ /* 0x002fe800078e006c */
[----:B------:R-:W-:Y:S04]  /*73e0*/  @P2 IMAD R3, R3, 0x60, RZ ;  /* 0x0000006003032824 */ /* 0x000fe800078e02ff */
[----:B------:R-:W-:Y:S01]  /*73f0*/  @P2 IMAD.IADD R29, R29, 0x1, R3 ;  /* 0x000000011d1d2824 */ /* 0x000fe200078e0203 */
[----:B---3--:R1:W-:Y:S04]  /*7400*/  @P5 STG.E.128 desc[UR6][R36.64+0x80], R4 ;  /* 0x0000800424005986 */ /* 0x0083e8000c101d06 */
[----:B------:R-:W2:Y:S04]  /*7410*/  @P4 LDG.E.128 R24, desc[UR6][R34.64] ;  /* 0x0000000622184981 */ /* 0x000ea8000c1e1d00 */
[----:B--2---:R2:W-:Y:S04]  /*7420*/  @P4 STG.E.128 desc[UR6][R32.64], R24 ;  /* 0x0000001820004986 */ /* 0x0045e8000c101d06 */
[----:B------:R-:W3:Y:S04]  /*7430*/  @P4 LDG.E.128 R20, desc[UR6][R34.64+0x80] ;  /* 0x0000800622144981 */ /* 0x000ee8000c1e1d00 */
[----:B---3--:R3:W-:Y:S04]  /*7440*/  @P4 STG.E.128 desc[UR6][R32.64+0x80], R20 ;  /* 0x0000801420004986 */ /* 0x0087e8000c101d06 */
[----:B-1----:R-:W4:Y:S04]  /*7450*/  @P2 LDG.E.128 R4, desc[UR6][R18.64] ;  /* 0x0000000612042981 */ /* 0x002f28000c1e1d00 */
[----:B----4-:R3:W-:Y:S04]  /*7460*/  @P2 STG.E.128 desc[UR6][R28.64], R4 ;  /* 0x000000041c002986 */ /* 0x0107e8000c101d06 */
[----:B--2---:R-:W2:Y:S04]  /*7470*/  @P2 LDG.E.128 R24, desc[UR6][R18.64+0x80] ;  /* 0x0000800612182981 */ /* 0x004ea8000c1e1d00 */
[----:B--2---:R3:W-:Y:S02]  /*7480*/  @P2 STG.E.128 desc[UR6][R28.64+0x80], R24 ;  /* 0x000080181c002986 */ /* 0x0047e4000c101d06 */
.L_x_6944:
        /* <DEDUP_REMOVED lines=13> */
[----:B------:R-:W-:Y:S02]  /*7560*/  IADD3 R0, -R13, R14, RZ ;  /* 0x0000000e0d007210 */ /* 0x000fe40007ffe1ff */
        /* <DEDUP_REMOVED lines=67> */
.L_x_6969:
[----:B------:R-:W1:Y:S01]  /*79a0*/  LDC R2, c[0x0][0x250] ;  /* 0x00009400ff027b82 */ /* 0x000e620000000800 */
[----:B----4-:R-:W-:Y:S07]  /*79b0*/  IMAD.MOV.U32 R109, RZ, RZ, R107 ;  /* 0x000000ffff6d7224 */ /* 0x010fee00078e006b */
[----:B------:R-:W3:Y:S02]  /*79c0*/  LDC R0, c[0x0][0x248] ;  /* 0x00009200ff007b82 */ /* 0x000ee40000000800 */
[----:B---3--:R-:W-:Y:S02]  /*79d0*/  IMAD.U32 R5, R0, -0x40, RZ ;  /* 0xffffffc000057824 */ /* 0x008fe400078e00ff */
[----:B-1----:R-:W-:Y:S03]  /*79e0*/  IMAD.U32 R3, R2, -0x40, RZ ;  /* 0xffffffc002037824 */ /* 0x002fe600078e00ff */
[----:B------:R-:W-:Y:S02]  /*79f0*/  LEA R108, P0, R5, R108, 0x1 ;  /* 0x0000006c056c7211 */ /* 0x000fe400078008ff */
[----:B------:R-:W-:Y:S02]  /*7a00*/  LEA R110, P1, R3, R110, 0x1 ;  /* 0x0000006e036e7211 */ /* 0x000fe400078208ff */
[----:B------:R-:W-:Y:S02]  /*7a10*/  LEA.HI.X.SX32 R107, R5, R109, 0x1, P0 ;  /* 0x0000006d056b7211 */ /* 0x000fe400000f0eff */
[----:B------:R-:W-:Y:S09]  /*7a20*/  LEA.HI.X.SX32 R111, R3, R111, 0x1, P1 ;  /* 0x0000006f036f7211 */ /* 0x000ff200008f0eff */
.L_x_6970:
[----:B------:R-:W-:Y:S04]  /*7a30*/  IADD3 R11, R11, -0x1, RZ ;  /* 0xffffffff0b0b7810 */ /* 0x000fe80007ffe0ff */
[----:B------:R-:W-:Y:S11]  /*7a40*/  ISETP.GT.AND P0, PT, R11, R85, PT ;  /* 0x000000550b00720c */ /* 0x000ff60003f04270 */
[----:B------:R-:W-:Y:S02]  /*7a50*/  @!UPT UIADD3 URZ, URZ, URZ, URZ ;  /* 0x0000003f3f3ff290 */ /* 0x000fe4000fffe03f */
[----:B------:R-:W-:Y:S05]  /*7a60*/  @P0 BRA `(.L_x_6971) ;  /* 0xffffffa800dc0947 */ /* 0x000fea000383ffff */
.L_x_6933:
[----:B------:R-:W1:Y:S01]  /*7a70*/  S2UR UR4, SR_CgaCtaId ;  /* 0x00000000000479c3 */ /* 0x000e620000008800 */
[----:B------:R-:W-:Y:S01]  /*7a80*/  ULDC UR5, c[0x0][0x2e0] ;  /* 0x0000b80000057ab9 */ /* 0x000fe20000000800 */
[----:B------:R-:W-:-:S06]  /*7a90*/  UMOV UR10, 0x400 ;  /* 0x00000400000a7882 */ /* 0x000fcc0000000000 */
[----:B------:R-:W-:Y:S01]  /*7aa0*/  BAR.SYNC.DEFER_BLOCKING 0x0 ;  /* 0x0000000000007b1d */ /* 0x000fe20000010000 */
[----:B------:R-:W-:-:S07]  /*7ab0*/  ISETP.NE.AND P0, PT, RZ, UR5, PT ;  /* 0x00000005ff007c0c */ /* 0x000fce000bf05270 */
[----:B------:R-:W2:Y:S01]  /*7ac0*/  LDC.64 R2, c[0x0][0x240] ;  /* 0x00009000ff027b82 */ /* 0x000ea20000000a00 */
[----:B------:R-:W-:Y:S01]  /*7ad0*/  BSSY B2, `(.L_x_6972) ;  /* 0x00004e0000027945 */ /* 0x000fe20003800000 */
[----:B-1----:R-:W-:-:S06]  /*7ae0*/  ULEA UR4, UR4, UR10, 0x18 ;  /* 0x0000000a04047291 */ /* 0x002fcc000f8ec03f */
[----:B------:R-:W-:Y:S02]  /*7af0*/  LEA R161, R131, UR4, 0x1 ;  /* 0x0000000483a17c11 */ /* 0x000fe4000f8e08ff */
[C---:B--2---:R-:W-:Y:S01]  /*7b00*/  SHF.L.U64.HI R13, R2.reuse, 0x4, R3 ;  /* 0x00000004020d7819 */ /* 0x044fe20000010203 */
[----:B------:R-:W-:Y:S01]  /*7b10*/  IMAD.SHL.U32 R15, R2, 0x10, RZ ;  /* 0x00000010020f7824 */ /* 0x000fe200078e00ff */
[----:B------:R-:W-:Y:S06]  /*7b20*/  @!P0 BRA `(.L_x_6973) ;  /* 0x0000004800c88947 */ /* 0x000fec0003800000 */
[----:B------:R-:W-:Y:S01]  /*7b30*/  ISETP.NE.U32.AND P0, PT, RZ, UR8, PT ;  /* 0x00000008ff007c0c */ /* 0x000fe2000bf05070 */
[----:B---3--:R-:W-:-:S03]  /*7b40*/  IMAD.MOV.U32 R7, RZ, RZ, RZ ;  /* 0x000000ffff077224 */ /* 0x008fc600078e00ff */
[----:B------:R-:W-:Y:S01]  /*7b50*/  ISETP.NE.AND.EX P0, PT, RZ, UR9, PT, P0 ;  /* 0x00000009ff007c0c */ /* 0x000fe2000bf05300 */
[----:B------:R-:W-:-:S12]  /*7b60*/  ULDC.64 UR8, c[0x0][0x210] ;  /* 0x0000840000087ab9 */ /* 0x000fd80000000a00 */
[----:B------:R-:W2:Y:S01]  /*7b70*/  @P0 LDG.E R7, desc[UR6][R140.64] ;  /* 0x000000068c070981 */ /* 0x000ea2000c1e1900 */
[-C--:B------:R-:W-:Y:S01]  /*7b80*/  IADD3 R15, P1, R15, R136.reuse, RZ ;  /* 0x000000880f0f7210 */ /* 0x080fe20007f3e0ff */
[----:B------:R-:W-:Y:S01]  /*7b90*/  ULDC.U8 UR10, c[0x0][0x3c3] ;  /* 0x0000f0c0000a7ab9 */ /* 0x000fe20000000000 */
[C---:B------:R-:W-:Y:S01]  /*7ba0*/  LEA R0, P0, R2.reuse, R136, 0x5 ;  /* 0x0000008802007211 */ /* 0x040fe200078028ff */
[----:B------:R-:W-:Y:S02]  /*7bb0*/  IMAD.MOV.U32 R138, RZ, RZ, R136 ;  /* 0x000000ffff8a7224 */ /* 0x000fe400078e0088 */
[----:B------:R-:W-:Y:S01]  /*7bc0*/  IMAD.X R4, R13, 0x1, R139, P1 ;  /* 0x000000010d047824 */ /* 0x000fe200008e068b */
[C---:B------:R-:W-:Y:S01]  /*7bd0*/  LEA.HI.X R5, R2.reuse, R139, R3, 0x5, P0 ;  /* 0x0000008b02057211 */ /* 0x040fe200000f2c03 */
[----:B------:R-:W-:Y:S01]  /*7be0*/  IMAD.WIDE.U32 R8, R2, 0x30, R138 ;  /* 0x0000003002087825 */ /* 0x000fe200078e008a */
[----:B------:R-:W-:Y:S02]  /*7bf0*/  LEA R28, P0, R15, UR8, 0x1 ;  /* 0x000000080f1c7c11 */ /* 0x000fe4000f8008ff */
[----:B------:R-:W-:Y:S01]  /*7c00*/  LEA R38, P1, R136, UR8, 0x1 ;  /* 0x0000000888267c11 */ /* 0x000fe2000f8208ff */
[----:B------:R-:W-:Y:S01]  /*7c10*/  IMAD R3, R3, 0x30, RZ ;  /* 0x0000003003037824 */ /* 0x000fe200078e02ff */
[----:B------:R-:W-:Y:S01]  /*7c20*/  LEA.HI.X R29, R15, UR9, R4, 0x1, P0 ;  /* 0x000000090f1d7c11 */ /* 0x000fe200080f0c04 */
[----:B------:R-:W-:Y:S01]  /*7c30*/  IMAD.IADD R19, R159, 0x1, -R66 ;  /* 0x000000019f137824 */ /* 0x000fe200078e0a42 */
[----:B------:R-:W-:Y:S01]  /*7c40*/  ISETP.NE.AND P0, PT, RZ, UR10, PT ;  /* 0x0000000aff007c0c */ /* 0x000fe2000bf05270 */
[----:B------:R-:W-:Y:S01]  /*7c50*/  IMAD.IADD R3, R9, 0x1, R3 ;  /* 0x0000000109037824 */ /* 0x000fe200078e0203 */
[----:B------:R-:W-:-:S02]  /*7c60*/  LEA R32, P4, R0, UR8, 0x1 ;  /* 0x0000000800207c11 */ /* 0x000fc4000f8808ff */
[----:B------:R-:W-:Y:S02]  /*7c70*/  LEA R30, P2, R8, UR8, 0x1 ;  /* 0x00000008081e7c11 */ /* 0x000fe4000f8408ff */
[----:B------:R-:W-:Y:S02]  /*7c80*/  LEA.HI.X R39, R136, UR9, R139, 0x1, P1 ;  /* 0x0000000988277c11 */ /* 0x000fe400088f0c8b */
[----:B------:R-:W-:Y:S02]  /*7c90*/  ISETP.GE.AND P1, PT, R134, R19, PT ;  /* 0x000000138600720c */ /* 0x000fe40003f26270 */
[----:B------:R-:W-:Y:S02]  /*7ca0*/  LEA.HI.X R33, R0, UR9, R5, 0x1, P4 ;  /* 0x0000000900217c11 */ /* 0x000fe4000a0f0c05 */
[----:B------:R-:W-:Y:S02]  /*7cb0*/  LEA.HI.X R31, R8, UR9, R3, 0x1, P2 ;  /* 0x00000009081f7c11 */ /* 0x000fe400090f0c03 */
[----:B------:R-:W-:-:S02]  /*7cc0*/  ISETP.GT.AND P1, PT, R52, -0x8, !P1 ;  /* 0xfffffff83400780c */ /* 0x000fc40004f24270 */
[----:B--2---:R-:W-:-:S05]  /*7cd0*/  IADD3 R74, R7, R74, R66 ;  /* 0x0000004a074a7210 */ /* 0x004fca0007ffe042 */
[----:B------:R-:W-:-:S05]  /*7ce0*/  IMAD R4, R81, R74, RZ ;  /* 0x0000004a51047224 */ /* 0x000fca00078e02ff */
[-C--:B------:R-:W-:Y:S02]  /*7cf0*/  IADD3 R6, P6, R78, R4.reuse, RZ ;  /* 0x000000044e067210 */ /* 0x080fe40007fde0ff */
[----:B------:R-:W-:Y:S02]  /*7d00*/  IADD3 R2, P5, R77, R4, RZ ;  /* 0x000000044d027210 */ /* 0x000fe40007fbe0ff */
[----:B------:R-:W-:-:S05]  /*7d10*/  SHF.R.S32.HI R4, RZ, 0x1f, R4 ;  /* 0x0000001fff047819 */ /* 0x000fca0000011404 */
[--C-:B------:R-:W-:Y:S02]  /*7d20*/  IMAD.X R7, R76, 0x1, R4.reuse, P6 ;  /* 0x000000014c077824 */ /* 0x100fe400030e0604 */
[----:B------:R-:W-:Y:S01]  /*7d30*/  IMAD.X R18, R75, 0x1, R4, P5 ;  /* 0x000000014b127824 */ /* 0x000fe200028e0604 */
[----:B------:R-:W-:Y:S06]  /*7d40*/  @!P0 BRA `(.L_x_6974) ;  /* 0x0000001800848947 */ /* 0x000fec0003800000 */
[----:B------:R-:W-:Y:S04]  /*7d50*/  BSSY B1, `(.L_x_6975) ;  /* 0x0000064000017945 */ /* 0x000fe80003800000 */
[----:B------:R-:W-:Y:S05]  /*7d60*/  @!P1 BRA `(.L_x_6976) ;  /* 0x0000000400889947 */ /* 0x000fea0003800000 */
[----:B------:R1:W5:Y:S04]  /*7d70*/  LDG.E.128 R8, desc[UR6][R38.64+0x80] ;  /* 0x0000800626087981 */ /* 0x000368000c1e1d00 */
[----:B------:R1:W5:Y:S01]  /*7d80*/  LDG.E.128 R12, desc[UR6][R38.64] ;  /* 0x00000006260c7981 */ /* 0x000362000c1e1d00 */
[----:B------:R-:W-:Y:S01]  /*7d90*/  ISETP.GE.AND P2, PT, R16, UR5, PT ;  /* 0x0000000510007c0c */ /* 0x000fe2000bf46270 */
[C---:B------:R-:W-:Y:S01]  /*7da0*/  IMAD.SHL.U32 R42, R6.reuse, 0x2, RZ ;  /* 0x00000002062a7824 */ /* 0x040fe200078e00ff */
[----:B------:R-:W-:Y:S01]  /*7db0*/  ULDC.64 UR10, c[0x0][0x358] ;  /* 0x0000d600000a7ab9 */ /* 0x000fe20000000a00 */
[----:B------:R-:W-:Y:S01]  /*7dc0*/  ULDC.64 UR8, c[0x0][0x360] ;  /* 0x0000d80000087ab9 */ /* 0x000fe20000000a00 */
[----:B------:R-:W-:Y:S01]  /*7dd0*/  SHF.L.U64.HI R0, R6, 0x1, R7 ;  /* 0x0000000106007819 */ /* 0x000fe20000010207 */
[----:B------:R-:W-:Y:S01]  /*7de0*/  BSSY B0, `(.L_x_6977) ;  /* 0x000002c000007945 */ /* 0x000fe20003800000 */
[----:B------:R-:W-:-:S02]  /*7df0*/  IADD3 R40, P1, R42, UR10, RZ ;  /* 0x0000000a2a287c10 */ /* 0x000fc4000ff3e0ff */
[----:B------:R-:W-:Y:S02]  /*7e00*/  IADD3 R42, P0, R42, UR8, RZ ;  /* 0x000000082a2a7c10 */ /* 0x000fe4000ff1e0ff */
[C---:B------:R-:W-:Y:S02]  /*7e10*/  IADD3.X R41, R0.reuse, UR11, RZ, P1, !PT ;  /* 0x0000000b00297c10 */ /* 0x040fe40008ffe4ff */
[----:B------:R-:W-:Y:S01]  /*7e20*/  IADD3.X R43, R0, UR9, RZ, P0, !PT ;  /* 0x00000009002b7c10 */ /* 0x000fe200087fe4ff */
[----:B------:R-:W-:Y:S08]  /*7e30*/  @P2 BRA `(.L_x_6978) ;  /* 0x0000000000982947 */ /* 0x000ff00003800000 */
[----:B------:R-:W2:Y:S04]  /*7e40*/  LDG.E.64 R2, desc[UR6][R42.64] ;  /* 0x000000062a027981 */ /* 0x000ea8000c1e1b00 */
[----:B------:R-:W3:Y:S01]  /*7e50*/  LDG.E.64 R4, desc[UR6][R40.64] ;  /* 0x0000000628047981 */ /* 0x000ee2000c1e1b00 */
[C---:B-----5:R-:W-:Y:S01]  /*7e60*/  SHF.L.U32 R18, R13.reuse, 0x10, RZ ;  /* 0x000000100d127819 */ /* 0x060fe200000006ff */
[----:B----4-:R-:W-:Y:S01]  /*7e70*/  IMAD.U32 R21, R14, 0x10000, RZ ;  /* 0x000100000e157824 */ /* 0x010fe200078e00ff */
        /* <DEDUP_REMOVED lines=24> */
[----:B------:R-:W-:Y:S01]  /*8000*/  FFMA.FTZ R15, R20, R27, -R15 ;  /* 0x0000001b140f7223 */ /* 0x000fe2000001080f */
        /* <DEDUP_REMOVED lines=9> */
.L_x_6978:
[----:B------:R-:W-:Y:S05]  /*80a0*/  BSYNC B0 ;  /* 0x0000000000007941 */ /* 0x000fea0003800000 */
.L_x_6977:
[----:B-----5:R2:W-:Y:S01]  /*80b0*/  STS.128 [R161], R12 ;  /* 0x0000000ca1007388 */ /* 0x0205e20000000c00 */
[----:B------:R-:W-:Y:S01]  /*80c0*/  IADD3 R0, R16, 0x40, RZ ;  /* 0x0000004010007810 */ /* 0x000fe20007ffe0ff */
[----:B------:R-:W-:Y:S03]  /*80d0*/  BSSY B0, `(.L_x_6979) ;  /* 0x000002a000007945 */ /* 0x000fe60003800000 */
[----:B------:R-:W-:-:S13]  /*80e0*/  ISETP.GE.AND P0, PT, R0, UR5, PT ;  /* 0x0000000500007c0c */ /* 0x000fda000bf06270 */
[----:B------:R-:W-:Y:S05]  /*80f0*/  @P0 BRA `(.L_x_6980) ;  /* 0x00000000009c0947 */ /* 0x000fea0003800000 */
[----:B------:R-:W3:Y:S04]  /*8100*/  LDG.E.64 R2, desc[UR6][R42.64+0x40] ;  /* 0x000040062a027981 */ /* 0x000ee8000c1e1b00 */
[----:B------:R-:W5:Y:S01]  /*8110*/  LDG.E.64 R4, desc[UR6][R40.64+0x40] ;  /* 0x0000400628047981 */ /* 0x000f62000c1e1b00 */
[C---:B--2---:R-:W-:Y:S01]  /*8120*/  SHF.L.U32 R12, R9.reuse, 0x10, RZ ;  /* 0x00000010090c7819 */ /* 0x044fe200000006ff */
[----:B------:R-:W-:Y:S01]  /*8130*/  IMAD.U32 R14, R10, 0x10000, RZ ;  /* 0x000100000a0e7824 */ /* 0x000fe200078e00ff */
[----:B------:R-:W-:Y:S02]  /*8140*/  LOP3.LUT R0, R9, 0xffff0000, RZ, 0xc0, !PT ;  /* 0xffff000009007812 */ /* 0x000fe400078ec0ff */
[C---:B------:R-:W-:Y:S02]  /*8150*/  SHF.L.U32 R9, R8.reuse, 0x10, RZ ;  /* 0x0000001008097819 */ /* 0x040fe400000006ff */
[----:B------:R-:W-:-:S02]  /*8160*/  LOP3.LUT R15, R8, 0xffff0000, RZ, 0xc0, !PT ;  /* 0xffff0000080f7812 */ /* 0x000fc400078ec0ff */
[C---:B------:R-:W-:Y:S02]  /*8170*/  SHF.L.U32 R13, R11.reuse, 0x10, RZ ;  /* 0x000000100b0d7819 */ /* 0x040fe400000006ff */
[----:B------:R-:W-:Y:S02]  /*8180*/  LOP3.LUT R8, R11, 0xffff0000, RZ, 0xc0, !PT ;  /* 0xffff00000b087812 */ /* 0x000fe400078ec0ff */
[----:B----4-:R-:W-:Y:S02]  /*8190*/  LOP3.LUT R20, R10, 0xffff0000, RZ, 0xc0, !PT ;  /* 0xffff00000a147812 */ /* 0x010fe400078ec0ff */
[----:B---3--:R-:W-:Y:S02]  /*81a0*/  LOP3.LUT R11, R2, 0xffff0000, RZ, 0xc0, !PT ;  /* 0xffff0000020b7812 */ /* 0x008fe400078ec0ff */
[----:B------:R-:W-:Y:S02]  /*81b0*/  LOP3.LUT R10, R3, 0xffff0000, RZ, 0xc0, !PT ;  /* 0xffff0000030a7812 */ /* 0x000fe400078ec0ff */
[----:B-----5:R-:W-:Y:S01]  /*81c0*/  LOP3.LUT R23, R4, 0xffff0000, RZ, 0xc0, !PT ;  /* 0xffff000004177812 */ /* 0x020fe200078ec0ff */
        /* <DEDUP_REMOVED lines=26> */
.L_x_6980:
[----:B------:R-:W-:Y:S05]  /*8370*/  BSYNC B0 ;  /* 0x0000000000007941 */ /* 0x000fea0003800000 */
.L_x_6979:
[----:B------:R3:W-:Y:S02]  /*8380*/  STS.128 [R161+0x2000], R8 ;  /* 0x00200008a1007388 */ /* 0x0007e40000000c00 */
.L_x_6976:
[----:B------:R-:W-:Y:S05]  /*8390*/  BSYNC B1 ;  /* 0x0000000000017941 */ /* 0x000fea0003800000 */
.L_x_6975:
[----:B------:R-:W-:Y:S01]  /*83a0*/  VIADD R0, R134, 0x10 ;  /* 0x0000001086007836 */ /* 0x000fe20000000000 */
[----:B------:R-:W-:Y:S04]  /*83b0*/  BSSY B1, `(.L_x_6981) ;  /* 0x0000067000017945 */ /* 0x000fe80003800000 */
[----:B------:R-:W-:-:S04]  /*83c0*/  ISETP.GE.AND P0, PT, R0, R19, PT ;  /* 0x000000130000720c */ /* 0x000fc80003f06270 */
[----:B------:R-:W-:-:S13]  /*83d0*/  ISETP.LT.OR P0, PT, R52, -0x87, P0 ;  /* 0xffffff793400780c */ /* 0x000fda0000701670 */
[----:B------:R-:W-:Y:S05]  /*83e0*/  @P0 BRA `(.L_x_6982) ;  /* 0x00000004008c0947 */ /* 0x000fea0003800000 */
[----:B---3--:R3:W5:Y:S04]  /*83f0*/  LDG.E.128 R8, desc[UR6][R28.64+0x80] ;  /* 0x000080061c087981 */ /* 0x008768000c1e1d00 */
[----:B--2---:R3:W5:Y:S01]  /*8400*/  LDG.E.128 R12, desc[UR6][R28.64] ;  /* 0x000000061c0c7981 */ /* 0x004762000c1e1d00 */
[C---:B------:R-:W-:Y:S01]  /*8410*/  IADD3 R2, P0, R79.reuse, R6, RZ ;  /* 0x000000064f027210 */ /* 0x040fe20007f1e0ff */
[----:B------:R-:W-:Y:S01]  /*8420*/  ULDC.64 UR10, c[0x0][0x358] ;  /* 0x0000d600000a7ab9 */ /* 0x000fe20000000a00 */
[----:B------:R-:W-:Y:S01]  /*8430*/  ULDC.64 UR8, c[0x0][0x360] ;  /* 0x0000d80000087ab9 */ /* 0x000fe20000000a00 */
[----:B------:R-:W-:Y:S01]  /*8440*/  BSSY B0, `(.L_x_6983) ;  /* 0x0000030000007945 */ /* 0x000fe20003800000 */
[----:B------:R-:W-:Y:S01]  /*8450*/  LEA.HI.X.SX32 R79, R79, R7, 0x1, P0 ;  /* 0x000000074f4f7211 */ /* 0x000fe200000f0eff */
[----:B------:R-:W-:Y:S01]  /*8460*/  IMAD.SHL.U32 R36, R2, 0x2, RZ ;  /* 0x0000000202247824 */ /* 0x000fe200078e00ff */
[----:B------:R-:W-:-:S02]  /*8470*/  ISETP.GE.AND P0, PT, R16, UR5, PT ;  /* 0x0000000510007c0c */ /* 0x000fc4000bf06270 */
[----:B------:R-:W-:Y:S02]  /*8480*/  SHF.L.U64.HI R2, R2, 0x1, R79 ;  /* 0x0000000102027819 */ /* 0x000fe4000001024f */
[C---:B------:R-:W-:Y:S02]  /*8490*/  IADD3 R34, P2, R36.reuse, UR10, RZ ;  /* 0x0000000a24227c10 */ /* 0x040fe4000ff5e0ff */
[----:B------:R-:W-:Y:S02]  /*84a0*/  IADD3 R36, P1, R36, UR8, RZ ;  /* 0x0000000824247c10 */ /* 0x000fe4000ff3e0ff */
[C---:B------:R-:W-:Y:S02]  /*84b0*/  IADD3.X R35, R2.reuse, UR11, RZ, P2, !PT ;  /* 0x0000000b02237c10 */ /* 0x040fe400097fe4ff */
[----:B------:R-:W-:-:S03]  /*84c0*/  IADD3.X R37, R2, UR9, RZ, P1, !PT ;  /* 0x0000000902257c10 */ /* 0x000fc60008ffe4ff */
[----:B------:R-:W-:Y:S06]  /*84d0*/  @P0 BRA `(.L_x_6984) ;  /* 0x0000000000980947 */ /* 0x000fec0003800000 */
[----:B------:R-:W2:Y:S04]  /*84e0*/  LDG.E.64 R2, desc[UR6][R36.64] ;  /* 0x0000000624027981 */ /* 0x000ea8000c1e1b00 */
[----:B------:R-:W3:Y:S01]  /*84f0*/  LDG.E.64 R4, desc[UR6][R34.64] ;  /* 0x0000000622047981 */ /* 0x000ee2000c1e1b00 */
[C---:B-----5:R-:W-:Y:S01]  /*8500*/  SHF.L.U32 R18, R13.reuse, 0x10, RZ ;  /* 0x000000100d127819 */ /* 0x060fe200000006ff */
[----:B----4-:R-:W-:Y:S01]  /*8510*/  IMAD.U32 R22, R14, 0x10000, RZ ;  /* 0x000100000e167824 */ /* 0x010fe200078e00ff */
[C---:B------:R-:W-:Y:S02]  /*8520*/  SHF.L.U32 R20, R12.reuse, 0x10, RZ ;  /* 0x000000100c147819 */ /* 0x040fe400000006ff */
[----:B------:R-:W-:Y:S02]  /*8530*/  LOP3.LUT R23, R12, 0xffff0000, RZ, 0xc0, !PT ;  /* 0xffff00000c177812 */ /* 0x000fe400078ec0ff */
        /* <DEDUP_REMOVED lines=10> */
[----:B------:R-:W-:Y:S01]  /*85e0*/  LOP3.LUT R24, R5, 0xffff0000, RZ, 0xc0, !PT ;  /* 0xffff000005187812 */ /* 0x000fe200078ec0ff */
[-C--:B------:R-:W-:Y:S01]  /*85f0*/  FMUL.FTZ R12, R15, R14.reuse ;  /* 0x0000000e0f0c7220 */ /* 0x080fe20000410000 */
[----:B------:R-:W-:Y:S01]  /*8600*/  SHF.L.U32 R2, R2, 0x10, RZ ;  /* 0x0000001002027819 */ /* 0x000fe200000006ff */
[----:B------:R-:W-:Y:S01]  /*8610*/  FMUL.FTZ R14, R21, R14 ;  /* 0x0000000e150e7220 */ /* 0x000fe20000410000 */
[----:B------:R-:W-:Y:S01]  /*8620*/  FFMA.FTZ R28, R13, R26, R28 ;  /* 0x0000001a0d1c7223 */ /* 0x000fe2000001001c */
[----:B------:R-:W-:Y:S01]  /*8630*/  SHF.L.U32 R13, R5, 0x10, RZ ;  /* 0x00000010050d7819 */ /* 0x000fe200000006ff */
[-C--:B------:R-:W-:Y:S01]  /*8640*/  FFMA.FTZ R12, R21, R24.reuse, -R12 ;  /* 0x00000018150c7223 */ /* 0x080fe2000001080c */
[----:B------:R-:W-:Y:S01]  /*8650*/  FFMA.FTZ R15, R15, R24, R14 ;  /* 0x000000180f0f7223 */ /* 0x000fe2000001000e */
[----:B------:R-:W-:Y:S01]  /*8660*/  SHF.L.U32 R4, R4, 0x10, RZ ;  /* 0x0000001004047819 */ /* 0x000fe200000006ff */
[-C--:B------:R-:W-:Y:S01]  /*8670*/  FMUL.FTZ R5, R23, R2.reuse ;  /* 0x0000000217057220 */ /* 0x080fe20000410000 */
[----:B------:R-:W-:Y:S01]  /*8680*/  FMUL.FTZ R2, R20, R2 ;  /* 0x0000000214027220 */ /* 0x000fe20000410000 */
[-C--:B------:R-:W-:Y:S01]  /*8690*/  FMUL.FTZ R21, R27, R3.reuse ;  /* 0x000000031b157220 */ /* 0x080fe20000410000 */
        /* <DEDUP_REMOVED lines=10> */
.L_x_6984:
[----:B------:R-:W-:Y:S05]  /*8740*/  BSYNC B0 ;  /* 0x0000000000007941 */ /* 0x000fea0003800000 */
.L_x_6983:
[----:B-----5:R2:W-:Y:S01]  /*8750*/  STS.128 [R161+0x800], R12 ;  /* 0x0008000ca1007388 */ /* 0x0205e20000000c00 */
[----:B------:R-:W-:Y:S01]  /*8760*/  IADD3 R2, R16, 0x40, RZ ;  /* 0x0000004010027810 */ /* 0x000fe20007ffe0ff */
[----:B------:R-:W-:Y:S03]  /*8770*/  BSSY B0, `(.L_x_6985) ;  /* 0x0000029000007945 */ /* 0x000fe60003800000 */
[----:B------:R-:W-:-:S13]  /*8780*/  ISETP.GE.AND P0, PT, R2, UR5, PT ;  /* 0x0000000502007c0c */ /* 0x000fda000bf06270 */
[----:B------:R-:W-:Y:S05]  /*8790*/  @P0 BRA `(.L_x_6986) ;  /* 0x0000000000980947 */ /* 0x000fea0003800000 */
[----:B------:R-:W5:Y:S04]  /*87a0*/  LDG.E.64 R2, desc[UR6][R36.64+0x40] ;  /* 0x0000400624027981 */ /* 0x000f68000c1e1b00 */
[----:B------:R-:W3:Y:S01]  /*87b0*/  LDG.E.64 R4, desc[UR6][R34.64+0x40] ;  /* 0x0000400622047981 */ /* 0x000ee2000c1e1b00 */
[C---:B--2---:R-:W-:Y:S01]  /*87c0*/  SHF.L.U32 R12, R9.reuse, 0x10, RZ ;  /* 0x00000010090c7819 */ /* 0x044fe200000006ff */
[----:B------:R-:W-:Y:S01]  /*87d0*/  IMAD.U32 R15, R10, 0x10000, RZ ;  /* 0x000100000a0f7824 */ /* 0x000fe200078e00ff */
[C---:B------:R-:W-:Y:S02]  /*87e0*/  SHF.L.U32 R13, R8.reuse, 0x10, RZ ;  /* 0x00000010080d7819 */ /* 0x040fe400000006ff */
[----:B------:R-:W-:Y:S02]  /*87f0*/  LOP3.LUT R18, R8, 0xffff0000, RZ, 0xc0, !PT ;  /* 0xffff000008127812 */ /* 0x000fe400078ec0ff */
[----:B------:R-:W-:-:S02]  /*8800*/  LOP3.LUT R9, R9, 0xffff0000, RZ, 0xc0, !PT ;  /* 0xffff000009097812 */ /* 0x000fc400078ec0ff */
[C---:B------:R-:W-:Y:S02]  /*8810*/  SHF.L.U32 R14, R11.reuse, 0x10, RZ ;  /* 0x000000100b0e7819 */ /* 0x040fe400000006ff */
[----:B----4-:R-:W-:Y:S02]  /*8820*/  LOP3.LUT R23, R10, 0xffff0000, RZ, 0xc0, !PT ;  /* 0xffff00000a177812 */ /* 0x010fe400078ec0ff */
[----:B------:R-:W-:Y:S02]  /*8830*/  LOP3.LUT R11, R11, 0xffff0000, RZ, 0xc0, !PT ;  /* 0xffff00000b0b7812 */ /* 0x000fe400078ec0ff */
[----:B-----5:R-:W-:Y:S02]  /*8840*/  LOP3.LUT R8, R2, 0xffff0000, RZ, 0xc0, !PT ;  /* 0xffff000002087812 */ /* 0x020fe400078ec0ff */
[----:B------:R-:W-:Y:S02]  /*8850*/  LOP3.LUT R10, R3, 0xffff0000, RZ, 0xc0, !PT ;  /* 0xffff0000030a7812 */ /* 0x000fe400078ec0ff */
[----:B---3--:R-:W-:Y:S01]  /*8860*/  LOP3.LUT R22, R4, 0xffff0000, RZ, 0xc0, !PT ;  /* 0xffff000004167812 */ /* 0x008fe200078ec0ff */
        /* <DEDUP_REMOVED lines=25> */
.L_x_6986:
[----:B------:R-:W-:Y:S05]  /*8a00*/  BSYNC B0 ;  /* 0x0000000000007941 */ /* 0x000fea0003800000 */
.L_x_6985:
[----:B------:R1:W-:Y:S02]  /*8a10*/  STS.128 [R161+0x2800], R8 ;  /* 0x00280008a1007388 */ /* 0x0003e40000000c00 */
.L_x_6982:
[----:B------:R-:W-:Y:S05]  /*8a20*/  BSYNC B1 ;  /* 0x0000000000017941 */ /* 0x000fea0003800000 */
.L_x_6981:
[----:B---3--:R-:W-:Y:S01]  /*8a30*/  VIADD R28, R134, 0x20 ;  /* 0x00000020861c7836 */ /* 0x008fe20000000000 */
[----:B------:R-:W-:Y:S04]  /*8a40*/  BSSY B1, `(.L_x_6987) ;  /* 0x0000068000017945 */ /* 0x000fe80003800000 */
[----:B------:R-:W-:-:S04]  /*8a50*/  ISETP.GE.AND P0, PT, R28, R19, PT ;  /* 0x000000131c00720c */ /* 0x000fc80003f06270 */
[----:B------:R-:W-:-:S13]  /*8a60*/  ISETP.LT.OR P0, PT, R52, -0x107, P0 ;  /* 0xfffffef93400780c */ /* 0x000fda0000701670 */
[----:B------:R-:W-:Y:S05]  /*8a70*/  @P0 BRA `(.L_x_6988) ;  /* 0x0000000400900947 */ /* 0x000fea0003800000 */
[----:B-1----:R1:W5:Y:S04]  /*8a80*/  LDG.E.128 R8, desc[UR6][R32.64+0x80] ;  /* 0x0000800620087981 */ /* 0x002368000c1e1d00 */
[----:B--2---:R1:W5:Y:S01]  /*8a90*/  LDG.E.128 R12, desc[UR6][R32.64] ;  /* 0x00000006200c7981 */ /* 0x004362000c1e1d00 */
[----:B------:R-:W-:Y:S01]  /*8aa0*/  IMAD.SHL.U32 R2, R81, 0x20, RZ ;  /* 0x0000002051027824 */ /* 0x000fe200078e00ff */
[----:B------:R-:W-:Y:S01]  /*8ab0*/  ULDC.64 UR10, c[0x0][0x358] ;  /* 0x0000d600000a7ab9 */ /* 0x000fe20000000a00 */
[----:B------:R-:W-:Y:S01]  /*8ac0*/  ULDC.64 UR8, c[0x0][0x360] ;  /* 0x0000d80000087ab9 */ /* 0x000fe20000000a00 */
[----:B------:R-:W-:Y:S02]  /*8ad0*/  BSSY B0, `(.L_x_6989) ;  /* 0x0000031000007945 */ /* 0x000fe40003800000 */
[----:B------:R-:W-:-:S04]  /*8ae0*/  IADD3 R3, P0, R2, R6, RZ ;  /* 0x0000000602037210 */ /* 0x000fc80007f1e0ff */
[----:B------:R-:W-:Y:S01]  /*8af0*/  LEA.HI.X.SX32 R2, R2, R7, 0x1, P0 ;  /* 0x0000000702027211 */ /* 0x000fe200000f0eff */
[C---:B------:R-:W-:Y:S01]  /*8b00*/  IMAD.SHL.U32 R36, R3.reuse, 0x2, RZ ;  /* 0x0000000203247824 */ /* 0x040fe200078e00ff */
[----:B------:R-:W-:Y:S02]  /*8b10*/  ISETP.GE.AND P0, PT, R16, UR5, PT ;  /* 0x0000000510007c0c */ /* 0x000fe4000bf06270 */
[----:B------:R-:W-:Y:S02]  /*8b20*/  SHF.L.U64.HI R2, R3, 0x1, R2 ;  /* 0x0000000103027819 */ /* 0x000fe40000010202 */
[C---:B------:R-:W-:Y:S02]  /*8b30*/  IADD3 R34, P2, R36.reuse, UR10, RZ ;  /* 0x0000000a24227c10 */ /* 0x040fe4000ff5e0ff */
[----:B------:R-:W-:Y:S02]  /*8b40*/  IADD3 R36, P1, R36, UR8, RZ ;  /* 0x0000000824247c10 */ /* 0x000fe4000ff3e0ff */
[----:B------:R-:W-:-:S02]  /*8b50*/  IADD3.X R35, R2, UR11, RZ, P2, !PT ;  /* 0x0000000b02237c10 */ /* 0x000fc400097fe4ff */
[----:B------:R-:W-:-:S03]  /*8b60*/  IADD3.X R37, R2, UR9, RZ, P1, !PT ;  /* 0x0000000902257c10 */ /* 0x000fc60008ffe4ff */
[----:B-1----:R-:W-:Y:S06]  /*8b70*/  @P0 BRA `(.L_x_6990) ;  /* 0x0000000000980947 */ /* 0x002fec0003800000 */
        /* <DEDUP_REMOVED lines=38> */
.L_x_6990:
[----:B------:R-:W-:Y:S05]  /*8de0*/  BSYNC B0 ;  /* 0x0000000000007941 */ /* 0x000fea0003800000 */
.L_x_6989:
[----:B-----5:R1:W-:Y:S01]  /*8df0*/  STS.128 [R161+0x1000], R12 ;  /* 0x0010000ca1007388 */ /* 0x0203e20000000c00 */
[----:B------:R-:W-:Y:S01]  /*8e00*/  IADD3 R2, R16, 0x40, RZ ;  /* 0x0000004010027810 */ /* 0x000fe20007ffe0ff */
[----:B------:R-:W-:Y:S03]  /*8e10*/  BSSY B0, `(.L_x_6991) ;  /* 0x0000029000007945 */ /* 0x000fe60003800000 */
[----:B------:R-:W-:-:S13]  /*8e20*/  ISETP.GE.AND P0, PT, R2, UR5, PT ;  /* 0x0000000502007c0c */ /* 0x000fda000bf06270 */
[----:B------:R-:W-:Y:S05]  /*8e30*/  @P0 BRA `(.L_x_6992) ;  /* 0x0000000000980947 */ /* 0x000fea0003800000 */
[----:B------:R-:W2:Y:S04]  /*8e40*/  LDG.E.64 R2, desc[UR6][R36.64+0x40] ;  /* 0x0000400624027981 */ /* 0x000ea8000c1e1b00 */
[----:B------:R-:W3:Y:S01]  /*8e50*/  LDG.E.64 R4, desc[UR6][R34.64+0x40] ;  /* 0x0000400622047981 */ /* 0x000ee2000c1e1b00 */
[C---:B-1----:R-:W-:Y:S01]  /*8e60*/  SHF.L.U32 R12, R9.reuse, 0x10, RZ ;  /* 0x00000010090c7819 */ /* 0x042fe200000006ff */
[----:B------:R-:W-:Y:S01]  /*8e70*/  IMAD.U32 R15, R10, 0x10000, RZ ;  /* 0x000100000a0f7824 */ /* 0x000fe200078e00ff */
[C---:B------:R-:W-:Y:S02]  /*8e80*/  SHF.L.U32 R13, R8.reuse, 0x10, RZ ;  /* 0x00000010080d7819 */ /* 0x040fe400000006ff */
[----:B------:R-:W-:Y:S02]  /*8e90*/  LOP3.LUT R18, R8, 0xffff0000, RZ, 0xc0, !PT ;  /* 0xffff000008127812 */ /* 0x000fe400078ec0ff */
[----:B------:R-:W-:-:S02]  /*8ea0*/  LOP3.LUT R9, R9, 0xffff0000, RZ, 0xc0, !PT ;  /* 0xffff000009097812 */ /* 0x000fc400078ec0ff */
[C---:B------:R-:W-:Y:S02]  /*8eb0*/  SHF.L.U32 R14, R11.reuse, 0x10, RZ ;  /* 0x000000100b0e7819 */ /* 0x040fe400000006ff */
[----:B----4-:R-:W-:Y:S02]  /*8ec0*/  LOP3.LUT R23, R10, 0xffff0000, RZ, 0xc0, !PT ;  /* 0xffff00000a177812 */ /* 0x010fe400078ec0ff */
        /* <DEDUP_REMOVED lines=29> */
.L_x_6992:
[----:B------:R-:W-:Y:S05]  /*90a0*/  BSYNC B0 ;  /* 0x0000000000007941 */ /* 0x000fea0003800000 */
.L_x_6991:
[----:B------:R3:W-:Y:S02]  /*90b0*/  STS.128 [R161+0x3000], R8 ;  /* 0x00300008a1007388 */ /* 0x0007e40000000c00 */
.L_x_6988:
[----:B------:R-:W-:Y:S05]  /*90c0*/  BSYNC B1 ;  /* 0x0000000000017941 */ /* 0x000fea0003800000 */
.L_x_6987:
[----:B------:R-:W-:-:S05]  /*90d0*/  VIADD R32, R134, 0x30 ;  /* 0x0000003086207836 */ /* 0x000fca0000000000 */
[----:B------:R-:W-:-:S04]  /*90e0*/  ISETP.GE.AND P0, PT, R32, R19, PT ;  /* 0x000000132000720c */ /* 0x000fc80003f06270 */
[----:B------:R-:W-:-:S13]  /*90f0*/  ISETP.LT.OR P0, PT, R52, -0x187, P0 ;  /* 0xfffffe793400780c */ /* 0x000fda0000701670 */
[----:B------:R-:W-:Y:S05]  /*9100*/  @P0 BRA `(.L_x_6993) ;  /* 0x0000003400f00947 */ /* 0x000fea0003800000 */
[----:B-1-3--:R1:W5:Y:S04]  /*9110*/  LDG.E.128 R8, desc[UR6][R30.64+0x80] ;  /* 0x000080061e087981 */ /* 0x00a368000c1e1d00 */
[----:B--2---:R1:W5:Y:S01]  /*9120*/  LDG.E.128 R12, desc[UR6][R30.64] ;  /* 0x000000061e0c7981 */ /* 0x004362000c1e1d00 */
[----:B------:R-:W-:Y:S01]  /*9130*/  IMAD R81, R81, 0x30, RZ ;  /* 0x0000003051517824 */ /* 0x000fe200078e02ff */
[----:B------:R-:W-:Y:S01]  /*9140*/  ULDC.64 UR10, c[0x0][0x358] ;  /* 0x0000d600000a7ab9 */ /* 0x000fe20000000a00 */
[----:B------:R-:W-:Y:S01]  /*9150*/  ULDC.64 UR8, c[0x0][0x360] ;  /* 0x0000d80000087ab9 */ /* 0x000fe20000000a00 */
[----:B------:R-:W-:Y:S02]  /*9160*/  BSSY B0, `(.L_x_6994) ;  /* 0x0000031000007945 */ /* 0x000fe40003800000 */
[----:B------:R-:W-:-:S04]  /*9170*/  IADD3 R2, P0, R81, R6, RZ ;  /* 0x0000000651027210 */ /* 0x000fc80007f1e0ff */
[----:B------:R-:W-:Y:S01]  /*9180*/  LEA.HI.X.SX32 R7, R81, R7, 0x1, P0 ;  /* 0x0000000751077211 */ /* 0x000fe200000f0eff */
[----:B------:R-:W-:Y:S01]  /*9190*/  IMAD.SHL.U32 R36, R2, 0x2, RZ ;  /* 0x0000000202247824 */ /* 0x000fe200078e00ff */
        /* <DEDUP_REMOVED lines=10> */
[----:B------:R-:W-:Y:S01]  /*9240*/  IMAD.U32 R19, R14, 0x10000, RZ ;  /* 0x000100000e137824 */ /* 0x000fe200078e00ff */
[----:B------:R-:W-:Y:S02]  /*9250*/  LOP3.LUT R6, R13, 0xffff0000, RZ, 0xc0, !PT ;  /* 0xffff00000d067812 */ /* 0x000fe400078ec0ff */
[C---:B------:R-:W-:Y:S02]  /*9260*/  SHF.L.U32 R13, R12.reuse, 0x10, RZ ;  /* 0x000000100c0d7819 */ /* 0x040fe400000006ff */
[----:B----4-:R-:W-:-:S02]  /*9270*/  LOP3.LUT R20, R12, 0xffff0000, RZ, 0xc0, !PT ;  /* 0xffff00000c147812 */ /* 0x010fc400078ec0ff */
[----:B------:R-:W-:Y:S02]  /*9280*/  LOP3.LUT R24, R14, 0xffff0000, RZ, 0xc0, !PT ;  /* 0xffff00000e187812 */ /* 0x000fe400078ec0ff */
[C---:B------:R-:W-:Y:S02]  /*9290*/  SHF.L.U32 R18, R15.reuse, 0x10, RZ ;  /* 0x000000100f127819 */ /* 0x040fe400000006ff */
[----:B------:R-:W-:Y:S02]  /*92a0*/  LOP3.LUT R15, R15, 0xffff0000, RZ, 0xc0, !PT ;  /* 0xffff00000f0f7812 */ /* 0x000fe400078ec0ff */
[C---:B--2---:R-:W-:Y:S02]  /*92b0*/  LOP3.LUT R12, R2.reuse, 0xffff0000, RZ, 0xc0, !PT ;  /* 0xffff0000020c7812 */ /* 0x044fe400078ec0ff */
[----:B------:R-:W-:Y:S02]  /*92c0*/  SHF.L.U32 R2, R2, 0x10, RZ ;  /* 0x0000001002027819 */ /* 0x000fe400000006ff */
[----:B---3--:R-:W-:Y:S01]  /*92d0*/  LOP3.LUT R23, R4, 0xffff0000, RZ, 0xc0, !PT ;  /* 0xffff000004177812 */ /* 0x008fe200078ec0ff */
        /* <DEDUP_REMOVED lines=25> */
.L_x_6995:
[----:B------:R-:W-:Y:S05]  /*9470*/  BSYNC B0 ;  /* 0x0000000000007941 */ /* 0x000fea0003800000 */
.L_x_6994:
[----:B-----5:R1:W-:Y:S01]  /*9480*/  STS.128 [R161+0x1800], R12 ;  /* 0x0018000ca1007388 */ /* 0x0203e20000000c00 */
[----:B------:R-:W-:Y:S01]  /*9490*/  IADD3 R16, R16, 0x40, RZ ;  /* 0x0000004010107810 */ /* 0x000fe20007ffe0ff */
[----:B------:R-:W-:Y:S03]  /*94a0*/  BSSY B0, `(.L_x_6996) ;  /* 0x0000029000007945 */ /* 0x000fe60003800000 */
[----:B------:R-:W-:-:S13]  /*94b0*/  ISETP.GE.AND P0, PT, R16, UR5, PT ;  /* 0x0000000510007c0c */ /* 0x000fda000bf06270 */
[----:B------:R-:W-:Y:S05]  /*94c0*/  @P0 BRA `(.L_x_6997) ;  /* 0x0000000000980947 */ /* 0x000fea0003800000 */
[----:B------:R-:W2:Y:S04]  /*94d0*/  LDG.E.64 R2, desc[UR6][R36.64+0x40] ;  /* 0x0000400624027981 */ /* 0x000ea8000c1e1b00 */
[----:B------:R-:W3:Y:S01]  /*94e0*/  LDG.E.64 R4, desc[UR6][R34.64+0x40] ;  /* 0x0000400622047981 */ /* 0x000ee2000c1e1b00 */
[C---:B------:R-:W-:Y:S01]  /*94f0*/  SHF.L.U32 R7, R9.reuse, 0x10, RZ ;  /* 0x0000001009077819 */ /* 0x040fe200000006ff */
[----:B-1----:R-:W-:Y:S01]  /*9500*/  IMAD.U32 R13, R10, 0x10000, RZ ;  /* 0x000100000a0d7824 */ /* 0x002fe200078e00ff */
[----:B------:R-:W-:Y:S02]  /*9510*/  LOP3.LUT R6, R9, 0xffff0000, RZ, 0xc0, !PT ;  /* 0xffff000009067812 */ /* 0x000fe400078ec0ff */
[C---:B------:R-:W-:Y:S02]  /*9520*/  SHF.L.U32 R9, R8.reuse, 0x10, RZ ;  /* 0x0000001008097819 */ /* 0x040fe400000006ff */
[----:B------:R-:W-:-:S02]  /*9530*/  LOP3.LUT R14, R8, 0xffff0000, RZ, 0xc0, !PT ;  /* 0xffff0000080e7812 */ /* 0x000fc400078ec0ff */
[----:B------:R-:W-:Y:S02]  /*9540*/  LOP3.LUT R18, R10, 0xffff0000, RZ, 0xc0, !PT ;  /* 0xffff00000a127812 */ /* 0x000fe400078ec0ff */
[C---:B------:R-:W-:Y:S02]  /*9550*/  SHF.L.U32 R12, R11.reuse, 0x10, RZ ;  /* 0x000000100b0c7819 */ /* 0x040fe400000006ff */
[----:B------:R-:W-:Y:S02]  /*9560*/  LOP3.LUT R11, R11, 0xffff0000, RZ, 0xc0, !PT ;  /* 0xffff00000b0b7812 */ /* 0x000fe400078ec0ff */
[C---:B--2---:R-:W-:Y:S02]  /*9570*/  LOP3.LUT R8, R2.reuse, 0xffff0000, RZ, 0xc0, !PT ;  /* 0xffff000002087812 */ /* 0x044fe400078ec0ff */
[----:B------:R-:W-:Y:S02]  /*9580*/  SHF.L.U32 R2, R2, 0x10, RZ ;  /* 0x0000001002027819 */ /* 0x000fe400000006ff */
[----:B---3--:R-:W-:Y:S01]  /*9590*/  LOP3.LUT R17, R4, 0xffff0000, RZ, 0xc0, !PT ;  /* 0xffff000004117812 */ /* 0x008fe200078ec0ff */
[-C--:B------:R-:W-:Y:S01]  /*95a0*/  FMUL.FTZ R10, R6, R8.reuse ;  /* 0x00000008060a7220 */ /* 0x080fe20000410000 */
[----:B----4-:R-:W-:Y:S01]  /*95b0*/  FMUL.FTZ R21, R7, R8 ;  /* 0x0000000807157220 */ /* 0x010fe20000410000 */
        /* <DEDUP_REMOVED lines=23> */
.L_x_6997:
[----:B------:R-:W-:Y:S05]  /*9730*/  BSYNC B0 ;  /* 0x0000000000007941 */ /* 0x000fea0003800000 */
.L_x_6996:
[----:B------:R2:W-:Y:S01]  /*9740*/  STS.128 [R161+0x3800], R8 ;  /* 0x00380008a1007388 */ /* 0x0005e20000000c00 */
[----:B------:R-:W-:Y:S05]  /*9750*/  BRA `(.L_x_6993) ;  /* 0x00000030005c7947 */ /* 0x000fea0003800000 */
.L_x_6974:
[----:B------:R-:W-:Y:S04]  /*9760*/  BSSY B1, `(.L_x_6998) ;  /* 0x00000b3000017945 */ /* 0x000fe80003800000 */
[----:B------:R-:W-:Y:S05]  /*9770*/  @!P1 BRA `(.L_x_6999) ;  /* 0x0000000800c49947 */ /* 0x000fea0003800000 */
[----:B------:R1:W5:Y:S04]  /*9780*/  LDG.E.128 R8, desc[UR6][R38.64+0x80] ;  /* 0x0000800626087981 */ /* 0x000368000c1e1d00 */
        /* <DEDUP_REMOVED lines=8> */
[----:B----4-:R-:W-:-:S08]  /*9810*/  IMAD.MOV.U32 R21, RZ, RZ, RZ ;  /* 0x000000ffff157224 */ /* 0x010fd000078e00ff */
        /* <DEDUP_REMOVED lines=8> */
[----:B------:R-:W2:Y:S01]  /*98a0*/  LDG.E.128 R4, desc[UR6][R6.64] ;  /* 0x0000000606047981 */ /* 0x000ea2000c1e1d00 */
[----:B------:R-:W-:Y:S01]  /*98b0*/  LEA.HI.X R13, R3, UR9, R0, 0x1, P0 ;  /* 0x00000009030d7c11 */ /* 0x000fe200080f0c00 */
[----:B------:R-:W-:Y:S01]  /*98c0*/  ULDC.64 UR8, c[0x0][0x358] ;  /* 0x0000d60000087ab9 */ /* 0x000fe20000000a00 */
[----:B------:R-:W-:-:S04]  /*98d0*/  IADD3 R3, P0, R21, R2, RZ ;  /* 0x0000000215037210 */ /* 0x000fc80007f1e0ff */
[----:B------:R-:W3:Y:S01]  /*98e0*/  LDG.E.128 R12, desc[UR6][R12.64] ;  /* 0x000000060c0c7981 */ /* 0x000ee2000c1e1d00 */
        /* <DEDUP_REMOVED lines=64> */
.L_x_7001:
[----:B------:R-:W-:Y:S05]  /*9cf0*/  BSYNC B0 ;  /* 0x0000000000007941 */ /* 0x000fea0003800000 */
.L_x_7000:
[----:B-----5:R2:W-:Y:S01]  /*9d00*/  STS.128 [R161], R24 ;  /* 0x00000018a1007388 */ /* 0x0205e20000000c00 */
[----:B------:R-:W-:Y:S01]  /*9d10*/  IADD3 R0, R16, 0x40, RZ ;  /* 0x0000004010007810 */ /* 0x000fe20007ffe0ff */
[----:B------:R-:W-:Y:S03]  /*9d20*/  BSSY B0, `(.L_x_7002) ;  /* 0x0000055000007945 */ /* 0x000fe60003800000 */
[----:B------:R-:W-:-:S13]  /*9d30*/  ISETP.GE.AND P0, PT, R0, UR5, PT ;  /* 0x0000000500007c0c */ /* 0x000fda000bf06270 */
        /* <DEDUP_REMOVED lines=18> */
[----:B------:R-:W5:Y:S01]  /*9e60*/  LDG.E.128 R12, desc[UR6][R12.64+0x80] ;  /* 0x000080060c0c7981 */ /* 0x000f62000c1e1d00 */
[----:B------:R-:W-:Y:S02]  /*9e70*/  LEA.HI.X.SX32 R3, R3, R18, 0x1, P0 ;  /* 0x0000001203037211 */ /* 0x000fe400000f0eff */
[----:B----4-:R-:W-:-:S04]  /*9e80*/  LEA R20, P0, R0, UR8, 0x1 ;  /* 0x0000000800147c11 */ /* 0x010fc8000f8008ff */
[----:B------:R-:W-:-:S06]  /*9e90*/  LEA.HI.X R21, R0, UR9, R3, 0x1, P0 ;  /* 0x0000000900157c11 */ /* 0x000fcc00080f0c03 */
[----:B------:R-:W4:Y:S01]  /*9ea0*/  LDG.E.128 R20, desc[UR6][R20.64+0x80] ;  /* 0x0000800614147981 */ /* 0x000f22000c1e1d00 */
[C---:B--2---:R-:W-:Y:S01]  /*9eb0*/  IMAD.U32 R24, R8.reuse, 0x10000, RZ ;  /* 0x0001000008187824 */ /* 0x044fe200078e00ff */
        /* <DEDUP_REMOVED lines=13> */
[----:B-----5:R-:W-:Y:S01]  /*9f90*/  IMAD.U32 R36, R12, 0x10000, RZ ;  /* 0x000100000c247824 */ /* 0x020fe200078e00ff */
[----:B-1----:R-:W-:Y:S01]  /*9fa0*/  LOP3.LUT R38, R7, 0xffff0000, RZ, 0xc0, !PT ;  /* 0xffff000007267812 */ /* 0x002fe200078ec0ff */
        /* <DEDUP_REMOVED lines=44> */
.L_x_7003:
[----:B------:R-:W-:Y:S05]  /*a270*/  BSYNC B0 ;  /* 0x0000000000007941 */ /* 0x000fea0003800000 */
.L_x_7002:
[----:B------:R3:W-:Y:S02]  /*a280*/  STS.128 [R161+0x2000], R8 ;  /* 0x00200008a1007388 */ /* 0x0007e40000000c00 */
.L_x_6999:
[----:B------:R-:W-:Y:S05]  /*a290*/  BSYNC B1 ;  /* 0x0000000000017941 */ /* 0x000fea0003800000 */
.L_x_6998:
[----:B------:R-:W-:Y:S01]  /*a2a0*/  VIADD R0, R134, 0x10 ;  /* 0x0000001086007836 */ /* 0x000fe20000000000 */
[----:B------:R-:W-:Y:S04]  /*a2b0*/  BSSY B1, `(.L_x_7004) ;  /* 0x00000ba000017945 */ /* 0x000fe80003800000 */
[----:B------:R-:W-:-:S04]  /*a2c0*/  ISETP.GE.AND P0, PT, R0, R19, PT ;  /* 0x000000130000720c */ /* 0x000fc80003f06270 */
[----:B------:R-:W-:-:S13]  /*a2d0*/  ISETP.LT.OR P0, PT, R52, -0x87, P0 ;  /* 0xffffff793400780c */ /* 0x000fda0000701670 */
[----:B------:R-:W-:Y:S05]  /*a2e0*/  @P0 BRA `(.L_x_7005) ;  /* 0x0000000800d80947 */ /* 0x000fea0003800000 */
[----:B---3--:R3:W5:Y:S04]  /*a2f0*/  LDG.E.128 R8, desc[UR6][R28.64+0x80] ;  /* 0x000080061c087981 */ /* 0x008768000c1e1d00 */
[----:B--2---:R3:W5:Y:S01]  /*a300*/  LDG.E.128 R24, desc[UR6][R28.64] ;  /* 0x000000061c187981 */ /* 0x004762000c1e1d00 */
[----:B------:R-:W-:Y:S01]  /*a310*/  ISETP.GE.AND P0, PT, R16, UR5, PT ;  /* 0x0000000510007c0c */ /* 0x000fe2000bf06270 */
[----:B------:R-:W-:-:S12]  /*a320*/  BSSY B0, `(.L_x_7006) ;  /* 0x0000056000007945 */ /* 0x000fd80003800000 */
[----:B------:R-:W-:Y:S05]  /*a330*/  @P0 BRA `(.L_x_7007) ;  /* 0x0000000400500947 */ /* 0x000fea0003800000 */
[----:B------:R-:W-:Y:S01]  /*a340*/  ISETP.GE.AND P0, PT, R16, R81, PT ;  /* 0x000000511000720c */ /* 0x000fe20003f06270 */
[----:B------:R-:W-:Y:S01]  /*a350*/  IMAD.MOV.U32 R5, RZ, RZ, R81 ;  /* 0x000000ffff057224 */ /* 0x000fe200078e0051 */
[C---:B----4-:R-:W-:Y:S01]  /*a360*/  IADD3 R20, P1, R79.reuse, R2, RZ ;  /* 0x000000024f147210 */ /* 0x050fe20007f3e0ff */
        /* <DEDUP_REMOVED lines=24> */
[----:B-1----:R-:W-:Y:S01]  /*a4f0*/  IMAD.U32 R38, R27, 0x10000, RZ ;  /* 0x000100001b267824 */ /* 0x002fe200078e00ff */
[----:B------:R-:W-:Y:S01]  /*a500*/  SHF.L.U32 R35, R26, 0x10, RZ ;  /* 0x000000101a237819 */ /* 0x000fe200000006ff */
        /* <DEDUP_REMOVED lines=30> */
[C---:B---3--:R-:W-:Y:S01]  /*a6f0*/  IMAD.U32 R12, R20.reuse, 0x10000, RZ ;  /* 0x00010000140c7824 */ /* 0x048fe200078e00ff */
        /* <DEDUP_REMOVED lines=24> */
.L_x_7007:
[----:B------:R-:W-:Y:S05]  /*a880*/  BSYNC B0 ;  /* 0x0000000000007941 */ /* 0x000fea0003800000 */
.L_x_7006:
[----:B-----5:R2:W-:Y:S01]  /*a890*/  STS.128 [R161+0x800], R24 ;  /* 0x00080018a1007388 */ /* 0x0205e20000000c00 */
[----:B------:R-:W-:Y:S01]  /*a8a0*/  IADD3 R4, R16, 0x40, RZ ;  /* 0x0000004010047810 */ /* 0x000fe20007ffe0ff */
[----:B------:R-:W-:Y:S03]  /*a8b0*/  BSSY B0, `(.L_x_7008) ;  /* 0x0000058000007945 */ /* 0x000fe60003800000 */
[----:B------:R-:W-:-:S13]  /*a8c0*/  ISETP.GE.AND P0, PT, R4, UR5, PT ;  /* 0x0000000504007c0c */ /* 0x000fda000bf06270 */
[----:B------:R-:W-:Y:S05]  /*a8d0*/  @P0 BRA `(.L_x_7009) ;  /* 0x0000000400540947 */ /* 0x000fea0003800000 */
[----:B------:R-:W-:Y:S01]  /*a8e0*/  ISETP.GE.AND P0, PT, R4, R81, PT ;  /* 0x000000510400720c */ /* 0x000fe20003f06270 */
[----:B------:R-:W-:Y:S01]  /*a8f0*/  IMAD.MOV.U32 R5, RZ, RZ, R81 ;  /* 0x000000ffff057224 */ /* 0x000fe200078e0051 */
[----:B------:R-:W-:Y:S01]  /*a900*/  ULDC.64 UR8, c[0x0][0x360] ;  /* 0x0000d80000087ab9 */ /* 0x000fe20000000a00 */
[----:B------:R-:W-:Y:S02]  /*a910*/  VIADD R79, R79, 0x40 ;  /* 0x000000404f4f7836 */ /* 0x000fe40000000000 */
[----:B------:R-:W-:Y:S02]  /*a920*/  IMAD.MOV.U32 R13, RZ, RZ, RZ ;  /* 0x000000ffff0d7224 */ /* 0x000fe400078e00ff */
[----:B------:R-:W-:Y:S01]  /*a930*/  IMAD.MOV.U32 R3, RZ, RZ, RZ ;  /* 0x000000ffff037224 */ /* 0x000fe200078e00ff */
[----:B----4-:R-:W-:-:S04]  /*a940*/  IADD3 R22, P1, R79, R2, RZ ;  /* 0x000000024f167210 */ /* 0x010fc80007f3e0ff */
[----:B------:R-:W-:Y:S02]  /*a950*/  LEA.HI.X.SX32 R20, R79, R18, 0x1, P1 ;  /* 0x000000124f147211 */ /* 0x000fe400008f0eff */
[----:B------:R-:W-:-:S04]  /*a960*/  @P0 SHF.R.S32.HI R81, RZ, 0x1, R80 ;  /* 0x00000001ff510819 */ /* 0x000fc80000011450 */
[C---:B------:R-:W-:Y:S01]  /*a970*/  @P0 IADD3 R5, -R81.reuse, RZ, RZ ;  /* 0x000000ff51050210 */ /* 0x040fe20007ffe1ff */
[----:B------:R-:W-:Y:S01]  /*a980*/  @P0 IMAD.MOV R13, RZ, RZ, -R81 ;  /* 0x000000ffff0d0224 */ /* 0x000fe200078e0a51 */
[----:B------:R-:W-:-:S03]  /*a990*/  @P0 IADD3 R3, -R81, RZ, RZ ;  /* 0x000000ff51030210 */ /* 0x000fc60007ffe1ff */
[----:B------:R-:W-:Y:S01]  /*a9a0*/  IMAD.WIDE R4, R5, 0x2, R28 ;  /* 0x0000000205047825 */ /* 0x000fe200078e021c */
[----:B------:R-:W-:-:S04]  /*a9b0*/  IADD3 R12, P1, R13, R22, RZ ;  /* 0x000000160d0c7210 */ /* 0x000fc80007f3e0ff */
[----:B------:R-:W-:Y:S01]  /*a9c0*/  LEA.HI.X.SX32 R13, R13, R20, 0x1, P1 ;  /* 0x000000140d0d7211 */ /* 0x000fe200008f0eff */
[----:B------:R-:W4:Y:S01]  /*a9d0*/  LDG.E.128 R4, desc[UR6][R4.64+0x80] ;  /* 0x0000800604047981 */ /* 0x000f22000c1e1d00 */
[----:B------:R-:W-:-:S04]  /*a9e0*/  LEA R14, P1, R12, UR8, 0x1 ;  /* 0x000000080c0e7c11 */ /* 0x000fc8000f8208ff */
[----:B------:R-:W-:Y:S01]  /*a9f0*/  LEA.HI.X R15, R12, UR9, R13, 0x1, P1 ;  /* 0x000000090c0f7c11 */ /* 0x000fe200088f0c0d */
[----:B------:R-:W-:Y:S01]  /*aa00*/  ULDC.64 UR8, c[0x0][0x358] ;  /* 0x0000d60000087ab9 */ /* 0x000fe20000000a00 */
[----:B------:R-:W-:-:S04]  /*aa10*/  IADD3 R22, P1, R3, R22, RZ ;  /* 0x0000001603167210 */ /* 0x000fc80007f3e0ff */
[----:B------:R-:W5:Y:S01]  /*aa20*/  LDG.E.128 R12, desc[UR6][R14.64] ;  /* 0x000000060e0c7981 */ /* 0x000f62000c1e1d00 */
[----:B------:R-:W-:Y:S02]  /*aa30*/  LEA.HI.X.SX32 R3, R3, R20, 0x1, P1 ;  /* 0x0000001403037211 */ /* 0x000fe400008f0eff */
[----:B------:R-:W-:-:S04]  /*aa40*/  LEA R20, P1, R22, UR8, 0x1 ;  /* 0x0000000816147c11 */ /* 0x000fc8000f8208ff */
[----:B------:R-:W-:-:S06]  /*aa50*/  LEA.HI.X R21, R22, UR9, R3, 0x1, P1 ;  /* 0x0000000916157c11 */ /* 0x000fcc00088f0c03 */
[----:B------:R-:W5:Y:S01]  /*aa60*/  LDG.E.128 R20, desc[UR6][R20.64] ;  /* 0x0000000614147981 */ /* 0x000f62000c1e1d00 */
[----:B------:R-:W-:Y:S01]  /*aa70*/  LOP3.LUT R3, R9, 0xffff0000, RZ, 0xc0, !PT ;  /* 0xffff000009037812 */ /* 0x000fe200078ec0ff */
[----:B---3--:R-:W-:Y:S01]  /*aa80*/  IMAD.U32 R28, R11, 0x10000, RZ ;  /* 0x000100000b1c7824 */ /* 0x008fe200078e00ff */
[----:B--2---:R-:W-:Y:S02]  /*aa90*/  SHF.L.U32 R26, R9, 0x10, RZ ;  /* 0x00000010091a7819 */ /* 0x004fe400000006ff */
[----:B------:R-:W-:Y:S01]  /*aaa0*/  LOP3.LUT R9, R11, 0xffff0000, RZ, 0xc0, !PT ;  /* 0xffff00000b097812 */ /* 0x000fe200078ec0ff */
[C---:B------:R-:W-:Y:S01]  /*aab0*/  IMAD.U32 R24, R8.reuse, 0x10000, RZ ;  /* 0x0001000008187824 */ /* 0x040fe200078e00ff */
[----:B------:R-:W-:Y:S01]  /*aac0*/  LOP3.LUT R8, R8, 0xffff0000, RZ, 0xc0, !PT ;  /* 0xffff000008087812 */ /* 0x000fe200078ec0ff */
[C---:B------:R-:W-:Y:S01]  /*aad0*/  IMAD.U32 R25, R10.reuse, 0x10000, RZ ;  /* 0x000100000a197824 */ /* 0x040fe200078e00ff */
[----:B------:R-:W-:Y:S02]  /*aae0*/  LOP3.LUT R10, R10, 0xffff0000, RZ, 0xc0, !PT ;  /* 0xffff00000a0a7812 */ /* 0x000fe400078ec0ff */
[----:B----4-:R-:W-:-:S02]  /*aaf0*/  SHF.L.U32 R27, R4, 0x10, RZ ;  /* 0x00000010041b7819 */ /* 0x010fc400000006ff */
[----:B------:R-:W-:Y:S01]  /*ab00*/  LOP3.LUT R11, R4, 0xffff0000, RZ, 0xc0, !PT ;  /* 0xffff0000040b7812 */ /* 0x000fe200078ec0ff */
[C---:B------:R-:W-:Y:S01]  /*ab10*/  IMAD.U32 R4, R5.reuse, 0x10000, RZ ;  /* 0x0001000005047824 */ /* 0x040fe200078e00ff */
[----:B------:R-:W-:Y:S02]  /*ab20*/  LOP3.LUT R34, R5, 0xffff0000, RZ, 0xc0, !PT ;  /* 0xffff000005227812 */ /* 0x000fe400078ec0ff */
[C---:B------:R-:W-:Y:S02]  /*ab30*/  SHF.L.U32 R5, R7.reuse, 0x10, RZ ;  /* 0x0000001007057819 */ /* 0x040fe400000006ff */
[----:B------:R-:W-:Y:S01]  /*ab40*/  LOP3.LUT R35, R7, 0xffff0000, RZ, 0xc0, !PT ;  /* 0xffff000007237812 */ /* 0x000fe200078ec0ff */
[----:B-----5:R-:W-:Y:S01]  /*ab50*/  IMAD.U32 R36, R12, 0x10000, RZ ;  /* 0x000100000c247824 */ /* 0x020fe200078e00ff */
[C---:B------:R-:W-:Y:S02]  /*ab60*/  SHF.L.U32 R7, R13.reuse, 0x10, RZ ;  /* 0x000000100d077819 */ /* 0x040fe400000006ff */
[----:B------:R-:W-:Y:S01]  /*ab70*/  LOP3.LUT R37, R13, 0xffff0000, RZ, 0xc0, !PT ;  /* 0xffff00000d257812 */ /* 0x000fe200078ec0ff */
[----:B-1----:R-:W-:Y:S01]  /*ab80*/  IMAD.U32 R38, R14, 0x10000, RZ ;  /* 0x000100000e267824 */ /* 0x002fe200078e00ff */
[----:B------:R-:W-:-:S02]  /*ab90*/  LOP3.LUT R12, R12, 0xffff0000, RZ, 0xc0, !PT ;  /* 0xffff00000c0c7812 */ /* 0x000fc400078ec0ff */
        /* <DEDUP_REMOVED lines=41> */
.L_x_7009:
[----:B------:R-:W-:Y:S05]  /*ae30*/  BSYNC B0 ;  /* 0x0000000000007941 */ /* 0x000fea0003800000 */
.L_x_7008:
[----:B------:R1:W-:Y:S02]  /*ae40*/  STS.128 [R161+0x2800], R8 ;  /* 0x00280008a1007388 */ /* 0x0003e40000000c00 */
.L_x_7005:
[----:B------:R-:W-:Y:S05]  /*ae50*/  BSYNC B1 ;  /* 0x0000000000017941 */ /* 0x000fea0003800000 */
.L_x_7004:
[----:B---3--:R-:W-:Y:S01]  /*ae60*/  VIADD R28, R134, 0x20 ;  /* 0x00000020861c7836 */ /* 0x008fe20000000000 */
[----:B------:R-:W-:Y:S04]  /*ae70*/  BSSY B1, `(.L_x_7010) ;  /* 0x00000bd000017945 */ /* 0x000fe80003800000 */
[----:B------:R-:W-:-:S04]  /*ae80*/  ISETP.GE.AND P0, PT, R28, R19, PT ;  /* 0x000000131c00720c */ /* 0x000fc80003f06270 */
[----:B------:R-:W-:-:S13]  /*ae90*/  ISETP.LT.OR P0, PT, R52, -0x107, P0 ;  /* 0xfffffef93400780c */ /* 0x000fda0000701670 */
[----:B------:R-:W-:Y:S05]  /*aea0*/  @P0 BRA `(.L_x_7011) ;  /* 0x0000000800e40947 */ /* 0x000fea0003800000 */
[----:B-1----:R1:W5:Y:S04]  /*aeb0*/  LDG.E.128 R8, desc[UR6][R32.64+0x80] ;  /* 0x0000800620087981 */ /* 0x002368000c1e1d00 */
[----:B--2---:R1:W5:Y:S01]  /*aec0*/  LDG.E.128 R24, desc[UR6][R32.64] ;  /* 0x0000000620187981 */ /* 0x004362000c1e1d00 */
[----:B------:R-:W-:Y:S01]  /*aed0*/  ISETP.GE.AND P0, PT, R16, UR5, PT ;  /* 0x0000000510007c0c */ /* 0x000fe2000bf06270 */
[----:B------:R-:W-:-:S12]  /*aee0*/  BSSY B0, `(.L_x_7012) ;  /* 0x0000058000007945 */ /* 0x000fd80003800000 */
[----:B------:R-:W-:Y:S05]  /*aef0*/  @P0 BRA `(.L_x_7013) ;  /* 0x0000000400580947 */ /* 0x000fea0003800000 */
[----:B------:R-:W-:Y:S01]  /*af00*/  ISETP.GE.AND P0, PT, R16, R81, PT ;  /* 0x000000511000720c */ /* 0x000fe20003f06270 */
[----:B------:R-:W-:Y:S01]  /*af10*/  IMAD.MOV.U32 R5, RZ, RZ, R81 ;  /* 0x000000ffff057224 */ /* 0x000fe200078e0051 */
[----:B------:R-:W-:Y:S01]  /*af20*/  MOV R12, RZ ;  /* 0x000000ff000c7202 */ /* 0x000fe20000000f00 */
[----:B------:R-:W-:Y:S01]  /*af30*/  ULDC.64 UR8, c[0x0][0x360] ;  /* 0x0000d80000087ab9 */ /* 0x000fe20000000a00 */
[----:B----4-:R-:W-:-:S09]  /*af40*/  IMAD.MOV.U32 R21, RZ, RZ, RZ ;  /* 0x000000ffff157224 */ /* 0x010fd200078e00ff */
        /* <DEDUP_REMOVED lines=9> */
[----:B------:R-:W2:Y:S03]  /*afe0*/  LDG.E.128 R4, desc[UR6][R4.64] ;  /* 0x0000000604047981 */ /* 0x000ea6000c1e1d00 */
        /* <DEDUP_REMOVED lines=10> */
[----:B-----5:R-:W-:Y:S01]  /*b090*/  LOP3.LUT R3, R25, 0xffff0000, RZ, 0xc0, !PT ;  /* 0xffff000019037812 */ /* 0x020fe200078ec0ff */
[----:B------:R-:W-:Y:S01]  /*b0a0*/  IMAD.U32 R37, R27, 0x10000, RZ ;  /* 0x000100001b257824 */ /* 0x000fe200078e00ff */
[----:B------:R-:W-:Y:S02]  /*b0b0*/  SHF.L.U32 R35, R25, 0x10, RZ ;  /* 0x0000001019237819 */ /* 0x000fe400000006ff */
[----:B------:R-:W-:Y:S01]  /*b0c0*/  LOP3.LUT R25, R27, 0xffff0000, RZ, 0xc0, !PT ;  /* 0xffff00001b197812 */ /* 0x000fe200078ec0ff */
[C---:B------:R-:W-:Y:S01]  /*b0d0*/  IMAD.U32 R29, R24.reuse, 0x10000, RZ ;  /* 0x00010000181d7824 */ /* 0x040fe200078e00ff */
[----:B------:R-:W-:Y:S01]  /*b0e0*/  LOP3.LUT R24, R24, 0xffff0000, RZ, 0xc0, !PT ;  /* 0xffff000018187812 */ /* 0x000fe200078ec0ff */
[C---:B------:R-:W-:Y:S01]  /*b0f0*/  IMAD.U32 R34, R26.reuse, 0x10000, RZ ;  /* 0x000100001a227824 */ /* 0x040fe200078e00ff */
[----:B------:R-:W-:Y:S02]  /*b100*/  LOP3.LUT R26, R26, 0xffff0000, RZ, 0xc0, !PT ;  /* 0xffff00001a1a7812 */ /* 0x000fe400078ec0ff */
[----:B--2---:R-:W-:-:S02]  /*b110*/  SHF.L.U32 R36, R4, 0x10, RZ ;  /* 0x0000001004247819 */ /* 0x004fc400000006ff */
[----:B------:R-:W-:Y:S01]  /*b120*/  LOP3.LUT R27, R4, 0xffff0000, RZ, 0xc0, !PT ;  /* 0xffff0000041b7812 */ /* 0x000fe200078ec0ff */
[C---:B------:R-:W-:Y:S01]  /*b130*/  IMAD.U32 R4, R5.reuse, 0x10000, RZ ;  /* 0x0001000005047824 */ /* 0x040fe200078e00ff */
[----:B------:R-:W-:Y:S01]  /*b140*/  LOP3.LUT R39, R5, 0xffff0000, RZ, 0xc0, !PT ;  /* 0xffff000005277812 */ /* 0x000fe200078ec0ff */
[C---:B------:R-:W-:Y:S01]  /*b150*/  IMAD.U32 R5, R7.reuse, 0x10000, RZ ;  /* 0x0001000007057824 */ /* 0x040fe200078e00ff */
[----:B------:R-:W-:Y:S02]  /*b160*/  LOP3.LUT R40, R7, 0xffff0000, RZ, 0xc0, !PT ;  /* 0xffff000007287812 */ /* 0x000fe400078ec0ff */
[----:B------:R-:W-:Y:S01]  /*b170*/  SHF.L.U32 R38, R6, 0x10, RZ ;  /* 0x0000001006267819 */ /* 0x000fe200000006ff */
[C---:B---3--:R-:W-:Y:S01]  /*b180*/  IMAD.U32 R7, R13.reuse, 0x10000, RZ ;  /* 0x000100000d077824 */ /* 0x048fe200078e00ff */
[----:B------:R-:W-:Y:S02]  /*b190*/  LOP3.LUT R42, R13, 0xffff0000, RZ, 0xc0, !PT ;  /* 0xffff00000d2a7812 */ /* 0x000fe400078ec0ff */
[----:B------:R-:W-:-:S02]  /*b1a0*/  SHF.L.U32 R43, R14, 0x10, RZ ;  /* 0x000000100e2b7819 */ /* 0x000fc400000006ff */
[----:B------:R-:W-:Y:S01]  /*b1b0*/  LOP3.LUT R13, R14, 0xffff0000, RZ, 0xc0, !PT ;  /* 0xffff00000e0d7812 */ /* 0x000fe200078ec0ff */
[C---:B------:R-:W-:Y:S01]  /*b1c0*/  IMAD.U32 R14, R15.reuse, 0x10000, RZ ;  /* 0x000100000f0e7824 */ /* 0x040fe200078e00ff */
[----:B------:R-:W-:Y:S02]  /*b1d0*/  LOP3.LUT R15, R15, 0xffff0000, RZ, 0xc0, !PT ;  /* 0xffff00000f0f7812 */ /* 0x000fe400078ec0ff */
        /* <DEDUP_REMOVED lines=12> */
[----:B------:R-:W-:Y:S01]  /*b2a0*/  FMUL.FTZ R13, R6, R13 ;  /* 0x0000000d060d7220 */ /* 0x000fe20000410000 */
[----:B------:R-:W-:Y:S01]  /*b2b0*/  LOP3.LUT R21, R21, 0xffff0000, RZ, 0xc0, !PT ;  /* 0xffff000015157812 */ /* 0x000fe200078ec0ff */
[----:B------:R-:W-:Y:S01]  /*b2c0*/  @!P0 FADD.FTZ R41, -R41, -RZ ;  /* 0x800000ff29298221 */ /* 0x000fe20000010100 */
        /* <DEDUP_REMOVED lines=25> */
.L_x_7013:
[----:B------:R-:W-:Y:S05]  /*b460*/  BSYNC B0 ;  /* 0x0000000000007941 */ /* 0x000fea0003800000 */
.L_x_7012:
        /* <DEDUP_REMOVED lines=9> */
[----:B----4-:R-:W-:-:S08]  /*b500*/  IMAD.MOV.U32 R21, RZ, RZ, RZ ;  /* 0x000000ffff157224 */ /* 0x010fd000078e00ff */
        /* <DEDUP_REMOVED lines=15> */
[----:B------:R-:W-:Y:S01]  /*b600*/  LEA.HI.X.SX32 R3, R21, R3, 0x1, P1 ;  /* 0x0000000315037211 */ /* 0x000fe200008f0eff */
[----:B------:R-:W4:Y:S01]  /*b610*/  LDG.E.128 R12, desc[UR6][R14.64] ;  /* 0x000000060e0c7981 */ /* 0x000f22000c1e1d00 */
[----:B------:R-:W-:-:S04]  /*b620*/  LEA R22, P1, R20, UR8, 0x1 ;  /* 0x0000000814167c11 */ /* 0x000fc8000f8208ff */
[----:B------:R-:W-:-:S06]  /*b630*/  LEA.HI.X R23, R20, UR9, R3, 0x1, P1 ;  /* 0x0000000914177c11 */ /* 0x000fcc00088f0c03 */
[----:B------:R-:W5:Y:S01]  /*b640*/  LDG.E.128 R20, desc[UR6][R22.64] ;  /* 0x0000000616147981 */ /* 0x000f62000c1e1d00 */
[C---:B------:R-:W-:Y:S01]  /*b650*/  LOP3.LUT R3, R9.reuse, 0xffff0000, RZ, 0xc0, !PT ;  /* 0xffff000009037812 */ /* 0x040fe200078ec0ff */
[----:B--2---:R-:W-:Y:S01]  /*b660*/  IMAD.U32 R26, R9, 0x10000, RZ ;  /* 0x00010000091a7824 */ /* 0x004fe200078e00ff */
        /* <DEDUP_REMOVED lines=8> */
[----:B-1----:R-:W-:Y:S01]  /*b6f0*/  IMAD.U32 R32, R6, 0x10000, RZ ;  /* 0x0001000006207824 */ /* 0x002fe200078e00ff */
[----:B------:R-:W-:-:S02]  /*b700*/  SHF.L.U32 R4, R5, 0x10, RZ ;  /* 0x0000001005047819 */ /* 0x000fc400000006ff */
[----:B------:R-:W-:Y:S01]  /*b710*/  LOP3.LUT R33, R5, 0xffff0000, RZ, 0xc0, !PT ;  /* 0xffff000005217812 */ /* 0x000fe200078ec0ff */
[C---:B------:R-:W-:Y:S01]  /*b720*/  IMAD.U32 R5, R7.reuse, 0x10000, RZ ;  /* 0x0001000007057824 */ /* 0x040fe200078e00ff */
[----:B------:R-:W-:Y:S02]  /*b730*/  LOP3.LUT R35, R7, 0xffff0000, RZ, 0xc0, !PT ;  /* 0xffff000007237812 */ /* 0x000fe400078ec0ff */
[----:B------:R-:W-:Y:S01]  /*b740*/  LOP3.LUT R6, R6, 0xffff0000, RZ, 0xc0, !PT ;  /* 0xffff000006067812 */ /* 0x000fe200078ec0ff */
[C---:B----4-:R-:W-:Y:S01]  /*b750*/  IMAD.U32 R7, R13.reuse, 0x10000, RZ ;  /* 0x000100000d077824 */ /* 0x050fe200078e00ff */
[----:B------:R-:W-:Y:S02]  /*b760*/  LOP3.LUT R36, R13, 0xffff0000, RZ, 0xc0, !PT ;  /* 0xffff00000d247812 */ /* 0x000fe400078ec0ff */
[C---:B------:R-:W-:Y:S01]  /*b770*/  SHF.L.U32 R37, R14.reuse, 0x10, RZ ;  /* 0x000000100e257819 */ /* 0x040fe200000006ff */
        /* <DEDUP_REMOVED lines=11> */
[----:B-----5:R-:W-:-:S02]  /*b830*/  IMAD.U32 R4, R21, 0x10000, RZ ;  /* 0x0001000015047824 */ /* 0x020fc400078e00ff */
[----:B------:R-:W-:Y:S01]  /*b840*/  @!P0 FADD.FTZ R38, -R38, -RZ ;  /* 0x800000ff26268221 */ /* 0x000fe20000010100 */
[----:B------:R-:W-:Y:S01]  /*b850*/  FMUL.FTZ R13, R6, R13 ;  /* 0x0000000d060d7220 */ /* 0x000fe20000410000 */
[----:B------:R-:W-:Y:S01]  /*b860*/  FMUL.FTZ R14, R5, R14 ;  /* 0x0000000e050e7220 */ /* 0x000fe20000410000 */
[----:B------:R-:W-:Y:S01]  /*b870*/  LOP3.LUT R21, R21, 0xffff0000, RZ, 0xc0, !PT ;  /* 0xffff000015157812 */ /* 0x000fe200078ec0ff */
[----:B------:R-:W-:Y:S01]  /*b880*/  @!P0 FADD.FTZ R34, -R34, -RZ ;  /* 0x800000ff22228221 */ /* 0x000fe20000010100 */
[----:B------:R-:W-:Y:S01]  /*b890*/  FMUL.FTZ R36, R33, R36 ;  /* 0x0000002421247220 */ /* 0x000fe20000410000 */
[----:B------:R-:W-:Y:S01]  /*b8a0*/  @!P0 FADD.FTZ R37, -R37, -RZ ;  /* 0x800000ff25258221 */ /* 0x000fe20000010100 */
[C---:B------:R-:W-:Y:S01]  /*b8b0*/  SHF.L.U32 R6, R20.reuse, 0x10, RZ ;  /* 0x0000001014067819 */ /* 0x040fe200000006ff */
[----:B------:R-:W-:Y:S01]  /*b8c0*/  FMUL.FTZ R11, R11, R12 ;  /* 0x0000000c0b0b7220 */ /* 0x000fe20000410000 */
        /* <DEDUP_REMOVED lines=21> */
.L_x_7015:
[----:B------:R-:W-:Y:S05]  /*ba20*/  BSYNC B0 ;  /* 0x0000000000007941 */ /* 0x000fea0003800000 */
.L_x_7014:
[----:B------:R3:W-:Y:S02]  /*ba30*/  STS.128 [R161+0x3000], R8 ;  /* 0x00300008a1007388 */ /* 0x0007e40000000c00 */
.L_x_7011:
[----:B------:R-:W-:Y:S05]  /*ba40*/  BSYNC B1 ;  /* 0x0000000000017941 */ /* 0x000fea0003800000 */
.L_x_7010:
[----:B-1----:R-:W-:-:S05]  /*ba50*/  VIADD R32, R134, 0x30 ;  /* 0x0000003086207836 */ /* 0x002fca0000000000 */
        /* <DEDUP_REMOVED lines=43> */
[C---:B------:R-:W-:Y:S02]  /*bd10*/  SHF.L.U32 R4, R5.reuse, 0x10, RZ ;  /* 0x0000001005047819 */ /* 0x040fe400000006ff */
[----:B------:R-:W-:Y:S02]  /*bd20*/  LOP3.LUT R37, R5, 0xffff0000, RZ, 0xc0, !PT ;  /* 0xffff000005257812 */ /* 0x000fe400078ec0ff */
[C---:B------:R-:W-:Y:S02]  /*bd30*/  SHF.L.U32 R5, R7.reuse, 0x10, RZ ;  /* 0x0000001007057819 */ /* 0x040fe400000006ff */
[----:B------:R-:W-:Y:S01]  /*bd40*/  LOP3.LUT R40, R7, 0xffff0000, RZ, 0xc0, !PT ;  /* 0xffff000007287812 */ /* 0x000fe200078ec0ff */
[----:B------:R-:W-:Y:S02]  /*bd50*/  IMAD.U32 R36, R6, 0x10000, RZ ;  /* 0x0001000006247824 */ /* 0x000fe400078e00ff */
[C---:B---3--:R-:W-:Y:S01]  /*bd60*/  IMAD.U32 R38, R12.reuse, 0x10000, RZ ;  /* 0x000100000c267824 */ /* 0x048fe200078e00ff */
[----:B------:R-:W-:-:S02]  /*bd70*/  LOP3.LUT R39, R12, 0xffff0000, RZ, 0xc0, !PT ;  /* 0xffff00000c277812 */ /* 0x000fc400078ec0ff */
[C---:B------:R-:W-:Y:S02]  /*bd80*/  SHF.L.U32 R7, R13.reuse, 0x10, RZ ;  /* 0x000000100d077819 */ /* 0x040fe400000006ff */
[----:B------:R-:W-:Y:S02]  /*bd90*/  LOP3.LUT R42, R13, 0xffff0000, RZ, 0xc0, !PT ;  /* 0xffff00000d2a7812 */ /* 0x000fe400078ec0ff */
[C---:B------:R-:W-:Y:S02]  /*bda0*/  LOP3.LUT R13, R14.reuse, 0xffff0000, RZ, 0xc0, !PT ;  /* 0xffff00000e0d7812 */ /* 0x040fe400078ec0ff */
[C---:B------:R-:W-:Y:S01]  /*bdb0*/  SHF.L.U32 R12, R15.reuse, 0x10, RZ ;  /* 0x000000100f0c7819 */ /* 0x040fe200000006ff */
[----:B------:R-:W-:Y:S01]  /*bdc0*/  IMAD.U32 R41, R14, 0x10000, RZ ;  /* 0x000100000e297824 */ /* 0x000fe200078e00ff */
        /* <DEDUP_REMOVED lines=11> */
[----:B------:R-:W-:Y:S01]  /*be80*/  @!P0 FADD.FTZ R15, -R15, -RZ ;  /* 0x800000ff0f0f8221 */ /* 0x000fe20000010100 */
[----:B------:R-:W-:Y:S01]  /*be90*/  FMUL.FTZ R6, R6, R13 ;  /* 0x0000000d06067220 */ /* 0x000fe20000410000 */
[----:B------:R-:W-:Y:S01]  /*bea0*/  FMUL.FTZ R12, R5, R12 ;  /* 0x0000000c050c7220 */ /* 0x000fe20000410000 */
[C---:B----4-:R-:W-:Y:S01]  /*beb0*/  IMAD.U32 R13, R20.reuse, 0x10000, RZ ;  /* 0x00010000140d7824 */ /* 0x050fe200078e00ff */
[----:B------:R-:W-:-:S02]  /*bec0*/  LOP3.LUT R5, R20, 0xffff0000, RZ, 0xc0, !PT ;  /* 0xffff000014057812 */ /* 0x000fc400078ec0ff */
[C---:B------:R-:W-:Y:S02]  /*bed0*/  SHF.L.U32 R4, R21.reuse, 0x10, RZ ;  /* 0x0000001015047819 */ /* 0x040fe400000006ff */
        /* <DEDUP_REMOVED lines=21> */
.L_x_7017:
[----:B------:R-:W-:Y:S05]  /*c030*/  BSYNC B0 ;  /* 0x0000000000007941 */ /* 0x000fea0003800000 */
.L_x_7016:
[----:B-----5:R2:W-:Y:S01]  /*c040*/  STS.128 [R161+0x1800], R24 ;  /* 0x00180018a1007388 */ /* 0x0205e20000000c00 */
[----:B------:R-:W-:Y:S01]  /*c050*/  IADD3 R16, R16, 0x40, RZ ;  /* 0x0000004010107810 */ /* 0x000fe20007ffe0ff */
[----:B------:R-:W-:Y:S03]  /*c060*/  BSSY B0, `(.L_x_7018) ;  /* 0x000005c000007945 */ /* 0x000fe60003800000 */
[----:B------:R-:W-:-:S13]  /*c070*/  ISETP.GE.AND P0, PT, R16, UR5, PT ;  /* 0x0000000510007c0c */ /* 0x000fda000bf06270 */
        /* <DEDUP_REMOVED lines=11> */
[----:B------:R-:W-:Y:S02]  /*c130*/  IADD3 R2, P1, R13, R2, RZ ;  /* 0x000000020d027210 */ /* 0x000fe40007f3e0ff */
[----:B------:R-:W-:Y:S01]  /*c140*/  @P0 SHF.R.S32.HI R80, RZ, 0x1, R80 ;  /* 0x00000001ff500819 */ /* 0x000fe20000011450 */
[----:B------:R-:W-:Y:S01]  /*c150*/  IMAD.WIDE R6, R7, 0x2, R30 ;  /* 0x0000000207067825 */ /* 0x000fe200078e021e */
[----:B------:R-:W-:Y:S02]  /*c160*/  LEA.HI.X.SX32 R18, R13, R18, 0x1, P1 ;  /* 0x000000120d127211 */ /* 0x000fe400008f0eff */
[----:B------:R-:W-:-:S04]  /*c170*/  IADD3 R3, P1, R5, R2, RZ ;  /* 0x0000000205037210 */ /* 0x000fc80007f3e0ff */
[----:B------:R-:W-:Y:S02]  /*c180*/  LEA.HI.X.SX32 R12, R5, R18, 0x1, P1 ;  /* 0x00000012050c7211 */ /* 0x000fe400008f0eff */
[C---:B------:R-:W-:Y:S01]  /*c190*/  LEA R14, P1, R3.reuse, UR8, 0x1 ;  /* 0x00000008030e7c11 */ /* 0x040fe2000f8208ff */
[----:B------:R-:W3:Y:S03]  /*c1a0*/  LDG.E.128 R4, desc[UR6][R6.64+0x80] ;  /* 0x0000800606047981 */ /* 0x000ee6000c1e1d00 */
[----:B------:R-:W-:Y:S01]  /*c1b0*/  LEA.HI.X R15, R3, UR9, R12, 0x1, P1 ;  /* 0x00000009030f7c11 */ /* 0x000fe200088f0c0c */
[----:B------:R-:W-:Y:S01]  /*c1c0*/  ULDC.64 UR8, c[0x0][0x358] ;  /* 0x0000d60000087ab9 */ /* 0x000fe20000000a00 */
[----:B------:R-:W-:Y:S01]  /*c1d0*/  MOV R3, RZ ;  /* 0x000000ff00037202 */ /* 0x000fe20000000f00 */
[----:B------:R-:W-:-:S03]  /*c1e0*/  @P0 IMAD.MOV R3, RZ, RZ, -R80 ;  /* 0x000000ffff030224 */ /* 0x000fc600078e0a50 */
[----:B------:R-:W5:Y:S02]  /*c1f0*/  LDG.E.128 R12, desc[UR6][R14.64] ;  /* 0x000000060e0c7981 */ /* 0x000f64000c1e1d00 */
[----:B------:R-:W-:-:S04]  /*c200*/  IADD3 R2, P1, R3, R2, RZ ;  /* 0x0000000203027210 */ /* 0x000fc80007f3e0ff */
[----:B------:R-:W-:Y:S02]  /*c210*/  LEA.HI.X.SX32 R3, R3, R18, 0x1, P1 ;  /* 0x0000001203037211 */ /* 0x000fe400008f0eff */
[----:B------:R-:W-:-:S04]  /*c220*/  LEA R16, P1, R2, UR8, 0x1 ;  /* 0x0000000802107c11 */ /* 0x000fc8000f8208ff */
[----:B------:R-:W-:-:S06]  /*c230*/  LEA.HI.X R17, R2, UR9, R3, 0x1, P1 ;  /* 0x0000000902117c11 */ /* 0x000fcc00088f0c03 */
[----:B------:R-:W5:Y:S01]  /*c240*/  LDG.E.128 R16, desc[UR6][R16.64] ;  /* 0x0000000610107981 */ /* 0x000f62000c1e1d00 */
[C---:B----4-:R-:W-:Y:S01]  /*c250*/  IMAD.U32 R20, R8.reuse, 0x10000, RZ ;  /* 0x0001000008147824 */ /* 0x050fe200078e00ff */
[----:B------:R-:W-:Y:S01]  /*c260*/  LOP3.LUT R3, R8, 0xffff0000, RZ, 0xc0, !PT ;  /* 0xffff000008037812 */ /* 0x000fe200078ec0ff */
[C---:B------:R-:W-:Y:S01]  /*c270*/  IMAD.U32 R21, R10.reuse, 0x10000, RZ ;  /* 0x000100000a157824 */ /* 0x040fe200078e00ff */
[----:B------:R-:W-:Y:S01]  /*c280*/  LOP3.LUT R2, R9, 0xffff0000, RZ, 0xc0, !PT ;  /* 0xffff000009027812 */ /* 0x000fe200078ec0ff */
[----:B------:R-:W-:Y:S01]  /*c290*/  IMAD.U32 R23, R11, 0x10000, RZ ;  /* 0x000100000b177824 */ /* 0x000fe200078e00ff */
[----:B------:R-:W-:Y:S02]  /*c2a0*/  SHF.L.U32 R22, R9, 0x10, RZ ;  /* 0x0000001009167819 */ /* 0x000fe400000006ff */
[----:B------:R-:W-:Y:S02]  /*c2b0*/  LOP3.LUT R9, R10, 0xffff0000, RZ, 0xc0, !PT ;  /* 0xffff00000a097812 */ /* 0x000fe400078ec0ff */
[----:B------:R-:W-:-:S02]  /*c2c0*/  LOP3.LUT R8, R11, 0xffff0000, RZ, 0xc0, !PT ;  /* 0xffff00000b087812 */ /* 0x000fc400078ec0ff */
[----:B---3--:R-:W-:Y:S01]  /*c2d0*/  SHF.L.U32 R11, R4, 0x10, RZ ;  /* 0x00000010040b7819 */ /* 0x008fe200000006ff */
[----:B--2---:R-:W-:Y:S01]  /*c2e0*/  IMAD.U32 R24, R6, 0x10000, RZ ;  /* 0x0001000006187824 */ /* 0x004fe200078e00ff */
[----:B------:R-:W-:Y:S01]  /*c2f0*/  LOP3.LUT R10, R4, 0xffff0000, RZ, 0xc0, !PT ;  /* 0xffff0000040a7812 */ /* 0x000fe200078ec0ff */
[C---:B------:R-:W-:Y:S01]  /*c300*/  IMAD.U32 R4, R5.reuse, 0x10000, RZ ;  /* 0x0001000005047824 */ /* 0x040fe200078e00ff */
[----:B------:R-:W-:Y:S02]  /*c310*/  LOP3.LUT R25, R5, 0xffff0000, RZ, 0xc0, !PT ;  /* 0xffff000005197812 */ /* 0x000fe400078ec0ff */
[C---:B------:R-:W-:Y:S02]  /*c320*/  SHF.L.U32 R5, R7.reuse, 0x10, RZ ;  /* 0x0000001007057819 */ /* 0x040fe400000006ff */
[----:B------:R-:W-:Y:S01]  /*c330*/  LOP3.LUT R29, R7, 0xffff0000, RZ, 0xc0, !PT ;  /* 0xffff0000071d7812 */ /* 0x000fe200078ec0ff */
[C---:B-----5:R-:W-:Y:S01]  /*c340*/  IMAD.U32 R7, R13.reuse, 0x10000, RZ ;  /* 0x000100000d077824 */ /* 0x060fe200078e00ff */
[----:B-1----:R-:W-:Y:S01]  /*c350*/  LOP3.LUT R30, R13, 0xffff0000, RZ, 0xc0, !PT ;  /* 0xffff00000d1e7812 */ /* 0x002fe200078ec0ff */
[C---:B------:R-:W-:Y:S01]  /*c360*/  IMAD.U32 R26, R12.reuse, 0x10000, RZ ;  /* 0x000100000c1a7824 */ /* 0x040fe200078e00ff */
[----:B------:R-:W-:Y:S01]  /*c370*/  LOP3.LUT R27, R12, 0xffff0000, RZ, 0xc0, !PT ;  /* 0xffff00000c1b7812 */ /* 0x000fe200078ec0ff */
[----:B------:R-:W-:Y:S01]  /*c380*/  IMAD.U32 R12, R15, 0x10000, RZ ;  /* 0x000100000f0c7824 */ /* 0x000fe200078e00ff */
[C---:B------:R-:W-:Y:S01]  /*c390*/  LOP3.LUT R13, R14.reuse, 0xffff0000, RZ, 0xc0, !PT ;  /* 0xffff00000e0d7812 */ /* 0x040fe200078ec0ff */
        /* <DEDUP_REMOVED lines=10> */
[----:B------:R-:W-:Y:S01]  /*c440*/  @!P0 FADD.FTZ R31, -R31, -RZ ;  /* 0x800000ff1f1f8221 */ /* 0x000fe20000010100 */
[----:B------:R-:W-:Y:S01]  /*c450*/  @!P0 FADD.FTZ R14, -R14, -RZ ;  /* 0x800000ff0e0e8221 */ /* 0x000fe20000010100 */
[C---:B------:R-:W-:Y:S01]  /*c460*/  IMAD.U32 R4, R17.reuse, 0x10000, RZ ;  /* 0x0001000011047824 */ /* 0x040fe200078e00ff */
[----:B------:R-:W-:Y:S01]  /*c470*/  LOP3.LUT R17, R17, 0xffff0000, RZ, 0xc0, !PT ;  /* 0xffff000011117812 */ /* 0x000fe200078ec0ff */
[----:B------:R-:W-:Y:S01]  /*c480*/  FMUL.FTZ R25, R25, R30 ;  /* 0x0000001e19197220 */ /* 0x000fe20000410000 */
[----:B------:R-:W-:Y:S01]  /*c490*/  FMUL.FTZ R6, R6, R13 ;  /* 0x0000000d06067220 */ /* 0x000fe20000410000 */
[----:B------:R-:W-:Y:S01]  /*c4a0*/  FMUL.FTZ R12, R5, R12 ;  /* 0x0000000c050c7220 */ /* 0x000fe20000410000 */
[C---:B------:R-:W-:Y:S01]  /*c4b0*/  SHF.L.U32 R13, R16.reuse, 0x10, RZ ;  /* 0x00000010100d7819 */ /* 0x040fe200000006ff */
[----:B------:R-:W-:Y:S01]  /*c4c0*/  FMUL.FTZ R11, R11, R26 ;  /* 0x0000001a0b0b7220 */ /* 0x000fe20000410000 */
[----:B------:R-:W-:Y:S01]  /*c4d0*/  LOP3.LUT R5, R16, 0xffff0000, RZ, 0xc0, !PT ;  /* 0xffff000010057812 */ /* 0x000fe200078ec0ff */
[----:B------:R-:W-:Y:S01]  /*c4e0*/  FMUL.FTZ R10, R10, R27 ;  /* 0x0000001b0a0a7220 */ /* 0x000fe20000410000 */
[----:B------:R-:W-:Y:S01]  /*c4f0*/  SHF.L.U32 R16, R18, 0x10, RZ ;  /* 0x0000001012107819 */ /* 0x000fe200000006ff */
        /* <DEDUP_REMOVED lines=18> */
.L_x_7019:
[----:B------:R-:W-:Y:S05]  /*c620*/  BSYNC B0 ;  /* 0x0000000000007941 */ /* 0x000fea0003800000 */
.L_x_7018:
[----:B------:R3:W-:Y:S01]  /*c630*/  STS.128 [R161+0x3800], R8 ;  /* 0x00380008a1007388 */ /* 0x0007e20000000c00 */
[----:B------:R-:W-:Y:S05]  /*c640*/  BRA `(.L_x_6993) ;  /* 0x0000000000a07947 */ /* 0x000fea0003800000 */
.L_x_6973:
[----:B---3--:R-:W-:Y:S02]  /*c650*/  IMAD.IADD R5, R159, 0x1, -R66 ;  /* 0x000000019f057824 */ /* 0x008fe400078e0a42 */
[C---:B------:R-:W-:Y:S02]  /*c660*/  VIADD R0, R134.reuse, 0x10 ;  /* 0x0000001086007836 */ /* 0x040fe40000000000 */
[C---:B------:R-:W-:Y:S01]  /*c670*/  VIADD R28, R134.reuse, 0x20 ;  /* 0x00000020861c7836 */ /* 0x040fe20000000000 */
[CC--:B------:R-:W-:Y:S01]  /*c680*/  ISETP.GE.AND P6, PT, R134.reuse, R5.reuse, PT ;  /* 0x000000058600720c */ /* 0x0c0fe20003fc6270 */
[----:B------:R-:W-:Y:S01]  /*c690*/  VIADD R32, R134, 0x30 ;  /* 0x0000003086207836 */ /* 0x000fe20000000000 */
[-C--:B------:R-:W-:Y:S02]  /*c6a0*/  ISETP.GE.AND P5, PT, R0, R5.reuse, PT ;  /* 0x000000050000720c */ /* 0x080fe40003fa6270 */
[-C--:B------:R-:W-:Y:S02]  /*c6b0*/  ISETP.GE.AND P4, PT, R28, R5.reuse, PT ;  /* 0x000000051c00720c */ /* 0x080fe40003f86270 */
[----:B------:R-:W-:-:S07]  /*c6c0*/  ISETP.GE.AND P2, PT, R32, R5, PT ;  /* 0x000000052000720c */ /* 0x000fce0003f46270 */
[----:B------:R-:W1:Y:S02]  /*c6d0*/  @!P6 LDC.64 R10, c[0x0][0x210] ;  /* 0x00008400ff0aeb82 */ /* 0x000e640000000a00 */
[----:B------:R-:W-:-:S04]  /*c6e0*/  @!P5 IADD3 R15, P1, R15, R136, RZ ;  /* 0x000000880f0fd210 */ /* 0x000fc80007f3e0ff */
[----:B------:R-:W-:Y:S02]  /*c6f0*/  @!P2 IMAD.MOV.U32 R18, RZ, RZ, R136 ;  /* 0x000000ffff12a224 */ /* 0x000fe400078e0088 */
[----:B------:R-:W2:Y:S01]  /*c700*/  @!P5 LDC.64 R8, c[0x0][0x210] ;  /* 0x00008400ff08db82 */ /* 0x000ea20000000a00 */
[--C-:B------:R-:W-:Y:S02]  /*c710*/  @!P2 IMAD.MOV.U32 R19, RZ, RZ, R139.reuse ;  /* 0x000000ffff13a224 */ /* 0x100fe400078e008b */
[----:B------:R-:W-:Y:S02]  /*c720*/  @!P5 IMAD.X R12, R13, 0x1, R139, P1 ;  /* 0x000000010d0cd824 */ /* 0x000fe400008e068b */
[----:B------:R-:W-:-:S03]  /*c730*/  @!P2 IMAD.WIDE.U32 R18, R2, 0x30, R18 ;  /* 0x000000300212a825 */ /* 0x000fc600078e0012 */
[----:B------:R-:W3:Y:S08]  /*c740*/  @!P4 LDC.64 R6, c[0x0][0x210] ;  /* 0x00008400ff06cb82 */ /* 0x000ef00000000a00 */
[----:B------:R-:W5:Y:S01]  /*c750*/  @!P2 LDC.64 R4, c[0x0][0x210] ;  /* 0x00008400ff04ab82 */ /* 0x000f620000000a00 */
[----:B-1----:R-:W-:-:S04]  /*c760*/  @!P6 LEA R16, P0, R136, R10, 0x1 ;  /* 0x0000000a8810e211 */ /* 0x002fc800078008ff */
[----:B------:R-:W-:Y:S01]  /*c770*/  @!P6 LEA.HI.X R17, R136, R11, R139, 0x1, P0 ;  /* 0x0000000b8811e211 */ /* 0x000fe200000f0c8b */
[----:B------:R-:W-:Y:S01]  /*c780*/  @!P2 IMAD R11, R3, 0x30, RZ ;  /* 0x00000030030ba824 */ /* 0x000fe200078e02ff */
[C---:B------:R-:W-:Y:S02]  /*c790*/  @!P4 LEA R10, P0, R2.reuse, R136, 0x5 ;  /* 0x00000088020ac211 */ /* 0x040fe400078028ff */
[----:B--2---:R-:W-:Y:S01]  /*c7a0*/  @!P5 LEA R8, P1, R15, R8, 0x1 ;  /* 0x000000080f08d211 */ /* 0x004fe200078208ff */
[----:B------:R-:W-:Y:S01]  /*c7b0*/  @!P2 IMAD.IADD R11, R19, 0x1, R11 ;  /* 0x00000001130ba824 */ /* 0x000fe200078e020b */
[----:B------:R-:W-:Y:S01]  /*c7c0*/  @!P4 LEA.HI.X R2, R2, R139, R3, 0x5, P0 ;  /* 0x0000008b0202c211 */ /* 0x000fe200000f2c03 */
[----:B------:R-:W-:Y:S01]  /*c7d0*/  @!PT LDS RZ, [RZ] ;  /* 0x00000000fffff984 */ /* 0x000fe20000000800 */
[----:B------:R-:W-:Y:S01]  /*c7e0*/  @!PT LDS RZ, [RZ] ;  /* 0x00000000fffff984 */ /* 0x000fe20000000800 */
[----:B------:R-:W-:Y:S01]  /*c7f0*/  @!PT LDS RZ, [RZ] ;  /* 0x00000000fffff984 */ /* 0x000fe20000000800 */
[----:B------:R1:W-:Y:S01]  /*c800*/  @!P6 LDGSTS.E.BYPASS.LTC128B.128 [R161], desc[UR6][R16.64] ;  /* 0x0000000010a1efae */ /* 0x0003e2000b901d46 */
[----:B------:R-:W-:Y:S02]  /*c810*/  @!P5 LEA.HI.X R9, R15, R9, R12, 0x1, P1 ;  /* 0x000000090f09d211 */ /* 0x000fe400008f0c0c */
[C---:B---3--:R-:W-:Y:S01]  /*c820*/  @!P4 LEA R6, P1, R10.reuse, R6, 0x1 ;  /* 0x000000060a06c211 */ /* 0x048fe200078208ff */
[----:B------:R1:W-:Y:S03]  /*c830*/  @!P6 LDGSTS.E.BYPASS.LTC128B.128 [R161+0x2000], desc[UR6][R16.64+0x80] ;  /* 0x0200008010a1efae */ /* 0x0003e6000b901d46 */
[----:B------:R-:W-:Y:S01]  /*c840*/  @!P4 LEA.HI.X R7, R10, R7, R2, 0x1, P1 ;  /* 0x000000070a07c211 */ /* 0x000fe200008f0c02 */
[----:B------:R1:W-:Y:S01]  /*c850*/  @!P5 LDGSTS.E.BYPASS.LTC128B.128 [R161+0x800], desc[UR6][R8.64] ;  /* 0x0080000008a1dfae */ /* 0x0003e2000b901d46 */
[----:B-----5:R-:W-:-:S03]  /*c860*/  @!P2 LEA R4, P0, R18, R4, 0x1 ;  /* 0x000000041204a211 */ /* 0x020fc600078008ff */
[----:B------:R1:W-:Y:S01]  /*c870*/  @!P5 LDGSTS.E.BYPASS.LTC128B.128 [R161+0x2800], desc[UR6][R8.64+0x80] ;  /* 0x0280008008a1dfae */ /* 0x0003e2000b901d46 */
[----:B------:R-:W-:-:S03]  /*c880*/  @!P2 LEA.HI.X R5, R18, R5, R11, 0x1, P0 ;  /* 0x000000051205a211 */ /* 0x000fc600000f0c0b */
[----:B------:R1:W-:Y:S04]  /*c890*/  @!P4 LDGSTS.E.BYPASS.LTC128B.128 [R161+0x1000], desc[UR6][R6.64] ;  /* 0x0100000006a1cfae */ /* 0x0003e8000b901d46 */
[----:B------:R1:W-:Y:S04]  /*c8a0*/  @!P4 LDGSTS.E.BYPASS.LTC128B.128 [R161+0x3000], desc[UR6][R6.64+0x80] ;  /* 0x0300008006a1cfae */ /* 0x0003e8000b901d46 */
[----:B------:R1:W-:Y:S04]  /*c8b0*/  @!P2 LDGSTS.E.BYPASS.LTC128B.128 [R161+0x1800], desc[UR6][R4.64] ;  /* 0x0180000004a1afae */ /* 0x0003e8000b901d46 */
[----:B------:R1:W-:Y:S02]  /*c8c0*/  @!P2 LDGSTS.E.BYPASS.LTC128B.128 [R161+0x3800], desc[UR6][R4.64+0x80] ;  /* 0x0380008004a1afae */ /* 0x0003e4000b901d46 */
.L_x_6993:
[----:B------:R-:W-:Y:S05]  /*c8d0*/  BSYNC B2 ;  /* 0x0000000000027941 */ /* 0x000fea0003800000 */
.L_x_6972:
[----:B------:R-:W-:Y:S01]  /*c8e0*/  VIADD R168, R102, 0xffffffff ;  /* 0xffffffff66a87836 */ /* 0x000fe20000000000 */
[----:B------:R-:W-:Y:S01]  /*c8f0*/  ULDC.64 UR12, c[0x0][0x218] ;  /* 0x00008600000c7ab9 */ /* 0x000fe20000000a00 */
[----:B------:R-:W-:Y:S01]  /*c900*/  IMAD.SHL.U32 R2, R65, 0x40, RZ ;  /* 0x0000004041027824 */ /* 0x000fe200078e00ff */
[----:B------:R-:W-:Y:S01]  /*c910*/  LEA R164, P1, R132, UR12, 0x1 ;  /* 0x0000000c84a47c11 */ /* 0x000fe2000f8208ff */
[----:B------:R-:W-:Y:S01]  /*c920*/  IMAD.SHL.U32 R3, R168, 0x40, RZ ;  /* 0x00000040a8037824 */ /* 0x000fe200078e00ff */
[----:B------:R-:W-:Y:S01]  /*c930*/  ULDC.64 UR10, c[0x0][0x220] ;  /* 0x00008800000a7ab9 */ /* 0x000fe20000000a00 */
[----:B------:R-:W-:Y:S01]  /*c940*/  IMAD.SHL.U32 R157, R134, 0x8, RZ ;  /* 0x00000008869d7824 */ /* 0x000fe200078e00ff */
[----:B------:R-:W-:Y:S01]  /*c950*/  LEA.HI.X R165, R132, UR13, R50, 0x1, P1 ;  /* 0x0000000d84a57c11 */ /* 0x000fe200088f0c32 */
[----:B-123--:R-:W-:Y:S01]  /*c960*/  IMAD.IADD R9, R64, 0x1, -R3 ;  /* 0x0000000140097824 */ /* 0x00efe200078e0a03 */
[----:B------:R-:W-:Y:S01]  /*c970*/  LOP3.LUT R2, R2, 0x1c0, RZ, 0xc0, !PT ;  /* 0x000001c002027812 */ /* 0x000fe200078ec0ff */
[----:B------:R-:W-:Y:S01]  /*c980*/  IMAD.SHL.U32 R49, R69, 0x40, RZ ;  /* 0x0000004045317824 */ /* 0x000fe200078e00ff */
[----:B------:R-:W-:-:S02]  /*c990*/  ULDC UR5, c[0x0][0x398] ;  /* 0x0000e60000057ab9 */ /* 0x000fc40000000800 */
[-C--:B------:R-:W-:Y:S02]  /*c9a0*/  ISETP.GE.AND P5, PT, R28, R9.reuse, PT ;  /* 0x000000091c00720c */ /* 0x080fe40003fa6270 */
[-C--:B------:R-:W-:Y:S02]  /*c9b0*/  ISETP.GE.AND P4, PT, R32, R9.reuse, PT ;  /* 0x000000092000720c */ /* 0x080fe40003f86270 */
[-C--:B------:R-:W-:Y:S02]  /*c9c0*/  ISETP.GE.AND P0, PT, R134, R9.reuse, PT ;  /* 0x000000098600720c */ /* 0x080fe40003f06270 */
[CC--:B------:R-:W-:Y:S02]  /*c9d0*/  ISETP.GE.AND P6, PT, R0.reuse, R9.reuse, PT ;  /* 0x000000090000720c */ /* 0x0c0fe40003fc6270 */
[----:B------:R-:W-:Y:S02]  /*c9e0*/  ISETP.GE.AND P2, PT, R0, R9, PT ;  /* 0x000000090000720c */ /* 0x000fe40003f46270 */
[----:B------:R-:W-:-:S02]  /*c9f0*/  SHF.R.S32.HI R0, RZ, 0x4, R73 ;  /* 0x00000004ff007819 */ /* 0x000fc40000011449 */
[----:B------:R-:W-:Y:S01]  /*ca00*/  LOP3.LUT R157, R2, 0x8, R157, 0xf8, !PT ;  /* 0x00000008029d7812 */ /* 0x000fe200078ef89d */
[----:B------:R-:W1:Y:S01]  /*ca10*/  @!P5 LDC.64 R6, c[0x0][0x248] ;  /* 0x00009200ff06db82 */ /* 0x000e620000000a00 */
[----:B------:R-:W-:Y:S02]  /*ca20*/  SHF.R.U32.HI R2, RZ, 0x3, R2 ;  /* 0x00000003ff027819 */ /* 0x000fe40000011602 */
[----:B------:R-:W-:Y:S01]  /*ca30*/  LOP3.LUT R49, R49, 0xfffffe00, RZ, 0xc0, !PT ;  /* 0xfffffe0031317812 */ /* 0x000fe200078ec0ff */
[----:B------:R-:W-:Y:S01]  /*ca40*/  @!PT LDS RZ, [RZ] ;  /* 0x00000000fffff984 */ /* 0x000fe20000000800 */
[----:B------:R-:W-:Y:S01]  /*ca50*/  @!PT LDS RZ, [RZ] ;  /* 0x00000000fffff984 */ /* 0x000fe20000000800 */
[----:B------:R-:W-:Y:S01]  /*ca60*/  @!PT LDS RZ, [RZ] ;  /* 0x00000000fffff984 */ /* 0x000fe20000000800 */
[----:B------:R-:W-:Y:S01]  /*ca70*/  @!P0 LDGSTS.E.BYPASS.LTC128B.128 [R161+0x4000], desc[UR6][R164.64] ;  /* 0x04000000a4a18fae */ /* 0x000fe2000b901d46 */
[----:B------:R-:W-:Y:S02]  /*ca80*/  LOP3.LUT R157, R157, R2, RZ, 0x3c, !PT ;  /* 0x000000029d9d7212 */ /* 0x000fe400078e3cff */
[C---:B------:R-:W-:Y:S01]  /*ca90*/  @!P6 LEA R10, P1, R71.reuse, R164, 0x1 ;  /* 0x000000a4470ae211 */ /* 0x040fe200078208ff */
[----:B------:R-:W2:Y:S01]  /*caa0*/  @!P4 LDC.64 R4, c[0x0][0x248] ;  /* 0x00009200ff04cb82 */ /* 0x000ea20000000a00 */
[----:B------:R-:W-:Y:S02]  /*cab0*/  @!P0 LDGSTS.E.BYPASS.LTC128B.128 [R161+0x6000], desc[UR6][R164.64+0x80] ;  /* 0x06000080a4a18fae */ /* 0x000fe4000b901d46 */
[----:B------:R-:W-:-:S02]  /*cac0*/  @!P6 LEA.HI.X R11, R71, R165, R70, 0x1, P1 ;  /* 0x000000a5470be211 */ /* 0x000fc400008f0c46 */
[----:B------:R-:W-:-:S03]  /*cad0*/  ISETP.GE.AND P1, PT, R28, R9, PT ;  /* 0x000000091c00720c */ /* 0x000fc60003f26270 */
[----:B------:R-:W-:Y:S04]  /*cae0*/  @!P6 LDGSTS.E.BYPASS.LTC128B.128 [R161+0x4800], desc[UR6][R10.64] ;  /* 0x048000000aa1efae */ /* 0x000fe8000b901d46 */
[----:B------:R3:W-:Y:S01]  /*caf0*/  @!P6 LDGSTS.E.BYPASS.LTC128B.128 [R161+0x6800], desc[UR6][R10.64+0x80] ;  /* 0x068000800aa1efae */ /* 0x0007e2000b901d46 */
[----:B------:R-:W-:Y:S02]  /*cb00*/  ISETP.GE.AND P6, PT, R134, R9, PT ;  /* 0x000000098600720c */ /* 0x000fe40003fc6270 */
[----:B-1----:R-:W-:-:S04]  /*cb10*/  @!P5 LEA R12, P0, R6, R164, 0x6 ;  /* 0x000000a4060cd211 */ /* 0x002fc800078030ff */
[----:B------:R-:W-:Y:S02]  /*cb20*/  @!P5 LEA.HI.X R13, R6, R165, R7, 0x6, P0 ;  /* 0x000000a5060dd211 */ /* 0x000fe400000f3407 */
[----:B------:R-:W-:Y:S01]  /*cb30*/  ISETP.GE.AND P0, PT, R32, R9, PT ;  /* 0x000000092000720c */ /* 0x000fe20003f06270 */
[----:B--2---:R-:W-:Y:S02]  /*cb40*/  @!P4 IMAD.WIDE.U32 R6, R4, 0x60, R164 ;  /* 0x000000600406c825 */ /* 0x004fe400078e00a4 */
[----:B------:R-:W-:Y:S01]  /*cb50*/  @!P5 LDGSTS.E.BYPASS.LTC128B.128 [R161+0x5000], desc[UR6][R12.64] ;  /* 0x050000000ca1dfae */ /* 0x000fe2000b901d46 */
[----:B------:R-:W-:Y:S01]  /*cb60*/  SHF.R.S32.HI R9, RZ, 0x1f, R52 ;  /* 0x0000001fff097819 */ /* 0x000fe20000011434 */
[----:B------:R-:W-:Y:S02]  /*cb70*/  @!P4 IMAD R5, R5, 0x60, RZ ;  /* 0x000000600505c824 */ /* 0x000fe400078e02ff */
[----:B------:R1:W-:Y:S01]  /*cb80*/  @!P5 LDGSTS.E.BYPASS.LTC128B.128 [R161+0x7000], desc[UR6][R12.64+0x80] ;  /* 0x070000800ca1dfae */ /* 0x0003e2000b901d46 */
[----:B------:R-:W-:Y:S01]  /*cb90*/  @!P4 IMAD.MOV.U32 R14, RZ, RZ, R6 ;  /* 0x000000ffff0ec224 */ /* 0x000fe200078e0006 */
[----:B------:R-:W-:Y:S01]  /*cba0*/  LEA.HI R2, R9, R52, RZ, 0x5 ;  /* 0x0000003409027211 */ /* 0x000fe200078f28ff */
[----:B------:R-:W-:Y:S01]  /*cbb0*/  @!P4 IMAD.IADD R15, R5, 0x1, R7 ;  /* 0x00000001050fc824 */ /* 0x000fe200078e0207 */
[----:B------:R-:W-:Y:S01]  /*cbc0*/  LEA.HI R5, R73, R0, RZ, 0x1 ;  /* 0x0000000049057211 */ /* 0x000fe200078f08ff */
[----:B------:R-:W2:Y:S01]  /*cbd0*/  @!P1 LDC.64 R6, c[0x0][0x250] ;  /* 0x00009400ff069b82 */ /* 0x000ea20000000a00 */
[----:B------:R-:W-:-:S02]  /*cbe0*/  SHF.R.S32.HI R54, RZ, 0x5, R2 ;  /* 0x00000005ff367819 */ /* 0x000fc40000011402 */
[----:B------:R-:W-:Y:S01]  /*cbf0*/  @!P4 LDGSTS.E.BYPASS.LTC128B.128 [R161+0x5800], desc[UR6][R14.64] ;  /* 0x058000000ea1cfae */ /* 0x000fe2000b901d46 */
[----:B------:R-:W-:Y:S01]  /*cc00*/  LOP3.LUT R5, R5, 0xfffffffe, RZ, 0xc0, !PT ;  /* 0xfffffffe05057812 */ /* 0x000fe200078ec0ff */
[----:B---3--:R-:W-:Y:S01]  /*cc10*/  IMAD.SHL.U32 R11, R72, 0x40, RZ ;  /* 0x00000040480b7824 */ /* 0x008fe200078e00ff */
[----:B------:R-:W-:Y:S01]  /*cc20*/  LOP3.LUT R55, R2, 0xffffffe0, RZ, 0xc0, !PT ;  /* 0xffffffe002377812 */ /* 0x000fe200078ec0ff */
[----:B------:R3:W-:Y:S01]  /*cc30*/  @!P4 LDGSTS.E.BYPASS.LTC128B.128 [R161+0x7800], desc[UR6][R14.64+0x80] ;  /* 0x078000800ea1cfae */ /* 0x0007e2000b901d46 */
[----:B------:R-:W-:Y:S01]  /*cc40*/  LEA R167, P4, R104, UR10, 0x1 ;  /* 0x0000000a68a77c11 */ /* 0x000fe2000f8808ff */
[----:B------:R-:W-:Y:S01]  /*cc50*/  IMAD.IADD R0, R0, 0x1, -R5 ;  /* 0x0000000100007824 */ /* 0x000fe200078e0a05 */
[----:B------:R-:W-:Y:S01]  /*cc60*/  LOP3.LUT R11, R11, 0x1c0, RZ, 0xc0, !PT ;  /* 0x000001c00b0b7812 */ /* 0x000fe200078ec0ff */
[----:B------:R-:W0:Y:S01]  /*cc70*/  LDGDEPBAR ;  /* 0x00000000000079af */ /* 0x000e220000000000 */
[----:B------:R-:W5:Y:S01]  /*cc80*/  @!P0 LDC.64 R4, c[0x0][0x250] ;  /* 0x00009400ff048b82 */ /* 0x000f620000000a00 */
[----:B------:R-:W-:Y:S01]  /*cc90*/  LEA.HI.X R166, R104, UR11, R101, 0x1, P4 ;  /* 0x0000000b68a67c11 */ /* 0x000fe2000a0f0c65 */
[----:B------:R-:W-:-:S02]  /*cca0*/  IMAD.SHL.U32 R48, R0, 0x8, RZ ;  /* 0x0000000800307824 */ /* 0x000fc400078e00ff */
[----:B------:R-:W-:-:S03]  /*ccb0*/  IMAD R157, R0, 0x200, R157 ;  /* 0x00000200009d7824 */ /* 0x000fc600078e029d */
[----:B------:R-:W-:Y:S02]  /*ccc0*/  LOP3.LUT R48, R11, 0x8, R48, 0xf8, !PT ;  /* 0x000000080b307812 */ /* 0x000fe400078ef830 */
[----:B------:R-:W-:Y:S02]  /*ccd0*/  SHF.R.U32.HI R11, RZ, 0x3, R11 ;  /* 0x00000003ff0b7819 */ /* 0x000fe4000001160b */
[----:B-1----:R-:W-:Y:S02]  /*cce0*/  @!P2 LEA R12, P4, R68, R167, 0x1 ;  /* 0x000000a7440ca211 */ /* 0x002fe400078808ff */
[----:B------:R-:W-:Y:S02]  /*ccf0*/  LOP3.LUT R48, R48, R11, RZ, 0x3c, !PT ;  /* 0x0000000b30307212 */ /* 0x000fe400078e3cff */
[----:B------:R-:W-:Y:S02]  /*cd00*/  @!P2 LEA.HI.X R13, R68, R166, R67, 0x1, P4 ;  /* 0x000000a6440da211 */ /* 0x000fe400020f0c43 */
[----:B--2---:R-:W-:-:S02]  /*cd10*/  @!P1 LEA R8, P4, R6, R167, 0x6 ;  /* 0x000000a706089211 */ /* 0x004fc400078830ff */
[----:B------:R-:W-:Y:S02]  /*cd20*/  LEA R157, R157, UR4, 0x1 ;  /* 0x000000049d9d7c11 */ /* 0x000fe4000f8e08ff */
[----:B------:R-:W-:Y:S01]  /*cd30*/  @!P1 LEA.HI.X R9, R6, R166, R7, 0x6, P4 ;  /* 0x000000a606099211 */ /* 0x000fe200020f3407 */
[----:B------:R-:W-:Y:S01]  /*cd40*/  @!P0 IMAD.MOV.U32 R6, RZ, RZ, R167 ;  /* 0x000000ffff068224 */ /* 0x000fe200078e00a7 */
[----:B------:R-:W-:-:S04]  /*cd50*/  DEPBAR.LE SB0, 0x0 ;  /* 0x000080000000791a */ /* 0x000fc80000000000 */
[----:B------:R-:W-:Y:S01]  /*cd60*/  BAR.SYNC.DEFER_BLOCKING 0x0 ;  /* 0x0000000000007b1d */ /* 0x000fe20000010000 */
[--C-:B------:R-:W-:Y:S02]  /*cd70*/  @!P0 IMAD.MOV.U32 R7, RZ, RZ, R166.reuse ;  /* 0x000000ffff078224 */ /* 0x100fe400078e00a6 */
[----:B---3--:R-:W-:Y:S02]  /*cd80*/  @!P6 IMAD.MOV.U32 R14, RZ, RZ, R167 ;  /* 0x000000ffff0ee224 */ /* 0x008fe400078e00a7 */
[----:B------:R-:W-:Y:S02]  /*cd90*/  @!P6 IMAD.MOV.U32 R15, RZ, RZ, R166 ;  /* 0x000000ffff0fe224 */ /* 0x000fe400078e00a6 */
[----:B-----5:R-:W-:-:S04]  /*cda0*/  @!P0 IMAD.WIDE.U32 R10, R4, 0x60, R6 ;  /* 0x00000060040a8825 */ /* 0x020fc800078e0006 */
[----:B------:R-:W-:Y:S02]  /*cdb0*/  IMAD R7, R54, 0x400, R49 ;  /* 0x0000040036077824 */ /* 0x000fe400078e0231 */
[----:B------:R-:W-:Y:S02]  /*cdc0*/  @!P0 IMAD R5, R5, 0x60, RZ ;  /* 0x0000006005058824 */ /* 0x000fe400078e02ff */
[----:B------:R-:W-:Y:S02]  /*cdd0*/  IMAD.IADD R158, R48, 0x1, R7 ;  /* 0x00000001309e7824 */ /* 0x000fe400078e0207 */
[----:B------:R-:W-:Y:S02]  /*cde0*/  @!P0 IMAD.IADD R11, R5, 0x1, R11 ;  /* 0x00000001050b8824 */ /* 0x000fe400078e020b */
[C---:B------:R-:W-:Y:S01]  /*cdf0*/  VIADD R0, R157.reuse, 0x4000 ;  /* 0x000040009d007836 */ /* 0x040fe20000000000 */
[----:B------:R-:W-:Y:S01]  /*ce00*/  LEA R158, R158, UR4, 0x1 ;  /* 0x000000049e9e7c11 */ /* 0x000fe2000f8e08ff */
[----:B------:R-:W-:-:S02]  /*ce10*/  VIADD R155, R157, 0x4020 ;  /* 0x000040209d9b7836 */ /* 0x000fc40000000000 */
[----:B------:R-:W-:Y:S01]  /*ce20*/  IMAD R54, R54, 0x10, R66 ;  /* 0x0000001036367824 */ /* 0x000fe200078e0242 */
[----:B------:R-:W-:Y:S01]  /*ce30*/  @P6 STS.128 [R161+0x8000], RZ ;  /* 0x008000ffa1006388 */ /* 0x000fe20000000c00 */
[--C-:B------:R-:W-:Y:S02]  /*ce40*/  IMAD R156, R53, 0x2, R158.reuse ;  /* 0x00000002359c7824 */ /* 0x100fe400078e029e */
[C---:B------:R-:W-:Y:S01]  /*ce50*/  IMAD R154, R51.reuse, 0x2, R158 ;  /* 0x00000002339a7824 */ /* 0x040fe200078e029e */
[----:B------:R-:W-:Y:S01]  /*ce60*/  @P6 STS.128 [R161+0xa000], RZ ;  /* 0x00a000ffa1006388 */ /* 0x000fe20000000c00 */
[----:B------:R-:W-:-:S03]  /*ce70*/  IMAD R153, R51, 0x2, R156 ;  /* 0x0000000233997824 */ /* 0x000fc600078e029c */
        /* <DEDUP_REMOVED lines=19> */
[----:B------:R-:W-:-:S03]  /*cfb0*/  R2P PR, R65, 0x6 ;  /* 0x0000000641007804 */ /* 0x000fc60000000000 */
[----:B------:R-:W-:Y:S04]  /*cfc0*/  @P0 STS.128 [R161+0x9800], RZ ;  /* 0x009800ffa1000388 */ /* 0x000fe80000000c00 */
[----:B------:R-:W-:Y:S04]  /*cfd0*/  @P0 STS.128 [R161+0xb800], RZ ;  /* 0x00b800ffa1000388 */ /* 0x000fe80000000c00 */
[----:B------:R-:W-:Y:S01]  /*cfe0*/  @!PT LDS RZ, [RZ] ;  /* 0x00000000fffff984 */ /* 0x000fe20000000800 */
[----:B------:R-:W-:Y:S01]  /*cff0*/  @!PT LDS RZ, [RZ] ;  /* 0x00000000fffff984 */ /* 0x000fe20000000800 */
[----:B------:R-:W-:Y:S01]  /*d000*/  @!PT LDS RZ, [RZ] ;  /* 0x00000000fffff984 */ /* 0x000fe20000000800 */
[----:B------:R-:W-:Y:S02]  /*d010*/  @!P0 LDGSTS.E.BYPASS.LTC128B.128 [R161+0x9800], desc[UR6][R10.64] ;  /* 0x098000000aa18fae */ /* 0x000fe4000b901d46 */
[----:B------:R-:W-:-:S02]  /*d020*/  @P1 VIADD R155, R0, 0xffffffe0 ;  /* 0xffffffe0009b1836 */ /* 0x000fc40000000000 */
[----:B------:R2:W-:Y:S01]  /*d030*/  @!P0 LDGSTS.E.BYPASS.LTC128B.128 [R161+0xb800], desc[UR6][R10.64+0x80] ;  /* 0x0b8000800aa18fae */ /* 0x0005e2000b901d46 */
[----:B------:R-:W-:Y:S02]  /*d040*/  IMAD.MOV.U32 R0, RZ, RZ, 0x40 ;  /* 0x00000040ff007424 */ /* 0x000fe400078e00ff */
[C---:B----4-:R-:W-:Y:S01]  /*d050*/  VIADD R147, R155.reuse, 0x800 ;  /* 0x000008009b937836 */ /* 0x050fe20000000000 */
[----:B------:R-:W-:Y:S01]  /*d060*/  LDSM.16.M88.4 R16, [R158] ;  /* 0x000000009e10783b */ /* 0x000fe20000000200 */
[C---:B------:R-:W-:Y:S01]  /*d070*/  VIADD R146, R155.reuse, 0x1000 ;  /* 0x000010009b927836 */ /* 0x040fe20000000000 */
[----:B------:R-:W-:Y:S01]  /*d080*/  SEL R0, R0, 0xffffffc0, !P2 ;  /* 0xffffffc000007807 */ /* 0x000fe20005000000 */
[C---:B------:R-:W-:Y:S01]  /*d090*/  VIADD R145, R155.reuse, 0x1800 ;  /* 0x000018009b917836 */ /* 0x040fe20000000000 */
[----:B------:R-:W3:Y:S01]  /*d0a0*/  LDSM.16.M88.4 R20, [R157+0x4000] ;  /* 0x004000009d14783b */ /* 0x000ee20000000200 */
[----:B------:R-:W-:Y:S02]  /*d0b0*/  VIADD R143, R155, 0x2000 ;  /* 0x000020009b8f7836 */ /* 0x000fe40000000000 */
[----:B------:R-:W-:Y:S01]  /*d0c0*/  IMAD.IADD R151, R157, 0x1, R0 ;  /* 0x000000019d977824 */ /* 0x000fe200078e0200 */
[----:B------:R-:W4:Y:S01]  /*d0d0*/  LDSM.16.M88.4 R60, [R157+0x4800] ;  /* 0x004800009d3c783b */ /* 0x000f220000000200 */
[----:B------:R-:W-:-:S02]  /*d0e0*/  IMAD.IADD R144, R0, 0x1, R155 ;  /* 0x0000000100907824 */ /* 0x000fc400078e029b */
[C---:B------:R-:W-:Y:S01]  /*d0f0*/  IMAD.IADD R0, R52.reuse, 0x1, -R55 ;  /* 0x0000000134007824 */ /* 0x040fe200078e0a37 */
[----:B------:R-:W5:Y:S01]  /*d100*/  LDSM.16.M88.4 R44, [R157+0x5000] ;  /* 0x005000009d2c783b */ /* 0x000f620000000200 */
[----:B------:R-:W-:Y:S02]  /*d110*/  IMAD.SHL.U32 R52, R52, 0x2, RZ ;  /* 0x0000000234347824 */ /* 0x000fe400078e00ff */
[C---:B------:R-:W-:Y:S01]  /*d120*/  VIADD R142, R155.reuse, 0x2800 ;  /* 0x000028009b8e7836 */ /* 0x040fe20000000000 */
[----:B------:R-:W5:Y:S01]  /*d130*/  LDSM.16.M88.4 R84, [R157+0x5800] ;  /* 0x005800009d54783b */ /* 0x000f620000000200 */
[----:B------:R-:W-:Y:S01]  /*d140*/  SHF.R.S32.HI R169, RZ, 0x1f, R0 ;  /* 0x0000001fffa97819 */ /* 0x000fe20000011400 */
[----:B------:R-:W-:Y:S02]  /*d150*/  VIADD R141, R155, 0x3000 ;  /* 0x000030009b8d7836 */ /* 0x000fe40000000000 */
[----:B------:R-:W-:Y:S01]  /*d160*/  LDSM.16.M88.4 R76, [R156] ;  /* 0x000000009c4c783b */ /* 0x000fe20000000200 */
[----:B------:R-:W-:Y:S01]  /*d170*/  LEA.HI R169, R169, R0, RZ, 0x2 ;  /* 0x00000000a9a97211 */ /* 0x000fe200078f10ff */
[----:B------:R-:W-:Y:S01]  /*d180*/  VIADD R140, R155, 0x3800 ;  /* 0x000038009b8c7836 */ /* 0x000fe20000000000 */
[----:B------:R-:W-:Y:S01]  /*d190*/  LOP3.LUT R0, R48, R49, RZ, 0xfc, !PT ;  /* 0x0000003130007212 */ /* 0x000fe200078efcff */
[----:B------:R-:W5:Y:S01]  /*d1a0*/  LDSM.16.M88.4 R32, [R155] ;  /* 0x000000009b20783b */ /* 0x000f620000000200 */
[----:B------:R-:W-:-:S03]  /*d1b0*/  SHF.R.S32.HI R169, RZ, 0x2, R169 ;  /* 0x00000002ffa97819 */ /* 0x000fc600000114a9 */
[----:B------:R-:W5:Y:S01]  /*d1c0*/  LDSM.16.M88.4 R28, [R155+0x800] ;  /* 0x000800009b1c783b */ /* 0x000f620000000200 */
[----:B------:R-:W-:-:S03]  /*d1d0*/  IADD3 R54, R54, 0x1, R169 ;  /* 0x0000000136367810 */ /* 0x000fc60007ffe0a9 */
[----:B------:R-:W5:Y:S01]  /*d1e0*/  LDSM.16.M88.4 R4, [R155+0x1000] ;  /* 0x001000009b04783b */ /* 0x000f620000000200 */
[----:B------:R-:W-:-:S03]  /*d1f0*/  IADD3 R54, R64, R54, -R159 ;  /* 0x0000003640367210 */ /* 0x000fc60007ffe89f */
[----:B------:R-:W5:Y:S02]  /*d200*/  LDSM.16.M88.4 R80, [R155+0x1800] ;  /* 0x001800009b50783b */ /* 0x000f640000000200 */
[----:B------:R-:W-:Y:S02]  /*d210*/  VIADD R103, R54, UR5 ;  /* 0x0000000536677c36 */ /* 0x000fe40008000000 */
[----:B------:R-:W-:Y:S03]  /*d220*/  LDSM.16.M88.4 R36, [R154] ;  /* 0x000000009a24783b */ /* 0x000fe60000000200 */
[C---:B------:R-:W-:Y:S01]  /*d230*/  VIMNMX R2, R103.reuse, R64, PT ;  /* 0x0000004067027248 */ /* 0x040fe20003fe0100 */
[----:B---3--:R-:W-:Y:S01]  /*d240*/  HMMA.16816.F32.BF16 R24, R16, R20, RZ ;  /* 0x000000141018723c */ /* 0x008fe200000418ff */
[----:B------:R-:W3:Y:S01]  /*d250*/  LDSM.16.M88.4 R72, [R151+0x4000] ;  /* 0x004000009748783b */ /* 0x000ee20000000200 */
[----:B------:R-:W-:-:S03]  /*d260*/  VIADDMNMX R103, R103, 0x8, R64, PT ;  /* 0x0000000867677846 */ /* 0x000fc60003800140 */
[----:B-1----:R-:W1:Y:S01]  /*d270*/  LDSM.16.M88.4 R12, [R151+0x4800] ;  /* 0x00480000970c783b */ /* 0x002e620000000200 */
[C---:B----4-:R-:W-:Y:S03]  /*d280*/  HMMA.16816.F32.BF16 R68, R16.reuse, R60, RZ ;  /* 0x0000003c1044723c */ /* 0x050fe600000418ff */
[----:B--2---:R-:W2:Y:S03]  /*d290*/  LDSM.16.M88.4 R8, [R151+0x5000] ;  /* 0x005000009708783b */ /* 0x004ea60000000200 */
[C---:B------:R-:W-:Y:S01]  /*d2a0*/  HMMA.16816.F32.BF16 R60, R16.reuse, R62, RZ ;  /* 0x0000003e103c723c */ /* 0x040fe200000418ff */
[----:B------:R-:W-:Y:S04]  /*d2b0*/  LDSM.16.M88.4 R88, [R157+0x6800] ;  /* 0x006800009d58783b */ /* 0x000fe80000000200 */
[----:B------:R-:W0:Y:S01]  /*d2c0*/  LDGDEPBAR ;  /* 0x00000000000079af */ /* 0x000e220000000000 */
[C---:B------:R-:W-:Y:S06]  /*d2d0*/  HMMA.16816.F32.BF16 R20, R16.reuse, R22, RZ ;  /* 0x000000161014723c */ /* 0x040fec00000418ff */
[C---:B-----5:R-:W-:Y:S06]  /*d2e0*/  HMMA.16816.F32.BF16 R56, R16.reuse, R44, RZ ;  /* 0x0000002c1038723c */ /* 0x060fec00000418ff */
[C---:B------:R-:W-:Y:S06]  /*d2f0*/  HMMA.16816.F32.BF16 R44, R16.reuse, R46, RZ ;  /* 0x0000002e102c723c */ /* 0x040fec00000418ff */
[C---:B------:R-:W-:Y:S06]  /*d300*/  HMMA.16816.F32.BF16 R40, R16.reuse, R84, RZ ;  /* 0x000000541028723c */ /* 0x040fec00000418ff */
[----:B------:R-:W-:Y:S01]  /*d310*/  HMMA.16816.F32.BF16 R16, R16, R86, RZ ;  /* 0x000000561010723c */ /* 0x000fe200000418ff */
[----:B------:R-:W-:Y:S05]  /*d320*/  LDSM.16.M88.4 R84, [R156+0x2000] ;  /* 0x002000009c54783b */ /* 0x000fea0000000200 */
[C---:B------:R-:W-:Y:S06]  /*d330*/  HMMA.16816.F32.BF16 R24, R76.reuse, R32, R24 ;  /* 0x000000204c18723c */ /* 0x040fec0000041818 */
[C---:B------:R-:W-:Y:S06]  /*d340*/  HMMA.16816.F32.BF16 R68, R76.reuse, R28, R68 ;  /* 0x0000001c4c44723c */ /* 0x040fec0000041844 */
[C---:B------:R-:W-:Y:S01]  /*d350*/  HMMA.16816.F32.BF16 R60, R76.reuse, R30, R60 ;  /* 0x0000001e4c3c723c */ /* 0x040fe2000004183c */
[----:B------:R-:W4:Y:S05]  /*d360*/  LDSM.16.M88.4 R28, [R151+0x5800] ;  /* 0x00580000971c783b */ /* 0x000f2a0000000200 */
[C---:B------:R-:W-:Y:S01]  /*d370*/  HMMA.16816.F32.BF16 R20, R76.reuse, R34, R20 ;  /* 0x000000224c14723c */ /* 0x040fe20000041814 */
[----:B------:R-:W-:Y:S05]  /*d380*/  LDSM.16.M88.4 R32, [R153] ;  /* 0x000000009920783b */ /* 0x000fea0000000200 */
[C---:B------:R-:W-:Y:S06]  /*d390*/  HMMA.16816.F32.BF16 R56, R76.reuse, R4, R56 ;  /* 0x000000044c38723c */ /* 0x040fec0000041838 */
[C---:B------:R-:W-:Y:S01]  /*d3a0*/  HMMA.16816.F32.BF16 R44, R76.reuse, R6, R44 ;  /* 0x000000064c2c723c */ /* 0x040fe2000004182c */
[----:B------:R-:W5:Y:S05]  /*d3b0*/  LDSM.16.M88.4 R4, [R144] ;  /* 0x000000009004783b */ /* 0x000f6a0000000200 */
[C---:B------:R-:W-:Y:S06]  /*d3c0*/  HMMA.16816.F32.BF16 R40, R76.reuse, R80, R40 ;  /* 0x000000504c28723c */ /* 0x040fec0000041828 */
[----:B------:R-:W-:Y:S01]  /*d3d0*/  HMMA.16816.F32.BF16 R16, R76, R82, R16 ;  /* 0x000000524c10723c */ /* 0x000fe20000041810 */
[----:B------:R-:W5:Y:S04]  /*d3e0*/  LDSM.16.M88.4 R80, [R144+0x800] ;  /* 0x000800009050783b */ /* 0x000f680000000200 */
[----:B------:R-:W5:Y:S01]  /*d3f0*/  LDSM.16.M88.4 R76, [R144+0x1000] ;  /* 0x00100000904c783b */ /* 0x000f620000000200 */
[C---:B---3--:R-:W-:Y:S06]  /*d400*/  HMMA.16816.F32.BF16 R24, R36.reuse, R72, R24 ;  /* 0x000000482418723c */ /* 0x048fec0000041818 */
[C---:B------:R-:W-:Y:S01]  /*d410*/  HMMA.16816.F32.BF16 R20, R36.reuse, R74, R20 ;  /* 0x0000004a2414723c */ /* 0x040fe20000041814 */
[----:B------:R-:W3:Y:S05]  /*d420*/  LDSM.16.M88.4 R72, [R144+0x1800] ;  /* 0x001800009048783b */ /* 0x000eea0000000200 */
[C---:B-1----:R-:W-:Y:S06]  /*d430*/  HMMA.16816.F32.BF16 R68, R36.reuse, R12, R68 ;  /* 0x0000000c2444723c */ /* 0x042fec0000041844 */
[C---:B------:R-:W-:Y:S01]  /*d440*/  HMMA.16816.F32.BF16 R60, R36.reuse, R14, R60 ;  /* 0x0000000e243c723c */ /* 0x040fe2000004183c */
[----:B------:R-:W-:Y:S05]  /*d450*/  LDSM.16.M88.4 R12, [R158+0x2000] ;  /* 0x002000009e0c783b */ /* 0x000fea0000000200 */
[C---:B--2---:R-:W-:Y:S06]  /*d460*/  HMMA.16816.F32.BF16 R56, R36.reuse, R8, R56 ;  /* 0x000000082438723c */ /* 0x044fec0000041838 */
[C---:B------:R-:W-:Y:S01]  /*d470*/  HMMA.16816.F32.BF16 R44, R36.reuse, R10, R44 ;  /* 0x0000000a242c723c */ /* 0x040fe2000004182c */
[----:B------:R-:W1:Y:S05]  /*d480*/  LDSM.16.M88.4 R8, [R157+0x6000] ;  /* 0x006000009d08783b */ /* 0x000e6a0000000200 */
[C---:B----4-:R-:W-:Y:S06]  /*d490*/  HMMA.16816.F32.BF16 R40, R36.reuse, R28, R40 ;  /* 0x0000001c2428723c */ /* 0x050fec0000041828 */
[----:B------:R-:W-:Y:S01]  /*d4a0*/  HMMA.16816.F32.BF16 R36, R36, R30, R16 ;  /* 0x0000001e2424723c */ /* 0x000fe20000041810 */
[----:B------:R-:W2:Y:S04]  /*d4b0*/  LDSM.16.M88.4 R28, [R157+0x7000] ;  /* 0x007000009d1c783b */ /* 0x000ea80000000200 */
[----:B------:R-:W4:Y:S01]  /*d4c0*/  LDSM.16.M88.4 R16, [R157+0x7800] ;  /* 0x007800009d10783b */ /* 0x000f220000000200 */
        /* <DEDUP_REMOVED lines=21> */
[C---:B----4-:R-:W-:Y:S06]  /*d620*/  HMMA.16816.F32.BF16 R40, R12.reuse, R16, R40 ;  /* 0x000000100c28723c */ /* 0x050fec0000041828 */
[----:B------:R-:W-:Y:S01]  /*d630*/  HMMA.16816.F32.BF16 R36, R12, R18, R36 ;  /* 0x000000120c24723c */ /* 0x000fe20000041824 */
[----:B------:R-:W3:Y:S04]  /*d640*/  LDSM.16.M88.4 R16, [R151+0x7000] ;  /* 0x007000009710783b */ /* 0x000ee80000000200 */
[----:B------:R-:W-:Y:S01]  /*d650*/  LDSM.16.M88.4 R12, [R144+0x2000] ;  /* 0x00200000900c783b */ /* 0x000fe20000000200 */
[C---:B-----5:R-:W-:Y:S06]  /*d660*/  HMMA.16816.F32.BF16 R24, R84.reuse, R4, R24 ;  /* 0x000000045418723c */ /* 0x060fec0000041818 */
[C---:B------:R-:W-:Y:S01]  /*d670*/  HMMA.16816.F32.BF16 R20, R84.reuse, R6, R20 ;  /* 0x000000065414723c */ /* 0x040fe20000041814 */
[----:B------:R-:W4:Y:S05]  /*d680*/  LDSM.16.M88.4 R4, [R153+0x2000] ;  /* 0x002000009904783b */ /* 0x000f2a0000000200 */
[C---:B------:R-:W-:Y:S06]  /*d690*/  HMMA.16816.F32.BF16 R68, R84.reuse, R80, R68 ;  /* 0x000000505444723c */ /* 0x040fec0000041844 */
[C---:B------:R-:W-:Y:S06]  /*d6a0*/  HMMA.16816.F32.BF16 R60, R84.reuse, R82, R60 ;  /* 0x00000052543c723c */ /* 0x040fec000004183c */
[----:B------:R-:W-:Y:S06]  /*d6b0*/  HMMA.16816.F32.BF16 R56, R84, R76, R56 ;  /* 0x0000004c5438723c */ /* 0x000fec0000041838 */
[C---:B-1----:R-:W-:Y:S06]  /*d6c0*/  HMMA.16816.F32.BF16 R24, R8.reuse, R32, R24 ;  /* 0x000000200818723c */ /* 0x042fec0000041818 */
[C---:B------:R-:W-:Y:S01]  /*d6d0*/  HMMA.16816.F32.BF16 R32, R8.reuse, R34, R20 ;  /* 0x000000220820723c */ /* 0x040fe20000041814 */
[----:B------:R-:W-:Y:S05]  /*d6e0*/  LDSM.16.M88.4 R20, [R144+0x2800] ;  /* 0x002800009014783b */ /* 0x000fea0000000200 */
[C---:B--2---:R-:W-:Y:S06]  /*d6f0*/  HMMA.16816.F32.BF16 R68, R8.reuse, R28, R68 ;  /* 0x0000001c0844723c */ /* 0x044fec0000041844 */
[C---:B------:R-:W-:Y:S01]  /*d700*/  HMMA.16816.F32.BF16 R60, R8.reuse, R30, R60 ;  /* 0x0000001e083c723c */ /* 0x040fe2000004183c */
[----:B------:R-:W1:Y:S05]  /*d710*/  LDSM.16.M88.4 R28, [R151+0x7800] ;  /* 0x00780000971c783b */ /* 0x000e6a0000000200 */
[----:B---3--:R-:W-:Y:S06]  /*d720*/  HMMA.16816.F32.BF16 R56, R8, R16, R56 ;  /* 0x000000100838723c */ /* 0x008fec0000041838 */
[----:B------:R-:W-:Y:S01]  /*d730*/  HMMA.16816.F32.BF16 R44, R84, R78, R44 ;  /* 0x0000004e542c723c */ /* 0x000fe2000004182c */
[----:B------:R-:W-:-:S05]  /*d740*/  LOP3.LUT R16, R52, 0x6, RZ, 0xc0, !PT ;  /* 0x0000000634107812 */ /* 0x000fca00078ec0ff */
[----:B------:R-:W-:Y:S01]  /*d750*/  HMMA.16816.F32.BF16 R40, R84, R72, R40 ;  /* 0x000000485428723c */ /* 0x000fe20000041828 */
[----:B------:R-:W-:-:S04]  /*d760*/  IMAD.IADD R16, R3, 0x1, R16 ;  /* 0x0000000103107824 */ /* 0x000fc800078e0210 */
[----:B------:R-:W-:Y:S01]  /*d770*/  VIADD R17, R16, 0x8 ;  /* 0x0000000810117836 */ /* 0x000fe20000000000 */
[----:B------:R-:W-:Y:S01]  /*d780*/  HMMA.16816.F32.BF16 R36, R84, R74, R36 ;  /* 0x0000004a5424723c */ /* 0x000fe20000041824 */
[----:B------:R-:W2:Y:S03]  /*d790*/  LDSM.16.M88.4 R72, [R144+0x3000] ;  /* 0x003000009048783b */ /* 0x000ea60000000200 */
[C---:B------:R-:W-:Y:S02]  /*d7a0*/  ISETP.GE.AND P0, PT, R17.reuse, R2, PT ;  /* 0x000000021100720c */ /* 0x040fe40003f06270 */
[----:B----4-:R-:W-:Y:S01]  /*d7b0*/  HMMA.16816.F32.BF16 R24, R4, R12, R24 ;  /* 0x0000000c0418723c */ /* 0x010fe20000041818 */
[----:B------:R-:W-:-:S05]  /*d7c0*/  ISETP.GE.AND P4, PT, R17, R103, PT ;  /* 0x000000671100720c */ /* 0x000fca0003f86270 */
[----:B------:R-:W-:Y:S01]  /*d7d0*/  HMMA.16816.F32.BF16 R32, R4, R14, R32 ;  /* 0x0000000e0420723c */ /* 0x000fe20000041820 */
[----:B------:R-:W-:-:S05]  /*d7e0*/  VIADD R12, R16, 0x1 ;  /* 0x00000001100c7836 */ /* 0x000fca0000000000 */
[C---:B------:R-:W-:Y:S01]  /*d7f0*/  ISETP.GE.AND P1, PT, R12.reuse, R2, PT ;  /* 0x000000020c00720c */ /* 0x040fe20003f26270 */
[----:B------:R-:W-:Y:S01]  /*d800*/  HMMA.16816.F32.BF16 R44, R8, R18, R44 ;  /* 0x00000012082c723c */ /* 0x000fe2000004182c */
[----:B------:R-:W-:Y:S02]  /*d810*/  ISETP.GE.AND P6, PT, R12, R103, PT ;  /* 0x000000670c00720c */ /* 0x000fe40003fc6270 */
[----:B------:R-:W3:Y:S01]  /*d820*/  LDSM.16.M88.4 R12, [R144+0x3800] ;  /* 0x00380000900c783b */ /* 0x000ee20000000200 */
[----:B------:R-:W-:-:S04]  /*d830*/  DEPBAR.LE SB0, 0x0 ;  /* 0x000080000000791a */ /* 0x000fc80000000000 */
[----:B-1----:R-:W-:Y:S01]  /*d840*/  HMMA.16816.F32.BF16 R40, R8, R28, R40 ;  /* 0x0000001c0828723c */ /* 0x002fe20000041828 */
[C---:B------:R-:W-:Y:S02]  /*d850*/  VIADD R18, R16.reuse, 0x9 ;  /* 0x0000000910127836 */ /* 0x040fe40000000000 */
[----:B------:R-:W-:Y:S01]  /*d860*/  VIADD R19, R16, 0x10 ;  /* 0x0000001010137836 */ /* 0x000fe20000000000 */
[----:B------:R-:W-:Y:S02]  /*d870*/  FSEL R25, R25, -INF , !P1 ;  /* 0xff80000019197808 */ /* 0x000fe40004800000 */
[C---:B------:R-:W-:Y:S01]  /*d880*/  HMMA.16816.F32.BF16 R68, R4.reuse, R20, R68 ;  /* 0x000000140444723c */ /* 0x040fe20000041844 */
[-C--:B------:R-:W-:Y:S02]  /*d890*/  ISETP.GE.AND P5, PT, R18, R2.reuse, PT ;  /* 0x000000021200720c */ /* 0x080fe40003fa6270 */
[----:B------:R-:W-:Y:S02]  /*d8a0*/  FSEL R17, R32, -INF , !P0 ;  /* 0xff80000020117808 */ /* 0x000fe40004000000 */
[-C--:B------:R-:W-:Y:S01]  /*d8b0*/  ISETP.GE.AND P2, PT, R18, R103.reuse, PT ;  /* 0x000000671200720c */ /* 0x080fe20003f46270 */
[----:B------:R-:W-:Y:S01]  /*d8c0*/  HMMA.16816.F32.BF16 R60, R4, R22, R60 ;  /* 0x00000016043c723c */ /* 0x000fe2000004183c */
[C---:B------:R-:W-:Y:S01]  /*d8d0*/  ISETP.GE.AND P1, PT, R19.reuse, R2, PT ;  /* 0x000000021300720c */ /* 0x040fe20003f26270 */
[C---:B------:R-:W-:Y:S01]  /*d8e0*/  VIADD R20, R16.reuse, 0x18 ;  /* 0x0000001810147836 */ /* 0x040fe20000000000 */
[----:B------:R-:W-:Y:S01]  /*d8f0*/  ISETP.GE.AND P0, PT, R19, R103, PT ;  /* 0x000000671300720c */ /* 0x000fe20003f06270 */
[----:B------:R-:W-:Y:S01]  /*d900*/  VIADD R21, R16, 0x19 ;  /* 0x0000001910157836 */ /* 0x000fe20000000000 */
[----:B------:R-:W-:Y:S01]  /*d910*/  FSEL R34, R34, -INF , !P4 ;  /* 0xff80000022227808 */ /* 0x000fe20006000000 */
[----:B------:R-:W-:Y:S01]  /*d920*/  HMMA.16816.F32.BF16 R36, R8, R30, R36 ;  /* 0x0000001e0824723c */ /* 0x000fe20000041824 */
[----:B------:R-:W-:Y:S01]  /*d930*/  VIADD R18, R16, 0x11 ;  /* 0x0000001110127836 */ /* 0x000fe20000000000 */
[----:B------:R-:W-:-:S04]  /*d940*/  FSEL R33, R33, -INF , !P5 ;  /* 0xff80000021217808 */ /* 0x000fc80006800000 */
[C---:B--2---:R-:W-:Y:S01]  /*d950*/  HMMA.16816.F32.BF16 R56, R4.reuse, R72, R56 ;  /* 0x000000480438723c */ /* 0x044fe20000041838 */
[----:B------:R-:W-:Y:S01]  /*d960*/  VIADD R11, R16, 0x21 ;  /* 0x00000021100b7836 */ /* 0x000fe20000000000 */
[-C--:B------:R-:W-:Y:S01]  /*d970*/  ISETP.GE.AND P4, PT, R18, R2.reuse, PT ;  /* 0x000000021200720c */ /* 0x080fe20003f86270 */
[----:B------:R-:W-:Y:S01]  /*d980*/  VIADD R8, R16, 0x20 ;  /* 0x0000002010087836 */ /* 0x000fe20000000000 */
[----:B------:R-:W-:Y:S01]  /*d990*/  BAR.SYNC.DEFER_BLOCKING 0x0 ;  /* 0x0000000000007b1d */ /* 0x000fe20000010000 */
[-C--:B------:R-:W-:Y:S01]  /*d9a0*/  ISETP.GE.AND P5, PT, R18, R103.reuse, PT ;  /* 0x000000671200720c */ /* 0x080fe20003fa6270 */
[C---:B------:R-:W-:Y:S01]  /*d9b0*/  HMMA.16816.F32.BF16 R44, R4.reuse, R74, R44 ;  /* 0x0000004a042c723c */ /* 0x040fe2000004182c */
[----:B------:R-:W-:Y:S02]  /*d9c0*/  FSEL R19, R68, -INF , !P1 ;  /* 0xff80000044137808 */ /* 0x000fe40004800000 */
[----:B------:R-:W-:Y:S02]  /*d9d0*/  FSEL R70, R70, -INF , !P0 ;  /* 0xff80000046467808 */ /* 0x000fe40004000000 */
[----:B------:R-:W-:Y:S01]  /*d9e0*/  ISETP.GE.AND P1, PT, R20, R103, PT ;  /* 0x000000671400720c */ /* 0x000fe20003f26270 */
[----:B---3--:R-:W-:Y:S01]  /*d9f0*/  HMMA.16816.F32.BF16 R40, R4, R12, R40 ;  /* 0x0000000c0428723c */ /* 0x008fe20000041828 */
[----:B------:R-:W-:-:S02]  /*da00*/  ISETP.GE.AND P0, PT, R21, R2, PT ;  /* 0x000000021500720c */ /* 0x000fc40003f06270 */
[----:B------:R-:W-:Y:S02]  /*da10*/  FSEL R18, R35, -INF , !P2 ;  /* 0xff80000023127808 */ /* 0x000fe40005000000 */
[-C--:B------:R-:W-:Y:S01]  /*da20*/  ISETP.GE.AND P2, PT, R20, R2.reuse, PT ;  /* 0x000000021400720c */ /* 0x080fe20003f46270 */
[----:B------:R-:W-:Y:S01]  /*da30*/  HMMA.16816.F32.BF16 R36, R4, R14, R36 ;  /* 0x0000000e0424723c */ /* 0x000fe20000041824 */
[----:B------:R-:W-:Y:S01]  /*da40*/  FSEL R62, R62, -INF , !P1 ;  /* 0xff8000003e3e7808 */ /* 0x000fe20004800000 */
[C---:B------:R-:W-:Y:S01]  /*da50*/  VIADD R12, R16.reuse, 0x29 ;  /* 0x00000029100c7836 */ /* 0x040fe20000000000 */
[----:B------:R-:W-:Y:S02]  /*da60*/  FSEL R61, R61, -INF , !P0 ;  /* 0xff8000003d3d7808 */ /* 0x000fe40004000000 */
[----:B------:R-:W-:Y:S02]  /*da70*/  FSEL R69, R69, -INF , !P4 ;  /* 0xff80000045457808 */ /* 0x000fe40006000000 */
[----:B------:R-:W-:Y:S01]  /*da80*/  FSEL R10, R71, -INF , !P5 ;  /* 0xff800000470a7808 */ /* 0x000fe20006800000 */
[----:B------:R-:W-:Y:S01]  /*da90*/  VIADD R5, R16, 0x38 ;  /* 0x0000003810057836 */ /* 0x000fe20000000000 */
[----:B------:R-:W-:-:S02]  /*daa0*/  ISETP.GE.AND P1, PT, R11, R2, PT ;  /* 0x000000020b00720c */ /* 0x000fc40003f26270 */
[-C--:B------:R-:W-:Y:S01]  /*dab0*/  ISETP.GE.AND P0, PT, R11, R103.reuse, PT ;  /* 0x000000670b00720c */ /* 0x080fe20003f06270 */
[----:B------:R-:W-:Y:S01]  /*dac0*/  VIADD R11, R16, 0x28 ;  /* 0x00000028100b7836 */ /* 0x000fe20000000000 */
[-C--:B------:R-:W-:Y:S02]  /*dad0*/  ISETP.GE.AND P4, PT, R21, R103.reuse, PT ;  /* 0x000000671500720c */ /* 0x080fe40003f86270 */
[----:B------:R-:W-:Y:S02]  /*dae0*/  ISETP.GE.AND P5, PT, R8, R2, PT ;  /* 0x000000020800720c */ /* 0x000fe40003fa6270 */
[----:B------:R-:W-:Y:S02]  /*daf0*/  FSEL R9, R60, -INF , !P2 ;  /* 0xff8000003c097808 */ /* 0x000fe40005000000 */
[----:B------:R-:W-:Y:S02]  /*db00*/  ISETP.GE.AND P2, PT, R8, R103, PT ;  /* 0x000000670800720c */ /* 0x000fe40003f46270 */
        /* <DEDUP_REMOVED lines=15> */
[CC--:B------:R-:W-:Y:S01]  /*dc00*/  ISETP.GE.AND P4, PT, R16.reuse, R103.reuse, PT ;  /* 0x000000671000720c */ /* 0x0c0fe20003f86270 */
[----:B------:R-:W-:Y:S01]  /*dc10*/  VIADD R16, R16, 0x39 ;  /* 0x0000003910107836 */ /* 0x000fe20000000000 */
[----:B------:R-:W-:Y:S02]  /*dc20*/  FSEL R134, R47, -INF , !P1 ;  /* 0xff8000002f867808 */ /* 0x000fe40004800000 */
[----:B------:R-:W-:Y:S02]  /*dc30*/  FSEL R4, R27, -INF , !P6 ;  /* 0xff8000001b047808 */ /* 0x000fe40007000000 */
[C---:B------:R-:W-:Y:S02]  /*dc40*/  ISETP.GE.AND P6, PT, R5.reuse, R2, PT ;  /* 0x000000020500720c */ /* 0x040fe40003fc6270 */
[----:B------:R-:W-:Y:S02]  /*dc50*/  ISETP.GE.AND P1, PT, R5, R103, PT ;  /* 0x000000670500720c */ /* 0x000fe40003f26270 */
[----:B------:R-:W-:-:S02]  /*dc60*/  FSEL R5, R24, -INF , !P0 ;  /* 0xff80000018057808 */ /* 0x000fc40004000000 */
[----:B------:R-:W-:Y:S02]  /*dc70*/  ISETP.GE.AND P0, PT, R16, R103, PT ;  /* 0x000000671000720c */ /* 0x000fe40003f06270 */
[----:B------:R-:W-:Y:S02]  /*dc80*/  FSEL R138, R58, -INF , !P2 ;  /* 0xff8000003a8a7808 */ /* 0x000fe40005000000 */
[----:B------:R-:W-:Y:S02]  /*dc90*/  FSEL R120, R39, -INF , !P0 ;  /* 0xff80000027787808 */ /* 0x000fe40004000000 */
[----:B------:R-:W-:Y:S02]  /*dca0*/  ISETP.GE.AND P0, PT, R102, 0x2, PT ;  /* 0x000000026600780c */ /* 0x000fe40003f06270 */
[----:B------:R-:W-:Y:S02]  /*dcb0*/  FSEL R170, R46, -INF , !P5 ;  /* 0xff8000002eaa7808 */ /* 0x000fe40006800000 */
[----:B------:R-:W-:-:S02]  /*dcc0*/  ISETP.GE.AND P2, PT, R12, R2, PT ;  /* 0x000000020c00720c */ /* 0x000fc40003f46270 */
[-C--:B------:R-:W-:Y:S02]  /*dcd0*/  ISETP.GE.AND P5, PT, R11, R2.reuse, PT ;  /* 0x000000020b00720c */ /* 0x080fe40003fa6270 */
[----:B------:R-:W-:Y:S02]  /*dce0*/  FSEL R139, R45, -INF , !P2 ;  /* 0xff8000002d8b7808 */ /* 0x000fe40005000000 */
[----:B------:R-:W-:Y:S02]  /*dcf0*/  FSEL R127, R41, -INF , !P5 ;  /* 0xff800000297f7808 */ /* 0x000fe40006800000 */
        /* <DEDUP_REMOVED lines=10> */
[C---:B------:R-:W-:Y:S01]  /*dda0*/  VIADD R21, R3.reuse, 0xffffffc0 ;  /* 0xffffffc003157836 */ /* 0x040fe20000000000 */
[----:B------:R-:W-:Y:S01]  /*ddb0*/  IABS R14, R3 ;  /* 0x00000003000e7213 */ /* 0x000fe20000000000 */
[----:B------:R-:W-:Y:S01]  /*ddc0*/  ULDC.64 UR14, c[0x0][0x248] ;  /* 0x00009200000e7ab9 */ /* 0x000fe20000000a00 */
[----:B------:R-:W-:Y:S02]  /*ddd0*/  ULDC.64 UR8, c[0x0][0x230] ;  /* 0x00008c0000087ab9 */ /* 0x000fe40000000a00 */
[----:B------:R-:W-:Y:S02]  /*dde0*/  IABS R11, R21 ;  /* 0x00000015000b7213 */ /* 0x000fe40000000000 */
[-C--:B-1----:R-:W-:Y:S02]  /*ddf0*/  IABS R6, R12.reuse ;  /* 0x0000000c00067213 */ /* 0x082fe40000000000 */
[----:B------:R-:W-:-:S02]  /*de00*/  LOP3.LUT R3, R3, R12, RZ, 0x3c, !PT ;  /* 0x0000000c03037212 */ /* 0x000fc400078e3cff */
        /* <DEDUP_REMOVED lines=52> */
.L_x_7021:
[----:B------:R-:W-:Y:S02]  /*e150*/  ULDC UR14, c[0x0][0x248] ;  /* 0x00009200000e7ab9 */ /* 0x000fe40000000800 */
[----:B------:R-:W-:-:S06]  /*e160*/  USHF.L.U32 UR5, UR14, 0x6, URZ ;  /* 0x000000060e057899 */ /* 0x000fcc000800063f */
[----:B------:R-:W-:-:S04]  /*e170*/  IADD3 R6, RZ, -UR5, RZ ;  /* 0x80000005ff067c10 */ /* 0x000fc8000fffe0ff */
[----:B------:R-:W-:-:S07]  /*e180*/  SHF.R.S32.HI R7, RZ, 0x1f, R6 ;  /* 0x0000001fff077819 */ /* 0x000fce0000011406 */
.L_x_7022:
[----:B------:R-:W-:Y:S01]  /*e190*/  USHF.L.U32 UR8, UR14, 0x5, URZ ;  /* 0x000000050e087899 */ /* 0x000fe2000800063f */
[C---:B------:R-:W-:Y:S01]  /*e1a0*/  LEA R164, P1, R6.reuse, R164, 0x1 ;  /* 0x000000a406a47211 */ /* 0x040fe200078208ff */
[----:B------:R-:W-:Y:S01]  /*e1b0*/  ULDC UR5, c[0x0][0x24c] ;  /* 0x0000930000057ab9 */ /* 0x000fe20000000800 */
[C---:B------:R-:W-:Y:S01]  /*e1c0*/  IADD3 R132, P2, R6.reuse, R132, RZ ;  /* 0x0000008406847210 */ /* 0x040fe20007f5e0ff */
[----:B------:R-:W-:Y:S01]  /*e1d0*/  USHF.L.U64.HI UR5, UR14, 0x5, UR5 ;  /* 0x000000050e057899 */ /* 0x000fe20008010205 */
[----:B------:R-:W-:Y:S02]  /*e1e0*/  LEA.HI.X R165, R6, R165, R7, 0x1, P1 ;  /* 0x000000a506a57211 */ /* 0x000fe400008f0c07 */
[----:B------:R-:W-:Y:S01]  /*e1f0*/  IADD3 R12, P1, R164, UR8, RZ ;  /* 0x00000008a40c7c10 */ /* 0x000fe2000ff3e0ff */
[----:B------:R-:W-:Y:S01]  /*e200*/  IMAD.X R7, R7, 0x1, R50, P2 ;  /* 0x0000000107077824 */ /* 0x000fe200010e0632 */
[----:B------:R-:W-:Y:S01]  /*e210*/  LEA R14, P2, R132, UR12, 0x1 ;  /* 0x0000000c840e7c11 */ /* 0x000fe2000f8408ff */
[----:B------:R-:W-:Y:S01]  /*e220*/  @!PT LDS RZ, [RZ] ;  /* 0x00000000fffff984 */ /* 0x000fe20000000800 */
[----:B------:R-:W-:Y:S01]  /*e230*/  @!PT LDS RZ, [RZ] ;  /* 0x00000000fffff984 */ /* 0x000fe20000000800 */
[----:B------:R-:W-:Y:S01]  /*e240*/  @!PT LDS RZ, [RZ] ;  /* 0x00000000fffff984 */ /* 0x000fe20000000800 */
[----:B------:R1:W-:Y:S01]  /*e250*/  LDGSTS.E.BYPASS.LTC128B.128 [R161+0x4000], desc[UR6][R164.64] ;  /* 0x04000000a4a17fae */ /* 0x0003e2000b901d46 */
[----:B------:R-:W-:-:S02]  /*e260*/  IADD3.X R13, R165, UR5, RZ, P1, !PT ;  /* 0x00000005a50d7c10 */ /* 0x000fc40008ffe4ff */
[----:B------:R-:W-:Y:S02]  /*e270*/  IADD3 R6, P1, R12, UR8, RZ ;  /* 0x000000080c067c10 */ /* 0x000fe4000ff3e0ff */
[----:B------:R-:W-:Y:S02]  /*e280*/  LEA.HI.X R15, R132, UR13, R7, 0x1, P2 ;  /* 0x0000000d840f7c11 */ /* 0x000fe400090f0c07 */
[----:B------:R-:W-:Y:S02]  /*e290*/  IADD3.X R7, R13, UR5, RZ, P1, !PT ;  /* 0x000000050d077c10 */ /* 0x000fe40008ffe4ff */
[----:B------:R-:W-:Y:S01]  /*e2a0*/  IADD3 R20, P1, R6, UR8, RZ ;  /* 0x0000000806147c10 */ /* 0x000fe2000ff3e0ff */
[----:B------:R1:W-:Y:S03]  /*e2b0*/  LDGSTS.E.BYPASS.LTC128B.128 [R161+0x6000], desc[UR6][R14.64+0x80] ;  /* 0x060000800ea17fae */ /* 0x0003e6000b901d46 */
[----:B------:R-:W-:Y:S01]  /*e2c0*/  IADD3.X R21, R7, UR5, RZ, P1, !PT ;  /* 0x0000000507157c10 */ /* 0x000fe20008ffe4ff */
[----:B------:R1:W-:Y:S04]  /*e2d0*/  LDGSTS.E.BYPASS.LTC128B.128 [R161+0x4800], desc[UR6][R12.64] ;  /* 0x048000000ca17fae */ /* 0x0003e8000b901d46 */
[----:B------:R1:W-:Y:S04]  /*e2e0*/  LDGSTS.E.BYPASS.LTC128B.128 [R161+0x6800], desc[UR6][R12.64+0x80] ;  /* 0x068000800ca17fae */ /* 0x0003e8000b901d46 */
[----:B------:R1:W-:Y:S04]  /*e2f0*/  LDGSTS.E.BYPASS.LTC128B.128 [R161+0x5000], desc[UR6][R6.64] ;  /* 0x0500000006a17fae */ /* 0x0003e8000b901d46 */
[----:B------:R1:W-:Y:S04]  /*e300*/  LDGSTS.E.BYPASS.LTC128B.128 [R161+0x7000], desc[UR6][R6.64+0x80] ;  /* 0x0700008006a17fae */ /* 0x0003e8000b901d46 */
[----:B------:R1:W-:Y:S04]  /*e310*/  LDGSTS.E.BYPASS.LTC128B.128 [R161+0x5800], desc[UR6][R20.64] ;  /* 0x0580000014a17fae */ /* 0x0003e8000b901d46 */
[----:B------:R1:W-:Y:S04]  /*e320*/  LDGSTS.E.BYPASS.LTC128B.128 [R161+0x7800], desc[UR6][R20.64+0x80] ;  /* 0x0780008014a17fae */ /* 0x0003e8000b901d46 */
[----:B------:R-:W0:Y:S02]  /*e330*/  LDGDEPBAR ;  /* 0x00000000000079af */ /* 0x000e240000000000 */
.L_x_7020:
        /* <DEDUP_REMOVED lines=34> */
[----:B------:R-:W-:Y:S01]  /*e560*/  LDSM.16.MT88.4 R36, [R152+0x8000] ;  /* 0x008000009824783b */ /* 0x000fe20000004200 */
[C---:B------:R-:W-:Y:S02]  /*e570*/  LEA R149, R51.reuse, R152, 0x1 ;  /* 0x0000009833957211 */ /* 0x040fe400078e08ff */
[----:B------:R-:W-:Y:S01]  /*e580*/  LEA R148, R51, R150, 0x1 ;  /* 0x0000009633947211 */ /* 0x000fe200078e08ff */
[----:B------:R-:W-:Y:S04]  /*e590*/  LDSM.16.MT88.4 R92, [R150+0xa000] ;  /* 0x00a00000965c783b */ /* 0x000fe80000004200 */
[----:B------:R-:W-:Y:S04]  /*e5a0*/  LDSM.16.MT88.4 R44, [R150+0x8000] ;  /* 0x00800000962c783b */ /* 0x000fe80000004200 */
[----:B------:R-:W-:Y:S04]  /*e5b0*/  LDSM.16.MT88.4 R12, [R152+0xa800] ;  /* 0x00a80000980c783b */ /* 0x000fe80000004200 */
[----:B------:R-:W-:Y:S01]  /*e5c0*/  LDSM.16.MT88.4 R52, [R149+0x8000] ;  /* 0x008000009534783b */ /* 0x000fe20000004200 */
[----:B-1----:R-:W-:-:S03]  /*e5d0*/  FMNMX.FTZ R3, R6, R3, !PT ;  /* 0x0000000306037209 */ /* 0x002fc60007810000 */
[----:B------:R-:W-:Y:S04]  /*e5e0*/  LDSM.16.MT88.4 R80, [R149+0xa000] ;  /* 0x00a000009550783b */ /* 0x000fe80000004200 */
[----:B------:R-:W1:Y:S04]  /*e5f0*/  SHFL.BFLY PT, R6, R7, 0x2, 0x1f ;  /* 0x0c401f0007067f89 */ /* 0x000e6800000e0000 */
[----:B------:R-:W2:Y:S04]  /*e600*/  SHFL.BFLY PT, R100, R3, 0x1, 0x1f ;  /* 0x0c201f0003647f89 */ /* 0x000ea800000e0000 */
[----:B------:R-:W-:Y:S04]  /*e610*/  LDSM.16.MT88.4 R28, [R148+0xa000] ;  /* 0x00a00000941c783b */ /* 0x000fe80000004200 */
[----:B------:R-:W-:Y:S01]  /*e620*/  LDSM.16.MT88.4 R20, [R149+0x8800] ;  /* 0x008800009514783b */ /* 0x000fe20000004200 */
[----:B-1----:R-:W-:-:S02]  /*e630*/  FMNMX.FTZ R6, R7, R6, !PT ;  /* 0x0000000607067209 */ /* 0x002fc40007810000 */
        /* <DEDUP_REMOVED lines=15> */
[----:B-1----:R-:W-:-:S04]  /*e730*/  FMNMX.FTZ R3, R6, R3, !PT ;  /* 0x0000000306037209 */ /* 0x002fc80007810000 */
[C---:B------:R-:W-:Y:S01]  /*e740*/  FSETP.NEU.FTZ.AND P1, PT, R3.reuse, -INF , PT ;  /* 0xff8000000300780b */ /* 0x040fe20003f3d000 */
[----:B------:R-:W-:Y:S01]  /*e750*/  FMUL.FTZ R123, R3, UR12 ;  /* 0x0000000c037b7c20 */ /* 0x000fe20008410000 */
[----:B------:R-:W1:Y:S04]  /*e760*/  MUFU.EX2 R116, R116 ;  /* 0x0000007400747308 */ /* 0x000e680000000800 */
[----:B------:R-:W-:-:S04]  /*e770*/  FSEL R123, R123, RZ, P1 ;  /* 0x000000ff7b7b7208 */ /* 0x000fc80000800000 */
[----:B------:R-:W-:Y:S01]  /*e780*/  MUFU.EX2 R117, R117 ;  /* 0x0000007500757308 */ /* 0x000fe20000000800 */
[--C-:B------:R-:W-:Y:S01]  /*e790*/  FFMA.FTZ R110, R70, UR12, -R123.reuse ;  /* 0x0000000c466e7c23 */ /* 0x100fe2000801087b */
[--C-:B------:R-:W-:Y:S01]  /*e7a0*/  FFMA.FTZ R111, R62, UR12, -R123.reuse ;  /* 0x0000000c3e6f7c23 */ /* 0x100fe2000801087b */
[----:B------:R-:W-:Y:S01]  /*e7b0*/  LDSM.16.MT88.4 R68, [R152+0xa000] ;  /* 0x00a000009844783b */ /* 0x000fe20000004200 */
[--C-:B------:R-:W-:Y:S01]  /*e7c0*/  FFMA.FTZ R115, R26, UR12, -R123.reuse ;  /* 0x0000000c1a737c23 */ /* 0x100fe2000801087b */
[--C-:B------:R-:W-:Y:S01]  /*e7d0*/  FFMA.FTZ R118, R4, UR12, -R123.reuse ;  /* 0x0000000c04767c23 */ /* 0x100fe2000801087b */
[--C-:B------:R-:W-:Y:S01]  /*e7e0*/  FFMA.FTZ R121, R34, UR12, -R123.reuse ;  /* 0x0000000c22797c23 */ /* 0x100fe2000801087b */
[----:B------:R-:W2:Y:S01]  /*e7f0*/  LDSM.16.MT88.4 R60, [R148+0x8000] ;  /* 0x00800000943c783b */ /* 0x000ea20000004200 */
[--C-:B------:R-:W-:Y:S01]  /*e800*/  FFMA.FTZ R114, R18, UR12, -R123.reuse ;  /* 0x0000000c12727c23 */ /* 0x100fe2000801087b */
[----:B------:R-:W3:Y:S01]  /*e810*/  MUFU.EX2 R112, R112 ;  /* 0x0000007000707308 */ /* 0x000ee20000000800 */
[--C-:B------:R-:W-:Y:S01]  /*e820*/  FFMA.FTZ R109, R10, UR12, -R123.reuse ;  /* 0x0000000c0a6d7c23 */ /* 0x100fe2000801087b */
[----:B------:R-:W4:Y:S01]  /*e830*/  LDSM.16.MT88.4 R16, [R148+0x8800] ;  /* 0x008800009410783b */ /* 0x000f220000004200 */
[--C-:B------:R-:W-:Y:S01]  /*e840*/  FFMA.FTZ R0, R8, UR12, -R123.reuse ;  /* 0x0000000c08007c23 */ /* 0x100fe2000801087b */
[----:B-1----:R-:W-:Y:S01]  /*e850*/  F2FP.BF16.F32.PACK_AB R84, R116, R119 ;  /* 0x000000777454723e */ /* 0x002fe200000010ff */
[--C-:B------:R-:W-:Y:S01]  /*e860*/  FFMA.FTZ R122, R122, UR12, -R123.reuse ;  /* 0x0000000c7a7a7c23 */ /* 0x100fe2000801087b */
[----:B------:R-:W1:Y:S01]  /*e870*/  LDSM.16.MT88.4 R8, [R150+0xa800] ;  /* 0x00a800009608783b */ /* 0x000e620000004200 */
[----:B------:R-:W-:Y:S01]  /*e880*/  FFMA.FTZ R173, R120, UR12, -R123 ;  /* 0x0000000c78ad7c23 */ /* 0x000fe2000801087b */
[----:B------:R-:W-:Y:S01]  /*e890*/  MUFU.EX2 R115, R115 ;  /* 0x0000007300737308 */ /* 0x000fe20000000800 */
[----:B------:R-:W-:Y:S01]  /*e8a0*/  FADD.FTZ R116, R119, R116 ;  /* 0x0000007477747221 */ /* 0x000fe20000010000 */
[----:B------:R-:W5:Y:S04]  /*e8b0*/  LDSM.16.MT88.4 R24, [R150+0x8800] ;  /* 0x008800009618783b */ /* 0x000f680000004200 */
[----:B------:R-:W5:Y:S02]  /*e8c0*/  LDSM.16.MT88.4 R32, [R152+0x8800] ;  /* 0x008800009820783b */ /* 0x000f640000004200 */
        /* <DEDUP_REMOVED lines=44> */
[C---:B----4-:R-:W-:Y:S01]  /*eb90*/  HMMA.16816.F32.BF16 R56, R4.reuse, R16, R56 ;  /* 0x000000100438723c */ /* 0x050fe20000041838 */
[----:B------:R-:W-:Y:S05]  /*eba0*/  MUFU.EX2 R173, R173 ;  /* 0x000000ad00ad7308 */ /* 0x000fea0000000800 */
[C---:B------:R-:W-:Y:S01]  /*ebb0*/  HMMA.16816.F32.BF16 R60, R4.reuse, R18, R60 ;  /* 0x00000012043c723c */ /* 0x040fe2000004183c */
[----:B------:R-:W2:Y:S05]  /*ebc0*/  LDSM.16.MT88.4 R16, [R149+0xa800] ;  /* 0x00a800009510783b */ /* 0x000eaa0000004200 */
[C---:B------:R-:W-:Y:S06]  /*ebd0*/  HMMA.16816.F32.BF16 R64, R4.reuse, R12, R64 ;  /* 0x0000000c0440723c */ /* 0x040fec0000041840 */
[C---:B------:R-:W-:Y:S01]  /*ebe0*/  HMMA.16816.F32.BF16 R68, R4.reuse, R14, R68 ;  /* 0x0000000e0444723c */ /* 0x040fe20000041844 */
[----:B------:R-:W3:Y:S05]  /*ebf0*/  LDSM.16.MT88.4 R12, [R148+0xa800] ;  /* 0x00a80000940c783b */ /* 0x000eea0000004200 */
[C---:B-1----:R-:W-:Y:S06]  /*ec00*/  HMMA.16816.F32.BF16 R72, R4.reuse, R8, R72 ;  /* 0x000000080448723c */ /* 0x042fec0000041848 */
[----:B------:R-:W-:Y:S01]  /*ec10*/  HMMA.16816.F32.BF16 R92, R4, R10, R92 ;  /* 0x0000000a045c723c */ /* 0x000fe2000004185c */
[----:B------:R-:W1:Y:S05]  /*ec20*/  LDSM.16.MT88.4 R8, [R152+0x9000] ;  /* 0x009000009808783b */ /* 0x000e6a0000004200 */
[C---:B------:R-:W-:Y:S06]  /*ec30*/  HMMA.16816.F32.BF16 R76, R84.reuse, R80, RZ ;  /* 0x00000050544c723c */ /* 0x040fec00000418ff */
[C---:B------:R-:W-:Y:S06]  /*ec40*/  HMMA.16816.F32.BF16 R52, R84.reuse, R54, RZ ;  /* 0x000000365434723c */ /* 0x040fec00000418ff */
[C---:B------:R-:W-:Y:S06]  /*ec50*/  HMMA.16816.F32.BF16 R80, R84.reuse, R82, RZ ;  /* 0x000000525450723c */ /* 0x040fec00000418ff */
[C---:B------:R-:W-:Y:S06]  /*ec60*/  HMMA.16816.F32.BF16 R88, R84.reuse, R28, RZ ;  /* 0x0000001c5458723c */ /* 0x040fec00000418ff */
[----:B------:R-:W-:Y:S01]  /*ec70*/  HMMA.16816.F32.BF16 R84, R84, R30, RZ ;  /* 0x0000001e5454723c */ /* 0x000fe200000418ff */
[--C-:B------:R-:W-:Y:S01]  /*ec80*/  FFMA.FTZ R28, R138, UR12, -R123.reuse ;  /* 0x0000000c8a1c7c23 */ /* 0x100fe2000801087b */
[----:B------:R-:W-:-:S04]  /*ec90*/  FFMA.FTZ R29, R136, UR12, -R123 ;  /* 0x0000000c881d7c23 */ /* 0x000fc8000801087b */
[C---:B-----5:R-:W-:Y:S01]  /*eca0*/  HMMA.16816.F32.BF16 R40, R4.reuse, R24, R40 ;  /* 0x000000180428723c */ /* 0x060fe20000041828 */
        /* <DEDUP_REMOVED lines=8> */
[--C-:B------:R-:W-:Y:S01]  /*ed30*/  FFMA.FTZ R27, R137, UR12, -R130.reuse ;  /* 0x0000000c891b7c23 */ /* 0x100fe20008010882 */
[----:B------:R-:W-:-:S04]  /*ed40*/  FFMA.FTZ R26, R135, UR12, -R130 ;  /* 0x0000000c871a7c23 */ /* 0x000fc80008010882 */
[----:B------:R-:W-:Y:S01]  /*ed50*/  HMMA.16816.F32.BF16 R36, R4, R34, R36 ;  /* 0x000000220424723c */ /* 0x000fe20000041824 */
[----:B------:R-:W-:Y:S01]  /*ed60*/  MUFU.EX2 R27, R27 ;  /* 0x0000001b001b7308 */ /* 0x000fe20000000800 */
[--C-:B------:R-:W-:Y:S01]  /*ed70*/  FFMA.FTZ R32, R128, UR12, -R130.reuse ;  /* 0x0000000c80207c23 */ /* 0x100fe20008010882 */
[----:B------:R-:W-:-:S03]  /*ed80*/  FFMA.FTZ R33, R127, UR12, -R130 ;  /* 0x0000000c7f217c23 */ /* 0x000fc60008010882 */
[C---:B------:R-:W-:Y:S01]  /*ed90*/  HMMA.16816.F32.BF16 R48, R4.reuse, R20, R48 ;  /* 0x000000140430723c */ /* 0x040fe20000041830 */
[--C-:B------:R-:W-:Y:S01]  /*eda0*/  FFMA.FTZ R35, R124, UR12, -R123.reuse ;  /* 0x0000000c7c237c23 */ /* 0x100fe2000801087b */
[----:B------:R-:W-:Y:S01]  /*edb0*/  FFMA.FTZ R34, R129, UR12, -R130 ;  /* 0x0000000c81227c23 */ /* 0x000fe20008010882 */
[----:B------:R-:W4:Y:S01]  /*edc0*/  MUFU.EX2 R26, R26 ;  /* 0x0000001a001a7308 */ /* 0x000f220000000800 */
[----:B------:R-:W-:Y:S02]  /*edd0*/  FFMA.FTZ R124, R126, UR12, -R123 ;  /* 0x0000000c7e7c7c23 */ /* 0x000fe4000801087b */
[C---:B------:R-:W-:Y:S01]  /*ede0*/  HMMA.16816.F32.BF16 R52, R4.reuse, R22, R52 ;  /* 0x000000160434723c */ /* 0x040fe20000041834 */
[----:B------:R-:W-:Y:S04]  /*edf0*/  LDSM.16.MT88.4 R20, [R149+0x9000] ;  /* 0x009000009514783b */ /* 0x000fe80000004200 */
[----:B------:R-:W-:Y:S01]  /*ee00*/  MUFU.EX2 R25, R25 ;  /* 0x0000001900197308 */ /* 0x000fe20000000800 */
[C---:B--2---:R-:W-:Y:S06]  /*ee10*/  HMMA.16816.F32.BF16 R76, R4.reuse, R16, R76 ;  /* 0x00000010044c723c */ /* 0x044fec000004184c */
[C---:B------:R-:W-:Y:S01]  /*ee20*/  HMMA.16816.F32.BF16 R80, R4.reuse, R18, R80 ;  /* 0x000000120450723c */ /* 0x040fe20000041850 */
[----:B------:R-:W2:Y:S01]  /*ee30*/  MUFU.EX2 R24, R24 ;  /* 0x0000001800187308 */ /* 0x000ea20000000800 */
[----:B------:R-:W5:Y:S04]  /*ee40*/  LDSM.16.MT88.4 R16, [R150+0x9000] ;  /* 0x009000009610783b */ /* 0x000f680000004200 */
[C---:B---3--:R-:W-:Y:S03]  /*ee50*/  HMMA.16816.F32.BF16 R88, R4.reuse, R12, R88 ;  /* 0x0000000c0458723c */ /* 0x048fe60000041858 */
[----:B------:R-:W-:Y:S03]  /*ee60*/  MUFU.EX2 R30, R30 ;  /* 0x0000001e001e7308 */ /* 0x000fe60000000800 */
[----:B------:R-:W-:Y:S01]  /*ee70*/  HMMA.16816.F32.BF16 R84, R4, R14, R84 ;  /* 0x0000000e0454723c */ /* 0x000fe20000041854 */
[----:B------:R-:W3:Y:S04]  /*ee80*/  LDSM.16.MT88.4 R12, [R148+0x9000] ;  /* 0x00900000940c783b */ /* 0x000ee80000004200 */
[----:B------:R-:W1:Y:S02]  /*ee90*/  MUFU.EX2 R31, R31 ;  /* 0x0000001f001f7308 */ /* 0x000e640000000800 */
[----:B----4-:R-:W-:Y:S01]  /*eea0*/  F2FP.BF16.F32.PACK_AB R4, R26, R27 ;  /* 0x0000001b1a04723e */ /* 0x010fe200000010ff */
[----:B------:R-:W-:Y:S01]  /*eeb0*/  FADD.FTZ R27, R27, R106 ;  /* 0x0000006a1b1b7221 */ /* 0x000fe20000010000 */
[C---:B------:R-:W-:Y:S01]  /*eec0*/  F2FP.BF16.F32.PACK_AB R5, R29.reuse, R28 ;  /* 0x0000001c1d05723e */ /* 0x040fe200000010ff */
[----:B------:R-:W-:Y:S01]  /*eed0*/  FADD.FTZ R28, R28, R111 ;  /* 0x0000006f1c1c7221 */ /* 0x000fe20000010000 */
[----:B--2---:R-:W-:Y:S01]  /*eee0*/  F2FP.BF16.F32.PACK_AB R6, R24, R25 ;  /* 0x000000191806723e */ /* 0x004fe200000010ff */
[----:B------:R-:W-:Y:S01]  /*eef0*/  FADD.FTZ R26, R26, R27 ;  /* 0x0000001b1a1a7221 */ /* 0x000fe20000010000 */
[----:B------:R-:W-:Y:S01]  /*ef00*/  MUFU.EX2 R32, R32 ;  /* 0x0000002000207308 */ /* 0x000fe20000000800 */
[----:B------:R-:W-:-:S02]  /*ef10*/  FADD.FTZ R29, R29, R28 ;  /* 0x0000001c1d1d7221 */ /* 0x000fc40000010000 */
[----:B------:R-:W-:-:S04]  /*ef20*/  FADD.FTZ R25, R25, R26 ;  /* 0x0000001a19197221 */ /* 0x000fc80000010000 */
[----:B------:R-:W-:Y:S01]  /*ef30*/  FADD.FTZ R25, R24, R25 ;  /* 0x0000001918197221 */ /* 0x000fe20000010000 */
[----:B------:R-:W2:Y:S01]  /*ef40*/  MUFU.EX2 R33, R33 ;  /* 0x0000002100217308 */ /* 0x000ea20000000800 */
[----:B-1----:R-:W-:Y:S01]  /*ef50*/  F2FP.BF16.F32.PACK_AB R7, R31, R30 ;  /* 0x0000001e1f07723e */ /* 0x002fe200000010ff */
[----:B------:R-:W-:-:S04]  /*ef60*/  FADD.FTZ R30, R30, R29 ;  /* 0x0000001d1e1e7221 */ /* 0x000fc80000010000 */
[----:B------:R-:W-:Y:S02]  /*ef70*/  FADD.FTZ R30, R31, R30 ;  /* 0x0000001e1f1e7221 */ /* 0x000fe40000010000 */
[C---:B------:R-:W-:Y:S01]  /*ef80*/  HMMA.16816.F32.BF16 R96, R4.reuse, R8, R96 ;  /* 0x000000080460723c */ /* 0x040fe20000041860 */
[----:B------:R-:W-:Y:S05]  /*ef90*/  MUFU.EX2 R34, R34 ;  /* 0x0000002200227308 */ /* 0x000fea0000000800 */
[C---:B------:R-:W-:Y:S01]  /*efa0*/  HMMA.16816.F32.BF16 R36, R4.reuse, R10, R36 ;  /* 0x0000000a0424723c */ /* 0x040fe20000041824 */
[----:B------:R-:W1:Y:S02]  /*efb0*/  LDSM.16.MT88.4 R8, [R152+0xb000] ;  /* 0x00b000009808783b */ /* 0x000e640000004200 */
[----:B------:R-:W-:Y:S03]  /*efc0*/  MUFU.EX2 R35, R35 ;  /* 0x0000002300237308 */ /* 0x000fe60000000800 */
[C---:B-----5:R-:W-:Y:S05]  /*efd0*/  HMMA.16816.F32.BF16 R40, R4.reuse, R16, R40 ;  /* 0x000000100428723c */ /* 0x060fea0000041828 */
[----:B------:R-:W4:Y:S01]  /*efe0*/  MUFU.EX2 R124, R124 ;  /* 0x0000007c007c7308 */ /* 0x000f220000000800 */
[C---:B------:R-:W-:Y:S01]  /*eff0*/  HMMA.16816.F32.BF16 R44, R4.reuse, R18, R44 ;  /* 0x00000012042c723c */ /* 0x040fe2000004182c */
[----:B------:R-:W5:Y:S05]  /*f000*/  LDSM.16.MT88.4 R16, [R150+0xb000] ;  /* 0x00b000009610783b */ /* 0x000f6a0000004200 */
        /* <DEDUP_REMOVED lines=15> */
[C---:B-1----:R-:W-:Y:S06]  /*f100*/  HMMA.16816.F32.BF16 R88, R4.reuse, R8, R88 ;  /* 0x000000080458723c */ /* 0x042fec0000041858 */
[----:B------:R-:W-:Y:S01]  /*f110*/  HMMA.16816.F32.BF16 R84, R4, R10, R84 ;  /* 0x0000000a0454723c */ /* 0x000fe20000041854 */
[----:B------:R-:W1:Y:S06]  /*f120*/  LDSM.16.MT88.4 R8, [R148+0x9800] ;  /* 0x009800009408783b */ /* 0x000e6c0000004200 */
[----:B--2---:R-:W-:Y:S01]  /*f130*/  F2FP.BF16.F32.PACK_AB R4, R33, R32 ;  /* 0x000000202104723e */ /* 0x004fe200000010ff */
[----:B------:R-:W-:Y:S01]  /*f140*/  FADD.FTZ R32, R32, R25 ;  /* 0x0000001920207221 */ /* 0x000fe20000010000 */
[C---:B----4-:R-:W-:Y:S01]  /*f150*/  F2FP.BF16.F32.PACK_AB R5, R124.reuse, R35 ;  /* 0x000000237c05723e */ /* 0x050fe200000010ff */
        /* <DEDUP_REMOVED lines=23> */
[C---:B----4-:R-:W-:Y:S06]  /*f2d0*/  HMMA.16816.F32.BF16 R72, R4.reuse, R16, R72 ;  /* 0x000000100448723c */ /* 0x050fec0000041848 */
[C---:B------:R-:W-:Y:S06]  /*f2e0*/  HMMA.16816.F32.BF16 R92, R4.reuse, R18, R92 ;  /* 0x00000012045c723c */ /* 0x040fec000004185c */
[C---:B---3--:R-:W-:Y:S06]  /*f2f0*/  HMMA.16816.F32.BF16 R76, R4.reuse, R12, R76 ;  /* 0x0000000c044c723c */ /* 0x048fec000004184c */
        /* <DEDUP_REMOVED lines=11> */
[----:B------:R-:W-:Y:S01]  /*f3b0*/  ULDC.64 UR8, c[0x0][0x250] ;  /* 0x0000940000087ab9 */ /* 0x000fe20000000a00 */
[----:B------:R-:W-:Y:S02]  /*f3c0*/  ULDC.64 UR4, c[0x0][0x238] ;  /* 0x00008e0000047ab9 */ /* 0x000fe40000000a00 */
        /* <DEDUP_REMOVED lines=57> */
.L_x_7024:
[----:B------:R-:W-:Y:S02]  /*f760*/  ULDC UR8, c[0x0][0x250] ;  /* 0x0000940000087ab9 */ /* 0x000fe40000000800 */
[----:B------:R-:W-:-:S06]  /*f770*/  USHF.L.U32 UR4, UR8, 0x6, URZ ;  /* 0x0000000608047899 */ /* 0x000fcc000800063f */
[----:B------:R-:W-:-:S04]  /*f780*/  IADD3 R0, RZ, -UR4, RZ ;  /* 0x80000004ff007c10 */ /* 0x000fc8000fffe0ff */
[----:B------:R-:W-:-:S07]  /*f790*/  SHF.R.S32.HI R5, RZ, 0x1f, R0 ;  /* 0x0000001fff057819 */ /* 0x000fce0000011400 */
.L_x_7025:
[----:B------:R-:W-:Y:S01]  /*f7a0*/  USHF.L.U32 UR5, UR8, 0x5, URZ ;  /* 0x0000000508057899 */ /* 0x000fe2000800063f */
[C---:B------:R-:W-:Y:S01]  /*f7b0*/  LEA R167, P0, R0.reuse, R167, 0x1 ;  /* 0x000000a700a77211 */ /* 0x040fe200078008ff */
[----:B------:R-:W-:Y:S01]  /*f7c0*/  ULDC UR4, c[0x0][0x254] ;  /* 0x0000950000047ab9 */ /* 0x000fe20000000800 */
[C---:B------:R-:W-:Y:S01]  /*f7d0*/  IADD3 R104, P1, R0.reuse, R104, RZ ;  /* 0x0000006800687210 */ /* 0x040fe20007f3e0ff */
[----:B------:R-:W-:Y:S01]  /*f7e0*/  USHF.L.U64.HI UR4, UR8, 0x5, UR4 ;  /* 0x0000000508047899 */ /* 0x000fe20008010204 */
[----:B------:R-:W-:Y:S01]  /*f7f0*/  LEA.HI.X R166, R0, R166, R5, 0x1, P0 ;  /* 0x000000a600a67211 */ /* 0x000fe200000f0c05 */
[----:B------:R-:W-:Y:S01]  /*f800*/  IMAD.MOV.U32 R4, RZ, RZ, R167 ;  /* 0x000000ffff047224 */ /* 0x000fe200078e00a7 */
[----:B------:R-:W-:Y:S01]  /*f810*/  IADD3 R8, P0, R167, UR5, RZ ;  /* 0x00000005a7087c10 */ /* 0x000fe2000ff1e0ff */
[----:B------:R-:W-:Y:S01]  /*f820*/  IMAD.X R5, R5, 0x1, R101, P1 ;  /* 0x0000000105057824 */ /* 0x000fe200008e0665 */
[----:B------:R-:W-:Y:S01]  /*f830*/  LEA R16, P1, R104, UR10, 0x1 ;  /* 0x0000000a68107c11 */ /* 0x000fe2000f8208ff */
[----:B------:R-:W1:Y:S01]  /*f840*/  S2R R0, SR_TID.X ;  /* 0x0000000000007919 */ /* 0x000e620000002100 */
[----:B------:R-:W-:-:S02]  /*f850*/  IADD3.X R9, R166, UR4, RZ, P0, !PT ;  /* 0x00000004a6097c10 */ /* 0x000fc400087fe4ff */
[----:B------:R-:W-:Y:S02]  /*f860*/  IADD3 R10, P0, R8, UR5, RZ ;  /* 0x00000005080a7c10 */ /* 0x000fe4000ff1e0ff */
[----:B------:R-:W-:Y:S01]  /*f870*/  LEA.HI.X R17, R104, UR11, R5, 0x1, P1 ;  /* 0x0000000b68117c11 */ /* 0x000fe200088f0c05 */
[----:B------:R-:W-:Y:S01]  /*f880*/  IMAD.MOV.U32 R5, RZ, RZ, R166 ;  /* 0x000000ffff057224 */ /* 0x000fe200078e00a6 */
[----:B------:R-:W-:Y:S02]  /*f890*/  IADD3.X R11, R9, UR4, RZ, P0, !PT ;  /* 0x00000004090b7c10 */ /* 0x000fe400087fe4ff */
[----:B------:R-:W-:Y:S02]  /*f8a0*/  IADD3 R104, P0, R10, UR5, RZ ;  /* 0x000000050a687c10 */ /* 0x000fe4000ff1e0ff */
[----:B------:R-:W-:Y:S01]  /*f8b0*/  @!PT LDS RZ, [RZ] ;  /* 0x00000000fffff984 */ /* 0x000fe20000000800 */
[----:B------:R-:W-:Y:S01]  /*f8c0*/  @!PT LDS RZ, [RZ] ;  /* 0x00000000fffff984 */ /* 0x000fe20000000800 */
[----:B------:R-:W-:Y:S01]  /*f8d0*/  @!PT LDS RZ, [RZ] ;  /* 0x00000000fffff984 */ /* 0x000fe20000000800 */
[----:B------:R2:W-:Y:S02]  /*f8e0*/  LDGSTS.E.BYPASS.LTC128B.128 [R161+0x8000], desc[UR6][R4.64] ;  /* 0x0800000004a17fae */ /* 0x0005e4000b901d46 */
[----:B------:R-:W-:-:S02]  /*f8f0*/  IADD3.X R105, R11, UR4, RZ, P0, !PT ;  /* 0x000000040b697c10 */ /* 0x000fc400087fe4ff */
[----:B------:R3:W-:Y:S01]  /*f900*/  LDGSTS.E.BYPASS.LTC128B.128 [R161+0xa000], desc[UR6][R16.64+0x80] ;  /* 0x0a00008010a17fae */ /* 0x0007e2000b901d46 */
[----:B------:R-:W-:-:S03]  /*f910*/  ISETP.GE.AND P0, PT, R102, 0x3, PT ;  /* 0x000000036600780c */ /* 0x000fc60003f06270 */
[----:B------:R-:W-:Y:S04]  /*f920*/  LDGSTS.E.BYPASS.LTC128B.128 [R161+0x8800], desc[UR6][R8.64] ;  /* 0x0880000008a17fae */ /* 0x000fe8000b901d46 */
[----:B------:R-:W-:Y:S04]  /*f930*/  LDGSTS.E.BYPASS.LTC128B.128 [R161+0xa800], desc[UR6][R8.64+0x80] ;  /* 0x0a80008008a17fae */ /* 0x000fe8000b901d46 */
[----:B------:R-:W-:Y:S04]  /*f940*/  LDGSTS.E.BYPASS.LTC128B.128 [R161+0x9000], desc[UR6][R10.64] ;  /* 0x090000000aa17fae */ /* 0x000fe8000b901d46 */
[----:B------:R4:W-:Y:S01]  /*f950*/  LDGSTS.E.BYPASS.LTC128B.128 [R161+0xb000], desc[UR6][R10.64+0x80] ;  /* 0x0b0000800aa17fae */ /* 0x0009e2000b901d46 */
[----:B-1----:R-:W-:-:S03]  /*f960*/  IMAD.SHL.U32 R0, R0, 0x2, RZ ;  /* 0x0000000200007824 */ /* 0x002fc600078e00ff */
[----:B------:R-:W-:Y:S04]  /*f970*/  LDGSTS.E.BYPASS.LTC128B.128 [R161+0x9800], desc[UR6][R104.64] ;  /* 0x0980000068a17fae */ /* 0x000fe8000b901d46 */
[----:B------:R1:W-:Y:S04]  /*f980*/  LDGSTS.E.BYPASS.LTC128B.128 [R161+0xb800], desc[UR6][R104.64+0x80] ;  /* 0x0b80008068a17fae */ /* 0x0003e8000b901d46 */
[----:B------:R-:W-:Y:S04]  /*f990*/  LDSM.16.M88.4 R32, [R158] ;  /* 0x000000009e20783b */ /* 0x000fe80000000200 */
[----:B------:R-:W3:Y:S04]  /*f9a0*/  LDSM.16.M88.4 R12, [R157+0x4000] ;  /* 0x004000009d0c783b */ /* 0x000ee80000000200 */
[----:B--2---:R-:W4:Y:S04]  /*f9b0*/  LDSM.16.M88.4 R4, [R157+0x4800] ;  /* 0x004800009d04783b */ /* 0x004f280000000200 */
[----:B------:R-:W2:Y:S04]  /*f9c0*/  LDSM.16.M88.4 R108, [R157+0x5000] ;  /* 0x005000009d6c783b */ /* 0x000ea80000000200 */
[----:B------:R-:W1:Y:S04]  /*f9d0*/  LDSM.16.M88.4 R24, [R157+0x5800] ;  /* 0x005800009d18783b */ /* 0x000e680000000200 */
[----:B------:R-:W-:Y:S04]  /*f9e0*/  LDSM.16.M88.4 R28, [R156] ;  /* 0x000000009c1c783b */ /* 0x000fe80000000200 */
[----:B------:R-:W5:Y:S04]  /*f9f0*/  LDSM.16.M88.4 R20, [R155] ;  /* 0x000000009b14783b */ /* 0x000f680000000200 */
[----:B------:R-:W5:Y:S04]  /*fa00*/  LDSM.16.M88.4 R120, [R146] ;  /* 0x000000009278783b */ /* 0x000f680000000200 */
[----:B------:R-:W5:Y:S04]  /*fa10*/  LDSM.16.M88.4 R116, [R145] ;  /* 0x000000009174783b */ /* 0x000f680000000200 */
[----:B------:R-:W5:Y:S04]  /*fa20*/  LDSM.16.M88.4 R128, [R147] ;  /* 0x000000009380783b */ /* 0x000f680000000200 */
[----:B------:R-:W-:Y:S01]  /*fa30*/  LDSM.16.M88.4 R124, [R151+0x4800] ;  /* 0x00480000977c783b */ /* 0x000fe20000000200 */
[C---:B---3--:R-:W-:Y:S03]  /*fa40*/  HMMA.16816.F32.BF16 R16, R32.reuse, R12, RZ ;  /* 0x0000000c2010723c */ /* 0x048fe600000418ff */
[----:B------:R-:W0:Y:S03]  /*fa50*/  LDGDEPBAR ;  /* 0x00000000000079af */ /* 0x000e260000000000 */
[C---:B------:R-:W-:Y:S06]  /*fa60*/  HMMA.16816.F32.BF16 R12, R32.reuse, R14, RZ ;  /* 0x0000000e200c723c */ /* 0x040fec00000418ff */
[C---:B----4-:R-:W-:Y:S06]  /*fa70*/  HMMA.16816.F32.BF16 R8, R32.reuse, R4, RZ ;  /* 0x000000042008723c */ /* 0x050fec00000418ff */
[C---:B--2---:R-:W-:Y:S06]  /*fa80*/  HMMA.16816.F32.BF16 R112, R32.reuse, R108, RZ ;  /* 0x0000006c2070723c */ /* 0x044fec00000418ff */
[C---:B------:R-:W-:Y:S06]  /*fa90*/  HMMA.16816.F32.BF16 R4, R32.reuse, R6, RZ ;  /* 0x000000062004723c */ /* 0x040fec00000418ff */
[C---:B------:R-:W-:Y:S06]  /*faa0*/  HMMA.16816.F32.BF16 R108, R32.reuse, R110, RZ ;  /* 0x0000006e206c723c */ /* 0x040fec00000418ff */
[C---:B-1----:R-:W-:Y:S06]  /*fab0*/  HMMA.16816.F32.BF16 R104, R32.reuse, R24, RZ ;  /* 0x000000182068723c */ /* 0x042fec00000418ff */
[----:B------:R-:W-:Y:S01]  /*fac0*/  HMMA.16816.F32.BF16 R32, R32, R26, RZ ;  /* 0x0000001a2020723c */ /* 0x000fe200000418ff */
[----:B------:R-:W-:Y:S05]  /*fad0*/  LDSM.16.M88.4 R24, [R154] ;  /* 0x000000009a18783b */ /* 0x000fea0000000200 */
[C---:B-----5:R-:W-:Y:S06]  /*fae0*/  HMMA.16816.F32.BF16 R16, R28.reuse, R20, R16 ;  /* 0x000000141c10723c */ /* 0x060fec0000041810 */
[C---:B------:R-:W-:Y:S01]  /*faf0*/  HMMA.16816.F32.BF16 R12, R28.reuse, R22, R12 ;  /* 0x000000161c0c723c */ /* 0x040fe2000004180c */
[----:B------:R-:W1:Y:S05]  /*fb00*/  LDSM.16.M88.4 R20, [R151+0x4000] ;  /* 0x004000009714783b */ /* 0x000e6a0000000200 */
[C---:B------:R-:W-:Y:S06]  /*fb10*/  HMMA.16816.F32.BF16 R112, R28.reuse, R120, R112 ;  /* 0x000000781c70723c */ /* 0x040fec0000041870 */
[C---:B------:R-:W-:Y:S01]  /*fb20*/  HMMA.16816.F32.BF16 R108, R28.reuse, R122, R108 ;  /* 0x0000007a1c6c723c */ /* 0x040fe2000004186c */
[----:B------:R-:W2:Y:S05]  /*fb30*/  LDSM.16.M88.4 R120, [R151+0x5000] ;  /* 0x005000009778783b */ /* 0x000eaa0000000200 */
[C---:B------:R-:W-:Y:S06]  /*fb40*/  HMMA.16816.F32.BF16 R104, R28.reuse, R116, R104 ;  /* 0x000000741c68723c */ /* 0x040fec0000041868 */
[C---:B------:R-:W-:Y:S01]  /*fb50*/  HMMA.16816.F32.BF16 R32, R28.reuse, R118, R32 ;  /* 0x000000761c20723c */ /* 0x040fe20000041820 */
[----:B------:R-:W3:Y:S05]  /*fb60*/  LDSM.16.M88.4 R116, [R151+0x5800] ;  /* 0x005800009774783b */ /* 0x000eea0000000200 */
[C---:B------:R-:W-:Y:S06]  /*fb70*/  HMMA.16816.F32.BF16 R8, R28.reuse, R128, R8 ;  /* 0x000000801c08723c */ /* 0x040fec0000041808 */
[----:B------:R-:W-:Y:S01]  /*fb80*/  HMMA.16816.F32.BF16 R4, R28, R130, R4 ;  /* 0x000000821c04723c */ /* 0x000fe20000041804 */
[----:B------:R-:W-:Y:S04]  /*fb90*/  LDSM.16.M88.4 R28, [R153] ;  /* 0x00000000991c783b */ /* 0x000fe80000000200 */
[----:B------:R-:W-:Y:S01]  /*fba0*/  LDSM.16.M88.4 R128, [R144+0x800] ;  /* 0x000800009080783b */ /* 0x000fe20000000200 */
        /* <DEDUP_REMOVED lines=31> */
[----:B------:R-:W-:Y:S05]  /*fda0*/  LDSM.16.M88.4 R124, [R154+0x2000] ;  /* 0x002000009a7c783b */ /* 0x000fea0000000200 */
[C---:B--2---:R-:W-:Y:S06]  /*fdb0*/  HMMA.16816.F32.BF16 R112, R24.reuse, R120, R112 ;  /* 0x000000781870723c */ /* 0x044fec0000041870 */
[C---:B------:R-:W-:Y:S01]  /*fdc0*/  HMMA.16816.F32.BF16 R108, R24.reuse, R122, R108 ;  /* 0x0000007a186c723c */ /* 0x040fe2000004186c */
[----:B------:R-:W2:Y:S05]  /*fdd0*/  LDSM.16.M88.4 R120, [R141] ;  /* 0x000000008d78783b */ /* 0x000eaa0000000200 */
[C---:B---3--:R-:W-:Y:S06]  /*fde0*/  HMMA.16816.F32.BF16 R104, R24.reuse, R116, R104 ;  /* 0x000000741868723c */ /* 0x048fec0000041868 */
[----:B------:R-:W-:Y:S01]  /*fdf0*/  HMMA.16816.F32.BF16 R32, R24, R118, R32 ;  /* 0x000000761820723c */ /* 0x000fe20000041820 */
[----:B------:R-:W3:Y:S04]  /*fe00*/  LDSM.16.M88.4 R116, [R140] ;  /* 0x000000008c74783b */ /* 0x000ee80000000200 */
[----:B------:R-:W4:Y:S01]  /*fe10*/  LDSM.16.M88.4 R24, [R151+0x6000] ;  /* 0x006000009718783b */ /* 0x000f220000000200 */
        /* <DEDUP_REMOVED lines=8> */
[C---:B---3--:R-:W-:Y:S06]  /*fea0*/  HMMA.16816.F32.BF16 R104, R28.reuse, R116, R104 ;  /* 0x000000741c68723c */ /* 0x048fec0000041868 */
[----:B------:R-:W-:Y:S01]  /*feb0*/  HMMA.16816.F32.BF16 R32, R28, R118, R32 ;  /* 0x000000761c20723c */ /* 0x000fe20000041820 */
[----:B------:R-:W-:Y:S04]  /*fec0*/  LDSM.16.M88.4 R28, [R153+0x2000] ;  /* 0x00200000991c783b */ /* 0x000fe80000000200 */
[----:B------:R-:W3:Y:S01]  /*fed0*/  LDSM.16.M88.4 R116, [R151+0x7800] ;  /* 0x007800009774783b */ /* 0x000ee20000000200 */
[C---:B----4-:R-:W-:Y:S06]  /*fee0*/  HMMA.16816.F32.BF16 R16, R124.reuse, R24, R16 ;  /* 0x000000187c10723c */ /* 0x050fec0000041810 */
[C---:B------:R-:W-:Y:S01]  /*fef0*/  HMMA.16816.F32.BF16 R12, R124.reuse, R26, R12 ;  /* 0x0000001a7c0c723c */ /* 0x040fe2000004180c */
[----:B------:R-:W4:Y:S05]  /*ff00*/  LDSM.16.M88.4 R24, [R144+0x2000] ;  /* 0x002000009018783b */ /* 0x000f2a0000000200 */
[C---:B-1----:R-:W-:Y:S06]  /*ff10*/  HMMA.16816.F32.BF16 R8, R124.reuse, R20, R8 ;  /* 0x000000147c08723c */ /* 0x042fec0000041808 */
[C---:B------:R-:W-:Y:S01]  /*ff20*/  HMMA.16816.F32.BF16 R4, R124.reuse, R22, R4 ;  /* 0x000000167c04723c */ /* 0x040fe20000041804 */
[----:B------:R-:W1:Y:S05]  /*ff30*/  LDSM.16.M88.4 R20, [R144+0x2800] ;  /* 0x002800009014783b */ /* 0x000e6a0000000200 */
[C---:B--2---:R-:W-:Y:S06]  /*ff40*/  HMMA.16816.F32.BF16 R112, R124.reuse, R120, R112 ;  /* 0x000000787c70723c */ /* 0x044fec0000041870 */
[C---:B------:R-:W-:Y:S06]  /*ff50*/  HMMA.16816.F32.BF16 R108, R124.reuse, R122, R108 ;  /* 0x0000007a7c6c723c */ /* 0x040fec000004186c */
[C---:B---3--:R-:W-:Y:S06]  /*ff60*/  HMMA.16816.F32.BF16 R104, R124.reuse, R116, R104 ;  /* 0x000000747c68723c */ /* 0x048fec0000041868 */
[----:B------:R-:W-:Y:S01]  /*ff70*/  HMMA.16816.F32.BF16 R32, R124, R118, R32 ;  /* 0x000000767c20723c */ /* 0x000fe20000041820 */
[----:B------:R-:W2:Y:S05]  /*ff80*/  LDSM.16.M88.4 R116, [R144+0x3000] ;  /* 0x003000009074783b */ /* 0x000eaa0000000200 */
[C---:B----4-:R-:W-:Y:S06]  /*ff90*/  HMMA.16816.F32.BF16 R16, R28.reuse, R24, R16 ;  /* 0x000000181c10723c */ /* 0x050fec0000041810 */
[----:B------:R-:W-:Y:S01]  /*ffa0*/  HMMA.16816.F32.BF16 R12, R28, R26, R12 ;  /* 0x0000001a1c0c723c */ /* 0x000fe2000004180c */
[----:B------:R-:W-:-:S05]  /*ffb0*/  LOP3.LUT R25, R0, 0x6, RZ, 0xc0, !PT ;  /* 0x0000000600197812 */ /* 0x000fca00078ec0ff */
[----:B------:R-:W-:Y:S01]  /*ffc0*/  IMAD R0, R168, 0x40, R25 ;  /* 0x00000040a8007824 */ /* 0x000fe200078e0219 */
[C---:B-1----:R-:W-:Y:S03]  /*ffd0*/  HMMA.16816.F32.BF16 R8, R28.reuse, R20, R8 ;  /* 0x000000141c08723c */ /* 0x042fe60000041808 */
[C---:B------:R-:W-:Y:S01]  /*ffe0*/  VIADD R24, R0.reuse, 0x1 ;  /* 0x0000000100187836 */ /* 0x040fe20000000000 */
[CC--:B------:R-:W-:Y:S02]  /*fff0*/  ISETP.GE.AND P2, PT, R0.reuse, R103.reuse, PT ;  /* 0x000000670000720c */ /* 0x0c0fe40003f46270 */
[----:B------:R-:W-:Y:S01]  /*10000*/  HMMA.16816.F32.BF16 R4, R28, R22, R4 ;  /* 0x000000161c04723c */ /* 0x000fe20000041804 */
[----:B------:R-:W-:Y:S01]  /*10010*/  VIADD R20, R0, 0x9 ;  /* 0x0000000900147836 */ /* 0x000fe20000000000 */
[----:B------:R-:W-:Y:S01]  /*10020*/  ISETP.GE.AND P4, PT, R24, R2, PT ;  /* 0x000000021800720c */ /* 0x000fe20003f86270 */
[----:B------:R-:W-:Y:S01]  /*10030*/  VIADD R21, R0, 0x8 ;  /* 0x0000000800157836 */ /* 0x000fe20000000000 */
[----:B------:R-:W-:-:S02]  /*10040*/  ISETP.GE.AND P6, PT, R24, R103, PT ;  /* 0x000000671800720c */ /* 0x000fc40003fc6270 */
[----:B------:R-:W1:Y:S01]  /*10050*/  LDSM.16.M88.4 R24, [R144+0x3800] ;  /* 0x003800009018783b */ /* 0x000e620000000200 */
[----:B------:R-:W-:Y:S01]  /*10060*/  ISETP.GE.AND P1, PT, R0, R2, PT ;  /* 0x000000020000720c */ /* 0x000fe20003f26270 */
[----:B------:R-:W-:-:S04]  /*10070*/  DEPBAR.LE SB0, 0x0 ;  /* 0x000080000000791a */ /* 0x000fc80000000000 */
[----:B------:R-:W-:Y:S02]  /*10080*/  FSEL R18, R18, -INF , !P2 ;  /* 0xff80000012127808 */ /* 0x000fe40005000000 */
[----:B------:R-:W-:Y:S01]  /*10090*/  FSEL R17, R17, -INF , !P4 ;  /* 0xff80000011117808 */ /* 0x000fe20006000000 */
[C---:B--2---:R-:W-:Y:S01]  /*100a0*/  HMMA.16816.F32.BF16 R112, R28.reuse, R116, R112 ;  /* 0x000000741c70723c */ /* 0x044fe20000041870 */
[----:B------:R-:W-:Y:S02]  /*100b0*/  FSEL R127, R16, -INF , !P1 ;  /* 0xff800000107f7808 */ /* 0x000fe40004800000 */
[CC--:B------:R-:W-:Y:S01]  /*100c0*/  ISETP.GE.AND P2, PT, R20.reuse, R2.reuse, PT ;  /* 0x000000021400720c */ /* 0x0c0fe20003f46270 */
[----:B------:R-:W-:Y:S01]  /*100d0*/  BAR.SYNC.DEFER_BLOCKING 0x0 ;  /* 0x0000000000007b1d */ /* 0x000fe20000010000 */
[-C--:B------:R-:W-:Y:S01]  /*100e0*/  ISETP.GE.AND P4, PT, R20, R103.reuse, PT ;  /* 0x000000671400720c */ /* 0x080fe20003f86270 */
[C---:B------:R-:W-:Y:S01]  /*100f0*/  VIADD R20, R0.reuse, 0x10 ;  /* 0x0000001000147836 */ /* 0x040fe20000000000 */
[C---:B------:R-:W-:Y:S01]  /*10100*/  ISETP.GE.AND P5, PT, R21.reuse, R2, PT ;  /* 0x000000021500720c */ /* 0x040fe20003fa6270 */
[----:B------:R-:W-:Y:S01]  /*10110*/  HMMA.16816.F32.BF16 R108, R28, R118, R108 ;  /* 0x000000761c6c723c */ /* 0x000fe2000004186c */
        /* <DEDUP_REMOVED lines=8> */
[----:B------:R-:W-:Y:S02]  /*101a0*/  ISETP.GE.AND P1, PT, R21, R2, PT ;  /* 0x000000021500720c */ /* 0x000fe40003f26270 */
[----:B------:R-:W-:Y:S01]  /*101b0*/  FSEL R12, R15, -INF , !P4 ;  /* 0xff8000000f0c7808 */ /* 0x000fe20006000000 */
[----:B------:R-:W-:Y:S01]  /*101c0*/  VIADD R15, R0, 0x19 ;  /* 0x00000019000f7836 */ /* 0x000fe20000000000 */
[----:B------:R-:W-:-:S02]  /*101d0*/  FSEL R19, R13, -INF , !P2 ;  /* 0xff8000000d137808 */ /* 0x000fc40005000000 */
[----:B------:R-:W-:Y:S01]  /*101e0*/  FSEL R13, R8, -INF , !P6 ;  /* 0xff800000080d7808 */ /* 0x000fe20007000000 */
[----:B------:R-:W-:Y:S01]  /*101f0*/  VIADD R8, R0, 0x20 ;  /* 0x0000002000087836 */ /* 0x000fe20000000000 */
[----:B------:R-:W-:Y:S01]  /*10200*/  FSEL R125, R9, -INF , !P1 ;  /* 0xff800000097d7808 */ /* 0x000fe20004800000 */
[C---:B-1----:R-:W-:Y:S01]  /*10210*/  HMMA.16816.F32.BF16 R104, R28.reuse, R24, R104 ;  /* 0x000000181c68723c */ /* 0x042fe20000041868 */
[-C--:B------:R-:W-:Y:S01]  /*10220*/  ISETP.GE.AND P4, PT, R20, R2.reuse, PT ;  /* 0x000000021400720c */ /* 0x080fe20003f86270 */
[----:B------:R-:W-:Y:S01]  /*10230*/  VIADD R9, R0, 0x21 ;  /* 0x0000002100097836 */ /* 0x000fe20000000000 */
[----:B------:R-:W-:Y:S02]  /*10240*/  ISETP.GE.AND P6, PT, R20, R103, PT ;  /* 0x000000671400720c */ /* 0x000fe40003fc6270 */
[----:B------:R-:W-:Y:S01]  /*10250*/  FSEL R124, R10, -INF , !P5 ;  /* 0xff8000000a7c7808 */ /* 0x000fe20006800000 */
[----:B------:R-:W-:Y:S01]  /*10260*/  HMMA.16816.F32.BF16 R32, R28, R26, R32 ;  /* 0x0000001a1c20723c */ /* 0x000fe20000041820 */
[----:B------:R-:W-:-:S02]  /*10270*/  ISETP.GE.AND P5, PT, R15, R2, PT ;  /* 0x000000020f00720c */ /* 0x000fc40003fa6270 */
[-C--:B------:R-:W-:Y:S02]  /*10280*/  ISETP.GE.AND P2, PT, R21, R103.reuse, PT ;  /* 0x000000671500720c */ /* 0x080fe40003f46270 */
[----:B------:R-:W-:Y:S01]  /*10290*/  FSEL R23, R4, -INF , !P4 ;  /* 0xff80000004177808 */ /* 0x000fe20006000000 */
[----:B------:R-:W-:Y:S01]  /*102a0*/  VIADD R4, R0, 0x29 ;  /* 0x0000002900047836 */ /* 0x000fe20000000000 */
[----:B------:R-:W-:Y:S02]  /*102b0*/  FSEL R22, R6, -INF , !P6 ;  /* 0xff80000006167808 */ /* 0x000fe40007000000 */
[-C--:B------:R-:W-:Y:S02]  /*102c0*/  ISETP.GE.AND P4, PT, R8, R103.reuse, PT ;  /* 0x000000670800720c */ /* 0x080fe40003f86270 */
[----:B------:R-:W-:Y:S02]  /*102d0*/  ISETP.GE.AND P6, PT, R9, R2, PT ;  /* 0x000000020900720c */ /* 0x000fe40003fc6270 */
[----:B------:R-:W-:Y:S01]  /*102e0*/  FSEL R21, R5, -INF , !P5 ;  /* 0xff80000005157808 */ /* 0x000fe20006800000 */
[----:B------:R-:W-:Y:S01]  /*102f0*/  VIADD R5, R0, 0x28 ;  /* 0x0000002800057836 */ /* 0x000fe20000000000 */
[----:B------:R-:W-:-:S02]  /*10300*/  ISETP.GE.AND P1, PT, R15, R103, PT ;  /* 0x000000670f00720c */ /* 0x000fc40003f26270 */
[----:B------:R-:W-:Y:S02]  /*10310*/  FSEL R122, R11, -INF , !P2 ;  /* 0xff8000000b7a7808 */ /* 0x000fe40005000000 */
        /* <DEDUP_REMOVED lines=19> */
[----:B------:R-:W-:Y:S02]  /*10450*/  ISETP.GE.AND P2, PT, R5, R2, PT ;  /* 0x000000020500720c */ /* 0x000fe40003f46270 */
[----:B------:R-:W-:-:S02]  /*10460*/  FSEL R121, R109, -INF , !P4 ;  /* 0xff8000006d797808 */ /* 0x000fc40006000000 */
[----:B------:R-:W-:Y:S02]  /*10470*/  FSEL R114, R111, -INF , !P6 ;  /* 0xff8000006f727808 */ /* 0x000fe40007000000 */
[----:B------:R-:W-:Y:S02]  /*10480*/  ISETP.GE.AND P4, PT, R5, R103, PT ;  /* 0x000000670500720c */ /* 0x000fe40003f86270 */
[----:B------:R-:W-:Y:S02]  /*10490*/  FSEL R113, R104, -INF , !P5 ;  /* 0xff80000068717808 */ /* 0x000fe40006800000 */
[----:B------:R-:W-:Y:S02]  /*104a0*/  FSEL R111, R105, -INF , !P2 ;  /* 0xff800000696f7808 */ /* 0x000fe40005000000 */
[----:B------:R-:W-:Y:S02]  /*104b0*/  FSEL R108, R106, -INF , !P1 ;  /* 0xff8000006a6c7808 */ /* 0x000fe40004800000 */
[----:B------:R-:W-:-:S02]  /*104c0*/  ISETP.GE.AND P6, PT, R4, R2, PT ;  /* 0x000000020400720c */ /* 0x000fc40003fc6270 */
[----:B------:R-:W-:Y:S02]  /*104d0*/  ISETP.GE.AND P5, PT, R0, R2, PT ;  /* 0x000000020000720c */ /* 0x000fe40003fa6270 */
[-C--:B------:R-:W-:Y:S02]  /*104e0*/  ISETP.GE.AND P2, PT, R4, R103.reuse, PT ;  /* 0x000000670400720c */ /* 0x080fe40003f46270 */
        /* <DEDUP_REMOVED lines=9> */
[----:B------:R-:W-:Y:S01]  /*10580*/  IMAD.SHL.U32 R5, R168, 0x40, RZ ;  /* 0x00000040a8057824 */ /* 0x000fe200078e00ff */
[----:B------:R-:W-:Y:S01]  /*10590*/  ULDC.64 UR8, c[0x0][0x248] ;  /* 0x0000920000087ab9 */ /* 0x000fe20000000a00 */
[----:B------:R-:W-:-:S03]  /*105a0*/  ULDC.64 UR4, c[0x0][0x230] ;  /* 0x00008c0000047ab9 */ /* 0x000fc60000000a00 */
        /* <DEDUP_REMOVED lines=56> */
.L_x_7027:
[----:B------:R-:W-:Y:S02]  /*10930*/  ULDC UR8, c[0x0][0x248] ;  /* 0x0000920000087ab9 */ /* 0x000fe40000000800 */
[----:B------:R-:W-:-:S06]  /*10940*/  USHF.L.U32 UR4, UR8, 0x6, URZ ;  /* 0x0000000608047899 */ /* 0x000fcc000800063f */
[----:B------:R-:W-:-:S04]  /*10950*/  IADD3 R6, RZ, -UR4, RZ ;  /* 0x80000004ff067c10 */ /* 0x000fc8000fffe0ff */
[----:B------:R-:W-:-:S07]  /*10960*/  SHF.R.S32.HI R0, RZ, 0x1f, R6 ;  /* 0x0000001fff007819 */ /* 0x000fce0000011406 */
.L_x_7028:
[----:B------:R-:W-:Y:S01]  /*10970*/  USHF.L.U32 UR4, UR8, 0x5, URZ ;  /* 0x0000000508047899 */ /* 0x000fe2000800063f */
[C---:B------:R-:W-:Y:S01]  /*10980*/  LEA R164, P0, R6.reuse, R164, 0x1 ;  /* 0x000000a406a47211 */ /* 0x040fe200078008ff */
[----:B------:R-:W-:Y:S02]  /*10990*/  ULDC UR5, c[0x0][0x24c] ;  /* 0x0000930000057ab9 */ /* 0x000fe40000000800 */
[----:B------:R-:W-:Y:S01]  /*109a0*/  USHF.L.U64.HI UR5, UR8, 0x5, UR5 ;  /* 0x0000000508057899 */ /* 0x000fe20008010205 */
        /* <DEDUP_REMOVED lines=19> */
.L_x_7026:
        /* <DEDUP_REMOVED lines=49> */
[----:B------:R-:W-:Y:S01]  /*10df0*/  FFMA.FTZ R25, R19, UR12, -R110 ;  /* 0x0000000c13197c23 */ /* 0x000fe2000801086e */
[----:B------:R-:W-:Y:S01]  /*10e00*/  FSEL R6, R28, RZ, P0 ;  /* 0x000000ff1c067208 */ /* 0x000fe20000000000 */
[----:B------:R-:W-:Y:S01]  /*10e10*/  FADD.FTZ R4, R100, -R5 ;  /* 0x8000000564047221 */ /* 0x000fe20000010000 */
[--C-:B------:R-:W-:Y:S01]  /*10e20*/  FFMA.FTZ R24, R18, UR12, -R103.reuse ;  /* 0x0000000c12187c23 */ /* 0x100fe20008010867 */
[--C-:B------:R-:W-:Y:S01]  /*10e30*/  FFMA.FTZ R2, R16, UR12, -R103.reuse ;  /* 0x0000000c10027c23 */ /* 0x100fe20008010867 */
[--C-:B------:R-:W-:Y:S01]  /*10e40*/  FFMA.FTZ R0, R14, UR12, -R103.reuse ;  /* 0x0000000c0e007c23 */ /* 0x100fe20008010867 */
[----:B------:R-:W1:Y:S01]  /*10e50*/  LDSM.16.MT88.4 R16, [R152+0x8000] ;  /* 0x008000009810783b */ /* 0x000e620000004200 */
[----:B------:R-:W-:Y:S01]  /*10e60*/  FADD.FTZ R6, R3, -R6 ;  /* 0x8000000603067221 */ /* 0x000fe20000010000 */
[--C-:B------:R-:W-:Y:S01]  /*10e70*/  FFMA.FTZ R31, R12, UR12, -R103.reuse ;  /* 0x0000000c0c1f7c23 */ /* 0x100fe20008010867 */
[--C-:B------:R-:W-:Y:S01]  /*10e80*/  FFMA.FTZ R3, R13, UR12, -R110.reuse ;  /* 0x0000000c0d037c23 */ /* 0x100fe2000801086e */
[--C-:B------:R-:W-:Y:S01]  /*10e90*/  FFMA.FTZ R32, R127, UR12, -R110.reuse ;  /* 0x0000000c7f207c23 */ /* 0x100fe2000801086e */
[----:B------:R-:W2:Y:S01]  /*10ea0*/  LDSM.16.MT88.4 R12, [R149+0x8000] ;  /* 0x00800000950c783b */ /* 0x000ea20000004200 */
        /* <DEDUP_REMOVED lines=12> */
[----:B------:R-:W-:Y:S01]  /*10f70*/  LDSM.16.MT88.4 R20, [R150+0x8800] ;  /* 0x008800009614783b */ /* 0x000fe20000004200 */
        /* <DEDUP_REMOVED lines=109> */
[----:B------:R-:W-:Y:S01]  /*11650*/  FFMA.FTZ R32, R175, R33, R32 ;  /* 0x00000021af207223 */ /* 0x000fe20000010020 */
[----:B------:R-:W-:Y:S01]  /*11660*/  HMMA.16816.F32.BF16 R68, R4, R10, R68 ;  /* 0x0000000a0444723c */ /* 0x000fe20000041844 */
[----:B------:R-:W3:Y:S01]  /*11670*/  LDSM.16.MT88.4 R8, [R148+0xa000] ;  /* 0x00a000009408783b */ /* 0x000ee20000004200 */
[----:B------:R-:W-:Y:S01]  /*11680*/  MUFU.EX2 R104, R104 ;  /* 0x0000006800687308 */ /* 0x000fe20000000800 */
[----:B------:R-:W-:Y:S01]  /*11690*/  FFMA.FTZ R173, R173, R30, R24 ;  /* 0x0000001eadad7223 */ /* 0x000fe20000010018 */
[----:B------:R-:W-:-:S02]  /*116a0*/  FADD.FTZ R27, R27, R32 ;  /* 0x000000201b1b7221 */ /* 0x000fc40000010000 */
[C---:B--2---:R-:W-:Y:S01]  /*116b0*/  HMMA.16816.F32.BF16 R72, R4.reuse, R12, R72 ;  /* 0x0000000c0448723c */ /* 0x044fe20000041848 */
[----:B------:R-:W-:Y:S01]  /*116c0*/  FADD.FTZ R173, R2, R173 ;  /* 0x000000ad02ad7221 */ /* 0x000fe20000010000 */
[----:B------:R-:W-:Y:S02]  /*116d0*/  FADD.FTZ R26, R26, R27 ;  /* 0x0000001b1a1a7221 */ /* 0x000fe40000010000 */
[----:B------:R-:W2:Y:S01]  /*116e0*/  MUFU.EX2 R105, R105 ;  /* 0x0000006900697308 */ /* 0x000ea20000000800 */
[----:B------:R-:W-:Y:S01]  /*116f0*/  FADD.FTZ R0, R0, R173 ;  /* 0x000000ad00007221 */ /* 0x000fe20000010000 */
[----:B------:R-:W-:Y:S01]  /*11700*/  HMMA.16816.F32.BF16 R92, R4, R14, R92 ;  /* 0x0000000e045c723c */ /* 0x000fe2000004185c */
[----:B------:R-:W5:Y:S01]  /*11710*/  LDSM.16.MT88.4 R12, [R152+0x8800] ;  /* 0x00880000980c783b */ /* 0x000f620000004200 */
[----:B------:R-:W-:Y:S01]  /*11720*/  FADD.FTZ R26, R25, R26 ;  /* 0x0000001a191a7221 */ /* 0x000fe20000010000 */
[----:B------:R-:W-:-:S03]  /*11730*/  FADD.FTZ R31, R31, R0 ;  /* 0x000000001f1f7221 */ /* 0x000fc60000010000 */
[----:B------:R-:W-:Y:S08]  /*11740*/  MUFU.EX2 R112, R112 ;  /* 0x0000007000707308 */ /* 0x000ff00000000800 */
[----:B------:R-:W2:Y:S01]  /*11750*/  MUFU.EX2 R115, R115 ;  /* 0x0000007300737308 */ /* 0x000ea20000000800 */
[C---:B-1----:R-:W-:Y:S07]  /*11760*/  HMMA.16816.F32.BF16 R76, R4.reuse, R16, R76 ;  /* 0x00000010044c723c */ /* 0x042fee000004184c */
[----:B------:R-:W-:Y:S01]  /*11770*/  MUFU.EX2 R117, R117 ;  /* 0x0000007500757308 */ /* 0x000fe20000000800 */
[C---:B------:R-:W-:Y:S01]  /*11780*/  HMMA.16816.F32.BF16 R80, R4.reuse, R18, R80 ;  /* 0x000000120450723c */ /* 0x040fe20000041850 */
[----:B------:R-:W1:Y:S05]  /*11790*/  LDSM.16.MT88.4 R16, [R149+0x8800] ;  /* 0x008800009510783b */ /* 0x000e6a0000004200 */
[C---:B---3--:R-:W-:Y:S01]  /*117a0*/  HMMA.16816.F32.BF16 R88, R4.reuse, R8, R88 ;  /* 0x000000080458723c */ /* 0x048fe20000041858 */
[----:B------:R-:W3:Y:S05]  /*117b0*/  MUFU.EX2 R122, R122 ;  /* 0x0000007a007a7308 */ /* 0x000eea0000000800 */
[----:B------:R-:W-:Y:S01]  /*117c0*/  HMMA.16816.F32.BF16 R84, R4, R10, R84 ;  /* 0x0000000a0454723c */ /* 0x000fe20000041854 */
[----:B------:R-:W3:Y:S02]  /*117d0*/  LDSM.16.MT88.4 R8, [R148+0x8800] ;  /* 0x008800009408783b */ /* 0x000ee40000004200 */
[----:B------:R-:W-:Y:S04]  /*117e0*/  MUFU.EX2 R119, R119 ;  /* 0x0000007700777308 */ /* 0x000fe80000000800 */
[----:B----4-:R-:W-:Y:S01]  /*117f0*/  F2FP.BF16.F32.PACK_AB R4, R34, R3 ;  /* 0x000000032204723e */ /* 0x010fe200000010ff */
[----:B------:R-:W-:Y:S01]  /*11800*/  FADD.FTZ R3, R3, R26 ;  /* 0x0000001a03037221 */ /* 0x000fe20000010000 */
[----:B--2---:R-:W-:Y:S01]  /*11810*/  F2FP.BF16.F32.PACK_AB R5, R105, R104 ;  /* 0x000000686905723e */ /* 0x004fe200000010ff */
[----:B------:R-:W-:Y:S01]  /*11820*/  FADD.FTZ R104, R104, R31 ;  /* 0x0000001f68687221 */ /* 0x000fe20000010000 */
[----:B------:R-:W-:Y:S01]  /*11830*/  F2FP.BF16.F32.PACK_AB R6, R100, R35 ;  /* 0x000000236406723e */ /* 0x000fe200000010ff */
[----:B------:R-:W-:Y:S01]  /*11840*/  MUFU.EX2 R124, R124 ;  /* 0x0000007c007c7308 */ /* 0x000fe20000000800 */
[----:B------:R-:W-:Y:S01]  /*11850*/  F2FP.BF16.F32.PACK_AB R7, R115, R112 ;  /* 0x000000707307723e */ /* 0x000fe200000010ff */
[----:B------:R-:W-:Y:S01]  /*11860*/  FADD.FTZ R34, R34, R3 ;  /* 0x0000000322227221 */ /* 0x000fe20000010000 */
[----:B------:R-:W-:Y:S01]  /*11870*/  FADD.FTZ R105, R105, R104 ;  /* 0x0000006869697221 */ /* 0x000fe20000010000 */
[----:B------:R-:W-:-:S02]  /*11880*/  MOV R3, R28 ;  /* 0x0000001c00037202 */ /* 0x000fc40000000f00 */
[----:B------:R-:W-:Y:S01]  /*11890*/  FADD.FTZ R35, R35, R34 ;  /* 0x0000002223237221 */ /* 0x000fe20000010000 */
[----:B------:R-:W-:Y:S01]  /*118a0*/  FADD.FTZ R112, R112, R105 ;  /* 0x0000006970707221 */ /* 0x000fe20000010000 */
[----:B-----5:R-:W-:Y:S01]  /*118b0*/  HMMA.16816.F32.BF16 R96, R4, R12, R96 ;  /* 0x0000000c0460723c */ /* 0x020fe20000041860 */
[----:B------:R-:W-:Y:S01]  /*118c0*/  MUFU.EX2 R116, R116 ;  /* 0x0000007400747308 */ /* 0x000fe20000000800 */
[----:B------:R-:W-:Y:S01]  /*118d0*/  FADD.FTZ R100, R100, R35 ;  /* 0x0000002364647221 */ /* 0x000fe20000010000 */
[----:B------:R-:W-:-:S03]  /*118e0*/  FADD.FTZ R115, R115, R112 ;  /* 0x0000007073737221 */ /* 0x000fc60000010000 */
[C---:B------:R-:W-:Y:S01]  /*118f0*/  HMMA.16816.F32.BF16 R36, R4.reuse, R14, R36 ;  /* 0x0000000e0424723c */ /* 0x040fe20000041824 */
[----:B------:R-:W2:Y:S02]  /*11900*/  LDSM.16.MT88.4 R12, [R152+0xa800] ;  /* 0x00a80000980c783b */ /* 0x000ea40000004200 */
        /* <DEDUP_REMOVED lines=8> */
[----:B------:R-:W5:Y:S02]  /*11990*/  LDSM.16.MT88.4 R8, [R149+0xa800] ;  /* 0x00a800009508783b */ /* 0x000f640000004200 */
[----:B------:R-:W-:Y:S03]  /*119a0*/  MUFU.EX2 R113, R113 ;  /* 0x0000007100717308 */ /* 0x000fe60000000800 */
[C---:B------:R-:W-:Y:S05]  /*119b0*/  HMMA.16816.F32.BF16 R40, R4.reuse, R20, R40 ;  /* 0x000000140428723c */ /* 0x040fea0000041828 */
[----:B------:R-:W3:Y:S01]  /*119c0*/  MUFU.EX2 R114, R114 ;  /* 0x0000007200727308 */ /* 0x000ee20000000800 */
[C---:B------:R-:W-:Y:S01]  /*119d0*/  HMMA.16816.F32.BF16 R44, R4.reuse, R22, R44 ;  /* 0x00000016042c723c */ /* 0x040fe2000004182c */
[----:B------:R-:W-:Y:S05]  /*119e0*/  LDSM.16.MT88.4 R20, [R149+0x9000] ;  /* 0x009000009514783b */ /* 0x000fea0000004200 */
        /* <DEDUP_REMOVED lines=13> */
[----:B------:R-:W-:Y:S08]  /*11ac0*/  MUFU.EX2 R101, R108 ;  /* 0x0000006c00657308 */ /* 0x000ff00000000800 */
[----:B------:R-:W5:Y:S01]  /*11ad0*/  MUFU.EX2 R102, R102 ;  /* 0x0000006600667308 */ /* 0x000f620000000800 */
[C---:B--2---:R-:W-:Y:S06]  /*11ae0*/  HMMA.16816.F32.BF16 R88, R4.reuse, R12, R88 ;  /* 0x0000000c0458723c */ /* 0x044fec0000041858 */
[----:B------:R-:W-:Y:S01]  /*11af0*/  HMMA.16816.F32.BF16 R84, R4, R14, R84 ;  /* 0x0000000e0454723c */ /* 0x000fe20000041854 */
[----:B------:R-:W2:Y:S06]  /*11b00*/  LDSM.16.MT88.4 R12, [R148+0x9000] ;  /* 0x00900000940c783b */ /* 0x000eac0000004200 */
[----:B------:R-:W-:Y:S01]  /*11b10*/  F2FP.BF16.F32.PACK_AB R4, R122, R117 ;  /* 0x000000757a04723e */ /* 0x000fe200000010ff */
[----:B------:R-:W-:Y:S01]  /*11b20*/  FADD.FTZ R117, R117, R100 ;  /* 0x0000006475757221 */ /* 0x000fe20000010000 */
[----:B----4-:R-:W-:Y:S01]  /*11b30*/  F2FP.BF16.F32.PACK_AB R5, R121, R116 ;  /* 0x000000747905723e */ /* 0x010fe200000010ff */
[----:B------:R-:W-:Y:S01]  /*11b40*/  FADD.FTZ R116, R116, R115 ;  /* 0x0000007374747221 */ /* 0x000fe20000010000 */
[----:B------:R-:W-:Y:S01]  /*11b50*/  F2FP.BF16.F32.PACK_AB R6, R124, R119 ;  /* 0x000000777c06723e */ /* 0x000fe200000010ff */
[----:B------:R-:W-:Y:S01]  /*11b60*/  FADD.FTZ R122, R122, R117 ;  /* 0x000000757a7a7221 */ /* 0x000fe20000010000 */
[----:B---3--:R-:W-:Y:S01]  /*11b70*/  F2FP.BF16.F32.PACK_AB R7, R123, R118 ;  /* 0x000000767b07723e */ /* 0x008fe200000010ff */
[----:B------:R-:W-:Y:S01]  /*11b80*/  FADD.FTZ R121, R121, R116 ;  /* 0x0000007479797221 */ /* 0x000fe20000010000 */
[----:B------:R-:W-:Y:S01]  /*11b90*/  MOV R100, R29 ;  /* 0x0000001d00647202 */ /* 0x000fe20000000f00 */
[----:B------:R-:W-:-:S02]  /*11ba0*/  FADD.FTZ R119, R119, R122 ;  /* 0x0000007a77777221 */ /* 0x000fc40000010000 */
[----:B------:R-:W-:Y:S02]  /*11bb0*/  FADD.FTZ R0, R118, R121 ;  /* 0x0000007976007221 */ /* 0x000fe40000010000 */
[----:B-1----:R-:W-:Y:S01]  /*11bc0*/  HMMA.16816.F32.BF16 R96, R4, R16, R96 ;  /* 0x000000100460723c */ /* 0x002fe20000041860 */
[----:B------:R-:W-:Y:S01]  /*11bd0*/  FADD.FTZ R124, R124, R119 ;  /* 0x000000777c7c7221 */ /* 0x000fe20000010000 */
[----:B------:R-:W-:-:S04]  /*11be0*/  FADD.FTZ R0, R123, R0 ;  /* 0x000000007b007221 */ /* 0x000fc80000010000 */
[C---:B------:R-:W-:Y:S01]  /*11bf0*/  HMMA.16816.F32.BF16 R36, R4.reuse, R18, R36 ;  /* 0x000000120424723c */ /* 0x040fe20000041824 */
[----:B------:R-:W1:Y:S05]  /*11c00*/  LDSM.16.MT88.4 R16, [R152+0xb000] ;  /* 0x00b000009810783b */ /* 0x000e6a0000004200 */
[C---:B-----5:R-:W-:Y:S06]  /*11c10*/  HMMA.16816.F32.BF16 R40, R4.reuse, R8, R40 ;  /* 0x000000080428723c */ /* 0x060fec0000041828 */
[C---:B------:R-:W-:Y:S01]  /*11c20*/  HMMA.16816.F32.BF16 R44, R4.reuse, R10, R44 ;  /* 0x0000000a042c723c */ /* 0x040fe2000004182c */
[----:B------:R-:W3:Y:S05]  /*11c30*/  LDSM.16.MT88.4 R8, [R150+0xb000] ;  /* 0x00b000009608783b */ /* 0x000eea0000004200 */
[C---:B------:R-:W-:Y:S06]  /*11c40*/  HMMA.16816.F32.BF16 R48, R4.reuse, R20, R48 ;  /* 0x000000140430723c */ /* 0x040fec0000041830 */
        /* <DEDUP_REMOVED lines=13> */
[----:B------:R-:W-:Y:S05]  /*11d20*/  LDSM.16.MT88.4 R20, [R148+0x9800] ;  /* 0x009800009414783b */ /* 0x000fea0000004200 */
        /* <DEDUP_REMOVED lines=27> */
[C---:B-1----:R-:W-:Y:S06]  /*11ee0*/  HMMA.16816.F32.BF16 R64, R4.reuse, R16, R64 ;  /* 0x000000100440723c */ /* 0x042fec0000041840 */
[C---:B------:R-:W-:Y:S06]  /*11ef0*/  HMMA.16816.F32.BF16 R68, R4.reuse, R18, R68 ;  /* 0x000000120444723c */ /* 0x040fec0000041844 */
[C---:B---3--:R-:W-:Y:S06]  /*11f00*/  HMMA.16816.F32.BF16 R72, R4.reuse, R8, R72 ;  /* 0x000000080448723c */ /* 0x048fec0000041848 */
[C---:B------:R-:W-:Y:S06]  /*11f10*/  HMMA.16816.F32.BF16 R92, R4.reuse, R10, R92 ;  /* 0x0000000a045c723c */ /* 0x040fec000004185c */
[C---:B--2---:R-:W-:Y:S06]  /*11f20*/  HMMA.16816.F32.BF16 R76, R4.reuse, R12, R76 ;  /* 0x0000000c044c723c */ /* 0x044fec000004184c */
[C---:B------:R-:W-:Y:S06]  /*11f30*/  HMMA.16816.F32.BF16 R80, R4.reuse, R14, R80 ;  /* 0x0000000e0450723c */ /* 0x040fec0000041850 */
[C---:B----4-:R-:W-:Y:S06]  /*11f40*/  HMMA.16816.F32.BF16 R88, R4.reuse, R20, R88 ;  /* 0x000000140458723c */ /* 0x050fec0000041858 */
[----:B------:R-:W-:-:S15]  /*11f50*/  HMMA.16816.F32.BF16 R84, R4, R22, R84 ;  /* 0x000000160454723c */ /* 0x000fde0000041854 */
[----:B------:R-:W-:-:S09]  /*11f60*/  NOP ;  /* 0x0000000000007918 */ /* 0x000fd20000000000 */
.L_x_7023:
[----:B------:R-:W-:-:S13]  /*11f70*/  ISETP.GE.AND P0, PT, R168, 0x1, PT ;  /* 0x00000001a800780c */ /* 0x000fda0003f06270 */
[----:B------:R-:W-:Y:S05]  /*11f80*/  @!P0 BRA `(.L_x_7029) ;  /* 0x0000002400d88947 */ /* 0x000fea0003800000 */
[----:B------:R-:W-:Y:S01]  /*11f90*/  ULDC.64 UR8, c[0x0][0x250] ;  /* 0x0000940000087ab9 */ /* 0x000fe20000000a00 */
[----:B------:R-:W-:Y:S01]  /*11fa0*/  ULDC.64 UR4, c[0x0][0x248] ;  /* 0x0000920000047ab9 */ /* 0x000fe20000000a00 */
[----:B------:R-:W-:Y:S01]  /*11fb0*/  ULEA UR11, -UR8, URZ, 0x6 ;  /* 0x0000003f080b7291 */ /* 0x000fe2000f8e313f */
[----:B------:R-:W-:Y:S01]  /*11fc0*/  IMAD.MOV.U32 R0, RZ, RZ, R3 ;  /* 0x000000ffff007224 */ /* 0x000fe200078e0003 */
[----:B------:R-:W-:Y:S01]  /*11fd0*/  ULEA UR10, -UR4, URZ, 0x6 ;  /* 0x0000003f040a7291 */ /* 0x000fe2000f8e313f */
[----:B------:R-:W-:Y:S01]  /*11fe0*/  IMAD.MOV.U32 R101, RZ, RZ, R100 ;  /* 0x000000ffff657224 */ /* 0x000fe200078e0064 */
[----:B------:R-:W-:Y:S02]  /*11ff0*/  USHF.L.U64.HI UR5, UR4, 0x5, UR5 ;  /* 0x0000000504057899 */ /* 0x000fe40008010205 */
[----:B------:R-:W-:Y:S01]  /*12000*/  USHF.L.U32 UR12, UR4, 0x5, URZ ;  /* 0x00000005040c7899 */ /* 0x000fe2000800063f */
[----:B------:R-:W-:Y:S01]  /*12010*/  MOV R171, UR11 ;  /* 0x0000000b00ab7c02 */ /* 0x000fe20008000f00 */
[----:B------:R-:W-:-:S02]  /*12020*/  USHF.R.S32.HI UR4, URZ, 0x1f, UR11 ;  /* 0x0000001f3f047899 */ /* 0x000fc4000801140b */
[----:B------:R-:W-:Y:S02]  /*12030*/  USHF.L.U64.HI UR9, UR8, 0x5, UR9 ;  /* 0x0000000508097899 */ /* 0x000fe40008010209 */
[----:B------:R-:W-:Y:S02]  /*12040*/  USHF.L.U32 UR8, UR8, 0x5, URZ ;  /* 0x0000000508087899 */ /* 0x000fe4000800063f */
[----:B------:R-:W-:Y:S01]  /*12050*/  MOV R170, UR4 ;  /* 0x0000000400aa7c02 */ /* 0x000fe20008000f00 */
[----:B------:R-:W-:Y:S01]  /*12060*/  USHF.R.S32.HI UR13, URZ, 0x1f, UR10 ;  /* 0x0000001f3f0d7899 */ /* 0x000fe2000801140a */
[----:B------:R-:W-:-:S11]  /*12070*/  ULDC UR4, c[0x0][0x2ec] ;  /* 0x0000bb0000047ab9 */ /* 0x000fd60000000800 */
.L_x_7033:
        /* <DEDUP_REMOVED lines=66> */
.L_x_7030:
[C---:B------:R-:W-:Y:S04]  /*124a0*/  LEA R167, P0, R10.reuse, R167, 0x1 ;  /* 0x000000a70aa77211 */ /* 0x040fe800078008ff */
[----:B------:R-:W-:Y:S01]  /*124b0*/  LEA.HI.X R166, R10, R166, R3, 0x1, P0 ;  /* 0x000000a60aa67211 */ /* 0x000fe200000f0c03 */
[----:B------:R-:W-:Y:S01]  /*124c0*/  IMAD.MOV.U32 R30, RZ, RZ, R167 ;  /* 0x000000ffff1e7224 */ /* 0x000fe200078e00a7 */
        /* <DEDUP_REMOVED lines=13> */
[----:B------:R-:W-:Y:S01]  /*125a0*/  ISETP.GE.AND P0, PT, R168, 0x2, PT ;  /* 0x00000002a800780c */ /* 0x000fe20003f06270 */
        /* <DEDUP_REMOVED lines=11> */
[----:B------:R-:W-:Y:S04]  /*12660*/  LDSM.16.M88.4 R124, [R156] ;  /* 0x000000009c7c783b */ /* 0x000fe80000000200 */
[----:B------:R-:W2:Y:S04]  /*12670*/  LDSM.16.M88.4 R128, [R155] ;  /* 0x000000009b80783b */ /* 0x000ea80000000200 */
[----:B------:R-:W2:Y:S04]  /*12680*/  LDSM.16.M88.4 R132, [R147] ;  /* 0x000000009384783b */ /* 0x000ea80000000200 */
[----:B------:R-:W2:Y:S01]  /*12690*/  LDSM.16.M88.4 R136, [R146] ;  /* 0x000000009288783b */ /* 0x000ea20000000200 */
[C---:B---3--:R-:W-:Y:S06]  /*126a0*/  HMMA.16816.F32.BF16 R4, R104.reuse, R108, RZ ;  /* 0x0000006c6804723c */ /* 0x048fec00000418ff */
[C---:B------:R-:W-:Y:S01]  /*126b0*/  HMMA.16816.F32.BF16 R8, R104.reuse, R110, RZ ;  /* 0x0000006e6808723c */ /* 0x040fe200000418ff */
[----:B------:R-:W3:Y:S05]  /*126c0*/  LDSM.16.M88.4 R108, [R145] ;  /* 0x00000000916c783b */ /* 0x000eea0000000200 */
[C---:B----4-:R-:W-:Y:S06]  /*126d0*/  HMMA.16816.F32.BF16 R12, R104.reuse, R112, RZ ;  /* 0x00000070680c723c */ /* 0x050fec00000418ff */
[C---:B------:R-:W-:Y:S01]  /*126e0*/  HMMA.16816.F32.BF16 R16, R104.reuse, R114, RZ ;  /* 0x000000726810723c */ /* 0x040fe200000418ff */
[----:B------:R-:W-:Y:S05]  /*126f0*/  LDSM.16.M88.4 R112, [R151+0x4000] ;  /* 0x004000009770783b */ /* 0x000fea0000000200 */
[C---:B-----5:R-:W-:Y:S06]  /*12700*/  HMMA.16816.F32.BF16 R20, R104.reuse, R116, RZ ;  /* 0x000000746814723c */ /* 0x060fec00000418ff */
[C---:B------:R-:W-:Y:S01]  /*12710*/  HMMA.16816.F32.BF16 R24, R104.reuse, R118, RZ ;  /* 0x000000766818723c */ /* 0x040fe200000418ff */
[----:B------:R-:W-:Y:S05]  /*12720*/  LDSM.16.M88.4 R116, [R151+0x4800] ;  /* 0x004800009774783b */ /* 0x000fea0000000200 */
[C---:B-1----:R-:W-:Y:S06]  /*12730*/  HMMA.16816.F32.BF16 R28, R104.reuse, R120, RZ ;  /* 0x00000078681c723c */ /* 0x042fec00000418ff */
[----:B--2---:R-:W-:Y:S01]  /*12740*/  HMMA.16816.F32.BF16 R32, R104, R122, RZ ;  /* 0x0000007a6820723c */ /* 0x004fe200000418ff */
[----:B------:R-:W1:Y:S04]  /*12750*/  LDSM.16.M88.4 R104, [R154] ;  /* 0x000000009a68783b */ /* 0x000e680000000200 */
[----:B------:R-:W2:Y:S01]  /*12760*/  LDSM.16.M88.4 R120, [R151+0x5000] ;  /* 0x005000009778783b */ /* 0x000ea20000000200 */
[C---:B------:R-:W-:Y:S06]  /*12770*/  HMMA.16816.F32.BF16 R4, R124.reuse, R128, R4 ;  /* 0x000000807c04723c */ /* 0x040fec0000041804 */
[C---:B------:R-:W-:Y:S01]  /*12780*/  HMMA.16816.F32.BF16 R8, R124.reuse, R130, R8 ;  /* 0x000000827c08723c */ /* 0x040fe20000041808 */
[----:B------:R-:W4:Y:S05]  /*12790*/  LDSM.16.M88.4 R128, [R151+0x5800] ;  /* 0x005800009780783b */ /* 0x000f2a0000000200 */
[C---:B------:R-:W-:Y:S06]  /*127a0*/  HMMA.16816.F32.BF16 R12, R124.reuse, R132, R12 ;  /* 0x000000847c0c723c */ /* 0x040fec000004180c */
[C---:B------:R-:W-:Y:S06]  /*127b0*/  HMMA.16816.F32.BF16 R16, R124.reuse, R134, R16 ;  /* 0x000000867c10723c */ /* 0x040fec0000041810 */
[C---:B------:R-:W-:Y:S06]  /*127c0*/  HMMA.16816.F32.BF16 R20, R124.reuse, R136, R20 ;  /* 0x000000887c14723c */ /* 0x040fec0000041814 */
[C---:B------:R-:W-:Y:S06]  /*127d0*/  HMMA.16816.F32.BF16 R24, R124.reuse, R138, R24 ;  /* 0x0000008a7c18723c */ /* 0x040fec0000041818 */
[C---:B---3--:R-:W-:Y:S06]  /*127e0*/  HMMA.16816.F32.BF16 R28, R124.reuse, R108, R28 ;  /* 0x0000006c7c1c723c */ /* 0x048fec000004181c */
[----:B------:R-:W-:Y:S01]  /*127f0*/  HMMA.16816.F32.BF16 R32, R124, R110, R32 ;  /* 0x0000006e7c20723c */ /* 0x000fe20000041820 */
[----:B------:R-:W-:Y:S04]  /*12800*/  LDSM.16.M88.4 R108, [R153] ;  /* 0x00000000996c783b */ /* 0x000fe80000000200 */
[----:B------:R-:W3:Y:S01]  /*12810*/  LDSM.16.M88.4 R124, [R144] ;  /* 0x00000000907c783b */ /* 0x000ee20000000200 */
        /* <DEDUP_REMOVED lines=9> */
[C---:B----4-:R-:W-:Y:S06]  /*128b0*/  HMMA.16816.F32.BF16 R28, R104.reuse, R128, R28 ;  /* 0x00000080681c723c */ /* 0x050fec000004181c */
[----:B------:R-:W-:Y:S01]  /*128c0*/  HMMA.16816.F32.BF16 R32, R104, R130, R32 ;  /* 0x000000826820723c */ /* 0x000fe20000041820 */
[----:B------:R-:W-:Y:S04]  /*128d0*/  LDSM.16.M88.4 R104, [R158+0x2000] ;  /* 0x002000009e68783b */ /* 0x000fe80000000200 */
[----:B------:R-:W4:Y:S01]  /*128e0*/  LDSM.16.M88.4 R128, [R157+0x6000] ;  /* 0x006000009d80783b */ /* 0x000f220000000200 */
[C---:B---3--:R-:W-:Y:S06]  /*128f0*/  HMMA.16816.F32.BF16 R4, R108.reuse, R124, R4 ;  /* 0x0000007c6c04723c */ /* 0x048fec0000041804 */
[C---:B------:R-:W-:Y:S01]  /*12900*/  HMMA.16816.F32.BF16 R8, R108.reuse, R126, R8 ;  /* 0x0000007e6c08723c */ /* 0x040fe20000041808 */
[----:B------:R-:W3:Y:S05]  /*12910*/  LDSM.16.M88.4 R124, [R157+0x6800] ;  /* 0x006800009d7c783b */ /* 0x000eea0000000200 */
[C---:B-1----:R-:W-:Y:S06]  /*12920*/  HMMA.16816.F32.BF16 R12, R108.reuse, R112, R12 ;  /* 0x000000706c0c723c */ /* 0x042fec000004180c */
[C---:B------:R-:W-:Y:S01]  /*12930*/  HMMA.16816.F32.BF16 R16, R108.reuse, R114, R16 ;  /* 0x000000726c10723c */ /* 0x040fe20000041810 */
[----:B------:R-:W-:Y:S05]  /*12940*/  LDSM.16.M88.4 R112, [R157+0x7800] ;  /* 0x007800009d70783b */ /* 0x000fea0000000200 */
[C---:B-----5:R-:W-:Y:S06]  /*12950*/  HMMA.16816.F32.BF16 R20, R108.reuse, R116, R20 ;  /* 0x000000746c14723c */ /* 0x060fec0000041814 */
[C---:B------:R-:W-:Y:S01]  /*12960*/  HMMA.16816.F32.BF16 R24, R108.reuse, R118, R24 ;  /* 0x000000766c18723c */ /* 0x040fe20000041818 */
[----:B------:R-:W-:Y:S05]  /*12970*/  LDSM.16.M88.4 R116, [R156+0x2000] ;  /* 0x002000009c74783b */ /* 0x000fea0000000200 */
[C---:B--2---:R-:W-:Y:S06]  /*12980*/  HMMA.16816.F32.BF16 R28, R108.reuse, R120, R28 ;  /* 0x000000786c1c723c */ /* 0x044fec000004181c */
[----:B------:R-:W-:Y:S01]  /*12990*/  HMMA.16816.F32.BF16 R32, R108, R122, R32 ;  /* 0x0000007a6c20723c */ /* 0x000fe20000041820 */
[----:B------:R-:W1:Y:S04]  /*129a0*/  LDSM.16.M88.4 R108, [R157+0x7000] ;  /* 0x007000009d6c783b */ /* 0x000e680000000200 */
[----:B------:R-:W2:Y:S01]  /*129b0*/  LDSM.16.M88.4 R120, [R143] ;  /* 0x000000008f78783b */ /* 0x000ea20000000200 */
[C---:B----4-:R-:W-:Y:S06]  /*129c0*/  HMMA.16816.F32.BF16 R4, R104.reuse, R128, R4 ;  /* 0x000000806804723c */ /* 0x050fec0000041804 */
[C---:B------:R-:W-:Y:S01]  /*129d0*/  HMMA.16816.F32.BF16 R8, R104.reuse, R130, R8 ;  /* 0x000000826808723c */ /* 0x040fe20000041808 */
[----:B------:R-:W4:Y:S05]  /*129e0*/  LDSM.16.M88.4 R128, [R142] ;  /* 0x000000008e80783b */ /* 0x000f2a0000000200 */
[C---:B---3--:R-:W-:Y:S06]  /*129f0*/  HMMA.16816.F32.BF16 R12, R104.reuse, R124, R12 ;  /* 0x0000007c680c723c */ /* 0x048fec000004180c */
[C---:B------:R-:W-:Y:S01]  /*12a00*/  HMMA.16816.F32.BF16 R16, R104.reuse, R126, R16 ;  /* 0x0000007e6810723c */ /* 0x040fe20000041810 */
[----:B------:R-:W3:Y:S05]  /*12a10*/  LDSM.16.M88.4 R124, [R141] ;  /* 0x000000008d7c783b */ /* 0x000eea0000000200 */
[C---:B-1----:R-:W-:Y:S06]  /*12a20*/  HMMA.16816.F32.BF16 R20, R104.reuse, R108, R20 ;  /* 0x0000006c6814723c */ /* 0x042fec0000041814 */
[C---:B------:R-:W-:Y:S01]  /*12a30*/  HMMA.16816.F32.BF16 R24, R104.reuse, R110, R24 ;  /* 0x0000006e6818723c */ /* 0x040fe20000041818 */
[----:B------:R-:W-:Y:S05]  /*12a40*/  LDSM.16.M88.4 R108, [R154+0x2000] ;  /* 0x002000009a6c783b */ /* 0x000fea0000000200 */
[C---:B------:R-:W-:Y:S06]  /*12a50*/  HMMA.16816.F32.BF16 R28, R104.reuse, R112, R28 ;  /* 0x00000070681c723c */ /* 0x040fec000004181c */
[----:B------:R-:W-:Y:S01]  /*12a60*/  HMMA.16816.F32.BF16 R32, R104, R114, R32 ;  /* 0x000000726820723c */ /* 0x000fe20000041820 */
[----:B------:R-:W1:Y:S04]  /*12a70*/  LDSM.16.M88.4 R104, [R140] ;  /* 0x000000008c68783b */ /* 0x000e680000000200 */
[----:B------:R-:W5:Y:S01]  /*12a80*/  LDSM.16.M88.4 R112, [R151+0x6000] ;  /* 0x006000009770783b */ /* 0x000f620000000200 */
        /* <DEDUP_REMOVED lines=10> */
[----:B------:R-:W-:Y:S01]  /*12b30*/  HMMA.16816.F32.BF16 R32, R116, R106, R32 ;  /* 0x0000006a7420723c */ /* 0x000fe20000041820 */
[----:B------:R-:W-:Y:S04]  /*12b40*/  LDSM.16.M88.4 R104, [R153+0x2000] ;  /* 0x002000009968783b */ /* 0x000fe80000000200 */
[----:B------:R-:W-:Y:S01]  /*12b50*/  LDSM.16.M88.4 R116, [R144+0x2800] ;  /* 0x002800009074783b */ /* 0x000fe20000000200 */
[C---:B-----5:R-:W-:Y:S06]  /*12b60*/  HMMA.16816.F32.BF16 R4, R108.reuse, R112, R4 ;  /* 0x000000706c04723c */ /* 0x060fec0000041804 */
[C---:B------:R-:W-:Y:S01]  /*12b70*/  HMMA.16816.F32.BF16 R8, R108.reuse, R114, R8 ;  /* 0x000000726c08723c */ /* 0x040fe20000041808 */
[----:B------:R-:W1:Y:S05]  /*12b80*/  LDSM.16.M88.4 R112, [R144+0x2000] ;  /* 0x002000009070783b */ /* 0x000e6a0000000200 */
[C---:B--2---:R-:W-:Y:S06]  /*12b90*/  HMMA.16816.F32.BF16 R12, R108.reuse, R120, R12 ;  /* 0x000000786c0c723c */ /* 0x044fec000004180c */
[C---:B------:R-:W-:Y:S01]  /*12ba0*/  HMMA.16816.F32.BF16 R16, R108.reuse, R122, R16 ;  /* 0x0000007a6c10723c */ /* 0x040fe20000041810 */
[----:B------:R-:W2:Y:S05]  /*12bb0*/  LDSM.16.M88.4 R120, [R144+0x3000] ;  /* 0x003000009078783b */ /* 0x000eaa0000000200 */
[C---:B----4-:R-:W-:Y:S06]  /*12bc0*/  HMMA.16816.F32.BF16 R20, R108.reuse, R128, R20 ;  /* 0x000000806c14723c */ /* 0x050fec0000041814 */
[C---:B------:R-:W-:Y:S01]  /*12bd0*/  HMMA.16816.F32.BF16 R24, R108.reuse, R130, R24 ;  /* 0x000000826c18723c */ /* 0x040fe20000041818 */
[----:B------:R-:W4:Y:S01]  /*12be0*/  LDSM.16.M88.4 R128, [R144+0x3800] ;  /* 0x003800009080783b */ /* 0x000f220000000200 */
[----:B------:R-:W-:Y:S04]  /*12bf0*/  DEPBAR.LE SB0, 0x0 ;  /* 0x000080000000791a */ /* 0x000fe80000000000 */
[C---:B---3--:R-:W-:Y:S01]  /*12c00*/  HMMA.16816.F32.BF16 R28, R108.reuse, R124, R28 ;  /* 0x0000007c6c1c723c */ /* 0x048fe2000004181c */
[----:B------:R-:W-:Y:S05]  /*12c10*/  BAR.SYNC.DEFER_BLOCKING 0x0 ;  /* 0x0000000000007b1d */ /* 0x000fea0000010000 */
[----:B------:R-:W-:Y:S06]  /*12c20*/  HMMA.16816.F32.BF16 R32, R108, R126, R32 ;  /* 0x0000007e6c20723c */ /* 0x000fec0000041820 */
[C---:B-1----:R-:W-:Y:S06]  /*12c30*/  HMMA.16816.F32.BF16 R4, R104.reuse, R112, R4 ;  /* 0x000000706804723c */ /* 0x042fec0000041804 */
[C---:B------:R-:W-:Y:S06]  /*12c40*/  HMMA.16816.F32.BF16 R8, R104.reuse, R114, R8 ;  /* 0x000000726808723c */ /* 0x040fec0000041808 */
[C---:B------:R-:W-:Y:S06]  /*12c50*/  HMMA.16816.F32.BF16 R12, R104.reuse, R116, R12 ;  /* 0x00000074680c723c */ /* 0x040fec000004180c */
[C---:B------:R-:W-:Y:S06]  /*12c60*/  HMMA.16816.F32.BF16 R16, R104.reuse, R118, R16 ;  /* 0x000000766810723c */ /* 0x040fec0000041810 */
[C---:B--2---:R-:W-:Y:S06]  /*12c70*/  HMMA.16816.F32.BF16 R20, R104.reuse, R120, R20 ;  /* 0x000000786814723c */ /* 0x044fec0000041814 */
[C---:B------:R-:W-:Y:S06]  /*12c80*/  HMMA.16816.F32.BF16 R24, R104.reuse, R122, R24 ;  /* 0x0000007a6818723c */ /* 0x040fec0000041818 */
[C---:B----4-:R-:W-:Y:S06]  /*12c90*/  HMMA.16816.F32.BF16 R28, R104.reuse, R128, R28 ;  /* 0x00000080681c723c */ /* 0x050fec000004181c */
[----:B------:R-:W-:Y:S01]  /*12ca0*/  HMMA.16816.F32.BF16 R32, R104, R130, R32 ;  /* 0x000000826820723c */ /* 0x000fe20000041820 */
[----:B------:R-:W-:Y:S11]  /*12cb0*/  @!UPT UIADD3 URZ, URZ, URZ, URZ ;  /* 0x0000003f3f3ff290 */ /* 0x000ff6000fffe03f */
[----:B------:R-:W-:Y:S01]  /*12cc0*/  @!UPT UIADD3 URZ, URZ, URZ, URZ ;  /* 0x0000003f3f3ff290 */ /* 0x000fe2000fffe03f */
[----:B------:R-:W-:Y:S11]  /*12cd0*/  @!P0 BRA `(.L_x_7031) ;  /* 0x0000000400548947 */ /* 0x000ff60003800000 */
        /* <DEDUP_REMOVED lines=36> */
[----:B------:R-:W1:Y:S01]  /*12f20*/  LDC.64 R102, c[0x0][0x248] ;  /* 0x00009200ff667b82 */ /* 0x000e620000000a00 */
        /* <DEDUP_REMOVED lines=28> */
.L_x_7032:
        /* <DEDUP_REMOVED lines=20> */
.L_x_7031:
        /* <DEDUP_REMOVED lines=148> */
[----:B------:R-:W-:Y:S01]  /*13b70*/  FMUL.FTZ R16, R2, R88 ;  /* 0x0000005802107220 */ /* 0x000fe20000410000 */
[C---:B------:R-:W-:Y:S01]  /*13b80*/  HMMA.16816.F32.BF16 R36, R96.reuse, R106, R36 ;  /* 0x0000006a6024723c */ /* 0x040fe20000041824 */
[----:B------:R-:W1:Y:S04]  /*13b90*/  LDSM.16.MT88.4 R104, [R152+0xa000] ;  /* 0x00a000009868783b */ /* 0x000e680000004200 */
[----:B------:R-:W2:Y:S01]  /*13ba0*/  MUFU.EX2 R125, R125 ;  /* 0x0000007d007d7308 */ /* 0x000ea20000000800 */
[----:B------:R-:W-:Y:S01]  /*13bb0*/  ISETP.GT.AND P0, PT, R168, 0x1, PT ;  /* 0x00000001a800780c */ /* 0x000fe20003f04270 */
        /* <DEDUP_REMOVED lines=179> */
.L_x_7029:
[----:B------:R-:W1:Y:S01]  /*146f0*/  SHFL.BFLY PT, R0, R173, 0x2, 0x1f ;  /* 0x0c401f00ad007f89 */ /* 0x000e6200000e0000 */
[----:B------:R-:W2:Y:S01]  /*14700*/  S2UR UR4, SR_CgaCtaId ;  /* 0x00000000000479c3 */ /* 0x000ea20000008800 */
[----:B------:R-:W-:Y:S01]  /*14710*/  MOV R5, 0x3f800000 ;  /* 0x3f80000000057802 */ /* 0x000fe20000000f00 */
[----:B------:R-:W-:Y:S01]  /*14720*/  UMOV UR5, 0x400 ;  /* 0x0000040000057882 */ /* 0x000fe20000000000 */
[----:B------:R-:W3:Y:S01]  /*14730*/  SHFL.BFLY PT, R2, R175, 0x2, 0x1f ;  /* 0x0c401f00af027f89 */ /* 0x000ee200000e0000 */
[----:B------:R-:W-:Y:S01]  /*14740*/  MOV R6, 0x3f800000 ;  /* 0x3f80000000067802 */ /* 0x000fe20000000f00 */
[----:B-1----:R-:W-:Y:S01]  /*14750*/  FADD.FTZ R7, R0, R173 ;  /* 0x000000ad00077221 */ /* 0x002fe20000010000 */
[----:B--2---:R-:W-:Y:S01]  /*14760*/  ULEA UR4, UR4, UR5, 0x18 ;  /* 0x0000000504047291 */ /* 0x004fe2000f8ec03f */
[----:B------:R-:W1:Y:S01]  /*14770*/  S2R R0, SR_TID.X ;  /* 0x0000000000007919 */ /* 0x000e620000002100 */
[----:B---3--:R-:W-:Y:S02]  /*14780*/  FADD.FTZ R9, R2, R175 ;  /* 0x000000af02097221 */ /* 0x008fe40000010000 */
[----:B------:R-:W2:Y:S04]  /*14790*/  SHFL.BFLY PT, R2, R7, 0x1, 0x1f ;  /* 0x0c201f0007027f89 */ /* 0x000ea800000e0000 */
[----:B------:R-:W3:Y:S01]  /*147a0*/  SHFL.BFLY PT, R4, R9, 0x1, 0x1f ;  /* 0x0c201f0009047f89 */ /* 0x000ee200000e0000 */
[----:B--2---:R-:W-:Y:S01]  /*147b0*/  FADD.FTZ R2, R7, R2 ;  /* 0x0000000207027221 */ /* 0x004fe20000010000 */
[----:B-1----:R-:W-:Y:S01]  /*147c0*/  SHF.R.S32.HI R7, RZ, 0x1f, R0 ;  /* 0x0000001fff077819 */ /* 0x002fe20000011400 */
[----:B---3--:R-:W-:-:S03]  /*147d0*/  FADD.FTZ R4, R9, R4 ;  /* 0x0000000409047221 */ /* 0x008fc60000010000 */
[----:B------:R-:W-:Y:S02]  /*147e0*/  FSETP.NE.FTZ.AND P3, PT, R2, RZ, PT ;  /* 0x000000ff0200720b */ /* 0x000fe40003f75000 */
[----:B------:R-:W-:Y:S02]  /*147f0*/  LEA.HI R8, R7, R0, RZ, 0x2 ;  /* 0x0000000007087211 */ /* 0x000fe400078f10ff */
[----:B------:R-:W-:Y:S02]  /*14800*/  FSETP.NE.FTZ.AND P4, PT, R4, RZ, PT ;  /* 0x000000ff0400720b */ /* 0x000fe40003f95000 */
[--C-:B------:R-:W-:Y:S02]  /*14810*/  SHF.R.S32.HI R10, RZ, 0x2, R8.reuse ;  /* 0x00000002ff0a7819 */ /* 0x100fe40000011408 */
[----:B------:R-:W-:Y:S02]  /*14820*/  SHF.R.S32.HI R9, RZ, 0x1f, R8 ;  /* 0x0000001fff097819 */ /* 0x000fe40000011408 */
[----:B------:R-:W-:-:S02]  /*14830*/  LOP3.LUT R11, R8, 0x3ffffffc, RZ, 0xc0, !PT ;  /* 0x3ffffffc080b7812 */ /* 0x000fc400078ec0ff */
[----:B------:R-:W-:Y:S01]  /*14840*/  LEA.HI R9, R9, R10, RZ, 0x3 ;  /* 0x0000000a09097211 */ /* 0x000fe200078f18ff */
[----:B------:R-:W1:Y:S01]  /*14850*/  @P3 MUFU.RCP R6, R2 ;  /* 0x0000000200063308 */ /* 0x000e620000001000 */
[-C--:B------:R-:W-:Y:S02]  /*14860*/  IADD3 R11, -R11, R0.reuse, RZ ;  /* 0x000000000b0b7210 */ /* 0x080fe40007ffe1ff */
[----:B------:R-:W-:Y:S01]  /*14870*/  LOP3.LUT R9, R9, 0xfffffff8, RZ, 0xc0, !PT ;  /* 0xfffffff809097812 */ /* 0x000fe200078ec0ff */
[----:B------:R-:W2:Y:S03]  /*14880*/  @P4 LDC R25, c[0x0][0x2e8] ;  /* 0x0000ba00ff194b82 */ /* 0x000ea60000000800 */
[----:B------:R-:W-:Y:S01]  /*14890*/  IADD3 R9, R10, -R9, RZ ;  /* 0x800000090a097210 */ /* 0x000fe20007ffe0ff */
[----:B------:R-:W3:Y:S01]  /*148a0*/  @P4 MUFU.RCP R5, R4 ;  /* 0x0000000400054308 */ /* 0x000ee20000001000 */
[----:B------:R-:W-:-:S02]  /*148b0*/  LEA.HI R10, R7, R0, RZ, 0x5 ;  /* 0x00000000070a7211 */ /* 0x000fc400078f28ff */
[C---:B------:R-:W-:Y:S02]  /*148c0*/  SHF.L.U32 R12, R9.reuse, 0x6, RZ ;  /* 0x00000006090c7819 */ /* 0x040fe400000006ff */
[----:B------:R-:W-:Y:S02]  /*148d0*/  SHF.R.S32.HI R8, RZ, 0x5, R10 ;  /* 0x00000005ff087819 */ /* 0x000fe4000001140a */
[----:B------:R-:W-:Y:S01]  /*148e0*/  LOP3.LUT R12, R12, 0x1c0, RZ, 0xc0, !PT ;  /* 0x000001c00c0c7812 */ /* 0x000fe200078ec0ff */
[----:B------:R-:W4:Y:S01]  /*148f0*/  @P4 MUFU.LG2 R4, R4 ;  /* 0x0000000400044308 */ /* 0x000f220000000c00 */
[----:B------:R-:W-:Y:S01]  /*14900*/  LOP3.LUT R13, R9, 0x1, RZ, 0xc0, !PT ;  /* 0x00000001090d7812 */ /* 0x000fe200078ec0ff */
[----:B-1----:R-:W-:Y:S01]  /*14910*/  FMUL.FTZ R99, R6, R99 ;  /* 0x0000006306637220 */ /* 0x002fe20000410000 */
[----:B------:R-:W-:Y:S01]  /*14920*/  LEA R11, R8, R11, 0x9 ;  /* 0x0000000b080b7211 */ /* 0x000fe200078e48ff */
[----:B------:R-:W-:Y:S01]  /*14930*/  FMUL.FTZ R98, R6, R98 ;  /* 0x0000006206627220 */ /* 0x000fe20000410000 */
[----:B------:R-:W-:Y:S01]  /*14940*/  LEA.HI R12, R12, R12, RZ, 0x1d ;  /* 0x0000000c0c0c7211 */ /* 0x000fe200078fe8ff */
[C---:B------:R-:W-:Y:S01]  /*14950*/  FMUL.FTZ R39, R6.reuse, R39 ;  /* 0x0000002706277220 */ /* 0x040fe20000410000 */
[----:B------:R-:W-:Y:S01]  /*14960*/  ISETP.NE.U32.AND P0, PT, R13, 0x1, PT ;  /* 0x000000010d00780c */ /* 0x000fe20003f05070 */
[C---:B------:R-:W-:Y:S01]  /*14970*/  FMUL.FTZ R38, R6.reuse, R38 ;  /* 0x0000002606267220 */ /* 0x040fe20000410000 */
[----:B------:R-:W-:Y:S01]  /*14980*/  LEA R11, R11, R12, 0x1 ;  /* 0x0000000c0b0b7211 */ /* 0x000fe200078e08ff */
[----:B---3--:R-:W-:Y:S01]  /*14990*/  FMUL.FTZ R96, R5, R96 ;  /* 0x0000006005607220 */ /* 0x008fe20000410000 */
[----:B------:R-:W-:Y:S01]  /*149a0*/  R2P PR, R9, 0x6 ;  /* 0x0000000609007804 */ /* 0x000fe20000000000 */
[C---:B------:R-:W-:Y:S01]  /*149b0*/  FMUL.FTZ R97, R5.reuse, R97 ;  /* 0x0000006105617220 */ /* 0x040fe20000410000 */
[----:B------:R-:W-:Y:S01]  /*149c0*/  MOV R9, 0x20 ;  /* 0x0000002000097802 */ /* 0x000fe20000000f00 */
[----:B------:R-:W-:Y:S01]  /*149d0*/  FMUL.FTZ R36, R5, R36 ;  /* 0x0000002405247220 */ /* 0x000fe20000410000 */
[----:B------:R-:W-:Y:S01]  /*149e0*/  LEA R11, R11, UR4, 0x1 ;  /* 0x000000040b0b7c11 */ /* 0x000fe2000f8e08ff */
[----:B------:R-:W-:Y:S01]  /*149f0*/  FMUL.FTZ R37, R5, R37 ;  /* 0x0000002505257220 */ /* 0x000fe20000410000 */
[----:B------:R-:W-:Y:S01]  /*14a00*/  SEL R12, R9, 0xffffffe0, !P1 ;  /* 0xffffffe0090c7807 */ /* 0x000fe20004800000 */
[C---:B------:R-:W-:Y:S01]  /*14a10*/  FMUL.FTZ R40, R5.reuse, R40 ;  /* 0x0000002805287220 */ /* 0x040fe20000410000 */
[----:B------:R-:W-:Y:S01]  /*14a20*/  MOV R9, 0x40 ;  /* 0x0000004000097802 */ /* 0x000fe20000000f00 */
[C---:B------:R-:W-:Y:S01]  /*14a30*/  FMUL.FTZ R41, R5.reuse, R41 ;  /* 0x0000002905297220 */ /* 0x040fe20000410000 */
[C---:B------:R-:W-:Y:S01]  /*14a40*/  FMUL.FTZ R43, R6.reuse, R43 ;  /* 0x0000002b062b7220 */ /* 0x040fe20000410000 */
[C---:B------:R-:W-:Y:S01]  /*14a50*/  FMUL.FTZ R42, R6.reuse, R42 ;  /* 0x0000002a062a7220 */ /* 0x040fe20000410000 */
[C---:B------:R-:W-:Y:S01]  /*14a60*/  FMUL.FTZ R44, R5.reuse, R44 ;  /* 0x0000002c052c7220 */ /* 0x040fe20000410000 */
[----:B------:R-:W-:Y:S01]  /*14a70*/  FMUL.FTZ R45, R5, R45 ;  /* 0x0000002d052d7220 */ /* 0x000fe20000410000 */
        /* <DEDUP_REMOVED lines=9> */
[----:B------:R-:W-:Y:S01]  /*14b10*/  FMUL.FTZ R53, R5, R53 ;  /* 0x0000003505357220 */ /* 0x000fe20000410000 */
[C---:B------:R-:W-:Y:S01]  /*14b20*/  FMUL.FTZ R55, R6.reuse, R55 ;  /* 0x0000003706377220 */ /* 0x040fe20000410000 */
[C---:B------:R-:W-:Y:S01]  /*14b30*/  FMUL.FTZ R54, R6.reuse, R54 ;  /* 0x0000003606367220 */ /* 0x040fe20000410000 */
        /* <DEDUP_REMOVED lines=82> */
[----:B------:R-:W3:Y:S01]  /*15060*/  @P3 MUFU.LG2 R2, R2 ;  /* 0x0000000200023308 */ /* 0x000ee20000000c00 */
[----:B------:R-:W-:Y:S01]  /*15070*/  F2FP.BF16.F32.PACK_AB R94, R95, R94 ;  /* 0x0000005e5f5e723e */ /* 0x000fe200000010ff */
[----:B------:R-:W-:Y:S01]  /*15080*/  STS [R19+0x400], R54 ;  /* 0x0004003613007388 */ /* 0x000fe20000000800 */
[----:B------:R-:W-:Y:S01]  /*15090*/  F2FP.BF16.F32.PACK_AB R76, R77, R76 ;  /* 0x0000004c4d4c723e */ /* 0x000fe200000010ff */
[----:B------:R-:W-:Y:S01]  /*150a0*/  ULDC.U8 UR4, c[0x0][0x3d8] ;  /* 0x0000f60000047ab9 */ /* 0x000fe20000000000 */
        /* <DEDUP_REMOVED lines=17> */
[----:B------:R-:W-:Y:S04]  /*151c0*/  STS [R15+0x2400], R74 ;  /* 0x0024004a0f007388 */ /* 0x000fe80000000800 */
[----:B------:R-:W-:Y:S04]  /*151d0*/  STS [R9+0x2000], R92 ;  /* 0x0020005c09007388 */ /* 0x000fe80000000800 */
[----:B------:R2:W-:Y:S01]  /*151e0*/  STS [R9+0x2400], R94 ;  /* 0x0024005e09007388 */ /* 0x0005e20000000800 */
[----:B-----5:R-:W-:-:S03]  /*151f0*/  MOV R11, 0x7f800000 ;  /* 0x7f800000000b7802 */ /* 0x020fc60000000f00 */
[----:B------:R2:W-:Y:S04]  /*15200*/  STS [R17+0x2000], R76 ;  /* 0x0020004c11007388 */ /* 0x0005e80000000800 */
[----:B------:R2:W-:Y:S01]  /*15210*/  STS [R17+0x2400], R78 ;  /* 0x0024004e11007388 */ /* 0x0005e20000000800 */
[----:B----4-:R-:W-:Y:S01]  /*15220*/  @P4 FMUL.FTZ R13, R4, 0.69314718246459960938 ;  /* 0x3f317218040d4820 */ /* 0x010fe20000410000 */
[----:B---3--:R-:W-:Y:S02]  /*15230*/  @P3 FMUL.FTZ R4, R2, 0.69314718246459960938 ;  /* 0x3f31721802043820 */ /* 0x008fe40000410000 */
[----:B------:R3:W-:Y:S02]  /*15240*/  STS [R19+0x2000], R80 ;  /* 0x0020005013007388 */ /* 0x0007e40000000800 */
[----:B-1----:R-:W-:-:S02]  /*15250*/  @P3 FFMA.FTZ R11, R3, R12, R4 ;  /* 0x0000000c030b3223 */ /* 0x002fc40000010004 */
[----:B------:R3:W-:Y:S04]  /*15260*/  STS [R19+0x2400], R82 ;  /* 0x0024005213007388 */ /* 0x0007e80000000800 */
[----:B------:R3:W-:Y:S04]  /*15270*/  STS [R21+0x2000], R88 ;  /* 0x0020005815007388 */ /* 0x0007e80000000800 */
[----:B------:R3:W-:Y:S01]  /*15280*/  STS [R21+0x2400], R90 ;  /* 0x0024005a15007388 */ /* 0x0007e20000000800 */
[----:B--2---:R-:W-:Y:S01]  /*15290*/  MOV R9, 0x7f800000 ;  /* 0x7f80000000097802 */ /* 0x004fe20000000f00 */
[----:B------:R-:W-:-:S02]  /*152a0*/  @P4 FFMA.FTZ R9, R100, R25, R13 ;  /* 0x0000001964094223 */ /* 0x000fc4000001000d */
[----:B------:R3:W-:Y:S04]  /*152b0*/  STS [R23+0x2000], R5 ;  /* 0x0020000517007388 */ /* 0x0007e80000000800 */
[----:B------:R3:W-:Y:S01]  /*152c0*/  STS [R23+0x2400], R6 ;  /* 0x0024000617007388 */ /* 0x0007e20000000800 */
[----:B------:R-:W-:Y:S05]  /*152d0*/  @!P0 BRA `(.L_x_7034) ;  /* 0x0000000000248947 */ /* 0x000fea0003800000 */
[----:B------:R-:W3:Y:S01]  /*152e0*/  S2R R17, SR_CTAID.Y ;  /* 0x0000000000117919 */ /* 0x000ee20000002600 */
[----:B------:R-:W3:Y:S01]  /*152f0*/  LDC R2, c[0x0][0x2c4] ;  /* 0x0000b100ff027b82 */ /* 0x000ee20000000800 */
[----:B------:R-:W-:Y:S01]  /*15300*/  ISETP.NE.AND P0, PT, R160, -0x1, PT ;  /* 0xffffffffa000780c */ /* 0x000fe20003f05270 */
[----:B------:R-:W1:Y:S06]  /*15310*/  S2R R26, SR_CTAID.Z ;  /* 0x00000000001a7919 */ /* 0x000e6c0000002700 */
[----:B------:R-:W1:Y:S01]  /*15320*/  LDC R3, c[0x0][0x2e4] ;  /* 0x0000b900ff037b82 */ /* 0x000e620000000800 */
[----:B---3--:R-:W-:-:S05]  /*15330*/  IMAD R5, R17, R2, RZ ;  /* 0x0000000211057224 */ /* 0x008fca00078e02ff */
[----:B------:R-:W-:-:S05]  /*15340*/  SEL R2, R5, R160, !P0 ;  /* 0x000000a005027207 */ /* 0x000fca0004000000 */
[----:B-1----:R-:W-:Y:S01]  /*15350*/  IMAD R2, R26, R3, R2 ;  /* 0x000000031a027224 */ /* 0x002fe200078e0202 */
[----:B------:R-:W-:Y:S06]  /*15360*/  BRA `(.L_x_7035) ;  /* 0x0000000000187947 */ /* 0x000fec0003800000 */
.L_x_7034:
[----:B------:R-:W1:Y:S01]  /*15370*/  S2R R26, SR_CTAID.Z ;  /* 0x00000000001a7919 */ /* 0x000e620000002700 */
[----:B------:R-:W1:Y:S01]  /*15380*/  LDC R3, c[0x0][0x270] ;  /* 0x00009c00ff037b82 */ /* 0x000e620000000800 */
[----:B------:R-:W1:Y:S07]  /*15390*/  S2R R17, SR_CTAID.Y ;  /* 0x0000000000117919 */ /* 0x000e6e0000002600 */
[----:B------:R-:W2:Y:S01]  /*153a0*/  LDC R2, c[0x0][0x2c4] ;  /* 0x0000b100ff027b82 */ /* 0x000ea20000000800 */
[----:B-1----:R-:W-:-:S04]  /*153b0*/  IMAD R3, R17, R3, R26 ;  /* 0x0000000311037224 */ /* 0x002fc800078e021a */
[----:B--2---:R-:W-:-:S07]  /*153c0*/  IMAD R2, R3, R2, RZ ;  /* 0x0000000203027224 */ /* 0x004fce00078e02ff */
.L_x_7035:
[----:B---3--:R-:W-:Y:S01]  /*153d0*/  LOP3.LUT R5, R10, 0xffffffe0, RZ, 0xc0, !PT ;  /* 0xffffffe00a057812 */ /* 0x008fe200078ec0ff */
        /* <DEDUP_REMOVED lines=12> */
[----:B------:R-:W-:Y:S01]  /*154a0*/  VIADD R5, R169, 0x8 ;  /* 0x00000008a9057836 */ /* 0x000fe20000000000 */
[----:B------:R-:W-:Y:S01]  /*154b0*/  ULDC.64 UR4, c[0x0][0x2b0] ;  /* 0x0000ac0000047ab9 */ /* 0x000fe20000000a00 */
[C---:B--2---:R-:W-:Y:S02]  /*154c0*/  IMAD R8, R3.reuse, 0x40, R2 ;  /* 0x0000004003087824 */ /* 0x044fe400078e0202 */
[----:B------:R-:W-:-:S03]  /*154d0*/  IMAD R2, R3, -0x40, R159 ;  /* 0xffffffc003027824 */ /* 0x000fc600078e029f */
[----:B------:R-:W-:Y:S02]  /*154e0*/  SHF.R.S32.HI R4, RZ, 0x1f, R8 ;  /* 0x0000001fff047819 */ /* 0x000fe40000011408 */
[----:B------:R-:W-:Y:S02]  /*154f0*/  IADD3 R3, P0, R169, R8, RZ ;  /* 0x00000008a9037210 */ /* 0x000fe40007f1e0ff */
[-C--:B------:R-:W-:Y:S02]  /*15500*/  ISETP.GE.AND P1, PT, R5, R2.reuse, PT ;  /* 0x000000020500720c */ /* 0x080fe40003f26270 */
[C---:B------:R-:W-:Y:S02]  /*15510*/  ISETP.GE.AND P2, PT, R169.reuse, R2, PT ;  /* 0x00000002a900720c */ /* 0x040fe40003f46270 */
[----:B------:R-:W-:Y:S02]  /*15520*/  LEA.HI.X.SX32 R4, R169, R4, 0x1, P0 ;  /* 0x00000004a9047211 */ /* 0x000fe400000f0eff */
[----:B------:R-:W-:-:S04]  /*15530*/  LEA R2, P0, R3, UR4, 0x2 ;  /* 0x0000000403027c11 */ /* 0x000fc8000f8010ff */
[----:B------:R-:W-:-:S05]  /*15540*/  LEA.HI.X R3, R3, UR5, R4, 0x2, P0 ;  /* 0x0000000503037c11 */ /* 0x000fca00080f1404 */
[----:B------:R2:W-:Y:S04]  /*15550*/  @!P2 STG.E desc[UR6][R2.64], R9 ;  /* 0x000000090200a986 */ /* 0x0005e8000c101906 */
[----:B------:R2:W-:Y:S02]  /*15560*/  @!P1 STG.E desc[UR6][R2.64+0x20], R11 ;  /* 0x0000200b02009986 */ /* 0x0005e4000c101906 */
.L_x_7037:
[----:B------:R-:W-:Y:S05]  /*15570*/  BSYNC B0 ;  /* 0x0000000000007941 */ /* 0x000fea0003800000 */
.L_x_7036:
[----:B------:R-:W3:Y:S01]  /*15580*/  S2UR UR5, SR_CTAID.X ;  /* 0x00000000000579c3 */ /* 0x000ee20000002500 */
[----:B-12---:R-:W-:Y:S01]  /*15590*/  SHF.R.S32.HI R9, RZ, 0x1f, R6 ;  /* 0x0000001fff097819 */ /* 0x006fe20000011406 */
[----:B------:R1:W2:Y:S01]  /*155a0*/  LDS.128 R12, [R161+0x3800] ;  /* 0x00380000a10c7984 */ /* 0x0002a20000000c00 */
[----:B------:R-:W-:Y:S01]  /*155b0*/  LEA.HI R7, R7, R0, RZ, 0x3 ;  /* 0x0000000007077211 */ /* 0x000fe200078f18ff */
[----:B------:R-:W-:Y:S01]  /*155c0*/  BSSY B0, `(.L_x_7038) ;  /* 0x0000036000007945 */ /* 0x000fe20003800000 */
[----:B------:R-:W-:Y:S02]  /*155d0*/  LEA.HI R6, R9, R6, RZ, 0x3 ;  /* 0x0000000609067211 */ /* 0x000fe400078f18ff */
[----:B------:R-:W-:Y:S01]  /*155e0*/  LOP3.LUT R7, R7, 0xfffffff8, RZ, 0xc0, !PT ;  /* 0xfffffff807077812 */ /* 0x000fe200078ec0ff */
[----:B------:R-:W4:Y:S01]  /*155f0*/  LDC.64 R2, c[0x0][0x290] ;  /* 0x0000a400ff027b82 */ /* 0x000f220000000a00 */
[----:B------:R-:W-:Y:S01]  /*15600*/  SHF.R.S32.HI R6, RZ, 0x3, R6 ;  /* 0x00000003ff067819 */ /* 0x000fe20000011406 */
[----:B------:R1:W1:Y:S01]  /*15610*/  LDS.128 R8, [R161+0x1800] ;  /* 0x00180000a1087984 */ /* 0x0002620000000c00 */
[----:B------:R-:W-:Y:S01]  /*15620*/  SHF.R.S32.HI R19, RZ, 0x1f, R17 ;  /* 0x0000001fff137819 */ /* 0x000fe20000011411 */
[----:B------:R-:W-:Y:S01]  /*15630*/  IMAD.IADD R7, R0, 0x1, -R7 ;  /* 0x0000000100077824 */ /* 0x000fe200078e0a07 */
[----:B------:R-:W-:Y:S01]  /*15640*/  ISETP.NE.AND P0, PT, R160, -0x1, PT ;  /* 0xffffffffa000780c */ /* 0x000fe20003f05270 */
[----:B------:R-:W-:-:S02]  /*15650*/  VIADD R0, R6, 0x10 ;  /* 0x0000001006007836 */ /* 0x000fc40000000000 */
[----:B------:R-:W5:Y:S01]  /*15660*/  LDC.64 R4, c[0x0][0x298] ;  /* 0x0000a600ff047b82 */ /* 0x000f620000000a00 */
[----:B------:R-:W-:Y:S01]  /*15670*/  IMAD.SHL.U32 R18, R7, 0x8, RZ ;  /* 0x0000000807127824 */ /* 0x000fe200078e00ff */
[----:B---3--:R-:W-:-:S04]  /*15680*/  USHF.L.U32 UR5, UR5, 0x6, URZ ;  /* 0x0000000605057899 */ /* 0x008fc8000800063f */
[----:B------:R-:W-:Y:S02]  /*15690*/  USHF.R.S32.HI UR4, URZ, 0x1f, UR5 ;  /* 0x0000001f3f047899 */ /* 0x000fe40008011405 */
[----:B------:R-:W-:-:S05]  /*156a0*/  VIADD R159, R159, -UR5 ;  /* 0x800000059f9f7c36 */ /* 0x000fca0008000000 */
[----:B------:R-:W-:Y:S01]  /*156b0*/  ISETP.GE.AND P3, PT, R0, R159, PT ;  /* 0x0000009f0000720c */ /* 0x000fe20003f66270 */
[----:B----4-:R-:W-:Y:S01]  /*156c0*/  IMAD R0, R19, R2, RZ ;  /* 0x0000000213007224 */ /* 0x010fe200078e02ff */
[----:B------:R-:W-:-:S03]  /*156d0*/  SHF.R.S32.HI R19, RZ, 0x1f, R18 ;  /* 0x0000001fff137819 */ /* 0x000fc60000011412 */
[----:B------:R-:W-:Y:S02]  /*156e0*/  IMAD R0, R17, R3, R0 ;  /* 0x0000000311007224 */ /* 0x000fe400078e0200 */
[----:B-----5:R-:W-:-:S04]  /*156f0*/  IMAD.WIDE.U32 R20, R160, R4, RZ ;  /* 0x00000004a0147225 */ /* 0x020fc800078e00ff */
[----:B------:R-:W-:-:S04]  /*15700*/  IMAD.WIDE.U32 R16, R17, R2, RZ ;  /* 0x0000000211107225 */ /* 0x000fc800078e00ff */
[----:B------:R-:W-:Y:S01]  /*15710*/  IMAD.WIDE.U32 R18, R4, UR5, R18 ;  /* 0x0000000504127c25 */ /* 0x000fe2000f8e0012 */
[----:B------:R-:W-:-:S03]  /*15720*/  SEL R20, R16, R20, !P0 ;  /* 0x0000001410147207 */ /* 0x000fc60004000000 */
[----:B------:R-:W-:Y:S02]  /*15730*/  IMAD R2, R4, UR4, RZ ;  /* 0x0000000404027c24 */ /* 0x000fe4000f8e02ff */
[----:B------:R-:W-:Y:S01]  /*15740*/  IMAD R160, R160, R5, R21 ;  /* 0x00000005a0a07224 */ /* 0x000fe200078e0215 */
[----:B------:R-:W-:Y:S01]  /*15750*/  @!P0 IADD3 R160, R17, R0, RZ ;  /* 0x0000000011a08210 */ /* 0x000fe20007ffe0ff */
[----:B------:R-:W-:Y:S01]  /*15760*/  IMAD R3, R5, UR5, R2 ;  /* 0x0000000505037c24 */ /* 0x000fe2000f8e0202 */
[----:B------:R-:W-:Y:S01]  /*15770*/  SHF.R.S32.HI R0, RZ, 0x1f, R26 ;  /* 0x0000001fff007819 */ /* 0x000fe2000001141a */
[----:B------:R-:W-:Y:S01]  /*15780*/  ULDC.64 UR4, c[0x0][0x2a0] ;  /* 0x0000a80000047ab9 */ /* 0x000fe20000000a00 */
[----:B------:R-:W-:Y:S01]  /*15790*/  IADD3 R20, P0, R20, R18, RZ ;  /* 0x0000001214147210 */ /* 0x000fe20007f1e0ff */
[----:B------:R-:W-:Y:S02]  /*157a0*/  VIADD R16, R6, 0x20 ;  /* 0x0000002006107836 */ /* 0x000fe40000000000 */
[----:B------:R-:W-:Y:S01]  /*157b0*/  IMAD R29, R0, UR4, RZ ;  /* 0x00000004001d7c24 */ /* 0x000fe2000f8e02ff */
[----:B------:R-:W-:Y:S01]  /*157c0*/  IADD3.X R21, R160, R3, R19, P0, !PT ;  /* 0x00000003a0157210 */ /* 0x000fe200007fe413 */
[----:B------:R-:W-:Y:S01]  /*157d0*/  VIADD R2, R6, 0x30 ;  /* 0x0000003006027836 */ /* 0x000fe20000000000 */
[-C--:B------:R-:W-:Y:S01]  /*157e0*/  ISETP.GE.AND P2, PT, R16, R159.reuse, PT ;  /* 0x0000009f1000720c */ /* 0x080fe20003f46270 */
[C---:B------:R-:W-:Y:S01]  /*157f0*/  IMAD R29, R26.reuse, UR5, R29 ;  /* 0x000000051a1d7c24 */ /* 0x040fe2000f8e021d */
[----:B------:R3:W4:Y:S01]  /*15800*/  LDS.128 R16, [R161+0x2000] ;  /* 0x00200000a1107984 */ /* 0x0007220000000c00 */
[----:B------:R-:W-:Y:S01]  /*15810*/  IMAD.WIDE.U32 R26, R26, UR4, R20 ;  /* 0x000000041a1a7c25 */ /* 0x000fe2000f8e0014 */
[----:B------:R-:W-:-:S02]  /*15820*/  ISETP.GE.AND P0, PT, R6, R159, PT ;  /* 0x0000009f0600720c */ /* 0x000fc40003f06270 */
[----:B------:R3:W1:Y:S01]  /*15830*/  LDS.128 R20, [R161] ;  /* 0x00000000a1147984 */ /* 0x0006620000000c00 */
[----:B------:R-:W-:Y:S02]  /*15840*/  ISETP.GE.AND P1, PT, R2, R159, PT ;  /* 0x0000009f0200720c */ /* 0x000fe40003f26270 */
[----:B------:R-:W-:Y:S02]  /*15850*/  SHF.R.S32.HI R3, RZ, 0x1f, R6 ;  /* 0x0000001fff037819 */ /* 0x000fe40000011406 */
[----:B------:R-:W-:-:S06]  /*15860*/  IADD3 R29, R29, R27, RZ ;  /* 0x0000001b1d1d7210 */ /* 0x000fcc0007ffe0ff */
[----:B--2---:R-:W-:Y:S05]  /*15870*/  @P0 BRA `(.L_x_7039) ;  /* 0x0000000000280947 */ /* 0x004fea0003800000 */
        /* <DEDUP_REMOVED lines=8> */
[----:B-1----:R2:W-:Y:S04]  /*15900*/  STG.E.128 desc[UR6][R30.64], R20 ;  /* 0x000000141e007986 */ /* 0x0025e8000c101d06 */
[----:B----4-:R2:W-:Y:S02]  /*15910*/  STG.E.128 desc[UR6][R30.64+0x80], R16 ;  /* 0x000080101e007986 */ /* 0x0105e4000c101d06 */
.L_x_7039:
[----:B------:R-:W-:Y:S05]  /*15920*/  BSYNC B0 ;  /* 0x0000000000007941 */ /* 0x000fea0003800000 */
.L_x_7038:
[----:B-12---:R1:W2:Y:S01]  /*15930*/  LDS.128 R20, [R161+0x800] ;  /* 0x00080000a1147984 */ /* 0x0062a20000000c00 */
        /* <DEDUP_REMOVED lines=14> */
[----:B--2---:R2:W-:Y:S04]  /*15a20*/  STG.E.128 desc[UR6][R30.64], R20 ;  /* 0x000000141e007986 */ /* 0x0045e8000c101d06 */
[----:B----4-:R2:W-:Y:S02]  /*15a30*/  STG.E.128 desc[UR6][R30.64+0x80], R16 ;  /* 0x000080101e007986 */ /* 0x0105e4000c101d06 */
.L_x_7041:
[----:B------:R-:W-:Y:S05]  /*15a40*/  BSYNC B0 ;  /* 0x0000000000007941 */ /* 0x000fea0003800000 */
.L_x_7040:
[----:B--2-4-:R2:W4:Y:S01]  /*15a50*/  LDS.128 R16, [R161+0x1000] ;  /* 0x00100000a1107984 */ /* 0x0145220000000c00 */
        /* <DEDUP_REMOVED lines=16> */
.L_x_7043:
[----:B------:R-:W-:Y:S05]  /*15b60*/  BSYNC B0 ;  /* 0x0000000000007941 */ /* 0x000fea0003800000 */
.L_x_7042:
        /* <DEDUP_REMOVED lines=15> */
.L_x_7044:
        /* <DEDUP_REMOVED lines=10> */
.L_x_8530:


//--------------------- .text._ZN5flash24flash_fwd_splitkv_kernelI23Flash_fwd_kernel_traitsILi128ELi64ELi64ELi4ELb0ELb0EN7cutlass10bfloat16_tE19Flash_kernel_traitsILi128ELi64ELi64ELi4ES3_EELb1ELb0ELb0ELb0ELb1ELb1ELb0ELb1EEEvNS_16Flash_fwd_paramsE --------------------------
	.section	.text._ZN5flash24flash_fwd_splitkv_kernelI23Flash_fwd_kernel_traitsILi128ELi64ELi64ELi4ELb0ELb0EN7cutlass10bfloat16_tE19Flash_kernel_traitsILi128ELi64ELi64ELi4ES3_EELb1ELb0ELb0ELb0ELb1ELb1ELb0ELb1EEEvNS_16Flash_fwd_paramsE,"ax",@progbits
	.align	128
        .global         _ZN5flash24flash_fwd_splitkv_kernelI23Flash_fwd_kernel_traitsILi128ELi64ELi64ELi4ELb0ELb0EN7cutlass10bfloat16_tE19Flash_kernel_traitsILi128ELi64ELi64ELi4ES3_EELb1ELb0ELb0ELb0ELb1ELb1ELb0ELb1EEEvNS_16Flash_fwd_paramsE
        .type           _ZN5flash24flash_fwd_splitkv_kernelI23Flash_fwd_kernel_traitsILi128ELi64ELi64ELi4ELb0ELb0EN7cutlass10bfloat16_tE19Flash_kernel_traitsILi128ELi64ELi64ELi4ES3_EELb1ELb0ELb0ELb0ELb1ELb1ELb0ELb1EEEvNS_16Flash_fwd_paramsE,@function
        .size           _ZN5flash24flash_fwd_splitkv_kernelI23Flash_fwd_kernel_traitsILi128ELi64ELi64ELi4ELb0ELb0EN7cutlass10bfloat16_tE19Flash_kernel_traitsILi128ELi64ELi64ELi4ES3_EELb1ELb0ELb0ELb0ELb1ELb1ELb0ELb1EEEvNS_16Flash_fwd_paramsE,(.L_x_8531 - _ZN5flash24flash_fwd_splitkv_kernelI23Flash_fwd_kernel_traitsILi128ELi64ELi64ELi4ELb0ELb0EN7cutlass10bfloat16_tE19Flash_kernel_traitsILi128ELi64ELi64ELi4ES3_EELb1ELb0ELb0ELb0ELb1ELb1ELb0ELb1EEEvNS_16Flash_fwd_paramsE)
        .other          _ZN5flash24flash_fwd_splitkv_kernelI23Flash_fwd_kernel_traitsILi128ELi64ELi64ELi4ELb0ELb0EN7cutlass10bfloat16_tE19Flash_kernel_traitsILi128ELi64ELi64ELi4ES3_EELb1ELb0ELb0ELb0ELb1ELb1ELb0ELb1EEEvNS_16Flash_fwd_paramsE,@"STO_CUDA_ENTRY STV_DEFAULT"
_ZN5flash24flash_fwd_splitkv_kernelI23Flash_fwd_kernel_traitsILi128ELi64ELi64ELi4ELb0ELb0EN7cutlass10bfloat16_tE19Flash_kernel_traitsILi128ELi64ELi64ELi4ES3_EELb1ELb0ELb0ELb0ELb1ELb1ELb0ELb1EEEvNS_16Flash_fwd_paramsE:
.text._ZN5flash24flash_fwd_splitkv_kernelI23Flash_fwd_kernel_traitsILi128ELi64ELi64ELi4ELb0ELb0EN7cutlass10bfloat16_tE19Flash_kernel_traitsILi128ELi64ELi64ELi4ES3_EELb1ELb0ELb0ELb0ELb1ELb1ELb0ELb1EEEvNS_16Flash_fwd_paramsE:
        /* <DEDUP_REMOVED lines=41> */
.L_x_7045:
[----:B------:R-:W1:Y:S02]  /*0290*/  LDC R9, c[0x0][0x2c8] ;  /* 0x0000b200ff097b82 */ /* 0x000e640000000800 */
.L_x_7046:
        /* <DEDUP_REMOVED lines=91> */
.L_x_7049:
[----:B------:R-:W-:Y:S05]  /*0850*/  BSYNC B0 ;  /* 0x0000000000007941 */ /* 0x000fea0003800000 */
.L_x_7048:
        /* <DEDUP_REMOVED lines=17> */
.L_x_7051:
[----:B------:R-:W-:Y:S05]  /*0970*/  BSYNC B0 ;  /* 0x0000000000007941 */ /* 0x000fea0003800000 */
.L_x_7050:
        /* <DEDUP_REMOVED lines=16> */
.L_x_7053:
[----:B------:R-:W-:Y:S05]  /*0a80*/  BSYNC B0 ;  /* 0x0000000000007941 */ /* 0x000fea0003800000 */
.L_x_7052:
        /* <DEDUP_REMOVED lines=14> */
.L_x_7055:
[----:B------:R-:W-:Y:S05]  /*0b70*/  BSYNC B0 ;  /* 0x0000000000007941 */ /* 0x000fea0003800000 */
.L_x_7054:
        /* <DEDUP_REMOVED lines=15> */
.L_x_7047:
        /* <DEDUP_REMOVED lines=22> */
.L_x_7056:
        /* <DEDUP_REMOVED lines=82> */
.L_x_7057:
        /* <DEDUP_REMOVED lines=49> */
.L_x_7059:
        /* <DEDUP_REMOVED lines=32> */
.L_x_7058:
        /* <DEDUP_REMOVED lines=222> */
.L_x_7098:
        /* <DEDUP_REMOVED lines=14> */
[C---:B------:R-:W-:Y:S04]  /*26c0*/  @P5 IADD3 R18, P0, R112.reuse, UR20, RZ ;  /* 0x0000001470125c10 */ /* 0x040fe8000ff1e0ff */
[----:B------:R-:W-:Y:S02]  /*26d0*/  @P5 IADD3.X R19, R113, UR23, RZ, P0, !PT ;  /* 0x0000001771135c10 */ /* 0x000fe400087fe4ff */
        /* <DEDUP_REMOVED lines=132> */
.L_x_7064:
[----:B------:R-:W-:Y:S05]  /*2f20*/  BSYNC B0 ;  /* 0x0000000000007941 */ /* 0x000fea0003800000 */
.L_x_7063:
        /* <DEDUP_REMOVED lines=102> */
.L_x_7066:
[----:B------:R-:W-:Y:S05]  /*3590*/  BSYNC B0 ;  /* 0x0000000000007941 */ /* 0x000fea0003800000 */
.L_x_7065:
        /* <DEDUP_REMOVED lines=106> */
.L_x_7068:
[----:B------:R-:W-:Y:S05]  /*3c40*/  BSYNC B0 ;  /* 0x0000000000007941 */ /* 0x000fea0003800000 */
.L_x_7067:
        /* <DEDUP_REMOVED lines=111> */
.L_x_7070:
[----:B------:R-:W-:Y:S05]  /*4340*/  BSYNC B0 ;  /* 0x0000000000007941 */ /* 0x000fea0003800000 */
.L_x_7069:
[C---:B------:R-:W-:Y:S01]  /*4350*/  LEA R54, P1, R41.reuse, R54, 0x1 ;  /* 0x0000003629367211 */ /* 0x040fe200078208ff */
[----:B------:R-:W-:Y:S01]  /*4360*/  IMAD.MOV.U32 R8, RZ, RZ, R10 ;  /* 0x000000ffff087224 */ /* 0x000fe200078e000a */
[----:B------:R-:W-:Y:S02]  /*4370*/  UMOV UR4, UR21 ;  /* 0x0000001500047c82 */ /* 0x000fe40008000000 */
[C---:B------:R-:W-:Y:S02]  /*4380*/  LEA.HI.X.SX32 R55, R41.reuse, R55, 0x1, P1 ;  /* 0x0000003729377211 */ /* 0x040fe400008f0eff */
[C---:B------:R-:W-:Y:S04]  /*4390*/  LEA R10, P0, R41.reuse, R8, 0x1 ;  /* 0x00000008290a7211 */ /* 0x040fe800078008ff */
[----:B------:R-:W-:Y:S01]  /*43a0*/  LEA.HI.X.SX32 R9, R41, R9, 0x1, P0 ;  /* 0x0000000929097211 */ /* 0x000fe200000f0eff */
[----:B------:R-:W-:Y:S08]  /*43b0*/  BRA `(.L_x_7071) ;  /* 0x0000003000347947 */ /* 0x000ff00003800000 */
.L_x_7062:
        /* <DEDUP_REMOVED lines=85> */
.L_x_7075:
[----:B------:R-:W-:Y:S05]  /*4910*/  BSYNC B0 ;  /* 0x0000000000007941 */ /* 0x000fea0003800000 */
.L_x_7074:
        /* <DEDUP_REMOVED lines=85> */
.L_x_7077:
[----:B------:R-:W-:Y:S05]  /*4e70*/  BSYNC B0 ;  /* 0x0000000000007941 */ /* 0x000fea0003800000 */
.L_x_7076:
[----:B-----5:R4:W-:Y:S02]  /*4e80*/  STG.E.128 desc[UR6][R108.64+0x80], R44 ;  /* 0x0000802c6c007986 */ /* 0x0209e4000c101d06 */
.L_x_7073:
[----:B------:R-:W-:Y:S05]  /*4e90*/  BSYNC B1 ;  /* 0x0000000000017941 */ /* 0x000fea0003800000 */
.L_x_7072:
        /* <DEDUP_REMOVED lines=30> */
[C---:B---3--:R-:W-:Y:S02]  /*5080*/  LEA R18, P0, R109.reuse, R148, 0x1 ;  /* 0x000000946d127211 */ /* 0x048fe400078008ff */
[----:B------:R-:W-:Y:S02]  /*5090*/  @P1 IADD3 R150, RZ, -UR26, RZ ;  /* 0x8000001aff961c10 */ /* 0x000fe4000fffe0ff */
        /* <DEDUP_REMOVED lines=60> */
.L_x_7081:
[----:B------:R-:W-:Y:S05]  /*5460*/  BSYNC B0 ;  /* 0x0000000000007941 */ /* 0x000fea0003800000 */
.L_x_7080:
        /* <DEDUP_REMOVED lines=14> */
[----:B--2---:R-:W-:Y:S02]  /*5550*/  IMAD.MOV.U32 R148, RZ, RZ, RZ ;  /* 0x000000ffff947224 */ /* 0x004fe400078e00ff */
[----:B------:R-:W-:Y:S02]  /*5560*/  IMAD.U32 R35, R44, 0x10000, RZ ;  /* 0x000100002c237824 */ /* 0x000fe400078e00ff */
[----:B------:R-:W-:Y:S01]  /*5570*/  ISETP.GE.AND P1, PT, R12, UR26, PT ;  /* 0x0000001a0c007c0c */ /* 0x000fe2000bf26270 */
[----:B------:R-:W-:Y:S01]  /*5580*/  IMAD.U32 R38, R45, 0x10000, RZ ;  /* 0x000100002d267824 */ /* 0x000fe200078e00ff */
[----:B------:R-:W-:Y:S02]  /*5590*/  MOV R109, UR26 ;  /* 0x0000001a006d7c02 */ /* 0x000fe40008000f00 */
[----:B------:R-:W-:Y:S01]  /*55a0*/  LOP3.LUT R45, R46, 0xffff0000, RZ, 0xc0, !PT ;  /* 0xffff00002e2d7812 */ /* 0x000fe200078ec0ff */
[----:B------:R-:W-:Y:S08]  /*55b0*/  IMAD.U32 R46, R47, 0x10000, RZ ;  /* 0x000100002f2e7824 */ /* 0x000ff000078e00ff */
        /* <DEDUP_REMOVED lines=68> */
.L_x_7083:
[----:B------:R-:W-:Y:S05]  /*5a00*/  BSYNC B0 ;  /* 0x0000000000007941 */ /* 0x000fea0003800000 */
.L_x_7082:
[----:B-----5:R4:W-:Y:S02]  /*5a10*/  STG.E.128 desc[UR6][R146.64+0x80], R44 ;  /* 0x0000802c92007986 */ /* 0x0209e4000c101d06 */
.L_x_7079:
[----:B------:R-:W-:Y:S05]  /*5a20*/  BSYNC B1 ;  /* 0x0000000000017941 */ /* 0x000fea0003800000 */
.L_x_7078:
[----:B------:R-:W-:Y:S04]  /*5a30*/  BSSY B1, `(.L_x_7084) ;  /* 0x00000ba000017945 */ /* 0x000fe80003800000 */
[----:B------:R-:W-:Y:S05]  /*5a40*/  @!P4 BRA `(.L_x_7085) ;  /* 0x0000000800e0c947 */ /* 0x000fea0003800000 */
[----:B------:R-:W-:Y:S01]  /*5a50*/  LEA R162, P5, R90, R114, 0x1 ;  /* 0x000000725aa27211 */ /* 0x000fe200078a08ff */
[----:B------:R-:W-:Y:S01]  /*5a60*/  BSSY B0, `(.L_x_7086) ;  /* 0x000005b000007945 */ /* 0x000fe20003800000 */
[----:B------:R-:W-:Y:S02]  /*5a70*/  ISETP.GE.AND P4, PT, R16, UR4, PT ;  /* 0x0000000410007c0c */ /* 0x000fe4000bf86270 */
[----:B------:R-:W-:Y:S02]  /*5a80*/  LEA.HI.X R163, R90, R115, R89, 0x1, P5 ;  /* 0x000000735aa37211 */ /* 0x000fe400028f0c59 */
[C---:B------:R-:W-:Y:S02]  /*5a90*/  LEA R160, P1, R144.reuse, R108, 0x1 ;  /* 0x0000006c90a07211 */ /* 0x040fe400078208ff */
[C---:B-1--4-:R-:W-:Y:S01]  /*5aa0*/  LEA R146, P0, R93.reuse, R114, 0x1 ;  /* 0x000000725d927211 */ /* 0x052fe200078008ff */
[----:B--2---:R1:W5:Y:S01]  /*5ab0*/  LDG.E.128 R60, desc[UR6][R162.64] ;  /* 0x00000006a23c7981 */ /* 0x004362000c1e1d00 */
        /* <DEDUP_REMOVED lines=85> */
.L_x_7087:
[----:B------:R-:W-:Y:S05]  /*6010*/  BSYNC B0 ;  /* 0x0000000000007941 */ /* 0x000fea0003800000 */
.L_x_7086:
        /* <DEDUP_REMOVED lines=89> */
.L_x_7089:
[----:B------:R-:W-:Y:S05]  /*65b0*/  BSYNC B0 ;  /* 0x0000000000007941 */ /* 0x000fea0003800000 */
.L_x_7088:
[----:B-----5:R4:W-:Y:S02]  /*65c0*/  STG.E.128 desc[UR6][R148.64], R44 ;  /* 0x0000002c94007986 */ /* 0x0209e4000c101d06 */
.L_x_7085:
[----:B------:R-:W-:Y:S05]  /*65d0*/  BSYNC B1 ;  /* 0x0000000000017941 */ /* 0x000fea0003800000 */
.L_x_7084:
        /* <DEDUP_REMOVED lines=37> */
[C---:B------:R-:W-:Y:S02]  /*6830*/  LEA R18, P0, R109.reuse, R162, 0x1 ;  /* 0x000000a26d127211 */ /* 0x040fe400078008ff */
        /* <DEDUP_REMOVED lines=61> */
.L_x_7093:
[----:B------:R-:W-:Y:S05]  /*6c10*/  BSYNC B0 ;  /* 0x0000000000007941 */ /* 0x000fea0003800000 */
.L_x_7092:
        /* <DEDUP_REMOVED lines=89> */
.L_x_7095:
[----:B------:R-:W-:Y:S05]  /*71b0*/  BSYNC B0 ;  /* 0x0000000000007941 */ /* 0x000fea0003800000 */
.L_x_7094:
[----:B-----5:R3:W-:Y:S02]  /*71c0*/  STG.E.128 desc[UR6][R148.64], R44 ;  /* 0x0000002c94007986 */ /* 0x0207e4000c101d06 */
.L_x_7091:
[----:B------:R-:W-:Y:S05]  /*71d0*/  BSYNC B1 ;  /* 0x0000000000017941 */ /* 0x000fea0003800000 */
.L_x_7090:
        /* <DEDUP_REMOVED lines=8> */
.L_x_7061:
        /* <DEDUP_REMOVED lines=35> */
.L_x_7071:
        /* <DEDUP_REMOVED lines=81> */
.L_x_7096:
        /* <DEDUP_REMOVED lines=9> */
.L_x_7097:
[----:B------:R-:W-:Y:S04]  /*7a30*/  IADD3 R11, R11, -0x1, RZ ;  /* 0xffffffff0b0b7810 */ /* 0x000fe80007ffe0ff */
[----:B------:R-:W-:Y:S11]  /*7a40*/  ISETP.GT.AND P0, PT, R11, R85, PT ;  /* 0x000000550b00720c */ /* 0x000ff60003f04270 */
[----:B------:R-:W-:Y:S02]  /*7a50*/  @!UPT UIADD3 URZ, URZ, URZ, URZ ;  /* 0x0000003f3f3ff290 */ /* 0x000fe4000fffe03f */
[----:B------:R-:W-:Y:S05]  /*7a60*/  @P0 BRA `(.L_x_7098) ;  /* 0xffffffa800dc0947 */ /* 0x000fea000383ffff */
.L_x_7060:
        /* <DEDUP_REMOVED lines=99> */
.L_x_7105:
[----:B------:R-:W-:Y:S05]  /*80a0*/  BSYNC B0 ;  /* 0x0000000000007941 */ /* 0x000fea0003800000 */
.L_x_7104:
        /* <DEDUP_REMOVED lines=44> */
.L_x_7107:
[----:B------:R-:W-:Y:S05]  /*8370*/  BSYNC B0 ;  /* 0x0000000000007941 */ /* 0x000fea0003800000 */
.L_x_7106:
[----:B------:R3:W-:Y:S02]  /*8380*/  STS.128 [R153+0x2000], R8 ;  /* 0x0020000899007388 */ /* 0x0007e40000000c00 */
.L_x_7103:
[----:B------:R-:W-:Y:S05]  /*8390*/  BSYNC B1 ;  /* 0x0000000000017941 */ /* 0x000fea0003800000 */
.L_x_7102:
        /* <DEDUP_REMOVED lines=58> */
.L_x_7111:
[----:B------:R-:W-:Y:S05]  /*8740*/  BSYNC B0 ;  /* 0x0000000000007941 */ /* 0x000fea0003800000 */
.L_x_7110:
        /* <DEDUP_REMOVED lines=43> */
.L_x_7113:
[----:B------:R-:W-:Y:S05]  /*8a00*/  BSYNC B0 ;  /* 0x0000000000007941 */ /* 0x000fea0003800000 */
.L_x_7112:
[----:B------:R1:W-:Y:S02]  /*8a10*/  STS.128 [R153+0x2800], R8 ;  /* 0x0028000899007388 */ /* 0x0003e40000000c00 */
.L_x_7109:
[----:B------:R-:W-:Y:S05]  /*8a20*/  BSYNC B1 ;  /* 0x0000000000017941 */ /* 0x000fea0003800000 */
.L_x_7108:
        /* <DEDUP_REMOVED lines=59> */
.L_x_7117:
[----:B------:R-:W-:Y:S05]  /*8de0*/  BSYNC B0 ;  /* 0x0000000000007941 */ /* 0x000fea0003800000 */
.L_x_7116:
        /* <DEDUP_REMOVED lines=43> */
.L_x_7119:
[----:B------:R-:W-:Y:S05]  /*90a0*/  BSYNC B0 ;  /* 0x0000000000007941 */ /* 0x000fea0003800000 */
.L_x_7118:
[----:B------:R3:W-:Y:S02]  /*90b0*/  STS.128 [R153+0x3000], R8 ;  /* 0x0030000899007388 */ /* 0x0007e40000000c00 */
.L_x_7115:
[----:B------:R-:W-:Y:S05]  /*90c0*/  BSYNC B1 ;  /* 0x0000000000017941 */ /* 0x000fea0003800000 */
.L_x_7114:
        /* <DEDUP_REMOVED lines=58> */
.L_x_7122:
[----:B------:R-:W-:Y:S05]  /*9470*/  BSYNC B0 ;  /* 0x0000000000007941 */ /* 0x000fea0003800000 */
.L_x_7121:
        /* <DEDUP_REMOVED lines=43> */
.L_x_7124:
[----:B------:R-:W-:Y:S05]  /*9730*/  BSYNC B0 ;  /* 0x0000000000007941 */ /* 0x000fea0003800000 */
.L_x_7123:
[----:B------:R2:W-:Y:S01]  /*9740*/  STS.128 [R153+0x3800], R8 ;  /* 0x0038000899007388 */ /* 0x0005e20000000c00 */
[----:B------:R-:W-:Y:S05]  /*9750*/  BRA `(.L_x_7120) ;  /* 0x00000030005c7947 */ /* 0x000fea0003800000 */
.L_x_7101:
        /* <DEDUP_REMOVED lines=89> */
.L_x_7128:
[----:B------:R-:W-:Y:S05]  /*9cf0*/  BSYNC B0 ;  /* 0x0000000000007941 */ /* 0x000fea0003800000 */
.L_x_7127:
        /* <DEDUP_REMOVED lines=87> */
.L_x_7130:
[----:B------:R-:W-:Y:S05]  /*a270*/  BSYNC B0 ;  /* 0x0000000000007941 */ /* 0x000fea0003800000 */
.L_x_7129:
[----:B------:R3:W-:Y:S02]  /*a280*/  STS.128 [R153+0x2000], R8 ;  /* 0x0020000899007388 */ /* 0x0007e40000000c00 */
.L_x_7126:
[----:B------:R-:W-:Y:S05]  /*a290*/  BSYNC B1 ;  /* 0x0000000000017941 */ /* 0x000fea0003800000 */
.L_x_7125:
        /* <DEDUP_REMOVED lines=94> */
.L_x_7134:
[----:B------:R-:W-:Y:S05]  /*a880*/  BSYNC B0 ;  /* 0x0000000000007941 */ /* 0x000fea0003800000 */
.L_x_7133:
        /* <DEDUP_REMOVED lines=90> */
.L_x_7136:
[----:B------:R-:W-:Y:S05]  /*ae30*/  BSYNC B0 ;  /* 0x0000000000007941 */ /* 0x000fea0003800000 */
.L_x_7135:
[----:B------:R1:W-:Y:S02]  /*ae40*/  STS.128 [R153+0x2800], R8 ;  /* 0x0028000899007388 */ /* 0x0003e40000000c00 */
.L_x_7132:
[----:B------:R-:W-:Y:S05]  /*ae50*/  BSYNC B1 ;  /* 0x0000000000017941 */ /* 0x000fea0003800000 */
.L_x_7131:
        /* <DEDUP_REMOVED lines=96> */
.L_x_7140:
[----:B------:R-:W-:Y:S05]  /*b460*/  BSYNC B0 ;  /* 0x0000000000007941 */ /* 0x000fea0003800000 */
.L_x_7139:
        /* <DEDUP_REMOVED lines=91> */
.L_x_7142:
[----:B------:R-:W-:Y:S05]  /*ba20*/  BSYNC B0 ;  /* 0x0000000000007941 */ /* 0x000fea0003800000 */
.L_x_7141:
[----:B------:R3:W-:Y:S02]  /*ba30*/  STS.128 [R153+0x3000], R8 ;  /* 0x0030000899007388 */ /* 0x0007e40000000c00 */
.L_x_7138:
[----:B------:R-:W-:Y:S05]  /*ba40*/  BSYNC B1 ;  /* 0x0000000000017941 */ /* 0x000fea0003800000 */
.L_x_7137:
        /* <DEDUP_REMOVED lines=94> */
.L_x_7144:
[----:B------:R-:W-:Y:S05]  /*c030*/  BSYNC B0 ;  /* 0x0000000000007941 */ /* 0x000fea0003800000 */
.L_x_7143:
        /* <DEDUP_REMOVED lines=94> */
.L_x_7146:
[----:B------:R-:W-:Y:S05]  /*c620*/  BSYNC B0 ;  /* 0x0000000000007941 */ /* 0x000fea0003800000 */
.L_x_7145:
[----:B------:R3:W-:Y:S01]  /*c630*/  STS.128 [R153+0x3800], R8 ;  /* 0x0038000899007388 */ /* 0x0007e20000000c00 */
[----:B------:R-:W-:Y:S05]  /*c640*/  BRA `(.L_x_7120) ;  /* 0x0000000000a07947 */ /* 0x000fea0003800000 */
.L_x_7100:
        /* <DEDUP_REMOVED lines=40> */
.L_x_7120:
[----:B------:R-:W-:Y:S05]  /*c8d0*/  BSYNC B2 ;  /* 0x0000000000027941 */ /* 0x000fea0003800000 */
.L_x_7099:
[----:B------:R-:W-:Y:S01]  /*c8e0*/  VIADD R160, R102, 0xffffffff ;  /* 0xffffffff66a07836 */ /* 0x000fe20000000000 */
[----:B------:R-:W-:Y:S01]  /*c8f0*/  ULDC.64 UR12, c[0x0][0x218] ;  /* 0x00008600000c7ab9 */ /* 0x000fe20000000a00 */
[----:B------:R-:W-:Y:S01]  /*c900*/  IMAD.SHL.U32 R2, R65, 0x40, RZ ;  /* 0x0000004041027824 */ /* 0x000fe200078e00ff */
[----:B------:R-:W-:Y:S01]  /*c910*/  LEA R156, P1, R140, UR12, 0x1 ;  /* 0x0000000c8c9c7c11 */ /* 0x000fe2000f8208ff */
[----:B------:R-:W-:Y:S01]  /*c920*/  IMAD.SHL.U32 R3, R160, 0x40, RZ ;  /* 0x00000040a0037824 */ /* 0x000fe200078e00ff */
[----:B------:R-:W-:Y:S01]  /*c930*/  ULDC.64 UR10, c[0x0][0x220] ;  /* 0x00008800000a7ab9 */ /* 0x000fe20000000a00 */
[----:B----4-:R-:W-:Y:S01]  /*c940*/  IMAD.SHL.U32 R149, R132, 0x8, RZ ;  /* 0x0000000884957824 */ /* 0x010fe200078e00ff */
[----:B------:R-:W-:Y:S01]  /*c950*/  LEA.HI.X R157, R140, UR13, R50, 0x1, P1 ;  /* 0x0000000d8c9d7c11 */ /* 0x000fe200088f0c32 */
[----:B-123--:R-:W-:Y:S01]  /*c960*/  IMAD.IADD R9, R52, 0x1, -R3 ;  /* 0x0000000134097824 */ /* 0x00efe200078e0a03 */
[----:B------:R-:W-:Y:S01]  /*c970*/  LOP3.LUT R2, R2, 0x1c0, RZ, 0xc0, !PT ;  /* 0x000001c002027812 */ /* 0x000fe200078ec0ff */
[----:B------:R-:W-:Y:S01]  /*c980*/  IMAD.SHL.U32 R49, R69, 0x40, RZ ;  /* 0x0000004045317824 */ /* 0x000fe200078e00ff */
[----:B------:R-:W-:-:S02]  /*c990*/  ULDC.64 UR16, c[0x0][0x398] ;  /* 0x0000e60000107ab9 */ /* 0x000fc40000000a00 */
        /* <DEDUP_REMOVED lines=39> */
[----:B---3--:R-:W-:Y:S02]  /*cc10*/  IMAD.SHL.U32 R11, R72, 0x40, RZ ;  /* 0x00000040480b7824 */ /* 0x008fe400078e00ff */
[----:B------:R-:W-:Y:S01]  /*cc20*/  @!P4 LDGSTS.E.BYPASS.LTC128B.128 [R153+0x7800], desc[UR6][R14.64+0x80] ;  /* 0x078000800e99cfae */ /* 0x000fe2000b901d46 */
[----:B------:R-:W-:Y:S01]  /*cc30*/  LEA R158, P4, R104, UR10, 0x1 ;  /* 0x0000000a689e7c11 */ /* 0x000fe2000f8808ff */
[----:B------:R-:W-:Y:S01]  /*cc40*/  IMAD.IADD R0, R0, 0x1, -R5 ;  /* 0x0000000100007824 */ /* 0x000fe200078e0a05 */
[----:B------:R-:W-:Y:S01]  /*cc50*/  LOP3.LUT R11, R11, 0x1c0, RZ, 0xc0, !PT ;  /* 0x000001c00b0b7812 */ /* 0x000fe200078ec0ff */
[----:B------:R-:W0:Y:S01]  /*cc60*/  LDGDEPBAR ;  /* 0x00000000000079af */ /* 0x000e220000000000 */
[----:B------:R-:W3:Y:S01]  /*cc70*/  @!P0 LDC.64 R4, c[0x0][0x250] ;  /* 0x00009400ff048b82 */ /* 0x000ee20000000a00 */
[----:B------:R-:W-:Y:S01]  /*cc80*/  IMAD.SHL.U32 R2, R0, 0x8, RZ ;  /* 0x0000000800027824 */ /* 0x000fe200078e00ff */
[----:B------:R-:W-:Y:S01]  /*cc90*/  LEA.HI.X R159, R104, UR11, R101, 0x1, P4 ;  /* 0x0000000b689f7c11 */ /* 0x000fe2000a0f0c65 */
[----:B------:R-:W-:-:S03]  /*cca0*/  IMAD R149, R0, 0x200, R149 ;  /* 0x0000020000957824 */ /* 0x000fc600078e0295 */
[----:B------:R-:W-:Y:S02]  /*ccb0*/  LOP3.LUT R2, R11, 0x8, R2, 0xf8, !PT ;  /* 0x000000080b027812 */ /* 0x000fe400078ef802 */
[----:B------:R-:W-:Y:S02]  /*ccc0*/  SHF.R.U32.HI R11, RZ, 0x3, R11 ;  /* 0x00000003ff0b7819 */ /* 0x000fe4000001160b */
[CC--:B-1----:R-:W-:Y:S02]  /*ccd0*/  @!P2 LEA R12, P4, R67.reuse, R158.reuse, 0x1 ;  /* 0x0000009e430ca211 */ /* 0x0c2fe400078808ff */
[----:B------:R-:W-:Y:S02]  /*cce0*/  LOP3.LUT R2, R2, R11, RZ, 0x3c, !PT ;  /* 0x0000000b02027212 */ /* 0x000fe400078e3cff */
[----:B------:R-:W-:Y:S02]  /*ccf0*/  @!P2 LEA.HI.X R13, R67, R159, R68, 0x1, P4 ;  /* 0x0000009f430da211 */ /* 0x000fe400020f0c44 */
[----:B--2---:R-:W-:-:S02]  /*cd00*/  @!P1 LEA R8, P4, R6, R158, 0x6 ;  /* 0x0000009e06089211 */ /* 0x004fc400078830ff */
[----:B------:R-:W-:Y:S02]  /*cd10*/  LEA R149, R149, UR4, 0x1 ;  /* 0x0000000495957c11 */ /* 0x000fe4000f8e08ff */
[----:B------:R-:W-:Y:S01]  /*cd20*/  @!P1 LEA.HI.X R9, R6, R159, R7, 0x6, P4 ;  /* 0x0000009f06099211 */ /* 0x000fe200020f3407 */
[----:B------:R-:W-:Y:S01]  /*cd30*/  IMAD R7, R54, 0x400, R49 ;  /* 0x0000040036077824 */ /* 0x000fe200078e0231 */
[----:B------:R-:W-:-:S04]  /*cd40*/  DEPBAR.LE SB0, 0x0 ;  /* 0x000080000000791a */ /* 0x000fc80000000000 */
[----:B------:R-:W-:Y:S01]  /*cd50*/  BAR.SYNC.DEFER_BLOCKING 0x0 ;  /* 0x0000000000007b1d */ /* 0x000fe20000010000 */
[----:B---3--:R-:W-:-:S04]  /*cd60*/  @!P0 IMAD.WIDE.U32 R10, R4, 0x60, R158 ;  /* 0x00000060040a8825 */ /* 0x008fc800078e009e */
[----:B------:R-:W-:Y:S02]  /*cd70*/  @!P0 IMAD R5, R5, 0x60, RZ ;  /* 0x0000006005058824 */ /* 0x000fe400078e02ff */
[----:B------:R-:W-:Y:S02]  /*cd80*/  IMAD.IADD R150, R2, 0x1, R7 ;  /* 0x0000000102967824 */ /* 0x000fe400078e0207 */
[----:B------:R-:W-:Y:S02]  /*cd90*/  @!P0 IMAD.IADD R5, R5, 0x1, R11 ;  /* 0x0000000105058824 */ /* 0x000fe400078e020b */
[----:B------:R-:W-:Y:S01]  /*cda0*/  @!P0 IMAD.MOV.U32 R4, RZ, RZ, R10 ;  /* 0x000000ffff048224 */ /* 0x000fe200078e000a */
[----:B------:R-:W-:Y:S01]  /*cdb0*/  LEA R150, R150, UR4, 0x1 ;  /* 0x0000000496967c11 */ /* 0x000fe2000f8e08ff */
[C---:B------:R-:W-:Y:S02]  /*cdc0*/  VIADD R0, R149.reuse, 0x4000 ;  /* 0x0000400095007836 */ /* 0x040fe40000000000 */
[----:B------:R-:W-:-:S02]  /*cdd0*/  VIADD R147, R149, 0x4020 ;  /* 0x0000402095937836 */ /* 0x000fc40000000000 */
[--C-:B------:R-:W-:Y:S02]  /*cde0*/  IMAD R148, R53, 0x2, R150.reuse ;  /* 0x0000000235947824 */ /* 0x100fe400078e0296 */
[C---:B------:R-:W-:Y:S02]  /*cdf0*/  IMAD R146, R51.reuse, 0x2, R150 ;  /* 0x0000000233927824 */ /* 0x040fe400078e0296 */
[----:B------:R-:W-:Y:S02]  /*ce00*/  IMAD R145, R51, 0x2, R148 ;  /* 0x0000000233917824 */ /* 0x000fe400078e0294 */
[----:B------:R-:W-:Y:S01]  /*ce10*/  IMAD R54, R54, 0x10, R66 ;  /* 0x0000001036367824 */ /* 0x000fe200078e0242 */
        /* <DEDUP_REMOVED lines=31> */
[C---:B------:R-:W-:Y:S01]  /*d010*/  VIADD R139, R147.reuse, 0x800 ;  /* 0x00000800938b7836 */ /* 0x040fe20000000000 */
[----:B------:R-:W-:Y:S01]  /*d020*/  LDSM.16.M88.4 R96, [R150] ;  /* 0x000000009660783b */ /* 0x000fe20000000200 */
[C---:B------:R-:W-:Y:S01]  /*d030*/  VIADD R138, R147.reuse, 0x1000 ;  /* 0x00001000938a7836 */ /* 0x040fe20000000000 */
[----:B------:R-:W-:Y:S01]  /*d040*/  SEL R0, R0, 0xffffffc0, !P2 ;  /* 0xffffffc000007807 */ /* 0x000fe20005000000 */
[C---:B------:R-:W-:Y:S01]  /*d050*/  VIADD R137, R147.reuse, 0x1800 ;  /* 0x0000180093897836 */ /* 0x040fe20000000000 */
[----:B------:R-:W3:Y:S01]  /*d060*/  LDSM.16.M88.4 R32, [R149+0x4000] ;  /* 0x004000009520783b */ /* 0x000ee20000000200 */
[----:B------:R-:W-:Y:S02]  /*d070*/  VIADD R135, R147, 0x2000 ;  /* 0x0000200093877836 */ /* 0x000fe40000000000 */
[----:B------:R-:W-:Y:S01]  /*d080*/  IMAD.IADD R143, R149, 0x1, R0 ;  /* 0x00000001958f7824 */ /* 0x000fe200078e0200 */
[----:B------:R-:W-:Y:S01]  /*d090*/  LDSM.16.M88.4 R20, [R148] ;  /* 0x000000009414783b */ /* 0x000fe20000000200 */
[----:B------:R-:W-:-:S02]  /*d0a0*/  IMAD.IADD R136, R0, 0x1, R147 ;  /* 0x0000000100887824 */ /* 0x000fc400078e0293 */
[C---:B------:R-:W-:Y:S01]  /*d0b0*/  VIADD R134, R147.reuse, 0x2800 ;  /* 0x0000280093867836 */ /* 0x040fe20000000000 */
[----:B-1----:R-:W-:Y:S01]  /*d0c0*/  LDSM.16.M88.4 R8, [R147] ;  /* 0x000000009308783b */ /* 0x002fe20000000200 */
[C---:B------:R-:W-:Y:S02]  /*d0d0*/  VIADD R133, R147.reuse, 0x3000 ;  /* 0x0000300093857836 */ /* 0x040fe40000000000 */
[----:B------:R-:W-:Y:S01]  /*d0e0*/  VIADD R132, R147, 0x3800 ;  /* 0x0000380093847836 */ /* 0x000fe20000000000 */
[----:B------:R-:W1:Y:S04]  /*d0f0*/  LDSM.16.M88.4 R56, [R149+0x4800] ;  /* 0x004800009538783b */ /* 0x000e680000000200 */
[----:B------:R-:W-:Y:S04]  /*d100*/  LDSM.16.M88.4 R16, [R146] ;  /* 0x000000009210783b */ /* 0x000fe80000000200 */
[----:B--2---:R-:W-:Y:S04]  /*d110*/  LDSM.16.M88.4 R4, [R143+0x4000] ;  /* 0x004000008f04783b */ /* 0x004fe80000000200 */
[----:B------:R-:W2:Y:S04]  /*d120*/  LDSM.16.M88.4 R88, [R149+0x5000] ;  /* 0x005000009558783b */ /* 0x000ea80000000200 */
[----:B------:R-:W4:Y:S04]  /*d130*/  LDSM.16.M88.4 R36, [R147+0x800] ;  /* 0x000800009324783b */ /* 0x000f280000000200 */
[----:B------:R-:W-:Y:S04]  /*d140*/  LDSM.16.M88.4 R80, [R145] ;  /* 0x000000009150783b */ /* 0x000fe80000000200 */
[----:B------:R-:W-:Y:S01]  /*d150*/  LDSM.16.M88.4 R12, [R136] ;  /* 0x00000000880c783b */ /* 0x000fe20000000200 */
[C---:B---3--:R-:W-:Y:S03]  /*d160*/  HMMA.16816.F32.BF16 R24, R96.reuse, R32, RZ ;  /* 0x000000206018723c */ /* 0x048fe600000418ff */
[----:B------:R-:W3:Y:S04]  /*d170*/  LDSM.16.M88.4 R28, [R147+0x1000] ;  /* 0x00100000931c783b */ /* 0x000ee80000000200 */
[----:B------:R-:W5:Y:S01]  /*d180*/  LDSM.16.M88.4 R44, [R143+0x4800] ;  /* 0x004800008f2c783b */ /* 0x000f620000000200 */
[C---:B------:R-:W-:Y:S03]  /*d190*/  HMMA.16816.F32.BF16 R32, R96.reuse, R34, RZ ;  /* 0x000000226020723c */ /* 0x040fe600000418ff */
[----:B------:R-:W-:Y:S03]  /*d1a0*/  LDSM.16.M88.4 R68, [R150+0x2000] ;  /* 0x002000009644783b */ /* 0x000fe60000000200 */
[C---:B-1----:R-:W-:Y:S01]  /*d1b0*/  HMMA.16816.F32.BF16 R40, R96.reuse, R56, RZ ;  /* 0x000000386028723c */ /* 0x042fe200000418ff */
        /* <DEDUP_REMOVED lines=8> */
[----:B------:R-:W-:Y:S03]  /*d240*/  LDSM.16.M88.4 R8, [R149+0x5800] ;  /* 0x005800009508783b */ /* 0x000fe60000000200 */
[----:B--2---:R-:W-:Y:S01]  /*d250*/  HMMA.16816.F32.BF16 R72, R96, R88, RZ ;  /* 0x000000586048723c */ /* 0x004fe200000418ff */
[----:B------:R-:W-:Y:S04]  /*d260*/  LDSM.16.M88.4 R120, [R147+0x1800] ;  /* 0x001800009378783b */ /* 0x000fe80000000200 */
[----:B------:R-:W-:Y:S01]  /*d270*/  LDSM.16.M88.4 R92, [R143+0x5800] ;  /* 0x005800008f5c783b */ /* 0x000fe20000000200 */
[----:B----4-:R-:W-:Y:S03]  /*d280*/  HMMA.16816.F32.BF16 R40, R20, R36, R40 ;  /* 0x000000241428723c */ /* 0x010fe60000041828 */
[----:B------:R-:W0:Y:S03]  /*d290*/  LDGDEPBAR ;  /* 0x00000000000079af */ /* 0x000e260000000000 */
[C---:B------:R-:W-:Y:S06]  /*d2a0*/  HMMA.16816.F32.BF16 R24, R16.reuse, R4, R24 ;  /* 0x000000041018723c */ /* 0x040fec0000041818 */
[----:B------:R-:W-:Y:S01]  /*d2b0*/  HMMA.16816.F32.BF16 R32, R16, R6, R32 ;  /* 0x000000061020723c */ /* 0x000fe20000041820 */
[----:B------:R-:W1:Y:S05]  /*d2c0*/  LDSM.16.M88.4 R4, [R149+0x6000] ;  /* 0x006000009504783b */ /* 0x000e6a0000000200 */
[C---:B------:R-:W-:Y:S01]  /*d2d0*/  HMMA.16816.F32.BF16 R56, R20.reuse, R38, R56 ;  /* 0x000000261438723c */ /* 0x040fe20000041838 */
[----:B------:R-:W-:Y:S05]  /*d2e0*/  LDSM.16.M88.4 R36, [R147+0x2000] ;  /* 0x002000009324783b */ /* 0x000fea0000000200 */
[----:B---3--:R-:W-:Y:S06]  /*d2f0*/  HMMA.16816.F32.BF16 R72, R20, R28, R72 ;  /* 0x0000001c1448723c */ /* 0x008fec0000041848 */
[C---:B------:R-:W-:Y:S06]  /*d300*/  HMMA.16816.F32.BF16 R24, R80.reuse, R12, R24 ;  /* 0x0000000c5018723c */ /* 0x040fec0000041818 */
[----:B------:R-:W-:Y:S01]  /*d310*/  HMMA.16816.F32.BF16 R32, R80, R14, R32 ;  /* 0x0000000e5020723c */ /* 0x000fe20000041820 */
[----:B------:R-:W2:Y:S05]  /*d320*/  LDSM.16.M88.4 R12, [R148+0x2000] ;  /* 0x00200000940c783b */ /* 0x000eaa0000000200 */
[C---:B-----5:R-:W-:Y:S06]  /*d330*/  HMMA.16816.F32.BF16 R40, R16.reuse, R44, R40 ;  /* 0x0000002c1028723c */ /* 0x060fec0000041828 */
        /* <DEDUP_REMOVED lines=39> */
[----:B------:R-:W-:Y:S01]  /*d5b0*/  FMUL.FTZ R65, R27, UR17 ;  /* 0x000000111b417c20 */ /* 0x000fe20008410000 */
[----:B------:R-:W-:Y:S01]  /*d5c0*/  LDSM.16.M88.4 R16, [R136+0x2800] ;  /* 0x002800008810783b */ /* 0x000fe20000000200 */
[----:B------:R-:W-:Y:S01]  /*d5d0*/  HMMA.16816.F32.BF16 R88, R80, R78, R88 ;  /* 0x0000004e5058723c */ /* 0x000fe20000041858 */
[----:B------:R-:W-:Y:S02]  /*d5e0*/  MUFU.TANH R55, R55 ;  /* 0x0000003700377308 */ /* 0x000fe40000002400 */
[----:B------:R-:W4:Y:S03]  /*d5f0*/  LDSM.16.M88.4 R24, [R149+0x7800] ;  /* 0x007800009518783b */ /* 0x000f260000000200 */
[----:B-1----:R-:W-:Y:S01]  /*d600*/  HMMA.16816.F32.BF16 R72, R12, R20, R72 ;  /* 0x000000140c48723c */ /* 0x002fe20000041848 */
[----:B------:R-:W-:-:S02]  /*d610*/  FMUL.FTZ R67, R32, UR17 ;  /* 0x0000001120437c20 */ /* 0x000fc40008410000 */
[----:B------:R-:W-:Y:S03]  /*d620*/  MUFU.TANH R61, R61 ;  /* 0x0000003d003d7308 */ /* 0x000fe60000002400 */
[----:B------:R-:W-:Y:S05]  /*d630*/  HMMA.16816.F32.BF16 R40, R8, R36, R40 ;  /* 0x000000240828723c */ /* 0x000fea0000041828 */
[----:B------:R-:W1:Y:S01]  /*d640*/  MUFU.TANH R67, R67 ;  /* 0x0000004300437308 */ /* 0x000e620000002400 */
[C---:B--2---:R-:W-:Y:S06]  /*d650*/  HMMA.16816.F32.BF16 R96, R80.reuse, R46, R96 ;  /* 0x0000002e5060723c */ /* 0x044fec0000041860 */
[----:B------:R-:W-:Y:S01]  /*d660*/  HMMA.16816.F32.BF16 R84, R80, R44, R84 ;  /* 0x0000002c5054723c */ /* 0x000fe20000041854 */
[----:B------:R-:W-:Y:S05]  /*d670*/  MUFU.TANH R65, R65 ;  /* 0x0000004100417308 */ /* 0x000fea0000002400 */
[----:B------:R-:W-:Y:S01]  /*d680*/  HMMA.16816.F32.BF16 R88, R68, R62, R88 ;  /* 0x0000003e4458723c */ /* 0x000fe20000041858 */
[----:B------:R-:W-:-:S02]  /*d690*/  FMUL.FTZ R44, R34, UR17 ;  /* 0x00000011222c7c20 */ /* 0x000fc40008410000 */
[----:B------:R-:W-:Y:S03]  /*d6a0*/  MUFU.TANH R60, R60 ;  /* 0x0000003c003c7308 */ /* 0x000fe60000002400 */
[----:B---3--:R-:W-:Y:S01]  /*d6b0*/  HMMA.16816.F32.BF16 R72, R8, R28, R72 ;  /* 0x0000001c0848723c */ /* 0x008fe20000041848 */
[----:B------:R-:W-:-:S04]  /*d6c0*/  FMUL.FTZ R62, R33, UR17 ;  /* 0x00000011213e7c20 */ /* 0x000fc80008410000 */
[----:B------:R-:W2:Y:S01]  /*d6d0*/  MUFU.TANH R44, R44 ;  /* 0x0000002c002c7308 */ /* 0x000ea20000002400 */
[----:B------:R-:W-:Y:S01]  /*d6e0*/  HMMA.16816.F32.BF16 R56, R8, R38, R56 ;  /* 0x000000260838723c */ /* 0x000fe20000041838 */
[----:B------:R-:W-:Y:S01]  /*d6f0*/  FMUL.FTZ R28, R35, UR17 ;  /* 0x00000011231c7c20 */ /* 0x000fe20008410000 */
[----:B------:R-:W3:Y:S04]  /*d700*/  LDSM.16.M88.4 R36, [R136+0x3000] ;  /* 0x003000008824783b */ /* 0x000ee80000000200 */
[----:B------:R-:W5:Y:S01]  /*d710*/  LDSM.16.M88.4 R32, [R147+0x3800] ;  /* 0x003800009320783b */ /* 0x000f620000000200 */
[C---:B----4-:R-:W-:Y:S01]  /*d720*/  HMMA.16816.F32.BF16 R96, R68.reuse, R26, R96 ;  /* 0x0000001a4460723c */ /* 0x050fe20000041860 */
[----:B------:R-:W4:Y:S05]  /*d730*/  MUFU.TANH R62, R62 ;  /* 0x0000003e003e7308 */ /* 0x000f2a0000002400 */
[----:B------:R-:W-:Y:S03]  /*d740*/  HMMA.16816.F32.BF16 R84, R68, R24, R84 ;  /* 0x000000184454723c */ /* 0x000fe60000041854 */
[----:B------:R-:W4:Y:S03]  /*d750*/  MUFU.TANH R28, R28 ;  /* 0x0000001c001c7308 */ /* 0x000f260000002400 */
[C---:B------:R-:W-:Y:S06]  /*d760*/  HMMA.16816.F32.BF16 R40, R4.reuse, R16, R40 ;  /* 0x000000100428723c */ /* 0x040fec0000041828 */
[----:B------:R-:W-:Y:S01]  /*d770*/  HMMA.16816.F32.BF16 R56, R4, R18, R56 ;  /* 0x000000120438723c */ /* 0x000fe20000041838 */
[----:B------:R-:W1:Y:S05]  /*d780*/  LDSM.16.M88.4 R16, [R143+0x7800] ;  /* 0x007800008f10783b */ /* 0x000e6a0000000200 */
[----:B------:R-:W-:Y:S01]  /*d790*/  HMMA.16816.F32.BF16 R88, R12, R22, R88 ;  /* 0x000000160c58723c */ /* 0x000fe20000041858 */
[----:B------:R-:W2:Y:S01]  /*d7a0*/  LDSM.16.M88.4 R20, [R136+0x3800] ;  /* 0x003800008814783b */ /* 0x000ea20000000200 */
[----:B------:R-:W-:-:S04]  /*d7b0*/  DEPBAR.LE SB0, 0x0 ;  /* 0x000080000000791a */ /* 0x000fc80000000000 */
[----:B---3--:R-:W-:Y:S06]  /*d7c0*/  HMMA.16816.F32.BF16 R72, R4, R36, R72 ;  /* 0x000000240448723c */ /* 0x008fec0000041848 */
[----:B------:R-:W-:Y:S01]  /*d7d0*/  FMUL.FTZ R29, R40, UR17 ;  /* 0x00000011281d7c20 */ /* 0x000fe20008410000 */
[----:B------:R-:W-:Y:S01]  /*d7e0*/  FMUL.FTZ R24, R42, UR17 ;  /* 0x000000112a187c20 */ /* 0x000fe20008410000 */
[----:B------:R-:W-:Y:S01]  /*d7f0*/  FMUL.FTZ R40, R41, UR17 ;  /* 0x0000001129287c20 */ /* 0x000fe20008410000 */
[----:B------:R-:W-:Y:S01]  /*d800*/  FMUL.FTZ R25, R43, UR17 ;  /* 0x000000112b197c20 */ /* 0x000fe20008410000 */
[----:B-----5:R-:W-:Y:S02]  /*d810*/  HMMA.16816.F32.BF16 R96, R12, R34, R96 ;  /* 0x000000220c60723c */ /* 0x020fe40000041860 */
[----:B------:R-:W3:Y:S01]  /*d820*/  MUFU.TANH R29, R29 ;  /* 0x0000001d001d7308 */ /* 0x000ee20000002400 */
[----:B------:R-:W-:-:S03]  /*d830*/  FMUL.FTZ R36, R56, UR17 ;  /* 0x0000001138247c20 */ /* 0x000fc60008410000 */
[----:B------:R-:W-:Y:S04]  /*d840*/  HMMA.16816.F32.BF16 R84, R12, R32, R84 ;  /* 0x000000200c54723c */ /* 0x000fe80000041854 */
[----:B------:R-:W5:Y:S02]  /*d850*/  MUFU.TANH R24, R24 ;  /* 0x0000001800187308 */ /* 0x000f640000002400 */
[----:B------:R-:W-:Y:S01]  /*d860*/  HMMA.16816.F32.BF16 R88, R8, R30, R88 ;  /* 0x0000001e0858723c */ /* 0x000fe20000041858 */
[----:B------:R-:W-:Y:S01]  /*d870*/  LOP3.LUT R33, R48, 0xffffffe0, RZ, 0xc0, !PT ;  /* 0xffffffe030217812 */ /* 0x000fe200078ec0ff */
[----:B------:R-:W-:-:S04]  /*d880*/  FMUL.FTZ R32, R59, UR17 ;  /* 0x000000113b207c20 */ /* 0x000fc80008410000 */
[----:B------:R-:W5:Y:S01]  /*d890*/  MUFU.TANH R40, R40 ;  /* 0x0000002800287308 */ /* 0x000f620000002400 */
[----:B------:R-:W-:Y:S02]  /*d8a0*/  IMAD.IADD R0, R64, 0x1, -R33 ;  /* 0x0000000140007824 */ /* 0x000fe400078e0a21 */
[----:B------:R-:W-:Y:S01]  /*d8b0*/  FMUL.FTZ R31, R58, UR17 ;  /* 0x000000113a1f7c20 */ /* 0x000fe20008410000 */
[----:B------:R-:W-:Y:S01]  /*d8c0*/  FMUL.FTZ R30, R57, UR17 ;  /* 0x00000011391e7c20 */ /* 0x000fe20008410000 */
[----:B------:R-:W-:Y:S01]  /*d8d0*/  FMUL.FTZ R73, R73, UR17 ;  /* 0x0000001149497c20 */ /* 0x000fe20008410000 */
[----:B------:R-:W-:Y:S01]  /*d8e0*/  FMUL.FTZ R75, R75, UR17 ;  /* 0x000000114b4b7c20 */ /* 0x000fe20008410000 */
[----:B------:R-:W-:Y:S01]  /*d8f0*/  SHF.R.S32.HI R27, RZ, 0x1f, R0 ;  /* 0x0000001fff1b7819 */ /* 0x000fe20000011400 */
[C---:B-1----:R-:W-:Y:S01]  /*d900*/  HMMA.16816.F32.BF16 R96, R8.reuse, R18, R96 ;  /* 0x000000120860723c */ /* 0x042fe20000041860 */
[----:B------:R-:W1:Y:S01]  /*d910*/  MUFU.TANH R25, R25 ;  /* 0x0000001900197308 */ /* 0x000e620000002400 */
[----:B------:R-:W-:Y:S01]  /*d920*/  FMUL.FTZ R72, R72, UR17 ;  /* 0x0000001148487c20 */ /* 0x000fe20008410000 */
[----:B------:R-:W-:Y:S01]  /*d930*/  LEA.HI R27, R27, R0, RZ, 0x2 ;  /* 0x000000001b1b7211 */ /* 0x000fe200078f10ff */
[----:B------:R-:W-:Y:S01]  /*d940*/  FMUL.FTZ R74, R74, UR17 ;  /* 0x000000114a4a7c20 */ /* 0x000fe20008410000 */
[----:B------:R-:W-:Y:S01]  /*d950*/  LOP3.LUT R0, R2, R49, RZ, 0xfc, !PT ;  /* 0x0000003102007212 */ /* 0x000fe200078efcff */
[----:B------:R-:W-:Y:S01]  /*d960*/  HMMA.16816.F32.BF16 R84, R8, R16, R84 ;  /* 0x000000100854723c */ /* 0x000fe20000041854 */
[----:B------:R-:W-:-:S02]  /*d970*/  SHF.R.S32.HI R161, RZ, 0x2, R27 ;  /* 0x00000002ffa17819 */ /* 0x000fc4000001141b */
[----:B------:R-:W1:Y:S02]  /*d980*/  MUFU.TANH R36, R36 ;  /* 0x0000002400247308 */ /* 0x000e640000002400 */
[----:B------:R-:W-:Y:S01]  /*d990*/  IADD3 R54, R54, 0x1, R161 ;  /* 0x0000000136367810 */ /* 0x000fe20007ffe0a1 */
[----:B------:R-:W-:Y:S01]  /*d9a0*/  HMMA.16816.F32.BF16 R88, R4, R38, R88 ;  /* 0x000000260458723c */ /* 0x000fe20000041858 */
[----:B------:R-:W-:Y:S02]  /*d9b0*/  IMAD.SHL.U32 R16, R64, 0x2, RZ ;  /* 0x0000000240107824 */ /* 0x000fe400078e00ff */
[----:B------:R-:W-:Y:S02]  /*d9c0*/  IADD3 R103, R52, R54, -R151 ;  /* 0x0000003634677210 */ /* 0x000fe40007ffe897 */
[----:B------:R-:W1:Y:S01]  /*d9d0*/  MUFU.TANH R31, R31 ;  /* 0x0000001f001f7308 */ /* 0x000e620000002400 */
[----:B------:R-:W-:Y:S02]  /*d9e0*/  LOP3.LUT R16, R16, 0x6, RZ, 0xc0, !PT ;  /* 0x0000000610107812 */ /* 0x000fe400078ec0ff */
[----:B------:R-:W-:-:S03]  /*d9f0*/  VIADD R103, R103, UR16 ;  /* 0x0000001067677c36 */ /* 0x000fc60008000000 */
[----:B------:R-:W-:Y:S01]  /*da00*/  IMAD.IADD R16, R3, 0x1, R16 ;  /* 0x0000000103107824 */ /* 0x000fe200078e0210 */
[C---:B--2---:R-:W-:Y:S01]  /*da10*/  HMMA.16816.F32.BF16 R96, R4.reuse, R22, R96 ;  /* 0x000000160460723c */ /* 0x044fe20000041860 */
[C---:B------:R-:W-:Y:S01]  /*da20*/  VIMNMX R2, R103.reuse, R52, PT ;  /* 0x0000003467027248 */ /* 0x040fe20003fe0100 */
[----:B------:R-:W2:Y:S01]  /*da30*/  MUFU.TANH R30, R30 ;  /* 0x0000001e001e7308 */ /* 0x000ea20000002400 */
[C---:B------:R-:W-:Y:S01]  /*da40*/  VIADD R12, R16.reuse, 0x1 ;  /* 0x00000001100c7836 */ /* 0x040fe20000000000 */
[----:B------:R-:W-:Y:S01]  /*da50*/  VIADDMNMX R103, R103, 0x8, R52, PT ;  /* 0x0000000867677846 */ /* 0x000fe20003800134 */
[C---:B------:R-:W-:Y:S01]  /*da60*/  VIADD R13, R16.reuse, 0x8 ;  /* 0x00000008100d7836 */ /* 0x040fe20000000000 */
[----:B------:R-:W-:Y:S01]  /*da70*/  HMMA.16816.F32.BF16 R84, R4, R20, R84 ;  /* 0x000000140454723c */ /* 0x000fe20000041854 */
[----:B------:R-:W-:Y:S01]  /*da80*/  VIADD R9, R16, 0x11 ;  /* 0x0000001110097836 */ /* 0x000fe20000000000 */
[-C--:B------:R-:W-:Y:S01]  /*da90*/  ISETP.GE.AND P5, PT, R12, R2.reuse, PT ;  /* 0x000000020c00720c */ /* 0x080fe20003fa6270 */
[----:B------:R-:W-:Y:S01]  /*daa0*/  VIADD R8, R16, 0x18 ;  /* 0x0000001810087836 */ /* 0x000fe20000000000 */
[-C--:B------:R-:W-:Y:S01]  /*dab0*/  ISETP.GE.AND P1, PT, R12, R103.reuse, PT ;  /* 0x000000670c00720c */ /* 0x080fe20003f26270 */
[C---:B------:R-:W-:Y:S01]  /*dac0*/  VIADD R12, R16.reuse, 0x9 ;  /* 0x00000009100c7836 */ /* 0x040fe20000000000 */
[CC--:B------:R-:W-:Y:S01]  /*dad0*/  ISETP.GE.AND P0, PT, R13.reuse, R2.reuse, PT ;  /* 0x000000020d00720c */ /* 0x0c0fe20003f06270 */
[----:B------:R-:W2:Y:S01]  /*dae0*/  MUFU.TANH R32, R32 ;  /* 0x0000002000207308 */ /* 0x000ea20000002400 */
[-C--:B------:R-:W-:Y:S01]  /*daf0*/  ISETP.GE.AND P2, PT, R13, R103.reuse, PT ;  /* 0x000000670d00720c */ /* 0x080fe20003f46270 */
[----:B------:R-:W-:Y:S01]  /*db00*/  VIADD R13, R16, 0x10 ;  /* 0x00000010100d7836 */ /* 0x000fe20000000000 */
[-C--:B------:R-:W-:Y:S01]  /*db10*/  ISETP.GE.AND P6, PT, R12, R2.reuse, PT ;  /* 0x000000020c00720c */ /* 0x080fe20003fc6270 */
[----:B------:R-:W-:Y:S01]  /*db20*/  VIADD R10, R16, 0x20 ;  /* 0x00000020100a7836 */ /* 0x000fe20000000000 */
[-C--:B------:R-:W-:Y:S01]  /*db30*/  ISETP.GE.AND P4, PT, R12, R103.reuse, PT ;  /* 0x000000670c00720c */ /* 0x080fe20003f86270 */
        /* <DEDUP_REMOVED lines=9> */
[----:B----4-:R-:W-:Y:S01]  /*dbd0*/  FSEL R9, R62, -INF , !P6 ;  /* 0xff8000003e097808 */ /* 0x010fe20007000000 */
        /* <DEDUP_REMOVED lines=10> */
[C---:B------:R-:W-:Y:S01]  /*dc80*/  VIADD R8, R16.reuse, 0x19 ;  /* 0x0000001910087836 */ /* 0x040fe20000000000 */
[-C--:B------:R-:W-:Y:S01]  /*dc90*/  ISETP.GE.AND P5, PT, R13, R2.reuse, PT ;  /* 0x000000020d00720c */ /* 0x080fe20003fa6270 */
[----:B------:R-:W-:Y:S01]  /*dca0*/  FMUL.FTZ R91, R91, UR17 ;  /* 0x000000115b5b7c20 */ /* 0x000fe20008410000 */
[-C--:B------:R-:W-:Y:S01]  /*dcb0*/  ISETP.GE.AND P1, PT, R13, R103.reuse, PT ;  /* 0x000000670d00720c */ /* 0x080fe20003f26270 */
[----:B------:R-:W-:Y:S01]  /*dcc0*/  VIADD R13, R16, 0x29 ;  /* 0x00000029100d7836 */ /* 0x000fe20000000000 */
[----:B---3--:R-:W-:Y:S01]  /*dcd0*/  FSEL R29, R29, -INF , !P5 ;  /* 0xff8000001d1d7808 */ /* 0x008fe20006800000 */
[----:B------:R-:W-:Y:S01]  /*dce0*/  MUFU.TANH R131, R89 ;  /* 0x0000005900837308 */ /* 0x000fe20000002400 */
[----:B-----5:R-:W-:Y:S01]  /*dcf0*/  FSEL R24, R24, -INF , !P1 ;  /* 0xff80000018187808 */ /* 0x020fe20004800000 */
[----:B------:R-:W-:Y:S01]  /*dd00*/  FMUL.FTZ R85, R85, UR17 ;  /* 0x0000001155557c20 */ /* 0x000fe20008410000 */
[CC--:B------:R-:W-:Y:S01]  /*dd10*/  ISETP.GE.AND P5, PT, R8.reuse, R2.reuse, PT ;  /* 0x000000020800720c */ /* 0x0c0fe20003fa6270 */
[----:B------:R-:W-:Y:S01]  /*dd20*/  FMUL.FTZ R87, R87, UR17 ;  /* 0x0000001157577c20 */ /* 0x000fe20008410000 */
[-C--:B------:R-:W-:Y:S01]  /*dd30*/  ISETP.GE.AND P1, PT, R8, R103.reuse, PT ;  /* 0x000000670800720c */ /* 0x080fe20003f26270 */
[----:B------:R-:W-:Y:S01]  /*dd40*/  FMUL.FTZ R97, R97, UR17 ;  /* 0x0000001161617c20 */ /* 0x000fe20008410000 */
[----:B------:R-:W-:Y:S01]  /*dd50*/  FSEL R11, R40, -INF , !P0 ;  /* 0xff800000280b7808 */ /* 0x000fe20004000000 */
[----:B------:R-:W3:Y:S01]  /*dd60*/  MUFU.TANH R168, R74 ;  /* 0x0000004a00a87308 */ /* 0x000ee20000002400 */
[----:B-1----:R-:W-:Y:S01]  /*dd70*/  FSEL R8, R25, -INF , !P2 ;  /* 0xff80000019087808 */ /* 0x002fe20005000000 */
[----:B------:R-:W-:Y:S01]  /*dd80*/  FMUL.FTZ R98, R98, UR17 ;  /* 0x0000001162627c20 */ /* 0x000fe20008410000 */
[C---:B------:R-:W-:Y:S01]  /*dd90*/  ISETP.GE.AND P0, PT, R10.reuse, R2, PT ;  /* 0x000000020a00720c */ /* 0x040fe20003f06270 */
[----:B------:R-:W-:Y:S01]  /*dda0*/  FMUL.FTZ R99, R99, UR17 ;  /* 0x0000001163637c20 */ /* 0x000fe20008410000 */
[----:B------:R-:W-:Y:S01]  /*ddb0*/  ISETP.GE.AND P2, PT, R10, R103, PT ;  /* 0x000000670a00720c */ /* 0x000fe20003f46270 */
[----:B------:R-:W-:Y:S01]  /*ddc0*/  VIADD R10, R16, 0x28 ;  /* 0x00000028100a7836 */ /* 0x000fe20000000000 */
[----:B------:R-:W-:Y:S01]  /*ddd0*/  FSEL R5, R36, -INF , !P6 ;  /* 0xff80000024057808 */ /* 0x000fe20007000000 */
[----:B------:R-:W1:Y:S01]  /*dde0*/  MUFU.TANH R127, R96 ;  /* 0x00000060007f7308 */ /* 0x000e620000002400 */
[----:B------:R-:W-:-:S02]  /*ddf0*/  FSEL R6, R31, -INF , !P4 ;  /* 0xff8000001f067808 */ /* 0x000fc40006000000 */
[CC--:B------:R-:W-:Y:S02]  /*de00*/  ISETP.GE.AND P6, PT, R4.reuse, R2.reuse, PT ;  /* 0x000000020400720c */ /* 0x0c0fe40003fc6270 */
[-C--:B------:R-:W-:Y:S02]  /*de10*/  ISETP.GE.AND P4, PT, R4, R103.reuse, PT ;  /* 0x000000670400720c */ /* 0x080fe40003f86270 */
[----:B--2---:R-:W-:Y:S01]  /*de20*/  FSEL R7, R30, -INF , !P5 ;  /* 0xff8000001e077808 */ /* 0x004fe20006800000 */
[----:B------:R-:W2:Y:S01]  /*de30*/  MUFU.TANH R129, R84 ;  /* 0x0000005400817308 */ /* 0x000ea20000002400 */
[----:B------:R-:W-:Y:S02]  /*de40*/  FSEL R4, R32, -INF , !P1 ;  /* 0xff80000020047808 */ /* 0x000fe40004800000 */
[C---:B------:R-:W-:Y:S02]  /*de50*/  ISETP.GE.AND P5, PT, R10.reuse, R2, PT ;  /* 0x000000020a00720c */ /* 0x040fe40003fa6270 */
[----:B------:R-:W-:Y:S01]  /*de60*/  ISETP.GE.AND P1, PT, R10, R103, PT ;  /* 0x000000670a00720c */ /* 0x000fe20003f26270 */
[----:B------:R-:W-:Y:S01]  /*de70*/  VIADD R10, R16, 0x30 ;  /* 0x00000030100a7836 */ /* 0x000fe20000000000 */
[----:B------:R-:W-:Y:S01]  /*de80*/  FSEL R165, R165, -INF , !P6 ;  /* 0xff800000a5a57808 */ /* 0x000fe20007000000 */
[----:B------:R-:W5:Y:S01]  /*de90*/  MUFU.TANH R126, R86 ;  /* 0x00000056007e7308 */ /* 0x000f620000002400 */
[----:B----4-:R-:W-:-:S02]  /*dea0*/  FSEL R166, R166, -INF , !P4 ;  /* 0xff800000a6a67808 */ /* 0x010fc40006000000 */
[----:B------:R-:W-:Y:S02]  /*deb0*/  FSEL R167, R167, -INF , !P0 ;  /* 0xff800000a7a77808 */ /* 0x000fe40004000000 */
[CC--:B------:R-:W-:Y:S02]  /*dec0*/  ISETP.GE.AND P6, PT, R10.reuse, R2.reuse, PT ;  /* 0x000000020a00720c */ /* 0x0c0fe40003fc6270 */
[----:B------:R-:W-:Y:S01]  /*ded0*/  ISETP.GE.AND P4, PT, R10, R103, PT ;  /* 0x000000670a00720c */ /* 0x000fe20003f86270 */
[----:B------:R-:W4:Y:S01]  /*dee0*/  MUFU.TANH R163, R88 ;  /* 0x0000005800a37308 */ /* 0x000f220000002400 */
[----:B------:R-:W-:Y:S01]  /*def0*/  ISETP.GE.AND P0, PT, R13, R2, PT ;  /* 0x000000020d00720c */ /* 0x000fe20003f06270 */
[----:B------:R-:W-:Y:S01]  /*df00*/  VIADD R10, R16, 0x38 ;  /* 0x00000038100a7836 */ /* 0x000fe20000000000 */
[----:B---3--:R-:W-:Y:S02]  /*df10*/  FSEL R168, R168, -INF , !P2 ;  /* 0xff800000a8a87808 */ /* 0x008fe40005000000 */
[----:B------:R-:W-:-:S02]  /*df20*/  FSEL R131, R131, -INF , !P0 ;  /* 0xff80000083837808 */ /* 0x000fc40004000000 */
[----:B------:R-:W-:Y:S01]  /*df30*/  ISETP.GE.AND P0, PT, R10, R2, PT ;  /* 0x000000020a00720c */ /* 0x000fe20003f06270 */
[----:B------:R-:W3:Y:S01]  /*df40*/  MUFU.TANH R164, R90 ;  /* 0x0000005a00a47308 */ /* 0x000ee20000002400 */
[----:B------:R-:W-:Y:S01]  /*df50*/  ISETP.GE.AND P2, PT, R13, R103, PT ;  /* 0x000000670d00720c */ /* 0x000fe20003f46270 */
[----:B------:R-:W-:Y:S01]  /*df60*/  VIADD R13, R16, 0x31 ;  /* 0x00000031100d7836 */ /* 0x000fe20000000000 */
[----:B-1----:R-:W-:Y:S02]  /*df70*/  FSEL R127, R127, -INF , !P0 ;  /* 0xff8000007f7f7808 */ /* 0x002fe40004000000 */
[----:B------:R-:W-:Y:S02]  /*df80*/  ISETP.GE.AND P0, PT, R102, 0x2, PT ;  /* 0x000000026600780c */ /* 0x000fe40003f06270 */
[----:B--2---:R-:W-:Y:S01]  /*df90*/  FSEL R129, R129, -INF , !P6 ;  /* 0xff80000081817808 */ /* 0x004fe20007000000 */
[----:B------:R-:W1:Y:S01]  /*dfa0*/  MUFU.TANH R162, R91 ;  /* 0x0000005b00a27308 */ /* 0x000e620000002400 */
[----:B-----5:R-:W-:-:S02]  /*dfb0*/  FSEL R126, R126, -INF , !P4 ;  /* 0xff8000007e7e7808 */ /* 0x020fc40006000000 */
[----:B----4-:R-:W-:Y:S02]  /*dfc0*/  FSEL R163, R163, -INF , !P5 ;  /* 0xff800000a3a37808 */ /* 0x010fe40006800000 */
[CC--:B------:R-:W-:Y:S02]  /*dfd0*/  ISETP.GE.AND P6, PT, R16.reuse, R2.reuse, PT ;  /* 0x000000021000720c */ /* 0x0c0fe40003fc6270 */
[-C--:B------:R-:W-:Y:S01]  /*dfe0*/  ISETP.GE.AND P4, PT, R16, R103.reuse, PT ;  /* 0x000000671000720c */ /* 0x080fe20003f86270 */
[----:B------:R-:W2:Y:S01]  /*dff0*/  MUFU.TANH R128, R85 ;  /* 0x0000005500807308 */ /* 0x000ea20000002400 */
[----:B---3--:R-:W-:Y:S01]  /*e000*/  FSEL R164, R164, -INF , !P1 ;  /* 0xff800000a4a47808 */ /* 0x008fe20004800000 */
[----:B------:R-:W-:Y:S01]  /*e010*/  VIADD R16, R16, 0x39 ;  /* 0x0000003910107836 */ /* 0x000fe20000000000 */
[C---:B------:R-:W-:Y:S02]  /*e020*/  ISETP.GE.AND P5, PT, R13.reuse, R2, PT ;  /* 0x000000020d00720c */ /* 0x040fe40003fa6270 */
[----:B------:R-:W-:-:S02]  /*e030*/  ISETP.GE.AND P1, PT, R13, R103, PT ;  /* 0x000000670d00720c */ /* 0x000fc40003f26270 */
[----:B------:R-:W-:Y:S01]  /*e040*/  FSEL R55, R55, -INF , !P6 ;  /* 0xff80000037377808 */ /* 0x000fe20007000000 */
[----:B------:R-:W3:Y:S01]  /*e050*/  MUFU.TANH R124, R87 ;  /* 0x00000057007c7308 */ /* 0x000ee20000002400 */
[----:B-1----:R-:W-:Y:S01]  /*e060*/  FSEL R162, R162, -INF , !P2 ;  /* 0xff800000a2a27808 */ /* 0x002fe20005000000 */
[----:B------:R-:W-:Y:S01]  /*e070*/  BAR.SYNC.DEFER_BLOCKING 0x0 ;  /* 0x0000000000007b1d */ /* 0x000fe20000010000 */
[----:B------:R-:W-:Y:S02]  /*e080*/  ISETP.GE.AND P2, PT, R10, R103, PT ;  /* 0x000000670a00720c */ /* 0x000fe40003f46270 */
[----:B------:R-:W-:-:S03]  /*e090*/  FSEL R60, R60, -INF , !P4 ;  /* 0xff8000003c3c7808 */ /* 0x000fc60006000000 */
        /* <DEDUP_REMOVED lines=72> */
.L_x_7148:
[----:B------:R-:W-:Y:S02]  /*e520*/  ULDC UR14, c[0x0][0x248] ;  /* 0x00009200000e7ab9 */ /* 0x000fe40000000800 */
[----:B------:R-:W-:-:S06]  /*e530*/  USHF.L.U32 UR5, UR14, 0x6, URZ ;  /* 0x000000060e057899 */ /* 0x000fcc000800063f */
[----:B------:R-:W-:-:S04]  /*e540*/  IADD3 R10, RZ, -UR5, RZ ;  /* 0x80000005ff0a7c10 */ /* 0x000fc8000fffe0ff */
[----:B------:R-:W-:-:S07]  /*e550*/  SHF.R.S32.HI R13, RZ, 0x1f, R10 ;  /* 0x0000001fff0d7819 */ /* 0x000fce000001140a */
.L_x_7149:
        /* <DEDUP_REMOVED lines=27> */
.L_x_7147:
        /* <DEDUP_REMOVED lines=32> */
[----:B------:R-:W2:Y:S03]  /*e910*/  SHFL.BFLY PT, R3, R10, 0x2, 0x1f ;  /* 0x0c401f000a037f89 */ /* 0x000ea600000e0000 */
        /* <DEDUP_REMOVED lines=8> */
[----:B--2---:R-:W-:-:S03]  /*e9a0*/  FMNMX.FTZ R3, R10, R3, !PT ;  /* 0x000000030a037209 */ /* 0x004fc60007810000 */
[----:B-1----:R-:W-:Y:S04]  /*e9b0*/  LDSM.16.MT88.4 R16, [R140+0x8800] ;  /* 0x008800008c10783b */ /* 0x002fe80000004200 */
[----:B------:R-:W1:Y:S04]  /*e9c0*/  SHFL.BFLY PT, R10, R13, 0x2, 0x1f ;  /* 0x0c401f000d0a7f89 */ /* 0x000e6800000e0000 */
[----:B------:R-:W2:Y:S04]  /*e9d0*/  SHFL.BFLY PT, R100, R3, 0x1, 0x1f ;  /* 0x0c201f0003647f89 */ /* 0x000ea800000e0000 */
[----:B------:R-:W-:Y:S04]  /*e9e0*/  LDSM.16.MT88.4 R76, [R141+0x8000] ;  /* 0x008000008d4c783b */ /* 0x000fe80000004200 */
[----:B------:R-:W-:Y:S04]  /*e9f0*/  LDSM.16.MT88.4 R56, [R141+0xa000] ;  /* 0x00a000008d38783b */ /* 0x000fe80000004200 */
        /* <DEDUP_REMOVED lines=16> */
[----:B------:R-:W-:Y:S01]  /*eb00*/  FFMA.FTZ R106, R7, UR12, -R130 ;  /* 0x0000000c076a7c23 */ /* 0x000fe20008010882 */
[----:B-1----:R-:W-:-:S05]  /*eb10*/  FMNMX.FTZ R3, R10, R3, !PT ;  /* 0x000000030a037209 */ /* 0x002fca0007810000 */
        /* <DEDUP_REMOVED lines=9> */
[----:B------:R-:W2:Y:S01]  /*ebb0*/  MUFU.EX2 R112, R112 ;  /* 0x0000007000707308 */ /* 0x000ea20000000800 */
[----:B------:R-:W3:Y:S01]  /*ebc0*/  LDSM.16.MT88.4 R12, [R144+0xa800] ;  /* 0x00a80000900c783b */ /* 0x000ee20000004200 */
[--C-:B------:R-:W-:Y:S01]  /*ebd0*/  FFMA.FTZ R109, R8, UR12, -R123.reuse ;  /* 0x0000000c086d7c23 */ /* 0x100fe2000801087b */
[----:B-1----:R-:W-:Y:S01]  /*ebe0*/  F2FP.BF16.F32.PACK_AB R64, R116, R119 ;  /* 0x000000777440723e */ /* 0x002fe200000010ff */
[--C-:B------:R-:W-:Y:S01]  /*ebf0*/  FFMA.FTZ R110, R24, UR12, -R123.reuse ;  /* 0x0000000c186e7c23 */ /* 0x100fe2000801087b */
[----:B------:R-:W1:Y:S01]  /*ec00*/  LDSM.16.MT88.4 R8, [R142+0xa800] ;  /* 0x00a800008e08783b */ /* 0x000e620000004200 */
[--C-:B------:R-:W-:Y:S01]  /*ec10*/  FFMA.FTZ R111, R6, UR12, -R123.reuse ;  /* 0x0000000c066f7c23 */ /* 0x100fe2000801087b */
[--C-:B------:R-:W-:Y:S01]  /*ec20*/  FFMA.FTZ R0, R4, UR12, -R123.reuse ;  /* 0x0000000c04007c23 */ /* 0x100fe2000801087b */
[----:B------:R-:W-:Y:S01]  /*ec30*/  MUFU.EX2 R115, R115 ;  /* 0x0000007300737308 */ /* 0x000fe20000000800 */
[----:B------:R-:W4:Y:S01]  /*ec40*/  LDSM.16.MT88.4 R28, [R140+0xa000] ;  /* 0x00a000008c1c783b */ /* 0x000f220000004200 */
[--C-:B------:R-:W-:Y:S01]  /*ec50*/  FFMA.FTZ R124, R124, UR12, -R123.reuse ;  /* 0x0000000c7c7c7c23 */ /* 0x100fe2000801087b */
[----:B------:R-:W-:Y:S01]  /*ec60*/  FFMA.FTZ R122, R122, UR12, -R123 ;  /* 0x0000000c7a7a7c23 */ /* 0x000fe2000801087b */
[----:B------:R-:W-:Y:S01]  /*ec70*/  FADD.FTZ R116, R119, R116 ;  /* 0x0000007477747221 */ /* 0x000fe20000010000 */
[----:B------:R-:W5:Y:S03]  /*ec80*/  LDSM.16.MT88.4 R24, [R142+0x8800] ;  /* 0x008800008e18783b */ /* 0x000f660000004200 */
[----:B------:R-:W3:Y:S01]  /*ec90*/  MUFU.EX2 R118, R118 ;  /* 0x0000007600767308 */ /* 0x000ee20000000800 */
[----:B--2---:R-:W-:Y:S01]  /*eca0*/  F2FP.BF16.F32.PACK_AB R66, R112, R117 ;  /* 0x000000757042723e */ /* 0x004fe200000010ff */
[----:B------:R-:W-:-:S04]  /*ecb0*/  FADD.FTZ R117, R117, R116 ;  /* 0x0000007475757221 */ /* 0x000fc80000010000 */
[----:B------:R-:W-:Y:S02]  /*ecc0*/  FADD.FTZ R112, R112, R117 ;  /* 0x0000007570707221 */ /* 0x000fe40000010000 */
[----:B------:R-:W-:Y:S08]  /*ecd0*/  MUFU.EX2 R121, R121 ;  /* 0x0000007900797308 */ /* 0x000ff00000000800 */
[----:B------:R-:W2:Y:S01]  /*ece0*/  MUFU.EX2 R114, R114 ;  /* 0x0000007200727308 */ /* 0x000ea20000000800 */
[----:B---3--:R-:W-:Y:S01]  /*ecf0*/  F2FP.BF16.F32.PACK_AB R65, R118, R115 ;  /* 0x000000737641723e */ /* 0x008fe200000010ff */
[----:B------:R-:W-:-:S06]  /*ed00*/  FADD.FTZ R118, R115, R118 ;  /* 0x0000007673767221 */ /* 0x000fcc0000010000 */
[----:B------:R-:W-:Y:S08]  /*ed10*/  MUFU.EX2 R113, R113 ;  /* 0x0000007100717308 */ /* 0x000ff00000000800 */
[----:B------:R-:W3:Y:S01]  /*ed20*/  MUFU.EX2 R108, R108 ;  /* 0x0000006c006c7308 */ /* 0x000ee20000000800 */
[----:B--2---:R-:W-:Y:S01]  /*ed30*/  F2FP.BF16.F32.PACK_AB R67, R114, R121 ;  /* 0x000000797243723e */ /* 0x004fe200000010ff */
[----:B------:R-:W-:-:S04]  /*ed40*/  FADD.FTZ R121, R121, R118 ;  /* 0x0000007679797221 */ /* 0x000fc80000010000 */
[----:B------:R-:W-:Y:S02]  /*ed50*/  FADD.FTZ R121, R114, R121 ;  /* 0x0000007972797221 */ /* 0x000fe40000010000 */
[C---:B------:R-:W-:Y:S01]  /*ed60*/  HMMA.16816.F32.BF16 R72, R64.reuse, R68, RZ ;  /* 0x000000444048723c */ /* 0x040fe200000418ff */
[----:B------:R-:W-:Y:S05]  /*ed70*/  MUFU.EX2 R107, R107 ;  /* 0x0000006b006b7308 */ /* 0x000fea0000000800 */
[C---:B------:R-:W-:Y:S03]  /*ed80*/  HMMA.16816.F32.BF16 R36, R64.reuse, R40, RZ ;  /* 0x000000284024723c */ /* 0x040fe600000418ff */
[----:B------:R-:W2:Y:S01]  /*ed90*/  MUFU.EX2 R106, R106 ;  /* 0x0000006a006a7308 */ /* 0x000ea20000000800 */
[C---:B---3--:R-:W-:Y:S01]  /*eda0*/  F2FP.BF16.F32.PACK_AB R4, R108.reuse, R113 ;  /* 0x000000716c04723e */ /* 0x048fe200000010ff */
[----:B------:R-:W-:Y:S01]  /*edb0*/  FADD.FTZ R113, R113, R112 ;  /* 0x0000007071717221 */ /* 0x000fe20000010000 */
[----:B------:R-:W-:Y:S03]  /*edc0*/  HMMA.16816.F32.BF16 R68, R64, R70, RZ ;  /* 0x000000464044723c */ /* 0x000fe600000418ff */
[----:B------:R-:W-:-:S02]  /*edd0*/  FADD.FTZ R108, R108, R113 ;  /* 0x000000716c6c7221 */ /* 0x000fc40000010000 */
[----:B------:R-:W-:Y:S01]  /*ede0*/  MUFU.EX2 R110, R110 ;  /* 0x0000006e006e7308 */ /* 0x000fe20000000800 */
[C---:B------:R-:W-:Y:S06]  /*edf0*/  HMMA.16816.F32.BF16 R40, R64.reuse, R42, RZ ;  /* 0x0000002a4028723c */ /* 0x040fec00000418ff */
[----:B------:R-:W-:Y:S01]  /*ee00*/  HMMA.16816.F32.BF16 R44, R64, R48, RZ ;  /* 0x00000030402c723c */ /* 0x000fe200000418ff */
[----:B------:R-:W3:Y:S01]  /*ee10*/  MUFU.EX2 R109, R109 ;  /* 0x0000006d006d7308 */ /* 0x000ee20000000800 */
[----:B--2---:R-:W-:Y:S01]  /*ee20*/  F2FP.BF16.F32.PACK_AB R6, R106, R107 ;  /* 0x0000006b6a06723e */ /* 0x004fe200000010ff */
[----:B------:R-:W-:-:S03]  /*ee30*/  FADD.FTZ R107, R107, R108 ;  /* 0x0000006c6b6b7221 */ /* 0x000fc60000010000 */
[C---:B------:R-:W-:Y:S01]  /*ee40*/  HMMA.16816.F32.BF16 R48, R64.reuse, R50, RZ ;  /* 0x000000324030723c */ /* 0x040fe200000418ff */
[----:B------:R-:W-:Y:S02]  /*ee50*/  FADD.FTZ R106, R106, R107 ;  /* 0x0000006b6a6a7221 */ /* 0x000fe40000010000 */
[----:B------:R-:W-:Y:S03]  /*ee60*/  MUFU.EX2 R111, R111 ;  /* 0x0000006f006f7308 */ /* 0x000fe60000000800 */
[C---:B------:R-:W-:Y:S05]  /*ee70*/  HMMA.16816.F32.BF16 R88, R64.reuse, R84, RZ ;  /* 0x000000544058723c */ /* 0x040fea00000418ff */
[----:B------:R-:W2:Y:S01]  /*ee80*/  MUFU.EX2 R0, R0 ;  /* 0x0000000000007308 */ /* 0x000ea20000000800 */
[----:B---3--:R-:W-:Y:S01]  /*ee90*/  F2FP.BF16.F32.PACK_AB R5, R109, R110 ;  /* 0x0000006e6d05723e */ /* 0x008fe200000010ff */
[----:B------:R-:W-:Y:S01]  /*eea0*/  HMMA.16816.F32.BF16 R84, R64, R86, RZ ;  /* 0x000000564054723c */ /* 0x000fe200000418ff */
[----:B------:R-:W-:-:S04]  /*eeb0*/  FADD.FTZ R110, R110, R121 ;  /* 0x000000796e6e7221 */ /* 0x000fc80000010000 */
[----:B------:R-:W-:Y:S01]  /*eec0*/  FADD.FTZ R110, R109, R110 ;  /* 0x0000006e6d6e7221 */ /* 0x000fe20000010000 */
[C---:B------:R-:W-:Y:S01]  /*eed0*/  HMMA.16816.F32.BF16 R96, R64.reuse, R92, RZ ;  /* 0x0000005c4060723c */ /* 0x040fe200000418ff */
[----:B------:R-:W-:Y:S05]  /*eee0*/  MUFU.EX2 R124, R124 ;  /* 0x0000007c007c7308 */ /* 0x000fea0000000800 */
[----:B------:R-:W-:Y:S01]  /*eef0*/  HMMA.16816.F32.BF16 R92, R64, R94, RZ ;  /* 0x0000005e405c723c */ /* 0x000fe200000418ff */
[----:B--2---:R-:W-:Y:S02]  /*ef00*/  F2FP.BF16.F32.PACK_AB R7, R0, R111 ;  /* 0x0000006f0007723e */ /* 0x004fe400000010ff */
[----:B------:R-:W-:Y:S01]  /*ef10*/  MUFU.EX2 R122, R122 ;  /* 0x0000007a007a7308 */ /* 0x000fe20000000800 */
[----:B------:R-:W-:-:S02]  /*ef20*/  FADD.FTZ R111, R111, R110 ;  /* 0x0000006e6f6f7221 */ /* 0x000fc40000010000 */
[----:B------:R-:W-:Y:S02]  /*ef30*/  HMMA.16816.F32.BF16 R80, R64, R76, RZ ;  /* 0x0000004c4050723c */ /* 0x000fe400000418ff */
[----:B------:R-:W-:-:S04]  /*ef40*/  FADD.FTZ R111, R0, R111 ;  /* 0x0000006f006f7221 */ /* 0x000fc80000010000 */
[C---:B------:R-:W-:Y:S06]  /*ef50*/  HMMA.16816.F32.BF16 R72, R4.reuse, R16, R72 ;  /* 0x000000100448723c */ /* 0x040fec0000041848 */
        /* <DEDUP_REMOVED lines=11> */
[C---:B----4-:R-:W-:Y:S06]  /*f010*/  HMMA.16816.F32.BF16 R60, R64.reuse, R28, RZ ;  /* 0x0000001c403c723c */ /* 0x050fec00000418ff */
        /* <DEDUP_REMOVED lines=13> */
[----:B------:R-:W-:Y:S01]  /*f0f0*/  FFMA.FTZ R26, R165, UR12, -R130 ;  /* 0x0000000ca51a7c23 */ /* 0x000fe20008010882 */
[----:B------:R-:W-:-:S03]  /*f100*/  FFMA.FTZ R165, R120, UR12, -R123 ;  /* 0x0000000c78a57c23 */ /* 0x000fc6000801087b */
        /* <DEDUP_REMOVED lines=44> */
[C---:B---3--:R-:W-:Y:S01]  /*f3d0*/  HMMA.16816.F32.BF16 R72, R4.reuse, R12, R72 ;  /* 0x0000000c0448723c */ /* 0x048fe20000041848 */
[----:B------:R-:W3:Y:S05]  /*f3e0*/  MUFU.EX2 R165, R165 ;  /* 0x000000a500a57308 */ /* 0x000eea0000000800 */
        /* <DEDUP_REMOVED lines=14> */
[C---:B-1----:R-:W-:Y:S06]  /*f4d0*/  HMMA.16816.F32.BF16 R60, R4.reuse, R8, R60 ;  /* 0x00000008043c723c */ /* 0x042fec000004183c */
[----:B------:R-:W-:Y:S01]  /*f4e0*/  HMMA.16816.F32.BF16 R64, R4, R10, R64 ;  /* 0x0000000a0440723c */ /* 0x000fe20000041840 */
[----:B------:R-:W1:Y:S06]  /*f4f0*/  LDSM.16.MT88.4 R8, [R140+0x9800] ;  /* 0x009800008c08783b */ /* 0x000e6c0000004200 */
[----:B------:R-:W-:Y:S01]  /*f500*/  F2FP.BF16.F32.PACK_AB R4, R33, R32 ;  /* 0x000000202104723e */ /* 0x000fe200000010ff */
[----:B------:R-:W-:Y:S01]  /*f510*/  FADD.FTZ R32, R32, R25 ;  /* 0x0000001920207221 */ /* 0x000fe20000010000 */
[C---:B----4-:R-:W-:Y:S01]  /*f520*/  F2FP.BF16.F32.PACK_AB R5, R124.reuse, R125 ;  /* 0x0000007d7c05723e */ /* 0x050fe200000010ff */
        /* <DEDUP_REMOVED lines=23> */
[C---:B----4-:R-:W-:Y:S06]  /*f6a0*/  HMMA.16816.F32.BF16 R44, R4.reuse, R16, R44 ;  /* 0x00000010042c723c */ /* 0x050fec000004182c */
        /* <DEDUP_REMOVED lines=68> */
[----:B------:R-:W-:-:S05]  /*faf0*/  IMAD.WIDE.U32 R6, R6, UR4, R8 ;  /* 0x0000000406067c25 */ /* 0x000fca000f8e0008 */
[----:B------:R-:W-:Y:S01]  /*fb00*/  IADD3 R0, R7, R5, RZ ;  /* 0x0000000507007210 */ /* 0x000fe20007ffe0ff */
[----:B------:R-:W-:Y:S01]  /*fb10*/  IMAD.MOV.U32 R5, RZ, RZ, R6 ;  /* 0x000000ffff057224 */ /* 0x000fe200078e0006 */
[----:B------:R-:W-:Y:S06]  /*fb20*/  BRA `(.L_x_7152) ;  /* 0x0000000000107947 */ /* 0x000fec0003800000 */
.L_x_7151:
[----:B------:R-:W-:Y:S02]  /*fb30*/  ULDC UR8, c[0x0][0x250] ;  /* 0x0000940000087ab9 */ /* 0x000fe40000000800 */
[----:B------:R-:W-:-:S06]  /*fb40*/  USHF.L.U32 UR4, UR8, 0x6, URZ ;  /* 0x0000000608047899 */ /* 0x000fcc000800063f */
[----:B------:R-:W-:-:S04]  /*fb50*/  IADD3 R5, RZ, -UR4, RZ ;  /* 0x80000004ff057c10 */ /* 0x000fc8000fffe0ff */
[----:B------:R-:W-:-:S07]  /*fb60*/  SHF.R.S32.HI R0, RZ, 0x1f, R5 ;  /* 0x0000001fff007819 */ /* 0x000fce0000011405 */
.L_x_7152:
        /* <DEDUP_REMOVED lines=12> */
[----:B------:R-:W-:Y:S01]  /*fc30*/  LDGSTS.E.BYPASS.LTC128B.128 [R153+0x8000], desc[UR6][R158.64] ;  /* 0x080000009e997fae */ /* 0x000fe2000b901d46 */
[----:B------:R-:W-:-:S02]  /*fc40*/  IADD3.X R5, R159, UR4, RZ, P0, !PT ;  /* 0x000000049f057c10 */ /* 0x000fc400087fe4ff */
[----:B------:R-:W-:Y:S02]  /*fc50*/  IADD3 R6, P0, R4, UR5, RZ ;  /* 0x0000000504067c10 */ /* 0x000fe4000ff1e0ff */
[----:B------:R-:W-:Y:S02]  /*fc60*/  LEA.HI.X R9, R104, UR11, R101, 0x1, P1 ;  /* 0x0000000b68097c11 */ /* 0x000fe400088f0c65 */
[----:B------:R-:W-:Y:S02]  /*fc70*/  IADD3.X R7, R5, UR4, RZ, P0, !PT ;  /* 0x0000000405077c10 */ /* 0x000fe400087fe4ff */
[----:B------:R-:W-:Y:S01]  /*fc80*/  IADD3 R16, P0, R6, UR5, RZ ;  /* 0x0000000506107c10 */ /* 0x000fe2000ff1e0ff */
[----:B------:R1:W-:Y:S03]  /*fc90*/  LDGSTS.E.BYPASS.LTC128B.128 [R153+0xa000], desc[UR6][R8.64+0x80] ;  /* 0x0a00008008997fae */ /* 0x0003e6000b901d46 */
[----:B------:R-:W-:Y:S01]  /*fca0*/  IADD3.X R17, R7, UR4, RZ, P0, !PT ;  /* 0x0000000407117c10 */ /* 0x000fe200087fe4ff */
[----:B------:R-:W-:Y:S01]  /*fcb0*/  LDGSTS.E.BYPASS.LTC128B.128 [R153+0x8800], desc[UR6][R4.64] ;  /* 0x0880000004997fae */ /* 0x000fe2000b901d46 */
[----:B------:R-:W-:-:S03]  /*fcc0*/  ISETP.GE.AND P0, PT, R102, 0x3, PT ;  /* 0x000000036600780c */ /* 0x000fc60003f06270 */
        /* <DEDUP_REMOVED lines=10> */
[----:B-1----:R-:W-:Y:S04]  /*fd70*/  LDSM.16.M88.4 R8, [R148] ;  /* 0x000000009408783b */ /* 0x002fe80000000200 */
[----:B--2---:R-:W1:Y:S04]  /*fd80*/  LDSM.16.M88.4 R4, [R138] ;  /* 0x000000008a04783b */ /* 0x004e680000000200 */
[----:B------:R-:W2:Y:S04]  /*fd90*/  LDSM.16.M88.4 R120, [R147] ;  /* 0x000000009378783b */ /* 0x000ea80000000200 */
[----:B------:R-:W2:Y:S04]  /*fda0*/  LDSM.16.M88.4 R116, [R139] ;  /* 0x000000008b74783b */ /* 0x000ea80000000200 */
[----:B------:R-:W-:Y:S04]  /*fdb0*/  LDSM.16.M88.4 R128, [R145] ;  /* 0x000000009180783b */ /* 0x000fe80000000200 */
[----:B------:R-:W-:Y:S01]  /*fdc0*/  LDSM.16.M88.4 R124, [R136] ;  /* 0x00000000887c783b */ /* 0x000fe20000000200 */
[C---:B----4-:R-:W-:Y:S03]  /*fdd0*/  HMMA.16816.F32.BF16 R108, R12.reuse, R104, RZ ;  /* 0x000000680c6c723c */ /* 0x050fe600000418ff */
[----:B------:R-:W0:Y:S03]  /*fde0*/  LDGDEPBAR ;  /* 0x00000000000079af */ /* 0x000e260000000000 */
[C---:B-----5:R-:W-:Y:S06]  /*fdf0*/  HMMA.16816.F32.BF16 R32, R12.reuse, R28, RZ ;  /* 0x0000001c0c20723c */ /* 0x060fec00000418ff */
[C---:B---3--:R-:W-:Y:S06]  /*fe00*/  HMMA.16816.F32.BF16 R24, R12.reuse, R20, RZ ;  /* 0x000000140c18723c */ /* 0x048fec00000418ff */
[C---:B------:R-:W-:Y:S06]  /*fe10*/  HMMA.16816.F32.BF16 R104, R12.reuse, R106, RZ ;  /* 0x0000006a0c68723c */ /* 0x040fec00000418ff */
[C---:B------:R-:W-:Y:S06]  /*fe20*/  HMMA.16816.F32.BF16 R28, R12.reuse, R30, RZ ;  /* 0x0000001e0c1c723c */ /* 0x040fec00000418ff */
[C---:B------:R-:W-:Y:S06]  /*fe30*/  HMMA.16816.F32.BF16 R20, R12.reuse, R22, RZ ;  /* 0x000000160c14723c */ /* 0x040fec00000418ff */
[C---:B------:R-:W-:Y:S06]  /*fe40*/  HMMA.16816.F32.BF16 R16, R12.reuse, R112, RZ ;  /* 0x000000700c10723c */ /* 0x040fec00000418ff */
[----:B------:R-:W-:Y:S01]  /*fe50*/  HMMA.16816.F32.BF16 R12, R12, R114, RZ ;  /* 0x000000720c0c723c */ /* 0x000fe200000418ff */
[----:B------:R-:W3:Y:S05]  /*fe60*/  LDSM.16.M88.4 R112, [R137] ;  /* 0x000000008970783b */ /* 0x000eea0000000200 */
[C---:B-1----:R-:W-:Y:S06]  /*fe70*/  HMMA.16816.F32.BF16 R24, R8.reuse, R4, R24 ;  /* 0x000000040818723c */ /* 0x042fec0000041818 */
[C---:B------:R-:W-:Y:S01]  /*fe80*/  HMMA.16816.F32.BF16 R20, R8.reuse, R6, R20 ;  /* 0x000000060814723c */ /* 0x040fe20000041814 */
[----:B------:R-:W-:Y:S05]  /*fe90*/  LDSM.16.M88.4 R4, [R146] ;  /* 0x000000009204783b */ /* 0x000fea0000000200 */
        /* <DEDUP_REMOVED lines=19> */
[C---:B----4-:R-:W-:Y:S06]  /*ffd0*/  HMMA.16816.F32.BF16 R16, R4.reuse, R8, R16 ;  /* 0x000000080410723c */ /* 0x050fec0000041810 */
[----:B------:R-:W-:Y:S01]  /*ffe0*/  HMMA.16816.F32.BF16 R12, R4, R10, R12 ;  /* 0x0000000a040c723c */ /* 0x000fe2000004180c */
[----:B------:R-:W-:Y:S04]  /*fff0*/  LDSM.16.M88.4 R8, [R150+0x2000] ;  /* 0x002000009608783b */ /* 0x000fe80000000200 */
[----:B------:R-:W3:Y:S01]  /*10000*/  LDSM.16.M88.4 R4, [R149+0x6000] ;  /* 0x006000009504783b */ /* 0x000ee20000000200 */
        /* <DEDUP_REMOVED lines=11> */
[----:B------:R-:W2:Y:S04]  /*100c0*/  LDSM.16.M88.4 R116, [R135] ;  /* 0x000000008774783b */ /* 0x000ea80000000200 */
[----:B------:R-:W5:Y:S01]  /*100d0*/  LDSM.16.M88.4 R128, [R149+0x7000] ;  /* 0x007000009580783b */ /* 0x000f620000000200 */
[C---:B---3--:R-:W-:Y:S06]  /*100e0*/  HMMA.16816.F32.BF16 R108, R8.reuse, R4, R108 ;  /* 0x00000004086c723c */ /* 0x048fec000004186c */
[C---:B------:R-:W-:Y:S01]  /*100f0*/  HMMA.16816.F32.BF16 R104, R8.reuse, R6, R104 ;  /* 0x000000060868723c */ /* 0x040fe20000041868 */
[----:B------:R-:W-:Y:S05]  /*10100*/  LDSM.16.M88.4 R4, [R143+0x6000] ;  /* 0x006000008f04783b */ /* 0x000fea0000000200 */
[C---:B----4-:R-:W-:Y:S06]  /*10110*/  HMMA.16816.F32.BF16 R16, R8.reuse, R124, R16 ;  /* 0x0000007c0810723c */ /* 0x050fec0000041810 */
[C---:B------:R-:W-:Y:S01]  /*10120*/  HMMA.16816.F32.BF16 R12, R8.reuse, R126, R12 ;  /* 0x0000007e080c723c */ /* 0x040fe2000004180c */
[----:B------:R-:W-:Y:S05]  /*10130*/  LDSM.16.M88.4 R124, [R143+0x6800] ;  /* 0x006800008f7c783b */ /* 0x000fea0000000200 */
[C---:B-1----:R-:W-:Y:S06]  /*10140*/  HMMA.16816.F32.BF16 R32, R8.reuse, R112, R32 ;  /* 0x000000700820723c */ /* 0x042fec0000041820 */
[----:B------:R-:W-:Y:S01]  /*10150*/  HMMA.16816.F32.BF16 R28, R8, R114, R28 ;  /* 0x00000072081c723c */ /* 0x000fe2000004181c */
[----:B------:R-:W1:Y:S05]  /*10160*/  LDSM.16.M88.4 R112, [R146+0x2000] ;  /* 0x002000009270783b */ /* 0x000e6a0000000200 */
[C---:B--2---:R-:W-:Y:S06]  /*10170*/  HMMA.16816.F32.BF16 R108, R120.reuse, R116, R108 ;  /* 0x00000074786c723c */ /* 0x044fec000004186c */
[----:B------:R-:W-:Y:S01]  /*10180*/  HMMA.16816.F32.BF16 R104, R120, R118, R104 ;  /* 0x000000767868723c */ /* 0x000fe20000041868 */
[----:B------:R-:W2:Y:S05]  /*10190*/  LDSM.16.M88.4 R116, [R133] ;  /* 0x000000008574783b */ /* 0x000eaa0000000200 */
[C---:B-----5:R-:W-:Y:S06]  /*101a0*/  HMMA.16816.F32.BF16 R24, R8.reuse, R128, R24 ;  /* 0x000000800818723c */ /* 0x060fec0000041818 */
[----:B------:R-:W-:Y:S01]  /*101b0*/  HMMA.16816.F32.BF16 R20, R8, R130, R20 ;  /* 0x000000820814723c */ /* 0x000fe20000041814 */
[----:B------:R-:W3:Y:S04]  /*101c0*/  LDSM.16.M88.4 R128, [R134] ;  /* 0x000000008680783b */ /* 0x000ee80000000200 */
[----:B------:R-:W-:Y:S01]  /*101d0*/  LDSM.16.M88.4 R8, [R145+0x2000] ;  /* 0x002000009108783b */ /* 0x000fe20000000200 */
[C---:B-1----:R-:W-:Y:S06]  /*101e0*/  HMMA.16816.F32.BF16 R108, R112.reuse, R4, R108 ;  /* 0x00000004706c723c */ /* 0x042fec000004186c */
[----:B------:R-:W-:Y:S01]  /*101f0*/  HMMA.16816.F32.BF16 R104, R112, R6, R104 ;  /* 0x000000067068723c */ /* 0x000fe20000041868 */
[----:B------:R-:W1:Y:S05]  /*10200*/  LDSM.16.M88.4 R4, [R136+0x2000] ;  /* 0x002000008804783b */ /* 0x000e6a0000000200 */
[C---:B--2---:R-:W-:Y:S06]  /*10210*/  HMMA.16816.F32.BF16 R24, R120.reuse, R116, R24 ;  /* 0x000000747818723c */ /* 0x044fec0000041818 */
[C---:B------:R-:W-:Y:S06]  /*10220*/  HMMA.16816.F32.BF16 R20, R120.reuse, R118, R20 ;  /* 0x000000767814723c */ /* 0x040fec0000041814 */
[C---:B---3--:R-:W-:Y:S06]  /*10230*/  HMMA.16816.F32.BF16 R32, R120.reuse, R128, R32 ;  /* 0x000000807820723c */ /* 0x048fec0000041820 */
[----:B------:R-:W-:Y:S01]  /*10240*/  HMMA.16816.F32.BF16 R28, R120, R130, R28 ;  /* 0x00000082781c723c */ /* 0x000fe2000004181c */
[----:B------:R-:W2:Y:S05]  /*10250*/  LDSM.16.M88.4 R128, [R132] ;  /* 0x000000008480783b */ /* 0x000eaa0000000200 */
[C---:B-1----:R-:W-:Y:S06]  /*10260*/  HMMA.16816.F32.BF16 R108, R8.reuse, R4, R108 ;  /* 0x00000004086c723c */ /* 0x042fec000004186c */
[----:B------:R-:W-:Y:S01]  /*10270*/  HMMA.16816.F32.BF16 R104, R8, R6, R104 ;  /* 0x000000060868723c */ /* 0x000fe20000041868 */
[----:B------:R-:W1:Y:S05]  /*10280*/  LDSM.16.M88.4 R4, [R143+0x7000] ;  /* 0x007000008f04783b */ /* 0x000e6a0000000200 */
[C---:B------:R-:W-:Y:S06]  /*10290*/  HMMA.16816.F32.BF16 R32, R112.reuse, R124, R32 ;  /* 0x0000007c7020723c */ /* 0x040fec0000041820 */
[----:B------:R-:W-:Y:S06]  /*102a0*/  HMMA.16816.F32.BF16 R28, R112, R126, R28 ;  /* 0x0000007e701c723c */ /* 0x000fec000004181c */
[----:B------:R-:W-:Y:S01]  /*102b0*/  FMUL.FTZ R108, R108, UR17 ;  /* 0x000000116c6c7c20 */ /* 0x000fe20008410000 */
[----:B------:R-:W-:Y:S01]  /*102c0*/  FMUL.FTZ R117, R109, UR17 ;  /* 0x000000116d757c20 */ /* 0x000fe20008410000 */
[----:B------:R-:W-:Y:S01]  /*102d0*/  FMUL.FTZ R118, R110, UR17 ;  /* 0x000000116e767c20 */ /* 0x000fe20008410000 */
[----:B------:R-:W-:Y:S01]  /*102e0*/  FMUL.FTZ R0, R111, UR17 ;  /* 0x000000116f007c20 */ /* 0x000fe20008410000 */
[----:B------:R3:W4:Y:S01]  /*102f0*/  MUFU.TANH R116, R108 ;  /* 0x0000006c00747308 */ /* 0x0007220000002400 */
[----:B--2---:R-:W-:Y:S01]  /*10300*/  HMMA.16816.F32.BF16 R16, R120, R128, R16 ;  /* 0x000000807810723c */ /* 0x004fe20000041810 */
[----:B------:R-:W-:Y:S01]  /*10310*/  FMUL.FTZ R101, R104, UR17 ;  /* 0x0000001168657c20 */ /* 0x000fe20008410000 */
[----:B------:R-:W-:Y:S01]  /*10320*/  FMUL.FTZ R104, R105, UR17 ;  /* 0x0000001169687c20 */ /* 0x000fe20008410000 */
[----:B------:R-:W-:Y:S01]  /*10330*/  FMUL.FTZ R105, R106, UR17 ;  /* 0x000000116a697c20 */ /* 0x000fe20008410000 */
[----:B------:R-:W-:-:S02]  /*10340*/  FMUL.FTZ R106, R107, UR17 ;  /* 0x000000116b6a7c20 */ /* 0x000fc40008410000 */
[----:B------:R-:W-:Y:S01]  /*10350*/  HMMA.16816.F32.BF16 R120, R120, R130, R12 ;  /* 0x000000827878723c */ /* 0x000fe2000004180c */
[----:B------:R-:W2:Y:S01]  /*10360*/  LDSM.16.M88.4 R12, [R136+0x2800] ;  /* 0x00280000880c783b */ /* 0x000ea20000000200 */
[----:B------:R-:W5:Y:S03]  /*10370*/  MUFU.TANH R117, R117 ;  /* 0x0000007500757308 */ /* 0x000f660000002400 */
[----:B---3--:R-:W3:Y:S05]  /*10380*/  LDSM.16.M88.4 R108, [R136+0x3000] ;  /* 0x00300000886c783b */ /* 0x008eea0000000200 */
[----:B------:R-:W5:Y:S01]  /*10390*/  MUFU.TANH R118, R118 ;  /* 0x0000007600767308 */ /* 0x000f620000002400 */
[C---:B-1----:R-:W-:Y:S06]  /*103a0*/  HMMA.16816.F32.BF16 R24, R112.reuse, R4, R24 ;  /* 0x000000047018723c */ /* 0x042fec0000041818 */
[----:B------:R-:W-:Y:S01]  /*103b0*/  HMMA.16816.F32.BF16 R20, R112, R6, R20 ;  /* 0x000000067014723c */ /* 0x000fe20000041814 */
[----:B------:R-:W1:Y:S01]  /*103c0*/  LDSM.16.M88.4 R4, [R143+0x7800] ;  /* 0x007800008f04783b */ /* 0x000e620000000200 */
[----:B------:R-:W5:Y:S08]  /*103d0*/  MUFU.TANH R0, R0 ;  /* 0x0000000000007308 */ /* 0x000f700000002400 */
[----:B------:R-:W-:Y:S08]  /*103e0*/  MUFU.TANH R104, R104 ;  /* 0x0000006800687308 */ /* 0x000ff00000002400 */
[----:B------:R-:W5:Y:S01]  /*103f0*/  MUFU.TANH R105, R105 ;  /* 0x0000006900697308 */ /* 0x000f620000002400 */
[C---:B--2---:R-:W-:Y:S07]  /*10400*/  HMMA.16816.F32.BF16 R32, R8.reuse, R12, R32 ;  /* 0x0000000c0820723c */ /* 0x044fee0000041820 */
[----:B------:R-:W2:Y:S01]  /*10410*/  MUFU.TANH R106, R106 ;  /* 0x0000006a006a7308 */ /* 0x000ea20000002400 */
[----:B------:R-:W-:Y:S01]  /*10420*/  HMMA.16816.F32.BF16 R28, R8, R14, R28 ;  /* 0x0000000e081c723c */ /* 0x000fe2000004181c */
[----:B------:R-:W4:Y:S01]  /*10430*/  LDSM.16.M88.4 R12, [R136+0x3800] ;  /* 0x00380000880c783b */ /* 0x000f220000000200 */
[----:B------:R-:W-:-:S04]  /*10440*/  DEPBAR.LE SB0, 0x0 ;  /* 0x000080000000791a */ /* 0x000fc80000000000 */
[----:B---3--:R-:W-:Y:S01]  /*10450*/  HMMA.16816.F32.BF16 R24, R8, R108, R24 ;  /* 0x0000006c0818723c */ /* 0x008fe20000041818 */
[----:B------:R-:W3:Y:S01]  /*10460*/  S2R R108, SR_TID.X ;  /* 0x00000000006c7919 */ /* 0x000ee20000002100 */
[----:B------:R-:W-:Y:S04]  /*10470*/  MUFU.TANH R101, R101 ;  /* 0x0000006500657308 */ /* 0x000fe80000002400 */
[C---:B-1----:R-:W-:Y:S06]  /*10480*/  HMMA.16816.F32.BF16 R16, R112.reuse, R4, R16 ;  /* 0x000000047010723c */ /* 0x042fec0000041810 */
[----:B------:R-:W-:Y:S01]  /*10490*/  HMMA.16816.F32.BF16 R120, R112, R6, R120 ;  /* 0x000000067078723c */ /* 0x000fe20000041878 */
[----:B------:R-:W-:Y:S01]  /*104a0*/  FMUL.FTZ R107, R32, UR17 ;  /* 0x00000011206b7c20 */ /* 0x000fe20008410000 */
[----:B------:R-:W-:Y:S01]  /*104b0*/  FMUL.FTZ R32, R33, UR17 ;  /* 0x0000001121207c20 */ /* 0x000fe20008410000 */
[----:B------:R-:W-:Y:S01]  /*104c0*/  FMUL.FTZ R33, R35, UR17 ;  /* 0x0000001123217c20 */ /* 0x000fe20008410000 */
[----:B------:R-:W-:-:S02]  /*104d0*/  FMUL.FTZ R34, R34, UR17 ;  /* 0x0000001122227c20 */ /* 0x000fc40008410000 */
[C---:B------:R-:W-:Y:S01]  /*104e0*/  HMMA.16816.F32.BF16 R20, R8.reuse, R110, R20 ;  /* 0x0000006e0814723c */ /* 0x040fe20000041814 */
[----:B------:R-:W1:Y:S01]  /*104f0*/  MUFU.TANH R107, R107 ;  /* 0x0000006b006b7308 */ /* 0x000e620000002400 */
[----:B------:R-:W-:Y:S01]  /*10500*/  FMUL.FTZ R35, R28, UR17 ;  /* 0x000000111c237c20 */ /* 0x000fe20008410000 */
[----:B------:R-:W-:Y:S01]  /*10510*/  FMUL.FTZ R28, R29, UR17 ;  /* 0x000000111d1c7c20 */ /* 0x000fe20008410000 */
[----:B------:R-:W-:Y:S01]  /*10520*/  FMUL.FTZ R29, R31, UR17 ;  /* 0x000000111f1d7c20 */ /* 0x000fe20008410000 */
[----:B------:R-:W-:Y:S01]  /*10530*/  FMUL.FTZ R30, R30, UR17 ;  /* 0x000000111e1e7c20 */ /* 0x000fe20008410000 */
[----:B------:R-:W-:Y:S01]  /*10540*/  FMUL.FTZ R125, R24, UR17 ;  /* 0x00000011187d7c20 */ /* 0x000fe20008410000 */
[----:B------:R-:W-:Y:S01]  /*10550*/  FMUL.FTZ R24, R26, UR17 ;  /* 0x000000111a187c20 */ /* 0x000fe20008410000 */
[----:B------:R-:W-:Y:S01]  /*10560*/  FMUL.FTZ R25, R25, UR17 ;  /* 0x0000001119197c20 */ /* 0x000fe20008410000 */
[----:B------:R-:W1:Y:S01]  /*10570*/  MUFU.TANH R33, R33 ;  /* 0x0000002100217308 */ /* 0x000e620000002400 */
[----:B------:R-:W-:Y:S01]  /*10580*/  FMUL.FTZ R27, R27, UR17 ;  /* 0x000000111b1b7c20 */ /* 0x000fe20008410000 */
[----:B---3--:R-:W-:Y:S01]  /*10590*/  IMAD.SHL.U32 R5, R108, 0x2, RZ ;  /* 0x000000026c057824 */ /* 0x008fe200078e00ff */
[C---:B----4-:R-:W-:Y:S05]  /*105a0*/  HMMA.16816.F32.BF16 R16, R8.reuse, R12, R16 ;  /* 0x0000000c0810723c */ /* 0x050fea0000041810 */
[----:B------:R-:W-:Y:S01]  /*105b0*/  MUFU.TANH R35, R35 ;  /* 0x0000002300237308 */ /* 0x000fe20000002400 */
[----:B------:R-:W-:Y:S01]  /*105c0*/  LOP3.LUT R5, R5, 0x6, RZ, 0xc0, !PT ;  /* 0x0000000605057812 */ /* 0x000fe200078ec0ff */
[----:B------:R-:W-:Y:S05]  /*105d0*/  HMMA.16816.F32.BF16 R120, R8, R14, R120 ;  /* 0x0000000e0878723c */ /* 0x000fea0000041878 */
[----:B------:R-:W-:Y:S01]  /*105e0*/  FMUL.FTZ R26, R20, UR17 ;  /* 0x00000011141a7c20 */ /* 0x000fe20008410000 */
[----:B------:R-:W-:Y:S01]  /*105f0*/  IMAD R4, R160, 0x40, R5 ;  /* 0x00000040a0047824 */ /* 0x000fe200078e0205 */
[----:B------:R-:W-:Y:S01]  /*10600*/  MUFU.TANH R32, R32 ;  /* 0x0000002000207308 */ /* 0x000fe20000002400 */
[----:B------:R-:W-:Y:S01]  /*10610*/  FMUL.FTZ R23, R23, UR17 ;  /* 0x0000001117177c20 */ /* 0x000fe20008410000 */
[----:B------:R-:W-:Y:S01]  /*10620*/  FMUL.FTZ R22, R22, UR17 ;  /* 0x0000001116167c20 */ /* 0x000fe20008410000 */
[C---:B------:R-:W-:Y:S01]  /*10630*/  VIADD R6, R4.reuse, 0x1 ;  /* 0x0000000104067836 */ /* 0x040fe20000000000 */
[CC--:B------:R-:W-:Y:S01]  /*10640*/  ISETP.GE.AND P5, PT, R4.reuse, R2.reuse, PT ;  /* 0x000000020400720c */ /* 0x0c0fe20003fa6270 */
[C---:B------:R-:W-:Y:S01]  /*10650*/  VIADD R20, R4.reuse, 0x9 ;  /* 0x0000000904147836 */ /* 0x040fe20000000000 */
[CC--:B------:R-:W-:Y:S01]  /*10660*/  ISETP.GE.AND P2, PT, R4.reuse, R103.reuse, PT ;  /* 0x000000670400720c */ /* 0x0c0fe20003f46270 */
[----:B------:R-:W-:Y:S01]  /*10670*/  VIADD R8, R4, 0x11 ;  /* 0x0000001104087836 */ /* 0x000fe20000000000 */
[CC--:B------:R-:W-:Y:S01]  /*10680*/  ISETP.GE.AND P4, PT, R6.reuse, R2.reuse, PT ;  /* 0x000000020600720c */ /* 0x0c0fe20003f86270 */
[----:B------:R-:W3:Y:S01]  /*10690*/  MUFU.TANH R34, R34 ;  /* 0x0000002200227308 */ /* 0x000ee20000002400 */
[-C--:B------:R-:W-:Y:S01]  /*106a0*/  ISETP.GE.AND P1, PT, R6, R103.reuse, PT ;  /* 0x000000670600720c */ /* 0x080fe20003f26270 */
[----:B------:R-:W-:Y:S01]  /*106b0*/  VIADD R6, R4, 0x8 ;  /* 0x0000000804067836 */ /* 0x000fe20000000000 */
[----:B------:R-:W-:Y:S01]  /*106c0*/  FSEL R7, R116, -INF , !P5 ;  /* 0xff80000074077808 */ /* 0x000fe20006800000 */
[----:B------:R-:W-:Y:S01]  /*106d0*/  VIADD R14, R4, 0x18 ;  /* 0x00000018040e7836 */ /* 0x000fe20000000000 */
[----:B-----5:R-:W-:Y:S01]  /*106e0*/  FSEL R13, R117, -INF , !P4 ;  /* 0xff800000750d7808 */ /* 0x020fe20006000000 */
[----:B------:R-:W-:Y:S01]  /*106f0*/  FMUL.FTZ R115, R16, UR17 ;  /* 0x0000001110737c20 */ /* 0x000fe20008410000 */
[CC--:B------:R-:W-:Y:S01]  /*10700*/  ISETP.GE.AND P6, PT, R6.reuse, R2.reuse, PT ;  /* 0x000000020600720c */ /* 0x0c0fe20003fc6270 */
[----:B------:R-:W-:Y:S01]  /*10710*/  MUFU.TANH R29, R29 ;  /* 0x0000001d001d7308 */ /* 0x000fe20000002400 */
[-C--:B------:R-:W-:Y:S01]  /*10720*/  ISETP.GE.AND P5, PT, R6, R103.reuse, PT ;  /* 0x000000670600720c */ /* 0x080fe20003fa6270 */
[----:B------:R-:W-:Y:S01]  /*10730*/  VIADD R16, R4, 0x19 ;  /* 0x0000001904107836 */ /* 0x000fe20000000000 */
[----:B------:R-:W-:Y:S01]  /*10740*/  FSEL R6, R118, -INF , !P2 ;  /* 0xff80000076067808 */ /* 0x000fe20005000000 */
[----:B------:R-:W-:Y:S01]  /*10750*/  FMUL.FTZ R12, R21, UR17 ;  /* 0x00000011150c7c20 */ /* 0x000fe20008410000 */
[-C--:B------:R-:W-:Y:S01]  /*10760*/  ISETP.GE.AND P2, PT, R20, R2.reuse, PT ;  /* 0x000000021400720c */ /* 0x080fe20003f46270 */
[----:B------:R-:W-:Y:S01]  /*10770*/  FMUL.FTZ R111, R120, UR17 ;  /* 0x00000011786f7c20 */ /* 0x000fe20008410000 */
[-C--:B------:R-:W-:Y:S01]  /*10780*/  ISETP.GE.AND P4, PT, R20, R103.reuse, PT ;  /* 0x000000671400720c */ /* 0x080fe20003f86270 */
[----:B------:R-:W-:Y:S01]  /*10790*/  VIADD R20, R4, 0x10 ;  /* 0x0000001004147836 */ /* 0x000fe20000000000 */
[----:B------:R-:W4:Y:S01]  /*107a0*/  MUFU.TANH R125, R125 ;  /* 0x0000007d007d7308 */ /* 0x000f220000002400 */
[----:B------:R-:W-:Y:S01]  /*107b0*/  FSEL R0, R0, -INF , !P1 ;  /* 0xff80000000007808 */ /* 0x000fe20004800000 */
[----:B------:R-:W-:Y:S01]  /*107c0*/  FMUL.FTZ R17, R17, UR17 ;  /* 0x0000001111117c20 */ /* 0x000fe20008410000 */
[----:B------:R-:W-:Y:S01]  /*107d0*/  FSEL R10, R105, -INF , !P5 ;  /* 0xff800000690a7808 */ /* 0x000fe20006800000 */
[----:B------:R-:W-:Y:S01]  /*107e0*/  FMUL.FTZ R102, R122, UR17 ;  /* 0x000000117a667c20 */ /* 0x000fe20008410000 */
[-C--:B------:R-:W-:Y:S01]  /*107f0*/  ISETP.GE.AND P1, PT, R20, R2.reuse, PT ;  /* 0x000000021400720c */ /* 0x080fe20003f26270 */
[----:B------:R-:W-:Y:S01]  /*10800*/  FMUL.FTZ R18, R18, UR17 ;  /* 0x0000001112127c20 */ /* 0x000fe20008410000 */
[----:B------:R-:W-:Y:S01]  /*10810*/  FSEL R11, R104, -INF , !P2 ;  /* 0xff800000680b7808 */ /* 0x000fe20005000000 */
[----:B------:R-:W5:Y:S01]  /*10820*/  MUFU.TANH R28, R28 ;  /* 0x0000001c001c7308 */ /* 0x000f620000002400 */
[C---:B------:R-:W-:Y:S01]  /*10830*/  ISETP.GE.AND P5, PT, R8.reuse, R2, PT ;  /* 0x000000020800720c */ /* 0x040fe20003fa6270 */
[----:B------:R-:W-:Y:S01]  /*10840*/  FMUL.FTZ R19, R19, UR17 ;  /* 0x0000001113137c20 */ /* 0x000fe20008410000 */
[----:B------:R-:W-:-:S02]  /*10850*/  ISETP.GE.AND P2, PT, R8, R103, PT ;  /* 0x000000670800720c */ /* 0x000fc40003f46270 */
[----:B--2---:R-:W-:Y:S02]  /*10860*/  FSEL R8, R106, -INF , !P4 ;  /* 0xff8000006a087808 */ /* 0x004fe40006000000 */
[----:B-1----:R-:W-:Y:S01]  /*10870*/  FSEL R15, R107, -INF , !P1 ;  /* 0xff8000006b0f7808 */ /* 0x002fe20004800000 */
[----:B------:R-:W-:Y:S01]  /*10880*/  MUFU.TANH R30, R30 ;  /* 0x0000001e001e7308 */ /* 0x000fe20000002400 */
[C---:B------:R-:W-:Y:S01]  /*10890*/  ISETP.GE.AND P4, PT, R14.reuse, R2, PT ;  /* 0x000000020e00720c */ /* 0x040fe20003f86270 */
[----:B------:R-:W-:Y:S01]  /*108a0*/  FMUL.FTZ R107, R121, UR17 ;  /* 0x00000011796b7c20 */ /* 0x000fe20008410000 */
[-C--:B------:R-:W-:Y:S01]  /*108b0*/  ISETP.GE.AND P1, PT, R14, R103.reuse, PT ;  /* 0x000000670e00720c */ /* 0x080fe20003f26270 */
[----:B------:R-:W-:Y:S01]  /*108c0*/  VIADD R14, R4, 0x20 ;  /* 0x00000020040e7836 */ /* 0x000fe20000000000 */
[----:B------:R-:W-:Y:S01]  /*108d0*/  FSEL R9, R101, -INF , !P6 ;  /* 0xff80000065097808 */ /* 0x000fe20007000000 */
[----:B------:R-:W-:Y:S01]  /*108e0*/  FMUL.FTZ R101, R123, UR17 ;  /* 0x000000117b657c20 */ /* 0x000fe20008410000 */
[----:B------:R-:W-:Y:S01]  /*108f0*/  ISETP.GE.AND P6, PT, R20, R103, PT ;  /* 0x000000671400720c */ /* 0x000fe20003fc6270 */
[----:B------:R-:W-:Y:S01]  /*10900*/  MUFU.TANH R119, R25 ;  /* 0x0000001900777308 */ /* 0x000fe20000002400 */
[----:B------:R-:W-:-:S02]  /*10910*/  FSEL R112, R33, -INF , !P2 ;  /* 0xff80000021707808 */ /* 0x000fc40005000000 */
[----:B---3--:R-:W-:Y:S02]  /*10920*/  FSEL R104, R34, -INF , !P6 ;  /* 0xff80000022687808 */ /* 0x008fe40007000000 */
[----:B------:R-:W-:Y:S02]  /*10930*/  FSEL R105, R32, -INF , !P5 ;  /* 0xff80000020697808 */ /* 0x000fe40006800000 */
[-C--:B------:R-:W-:Y:S01]  /*10940*/  ISETP.GE.AND P2, PT, R14, R2.reuse, PT ;  /* 0x000000020e00720c */ /* 0x080fe20003f46270 */
[----:B------:R-:W1:Y:S01]  /*10950*/  MUFU.TANH R5, R27 ;  /* 0x0000001b00057308 */ /* 0x000e620000002400 */
[C---:B------:R-:W-:Y:S02]  /*10960*/  ISETP.GE.AND P6, PT, R16.reuse, R2, PT ;  /* 0x000000021000720c */ /* 0x040fe40003fc6270 */
[----:B------:R-:W-:Y:S01]  /*10970*/  ISETP.GE.AND P5, PT, R16, R103, PT ;  /* 0x000000671000720c */ /* 0x000fe20003fa6270 */
[----:B------:R-:W-:Y:S01]  /*10980*/  VIADD R16, R4, 0x21 ;  /* 0x0000002104107836 */ /* 0x000fe20000000000 */
[----:B----4-:R-:W-:-:S02]  /*10990*/  FSEL R125, R125, -INF , !P2 ;  /* 0xff8000007d7d7808 */ /* 0x010fc40005000000 */
[----:B------:R-:W-:Y:S01]  /*109a0*/  FSEL R20, R29, -INF , !P5 ;  /* 0xff8000001d147808 */ /* 0x000fe20006800000 */
[----:B------:R-:W2:Y:S01]  /*109b0*/  MUFU.TANH R25, R26 ;  /* 0x0000001a00197308 */ /* 0x000ea20000002400 */
[----:B-----5:R-:W-:Y:S02]  /*109c0*/  FSEL R21, R28, -INF , !P6 ;  /* 0xff8000001c157808 */ /* 0x020fe40007000000 */
[----:B------:R-:W-:-:S05]  /*109d0*/  ISETP.GE.AND P6, PT, R16, R103, PT ;  /* 0x000000671000720c */ /* 0x000fca0003fc6270 */
[----:B------:R3:W-:Y:S01]  /*109e0*/  MUFU.TANH R114, R23 ;  /* 0x0000001700727308 */ /* 0x0007e20000002400 */
[----:B-1----:R-:W-:Y:S01]  /*109f0*/  FSEL R118, R5, -INF , !P6 ;  /* 0xff80000005767808 */ /* 0x002fe20007000000 */
[----:B------:R-:W-:-:S06]  /*10a00*/  VIADD R5, R4, 0x38 ;  /* 0x0000003804057836 */ /* 0x000fcc0000000000 */
[----:B------:R-:W1:Y:S08]  /*10a10*/  MUFU.TANH R24, R24 ;  /* 0x0000001800187308 */ /* 0x000e700000002400 */
[----:B------:R4:W5:Y:S01]  /*10a20*/  MUFU.TANH R116, R22 ;  /* 0x0000001600747308 */ /* 0x0009620000002400 */
[----:B---3--:R-:W-:Y:S02]  /*10a30*/  FSEL R23, R35, -INF , !P4 ;  /* 0xff80000023177808 */ /* 0x008fe40006000000 */
[----:B------:R-:W-:Y:S01]  /*10a40*/  ISETP.GE.AND P4, PT, R14, R103, PT ;  /* 0x000000670e00720c */ /* 0x000fe20003f86270 */
[----:B------:R-:W-:-:S04]  /*10a50*/  VIADD R14, R4, 0x28 ;  /* 0x00000028040e7836 */ /* 0x000fc80000000000 */
[----:B------:R-:W3:Y:S01]  /*10a60*/  MUFU.TANH R12, R12 ;  /* 0x0000000c000c7308 */ /* 0x000ee20000002400 */
[CC--:B------:R-:W-:Y:S02]  /*10a70*/  ISETP.GE.AND P5, PT, R14.reuse, R2.reuse, PT ;  /* 0x000000020e00720c */ /* 0x0c0fe40003fa6270 */
[----:B------:R-:W-:Y:S01]  /*10a80*/  ISETP.GE.AND P2, PT, R14, R103, PT ;  /* 0x000000670e00720c */ /* 0x000fe20003f46270 */
[----:B------:R-:W-:Y:S01]  /*10a90*/  VIADD R14, R4, 0x30 ;  /* 0x00000030040e7836 */ /* 0x000fe20000000000 */
[----:B--2---:R-:W-:Y:S02]  /*10aa0*/  FSEL R121, R25, -INF , !P5 ;  /* 0xff80000019797808 */ /* 0x004fe40006800000 */
[----:B-1----:R-:W-:Y:S01]  /*10ab0*/  FSEL R120, R24, -INF , !P4 ;  /* 0xff80000018787808 */ /* 0x002fe20006000000 */
[----:B------:R-:W1:Y:S01]  /*10ac0*/  MUFU.TANH R115, R115 ;  /* 0x0000007300737308 */ /* 0x000e620000002400 */
[----:B----4-:R-:W-:Y:S02]  /*10ad0*/  FSEL R22, R30, -INF , !P1 ;  /* 0xff8000001e167808 */ /* 0x010fe40004800000 */
[-C--:B------:R-:W-:Y:S01]  /*10ae0*/  ISETP.GE.AND P1, PT, R16, R2.reuse, PT ;  /* 0x000000021000720c */ /* 0x080fe20003f26270 */
[----:B------:R-:W-:Y:S01]  /*10af0*/  VIADD R16, R4, 0x29 ;  /* 0x0000002904107836 */ /* 0x000fe20000000000 */
[----:B------:R-:W-:-:S02]  /*10b00*/  ISETP.GE.AND P6, PT, R14, R2, PT ;  /* 0x000000020e00720c */ /* 0x000fc40003fc6270 */
[----:B------:R-:W-:Y:S01]  /*10b10*/  FSEL R119, R119, -INF , !P1 ;  /* 0xff80000077777808 */ /* 0x000fe20004800000 */
[----:B------:R-:W2:Y:S01]  /*10b20*/  MUFU.TANH R113, R17 ;  /* 0x0000001100717308 */ /* 0x000ea20000002400 */
[-C--:B------:R-:W-:Y:S01]  /*10b30*/  ISETP.GE.AND P5, PT, R14, R103.reuse, PT ;  /* 0x000000670e00720c */ /* 0x080fe20003fa6270 */
[----:B------:R-:W-:Y:S01]  /*10b40*/  VIADD R14, R4, 0x31 ;  /* 0x00000031040e7836 */ /* 0x000fe20000000000 */
[----:B------:R-:W-:Y:S01]  /*10b50*/  ISETP.GE.AND P1, PT, R16, R103, PT ;  /* 0x000000671000720c */ /* 0x000fe20003f26270 */
[----:B------:R-:W-:Y:S01]  /*10b60*/  VIADD R4, R4, 0x39 ;  /* 0x0000003904047836 */ /* 0x000fe20000000000 */
[----:B-----5:R-:W-:Y:S02]  /*10b70*/  FSEL R116, R116, -INF , !P2 ;  /* 0xff80000074747808 */ /* 0x020fe40005000000 */
[----:B------:R-:W-:Y:S01]  /*10b80*/  FSEL R114, R114, -INF , !P1 ;  /* 0xff80000072727808 */ /* 0x000fe20004800000 */
[----:B------:R-:W4:Y:S01]  /*10b90*/  MUFU.TANH R111, R111 ;  /* 0x0000006f006f7308 */ /* 0x000f220000002400 */
[----:B------:R-:W-:-:S02]  /*10ba0*/  ISETP.GE.AND P4, PT, R16, R2, PT ;  /* 0x000000021000720c */ /* 0x000fc40003f86270 */
[-C--:B------:R-:W-:Y:S02]  /*10bb0*/  ISETP.GE.AND P2, PT, R14, R2.reuse, PT ;  /* 0x000000020e00720c */ /* 0x080fe40003f46270 */
[-C--:B------:R-:W-:Y:S02]  /*10bc0*/  ISETP.GE.AND P1, PT, R5, R2.reuse, PT ;  /* 0x000000020500720c */ /* 0x080fe40003f26270 */
[----:B---3--:R-:W-:Y:S01]  /*10bd0*/  FSEL R117, R12, -INF , !P4 ;  /* 0xff8000000c757808 */ /* 0x008fe20006000000 */
[----:B------:R-:W3:Y:S01]  /*10be0*/  MUFU.TANH R107, R107 ;  /* 0x0000006b006b7308 */ /* 0x000ee20000002400 */
[----:B-1----:R-:W-:Y:S02]  /*10bf0*/  FSEL R115, R115, -INF , !P6 ;  /* 0xff80000073737808 */ /* 0x002fe40007000000 */
[----:B--2---:R-:W-:Y:S02]  /*10c00*/  FSEL R113, R113, -INF , !P2 ;  /* 0xff80000071717808 */ /* 0x004fe40005000000 */
[----:B------:R-:W-:Y:S01]  /*10c10*/  ISETP.GE.AND P4, PT, R14, R103, PT ;  /* 0x000000670e00720c */ /* 0x000fe20003f86270 */
[----:B------:R-:W-:Y:S01]  /*10c20*/  BAR.SYNC.DEFER_BLOCKING 0x0 ;  /* 0x0000000000007b1d */ /* 0x000fe20000010000 */
[----:B------:R-:W-:-:S02]  /*10c30*/  ISETP.GE.AND P6, PT, R4, R2, PT ;  /* 0x000000020400720c */ /* 0x000fc40003fc6270 */
[----:B----4-:R-:W-:Y:S02]  /*10c40*/  FSEL R111, R111, -INF , !P1 ;  /* 0xff8000006f6f7808 */ /* 0x010fe40004800000 */
[-C--:B------:R-:W-:Y:S01]  /*10c50*/  ISETP.GE.AND P2, PT, R5, R103.reuse, PT ;  /* 0x000000670500720c */ /* 0x080fe20003f46270 */
[----:B------:R-:W1:Y:S01]  /*10c60*/  MUFU.TANH R108, R18 ;  /* 0x00000012006c7308 */ /* 0x000e620000002400 */
[----:B------:R-:W-:Y:S02]  /*10c70*/  ISETP.GE.AND P1, PT, R4, R103, PT ;  /* 0x000000670400720c */ /* 0x000fe40003f26270 */
[----:B---3--:R-:W-:-:S05]  /*10c80*/  FSEL R107, R107, -INF , !P6 ;  /* 0xff8000006b6b7808 */ /* 0x008fca0007000000 */
[----:B------:R-:W2:Y:S08]  /*10c90*/  MUFU.TANH R106, R19 ;  /* 0x00000013006a7308 */ /* 0x000eb00000002400 */
        /* <DEDUP_REMOVED lines=68> */
.L_x_7154:
[----:B------:R-:W-:Y:S02]  /*110e0*/  ULDC UR8, c[0x0][0x248] ;  /* 0x0000920000087ab9 */ /* 0x000fe40000000800 */
[----:B------:R-:W-:-:S06]  /*110f0*/  USHF.L.U32 UR4, UR8, 0x6, URZ ;  /* 0x0000000608047899 */ /* 0x000fcc000800063f */
[----:B------:R-:W-:-:S04]  /*11100*/  IADD3 R16, RZ, -UR4, RZ ;  /* 0x80000004ff107c10 */ /* 0x000fc8000fffe0ff */
[----:B------:R-:W-:-:S07]  /*11110*/  SHF.R.S32.HI R2, RZ, 0x1f, R16 ;  /* 0x0000001fff027819 */ /* 0x000fce0000011410 */
.L_x_7155:
        /* <DEDUP_REMOVED lines=23> */
.L_x_7153:
        /* <DEDUP_REMOVED lines=37> */
[----:B------:R-:W2:Y:S04]  /*114e0*/  SHFL.BFLY PT, R29, R2, 0x1, 0x1f ;  /* 0x0c201f00021d7f89 */ /* 0x000ea800000e0000 */
[----:B------:R-:W3:Y:S01]  /*114f0*/  LDSM.16.MT88.4 R16, [R144+0x8000] ;  /* 0x008000009010783b */ /* 0x000ee20000004200 */
        /* <DEDUP_REMOVED lines=15> */
[----:B------:R-:W-:Y:S01]  /*115f0*/  FSEL R6, R28, RZ, P0 ;  /* 0x000000ff1c067208 */ /* 0x000fe20000000000 */
[----:B------:R-:W1:Y:S01]  /*11600*/  LDSM.16.MT88.4 R8, [R142+0x8000] ;  /* 0x008000008e08783b */ /* 0x000e620000004200 */
[----:B------:R-:W-:Y:S01]  /*11610*/  FADD.FTZ R4, R100, -R5 ;  /* 0x8000000564047221 */ /* 0x000fe20000010000 */
[--C-:B------:R-:W-:Y:S01]  /*11620*/  FFMA.FTZ R27, R13, UR12, -R110.reuse ;  /* 0x0000000c0d1b7c23 */ /* 0x100fe2000801086e */
[----:B------:R-:W-:Y:S01]  /*11630*/  FFMA.FTZ R33, R7, UR12, -R110 ;  /* 0x0000000c07217c23 */ /* 0x000fe2000801086e */
[----:B------:R-:W-:Y:S01]  /*11640*/  FADD.FTZ R6, R3, -R6 ;  /* 0x8000000603067221 */ /* 0x000fe20000010000 */
[--C-:B------:R-:W-:Y:S01]  /*11650*/  FFMA.FTZ R3, R15, UR12, -R110.reuse ;  /* 0x0000000c0f037c23 */ /* 0x100fe2000801086e */
[----:B------:R-:W-:Y:S01]  /*11660*/  FMUL.FTZ R32, R4, UR12 ;  /* 0x0000000c04207c20 */ /* 0x000fe20008410000 */
[----:B------:R-:W2:Y:S01]  /*11670*/  LDSM.16.MT88.4 R12, [R141+0x8000] ;  /* 0x008000008d0c783b */ /* 0x000ea20000004200 */
        /* <DEDUP_REMOVED lines=25> */
[----:B------:R-:W5:Y:S01]  /*11810*/  MUFU.EX2 R25, R25 ;  /* 0x0000001900197308 */ /* 0x000f620000000800 */
[----:B----4-:R-:W-:Y:S01]  /*11820*/  F2FP.BF16.F32.PACK_AB R4, R27, R33 ;  /* 0x000000211b04723e */ /* 0x010fe200000010ff */
[--C-:B------:R-:W-:Y:S01]  /*11830*/  FFMA.FTZ R108, R102, UR12, -R103.reuse ;  /* 0x0000000c666c7c23 */ /* 0x100fe20008010867 */
[--C-:B------:R-:W-:Y:S01]  /*11840*/  FFMA.FTZ R106, R106, UR12, -R103.reuse ;  /* 0x0000000c6a6a7c23 */ /* 0x100fe20008010867 */
[----:B------:R-:W-:-:S04]  /*11850*/  FFMA.FTZ R102, R101, UR12, -R103 ;  /* 0x0000000c65667c23 */ /* 0x000fc80008010867 */
[----:B------:R-:W-:Y:S08]  /*11860*/  MUFU.EX2 R24, R24 ;  /* 0x0000001800187308 */ /* 0x000ff00000000800 */
[----:B------:R-:W4:Y:S01]  /*11870*/  MUFU.EX2 R2, R2 ;  /* 0x0000000200027308 */ /* 0x000f220000000800 */
[----:B-----5:R-:W-:-:S07]  /*11880*/  F2FP.BF16.F32.PACK_AB R6, R25, R26 ;  /* 0x0000001a1906723e */ /* 0x020fce00000010ff */
[----:B------:R-:W-:Y:S08]  /*11890*/  MUFU.EX2 R0, R0 ;  /* 0x0000000000007308 */ /* 0x000ff00000000800 */
[----:B------:R-:W5:Y:S01]  /*118a0*/  MUFU.EX2 R31, R31 ;  /* 0x0000001f001f7308 */ /* 0x000f620000000800 */
[----:B----4-:R-:W-:-:S07]  /*118b0*/  F2FP.BF16.F32.PACK_AB R5, R2, R24 ;  /* 0x000000180205723e */ /* 0x010fce00000010ff */
[----:B------:R-:W4:Y:S08]  /*118c0*/  MUFU.EX2 R32, R32 ;  /* 0x0000002000207308 */ /* 0x000f300000000800 */
[----:B------:R-:W3:Y:S01]  /*118d0*/  MUFU.EX2 R30, R30 ;  /* 0x0000001e001e7308 */ /* 0x000ee20000000800 */
[----:B-----5:R-:W-:-:S07]  /*118e0*/  F2FP.BF16.F32.PACK_AB R7, R31, R0 ;  /* 0x000000001f07723e */ /* 0x020fce00000010ff */
        /* <DEDUP_REMOVED lines=17> */
[C---:B------:R-:W-:Y:S01]  /*11a00*/  HMMA.16816.F32.BF16 R96, R4.reuse, R16, R96 ;  /* 0x000000100460723c */ /* 0x040fe20000041860 */
[-C--:B------:R-:W-:Y:S01]  /*11a10*/  FMUL.FTZ R80, R80, R32.reuse ;  /* 0x0000002050507220 */ /* 0x080fe20000410000 */
[-C--:B------:R-:W-:Y:S01]  /*11a20*/  FMUL.FTZ R81, R81, R32.reuse ;  /* 0x0000002051517220 */ /* 0x080fe20000410000 */
[----:B------:R-:W-:Y:S01]  /*11a30*/  FMUL.FTZ R76, R76, R32 ;  /* 0x000000204c4c7220 */ /* 0x000fe20000410000 */
[-C--:B------:R-:W-:Y:S01]  /*11a40*/  FMUL.FTZ R82, R82, R30.reuse ;  /* 0x0000001e52527220 */ /* 0x080fe20000410000 */
[----:B------:R-:W-:Y:S01]  /*11a50*/  FMUL.FTZ R83, R83, R30 ;  /* 0x0000001e53537220 */ /* 0x000fe20000410000 */
[C---:B------:R-:W-:Y:S01]  /*11a60*/  HMMA.16816.F32.BF16 R92, R4.reuse, R18, R92 ;  /* 0x00000012045c723c */ /* 0x040fe2000004185c */
[----:B------:R-:W3:Y:S01]  /*11a70*/  LDSM.16.MT88.4 R16, [R140+0x8000] ;  /* 0x008000008c10783b */ /* 0x000ee20000004200 */
[----:B------:R-:W-:Y:S01]  /*11a80*/  FMUL.FTZ R77, R77, R32 ;  /* 0x000000204d4d7220 */ /* 0x000fe20000410000 */
[-C--:B------:R-:W-:Y:S01]  /*11a90*/  FMUL.FTZ R78, R78, R30.reuse ;  /* 0x0000001e4e4e7220 */ /* 0x080fe20000410000 */
[----:B------:R-:W-:Y:S01]  /*11aa0*/  FMUL.FTZ R79, R79, R30 ;  /* 0x0000001e4f4f7220 */ /* 0x000fe20000410000 */
[-C--:B------:R-:W-:Y:S01]  /*11ab0*/  FMUL.FTZ R72, R72, R32.reuse ;  /* 0x0000002048487220 */ /* 0x080fe20000410000 */
[C---:B-1----:R-:W-:Y:S01]  /*11ac0*/  HMMA.16816.F32.BF16 R88, R4.reuse, R8, R88 ;  /* 0x000000080458723c */ /* 0x042fe20000041858 */
[-C--:B------:R-:W-:Y:S01]  /*11ad0*/  FMUL.FTZ R73, R73, R32.reuse ;  /* 0x0000002049497220 */ /* 0x080fe20000410000 */
[----:B------:R-:W-:Y:S01]  /*11ae0*/  FMUL.FTZ R68, R68, R32 ;  /* 0x0000002044447220 */ /* 0x000fe20000410000 */
[-C--:B------:R-:W-:Y:S01]  /*11af0*/  FMUL.FTZ R74, R74, R30.reuse ;  /* 0x0000001e4a4a7220 */ /* 0x080fe20000410000 */
[----:B------:R-:W-:Y:S01]  /*11b00*/  FMUL.FTZ R75, R75, R30 ;  /* 0x0000001e4b4b7220 */ /* 0x000fe20000410000 */
[----:B------:R-:W-:Y:S01]  /*11b10*/  FMUL.FTZ R69, R69, R32 ;  /* 0x0000002045457220 */ /* 0x000fe20000410000 */
[C---:B------:R-:W-:Y:S01]  /*11b20*/  HMMA.16816.F32.BF16 R84, R4.reuse, R10, R84 ;  /* 0x0000000a0454723c */ /* 0x040fe20000041854 */
[----:B------:R-:W1:Y:S01]  /*11b30*/  LDSM.16.MT88.4 R8, [R144+0xa000] ;  /* 0x00a000009008783b */ /* 0x000e620000004200 */
[-C--:B------:R-:W-:Y:S01]  /*11b40*/  FMUL.FTZ R70, R70, R30.reuse ;  /* 0x0000001e46467220 */ /* 0x080fe20000410000 */
[----:B------:R-:W-:Y:S01]  /*11b50*/  FMUL.FTZ R71, R71, R30 ;  /* 0x0000001e47477220 */ /* 0x000fe20000410000 */
[-C--:B------:R-:W-:Y:S01]  /*11b60*/  FMUL.FTZ R36, R36, R32.reuse ;  /* 0x0000002024247220 */ /* 0x080fe20000410000 */
[-C--:B------:R-:W-:Y:S01]  /*11b70*/  FMUL.FTZ R37, R37, R32.reuse ;  /* 0x0000002025257220 */ /* 0x080fe20000410000 */
[C---:B--2---:R-:W-:Y:S01]  /*11b80*/  HMMA.16816.F32.BF16 R80, R4.reuse, R12, R80 ;  /* 0x0000000c0450723c */ /* 0x044fe20000041850 */
[----:B------:R-:W-:Y:S01]  /*11b90*/  FMUL.FTZ R40, R40, R32 ;  /* 0x0000002028287220 */ /* 0x000fe20000410000 */
[-C--:B------:R-:W-:Y:S01]  /*11ba0*/  FMUL.FTZ R38, R38, R30.reuse ;  /* 0x0000001e26267220 */ /* 0x080fe20000410000 */
[----:B------:R-:W-:Y:S01]  /*11bb0*/  FMUL.FTZ R39, R39, R30 ;  /* 0x0000001e27277220 */ /* 0x000fe20000410000 */
[----:B------:R-:W-:Y:S01]  /*11bc0*/  FMUL.FTZ R41, R41, R32 ;  /* 0x0000002029297220 */ /* 0x000fe20000410000 */
[-C--:B------:R-:W-:Y:S01]  /*11bd0*/  FMUL.FTZ R42, R42, R30.reuse ;  /* 0x0000001e2a2a7220 */ /* 0x080fe20000410000 */
[C---:B------:R-:W-:Y:S01]  /*11be0*/  HMMA.16816.F32.BF16 R76, R4.reuse, R14, R76 ;  /* 0x0000000e044c723c */ /* 0x040fe2000004184c */
[----:B------:R-:W2:Y:S01]  /*11bf0*/  LDSM.16.MT88.4 R12, [R142+0xa000] ;  /* 0x00a000008e0c783b */ /* 0x000ea20000004200 */
[----:B------:R-:W-:Y:S01]  /*11c00*/  FMUL.FTZ R43, R43, R30 ;  /* 0x0000001e2b2b7220 */ /* 0x000fe20000410000 */
[-C--:B------:R-:W-:Y:S01]  /*11c10*/  FMUL.FTZ R44, R44, R32.reuse ;  /* 0x000000202c2c7220 */ /* 0x080fe20000410000 */
[-C--:B------:R-:W-:Y:S01]  /*11c20*/  FMUL.FTZ R45, R45, R32.reuse ;  /* 0x000000202d2d7220 */ /* 0x080fe20000410000 */
[----:B------:R-:W-:Y:S01]  /*11c30*/  FMUL.FTZ R48, R48, R32 ;  /* 0x0000002030307220 */ /* 0x000fe20000410000 */
[-C--:B------:R-:W-:Y:S01]  /*11c40*/  FMUL.FTZ R46, R46, R30.reuse ;  /* 0x0000001e2e2e7220 */ /* 0x080fe20000410000 */
[----:B------:R-:W-:Y:S01]  /*11c50*/  FMUL.FTZ R47, R47, R30 ;  /* 0x0000001e2f2f7220 */ /* 0x000fe20000410000 */
[----:B------:R-:W-:Y:S01]  /*11c60*/  FMUL.FTZ R49, R49, R32 ;  /* 0x0000002031317220 */ /* 0x000fe20000410000 */
[-C--:B------:R-:W-:Y:S01]  /*11c70*/  FMUL.FTZ R50, R50, R30.reuse ;  /* 0x0000001e32327220 */ /* 0x080fe20000410000 */
[----:B------:R-:W-:Y:S01]  /*11c80*/  FMUL.FTZ R51, R51, R30 ;  /* 0x0000001e33337220 */ /* 0x000fe20000410000 */
[----:B------:R-:W-:Y:S01]  /*11c90*/  MUFU.EX2 R34, R34 ;  /* 0x0000002200227308 */ /* 0x000fe20000000800 */
[-C--:B------:R-:W-:Y:S01]  /*11ca0*/  FMUL.FTZ R52, R52, R32.reuse ;  /* 0x0000002034347220 */ /* 0x080fe20000410000 */
[-C--:B------:R-:W-:Y:S01]  /*11cb0*/  FMUL.FTZ R53, R53, R32.reuse ;  /* 0x0000002035357220 */ /* 0x080fe20000410000 */
[----:B------:R-:W-:Y:S01]  /*11cc0*/  FMUL.FTZ R56, R56, R32 ;  /* 0x0000002038387220 */ /* 0x000fe20000410000 */
[-C--:B------:R-:W-:Y:S01]  /*11cd0*/  FMUL.FTZ R54, R54, R30.reuse ;  /* 0x0000001e36367220 */ /* 0x080fe20000410000 */
[----:B------:R-:W-:Y:S01]  /*11ce0*/  FMUL.FTZ R55, R55, R30 ;  /* 0x0000001e37377220 */ /* 0x000fe20000410000 */
[C---:B---3--:R-:W-:Y:S01]  /*11cf0*/  HMMA.16816.F32.BF16 R72, R4.reuse, R16, R72 ;  /* 0x000000100448723c */ /* 0x048fe20000041848 */
[----:B------:R-:W-:Y:S01]  /*11d00*/  FMUL.FTZ R57, R57, R32 ;  /* 0x0000002039397220 */ /* 0x000fe20000410000 */
[----:B------:R-:W-:Y:S01]  /*11d10*/  MUFU.EX2 R35, R35 ;  /* 0x0000002300237308 */ /* 0x000fe20000000800 */
[-C--:B------:R-:W-:Y:S01]  /*11d20*/  FMUL.FTZ R58, R58, R30.reuse ;  /* 0x0000001e3a3a7220 */ /* 0x080fe20000410000 */
[----:B------:R-:W-:Y:S01]  /*11d30*/  FMUL.FTZ R59, R59, R30 ;  /* 0x0000001e3b3b7220 */ /* 0x000fe20000410000 */
[-C--:B------:R-:W-:Y:S01]  /*11d40*/  FMUL.FTZ R60, R60, R32.reuse ;  /* 0x000000203c3c7220 */ /* 0x080fe20000410000 */
[C---:B------:R-:W-:Y:S01]  /*11d50*/  HMMA.16816.F32.BF16 R68, R4.reuse, R18, R68 ;  /* 0x000000120444723c */ /* 0x040fe20000041844 */
[----:B------:R-:W3:Y:S01]  /*11d60*/  LDSM.16.MT88.4 R16, [R141+0xa000] ;  /* 0x00a000008d10783b */ /* 0x000ee20000004200 */
[-C--:B------:R-:W-:Y:S01]  /*11d70*/  FMUL.FTZ R61, R61, R32.reuse ;  /* 0x000000203d3d7220 */ /* 0x080fe20000410000 */
[-C--:B------:R-:W-:Y:S01]  /*11d80*/  FMUL.FTZ R64, R64, R32.reuse ;  /* 0x0000002040407220 */ /* 0x080fe20000410000 */
[----:B------:R-:W-:Y:S01]  /*11d90*/  MUFU.EX2 R100, R100 ;  /* 0x0000006400647308 */ /* 0x000fe20000000800 */
[----:B------:R-:W-:Y:S01]  /*11da0*/  FMUL.FTZ R65, R65, R32 ;  /* 0x0000002041417220 */ /* 0x000fe20000410000 */
[C---:B-1----:R-:W-:Y:S01]  /*11db0*/  HMMA.16816.F32.BF16 R36, R4.reuse, R8, R36 ;  /* 0x000000080424723c */ /* 0x042fe20000041824 */
[-C--:B------:R-:W-:Y:S01]  /*11dc0*/  FMUL.FTZ R62, R62, R30.reuse ;  /* 0x0000001e3e3e7220 */ /* 0x080fe20000410000 */
[-C--:B------:R-:W-:Y:S01]  /*11dd0*/  FMUL.FTZ R63, R63, R30.reuse ;  /* 0x0000001e3f3f7220 */ /* 0x080fe20000410000 */
[-C--:B------:R-:W-:Y:S01]  /*11de0*/  FMUL.FTZ R66, R66, R30.reuse ;  /* 0x0000001e42427220 */ /* 0x080fe20000410000 */
[----:B------:R-:W-:Y:S01]  /*11df0*/  FMUL.FTZ R67, R67, R30 ;  /* 0x0000001e43437220 */ /* 0x000fe20000410000 */
[----:B------:R-:W-:Y:S01]  /*11e00*/  FFMA.FTZ R32, R164, R32, R33 ;  /* 0x00000020a4207223 */ /* 0x000fe20000010021 */
[----:B------:R-:W-:Y:S01]  /*11e10*/  HMMA.16816.F32.BF16 R40, R4, R10, R40 ;  /* 0x0000000a0428723c */ /* 0x000fe20000041828 */
[----:B------:R-:W1:Y:S01]  /*11e20*/  LDSM.16.MT88.4 R8, [R140+0xa000] ;  /* 0x00a000008c08783b */ /* 0x000e620000004200 */
[----:B------:R-:W4:Y:S01]  /*11e30*/  MUFU.EX2 R104, R104 ;  /* 0x0000006800687308 */ /* 0x000f220000000800 */
        /* <DEDUP_REMOVED lines=11> */
[----:B------:R-:W-:Y:S01]  /*11ef0*/  MUFU.EX2 R109, R109 ;  /* 0x0000006d006d7308 */ /* 0x000fe20000000800 */
[----:B----4-:R-:W-:-:S07]  /*11f00*/  FADD.FTZ R0, R104, R31 ;  /* 0x0000001f68007221 */ /* 0x010fce0000010000 */
[----:B------:R-:W4:Y:S01]  /*11f10*/  MUFU.EX2 R112, R112 ;  /* 0x0000007000707308 */ /* 0x000f220000000800 */
[----:B--2---:R-:W-:Y:S01]  /*11f20*/  FADD.FTZ R0, R105, R0 ;  /* 0x0000000069007221 */ /* 0x004fe20000010000 */
[C---:B---3--:R-:W-:Y:S06]  /*11f30*/  HMMA.16816.F32.BF16 R52, R4.reuse, R16, R52 ;  /* 0x000000100434723c */ /* 0x048fec0000041834 */
[----:B------:R-:W2:Y:S01]  /*11f40*/  MUFU.EX2 R122, R122 ;  /* 0x0000007a007a7308 */ /* 0x000ea20000000800 */
[C---:B------:R-:W-:Y:S01]  /*11f50*/  HMMA.16816.F32.BF16 R56, R4.reuse, R18, R56 ;  /* 0x000000120438723c */ /* 0x040fe20000041838 */
[----:B------:R-:W3:Y:S05]  /*11f60*/  LDSM.16.MT88.4 R16, [R141+0x8800] ;  /* 0x008800008d10783b */ /* 0x000eea0000004200 */
[C---:B-1----:R-:W-:Y:S01]  /*11f70*/  HMMA.16816.F32.BF16 R60, R4.reuse, R8, R60 ;  /* 0x00000008043c723c */ /* 0x042fe2000004183c */
[----:B------:R-:W1:Y:S05]  /*11f80*/  MUFU.EX2 R119, R119 ;  /* 0x0000007700777308 */ /* 0x000e6a0000000800 */
[----:B------:R-:W-:Y:S01]  /*11f90*/  HMMA.16816.F32.BF16 R64, R4, R10, R64 ;  /* 0x0000000a0440723c */ /* 0x000fe20000041840 */
[----:B------:R-:W1:Y:S02]  /*11fa0*/  LDSM.16.MT88.4 R8, [R140+0x8800] ;  /* 0x008800008c08783b */ /* 0x000e640000004200 */
[----:B------:R-:W-:Y:S04]  /*11fb0*/  MUFU.EX2 R121, R121 ;  /* 0x0000007900797308 */ /* 0x000fe80000000800 */
[----:B------:R-:W-:Y:S01]  /*11fc0*/  F2FP.BF16.F32.PACK_AB R4, R34, R3 ;  /* 0x000000032204723e */ /* 0x000fe200000010ff */
[----:B------:R-:W-:Y:S01]  /*11fd0*/  FADD.FTZ R3, R3, R26 ;  /* 0x0000001a03037221 */ /* 0x000fe20000010000 */
[----:B------:R-:W-:-:S02]  /*11fe0*/  F2FP.BF16.F32.PACK_AB R5, R105, R104 ;  /* 0x000000686905723e */ /* 0x000fc400000010ff */
        /* <DEDUP_REMOVED lines=8> */
[----:B------:R-:W4:Y:S01]  /*12070*/  MUFU.EX2 R117, R117 ;  /* 0x0000007500757308 */ /* 0x000f220000000800 */
[----:B------:R-:W-:Y:S01]  /*12080*/  FADD.FTZ R3, R100, R3 ;  /* 0x0000000364037221 */ /* 0x000fe20000010000 */
[----:B------:R-:W-:-:S03]  /*12090*/  MOV R100, R29 ;  /* 0x0000001d00647202 */ /* 0x000fc60000000f00 */
[C---:B------:R-:W-:Y:S01]  /*120a0*/  HMMA.16816.F32.BF16 R92, R4.reuse, R14, R92 ;  /* 0x0000000e045c723c */ /* 0x040fe2000004185c */
[----:B------:R-:W5:Y:S01]  /*120b0*/  LDSM.16.MT88.4 R12, [R144+0xa800] ;  /* 0x00a80000900c783b */ /* 0x000f620000004200 */
[----:B--2---:R-:W-:Y:S01]  /*120c0*/  FADD.FTZ R0, R122, R3 ;  /* 0x000000037a007221 */ /* 0x004fe20000010000 */
[----:B------:R-:W2:Y:S03]  /*120d0*/  MUFU.EX2 R118, R118 ;  /* 0x0000007600767308 */ /* 0x000ea60000000800 */
[----:B---3--:R-:W-:Y:S01]  /*120e0*/  HMMA.16816.F32.BF16 R80, R4, R16, R80 ;  /* 0x000000100450723c */ /* 0x008fe20000041850 */
[----:B-1----:R-:W-:-:S04]  /*120f0*/  FADD.FTZ R0, R119, R0 ;  /* 0x0000000077007221 */ /* 0x002fc80000010000 */
[----:B------:R-:W-:Y:S01]  /*12100*/  MUFU.EX2 R116, R116 ;  /* 0x0000007400747308 */ /* 0x000fe20000000800 */
[----:B------:R-:W-:Y:S01]  /*12110*/  HMMA.16816.F32.BF16 R76, R4, R18, R76 ;  /* 0x00000012044c723c */ /* 0x000fe2000004184c */
[----:B------:R-:W1:Y:S01]  /*12120*/  LDSM.16.MT88.4 R16, [R142+0xa800] ;  /* 0x00a800008e10783b */ /* 0x000e620000004200 */
[----:B----4-:R-:W-:-:S04]  /*12130*/  FADD.FTZ R3, R117, R112 ;  /* 0x0000007075037221 */ /* 0x010fc80000010000 */
[----:B------:R-:W-:Y:S01]  /*12140*/  HMMA.16816.F32.BF16 R72, R4, R8, R72 ;  /* 0x000000080448723c */ /* 0x000fe20000041848 */
[----:B------:R-:W3:Y:S01]  /*12150*/  MUFU.EX2 R123, R123 ;  /* 0x0000007b007b7308 */ /* 0x000ee20000000800 */
[----:B--2---:R-:W-:-:S04]  /*12160*/  FADD.FTZ R3, R118, R3 ;  /* 0x0000000376037221 */ /* 0x004fc80000010000 */
[C---:B------:R-:W-:Y:S01]  /*12170*/  HMMA.16816.F32.BF16 R68, R4.reuse, R10, R68 ;  /* 0x0000000a0444723c */ /* 0x040fe20000041844 */
[----:B------:R-:W2:Y:S02]  /*12180*/  LDSM.16.MT88.4 R8, [R141+0xa800] ;  /* 0x00a800008d08783b */ /* 0x000ea40000004200 */
[----:B------:R-:W-:Y:S03]  /*12190*/  MUFU.EX2 R114, R114 ;  /* 0x0000007200727308 */ /* 0x000fe60000000800 */
[C---:B------:R-:W-:Y:S05]  /*121a0*/  HMMA.16816.F32.BF16 R88, R4.reuse, R20, R88 ;  /* 0x000000140458723c */ /* 0x040fea0000041858 */
[----:B------:R-:W4:Y:S01]  /*121b0*/  MUFU.EX2 R113, R113 ;  /* 0x0000007100717308 */ /* 0x000f220000000800 */
[C---:B------:R-:W-:Y:S01]  /*121c0*/  HMMA.16816.F32.BF16 R84, R4.reuse, R22, R84 ;  /* 0x000000160454723c */ /* 0x040fe20000041854 */
[----:B------:R-:W-:Y:S05]  /*121d0*/  LDSM.16.MT88.4 R20, [R141+0x9000] ;  /* 0x009000008d14783b */ /* 0x000fea0000004200 */
        /* <DEDUP_REMOVED lines=10> */
[----:B------:R-:W2:Y:S05]  /*12280*/  MUFU.EX2 R106, R106 ;  /* 0x0000006a006a7308 */ /* 0x000eaa0000000800 */
[C---:B------:R-:W-:Y:S01]  /*12290*/  HMMA.16816.F32.BF16 R56, R4.reuse, R10, R56 ;  /* 0x0000000a0438723c */ /* 0x040fe20000041838 */
[----:B------:R-:W4:Y:S02]  /*122a0*/  LDSM.16.MT88.4 R8, [R142+0x9000] ;  /* 0x009000008e08783b */ /* 0x000f240000004200 */
[----:B------:R-:W-:Y:S08]  /*122b0*/  MUFU.EX2 R101, R108 ;  /* 0x0000006c00657308 */ /* 0x000ff00000000800 */
[----:B------:R-:W2:Y:S01]  /*122c0*/  MUFU.EX2 R102, R102 ;  /* 0x0000006600667308 */ /* 0x000ea20000000800 */
[C---:B-----5:R-:W-:Y:S06]  /*122d0*/  HMMA.16816.F32.BF16 R60, R4.reuse, R12, R60 ;  /* 0x0000000c043c723c */ /* 0x060fec000004183c */
[----:B------:R-:W-:Y:S01]  /*122e0*/  HMMA.16816.F32.BF16 R64, R4, R14, R64 ;  /* 0x0000000e0440723c */ /* 0x000fe20000041840 */
[----:B------:R-:W5:Y:S06]  /*122f0*/  LDSM.16.MT88.4 R12, [R140+0x9000] ;  /* 0x009000008c0c783b */ /* 0x000f6c0000004200 */
[----:B------:R-:W-:-:S02]  /*12300*/  F2FP.BF16.F32.PACK_AB R4, R119, R122 ;  /* 0x0000007a7704723e */ /* 0x000fc400000010ff */
[----:B------:R-:W-:Y:S02]  /*12310*/  F2FP.BF16.F32.PACK_AB R5, R118, R117 ;  /* 0x000000757605723e */ /* 0x000fe400000010ff */
[----:B------:R-:W-:Y:S01]  /*12320*/  F2FP.BF16.F32.PACK_AB R6, R124, R121 ;  /* 0x000000797c06723e */ /* 0x000fe200000010ff */
[----:B------:R-:W-:Y:S01]  /*12330*/  FADD.FTZ R121, R121, R0 ;  /* 0x0000000079797221 */ /* 0x000fe20000010000 */
[C---:B---3--:R-:W-:Y:S01]  /*12340*/  F2FP.BF16.F32.PACK_AB R7, R123.reuse, R116 ;  /* 0x000000747b07723e */ /* 0x048fe200000010ff */
[----:B------:R-:W-:Y:S02]  /*12350*/  FADD.FTZ R0, R116, R3 ;  /* 0x0000000374007221 */ /* 0x000fe40000010000 */
[----:B------:R-:W-:Y:S02]  /*12360*/  FADD.FTZ R3, R124, R121 ;  /* 0x000000797c037221 */ /* 0x000fe40000010000 */
[----:B------:R-:W-:Y:S02]  /*12370*/  FADD.FTZ R0, R123, R0 ;  /* 0x000000007b007221 */ /* 0x000fe40000010000 */
        /* <DEDUP_REMOVED lines=9> */
[C---:B-----5:R-:W-:Y:S06]  /*12410*/  HMMA.16816.F32.BF16 R72, R4.reuse, R12, R72 ;  /* 0x0000000c0448723c */ /* 0x060fec0000041848 */
        /* <DEDUP_REMOVED lines=11> */
[C---:B-----5:R-:W-:Y:S06]  /*124d0*/  HMMA.16816.F32.BF16 R52, R4.reuse, R12, R52 ;  /* 0x0000000c0434723c */ /* 0x060fec0000041834 */
[----:B------:R-:W-:Y:S01]  /*124e0*/  HMMA.16816.F32.BF16 R56, R4, R14, R56 ;  /* 0x0000000e0438723c */ /* 0x000fe20000041838 */
[----:B------:R-:W4:Y:S06]  /*124f0*/  LDSM.16.MT88.4 R12, [R141+0x9800] ;  /* 0x009800008d0c783b */ /* 0x000f2c0000004200 */
[----:B------:R-:W-:Y:S01]  /*12500*/  F2FP.BF16.F32.PACK_AB R4, R113, R114 ;  /* 0x000000727104723e */ /* 0x000fe200000010ff */
[----:B------:R-:W-:Y:S01]  /*12510*/  FADD.FTZ R114, R114, R3 ;  /* 0x0000000372727221 */ /* 0x000fe20000010000 */
[----:B--2---:R-:W-:Y:S01]  /*12520*/  F2FP.BF16.F32.PACK_AB R5, R106, R107 ;  /* 0x0000006b6a05723e */ /* 0x004fe200000010ff */
[----:B------:R-:W-:Y:S01]  /*12530*/  FADD.FTZ R107, R107, R0 ;  /* 0x000000006b6b7221 */ /* 0x000fe20000010000 */
[----:B------:R-:W-:Y:S01]  /*12540*/  F2FP.BF16.F32.PACK_AB R6, R110, R111 ;  /* 0x0000006f6e06723e */ /* 0x000fe200000010ff */
[----:B------:R-:W-:Y:S01]  /*12550*/  FADD.FTZ R114, R113, R114 ;  /* 0x0000007271727221 */ /* 0x000fe20000010000 */
[----:B------:R-:W-:Y:S01]  /*12560*/  F2FP.BF16.F32.PACK_AB R7, R102, R101 ;  /* 0x000000656607723e */ /* 0x000fe200000010ff */
        /* <DEDUP_REMOVED lines=25> */
[----:B------:R-:W-:-:S15]  /*12700*/  HMMA.16816.F32.BF16 R64, R4, R22, R64 ;  /* 0x000000160440723c */ /* 0x000fde0000041840 */
[----:B------:R-:W-:-:S09]  /*12710*/  NOP ;  /* 0x0000000000007918 */ /* 0x000fd20000000000 */
.L_x_7150:
        /* <DEDUP_REMOVED lines=16> */
[----:B------:R-:W-:Y:S01]  /*12820*/  ULDC UR4, c[0x0][0x2ec] ;  /* 0x0000bb0000047ab9 */ /* 0x000fe20000000800 */
[----:B------:R-:W-:-:S10]  /*12830*/  ULDC UR11, c[0x0][0x39c] ;  /* 0x0000e700000b7ab9 */ /* 0x000fd40000000800 */
.L_x_7160:
        /* <DEDUP_REMOVED lines=66> */
.L_x_7157:
        /* <DEDUP_REMOVED lines=24> */
[----:B------:R-:W1:Y:S05]  /*12de0*/  LDSM.16.M88.4 R120, [R149+0x5800] ;  /* 0x005800009578783b */ /* 0x000e6a0000000200 */
[----:B------:R-:W0:Y:S05]  /*12df0*/  LDGDEPBAR ;  /* 0x00000000000079af */ /* 0x000e2a0000000000 */
[----:B------:R-:W-:Y:S05]  /*12e00*/  LDSM.16.M88.4 R124, [R148] ;  /* 0x00000000947c783b */ /* 0x000fea0000000200 */
[----:B------:R-:W5:Y:S01]  /*12e10*/  LDSM.16.M88.4 R128, [R147] ;  /* 0x000000009380783b */ /* 0x000f620000000200 */
        /* <DEDUP_REMOVED lines=9> */
[C---:B-1----:R-:W-:Y:S06]  /*12eb0*/  HMMA.16816.F32.BF16 R28, R104.reuse, R120, RZ ;  /* 0x00000078681c723c */ /* 0x042fec00000418ff */
[----:B------:R-:W-:Y:S01]  /*12ec0*/  HMMA.16816.F32.BF16 R32, R104, R122, RZ ;  /* 0x0000007a6820723c */ /* 0x000fe200000418ff */
[----:B------:R-:W-:Y:S05]  /*12ed0*/  LDSM.16.M88.4 R104, [R146] ;  /* 0x000000009268783b */ /* 0x000fea0000000200 */
[C---:B-----5:R-:W-:Y:S01]  /*12ee0*/  HMMA.16816.F32.BF16 R4, R124.reuse, R128, R4 ;  /* 0x000000807c04723c */ /* 0x060fe20000041804 */
[----:B------:R-:W1:Y:S05]  /*12ef0*/  LDSM.16.M88.4 R120, [R143+0x4000] ;  /* 0x004000008f78783b */ /* 0x000e6a0000000200 */
        /* <DEDUP_REMOVED lines=216> */
.L_x_7159:
        /* <DEDUP_REMOVED lines=20> */
.L_x_7158:
        /* <DEDUP_REMOVED lines=101> */
[--C-:B------:R-:W-:Y:S01]  /*14410*/  FFMA.FTZ R101, R101, UR4, -R108.reuse ;  /* 0x0000000465657c23 */ /* 0x100fe2000801086c */
        /* <DEDUP_REMOVED lines=13> */
[----:B------:R-:W-:Y:S01]  /*144f0*/  LDSM.16.MT88.4 R92, [R144+0x9800] ;  /* 0x00980000905c783b */ /* 0x000fe20000004200 */
        /* <DEDUP_REMOVED lines=8> */
[--C-:B------:R-:W-:Y:S01]  /*14580*/  FFMA.FTZ R169, R170, UR4, -R111.reuse ;  /* 0x00000004aaa97c23 */ /* 0x100fe2000801086f */
[--C-:B------:R-:W-:Y:S01]  /*14590*/  FFMA.FTZ R170, R181, UR4, -R108.reuse ;  /* 0x00000004b5aa7c23 */ /* 0x100fe2000801086c */
[--C-:B------:R-:W-:Y:S01]  /*145a0*/  FFMA.FTZ R168, R168, UR4, -R111.reuse ;  /* 0x00000004a8a87c23 */ /* 0x100fe2000801086f */
[--C-:B------:R-:W-:Y:S01]  /*145b0*/  FFMA.FTZ R180, R180, UR4, -R111.reuse ;  /* 0x00000004b4b47c23 */ /* 0x100fe2000801086f */
        /* <DEDUP_REMOVED lines=9> */
[----:B------:R4:W-:Y:S01]  /*14650*/  MUFU.EX2 R103, R180 ;  /* 0x000000b400677308 */ /* 0x0009e20000000800 */
[----:B------:R-:W-:Y:S01]  /*14660*/  FMUL.FTZ R67, R0, R67 ;  /* 0x0000004300437220 */ /* 0x000fe20000410000 */
[--C-:B------:R-:W-:Y:S01]  /*14670*/  FFMA.FTZ R181, R176, UR4, -R111.reuse ;  /* 0x00000004b0b57c23 */ /* 0x100fe2000801086f */
[--C-:B------:R-:W-:Y:S01]  /*14680*/  FFMA.FTZ R176, R179, UR4, -R108.reuse ;  /* 0x00000004b3b07c23 */ /* 0x100fe2000801086c */
[--C-:B------:R-:W-:Y:S01]  /*14690*/  FFMA.FTZ R179, R172, UR4, -R111.reuse ;  /* 0x00000004acb37c23 */ /* 0x100fe2000801086f */
[----:B------:R-:W-:Y:S01]  /*146a0*/  FFMA.FTZ R172, R175, UR4, -R108 ;  /* 0x00000004afac7c23 */ /* 0x000fe2000801086c */
[--C-:B------:R-:W-:Y:S01]  /*146b0*/  FFMA.FTZ R175, R114, UR4, -R111.reuse ;  /* 0x0000000472af7c23 */ /* 0x100fe2000801086f */
[--C-:B------:R-:W-:Y:S01]  /*146c0*/  FFMA.FTZ R178, R178, UR4, -R111.reuse ;  /* 0x00000004b2b27c23 */ /* 0x100fe2000801086f */
[----:B------:R-:W-:Y:S01]  /*146d0*/  LDSM.16.MT88.4 R112, [R144+0xb800] ;  /* 0x00b800009070783b */ /* 0x000fe20000004200 */
[----:B---3--:R-:W-:Y:S01]  /*146e0*/  F2FP.BF16.F32.PACK_AB R99, R120, R121 ;  /* 0x000000797863723e */ /* 0x008fe200000010ff */
[--C-:B------:R-:W-:Y:S01]  /*146f0*/  FFMA.FTZ R174, R174, UR4, -R111.reuse ;  /* 0x00000004aeae7c23 */ /* 0x100fe2000801086f */
[--C-:B------:R-:W-:Y:S01]  /*14700*/  FFMA.FTZ R130, R130, UR4, -R111.reuse ;  /* 0x0000000482827c23 */ /* 0x100fe2000801086f */
[C---:B------:R-:W-:Y:S01]  /*14710*/  FMUL.FTZ R52, R2.reuse, R52 ;  /* 0x0000003402347220 */ /* 0x040fe20000410000 */
[----:B------:R-:W-:Y:S01]  /*14720*/  FMUL.FTZ R53, R2, R53 ;  /* 0x0000003502357220 */ /* 0x000fe20000410000 */
[C---:B------:R-:W-:Y:S01]  /*14730*/  FMUL.FTZ R54, R0.reuse, R54 ;  /* 0x0000003600367220 */ /* 0x040fe20000410000 */
[----:B------:R-:W-:Y:S01]  /*14740*/  FMUL.FTZ R55, R0, R55 ;  /* 0x0000003700377220 */ /* 0x000fe20000410000 */
[C---:B------:R-:W-:Y:S01]  /*14750*/  HMMA.16816.F32.BF16 R4, R96.reuse, R16, R4 ;  /* 0x000000106004723c */ /* 0x040fe20000041804 */
[----:B------:R-:W3:Y:S04]  /*14760*/  MUFU.EX2 R128, R128 ;  /* 0x0000008000807308 */ /* 0x000ee80000000800 */
[--C-:B----4-:R-:W-:Y:S01]  /*14770*/  FFMA.FTZ R180, R110, UR4, -R111.reuse ;  /* 0x000000046eb47c23 */ /* 0x110fe2000801086f */
[C---:B------:R-:W-:Y:S05]  /*14780*/  HMMA.16816.F32.BF16 R8, R96.reuse, R18, R8 ;  /* 0x000000126008723c */ /* 0x040fea0000041808 */
[----:B------:R-:W-:Y:S01]  /*14790*/  MUFU.EX2 R166, R166 ;  /* 0x000000a600a67308 */ /* 0x000fe20000000800 */
[----:B------:R-:W-:Y:S01]  /*147a0*/  ISETP.GT.AND P0, PT, R160, 0x1, PT ;  /* 0x00000001a000780c */ /* 0x000fe20003f04270 */
[C---:B------:R-:W-:Y:S01]  /*147b0*/  FMUL.FTZ R16, R2.reuse, R84 ;  /* 0x0000005402107220 */ /* 0x040fe20000410000 */
[C---:B------:R-:W-:Y:S03]  /*147c0*/  HMMA.16816.F32.BF16 R12, R96.reuse, R24, R12 ;  /* 0x00000018600c723c */ /* 0x040fe6000004180c */
[----:B------:R-:W-:Y:S01]  /*147d0*/  FMUL.FTZ R17, R2, R85 ;  /* 0x0000005502117220 */ /* 0x000fe20000410000 */
[C---:B------:R-:W-:Y:S01]  /*147e0*/  FMUL.FTZ R18, R0.reuse, R86 ;  /* 0x0000005600127220 */ /* 0x040fe20000410000 */
[----:B------:R-:W-:Y:S02]  /*147f0*/  FMUL.FTZ R19, R0, R87 ;  /* 0x0000005700137220 */ /* 0x000fe40000410000 */
[C---:B------:R-:W-:Y:S01]  /*14800*/  FMUL.FTZ R24, R2.reuse, R76 ;  /* 0x0000004c02187220 */ /* 0x040fe20000410000 */
[----:B------:R-:W-:Y:S01]  /*14810*/  LDSM.16.MT88.4 R84, [R141+0x8800] ;  /* 0x008800008d54783b */ /* 0x000fe20000004200 */
[----:B------:R-:W4:Y:S02]  /*14820*/  MUFU.EX2 R167, R167 ;  /* 0x000000a700a77308 */ /* 0x000f240000000800 */
[----:B------:R-:W-:Y:S01]  /*14830*/  FMUL.FTZ R25, R2, R77 ;  /* 0x0000004d02197220 */ /* 0x000fe20000410000 */
[----:B------:R-:W-:Y:S01]  /*14840*/  FFMA.FTZ R111, R126, UR4, -R111 ;  /* 0x000000047e6f7c23 */ /* 0x000fe2000801086f */
[C---:B------:R-:W-:Y:S01]  /*14850*/  FMUL.FTZ R56, R2.reuse, R56 ;  /* 0x0000003802387220 */ /* 0x040fe20000410000 */
[C---:B------:R-:W-:Y:S03]  /*14860*/  HMMA.16816.F32.BF16 R16, R96.reuse, R26, R16 ;  /* 0x0000001a6010723c */ /* 0x040fe60000041810 */
[----:B------:R-:W-:Y:S02]  /*14870*/  FMUL.FTZ R57, R2, R57 ;  /* 0x0000003902397220 */ /* 0x000fe40000410000 */
[----:B------:R5:W-:Y:S01]  /*14880*/  MUFU.EX2 R183, R111 ;  /* 0x0000006f00b77308 */ /* 0x000be20000000800 */
[C---:B------:R-:W-:Y:S01]  /*14890*/  FMUL.FTZ R58, R0.reuse, R58 ;  /* 0x0000003a003a7220 */ /* 0x040fe20000410000 */
[C---:B------:R-:W-:Y:S04]  /*148a0*/  HMMA.16816.F32.BF16 R20, R96.reuse, R32, R20 ;  /* 0x000000206014723c */ /* 0x040fe80000041814 */
[C---:B------:R-:W-:Y:S01]  /*148b0*/  FMUL.FTZ R26, R0.reuse, R78 ;  /* 0x0000004e001a7220 */ /* 0x040fe20000410000 */
[----:B------:R-:W-:Y:S02]  /*148c0*/  FMUL.FTZ R27, R0, R79 ;  /* 0x0000004f001b7220 */ /* 0x000fe40000410000 */
[C---:B------:R-:W-:Y:S01]  /*148d0*/  FMUL.FTZ R32, R2.reuse, R68 ;  /* 0x0000004402207220 */ /* 0x040fe20000410000 */
[----:B------:R-:W-:Y:S01]  /*148e0*/  LDSM.16.MT88.4 R76, [R144+0x8800] ;  /* 0x00880000904c783b */ /* 0x000fe20000004200 */
[----:B------:R-:W-:Y:S02]  /*148f0*/  MUFU.EX2 R168, R168 ;  /* 0x000000a800a87308 */ /* 0x000fe40000000800 */
[----:B------:R-:W-:Y:S01]  /*14900*/  FMUL.FTZ R33, R2, R69 ;  /* 0x0000004502217220 */ /* 0x000fe20000410000 */
[----:B------:R-:W-:Y:S01]  /*14910*/  FMUL.FTZ R59, R0, R59 ;  /* 0x0000003b003b7220 */ /* 0x000fe20000410000 */
[C---:B------:R-:W-:Y:S03]  /*14920*/  HMMA.16816.F32.BF16 R24, R96.reuse, R34, R24 ;  /* 0x000000226018723c */ /* 0x040fe60000041818 */
[----:B-----5:R-:W-:Y:S03]  /*14930*/  LDSM.16.MT88.4 R108, [R140+0x9800] ;  /* 0x009800008c6c783b */ /* 0x020fe60000004200 */
[----:B------:R-:W5:Y:S01]  /*14940*/  MUFU.EX2 R169, R169 ;  /* 0x000000a900a97308 */ /* 0x000f620000000800 */
[----:B------:R-:W-:Y:S01]  /*14950*/  FFMA.FTZ R129, R2, R164, R129 ;  /* 0x000000a402817223 */ /* 0x000fe20000010081 */
[C---:B------:R-:W-:Y:S03]  /*14960*/  HMMA.16816.F32.BF16 R28, R96.reuse, R104, R28 ;  /* 0x00000068601c723c */ /* 0x040fe6000004181c */
[C---:B------:R-:W-:Y:S01]  /*14970*/  FMUL.FTZ R34, R0.reuse, R70 ;  /* 0x0000004600227220 */ /* 0x040fe20000410000 */
[C---:B------:R-:W-:Y:S04]  /*14980*/  FMUL.FTZ R35, R0.reuse, R71 ;  /* 0x0000004700237220 */ /* 0x040fe80000410000 */
[----:B------:R-:W-:Y:S01]  /*14990*/  MUFU.EX2 R170, R170 ;  /* 0x000000aa00aa7308 */ /* 0x000fe20000000800 */
[----:B------:R-:W3:Y:S02]  /*149a0*/  LDSM.16.MT88.4 R68, [R141+0xa000] ;  /* 0x00a000008d44783b */ /* 0x000ee40000004200 */
[----:B------:R-:W-:Y:S01]  /*149b0*/  FFMA.FTZ R127, R0, R165, R127 ;  /* 0x000000a5007f7223 */ /* 0x000fe2000001007f */
[----:B------:R-:W-:Y:S01]  /*149c0*/  FADD.FTZ R129, R125, R129 ;  /* 0x000000817d817221 */ /* 0x000fe20000010000 */
[C---:B------:R-:W-:Y:S05]  /*149d0*/  HMMA.16816.F32.BF16 R32, R96.reuse, R106, R32 ;  /* 0x0000006a6020723c */ /* 0x040fea0000041820 */
[----:B------:R-:W5:Y:S01]  /*149e0*/  MUFU.EX2 R171, R171 ;  /* 0x000000ab00ab7308 */ /* 0x000f620000000800 */
[----:B------:R-:W-:Y:S01]  /*149f0*/  FADD.FTZ R122, R122, R127 ;  /* 0x0000007f7a7a7221 */ /* 0x000fe20000010000 */
[----:B------:R-:W-:Y:S01]  /*14a00*/  FADD.FTZ R124, R124, R129 ;  /* 0x000000817c7c7221 */ /* 0x000fe20000010000 */
[----:B------:R-:W-:Y:S01]  /*14a10*/  IADD3 R0, R160, -0x1, RZ ;  /* 0xffffffffa0007810 */ /* 0x000fe20007ffe0ff */
[C---:B--2---:R-:W-:Y:S06]  /*14a20*/  HMMA.16816.F32.BF16 R36, R96.reuse, R88, R36 ;  /* 0x000000586024723c */ /* 0x044fec0000041824 */
[----:B------:R-:W-:Y:S01]  /*14a30*/  MUFU.EX2 R178, R178 ;  /* 0x000000b200b27308 */ /* 0x000fe20000000800 */
[----:B------:R-:W-:Y:S01]  /*14a40*/  FADD.FTZ R121, R121, R122 ;  /* 0x0000007a79797221 */ /* 0x000fe20000010000 */
[C---:B------:R-:W-:Y:S01]  /*14a50*/  HMMA.16816.F32.BF16 R40, R96.reuse, R90, R40 ;  /* 0x0000005a6028723c */ /* 0x040fe20000041828 */
[----:B------:R-:W-:Y:S02]  /*14a60*/  LDSM.16.MT88.4 R88, [R140+0x8800] ;  /* 0x008800008c58783b */ /* 0x000fe40000004200 */
[----:B------:R-:W-:Y:S03]  /*14a70*/  FADD.FTZ R123, R123, R124 ;  /* 0x0000007c7b7b7221 */ /* 0x000fe60000010000 */
[C---:B-1----:R-:W-:Y:S02]  /*14a80*/  HMMA.16816.F32.BF16 R44, R96.reuse, R80, R44 ;  /* 0x00000050602c723c */ /* 0x042fe4000004182c */
[----:B------:R-:W-:Y:S03]  /*14a90*/  MUFU.EX2 R181, R181 ;  /* 0x000000b500b57308 */ /* 0x000fe60000000800 */
[----:B------:R-:W-:Y:S01]  /*14aa0*/  FADD.FTZ R121, R120, R121 ;  /* 0x0000007978797221 */ /* 0x000fe20000010000 */
[C---:B------:R-:W-:Y:S01]  /*14ab0*/  HMMA.16816.F32.BF16 R48, R96.reuse, R82, R48 ;  /* 0x000000526030723c */ /* 0x040fe20000041830 */
[----:B------:R-:W1:Y:S05]  /*14ac0*/  LDSM.16.MT88.4 R80, [R142+0x8800] ;  /* 0x008800008e50783b */ /* 0x000e6a0000004200 */
[----:B------:R-:W-:Y:S01]  /*14ad0*/  MUFU.EX2 R176, R176 ;  /* 0x000000b000b07308 */ /* 0x000fe20000000800 */
[----:B------:R-:W-:Y:S04]  /*14ae0*/  MOV R160, R0 ;  /* 0x0000000000a07202 */ /* 0x000fe80000000f00 */
[----:B------:R-:W-:Y:S01]  /*14af0*/  MOV R0, R3 ;  /* 0x0000000300007202 */ /* 0x000fe20000000f00 */
[C---:B---3--:R-:W-:Y:S04]  /*14b00*/  HMMA.16816.F32.BF16 R52, R96.reuse, R68, R52 ;  /* 0x000000446034723c */ /* 0x048fe80000041834 */
[----:B------:R-:W-:Y:S02]  /*14b10*/  MUFU.EX2 R177, R177 ;  /* 0x000000b100b17308 */ /* 0x000fe40000000800 */
[C---:B------:R-:W-:Y:S08]  /*14b20*/  HMMA.16816.F32.BF16 R56, R96.reuse, R70, R56 ;  /* 0x000000466038723c */ /* 0x040ff00000041838 */
[----:B------:R-:W-:Y:S03]  /*14b30*/  MUFU.EX2 R174, R174 ;  /* 0x000000ae00ae7308 */ /* 0x000fe60000000800 */
[----:B------:R-:W-:Y:S01]  /*14b40*/  F2FP.BF16.F32.PACK_AB R68, R103, R128 ;  /* 0x000000806744723e */ /* 0x000fe200000010ff */
[C---:B------:R-:W-:Y:S03]  /*14b50*/  HMMA.16816.F32.BF16 R60, R96.reuse, R72, R60 ;  /* 0x00000048603c723c */ /* 0x040fe6000004183c */
[----:B----4-:R-:W-:Y:S03]  /*14b60*/  F2FP.BF16.F32.PACK_AB R69, R167, R166 ;  /* 0x000000a6a745723e */ /* 0x010fe600000010ff */
[----:B------:R-:W-:Y:S01]  /*14b70*/  HMMA.16816.F32.BF16 R64, R96, R74, R64 ;  /* 0x0000004a6040723c */ /* 0x000fe20000041840 */
[----:B------:R-:W2:Y:S01]  /*14b80*/  LDSM.16.MT88.4 R72, [R144+0xa800] ;  /* 0x00a800009048783b */ /* 0x000ea20000004200 */
[----:B------:R-:W-:Y:S03]  /*14b90*/  MUFU.EX2 R179, R179 ;  /* 0x000000b300b37308 */ /* 0x000fe60000000800 */
[----:B-----5:R-:W-:Y:S01]  /*14ba0*/  F2FP.BF16.F32.PACK_AB R70, R169, R168 ;  /* 0x000000a8a946723e */ /* 0x020fe200000010ff */
[----:B------:R-:W-:Y:S01]  /*14bb0*/  FADD.FTZ R128, R128, R123 ;  /* 0x0000007b80807221 */ /* 0x000fe20000010000 */
[----:B------:R-:W-:Y:S01]  /*14bc0*/  F2FP.BF16.F32.PACK_AB R71, R171, R170 ;  /* 0x000000aaab47723e */ /* 0x000fe200000010ff */
[----:B------:R-:W-:Y:S04]  /*14bd0*/  FADD.FTZ R166, R166, R121 ;  /* 0x00000079a6a67221 */ /* 0x000fe80000010000 */
[----:B------:R-:W-:Y:S01]  /*14be0*/  MUFU.EX2 R172, R172 ;  /* 0x000000ac00ac7308 */ /* 0x000fe20000000800 */
[----:B------:R-:W-:Y:S01]  /*14bf0*/  FADD.FTZ R167, R167, R166 ;  /* 0x000000a6a7a77221 */ /* 0x000fe20000010000 */
[C---:B------:R-:W-:Y:S08]  /*14c00*/  HMMA.16816.F32.BF16 R4, R68.reuse, R76, R4 ;  /* 0x0000004c4404723c */ /* 0x040ff00000041804 */
[----:B------:R-:W-:Y:S03]  /*14c10*/  MUFU.EX2 R173, R173 ;  /* 0x000000ad00ad7308 */ /* 0x000fe60000000800 */
[----:B------:R-:W-:Y:S01]  /*14c20*/  FADD.FTZ R170, R170, R167 ;  /* 0x000000a7aaaa7221 */ /* 0x000fe20000010000 */
[C---:B------:R-:W-:Y:S01]  /*14c30*/  HMMA.16816.F32.BF16 R8, R68.reuse, R78, R8 ;  /* 0x0000004e4408723c */ /* 0x040fe20000041808 */
[----:B------:R-:W3:Y:S02]  /*14c40*/  LDSM.16.MT88.4 R76, [R142+0xa800] ;  /* 0x00a800008e4c783b */ /* 0x000ee40000004200 */
[----:B------:R-:W-:Y:S03]  /*14c50*/  FADD.FTZ R171, R171, R170 ;  /* 0x000000aaabab7221 */ /* 0x000fe60000010000 */
[C---:B-1----:R-:W-:Y:S01]  /*14c60*/  HMMA.16816.F32.BF16 R12, R68.reuse, R80, R12 ;  /* 0x00000050440c723c */ /* 0x042fe2000004180c */
[----:B------:R-:W-:Y:S05]  /*14c70*/  MUFU.EX2 R175, R175 ;  /* 0x000000af00af7308 */ /* 0x000fea0000000800 */
[C---:B------:R-:W-:Y:S01]  /*14c80*/  HMMA.16816.F32.BF16 R16, R68.reuse, R82, R16 ;  /* 0x000000524410723c */ /* 0x040fe20000041810 */
[----:B------:R-:W1:Y:S04]  /*14c90*/  LDSM.16.MT88.4 R80, [R141+0xa800] ;  /* 0x00a800008d50783b */ /* 0x000e680000004200 */
[----:B------:R-:W4:Y:S01]  /*14ca0*/  MUFU.EX2 R180, R180 ;  /* 0x000000b400b47308 */ /* 0x000f220000000800 */
[C---:B------:R-:W-:Y:S09]  /*14cb0*/  HMMA.16816.F32.BF16 R20, R68.reuse, R84, R20 ;  /* 0x000000544414723c */ /* 0x040ff20000041814 */
[----:B------:R-:W-:Y:S01]  /*14cc0*/  MUFU.EX2 R182, R182 ;  /* 0x000000b600b67308 */ /* 0x000fe20000000800 */
[C---:B------:R-:W-:Y:S01]  /*14cd0*/  HMMA.16816.F32.BF16 R24, R68.reuse, R86, R24 ;  /* 0x000000564418723c */ /* 0x040fe20000041818 */
[----:B------:R-:W5:Y:S05]  /*14ce0*/  LDSM.16.MT88.4 R84, [R140+0xa800] ;  /* 0x00a800008c54783b */ /* 0x000f6a0000004200 */
        /* <DEDUP_REMOVED lines=23> */
[----:B------:R-:W-:Y:S04]  /*14e60*/  F2FP.BF16.F32.PACK_AB R68, R181, R178 ;  /* 0x000000b2b544723e */ /* 0x000fe800000010ff */
[----:B------:R-:W-:Y:S01]  /*14e70*/  F2FP.BF16.F32.PACK_AB R69, R177, R176 ;  /* 0x000000b0b145723e */ /* 0x000fe200000010ff */
        /* <DEDUP_REMOVED lines=18> */
[----:B------:R-:W4:Y:S05]  /*14fa0*/  LDSM.16.MT88.4 R76, [R140+0xb000] ;  /* 0x00b000008c4c783b */ /* 0x000f2a0000004200 */
[C---:B-1----:R-:W-:Y:S06]  /*14fb0*/  HMMA.16816.F32.BF16 R28, R68.reuse, R80, R28 ;  /* 0x00000050441c723c */ /* 0x042fec000004181c */
[C---:B------:R-:W-:Y:S06]  /*14fc0*/  HMMA.16816.F32.BF16 R32, R68.reuse, R82, R32 ;  /* 0x000000524420723c */ /* 0x040fec0000041820 */
[C---:B---3--:R-:W-:Y:S06]  /*14fd0*/  HMMA.16816.F32.BF16 R36, R68.reuse, R84, R36 ;  /* 0x000000544424723c */ /* 0x048fec0000041824 */
        /* <DEDUP_REMOVED lines=14> */
[C---:B------:R-:W-:Y:S05]  /*150c0*/  HMMA.16816.F32.BF16 R84, R104.reuse, R86, R16 ;  /* 0x000000566854723c */ /* 0x040fea0000041810 */
[----:B------:R-:W-:Y:S01]  /*150d0*/  FADD.FTZ R13, R103, R128 ;  /* 0x00000080670d7221 */ /* 0x000fe20000010000 */
[C---:B--2---:R-:W-:Y:S05]  /*150e0*/  HMMA.16816.F32.BF16 R80, R104.reuse, R72, R20 ;  /* 0x000000486850723c */ /* 0x044fea0000041814 */
[----:B------:R-:W-:Y:S01]  /*150f0*/  MOV R103, R100 ;  /* 0x0000006400677202 */ /* 0x000fe20000000f00 */
        /* <DEDUP_REMOVED lines=20> */
[----:B------:R-:W-:Y:S01]  /*15240*/  HMMA.16816.F32.BF16 R64, R104, R10, R64 ;  /* 0x0000000a6840723c */ /* 0x000fe20000041840 */
[----:B------:R-:W-:Y:S11]  /*15250*/  @!UPT UIADD3 URZ, URZ, URZ, URZ ;  /* 0x0000003f3f3ff290 */ /* 0x000ff6000fffe03f */
[----:B------:R-:W-:Y:S01]  /*15260*/  @!UPT UIADD3 URZ, URZ, URZ, URZ ;  /* 0x0000003f3f3ff290 */ /* 0x000fe2000fffe03f */
[----:B------:R-:W-:Y:S11]  /*15270*/  @P0 BRA `(.L_x_7160) ;  /* 0xffffffd400700947 */ /* 0x000ff6000383ffff */
.L_x_7156:
        /* <DEDUP_REMOVED lines=200> */
.L_x_7161:
[----:B------:R-:W1:Y:S01]  /*15f00*/  S2R R26, SR_CTAID.Z ;  /* 0x00000000001a7919 */ /* 0x000e620000002700 */
[----:B------:R-:W1:Y:S01]  /*15f10*/  LDC R3, c[0x0][0x270] ;  /* 0x00009c00ff037b82 */ /* 0x000e620000000800 */
[----:B------:R-:W1:Y:S07]  /*15f20*/  S2R R17, SR_CTAID.Y ;  /* 0x0000000000117919 */ /* 0x000e6e0000002600 */
[----:B------:R-:W2:Y:S01]  /*15f30*/  LDC R2, c[0x0][0x2c4] ;  /* 0x0000b100ff027b82 */ /* 0x000ea20000000800 */
[----:B-1----:R-:W-:-:S04]  /*15f40*/  IMAD R3, R17, R3, R26 ;  /* 0x0000000311037224 */ /* 0x002fc800078e021a */
[----:B--2---:R-:W-:-:S07]  /*15f50*/  IMAD R2, R3, R2, RZ ;  /* 0x0000000203027224 */ /* 0x004fce00078e02ff */
.L_x_7162:
        /* <DEDUP_REMOVED lines=26> */
.L_x_7164:
[----:B------:R-:W-:Y:S05]  /*16100*/  BSYNC B0 ;  /* 0x0000000000007941 */ /* 0x000fea0003800000 */
.L_x_7163:
        /* <DEDUP_REMOVED lines=58> */
.L_x_7166:
[----:B------:R-:W-:Y:S05]  /*164b0*/  BSYNC B0 ;  /* 0x0000000000007941 */ /* 0x000fea0003800000 */
.L_x_7165:
        /* <DEDUP_REMOVED lines=17> */
.L_x_7168:
[----:B------:R-:W-:Y:S05]  /*165d0*/  BSYNC B0 ;  /* 0x0000000000007941 */ /* 0x000fea0003800000 */
.L_x_7167:
        /* <DEDUP_REMOVED lines=17> */
.L_x_7170:
[----:B------:R-:W-:Y:S05]  /*166f0*/  BSYNC B0 ;  /* 0x0000000000007941 */ /* 0x000fea0003800000 */
.L_x_7169:
        /* <DEDUP_REMOVED lines=15> */
.L_x_7171:
        /* <DEDUP_REMOVED lines=9> */
.L_x_8531:


//--------------------- .text._ZN5flash24flash_fwd_splitkv_kernelI23Flash_fwd_kernel_traitsILi128ELi64ELi64ELi4ELb0ELb0EN7cutlass10bfloat16_tE19Flash_kernel_traitsILi128ELi64ELi64ELi4ES3_EELb1ELb0ELb1ELb0ELb0ELb0ELb0ELb1EEEvNS_16Flash_fwd_paramsE --------------------------
	.section	.text._ZN5flash24flash_fwd_splitkv_kernelI23Flash_fwd_kernel_traitsILi128ELi64ELi64ELi4ELb0ELb0EN7cutlass10bfloat16_tE19Flash_kernel_traitsILi128ELi64ELi64ELi4ES3_EELb1ELb0ELb1ELb0ELb0ELb0ELb0ELb1EEEvNS_16Flash_fwd_paramsE,"ax",@progbits
	.align	128
        .global         _ZN5flash24flash_fwd_splitkv_kernelI23Flash_fwd_kernel_traitsILi128ELi64ELi64ELi4ELb0ELb0EN7cutlass10bfloat16_tE19Flash_kernel_traitsILi128ELi64ELi64ELi4ES3_EELb1ELb0ELb1ELb0ELb0ELb0ELb0ELb1EEEvNS_16Flash_fwd_paramsE
        .type           _ZN5flash24flash_fwd_splitkv_kernelI23Flash_fwd_kernel_traitsILi128ELi64ELi64ELi4ELb0ELb0EN7cutlass10bfloat16_tE19Flash_kernel_traitsILi128ELi64ELi64ELi4ES3_EELb1ELb0ELb1ELb0ELb0ELb0ELb0ELb1EEEvNS_16Flash_fwd_paramsE,@function
        .size           _ZN5flash24flash_fwd_splitkv_kernelI23Flash_fwd_kernel_traitsILi128ELi64ELi64ELi4ELb0ELb0EN7cutlass10bfloat16_tE19Flash_kernel_traitsILi128ELi64ELi64ELi4ES3_EELb1ELb0ELb1ELb0ELb0ELb0ELb0ELb1EEEvNS_16Flash_fwd_paramsE,(.L_x_8532 - _ZN5flash24flash_fwd_splitkv_kernelI23Flash_fwd_kernel_traitsILi128ELi64ELi64ELi4ELb0ELb0EN7cutlass10bfloat16_tE19Flash_kernel_traitsILi128ELi64ELi64ELi4ES3_EELb1ELb0ELb1ELb0ELb0ELb0ELb0ELb1EEEvNS_16Flash_fwd_paramsE)
        .other          _ZN5flash24flash_fwd_splitkv_kernelI23Flash_fwd_kernel_traitsILi128ELi64ELi64ELi4ELb0ELb0EN7cutlass10bfloat16_tE19Flash_kernel_traitsILi128ELi64ELi64ELi4ES3_EELb1ELb0ELb1ELb0ELb0ELb0ELb0ELb1EEEvNS_16Flash_fwd_paramsE,@"STO_CUDA_ENTRY STV_DEFAULT"
_ZN5flash24flash_fwd_splitkv_kernelI23Flash_fwd_kernel_traitsILi128ELi64ELi64ELi4ELb0ELb0EN7cutlass10bfloat16_tE19Flash_kernel_traitsILi128ELi64ELi64ELi4ES3_EELb1ELb0ELb1ELb0ELb0ELb0ELb0ELb1EEEvNS_16Flash_fwd_paramsE:
.text._ZN5flash24flash_fwd_splitkv_kernelI23Flash_fwd_kernel_traitsILi128ELi64ELi64ELi4ELb0ELb0EN7cutlass10bfloat16_tE19Flash_kernel_traitsILi128ELi64ELi64ELi4ES3_EELb1ELb0ELb1ELb0ELb0ELb0ELb0ELb1EEEvNS_16Flash_fwd_paramsE:
        /* <DEDUP_REMOVED lines=40> */
.L_x_7172:
[----:B------:R-:W1:Y:S02]  /*0280*/  LDC R67, c[0x0][0x2c8] ;  /* 0x0000b200ff437b82 */ /* 0x000e640000000800 */
.L_x_7173:
        /* <DEDUP_REMOVED lines=48> */
[C---:B------:R-:W-:Y:S01]  /*0590*/  ISETP.GE.AND P2, PT, R0.reuse, R155, PT ;  /* 0x0000009b0000720c */ /* 0x040fe20003f46270 */
[----:B------:R-:W-:-:S03]  /*05a0*/  VIADD R8, R0, 0x10 ;  /* 0x0000001000087836 */ /* 0x000fc60000000000 */
[----:B------:R-:W-:Y:S02]  /*05b0*/  ISETP.NE.AND P6, PT, R56, RZ, PT ;  /* 0x000000ff3800720c */ /* 0x000fe40003fc5270 */
[CC--:B------:R-:W-:Y:S02]  /*05c0*/  ISETP.GE.AND P1, PT, R8.reuse, R155.reuse, PT ;  /* 0x0000009b0800720c */ /* 0x0c0fe40003f26270 */
[----:B------:R-:W-:Y:S01]  /*05d0*/  ISETP.GE.OR P4, PT, R8, R155, P6 ;  /* 0x0000009b0800720c */ /* 0x000fe20003786670 */
[----:B-1----:R-:W-:Y:S01]  /*05e0*/  @P0 IMAD.WIDE.U32 R10, R156, R4, RZ ;  /* 0x000000049c0a0225 */ /* 0x002fe200078e00ff */
[----:B------:R-:W-:-:S03]  /*05f0*/  SHF.R.S32.HI R8, RZ, 0x1f, R0 ;  /* 0x0000001fff087819 */ /* 0x000fc60000011400 */
        /* <DEDUP_REMOVED lines=8> */
[----:B------:R-:W-:Y:S01]  /*0680*/  SHF.R.S32.HI R3, RZ, 0x1f, R134 ;  /* 0x0000001fff037819 */ /* 0x000fe20000011486 */
[----:B------:R-:W-:Y:S01]  /*0690*/  IMAD R2, R11, R4, RZ ;  /* 0x000000040b027224 */ /* 0x000fe200078e02ff */
[----:B------:R-:W-:-:S03]  /*06a0*/  SHF.R.S32.HI R7, RZ, 0x1f, R6 ;  /* 0x0000001fff077819 */ /* 0x000fc60000011406 */
[----:B------:R-:W-:Y:S01]  /*06b0*/  IMAD R11, R60, R5, R2 ;  /* 0x000000053c0b7224 */ /* 0x000fe200078e0202 */
[----:B------:R-:W-:Y:S01]  /*06c0*/  IADD3 R2, R0, 0x20, RZ ;  /* 0x0000002000027810 */ /* 0x000fe20007ffe0ff */
[----:B------:R-:W-:-:S04]  /*06d0*/  IMAD.WIDE.U32 R12, R60, R4, R6 ;  /* 0x000000043c0c7225 */ /* 0x000fc800078e0006 */
[----:B------:R-:W-:Y:S01]  /*06e0*/  IMAD R15, R3, UR4, RZ ;  /* 0x00000004030f7c24 */ /* 0x000fe2000f8e02ff */
[----:B------:R-:W-:Y:S01]  /*06f0*/  IADD3 R10, P0, R10, R12, RZ ;  /* 0x0000000c0a0a7210 */ /* 0x000fe20007f1e0ff */
[----:B------:R-:W-:Y:S02]  /*0700*/  IMAD R3, R9, UR8, R134 ;  /* 0x0000000809037c24 */ /* 0x000fe4000f8e0286 */
[----:B------:R-:W-:Y:S01]  /*0710*/  IMAD R15, R134, UR5, R15 ;  /* 0x00000005860f7c24 */ /* 0x000fe2000f8e020f */
[----:B------:R-:W-:Y:S01]  /*0720*/  IADD3.X R11, R156, R13, R11, P0, !PT ;  /* 0x0000000d9c0b7210 */ /* 0x000fe200007fe40b */
[----:B------:R-:W-:Y:S01]  /*0730*/  VIADD R9, R6, 0x40 ;  /* 0x0000004006097836 */ /* 0x000fe20000000000 */
[----:B------:R-:W-:Y:S01]  /*0740*/  ISETP.GE.AND P0, PT, R2, R155, PT ;  /* 0x0000009b0200720c */ /* 0x000fe20003f06270 */
        /* <DEDUP_REMOVED lines=18> */
.L_x_7176:
[----:B------:R-:W-:Y:S05]  /*0870*/  BSYNC B0 ;  /* 0x0000000000007941 */ /* 0x000fea0003800000 */
.L_x_7175:
        /* <DEDUP_REMOVED lines=19> */
.L_x_7178:
[----:B------:R-:W-:Y:S05]  /*09b0*/  BSYNC B0 ;  /* 0x0000000000007941 */ /* 0x000fea0003800000 */
.L_x_7177:
        /* <DEDUP_REMOVED lines=20> */
.L_x_7180:
[----:B------:R-:W-:Y:S05]  /*0b00*/  BSYNC B0 ;  /* 0x0000000000007941 */ /* 0x000fea0003800000 */
.L_x_7179:
        /* <DEDUP_REMOVED lines=19> */
.L_x_7182:
[----:B------:R-:W-:Y:S05]  /*0c40*/  BSYNC B0 ;  /* 0x0000000000007941 */ /* 0x000fea0003800000 */
.L_x_7181:
        /* <DEDUP_REMOVED lines=15> */
.L_x_7174:
        /* <DEDUP_REMOVED lines=22> */
.L_x_7183:
        /* <DEDUP_REMOVED lines=43> */
[----:B------:R-:W-:Y:S02]  /*1150*/  IMAD.HI.U32 R3, R5, R3, R4 ;  /* 0x0000000305037227 */ /* 0x000fe400078e0004 */
[----:B------:R-:W1:Y:S04]  /*1160*/  LDC.64 R4, c[0x0][0x230] ;  /* 0x00008c00ff047b82 */ /* 0x000e680000000a00 */
        /* <DEDUP_REMOVED lines=30> */
[C---:B------:R-:W-:Y:S02]  /*1350*/  IMAD R9, R0.reuse, UR5, R9 ;  /* 0x0000000500097c24 */ /* 0x040fe4000f8e0209 */
[----:B------:R-:W-:-:S04]  /*1360*/  IMAD.WIDE.U32 R10, R0, UR4, R10 ;  /* 0x00000004000a7c25 */ /* 0x000fc8000f8e000a */
[----:B------:R-:W-:Y:S01]  /*1370*/  IMAD.IADD R19, R7, 0x1, R3 ;  /* 0x0000000107137824 */ /* 0x000fe200078e0203 */
[----:B------:R-:W-:Y:S02]  /*1380*/  IADD3 R11, R11, R9, RZ ;  /* 0x000000090b0b7210 */ /* 0x000fe40007ffe0ff */
[----:B------:R-:W-:Y:S01]  /*1390*/  MOV R4, R10 ;  /* 0x0000000a00047202 */ /* 0x000fe20000000f00 */
[----:B------:R-:W-:Y:S06]  /*13a0*/  BRA `(.L_x_7185) ;  /* 0x00000004003c7947 */ /* 0x000fec0003800000 */
.L_x_7184:
[----:B------:R-:W1:Y:S01]  /*13b0*/  LDC R15, c[0x0][0x278] ;  /* 0x00009e00ff0f7b82 */ /* 0x000e620000000800 */
[----:B------:R-:W-:Y:S02]  /*13c0*/  IABS R4, R134 ;  /* 0x0000008600047213 */ /* 0x000fe40000000000 */
        /* <DEDUP_REMOVED lines=12> */
[----:B------:R-:W-:-:S04]  /*1490*/  IMAD R5, R0, R3, RZ ;  /* 0x0000000300057224 */ /* 0x000fc800078e02ff */
[----:B------:R-:W-:Y:S02]  /*14a0*/  IMAD.HI.U32 R5, R7, R5, R6 ;  /* 0x0000000507057227 */ /* 0x000fe400078e0006 */
[----:B------:R-:W1:Y:S04]  /*14b0*/  @P4 LDC.64 R6, c[0x0][0x250] ;  /* 0x00009400ff064b82 */ /* 0x000e680000000a00 */
[----:B------:R-:W-:-:S04]  /*14c0*/  IMAD.HI.U32 R0, R5, R4, RZ ;  /* 0x0000000405007227 */ /* 0x000fc800078e00ff */
[----:B------:R-:W-:Y:S02]  /*14d0*/  IMAD.MOV R2, RZ, RZ, -R0 ;  /* 0x000000ffff027224 */ /* 0x000fe400078e0a00 */
[----:B--2---:R-:W-:Y:S02]  /*14e0*/  @P4 IMAD R5, R18, R149, RZ ;  /* 0x0000009512054224 */ /* 0x004fe400078e02ff */
[----:B------:R-:W-:Y:S01]  /*14f0*/  IMAD R2, R3, R2, R4 ;  /* 0x0000000203027224 */ /* 0x000fe200078e0204 */
[----:B------:R-:W-:Y:S01]  /*1500*/  LOP3.LUT R4, R134, R15, RZ, 0x3c, !PT ;  /* 0x0000000f86047212 */ /* 0x000fe200078e3cff */
[----:B------:R-:W-:-:S03]  /*1510*/  @P4 IMAD.WIDE.U32 R18, R18, R148, RZ ;  /* 0x0000009412124225 */ /* 0x000fc600078e00ff */
[----:B------:R-:W-:Y:S02]  /*1520*/  ISETP.GT.U32.AND P0, PT, R3, R2, PT ;  /* 0x000000020300720c */ /* 0x000fe40003f04070 */
[----:B------:R-:W-:Y:S02]  /*1530*/  ISETP.GE.AND P1, PT, R4, RZ, PT ;  /* 0x000000ff0400720c */ /* 0x000fe40003f26270 */
[----:B------:R-:W-:Y:S02]  /*1540*/  @P4 IADD3 R5, R19, R5, RZ ;  /* 0x0000000513054210 */ /* 0x000fe40007ffe0ff */
[----:B------:R-:W-:-:S07]  /*1550*/  @P4 MOV R10, R18 ;  /* 0x00000012000a4202 */ /* 0x000fce0000000f00 */
[-C--:B------:R-:W-:Y:S02]  /*1560*/  @!P0 IADD3 R2, R2, -R3.reuse, RZ ;  /* 0x8000000302028210 */ /* 0x080fe40007ffe0ff */
[----:B------:R-:W-:Y:S02]  /*1570*/  @!P0 IADD3 R0, R0, 0x1, RZ ;  /* 0x0000000100008810 */ /* 0x000fe40007ffe0ff */
[----:B------:R-:W-:Y:S02]  /*1580*/  ISETP.GE.U32.AND P2, PT, R2, R3, PT ;  /* 0x000000030200720c */ /* 0x000fe40003f46070 */
[----:B------:R-:W2:Y:S01]  /*1590*/  LDC.64 R2, c[0x0][0x260] ;  /* 0x00009800ff027b82 */ /* 0x000ea20000000a00 */
[----:B------:R-:W-:-:S10]  /*15a0*/  ISETP.NE.AND P0, PT, R15, RZ, PT ;  /* 0x000000ff0f00720c */ /* 0x000fd40003f05270 */
[----:B------:R-:W-:-:S04]  /*15b0*/  @P2 VIADD R0, R0, 0x1 ;  /* 0x0000000100002836 */ /* 0x000fc80000000000 */
        /* <DEDUP_REMOVED lines=15> */
.L_x_7186:
        /* <DEDUP_REMOVED lines=10> */
[----:B--2---:R-:W-:Y:S01]  /*1750*/  IMAD R4, R5, R2, RZ ;  /* 0x0000000205047224 */ /* 0x004fe200078e02ff */
        /* <DEDUP_REMOVED lines=19> */
[----:B------:R-:W-:-:S07]  /*1890*/  IADD3 R19, R7, R3, RZ ;  /* 0x0000000307137210 */ /* 0x000fce0007ffe0ff */
.L_x_7185:
        /* <DEDUP_REMOVED lines=11> */
[----:B------:R-:W-:Y:S01]  /*1950*/  LOP3.LUT R59, R136, 0xfffffff8, RZ, 0xc0, !PT ;  /* 0xfffffff8883b7812 */ /* 0x000fe200078ec0ff */
[----:B------:R-:W-:Y:S01]  /*1960*/  IMAD.MOV.U32 R47, RZ, RZ, 0x20 ;  /* 0x00000020ff2f7424 */ /* 0x000fe200078e00ff */
[----:B------:R-:W-:Y:S01]  /*1970*/  SHF.R.S32.HI R136, RZ, 0x3, R136 ;  /* 0x00000003ff887819 */ /* 0x000fe20000011488 */
[----:B------:R-:W-:Y:S01]  /*1980*/  IMAD.SHL.U32 R152, R148, 0x10, RZ ;  /* 0x0000001094987824 */ /* 0x000fe200078e00ff */
[----:B------:R-:W-:Y:S01]  /*1990*/  LOP3.LUT R25, R65, 0xfffffff0, RZ, 0xc0, !PT ;  /* 0xfffffff041197812 */ /* 0x000fe200078ec0ff */
[----:B------:R-:W-:Y:S01]  /*19a0*/  IMAD.IADD R59, R56, 0x1, -R59 ;  /* 0x00000001383b7824 */ /* 0x000fe200078e0a3b */
[----:B------:R-:W-:Y:S01]  /*19b0*/  SHF.R.S32.HI R137, RZ, 0x1f, R136 ;  /* 0x0000001fff897819 */ /* 0x000fe20000011488 */
[----:B-----5:R-:W4:Y:S01]  /*19c0*/  @!P0 LDC.64 R8, c[0x0][0x228] ;  /* 0x00008a00ff088b82 */ /* 0x020f220000000a00 */
[----:B------:R-:W-:Y:S01]  /*19d0*/  IMAD.SHL.U32 R21, R136, 0x40, RZ ;  /* 0x0000004088157824 */ /* 0x000fe200078e00ff */
[----:B------:R-:W-:Y:S01]  /*19e0*/  LEA.HI R78, R78, R67, RZ, 0x6 ;  /* 0x000000434e4e7211 */ /* 0x000fe200078f30ff */
[----:B------:R-:W-:Y:S01]  /*19f0*/  IMAD.SHL.U32 R102, R59, 0x8, RZ ;  /* 0x000000083b667824 */ /* 0x000fe200078e00ff */
[----:B------:R-:W-:Y:S01]  /*1a00*/  SHF.R.S32.HI R135, RZ, 0x1f, R134 ;  /* 0x0000001fff877819 */ /* 0x000fe20000011486 */
[----:B------:R-:W-:Y:S01]  /*1a10*/  IMAD.IADD R62, R56, 0x1, -R25 ;  /* 0x00000001383e7824 */ /* 0x000fe200078e0a19 */
[----:B------:R-:W-:Y:S01]  /*1a20*/  LOP3.LUT R21, R21, 0x1c0, RZ, 0xc0, !PT ;  /* 0x000001c015157812 */ /* 0x000fe200078ec0ff */
[----:B------:R-:W-:Y:S01]  /*1a30*/  IMAD.WIDE R22, R17, 0x40, R136 ;  /* 0x0000004011167825 */ /* 0x000fe200078e0288 */
[----:B------:R-:W1:Y:S01]  /*1a40*/  LDC.64 R146, c[0x0][0x250] ;  /* 0x00009400ff927b82 */ /* 0x000e620000000a00 */
[----:B------:R-:W-:-:S02]  /*1a50*/  SHF.R.S32.HI R103, RZ, 0x1f, R102 ;  /* 0x0000001fff677819 */ /* 0x000fc40000011466 */
[----:B------:R-:W-:Y:S01]  /*1a60*/  LOP3.LUT R27, R21, 0x38, R102, 0xf8, !PT ;  /* 0x00000038151b7812 */ /* 0x000fe200078ef866 */
[----:B------:R-:W-:Y:S01]  /*1a70*/  VIADD R100, R102, 0x40 ;  /* 0x0000004066647836 */ /* 0x000fe20000000000 */
[----:B------:R-:W-:Y:S01]  /*1a80*/  SHF.R.U32.HI R132, RZ, 0x3, R21 ;  /* 0x00000003ff847819 */ /* 0x000fe20000011615 */
[C---:B--2---:R-:W-:Y:S01]  /*1a90*/  @P0 IMAD.WIDE.U32 R20, R156.reuse, R2, RZ ;  /* 0x000000029c140225 */ /* 0x044fe200078e00ff */
[----:B------:R-:W-:Y:S02]  /*1aa0*/  SHF.R.S32.HI R17, RZ, 0x1f, R62 ;  /* 0x0000001fff117819 */ /* 0x000fe4000001143e */
[----:B------:R-:W-:Y:S01]  /*1ab0*/  LOP3.LUT R132, R27, R132, RZ, 0x3c, !PT ;  /* 0x000000841b847212 */ /* 0x000fe200078e3cff */
[----:B------:R-:W-:Y:S01]  /*1ac0*/  IMAD.SHL.U32 R70, R59, 0x4, RZ ;  /* 0x000000043b467824 */ /* 0x000fe200078e00ff */
[----:B------:R-:W-:Y:S01]  /*1ad0*/  LEA.HI R64, R17, R62, RZ, 0x3 ;  /* 0x0000003e11407211 */ /* 0x000fe200078f18ff */
[----:B------:R-:W-:Y:S01]  /*1ae0*/  @P0 IMAD R17, R156, R3, R21 ;  /* 0x000000039c110224 */ /* 0x000fe200078e0215 */
[----:B------:R-:W-:Y:S01]  /*1af0*/  ISETP.GE.AND P1, PT, R102, UR5, PT ;  /* 0x0000000566007c0c */ /* 0x000fe2000bf26270 */
[----:B------:R-:W-:Y:S01]  /*1b00*/  IMAD R167, R137, R148, RZ ;  /* 0x0000009489a77224 */ /* 0x000fe200078e02ff */
[----:B------:R-:W-:Y:S01]  /*1b10*/  LOP3.LUT R21, R64, 0xfffffff8, RZ, 0xc0, !PT ;  /* 0xfffffff840157812 */ /* 0x000fe200078ec0ff */
[-C--:B----4-:R-:W-:Y:S01]  /*1b20*/  @!P0 IMAD R10, R61, R8.reuse, RZ ;  /* 0x000000083d0a8224 */ /* 0x090fe200078e02ff */
[----:B------:R-:W-:Y:S01]  /*1b30*/  SHF.R.S32.HI R78, RZ, 0x6, R78 ;  /* 0x00000006ff4e7819 */ /* 0x000fe2000001144e */
[----:B------:R-:W-:Y:S01]  /*1b40*/  @!P0 IMAD.WIDE.U32 R26, R63, R8, RZ ;  /* 0x000000083f1a8225 */ /* 0x000fe200078e00ff */
[----:B---3--:R-:W-:-:S02]  /*1b50*/  LEA.HI R74, R74, R74, RZ, 0x1 ;  /* 0x0000004a4a4a7211 */ /* 0x008fc400078f08ff */
[----:B------:R-:W-:Y:S01]  /*1b60*/  VIMNMX R78, RZ, R78, !PT ;  /* 0x0000004eff4e7248 */ /* 0x000fe20007fe0100 */
[----:B------:R-:W-:Y:S01]  /*1b70*/  @!P0 IMAD R9, R63, R9, R10 ;  /* 0x000000093f098224 */ /* 0x000fe200078e020a */
[----:B------:R-:W-:Y:S01]  /*1b80*/  SHF.R.S32.HI R73, RZ, 0x1, R74 ;  /* 0x00000001ff497819 */ /* 0x000fe2000001144a */
[----:B------:R-:W-:Y:S01]  /*1b90*/  @P0 IMAD.MOV.U32 R8, RZ, RZ, R20 ;  /* 0x000000ffff080224 */ /* 0x000fe200078e0014 */
[----:B------:R-:W-:Y:S01]  /*1ba0*/  @!P0 MOV R8, R26 ;  /* 0x0000001a00088202 */ /* 0x000fe20000000f00 */
[----:B------:R-:W-:Y:S01]  /*1bb0*/  @!P0 IMAD.IADD R17, R27, 0x1, R9 ;  /* 0x000000011b118824 */ /* 0x000fe200078e0209 */
[----:B------:R-:W-:Y:S01]  /*1bc0*/  ISETP.GE.AND P0, PT, R100, UR5, PT ;  /* 0x0000000564007c0c */ /* 0x000fe2000bf06270 */
[----:B------:R-:W-:Y:S01]  /*1bd0*/  IMAD.IADD R62, R62, 0x1, -R21 ;  /* 0x000000013e3e7824 */ /* 0x000fe200078e0a15 */
[----:B------:R-:W-:Y:S01]  /*1be0*/  SEL R21, RZ, 0x1, P1 ;  /* 0x00000001ff157807 */ /* 0x000fe20000800000 */
[----:B------:R-:W-:Y:S01]  /*1bf0*/  IMAD R9, R5, UR10, RZ ;  /* 0x0000000a05097c24 */ /* 0x000fe2000f8e02ff */
[----:B------:R-:W-:Y:S01]  /*1c00*/  SEL R66, RZ, 0xffffffff, P0 ;  /* 0xffffffffff427807 */ /* 0x000fe20000000000 */
[----:B------:R-:W-:Y:S01]  /*1c10*/  IMAD R71, R136, R73, R70 ;  /* 0x0000004988477224 */ /* 0x000fe200078e0246 */
[C---:B------:R-:W-:Y:S01]  /*1c20*/  IADD3 R18, P0, R102.reuse, R6, RZ ;  /* 0x0000000666127210 */ /* 0x040fe20007f1e0ff */
[----:B------:R-:W-:Y:S01]  /*1c30*/  IMAD R6, R23, R2, RZ ;  /* 0x0000000217067224 */ /* 0x000fe200078e02ff */
[----:B------:R-:W-:Y:S01]  /*1c40*/  IADD3 R16, P1, R102, R8, RZ ;  /* 0x0000000866107210 */ /* 0x000fe20007f3e0ff */
[----:B------:R-:W-:Y:S01]  /*1c50*/  IMAD R9, R0, UR11, R9 ;  /* 0x0000000b00097c24 */ /* 0x000fe2000f8e0209 */
[-C--:B------:R-:W-:Y:S01]  /*1c60*/  LEA.HI R25, R57, R56.reuse, RZ, 0x6 ;  /* 0x0000003839197211 */ /* 0x080fe200078f30ff */
[C---:B------:R-:W-:Y:S01]  /*1c70*/  IMAD.X R19, R103.reuse, 0x1, R19, P0 ;  /* 0x0000000167137824 */ /* 0x040fe200000e0613 */
[----:B------:R-:W-:Y:S01]  /*1c80*/  IADD3 R106, P0, R136, R15, RZ ;  /* 0x0000000f886a7210 */ /* 0x000fe20007f1e0ff */
[----:B------:R-:W-:Y:S01]  /*1c90*/  IMAD.X R17, R103, 0x1, R17, P1 ;  /* 0x0000000167117824 */ /* 0x000fe200008e0611 */
[----:B------:R-:W-:Y:S01]  /*1ca0*/  LEA.HI R57, R57, R56, RZ, 0x5 ;  /* 0x0000003839397211 */ /* 0x000fe200078f28ff */
[----:B------:R-:W-:Y:S01]  /*1cb0*/  IMAD R6, R22, R3, R6 ;  /* 0x0000000316067224 */ /* 0x000fe200078e0206 */
[----:B------:R-:W-:Y:S01]  /*1cc0*/  IADD3.X R13, R137, R13, RZ, P0, !PT ;  /* 0x0000000d890d7210 */ /* 0x000fe200007fe4ff */
[----:B------:R-:W-:Y:S01]  /*1cd0*/  IMAD.WIDE.U32 R18, R0, UR10, R18 ;  /* 0x0000000a00127c25 */ /* 0x000fe2000f8e0012 */
[----:B------:R-:W-:Y:S01]  /*1ce0*/  IADD3 R140, P0, R102, R4, RZ ;  /* 0x00000004668c7210 */ /* 0x000fe20007f1e0ff */
[----:B------:R-:W-:Y:S01]  /*1cf0*/  ULDC.64 UR10, c[0x0][0x258] ;  /* 0x00009600000a7ab9 */ /* 0x000fe20000000a00 */
[----:B------:R-:W-:Y:S01]  /*1d00*/  LOP3.LUT R3, R57, 0xffffffe0, RZ, 0xc0, !PT ;  /* 0xffffffe039037812 */ /* 0x000fe200078ec0ff */
[----:B------:R-:W-:Y:S01]  /*1d10*/  IMAD.WIDE.U32 R16, R22, R2, R16 ;  /* 0x0000000216107225 */ /* 0x000fe200078e0010 */
[----:B------:R-:W-:-:S02]  /*1d20*/  IADD3 R70, R70, R71, RZ ;  /* 0x0000004746467210 */ /* 0x000fc40007ffe0ff */
[----:B------:R-:W-:Y:S01]  /*1d30*/  SHF.L.U64.HI R151, R148, 0x4, R149 ;  /* 0x0000000494977819 */ /* 0x000fe20000010295 */
[----:B------:R-:W-:Y:S01]  /*1d40*/  IMAD.X R141, R103, 0x1, R11, P0 ;  /* 0x00000001678d7824 */ /* 0x000fe200000e060b */
[----:B------:R-:W-:Y:S01]  /*1d50*/  ISETP.GT.AND P0, PT, R104, R78, PT ;  /* 0x0000004e6800720c */ /* 0x000fe20003f04270 */
[-C--:B-1----:R-:W-:Y:S01]  /*1d60*/  IMAD R13, R13, R146.reuse, RZ ;  /* 0x000000920d0d7224 */ /* 0x082fe200078e02ff */
[----:B------:R-:W-:Y:S01]  /*1d70*/  SHF.L.U64.HI R153, R146, 0x4, R147 ;  /* 0x0000000492997819 */ /* 0x000fe20000010293 */
[----:B------:R-:W-:Y:S01]  /*1d80*/  IMAD.IADD R19, R19, 0x1, R9 ;  /* 0x0000000113137824 */ /* 0x000fe200078e0209 */
[----:B------:R-:W-:Y:S01]  /*1d90*/  R2P PR, R62, 0x6 ;  /* 0x000000063e007804 */ /* 0x000fe20000000000 */
[----:B------:R-:W-:Y:S01]  /*1da0*/  IMAD.IADD R17, R17, 0x1, R6 ;  /* 0x0000000111117824 */ /* 0x000fe200078e0206 */
[----:B------:R-:W-:Y:S01]  /*1db0*/  SHF.L.U32 R154, R146, 0x4, RZ ;  /* 0x00000004929a7819 */ /* 0x000fe200000006ff */
[----:B------:R-:W-:Y:S01]  /*1dc0*/  IMAD R143, R135, UR10, RZ ;  /* 0x0000000a878f7c24 */ /* 0x000fe2000f8e02ff */
[----:B------:R-:W-:Y:S01]  /*1dd0*/  SHF.R.S32.HI R57, RZ, 0x5, R57 ;  /* 0x00000005ff397819 */ /* 0x000fe20000011439 */
[----:B------:R-:W-:Y:S01]  /*1de0*/  IMAD.SHL.U32 R25, R25, 0x8, RZ ;  /* 0x0000000819197824 */ /* 0x000fe200078e00ff */
[----:B------:R-:W-:Y:S01]  /*1df0*/  SHF.R.S32.HI R69, RZ, 0x1f, R71 ;  /* 0x0000001fff457819 */ /* 0x000fe20000011447 */
[----:B------:R-:W-:Y:S01]  /*1e00*/  IMAD.SHL.U32 R66, R66, 0x2, RZ ;  /* 0x0000000242427824 */ /* 0x000fe200078e00ff */
[----:B------:R-:W-:Y:S01]  /*1e10*/  SHF.R.S32.HI R68, RZ, 0x1f, R70 ;  /* 0x0000001fff447819 */ /* 0x000fe20000011446 */
[----:B------:R-:W-:Y:S01]  /*1e20*/  IMAD R101, R106, R147, R13 ;  /* 0x000000936a657224 */ /* 0x000fe200078e020d */
[----:B------:R-:W-:Y:S01]  /*1e30*/  LOP3.LUT R132, R132, 0xfffffe00, R25, 0xf8, !PT ;  /* 0xfffffe0084847812 */ /* 0x000fe200078ef819 */
[----:B------:R-:W-:Y:S01]  /*1e40*/  IMAD.WIDE.U32 R106, R106, R146, R18 ;  /* 0x000000926a6a7225 */ /* 0x000fe200078e0012 */
[----:B------:R-:W-:-:S02]  /*1e50*/  LOP3.LUT R66, R66, 0x2, R21, 0xe2, !PT ;  /* 0x0000000242427812 */ /* 0x000fc400078ee215 */
[----:B------:R-:W-:Y:S01]  /*1e60*/  SEL R49, R49, 0xfffffff0, !P1 ;  /* 0xfffffff031317807 */ /* 0x000fe20004800000 */
[C---:B------:R-:W-:Y:S01]  /*1e70*/  IMAD R143, R134.reuse, UR11, R143 ;  /* 0x0000000b868f7c24 */ /* 0x040fe2000f8e028f */
[----:B------:R-:W-:Y:S01]  /*1e80*/  SEL R47, R47, 0xffffffe0, !P2 ;  /* 0xffffffe02f2f7807 */ /* 0x000fe20005000000 */
[----:B------:R-:W-:-:S04]  /*1e90*/  IMAD.WIDE.U32 R138, R134, UR10, R16 ;  /* 0x0000000a868a7c25 */ /* 0x000fc8000f8e0010 */
[C---:B------:R-:W-:Y:S02]  /*1ea0*/  IMAD R167, R136.reuse, R149, R167 ;  /* 0x0000009588a77224 */ /* 0x040fe400078e02a7 */
[----:B------:R-:W-:-:S04]  /*1eb0*/  IMAD.WIDE.U32 R140, R136, R148, R140 ;  /* 0x00000094888c7225 */ /* 0x000fc800078e008c */
[----:B------:R-:W-:Y:S02]  /*1ec0*/  IMAD.IADD R58, R56, 0x1, -R3 ;  /* 0x00000001383a7824 */ /* 0x000fe400078e0a03 */
[----:B------:R-:W-:Y:S02]  /*1ed0*/  IMAD.SHL.U32 R72, R73, 0x10, RZ ;  /* 0x0000001049487824 */ /* 0x000fe400078e00ff */
[----:B------:R-:W-:Y:S02]  /*1ee0*/  IMAD.IADD R167, R141, 0x1, R167 ;  /* 0x000000018da77824 */ /* 0x000fe400078e02a7 */
[----:B------:R-:W-:Y:S02]  /*1ef0*/  IMAD.IADD R143, R139, 0x1, R143 ;  /* 0x000000018b8f7824 */ /* 0x000fe400078e028f */
[----:B------:R-:W-:Y:S02]  /*1f00*/  IMAD.IADD R101, R107, 0x1, R101 ;  /* 0x000000016b657824 */ /* 0x000fe400078e0265 */
[----:B------:R-:W-:Y:S01]  /*1f10*/  @!P5 IMAD.MOV.U32 R7, RZ, RZ, RZ ;  /* 0x000000ffff07d224 */ /* 0x000fe200078e00ff */
[----:B------:R-:W-:Y:S06]  /*1f20*/  @!P0 BRA `(.L_x_7187) ;  /* 0x0000006400308947 */ /* 0x000fec0003800000 */
        /* <DEDUP_REMOVED lines=15> */
[----:B------:R-:W-:Y:S01]  /*2020*/  LOP3.LUT R128, R66, 0xffff, RZ, 0xc0, !PT ;  /* 0x0000ffff42807812 */ /* 0x000fe200078ec0ff */
[----:B------:R-:W-:Y:S01]  /*2030*/  ULDC UR4, c[0x0][0x2e0] ;  /* 0x0000b80000047ab9 */ /* 0x000fe20000000800 */
[----:B------:R-:W-:Y:S01]  /*2040*/  IADD3 R76, R136, 0x20, RZ ;  /* 0x00000020884c7810 */ /* 0x000fe20007ffe0ff */
        /* <DEDUP_REMOVED lines=8> */
[-C--:B-1----:R-:W-:Y:S01]  /*20d0*/  IMAD R2, R3, R82.reuse, RZ ;  /* 0x0000005203027224 */ /* 0x082fe200078e02ff */
[----:B------:R-:W-:Y:S01]  /*20e0*/  UIMAD.WIDE.U32 UR18, UR10, 0x60, URZ ;  /* 0x000000600a1278a5 */ /* 0x000fe2000f8e003f */
[----:B------:R-:W-:Y:S01]  /*20f0*/  IMAD R9, R6, UR11, R9 ;  /* 0x0000000b06097c24 */ /* 0x000fe2000f8e0209 */
[----:B------:R-:W-:Y:S01]  /*2100*/  SHF.L.U64.HI R79, R82, 0x4, R83 ;  /* 0x00000004524f7819 */ /* 0x000fe20000010253 */
[----:B------:R-:W-:Y:S01]  /*2110*/  IMAD.WIDE.U32 R10, R6, UR10, R10 ;  /* 0x0000000a060a7c25 */ /* 0x000fe2000f8e000a */
[----:B------:R-:W-:Y:S01]  /*2120*/  SHF.L.U64.HI R81, R82, 0x5, R83 ;  /* 0x0000000552517819 */ /* 0x000fe20000010253 */
[----:B------:R-:W-:Y:S01]  /*2130*/  USHF.L.U64.HI UR21, UR22, 0x1, UR21 ;  /* 0x0000000116157899 */ /* 0x000fe20008010215 */
[----:B------:R-:W-:Y:S01]  /*2140*/  LOP3.LUT R130, R128, 0x1, RZ, 0xc0, !PT ;  /* 0x0000000180827812 */ /* 0x000fe200078ec0ff */
[C---:B------:R-:W-:Y:S01]  /*2150*/  IMAD R2, R6.reuse, R83, R2 ;  /* 0x0000005306027224 */ /* 0x040fe200078e0202 */
[----:B------:R-:W-:Y:S01]  /*2160*/  SHF.R.S32.HI R125, RZ, 0x1f, R72 ;  /* 0x0000001fff7d7819 */ /* 0x000fe20000011448 */
[----:B------:R-:W-:Y:S01]  /*2170*/  IMAD.WIDE.U32 R12, R6, R82, R12 ;  /* 0x00000052060c7225 */ /* 0x000fe200078e000c */
[----:B------:R-:W-:Y:S01]  /*2180*/  LOP3.LUT R128, R128, 0x2, RZ, 0xc0, !PT ;  /* 0x0000000280807812 */ /* 0x000fe200078ec0ff */
[----:B------:R-:W-:Y:S01]  /*2190*/  ULDC.U8 UR25, c[0x0][0x3c3] ;  /* 0x0000f0c000197ab9 */ /* 0x000fe20000000000 */
[----:B------:R-:W-:Y:S01]  /*21a0*/  ULDC UR24, c[0x0][0x2e0] ;  /* 0x0000b80000187ab9 */ /* 0x000fe20000000800 */
[----:B------:R-:W-:Y:S01]  /*21b0*/  IMAD.IADD R11, R11, 0x1, R9 ;  /* 0x000000010b0b7824 */ /* 0x000fe200078e0209 */
[----:B------:R-:W-:Y:S01]  /*21c0*/  ULDC UR23, c[0x0][0x2e0] ;  /* 0x0000b80000177ab9 */ /* 0x000fe20000000800 */
[----:B------:R-:W-:Y:S01]  /*21d0*/  IMAD.IADD R9, R13, 0x1, R2 ;  /* 0x000000010d097824 */ /* 0x000fe200078e0202 */
[----:B------:R-:W-:Y:S01]  /*21e0*/  ULDC.64 UR16, c[0x0][0x250] ;  /* 0x0000940000107ab9 */ /* 0x000fe20000000a00 */
[----:B------:R-:W-:Y:S01]  /*21f0*/  IMAD R113, R5, UR14, RZ ;  /* 0x0000000e05717c24 */ /* 0x000fe2000f8e02ff */
[----:B------:R-:W-:Y:S01]  /*2200*/  USHF.L.U32 UR22, UR22, 0x1, URZ ;  /* 0x0000000116167899 */ /* 0x000fe2000800063f */
[----:B------:R-:W-:-:S02]  /*2210*/  IMAD.MOV.U32 R8, RZ, RZ, R12 ;  /* 0x000000ffff087224 */ /* 0x000fc400078e000c */
[----:B------:R-:W-:Y:S02]  /*2220*/  IMAD R115, R5, UR12, RZ ;  /* 0x0000000c05737c24 */ /* 0x000fe4000f8e02ff */
        /* <DEDUP_REMOVED lines=27> */
[----:B------:R-:W-:Y:S01]  /*23e0*/  IMAD.SHL.U32 R80, R82, 0x10, RZ ;  /* 0x0000001052507824 */ /* 0x000fe200078e00ff */
[----:B------:R-:W-:Y:S01]  /*23f0*/  SHF.L.U32 R50, R50, 0x1, RZ ;  /* 0x0000000132327819 */ /* 0x000fe200000006ff */
[----:B------:R-:W-:Y:S01]  /*2400*/  VIADD R131, R72, 0x40 ;  /* 0x0000004048837836 */ /* 0x000fe20000000000 */
[----:B------:R-:W-:Y:S01]  /*2410*/  LEA.HI.X R99, R140, UR13, R167, 0x1, P1 ;  /* 0x0000000d8c637c11 */ /* 0x000fe200088f0ca7 */
[----:B------:R-:W-:Y:S01]  /*2420*/  ULDC.64 UR12, c[0x0][0x360] ;  /* 0x0000d800000c7ab9 */ /* 0x000fe20000000a00 */
[----:B------:R-:W-:Y:S01]  /*2430*/  LEA.HI.X R105, R106, UR11, R101, 0x1, P0 ;  /* 0x0000000b6a697c11 */ /* 0x000fe200080f0c65 */
[----:B------:R-:W-:Y:S01]  /*2440*/  ULDC.64 UR10, c[0x0][0x358] ;  /* 0x0000d600000a7ab9 */ /* 0x000fe20000000a00 */
[C---:B------:R-:W-:Y:S01]  /*2450*/  IADD3 R10, P1, R50.reuse, UR12, RZ ;  /* 0x0000000c320a7c10 */ /* 0x040fe2000ff3e0ff */
[----:B------:R-:W-:Y:S01]  /*2460*/  IMAD.SHL.U32 R96, R147, 0x20, RZ ;  /* 0x0000002093607824 */ /* 0x000fe200078e00ff */
[----:B------:R-:W-:Y:S01]  /*2470*/  IADD3 R50, P0, R50, UR10, RZ ;  /* 0x0000000a32327c10 */ /* 0x000fe2000ff1e0ff */
[----:B------:R-:W-:Y:S01]  /*2480*/  IMAD.WIDE.U32 R6, R146, 0x20, RZ ;  /* 0x0000002092067825 */ /* 0x000fe200078e00ff */
[C---:B------:R-:W-:Y:S01]  /*2490*/  IADD3.X R9, R51.reuse, UR13, RZ, P1, !PT ;  /* 0x0000000d33097c10 */ /* 0x040fe20008ffe4ff */
[----:B------:R-:W-:Y:S01]  /*24a0*/  USHF.L.U64.HI UR26, UR20, 0x1, UR15 ;  /* 0x00000001141a7899 */ /* 0x000fe2000801020f */
[----:B------:R-:W-:Y:S01]  /*24b0*/  IADD3.X R51, R51, UR11, RZ, P0, !PT ;  /* 0x0000000b33337c10 */ /* 0x000fe200087fe4ff */
[----:B------:R-:W-:Y:S01]  /*24c0*/  IMAD.IADD R127, R72, 0x1, R131 ;  /* 0x00000001487f7824 */ /* 0x000fe200078e0283 */
[----:B------:R-:W-:Y:S01]  /*24d0*/  IADD3 R116, P4, R118, UR12, RZ ;  /* 0x0000000c76747c10 */ /* 0x000fe2000ff9e0ff */
[----:B------:R-:W-:Y:S01]  /*24e0*/  IMAD R5, R147, 0x60, RZ ;  /* 0x0000006093057824 */ /* 0x000fe200078e02ff */
[----:B------:R-:W-:Y:S01]  /*24f0*/  IADD3 R89, P0, R152, 0x40, RZ ;  /* 0x0000004098597810 */ /* 0x000fe20007f1e0ff */
[C---:B------:R-:W-:Y:S01]  /*2500*/  IMAD.SHL.U32 R133, R73.reuse, 0x20, RZ ;  /* 0x0000002049857824 */ /* 0x040fe200078e00ff */
[----:B------:R-:W-:Y:S01]  /*2510*/  IADD3 R118, P2, R118, UR10, RZ ;  /* 0x0000000a76767c10 */ /* 0x000fe2000ff5e0ff */
[----:B------:R-:W-:Y:S01]  /*2520*/  IMAD R129, R73, 0x30, RZ ;  /* 0x0000003049817824 */ /* 0x000fe200078e02ff */
[----:B------:R-:W-:Y:S01]  /*2530*/  IADD3 R85, P1, R80, 0x40, RZ ;  /* 0x0000004050557810 */ /* 0x000fe20007f3e0ff */
[----:B------:R-:W-:Y:S01]  /*2540*/  IMAD.IADD R126, R72, 0x1, R127 ;  /* 0x00000001487e7824 */ /* 0x000fe200078e027f */
[C---:B------:R-:W-:Y:S01]  /*2550*/  IADD3.X R117, R119.reuse, UR13, RZ, P4, !PT ;  /* 0x0000000d77757c10 */ /* 0x040fe2000a7fe4ff */
[----:B------:R-:W-:Y:S01]  /*2560*/  IMAD.WIDE.U32 R146, R146, 0x60, RZ ;  /* 0x0000006092927825 */ /* 0x000fe200078e00ff */
[----:B------:R-:W-:Y:S01]  /*2570*/  IADD3.X R88, RZ, R151, RZ, P0, !PT ;  /* 0x00000097ff587210 */ /* 0x000fe200007fe4ff */
[----:B------:R-:W-:Y:S01]  /*2580*/  UIADD3 UR28, UR19, UR14, URZ ;  /* 0x0000000e131c7290 */ /* 0x000fe2000fffe03f */
[----:B------:R-:W-:Y:S01]  /*2590*/  IADD3.X R119, R119, UR11, RZ, P2, !PT ;  /* 0x0000000b77777c10 */ /* 0x000fe200097fe4ff */
[----:B------:R-:W-:Y:S01]  /*25a0*/  IMAD.SHL.U32 R97, R6, 0x2, RZ ;  /* 0x0000000206617824 */ /* 0x000fe200078e00ff */
[----:B------:R-:W-:Y:S01]  /*25b0*/  IADD3 R91, P0, R152, R89, RZ ;  /* 0x00000059985b7210 */ /* 0x000fe20007f1e0ff */
[----:B------:R-:W-:Y:S01]  /*25c0*/  IMAD.SHL.U32 R82, R82, 0x20, RZ ;  /* 0x0000002052527824 */ /* 0x000fe200078e00ff */
[-C--:B------:R-:W-:Y:S01]  /*25d0*/  IADD3 R87, P2, R85, R80.reuse, RZ ;  /* 0x0000005055577210 */ /* 0x080fe20007f5e0ff */
[----:B------:R-:W-:Y:S01]  /*25e0*/  VIADD R77, R136, 0x10 ;  /* 0x00000010884d7836 */ /* 0x000fe20000000000 */
[----:B------:R-:W-:Y:S01]  /*25f0*/  IADD3.X R84, RZ, R79, RZ, P1, !PT ;  /* 0x0000004fff547210 */ /* 0x000fe20000ffe4ff */
[----:B------:R-:W-:Y:S01]  /*2600*/  IMAD.X R90, R151, 0x1, R88, P0 ;  /* 0x00000001975a7824 */ /* 0x000fe200000e0658 */
[----:B------:R-:W-:Y:S01]  /*2610*/  SHF.L.U32 R3, R149, 0x5, RZ ;  /* 0x0000000595037819 */ /* 0x000fe200000006ff */
[----:B------:R-:W-:Y:S01]  /*2620*/  IMAD.WIDE.U32 R148, R148, 0x20, RZ ;  /* 0x0000002094947825 */ /* 0x000fe200078e00ff */
[----:B------:R-:W-:Y:S01]  /*2630*/  IADD3 R93, P1, R87, R80, RZ ;  /* 0x00000050575d7210 */ /* 0x000fe20007f3e0ff */
[----:B------:R-:W-:Y:S01]  /*2640*/  ULDC.64 UR10, c[0x0][0x248] ;  /* 0x00009200000a7ab9 */ /* 0x000fe20000000a00 */
[----:B------:R-:W-:Y:S01]  /*2650*/  IADD3 R96, R7, R96, RZ ;  /* 0x0000006007607210 */ /* 0x000fe20007ffe0ff */
[----:B------:R-:W-:Y:S01]  /*2660*/  IMAD.X R86, R84, 0x1, R79, P2 ;  /* 0x0000000154567824 */ /* 0x000fe200010e064f */
[----:B------:R-:W-:Y:S01]  /*2670*/  IADD3 R95, P0, R152, R91, RZ ;  /* 0x0000005b985f7210 */ /* 0x000fe20007f1e0ff */
[----:B------:R-:W-:Y:S01]  /*2680*/  VIADD R75, R136, 0x30 ;  /* 0x00000030884b7836 */ /* 0x000fe20000000000 */
[----:B------:R-:W-:Y:S01]  /*2690*/  SHF.L.U64.HI R96, R6, 0x1, R96 ;  /* 0x0000000106607819 */ /* 0x000fe20000010260 */
[----:B------:R-:W-:Y:S01]  /*26a0*/  IMAD.IADD R83, R149, 0x1, R3 ;  /* 0x0000000195537824 */ /* 0x000fe200078e0203 */
[----:B------:R-:W-:Y:S01]  /*26b0*/  MOV R11, R104 ;  /* 0x00000068000b7202 */ /* 0x000fe20000000f00 */
[----:B------:R-:W-:Y:S01]  /*26c0*/  IMAD.IADD R98, R147, 0x1, R5 ;  /* 0x0000000193627824 */ /* 0x000fe200078e0205 */
[----:B------:R-:W-:Y:S01]  /*26d0*/  SHF.R.S32.HI R124, RZ, 0x1f, R133 ;  /* 0x0000001fff7c7819 */ /* 0x000fe20000011485 */
[----:B------:R-:W-:Y:S01]  /*26e0*/  IMAD.X R92, R86, 0x1, R79, P1 ;  /* 0x00000001565c7824 */ /* 0x000fe200008e064f */
[----:B------:R-:W-:Y:S01]  /*26f0*/  SHF.R.S32.HI R123, RZ, 0x1f, R131 ;  /* 0x0000001fff7b7819 */ /* 0x000fe20000011483 */
[----:B------:R-:W-:Y:S01]  /*2700*/  USHF.L.U32 UR20, UR20, 0x1, URZ ;  /* 0x0000000114147899 */ /* 0x000fe2000800063f */
[----:B------:R-:W-:Y:S01]  /*2710*/  SHF.R.S32.HI R122, RZ, 0x1f, R129 ;  /* 0x0000001fff7a7819 */ /* 0x000fe20000011481 */
[----:B------:R-:W-:Y:S01]  /*2720*/  ULDC.64 UR12, c[0x0][0x230] ;  /* 0x00008c00000c7ab9 */ /* 0x000fe20000000a00 */
[----:B------:R-:W-:Y:S01]  /*2730*/  SHF.R.S32.HI R121, RZ, 0x1f, R127 ;  /* 0x0000001fff797819 */ /* 0x000fe2000001147f */
[----:B------:R-:W-:Y:S01]  /*2740*/  ULDC.64 UR14, c[0x0][0x238] ;  /* 0x00008e00000e7ab9 */ /* 0x000fe20000000a00 */
[----:B------:R-:W-:-:S02]  /*2750*/  IADD3.X R94, R151, R90, RZ, P0, !PT ;  /* 0x0000005a975e7210 */ /* 0x000fc400007fe4ff */
[----:B------:R-:W-:-:S07]  /*2760*/  SHF.R.S32.HI R120, RZ, 0x1f, R126 ;  /* 0x0000001fff787819 */ /* 0x000fce000001147e */
.L_x_7256:
        /* <DEDUP_REMOVED lines=21> */
.L_x_7189:
[----:B------:R-:W-:Y:S05]  /*28c0*/  BSYNC B0 ;  /* 0x0000000000007941 */ /* 0x000fea0003800000 */
.L_x_7188:
        /* <DEDUP_REMOVED lines=12> */
.L_x_7191:
[----:B------:R-:W-:Y:S05]  /*2990*/  BSYNC B0 ;  /* 0x0000000000007941 */ /* 0x000fea0003800000 */
.L_x_7190:
        /* <DEDUP_REMOVED lines=12> */
.L_x_7193:
[----:B------:R-:W-:Y:S05]  /*2a60*/  BSYNC B0 ;  /* 0x0000000000007941 */ /* 0x000fea0003800000 */
.L_x_7192:
        /* <DEDUP_REMOVED lines=16> */
.L_x_7195:
[----:B------:R-:W-:Y:S05]  /*2b70*/  BSYNC B0 ;  /* 0x0000000000007941 */ /* 0x000fea0003800000 */
.L_x_7194:
        /* <DEDUP_REMOVED lines=61> */
.L_x_7201:
[----:B------:R-:W-:Y:S05]  /*2f50*/  BSYNC B0 ;  /* 0x0000000000007941 */ /* 0x000fea0003800000 */
.L_x_7200:
        /* <DEDUP_REMOVED lines=48> */
.L_x_7199:
[----:B------:R-:W-:Y:S05]  /*3260*/  BSYNC B1 ;  /* 0x0000000000017941 */ /* 0x000fea0003800000 */
.L_x_7198:
        /* <DEDUP_REMOVED lines=62> */
.L_x_7205:
[----:B------:R-:W-:Y:S05]  /*3650*/  BSYNC B0 ;  /* 0x0000000000007941 */ /* 0x000fea0003800000 */
.L_x_7204:
        /* <DEDUP_REMOVED lines=50> */
.L_x_7203:
[----:B------:R-:W-:Y:S05]  /*3980*/  BSYNC B1 ;  /* 0x0000000000017941 */ /* 0x000fea0003800000 */
.L_x_7202:
        /* <DEDUP_REMOVED lines=62> */
.L_x_7209:
[----:B------:R-:W-:Y:S05]  /*3d70*/  BSYNC B0 ;  /* 0x0000000000007941 */ /* 0x000fea0003800000 */
.L_x_7208:
        /* <DEDUP_REMOVED lines=50> */
.L_x_7207:
[----:B------:R-:W-:Y:S05]  /*40a0*/  BSYNC B1 ;  /* 0x0000000000017941 */ /* 0x000fea0003800000 */
.L_x_7206:
        /* <DEDUP_REMOVED lines=67> */
.L_x_7213:
[----:B------:R-:W-:Y:S05]  /*44e0*/  BSYNC B0 ;  /* 0x0000000000007941 */ /* 0x000fea0003800000 */
.L_x_7212:
        /* <DEDUP_REMOVED lines=50> */
.L_x_7211:
[----:B------:R-:W-:Y:S05]  /*4810*/  BSYNC B1 ;  /* 0x0000000000017941 */ /* 0x000fea0003800000 */
.L_x_7210:
        /* <DEDUP_REMOVED lines=9> */
.L_x_7197:
        /* <DEDUP_REMOVED lines=90> */
.L_x_7220:
[----:B------:R-:W-:Y:S05]  /*4e50*/  BSYNC B0 ;  /* 0x0000000000007941 */ /* 0x000fea0003800000 */
.L_x_7219:
[----:B-----5:R1:W-:Y:S02]  /*4e60*/  STG.E.128 desc[UR6][R108.64], R36 ;  /* 0x000000246c007986 */ /* 0x0203e4000c101d06 */
.L_x_7218:
[----:B------:R-:W-:Y:S05]  /*4e70*/  BSYNC B1 ;  /* 0x0000000000017941 */ /* 0x000fea0003800000 */
.L_x_7217:
        /* <DEDUP_REMOVED lines=88> */
.L_x_7222:
[----:B------:R-:W-:Y:S05]  /*5400*/  BSYNC B0 ;  /* 0x0000000000007941 */ /* 0x000fea0003800000 */
.L_x_7221:
[----:B-----5:R1:W-:Y:S02]  /*5410*/  STG.E.128 desc[UR6][R108.64+0x80], R36 ;  /* 0x000080246c007986 */ /* 0x0203e4000c101d06 */
.L_x_7216:
[----:B------:R-:W-:Y:S05]  /*5420*/  BSYNC B2 ;  /* 0x0000000000027941 */ /* 0x000fea0003800000 */
.L_x_7215:
        /* <DEDUP_REMOVED lines=97> */
.L_x_7228:
[----:B------:R-:W-:Y:S05]  /*5a40*/  BSYNC B0 ;  /* 0x0000000000007941 */ /* 0x000fea0003800000 */
.L_x_7227:
[----:B-----5:R1:W-:Y:S02]  /*5a50*/  STG.E.128 desc[UR6][R164.64], R36 ;  /* 0x00000024a4007986 */ /* 0x0203e4000c101d06 */
.L_x_7226:
[----:B------:R-:W-:Y:S05]  /*5a60*/  BSYNC B1 ;  /* 0x0000000000017941 */ /* 0x000fea0003800000 */
.L_x_7225:
        /* <DEDUP_REMOVED lines=93> */
.L_x_7230:
[----:B------:R-:W-:Y:S05]  /*6040*/  BSYNC B0 ;  /* 0x0000000000007941 */ /* 0x000fea0003800000 */
.L_x_7229:
[----:B-----5:R1:W-:Y:S02]  /*6050*/  STG.E.128 desc[UR6][R164.64], R36 ;  /* 0x00000024a4007986 */ /* 0x0203e4000c101d06 */
.L_x_7224:
[----:B------:R-:W-:Y:S05]  /*6060*/  BSYNC B2 ;  /* 0x0000000000027941 */ /* 0x000fea0003800000 */
.L_x_7223:
        /* <DEDUP_REMOVED lines=97> */
.L_x_7236:
[----:B------:R-:W-:Y:S05]  /*6680*/  BSYNC B0 ;  /* 0x0000000000007941 */ /* 0x000fea0003800000 */
.L_x_7235:
[----:B-----5:R1:W-:Y:S02]  /*6690*/  STG.E.128 desc[UR6][R164.64], R36 ;  /* 0x00000024a4007986 */ /* 0x0203e4000c101d06 */
.L_x_7234:
[----:B------:R-:W-:Y:S05]  /*66a0*/  BSYNC B1 ;  /* 0x0000000000017941 */ /* 0x000fea0003800000 */
.L_x_7233:
        /* <DEDUP_REMOVED lines=93> */
.L_x_7238:
[----:B------:R-:W-:Y:S05]  /*6c80*/  BSYNC B0 ;  /* 0x0000000000007941 */ /* 0x000fea0003800000 */
.L_x_7237:
[----:B-----5:R1:W-:Y:S02]  /*6c90*/  STG.E.128 desc[UR6][R164.64], R36 ;  /* 0x00000024a4007986 */ /* 0x0203e4000c101d06 */
.L_x_7232:
[----:B------:R-:W-:Y:S05]  /*6ca0*/  BSYNC B2 ;  /* 0x0000000000027941 */ /* 0x000fea0003800000 */
.L_x_7231:
        /* <DEDUP_REMOVED lines=102> */
.L_x_7244:
[----:B------:R-:W-:Y:S05]  /*7310*/  BSYNC B0 ;  /* 0x0000000000007941 */ /* 0x000fea0003800000 */
.L_x_7243:
[----:B-----5:R2:W-:Y:S02]  /*7320*/  STG.E.128 desc[UR6][R164.64], R36 ;  /* 0x00000024a4007986 */ /* 0x0205e4000c101d06 */
.L_x_7242:
[----:B------:R-:W-:Y:S05]  /*7330*/  BSYNC B1 ;  /* 0x0000000000017941 */ /* 0x000fea0003800000 */
.L_x_7241:
        /* <DEDUP_REMOVED lines=93> */
.L_x_7246:
[----:B------:R-:W-:Y:S05]  /*7910*/  BSYNC B0 ;  /* 0x0000000000007941 */ /* 0x000fea0003800000 */
.L_x_7245:
[----:B-----5:R2:W-:Y:S02]  /*7920*/  STG.E.128 desc[UR6][R164.64], R36 ;  /* 0x00000024a4007986 */ /* 0x0205e4000c101d06 */
.L_x_7240:
[----:B------:R-:W-:Y:S05]  /*7930*/  BSYNC B2 ;  /* 0x0000000000027941 */ /* 0x000fea0003800000 */
.L_x_7239:
        /* <DEDUP_REMOVED lines=8> */
.L_x_7196:
        /* <DEDUP_REMOVED lines=10> */
.L_x_7248:
[----:B------:R-:W-:Y:S05]  /*7a60*/  BSYNC B0 ;  /* 0x0000000000007941 */ /* 0x000fea0003800000 */
.L_x_7247:
        /* <DEDUP_REMOVED lines=16> */
.L_x_7250:
[----:B------:R-:W-:Y:S05]  /*7b70*/  BSYNC B0 ;  /* 0x0000000000007941 */ /* 0x000fea0003800000 */
.L_x_7249:
        /* <DEDUP_REMOVED lines=16> */
.L_x_7252:
[----:B------:R-:W-:Y:S05]  /*7c80*/  BSYNC B0 ;  /* 0x0000000000007941 */ /* 0x000fea0003800000 */
.L_x_7251:
        /* <DEDUP_REMOVED lines=22> */
.L_x_7253:
[----:B------:R-:W-:Y:S05]  /*7df0*/  BSYNC B0 ;  /* 0x0000000000007941 */ /* 0x000fea0003800000 */
.L_x_7214:
        /* <DEDUP_REMOVED lines=81> */
.L_x_7254:
        /* <DEDUP_REMOVED lines=10> */
.L_x_7255:
[----:B------:R-:W-:Y:S04]  /*83b0*/  IADD3 R11, R11, -0x1, RZ ;  /* 0xffffffff0b0b7810 */ /* 0x000fe80007ffe0ff */
[----:B------:R-:W-:Y:S11]  /*83c0*/  ISETP.GT.AND P0, PT, R11, R78, PT ;  /* 0x0000004e0b00720c */ /* 0x000ff60003f04270 */
[----:B------:R-:W-:Y:S02]  /*83d0*/  @!UPT UIADD3 URZ, URZ, URZ, URZ ;  /* 0x0000003f3f3ff290 */ /* 0x000fe4000fffe03f */
[----:B------:R-:W-:Y:S05]  /*83e0*/  @P0 BRA `(.L_x_7256) ;  /* 0xffffffa000e00947 */ /* 0x000fea000383ffff */
.L_x_7187:
        /* <DEDUP_REMOVED lines=105> */
.L_x_7265:
[----:B------:R-:W-:Y:S05]  /*8a80*/  BSYNC B0 ;  /* 0x0000000000007941 */ /* 0x000fea0003800000 */
.L_x_7264:
[----:B-----5:R3:W-:Y:S02]  /*8a90*/  STS.128 [R163], R8 ;  /* 0x00000008a3007388 */ /* 0x0207e40000000c00 */
.L_x_7263:
[----:B------:R-:W-:Y:S05]  /*8aa0*/  BSYNC B1 ;  /* 0x0000000000017941 */ /* 0x000fea0003800000 */
.L_x_7262:
        /* <DEDUP_REMOVED lines=45> */
.L_x_7267:
[----:B------:R-:W-:Y:S05]  /*8d80*/  BSYNC B0 ;  /* 0x0000000000007941 */ /* 0x000fea0003800000 */
.L_x_7266:
[----:B-----5:R1:W-:Y:S02]  /*8d90*/  STS.128 [R163+0x2000], R8 ;  /* 0x00200008a3007388 */ /* 0x0203e40000000c00 */
.L_x_7261:
[----:B------:R-:W-:Y:S05]  /*8da0*/  BSYNC B2 ;  /* 0x0000000000027941 */ /* 0x000fea0003800000 */
.L_x_7260:
        /* <DEDUP_REMOVED lines=62> */
.L_x_7273:
[----:B------:R-:W-:Y:S05]  /*9190*/  BSYNC B0 ;  /* 0x0000000000007941 */ /* 0x000fea0003800000 */
.L_x_7272:
[----:B-----5:R3:W-:Y:S02]  /*91a0*/  STS.128 [R163+0x800], R8 ;  /* 0x00080008a3007388 */ /* 0x0207e40000000c00 */
.L_x_7271:
[----:B------:R-:W-:Y:S05]  /*91b0*/  BSYNC B1 ;  /* 0x0000000000017941 */ /* 0x000fea0003800000 */
.L_x_7270:
        /* <DEDUP_REMOVED lines=44> */
.L_x_7275:
[----:B------:R-:W-:Y:S05]  /*9480*/  BSYNC B0 ;  /* 0x0000000000007941 */ /* 0x000fea0003800000 */
.L_x_7274:
[----:B-----5:R1:W-:Y:S02]  /*9490*/  STS.128 [R163+0x2800], R28 ;  /* 0x0028001ca3007388 */ /* 0x0203e40000000c00 */
.L_x_7269:
[----:B------:R-:W-:Y:S05]  /*94a0*/  BSYNC B2 ;  /* 0x0000000000027941 */ /* 0x000fea0003800000 */
.L_x_7268:
        /* <DEDUP_REMOVED lines=63> */
.L_x_7281:
[----:B------:R-:W-:Y:S05]  /*98a0*/  BSYNC B0 ;  /* 0x0000000000007941 */ /* 0x000fea0003800000 */
.L_x_7280:
[----:B-----5:R3:W-:Y:S02]  /*98b0*/  STS.128 [R163+0x1000], R8 ;  /* 0x00100008a3007388 */ /* 0x0207e40000000c00 */
.L_x_7279:
[----:B------:R-:W-:Y:S05]  /*98c0*/  BSYNC B1 ;  /* 0x0000000000017941 */ /* 0x000fea0003800000 */
.L_x_7278:
        /* <DEDUP_REMOVED lines=44> */
.L_x_7283:
[----:B------:R-:W-:Y:S05]  /*9b90*/  BSYNC B0 ;  /* 0x0000000000007941 */ /* 0x000fea0003800000 */
.L_x_7282:
[----:B-----5:R1:W-:Y:S02]  /*9ba0*/  STS.128 [R163+0x3000], R8 ;  /* 0x00300008a3007388 */ /* 0x0203e40000000c00 */
.L_x_7277:
[----:B------:R-:W-:Y:S05]  /*9bb0*/  BSYNC B2 ;  /* 0x0000000000027941 */ /* 0x000fea0003800000 */
.L_x_7276:
        /* <DEDUP_REMOVED lines=62> */
.L_x_7288:
[----:B------:R-:W-:Y:S05]  /*9fa0*/  BSYNC B0 ;  /* 0x0000000000007941 */ /* 0x000fea0003800000 */
.L_x_7287:
[----:B-----5:R3:W-:Y:S02]  /*9fb0*/  STS.128 [R163+0x1800], R8 ;  /* 0x00180008a3007388 */ /* 0x0207e40000000c00 */
.L_x_7286:
[----:B------:R-:W-:Y:S05]  /*9fc0*/  BSYNC B1 ;  /* 0x0000000000017941 */ /* 0x000fea0003800000 */
.L_x_7285:
        /* <DEDUP_REMOVED lines=44> */
.L_x_7290:
[----:B------:R-:W-:Y:S05]  /*a290*/  BSYNC B0 ;  /* 0x0000000000007941 */ /* 0x000fea0003800000 */
.L_x_7289:
[----:B-----5:R2:W-:Y:S01]  /*a2a0*/  STS.128 [R163+0x3800], R24 ;  /* 0x00380018a3007388 */ /* 0x0205e20000000c00 */
[----:B------:R-:W-:Y:S05]  /*a2b0*/  BRA `(.L_x_7284) ;  /* 0x0000003400d07947 */ /* 0x000fea0003800000 */
.L_x_7259:
        /* <DEDUP_REMOVED lines=93> */
.L_x_7296:
[----:B------:R-:W-:Y:S05]  /*a890*/  BSYNC B0 ;  /* 0x0000000000007941 */ /* 0x000fea0003800000 */
.L_x_7295:
[----:B-----5:R3:W-:Y:S02]  /*a8a0*/  STS.128 [R163], R16 ;  /* 0x00000010a3007388 */ /* 0x0207e40000000c00 */
.L_x_7294:
[----:B------:R-:W-:Y:S05]  /*a8b0*/  BSYNC B1 ;  /* 0x0000000000017941 */ /* 0x000fea0003800000 */
.L_x_7293:
        /* <DEDUP_REMOVED lines=88> */
.L_x_7298:
[----:B------:R-:W-:Y:S05]  /*ae40*/  BSYNC B0 ;  /* 0x0000000000007941 */ /* 0x000fea0003800000 */
.L_x_7297:
[----:B-----5:R1:W-:Y:S02]  /*ae50*/  STS.128 [R163+0x2000], R16 ;  /* 0x00200010a3007388 */ /* 0x0203e40000000c00 */
.L_x_7292:
[----:B------:R-:W-:Y:S05]  /*ae60*/  BSYNC B2 ;  /* 0x0000000000027941 */ /* 0x000fea0003800000 */
.L_x_7291:
        /* <DEDUP_REMOVED lines=98> */
.L_x_7304:
[----:B------:R-:W-:Y:S05]  /*b490*/  BSYNC B0 ;  /* 0x0000000000007941 */ /* 0x000fea0003800000 */
.L_x_7303:
[----:B-----5:R3:W-:Y:S02]  /*b4a0*/  STS.128 [R163+0x800], R16 ;  /* 0x00080010a3007388 */ /* 0x0207e40000000c00 */
.L_x_7302:
[----:B------:R-:W-:Y:S05]  /*b4b0*/  BSYNC B1 ;  /* 0x0000000000017941 */ /* 0x000fea0003800000 */
.L_x_7301:
        /* <DEDUP_REMOVED lines=61> */
[----:B------:R-:W-:Y:S01]  /*b890*/  FMUL.FTZ R11, R8, R11 ;  /* 0x0000000b080b7220 */ /* 0x000fe20000410000 */
[----:B------:R-:W-:Y:S01]  /*b8a0*/  FMUL.FTZ R7, R7, R12 ;  /* 0x0000000c07077220 */ /* 0x000fe20000410000 */
[----:B------:R-:W-:Y:S01]  /*b8b0*/  @!P1 FADD.FTZ R36, -R36, -RZ ;  /* 0x800000ff24249221 */ /* 0x000fe20000010100 */
[----:B------:R-:W-:Y:S01]  /*b8c0*/  FMUL.FTZ R13, R10, R13 ;  /* 0x0000000d0a0d7220 */ /* 0x000fe20000410000 */
[----:B------:R-:W-:Y:S01]  /*b8d0*/  @!P1 FADD.FTZ R38, -R38, -RZ ;  /* 0x800000ff26269221 */ /* 0x000fe20000010100 */
[C---:B------:R-:W-:Y:S01]  /*b8e0*/  IMAD.U32 R12, R16.reuse, 0x10000, RZ ;  /* 0x00010000100c7824 */ /* 0x040fe200078e00ff */
        /* <DEDUP_REMOVED lines=24> */
.L_x_7306:
[----:B------:R-:W-:Y:S05]  /*ba70*/  BSYNC B0 ;  /* 0x0000000000007941 */ /* 0x000fea0003800000 */
.L_x_7305:
[----:B-----5:R1:W-:Y:S02]  /*ba80*/  STS.128 [R163+0x2800], R4 ;  /* 0x00280004a3007388 */ /* 0x0203e40000000c00 */
.L_x_7300:
[----:B------:R-:W-:Y:S05]  /*ba90*/  BSYNC B2 ;  /* 0x0000000000027941 */ /* 0x000fea0003800000 */
.L_x_7299:
        /* <DEDUP_REMOVED lines=100> */
.L_x_7312:
[----:B------:R-:W-:Y:S05]  /*c0e0*/  BSYNC B0 ;  /* 0x0000000000007941 */ /* 0x000fea0003800000 */
.L_x_7311:
[----:B-----5:R3:W-:Y:S02]  /*c0f0*/  STS.128 [R163+0x1000], R16 ;  /* 0x00100010a3007388 */ /* 0x0207e40000000c00 */
.L_x_7310:
[----:B------:R-:W-:Y:S05]  /*c100*/  BSYNC B1 ;  /* 0x0000000000017941 */ /* 0x000fea0003800000 */
.L_x_7309:
        /* <DEDUP_REMOVED lines=92> */
.L_x_7314:
[----:B------:R-:W-:Y:S05]  /*c6d0*/  BSYNC B0 ;  /* 0x0000000000007941 */ /* 0x000fea0003800000 */
.L_x_7313:
[----:B-----5:R3:W-:Y:S02]  /*c6e0*/  STS.128 [R163+0x3000], R16 ;  /* 0x00300010a3007388 */ /* 0x0207e40000000c00 */
.L_x_7308:
[----:B------:R-:W-:Y:S05]  /*c6f0*/  BSYNC B2 ;  /* 0x0000000000027941 */ /* 0x000fea0003800000 */
.L_x_7307:
        /* <DEDUP_REMOVED lines=99> */
.L_x_7318:
[----:B------:R-:W-:Y:S05]  /*cd30*/  BSYNC B0 ;  /* 0x0000000000007941 */ /* 0x000fea0003800000 */
.L_x_7317:
[----:B-----5:R3:W-:Y:S02]  /*cd40*/  STS.128 [R163+0x1800], R16 ;  /* 0x00180010a3007388 */ /* 0x0207e40000000c00 */
.L_x_7316:
[----:B------:R-:W-:Y:S05]  /*cd50*/  BSYNC B1 ;  /* 0x0000000000017941 */ /* 0x000fea0003800000 */
.L_x_7315:
        /* <DEDUP_REMOVED lines=97> */
.L_x_7320:
[----:B------:R-:W-:Y:S05]  /*d370*/  BSYNC B0 ;  /* 0x0000000000007941 */ /* 0x000fea0003800000 */
.L_x_7319:
[----:B-----5:R1:W-:Y:S01]  /*d380*/  STS.128 [R163+0x3800], R4 ;  /* 0x00380004a3007388 */ /* 0x0203e20000000c00 */
[----:B------:R-:W-:Y:S05]  /*d390*/  BRA `(.L_x_7284) ;  /* 0x0000000400987947 */ /* 0x000fea0003800000 */
.L_x_7258:
        /* <DEDUP_REMOVED lines=29> */
.L_x_7322:
[----:B------:R-:W-:Y:S05]  /*d570*/  BSYNC B0 ;  /* 0x0000000000007941 */ /* 0x000fea0003800000 */
.L_x_7321:
        /* <DEDUP_REMOVED lines=23> */
.L_x_7324:
[----:B------:R-:W-:Y:S05]  /*d6f0*/  BSYNC B0 ;  /* 0x0000000000007941 */ /* 0x000fea0003800000 */
.L_x_7323:
        /* <DEDUP_REMOVED lines=23> */
.L_x_7326:
[----:B------:R-:W-:Y:S05]  /*d870*/  BSYNC B0 ;  /* 0x0000000000007941 */ /* 0x000fea0003800000 */
.L_x_7325:
        /* <DEDUP_REMOVED lines=24> */
.L_x_7284:
[----:B------:R-:W-:Y:S05]  /*da00*/  BSYNC B3 ;  /* 0x0000000000037941 */ /* 0x000fea0003800000 */
.L_x_7257:
[----:B------:R-:W-:Y:S01]  /*da10*/  VIADD R161, R104, 0xffffffff ;  /* 0xffffffff68a17836 */ /* 0x000fe20000000000 */
[----:B-1234-:R-:W1:Y:S01]  /*da20*/  LDC.64 R4, c[0x0][0x3c8] ;  /* 0x0000f200ff047b82 */ /* 0x01ee620000000a00 */
[----:B------:R-:W-:Y:S01]  /*da30*/  ULDC.64 UR12, c[0x0][0x218] ;  /* 0x00008600000c7ab9 */ /* 0x000fe20000000a00 */
[----:B------:R-:W-:Y:S01]  /*da40*/  BSSY B0, `(.L_x_7327) ;  /* 0x000001d000007945 */ /* 0x000fe20003800000 */
[----:B------:R-:W-:Y:S01]  /*da50*/  IMAD.SHL.U32 R2, R161, 0x40, RZ ;  /* 0x00000040a1027824 */ /* 0x000fe200078e00ff */
[----:B------:R-:W-:Y:S02]  /*da60*/  LEA R160, P4, R140, UR12, 0x1 ;  /* 0x0000000c8ca07c11 */ /* 0x000fe4000f8808ff */
[----:B------:R-:W-:Y:S01]  /*da70*/  LOP3.LUT R162, R66, 0xff, RZ, 0xc0, !PT ;  /* 0x000000ff42a27812 */ /* 0x000fe200078ec0ff */
[----:B------:R-:W-:Y:S01]  /*da80*/  IMAD.IADD R3, R48, 0x1, -R2 ;  /* 0x0000000130037824 */ /* 0x000fe200078e0a02 */
[----:B------:R-:W-:-:S04]  /*da90*/  LEA.HI.X R157, R140, UR13, R167, 0x1, P4 ;  /* 0x0000000d8c9d7c11 */ /* 0x000fc8000a0f0ca7 */
[-C--:B------:R-:W-:Y:S02]  /*daa0*/  ISETP.GE.AND P5, PT, R136, R3.reuse, PT ;  /* 0x000000038800720c */ /* 0x080fe40003fa6270 */
[CC--:B------:R-:W-:Y:S02]  /*dab0*/  ISETP.GE.AND P0, PT, R0.reuse, R3.reuse, PT ;  /* 0x000000030000720c */ /* 0x0c0fe40003f06270 */
[-C--:B------:R-:W-:Y:S02]  /*dac0*/  ISETP.GE.AND P2, PT, R0, R3.reuse, PT ;  /* 0x000000030000720c */ /* 0x080fe40003f46270 */
[CC--:B------:R-:W-:Y:S02]  /*dad0*/  ISETP.GE.AND P1, PT, R20.reuse, R3.reuse, PT ;  /* 0x000000031400720c */ /* 0x0c0fe40003f26270 */
[----:B------:R-:W-:-:S05]  /*dae0*/  ISETP.GE.AND P6, PT, R20, R3, PT ;  /* 0x000000031400720c */ /* 0x000fca0003fc6270 */
[----:B------:R-:W-:Y:S08]  /*daf0*/  @P5 BRA `(.L_x_7328) ;  /* 0x0000000000445947 */ /* 0x000ff00003800000 */
        /* <DEDUP_REMOVED lines=17> */
.L_x_7328:
[----:B------:R-:W-:Y:S05]  /*dc10*/  BSYNC B0 ;  /* 0x0000000000007941 */ /* 0x000fea0003800000 */
.L_x_7327:
[----:B------:R-:W-:Y:S04]  /*dc20*/  BSSY B0, `(.L_x_7329) ;  /* 0x0000015000007945 */ /* 0x000fe80003800000 */
[----:B------:R-:W-:Y:S05]  /*dc30*/  @P0 BRA `(.L_x_7330) ;  /* 0x00000000004c0947 */ /* 0x000fea0003800000 */
[C---:B------:R-:W-:Y:S02]  /*dc40*/  LOP3.LUT R0, R162.reuse, 0x1, RZ, 0xc0, !PT ;  /* 0x00000001a2007812 */ /* 0x040fe400078ec0ff */
[----:B------:R-:W-:Y:S02]  /*dc50*/  LOP3.LUT P0, RZ, R162, 0x2, RZ, 0xc0, !PT ;  /* 0x00000002a2ff7812 */ /* 0x000fe4000780c0ff */
[----:B------:R-:W-:-:S13]  /*dc60*/  ISETP.NE.U32.AND P4, PT, R0, 0x1, PT ;  /* 0x000000010000780c */ /* 0x000fda0003f85070 */
[----:B--2---:R-:W-:-:S04]  /*dc70*/  @!P4 LEA R8, P5, R152, R160, 0x1 ;  /* 0x000000a09808c211 */ /* 0x004fc800078a08ff */
        /* <DEDUP_REMOVED lines=15> */
.L_x_7330:
[----:B------:R-:W-:Y:S05]  /*dd70*/  BSYNC B0 ;  /* 0x0000000000007941 */ /* 0x000fea0003800000 */
.L_x_7329:
[----:B------:R-:W-:Y:S01]  /*dd80*/  BSSY B0, `(.L_x_7331) ;  /* 0x000001a000007945 */ /* 0x000fe20003800000 */
[----:B------:R-:W-:Y:S02]  /*dd90*/  ISETP.GE.AND P0, PT, R22, R3, PT ;  /* 0x000000031600720c */ /* 0x000fe40003f06270 */
[----:B------:R-:W-:Y:S01]  /*dda0*/  SHF.R.S32.HI R0, RZ, 0x4, R65 ;  /* 0x00000004ff007819 */ /* 0x000fe20000011441 */
[----:B------:R-:W-:Y:S05]  /*ddb0*/  @P1 BRA `(.L_x_7332) ;  /* 0x0000000000581947 */ /* 0x000fea0003800000 */
[----:B--23--:R-:W2:Y:S01]  /*ddc0*/  LDC.64 R6, c[0x0][0x248] ;  /* 0x00009200ff067b82 */ /* 0x00cea20000000a00 */
[C---:B------:R-:W-:Y:S02]  /*ddd0*/  LOP3.LUT R8, R162.reuse, 0x1, RZ, 0xc0, !PT ;  /* 0x00000001a2087812 */ /* 0x040fe400078ec0ff */
[----:B------:R-:W-:Y:S02]  /*dde0*/  LOP3.LUT P1, RZ, R162, 0x2, RZ, 0xc0, !PT ;  /* 0x00000002a2ff7812 */ /* 0x000fe4000782c0ff */
[----:B------:R-:W-:Y:S01]  /*ddf0*/  ISETP.NE.U32.AND P4, PT, R8, 0x1, PT ;  /* 0x000000010800780c */ /* 0x000fe20003f85070 */
[C---:B--2---:R-:W-:Y:S01]  /*de00*/  IMAD.SHL.U32 R9, R6.reuse, 0x20, RZ ;  /* 0x0000002006097824 */ /* 0x044fe200078e00ff */
        /* <DEDUP_REMOVED lines=17> */
.L_x_7332:
[----:B------:R-:W-:Y:S05]  /*df20*/  BSYNC B0 ;  /* 0x0000000000007941 */ /* 0x000fea0003800000 */
.L_x_7331:
[-C--:B------:R-:W-:Y:S01]  /*df30*/  ISETP.GE.AND P5, PT, R22, R3.reuse, PT ;  /* 0x000000031600720c */ /* 0x080fe20003fa6270 */
[----:B------:R-:W-:Y:S01]  /*df40*/  BSSY B0, `(.L_x_7333) ;  /* 0x000001f000007945 */ /* 0x000fe20003800000 */
[----:B------:R-:W-:Y:S02]  /*df50*/  ISETP.GE.AND P4, PT, R136, R3, PT ;  /* 0x000000038800720c */ /* 0x000fe40003f86270 */
[----:B------:R-:W-:-:S04]  /*df60*/  LEA.HI R3, R65, R0, RZ, 0x1 ;  /* 0x0000000041037211 */ /* 0x000fc800078f08ff */
[----:B------:R-:W-:Y:S01]  /*df70*/  LOP3.LUT R3, R3, 0xfffffffe, RZ, 0xc0, !PT ;  /* 0xfffffffe03037812 */ /* 0x000fe200078ec0ff */
[----:B------:R-:W-:Y:S05]  /*df80*/  @P0 BRA `(.L_x_7334) ;  /* 0x0000000000680947 */ /* 0x000fea0003800000 */
[----:B------:R-:W-:-:S13]  /*df90*/  LOP3.LUT P0, RZ, R162, 0x2, RZ, 0xc0, !PT ;  /* 0x00000002a2ff7812 */ /* 0x000fda000780c0ff */
[----:B--23--:R-:W4:Y:S01]  /*dfa0*/  @P0 LDC.64 R6, c[0x0][0x248] ;  /* 0x00009200ff060b82 */ /* 0x00cf220000000a00 */
[----:B------:R-:W-:-:S04]  /*dfb0*/  @P0 IMAD.MOV.U32 R166, RZ, RZ, R140 ;  /* 0x000000ffffa60224 */ /* 0x000fc800078e008c */
[----:B----4-:R-:W-:Y:S01]  /*dfc0*/  @P0 IMAD.WIDE.U32 R10, R6, 0x30, R166 ;  /* 0x00000030060a0825 */ /* 0x010fe200078e00a6 */
[----:B------:R-:W-:-:S03]  /*dfd0*/  LOP3.LUT R6, R162, 0x1, RZ, 0xc0, !PT ;  /* 0x00000001a2067812 */ /* 0x000fc600078ec0ff */
[----:B------:R-:W-:Y:S01]  /*dfe0*/  @P0 IMAD R7, R7, 0x30, RZ ;  /* 0x0000003007070824 */ /* 0x000fe200078e02ff */
[----:B------:R-:W-:-:S04]  /*dff0*/  @P0 LEA R8, P1, R10, UR12, 0x1 ;  /* 0x0000000c0a080c11 */ /* 0x000fc8000f8208ff */
[----:B------:R-:W-:-:S04]  /*e000*/  @P0 IADD3 R7, R11, R7, RZ ;  /* 0x000000070b070210 */ /* 0x000fc80007ffe0ff */
[----:B------:R-:W-:Y:S02]  /*e010*/  @P0 LEA.HI.X R9, R10, UR13, R7, 0x1, P1 ;  /* 0x0000000d0a090c11 */ /* 0x000fe400088f0c07 */
[----:B------:R-:W-:-:S13]  /*e020*/  ISETP.NE.U32.AND P1, PT, R6, 0x1, PT ;  /* 0x000000010600780c */ /* 0x000fda0003f25070 */
[----:B------:R-:W2:Y:S01]  /*e030*/  @!P1 LDC.64 R6, c[0x0][0x248] ;  /* 0x00009200ff069b82 */ /* 0x000ea20000000a00 */
[----:B------:R-:W-:Y:S01]  /*e040*/  @!P1 MOV R11, R157 ;  /* 0x0000009d000b9202 */ /* 0x000fe20000000f00 */
[----:B------:R-:W-:-:S04]  /*e050*/  @!P1 IMAD.MOV.U32 R10, RZ, RZ, R160 ;  /* 0x000000ffff0a9224 */ /* 0x000fc800078e00a0 */
[----:B--2---:R-:W-:-:S04]  /*e060*/  @!P1 IMAD.WIDE.U32 R10, R6, 0x60, R10 ;  /* 0x00000060060a9825 */ /* 0x004fc800078e000a */
[----:B------:R-:W-:-:S04]  /*e070*/  @!P1 IMAD R7, R7, 0x60, RZ ;  /* 0x0000006007079824 */ /* 0x000fc800078e02ff */
        /* <DEDUP_REMOVED lines=11> */
.L_x_7334:
[----:B------:R-:W-:Y:S05]  /*e130*/  BSYNC B0 ;  /* 0x0000000000007941 */ /* 0x000fea0003800000 */
.L_x_7333:
[----:B------:R-:W0:Y:S01]  /*e140*/  LDGDEPBAR ;  /* 0x00000000000079af */ /* 0x000e220000000000 */
[----:B------:R-:W-:Y:S01]  /*e150*/  ULDC.64 UR8, c[0x0][0x3d0] ;  /* 0x0000f40000087ab9 */ /* 0x000fe20000000a00 */
[----:B--23--:R-:W-:Y:S01]  /*e160*/  IMAD.SHL.U32 R6, R59, 0x40, RZ ;  /* 0x000000403b067824 */ /* 0x00cfe200078e00ff */
[----:B------:R-:W-:Y:S01]  /*e170*/  ULDC.64 UR10, c[0x0][0x220] ;  /* 0x00008800000a7ab9 */ /* 0x000fe20000000a00 */
[----:B------:R-:W-:Y:S01]  /*e180*/  IMAD.IADD R3, R0, 0x1, -R3 ;  /* 0x0000000100037824 */ /* 0x000fe200078e0a03 */
[----:B------:R-:W-:Y:S01]  /*e190*/  ULDC UR5, c[0x0][0x2e8] ;  /* 0x0000ba0000057ab9 */ /* 0x000fe20000000800 */
[----:B------:R-:W-:Y:S01]  /*e1a0*/  IMAD R0, R61, UR8, RZ ;  /* 0x000000083d007c24 */ /* 0x000fe2000f8e02ff */
[----:B----4-:R-:W-:Y:S01]  /*e1b0*/  LOP3.LUT R9, R6, 0x1c0, RZ, 0xc0, !PT ;  /* 0x000001c006097812 */ /* 0x010fe200078ec0ff */
[----:B------:R-:W-:Y:S02]  /*e1c0*/  IMAD.SHL.U32 R136, R136, 0x8, RZ ;  /* 0x0000000888887824 */ /* 0x000fe400078e00ff */
[----:B------:R-:W-:-:S03]  /*e1d0*/  IMAD.WIDE.U32 R134, R63, UR8, R134 ;  /* 0x000000083f867c25 */ /* 0x000fc6000f8e0086 */
[----:B------:R-:W-:Y:S01]  /*e1e0*/  LOP3.LUT R136, R9, 0x8, R136, 0xf8, !PT ;  /* 0x0000000809887812 */ /* 0x000fe200078ef888 */
[----:B------:R-:W-:Y:S01]  /*e1f0*/  IMAD R0, R63, UR9, R0 ;  /* 0x000000093f007c24 */ /* 0x000fe2000f8e0200 */
[----:B------:R-:W-:Y:S01]  /*e200*/  SHF.R.U32.HI R9, RZ, 0x3, R9 ;  /* 0x00000003ff097819 */ /* 0x000fe20000011609 */
[----:B------:R-:W-:Y:S01]  /*e210*/  IMAD.SHL.U32 R7, R3, 0x8, RZ ;  /* 0x0000000803077824 */ /* 0x000fe200078e00ff */
[----:B-1----:R-:W-:Y:S01]  /*e220*/  LEA R4, P0, R134, R4, 0x2 ;  /* 0x0000000486047211 */ /* 0x002fe200078010ff */
[----:B------:R-:W-:Y:S01]  /*e230*/  IMAD.IADD R0, R135, 0x1, R0 ;  /* 0x0000000187007824 */ /* 0x000fe200078e0200 */
[----:B------:R-:W-:Y:S01]  /*e240*/  LOP3.LUT R136, R136, R9, RZ, 0x3c, !PT ;  /* 0x0000000988887212 */ /* 0x000fe200078e3cff */
[----:B------:R-:W-:Y:S02]  /*e250*/  IMAD.SHL.U32 R62, R62, 0x40, RZ ;  /* 0x000000403e3e7824 */ /* 0x000fe400078e00ff */
[----:B------:R-:W-:Y:S01]  /*e260*/  IMAD.SHL.U32 R45, R64, 0x40, RZ ;  /* 0x00000040402d7824 */ /* 0x000fe200078e00ff */
[----:B------:R-:W-:Y:S01]  /*e270*/  LEA.HI.X R5, R134, R5, R0, 0x2, P0 ;  /* 0x0000000586057211 */ /* 0x000fe200000f1400 */
[----:B------:R-:W-:Y:S01]  /*e280*/  IMAD R149, R3, 0x200, R136 ;  /* 0x0000020003957824 */ /* 0x000fe200078e0288 */
[----:B------:R-:W-:-:S04]  /*e290*/  DEPBAR.LE SB0, 0x0 ;  /* 0x000080000000791a */ /* 0x000fc80000000000 */
[----:B------:R1:W5:Y:S01]  /*e2a0*/  LDG.E R3, desc[UR6][R4.64] ;  /* 0x0000000604037981 */ /* 0x000362000c1e1900 */
[----:B------:R-:W-:Y:S02]  /*e2b0*/  LOP3.LUT R62, R62, 0x1c0, RZ, 0xc0, !PT ;  /* 0x000001c03e3e7812 */ /* 0x000fe400078ec0ff */
[----:B------:R-:W-:Y:S01]  /*e2c0*/  LOP3.LUT R45, R45, 0xfffffe00, RZ, 0xc0, !PT ;  /* 0xfffffe002d2d7812 */ /* 0x000fe200078ec0ff */
[----:B------:R-:W-:Y:S01]  /*e2d0*/  BAR.SYNC.DEFER_BLOCKING 0x0 ;  /* 0x0000000000007b1d */ /* 0x000fe20000010000 */
[----:B------:R-:W-:Y:S02]  /*e2e0*/  LOP3.LUT R7, R62, 0x8, R7, 0xf8, !PT ;  /* 0x000000083e077812 */ /* 0x000fe400078ef807 */
[----:B------:R-:W-:Y:S02]  /*e2f0*/  SHF.R.U32.HI R44, RZ, 0x3, R62 ;  /* 0x00000003ff2c7819 */ /* 0x000fe4000001163e */
[----:B------:R-:W-:Y:S02]  /*e300*/  LEA R170, P0, R106, UR10, 0x1 ;  /* 0x0000000a6aaa7c11 */ /* 0x000fe4000f8008ff */
[----:B------:R-:W-:Y:S01]  /*e310*/  LOP3.LUT R44, R7, R44, RZ, 0x3c, !PT ;  /* 0x0000002c072c7212 */ /* 0x000fe200078e3cff */
[----:B------:R-:W-:Y:S01]  /*e320*/  IMAD R7, R57, 0x400, R45 ;  /* 0x0000040039077824 */ /* 0x000fe200078e022d */
[----:B------:R-:W2:Y:S01]  /*e330*/  MUFU.RCP R46, UR5 ;  /* 0x00000005002e7d08 */ /* 0x000ea20008001000 */
[----:B------:R-:W-:Y:S02]  /*e340*/  BSSY B0, `(.L_x_7335) ;  /* 0x0000017000007945 */ /* 0x000fe40003800000 */
[----:B------:R-:W-:Y:S01]  /*e350*/  IMAD.IADD R150, R44, 0x1, R7 ;  /* 0x000000012c967824 */ /* 0x000fe200078e0207 */
[----:B------:R1:W-:Y:S04]  /*e360*/  @P4 STS.128 [R163+0x8000], RZ ;  /* 0x008000ffa3004388 */ /* 0x0003e80000000c00 */
[----:B------:R1:W-:Y:S01]  /*e370*/  @P4 STS.128 [R163+0xa000], RZ ;  /* 0x00a000ffa3004388 */ /* 0x0003e20000000c00 */
[----:B------:R-:W-:-:S02]  /*e380*/  LEA.HI.X R171, R106, UR11, R101, 0x1, P0 ;  /* 0x0000000b6aab7c11 */ /* 0x000fc400080f0c65 */
[----:B------:R-:W-:Y:S02]  /*e390*/  LEA R149, R149, UR4, 0x1 ;  /* 0x0000000495957c11 */ /* 0x000fe4000f8e08ff */
[----:B------:R-:W-:Y:S01]  /*e3a0*/  LEA R150, R150, UR4, 0x1 ;  /* 0x0000000496967c11 */ /* 0x000fe2000f8e08ff */
[----:B------:R-:W-:Y:S06]  /*e3b0*/  @P4 BRA `(.L_x_7336) ;  /* 0x00000000003c4947 */ /* 0x000fec0003800000 */
[C---:B------:R-:W-:Y:S02]  /*e3c0*/  LOP3.LUT R0, R162.reuse, 0x1, RZ, 0xc0, !PT ;  /* 0x00000001a2007812 */ /* 0x040fe400078ec0ff */
[----:B------:R-:W-:Y:S02]  /*e3d0*/  LOP3.LUT P0, RZ, R162, 0x2, RZ, 0xc0, !PT ;  /* 0x00000002a2ff7812 */ /* 0x000fe4000780c0ff */
[----:B------:R-:W-:-:S13]  /*e3e0*/  ISETP.NE.U32.AND P1, PT, R0, 0x1, PT ;  /* 0x000000010000780c */ /* 0x000fda0003f25070 */
[----:B-1----:R-:W-:Y:S02]  /*e3f0*/  @!P1 IMAD.MOV.U32 R4, RZ, RZ, R170 ;  /* 0x000000ffff049224 */ /* 0x002fe400078e00aa */
        /* <DEDUP_REMOVED lines=11> */
.L_x_7336:
[----:B------:R-:W-:Y:S05]  /*e4b0*/  BSYNC B0 ;  /* 0x0000000000007941 */ /* 0x000fea0003800000 */
.L_x_7335:
[----:B------:R4:W-:Y:S01]  /*e4c0*/  @P2 STS.128 [R163+0x8800], RZ ;  /* 0x008800ffa3002388 */ /* 0x0009e20000000c00 */
[----:B------:R-:W-:Y:S03]  /*e4d0*/  BSSY B0, `(.L_x_7337) ;  /* 0x0000014000007945 */ /* 0x000fe60003800000 */
[----:B------:R4:W-:Y:S01]  /*e4e0*/  @P2 STS.128 [R163+0xa800], RZ ;  /* 0x00a800ffa3002388 */ /* 0x0009e20000000c00 */
[----:B------:R-:W-:Y:S05]  /*e4f0*/  @P2 BRA `(.L_x_7338) ;  /* 0x0000000000442947 */ /* 0x000fea0003800000 */
[C---:B------:R-:W-:Y:S02]  /*e500*/  LOP3.LUT R0, R162.reuse, 0x1, RZ, 0xc0, !PT ;  /* 0x00000001a2007812 */ /* 0x040fe400078ec0ff */
[----:B------:R-:W-:Y:S02]  /*e510*/  LOP3.LUT P1, RZ, R162, 0x2, RZ, 0xc0, !PT ;  /* 0x00000002a2ff7812 */ /* 0x000fe4000782c0ff */
[----:B------:R-:W-:-:S11]  /*e520*/  ISETP.NE.U32.AND P2, PT, R0, 0x1, PT ;  /* 0x000000010000780c */ /* 0x000fd60003f45070 */
[CC--:B-1-3--:R-:W-:Y:S02]  /*e530*/  @P1 LEA R4, P0, R154.reuse, R170.reuse, 0x1 ;  /* 0x000000aa9a041211 */ /* 0x0cafe400078008ff */
        /* <DEDUP_REMOVED lines=13> */
.L_x_7338:
[----:B------:R-:W-:Y:S05]  /*e610*/  BSYNC B0 ;  /* 0x0000000000007941 */ /* 0x000fea0003800000 */
.L_x_7337:
[----:B------:R1:W-:Y:S01]  /*e620*/  @P6 STS.128 [R163+0x9000], RZ ;  /* 0x009000ffa3006388 */ /* 0x0003e20000000c00 */
[----:B------:R-:W-:Y:S03]  /*e630*/  BSSY B0, `(.L_x_7339) ;  /* 0x0000017000007945 */ /* 0x000fe60003800000 */
[----:B------:R1:W-:Y:S01]  /*e640*/  @P6 STS.128 [R163+0xb000], RZ ;  /* 0x00b000ffa3006388 */ /* 0x0003e20000000c00 */
[----:B------:R-:W-:Y:S05]  /*e650*/  @P6 BRA `(.L_x_7340) ;  /* 0x0000000000506947 */ /* 0x000fea0003800000 */
[----:B-1-3--:R-:W1:Y:S01]  /*e660*/  LDC.64 R4, c[0x0][0x250] ;  /* 0x00009400ff047b82 */ /* 0x00ae620000000a00 */
[C---:B------:R-:W-:Y:S02]  /*e670*/  LOP3.LUT R0, R162.reuse, 0x1, RZ, 0xc0, !PT ;  /* 0x00000001a2007812 */ /* 0x040fe400078ec0ff */
[----:B------:R-:W-:Y:S02]  /*e680*/  LOP3.LUT P1, RZ, R162, 0x2, RZ, 0xc0, !PT ;  /* 0x00000002a2ff7812 */ /* 0x000fe4000782c0ff */
[----:B------:R-:W-:Y:S01]  /*e690*/  ISETP.NE.U32.AND P2, PT, R0, 0x1, PT ;  /* 0x000000010000780c */ /* 0x000fe20003f45070 */
[C---:B-1----:R-:W-:Y:S01]  /*e6a0*/  IMAD.SHL.U32 R0, R4.reuse, 0x20, RZ ;  /* 0x0000002004007824 */ /* 0x042fe200078e00ff */
        /* <DEDUP_REMOVED lines=15> */
.L_x_7340:
[----:B------:R-:W-:Y:S05]  /*e7a0*/  BSYNC B0 ;  /* 0x0000000000007941 */ /* 0x000fea0003800000 */
.L_x_7339:
[----:B------:R1:W-:Y:S01]  /*e7b0*/  @P5 STS.128 [R163+0x9800], RZ ;  /* 0x009800ffa3005388 */ /* 0x0003e20000000c00 */
[----:B------:R-:W-:Y:S03]  /*e7c0*/  BSSY B0, `(.L_x_7341) ;  /* 0x0000018000007945 */ /* 0x000fe60003800000 */
[----:B------:R1:W-:Y:S01]  /*e7d0*/  @P5 STS.128 [R163+0xb800], RZ ;  /* 0x00b800ffa3005388 */ /* 0x0003e20000000c00 */
[----:B------:R-:W-:Y:S05]  /*e7e0*/  @P5 BRA `(.L_x_7342) ;  /* 0x0000000000545947 */ /* 0x000fea0003800000 */
[C---:B------:R-:W-:Y:S02]  /*e7f0*/  LOP3.LUT R0, R162.reuse, 0x1, RZ, 0xc0, !PT ;  /* 0x00000001a2007812 */ /* 0x040fe400078ec0ff */
[----:B------:R-:W-:Y:S02]  /*e800*/  LOP3.LUT P0, RZ, R162, 0x2, RZ, 0xc0, !PT ;  /* 0x00000002a2ff7812 */ /* 0x000fe4000780c0ff */
[----:B------:R-:W-:-:S11]  /*e810*/  ISETP.NE.U32.AND P1, PT, R0, 0x1, PT ;  /* 0x000000010000780c */ /* 0x000fd60003f25070 */
[----:B-1-3--:R-:W1:Y:S08]  /*e820*/  @P0 LDC.64 R4, c[0x0][0x250] ;  /* 0x00009400ff040b82 */ /* 0x00ae700000000a00 */
[----:B------:R-:W3:Y:S01]  /*e830*/  @!P1 LDC.64 R6, c[0x0][0x250] ;  /* 0x00009400ff069b82 */ /* 0x000ee20000000a00 */
[----:B-1----:R-:W-:-:S04]  /*e840*/  @P0 IMAD.WIDE.U32 R8, R4, 0x60, R170 ;  /* 0x0000006004080825 */ /* 0x002fc800078e00aa */
        /* <DEDUP_REMOVED lines=15> */
.L_x_7342:
[----:B------:R-:W-:Y:S05]  /*e940*/  BSYNC B0 ;  /* 0x0000000000007941 */ /* 0x000fea0003800000 */
.L_x_7341:
[----:B------:R-:W-:Y:S01]  /*e950*/  LDSM.16.M88.4 R52, [R150] ;  /* 0x000000009634783b */ /* 0x000fe20000000200 */
[----:B------:R-:W-:Y:S01]  /*e960*/  R2P PR, R59, 0x6 ;  /* 0x000000063b007804 */ /* 0x000fe20000000000 */
[C---:B------:R-:W-:Y:S01]  /*e970*/  VIADD R0, R149.reuse, 0x4000 ;  /* 0x0000400095007836 */ /* 0x040fe20000000000 */
[----:B------:R-:W-:Y:S01]  /*e980*/  ULDC UR5, c[0x0][0x398] ;  /* 0x0000e60000057ab9 */ /* 0x000fe20000000800 */
[----:B------:R-:W4:Y:S01]  /*e990*/  LDSM.16.M88.4 R32, [R149+0x4000] ;  /* 0x004000009520783b */ /* 0x000f220000000200 */
[----:B------:R-:W-:Y:S02]  /*e9a0*/  VIADD R147, R149, 0x4020 ;  /* 0x0000402095937836 */ /* 0x000fe40000000000 */
[----:B--2--5:R-:W-:Y:S01]  /*e9b0*/  FMUL.FTZ R3, R3, R46 ;  /* 0x0000002e03037220 */ /* 0x024fe20000410000 */
[--C-:B------:R-:W-:Y:S01]  /*e9c0*/  IMAD R148, R49, 0x2, R150.reuse ;  /* 0x0000000231947824 */ /* 0x100fe200078e0296 */
[----:B------:R-:W2:Y:S01]  /*e9d0*/  LDSM.16.M88.4 R24, [R149+0x4800] ;  /* 0x004800009518783b */ /* 0x000ea20000000200 */
[----:B------:R-:W-:-:S02]  /*e9e0*/  IMAD R146, R47, 0x2, R150 ;  /* 0x000000022f927824 */ /* 0x000fc400078e0296 */
[----:B------:R-:W-:Y:S01]  /*e9f0*/  IMAD R145, R47, 0x2, R148 ;  /* 0x000000022f917824 */ /* 0x000fe200078e0294 */
[----:B------:R-:W2:Y:S01]  /*ea00*/  LDSM.16.M88.4 R16, [R149+0x5000] ;  /* 0x005000009510783b */ /* 0x000ea20000000200 */
[----:B------:R-:W-:Y:S02]  /*ea10*/  IMAD R57, R57, 0x10, R60 ;  /* 0x0000001039397824 */ /* 0x000fe400078e023c */
[----:B------:R-:W-:Y:S01]  /*ea20*/  @P1 VIADD R147, R0, 0xffffffe0 ;  /* 0xffffffe000931836 */ /* 0x000fe20000000000 */
[----:B------:R-:W2:Y:S01]  /*ea30*/  LDSM.16.M88.4 R12, [R149+0x5800] ;  /* 0x00580000950c783b */ /* 0x000ea20000000200 */
[----:B------:R-:W-:Y:S02]  /*ea40*/  IMAD.MOV.U32 R0, RZ, RZ, 0x40 ;  /* 0x00000040ff007424 */ /* 0x000fe400078e00ff */
[----:B------:R-:W-:Y:S01]  /*ea50*/  IMAD.SHL.U32 R165, R56, 0x2, RZ ;  /* 0x0000000238a57824 */ /* 0x000fe200078e00ff */
[----:B------:R-:W-:Y:S01]  /*ea60*/  LDSM.16.M88.4 R68, [R148] ;  /* 0x000000009444783b */ /* 0x000fe20000000200 */
[C---:B------:R-:W-:Y:S01]  /*ea70*/  VIADD R139, R147.reuse, 0x800 ;  /* 0x00000800938b7836 */ /* 0x040fe20000000000 */
[----:B------:R-:W-:Y:S01]  /*ea80*/  SEL R0, R0, 0xffffffc0, !P2 ;  /* 0xffffffc000007807 */ /* 0x000fe20005000000 */
[----:B------:R-:W-:Y:S01]  /*ea90*/  VIADD R138, R147, 0x1000 ;  /* 0x00001000938a7836 */ /* 0x000fe20000000000 */
[----:B-1-3--:R-:W1:Y:S01]  /*eaa0*/  LDSM.16.M88.4 R4, [R147] ;  /* 0x000000009304783b */ /* 0x00ae620000000200 */
[----:B------:R-:W-:Y:S01]  /*eab0*/  LOP3.LUT R165, R165, 0x6, RZ, 0xc0, !PT ;  /* 0x00000006a5a57812 */ /* 0x000fe200078ec0ff */
[----:B------:R-:W-:-:S02]  /*eac0*/  VIADD R137, R147, 0x1800 ;  /* 0x0000180093897836 */ /* 0x000fc40000000000 */
[----:B------:R-:W3:Y:S01]  /*ead0*/  LDSM.16.M88.4 R64, [R147+0x800] ;  /* 0x000800009340783b */ /* 0x000ee20000000200 */
[----:B------:R-:W-:Y:S02]  /*eae0*/  IMAD.IADD R143, R149, 0x1, R0 ;  /* 0x00000001958f7824 */ /* 0x000fe400078e0200 */
        /* <DEDUP_REMOVED lines=8> */
[----:B------:R-:W-:Y:S01]  /*eb70*/  VIADD R132, R147, 0x3800 ;  /* 0x0000380093847836 */ /* 0x000fe20000000000 */
[C---:B----4-:R-:W-:Y:S02]  /*eb80*/  HMMA.16816.F32.BF16 R36, R52.reuse, R32, RZ ;  /* 0x000000203424723c */ /* 0x050fe400000418ff */
[----:B------:R-:W4:Y:S04]  /*eb90*/  LDSM.16.M88.4 R40, [R143+0x4000] ;  /* 0x004000008f28783b */ /* 0x000f280000000200 */
[----:B------:R-:W-:Y:S01]  /*eba0*/  LDSM.16.M88.4 R84, [R136] ;  /* 0x000000008854783b */ /* 0x000fe20000000200 */
[C---:B------:R-:W-:Y:S03]  /*ebb0*/  HMMA.16816.F32.BF16 R32, R52.reuse, R34, RZ ;  /* 0x000000223420723c */ /* 0x040fe600000418ff */
[----:B------:R-:W-:Y:S03]  /*ebc0*/  LDSM.16.M88.4 R88, [R148+0x2000] ;  /* 0x002000009458783b */ /* 0x000fe60000000200 */
[C---:B--2---:R-:W-:Y:S01]  /*ebd0*/  HMMA.16816.F32.BF16 R28, R52.reuse, R24, RZ ;  /* 0x00000018341c723c */ /* 0x044fe200000418ff */
[----:B------:R-:W-:Y:S04]  /*ebe0*/  LDSM.16.M88.4 R92, [R147+0x3000] ;  /* 0x00300000935c783b */ /* 0x000fe80000000200 */
[----:B------:R-:W0:Y:S01]  /*ebf0*/  LDGDEPBAR ;  /* 0x00000000000079af */ /* 0x000e220000000000 */
[C---:B------:R-:W-:Y:S06]  /*ec00*/  HMMA.16816.F32.BF16 R24, R52.reuse, R26, RZ ;  /* 0x0000001a3418723c */ /* 0x040fec00000418ff */
[C---:B------:R-:W-:Y:S06]  /*ec10*/  HMMA.16816.F32.BF16 R20, R52.reuse, R16, RZ ;  /* 0x000000103414723c */ /* 0x040fec00000418ff */
[C---:B------:R-:W-:Y:S06]  /*ec20*/  HMMA.16816.F32.BF16 R16, R52.reuse, R18, RZ ;  /* 0x000000123410723c */ /* 0x040fec00000418ff */
[C---:B------:R-:W-:Y:S06]  /*ec30*/  HMMA.16816.F32.BF16 R80, R52.reuse, R12, RZ ;  /* 0x0000000c3450723c */ /* 0x040fec00000418ff */
[----:B------:R-:W-:Y:S01]  /*ec40*/  HMMA.16816.F32.BF16 R52, R52, R14, RZ ;  /* 0x0000000e3434723c */ /* 0x000fe200000418ff */
        /* <DEDUP_REMOVED lines=9> */
[----:B------:R-:W3:Y:S05]  /*ece0*/  LDSM.16.M88.4 R8, [R145] ;  /* 0x000000009108783b */ /* 0x000eea0000000200 */
[C---:B------:R-:W-:Y:S06]  /*ecf0*/  HMMA.16816.F32.BF16 R80, R68.reuse, R72, R80 ;  /* 0x000000484450723c */ /* 0x040fec0000041850 */
[----:B------:R-:W-:Y:S01]  /*ed00*/  HMMA.16816.F32.BF16 R52, R68, R74, R52 ;  /* 0x0000004a4434723c */ /* 0x000fe20000041834 */
[----:B------:R-:W3:Y:S04]  /*ed10*/  LDSM.16.M88.4 R72, [R136+0x800] ;  /* 0x000800008848783b */ /* 0x000ee80000000200 */
[----:B------:R-:W-:Y:S01]  /*ed20*/  LDSM.16.M88.4 R68, [R136+0x1000] ;  /* 0x001000008844783b */ /* 0x000fe20000000200 */
[C---:B----4-:R-:W-:Y:S06]  /*ed30*/  HMMA.16816.F32.BF16 R36, R76.reuse, R40, R36 ;  /* 0x000000284c24723c */ /* 0x050fec0000041824 */
[C---:B------:R-:W-:Y:S01]  /*ed40*/  HMMA.16816.F32.BF16 R32, R76.reuse, R42, R32 ;  /* 0x0000002a4c20723c */ /* 0x040fe20000041820 */
[----:B------:R-:W-:Y:S05]  /*ed50*/  LDSM.16.M88.4 R40, [R136+0x1800] ;  /* 0x001800008828783b */ /* 0x000fea0000000200 */
[C---:B--2---:R-:W-:Y:S06]  /*ed60*/  HMMA.16816.F32.BF16 R28, R76.reuse, R12, R28 ;  /* 0x0000000c4c1c723c */ /* 0x044fec000004181c */
[C---:B------:R-:W-:Y:S01]  /*ed70*/  HMMA.16816.F32.BF16 R24, R76.reuse, R14, R24 ;  /* 0x0000000e4c18723c */ /* 0x040fe20000041818 */
[----:B------:R-:W-:Y:S05]  /*ed80*/  LDSM.16.M88.4 R12, [R150+0x2000] ;  /* 0x00200000960c783b */ /* 0x000fea0000000200 */
[C---:B-1----:R-:W-:Y:S06]  /*ed90*/  HMMA.16816.F32.BF16 R20, R76.reuse, R4, R20 ;  /* 0x000000044c14723c */ /* 0x042fec0000041814 */
[C---:B------:R-:W-:Y:S01]  /*eda0*/  HMMA.16816.F32.BF16 R16, R76.reuse, R6, R16 ;  /* 0x000000064c10723c */ /* 0x040fe20000041810 */
[----:B------:R-:W1:Y:S05]  /*edb0*/  LDSM.16.M88.4 R4, [R149+0x6000] ;  /* 0x006000009504783b */ /* 0x000e6a0000000200 */
[C---:B---3--:R-:W-:Y:S06]  /*edc0*/  HMMA.16816.F32.BF16 R80, R76.reuse, R64, R80 ;  /* 0x000000404c50723c */ /* 0x048fec0000041850 */
[----:B------:R-:W-:Y:S01]  /*edd0*/  HMMA.16816.F32.BF16 R76, R76, R66, R52 ;  /* 0x000000424c4c723c */ /* 0x000fe20000041834 */
[----:B------:R-:W2:Y:S04]  /*ede0*/  LDSM.16.M88.4 R64, [R149+0x6800] ;  /* 0x006800009540783b */ /* 0x000ea80000000200 */
[----:B------:R-:W3:Y:S01]  /*edf0*/  LDSM.16.M88.4 R52, [R149+0x7000] ;  /* 0x007000009534783b */ /* 0x000ee20000000200 */
[C---:B------:R-:W-:Y:S06]  /*ee00*/  HMMA.16816.F32.BF16 R36, R8.reuse, R84, R36 ;  /* 0x000000540824723c */ /* 0x040fec0000041824 */
[C---:B------:R-:W-:Y:S01]  /*ee10*/  HMMA.16816.F32.BF16 R32, R8.reuse, R86, R32 ;  /* 0x000000560820723c */ /* 0x040fe20000041820 */
[----:B------:R-:W-:Y:S05]  /*ee20*/  LDSM.16.M88.4 R84, [R147+0x3800] ;  /* 0x003800009354783b */ /* 0x000fea0000000200 */
[C---:B------:R-:W-:Y:S06]  /*ee30*/  HMMA.16816.F32.BF16 R28, R8.reuse, R72, R28 ;  /* 0x00000048081c723c */ /* 0x040fec000004181c */
[----:B------:R-:W-:Y:S01]  /*ee40*/  HMMA.16816.F32.BF16 R24, R8, R74, R24 ;  /* 0x0000004a0818723c */ /* 0x000fe20000041818 */
[----:B------:R-:W-:Y:S05]  /*ee50*/  LDSM.16.M88.4 R72, [R146+0x2000] ;  /* 0x002000009248783b */ /* 0x000fea0000000200 */
[C---:B-1----:R-:W-:Y:S06]  /*ee60*/  HMMA.16816.F32.BF16 R36, R12.reuse, R4, R36 ;  /* 0x000000040c24723c */ /* 0x042fec0000041824 */
[----:B------:R-:W-:Y:S01]  /*ee70*/  HMMA.16816.F32.BF16 R32, R12, R6, R32 ;  /* 0x000000060c20723c */ /* 0x000fe20000041820 */
[----:B------:R-:W1:Y:S05]  /*ee80*/  LDSM.16.M88.4 R4, [R147+0x2800] ;  /* 0x002800009304783b */ /* 0x000e6a0000000200 */
        /* <DEDUP_REMOVED lines=10> */
[C---:B---3--:R-:W-:Y:S06]  /*ef30*/  HMMA.16816.F32.BF16 R20, R12.reuse, R52, R20 ;  /* 0x000000340c14723c */ /* 0x048fec0000041814 */
[----:B------:R-:W-:Y:S01]  /*ef40*/  HMMA.16816.F32.BF16 R16, R12, R54, R16 ;  /* 0x000000360c10723c */ /* 0x000fe20000041810 */
[----:B------:R-:W3:Y:S05]  /*ef50*/  LDSM.16.M88.4 R52, [R143+0x7000] ;  /* 0x007000008f34783b */ /* 0x000eea0000000200 */
[C---:B-1----:R-:W-:Y:S06]  /*ef60*/  HMMA.16816.F32.BF16 R28, R88.reuse, R4, R28 ;  /* 0x00000004581c723c */ /* 0x042fec000004181c */
[C---:B------:R-:W-:Y:S01]  /*ef70*/  HMMA.16816.F32.BF16 R24, R88.reuse, R6, R24 ;  /* 0x000000065818723c */ /* 0x040fe20000041818 */
[----:B------:R-:W-:Y:S05]  /*ef80*/  LDSM.16.M88.4 R4, [R136+0x2800] ;  /* 0x002800008804783b */ /* 0x000fea0000000200 */
[C---:B----4-:R-:W-:Y:S06]  /*ef90*/  HMMA.16816.F32.BF16 R36, R88.reuse, R8, R36 ;  /* 0x000000085824723c */ /* 0x050fec0000041824 */
[----:B------:R-:W-:Y:S01]  /*efa0*/  HMMA.16816.F32.BF16 R32, R88, R10, R32 ;  /* 0x0000000a5820723c */ /* 0x000fe20000041820 */
[----:B------:R-:W1:Y:S05]  /*efb0*/  LDSM.16.M88.4 R8, [R145+0x2000] ;  /* 0x002000009108783b */ /* 0x000e6a0000000200 */
[C---:B------:R-:W-:Y:S06]  /*efc0*/  HMMA.16816.F32.BF16 R80, R12.reuse, R40, R80 ;  /* 0x000000280c50723c */ /* 0x040fec0000041850 */
[----:B------:R-:W-:Y:S01]  /*efd0*/  HMMA.16816.F32.BF16 R76, R12, R42, R76 ;  /* 0x0000002a0c4c723c */ /* 0x000fe2000004184c */
[----:B------:R-:W4:Y:S04]  /*efe0*/  LDSM.16.M88.4 R40, [R143+0x7800] ;  /* 0x007800008f28783b */ /* 0x000f280000000200 */
[----:B------:R-:W4:Y:S01]  /*eff0*/  LDSM.16.M88.4 R12, [R136+0x2000] ;  /* 0x00200000880c783b */ /* 0x000f220000000200 */
[----:B------:R-:W-:Y:S06]  /*f000*/  HMMA.16816.F32.BF16 R20, R88, R92, R20 ;  /* 0x0000005c5814723c */ /* 0x000fec0000041814 */
[----:B--2---:R-:W-:Y:S06]  /*f010*/  HMMA.16816.F32.BF16 R28, R72, R64, R28 ;  /* 0x00000040481c723c */ /* 0x004fec000004181c */
[C---:B------:R-:W-:Y:S06]  /*f020*/  HMMA.16816.F32.BF16 R16, R88.reuse, R94, R16 ;  /* 0x0000005e5810723c */ /* 0x040fec0000041810 */
[C---:B------:R-:W-:Y:S06]  /*f030*/  HMMA.16816.F32.BF16 R80, R88.reuse, R84, R80 ;  /* 0x000000545850723c */ /* 0x040fec0000041850 */
[----:B------:R-:W-:Y:S06]  /*f040*/  HMMA.16816.F32.BF16 R76, R88, R86, R76 ;  /* 0x00000056584c723c */ /* 0x000fec000004184c */
[C---:B------:R-:W-:Y:S06]  /*f050*/  HMMA.16816.F32.BF16 R36, R72.reuse, R68, R36 ;  /* 0x000000444824723c */ /* 0x040fec0000041824 */
[C---:B------:R-:W-:Y:S01]  /*f060*/  HMMA.16816.F32.BF16 R68, R72.reuse, R70, R32 ;  /* 0x000000464844723c */ /* 0x040fe20000041820 */
[----:B------:R-:W2:Y:S05]  /*f070*/  LDSM.16.M88.4 R32, [R136+0x3000] ;  /* 0x003000008820783b */ /* 0x000eaa0000000200 */
[C---:B------:R-:W-:Y:S06]  /*f080*/  HMMA.16816.F32.BF16 R24, R72.reuse, R66, R24 ;  /* 0x000000424818723c */ /* 0x040fec0000041818 */
[----:B---3--:R-:W-:Y:S01]  /*f090*/  HMMA.16816.F32.BF16 R64, R72, R52, R20 ;  /* 0x000000344840723c */ /* 0x008fe20000041814 */
[----:B------:R-:W3:Y:S01]  /*f0a0*/  LDSM.16.M88.4 R20, [R136+0x3800] ;  /* 0x003800008814783b */ /* 0x000ee20000000200 */
[----:B------:R-:W-:-:S04]  /*f0b0*/  DEPBAR.LE SB0, 0x0 ;  /* 0x000080000000791a */ /* 0x000fc80000000000 */
[----:B-1----:R-:W-:Y:S06]  /*f0c0*/  HMMA.16816.F32.BF16 R28, R8, R4, R28 ;  /* 0x00000004081c723c */ /* 0x002fec000004181c */
[----:B------:R-:W-:Y:S01]  /*f0d0*/  HMMA.16816.F32.BF16 R16, R72, R54, R16 ;  /* 0x000000364810723c */ /* 0x000fe20000041810 */
[----:B------:R-:W-:-:S04]  /*f0e0*/  SHF.R.S32.HI R5, RZ, 0x1f, R58 ;  /* 0x0000001fff057819 */ /* 0x000fc8000001143a */
[----:B------:R-:W-:Y:S01]  /*f0f0*/  LEA.HI R164, R5, R58, RZ, 0x2 ;  /* 0x0000003a05a47211 */ /* 0x000fe200078f10ff */
[----:B----4-:R-:W-:Y:S01]  /*f100*/  HMMA.16816.F32.BF16 R80, R72, R40, R80 ;  /* 0x000000284850723c */ /* 0x010fe20000041850 */
[----:B------:R-:W-:Y:S02]  /*f110*/  VIADD R5, R0, 0x1 ;  /* 0x0000000100057836 */ /* 0x000fe40000000000 */
[----:B------:R-:W-:-:S03]  /*f120*/  SHF.R.S32.HI R164, RZ, 0x2, R164 ;  /* 0x00000002ffa47819 */ /* 0x000fc600000114a4 */
[----:B------:R-:W-:Y:S01]  /*f130*/  HMMA.16816.F32.BF16 R76, R72, R42, R76 ;  /* 0x0000002a484c723c */ /* 0x000fe2000004184c */
[----:B------:R-:W-:-:S04]  /*f140*/  IADD3 R4, R57, 0x1, R164 ;  /* 0x0000000139047810 */ /* 0x000fc80007ffe0a4 */
[----:B------:R-:W-:Y:S01]  /*f150*/  IADD3 R4, R48, R4, -R155 ;  /* 0x0000000430047210 */ /* 0x000fe20007ffe89b */
[C---:B------:R-:W-:Y:S06]  /*f160*/  HMMA.16816.F32.BF16 R36, R8.reuse, R12, R36 ;  /* 0x0000000c0824723c */ /* 0x040fec0000041824 */
[C---:B------:R-:W-:Y:S06]  /*f170*/  HMMA.16816.F32.BF16 R68, R8.reuse, R14, R68 ;  /* 0x0000000e0844723c */ /* 0x040fec0000041844 */
[----:B------:R-:W-:Y:S01]  /*f180*/  HMMA.16816.F32.BF16 R24, R8, R6, R24 ;  /* 0x000000060818723c */ /* 0x000fe20000041818 */
[----:B------:R-:W-:-:S05]  /*f190*/  VIADD R14, R0, 0x11 ;  /* 0x00000011000e7836 */ /* 0x000fca0000000000 */
[C---:B--2---:R-:W-:Y:S01]  /*f1a0*/  HMMA.16816.F32.BF16 R64, R8.reuse, R32, R64 ;  /* 0x000000200840723c */ /* 0x044fe20000041840 */
[----:B------:R-:W-:Y:S01]  /*f1b0*/  VIADD R7, R4, UR5 ;  /* 0x0000000504077c36 */ /* 0x000fe20008000000 */
[----:B------:R-:W-:Y:S02]  /*f1c0*/  I2FP.F32.S32 R6, R5 ;  /* 0x0000000500067245 */ /* 0x000fe40000201400 */
[----:B------:R-:W-:Y:S02]  /*f1d0*/  LOP3.LUT R4, R44, R45, RZ, 0xfc, !PT ;  /* 0x0000002d2c047212 */ /* 0x000fe400078efcff */
[C---:B------:R-:W-:Y:S01]  /*f1e0*/  VIMNMX R105, R7.reuse, R48, PT ;  /* 0x0000003007697248 */ /* 0x040fe20003fe0100 */
[----:B------:R-:W-:Y:S01]  /*f1f0*/  HMMA.16816.F32.BF16 R16, R8, R34, R16 ;  /* 0x000000220810723c */ /* 0x000fe20000041810 */
[----:B------:R-:W-:Y:S01]  /*f200*/  VIADDMNMX R128, R7, 0x8, R48, PT ;  /* 0x0000000807807846 */ /* 0x000fe20003800130 */
[----:B------:R-:W-:Y:S01]  /*f210*/  VIADD R7, R0, 0x8 ;  /* 0x0000000800077836 */ /* 0x000fe20000000000 */
[----:B------:R-:W-:Y:S01]  /*f220*/  BAR.SYNC.DEFER_BLOCKING 0x0 ;  /* 0x0000000000007b1d */ /* 0x000fe20000010000 */
[----:B------:R-:W-:-:S02]  /*f230*/  ISETP.GE.AND P5, PT, R5, R105, PT ;  /* 0x000000690500720c */ /* 0x000fc40003fa6270 */
[-C--:B------:R-:W-:Y:S01]  /*f240*/  ISETP.GE.AND P0, PT, R5, R128.reuse, PT ;  /* 0x000000800500720c */ /* 0x080fe20003f06270 */
[C---:B---3--:R-:W-:Y:S01]  /*f250*/  HMMA.16816.F32.BF16 R80, R8.reuse, R20, R80 ;  /* 0x000000140850723c */ /* 0x048fe20000041850 */
[----:B------:R-:W-:Y:S02]  /*f260*/  I2FP.F32.S32 R5, R7 ;  /* 0x0000000700057245 */ /* 0x000fe40000201400 */
[C---:B------:R-:W-:Y:S02]  /*f270*/  ISETP.GE.AND P1, PT, R7.reuse, R105, PT ;  /* 0x000000690700720c */ /* 0x040fe40003f26270 */
[----:B------:R-:W-:Y:S01]  /*f280*/  ISETP.GE.AND P2, PT, R7, R128, PT ;  /* 0x000000800700720c */ /* 0x000fe20003f46270 */
[----:B------:R-:W-:Y:S01]  /*f290*/  HMMA.16816.F32.BF16 R76, R8, R22, R76 ;  /* 0x00000016084c723c */ /* 0x000fe2000004184c */
[C---:B------:R-:W-:Y:S01]  /*f2a0*/  FFMA.FTZ R21, R3.reuse, R6, R39 ;  /* 0x0000000603157223 */ /* 0x040fe20000010027 */
[----:B------:R-:W-:Y:S01]  /*f2b0*/  FFMA.FTZ R13, R3, R5, R70 ;  /* 0x00000005030d7223 */ /* 0x000fe20000010046 */
[----:B------:R-:W-:-:S03]  /*f2c0*/  VIADD R7, R0, 0x18 ;  /* 0x0000001800077836 */ /* 0x000fc60000000000 */
[----:B------:R-:W-:Y:S01]  /*f2d0*/  FSEL R21, R21, -INF , !P0 ;  /* 0xff80000015157808 */ /* 0x000fe20004000000 */
[C---:B------:R-:W-:Y:S01]  /*f2e0*/  FFMA.FTZ R8, R3.reuse, R6, R37 ;  /* 0x0000000603087223 */ /* 0x040fe20000010025 */
[C---:B------:R-:W-:Y:S02]  /*f2f0*/  VIADD R10, R0.reuse, 0x9 ;  /* 0x00000009000a7836 */ /* 0x040fe40000000000 */
[----:B------:R-:W-:Y:S01]  /*f300*/  FFMA.FTZ R6, R3, R5, R68 ;  /* 0x0000000503067223 */ /* 0x000fe20000010044 */
[C---:B------:R-:W-:Y:S01]  /*f310*/  VIADD R11, R0.reuse, 0x10 ;  /* 0x00000010000b7836 */ /* 0x040fe20000000000 */
[----:B------:R-:W-:Y:S01]  /*f320*/  FSEL R13, R13, -INF , !P2 ;  /* 0xff8000000d0d7808 */ /* 0x000fe20005000000 */
[----:B------:R-:W-:Y:S01]  /*f330*/  VIADD R23, R0, 0x20 ;  /* 0x0000002000177836 */ /* 0x000fe20000000000 */
[----:B------:R-:W-:Y:S02]  /*f340*/  FSEL R8, R8, -INF , !P5 ;  /* 0xff80000008087808 */ /* 0x000fe40006800000 */
[----:B------:R-:W-:-:S02]  /*f350*/  ISETP.GE.AND P6, PT, R10, R105, PT ;  /* 0x000000690a00720c */ /* 0x000fc40003fc6270 */
[-C--:B------:R-:W-:Y:S02]  /*f360*/  ISETP.GE.AND P4, PT, R10, R128.reuse, PT ;  /* 0x000000800a00720c */ /* 0x080fe40003f86270 */
[C---:B------:R-:W-:Y:S02]  /*f370*/  ISETP.GE.AND P5, PT, R11.reuse, R105, PT ;  /* 0x000000690b00720c */ /* 0x040fe40003fa6270 */
[----:B------:R-:W-:Y:S02]  /*f380*/  ISETP.GE.AND P0, PT, R11, R128, PT ;  /* 0x000000800b00720c */ /* 0x000fe40003f06270 */
[----:B------:R-:W-:Y:S02]  /*f390*/  FSEL R6, R6, -INF , !P1 ;  /* 0xff80000006067808 */ /* 0x000fe40004800000 */
[----:B------:R-:W-:Y:S02]  /*f3a0*/  I2FP.F32.S32 R10, R10 ;  /* 0x0000000a000a7245 */ /* 0x000fe40000201400 */
[----:B------:R-:W-:-:S02]  /*f3b0*/  I2FP.F32.S32 R11, R11 ;  /* 0x0000000b000b7245 */ /* 0x000fc40000201400 */
[C---:B------:R-:W-:Y:S01]  /*f3c0*/  ISETP.GE.AND P1, PT, R14.reuse, R105, PT ;  /* 0x000000690e00720c */ /* 0x040fe20003f26270 */
[C---:B------:R-:W-:Y:S01]  /*f3d0*/  FFMA.FTZ R20, R3.reuse, R10, R69 ;  /* 0x0000000a03147223 */ /* 0x040fe20000010045 */
[----:B------:R-:W-:Y:S01]  /*f3e0*/  ISETP.GE.AND P2, PT, R14, R128, PT ;  /* 0x000000800e00720c */ /* 0x000fe20003f46270 */
[C---:B------:R-:W-:Y:S01]  /*f3f0*/  FFMA.FTZ R15, R3.reuse, R10, R71 ;  /* 0x0000000a030f7223 */ /* 0x040fe20000010047 */
[----:B------:R-:W-:Y:S01]  /*f400*/  I2FP.F32.S32 R14, R14 ;  /* 0x0000000e000e7245 */ /* 0x000fe20000201400 */
[CC--:B------:R-:W-:Y:S01]  /*f410*/  FFMA.FTZ R12, R3.reuse, R11.reuse, R28 ;  /* 0x0000000b030c7223 */ /* 0x0c0fe2000001001c */
[C---:B------:R-:W-:Y:S01]  /*f420*/  FFMA.FTZ R11, R3.reuse, R11, R30 ;  /* 0x0000000b030b7223 */ /* 0x040fe2000001001e */
[----:B------:R-:W-:Y:S01]  /*f430*/  VIADD R28, R0, 0x19 ;  /* 0x00000019001c7836 */ /* 0x000fe20000000000 */
[----:B------:R-:W-:Y:S01]  /*f440*/  FSEL R20, R20, -INF , !P6 ;  /* 0xff80000014147808 */ /* 0x000fe20007000000 */
[CC--:B------:R-:W-:Y:S01]  /*f450*/  FFMA.FTZ R10, R3.reuse, R14.reuse, R29 ;  /* 0x0000000e030a7223 */ /* 0x0c0fe2000001001d */
[----:B------:R-:W-:Y:S01]  /*f460*/  FFMA.FTZ R9, R3, R14, R31 ;  /* 0x0000000e03097223 */ /* 0x000fe2000001001f */
[----:B------:R-:W-:-:S02]  /*f470*/  FSEL R15, R15, -INF , !P4 ;  /* 0xff8000000f0f7808 */ /* 0x000fc40006000000 */
[----:B------:R-:W-:Y:S02]  /*f480*/  FSEL R12, R12, -INF , !P5 ;  /* 0xff8000000c0c7808 */ /* 0x000fe40006800000 */
[----:B------:R-:W-:Y:S02]  /*f490*/  FSEL R11, R11, -INF , !P0 ;  /* 0xff8000000b0b7808 */ /* 0x000fe40004000000 */
[----:B------:R-:W-:Y:S02]  /*f4a0*/  FSEL R10, R10, -INF , !P1 ;  /* 0xff8000000a0a7808 */ /* 0x000fe40004800000 */
[----:B------:R-:W-:Y:S02]  /*f4b0*/  FSEL R9, R9, -INF , !P2 ;  /* 0xff80000009097808 */ /* 0x000fe40005000000 */
[C---:B------:R-:W-:Y:S02]  /*f4c0*/  ISETP.GE.AND P6, PT, R7.reuse, R105, PT ;  /* 0x000000690700720c */ /* 0x040fe40003fc6270 */
[----:B------:R-:W-:-:S02]  /*f4d0*/  ISETP.GE.AND P4, PT, R7, R128, PT ;  /* 0x000000800700720c */ /* 0x000fc40003f86270 */
[CC--:B------:R-:W-:Y:S02]  /*f4e0*/  ISETP.GE.AND P5, PT, R28.reuse, R105.reuse, PT ;  /* 0x000000691c00720c */ /* 0x0c0fe40003fa6270 */
[-C--:B------:R-:W-:Y:S02]  /*f4f0*/  ISETP.GE.AND P0, PT, R28, R128.reuse, PT ;  /* 0x000000801c00720c */ /* 0x080fe40003f06270 */
[C---:B------:R-:W-:Y:S02]  /*f500*/  ISETP.GE.AND P1, PT, R23.reuse, R105, PT ;  /* 0x000000691700720c */ /* 0x040fe40003f26270 */
[----:B------:R-:W-:Y:S02]  /*f510*/  ISETP.GE.AND P2, PT, R23, R128, PT ;  /* 0x000000801700720c */ /* 0x000fe40003f46270 */
[----:B------:R-:W-:Y:S02]  /*f520*/  I2FP.F32.S32 R7, R7 ;  /* 0x0000000700077245 */ /* 0x000fe40000201400 */
[----:B------:R-:W-:-:S02]  /*f530*/  I2FP.F32.S32 R28, R28 ;  /* 0x0000001c001c7245 */ /* 0x000fc40000201400 */
[----:B------:R-:W-:Y:S01]  /*f540*/  I2FP.F32.S32 R23, R23 ;  /* 0x0000001700177245 */ /* 0x000fe20000201400 */
[C---:B------:R-:W-:Y:S01]  /*f550*/  FFMA.FTZ R22, R3.reuse, R7, R24 ;  /* 0x0000000703167223 */ /* 0x040fe20000010018 */
[C---:B------:R-:W-:Y:S02]  /*f560*/  VIADD R24, R0.reuse, 0x29 ;  /* 0x0000002900187836 */ /* 0x040fe40000000000 */
[CC--:B------:R-:W-:Y:S01]  /*f570*/  FFMA.FTZ R14, R3.reuse, R28.reuse, R25 ;  /* 0x0000001c030e7223 */ /* 0x0c0fe20000010019 */
[C---:B------:R-:W-:Y:S01]  /*f580*/  FFMA.FTZ R5, R3.reuse, R28, R27 ;  /* 0x0000001c03057223 */ /* 0x040fe2000001001b */
[CC--:B------:R-:W-:Y:S01]  /*f590*/  FFMA.FTZ R64, R3.reuse, R23.reuse, R64 ;  /* 0x0000001703407223 */ /* 0x0c0fe20000010040 */
[C---:B------:R-:W-:Y:S01]  /*f5a0*/  FFMA.FTZ R66, R3.reuse, R23, R66 ;  /* 0x0000001703427223 */ /* 0x040fe20000010042 */
[----:B------:R-:W-:Y:S01]  /*f5b0*/  VIADD R23, R0, 0x28 ;  /* 0x0000002800177836 */ /* 0x000fe20000000000 */
[----:B------:R-:W-:Y:S01]  /*f5c0*/  FSEL R14, R14, -INF , !P5 ;  /* 0xff8000000e0e7808 */ /* 0x000fe20006800000 */
[----:B------:R-:W-:Y:S01]  /*f5d0*/  FFMA.FTZ R7, R3, R7, R26 ;  /* 0x0000000703077223 */ /* 0x000fe2000001001a */
        /* <DEDUP_REMOVED lines=13> */
[C---:B------:R-:W-:Y:S01]  /*f6b0*/  FFMA.FTZ R19, R3.reuse, R24, R19 ;  /* 0x0000001803137223 */ /* 0x040fe20000010013 */
[----:B------:R-:W-:Y:S01]  /*f6c0*/  ISETP.GE.AND P6, PT, R26, R105, PT ;  /* 0x000000691a00720c */ /* 0x000fe20003fc6270 */
[----:B------:R-:W-:Y:S01]  /*f6d0*/  VIADD R16, R0, 0x38 ;  /* 0x0000003800107836 */ /* 0x000fe20000000000 */
[----:B------:R-:W-:Y:S01]  /*f6e0*/  ISETP.GE.AND P4, PT, R26, R128, PT ;  /* 0x000000801a00720c */ /* 0x000fe20003f86270 */
[----:B------:R-:W-:Y:S01]  /*f6f0*/  FFMA.FTZ R18, R3, R23, R18 ;  /* 0x0000001703127223 */ /* 0x000fe20000010012 */
[----:B------:R-:W-:Y:S01]  /*f700*/  I2FP.F32.S32 R26, R26 ;  /* 0x0000001a001a7245 */ /* 0x000fe20000201400 */
[C---:B------:R-:W-:Y:S01]  /*f710*/  VIADD R23, R0.reuse, 0x31 ;  /* 0x0000003100177836 */ /* 0x040fe20000000000 */
[----:B------:R-:W-:Y:S01]  /*f720*/  FSEL R127, R19, -INF , !P2 ;  /* 0xff800000137f7808 */ /* 0x000fe20005000000 */
[C---:B------:R-:W-:Y:S01]  /*f730*/  FFMA.FTZ R130, R3.reuse, R24, R17 ;  /* 0x0000001803827223 */ /* 0x040fe20000010011 */
[----:B------:R-:W-:Y:S01]  /*f740*/  I2FP.F32.S32 R19, R16 ;  /* 0x0000001000137245 */ /* 0x000fe20000201400 */
[CC--:B------:R-:W-:Y:S01]  /*f750*/  FFMA.FTZ R65, R3.reuse, R26.reuse, R65 ;  /* 0x0000001a03417223 */ /* 0x0c0fe20000010041 */
[C---:B------:R-:W-:Y:S01]  /*f760*/  FFMA.FTZ R67, R3.reuse, R26, R67 ;  /* 0x0000001a03437223 */ /* 0x040fe20000010043 */
[----:B------:R-:W-:Y:S01]  /*f770*/  VIADD R17, R0, 0x30 ;  /* 0x0000003000117836 */ /* 0x000fe20000000000 */
[----:B------:R-:W-:Y:S01]  /*f780*/  FSEL R131, R18, -INF , !P0 ;  /* 0xff80000012837808 */ /* 0x000fe20004000000 */
[C---:B------:R-:W-:Y:S01]  /*f790*/  FFMA.FTZ R76, R3.reuse, R19, R76 ;  /* 0x00000013034c7223 */ /* 0x040fe2000001004c */
[----:B------:R-:W-:Y:S01]  /*f7a0*/  I2FP.F32.S32 R18, R23 ;  /* 0x0000001700127245 */ /* 0x000fe20000201400 */
[----:B------:R-:W-:Y:S01]  /*f7b0*/  FFMA.FTZ R78, R3, R19, R78 ;  /* 0x00000013034e7223 */ /* 0x000fe2000001004e */
[----:B------:R-:W-:-:S02]  /*f7c0*/  FSEL R130, R130, -INF , !P1 ;  /* 0xff80000082827808 */ /* 0x000fc40004800000 */
[----:B------:R-:W-:Y:S01]  /*f7d0*/  FSEL R172, R65, -INF , !P6 ;  /* 0xff80000041ac7808 */ /* 0x000fe20007000000 */
[-C--:B------:R-:W-:Y:S01]  /*f7e0*/  FFMA.FTZ R81, R3, R18.reuse, R81 ;  /* 0x0000001203517223 */ /* 0x080fe20000010051 */
[----:B------:R-:W-:Y:S01]  /*f7f0*/  FSEL R169, R67, -INF , !P4 ;  /* 0xff80000043a97808 */ /* 0x000fe20006000000 */
[----:B------:R-:W-:Y:S01]  /*f800*/  FFMA.FTZ R83, R3, R18, R83 ;  /* 0x0000001203537223 */ /* 0x000fe20000010053 */
[-C--:B------:R-:W-:Y:S02]  /*f810*/  ISETP.GE.AND P1, PT, R16, R105.reuse, PT ;  /* 0x000000691000720c */ /* 0x080fe40003f26270 */
[C---:B------:R-:W-:Y:S02]  /*f820*/  ISETP.GE.AND P6, PT, R17.reuse, R105, PT ;  /* 0x000000691100720c */ /* 0x040fe40003fc6270 */
[----:B------:R-:W-:Y:S02]  /*f830*/  ISETP.GE.AND P4, PT, R17, R128, PT ;  /* 0x000000801100720c */ /* 0x000fe40003f86270 */
[----:B------:R-:W-:-:S02]  /*f840*/  I2FP.F32.S32 R17, R17 ;  /* 0x0000001100117245 */ /* 0x000fc40000201400 */
[----:B------:R-:W-:Y:S02]  /*f850*/  FSEL R168, R168, -INF , !P5 ;  /* 0xff800000a8a87808 */ /* 0x000fe40006800000 */
[-C--:B------:R-:W-:Y:S01]  /*f860*/  ISETP.GE.AND P2, PT, R16, R128.reuse, PT ;  /* 0x000000801000720c */ /* 0x080fe20003f46270 */
[----:B------:R-:W-:Y:S01]  /*f870*/  VIADD R16, R0, 0x39 ;  /* 0x0000003900107836 */ /* 0x000fe20000000000 */
[----:B------:R-:W-:Y:S01]  /*f880*/  ISETP.GE.AND P5, PT, R23, R105, PT ;  /* 0x000000691700720c */ /* 0x000fe20003fa6270 */
[-C--:B------:R-:W-:Y:S01]  /*f890*/  FFMA.FTZ R80, R3, R17.reuse, R80 ;  /* 0x0000001103507223 */ /* 0x080fe20000010050 */
[----:B------:R-:W-:Y:S01]  /*f8a0*/  ISETP.GE.AND P0, PT, R23, R128, PT ;  /* 0x000000801700720c */ /* 0x000fe20003f06270 */
[----:B------:R-:W-:Y:S01]  /*f8b0*/  FFMA.FTZ R82, R3, R17, R82 ;  /* 0x0000001103527223 */ /* 0x000fe20000010052 */
[----:B------:R-:W-:Y:S02]  /*f8c0*/  FSEL R123, R76, -INF , !P1 ;  /* 0xff8000004c7b7808 */ /* 0x000fe40004800000 */
[----:B------:R-:W-:-:S02]  /*f8d0*/  ISETP.GE.AND P1, PT, R104, 0x2, PT ;  /* 0x000000026800780c */ /* 0x000fc40003f26270 */
[----:B------:R-:W-:Y:S02]  /*f8e0*/  FSEL R120, R81, -INF , !P5 ;  /* 0xff80000051787808 */ /* 0x000fe40006800000 */
[----:B------:R-:W-:Y:S02]  /*f8f0*/  FSEL R116, R83, -INF , !P0 ;  /* 0xff80000053747808 */ /* 0x000fe40004000000 */
[----:B------:R-:W-:Y:S02]  /*f900*/  I2FP.F32.S32 R17, R0 ;  /* 0x0000000000117245 */ /* 0x000fe40000201400 */
[C---:B------:R-:W-:Y:S02]  /*f910*/  ISETP.GE.AND P5, PT, R16.reuse, R105, PT ;  /* 0x000000691000720c */ /* 0x040fe40003fa6270 */
[----:B------:R-:W-:Y:S02]  /*f920*/  ISETP.GE.AND P0, PT, R16, R128, PT ;  /* 0x000000801000720c */ /* 0x000fe40003f06270 */
[----:B------:R-:W-:-:S02]  /*f930*/  I2FP.F32.S32 R16, R16 ;  /* 0x0000001000107245 */ /* 0x000fc40000201400 */
        /* <DEDUP_REMOVED lines=8> */
[----:B------:R-:W-:Y:S02]  /*f9c0*/  FSEL R119, R78, -INF , !P2 ;  /* 0xff8000004e777808 */ /* 0x000fe40005000000 */
[----:B------:R-:W-:-:S02]  /*f9d0*/  FSEL R122, R77, -INF , !P5 ;  /* 0xff8000004d7a7808 */ /* 0x000fc40006800000 */
        /* <DEDUP_REMOVED lines=65> */
.L_x_7344:
[----:B------:R-:W1:Y:S02]  /*fdf0*/  LDC R23, c[0x0][0x248] ;  /* 0x00009200ff177b82 */ /* 0x000e640000000800 */
[----:B-1----:R-:W-:-:S04]  /*fe00*/  LEA R23, -R23, RZ, 0x6 ;  /* 0x000000ff17177211 */ /* 0x002fc800078e31ff */
[----:B------:R-:W-:-:S07]  /*fe10*/  SHF.R.S32.HI R2, RZ, 0x1f, R23 ;  /* 0x0000001fff027819 */ /* 0x000fce0000011417 */
.L_x_7345:
        /* <DEDUP_REMOVED lines=75> */
.L_x_7343:
        /* <DEDUP_REMOVED lines=48> */
[----:B-1----:R-:W-:-:S03]  /*105d0*/  FMNMX.FTZ R2, R19, R2, !PT ;  /* 0x0000000213027209 */ /* 0x002fc60007810000 */
        /* <DEDUP_REMOVED lines=28> */
[--C-:B------:R-:W-:Y:S01]  /*107a0*/  FFMA.FTZ R108, R11, UR8, -R124.reuse ;  /* 0x000000080b6c7c23 */ /* 0x100fe2000801087c */
[--C-:B------:R-:W-:Y:S01]  /*107b0*/  FFMA.FTZ R33, R9, UR8, -R124.reuse ;  /* 0x0000000809217c23 */ /* 0x100fe2000801087c */
[----:B-1----:R-:W-:Y:S01]  /*107c0*/  F2FP.BF16.F32.PACK_AB R88, R112, R113 ;  /* 0x000000717058723e */ /* 0x002fe200000010ff */
[----:B------:R-:W1:Y:S01]  /*107d0*/  LDSM.16.MT88.4 R8, [R144+0x8800] ;  /* 0x008800009008783b */ /* 0x000e620000004200 */
[--C-:B------:R-:W-:Y:S01]  /*107e0*/  FFMA.FTZ R32, R7, UR8, -R124.reuse ;  /* 0x0000000807207c23 */ /* 0x100fe2000801087c */
[--C-:B------:R-:W-:Y:S01]  /*107f0*/  FFMA.FTZ R29, R5, UR8, -R124.reuse ;  /* 0x00000008051d7c23 */ /* 0x100fe2000801087c */
[--C-:B------:R-:W-:Y:S01]  /*10800*/  FFMA.FTZ R117, R117, UR8, -R124.reuse ;  /* 0x0000000875757c23 */ /* 0x100fe2000801087c */
[----:B------:R-:W-:Y:S01]  /*10810*/  MUFU.EX2 R115, R115 ;  /* 0x0000007300737308 */ /* 0x000fe20000000800 */
[----:B------:R-:W3:Y:S01]  /*10820*/  LDSM.16.MT88.4 R12, [R140+0xa000] ;  /* 0x00a000008c0c783b */ /* 0x000ee20000004200 */
[--C-:B------:R-:W-:Y:S01]  /*10830*/  FFMA.FTZ R116, R116, UR8, -R124.reuse ;  /* 0x0000000874747c23 */ /* 0x100fe2000801087c */
[----:B------:R-:W-:Y:S01]  /*10840*/  FFMA.FTZ R119, R119, UR8, -R124 ;  /* 0x0000000877777c23 */ /* 0x000fe2000801087c */
[----:B------:R-:W-:Y:S01]  /*10850*/  FADD.FTZ R112, R113, R112 ;  /* 0x0000007071707221 */ /* 0x000fe20000010000 */
[----:B------:R-:W4:Y:S03]  /*10860*/  LDSM.16.MT88.4 R16, [R142+0x8800] ;  /* 0x008800008e10783b */ /* 0x000f260000004200 */
[----:B------:R-:W5:Y:S01]  /*10870*/  MUFU.EX2 R114, R114 ;  /* 0x0000007200727308 */ /* 0x000f620000000800 */
[----:B--2---:R-:W-:Y:S01]  /*10880*/  F2FP.BF16.F32.PACK_AB R90, R34, R111 ;  /* 0x0000006f225a723e */ /* 0x004fe200000010ff */
[----:B------:R-:W-:Y:S01]  /*10890*/  LDSM.16.MT88.4 R20, [R140+0x8800] ;  /* 0x008800008c14783b */ /* 0x000fe20000004200 */
[----:B------:R-:W-:-:S04]  /*108a0*/  FADD.FTZ R111, R111, R112 ;  /* 0x000000706f6f7221 */ /* 0x000fc80000010000 */
[----:B------:R-:W-:Y:S01]  /*108b0*/  FADD.FTZ R34, R34, R111 ;  /* 0x0000006f22227221 */ /* 0x000fe20000010000 */
[----:B------:R-:W-:Y:S08]  /*108c0*/  MUFU.EX2 R110, R110 ;  /* 0x0000006e006e7308 */ /* 0x000ff00000000800 */
[----:B------:R-:W2:Y:S01]  /*108d0*/  MUFU.EX2 R109, R109 ;  /* 0x0000006d006d7308 */ /* 0x000ea20000000800 */
[----:B-----5:R-:W-:Y:S01]  /*108e0*/  F2FP.BF16.F32.PACK_AB R89, R114, R115 ;  /* 0x000000737259723e */ /* 0x020fe200000010ff */
[----:B------:R-:W-:-:S06]  /*108f0*/  FADD.FTZ R115, R115, R114 ;  /* 0x0000007273737221 */ /* 0x000fcc0000010000 */
[----:B------:R-:W-:Y:S08]  /*10900*/  MUFU.EX2 R35, R35 ;  /* 0x0000002300237308 */ /* 0x000ff00000000800 */
[----:B------:R-:W5:Y:S01]  /*10910*/  MUFU.EX2 R30, R30 ;  /* 0x0000001e001e7308 */ /* 0x000f620000000800 */
[----:B--2---:R-:W-:Y:S01]  /*10920*/  F2FP.BF16.F32.PACK_AB R91, R109, R110 ;  /* 0x0000006e6d5b723e */ /* 0x004fe200000010ff */
[----:B------:R-:W-:-:S04]  /*10930*/  FADD.FTZ R110, R110, R115 ;  /* 0x000000736e6e7221 */ /* 0x000fc80000010000 */
[----:B------:R-:W-:Y:S02]  /*10940*/  FADD.FTZ R109, R109, R110 ;  /* 0x0000006e6d6d7221 */ /* 0x000fe40000010000 */
[C---:B------:R-:W-:Y:S01]  /*10950*/  HMMA.16816.F32.BF16 R96, R88.reuse, R92, RZ ;  /* 0x0000005c5860723c */ /* 0x040fe200000418ff */
[----:B------:R-:W-:Y:S05]  /*10960*/  MUFU.EX2 R31, R31 ;  /* 0x0000001f001f7308 */ /* 0x000fea0000000800 */
[C---:B------:R-:W-:Y:S03]  /*10970*/  HMMA.16816.F32.BF16 R92, R88.reuse, R94, RZ ;  /* 0x0000005e585c723c */ /* 0x040fe600000418ff */
[----:B------:R-:W2:Y:S01]  /*10980*/  MUFU.EX2 R28, R28 ;  /* 0x0000001c001c7308 */ /* 0x000ea20000000800 */
        /* <DEDUP_REMOVED lines=37> */
[C---:B---3--:R-:W-:Y:S03]  /*10be0*/  HMMA.16816.F32.BF16 R84, R88.reuse, R12, RZ ;  /* 0x0000000c5854723c */ /* 0x048fe600000418ff */
[----:B------:R-:W-:Y:S03]  /*10bf0*/  MUFU.EX2 R119, R119 ;  /* 0x0000007700777308 */ /* 0x000fe60000000800 */
[----:B------:R-:W-:Y:S01]  /*10c00*/  HMMA.16816.F32.BF16 R88, R88, R14, RZ ;  /* 0x0000000e5858723c */ /* 0x000fe200000418ff */
[----:B------:R-:W2:Y:S05]  /*10c10*/  LDSM.16.MT88.4 R12, [R141+0xa800] ;  /* 0x00a800008d0c783b */ /* 0x000eaa0000004200 */
[C---:B----4-:R-:W-:Y:S06]  /*10c20*/  HMMA.16816.F32.BF16 R36, R4.reuse, R16, R36 ;  /* 0x000000100424723c */ /* 0x050fec0000041824 */
        /* <DEDUP_REMOVED lines=9> */
[----:B------:R-:W-:-:S03]  /*10cc0*/  FFMA.FTZ R168, R118, UR8, -R124 ;  /* 0x0000000876a87c23 */ /* 0x000fc6000801087c */
[C---:B--2---:R-:W-:Y:S01]  /*10cd0*/  HMMA.16816.F32.BF16 R76, R4.reuse, R12, R76 ;  /* 0x0000000c044c723c */ /* 0x044fe2000004184c */
[--C-:B------:R-:W-:Y:S01]  /*10ce0*/  FFMA.FTZ R26, R126, UR8, -R125.reuse ;  /* 0x000000087e1a7c23 */ /* 0x100fe2000801087d */
[--C-:B------:R-:W-:Y:S01]  /*10cf0*/  FFMA.FTZ R27, R129, UR8, -R124.reuse ;  /* 0x00000008811b7c23 */ /* 0x100fe2000801087c */
[----:B------:R-:W-:Y:S03]  /*10d00*/  MUFU.EX2 R25, R25 ;  /* 0x0000001900197308 */ /* 0x000fe60000000800 */
[C---:B------:R-:W-:Y:S01]  /*10d10*/  HMMA.16816.F32.BF16 R80, R4.reuse, R14, R80 ;  /* 0x0000000e0450723c */ /* 0x040fe20000041850 */
[----:B------:R-:W2:Y:S04]  /*10d20*/  LDSM.16.MT88.4 R12, [R144+0x9000] ;  /* 0x00900000900c783b */ /* 0x000ea80000004200 */
        /* <DEDUP_REMOVED lines=10> */
[C---:B---3--:R-:W-:Y:S01]  /*10dd0*/  HMMA.16816.F32.BF16 R68, R4.reuse, R16, R68 ;  /* 0x000000100444723c */ /* 0x048fe20000041844 */
[--C-:B------:R-:W-:Y:S01]  /*10de0*/  FFMA.FTZ R22, R169, UR8, -R124.reuse ;  /* 0x00000008a9167c23 */ /* 0x100fe2000801087c */
[----:B------:R-:W-:Y:S01]  /*10df0*/  FFMA.FTZ R23, R131, UR8, -R124 ;  /* 0x0000000883177c23 */ /* 0x000fe2000801087c */
[----:B------:R-:W-:Y:S03]  /*10e00*/  MUFU.EX2 R27, R27 ;  /* 0x0000001b001b7308 */ /* 0x000fe60000000800 */
[----:B------:R-:W-:Y:S01]  /*10e10*/  HMMA.16816.F32.BF16 R72, R4, R18, R72 ;  /* 0x000000120448723c */ /* 0x000fe20000041848 */
[----:B------:R-:W3:Y:S04]  /*10e20*/  LDSM.16.MT88.4 R16, [R141+0x9000] ;  /* 0x009000008d10783b */ /* 0x000ee80000004200 */
[----:B------:R-:W2:Y:S02]  /*10e30*/  MUFU.EX2 R22, R22 ;  /* 0x0000001600167308 */ /* 0x000ea40000000800 */
        /* <DEDUP_REMOVED lines=8> */
[----:B--2---:R-:W-:Y:S01]  /*10ec0*/  F2FP.BF16.F32.PACK_AB R5, R22, R27 ;  /* 0x0000001b1605723e */ /* 0x004fe200000010ff */
[----:B------:R-:W-:-:S04]  /*10ed0*/  FADD.FTZ R27, R27, R32 ;  /* 0x000000201b1b7221 */ /* 0x000fc80000010000 */
[----:B------:R-:W-:Y:S02]  /*10ee0*/  FADD.FTZ R22, R22, R27 ;  /* 0x0000001b16167221 */ /* 0x000fe40000010000 */
[----:B------:R-:W2:Y:S01]  /*10ef0*/  MUFU.EX2 R168, R168 ;  /* 0x000000a800a87308 */ /* 0x000ea20000000800 */
        /* <DEDUP_REMOVED lines=115> */
[C---:B------:R-:W-:Y:S01]  /*11630*/  IMAD R5, R6.reuse, UR5, R5 ;  /* 0x0000000506057c24 */ /* 0x040fe2000f8e0205 */
[----:B--2---:R-:W-:Y:S01]  /*11640*/  IADD3 R4, -R9, R4, RZ ;  /* 0x0000000409047210 */ /* 0x004fe20007ffe1ff */
[----:B------:R-:W-:Y:S01]  /*11650*/  IMAD.WIDE.U32 R8, R6, UR4, RZ ;  /* 0x0000000406087c25 */ /* 0x000fe2000f8e00ff */
[----:B------:R-:W-:Y:S02]  /*11660*/  ULDC.64 UR4, c[0x0][0x238] ;  /* 0x00008e0000047ab9 */ /* 0x000fe40000000a00 */
[----:B------:R-:W-:Y:S01]  /*11670*/  SHF.R.S32.HI R7, RZ, 0x1f, R4 ;  /* 0x0000001fff077819 */ /* 0x000fe20000011404 */
[----:B------:R-:W-:-:S04]  /*11680*/  IMAD.IADD R9, R9, 0x1, R5 ;  /* 0x0000000109097824 */ /* 0x000fc800078e0205 */
[----:B------:R-:W-:-:S04]  /*11690*/  IMAD R7, R7, UR4, RZ ;  /* 0x0000000407077c24 */ /* 0x000fc8000f8e02ff */
[C---:B------:R-:W-:Y:S02]  /*116a0*/  IMAD R7, R4.reuse, UR5, R7 ;  /* 0x0000000504077c24 */ /* 0x040fe4000f8e0207 */
[----:B------:R-:W-:-:S05]  /*116b0*/  IMAD.WIDE.U32 R4, R4, UR4, R8 ;  /* 0x0000000404047c25 */ /* 0x000fca000f8e0008 */
[----:B------:R-:W-:Y:S01]  /*116c0*/  IADD3 R6, R5, R7, RZ ;  /* 0x0000000705067210 */ /* 0x000fe20007ffe0ff */
[----:B------:R-:W-:Y:S01]  /*116d0*/  IMAD.MOV.U32 R5, RZ, RZ, R4 ;  /* 0x000000ffff057224 */ /* 0x000fe200078e0004 */
[----:B------:R-:W-:Y:S06]  /*116e0*/  BRA `(.L_x_7348) ;  /* 0x00000000000c7947 */ /* 0x000fec0003800000 */
.L_x_7347:
[----:B------:R-:W1:Y:S02]  /*116f0*/  LDC R5, c[0x0][0x250] ;  /* 0x00009400ff057b82 */ /* 0x000e640000000800 */
[----:B-1----:R-:W-:-:S04]  /*11700*/  LEA R5, -R5, RZ, 0x6 ;  /* 0x000000ff05057211 */ /* 0x002fc800078e31ff */
[----:B------:R-:W-:-:S07]  /*11710*/  SHF.R.S32.HI R6, RZ, 0x1f, R5 ;  /* 0x0000001fff067819 */ /* 0x000fce0000011405 */
.L_x_7348:
        /* <DEDUP_REMOVED lines=52> */
[----:B------:R-:W-:-:S02]  /*11a60*/  IMAD R101, R161, 0x40, R165 ;  /* 0x00000040a1657824 */ /* 0x000fc400078e02a5 */
[----:B------:R-:W-:Y:S01]  /*11a70*/  @!P2 STS.128 [R163+0xa800], RZ ;  /* 0x00a800ffa300a388 */ /* 0x000fe20000000c00 */
[----:B------:R-:W-:Y:S02]  /*11a80*/  IMAD.MOV.U32 R171, RZ, RZ, R131 ;  /* 0x000000ffffab7224 */ /* 0x000fe400078e0083 */
[C---:B------:R-:W-:Y:S01]  /*11a90*/  VIADD R106, R101.reuse, 0x1 ;  /* 0x00000001656a7836 */ /* 0x040fe20000000000 */
[----:B------:R-:W-:Y:S01]  /*11aa0*/  @!PT LDS RZ, [RZ] ;  /* 0x00000000fffff984 */ /* 0x000fe20000000800 */
[----:B------:R-:W-:Y:S01]  /*11ab0*/  @!PT LDS RZ, [RZ] ;  /* 0x00000000fffff984 */ /* 0x000fe20000000800 */
[----:B------:R-:W-:Y:S01]  /*11ac0*/  @!PT LDS RZ, [RZ] ;  /* 0x00000000fffff984 */ /* 0x000fe20000000800 */
[----:B------:R1:W-:Y:S01]  /*11ad0*/  @P0 LDGSTS.E.BYPASS.LTC128B.128 [R163+0x9000], desc[UR6][R14.64] ;  /* 0x090000000ea30fae */ /* 0x0003e2000b901d46 */
[C---:B------:R-:W-:Y:S02]  /*11ae0*/  VIADD R107, R101.reuse, 0x8 ;  /* 0x00000008656b7836 */ /* 0x040fe40000000000 */
[C---:B------:R-:W-:Y:S01]  /*11af0*/  VIADD R182, R101.reuse, 0x18 ;  /* 0x0000001865b67836 */ /* 0x040fe20000000000 */
[----:B------:R-:W-:Y:S01]  /*11b00*/  @!P0 STS.128 [R163+0x9000], RZ ;  /* 0x009000ffa3008388 */ /* 0x000fe20000000c00 */
[CC--:B------:R-:W-:Y:S01]  /*11b10*/  ISETP.GE.AND P6, PT, R106.reuse, R105.reuse, PT ;  /* 0x000000696a00720c */ /* 0x0c0fe20003fc6270 */
[----:B------:R-:W-:Y:S01]  /*11b20*/  VIADD R176, R101, 0x28 ;  /* 0x0000002865b07836 */ /* 0x000fe20000000000 */
[----:B------:R-:W-:Y:S01]  /*11b30*/  ISETP.GE.AND P4, PT, R106, R128, PT ;  /* 0x000000806a00720c */ /* 0x000fe20003f86270 */
[----:B------:R-:W-:Y:S01]  /*11b40*/  @!PT LDS RZ, [RZ] ;  /* 0x00000000fffff984 */ /* 0x000fe20000000800 */
[----:B------:R-:W-:Y:S01]  /*11b50*/  @!PT LDS RZ, [RZ] ;  /* 0x00000000fffff984 */ /* 0x000fe20000000800 */
[----:B------:R-:W-:Y:S01]  /*11b60*/  @!PT LDS RZ, [RZ] ;  /* 0x00000000fffff984 */ /* 0x000fe20000000800 */
[----:B------:R-:W-:Y:S01]  /*11b70*/  @P2 LDGSTS.E.BYPASS.LTC128B.128 [R163+0xb000], desc[UR6][R16.64+0x80] ;  /* 0x0b00008010a32fae */ /* 0x000fe2000b901d46 */
[----:B------:R-:W-:-:S02]  /*11b80*/  ISETP.GE.AND P5, PT, R107, R105, PT ;  /* 0x000000696b00720c */ /* 0x000fc40003fa6270 */
[----:B------:R-:W-:Y:S01]  /*11b90*/  ISETP.GE.AND P1, PT, R107, R128, PT ;  /* 0x000000806b00720c */ /* 0x000fe20003f26270 */
[----:B------:R-:W-:Y:S04]  /*11ba0*/  @!P2 STS.128 [R163+0xb000], RZ ;  /* 0x00b000ffa300a388 */ /* 0x000fe80000000c00 */
[----:B------:R-:W-:Y:S01]  /*11bb0*/  @!PT LDS RZ, [RZ] ;  /* 0x00000000fffff984 */ /* 0x000fe20000000800 */
[----:B------:R-:W-:Y:S01]  /*11bc0*/  @!PT LDS RZ, [RZ] ;  /* 0x00000000fffff984 */ /* 0x000fe20000000800 */
[----:B------:R-:W-:Y:S01]  /*11bd0*/  @!PT LDS RZ, [RZ] ;  /* 0x00000000fffff984 */ /* 0x000fe20000000800 */
[----:B------:R-:W-:Y:S04]  /*11be0*/  @P0 LDGSTS.E.BYPASS.LTC128B.128 [R163+0x9800], desc[UR6][R18.64] ;  /* 0x0980000012a30fae */ /* 0x000fe8000b901d46 */
[----:B------:R-:W-:Y:S01]  /*11bf0*/  @!P0 STS.128 [R163+0x9800], RZ ;  /* 0x009800ffa3008388 */ /* 0x000fe20000000c00 */
[----:B------:R-:W-:-:S02]  /*11c00*/  ISETP.GE.AND P0, PT, R104, 0x3, PT ;  /* 0x000000036800780c */ /* 0x000fc40003f06270 */
[----:B------:R-:W-:Y:S01]  /*11c10*/  I2FP.F32.S32 R104, R106 ;  /* 0x0000006a00687245 */ /* 0x000fe20000201400 */
[----:B------:R-:W-:Y:S01]  /*11c20*/  @!PT LDS RZ, [RZ] ;  /* 0x00000000fffff984 */ /* 0x000fe20000000800 */
[----:B------:R-:W-:Y:S01]  /*11c30*/  @!PT LDS RZ, [RZ] ;  /* 0x00000000fffff984 */ /* 0x000fe20000000800 */
[----:B------:R-:W-:Y:S01]  /*11c40*/  @!PT LDS RZ, [RZ] ;  /* 0x00000000fffff984 */ /* 0x000fe20000000800 */
[----:B------:R2:W-:Y:S01]  /*11c50*/  @P2 LDGSTS.E.BYPASS.LTC128B.128 [R163+0xb800], desc[UR6][R112.64+0x80] ;  /* 0x0b80008070a32fae */ /* 0x0005e2000b901d46 */
[----:B------:R-:W-:-:S03]  /*11c60*/  VIADD R106, R101, 0x9 ;  /* 0x00000009656a7836 */ /* 0x000fc60000000000 */
        /* <DEDUP_REMOVED lines=9> */
[----:B--2---:R-:W-:Y:S04]  /*11d00*/  LDSM.16.M88.4 R112, [R137] ;  /* 0x000000008970783b */ /* 0x004fe80000000200 */
[----:B------:R-:W0:Y:S01]  /*11d10*/  LDGDEPBAR ;  /* 0x00000000000079af */ /* 0x000e220000000000 */
[C---:B---3--:R-:W-:Y:S06]  /*11d20*/  HMMA.16816.F32.BF16 R32, R4.reuse, R28, RZ ;  /* 0x0000001c0420723c */ /* 0x048fec00000418ff */
[C---:B----4-:R-:W-:Y:S06]  /*11d30*/  HMMA.16816.F32.BF16 R24, R4.reuse, R20, RZ ;  /* 0x000000140418723c */ /* 0x050fec00000418ff */
[C---:B-1----:R-:W-:Y:S06]  /*11d40*/  HMMA.16816.F32.BF16 R16, R4.reuse, R12, RZ ;  /* 0x0000000c0410723c */ /* 0x042fec00000418ff */
        /* <DEDUP_REMOVED lines=89> */
[CC--:B------:R-:W-:Y:S01]  /*122e0*/  FFMA.FTZ R33, R3.reuse, R104.reuse, R33 ;  /* 0x0000006803217223 */ /* 0x0c0fe20000010021 */
[----:B------:R-:W-:Y:S01]  /*122f0*/  FFMA.FTZ R104, R3, R104, R35 ;  /* 0x0000006803687223 */ /* 0x000fe20000010023 */
[----:B------:R-:W-:Y:S01]  /*12300*/  I2FP.F32.S32 R35, R107 ;  /* 0x0000006b00237245 */ /* 0x000fe20000201400 */
[----:B--2---:R-:W-:Y:S01]  /*12310*/  HMMA.16816.F32.BF16 R8, R124, R108, R8 ;  /* 0x0000006c7c08723c */ /* 0x004fe20000041808 */
[----:B------:R-:W-:Y:S01]  /*12320*/  VIADD R107, R101, 0x11 ;  /* 0x00000011656b7836 */ /* 0x000fe20000000000 */
[----:B------:R-:W-:-:S02]  /*12330*/  FSEL R33, R33, -INF , !P6 ;  /* 0xff80000021217808 */ /* 0x000fc40007000000 */
[----:B------:R-:W-:Y:S01]  /*12340*/  FSEL R104, R104, -INF , !P4 ;  /* 0xff80000068687808 */ /* 0x000fe20006000000 */
[C---:B------:R-:W-:Y:S01]  /*12350*/  FFMA.FTZ R30, R3.reuse, R35, R30 ;  /* 0x00000023031e7223 */ /* 0x040fe2000001001e */
[----:B------:R-:W-:Y:S01]  /*12360*/  BAR.SYNC.DEFER_BLOCKING 0x0 ;  /* 0x0000000000007b1d */ /* 0x000fe20000010000 */
[C---:B------:R-:W-:Y:S01]  /*12370*/  ISETP.GE.AND P6, PT, R106.reuse, R105, PT ;  /* 0x000000696a00720c */ /* 0x040fe20003fc6270 */
[C---:B----4-:R-:W-:Y:S01]  /*12380*/  HMMA.16816.F32.BF16 R16, R124.reuse, R112, R16 ;  /* 0x000000707c10723c */ /* 0x050fe20000041810 */
[----:B------:R-:W-:Y:S02]  /*12390*/  I2FP.F32.S32 R108, R106 ;  /* 0x0000006a006c7245 */ /* 0x000fe40000201400 */
[----:B------:R-:W-:Y:S01]  /*123a0*/  ISETP.GE.AND P4, PT, R106, R128, PT ;  /* 0x000000806a00720c */ /* 0x000fe20003f86270 */
[----:B------:R-:W-:Y:S01]  /*123b0*/  FFMA.FTZ R106, R3, R35, R28 ;  /* 0x00000023036a7223 */ /* 0x000fe2000001001c */
[----:B------:R-:W-:Y:S02]  /*123c0*/  VIADD R35, R101, 0x10 ;  /* 0x0000001065237836 */ /* 0x000fe40000000000 */
[CC--:B------:R-:W-:Y:S01]  /*123d0*/  FFMA.FTZ R28, R3.reuse, R108.reuse, R31 ;  /* 0x0000006c031c7223 */ /* 0x0c0fe2000001001f */
[----:B------:R-:W-:Y:S01]  /*123e0*/  FSEL R30, R30, -INF , !P1 ;  /* 0xff8000001e1e7808 */ /* 0x000fe20004800000 */
[----:B------:R-:W-:Y:S01]  /*123f0*/  HMMA.16816.F32.BF16 R12, R124, R114, R12 ;  /* 0x000000727c0c723c */ /* 0x000fe2000004180c */
[----:B------:R-:W-:Y:S01]  /*12400*/  FSEL R31, R106, -INF , !P5 ;  /* 0xff8000006a1f7808 */ /* 0x000fe20006800000 */
[----:B------:R-:W-:Y:S01]  /*12410*/  FFMA.FTZ R29, R3, R108, R29 ;  /* 0x0000006c031d7223 */ /* 0x000fe2000001001d */
[----:B------:R-:W-:-:S02]  /*12420*/  ISETP.GE.AND P5, PT, R35, R105, PT ;  /* 0x000000692300720c */ /* 0x000fc40003fa6270 */
[----:B------:R-:W-:Y:S01]  /*12430*/  ISETP.GE.AND P1, PT, R35, R128, PT ;  /* 0x000000802300720c */ /* 0x000fe20003f26270 */
[----:B------:R-:W-:Y:S01]  /*12440*/  HMMA.16816.F32.BF16 R4, R124, R110, R4 ;  /* 0x0000006e7c04723c */ /* 0x000fe20000041804 */
[----:B------:R-:W-:Y:S02]  /*12450*/  I2FP.F32.S32 R35, R35 ;  /* 0x0000002300237245 */ /* 0x000fe40000201400 */
[----:B------:R-:W-:Y:S02]  /*12460*/  I2FP.F32.S32 R106, R107 ;  /* 0x0000006b006a7245 */ /* 0x000fe40000201400 */
[----:B------:R-:W-:Y:S01]  /*12470*/  FSEL R29, R29, -INF , !P6 ;  /* 0xff8000001d1d7808 */ /* 0x000fe20007000000 */
[CC--:B------:R-:W-:Y:S01]  /*12480*/  FFMA.FTZ R24, R3.reuse, R35.reuse, R24 ;  /* 0x0000002303187223 */ /* 0x0c0fe20000010018 */
[C---:B------:R-:W-:Y:S01]  /*12490*/  FFMA.FTZ R26, R3.reuse, R35, R26 ;  /* 0x00000023031a7223 */ /* 0x040fe2000001001a */
[-C--:B------:R-:W-:Y:S01]  /*124a0*/  FFMA.FTZ R127, R3, R106.reuse, R25 ;  /* 0x0000006a037f7223 */ /* 0x080fe20000010019 */
[----:B------:R-:W-:Y:S01]  /*124b0*/  VIADD R25, R101, 0x19 ;  /* 0x0000001965197836 */ /* 0x000fe20000000000 */
[----:B------:R-:W-:Y:S01]  /*124c0*/  FSEL R28, R28, -INF , !P4 ;  /* 0xff8000001c1c7808 */ /* 0x000fe20006000000 */
[----:B------:R-:W-:Y:S01]  /*124d0*/  FFMA.FTZ R27, R3, R106, R27 ;  /* 0x0000006a031b7223 */ /* 0x000fe2000001001b */
[----:B------:R-:W-:-:S02]  /*124e0*/  FSEL R129, R24, -INF , !P5 ;  /* 0xff80000018817808 */ /* 0x000fc40006800000 */
[----:B------:R-:W-:Y:S02]  /*124f0*/  FSEL R184, R26, -INF , !P1 ;  /* 0xff8000001ab87808 */ /* 0x000fe40004800000 */
[C---:B------:R-:W-:Y:S02]  /*12500*/  ISETP.GE.AND P5, PT, R182.reuse, R105, PT ;  /* 0x00000069b600720c */ /* 0x040fe40003fa6270 */
[----:B------:R-:W-:Y:S02]  /*12510*/  ISETP.GE.AND P1, PT, R182, R128, PT ;  /* 0x00000080b600720c */ /* 0x000fe40003f26270 */
[----:B------:R-:W-:Y:S02]  /*12520*/  I2FP.F32.S32 R182, R182 ;  /* 0x000000b600b67245 */ /* 0x000fe40000201400 */
[----:B------:R-:W-:Y:S02]  /*12530*/  I2FP.F32.S32 R24, R25 ;  /* 0x0000001900187245 */ /* 0x000fe40000201400 */
[----:B------:R-:W-:Y:S01]  /*12540*/  ISETP.GE.AND P6, PT, R107, R105, PT ;  /* 0x000000696b00720c */ /* 0x000fe20003fc6270 */
[----:B------:R-:W-:Y:S01]  /*12550*/  FFMA.FTZ R181, R3, R182, R20 ;  /* 0x000000b603b57223 */ /* 0x000fe20000010014 */
[----:B------:R-:W-:-:S02]  /*12560*/  VIADD R20, R101, 0x20 ;  /* 0x0000002065147836 */ /* 0x000fc40000000000 */
[C---:B------:R-:W-:Y:S01]  /*12570*/  FFMA.FTZ R182, R3.reuse, R182, R22 ;  /* 0x000000b603b67223 */ /* 0x040fe20000010016 */
[-C--:B------:R-:W-:Y:S01]  /*12580*/  FFMA.FTZ R167, R3, R24.reuse, R21 ;  /* 0x0000001803a77223 */ /* 0x080fe20000010015 */
[----:B------:R-:W-:Y:S01]  /*12590*/  VIADD R22, R101, 0x21 ;  /* 0x0000002165167836 */ /* 0x000fe20000000000 */
[----:B------:R-:W-:Y:S01]  /*125a0*/  FSEL R181, R181, -INF , !P5 ;  /* 0xff800000b5b57808 */ /* 0x000fe20006800000 */
[C---:B------:R-:W-:Y:S01]  /*125b0*/  FFMA.FTZ R23, R3.reuse, R24, R23 ;  /* 0x0000001803177223 */ /* 0x040fe20000010017 */
[----:B------:R-:W-:Y:S02]  /*125c0*/  I2FP.F32.S32 R21, R20 ;  /* 0x0000001400157245 */ /* 0x000fe40000201400 */
[----:B------:R-:W-:Y:S02]  /*125d0*/  FSEL R182, R182, -INF , !P1 ;  /* 0xff800000b6b67808 */ /* 0x000fe40004800000 */
[C---:B------:R-:W-:Y:S01]  /*125e0*/  ISETP.GE.AND P5, PT, R20.reuse, R105, PT ;  /* 0x000000691400720c */ /* 0x040fe20003fa6270 */
[CC--:B------:R-:W-:Y:S01]  /*125f0*/  FFMA.FTZ R16, R3.reuse, R21.reuse, R16 ;  /* 0x0000001503107223 */ /* 0x0c0fe20000010010 */
[----:B------:R-:W-:Y:S01]  /*12600*/  ISETP.GE.AND P1, PT, R20, R128, PT ;  /* 0x000000801400720c */ /* 0x000fe20003f26270 */
[----:B------:R-:W-:Y:S01]  /*12610*/  FFMA.FTZ R18, R3, R21, R18 ;  /* 0x0000001503127223 */ /* 0x000fe20000010012 */
        /* <DEDUP_REMOVED lines=9> */
[----:B------:R-:W-:-:S02]  /*126b0*/  ISETP.GE.AND P4, PT, R107, R128, PT ;  /* 0x000000806b00720c */ /* 0x000fc40003f86270 */
[----:B------:R-:W-:Y:S01]  /*126c0*/  I2FP.F32.S32 R16, R17 ;  /* 0x0000001100107245 */ /* 0x000fe20000201400 */
[CC--:B------:R-:W-:Y:S01]  /*126d0*/  FFMA.FTZ R179, R3.reuse, R176.reuse, R12 ;  /* 0x000000b003b37223 */ /* 0x0c0fe2000001000c */
[----:B------:R-:W-:Y:S01]  /*126e0*/  FFMA.FTZ R176, R3, R176, R14 ;  /* 0x000000b003b07223 */ /* 0x000fe2000001000e */
[----:B------:R-:W-:Y:S01]  /*126f0*/  VIADD R12, R101, 0x30 ;  /* 0x00000030650c7836 */ /* 0x000fe20000000000 */
[----:B------:R-:W-:Y:S01]  /*12700*/  FSEL R127, R127, -INF , !P6 ;  /* 0xff8000007f7f7808 */ /* 0x000fe20007000000 */
[-C--:B------:R-:W-:Y:S01]  /*12710*/  FFMA.FTZ R173, R3, R16.reuse, R13 ;  /* 0x0000001003ad7223 */ /* 0x080fe2000001000d */
[----:B------:R-:W-:Y:S01]  /*12720*/  FSEL R172, R27, -INF , !P4 ;  /* 0xff8000001bac7808 */ /* 0x000fe20006000000 */
[----:B------:R-:W-:Y:S01]  /*12730*/  VIADD R14, R101, 0x31 ;  /* 0x00000031650e7836 */ /* 0x000fe20000000000 */
[----:B------:R-:W-:Y:S01]  /*12740*/  ISETP.GE.AND P6, PT, R25, R105, PT ;  /* 0x000000691900720c */ /* 0x000fe20003fc6270 */
[----:B------:R-:W-:Y:S01]  /*12750*/  FFMA.FTZ R15, R3, R16, R15 ;  /* 0x00000010030f7223 */ /* 0x000fe2000001000f */
[----:B------:R-:W-:-:S02]  /*12760*/  ISETP.GE.AND P4, PT, R25, R128, PT ;  /* 0x000000801900720c */ /* 0x000fc40003f86270 */
[----:B------:R-:W-:Y:S02]  /*12770*/  FSEL R179, R179, -INF , !P5 ;  /* 0xff800000b3b37808 */ /* 0x000fe40006800000 */
[----:B------:R-:W-:Y:S02]  /*12780*/  FSEL R176, R176, -INF , !P1 ;  /* 0xff800000b0b07808 */ /* 0x000fe40004800000 */
        /* <DEDUP_REMOVED lines=8> */
[----:B------:R-:W-:-:S02]  /*12810*/  ISETP.GE.AND P6, PT, R22, R105, PT ;  /* 0x000000691600720c */ /* 0x000fc40003fc6270 */
[----:B------:R-:W-:Y:S02]  /*12820*/  ISETP.GE.AND P4, PT, R22, R128, PT ;  /* 0x000000801600720c */ /* 0x000fe40003f86270 */
[----:B------:R-:W-:Y:S02]  /*12830*/  FSEL R175, R175, -INF , !P6 ;  /* 0xff800000afaf7808 */ /* 0x000fe40007000000 */
[----:B------:R-:W-:Y:S02]  /*12840*/  FSEL R178, R19, -INF , !P4 ;  /* 0xff80000013b27808 */ /* 0x000fe40006000000 */
[----:B------:R-:W-:Y:S02]  /*12850*/  I2FP.F32.S32 R8, R14 ;  /* 0x0000000e00087245 */ /* 0x000fe40000201400 */
[C---:B------:R-:W-:Y:S02]  /*12860*/  ISETP.GE.AND P6, PT, R17.reuse, R105, PT ;  /* 0x000000691100720c */ /* 0x040fe40003fc6270 */
[----:B------:R-:W-:Y:S01]  /*12870*/  ISETP.GE.AND P4, PT, R17, R128, PT ;  /* 0x000000801100720c */ /* 0x000fe20003f86270 */
        /* <DEDUP_REMOVED lines=10> */
[----:B------:R-:W-:Y:S02]  /*12920*/  FSEL R122, R122, -INF , !P5 ;  /* 0xff8000007a7a7808 */ /* 0x000fe40006800000 */
        /* <DEDUP_REMOVED lines=16> */
[----:B------:R-:W-:Y:S01]  /*12a30*/  FFMA.FTZ R7, R3, R4, R7 ;  /* 0x0000000403077223 */ /* 0x000fe20000010007 */
[----:B------:R-:W-:-:S02]  /*12a40*/  FSEL R9, R9, -INF , !P6 ;  /* 0xff80000009097808 */ /* 0x000fc40007000000 */
[----:B------:R-:W-:Y:S02]  /*12a50*/  FSEL R125, R5, -INF , !P5 ;  /* 0xff800000057d7808 */ /* 0x000fe40006800000 */
[----:B------:R-:W-:Y:S02]  /*12a60*/  FSEL R8, R8, -INF , !P4 ;  /* 0xff80000008087808 */ /* 0x000fe40006000000 */
[----:B------:R-:W-:Y:S01]  /*12a70*/  FSEL R118, R7, -INF , !P1 ;  /* 0xff80000007767808 */ /* 0x000fe20004800000 */
[----:B------:R-:W-:Y:S06]  /*12a80*/  @!P0 BRA `(.L_x_7349) ;  /* 0x00000008001c8947 */ /* 0x000fec0003800000 */
[----:B------:R-:W-:Y:S05]  /*12a90*/  @!P3 BRA `(.L_x_7350) ;  /* 0x0000000000f8b947 */ /* 0x000fea0003800000 */
[----:B------:R-:W1:Y:S01]  /*12aa0*/  LDC R10, c[0x0][0x380] ;  /* 0x0000e000ff0a7b82 */ /* 0x000e620000000800 */
[----:B------:R-:W-:-:S05]  /*12ab0*/  IMAD.SHL.U32 R5, R161, 0x40, RZ ;  /* 0x00000040a1057824 */ /* 0x000fca00078e00ff */
        /* <DEDUP_REMOVED lines=29> */
[----:B------:R-:W-:Y:S01]  /*12c90*/  ISETP.GE.AND P0, PT, R15, RZ, PT ;  /* 0x000000ff0f00720c */ /* 0x000fe20003f06270 */
[----:B------:R-:W1:Y:S01]  /*12ca0*/  LDC.64 R6, c[0x0][0x248] ;  /* 0x00009200ff067b82 */ /* 0x000e620000000a00 */
[----:B------:R-:W-:-:S02]  /*12cb0*/  ISETP.NE.AND P1, PT, R10, RZ, PT ;  /* 0x000000ff0a00720c */ /* 0x000fc40003f25270 */
[----:B------:R-:W-:-:S05]  /*12cc0*/  LOP3.LUT R4, RZ, R10, RZ, 0x33, !PT ;  /* 0x0000000aff047212 */ /* 0x000fca00078e33ff */
[----:B------:R-:W-:Y:S02]  /*12cd0*/  @P6 IADD3 R14, R14, 0x1, RZ ;  /* 0x000000010e0e6810 */ /* 0x000fe40007ffe0ff */
[----:B------:R-:W-:-:S03]  /*12ce0*/  @P5 VIADD R13, R13, 0x1 ;  /* 0x000000010d0d5836 */ /* 0x000fc60000000000 */
[----:B------:R-:W-:Y:S02]  /*12cf0*/  @!P4 IMAD.MOV R14, RZ, RZ, -R14 ;  /* 0x000000ffff0ec224 */ /* 0x000fe400078e0a0e */
[----:B------:R-:W-:-:S03]  /*12d00*/  MOV R5, R13 ;  /* 0x0000000d00057202 */ /* 0x000fc60000000f00 */
[----:B------:R-:W-:Y:S02]  /*12d10*/  SEL R13, R4, R14, !P1 ;  /* 0x0000000e040d7207 */ /* 0x000fe40004800000 */
[----:B------:R-:W-:-:S03]  /*12d20*/  @!P0 IADD3 R5, -R5, RZ, RZ ;  /* 0x000000ff05058210 */ /* 0x000fc60007ffe1ff */
[----:B------:R-:W-:Y:S01]  /*12d30*/  IMAD.WIDE R18, R13, 0x4, R158 ;  /* 0x000000040d127825 */ /* 0x000fe200078e029e */
[----:B------:R-:W-:-:S04]  /*12d40*/  SEL R4, R4, R5, !P1 ;  /* 0x0000000504047207 */ /* 0x000fc80004800000 */
[----:B------:R-:W2:Y:S01]  /*12d50*/  LDG.E R12, desc[UR6][R18.64] ;  /* 0x00000006120c7981 */ /* 0x000ea2000c1e1900 */
[----:B------:R-:W-:-:S05]  /*12d60*/  IMAD.WIDE R16, R4, 0x4, R158 ;  /* 0x0000000404107825 */ /* 0x000fca00078e029e */
[----:B------:R-:W2:Y:S01]  /*12d70*/  LDG.E R11, desc[UR6][R16.64] ;  /* 0x00000006100b7981 */ /* 0x000ea2000c1e1900 */
[----:B------:R-:W-:Y:S02]  /*12d80*/  IMAD.IADD R13, R13, 0x1, -R4 ;  /* 0x000000010d0d7824 */ /* 0x000fe400078e0a04 */
[----:B------:R-:W3:Y:S02]  /*12d90*/  LDC.64 R4, c[0x0][0x230] ;  /* 0x00008c00ff047b82 */ /* 0x000ee40000000a00 */
[----:B------:R-:W-:-:S05]  /*12da0*/  IMAD R10, R13, R10, -0x40 ;  /* 0xffffffc00d0a7424 */ /* 0x000fca00078e020a */
[----:B------:R-:W-:-:S05]  /*12db0*/  SHF.R.S32.HI R13, RZ, 0x1f, R10 ;  /* 0x0000001fff0d7819 */ /* 0x000fca000001140a */
[----:B-1----:R-:W-:-:S04]  /*12dc0*/  IMAD R13, R13, R6, RZ ;  /* 0x000000060d0d7224 */ /* 0x002fc800078e02ff */
[----:B------:R-:W-:Y:S01]  /*12dd0*/  IMAD R7, R10, R7, R13 ;  /* 0x000000070a077224 */ /* 0x000fe200078e020d */
[----:B--2---:R-:W-:Y:S01]  /*12de0*/  IADD3 R11, -R12, R11, RZ ;  /* 0x0000000b0c0b7210 */ /* 0x004fe20007ffe1ff */
[----:B------:R-:W-:-:S03]  /*12df0*/  IMAD.WIDE.U32 R12, R10, R6, RZ ;  /* 0x000000060a0c7225 */ /* 0x000fc600078e00ff */
[----:B------:R-:W-:Y:S01]  /*12e00*/  SHF.R.S32.HI R15, RZ, 0x1f, R11 ;  /* 0x0000001fff0f7819 */ /* 0x000fe2000001140b */
[----:B------:R-:W-:-:S04]  /*12e10*/  IMAD.IADD R13, R13, 0x1, R7 ;  /* 0x000000010d0d7824 */ /* 0x000fc800078e0207 */
[-C--:B---3--:R-:W-:Y:S02]  /*12e20*/  IMAD R6, R15, R4.reuse, RZ ;  /* 0x000000040f067224 */ /* 0x088fe400078e02ff */
[----:B------:R-:W-:-:S04]  /*12e30*/  IMAD.WIDE.U32 R12, R11, R4, R12 ;  /* 0x000000040b0c7225 */ /* 0x000fc800078e000c */
[----:B------:R-:W-:Y:S02]  /*12e40*/  IMAD R5, R11, R5, R6 ;  /* 0x000000050b057224 */ /* 0x000fe400078e0206 */
[----:B------:R-:W-:-:S03]  /*12e50*/  IMAD.MOV.U32 R7, RZ, RZ, R12 ;  /* 0x000000ffff077224 */ /* 0x000fc600078e000c */
[----:B------:R-:W-:Y:S01]  /*12e60*/  IADD3 R10, R13, R5, RZ ;  /* 0x000000050d0a7210 */ /* 0x000fe20007ffe0ff */
[----:B------:R-:W-:Y:S06]  /*12e70*/  BRA `(.L_x_7351) ;  /* 0x00000000000c7947 */ /* 0x000fec0003800000 */
.L_x_7350:
[----:B------:R-:W1:Y:S02]  /*12e80*/  LDC R7, c[0x0][0x248] ;  /* 0x00009200ff077b82 */ /* 0x000e640000000800 */
[----:B-1----:R-:W-:-:S04]  /*12e90*/  LEA R7, -R7, RZ, 0x6 ;  /* 0x000000ff07077211 */ /* 0x002fc800078e31ff */
[----:B------:R-:W-:-:S07]  /*12ea0*/  SHF.R.S32.HI R10, RZ, 0x1f, R7 ;  /* 0x0000001fff0a7819 */ /* 0x000fce0000011407 */
.L_x_7351:
        /* <DEDUP_REMOVED lines=69> */
.L_x_7349:
[----:B-1----:R-:W-:Y:S01]  /*13300*/  FMNMX.FTZ R4, R2, R9, !PT ;  /* 0x0000000902047209 */ /* 0x002fe20007810000 */
        /* <DEDUP_REMOVED lines=60> */
[--C-:B------:R-:W-:Y:S01]  /*136d0*/  FFMA.FTZ R30, R30, UR8, -R121.reuse ;  /* 0x000000081e1e7c23 */ /* 0x100fe20008010879 */
[----:B------:R-:W-:Y:S01]  /*136e0*/  MUFU.EX2 R108, R108 ;  /* 0x0000006c006c7308 */ /* 0x000fe20000000800 */
[----:B------:R-:W1:Y:S01]  /*136f0*/  LDSM.16.MT88.4 R8, [R144+0x8000] ;  /* 0x008000009008783b */ /* 0x000e620000004200 */
[--C-:B------:R-:W-:Y:S01]  /*13700*/  FFMA.FTZ R130, R127, UR8, -R126.reuse ;  /* 0x000000087f827c23 */ /* 0x100fe2000801087e */
[--C-:B------:R-:W-:Y:S01]  /*13710*/  FFMA.FTZ R131, R129, UR8, -R126.reuse ;  /* 0x0000000881837c23 */ /* 0x100fe2000801087e */
[--C-:B------:R-:W-:Y:S01]  /*13720*/  FFMA.FTZ R127, R167, UR8, -R126.reuse ;  /* 0x00000008a77f7c23 */ /* 0x100fe2000801087e */
[----:B------:R-:W2:Y:S01]  /*13730*/  LDSM.16.MT88.4 R32, [R140+0x8000] ;  /* 0x008000008c20783b */ /* 0x000ea20000004200 */
        /* <DEDUP_REMOVED lines=20> */
[----:B------:R-:W-:Y:S01]  /*13880*/  FFMA.FTZ R123, R123, UR8, -R126 ;  /* 0x000000087b7b7c23 */ /* 0x000fe2000801087e */
[--C-:B------:R-:W-:Y:S01]  /*13890*/  FFMA.FTZ R120, R120, UR8, -R121.reuse ;  /* 0x0000000878787c23 */ /* 0x100fe20008010879 */
[--C-:B------:R-:W-:Y:S01]  /*138a0*/  FFMA.FTZ R183, R110, UR8, -R121.reuse ;  /* 0x000000086eb77c23 */ /* 0x100fe20008010879 */
[--C-:B------:R-:W-:Y:S01]  /*138b0*/  FFMA.FTZ R125, R111, UR8, -R121.reuse ;  /* 0x000000086f7d7c23 */ /* 0x100fe20008010879 */
[----:B------:R-:W-:-:S02]  /*138c0*/  FFMA.FTZ R118, R118, UR8, -R121 ;  /* 0x0000000876767c23 */ /* 0x000fc40008010879 */
        /* <DEDUP_REMOVED lines=34> */
[----:B------:R-:W-:Y:S01]  /*13af0*/  MUFU.EX2 R131, R131 ;  /* 0x0000008300837308 */ /* 0x000fe20000000800 */
[-C--:B------:R-:W-:Y:S01]  /*13b00*/  FMUL.FTZ R28, R52, R109.reuse ;  /* 0x0000006d341c7220 */ /* 0x080fe20000410000 */
[-C--:B------:R-:W-:Y:S01]  /*13b10*/  FMUL.FTZ R29, R53, R109.reuse ;  /* 0x0000006d351d7220 */ /* 0x080fe20000410000 */
[C---:B------:R-:W-:Y:S01]  /*13b20*/  HMMA.16816.F32.BF16 R24, R104.reuse, R26, R48 ;  /* 0x0000001a6818723c */ /* 0x040fe20000041830 */
[----:B------:R-:W3:Y:S01]  /*13b30*/  LDSM.16.MT88.4 R48, [R142+0xa000] ;  /* 0x00a000008e30783b */ /* 0x000ee20000004200 */
[-C--:B------:R-:W-:Y:S01]  /*13b40*/  FMUL.FTZ R30, R54, R0.reuse ;  /* 0x00000000361e7220 */ /* 0x080fe20000410000 */
[-C--:B------:R-:W-:Y:S01]  /*13b50*/  FMUL.FTZ R31, R55, R0.reuse ;  /* 0x00000000371f7220 */ /* 0x080fe20000410000 */
[-C--:B------:R-:W-:Y:S01]  /*13b60*/  FMUL.FTZ R56, R56, R109.reuse ;  /* 0x0000006d38387220 */ /* 0x080fe20000410000 */
[----:B------:R-:W4:Y:S01]  /*13b70*/  MUFU.EX2 R130, R130 ;  /* 0x0000008200827308 */ /* 0x000f220000000800 */
[C---:B-1----:R-:W-:Y:S01]  /*13b80*/  HMMA.16816.F32.BF16 R4, R104.reuse, R8, R4 ;  /* 0x000000086804723c */ /* 0x042fe20000041804 */
[-C--:B------:R-:W-:Y:S01]  /*13b90*/  FMUL.FTZ R57, R57, R109.reuse ;  /* 0x0000006d39397220 */ /* 0x080fe20000410000 */
        /* <DEDUP_REMOVED lines=9> */
[----:B------:R-:W-:Y:S01]  /*13c30*/  LDSM.16.MT88.4 R76, [R141+0x8800] ;  /* 0x008800008d4c783b */ /* 0x000fe20000004200 */
[C---:B--2---:R-:W-:Y:S01]  /*13c40*/  HMMA.16816.F32.BF16 R28, R104.reuse, R32, R28 ;  /* 0x00000020681c723c */ /* 0x044fe2000004181c */
[----:B------:R-:W-:Y:S01]  /*13c50*/  FMUL.FTZ R13, R37, R109 ;  /* 0x0000006d250d7220 */ /* 0x000fe20000410000 */
[-C--:B------:R-:W-:Y:S01]  /*13c60*/  FMUL.FTZ R14, R38, R0.reuse ;  /* 0x00000000260e7220 */ /* 0x080fe20000410000 */
[----:B------:R-:W1:Y:S01]  /*13c70*/  MUFU.EX2 R127, R127 ;  /* 0x0000007f007f7308 */ /* 0x000e620000000800 */
[----:B----4-:R-:W-:Y:S01]  /*13c80*/  F2FP.BF16.F32.PACK_AB R68, R130, R131 ;  /* 0x000000838244723e */ /* 0x010fe200000010ff */
[-C--:B------:R-:W-:Y:S01]  /*13c90*/  FMUL.FTZ R15, R39, R0.reuse ;  /* 0x00000000270f7220 */ /* 0x080fe20000410000 */
[C---:B------:R-:W-:Y:S01]  /*13ca0*/  HMMA.16816.F32.BF16 R32, R104.reuse, R34, R56 ;  /* 0x000000226820723c */ /* 0x040fe20000041838 */
[----:B------:R-:W2:Y:S01]  /*13cb0*/  LDSM.16.MT88.4 R56, [R141+0xa000] ;  /* 0x00a000008d38783b */ /* 0x000ea20000004200 */
[-C--:B------:R-:W-:Y:S01]  /*13cc0*/  FMUL.FTZ R40, R40, R109.reuse ;  /* 0x0000006d28287220 */ /* 0x080fe20000410000 */
[-C--:B------:R-:W-:Y:S01]  /*13cd0*/  FMUL.FTZ R41, R41, R109.reuse ;  /* 0x0000006d29297220 */ /* 0x080fe20000410000 */
[-C--:B------:R-:W-:Y:S01]  /*13ce0*/  FMUL.FTZ R42, R42, R0.reuse ;  /* 0x000000002a2a7220 */ /* 0x080fe20000410000 */
[----:B------:R-:W-:Y:S01]  /*13cf0*/  MUFU.EX2 R129, R129 ;  /* 0x0000008100817308 */ /* 0x000fe20000000800 */
[-C--:B------:R-:W-:Y:S01]  /*13d00*/  FMUL.FTZ R43, R43, R0.reuse ;  /* 0x000000002b2b7220 */ /* 0x080fe20000410000 */
[C---:B------:R-:W-:Y:S01]  /*13d10*/  HMMA.16816.F32.BF16 R12, R104.reuse, R16, R12 ;  /* 0x00000010680c723c */ /* 0x040fe2000004180c */
[-C--:B------:R-:W-:Y:S01]  /*13d20*/  FMUL.FTZ R80, R80, R109.reuse ;  /* 0x0000006d50507220 */ /* 0x080fe20000410000 */
[-C--:B------:R-:W-:Y:S01]  /*13d30*/  FMUL.FTZ R81, R81, R109.reuse ;  /* 0x0000006d51517220 */ /* 0x080fe20000410000 */
[-C--:B------:R-:W-:Y:S01]  /*13d40*/  FMUL.FTZ R82, R82, R0.reuse ;  /* 0x0000000052527220 */ /* 0x080fe20000410000 */
[----:B------:R-:W-:Y:S01]  /*13d50*/  FMUL.FTZ R83, R83, R0 ;  /* 0x0000000053537220 */ /* 0x000fe20000410000 */
[-C--:B------:R-:W-:Y:S01]  /*13d60*/  FMUL.FTZ R36, R60, R109.reuse ;  /* 0x0000006d3c247220 */ /* 0x080fe20000410000 */
[----:B------:R-:W4:Y:S01]  /*13d70*/  MUFU.EX2 R172, R172 ;  /* 0x000000ac00ac7308 */ /* 0x000f220000000800 */
[----:B-1----:R-:W-:Y:S01]  /*13d80*/  F2FP.BF16.F32.PACK_AB R70, R127, R128 ;  /* 0x000000807f46723e */ /* 0x002fe200000010ff */
[C---:B------:R-:W-:Y:S01]  /*13d90*/  HMMA.16816.F32.BF16 R16, R104.reuse, R18, R40 ;  /* 0x000000126810723c */ /* 0x040fe20000041828 */
[----:B------:R-:W1:Y:S01]  /*13da0*/  LDSM.16.MT88.4 R40, [R144+0xa000] ;  /* 0x00a000009028783b */ /* 0x000e620000004200 */
        /* <DEDUP_REMOVED lines=12> */
[----:B------:R-:W-:Y:S01]  /*13e70*/  FMUL.FTZ R61, R85, R109 ;  /* 0x0000006d553d7220 */ /* 0x000fe20000410000 */
[----:B------:R-:W5:Y:S01]  /*13e80*/  MUFU.EX2 R166, R166 ;  /* 0x000000a600a67308 */ /* 0x000f620000000800 */
[----:B----4-:R-:W-:Y:S01]  /*13e90*/  F2FP.BF16.F32.PACK_AB R69, R172, R129 ;  /* 0x00000081ac45723e */ /* 0x010fe200000010ff */
[-C--:B------:R-:W-:Y:S01]  /*13ea0*/  FMUL.FTZ R62, R86, R0.reuse ;  /* 0x00000000563e7220 */ /* 0x080fe20000410000 */
[-C--:B------:R-:W-:Y:S01]  /*13eb0*/  FMUL.FTZ R63, R87, R0.reuse ;  /* 0x00000000573f7220 */ /* 0x080fe20000410000 */
[----:B------:R-:W-:Y:S01]  /*13ec0*/  LDSM.16.MT88.4 R92, [R144+0x9000] ;  /* 0x00900000905c783b */ /* 0x000fe20000004200 */
[-C--:B------:R-:W-:Y:S01]  /*13ed0*/  FMUL.FTZ R88, R88, R109.reuse ;  /* 0x0000006d58587220 */ /* 0x080fe20000410000 */
[-C--:B------:R-:W-:Y:S01]  /*13ee0*/  FMUL.FTZ R89, R89, R109.reuse ;  /* 0x0000006d59597220 */ /* 0x080fe20000410000 */
[-C--:B------:R-:W-:Y:S01]  /*13ef0*/  FMUL.FTZ R90, R90, R0.reuse ;  /* 0x000000005a5a7220 */ /* 0x080fe20000410000 */
[-C--:B------:R-:W-:Y:S01]  /*13f00*/  FMUL.FTZ R91, R91, R0.reuse ;  /* 0x000000005b5b7220 */ /* 0x080fe20000410000 */
[----:B------:R-:W-:Y:S01]  /*13f10*/  MUFU.EX2 R177, R177 ;  /* 0x000000b100b17308 */ /* 0x000fe20000000800 */
[----:B------:R-:W-:Y:S01]  /*13f20*/  FFMA.FTZ R169, R169, R109, R108 ;  /* 0x0000006da9a97223 */ /* 0x000fe2000001006c */
[----:B--2---:R-:W-:Y:S01]  /*13f30*/  HMMA.16816.F32.BF16 R52, R104, R56, R52 ;  /* 0x000000386834723c */ /* 0x004fe20000041834 */
[----:B------:R-:W-:-:S02]  /*13f40*/  FFMA.FTZ R0, R168, R0, R119 ;  /* 0x00000000a8007223 */ /* 0x000fc40000010077 */
[----:B------:R-:W-:Y:S02]  /*13f50*/  FADD.FTZ R116, R116, R169 ;  /* 0x000000a974747221 */ /* 0x000fe40000010000 */
[----:B------:R-:W-:Y:S01]  /*13f60*/  FADD.FTZ R101, R101, R0 ;  /* 0x0000000065657221 */ /* 0x000fe20000010000 */
[----:B-----5:R-:W-:Y:S01]  /*13f70*/  F2FP.BF16.F32.PACK_AB R71, R166, R167 ;  /* 0x000000a7a647723e */ /* 0x020fe200000010ff */
[----:B------:R-:W-:Y:S01]  /*13f80*/  HMMA.16816.F32.BF16 R56, R104, R58, R80 ;  /* 0x0000003a6838723c */ /* 0x000fe20000041850 */
[----:B------:R-:W2:Y:S01]  /*13f90*/  LDSM.16.MT88.4 R80, [R142+0x8800] ;  /* 0x008800008e50783b */ /* 0x000ea20000004200 */
[----:B------:R-:W-:Y:S01]  /*13fa0*/  MUFU.EX2 R182, R182 ;  /* 0x000000b600b67308 */ /* 0x000fe20000000800 */
[----:B------:R-:W-:Y:S01]  /*13fb0*/  FADD.FTZ R113, R113, R116 ;  /* 0x0000007471717221 */ /* 0x000fe20000010000 */
[----:B------:R-:W-:Y:S02]  /*13fc0*/  FADD.FTZ R2, R2, R101 ;  /* 0x0000006502027221 */ /* 0x000fe40000010000 */
[----:B------:R-:W-:Y:S01]  /*13fd0*/  HMMA.16816.F32.BF16 R20, R68, R76, R20 ;  /* 0x0000004c4414723c */ /* 0x000fe20000041814 */
[----:B------:R-:W-:Y:S01]  /*13fe0*/  FADD.FTZ R112, R112, R113 ;  /* 0x0000007170707221 */ /* 0x000fe20000010000 */
[----:B------:R-:W-:-:S02]  /*13ff0*/  FADD.FTZ R2, R117, R2 ;  /* 0x0000000275027221 */ /* 0x000fc40000010000 */
[----:B------:R-:W-:Y:S02]  /*14000*/  MUFU.EX2 R175, R175 ;  /* 0x000000af00af7308 */ /* 0x000fe40000000800 */
[----:B------:R-:W-:Y:S01]  /*14010*/  HMMA.16816.F32.BF16 R24, R68, R78, R24 ;  /* 0x0000004e4418723c */ /* 0x000fe20000041818 */
[----:B------:R-:W4:Y:S01]  /*14020*/  LDSM.16.MT88.4 R76, [R142+0xa800] ;  /* 0x00a800008e4c783b */ /* 0x000f220000004200 */
[----:B------:R-:W-:Y:S01]  /*14030*/  FADD.FTZ R129, R129, R2 ;  /* 0x0000000281817221 */ /* 0x000fe20000010000 */
[----:B------:R-:W-:-:S03]  /*14040*/  MOV R2, R115 ;  /* 0x0000007300027202 */ /* 0x000fc60000000f00 */
[----:B-1----:R-:W-:Y:S01]  /*14050*/  HMMA.16816.F32.BF16 R36, R104, R40, R36 ;  /* 0x000000286824723c */ /* 0x002fe20000041824 */
[----:B------:R-:W-:Y:S01]  /*14060*/  MUFU.EX2 R184, R184 ;  /* 0x000000b800b87308 */ /* 0x000fe20000000800 */
[----:B------:R-:W-:-:S04]  /*14070*/  FADD.FTZ R172, R172, R129 ;  /* 0x00000081acac7221 */ /* 0x000fc80000010000 */
[C---:B---3--:R-:W-:Y:S01]  /*14080*/  HMMA.16816.F32.BF16 R4, R68.reuse, R72, R4 ;  /* 0x000000484404723c */ /* 0x048fe20000041804 */
[----:B------:R-:W-:Y:S02]  /*14090*/  FADD.FTZ R167, R167, R172 ;  /* 0x000000aca7a77221 */ /* 0x000fe40000010000 */
[----:B------:R-:W-:Y:S02]  /*140a0*/  MUFU.EX2 R179, R179 ;  /* 0x000000b300b37308 */ /* 0x000fe40000000800 */
[----:B------:R-:W-:Y:S01]  /*140b0*/  FADD.FTZ R166, R166, R167 ;  /* 0x000000a7a6a67221 */ /* 0x000fe20000010000 */
[----:B------:R-:W-:Y:S01]  /*140c0*/  HMMA.16816.F32.BF16 R8, R68, R74, R8 ;  /* 0x0000004a4408723c */ /* 0x000fe20000041808 */
[----:B------:R-:W1:Y:S04]  /*140d0*/  LDSM.16.MT88.4 R72, [R140+0x8800] ;  /* 0x008800008c48783b */ /* 0x000e680000004200 */
[----:B------:R-:W-:Y:S01]  /*140e0*/  MUFU.EX2 R178, R178 ;  /* 0x000000b200b27308 */ /* 0x000fe20000000800 */
[----:B------:R-:W-:Y:S01]  /*140f0*/  HMMA.16816.F32.BF16 R40, R104, R42, R64 ;  /* 0x0000002a6828723c */ /* 0x000fe20000041840 */
[----:B------:R-:W3:Y:S05]  /*14100*/  LDSM.16.MT88.4 R64, [R140+0xa000] ;  /* 0x00a000008c40783b */ /* 0x000eea0000004200 */
[C---:B--2---:R-:W-:Y:S01]  /*14110*/  HMMA.16816.F32.BF16 R12, R68.reuse, R80, R12 ;  /* 0x00000050440c723c */ /* 0x044fe2000004180c */
[----:B------:R-:W-:Y:S05]  /*14120*/  MUFU.EX2 R173, R173 ;  /* 0x000000ad00ad7308 */ /* 0x000fea0000000800 */
[C---:B------:R-:W-:Y:S01]  /*14130*/  HMMA.16816.F32.BF16 R16, R68.reuse, R82, R16 ;  /* 0x000000524410723c */ /* 0x040fe20000041810 */
[----:B------:R-:W2:Y:S02]  /*14140*/  LDSM.16.MT88.4 R80, [R144+0xa800] ;  /* 0x00a800009050783b */ /* 0x000ea40000004200 */
[----:B------:R-:W-:Y:S03]  /*14150*/  MUFU.EX2 R174, R174 ;  /* 0x000000ae00ae7308 */ /* 0x000fe60000000800 */
[C---:B----4-:R-:W-:Y:S05]  /*14160*/  HMMA.16816.F32.BF16 R44, R68.reuse, R76, R44 ;  /* 0x0000004c442c723c */ /* 0x050fea000004182c */
[----:B------:R-:W-:Y:S01]  /*14170*/  MUFU.EX2 R122, R122 ;  /* 0x0000007a007a7308 */ /* 0x000fe20000000800 */
[C---:B------:R-:W-:Y:S01]  /*14180*/  HMMA.16816.F32.BF16 R48, R68.reuse, R78, R48 ;  /* 0x0000004e4430723c */ /* 0x040fe20000041830 */
[----:B------:R-:W4:Y:S06]  /*14190*/  LDSM.16.MT88.4 R76, [R140+0xa800] ;  /* 0x00a800008c4c783b */ /* 0x000f2c0000004200 */
[----:B------:R-:W5:Y:S01]  /*141a0*/  MUFU.EX2 R181, R181 ;  /* 0x000000b500b57308 */ /* 0x000f620000000800 */
[C---:B-1----:R-:W-:Y:S07]  /*141b0*/  HMMA.16816.F32.BF16 R28, R68.reuse, R72, R28 ;  /* 0x00000048441c723c */ /* 0x042fee000004181c */
[----:B------:R-:W-:Y:S01]  /*141c0*/  MUFU.EX2 R123, R123 ;  /* 0x0000007b007b7308 */ /* 0x000fe20000000800 */
[----:B------:R-:W-:Y:S01]  /*141d0*/  HMMA.16816.F32.BF16 R32, R68, R74, R32 ;  /* 0x0000004a4420723c */ /* 0x000fe20000041820 */
[----:B------:R-:W1:Y:S05]  /*141e0*/  LDSM.16.MT88.4 R72, [R141+0xa800] ;  /* 0x00a800008d48783b */ /* 0x000e6a0000004200 */
[----:B---3--:R-:W-:Y:S01]  /*141f0*/  HMMA.16816.F32.BF16 R60, R104, R64, R60 ;  /* 0x00000040683c723c */ /* 0x008fe2000004183c */
[----:B------:R-:W3:Y:S01]  /*14200*/  MUFU.EX2 R124, R124 ;  /* 0x0000007c007c7308 */ /* 0x000ee20000000800 */
[----:B-----5:R-:W-:-:S04]  /*14210*/  F2FP.BF16.F32.PACK_AB R108, R181, R122 ;  /* 0x0000007ab56c723e */ /* 0x020fc800000010ff */
[----:B------:R-:W-:Y:S01]  /*14220*/  HMMA.16816.F32.BF16 R64, R104, R66, R88 ;  /* 0x000000426840723c */ /* 0x000fe20000041858 */
[----:B------:R-:W5:Y:S02]  /*14230*/  LDSM.16.MT88.4 R104, [R140+0xb000] ;  /* 0x00b000008c68783b */ /* 0x000f640000004200 */
[----:B------:R-:W-:Y:S03]  /*14240*/  MUFU.EX2 R120, R120 ;  /* 0x0000007800787308 */ /* 0x000fe60000000800 */
[C---:B--2---:R-:W-:Y:S05]  /*14250*/  HMMA.16816.F32.BF16 R36, R68.reuse, R80, R36 ;  /* 0x000000504424723c */ /* 0x044fea0000041824 */
[----:B------:R-:W2:Y:S01]  /*14260*/  MUFU.EX2 R183, R183 ;  /* 0x000000b700b77308 */ /* 0x000ea20000000800 */
[----:B------:R-:W-:Y:S01]  /*14270*/  HMMA.16816.F32.BF16 R40, R68, R82, R40 ;  /* 0x000000524428723c */ /* 0x000fe20000041828 */
[----:B------:R-:W-:Y:S01]  /*14280*/  LDSM.16.MT88.4 R80, [R141+0xb000] ;  /* 0x00b000008d50783b */ /* 0x000fe20000004200 */
[----:B---3--:R-:W-:-:S04]  /*14290*/  F2FP.BF16.F32.PACK_AB R110, R124, R123 ;  /* 0x0000007b7c6e723e */ /* 0x008fc800000010ff */
[C---:B----4-:R-:W-:Y:S01]  /*142a0*/  HMMA.16816.F32.BF16 R60, R68.reuse, R76, R60 ;  /* 0x0000004c443c723c */ /* 0x050fe2000004183c */
[----:B------:R-:W-:Y:S05]  /*142b0*/  MUFU.EX2 R125, R125 ;  /* 0x0000007d007d7308 */ /* 0x000fea0000000800 */
[----:B------:R-:W-:Y:S03]  /*142c0*/  HMMA.16816.F32.BF16 R64, R68, R78, R64 ;  /* 0x0000004e4440723c */ /* 0x000fe60000041840 */
[----:B------:R-:W3:Y:S01]  /*142d0*/  MUFU.EX2 R118, R118 ;  /* 0x0000007600767308 */ /* 0x000ee20000000800 */
[----:B--2---:R-:W-:-:S02]  /*142e0*/  F2FP.BF16.F32.PACK_AB R109, R183, R120 ;  /* 0x00000078b76d723e */ /* 0x004fc400000010ff */
[C---:B-1----:R-:W-:Y:S06]  /*142f0*/  HMMA.16816.F32.BF16 R52, R68.reuse, R72, R52 ;  /* 0x000000484434723c */ /* 0x042fec0000041834 */
[----:B------:R-:W-:Y:S01]  /*14300*/  HMMA.16816.F32.BF16 R56, R68, R74, R56 ;  /* 0x0000004a4438723c */ /* 0x000fe20000041838 */
[----:B------:R-:W1:Y:S06]  /*14310*/  LDSM.16.MT88.4 R72, [R142+0x9000] ;  /* 0x009000008e48783b */ /* 0x000e6c0000004200 */
[----:B------:R-:W-:-:S02]  /*14320*/  F2FP.BF16.F32.PACK_AB R68, R182, R177 ;  /* 0x000000b1b644723e */ /* 0x000fc400000010ff */
[----:B------:R-:W-:Y:S01]  /*14330*/  F2FP.BF16.F32.PACK_AB R69, R178, R179 ;  /* 0x000000b3b245723e */ /* 0x000fe200000010ff */
[----:B------:R-:W-:Y:S01]  /*14340*/  FADD.FTZ R179, R179, R166 ;  /* 0x000000a6b3b37221 */ /* 0x000fe20000010000 */
[----:B------:R-:W-:Y:S02]  /*14350*/  F2FP.BF16.F32.PACK_AB R70, R184, R175 ;  /* 0x000000afb846723e */ /* 0x000fe400000010ff */
[----:B------:R-:W-:Y:S01]  /*14360*/  F2FP.BF16.F32.PACK_AB R71, R174, R173 ;  /* 0x000000adae47723e */ /* 0x000fe200000010ff */
[----:B------:R-:W-:Y:S01]  /*14370*/  FADD.FTZ R178, R178, R179 ;  /* 0x000000b3b2b27221 */ /* 0x000fe20000010000 */
[----:B---3--:R-:W-:-:S05]  /*14380*/  F2FP.BF16.F32.PACK_AB R111, R118, R125 ;  /* 0x0000007d766f723e */ /* 0x008fca00000010ff */
[C---:B------:R-:W-:Y:S01]  /*14390*/  HMMA.16816.F32.BF16 R96, R68.reuse, R92, R4 ;  /* 0x0000005c4460723c */ /* 0x040fe20000041804 */
[----:B------:R-:W2:Y:S05]  /*143a0*/  LDSM.16.MT88.4 R4, [R140+0x9000] ;  /* 0x009000008c04783b */ /* 0x000eaa0000004200 */
[C---:B------:R-:W-:Y:S01]  /*143b0*/  HMMA.16816.F32.BF16 R92, R68.reuse, R94, R8 ;  /* 0x0000005e445c723c */ /* 0x040fe20000041808 */
[----:B------:R-:W-:Y:S05]  /*143c0*/  LDSM.16.MT88.4 R8, [R144+0xb000] ;  /* 0x00b000009008783b */ /* 0x000fea0000004200 */
[C---:B-----5:R-:W-:Y:S06]  /*143d0*/  HMMA.16816.F32.BF16 R84, R68.reuse, R104, R60 ;  /* 0x000000684454723c */ /* 0x060fec000004183c */
[C---:B------:R-:W-:Y:S01]  /*143e0*/  HMMA.16816.F32.BF16 R104, R68.reuse, R106, R64 ;  /* 0x0000006a4468723c */ /* 0x040fe20000041840 */
[----:B------:R-:W-:Y:S05]  /*143f0*/  LDSM.16.MT88.4 R64, [R144+0xb800] ;  /* 0x00b800009040783b */ /* 0x000fea0000004200 */
[C---:B-1----:R-:W-:Y:S01]  /*14400*/  HMMA.16816.F32.BF16 R88, R68.reuse, R72, R12 ;  /* 0x000000484458723c */ /* 0x042fe2000004180c */
[----:B------:R-:W1:Y:S05]  /*14410*/  LDSM.16.MT88.4 R12, [R141+0x9000] ;  /* 0x009000008d0c783b */ /* 0x000e6a0000004200 */
[C---:B------:R-:W-:Y:S01]  /*14420*/  HMMA.16816.F32.BF16 R16, R68.reuse, R74, R16 ;  /* 0x0000004a4410723c */ /* 0x040fe20000041810 */
[----:B------:R-:W3:Y:S05]  /*14430*/  LDSM.16.MT88.4 R72, [R142+0xb000] ;  /* 0x00b000008e48783b */ /* 0x000eea0000004200 */
[C---:B------:R-:W-:Y:S06]  /*14440*/  HMMA.16816.F32.BF16 R76, R68.reuse, R80, R52 ;  /* 0x00000050444c723c */ /* 0x040fec0000041834 */
[C---:B--2---:R-:W-:Y:S06]  /*14450*/  HMMA.16816.F32.BF16 R28, R68.reuse, R4, R28 ;  /* 0x00000004441c723c */ /* 0x044fec000004181c */
[C---:B------:R-:W-:Y:S06]  /*14460*/  HMMA.16816.F32.BF16 R32, R68.reuse, R6, R32 ;  /* 0x000000064420723c */ /* 0x040fec0000041820 */
[C---:B------:R-:W-:Y:S01]  /*14470*/  HMMA.16816.F32.BF16 R80, R68.reuse, R82, R56 ;  /* 0x000000524450723c */ /* 0x040fe20000041838 */
[----:B------:R-:W2:Y:S05]  /*14480*/  LDSM.16.MT88.4 R56, [R140+0x9800] ;  /* 0x009800008c38783b */ /* 0x000eaa0000004200 */
[C---:B-1----:R-:W-:Y:S06]  /*14490*/  HMMA.16816.F32.BF16 R20, R68.reuse, R12, R20 ;  /* 0x0000000c4414723c */ /* 0x042fec0000041814 */
[C---:B------:R-:W-:Y:S06]  /*144a0*/  HMMA.16816.F32.BF16 R24, R68.reuse, R14, R24 ;  /* 0x0000000e4418723c */ /* 0x040fec0000041818 */
[C---:B------:R-:W-:Y:S01]  /*144b0*/  HMMA.16816.F32.BF16 R12, R68.reuse, R8, R36 ;  /* 0x00000008440c723c */ /* 0x040fe20000041824 */
[----:B------:R-:W1:Y:S05]  /*144c0*/  LDSM.16.MT88.4 R36, [R144+0x9800] ;  /* 0x009800009024783b */ /* 0x000e6a0000004200 */
[C---:B------:R-:W-:Y:S01]  /*144d0*/  HMMA.16816.F32.BF16 R8, R68.reuse, R10, R40 ;  /* 0x0000000a4408723c */ /* 0x040fe20000041828 */
[----:B------:R-:W4:Y:S05]  /*144e0*/  LDSM.16.MT88.4 R40, [R142+0x9800] ;  /* 0x009800008e28783b */ /* 0x000f2a0000004200 */
[C---:B---3--:R-:W-:Y:S06]  /*144f0*/  HMMA.16816.F32.BF16 R4, R68.reuse, R72, R44 ;  /* 0x000000484404723c */ /* 0x048fec000004182c */
[----:B------:R-:W-:Y:S01]  /*14500*/  HMMA.16816.F32.BF16 R72, R68, R74, R48 ;  /* 0x0000004a4448723c */ /* 0x000fe20000041830 */
[----:B------:R-:W3:Y:S05]  /*14510*/  LDSM.16.MT88.4 R48, [R141+0x9800] ;  /* 0x009800008d30783b */ /* 0x000eea0000004200 */
[C---:B------:R-:W-:Y:S01]  /*14520*/  HMMA.16816.F32.BF16 R60, R108.reuse, R64, R12 ;  /* 0x000000406c3c723c */ /* 0x040fe2000004180c */
[----:B------:R-:W5:Y:S05]  /*14530*/  LDSM.16.MT88.4 R12, [R141+0xb800] ;  /* 0x00b800008d0c783b */ /* 0x000f6a0000004200 */
[C---:B--2---:R-:W-:Y:S06]  /*14540*/  HMMA.16816.F32.BF16 R52, R108.reuse, R56, R28 ;  /* 0x000000386c34723c */ /* 0x044fec000004181c */
[C---:B------:R-:W-:Y:S06]  /*14550*/  HMMA.16816.F32.BF16 R56, R108.reuse, R58, R32 ;  /* 0x0000003a6c38723c */ /* 0x040fec0000041820 */
[C---:B-1----:R-:W-:Y:S06]  /*14560*/  HMMA.16816.F32.BF16 R96, R108.reuse, R36, R96 ;  /* 0x000000246c60723c */ /* 0x042fec0000041860 */
[C---:B------:R-:W-:Y:S06]  /*14570*/  HMMA.16816.F32.BF16 R92, R108.reuse, R38, R92 ;  /* 0x000000266c5c723c */ /* 0x040fec000004185c */
[C---:B----4-:R-:W-:Y:S01]  /*14580*/  HMMA.16816.F32.BF16 R36, R108.reuse, R40, R88 ;  /* 0x000000286c24723c */ /* 0x050fe20000041858 */
[----:B------:R-:W1:Y:S05]  /*14590*/  LDSM.16.MT88.4 R88, [R140+0xb800] ;  /* 0x00b800008c58783b */ /* 0x000e6a0000004200 */
[C---:B------:R-:W-:Y:S01]  /*145a0*/  HMMA.16816.F32.BF16 R40, R108.reuse, R42, R16 ;  /* 0x0000002a6c28723c */ /* 0x040fe20000041810 */
[----:B------:R-:W2:Y:S05]  /*145b0*/  LDSM.16.MT88.4 R16, [R142+0xb800] ;  /* 0x00b800008e10783b */ /* 0x000eaa0000004200 */
[C---:B---3--:R-:W-:Y:S06]  /*145c0*/  HMMA.16816.F32.BF16 R44, R108.reuse, R48, R20 ;  /* 0x000000306c2c723c */ /* 0x048fec0000041814 */
[C---:B------:R-:W-:Y:S06]  /*145d0*/  HMMA.16816.F32.BF16 R48, R108.reuse, R50, R24 ;  /* 0x000000326c30723c */ /* 0x040fec0000041818 */
[C---:B------:R-:W-:Y:S06]  /*145e0*/  HMMA.16816.F32.BF16 R64, R108.reuse, R66, R8 ;  /* 0x000000426c40723c */ /* 0x040fec0000041808 */
[C---:B-----5:R-:W-:Y:S06]  /*145f0*/  HMMA.16816.F32.BF16 R76, R108.reuse, R12, R76 ;  /* 0x0000000c6c4c723c */ /* 0x060fec000004184c */
[C---:B------:R-:W-:Y:S06]  /*14600*/  HMMA.16816.F32.BF16 R80, R108.reuse, R14, R80 ;  /* 0x0000000e6c50723c */ /* 0x040fec0000041850 */
[C---:B-1----:R-:W-:Y:S06]  /*14610*/  HMMA.16816.F32.BF16 R84, R108.reuse, R88, R84 ;  /* 0x000000586c54723c */ /* 0x042fec0000041854 */
[C---:B--2---:R-:W-:Y:S06]  /*14620*/  HMMA.16816.F32.BF16 R68, R108.reuse, R16, R4 ;  /* 0x000000106c44723c */ /* 0x044fec0000041804 */
[----:B------:R-:W-:Y:S01]  /*14630*/  HMMA.16816.F32.BF16 R72, R108, R18, R72 ;  /* 0x000000126c48723c */ /* 0x000fe20000041848 */
[----:B------:R-:W-:Y:S01]  /*14640*/  FADD.FTZ R5, R131, R112 ;  /* 0x0000007083057221 */ /* 0x000fe20000010000 */
[----:B------:R-:W-:-:S03]  /*14650*/  FADD.FTZ R7, R173, R178 ;  /* 0x000000b2ad077221 */ /* 0x000fc60000010000 */
[----:B------:R-:W-:Y:S01]  /*14660*/  FADD.FTZ R5, R130, R5 ;  /* 0x0000000582057221 */ /* 0x000fe20000010000 */
[----:B------:R-:W-:Y:S01]  /*14670*/  HMMA.16816.F32.BF16 R88, R108, R90, R104 ;  /* 0x0000005a6c58723c */ /* 0x000fe20000041868 */
[----:B------:R-:W-:Y:S02]  /*14680*/  FADD.FTZ R7, R174, R7 ;  /* 0x00000007ae077221 */ /* 0x000fe40000010000 */
[----:B------:R-:W-:Y:S02]  /*14690*/  FADD.FTZ R0, R128, R5 ;  /* 0x0000000580007221 */ /* 0x000fe40000010000 */
[----:B------:R-:W-:Y:S02]  /*146a0*/  FADD.FTZ R120, R120, R7 ;  /* 0x0000000778787221 */ /* 0x000fe40000010000 */
[----:B------:R-:W-:Y:S02]  /*146b0*/  FADD.FTZ R0, R127, R0 ;  /* 0x000000007f007221 */ /* 0x000fe40000010000 */
[----:B------:R-:W-:-:S02]  /*146c0*/  FADD.FTZ R120, R183, R120 ;  /* 0x00000078b7787221 */ /* 0x000fc40000010000 */
[----:B------:R-:W-:Y:S01]  /*146d0*/  FADD.FTZ R177, R177, R0 ;  /* 0x00000000b1b17221 */ /* 0x000fe20000010000 */
[----:B------:R-:W-:Y:S01]  /*146e0*/  MOV R0, R114 ;  /* 0x0000007200007202 */ /* 0x000fe20000000f00 */
[----:B------:R-:W-:Y:S02]  /*146f0*/  FADD.FTZ R125, R125, R120 ;  /* 0x000000787d7d7221 */ /* 0x000fe40000010000 */
        /* <DEDUP_REMOVED lines=8> */
.L_x_7346:
        /* <DEDUP_REMOVED lines=13> */
.L_x_7356:
        /* <DEDUP_REMOVED lines=58> */
[-C--:B-1----:R-:W-:Y:S04]  /*14bf0*/  IMAD R0, R13, R6.reuse, RZ ;  /* 0x000000060d007224 */ /* 0x082fe800078e02ff */
[C---:B------:R-:W-:Y:S02]  /*14c00*/  IMAD R0, R11.reuse, R7, R0 ;  /* 0x000000070b007224 */ /* 0x040fe400078e0200 */
[----:B--2---:R-:W-:Y:S02]  /*14c10*/  IMAD.IADD R2, R2, 0x1, -R9 ;  /* 0x0000000102027824 */ /* 0x004fe400078e0a09 */
[----:B------:R-:W-:Y:S03]  /*14c20*/  IMAD.WIDE.U32 R8, R11, R6, RZ ;  /* 0x000000060b087225 */ /* 0x000fe600078e00ff */
[----:B------:R-:W-:Y:S02]  /*14c30*/  SHF.R.S32.HI R7, RZ, 0x1f, R2 ;  /* 0x0000001fff077819 */ /* 0x000fe40000011402 */
[----:B------:R-:W-:Y:S03]  /*14c40*/  IADD3 R9, R9, R0, RZ ;  /* 0x0000000009097210 */ /* 0x000fe60007ffe0ff */
[-C--:B---3--:R-:W-:Y:S02]  /*14c50*/  IMAD R7, R7, R4.reuse, RZ ;  /* 0x0000000407077224 */ /* 0x088fe400078e02ff */
[C---:B------:R-:W-:Y:S04]  /*14c60*/  IMAD.WIDE.U32 R8, R2.reuse, R4, R8 ;  /* 0x0000000402087225 */ /* 0x040fe800078e0008 */
[----:B------:R-:W-:Y:S01]  /*14c70*/  IMAD R7, R2, R5, R7 ;  /* 0x0000000502077224 */ /* 0x000fe200078e0207 */
[----:B------:R-:W-:Y:S03]  /*14c80*/  MOV R107, R8 ;  /* 0x00000008006b7202 */ /* 0x000fe60000000f00 */
[----:B------:R-:W-:Y:S07]  /*14c90*/  IMAD.IADD R2, R9, 0x1, R7 ;  /* 0x0000000109027824 */ /* 0x000fee00078e0207 */
.L_x_7353:
        /* <DEDUP_REMOVED lines=28> */
[----:B------:R-:W-:Y:S01]  /*14e60*/  @P4 LDGSTS.E.BYPASS.LTC128B.128 [R163+0x8800], desc[UR6][R178.64] ;  /* 0x08800000b2a34fae */ /* 0x000fe2000b901d46 */
        /* <DEDUP_REMOVED lines=8> */
[----:B------:R-:W-:Y:S01]  /*14ef0*/  @P2 LDGSTS.E.BYPASS.LTC128B.128 [R163+0xa800], desc[UR6][R174.64+0x80] ;  /* 0x0a800080aea32fae */ /* 0x000fe2000b901d46 */
[----:B------:R-:W-:Y:S02]  /*14f00*/  @P2 LEA.HI.X R171, R177, R171, R0, 0x1, P0 ;  /* 0x000000abb1ab2211 */ /* 0x000fe400000f0c00 */
        /* <DEDUP_REMOVED lines=26> */
[----:B------:R-:W0:Y:S01]  /*150b0*/  LDGDEPBAR ;  /* 0x00000000000079af */ /* 0x000e220000000000 */
[----:B-1----:R-:W-:Y:S03]  /*150c0*/  IMAD.MOV.U32 R170, RZ, RZ, R106 ;  /* 0x000000ffffaa7224 */ /* 0x002fe600078e006a */
[----:B------:R-:W1:Y:S01]  /*150d0*/  LDSM.16.M88.4 R124, [R149+0x5800] ;  /* 0x00580000957c783b */ /* 0x000e620000000200 */
[----:B------:R-:W-:Y:S03]  /*150e0*/  IMAD.MOV.U32 R171, RZ, RZ, R107 ;  /* 0x000000ffffab7224 */ /* 0x000fe600078e006b */
        /* <DEDUP_REMOVED lines=12> */
[----:B------:R-:W1:Y:S04]  /*151b0*/  LDSM.16.M88.4 R108, [R137] ;  /* 0x00000000896c783b */ /* 0x000e680000000200 */
        /* <DEDUP_REMOVED lines=9> */
[C---:B-1----:R-:W-:Y:S06]  /*15250*/  HMMA.16816.F32.BF16 R28, R112.reuse, R108, R28 ;  /* 0x0000006c701c723c */ /* 0x042fec000004181c */
[----:B------:R-:W-:Y:S01]  /*15260*/  HMMA.16816.F32.BF16 R32, R112, R110, R32 ;  /* 0x0000006e7020723c */ /* 0x000fe20000041820 */
[----:B------:R-:W1:Y:S04]  /*15270*/  LDSM.16.M88.4 R108, [R143+0x5000] ;  /* 0x005000008f6c783b */ /* 0x000e680000000200 */
[----:B------:R-:W3:Y:S01]  /*15280*/  LDSM.16.M88.4 R112, [R143+0x5800] ;  /* 0x005800008f70783b */ /* 0x000ee20000000200 */
[C---:B--2---:R-:W-:Y:S06]  /*15290*/  HMMA.16816.F32.BF16 R4, R116.reuse, R120, R4 ;  /* 0x000000787404723c */ /* 0x044fec0000041804 */
        /* <DEDUP_REMOVED lines=120> */
[----:B------:R-:W-:Y:S01]  /*15a20*/  SEL R113, R113, R110, !P5 ;  /* 0x0000006e71717207 */ /* 0x000fe20006800000 */
[----:B------:R-:W1:Y:S01]  /*15a30*/  LDC.64 R108, c[0x0][0x248] ;  /* 0x00009200ff6c7b82 */ /* 0x000e620000000a00 */
        /* <DEDUP_REMOVED lines=18> */
[----:B------:R-:W-:Y:S04]  /*15b60*/  IMAD R109, R2, R107, R109 ;  /* 0x0000006b026d7224 */ /* 0x000fe800078e026d */
[----:B------:R-:W-:Y:S01]  /*15b70*/  IMAD.IADD R2, R111, 0x1, R109 ;  /* 0x000000016f027824 */ /* 0x000fe200078e026d */
[----:B------:R-:W-:Y:S07]  /*15b80*/  MOV R111, R110 ;  /* 0x0000006e006f7202 */ /* 0x000fee0000000f00 */
.L_x_7355:
        /* <DEDUP_REMOVED lines=22> */
[----:B------:R1:W-:Y:S01]  /*15cf0*/  @!P2 STS.128 [R163+0x6000], RZ ;  /* 0x006000ffa300a388 */ /* 0x0003e20000000c00 */
        /* <DEDUP_REMOVED lines=10> */
[----:B------:R-:W-:Y:S02]  /*15da0*/  IMAD.MOV.U32 R160, RZ, RZ, R114 ;  /* 0x000000ffffa07224 */ /* 0x000fe400078e0072 */
        /* <DEDUP_REMOVED lines=29> */
.L_x_7354:
[----:B------:R-:W-:Y:S01]  /*15f80*/  IADD3 R120, R161, -0x1, RZ ;  /* 0xffffffffa1787810 */ /* 0x000fe20007ffe0ff */
[----:B-1----:R-:W-:Y:S03]  /*15f90*/  LDSM.16.MT88.4 R116, [R141+0x8000] ;  /* 0x008000008d74783b */ /* 0x002fe60000004200 */
        /* <DEDUP_REMOVED lines=10> */
[C---:B------:R-:W-:Y:S01]  /*16040*/  FFMA.FTZ R10, R3.reuse, R109, R10 ;  /* 0x0000006d030a7223 */ /* 0x040fe2000001000a */
[----:B------:R-:W-:Y:S01]  /*16050*/  I2FP.F32.S32 R107, R107 ;  /* 0x0000006b006b7245 */ /* 0x000fe20000201400 */
[CC--:B------:R-:W-:Y:S01]  /*16060*/  FFMA.FTZ R11, R3.reuse, R104.reuse, R11 ;  /* 0x00000068030b7223 */ /* 0x0c0fe2000001000b */
[C---:B------:R-:W-:Y:S01]  /*16070*/  FFMA.FTZ R9, R3.reuse, R104, R9 ;  /* 0x0000006803097223 */ /* 0x040fe20000010009 */
[C---:B------:R-:W-:Y:S01]  /*16080*/  IADD3 R104, R0.reuse, 0x19, RZ ;  /* 0x0000001900687810 */ /* 0x040fe20007ffe0ff */
        /* <DEDUP_REMOVED lines=24> */
[----:B------:R-:W-:Y:S02]  /*16210*/  FMNMX.FTZ R104, R8, R107, !PT ;  /* 0x0000006b08687209 */ /* 0x000fe40007810000 */
[C---:B------:R-:W-:Y:S01]  /*16220*/  IADD3 R108, R0.reuse, 0x28, RZ ;  /* 0x00000028006c7810 */ /* 0x040fe20007ffe0ff */
[----:B------:R-:W-:Y:S01]  /*16230*/  FFMA.FTZ R15, R3, R2, R15 ;  /* 0x00000002030f7223 */ /* 0x000fe2000001000f */
[----:B------:R-:W-:Y:S01]  /*16240*/  FMNMX.FTZ R107, R11, R106, !PT ;  /* 0x0000006a0b6b7209 */ /* 0x000fe20007810000 */
[----:B------:R-:W-:Y:S01]  /*16250*/  FFMA.FTZ R13, R3, R2, R13 ;  /* 0x00000002030d7223 */ /* 0x000fe2000001000d */
[----:B------:R-:W-:Y:S02]  /*16260*/  FMNMX.FTZ R109, R9, R104, !PT ;  /* 0x00000068096d7209 */ /* 0x000fe40007810000 */
[----:B------:R-:W-:Y:S02]  /*16270*/  IADD3 R2, R0, 0x21, RZ ;  /* 0x0000002100027810 */ /* 0x000fe40007ffe0ff */
        /* <DEDUP_REMOVED lines=10> */
[----:B------:R-:W-:Y:S02]  /*16320*/  IADD3 R2, R0, 0x29, RZ ;  /* 0x0000002900027810 */ /* 0x000fe40007ffe0ff */
[----:B------:R-:W-:Y:S02]  /*16330*/  FMNMX.FTZ R106, R18, R111, !PT ;  /* 0x0000006f126a7209 */ /* 0x000fe40007810000 */
[----:B------:R-:W-:Y:S02]  /*16340*/  FMNMX.FTZ R104, R16, R109, !PT ;  /* 0x0000006d10687209 */ /* 0x000fe40007810000 */
[----:B------:R-:W-:Y:S02]  /*16350*/  I2FP.F32.S32 R2, R2 ;  /* 0x0000000200027245 */ /* 0x000fe40000201400 */
        /* <DEDUP_REMOVED lines=47> */
[----:B------:R-:W-:Y:S01]  /*16650*/  FSETP.NEU.FTZ.AND P0, PT, R0, -INF , PT ;  /* 0xff8000000000780b */ /* 0x000fe20003f1d000 */
[----:B------:R-:W1:Y:S01]  /*16660*/  LDSM.16.MT88.4 R108, [R144+0x8000] ;  /* 0x00800000906c783b */ /* 0x000e620000004200 */
[----:B------:R-:W-:Y:S01]  /*16670*/  FADD.FTZ R105, -R2, R101 ;  /* 0x0000006502697221 */ /* 0x000fe20000010100 */
[----:B------:R-:W-:Y:S01]  /*16680*/  FMUL.FTZ R101, R104, UR4 ;  /* 0x0000000468657c20 */ /* 0x000fe20008410000 */
[----:B------:R-:W-:Y:S01]  /*16690*/  FSEL R127, R127, RZ, P0 ;  /* 0x000000ff7f7f7208 */ /* 0x000fe20000000000 */
[C---:B------:R-:W-:Y:S01]  /*166a0*/  FMUL.FTZ R126, R2.reuse, UR4 ;  /* 0x00000004027e7c20 */ /* 0x040fe20008410000 */
[----:B------:R-:W-:Y:S01]  /*166b0*/  FMUL.FTZ R106, R105, UR4 ;  /* 0x00000004696a7c20 */ /* 0x000fe20008410000 */
[----:B------:R-:W-:Y:S02]  /*166c0*/  FSETP.NEU.FTZ.AND P0, PT, R2, -INF , PT ;  /* 0xff8000000200780b */ /* 0x000fe40003f1d000 */
[--C-:B------:R-:W-:Y:S01]  /*166d0*/  FFMA.FTZ R122, R10, UR4, -R127.reuse ;  /* 0x000000040a7a7c23 */ /* 0x100fe2000801087f */
[----:B------:R2:W3:Y:S01]  /*166e0*/  MUFU.EX2 R104, R106 ;  /* 0x0000006a00687308 */ /* 0x0004e20000000800 */
[----:B------:R-:W-:Y:S01]  /*166f0*/  FSEL R126, R126, RZ, P0 ;  /* 0x000000ff7e7e7208 */ /* 0x000fe20000000000 */
[--C-:B------:R-:W-:Y:S01]  /*16700*/  FFMA.FTZ R105, R11, UR4, -R127.reuse ;  /* 0x000000040b697c23 */ /* 0x100fe2000801087f */
[--C-:B------:R-:W-:Y:S01]  /*16710*/  FFMA.FTZ R124, R6, UR4, -R127.reuse ;  /* 0x00000004067c7c23 */ /* 0x100fe2000801087f */
[--C-:B------:R-:W-:Y:S01]  /*16720*/  FFMA.FTZ R107, R7, UR4, -R127.reuse ;  /* 0x00000004076b7c23 */ /* 0x100fe2000801087f */
[--C-:B------:R-:W-:Y:S01]  /*16730*/  FFMA.FTZ R173, R30, UR4, -R127.reuse ;  /* 0x000000041ead7c23 */ /* 0x100fe2000801087f */
[--C-:B------:R-:W-:Y:S01]  /*16740*/  FFMA.FTZ R121, R8, UR4, -R126.reuse ;  /* 0x0000000408797c23 */ /* 0x100fe2000801087e */
[--C-:B------:R-:W-:Y:S01]  /*16750*/  FFMA.FTZ R125, R4, UR4, -R126.reuse ;  /* 0x00000004047d7c23 */ /* 0x100fe2000801087e */
[--C-:B------:R-:W-:Y:S02]  /*16760*/  FFMA.FTZ R123, R5, UR4, -R126.reuse ;  /* 0x00000004057b7c23 */ /* 0x100fe4000801087e */
[----:B------:R-:W4:Y:S01]  /*16770*/  MUFU.EX2 R101, R101 ;  /* 0x0000006500657308 */ /* 0x000f220000000800 */
[--C-:B------:R-:W-:Y:S01]  /*16780*/  FFMA.FTZ R128, R12, UR4, -R126.reuse ;  /* 0x000000040c807c23 */ /* 0x100fe2000801087e */
[--C-:B------:R-:W-:Y:S01]  /*16790*/  FFMA.FTZ R129, R13, UR4, -R126.reuse ;  /* 0x000000040d817c23 */ /* 0x100fe2000801087e */
[--C-:B------:R-:W-:Y:S01]  /*167a0*/  FFMA.FTZ R131, R21, UR4, -R126.reuse ;  /* 0x0000000415837c23 */ /* 0x100fe2000801087e */
[--C-:B------:R-:W-:Y:S01]  /*167b0*/  FFMA.FTZ R130, R24, UR4, -R126.reuse ;  /* 0x0000000418827c23 */ /* 0x100fe2000801087e */
[--C-:B------:R-:W-:Y:S01]  /*167c0*/  FFMA.FTZ R30, R31, UR4, -R127.reuse ;  /* 0x000000041f1e7c23 */ /* 0x100fe2000801087f */
[----:B------:R-:W-:Y:S01]  /*167d0*/  FFMA.FTZ R31, R34, UR4, -R127 ;  /* 0x00000004221f7c23 */ /* 0x000fe2000801087f */
[--C-:B------:R-:W-:Y:S01]  /*167e0*/  FFMA.FTZ R28, R28, UR4, -R126.reuse ;  /* 0x000000041c1c7c23 */ /* 0x100fe2000801087e */
[----:B--2---:R-:W-:Y:S02]  /*167f0*/  FFMA.FTZ R106, R9, UR4, -R126 ;  /* 0x00000004096a7c23 */ /* 0x004fe4000801087e */
        /* <DEDUP_REMOVED lines=72> */
[----:B------:R-:W-:Y:S01]  /*16c80*/  MUFU.EX2 R128, R128 ;  /* 0x0000008000807308 */ /* 0x000fe20000000800 */
[----:B----4-:R-:W-:Y:S01]  /*16c90*/  F2FP.BF16.F32.PACK_AB R98, R106, R121 ;  /* 0x000000796a62723e */ /* 0x010fe200000010ff */
[C---:B------:R-:W-:Y:S01]  /*16ca0*/  FMUL.FTZ R12, R104.reuse, R88 ;  /* 0x00000058680c7220 */ /* 0x040fe20000410000 */
[C---:B------:R-:W-:Y:S01]  /*16cb0*/  FMUL.FTZ R13, R104.reuse, R89 ;  /* 0x00000059680d7220 */ /* 0x040fe20000410000 */
[----:B------:R-:W-:Y:S01]  /*16cc0*/  FFMA.FTZ R124, R101, R168, R124 ;  /* 0x000000a8657c7223 */ /* 0x000fe2000001007c */
[----:B------:R-:W-:Y:S01]  /*16cd0*/  ISETP.GT.AND P0, PT, R161, 0x1, PT ;  /* 0x00000001a100780c */ /* 0x000fe20003f04270 */
[----:B------:R-:W-:Y:S01]  /*16ce0*/  FFMA.FTZ R125, R104, R169, R125 ;  /* 0x000000a9687d7223 */ /* 0x000fe2000001007d */
[----:B------:R-:W-:Y:S01]  /*16cf0*/  MOV R161, R120 ;  /* 0x0000007800a17202 */ /* 0x000fe20000000f00 */
[C---:B-1----:R-:W-:Y:S02]  /*16d00*/  HMMA.16816.F32.BF16 R4, R96.reuse, R108, R4 ;  /* 0x0000006c6004723c */ /* 0x042fe40000041804 */
[----:B------:R-:W-:Y:S03]  /*16d10*/  MUFU.EX2 R131, R131 ;  /* 0x0000008300837308 */ /* 0x000fe60000000800 */
[----:B------:R-:W-:Y:S01]  /*16d20*/  FADD.FTZ R107, R107, R124 ;  /* 0x0000007c6b6b7221 */ /* 0x000fe20000010000 */
[C---:B------:R-:W-:Y:S01]  /*16d30*/  HMMA.16816.F32.BF16 R8, R96.reuse, R110, R8 ;  /* 0x0000006e6008723c */ /* 0x040fe20000041808 */
[----:B------:R-:W1:Y:S05]  /*16d40*/  LDSM.16.MT88.4 R108, [R144+0xa000] ;  /* 0x00a00000906c783b */ /* 0x000e6a0000004200 */
[----:B------:R-:W-:Y:S01]  /*16d50*/  MUFU.EX2 R130, R130 ;  /* 0x0000008200827308 */ /* 0x000fe20000000800 */
[C---:B------:R-:W-:Y:S09]  /*16d60*/  HMMA.16816.F32.BF16 R36, R96.reuse, R112, R36 ;  /* 0x000000706024723c */ /* 0x040ff20000041824 */
[----:B------:R-:W-:Y:S01]  /*16d70*/  MUFU.EX2 R129, R129 ;  /* 0x0000008100817308 */ /* 0x000fe20000000800 */
[C---:B------:R-:W-:Y:S01]  /*16d80*/  HMMA.16816.F32.BF16 R40, R96.reuse, R114, R40 ;  /* 0x000000726028723c */ /* 0x040fe20000041828 */
[----:B------:R-:W2:Y:S05]  /*16d90*/  LDSM.16.MT88.4 R112, [R142+0xa000] ;  /* 0x00a000008e70783b */ /* 0x000eaa0000004200 */
[C---:B------:R-:W-:Y:S03]  /*16da0*/  HMMA.16816.F32.BF16 R44, R96.reuse, R116, R44 ;  /* 0x00000074602c723c */ /* 0x040fe6000004182c */
[----:B------:R-:W-:Y:S03]  /*16db0*/  MUFU.EX2 R173, R173 ;  /* 0x000000ad00ad7308 */ /* 0x000fe60000000800 */
[C---:B------:R-:W-:Y:S07]  /*16dc0*/  HMMA.16816.F32.BF16 R48, R96.reuse, R118, R48 ;  /* 0x000000766030723c */ /* 0x040fee0000041830 */
[----:B------:R-:W-:Y:S01]  /*16dd0*/  MUFU.EX2 R30, R30 ;  /* 0x0000001e001e7308 */ /* 0x000fe20000000800 */
[--C-:B------:R-:W-:Y:S01]  /*16de0*/  FFMA.FTZ R117, R14, UR4, -R127.reuse ;  /* 0x000000040e757c23 */ /* 0x100fe2000801087f */
[C---:B---3--:R-:W-:Y:S03]  /*16df0*/  HMMA.16816.F32.BF16 R52, R96.reuse, R92, R52 ;  /* 0x0000005c6034723c */ /* 0x048fe60000041834 */
[----:B------:R-:W-:Y:S03]  /*16e00*/  FMUL.FTZ R14, R101, R90 ;  /* 0x0000005a650e7220 */ /* 0x000fe60000410000 */
[C---:B------:R-:W-:Y:S01]  /*16e10*/  HMMA.16816.F32.BF16 R56, R96.reuse, R94, R56 ;  /* 0x0000005e6038723c */ /* 0x040fe20000041838 */
[----:B------:R-:W3:Y:S01]  /*16e20*/  LDSM.16.MT88.4 R92, [R141+0xa000] ;  /* 0x00a000008d5c783b */ /* 0x000ee20000004200 */
[----:B------:R-:W-:Y:S03]  /*16e30*/  MUFU.EX2 R117, R117 ;  /* 0x0000007500757308 */ /* 0x000fe60000000800 */
[--C-:B------:R-:W-:Y:S01]  /*16e40*/  FFMA.FTZ R116, R15, UR4, -R127.reuse ;  /* 0x000000040f747c23 */ /* 0x100fe2000801087f */
[C---:B-1----:R-:W-:Y:S06]  /*16e50*/  HMMA.16816.F32.BF16 R60, R96.reuse, R108, R60 ;  /* 0x0000006c603c723c */ /* 0x042fec000004183c */
[----:B------:R-:W-:Y:S01]  /*16e60*/  MUFU.EX2 R31, R31 ;  /* 0x0000001f001f7308 */ /* 0x000fe20000000800 */
[----:B------:R-:W-:Y:S01]  /*16e70*/  FMUL.FTZ R15, R101, R91 ;  /* 0x0000005b650f7220 */ /* 0x000fe20000410000 */
[C---:B------:R-:W-:Y:S01]  /*16e80*/  HMMA.16816.F32.BF16 R64, R96.reuse, R110, R64 ;  /* 0x0000006e6040723c */ /* 0x040fe20000041840 */
[----:B------:R-:W1:Y:S02]  /*16e90*/  LDSM.16.MT88.4 R108, [R140+0xa000] ;  /* 0x00a000008c6c783b */ /* 0x000e640000004200 */
[--C-:B------:R-:W-:Y:S03]  /*16ea0*/  FFMA.FTZ R118, R18, UR4, -R127.reuse ;  /* 0x0000000412767c23 */ /* 0x100fe6000801087f */
[C---:B--2---:R-:W-:Y:S02]  /*16eb0*/  HMMA.16816.F32.BF16 R68, R96.reuse, R112, R68 ;  /* 0x000000706044723c */ /* 0x044fe40000041844 */
[----:B------:R-:W-:Y:S01]  /*16ec0*/  MUFU.EX2 R116, R116 ;  /* 0x0000007400747308 */ /* 0x000fe20000000800 */
[----:B------:R-:W-:Y:S02]  /*16ed0*/  LDSM.16.MT88.4 R88, [R141+0x8800] ;  /* 0x008800008d58783b */ /* 0x000fe40000004200 */
[--C-:B------:R-:W-:Y:S01]  /*16ee0*/  FFMA.FTZ R119, R19, UR4, -R127.reuse ;  /* 0x0000000413777c23 */ /* 0x100fe2000801087f */
[C---:B------:R-:W-:Y:S06]  /*16ef0*/  HMMA.16816.F32.BF16 R72, R96.reuse, R114, R72 ;  /* 0x000000726048723c */ /* 0x040fec0000041848 */
[----:B------:R-:W-:Y:S01]  /*16f00*/  MUFU.EX2 R118, R118 ;  /* 0x0000007600767308 */ /* 0x000fe20000000800 */
[----:B------:R-:W-:Y:S01]  /*16f10*/  LDSM.16.MT88.4 R112, [R142+0x8800] ;  /* 0x008800008e70783b */ /* 0x000fe20000004200 */
[----:B------:R-:W-:Y:S08]  /*16f20*/  MOV R101, R2 ;  /* 0x0000000200657202 */ /* 0x000ff00000000f00 */
[----:B------:R-:W2:Y:S01]  /*16f30*/  MUFU.EX2 R119, R119 ;  /* 0x0000007700777308 */ /* 0x000ea20000000800 */
[C---:B---3--:R-:W-:Y:S09]  /*16f40*/  HMMA.16816.F32.BF16 R76, R96.reuse, R92, R76 ;  /* 0x0000005c604c723c */ /* 0x048ff2000004184c */
[----:B------:R-:W-:Y:S01]  /*16f50*/  MUFU.EX2 R28, R28 ;  /* 0x0000001c001c7308 */ /* 0x000fe20000000800 */
[C---:B------:R-:W-:Y:S01]  /*16f60*/  HMMA.16816.F32.BF16 R80, R96.reuse, R94, R80 ;  /* 0x0000005e6050723c */ /* 0x040fe20000041850 */
[----:B------:R-:W3:Y:S02]  /*16f70*/  LDSM.16.MT88.4 R92, [R144+0x8800] ;  /* 0x00880000905c783b */ /* 0x000ee40000004200 */
[----:B--2---:R-:W-:Y:S03]  /*16f80*/  F2FP.BF16.F32.PACK_AB R19, R119, R118 ;  /* 0x000000767713723e */ /* 0x004fe600000010ff */
[C---:B-1----:R-:W-:Y:S06]  /*16f90*/  HMMA.16816.F32.BF16 R84, R96.reuse, R108, R84 ;  /* 0x0000006c6054723c */ /* 0x042fec0000041854 */
[----:B------:R-:W-:Y:S01]  /*16fa0*/  HMMA.16816.F32.BF16 R12, R96, R110, R12 ;  /* 0x0000006e600c723c */ /* 0x000fe2000004180c */
[----:B------:R-:W-:Y:S04]  /*16fb0*/  LDSM.16.MT88.4 R96, [R144+0xa800] ;  /* 0x00a800009060783b */ /* 0x000fe80000004200 */
[--C-:B------:R-:W-:Y:S01]  /*16fc0*/  FFMA.FTZ R109, R16, UR4, -R126.reuse ;  /* 0x00000004106d7c23 */ /* 0x100fe2000801087e */
[--C-:B------:R-:W-:Y:S01]  /*16fd0*/  FFMA.FTZ R108, R17, UR4, -R126.reuse ;  /* 0x00000004116c7c23 */ /* 0x100fe2000801087e */
[----:B------:R-:W-:Y:S01]  /*16fe0*/  F2FP.BF16.F32.PACK_AB R17, R116, R117 ;  /* 0x000000757411723e */ /* 0x000fe200000010ff */
[--C-:B------:R-:W-:Y:S03]  /*16ff0*/  FFMA.FTZ R110, R22, UR4, -R127.reuse ;  /* 0x00000004166e7c23 */ /* 0x100fe6000801087f */
[----:B------:R-:W-:Y:S01]  /*17000*/  MUFU.EX2 R109, R109 ;  /* 0x0000006d006d7308 */ /* 0x000fe20000000800 */
[----:B------:R-:W-:Y:S01]  /*17010*/  F2FP.BF16.F32.PACK_AB R16, R129, R128 ;  /* 0x000000808110723e */ /* 0x000fe200000010ff */
[--C-:B------:R-:W-:Y:S08]  /*17020*/  FFMA.FTZ R111, R23, UR4, -R127.reuse ;  /* 0x00000004176f7c23 */ /* 0x100ff0000801087f */
[----:B------:R-:W1:Y:S10]  /*17030*/  MUFU.EX2 R108, R108 ;  /* 0x0000006c006c7308 */ /* 0x000e740000000800 */
[----:B------:R-:W-:Y:S10]  /*17040*/  MUFU.EX2 R110, R110 ;  /* 0x0000006e006e7308 */ /* 0x000ff40000000800 */
[----:B------:R-:W2:Y:S01]  /*17050*/  MUFU.EX2 R111, R111 ;  /* 0x0000006f006f7308 */ /* 0x000ea20000000800 */
[----:B-1----:R-:W-:Y:S07]  /*17060*/  F2FP.BF16.F32.PACK_AB R18, R108, R109 ;  /* 0x0000006d6c12723e */ /* 0x002fee00000010ff */
[C---:B---3--:R-:W-:Y:S06]  /*17070*/  HMMA.16816.F32.BF16 R4, R16.reuse, R92, R4 ;  /* 0x0000005c1004723c */ /* 0x048fec0000041804 */
[C---:B------:R-:W-:Y:S01]  /*17080*/  HMMA.16816.F32.BF16 R8, R16.reuse, R94, R8 ;  /* 0x0000005e1008723c */ /* 0x040fe20000041808 */
[----:B------:R-:W1:Y:S05]  /*17090*/  LDSM.16.MT88.4 R92, [R140+0x8800] ;  /* 0x008800008c5c783b */ /* 0x000e6a0000004200 */
[C---:B------:R-:W-:Y:S06]  /*170a0*/  HMMA.16816.F32.BF16 R36, R16.reuse, R112, R36 ;  /* 0x000000701024723c */ /* 0x040fec0000041824 */
[C---:B------:R-:W-:Y:S05]  /*170b0*/  HMMA.16816.F32.BF16 R40, R16.reuse, R114, R40 ;  /* 0x000000721028723c */ /* 0x040fea0000041828 */
[--C-:B------:R-:W-:Y:S01]  /*170c0*/  FFMA.FTZ R112, R26, UR4, -R127.reuse ;  /* 0x000000041a707c23 */ /* 0x100fe2000801087f */
[C---:B------:R-:W-:Y:S05]  /*170d0*/  HMMA.16816.F32.BF16 R44, R16.reuse, R88, R44 ;  /* 0x00000058102c723c */ /* 0x040fea000004182c */
[--C-:B------:R-:W-:Y:S01]  /*170e0*/  FFMA.FTZ R113, R27, UR4, -R127.reuse ;  /* 0x000000041b717c23 */ /* 0x100fe2000801087f */
[C---:B------:R-:W-:Y:S01]  /*170f0*/  HMMA.16816.F32.BF16 R48, R16.reuse, R90, R48 ;  /* 0x0000005a1030723c */ /* 0x040fe20000041830 */
[----:B------:R-:W3:Y:S01]  /*17100*/  LDSM.16.MT88.4 R88, [R142+0xa800] ;  /* 0x00a800008e58783b */ /* 0x000ee20000004200 */
[----:B------:R-:W-:Y:S03]  /*17110*/  MUFU.EX2 R112, R112 ;  /* 0x0000007000707308 */ /* 0x000fe60000000800 */
[--C-:B------:R-:W-:Y:S01]  /*17120*/  FFMA.FTZ R114, R20, UR4, -R126.reuse ;  /* 0x0000000414727c23 */ /* 0x100fe2000801087e */
[--C-:B------:R-:W-:Y:S01]  /*17130*/  FFMA.FTZ R115, R25, UR4, -R126.reuse ;  /* 0x0000000419737c23 */ /* 0x100fe2000801087e */
[----:B------:R-:W-:Y:S02]  /*17140*/  FFMA.FTZ R127, R35, UR4, -R127 ;  /* 0x00000004237f7c23 */ /* 0x000fe4000801087f */
[----:B------:R-:W-:Y:S03]  /*17150*/  LDSM.16.MT88.4 R20, [R141+0x9000] ;  /* 0x009000008d14783b */ /* 0x000fe60000004200 */
[----:B------:R-:W4:Y:S01]  /*17160*/  MUFU.EX2 R113, R113 ;  /* 0x0000007100717308 */ /* 0x000f220000000800 */
[C---:B-1----:R-:W-:Y:S04]  /*17170*/  HMMA.16816.F32.BF16 R52, R16.reuse, R92, R52 ;  /* 0x0000005c1034723c */ /* 0x042fe80000041834 */
[----:B------:R-:W-:Y:S05]  /*17180*/  LDSM.16.MT88.4 R24, [R140+0x9000] ;  /* 0x009000008c18783b */ /* 0x000fea0000004200 */
[----:B------:R-:W1:Y:S01]  /*17190*/  MUFU.EX2 R114, R114 ;  /* 0x0000007200727308 */ /* 0x000e620000000800 */
[C---:B------:R-:W-:Y:S02]  /*171a0*/  HMMA.16816.F32.BF16 R56, R16.reuse, R94, R56 ;  /* 0x0000005e1038723c */ /* 0x040fe40000041838 */
[----:B------:R-:W5:Y:S07]  /*171b0*/  LDSM.16.MT88.4 R92, [R141+0xa800] ;  /* 0x00a800008d5c783b */ /* 0x000f6e0000004200 */
[----:B------:R-:W1:Y:S01]  /*171c0*/  MUFU.EX2 R115, R115 ;  /* 0x0000007300737308 */ /* 0x000e620000000800 */
[C---:B------:R-:W-:Y:S06]  /*171d0*/  HMMA.16816.F32.BF16 R60, R16.reuse, R96, R60 ;  /* 0x00000060103c723c */ /* 0x040fec000004183c */
[C---:B------:R-:W-:Y:S01]  /*171e0*/  HMMA.16816.F32.BF16 R64, R16.reuse, R98, R64 ;  /* 0x000000621040723c */ /* 0x040fe20000041840 */
[----:B------:R-:W2:Y:S02]  /*171f0*/  LDSM.16.MT88.4 R96, [R140+0xa800] ;  /* 0x00a800008c60783b */ /* 0x000ea40000004200 */
[----:B------:R-:W1:Y:S03]  /*17200*/  MUFU.EX2 R34, R127 ;  /* 0x0000007f00227308 */ /* 0x000e660000000800 */
[C---:B---3--:R-:W-:Y:S06]  /*17210*/  HMMA.16816.F32.BF16 R68, R16.reuse, R88, R68 ;  /* 0x000000581044723c */ /* 0x048fec0000041844 */
[C---:B------:R-:W-:Y:S01]  /*17220*/  HMMA.16816.F32.BF16 R72, R16.reuse, R90, R72 ;  /* 0x0000005a1048723c */ /* 0x040fe20000041848 */
[----:B------:R-:W3:Y:S05]  /*17230*/  LDSM.16.MT88.4 R88, [R144+0x9000] ;  /* 0x009000009058783b */ /* 0x000eea0000004200 */
[C---:B-----5:R-:W-:Y:S06]  /*17240*/  HMMA.16816.F32.BF16 R76, R16.reuse, R92, R76 ;  /* 0x0000005c104c723c */ /* 0x060fec000004184c */
[C---:B------:R-:W-:Y:S01]  /*17250*/  HMMA.16816.F32.BF16 R80, R16.reuse, R94, R80 ;  /* 0x0000005e1050723c */ /* 0x040fe20000041850 */
[----:B------:R-:W5:Y:S05]  /*17260*/  LDSM.16.MT88.4 R92, [R142+0x9000] ;  /* 0x009000008e5c783b */ /* 0x000f6a0000004200 */
[C---:B--2---:R-:W-:Y:S06]  /*17270*/  HMMA.16816.F32.BF16 R84, R16.reuse, R96, R84 ;  /* 0x000000601054723c */ /* 0x044fec0000041854 */
[----:B------:R-:W-:Y:S07]  /*17280*/  HMMA.16816.F32.BF16 R12, R16, R98, R12 ;  /* 0x00000062100c723c */ /* 0x000fee000004180c */
[----:B------:R-:W-:Y:S04]  /*17290*/  F2FP.BF16.F32.PACK_AB R17, R111, R110 ;  /* 0x0000006e6f11723e */ /* 0x000fe800000010ff */
[----:B----4-:R-:W-:Y:S02]  /*172a0*/  F2FP.BF16.F32.PACK_AB R19, R113, R112 ;  /* 0x000000707113723e */ /* 0x010fe400000010ff */
[----:B-1----:R-:W-:Y:S02]  /*172b0*/  F2FP.BF16.F32.PACK_AB R16, R131, R114 ;  /* 0x000000728310723e */ /* 0x002fe400000010ff */
[----:B------:R-:W-:Y:S07]  /*172c0*/  F2FP.BF16.F32.PACK_AB R18, R115, R130 ;  /* 0x000000827312723e */ /* 0x000fee00000010ff */
[C---:B---3--:R-:W-:Y:S06]  /*172d0*/  HMMA.16816.F32.BF16 R4, R16.reuse, R88, R4 ;  /* 0x000000581004723c */ /* 0x048fec0000041804 */
[C---:B------:R-:W-:Y:S01]  /*172e0*/  HMMA.16816.F32.BF16 R8, R16.reuse, R90, R8 ;  /* 0x0000005a1008723c */ /* 0x040fe20000041808 */
[----:B------:R-:W1:Y:S05]  /*172f0*/  LDSM.16.MT88.4 R88, [R144+0xb000] ;  /* 0x00b000009058783b */ /* 0x000e6a0000004200 */
[C---:B-----5:R-:W-:Y:S06]  /*17300*/  HMMA.16816.F32.BF16 R36, R16.reuse, R92, R36 ;  /* 0x0000005c1024723c */ /* 0x060fec0000041824 */
[C---:B------:R-:W-:Y:S01]  /*17310*/  HMMA.16816.F32.BF16 R40, R16.reuse, R94, R40 ;  /* 0x0000005e1028723c */ /* 0x040fe20000041828 */
[----:B------:R-:W-:Y:S05]  /*17320*/  LDSM.16.MT88.4 R92, [R144+0x9800] ;  /* 0x00980000905c783b */ /* 0x000fea0000004200 */
[C---:B------:R-:W-:Y:S06]  /*17330*/  HMMA.16816.F32.BF16 R44, R16.reuse, R20, R44 ;  /* 0x00000014102c723c */ /* 0x040fec000004182c */
        /* <DEDUP_REMOVED lines=12> */
[C---:B------:R-:W-:Y:S05]  /*17400*/  HMMA.16816.F32.BF16 R80, R16.reuse, R26, R80 ;  /* 0x0000001a1050723c */ /* 0x040fea0000041850 */
[--C-:B------:R-:W-:Y:S01]  /*17410*/  FFMA.FTZ R25, R29, UR4, -R126.reuse ;  /* 0x000000041d197c23 */ /* 0x100fe2000801087e */
[C---:B-1----:R-:W-:Y:S05]  /*17420*/  HMMA.16816.F32.BF16 R84, R16.reuse, R88, R84 ;  /* 0x000000581054723c */ /* 0x042fea0000041854 */
[--C-:B------:R-:W-:Y:S01]  /*17430*/  FFMA.FTZ R24, R32, UR4, -R126.reuse ;  /* 0x0000000420187c23 */ /* 0x100fe2000801087e */
[----:B------:R-:W-:Y:S01]  /*17440*/  HMMA.16816.F32.BF16 R12, R16, R90, R12 ;  /* 0x0000005a100c723c */ /* 0x000fe2000004180c */
[----:B------:R-:W1:Y:S01]  /*17450*/  MUFU.EX2 R25, R25 ;  /* 0x0000001900197308 */ /* 0x000e620000000800 */
[----:B------:R-:W3:Y:S03]  /*17460*/  LDSM.16.MT88.4 R16, [R141+0x9800] ;  /* 0x009800008d10783b */ /* 0x000ee60000004200 */
[----:B------:R-:W-:Y:S01]  /*17470*/  FFMA.FTZ R126, R33, UR4, -R126 ;  /* 0x00000004217e7c23 */ /* 0x000fe2000801087e */
[----:B------:R-:W-:Y:S01]  /*17480*/  F2FP.BF16.F32.PACK_AB R89, R30, R173 ;  /* 0x000000ad1e59723e */ /* 0x000fe200000010ff */
[----:B------:R-:W-:Y:S01]  /*17490*/  FADD.FTZ R26, R123, R125 ;  /* 0x0000007d7b1a7221 */ /* 0x000fe20000010000 */
[----:B------:R-:W-:Y:S03]  /*174a0*/  F2FP.BF16.F32.PACK_AB R91, R34, R31 ;  /* 0x0000001f225b723e */ /* 0x000fe600000010ff */
[----:B------:R-:W-:Y:S01]  /*174b0*/  MUFU.EX2 R24, R24 ;  /* 0x0000001800187308 */ /* 0x000fe20000000800 */
[----:B------:R-:W-:Y:S04]  /*174c0*/  FADD.FTZ R121, R121, R26 ;  /* 0x0000001a79797221 */ /* 0x000fe80000010000 */
[----:B------:R-:W-:Y:S05]  /*174d0*/  FADD.FTZ R121, R106, R121 ;  /* 0x000000796a797221 */ /* 0x000fea0000010000 */
[----:B------:R-:W4:Y:S01]  /*174e0*/  MUFU.EX2 R27, R126 ;  /* 0x0000007e001b7308 */ /* 0x000f220000000800 */
[----:B-1----:R-:W-:Y:S01]  /*174f0*/  F2FP.BF16.F32.PACK_AB R88, R25, R28 ;  /* 0x0000001c1958723e */ /* 0x002fe200000010ff */
[----:B------:R-:W-:Y:S04]  /*17500*/  FADD.FTZ R128, R128, R121 ;  /* 0x0000007980807221 */ /* 0x000fe80000010000 */
[----:B------:R-:W-:Y:S01]  /*17510*/  FADD.FTZ R128, R129, R128 ;  /* 0x0000008081807221 */ /* 0x000fe20000010000 */
[----:B----4-:R-:W-:Y:S07]  /*17520*/  F2FP.BF16.F32.PACK_AB R90, R27, R24 ;  /* 0x000000181b5a723e */ /* 0x010fee00000010ff */
[C---:B------:R-:W-:Y:S01]  /*17530*/  HMMA.16816.F32.BF16 R96, R88.reuse, R92, R4 ;  /* 0x0000005c5860723c */ /* 0x040fe20000041804 */
[----:B------:R-:W1:Y:S05]  /*17540*/  LDSM.16.MT88.4 R4, [R140+0x9800] ;  /* 0x009800008c04783b */ /* 0x000e6a0000004200 */
[C---:B------:R-:W-:Y:S03]  /*17550*/  HMMA.16816.F32.BF16 R92, R88.reuse, R94, R8 ;  /* 0x0000005e585c723c */ /* 0x040fe60000041808 */
[----:B------:R-:W4:Y:S03]  /*17560*/  LDSM.16.MT88.4 R8, [R144+0xb800] ;  /* 0x00b800009008783b */ /* 0x000f260000004200 */
        /* <DEDUP_REMOVED lines=9> */
[C---:B----4-:R-:W-:Y:S06]  /*17600*/  HMMA.16816.F32.BF16 R60, R88.reuse, R8, R60 ;  /* 0x00000008583c723c */ /* 0x050fec000004183c */
[C---:B------:R-:W-:Y:S05]  /*17610*/  HMMA.16816.F32.BF16 R64, R88.reuse, R10, R64 ;  /* 0x0000000a5840723c */ /* 0x040fea0000041840 */
[----:B------:R-:W-:Y:S01]  /*17620*/  FADD.FTZ R8, R122, R107 ;  /* 0x0000006b7a087221 */ /* 0x000fe20000010000 */
[C---:B--2---:R-:W-:Y:S05]  /*17630*/  HMMA.16816.F32.BF16 R68, R88.reuse, R20, R68 ;  /* 0x000000145844723c */ /* 0x044fea0000041844 */
[----:B------:R-:W-:Y:S01]  /*17640*/  FADD.FTZ R8, R105, R8 ;  /* 0x0000000869087221 */ /* 0x000fe20000010000 */
[C---:B------:R-:W-:Y:S05]  /*17650*/  HMMA.16816.F32.BF16 R72, R88.reuse, R22, R72 ;  /* 0x000000165848723c */ /* 0x040fea0000041848 */
[----:B------:R-:W-:Y:S01]  /*17660*/  FADD.FTZ R117, R117, R8 ;  /* 0x0000000875757221 */ /* 0x000fe20000010000 */
[C---:B---3--:R-:W-:Y:S05]  /*17670*/  HMMA.16816.F32.BF16 R76, R88.reuse, R16, R76 ;  /* 0x00000010584c723c */ /* 0x048fea000004184c */
[----:B------:R-:W-:Y:S01]  /*17680*/  MOV R105, R0 ;  /* 0x0000000000697202 */ /* 0x000fe20000000f00 */
[----:B------:R-:W-:Y:S01]  /*17690*/  FADD.FTZ R117, R116, R117 ;  /* 0x0000007574757221 */ /* 0x000fe20000010000 */
[----:B------:R-:W-:Y:S01]  /*176a0*/  FADD.FTZ R9, R109, R128 ;  /* 0x000000806d097221 */ /* 0x000fe20000010000 */
[C---:B------:R-:W-:Y:S03]  /*176b0*/  HMMA.16816.F32.BF16 R80, R88.reuse, R18, R80 ;  /* 0x000000125850723c */ /* 0x040fe60000041850 */
[----:B------:R-:W-:Y:S01]  /*176c0*/  FADD.FTZ R118, R118, R117 ;  /* 0x0000007576767221 */ /* 0x000fe20000010000 */
[----:B------:R-:W-:Y:S02]  /*176d0*/  FADD.FTZ R9, R108, R9 ;  /* 0x000000096c097221 */ /* 0x000fe40000010000 */
[C---:B-1----:R-:W-:Y:S05]  /*176e0*/  HMMA.16816.F32.BF16 R84, R88.reuse, R4, R84 ;  /* 0x000000045854723c */ /* 0x042fea0000041854 */
        /* <DEDUP_REMOVED lines=19> */
.L_x_7352:
        /* <DEDUP_REMOVED lines=16> */
[----:B------:R-:W1:Y:S01]  /*17920*/  @P4 MUFU.RCP R6, R5 ;  /* 0x0000000500064308 */ /* 0x000e620000001000 */
[----:B------:R-:W2:Y:S07]  /*17930*/  @P4 LDC R25, c[0x0][0x2e8] ;  /* 0x0000ba00ff194b82 */ /* 0x000eae0000000800 */
[----:B------:R-:W3:Y:S08]  /*17940*/  @P3 MUFU.RCP R7, R4 ;  /* 0x0000000400073308 */ /* 0x000ef00000001000 */
[----:B------:R-:W5:Y:S01]  /*17950*/  @P4 MUFU.LG2 R5, R5 ;  /* 0x0000000500054308 */ /* 0x000f620000000c00 */
        /* <DEDUP_REMOVED lines=76> */
[----:B------:R-:W-:Y:S01]  /*17e20*/  IADD3 R8, -R8, R3, RZ ;  /* 0x0000000308087210 */ /* 0x000fe20007ffe1ff */
[----:B-----5:R-:W-:Y:S01]  /*17e30*/  @P4 FMUL.FTZ R5, R5, 0.69314718246459960938 ;  /* 0x3f31721805054820 */ /* 0x020fe20000410000 */
[----:B------:R-:W-:-:S02]  /*17e40*/  LOP3.LUT R10, R10, 0x1c0, RZ, 0xc0, !PT ;  /* 0x000001c00a0a7812 */ /* 0x000fc400078ec0ff */
[----:B------:R-:W-:Y:S02]  /*17e50*/  LOP3.LUT R11, R9, 0x1, RZ, 0xc0, !PT ;  /* 0x00000001090b7812 */ /* 0x000fe400078ec0ff */
[----:B------:R-:W-:Y:S02]  /*17e60*/  LEA R8, R7, R8, 0x9 ;  /* 0x0000000807087211 */ /* 0x000fe400078e48ff */
[----:B------:R-:W-:Y:S02]  /*17e70*/  LEA.HI R13, R10, R10, RZ, 0x1d ;  /* 0x0000000a0a0d7211 */ /* 0x000fe400078fe8ff */
[----:B------:R-:W-:Y:S02]  /*17e80*/  ISETP.NE.U32.AND P0, PT, R11, 0x1, PT ;  /* 0x000000010b00780c */ /* 0x000fe40003f05070 */
[----:B------:R-:W-:Y:S02]  /*17e90*/  LEA R8, R8, R13, 0x1 ;  /* 0x0000000d08087211 */ /* 0x000fe400078e08ff */
[----:B------:R-:W-:-:S02]  /*17ea0*/  R2P PR, R9, 0x6 ;  /* 0x0000000609007804 */ /* 0x000fc40000000000 */
[----:B------:R-:W-:Y:S01]  /*17eb0*/  LEA R11, R8, UR4, 0x1 ;  /* 0x00000004080b7c11 */ /* 0x000fe2000f8e08ff */
[----:B------:R-:W-:Y:S01]  /*17ec0*/  ULDC.U8 UR4, c[0x0][0x3d8] ;  /* 0x0000f60000047ab9 */ /* 0x000fe20000000000 */
[----:B------:R-:W-:Y:S02]  /*17ed0*/  MOV R8, 0x20 ;  /* 0x0000002000087802 */ /* 0x000fe40000000f00 */
[----:B------:R-:W-:Y:S02]  /*17ee0*/  MOV R10, 0x40 ;  /* 0x00000040000a7802 */ /* 0x000fe40000000f00 */
[C---:B------:R-:W-:Y:S02]  /*17ef0*/  IADD3 R9, R11.reuse, -0x10, RZ ;  /* 0xfffffff00b097810 */ /* 0x040fe40007ffe0ff */
[----:B------:R-:W-:Y:S02]  /*17f00*/  SEL R8, R8, 0xffffffe0, !P1 ;  /* 0xffffffe008087807 */ /* 0x000fe40004800000 */
[----:B------:R-:W-:-:S02]  /*17f10*/  @P0 IADD3 R9, R11, 0x10, RZ ;  /* 0x000000100b090810 */ /* 0x000fc40007ffe0ff */
[----:B------:R-:W-:Y:S02]  /*17f20*/  F2FP.BF16.F32.PACK_AB R96, R97, R96 ;  /* 0x000000606160723e */ /* 0x000fe400000010ff */
[----:B------:R-:W-:Y:S02]  /*17f30*/  F2FP.BF16.F32.PACK_AB R98, R99, R98 ;  /* 0x000000626362723e */ /* 0x000fe400000010ff */
[----:B------:R-:W-:Y:S01]  /*17f40*/  SEL R10, R10, 0xffffffc0, !P2 ;  /* 0xffffffc00a0a7807 */ /* 0x000fe20005000000 */
[----:B------:R-:W-:Y:S01]  /*17f50*/  STS [R11], R96 ;  /* 0x000000600b007388 */ /* 0x000fe20000000800 */
[----:B------:R-:W-:Y:S02]  /*17f60*/  F2FP.BF16.F32.PACK_AB R92, R93, R92 ;  /* 0x0000005c5d5c723e */ /* 0x000fe400000010ff */
[----:B------:R-:W-:Y:S01]  /*17f70*/  F2FP.BF16.F32.PACK_AB R94, R95, R94 ;  /* 0x0000005e5f5e723e */ /* 0x000fe200000010ff */
        /* <DEDUP_REMOVED lines=13> */
[----:B------:R-:W-:Y:S02]  /*18050*/  IADD3 R17, R11, R10, RZ ;  /* 0x0000000a0b117210 */ /* 0x000fe40007ffe0ff */
        /* <DEDUP_REMOVED lines=34> */
[----:B------:R3:W-:Y:S01]  /*18280*/  STS [R11+0x2400], R62 ;  /* 0x0024003e0b007388 */ /* 0x0007e20000000800 */
[----:B------:R-:W-:Y:S02]  /*18290*/  F2FP.BF16.F32.PACK_AB R88, R89, R88 ;  /* 0x000000585958723e */ /* 0x000fe400000010ff */
[----:B------:R-:W-:Y:S01]  /*182a0*/  F2FP.BF16.F32.PACK_AB R90, R91, R90 ;  /* 0x0000005a5b5a723e */ /* 0x000fe200000010ff */
[----:B------:R-:W-:Y:S01]  /*182b0*/  STS [R9+0x2000], R64 ;  /* 0x0020004009007388 */ /* 0x000fe20000000800 */
[----:B------:R-:W-:Y:S02]  /*182c0*/  ISETP.NE.AND P0, PT, RZ, UR4, PT ;  /* 0x00000004ff007c0c */ /* 0x000fe4000bf05270 */
[----:B------:R-:W-:Y:S01]  /*182d0*/  MOV R8, 0x7f800000 ;  /* 0x7f80000000087802 */ /* 0x000fe20000000f00 */
[----:B------:R4:W-:Y:S01]  /*182e0*/  STS [R9+0x2400], R66 ;  /* 0x0024004209007388 */ /* 0x0009e20000000800 */
[----:B--2---:R-:W-:-:S03]  /*182f0*/  @P4 FFMA.FTZ R8, R2, R25, R5 ;  /* 0x0000001902084223 */ /* 0x004fc60000010005 */
[----:B------:R-:W-:Y:S04]  /*18300*/  STS [R13+0x2000], R68 ;  /* 0x002000440d007388 */ /* 0x000fe80000000800 */
[----:B------:R1:W-:Y:S04]  /*18310*/  STS [R13+0x2400], R70 ;  /* 0x002400460d007388 */ /* 0x0003e80000000800 */
[----:B------:R2:W-:Y:S04]  /*18320*/  STS [R15+0x2000], R72 ;  /* 0x002000480f007388 */ /* 0x0005e80000000800 */
[----:B------:R2:W-:Y:S01]  /*18330*/  STS [R15+0x2400], R74 ;  /* 0x0024004a0f007388 */ /* 0x0005e20000000800 */
[----:B---3--:R-:W3:Y:S03]  /*18340*/  @P3 LDC R11, c[0x0][0x2e8] ;  /* 0x0000ba00ff0b3b82 */ /* 0x008ee60000000800 */
[----:B------:R2:W-:Y:S04]  /*18350*/  STS [R17+0x2000], R76 ;  /* 0x0020004c11007388 */ /* 0x0005e80000000800 */
[----:B------:R2:W-:Y:S01]  /*18360*/  STS [R17+0x2400], R78 ;  /* 0x0024004e11007388 */ /* 0x0005e20000000800 */
[----:B----4-:R-:W-:-:S03]  /*18370*/  MOV R9, 0x7f800000 ;  /* 0x7f80000000097802 */ /* 0x010fc60000000f00 */
[----:B------:R2:W-:Y:S04]  /*18380*/  STS [R19+0x2000], R80 ;  /* 0x0020005013007388 */ /* 0x0005e80000000800 */
        /* <DEDUP_REMOVED lines=8> */
[----:B------:R-:W1:Y:S01]  /*18410*/  S2R R13, SR_CTAID.Y ;  /* 0x00000000000d7919 */ /* 0x000e620000002600 */
[----:B------:R-:W1:Y:S01]  /*18420*/  LDC R0, c[0x0][0x2c4] ;  /* 0x0000b100ff007b82 */ /* 0x000e620000000800 */
[----:B------:R-:W-:Y:S01]  /*18430*/  ISETP.NE.AND P0, PT, R156, -0x1, PT ;  /* 0xffffffff9c00780c */ /* 0x000fe20003f05270 */
[----:B------:R-:W3:Y:S06]  /*18440*/  S2R R20, SR_CTAID.Z ;  /* 0x0000000000147919 */ /* 0x000eec0000002700 */
[----:B------:R-:W3:Y:S01]  /*18450*/  LDC R5, c[0x0][0x2e4] ;  /* 0x0000b900ff057b82 */ /* 0x000ee20000000800 */
[----:B-1----:R-:W-:-:S05]  /*18460*/  IMAD R11, R13, R0, RZ ;  /* 0x000000000d0b7224 */ /* 0x002fca00078e02ff */
[----:B------:R-:W-:-:S05]  /*18470*/  SEL R4, R11, R156, !P0 ;  /* 0x0000009c0b047207 */ /* 0x000fca0004000000 */
[----:B---3--:R-:W-:Y:S01]  /*18480*/  IMAD R4, R20, R5, R4 ;  /* 0x0000000514047224 */ /* 0x008fe200078e0204 */
[----:B------:R-:W-:Y:S06]  /*18490*/  BRA `(.L_x_7358) ;  /* 0x0000000000187947 */ /* 0x000fec0003800000 */
.L_x_7357:
[----:B------:R-:W1:Y:S01]  /*184a0*/  S2R R20, SR_CTAID.Z ;  /* 0x0000000000147919 */ /* 0x000e620000002700 */
[----:B------:R-:W1:Y:S01]  /*184b0*/  LDC R0, c[0x0][0x270] ;  /* 0x00009c00ff007b82 */ /* 0x000e620000000800 */
[----:B------:R-:W1:Y:S07]  /*184c0*/  S2R R13, SR_CTAID.Y ;  /* 0x00000000000d7919 */ /* 0x000e6e0000002600 */
[----:B------:R-:W3:Y:S01]  /*184d0*/  LDC R4, c[0x0][0x2c4] ;  /* 0x0000b100ff047b82 */ /* 0x000ee20000000800 */
[----:B-1----:R-:W-:-:S04]  /*184e0*/  IMAD R5, R13, R0, R20 ;  /* 0x000000000d057224 */ /* 0x002fc800078e0214 */
[----:B---3--:R-:W-:-:S07]  /*184f0*/  IMAD R4, R5, R4, RZ ;  /* 0x0000000405047224 */ /* 0x008fce00078e02ff */
.L_x_7358:
        /* <DEDUP_REMOVED lines=26> */
.L_x_7360:
[----:B------:R-:W-:Y:S05]  /*186a0*/  BSYNC B0 ;  /* 0x0000000000007941 */ /* 0x000fea0003800000 */
.L_x_7359:
[----:B------:R-:W4:Y:S01]  /*186b0*/  S2UR UR5, SR_CTAID.X ;  /* 0x00000000000579c3 */ /* 0x000f220000002500 */
[----:B-1----:R-:W-:Y:S01]  /*186c0*/  SHF.R.S32.HI R7, RZ, 0x1f, R0 ;  /* 0x0000001fff077819 */ /* 0x002fe20000011400 */
[----:B---3--:R1:W3:Y:S01]  /*186d0*/  LDS.128 R8, [R163+0x1800] ;  /* 0x00180000a3087984 */ /* 0x0082e20000000c00 */
[----:B------:R-:W-:Y:S01]  /*186e0*/  ISETP.NE.AND P0, PT, R156, -0x1, PT ;  /* 0xffffffff9c00780c */ /* 0x000fe20003f05270 */
[----:B------:R-:W-:Y:S01]  /*186f0*/  BSSY B0, `(.L_x_7361) ;  /* 0x0000035000007945 */ /* 0x000fe20003800000 */
[----:B------:R-:W-:Y:S02]  /*18700*/  LEA.HI R0, R7, R0, RZ, 0x3 ;  /* 0x0000000007007211 */ /* 0x000fe400078f18ff */
[----:B------:R-:W-:Y:S01]  /*18710*/  SHF.R.S32.HI R7, RZ, 0x1f, R13 ;  /* 0x0000001fff077819 */ /* 0x000fe2000001140d */
[----:B------:R-:W2:Y:S01]  /*18720*/  LDC.64 R2, c[0x0][0x290] ;  /* 0x0000a400ff027b82 */ /* 0x000ea20000000a00 */
[----:B------:R-:W-:-:S05]  /*18730*/  SHF.R.S32.HI R0, RZ, 0x3, R0 ;  /* 0x00000003ff007819 */ /* 0x000fca0000011400 */
[----:B------:R-:W-:Y:S02]  /*18740*/  VIADD R6, R0, 0x10 ;  /* 0x0000001000067836 */ /* 0x000fe40000000000 */
[----:B------:R-:W5:Y:S01]  /*18750*/  LDC.64 R4, c[0x0][0x298] ;  /* 0x0000a600ff047b82 */ /* 0x000f620000000a00 */
[----:B----4-:R-:W-:-:S04]  /*18760*/  USHF.L.U32 UR5, UR5, 0x6, URZ ;  /* 0x0000000605057899 */ /* 0x010fc8000800063f */
[----:B------:R-:W-:Y:S02]  /*18770*/  USHF.R.S32.HI UR4, URZ, 0x1f, UR5 ;  /* 0x0000001f3f047899 */ /* 0x000fe40008011405 */
[----:B------:R-:W-:Y:S02]  /*18780*/  VIADD R155, R155, -UR5 ;  /* 0x800000059b9b7c36 */ /* 0x000fe40008000000 */
[----:B--2---:R-:W-:-:S03]  /*18790*/  IMAD.WIDE.U32 R16, R13, R2, RZ ;  /* 0x000000020d107225 */ /* 0x004fc600078e00ff */
[----:B------:R-:W-:Y:S01]  /*187a0*/  ISETP.GE.AND P5, PT, R6, R155, PT ;  /* 0x0000009b0600720c */ /* 0x000fe20003fa6270 */
[----:B------:R-:W-:Y:S01]  /*187b0*/  IMAD R6, R7, R2, RZ ;  /* 0x0000000207067224 */ /* 0x000fe200078e02ff */
[----:B------:R-:W-:-:S03]  /*187c0*/  SHF.R.S32.HI R7, RZ, 0x1f, R102 ;  /* 0x0000001fff077819 */ /* 0x000fc60000011466 */
[----:B------:R-:W-:Y:S01]  /*187d0*/  IMAD R3, R13, R3, R6 ;  /* 0x000000030d037224 */ /* 0x000fe200078e0206 */
[----:B------:R-:W-:Y:S01]  /*187e0*/  MOV R6, R102 ;  /* 0x0000006600067202 */ /* 0x000fe20000000f00 */
[----:B-----5:R-:W-:-:S04]  /*187f0*/  IMAD.WIDE.U32 R14, R156, R4, RZ ;  /* 0x000000049c0e7225 */ /* 0x020fc800078e00ff */
[----:B------:R-:W-:Y:S01]  /*18800*/  IMAD.WIDE.U32 R12, R4, UR5, R6 ;  /* 0x00000005040c7c25 */ /* 0x000fe2000f8e0006 */
[----:B------:R-:W-:Y:S02]  /*18810*/  SEL R2, R16, R14, !P0 ;  /* 0x0000000e10027207 */ /* 0x000fe40004000000 */
[----:B------:R-:W-:Y:S01]  /*18820*/  SHF.R.S32.HI R7, RZ, 0x1f, R20 ;  /* 0x0000001fff077819 */ /* 0x000fe20000011414 */
[----:B------:R-:W-:Y:S02]  /*18830*/  IMAD R6, R4, UR4, RZ ;  /* 0x0000000404067c24 */ /* 0x000fe4000f8e02ff */
[----:B------:R-:W-:Y:S02]  /*18840*/  IMAD R156, R156, R5, R15 ;  /* 0x000000059c9c7224 */ /* 0x000fe400078e020f */
[----:B------:R-:W-:Y:S01]  /*18850*/  @!P0 IMAD.IADD R156, R17, 0x1, R3 ;  /* 0x00000001119c8824 */ /* 0x000fe200078e0203 */
[----:B------:R-:W-:Y:S01]  /*18860*/  IADD3 R12, P0, R2, R12, RZ ;  /* 0x0000000c020c7210 */ /* 0x000fe20007f1e0ff */
[----:B------:R-:W-:Y:S01]  /*18870*/  IMAD R3, R5, UR5, R6 ;  /* 0x0000000505037c24 */ /* 0x000fe2000f8e0206 */
[----:B------:R-:W-:Y:S01]  /*18880*/  ULDC.64 UR4, c[0x0][0x2a0] ;  /* 0x0000a80000047ab9 */ /* 0x000fe20000000a00 */
[----:B------:R1:W2:Y:S01]  /*18890*/  LDS.128 R16, [R163] ;  /* 0x00000000a3107984 */ /* 0x0002a20000000c00 */
        /* <DEDUP_REMOVED lines=24> */
[----:B--2---:R3:W-:Y:S04]  /*18a20*/  @!P1 STG.E.128 desc[UR6][R22.64], R16 ;  /* 0x0000001016009986 */ /* 0x0047e8000c101d06 */
[----:B----4-:R3:W-:Y:S02]  /*18a30*/  @!P0 STG.E.128 desc[UR6][R22.64+0x80], R12 ;  /* 0x0000800c16008986 */ /* 0x0107e4000c101d06 */
.L_x_7362:
[----:B------:R-:W-:Y:S05]  /*18a40*/  BSYNC B0 ;  /* 0x0000000000007941 */ /* 0x000fea0003800000 */
.L_x_7361:
[----:B--23--:R2:W3:Y:S01]  /*18a50*/  LDS.128 R16, [R163+0x800] ;  /* 0x00080000a3107984 */ /* 0x00c4e20000000c00 */
        /* <DEDUP_REMOVED lines=19> */
.L_x_7364:
[----:B------:R-:W-:Y:S05]  /*18b90*/  BSYNC B0 ;  /* 0x0000000000007941 */ /* 0x000fea0003800000 */
.L_x_7363:
        /* <DEDUP_REMOVED lines=20> */
.L_x_7366:
[----:B------:R-:W-:Y:S05]  /*18ce0*/  BSYNC B0 ;  /* 0x0000000000007941 */ /* 0x000fea0003800000 */
.L_x_7365:
        /* <DEDUP_REMOVED lines=20> */
.L_x_7367:
        /* <DEDUP_REMOVED lines=13> */
.L_x_8532:


//--------------------- .text._ZN5flash24flash_fwd_splitkv_kernelI23Flash_fwd_kernel_traitsILi128ELi64ELi64ELi4ELb0ELb0EN7cutlass10bfloat16_tE19Flash_kernel_traitsILi128ELi64ELi64ELi4ES3_EELb1ELb0ELb1ELb0ELb0ELb1ELb0ELb1EEEvNS_16Flash_fwd_paramsE --------------------------
	.section	.text._ZN5flash24flash_fwd_splitkv_kernelI23Flash_fwd_kernel_traitsILi128ELi64ELi64ELi4ELb0ELb0EN7cutlass10bfloat16_tE19Flash_kernel_traitsILi128ELi64ELi64ELi4ES3_EELb1ELb0ELb1ELb0ELb0ELb1ELb0ELb1EEEvNS_16Flash_fwd_paramsE,"ax",@progbits
	.align	128
        .global         _ZN5flash24flash_fwd_splitkv_kernelI23Flash_fwd_kernel_traitsILi128ELi64ELi64ELi4ELb0ELb0EN7cutlass10bfloat16_tE19Flash_kernel_traitsILi128ELi64ELi64ELi4ES3_EELb1ELb0ELb1ELb0ELb0ELb1ELb0ELb1EEEvNS_16Flash_fwd_paramsE
        .type           _ZN5flash24flash_fwd_splitkv_kernelI23Flash_fwd_kernel_traitsILi128ELi64ELi64ELi4ELb0ELb0EN7cutlass10bfloat16_tE19Flash_kernel_traitsILi128ELi64ELi64ELi4ES3_EELb1ELb0ELb1ELb0ELb0ELb1ELb0ELb1EEEvNS_16Flash_fwd_paramsE,@function
        .size           _ZN5flash24flash_fwd_splitkv_kernelI23Flash_fwd_kernel_traitsILi128ELi64ELi64ELi4ELb0ELb0EN7cutlass10bfloat16_tE19Flash_kernel_traitsILi128ELi64ELi64ELi4ES3_EELb1ELb0ELb1ELb0ELb0ELb1ELb0ELb1EEEvNS_16Flash_fwd_paramsE,(.L_x_8533 - _ZN5flash24flash_fwd_splitkv_kernelI23Flash_fwd_kernel_traitsILi128ELi64ELi64ELi4ELb0ELb0EN7cutlass10bfloat16_tE19Flash_kernel_traitsILi128ELi64ELi64ELi4ES3_EELb1ELb0ELb1ELb0ELb0ELb1ELb0ELb1EEEvNS_16Flash_fwd_paramsE)
        .other          _ZN5flash24flash_fwd_splitkv_kernelI23Flash_fwd_kernel_traitsILi128ELi64ELi64ELi4ELb0ELb0EN7cutlass10bfloat16_tE19Flash_kernel_traitsILi128ELi64ELi64ELi4ES3_EELb1ELb0ELb1ELb0ELb0ELb1ELb0ELb1EEEvNS_16Flash_fwd_paramsE,@"STO_CUDA_ENTRY STV_DEFAULT"
_ZN5flash24flash_fwd_splitkv_kernelI23Flash_fwd_kernel_traitsILi128ELi64ELi64ELi4ELb0ELb0EN7cutlass10bfloat16_tE19Flash_kernel_traitsILi128ELi64ELi64ELi4ES3_EELb1ELb0ELb1ELb0ELb0ELb1ELb0ELb1EEEvNS_16Flash_fwd_paramsE:
.text._ZN5flash24flash_fwd_splitkv_kernelI23Flash_fwd_kernel_traitsILi128ELi64ELi64ELi4ELb0ELb0EN7cutlass10bfloat16_tE19Flash_kernel_traitsILi128ELi64ELi64ELi4ES3_EELb1ELb0ELb1ELb0ELb0ELb1ELb0ELb1EEEvNS_16Flash_fwd_paramsE:
        /* <DEDUP_REMOVED lines=40> */
.L_x_7368:
[----:B------:R-:W1:Y:S02]  /*0280*/  LDC R67, c[0x0][0x2c8] ;  /* 0x0000b200ff437b82 */ /* 0x000e640000000800 */
.L_x_7369:
        /* <DEDUP_REMOVED lines=94> */
.L_x_7372:
[----:B------:R-:W-:Y:S05]  /*0870*/  BSYNC B0 ;  /* 0x0000000000007941 */ /* 0x000fea0003800000 */
.L_x_7371:
        /* <DEDUP_REMOVED lines=19> */
.L_x_7374:
[----:B------:R-:W-:Y:S05]  /*09b0*/  BSYNC B0 ;  /* 0x0000000000007941 */ /* 0x000fea0003800000 */
.L_x_7373:
        /* <DEDUP_REMOVED lines=20> */
.L_x_7376:
[----:B------:R-:W-:Y:S05]  /*0b00*/  BSYNC B0 ;  /* 0x0000000000007941 */ /* 0x000fea0003800000 */
.L_x_7375:
        /* <DEDUP_REMOVED lines=19> */
.L_x_7378:
[----:B------:R-:W-:Y:S05]  /*0c40*/  BSYNC B0 ;  /* 0x0000000000007941 */ /* 0x000fea0003800000 */
.L_x_7377:
        /* <DEDUP_REMOVED lines=15> */
.L_x_7370:
        /* <DEDUP_REMOVED lines=22> */
.L_x_7379:
        /* <DEDUP_REMOVED lines=81> */
.L_x_7380:
        /* <DEDUP_REMOVED lines=48> */
.L_x_7382:
        /* <DEDUP_REMOVED lines=31> */
.L_x_7381:
        /* <DEDUP_REMOVED lines=237> */
.L_x_7452:
        /* <DEDUP_REMOVED lines=21> */
.L_x_7385:
[----:B------:R-:W-:Y:S05]  /*28c0*/  BSYNC B0 ;  /* 0x0000000000007941 */ /* 0x000fea0003800000 */
.L_x_7384:
        /* <DEDUP_REMOVED lines=12> */
.L_x_7387:
[----:B------:R-:W-:Y:S05]  /*2990*/  BSYNC B0 ;  /* 0x0000000000007941 */ /* 0x000fea0003800000 */
.L_x_7386:
        /* <DEDUP_REMOVED lines=12> */
.L_x_7389:
[----:B------:R-:W-:Y:S05]  /*2a60*/  BSYNC B0 ;  /* 0x0000000000007941 */ /* 0x000fea0003800000 */
.L_x_7388:
        /* <DEDUP_REMOVED lines=16> */
.L_x_7391:
[----:B------:R-:W-:Y:S05]  /*2b70*/  BSYNC B0 ;  /* 0x0000000000007941 */ /* 0x000fea0003800000 */
.L_x_7390:
        /* <DEDUP_REMOVED lines=61> */
.L_x_7397:
[----:B------:R-:W-:Y:S05]  /*2f50*/  BSYNC B0 ;  /* 0x0000000000007941 */ /* 0x000fea0003800000 */
.L_x_7396:
        /* <DEDUP_REMOVED lines=48> */
.L_x_7395:
[----:B------:R-:W-:Y:S05]  /*3260*/  BSYNC B1 ;  /* 0x0000000000017941 */ /* 0x000fea0003800000 */
.L_x_7394:
        /* <DEDUP_REMOVED lines=62> */
.L_x_7401:
[----:B------:R-:W-:Y:S05]  /*3650*/  BSYNC B0 ;  /* 0x0000000000007941 */ /* 0x000fea0003800000 */
.L_x_7400:
        /* <DEDUP_REMOVED lines=50> */
.L_x_7399:
[----:B------:R-:W-:Y:S05]  /*3980*/  BSYNC B1 ;  /* 0x0000000000017941 */ /* 0x000fea0003800000 */
.L_x_7398:
        /* <DEDUP_REMOVED lines=62> */
.L_x_7405:
[----:B------:R-:W-:Y:S05]  /*3d70*/  BSYNC B0 ;  /* 0x0000000000007941 */ /* 0x000fea0003800000 */
.L_x_7404:
        /* <DEDUP_REMOVED lines=50> */
.L_x_7403:
[----:B------:R-:W-:Y:S05]  /*40a0*/  BSYNC B1 ;  /* 0x0000000000017941 */ /* 0x000fea0003800000 */
.L_x_7402:
        /* <DEDUP_REMOVED lines=67> */
.L_x_7409:
[----:B------:R-:W-:Y:S05]  /*44e0*/  BSYNC B0 ;  /* 0x0000000000007941 */ /* 0x000fea0003800000 */
.L_x_7408:
        /* <DEDUP_REMOVED lines=50> */
.L_x_7407:
[----:B------:R-:W-:Y:S05]  /*4810*/  BSYNC B1 ;  /* 0x0000000000017941 */ /* 0x000fea0003800000 */
.L_x_7406:
        /* <DEDUP_REMOVED lines=9> */
.L_x_7393:
        /* <DEDUP_REMOVED lines=90> */
.L_x_7416:
[----:B------:R-:W-:Y:S05]  /*4e50*/  BSYNC B0 ;  /* 0x0000000000007941 */ /* 0x000fea0003800000 */
.L_x_7415:
[----:B-----5:R1:W-:Y:S02]  /*4e60*/  STG.E.128 desc[UR6][R106.64], R36 ;  /* 0x000000246a007986 */ /* 0x0203e4000c101d06 */
.L_x_7414:
[----:B------:R-:W-:Y:S05]  /*4e70*/  BSYNC B1 ;  /* 0x0000000000017941 */ /* 0x000fea0003800000 */
.L_x_7413:
        /* <DEDUP_REMOVED lines=88> */
.L_x_7418:
[----:B------:R-:W-:Y:S05]  /*5400*/  BSYNC B0 ;  /* 0x0000000000007941 */ /* 0x000fea0003800000 */
.L_x_7417:
[----:B-----5:R1:W-:Y:S02]  /*5410*/  STG.E.128 desc[UR6][R106.64+0x80], R36 ;  /* 0x000080246a007986 */ /* 0x0203e4000c101d06 */
.L_x_7412:
[----:B------:R-:W-:Y:S05]  /*5420*/  BSYNC B2 ;  /* 0x0000000000027941 */ /* 0x000fea0003800000 */
.L_x_7411:
        /* <DEDUP_REMOVED lines=97> */
.L_x_7424:
[----:B------:R-:W-:Y:S05]  /*5a40*/  BSYNC B0 ;  /* 0x0000000000007941 */ /* 0x000fea0003800000 */
.L_x_7423:
[----:B-----5:R1:W-:Y:S02]  /*5a50*/  STG.E.128 desc[UR6][R164.64], R36 ;  /* 0x00000024a4007986 */ /* 0x0203e4000c101d06 */
.L_x_7422:
[----:B------:R-:W-:Y:S05]  /*5a60*/  BSYNC B1 ;  /* 0x0000000000017941 */ /* 0x000fea0003800000 */
.L_x_7421:
        /* <DEDUP_REMOVED lines=93> */
.L_x_7426:
[----:B------:R-:W-:Y:S05]  /*6040*/  BSYNC B0 ;  /* 0x0000000000007941 */ /* 0x000fea0003800000 */
.L_x_7425:
[----:B-----5:R1:W-:Y:S02]  /*6050*/  STG.E.128 desc[UR6][R164.64], R36 ;  /* 0x00000024a4007986 */ /* 0x0203e4000c101d06 */
.L_x_7420:
[----:B------:R-:W-:Y:S05]  /*6060*/  BSYNC B2 ;  /* 0x0000000000027941 */ /* 0x000fea0003800000 */
.L_x_7419:
        /* <DEDUP_REMOVED lines=97> */
.L_x_7432:
[----:B------:R-:W-:Y:S05]  /*6680*/  BSYNC B0 ;  /* 0x0000000000007941 */ /* 0x000fea0003800000 */
.L_x_7431:
[----:B-----5:R1:W-:Y:S02]  /*6690*/  STG.E.128 desc[UR6][R164.64], R36 ;  /* 0x00000024a4007986 */ /* 0x0203e4000c101d06 */
.L_x_7430:
[----:B------:R-:W-:Y:S05]  /*66a0*/  BSYNC B1 ;  /* 0x0000000000017941 */ /* 0x000fea0003800000 */
.L_x_7429:
        /* <DEDUP_REMOVED lines=93> */
.L_x_7434:
[----:B------:R-:W-:Y:S05]  /*6c80*/  BSYNC B0 ;  /* 0x0000000000007941 */ /* 0x000fea0003800000 */
.L_x_7433:
[----:B-----5:R1:W-:Y:S02]  /*6c90*/  STG.E.128 desc[UR6][R164.64], R36 ;  /* 0x00000024a4007986 */ /* 0x0203e4000c101d06 */
.L_x_7428:
[----:B------:R-:W-:Y:S05]  /*6ca0*/  BSYNC B2 ;  /* 0x0000000000027941 */ /* 0x000fea0003800000 */
.L_x_7427:
        /* <DEDUP_REMOVED lines=102> */
.L_x_7440:
[----:B------:R-:W-:Y:S05]  /*7310*/  BSYNC B0 ;  /* 0x0000000000007941 */ /* 0x000fea0003800000 */
.L_x_7439:
[----:B-----5:R2:W-:Y:S02]  /*7320*/  STG.E.128 desc[UR6][R164.64], R36 ;  /* 0x00000024a4007986 */ /* 0x0205e4000c101d06 */
.L_x_7438:
[----:B------:R-:W-:Y:S05]  /*7330*/  BSYNC B1 ;  /* 0x0000000000017941 */ /* 0x000fea0003800000 */
.L_x_7437:
        /* <DEDUP_REMOVED lines=93> */
.L_x_7442:
[----:B------:R-:W-:Y:S05]  /*7910*/  BSYNC B0 ;  /* 0x0000000000007941 */ /* 0x000fea0003800000 */
.L_x_7441:
[----:B-----5:R2:W-:Y:S02]  /*7920*/  STG.E.128 desc[UR6][R164.64], R36 ;  /* 0x00000024a4007986 */ /* 0x0205e4000c101d06 */
.L_x_7436:
[----:B------:R-:W-:Y:S05]  /*7930*/  BSYNC B2 ;  /* 0x0000000000027941 */ /* 0x000fea0003800000 */
.L_x_7435:
        /* <DEDUP_REMOVED lines=8> */
.L_x_7392:
        /* <DEDUP_REMOVED lines=10> */
.L_x_7444:
[----:B------:R-:W-:Y:S05]  /*7a60*/  BSYNC B0 ;  /* 0x0000000000007941 */ /* 0x000fea0003800000 */
.L_x_7443:
        /* <DEDUP_REMOVED lines=16> */
.L_x_7446:
[----:B------:R-:W-:Y:S05]  /*7b70*/  BSYNC B0 ;  /* 0x0000000000007941 */ /* 0x000fea0003800000 */
.L_x_7445:
        /* <DEDUP_REMOVED lines=16> */
.L_x_7448:
[----:B------:R-:W-:Y:S05]  /*7c80*/  BSYNC B0 ;  /* 0x0000000000007941 */ /* 0x000fea0003800000 */
.L_x_7447:
        /* <DEDUP_REMOVED lines=22> */
.L_x_7449:
[----:B------:R-:W-:Y:S05]  /*7df0*/  BSYNC B0 ;  /* 0x0000000000007941 */ /* 0x000fea0003800000 */
.L_x_7410:
        /* <DEDUP_REMOVED lines=81> */
.L_x_7450:
        /* <DEDUP_REMOVED lines=10> */
.L_x_7451:
[----:B------:R-:W-:Y:S04]  /*83b0*/  IADD3 R11, R11, -0x1, RZ ;  /* 0xffffffff0b0b7810 */ /* 0x000fe80007ffe0ff */
[----:B------:R-:W-:Y:S11]  /*83c0*/  ISETP.GT.AND P0, PT, R11, R78, PT ;  /* 0x0000004e0b00720c */ /* 0x000ff60003f04270 */
[----:B------:R-:W-:Y:S02]  /*83d0*/  @!UPT UIADD3 URZ, URZ, URZ, URZ ;  /* 0x0000003f3f3ff290 */ /* 0x000fe4000fffe03f */
[----:B------:R-:W-:Y:S05]  /*83e0*/  @P0 BRA `(.L_x_7452) ;  /* 0xffffffa000e00947 */ /* 0x000fea000383ffff */
.L_x_7383:
        /* <DEDUP_REMOVED lines=105> */
.L_x_7461:
[----:B------:R-:W-:Y:S05]  /*8a80*/  BSYNC B0 ;  /* 0x0000000000007941 */ /* 0x000fea0003800000 */
.L_x_7460:
[----:B-----5:R3:W-:Y:S02]  /*8a90*/  STS.128 [R163], R8 ;  /* 0x00000008a3007388 */ /* 0x0207e40000000c00 */
.L_x_7459:
[----:B------:R-:W-:Y:S05]  /*8aa0*/  BSYNC B1 ;  /* 0x0000000000017941 */ /* 0x000fea0003800000 */
.L_x_7458:
        /* <DEDUP_REMOVED lines=45> */
.L_x_7463:
[----:B------:R-:W-:Y:S05]  /*8d80*/  BSYNC B0 ;  /* 0x0000000000007941 */ /* 0x000fea0003800000 */
.L_x_7462:
[----:B-----5:R1:W-:Y:S02]  /*8d90*/  STS.128 [R163+0x2000], R8 ;  /* 0x00200008a3007388 */ /* 0x0203e40000000c00 */
.L_x_7457:
[----:B------:R-:W-:Y:S05]  /*8da0*/  BSYNC B2 ;  /* 0x0000000000027941 */ /* 0x000fea0003800000 */
.L_x_7456:
        /* <DEDUP_REMOVED lines=62> */
.L_x_7469:
[----:B------:R-:W-:Y:S05]  /*9190*/  BSYNC B0 ;  /* 0x0000000000007941 */ /* 0x000fea0003800000 */
.L_x_7468:
[----:B-----5:R3:W-:Y:S02]  /*91a0*/  STS.128 [R163+0x800], R8 ;  /* 0x00080008a3007388 */ /* 0x0207e40000000c00 */
.L_x_7467:
[----:B------:R-:W-:Y:S05]  /*91b0*/  BSYNC B1 ;  /* 0x0000000000017941 */ /* 0x000fea0003800000 */
.L_x_7466:
        /* <DEDUP_REMOVED lines=44> */
.L_x_7471:
[----:B------:R-:W-:Y:S05]  /*9480*/  BSYNC B0 ;  /* 0x0000000000007941 */ /* 0x000fea0003800000 */
.L_x_7470:
[----:B-----5:R1:W-:Y:S02]  /*9490*/  STS.128 [R163+0x2800], R28 ;  /* 0x0028001ca3007388 */ /* 0x0203e40000000c00 */
.L_x_7465:
[----:B------:R-:W-:Y:S05]  /*94a0*/  BSYNC B2 ;  /* 0x0000000000027941 */ /* 0x000fea0003800000 */
.L_x_7464:
        /* <DEDUP_REMOVED lines=63> */
.L_x_7477:
[----:B------:R-:W-:Y:S05]  /*98a0*/  BSYNC B0 ;  /* 0x0000000000007941 */ /* 0x000fea0003800000 */
.L_x_7476:
[----:B-----5:R3:W-:Y:S02]  /*98b0*/  STS.128 [R163+0x1000], R8 ;  /* 0x00100008a3007388 */ /* 0x0207e40000000c00 */
.L_x_7475:
[----:B------:R-:W-:Y:S05]  /*98c0*/  BSYNC B1 ;  /* 0x0000000000017941 */ /* 0x000fea0003800000 */
.L_x_7474:
        /* <DEDUP_REMOVED lines=44> */
.L_x_7479:
[----:B------:R-:W-:Y:S05]  /*9b90*/  BSYNC B0 ;  /* 0x0000000000007941 */ /* 0x000fea0003800000 */
.L_x_7478:
[----:B-----5:R1:W-:Y:S02]  /*9ba0*/  STS.128 [R163+0x3000], R8 ;  /* 0x00300008a3007388 */ /* 0x0203e40000000c00 */
.L_x_7473:
[----:B------:R-:W-:Y:S05]  /*9bb0*/  BSYNC B2 ;  /* 0x0000000000027941 */ /* 0x000fea0003800000 */
.L_x_7472:
        /* <DEDUP_REMOVED lines=62> */
.L_x_7484:
[----:B------:R-:W-:Y:S05]  /*9fa0*/  BSYNC B0 ;  /* 0x0000000000007941 */ /* 0x000fea0003800000 */
.L_x_7483:
[----:B-----5:R3:W-:Y:S02]  /*9fb0*/  STS.128 [R163+0x1800], R8 ;  /* 0x00180008a3007388 */ /* 0x0207e40000000c00 */
.L_x_7482:
[----:B------:R-:W-:Y:S05]  /*9fc0*/  BSYNC B1 ;  /* 0x0000000000017941 */ /* 0x000fea0003800000 */
.L_x_7481:
        /* <DEDUP_REMOVED lines=44> */
.L_x_7486:
[----:B------:R-:W-:Y:S05]  /*a290*/  BSYNC B0 ;  /* 0x0000000000007941 */ /* 0x000fea0003800000 */
.L_x_7485:
[----:B-----5:R2:W-:Y:S01]  /*a2a0*/  STS.128 [R163+0x3800], R24 ;  /* 0x00380018a3007388 */ /* 0x0205e20000000c00 */
[----:B------:R-:W-:Y:S05]  /*a2b0*/  BRA `(.L_x_7480) ;  /* 0x0000003400d07947 */ /* 0x000fea0003800000 */
.L_x_7455:
        /* <DEDUP_REMOVED lines=93> */
.L_x_7492:
[----:B------:R-:W-:Y:S05]  /*a890*/  BSYNC B0 ;  /* 0x0000000000007941 */ /* 0x000fea0003800000 */
.L_x_7491:
[----:B-----5:R3:W-:Y:S02]  /*a8a0*/  STS.128 [R163], R16 ;  /* 0x00000010a3007388 */ /* 0x0207e40000000c00 */
.L_x_7490:
[----:B------:R-:W-:Y:S05]  /*a8b0*/  BSYNC B1 ;  /* 0x0000000000017941 */ /* 0x000fea0003800000 */
.L_x_7489:
        /* <DEDUP_REMOVED lines=88> */
.L_x_7494:
[----:B------:R-:W-:Y:S05]  /*ae40*/  BSYNC B0 ;  /* 0x0000000000007941 */ /* 0x000fea0003800000 */
.L_x_7493:
[----:B-----5:R1:W-:Y:S02]  /*ae50*/  STS.128 [R163+0x2000], R16 ;  /* 0x00200010a3007388 */ /* 0x0203e40000000c00 */
.L_x_7488:
[----:B------:R-:W-:Y:S05]  /*ae60*/  BSYNC B2 ;  /* 0x0000000000027941 */ /* 0x000fea0003800000 */
.L_x_7487:
        /* <DEDUP_REMOVED lines=98> */
.L_x_7500:
[----:B------:R-:W-:Y:S05]  /*b490*/  BSYNC B0 ;  /* 0x0000000000007941 */ /* 0x000fea0003800000 */
.L_x_7499:
[----:B-----5:R3:W-:Y:S02]  /*b4a0*/  STS.128 [R163+0x800], R16 ;  /* 0x00080010a3007388 */ /* 0x0207e40000000c00 */
.L_x_7498:
[----:B------:R-:W-:Y:S05]  /*b4b0*/  BSYNC B1 ;  /* 0x0000000000017941 */ /* 0x000fea0003800000 */
.L_x_7497:
        /* <DEDUP_REMOVED lines=91> */
.L_x_7502:
[----:B------:R-:W-:Y:S05]  /*ba70*/  BSYNC B0 ;  /* 0x0000000000007941 */ /* 0x000fea0003800000 */
.L_x_7501:
[----:B-----5:R1:W-:Y:S02]  /*ba80*/  STS.128 [R163+0x2800], R4 ;  /* 0x00280004a3007388 */ /* 0x0203e40000000c00 */
.L_x_7496:
[----:B------:R-:W-:Y:S05]  /*ba90*/  BSYNC B2 ;  /* 0x0000000000027941 */ /* 0x000fea0003800000 */
.L_x_7495:
        /* <DEDUP_REMOVED lines=100> */
.L_x_7508:
[----:B------:R-:W-:Y:S05]  /*c0e0*/  BSYNC B0 ;  /* 0x0000000000007941 */ /* 0x000fea0003800000 */
.L_x_7507:
[----:B-----5:R3:W-:Y:S02]  /*c0f0*/  STS.128 [R163+0x1000], R16 ;  /* 0x00100010a3007388 */ /* 0x0207e40000000c00 */
.L_x_7506:
[----:B------:R-:W-:Y:S05]  /*c100*/  BSYNC B1 ;  /* 0x0000000000017941 */ /* 0x000fea0003800000 */
.L_x_7505:
        /* <DEDUP_REMOVED lines=92> */
.L_x_7510:
[----:B------:R-:W-:Y:S05]  /*c6d0*/  BSYNC B0 ;  /* 0x0000000000007941 */ /* 0x000fea0003800000 */
.L_x_7509:
[----:B-----5:R3:W-:Y:S02]  /*c6e0*/  STS.128 [R163+0x3000], R16 ;  /* 0x00300010a3007388 */ /* 0x0207e40000000c00 */
.L_x_7504:
[----:B------:R-:W-:Y:S05]  /*c6f0*/  BSYNC B2 ;  /* 0x0000000000027941 */ /* 0x000fea0003800000 */
.L_x_7503:
        /* <DEDUP_REMOVED lines=99> */
.L_x_7514:
[----:B------:R-:W-:Y:S05]  /*cd30*/  BSYNC B0 ;  /* 0x0000000000007941 */ /* 0x000fea0003800000 */
.L_x_7513:
[----:B-----5:R3:W-:Y:S02]  /*cd40*/  STS.128 [R163+0x1800], R16 ;  /* 0x00180010a3007388 */ /* 0x0207e40000000c00 */
.L_x_7512:
[----:B------:R-:W-:Y:S05]  /*cd50*/  BSYNC B1 ;  /* 0x0000000000017941 */ /* 0x000fea0003800000 */
.L_x_7511:
        /* <DEDUP_REMOVED lines=97> */
.L_x_7516:
[----:B------:R-:W-:Y:S05]  /*d370*/  BSYNC B0 ;  /* 0x0000000000007941 */ /* 0x000fea0003800000 */
.L_x_7515:
[----:B-----5:R1:W-:Y:S01]  /*d380*/  STS.128 [R163+0x3800], R4 ;  /* 0x00380004a3007388 */ /* 0x0203e20000000c00 */
[----:B------:R-:W-:Y:S05]  /*d390*/  BRA `(.L_x_7480) ;  /* 0x0000000400987947 */ /* 0x000fea0003800000 */
.L_x_7454:
        /* <DEDUP_REMOVED lines=29> */
.L_x_7518:
[----:B------:R-:W-:Y:S05]  /*d570*/  BSYNC B0 ;  /* 0x0000000000007941 */ /* 0x000fea0003800000 */
.L_x_7517:
        /* <DEDUP_REMOVED lines=23> */
.L_x_7520:
[----:B------:R-:W-:Y:S05]  /*d6f0*/  BSYNC B0 ;  /* 0x0000000000007941 */ /* 0x000fea0003800000 */
.L_x_7519:
        /* <DEDUP_REMOVED lines=23> */
.L_x_7522:
[----:B------:R-:W-:Y:S05]  /*d870*/  BSYNC B0 ;  /* 0x0000000000007941 */ /* 0x000fea0003800000 */
.L_x_7521:
        /* <DEDUP_REMOVED lines=24> */
.L_x_7480:
[----:B------:R-:W-:Y:S05]  /*da00*/  BSYNC B3 ;  /* 0x0000000000037941 */ /* 0x000fea0003800000 */
.L_x_7453:
        /* <DEDUP_REMOVED lines=32> */
.L_x_7524:
[----:B------:R-:W-:Y:S05]  /*dc10*/  BSYNC B0 ;  /* 0x0000000000007941 */ /* 0x000fea0003800000 */
.L_x_7523:
        /* <DEDUP_REMOVED lines=21> */
.L_x_7526:
[----:B------:R-:W-:Y:S05]  /*dd70*/  BSYNC B0 ;  /* 0x0000000000007941 */ /* 0x000fea0003800000 */
.L_x_7525:
        /* <DEDUP_REMOVED lines=26> */
.L_x_7528:
[----:B------:R-:W-:Y:S05]  /*df20*/  BSYNC B0 ;  /* 0x0000000000007941 */ /* 0x000fea0003800000 */
.L_x_7527:
        /* <DEDUP_REMOVED lines=32> */
.L_x_7530:
[----:B------:R-:W-:Y:S05]  /*e130*/  BSYNC B0 ;  /* 0x0000000000007941 */ /* 0x000fea0003800000 */
.L_x_7529:
        /* <DEDUP_REMOVED lines=55> */
.L_x_7532:
[----:B------:R-:W-:Y:S05]  /*e4b0*/  BSYNC B0 ;  /* 0x0000000000007941 */ /* 0x000fea0003800000 */
.L_x_7531:
[----:B------:R4:W-:Y:S01]  /*e4c0*/  @P2 STS.128 [R163+0x8800], RZ ;  /* 0x008800ffa3002388 */ /* 0x0009e20000000c00 */
[----:B------:R-:W-:Y:S03]  /*e4d0*/  BSSY B0, `(.L_x_7533) ;  /* 0x0000014000007945 */ /* 0x000fe60003800000 */
[----:B------:R4:W-:Y:S01]  /*e4e0*/  @P2 STS.128 [R163+0xa800], RZ ;  /* 0x00a800ffa3002388 */ /* 0x0009e20000000c00 */
[----:B------:R-:W-:Y:S05]  /*e4f0*/  @P2 BRA `(.L_x_7534) ;  /* 0x0000000000442947 */ /* 0x000fea0003800000 */
[C---:B------:R-:W-:Y:S02]  /*e500*/  LOP3.LUT R0, R162.reuse, 0x1, RZ, 0xc0, !PT ;  /* 0x00000001a2007812 */ /* 0x040fe400078ec0ff */
[----:B------:R-:W-:Y:S02]  /*e510*/  LOP3.LUT P1, RZ, R162, 0x2, RZ, 0xc0, !PT ;  /* 0x00000002a2ff7812 */ /* 0x000fe4000782c0ff */
[----:B------:R-:W-:-:S11]  /*e520*/  ISETP.NE.U32.AND P2, PT, R0, 0x1, PT ;  /* 0x000000010000780c */ /* 0x000fd60003f45070 */
        /* <DEDUP_REMOVED lines=14> */
.L_x_7534:
[----:B------:R-:W-:Y:S05]  /*e610*/  BSYNC B0 ;  /* 0x0000000000007941 */ /* 0x000fea0003800000 */
.L_x_7533:
[----:B------:R1:W-:Y:S01]  /*e620*/  @P6 STS.128 [R163+0x9000], RZ ;  /* 0x009000ffa3006388 */ /* 0x0003e20000000c00 */
[----:B------:R-:W-:Y:S03]  /*e630*/  BSSY B0, `(.L_x_7535) ;  /* 0x0000017000007945 */ /* 0x000fe60003800000 */
[----:B------:R1:W-:Y:S01]  /*e640*/  @P6 STS.128 [R163+0xb000], RZ ;  /* 0x00b000ffa3006388 */ /* 0x0003e20000000c00 */
[----:B------:R-:W-:Y:S05]  /*e650*/  @P6 BRA `(.L_x_7536) ;  /* 0x0000000000506947 */ /* 0x000fea0003800000 */
[----:B-1----:R-:W1:Y:S01]  /*e660*/  LDC.64 R4, c[0x0][0x250] ;  /* 0x00009400ff047b82 */ /* 0x002e620000000a00 */
        /* <DEDUP_REMOVED lines=19> */
.L_x_7536:
[----:B------:R-:W-:Y:S05]  /*e7a0*/  BSYNC B0 ;  /* 0x0000000000007941 */ /* 0x000fea0003800000 */
.L_x_7535:
[----:B------:R1:W-:Y:S01]  /*e7b0*/  @P5 STS.128 [R163+0x9800], RZ ;  /* 0x009800ffa3005388 */ /* 0x0003e20000000c00 */
[----:B------:R-:W-:Y:S03]  /*e7c0*/  BSSY B0, `(.L_x_7537) ;  /* 0x000001a000007945 */ /* 0x000fe60003800000 */
[----:B------:R1:W-:Y:S01]  /*e7d0*/  @P5 STS.128 [R163+0xb800], RZ ;  /* 0x00b800ffa3005388 */ /* 0x0003e20000000c00 */
[----:B------:R-:W-:Y:S05]  /*e7e0*/  @P5 BRA `(.L_x_7538) ;  /* 0x00000000005c5947 */ /* 0x000fea0003800000 */
[C---:B------:R-:W-:Y:S02]  /*e7f0*/  LOP3.LUT P0, RZ, R162.reuse, 0x2, RZ, 0xc0, !PT ;  /* 0x00000002a2ff7812 */ /* 0x040fe4000780c0ff */
[----:B------:R-:W-:-:S04]  /*e800*/  LOP3.LUT R0, R162, 0x1, RZ, 0xc0, !PT ;  /* 0x00000001a2007812 */ /* 0x000fc800078ec0ff */
[----:B------:R-:W-:-:S07]  /*e810*/  ISETP.NE.U32.AND P1, PT, R0, 0x1, PT ;  /* 0x000000010000780c */ /* 0x000fce0003f25070 */
[----:B-1----:R-:W1:Y:S01]  /*e820*/  @P0 LDC.64 R4, c[0x0][0x250] ;  /* 0x00009400ff040b82 */ /* 0x002e620000000a00 */
[----:B---3--:R-:W-:-:S07]  /*e830*/  @P0 MOV R168, R170 ;  /* 0x000000aa00a80202 */ /* 0x008fce0000000f00 */
[----:B------:R-:W3:Y:S01]  /*e840*/  @!P1 LDC.64 R6, c[0x0][0x250] ;  /* 0x00009400ff069b82 */ /* 0x000ee20000000a00 */
[----:B-1----:R-:W-:Y:S01]  /*e850*/  @P0 IMAD.WIDE.U32 R8, R4, 0x60, R168 ;  /* 0x0000006004080825 */ /* 0x002fe200078e00a8 */
[----:B------:R-:W-:-:S03]  /*e860*/  @!P1 MOV R168, R170 ;  /* 0x000000aa00a89202 */ /* 0x000fc60000000f00 */
        /* <DEDUP_REMOVED lines=15> */
.L_x_7538:
[----:B------:R-:W-:Y:S05]  /*e960*/  BSYNC B0 ;  /* 0x0000000000007941 */ /* 0x000fea0003800000 */
.L_x_7537:
[----:B------:R-:W-:Y:S01]  /*e970*/  LDSM.16.M88.4 R96, [R150] ;  /* 0x000000009660783b */ /* 0x000fe20000000200 */
[----:B------:R-:W-:Y:S01]  /*e980*/  R2P PR, R59, 0x6 ;  /* 0x000000063b007804 */ /* 0x000fe20000000000 */
[C---:B------:R-:W-:Y:S01]  /*e990*/  VIADD R0, R149.reuse, 0x4000 ;  /* 0x0000400095007836 */ /* 0x040fe20000000000 */
[----:B------:R-:W-:Y:S01]  /*e9a0*/  ULDC.64 UR14, c[0x0][0x398] ;  /* 0x0000e600000e7ab9 */ /* 0x000fe20000000a00 */
[----:B------:R-:W3:Y:S01]  /*e9b0*/  LDSM.16.M88.4 R32, [R149+0x4000] ;  /* 0x004000009520783b */ /* 0x000ee20000000200 */
[----:B------:R-:W-:Y:S02]  /*e9c0*/  VIADD R147, R149, 0x4020 ;  /* 0x0000402095937836 */ /* 0x000fe40000000000 */
[--C-:B------:R-:W-:Y:S01]  /*e9d0*/  IMAD R148, R49, 0x2, R150.reuse ;  /* 0x0000000231947824 */ /* 0x100fe200078e0296 */
[----:B------:R-:W4:Y:S01]  /*e9e0*/  LDSM.16.M88.4 R76, [R149+0x4800] ;  /* 0x00480000954c783b */ /* 0x000f220000000200 */
[----:B------:R-:W-:Y:S02]  /*e9f0*/  IMAD R146, R47, 0x2, R150 ;  /* 0x000000022f927824 */ /* 0x000fe400078e0296 */
[----:B------:R-:W-:Y:S01]  /*ea00*/  IMAD R57, R57, 0x10, R60 ;  /* 0x0000001039397824 */ /* 0x000fe200078e023c */
[----:B-1----:R-:W-:Y:S01]  /*ea10*/  LDSM.16.M88.4 R8, [R148] ;  /* 0x000000009408783b */ /* 0x002fe20000000200 */
[----:B------:R-:W-:Y:S01]  /*ea20*/  LEA R145, R47, R148, 0x1 ;  /* 0x000000942f917211 */ /* 0x000fe200078e08ff */
[----:B------:R-:W-:-:S02]  /*ea30*/  @P1 VIADD R147, R0, 0xffffffe0 ;  /* 0xffffffe000931836 */ /* 0x000fc40000000000 */
[----:B------:R-:W-:Y:S01]  /*ea40*/  LDSM.16.M88.4 R68, [R149+0x5000] ;  /* 0x005000009544783b */ /* 0x000fe20000000200 */
[----:B------:R-:W-:Y:S02]  /*ea50*/  IMAD.MOV.U32 R0, RZ, RZ, 0x40 ;  /* 0x00000040ff007424 */ /* 0x000fe400078e00ff */
[----:B------:R-:W-:Y:S01]  /*ea60*/  IMAD.SHL.U32 R165, R48, 0x2, RZ ;  /* 0x0000000230a57824 */ /* 0x000fe200078e00ff */
[----:B------:R-:W1:Y:S01]  /*ea70*/  LDSM.16.M88.4 R36, [R147] ;  /* 0x000000009324783b */ /* 0x000e620000000200 */
[C---:B------:R-:W-:Y:S01]  /*ea80*/  VIADD R139, R147.reuse, 0x800 ;  /* 0x00000800938b7836 */ /* 0x040fe20000000000 */
[----:B------:R-:W-:Y:S01]  /*ea90*/  SEL R0, R0, 0xffffffc0, !P2 ;  /* 0xffffffc000007807 */ /* 0x000fe20005000000 */
[----:B------:R-:W-:Y:S01]  /*eaa0*/  VIADD R138, R147, 0x1000 ;  /* 0x00001000938a7836 */ /* 0x000fe20000000000 */
[----:B------:R-:W1:Y:S01]  /*eab0*/  LDSM.16.M88.4 R28, [R149+0x5800] ;  /* 0x00580000951c783b */ /* 0x000e620000000200 */
[----:B------:R-:W-:Y:S01]  /*eac0*/  LOP3.LUT R165, R165, 0x6, RZ, 0xc0, !PT ;  /* 0x00000006a5a57812 */ /* 0x000fe200078ec0ff */
[C---:B------:R-:W-:Y:S01]  /*ead0*/  VIADD R137, R147.reuse, 0x1800 ;  /* 0x0000180093897836 */ /* 0x040fe20000000000 */
[----:B------:R-:W-:Y:S01]  /*eae0*/  IADD3 R135, R147, 0x2000, RZ ;  /* 0x0000200093877810 */ /* 0x000fe20007ffe0ff */
[----:B------:R-:W-:Y:S01]  /*eaf0*/  IMAD.IADD R143, R149, 0x1, R0 ;  /* 0x00000001958f7824 */ /* 0x000fe200078e0200 */
[----:B------:R-:W1:Y:S01]  /*eb00*/  LDSM.16.M88.4 R24, [R147+0x800] ;  /* 0x000800009318783b */ /* 0x000e620000000200 */
[----:B------:R-:W-:-:S02]  /*eb10*/  IMAD.IADD R136, R0, 0x1, R147 ;  /* 0x0000000100887824 */ /* 0x000fc400078e0293 */
[----:B--2--5:R-:W-:Y:S01]  /*eb20*/  FMUL.FTZ R0, R3, R46 ;  /* 0x0000002e03007220 */ /* 0x024fe20000410000 */
[C---:B------:R-:W-:Y:S01]  /*eb30*/  VIADD R134, R147.reuse, 0x2800 ;  /* 0x0000280093867836 */ /* 0x040fe20000000000 */
[----:B------:R-:W-:Y:S01]  /*eb40*/  LDSM.16.M88.4 R4, [R146] ;  /* 0x000000009204783b */ /* 0x000fe20000000200 */
[C---:B------:R-:W-:Y:S02]  /*eb50*/  VIADD R133, R147.reuse, 0x3000 ;  /* 0x0000300093857836 */ /* 0x040fe40000000000 */
[----:B------:R-:W-:Y:S01]  /*eb60*/  VIADD R132, R147, 0x3800 ;  /* 0x0000380093847836 */ /* 0x000fe20000000000 */
[----:B------:R-:W2:Y:S04]  /*eb70*/  LDSM.16.M88.4 R12, [R143+0x4000] ;  /* 0x004000008f0c783b */ /* 0x000ea80000000200 */
[----:B------:R-:W2:Y:S01]  /*eb80*/  LDSM.16.M88.4 R16, [R147+0x1000] ;  /* 0x001000009310783b */ /* 0x000ea20000000200 */
[C---:B---3--:R-:W-:Y:S03]  /*eb90*/  HMMA.16816.F32.BF16 R20, R96.reuse, R32, RZ ;  /* 0x000000206014723c */ /* 0x048fe600000418ff */
[----:B------:R-:W3:Y:S04]  /*eba0*/  LDSM.16.M88.4 R112, [R147+0x1800] ;  /* 0x001800009370783b */ /* 0x000ee80000000200 */
[----:B------:R-:W-:Y:S01]  /*ebb0*/  LDSM.16.M88.4 R52, [R145] ;  /* 0x000000009134783b */ /* 0x000fe20000000200 */
[C---:B------:R-:W-:Y:S03]  /*ebc0*/  HMMA.16816.F32.BF16 R32, R96.reuse, R34, RZ ;  /* 0x000000226020723c */ /* 0x040fe600000418ff */
[----:B------:R-:W3:Y:S03]  /*ebd0*/  LDSM.16.M88.4 R116, [R136] ;  /* 0x000000008874783b */ /* 0x000ee60000000200 */
[C---:B----4-:R-:W-:Y:S01]  /*ebe0*/  HMMA.16816.F32.BF16 R80, R96.reuse, R76, RZ ;  /* 0x0000004c6050723c */ /* 0x050fe200000418ff */
[----:B------:R-:W4:Y:S04]  /*ebf0*/  LDSM.16.M88.4 R92, [R143+0x4800] ;  /* 0x004800008f5c783b */ /* 0x000f280000000200 */
[----:B------:R-:W4:Y:S01]  /*ec00*/  LDSM.16.M88.4 R88, [R143+0x5000] ;  /* 0x005000008f58783b */ /* 0x000f220000000200 */
[----:B------:R-:W-:Y:S03]  /*ec10*/  HMMA.16816.F32.BF16 R76, R96, R78, RZ ;  /* 0x0000004e604c723c */ /* 0x000fe600000418ff */
[----:B------:R-:W4:Y:S03]  /*ec20*/  LDSM.16.M88.4 R84, [R143+0x5800] ;  /* 0x005800008f54783b */ /* 0x000f260000000200 */
[C---:B-1----:R-:W-:Y:S01]  /*ec30*/  HMMA.16816.F32.BF16 R20, R8.reuse, R36, R20 ;  /* 0x000000240814723c */ /* 0x042fe20000041814 */
[----:B------:R-:W-:Y:S04]  /*ec40*/  LDSM.16.M88.4 R40, [R136+0x800] ;  /* 0x000800008828783b */ /* 0x000fe80000000200 */
[----:B------:R-:W0:Y:S01]  /*ec50*/  LDGDEPBAR ;  /* 0x00000000000079af */ /* 0x000e220000000000 */
[----:B------:R-:W-:Y:S03]  /*ec60*/  HMMA.16816.F32.BF16 R32, R8, R38, R32 ;  /* 0x000000260820723c */ /* 0x000fe60000041820 */
[----:B------:R-:W-:Y:S03]  /*ec70*/  LDSM.16.M88.4 R36, [R136+0x1000] ;  /* 0x001000008824783b */ /* 0x000fe60000000200 */
[C---:B------:R-:W-:Y:S06]  /*ec80*/  HMMA.16816.F32.BF16 R72, R96.reuse, R68, RZ ;  /* 0x000000446048723c */ /* 0x040fec00000418ff */
[C---:B------:R-:W-:Y:S06]  /*ec90*/  HMMA.16816.F32.BF16 R68, R96.reuse, R70, RZ ;  /* 0x000000466044723c */ /* 0x040fec00000418ff */
[C---:B------:R-:W-:Y:S06]  /*eca0*/  HMMA.16816.F32.BF16 R64, R96.reuse, R28, RZ ;  /* 0x0000001c6040723c */ /* 0x040fec00000418ff */
        /* <DEDUP_REMOVED lines=11> */
[----:B---3--:R-:W-:Y:S06]  /*ed60*/  HMMA.16816.F32.BF16 R96, R8, R114, R96 ;  /* 0x000000720860723c */ /* 0x008fec0000041860 */
[----:B------:R-:W-:Y:S06]  /*ed70*/  HMMA.16816.F32.BF16 R20, R52, R116, R20 ;  /* 0x000000743414723c */ /* 0x000fec0000041814 */
[----:B------:R-:W-:Y:S01]  /*ed80*/  HMMA.16816.F32.BF16 R64, R8, R112, R64 ;  /* 0x000000700840723c */ /* 0x000fe20000041840 */
[----:B------:R-:W-:Y:S05]  /*ed90*/  LDSM.16.M88.4 R8, [R149+0x6800] ;  /* 0x006800009508783b */ /* 0x000fea0000000200 */
[C---:B----4-:R-:W-:Y:S06]  /*eda0*/  HMMA.16816.F32.BF16 R80, R4.reuse, R92, R80 ;  /* 0x0000005c0450723c */ /* 0x050fec0000041850 */
[----:B------:R-:W-:Y:S01]  /*edb0*/  HMMA.16816.F32.BF16 R76, R4, R94, R76 ;  /* 0x0000005e044c723c */ /* 0x000fe2000004184c */
[----:B------:R-:W-:Y:S05]  /*edc0*/  LDSM.16.M88.4 R92, [R146+0x2000] ;  /* 0x00200000925c783b */ /* 0x000fea0000000200 */
[----:B------:R-:W-:Y:S06]  /*edd0*/  HMMA.16816.F32.BF16 R32, R52, R118, R32 ;  /* 0x000000763420723c */ /* 0x000fec0000041820 */
[C---:B------:R-:W-:Y:S06]  /*ede0*/  HMMA.16816.F32.BF16 R72, R4.reuse, R88, R72 ;  /* 0x000000580448723c */ /* 0x040fec0000041848 */
[C---:B------:R-:W-:Y:S01]  /*edf0*/  HMMA.16816.F32.BF16 R68, R4.reuse, R90, R68 ;  /* 0x0000005a0444723c */ /* 0x040fe20000041844 */
[----:B------:R-:W2:Y:S05]  /*ee00*/  LDSM.16.M88.4 R88, [R136+0x1800] ;  /* 0x001800008858783b */ /* 0x000eaa0000000200 */
[----:B------:R-:W-:Y:S06]  /*ee10*/  HMMA.16816.F32.BF16 R96, R4, R86, R96 ;  /* 0x000000560460723c */ /* 0x000fec0000041860 */
[----:B-1----:R-:W-:Y:S06]  /*ee20*/  HMMA.16816.F32.BF16 R20, R28, R24, R20 ;  /* 0x000000181c14723c */ /* 0x002fec0000041814 */
[----:B------:R-:W-:Y:S01]  /*ee30*/  HMMA.16816.F32.BF16 R112, R4, R84, R64 ;  /* 0x000000540470723c */ /* 0x000fe20000041840 */
[----:B------:R-:W-:Y:S04]  /*ee40*/  LDSM.16.M88.4 R84, [R149+0x7800] ;  /* 0x007800009554783b */ /* 0x000fe80000000200 */
[----:B------:R-:W-:Y:S01]  /*ee50*/  LDSM.16.M88.4 R4, [R147+0x2800] ;  /* 0x002800009304783b */ /* 0x000fe20000000200 */
[C---:B------:R-:W-:Y:S03]  /*ee60*/  HMMA.16816.F32.BF16 R80, R52.reuse, R40, R80 ;  /* 0x000000283450723c */ /* 0x040fe60000041850 */
[----:B------:R-:W-:Y:S03]  /*ee70*/  LDSM.16.M88.4 R64, [R143+0x6000] ;  /* 0x006000008f40783b */ /* 0x000fe60000000200 */
[----:B------:R-:W-:Y:S01]  /*ee80*/  HMMA.16816.F32.BF16 R76, R52, R42, R76 ;  /* 0x0000002a344c723c */ /* 0x000fe2000004184c */
[----:B------:R-:W-:Y:S05]  /*ee90*/  LDSM.16.M88.4 R40, [R136+0x2000] ;  /* 0x002000008828783b */ /* 0x000fea0000000200 */
[----:B------:R-:W-:Y:S01]  /*eea0*/  HMMA.16816.F32.BF16 R32, R28, R26, R32 ;  /* 0x0000001a1c20723c */ /* 0x000fe20000041820 */
[----:B------:R-:W1:Y:S05]  /*eeb0*/  LDSM.16.M88.4 R24, [R149+0x7000] ;  /* 0x007000009518783b */ /* 0x000e6a0000000200 */
[C---:B------:R-:W-:Y:S06]  /*eec0*/  HMMA.16816.F32.BF16 R72, R52.reuse, R36, R72 ;  /* 0x000000243448723c */ /* 0x040fec0000041848 */
[C---:B--2---:R-:W-:Y:S06]  /*eed0*/  HMMA.16816.F32.BF16 R96, R52.reuse, R90, R96 ;  /* 0x0000005a3460723c */ /* 0x044fec0000041860 */
[C---:B------:R-:W-:Y:S01]  /*eee0*/  HMMA.16816.F32.BF16 R68, R52.reuse, R38, R68 ;  /* 0x000000263444723c */ /* 0x040fe20000041844 */
[----:B------:R-:W-:Y:S05]  /*eef0*/  LDSM.16.M88.4 R36, [R145+0x2000] ;  /* 0x002000009124783b */ /* 0x000fea0000000200 */
[----:B------:R-:W-:Y:S01]  /*ef00*/  HMMA.16816.F32.BF16 R112, R52, R88, R112 ;  /* 0x000000583470723c */ /* 0x000fe20000041870 */
[----:B------:R-:W2:Y:S05]  /*ef10*/  LDSM.16.M88.4 R52, [R147+0x3000] ;  /* 0x003000009334783b */ /* 0x000eaa0000000200 */
[C---:B------:R-:W-:Y:S06]  /*ef20*/  HMMA.16816.F32.BF16 R80, R28.reuse, R8, R80 ;  /* 0x000000081c50723c */ /* 0x040fec0000041850 */
[----:B------:R-:W-:Y:S01]  /*ef30*/  HMMA.16816.F32.BF16 R76, R28, R10, R76 ;  /* 0x0000000a1c4c723c */ /* 0x000fe2000004184c */
[----:B------:R-:W3:Y:S05]  /*ef40*/  LDSM.16.M88.4 R8, [R147+0x3800] ;  /* 0x003800009308783b */ /* 0x000eea0000000200 */
[C---:B------:R-:W-:Y:S06]  /*ef50*/  HMMA.16816.F32.BF16 R20, R16.reuse, R12, R20 ;  /* 0x0000000c1014723c */ /* 0x040fec0000041814 */
[----:B------:R-:W-:Y:S01]  /*ef60*/  HMMA.16816.F32.BF16 R32, R16, R14, R32 ;  /* 0x0000000e1020723c */ /* 0x000fe20000041820 */
[----:B------:R-:W4:Y:S05]  /*ef70*/  LDSM.16.M88.4 R12, [R143+0x6800] ;  /* 0x006800008f0c783b */ /* 0x000f2a0000000200 */
[C---:B-1----:R-:W-:Y:S06]  /*ef80*/  HMMA.16816.F32.BF16 R72, R28.reuse, R24, R72 ;  /* 0x000000181c48723c */ /* 0x042fec0000041848 */
[----:B------:R-:W-:Y:S06]  /*ef90*/  HMMA.16816.F32.BF16 R96, R28, R86, R96 ;  /* 0x000000561c60723c */ /* 0x000fec0000041860 */
[----:B------:R-:W-:Y:S06]  /*efa0*/  HMMA.16816.F32.BF16 R80, R16, R4, R80 ;  /* 0x000000041050723c */ /* 0x000fec0000041850 */
[----:B------:R-:W-:Y:S01]  /*efb0*/  HMMA.16816.F32.BF16 R68, R28, R26, R68 ;  /* 0x0000001a1c44723c */ /* 0x000fe20000041844 */
[----:B------:R-:W-:Y:S05]  /*efc0*/  LDSM.16.M88.4 R24, [R136+0x2800] ;  /* 0x002800008818783b */ /* 0x000fea0000000200 */
[----:B------:R-:W-:Y:S01]  /*efd0*/  HMMA.16816.F32.BF16 R76, R16, R6, R76 ;  /* 0x00000006104c723c */ /* 0x000fe2000004184c */
[----:B------:R-:W1:Y:S05]  /*efe0*/  LDSM.16.M88.4 R4, [R143+0x7000] ;  /* 0x007000008f04783b */ /* 0x000e6a0000000200 */
[----:B------:R-:W-:Y:S01]  /*eff0*/  HMMA.16816.F32.BF16 R112, R28, R84, R112 ;  /* 0x000000541c70723c */ /* 0x000fe20000041870 */
[----:B------:R-:W1:Y:S05]  /*f000*/  LDSM.16.M88.4 R28, [R143+0x7800] ;  /* 0x007800008f1c783b */ /* 0x000e6a0000000200 */
[----:B------:R-:W-:Y:S06]  /*f010*/  HMMA.16816.F32.BF16 R32, R92, R66, R32 ;  /* 0x000000425c20723c */ /* 0x000fec0000041820 */
[----:B--2---:R-:W-:Y:S06]  /*f020*/  HMMA.16816.F32.BF16 R72, R16, R52, R72 ;  /* 0x000000341048723c */ /* 0x004fec0000041848 */
[----:B------:R-:W-:Y:S06]  /*f030*/  HMMA.16816.F32.BF16 R20, R92, R64, R20 ;  /* 0x000000405c14723c */ /* 0x000fec0000041814 */
[----:B---3--:R-:W-:Y:S06]  /*f040*/  HMMA.16816.F32.BF16 R96, R16, R10, R96 ;  /* 0x0000000a1060723c */ /* 0x008fec0000041860 */
[----:B----4-:R-:W-:Y:S06]  /*f050*/  HMMA.16816.F32.BF16 R80, R92, R12, R80 ;  /* 0x0000000c5c50723c */ /* 0x010fec0000041850 */
[----:B------:R-:W-:Y:S06]  /*f060*/  HMMA.16816.F32.BF16 R68, R16, R54, R68 ;  /* 0x000000361044723c */ /* 0x000fec0000041844 */
[----:B------:R-:W-:Y:S01]  /*f070*/  HMMA.16816.F32.BF16 R76, R92, R14, R76 ;  /* 0x0000000e5c4c723c */ /* 0x000fe2000004184c */
[----:B------:R-:W2:Y:S05]  /*f080*/  LDSM.16.M88.4 R12, [R136+0x3000] ;  /* 0x00300000880c783b */ /* 0x000eaa0000000200 */
[----:B------:R-:W-:Y:S01]  /*f090*/  HMMA.16816.F32.BF16 R112, R16, R8, R112 ;  /* 0x000000081070723c */ /* 0x000fe20000041870 */
[----:B------:R-:W3:Y:S01]  /*f0a0*/  LDSM.16.M88.4 R8, [R136+0x3800] ;  /* 0x003800008808783b */ /* 0x000ee20000000200 */
[----:B------:R-:W-:-:S04]  /*f0b0*/  DEPBAR.LE SB0, 0x0 ;  /* 0x000080000000791a */ /* 0x000fc80000000000 */
[----:B------:R-:W-:Y:S06]  /*f0c0*/  HMMA.16816.F32.BF16 R32, R36, R42, R32 ;  /* 0x0000002a2420723c */ /* 0x000fec0000041820 */
[----:B-1----:R-:W-:Y:S06]  /*f0d0*/  HMMA.16816.F32.BF16 R72, R92, R4, R72 ;  /* 0x000000045c48723c */ /* 0x002fec0000041848 */
[----:B------:R-:W-:Y:S01]  /*f0e0*/  HMMA.16816.F32.BF16 R20, R36, R40, R20 ;  /* 0x000000282414723c */ /* 0x000fe20000041814 */
[----:B------:R-:W-:-:S05]  /*f0f0*/  LOP3.LUT R4, R44, R45, RZ, 0xfc, !PT ;  /* 0x0000002d2c047212 */ /* 0x000fca00078efcff */
[C---:B------:R-:W-:Y:S06]  /*f100*/  HMMA.16816.F32.BF16 R96, R92.reuse, R30, R96 ;  /* 0x0000001e5c60723c */ /* 0x040fec0000041860 */
[----:B------:R-:W-:Y:S01]  /*f110*/  HMMA.16816.F32.BF16 R68, R92, R6, R68 ;  /* 0x000000065c44723c */ /* 0x000fe20000041844 */
[----:B------:R-:W-:Y:S01]  /*f120*/  SHF.R.S32.HI R31, RZ, 0x1f, R58 ;  /* 0x0000001fff1f7819 */ /* 0x000fe2000001143a */
[----:B------:R-:W-:Y:S01]  /*f130*/  FMUL.FTZ R5, R34, UR15 ;  /* 0x0000000f22057c20 */ /* 0x000fe20008410000 */
[----:B------:R-:W-:Y:S02]  /*f140*/  FMUL.FTZ R17, R33, UR15 ;  /* 0x0000000f21117c20 */ /* 0x000fe40008410000 */
[----:B------:R-:W-:Y:S01]  /*f150*/  LEA.HI R164, R31, R58, RZ, 0x2 ;  /* 0x0000003a1fa47211 */ /* 0x000fe200078f10ff */
[----:B------:R-:W-:Y:S01]  /*f160*/  HMMA.16816.F32.BF16 R80, R36, R24, R80 ;  /* 0x000000182450723c */ /* 0x000fe20000041850 */
[----:B------:R-:W-:Y:S01]  /*f170*/  FMUL.FTZ R7, R35, UR15 ;  /* 0x0000000f23077c20 */ /* 0x000fe20008410000 */
[----:B------:R-:W-:Y:S01]  /*f180*/  MUFU.TANH R5, R5 ;  /* 0x0000000500057308 */ /* 0x000fe20000002400 */
[----:B------:R-:W-:-:S03]  /*f190*/  SHF.R.S32.HI R164, RZ, 0x2, R164 ;  /* 0x00000002ffa47819 */ /* 0x000fc600000114a4 */
[----:B------:R-:W-:Y:S01]  /*f1a0*/  HMMA.16816.F32.BF16 R112, R92, R28, R112 ;  /* 0x0000001c5c70723c */ /* 0x000fe20000041870 */
[----:B------:R-:W-:Y:S01]  /*f1b0*/  IADD3 R57, R57, 0x1, R164 ;  /* 0x0000000139397810 */ /* 0x000fe20007ffe0a4 */
[----:B------:R-:W-:Y:S01]  /*f1c0*/  FMUL.FTZ R25, R32, UR15 ;  /* 0x0000000f20197c20 */ /* 0x000fe20008410000 */
[----:B------:R-:W-:Y:S01]  /*f1d0*/  FMUL.FTZ R21, R21, UR15 ;  /* 0x0000000f15157c20 */ /* 0x000fe20008410000 */
[----:B------:R-:W-:Y:S01]  /*f1e0*/  FMUL.FTZ R23, R23, UR15 ;  /* 0x0000000f17177c20 */ /* 0x000fe20008410000 */
[----:B------:R-:W-:Y:S01]  /*f1f0*/  IADD3 R57, R56, R57, -R155 ;  /* 0x0000003938397210 */ /* 0x000fe20007ffe89b */
[----:B--2---:R-:W-:Y:S01]  /*f200*/  HMMA.16816.F32.BF16 R72, R36, R12, R72 ;  /* 0x0000000c2448723c */ /* 0x004fe20000041848 */
[----:B------:R-:W-:Y:S01]  /*f210*/  MUFU.TANH R17, R17 ;  /* 0x0000001100117308 */ /* 0x000fe20000002400 */
[----:B------:R-:W-:Y:S01]  /*f220*/  FMUL.FTZ R20, R20, UR15 ;  /* 0x0000000f14147c20 */ /* 0x000fe20008410000 */
[----:B------:R-:W-:Y:S01]  /*f230*/  FMUL.FTZ R22, R22, UR15 ;  /* 0x0000000f16167c20 */ /* 0x000fe20008410000 */
[----:B------:R-:W-:-:S02]  /*f240*/  VIADD R57, R57, UR14 ;  /* 0x0000000e39397c36 */ /* 0x000fc40008000000 */
[C---:B---3--:R-:W-:Y:S03]  /*f250*/  HMMA.16816.F32.BF16 R96, R36.reuse, R10, R96 ;  /* 0x0000000a2460723c */ /* 0x048fe60000041860 */
[----:B------:R-:W1:Y:S01]  /*f260*/  MUFU.TANH R25, R25 ;  /* 0x0000001900197308 */ /* 0x000e620000002400 */
[C---:B------:R-:W-:Y:S02]  /*f270*/  VIMNMX R105, R57.reuse, R56, PT ;  /* 0x0000003839697248 */ /* 0x040fe40003fe0100 */
[C---:B------:R-:W-:Y:S01]  /*f280*/  HMMA.16816.F32.BF16 R76, R36.reuse, R26, R76 ;  /* 0x0000001a244c723c */ /* 0x040fe2000004184c */
[----:B------:R-:W-:Y:S01]  /*f290*/  IMAD.IADD R11, R2, 0x1, R165 ;  /* 0x00000001020b7824 */ /* 0x000fe200078e02a5 */
[----:B------:R-:W-:Y:S01]  /*f2a0*/  VIADDMNMX R106, R57, 0x8, R56, PT ;  /* 0x00000008396a7846 */ /* 0x000fe20003800138 */
[----:B------:R-:W-:Y:S01]  /*f2b0*/  FMUL.FTZ R13, R83, UR15 ;  /* 0x0000000f530d7c20 */ /* 0x000fe20008410000 */
[----:B------:R-:W-:Y:S01]  /*f2c0*/  FMUL.FTZ R19, R80, UR15 ;  /* 0x0000000f50137c20 */ /* 0x000fe20008410000 */
[----:B------:R-:W2:Y:S01]  /*f2d0*/  MUFU.TANH R21, R21 ;  /* 0x0000001500157308 */ /* 0x000ea20000002400 */
[C---:B------:R-:W-:Y:S01]  /*f2e0*/  HMMA.16816.F32.BF16 R68, R36.reuse, R14, R68 ;  /* 0x0000000e2444723c */ /* 0x040fe20000041844 */
[----:B------:R-:W-:Y:S01]  /*f2f0*/  FMUL.FTZ R27, R81, UR15 ;  /* 0x0000000f511b7c20 */ /* 0x000fe20008410000 */
[C---:B------:R-:W-:Y:S01]  /*f300*/  IADD3 R18, R11.reuse, 0x1, RZ ;  /* 0x000000010b127810 */ /* 0x040fe20007ffe0ff */
[----:B------:R-:W-:Y:S01]  /*f310*/  FMUL.FTZ R29, R82, UR15 ;  /* 0x0000000f521d7c20 */ /* 0x000fe20008410000 */
[C---:B------:R-:W-:Y:S01]  /*f320*/  VIADD R16, R11.reuse, 0x9 ;  /* 0x000000090b107836 */ /* 0x040fe20000000000 */
[C---:B------:R-:W-:Y:S01]  /*f330*/  IADD3 R6, R11.reuse, 0x19, RZ ;  /* 0x000000190b067810 */ /* 0x040fe20007ffe0ff */
[----:B------:R-:W-:Y:S01]  /*f340*/  HMMA.16816.F32.BF16 R112, R36, R8, R112 ;  /* 0x000000082470723c */ /* 0x000fe20000041870 */
[----:B------:R-:W3:Y:S01]  /*f350*/  MUFU.TANH R23, R23 ;  /* 0x0000001700177308 */ /* 0x000ee20000002400 */
[C---:B------:R-:W-:Y:S01]  /*f360*/  VIADD R14, R11.reuse, 0x8 ;  /* 0x000000080b0e7836 */ /* 0x040fe20000000000 */
[-C--:B------:R-:W-:Y:S01]  /*f370*/  ISETP.GE.AND P5, PT, R18, R105.reuse, PT ;  /* 0x000000691200720c */ /* 0x080fe20003fa6270 */
[----:B------:R-:W-:Y:S01]  /*f380*/  FMUL.FTZ R74, R74, UR15 ;  /* 0x0000000f4a4a7c20 */ /* 0x000fe20008410000 */
[-C--:B------:R-:W-:Y:S01]  /*f390*/  ISETP.GE.AND P0, PT, R18, R106.reuse, PT ;  /* 0x0000006a1200720c */ /* 0x080fe20003f06270 */
[C---:B------:R-:W-:Y:S01]  /*f3a0*/  VIADD R10, R11.reuse, 0x10 ;  /* 0x000000100b0a7836 */ /* 0x040fe20000000000 */
[CC--:B------:R-:W-:Y:S01]  /*f3b0*/  ISETP.GE.AND P1, PT, R14.reuse, R105.reuse, PT ;  /* 0x000000690e00720c */ /* 0x0c0fe20003f26270 */
[----:B------:R-:W-:Y:S01]  /*f3c0*/  VIADD R8, R11, 0x11 ;  /* 0x000000110b087836 */ /* 0x000fe20000000000 */
[----:B------:R-:W-:Y:S01]  /*f3d0*/  ISETP.GE.AND P2, PT, R14, R106, PT ;  /* 0x0000006a0e00720c */ /* 0x000fe20003f46270 */
[----:B------:R-:W4:Y:S01]  /*f3e0*/  MUFU.TANH R7, R7 ;  /* 0x0000000700077308 */ /* 0x000f220000002400 */
[----:B------:R-:W-:Y:S01]  /*f3f0*/  I2FP.F32.S32 R14, R14 ;  /* 0x0000000e000e7245 */ /* 0x000fe20000201400 */
[----:B------:R-:W-:Y:S01]  /*f400*/  FMUL.FTZ R37, R72, UR15 ;  /* 0x0000000f48257c20 */ /* 0x000fe20008410000 */
[----:B------:R-:W-:Y:S01]  /*f410*/  I2FP.F32.S32 R18, R18 ;  /* 0x0000001200127245 */ /* 0x000fe20000201400 */
[----:B------:R-:W-:Y:S01]  /*f420*/  FMUL.FTZ R15, R76, UR15 ;  /* 0x0000000f4c0f7c20 */ /* 0x000fe20008410000 */
[-C--:B------:R-:W-:Y:S01]  /*f430*/  ISETP.GE.AND P6, PT, R16, R105.reuse, PT ;  /* 0x000000691000720c */ /* 0x080fe20003fc6270 */
[CC--:B-1----:R-:W-:Y:S01]  /*f440*/  FFMA.FTZ R25, R0.reuse, R14.reuse, R25 ;  /* 0x0000000e00197223 */ /* 0x0c2fe20000010019 */
[C---:B------:R-:W-:Y:S01]  /*f450*/  FFMA.FTZ R14, R0.reuse, R14, R5 ;  /* 0x0000000e000e7223 */ /* 0x040fe20000010005 */
[----:B------:R-:W1:Y:S01]  /*f460*/  MUFU.TANH R27, R27 ;  /* 0x0000001b001b7308 */ /* 0x000e620000002400 */
[----:B--2---:R-:W-:Y:S01]  /*f470*/  FFMA.FTZ R9, R0, R18, R21 ;  /* 0x0000001200097223 */ /* 0x004fe20000010015 */
[----:B------:R-:W-:Y:S01]  /*f480*/  ISETP.GE.AND P4, PT, R16, R106, PT ;  /* 0x0000006a1000720c */ /* 0x000fe20003f86270 */
[----:B---3--:R-:W-:Y:S01]  /*f490*/  FFMA.FTZ R18, R0, R18, R23 ;  /* 0x0000001200127223 */ /* 0x008fe20000010017 */
[----:B------:R-:W-:Y:S01]  /*f4a0*/  I2FP.F32.S32 R16, R16 ;  /* 0x0000001000107245 */ /* 0x000fe20000201400 */
[----:B------:R-:W-:Y:S01]  /*f4b0*/  FMUL.FTZ R31, R78, UR15 ;  /* 0x0000000f4e1f7c20 */ /* 0x000fe20008410000 */
[----:B------:R-:W-:Y:S01]  /*f4c0*/  FSEL R5, R25, -INF , !P1 ;  /* 0xff80000019057808 */ /* 0x000fe20004800000 */
[----:B------:R-:W-:Y:S01]  /*f4d0*/  FMUL.FTZ R33, R79, UR15 ;  /* 0x0000000f4f217c20 */ /* 0x000fe20008410000 */
[----:B------:R-:W2:Y:S01]  /*f4e0*/  MUFU.TANH R13, R13 ;  /* 0x0000000d000d7308 */ /* 0x000ea20000002400 */
[----:B------:R-:W-:Y:S01]  /*f4f0*/  FSEL R14, R14, -INF , !P2 ;  /* 0xff8000000e0e7808 */ /* 0x000fe20005000000 */
[----:B------:R-:W-:Y:S01]  /*f500*/  FMUL.FTZ R77, R77, UR15 ;  /* 0x0000000f4d4d7c20 */ /* 0x000fe20008410000 */
[-C--:B------:R-:W-:Y:S01]  /*f510*/  ISETP.GE.AND P1, PT, R8, R105.reuse, PT ;  /* 0x000000690800720c */ /* 0x080fe20003f26270 */
[----:B------:R-:W-:Y:S01]  /*f520*/  FFMA.FTZ R12, R0, R16, R17 ;  /* 0x00000010000c7223 */ /* 0x000fe20000010011 */
[----:B------:R-:W-:Y:S01]  /*f530*/  ISETP.GE.AND P2, PT, R8, R106, PT ;  /* 0x0000006a0800720c */ /* 0x000fe20003f46270 */
[----:B----4-:R-:W-:Y:S01]  /*f540*/  FFMA.FTZ R16, R0, R16, R7 ;  /* 0x0000001000107223 */ /* 0x010fe20000010007 */
[----:B------:R-:W-:Y:S01]  /*f550*/  I2FP.F32.S32 R8, R8 ;  /* 0x0000000800087245 */ /* 0x000fe20000201400 */
[----:B------:R-:W3:Y:S01]  /*f560*/  MUFU.TANH R19, R19 ;  /* 0x0000001300137308 */ /* 0x000ee20000002400 */
[----:B------:R-:W-:Y:S01]  /*f570*/  FSEL R9, R9, -INF , !P5 ;  /* 0xff80000009097808 */ /* 0x000fe20006800000 */
[----:B------:R-:W-:Y:S01]  /*f580*/  FMUL.FTZ R69, R69, UR15 ;  /* 0x0000000f45457c20 */ /* 0x000fe20008410000 */
[----:B------:R-:W-:Y:S01]  /*f590*/  FSEL R18, R18, -INF , !P0 ;  /* 0xff80000012127808 */ /* 0x000fe20004000000 */
[----:B-1----:R-:W-:Y:S01]  /*f5a0*/  FFMA.FTZ R7, R0, R8, R27 ;  /* 0x0000000800077223 */ /* 0x002fe2000001001b */
[CC--:B------:R-:W-:Y:S01]  /*f5b0*/  ISETP.GE.AND P5, PT, R10.reuse, R105.reuse, PT ;  /* 0x000000690a00720c */ /* 0x0c0fe20003fa6270 */
[----:B------:R-:W-:Y:S01]  /*f5c0*/  FMUL.FTZ R71, R71, UR15 ;  /* 0x0000000f47477c20 */ /* 0x000fe20008410000 */
[----:B------:R-:W-:Y:S01]  /*f5d0*/  ISETP.GE.AND P0, PT, R10, R106, PT ;  /* 0x0000006a0a00720c */ /* 0x000fe20003f06270 */
[----:B------:R-:W1:Y:S01]  /*f5e0*/  MUFU.TANH R29, R29 ;  /* 0x0000001d001d7308 */ /* 0x000e620000002400 */
[----:B------:R-:W-:Y:S01]  /*f5f0*/  I2FP.F32.S32 R10, R10 ;  /* 0x0000000a000a7245 */ /* 0x000fe20000201400 */
[----:B--2---:R-:W-:Y:S01]  /*f600*/  FFMA.FTZ R8, R0, R8, R13 ;  /* 0x0000000800087223 */ /* 0x004fe2000001000d */
[----:B------:R-:W-:Y:S01]  /*f610*/  VIADD R13, R11, 0x18 ;  /* 0x000000180b0d7836 */ /* 0x000fe20000000000 */
[----:B------:R-:W-:Y:S01]  /*f620*/  FSEL R16, R16, -INF , !P4 ;  /* 0xff80000010107808 */ /* 0x000fe20006000000 */
[----:B------:R-:W-:Y:S01]  /*f630*/  FMUL.FTZ R35, R73, UR15 ;  /* 0x0000000f49237c20 */ /* 0x000fe20008410000 */
[----:B------:R-:W-:Y:S01]  /*f640*/  FMUL.FTZ R75, R75, UR15 ;  /* 0x0000000f4b4b7c20 */ /* 0x000fe20008410000 */
[----:B------:R-:W-:Y:S01]  /*f650*/  FSEL R8, R8, -INF , !P2 ;  /* 0xff80000008087808 */ /* 0x000fe20005000000 */
[----:B------:R-:W-:Y:S01]  /*f660*/  MUFU.TANH R37, R37 ;  /* 0x0000002500257308 */ /* 0x000fe20000002400 */
[----:B---3--:R-:W-:Y:S01]  /*f670*/  FFMA.FTZ R17, R0, R10, R19 ;  /* 0x0000000a00117223 */ /* 0x008fe20000010013 */
[----:B------:R-:W-:Y:S01]  /*f680*/  FSEL R19, R12, -INF , !P6 ;  /* 0xff8000000c137808 */ /* 0x000fe20007000000 */
[----:B------:R-:W-:Y:S01]  /*f690*/  FMUL.FTZ R68, R68, UR15 ;  /* 0x0000000f44447c20 */ /* 0x000fe20008410000 */
[C---:B------:R-:W-:Y:S01]  /*f6a0*/  ISETP.GE.AND P6, PT, R13.reuse, R105, PT ;  /* 0x000000690d00720c */ /* 0x040fe20003fc6270 */
[----:B------:R-:W-:Y:S01]  /*f6b0*/  FMUL.FTZ R70, R70, UR15 ;  /* 0x0000000f46467c20 */ /* 0x000fe20008410000 */
[----:B------:R-:W-:Y:S01]  /*f6c0*/  ISETP.GE.AND P4, PT, R13, R106, PT ;  /* 0x0000006a0d00720c */ /* 0x000fe20003f86270 */
[----:B------:R-:W-:Y:S01]  /*f6d0*/  FMUL.FTZ R96, R96, UR15 ;  /* 0x0000000f60607c20 */ /* 0x000fe20008410000 */
[----:B------:R-:W-:Y:S01]  /*f6e0*/  MUFU.TANH R23, R74 ;  /* 0x0000004a00177308 */ /* 0x000fe20000002400 */
[----:B-1----:R-:W-:Y:S01]  /*f6f0*/  FFMA.FTZ R10, R0, R10, R29 ;  /* 0x0000000a000a7223 */ /* 0x002fe2000001001d */
[----:B------:R-:W-:Y:S01]  /*f700*/  I2FP.F32.S32 R12, R13 ;  /* 0x0000000d000c7245 */ /* 0x000fe20000201400 */
[----:B------:R-:W-:Y:S01]  /*f710*/  VIADD R26, R11, 0x21 ;  /* 0x000000210b1a7836 */ /* 0x000fe20000000000 */
[----:B------:R-:W-:Y:S01]  /*f720*/  FSEL R13, R7, -INF , !P1 ;  /* 0xff800000070d7808 */ /* 0x000fe20004800000 */
[----:B------:R-:W-:Y:S01]  /*f730*/  VIADD R24, R11, 0x28 ;  /* 0x000000280b187836 */ /* 0x000fe20000000000 */
[----:B------:R-:W-:Y:S01]  /*f740*/  FSEL R17, R17, -INF , !P5 ;  /* 0xff80000011117808 */ /* 0x000fe20006800000 */
[----:B------:R-:W-:Y:S01]  /*f750*/  FMUL.FTZ R114, R114, UR15 ;  /* 0x0000000f72727c20 */ /* 0x000fe20008410000 */
[----:B------:R-:W1:Y:S01]  /*f760*/  MUFU.TANH R15, R15 ;  /* 0x0000000f000f7308 */ /* 0x000e620000002400 */
[----:B------:R-:W-:Y:S01]  /*f770*/  FSEL R10, R10, -INF , !P0 ;  /* 0xff8000000a0a7808 */ /* 0x000fe20004000000 */
[----:B------:R-:W-:Y:S01]  /*f780*/  FMUL.FTZ R98, R98, UR15 ;  /* 0x0000000f62627c20 */ /* 0x000fe20008410000 */
[C---:B------:R-:W-:Y:S01]  /*f790*/  ISETP.GE.AND P5, PT, R6.reuse, R105, PT ;  /* 0x000000690600720c */ /* 0x040fe20003fa6270 */
[----:B------:R-:W-:Y:S01]  /*f7a0*/  FMUL.FTZ R113, R113, UR15 ;  /* 0x0000000f71717c20 */ /* 0x000fe20008410000 */
[----:B------:R-:W-:Y:S01]  /*f7b0*/  ISETP.GE.AND P0, PT, R6, R106, PT ;  /* 0x0000006a0600720c */ /* 0x000fe20003f06270 */
[----:B------:R-:W-:Y:S01]  /*f7c0*/  FMUL.FTZ R115, R115, UR15 ;  /* 0x0000000f73737c20 */ /* 0x000fe20008410000 */
[----:B------:R-:W-:Y:S01]  /*f7d0*/  I2FP.F32.S32 R6, R6 ;  /* 0x0000000600067245 */ /* 0x000fe20000201400 */
[----:B------:R-:W2:Y:S01]  /*f7e0*/  MUFU.TANH R3, R77 ;  /* 0x0000004d00037308 */ /* 0x000ea20000002400 */
[----:B------:R-:W-:Y:S01]  /*f7f0*/  FMUL.FTZ R112, R112, UR15 ;  /* 0x0000000f70707c20 */ /* 0x000fe20008410000 */
[----:B------:R-:W-:Y:S01]  /*f800*/  FMUL.FTZ R97, R97, UR15 ;  /* 0x0000000f61617c20 */ /* 0x000fe20008410000 */
[----:B------:R-:W-:-:S05]  /*f810*/  FMUL.FTZ R99, R99, UR15 ;  /* 0x0000000f63637c20 */ /* 0x000fca0008410000 */
[----:B------:R3:W-:Y:S01]  /*f820*/  MUFU.TANH R41, R20 ;  /* 0x0000001400297308 */ /* 0x0007e20000002400 */
[----:B-1----:R-:W-:-:S05]  /*f830*/  FFMA.FTZ R15, R0, R12, R15 ;  /* 0x0000000c000f7223 */ /* 0x002fca000001000f */
[----:B------:R-:W-:Y:S02]  /*f840*/  FSEL R15, R15, -INF , !P6 ;  /* 0xff8000000f0f7808 */ /* 0x000fe40007000000 */
[----:B------:R-:W1:Y:S01]  /*f850*/  MUFU.TANH R31, R31 ;  /* 0x0000001f001f7308 */ /* 0x000e620000002400 */
[----:B--2---:R-:W-:Y:S01]  /*f860*/  FFMA.FTZ R3, R0, R6, R3 ;  /* 0x0000000600037223 */ /* 0x004fe20000010003 */
[----:B------:R-:W-:-:S04]  /*f870*/  ISETP.GE.AND P6, PT, R26, R105, PT ;  /* 0x000000691a00720c */ /* 0x000fc80003fc6270 */
[----:B------:R-:W-:Y:S02]  /*f880*/  FSEL R7, R3, -INF , !P5 ;  /* 0xff80000003077808 */ /* 0x000fe40006800000 */
[----:B------:R-:W2:Y:S01]  /*f890*/  MUFU.TANH R33, R33 ;  /* 0x0000002100217308 */ /* 0x000ea20000002400 */
[----:B---3--:R-:W-:Y:S01]  /*f8a0*/  VIADD R20, R11, 0x20 ;  /* 0x000000200b147836 */ /* 0x008fe20000000000 */
[----:B------:R-:W-:-:S04]  /*f8b0*/  ISETP.GE.AND P5, PT, R24, R105, PT ;  /* 0x000000691800720c */ /* 0x000fc80003fa6270 */
[C---:B------:R-:W-:Y:S02]  /*f8c0*/  ISETP.GE.AND P1, PT, R20.reuse, R105, PT ;  /* 0x000000691400720c */ /* 0x040fe40003f26270 */
[----:B------:R-:W-:Y:S01]  /*f8d0*/  ISETP.GE.AND P2, PT, R20, R106, PT ;  /* 0x0000006a1400720c */ /* 0x000fe20003f46270 */
[----:B------:R-:W3:Y:S01]  /*f8e0*/  MUFU.TANH R69, R69 ;  /* 0x0000004500457308 */ /* 0x000ee20000002400 */
[----:B------:R-:W-:Y:S01]  /*f8f0*/  I2FP.F32.S32 R20, R20 ;  /* 0x0000001400147245 */ /* 0x000fe20000201400 */
[----:B-1----:R-:W-:-:S04]  /*f900*/  FFMA.FTZ R12, R0, R12, R31 ;  /* 0x0000000c000c7223 */ /* 0x002fc8000001001f */
[CC--:B------:R-:W-:Y:S01]  /*f910*/  FFMA.FTZ R37, R0.reuse, R20.reuse, R37 ;  /* 0x0000001400257223 */ /* 0x0c0fe20000010025 */
[C---:B------:R-:W-:Y:S01]  /*f920*/  FFMA.FTZ R23, R0.reuse, R20, R23 ;  /* 0x0000001400177223 */ /* 0x040fe20000010017 */
[----:B------:R-:W1:Y:S01]  /*f930*/  MUFU.TANH R71, R71 ;  /* 0x0000004700477308 */ /* 0x000e620000002400 */
[----:B------:R-:W-:Y:S02]  /*f940*/  VIADD R20, R11, 0x29 ;  /* 0x000000290b147836 */ /* 0x000fe40000000000 */
[----:B--2---:R-:W-:Y:S01]  /*f950*/  FFMA.FTZ R6, R0, R6, R33 ;  /* 0x0000000600067223 */ /* 0x004fe20000010021 */
[----:B------:R-:W-:Y:S02]  /*f960*/  FSEL R171, R37, -INF , !P1 ;  /* 0xff80000025ab7808 */ /* 0x000fe40004800000 */
[----:B------:R-:W-:Y:S02]  /*f970*/  FSEL R172, R23, -INF , !P2 ;  /* 0xff80000017ac7808 */ /* 0x000fe40005000000 */
[C---:B------:R-:W-:Y:S01]  /*f980*/  ISETP.GE.AND P1, PT, R20.reuse, R105, PT ;  /* 0x000000691400720c */ /* 0x040fe20003f26270 */
[----:B------:R-:W2:Y:S01]  /*f990*/  MUFU.TANH R35, R35 ;  /* 0x0000002300237308 */ /* 0x000ea20000002400 */
[----:B------:R-:W-:-:S02]  /*f9a0*/  ISETP.GE.AND P2, PT, R20, R106, PT ;  /* 0x0000006a1400720c */ /* 0x000fc40003f46270 */
[----:B------:R-:W-:Y:S02]  /*f9b0*/  I2FP.F32.S32 R20, R20 ;  /* 0x0000001400147245 */ /* 0x000fe40000201400 */
[----:B------:R-:W-:Y:S02]  /*f9c0*/  FSEL R12, R12, -INF , !P4 ;  /* 0xff8000000c0c7808 */ /* 0x000fe40006000000 */
[----:B------:R-:W-:Y:S01]  /*f9d0*/  FSEL R6, R6, -INF , !P0 ;  /* 0xff80000006067808 */ /* 0x000fe20004000000 */
[----:B------:R-:W4:Y:S01]  /*f9e0*/  MUFU.TANH R75, R75 ;  /* 0x0000004b004b7308 */ /* 0x000f220000002400 */
[----:B------:R-:W-:Y:S01]  /*f9f0*/  ISETP.GE.AND P4, PT, R26, R106, PT ;  /* 0x0000006a1a00720c */ /* 0x000fe20003f86270 */
[----:B---3--:R-:W-:Y:S01]  /*fa00*/  FFMA.FTZ R69, R0, R20, R69 ;  /* 0x0000001400457223 */ /* 0x008fe20000010045 */
[----:B------:R-:W-:Y:S01]  /*fa10*/  ISETP.GE.AND P0, PT, R24, R106, PT ;  /* 0x0000006a1800720c */ /* 0x000fe20003f06270 */
[C---:B-1----:R-:W-:Y:S01]  /*fa20*/  FFMA.FTZ R71, R0.reuse, R20, R71 ;  /* 0x0000001400477223 */ /* 0x042fe20000010047 */
[----:B------:R-:W-:Y:S01]  /*fa30*/  I2FP.F32.S32 R26, R26 ;  /* 0x0000001a001a7245 */ /* 0x000fe20000201400 */
[----:B------:R-:W-:Y:S01]  /*fa40*/  VIADD R20, R11, 0x38 ;  /* 0x000000380b147836 */ /* 0x000fe20000000000 */
[----:B------:R-:W-:Y:S01]  /*fa50*/  I2FP.F32.S32 R24, R24 ;  /* 0x0000001800187245 */ /* 0x000fe20000201400 */
[----:B------:R-:W1:Y:S01]  /*fa60*/  MUFU.TANH R21, R68 ;  /* 0x0000004400157308 */ /* 0x000e620000002400 */
[----:B------:R-:W-:Y:S01]  /*fa70*/  FSEL R127, R69, -INF , !P1 ;  /* 0xff800000457f7808 */ /* 0x000fe20004800000 */
[----:B--2---:R-:W-:Y:S01]  /*fa80*/  FFMA.FTZ R35, R0, R26, R35 ;  /* 0x0000001a00237223 */ /* 0x004fe20000010023 */
[----:B------:R-:W-:-:S02]  /*fa90*/  FSEL R128, R71, -INF , !P2 ;  /* 0xff80000047807808 */ /* 0x000fc40005000000 */
[CC--:B------:R-:W-:Y:S02]  /*faa0*/  ISETP.GE.AND P1, PT, R20.reuse, R105.reuse, PT ;  /* 0x000000691400720c */ /* 0x0c0fe40003f26270 */
[----:B------:R-:W-:Y:S01]  /*fab0*/  ISETP.GE.AND P2, PT, R20, R106, PT ;  /* 0x0000006a1400720c */ /* 0x000fe20003f46270 */
[----:B------:R-:W2:Y:S01]  /*fac0*/  MUFU.TANH R27, R70 ;  /* 0x00000046001b7308 */ /* 0x000ea20000002400 */
[C---:B----4-:R-:W-:Y:S01]  /*fad0*/  FFMA.FTZ R75, R0.reuse, R26, R75 ;  /* 0x0000001a004b7223 */ /* 0x050fe2000001004b */
[----:B------:R-:W-:Y:S01]  /*fae0*/  VIADD R26, R11, 0x30 ;  /* 0x000000300b1a7836 */ /* 0x000fe20000000000 */
[----:B------:R-:W-:Y:S02]  /*faf0*/  I2FP.F32.S32 R20, R20 ;  /* 0x0000001400147245 */ /* 0x000fe40000201400 */
[----:B------:R-:W-:Y:S02]  /*fb00*/  FSEL R131, R35, -INF , !P6 ;  /* 0xff80000023837808 */ /* 0x000fe40007000000 */
[----:B------:R-:W-:Y:S01]  /*fb10*/  FSEL R168, R75, -INF , !P4 ;  /* 0xff8000004ba87808 */ /* 0x000fe20006000000 */
[----:B------:R-:W3:Y:S01]  /*fb20*/  MUFU.TANH R23, R96 ;  /* 0x0000006000177308 */ /* 0x000ee20000002400 */
[----:B-1----:R-:W-:Y:S01]  /*fb30*/  FFMA.FTZ R21, R0, R24, R21 ;  /* 0x0000001800157223 */ /* 0x002fe20000010015 */
[----:B------:R-:W-:-:S02]  /*fb40*/  ISETP.GE.AND P6, PT, R26, R105, PT ;  /* 0x000000691a00720c */ /* 0x000fc40003fc6270 */
[----:B------:R-:W-:Y:S02]  /*fb50*/  ISETP.GE.AND P4, PT, R26, R106, PT ;  /* 0x0000006a1a00720c */ /* 0x000fe40003f86270 */
[----:B------:R-:W-:Y:S02]  /*fb60*/  FSEL R129, R21, -INF , !P5 ;  /* 0xff80000015817808 */ /* 0x000fe40006800000 */
[----:B------:R-:W1:Y:S01]  /*fb70*/  MUFU.TANH R3, R114 ;  /* 0x0000007200037308 */ /* 0x000e620000002400 */
[----:B--2---:R-:W-:Y:S01]  /*fb80*/  FFMA.FTZ R27, R0, R24, R27 ;  /* 0x00000018001b7223 */ /* 0x004fe2000001001b */
[----:B------:R-:W-:Y:S02]  /*fb90*/  IADD3 R24, R11, 0x31, RZ ;  /* 0x000000310b187810 */ /* 0x000fe40007ffe0ff */
[----:B------:R-:W-:Y:S02]  /*fba0*/  I2FP.F32.S32 R26, R26 ;  /* 0x0000001a001a7245 */ /* 0x000fe40000201400 */
[----:B------:R-:W-:-:S02]  /*fbb0*/  FSEL R130, R27, -INF , !P0 ;  /* 0xff8000001b827808 */ /* 0x000fc40004000000 */
[----:B------:R-:W2:Y:S01]  /*fbc0*/  MUFU.TANH R29, R98 ;  /* 0x00000062001d7308 */ /* 0x000ea20000002400 */
[----:B---3--:R-:W-:Y:S01]  /*fbd0*/  FFMA.FTZ R23, R0, R20, R23 ;  /* 0x0000001400177223 */ /* 0x008fe20000010017 */
[C---:B------:R-:W-:Y:S02]  /*fbe0*/  ISETP.GE.AND P5, PT, R24.reuse, R105, PT ;  /* 0x000000691800720c */ /* 0x040fe40003fa6270 */
[----:B------:R-:W-:Y:S02]  /*fbf0*/  ISETP.GE.AND P0, PT, R24, R106, PT ;  /* 0x0000006a1800720c */ /* 0x000fe40003f06270 */
[----:B------:R-:W-:Y:S02]  /*fc00*/  I2FP.F32.S32 R24, R24 ;  /* 0x0000001800187245 */ /* 0x000fe40000201400 */
[----:B------:R-:W3:Y:S01]  /*fc10*/  MUFU.TANH R25, R112 ;  /* 0x0000007000197308 */ /* 0x000ee20000002400 */
[----:B-1----:R-:W-:Y:S01]  /*fc20*/  FFMA.FTZ R3, R0, R26, R3 ;  /* 0x0000001a00037223 */ /* 0x002fe20000010003 */
[----:B------:R-:W-:-:S02]  /*fc30*/  FSEL R122, R23, -INF , !P1 ;  /* 0xff800000177a7808 */ /* 0x000fc40004800000 */
[----:B------:R-:W-:Y:S02]  /*fc40*/  ISETP.GE.AND P1, PT, R104, 0x2, PT ;  /* 0x000000026800780c */ /* 0x000fe40003f26270 */
[----:B------:R-:W-:Y:S02]  /*fc50*/  FSEL R120, R3, -INF , !P4 ;  /* 0xff80000003787808 */ /* 0x000fe40006000000 */
[----:B------:R-:W1:Y:S01]  /*fc60*/  MUFU.TANH R113, R113 ;  /* 0x0000007100717308 */ /* 0x000e620000002400 */
[----:B--2---:R-:W-:Y:S01]  /*fc70*/  FFMA.FTZ R118, R0, R20, R29 ;  /* 0x0000001400767223 */ /* 0x004fe2000001001d */
[C---:B------:R-:W-:Y:S01]  /*fc80*/  VIADD R20, R11.reuse, 0x39 ;  /* 0x000000390b147836 */ /* 0x040fe20000000000 */
[----:B------:R-:W-:Y:S02]  /*fc90*/  I2FP.F32.S32 R3, R11 ;  /* 0x0000000b00037245 */ /* 0x000fe40000201400 */
[----:B------:R-:W-:Y:S02]  /*fca0*/  ISETP.GE.AND P4, PT, R11, R106, PT ;  /* 0x0000006a0b00720c */ /* 0x000fe40003f86270 */
[----:B------:R-:W-:Y:S01]  /*fcb0*/  FSEL R118, R118, -INF , !P2 ;  /* 0xff80000076767808 */ /* 0x000fe20005000000 */
[----:B------:R-:W2:Y:S01]  /*fcc0*/  MUFU.TANH R115, R115 ;  /* 0x0000007300737308 */ /* 0x000ea20000002400 */
[----:B---3--:R-:W-:-:S05]  /*fcd0*/  FFMA.FTZ R25, R0, R26, R25 ;  /* 0x0000001a00197223 */ /* 0x008fca0000010019 */
[----:B------:R-:W-:Y:S02]  /*fce0*/  FSEL R124, R25, -INF , !P6 ;  /* 0xff800000197c7808 */ /* 0x000fe40007000000 */
[----:B------:R3:W4:Y:S01]  /*fcf0*/  MUFU.TANH R21, R22 ;  /* 0x0000001600157308 */ /* 0x0007220000002400 */
[CC--:B-1----:R-:W-:Y:S01]  /*fd00*/  FFMA.FTZ R113, R0.reuse, R24.reuse, R113 ;  /* 0x0000001800717223 */ /* 0x0c2fe20000010071 */
[----:B------:R-:W-:Y:S01]  /*fd10*/  BAR.SYNC.DEFER_BLOCKING 0x0 ;  /* 0x0000000000007b1d */ /* 0x000fe20000010000 */
[----:B------:R-:W-:Y:S01]  /*fd20*/  ISETP.GE.AND P6, PT, R11, R105, PT ;  /* 0x000000690b00720c */ /* 0x000fe20003fc6270 */
[C---:B------:R-:W-:Y:S02]  /*fd30*/  FFMA.FTZ R11, R0.reuse, R3, R41 ;  /* 0x00000003000b7223 */ /* 0x040fe40000010029 */
[----:B------:R-:W-:Y:S02]  /*fd40*/  FSEL R123, R113, -INF , !P5 ;  /* 0xff800000717b7808 */ /* 0x000fe40006800000 */
[----:B------:R-:W1:Y:S01]  /*fd50*/  MUFU.TANH R97, R97 ;  /* 0x0000006100617308 */ /* 0x000e620000002400 */
[----:B--2---:R-:W-:Y:S01]  /*fd60*/  FFMA.FTZ R115, R0, R24, R115 ;  /* 0x0000001800737223 */ /* 0x004fe20000010073 */
[----:B------:R-:W-:-:S02]  /*fd70*/  ISETP.GE.AND P5, PT, R20, R105, PT ;  /* 0x000000691400720c */ /* 0x000fc40003fa6270 */
[----:B------:R-:W-:Y:S02]  /*fd80*/  FSEL R11, R11, -INF , !P6 ;  /* 0xff8000000b0b7808 */ /* 0x000fe40007000000 */
[----:B------:R-:W-:Y:S02]  /*fd90*/  FSEL R119, R115, -INF , !P0 ;  /* 0xff80000073777808 */ /* 0x000fe40004000000 */
[----:B------:R-:W2:Y:S01]  /*fda0*/  MUFU.TANH R99, R99 ;  /* 0x0000006300637308 */ /* 0x000ea20000002400 */
[----:B---3--:R-:W-:Y:S02]  /*fdb0*/  I2FP.F32.S32 R22, R20 ;  /* 0x0000001400167245 */ /* 0x008fe40000201400 */
[----:B------:R-:W-:Y:S01]  /*fdc0*/  ISETP.GE.AND P0, PT, R20, R106, PT ;  /* 0x0000006a1400720c */ /* 0x000fe20003f06270 */
[C---:B----4-:R-:W-:Y:S02]  /*fdd0*/  FFMA.FTZ R20, R0.reuse, R3, R21 ;  /* 0x0000000300147223 */ /* 0x050fe40000010015 */
[----:B-1----:R-:W-:-:S03]  /*fde0*/  FFMA.FTZ R121, R0, R22, R97 ;  /* 0x0000001600797223 */ /* 0x002fc60000010061 */
[----:B------:R-:W-:Y:S02]  /*fdf0*/  FSEL R20, R20, -INF , !P4 ;  /* 0xff80000014147808 */ /* 0x000fe40006000000 */
[----:B------:R-:W-:Y:S01]  /*fe00*/  FSEL R121, R121, -INF , !P5 ;  /* 0xff80000079797808 */ /* 0x000fe20006800000 */
[----:B--2---:R-:W-:-:S05]  /*fe10*/  FFMA.FTZ R117, R0, R22, R99 ;  /* 0x0000001600757223 */ /* 0x004fca0000010063 */
        /* <DEDUP_REMOVED lines=63> */
.L_x_7540:
[----:B------:R-:W1:Y:S02]  /*10210*/  LDC R21, c[0x0][0x248] ;  /* 0x00009200ff157b82 */ /* 0x000e640000000800 */
[----:B-1----:R-:W-:-:S04]  /*10220*/  LEA R21, -R21, RZ, 0x6 ;  /* 0x000000ff15157211 */ /* 0x002fc800078e31ff */
[----:B------:R-:W-:-:S07]  /*10230*/  SHF.R.S32.HI R2, RZ, 0x1f, R21 ;  /* 0x0000001fff027819 */ /* 0x000fce0000011415 */
.L_x_7541:
        /* <DEDUP_REMOVED lines=75> */
.L_x_7539:
        /* <DEDUP_REMOVED lines=145> */
[C---:B---3--:R-:W-:Y:S06]  /*11000*/  HMMA.16816.F32.BF16 R60, R64.reuse, R12, RZ ;  /* 0x0000000c403c723c */ /* 0x048fec00000418ff */
        /* <DEDUP_REMOVED lines=28> */
[----:B---3--:R-:W-:Y:S01]  /*111d0*/  HMMA.16816.F32.BF16 R44, R4, R16, R44 ;  /* 0x00000010042c723c */ /* 0x008fe2000004182c */
[--C-:B------:R-:W-:Y:S01]  /*111e0*/  FFMA.FTZ R22, R168, UR8, -R125.reuse ;  /* 0x00000008a8167c23 */ /* 0x100fe2000801087d */
[--C-:B------:R-:W-:Y:S01]  /*111f0*/  FFMA.FTZ R23, R130, UR8, -R125.reuse ;  /* 0x0000000882177c23 */ /* 0x100fe2000801087d */
[----:B------:R-:W-:Y:S01]  /*11200*/  MUFU.EX2 R27, R27 ;  /* 0x0000001b001b7308 */ /* 0x000fe20000000800 */
[----:B------:R-:W-:-:S02]  /*11210*/  FFMA.FTZ R168, R117, UR8, -R125 ;  /* 0x0000000875a87c23 */ /* 0x000fc4000801087d */
        /* <DEDUP_REMOVED lines=14> */
[----:B------:R-:W-:Y:S08]  /*11300*/  MUFU.EX2 R117, R118 ;  /* 0x0000007600757308 */ /* 0x000ff00000000800 */
        /* <DEDUP_REMOVED lines=128> */
.L_x_7543:
[----:B------:R-:W1:Y:S02]  /*11b10*/  LDC R5, c[0x0][0x250] ;  /* 0x00009400ff057b82 */ /* 0x000e640000000800 */
[----:B-1----:R-:W-:-:S04]  /*11b20*/  LEA R5, -R5, RZ, 0x6 ;  /* 0x000000ff05057211 */ /* 0x002fc800078e31ff */
[----:B------:R-:W-:-:S07]  /*11b30*/  SHF.R.S32.HI R6, RZ, 0x1f, R5 ;  /* 0x0000001fff067819 */ /* 0x000fce0000011405 */
.L_x_7544:
        /* <DEDUP_REMOVED lines=139> */
[C---:B--2---:R-:W-:Y:S06]  /*123f0*/  HMMA.16816.F32.BF16 R8, R108.reuse, R112, R8 ;  /* 0x000000706c08723c */ /* 0x044fec0000041808 */
[C---:B------:R-:W-:Y:S01]  /*12400*/  HMMA.16816.F32.BF16 R4, R108.reuse, R114, R4 ;  /* 0x000000726c04723c */ /* 0x040fe20000041804 */
[----:B------:R-:W2:Y:S05]  /*12410*/  LDSM.16.M88.4 R112, [R133] ;  /* 0x000000008570783b */ /* 0x000eaa0000000200 */
[C---:B------:R-:W-:Y:S06]  /*12420*/  HMMA.16816.F32.BF16 R24, R108.reuse, R120, R24 ;  /* 0x000000786c18723c */ /* 0x040fec0000041818 */
[----:B------:R-:W-:Y:S01]  /*12430*/  HMMA.16816.F32.BF16 R20, R108, R122, R20 ;  /* 0x0000007a6c14723c */ /* 0x000fe20000041814 */
[----:B------:R-:W3:Y:S04]  /*12440*/  LDSM.16.M88.4 R120, [R135] ;  /* 0x000000008778783b */ /* 0x000ee80000000200 */
[----:B------:R-:W4:-:S13]  /*12450*/  LDSM.16.M88.4 R108, [R132] ;  /* 0x00000000846c783b */ /* 0x000f1a0000000200 */
        /* <DEDUP_REMOVED lines=26> */
[C---:B------:R-:W-:Y:S06]  /*12600*/  HMMA.16816.F32.BF16 R28, R124.reuse, R122, R28 ;  /* 0x0000007a7c1c723c */ /* 0x040fec000004181c */
[C---:B---3--:R-:W-:Y:S06]  /*12610*/  HMMA.16816.F32.BF16 R20, R124.reuse, R110, R20 ;  /* 0x0000006e7c14723c */ /* 0x048fec0000041814 */
[----:B------:R-:W-:Y:S01]  /*12620*/  HMMA.16816.F32.BF16 R24, R124, R108, R24 ;  /* 0x0000006c7c18723c */ /* 0x000fe20000041818 */
[----:B------:R-:W2:Y:S01]  /*12630*/  LDSM.16.M88.4 R108, [R136+0x3800] ;  /* 0x00380000886c783b */ /* 0x000ea20000000200 */
[----:B------:R-:W-:-:S04]  /*12640*/  DEPBAR.LE SB0, 0x0 ;  /* 0x000080000000791a */ /* 0x000fc80000000000 */
[----:B------:R-:W-:Y:S01]  /*12650*/  FMUL.FTZ R33, R33, UR15 ;  /* 0x0000000f21217c20 */ /* 0x000fe20008410000 */
[----:B------:R-:W-:Y:S01]  /*12660*/  FMUL.FTZ R35, R35, UR15 ;  /* 0x0000000f23237c20 */ /* 0x000fe20008410000 */
[----:B------:R-:W-:Y:S01]  /*12670*/  FMUL.FTZ R32, R32, UR15 ;  /* 0x0000000f20207c20 */ /* 0x000fe20008410000 */
[----:B------:R-:W-:-:S03]  /*12680*/  FMUL.FTZ R34, R34, UR15 ;  /* 0x0000000f22227c20 */ /* 0x000fc60008410000 */
[----:B------:R-:W3:Y:S01]  /*12690*/  MUFU.TANH R33, R33 ;  /* 0x0000002100217308 */ /* 0x000ee20000002400 */
[----:B------:R-:W-:Y:S01]  /*126a0*/  FMUL.FTZ R28, R28, UR15 ;  /* 0x0000000f1c1c7c20 */ /* 0x000fe20008410000 */
[----:B------:R-:W-:Y:S01]  /*126b0*/  FMUL.FTZ R30, R30, UR15 ;  /* 0x0000000f1e1e7c20 */ /* 0x000fe20008410000 */
[----:B------:R-:W-:Y:S01]  /*126c0*/  FMUL.FTZ R29, R29, UR15 ;  /* 0x0000000f1d1d7c20 */ /* 0x000fe20008410000 */
[----:B------:R-:W-:Y:S01]  /*126d0*/  FMUL.FTZ R31, R31, UR15 ;  /* 0x0000000f1f1f7c20 */ /* 0x000fe20008410000 */
[C---:B-1----:R-:W-:Y:S01]  /*126e0*/  HMMA.16816.F32.BF16 R16, R124.reuse, R112, R16 ;  /* 0x000000707c10723c */ /* 0x042fe20000041810 */
[----:B------:R-:W-:Y:S01]  /*126f0*/  FMUL.FTZ R22, R22, UR15 ;  /* 0x0000000f16167c20 */ /* 0x000fe20008410000 */
[----:B------:R-:W-:Y:S01]  /*12700*/  FMUL.FTZ R21, R21, UR15 ;  /* 0x0000000f15157c20 */ /* 0x000fe20008410000 */
[----:B------:R-:W1:Y:S01]  /*12710*/  MUFU.TANH R35, R35 ;  /* 0x0000002300237308 */ /* 0x000e620000002400 */
[----:B------:R-:W-:Y:S02]  /*12720*/  FMUL.FTZ R23, R23, UR15 ;  /* 0x0000000f17177c20 */ /* 0x000fe40008410000 */
[----:B------:R-:W-:Y:S01]  /*12730*/  HMMA.16816.F32.BF16 R12, R124, R114, R12 ;  /* 0x000000727c0c723c */ /* 0x000fe2000004180c */
[----:B------:R-:W-:Y:S01]  /*12740*/  FMUL.FTZ R113, R20, UR15 ;  /* 0x0000000f14717c20 */ /* 0x000fe20008410000 */
[----:B------:R-:W-:-:S02]  /*12750*/  IMAD R20, R161, 0x40, R165 ;  /* 0x00000040a1147824 */ /* 0x000fc400078e02a5 */
[----:B------:R-:W-:Y:S01]  /*12760*/  FMUL.FTZ R26, R26, UR15 ;  /* 0x0000000f1a1a7c20 */ /* 0x000fe20008410000 */
[----:B------:R-:W-:Y:S01]  /*12770*/  FMUL.FTZ R24, R24, UR15 ;  /* 0x0000000f18187c20 */ /* 0x000fe20008410000 */
[----:B------:R4:W-:Y:S01]  /*12780*/  MUFU.TANH R101, R32 ;  /* 0x0000002000657308 */ /* 0x0009e20000002400 */
[----:B------:R-:W-:Y:S01]  /*12790*/  FMUL.FTZ R25, R25, UR15 ;  /* 0x0000000f19197c20 */ /* 0x000fe20008410000 */
[----:B------:R-:W-:Y:S01]  /*127a0*/  FMUL.FTZ R27, R27, UR15 ;  /* 0x0000000f1b1b7c20 */ /* 0x000fe20008410000 */
[C---:B------:R-:W-:Y:S02]  /*127b0*/  VIADD R171, R20.reuse, 0x11 ;  /* 0x0000001114ab7836 */ /* 0x040fe40000000000 */
[----:B------:R-:W-:-:S03]  /*127c0*/  VIADD R173, R20, 0x29 ;  /* 0x0000002914ad7836 */ /* 0x000fc60000000000 */
[----:B------:R5:W-:Y:S04]  /*127d0*/  MUFU.TANH R117, R28 ;  /* 0x0000001c00757308 */ /* 0x000be80000002400 */
[----:B------:R-:W-:Y:S01]  /*127e0*/  FMUL.FTZ R16, R16, UR15 ;  /* 0x0000000f10107c20 */ /* 0x000fe20008410000 */
[C---:B--2---:R-:W-:Y:S03]  /*127f0*/  HMMA.16816.F32.BF16 R8, R124.reuse, R108, R8 ;  /* 0x0000006c7c08723c */ /* 0x044fe60000041808 */
[----:B------:R2:W2:Y:S01]  /*12800*/  MUFU.TANH R121, R30 ;  /* 0x0000001e00797308 */ /* 0x0004a20000002400 */
[----:B----4-:R-:W-:Y:S01]  /*12810*/  FMUL.FTZ R32, R17, UR15 ;  /* 0x0000000f11207c20 */ /* 0x010fe20008410000 */
[----:B------:R-:W-:Y:S01]  /*12820*/  VIADD R17, R20, 0x1 ;  /* 0x0000000114117836 */ /* 0x000fe20000000000 */
[----:B------:R-:W-:Y:S04]  /*12830*/  HMMA.16816.F32.BF16 R4, R124, R110, R4 ;  /* 0x0000006e7c04723c */ /* 0x000fe80000041804 */
[C---:B------:R-:W-:Y:S01]  /*12840*/  ISETP.GE.AND P6, PT, R17.reuse, R105, PT ;  /* 0x000000691100720c */ /* 0x040fe20003fc6270 */
[----:B------:R4:W-:Y:S01]  /*12850*/  MUFU.TANH R119, R26 ;  /* 0x0000001a00777308 */ /* 0x0009e20000002400 */
[----:B------:R-:W-:Y:S01]  /*12860*/  ISETP.GE.AND P4, PT, R17, R106, PT ;  /* 0x0000006a1100720c */ /* 0x000fe20003f86270 */
[----:B-----5:R-:W-:Y:S01]  /*12870*/  FMUL.FTZ R28, R19, UR15 ;  /* 0x0000000f131c7c20 */ /* 0x020fe20008410000 */
[----:B------:R-:W-:-:S05]  /*12880*/  I2FP.F32.S32 R17, R17 ;  /* 0x0000001100117245 */ /* 0x000fca0000201400 */
[----:B------:R-:W-:Y:S01]  /*12890*/  MUFU.TANH R29, R29 ;  /* 0x0000001d001d7308 */ /* 0x000fe20000002400 */
[CC--:B---3--:R-:W-:Y:S01]  /*128a0*/  FFMA.FTZ R33, R0.reuse, R17.reuse, R33 ;  /* 0x0000001100217223 */ /* 0x0c8fe20000010021 */
[----:B-1----:R-:W-:Y:S01]  /*128b0*/  FFMA.FTZ R17, R0, R17, R35 ;  /* 0x0000001100117223 */ /* 0x002fe20000010023 */
[----:B--2---:R-:W-:Y:S01]  /*128c0*/  FMUL.FTZ R30, R18, UR15 ;  /* 0x0000000f121e7c20 */ /* 0x004fe20008410000 */
[----:B------:R-:W-:Y:S01]  /*128d0*/  FMUL.FTZ R18, R15, UR15 ;  /* 0x0000000f0f127c20 */ /* 0x000fe20008410000 */
[----:B------:R-:W-:Y:S02]  /*128e0*/  FMUL.FTZ R10, R10, UR15 ;  /* 0x0000000f0a0a7c20 */ /* 0x000fe40008410000 */
[----:B------:R-:W-:Y:S01]  /*128f0*/  FSEL R17, R17, -INF , !P4 ;  /* 0xff80000011117808 */ /* 0x000fe20006000000 */
[----:B------:R-:W-:Y:S01]  /*12900*/  MUFU.TANH R31, R31 ;  /* 0x0000001f001f7308 */ /* 0x000fe20000002400 */
[----:B----4-:R-:W-:Y:S01]  /*12910*/  FMUL.FTZ R26, R12, UR15 ;  /* 0x0000000f0c1a7c20 */ /* 0x010fe20008410000 */
[----:B------:R-:W-:-:S02]  /*12920*/  VIADD R12, R20, 0x8 ;  /* 0x00000008140c7836 */ /* 0x000fc40000000000 */
[----:B------:R-:W-:Y:S01]  /*12930*/  FMUL.FTZ R9, R9, UR15 ;  /* 0x0000000f09097c20 */ /* 0x000fe20008410000 */
[----:B------:R-:W-:Y:S01]  /*12940*/  FMUL.FTZ R11, R11, UR15 ;  /* 0x0000000f0b0b7c20 */ /* 0x000fe20008410000 */
[----:B------:R-:W-:Y:S01]  /*12950*/  FMUL.FTZ R5, R5, UR15 ;  /* 0x0000000f05057c20 */ /* 0x000fe20008410000 */
[----:B------:R-:W-:Y:S01]  /*12960*/  FMUL.FTZ R7, R7, UR15 ;  /* 0x0000000f07077c20 */ /* 0x000fe20008410000 */
[C---:B------:R-:W-:Y:S01]  /*12970*/  ISETP.GE.AND P5, PT, R12.reuse, R105, PT ;  /* 0x000000690c00720c */ /* 0x040fe20003fa6270 */
[----:B------:R1:W2:Y:S01]  /*12980*/  MUFU.TANH R115, R24 ;  /* 0x0000001800737308 */ /* 0x0002a20000002400 */
[----:B------:R-:W-:Y:S02]  /*12990*/  ISETP.GE.AND P1, PT, R12, R106, PT ;  /* 0x0000006a0c00720c */ /* 0x000fe40003f26270 */
[----:B------:R-:W-:-:S05]  /*129a0*/  I2FP.F32.S32 R12, R12 ;  /* 0x0000000c000c7245 */ /* 0x000fca0000201400 */
[----:B------:R3:W-:Y:S01]  /*129b0*/  MUFU.TANH R109, R22 ;  /* 0x00000016006d7308 */ /* 0x0007e20000002400 */
[----:B------:R-:W-:-:S05]  /*129c0*/  FFMA.FTZ R15, R0, R12, R121 ;  /* 0x0000000c000f7223 */ /* 0x000fca0000010079 */
[----:B------:R-:W-:Y:S02]  /*129d0*/  FSEL R15, R15, -INF , !P1 ;  /* 0xff8000000f0f7808 */ /* 0x000fe40004800000 */
[----:B------:R4:W-:Y:S01]  /*129e0*/  MUFU.TANH R111, R16 ;  /* 0x00000010006f7308 */ /* 0x0009e20000002400 */
[----:B-1----:R-:W-:Y:S01]  /*129f0*/  FMUL.FTZ R24, R13, UR15 ;  /* 0x0000000f0d187c20 */ /* 0x002fe20008410000 */
[----:B------:R-:W-:-:S05]  /*12a00*/  VIADD R13, R20, 0x9 ;  /* 0x00000009140d7836 */ /* 0x000fca0000000000 */
[----:B------:R-:W-:Y:S01]  /*12a10*/  ISETP.GE.AND P4, PT, R13, R106, PT ;  /* 0x0000006a0d00720c */ /* 0x000fe20003f86270 */
[----:B------:R-:W1:Y:S01]  /*12a20*/  MUFU.TANH R25, R25 ;  /* 0x0000001900197308 */ /* 0x000e620000002400 */
[----:B---3--:R-:W-:Y:S01]  /*12a30*/  FMUL.FTZ R22, R14, UR15 ;  /* 0x0000000f0e167c20 */ /* 0x008fe20008410000 */
[----:B------:R-:W-:Y:S01]  /*12a40*/  FFMA.FTZ R14, R0, R12, R117 ;  /* 0x0000000c000e7223 */ /* 0x000fe20000010075 */
[----:B------:R-:W-:-:S04]  /*12a50*/  VIADD R12, R20, 0x10 ;  /* 0x00000010140c7836 */ /* 0x000fc80000000000 */
[----:B------:R-:W-:Y:S01]  /*12a60*/  FSEL R14, R14, -INF , !P5 ;  /* 0xff8000000e0e7808 */ /* 0x000fe20006800000 */
[----:B------:R-:W-:Y:S01]  /*12a70*/  MUFU.TANH R113, R113 ;  /* 0x0000007100717308 */ /* 0x000fe20000002400 */
[----:B----4-:R-:W-:Y:S02]  /*12a80*/  FSEL R16, R33, -INF , !P6 ;  /* 0xff80000021107808 */ /* 0x010fe40007000000 */
[----:B------:R-:W-:Y:S02]  /*12a90*/  ISETP.GE.AND P6, PT, R13, R105, PT ;  /* 0x000000690d00720c */ /* 0x000fe40003fc6270 */
[----:B------:R-:W-:Y:S02]  /*12aa0*/  I2FP.F32.S32 R13, R13 ;  /* 0x0000000d000d7245 */ /* 0x000fe40000201400 */
[C---:B------:R-:W-:Y:S01]  /*12ab0*/  ISETP.GE.AND P5, PT, R12.reuse, R105, PT ;  /* 0x000000690c00720c */ /* 0x040fe20003fa6270 */
[----:B------:R3:W-:Y:S01]  /*12ac0*/  MUFU.TANH R19, R32 ;  /* 0x0000002000137308 */ /* 0x0007e20000002400 */
[----:B------:R-:W-:-:S02]  /*12ad0*/  ISETP.GE.AND P1, PT, R12, R106, PT ;  /* 0x0000006a0c00720c */ /* 0x000fc40003f26270 */
[----:B------:R-:W-:-:S05]  /*12ae0*/  I2FP.F32.S32 R12, R12 ;  /* 0x0000000c000c7245 */ /* 0x000fca0000201400 */
[----:B------:R-:W4:Y:S01]  /*12af0*/  MUFU.TANH R27, R27 ;  /* 0x0000001b001b7308 */ /* 0x000f220000002400 */
[CC--:B--2---:R-:W-:Y:S01]  /*12b00*/  FFMA.FTZ R115, R0.reuse, R12.reuse, R115 ;  /* 0x0000000c00737223 */ /* 0x0c4fe20000010073 */
[----:B------:R-:W-:-:S04]  /*12b10*/  FFMA.FTZ R119, R0, R12, R119 ;  /* 0x0000000c00777223 */ /* 0x000fc80000010077 */
[----:B------:R-:W-:Y:S02]  /*12b20*/  FSEL R166, R115, -INF , !P5 ;  /* 0xff80000073a67808 */ /* 0x000fe40006800000 */
[----:B------:R-:W2:Y:S01]  /*12b30*/  MUFU.TANH R21, R21 ;  /* 0x0000001500157308 */ /* 0x000ea20000002400 */
[CC--:B---3--:R-:W-:Y:S01]  /*12b40*/  FFMA.FTZ R32, R0.reuse, R13.reuse, R29 ;  /* 0x0000000d00207223 */ /* 0x0c8fe2000001001d */
[----:B------:R-:W-:Y:S01]  /*12b50*/  FFMA.FTZ R13, R0, R13, R31 ;  /* 0x0000000d000d7223 */ /* 0x000fe2000001001f */
[----:B------:R-:W-:Y:S01]  /*12b60*/  VIADD R29, R20, 0x18 ;  /* 0x00000018141d7836 */ /* 0x000fe20000000000 */
[----:B------:R-:W-:Y:S02]  /*12b70*/  FSEL R183, R119, -INF , !P1 ;  /* 0xff80000077b77808 */ /* 0x000fe40004800000 */
[----:B------:R-:W-:Y:S02]  /*12b80*/  FSEL R12, R32, -INF , !P6 ;  /* 0xff800000200c7808 */ /* 0x000fe40007000000 */
[----:B------:R-:W-:Y:S01]  /*12b90*/  FSEL R13, R13, -INF , !P4 ;  /* 0xff8000000d0d7808 */ /* 0x000fe20006000000 */
[----:B------:R-:W3:Y:S01]  /*12ba0*/  MUFU.TANH R23, R23 ;  /* 0x0000001700177308 */ /* 0x000ee20000002400 */
[----:B------:R-:W-:-:S02]  /*12bb0*/  ISETP.GE.AND P6, PT, R171, R105, PT ;  /* 0x00000069ab00720c */ /* 0x000fc40003fc6270 */
[-C--:B------:R-:W-:Y:S02]  /*12bc0*/  ISETP.GE.AND P4, PT, R171, R106.reuse, PT ;  /* 0x0000006aab00720c */ /* 0x080fe40003f86270 */
[----:B------:R-:W-:Y:S02]  /*12bd0*/  I2FP.F32.S32 R171, R171 ;  /* 0x000000ab00ab7245 */ /* 0x000fe40000201400 */
[C---:B------:R-:W-:Y:S01]  /*12be0*/  ISETP.GE.AND P5, PT, R29.reuse, R105, PT ;  /* 0x000000691d00720c */ /* 0x040fe20003fa6270 */
[----:B------:R5:W-:Y:S01]  /*12bf0*/  MUFU.TANH R33, R28 ;  /* 0x0000001c00217308 */ /* 0x000be20000002400 */
[----:B------:R-:W-:Y:S01]  /*12c00*/  ISETP.GE.AND P1, PT, R29, R106, PT ;  /* 0x0000006a1d00720c */ /* 0x000fe20003f26270 */
[-C--:B-1----:R-:W-:Y:S01]  /*12c10*/  FFMA.FTZ R172, R0, R171.reuse, R25 ;  /* 0x000000ab00ac7223 */ /* 0x082fe20000010019 */
[----:B------:R-:W-:Y:S02]  /*12c20*/  VIADD R25, R20, 0x19 ;  /* 0x0000001914197836 */ /* 0x000fe40000000000 */
[----:B----4-:R-:W-:-:S02]  /*12c30*/  FFMA.FTZ R171, R0, R171, R27 ;  /* 0x000000ab00ab7223 */ /* 0x010fc4000001001b */
[----:B------:R-:W-:Y:S01]  /*12c40*/  FSEL R172, R172, -INF , !P6 ;  /* 0xff800000acac7808 */ /* 0x000fe20007000000 */
[----:B------:R-:W1:Y:S02]  /*12c50*/  MUFU.TANH R35, R30 ;  /* 0x0000001e00237308 */ /* 0x000e640000002400 */
[----:B------:R-:W-:Y:S02]  /*12c60*/  FSEL R171, R171, -INF , !P4 ;  /* 0xff800000abab7808 */ /* 0x000fe40006000000 */
[C---:B------:R-:W-:Y:S02]  /*12c70*/  ISETP.GE.AND P6, PT, R25.reuse, R105, PT ;  /* 0x000000691900720c */ /* 0x040fe40003fc6270 */
[----:B------:R-:W-:Y:S02]  /*12c80*/  ISETP.GE.AND P4, PT, R25, R106, PT ;  /* 0x0000006a1900720c */ /* 0x000fe40003f86270 */
[----:B------:R4:W1:Y:S01]  /*12c90*/  MUFU.TANH R31, R26 ;  /* 0x0000001a001f7308 */ /* 0x0008620000002400 */
[----:B-----5:R-:W-:-:S05]  /*12ca0*/  I2FP.F32.S32 R28, R29 ;  /* 0x0000001d001c7245 */ /* 0x020fca0000201400 */
[CC--:B------:R-:W-:Y:S01]  /*12cb0*/  FFMA.FTZ R113, R0.reuse, R28.reuse, R113 ;  /* 0x0000001c00717223 */ /* 0x0c0fe20000010071 */
[----:B------:R-:W-:Y:S01]  /*12cc0*/  FFMA.FTZ R109, R0, R28, R109 ;  /* 0x0000001c006d7223 */ /* 0x000fe2000001006d */
[----:B------:R5:W-:Y:S03]  /*12cd0*/  MUFU.TANH R29, R24 ;  /* 0x00000018001d7308 */ /* 0x000be60000002400 */
[----:B------:R-:W-:Y:S02]  /*12ce0*/  FSEL R130, R113, -INF , !P5 ;  /* 0xff80000071827808 */ /* 0x000fe40006800000 */
[----:B------:R-:W-:-:S03]  /*12cf0*/  FSEL R167, R109, -INF , !P1 ;  /* 0xff8000006da77808 */ /* 0x000fc60004800000 */
[----:B------:R1:W1:Y:S01]  /*12d00*/  MUFU.TANH R27, R22 ;  /* 0x00000016001b7308 */ /* 0x0002620000002400 */
[----:B----4-:R-:W-:-:S05]  /*12d10*/  VIADD R26, R20, 0x20 ;  /* 0x00000020141a7836 */ /* 0x010fca0000000000 */
[C---:B------:R-:W-:Y:S01]  /*12d20*/  ISETP.GE.AND P5, PT, R26.reuse, R105, PT ;  /* 0x000000691a00720c */ /* 0x040fe20003fa6270 */
[----:B------:R-:W-:Y:S01]  /*12d30*/  BAR.SYNC.DEFER_BLOCKING 0x0 ;  /* 0x0000000000007b1d */ /* 0x000fe20000010000 */
[----:B------:R-:W-:Y:S02]  /*12d40*/  ISETP.GE.AND P1, PT, R26, R106, PT ;  /* 0x0000006a1a00720c */ /* 0x000fe40003f26270 */
[----:B-----5:R-:W-:Y:S02]  /*12d50*/  I2FP.F32.S32 R24, R25 ;  /* 0x0000001900187245 */ /* 0x020fe40000201400 */
[----:B------:R-:W-:Y:S01]  /*12d60*/  I2FP.F32.S32 R26, R26 ;  /* 0x0000001a001a7245 */ /* 0x000fe20000201400 */
[----:B------:R4:W5:Y:S02]  /*12d70*/  MUFU.TANH R25, R18 ;  /* 0x0000001200197308 */ /* 0x0009640000002400 */
[CC--:B--2---:R-:W-:Y:S01]  /*12d80*/  FFMA.FTZ R182, R0.reuse, R24.reuse, R21 ;  /* 0x0000001800b67223 */ /* 0x0c4fe20000010015 */
[----:B---3--:R-:W-:Y:S01]  /*12d90*/  FFMA.FTZ R23, R0, R24, R23 ;  /* 0x0000001800177223 */ /* 0x008fe20000010017 */
[----:B------:R-:W-:-:S02]  /*12da0*/  VIADD R24, R20, 0x21 ;  /* 0x0000002114187836 */ /* 0x000fc40000000000 */
[----:B-1----:R-:W-:Y:S01]  /*12db0*/  FMUL.FTZ R22, R8, UR15 ;  /* 0x0000000f08167c20 */ /* 0x002fe20008410000 */
[CC--:B------:R-:W-:Y:S01]  /*12dc0*/  FFMA.FTZ R111, R0.reuse, R26.reuse, R111 ;  /* 0x0000001a006f7223 */ /* 0x0c0fe2000001006f */
[----:B------:R-:W-:Y:S01]  /*12dd0*/  FFMA.FTZ R35, R0, R26, R35 ;  /* 0x0000001a00237223 */ /* 0x000fe20000010023 */
[----:B------:R-:W-:Y:S01]  /*12de0*/  VIADD R8, R20, 0x28 ;  /* 0x0000002814087836 */ /* 0x000fe20000000000 */
[----:B------:R-:W-:Y:S01]  /*12df0*/  FSEL R182, R182, -INF , !P6 ;  /* 0xff800000b6b67808 */ /* 0x000fe20007000000 */
[----:B------:R-:W1:Y:S01]  /*12e00*/  MUFU.TANH R21, R22 ;  /* 0x0000001600157308 */ /* 0x000e620000002400 */
[----:B------:R-:W-:Y:S02]  /*12e10*/  FSEL R176, R111, -INF , !P5 ;  /* 0xff8000006fb07808 */ /* 0x000fe40006800000 */
[----:B------:R-:W-:Y:S02]  /*12e20*/  FSEL R179, R35, -INF , !P1 ;  /* 0xff80000023b37808 */ /* 0x000fe40004800000 */
[----:B------:R-:W-:-:S02]  /*12e30*/  ISETP.GE.AND P5, PT, R8, R105, PT ;  /* 0x000000690800720c */ /* 0x000fc40003fa6270 */
[----:B----4-:R-:W-:Y:S01]  /*12e40*/  I2FP.F32.S32 R18, R24 ;  /* 0x0000001800127245 */ /* 0x010fe20000201400 */
[----:B------:R-:W-:Y:S01]  /*12e50*/  MUFU.TANH R9, R9 ;  /* 0x0000000900097308 */ /* 0x000fe20000002400 */
[----:B------:R-:W-:Y:S02]  /*12e60*/  ISETP.GE.AND P1, PT, R8, R106, PT ;  /* 0x0000006a0800720c */ /* 0x000fe40003f26270 */
[----:B------:R-:W-:Y:S01]  /*12e70*/  I2FP.F32.S32 R8, R8 ;  /* 0x0000000800087245 */ /* 0x000fe20000201400 */
[CC--:B------:R-:W-:Y:S01]  /*12e80*/  FFMA.FTZ R19, R0.reuse, R18.reuse, R19 ;  /* 0x0000001200137223 */ /* 0x0c0fe20000010013 */
[----:B------:R-:W-:Y:S01]  /*12e90*/  FSEL R181, R23, -INF , !P4 ;  /* 0xff80000017b57808 */ /* 0x000fe20006000000 */
[----:B------:R-:W-:Y:S01]  /*12ea0*/  FFMA.FTZ R33, R0, R18, R33 ;  /* 0x0000001200217223 */ /* 0x000fe20000010021 */
[CC--:B------:R-:W-:Y:S01]  /*12eb0*/  ISETP.GE.AND P6, PT, R24.reuse, R105.reuse, PT ;  /* 0x000000691800720c */ /* 0x0c0fe20003fc6270 */
[----:B------:R-:W2:Y:S01]  /*12ec0*/  MUFU.TANH R23, R10 ;  /* 0x0000000a00177308 */ /* 0x000ea20000002400 */
[----:B------:R-:W-:Y:S01]  /*12ed0*/  ISETP.GE.AND P4, PT, R24, R106, PT ;  /* 0x0000006a1800720c */ /* 0x000fe20003f86270 */
[CC--:B------:R-:W-:Y:S01]  /*12ee0*/  FFMA.FTZ R31, R0.reuse, R8.reuse, R31 ;  /* 0x00000008001f7223 */ /* 0x0c0fe2000001001f */
[----:B------:R-:W-:Y:S01]  /*12ef0*/  FFMA.FTZ R27, R0, R8, R27 ;  /* 0x00000008001b7223 */ /* 0x000fe2000001001b */
[----:B------:R-:W-:Y:S01]  /*12f00*/  VIADD R8, R20, 0x30 ;  /* 0x0000003014087836 */ /* 0x000fe20000000000 */
[----:B------:R-:W-:Y:S01]  /*12f10*/  FSEL R178, R19, -INF , !P6 ;  /* 0xff80000013b27808 */ /* 0x000fe20007000000 */
[----:B------:R-:W-:Y:S01]  /*12f20*/  FMUL.FTZ R19, R4, UR15 ;  /* 0x0000000f04137c20 */ /* 0x000fe20008410000 */
[----:B------:R-:W-:Y:S01]  /*12f30*/  FSEL R177, R33, -INF , !P4 ;  /* 0xff80000021b17808 */ /* 0x000fe20006000000 */
[----:B------:R-:W3:Y:S01]  /*12f40*/  MUFU.TANH R11, R11 ;  /* 0x0000000b000b7308 */ /* 0x000ee20000002400 */
[----:B------:R-:W-:-:S02]  /*12f50*/  ISETP.GE.AND P6, PT, R173, R105, PT ;  /* 0x00000069ad00720c */ /* 0x000fc40003fc6270 */
[-C--:B------:R-:W-:Y:S02]  /*12f60*/  ISETP.GE.AND P4, PT, R173, R106.reuse, PT ;  /* 0x0000006aad00720c */ /* 0x080fe40003f86270 */
[----:B------:R-:W-:Y:S02]  /*12f70*/  I2FP.F32.S32 R173, R173 ;  /* 0x000000ad00ad7245 */ /* 0x000fe40000201400 */
[----:B------:R-:W-:Y:S01]  /*12f80*/  FSEL R180, R31, -INF , !P5 ;  /* 0xff8000001fb47808 */ /* 0x000fe20006800000 */
[----:B------:R-:W4:Y:S01]  /*12f90*/  MUFU.TANH R19, R19 ;  /* 0x0000001300137308 */ /* 0x000f220000002400 */
[----:B------:R-:W-:Y:S01]  /*12fa0*/  FSEL R175, R27, -INF , !P1 ;  /* 0xff8000001baf7808 */ /* 0x000fe20004800000 */
[----:B------:R-:W-:Y:S01]  /*12fb0*/  FFMA.FTZ R29, R0, R173, R29 ;  /* 0x000000ad001d7223 */ /* 0x000fe2000001001d */
[----:B------:R-:W-:Y:S01]  /*12fc0*/  ISETP.GE.AND P5, PT, R8, R105, PT ;  /* 0x000000690800720c */ /* 0x000fe20003fa6270 */
[----:B-----5:R-:W-:Y:S01]  /*12fd0*/  FFMA.FTZ R173, R0, R173, R25 ;  /* 0x000000ad00ad7223 */ /* 0x020fe20000010019 */
[----:B------:R-:W-:-:S02]  /*12fe0*/  ISETP.GE.AND P1, PT, R8, R106, PT ;  /* 0x0000006a0800720c */ /* 0x000fc40003f26270 */
[----:B------:R-:W-:Y:S01]  /*12ff0*/  I2FP.F32.S32 R4, R8 ;  /* 0x0000000800047245 */ /* 0x000fe20000201400 */
[----:B------:R-:W-:Y:S01]  /*13000*/  FMUL.FTZ R8, R6, UR15 ;  /* 0x0000000f06087c20 */ /* 0x000fe20008410000 */
[----:B------:R-:W-:Y:S01]  /*13010*/  VIADD R6, R20, 0x31 ;  /* 0x0000003114067836 */ /* 0x000fe20000000000 */
[----:B------:R-:W-:Y:S01]  /*13020*/  FSEL R174, R29, -INF , !P6 ;  /* 0xff8000001dae7808 */ /* 0x000fe20007000000 */
[----:B------:R-:W-:Y:S01]  /*13030*/  MUFU.TANH R5, R5 ;  /* 0x0000000500057308 */ /* 0x000fe20000002400 */
[CC--:B-1----:R-:W-:Y:S01]  /*13040*/  FFMA.FTZ R122, R0.reuse, R4.reuse, R21 ;  /* 0x00000004007a7223 */ /* 0x0c2fe20000010015 */
[----:B--2---:R-:W-:Y:S01]  /*13050*/  FFMA.FTZ R23, R0, R4, R23 ;  /* 0x0000000400177223 */ /* 0x004fe20000010017 */
[----:B------:R-:W-:Y:S01]  /*13060*/  VIADD R4, R20, 0x38 ;  /* 0x0000003814047836 */ /* 0x000fe20000000000 */
[----:B------:R-:W-:Y:S02]  /*13070*/  FSEL R173, R173, -INF , !P4 ;  /* 0xff800000adad7808 */ /* 0x000fe40006000000 */
[----:B------:R-:W-:-:S02]  /*13080*/  ISETP.GE.AND P6, PT, R6, R105, PT ;  /* 0x000000690600720c */ /* 0x000fc40003fc6270 */
[----:B------:R-:W1:Y:S01]  /*13090*/  MUFU.TANH R25, R8 ;  /* 0x0000000800197308 */ /* 0x000e620000002400 */
[----:B------:R-:W-:Y:S02]  /*130a0*/  ISETP.GE.AND P4, PT, R6, R106, PT ;  /* 0x0000006a0600720c */ /* 0x000fe40003f86270 */
[----:B------:R-:W-:Y:S02]  /*130b0*/  FSEL R122, R122, -INF , !P5 ;  /* 0xff8000007a7a7808 */ /* 0x000fe40006800000 */
[----:B------:R-:W-:Y:S02]  /*130c0*/  FSEL R123, R23, -INF , !P1 ;  /* 0xff800000177b7808 */ /* 0x000fe40004800000 */
[----:B------:R-:W-:Y:S01]  /*130d0*/  I2FP.F32.S32 R6, R6 ;  /* 0x0000000600067245 */ /* 0x000fe20000201400 */
[----:B------:R-:W2:Y:S01]  /*130e0*/  MUFU.TANH R21, R34 ;  /* 0x0000002200157308 */ /* 0x000ea20000002400 */
[C---:B------:R-:W-:Y:S02]  /*130f0*/  ISETP.GE.AND P5, PT, R4.reuse, R105, PT ;  /* 0x000000690400720c */ /* 0x040fe40003fa6270 */
[----:B------:R-:W-:Y:S01]  /*13100*/  ISETP.GE.AND P1, PT, R4, R106, PT ;  /* 0x0000006a0400720c */ /* 0x000fe20003f26270 */
[C---:B------:R-:W-:Y:S01]  /*13110*/  FFMA.FTZ R9, R0.reuse, R6, R9 ;  /* 0x0000000600097223 */ /* 0x040fe20000010009 */
[----:B------:R-:W-:Y:S01]  /*13120*/  I2FP.F32.S32 R4, R4 ;  /* 0x0000000400047245 */ /* 0x000fe20000201400 */
[----:B---3--:R-:W-:-:S02]  /*13130*/  FFMA.FTZ R11, R0, R6, R11 ;  /* 0x00000006000b7223 */ /* 0x008fc4000001000b */
[----:B------:R-:W3:Y:S01]  /*13140*/  MUFU.TANH R7, R7 ;  /* 0x0000000700077308 */ /* 0x000ee20000002400 */
[----:B------:R-:W-:Y:S01]  /*13150*/  FSEL R125, R9, -INF , !P6 ;  /* 0xff800000097d7808 */ /* 0x000fe20007000000 */
[CC--:B----4-:R-:W-:Y:S01]  /*13160*/  FFMA.FTZ R19, R0.reuse, R4.reuse, R19 ;  /* 0x0000000400137223 */ /* 0x0d0fe20000010013 */
[----:B-1----:R-:W-:Y:S01]  /*13170*/  FFMA.FTZ R25, R0, R4, R25 ;  /* 0x0000000400197223 */ /* 0x002fe20000010019 */
[C---:B------:R-:W-:Y:S01]  /*13180*/  VIADD R4, R20.reuse, 0x39 ;  /* 0x0000003914047836 */ /* 0x040fe20000000000 */
[----:B------:R-:W-:Y:S02]  /*13190*/  FSEL R119, R11, -INF , !P4 ;  /* 0xff8000000b777808 */ /* 0x000fe40006000000 */
[C---:B------:R-:W-:Y:S02]  /*131a0*/  ISETP.GE.AND P6, PT, R20.reuse, R105, PT ;  /* 0x000000691400720c */ /* 0x040fe40003fc6270 */
[----:B------:R-:W-:Y:S02]  /*131b0*/  ISETP.GE.AND P4, PT, R20, R106, PT ;  /* 0x0000006a1400720c */ /* 0x000fe40003f86270 */
[----:B------:R-:W-:-:S02]  /*131c0*/  I2FP.F32.S32 R20, R20 ;  /* 0x0000001400147245 */ /* 0x000fc40000201400 */
[----:B------:R-:W-:Y:S02]  /*131d0*/  I2FP.F32.S32 R6, R4 ;  /* 0x0000000400067245 */ /* 0x000fe40000201400 */
[----:B------:R-:W-:Y:S01]  /*131e0*/  FSEL R124, R19, -INF , !P5 ;  /* 0xff800000137c7808 */ /* 0x000fe20006800000 */
[CC--:B------:R-:W-:Y:S01]  /*131f0*/  FFMA.FTZ R8, R0.reuse, R20.reuse, R101 ;  /* 0x0000001400087223 */ /* 0x0c0fe20000010065 */
[----:B------:R-:W-:Y:S01]  /*13200*/  FSEL R121, R25, -INF , !P1 ;  /* 0xff80000019797808 */ /* 0x000fe20004800000 */
[C---:B--2---:R-:W-:Y:S01]  /*13210*/  FFMA.FTZ R9, R0.reuse, R20, R21 ;  /* 0x0000001400097223 */ /* 0x044fe20000010015 */
[CC--:B------:R-:W-:Y:S01]  /*13220*/  FFMA.FTZ R5, R0.reuse, R6.reuse, R5 ;  /* 0x0000000600057223 */ /* 0x0c0fe20000010005 */
[----:B---3--:R-:W-:Y:S01]  /*13230*/  FFMA.FTZ R7, R0, R6, R7 ;  /* 0x0000000600077223 */ /* 0x008fe20000010007 */
[C---:B------:R-:W-:Y:S02]  /*13240*/  ISETP.GE.AND P5, PT, R4.reuse, R105, PT ;  /* 0x000000690400720c */ /* 0x040fe40003fa6270 */
[----:B------:R-:W-:-:S02]  /*13250*/  ISETP.GE.AND P1, PT, R4, R106, PT ;  /* 0x0000006a0400720c */ /* 0x000fc40003f26270 */
[----:B------:R-:W-:Y:S02]  /*13260*/  FSEL R8, R8, -INF , !P6 ;  /* 0xff80000008087808 */ /* 0x000fe40007000000 */
        /* <DEDUP_REMOVED lines=67> */
.L_x_7546:
[----:B------:R-:W1:Y:S02]  /*136a0*/  LDC R7, c[0x0][0x248] ;  /* 0x00009200ff077b82 */ /* 0x000e640000000800 */
[----:B-1----:R-:W-:-:S04]  /*136b0*/  LEA R7, -R7, RZ, 0x6 ;  /* 0x000000ff07077211 */ /* 0x002fc800078e31ff */
[----:B------:R-:W-:-:S07]  /*136c0*/  SHF.R.S32.HI R10, RZ, 0x1f, R7 ;  /* 0x0000001fff0a7819 */ /* 0x000fce0000011407 */
.L_x_7547:
        /* <DEDUP_REMOVED lines=69> */
.L_x_7545:
[----:B------:R-:W-:Y:S01]  /*13b20*/  FMNMX.FTZ R6, R2, R9, !PT ;  /* 0x0000000902067209 */ /* 0x000fe20007810000 */
[----:B------:R-:W-:Y:S01]  /*13b30*/  LDSM.16.MT88.4 R32, [R140+0x8000] ;  /* 0x008000008c20783b */ /* 0x000fe20000004200 */
[----:B-1----:R-:W-:Y:S02]  /*13b40*/  FMNMX.FTZ R5, R3, R8, !PT ;  /* 0x0000000803057209 */ /* 0x002fe40007810000 */
        /* <DEDUP_REMOVED lines=77> */
[----:B------:R-:W-:-:S06]  /*14020*/  FFMA.FTZ R123, R123, UR8, -R120 ;  /* 0x000000087b7b7c23 */ /* 0x000fcc0008010878 */
        /* <DEDUP_REMOVED lines=22> */
[----:B------:R-:W2:Y:S01]  /*14190*/  LDSM.16.MT88.4 R72, [R142+0xa000] ;  /* 0x00a000008e48783b */ /* 0x000ea20000004200 */
[-C--:B------:R-:W-:Y:S01]  /*141a0*/  FMUL.FTZ R54, R54, R118.reuse ;  /* 0x0000007636367220 */ /* 0x080fe20000410000 */
[-C--:B------:R-:W-:Y:S01]  /*141b0*/  FMUL.FTZ R55, R55, R118.reuse ;  /* 0x0000007637377220 */ /* 0x080fe20000410000 */
[-C--:B------:R-:W-:Y:S01]  /*141c0*/  FMUL.FTZ R58, R58, R118.reuse ;  /* 0x000000763a3a7220 */ /* 0x080fe20000410000 */
        /* <DEDUP_REMOVED lines=28> */
[----:B------:R-:W4:Y:S01]  /*14390*/  LDSM.16.MT88.4 R76, [R144+0xa000] ;  /* 0x00a00000904c783b */ /* 0x000f220000004200 */
[-C--:B------:R-:W-:Y:S01]  /*143a0*/  FMUL.FTZ R93, R93, R105.reuse ;  /* 0x000000695d5d7220 */ /* 0x080fe20000410000 */
[-C--:B------:R-:W-:Y:S01]  /*143b0*/  FMUL.FTZ R94, R94, R118.reuse ;  /* 0x000000765e5e7220 */ /* 0x080fe20000410000 */
[-C--:B------:R-:W-:Y:S01]  /*143c0*/  FMUL.FTZ R95, R95, R118.reuse ;  /* 0x000000765f5f7220 */ /* 0x080fe20000410000 */
[----:B------:R-:W-:Y:S01]  /*143d0*/  MUFU.EX2 R166, R166 ;  /* 0x000000a600a67308 */ /* 0x000fe20000000800 */
[C---:B-1----:R-:W-:Y:S01]  /*143e0*/  HMMA.16816.F32.BF16 R4, R108.reuse, R8, R4 ;  /* 0x000000086c04723c */ /* 0x042fe20000041804 */
[-C--:B------:R-:W-:Y:S01]  /*143f0*/  FMUL.FTZ R60, R60, R105.reuse ;  /* 0x000000693c3c7220 */ /* 0x080fe20000410000 */
[-C--:B------:R-:W-:Y:S01]  /*14400*/  FMUL.FTZ R61, R61, R105.reuse ;  /* 0x000000693d3d7220 */ /* 0x080fe20000410000 */
[-C--:B------:R-:W-:Y:S01]  /*14410*/  FMUL.FTZ R62, R62, R118.reuse ;  /* 0x000000763e3e7220 */ /* 0x080fe20000410000 */
[-C--:B------:R-:W-:Y:S01]  /*14420*/  FMUL.FTZ R63, R63, R118.reuse ;  /* 0x000000763f3f7220 */ /* 0x080fe20000410000 */
[-C--:B------:R-:W-:Y:S01]  /*14430*/  FMUL.FTZ R64, R64, R105.reuse ;  /* 0x0000006940407220 */ /* 0x080fe20000410000 */
[C---:B--2---:R-:W-:Y:S01]  /*14440*/  HMMA.16816.F32.BF16 R44, R108.reuse, R72, R44 ;  /* 0x000000486c2c723c */ /* 0x044fe2000004182c */
[----:B------:R-:W1:Y:S01]  /*14450*/  MUFU.EX2 R131, R131 ;  /* 0x0000008300837308 */ /* 0x000e620000000800 */
[-C--:B------:R-:W-:Y:S01]  /*14460*/  FMUL.FTZ R65, R65, R105.reuse ;  /* 0x0000006941417220 */ /* 0x080fe20000410000 */
[-C--:B------:R-:W-:Y:S01]  /*14470*/  FMUL.FTZ R66, R66, R118.reuse ;  /* 0x0000007642427220 */ /* 0x080fe20000410000 */
[-C--:B------:R-:W-:Y:S01]  /*14480*/  FMUL.FTZ R67, R67, R118.reuse ;  /* 0x0000007643437220 */ /* 0x080fe20000410000 */
[-C--:B------:R-:W-:Y:S01]  /*14490*/  FMUL.FTZ R36, R36, R105.reuse ;  /* 0x0000006924247220 */ /* 0x080fe20000410000 */
[C---:B------:R-:W-:Y:S01]  /*144a0*/  HMMA.16816.F32.BF16 R48, R108.reuse, R74, R48 ;  /* 0x0000004a6c30723c */ /* 0x040fe20000041830 */
[----:B------:R-:W-:Y:S01]  /*144b0*/  LDSM.16.MT88.4 R72, [R144+0x8800] ;  /* 0x008800009048783b */ /* 0x000fe20000004200 */
[-C--:B------:R-:W-:Y:S01]  /*144c0*/  FMUL.FTZ R37, R37, R105.reuse ;  /* 0x0000006925257220 */ /* 0x080fe20000410000 */
[----:B------:R-:W-:Y:S01]  /*144d0*/  MUFU.EX2 R129, R129 ;  /* 0x0000008100817308 */ /* 0x000fe20000000800 */
[-C--:B------:R-:W-:Y:S01]  /*144e0*/  FMUL.FTZ R38, R38, R118.reuse ;  /* 0x0000007626267220 */ /* 0x080fe20000410000 */
[-C--:B------:R-:W-:Y:S01]  /*144f0*/  FMUL.FTZ R39, R39, R118.reuse ;  /* 0x0000007627277220 */ /* 0x080fe20000410000 */
[C---:B------:R-:W-:Y:S01]  /*14500*/  HMMA.16816.F32.BF16 R8, R108.reuse, R10, R92 ;  /* 0x0000000a6c08723c */ /* 0x040fe2000004185c */
[-C--:B------:R-:W-:Y:S01]  /*14510*/  FMUL.FTZ R40, R40, R105.reuse ;  /* 0x0000006928287220 */ /* 0x080fe20000410000 */
[-C--:B------:R-:W-:Y:S01]  /*14520*/  FMUL.FTZ R41, R41, R105.reuse ;  /* 0x0000006929297220 */ /* 0x080fe20000410000 */
[-C--:B------:R-:W-:Y:S01]  /*14530*/  FMUL.FTZ R42, R42, R118.reuse ;  /* 0x000000762a2a7220 */ /* 0x080fe20000410000 */
[-C--:B------:R-:W-:Y:S01]  /*14540*/  FMUL.FTZ R43, R43, R118.reuse ;  /* 0x000000762b2b7220 */ /* 0x080fe20000410000 */
[----:B------:R-:W-:Y:S01]  /*14550*/  MUFU.EX2 R128, R128 ;  /* 0x0000008000807308 */ /* 0x000fe20000000800 */
[C---:B---3--:R-:W-:Y:S01]  /*14560*/  HMMA.16816.F32.BF16 R52, R108.reuse, R68, R52 ;  /* 0x000000446c34723c */ /* 0x048fe20000041834 */
[----:B------:R-:W-:Y:S01]  /*14570*/  LDSM.16.MT88.4 R80, [R142+0x8800] ;  /* 0x008800008e50783b */ /* 0x000fe20000004200 */
[-C--:B------:R-:W-:Y:S01]  /*14580*/  FMUL.FTZ R12, R88, R105.reuse ;  /* 0x00000069580c7220 */ /* 0x080fe20000410000 */
[-C--:B------:R-:W-:Y:S01]  /*14590*/  FMUL.FTZ R13, R89, R105.reuse ;  /* 0x00000069590d7220 */ /* 0x080fe20000410000 */
[-C--:B------:R-:W-:Y:S01]  /*145a0*/  FMUL.FTZ R14, R90, R118.reuse ;  /* 0x000000765a0e7220 */ /* 0x080fe20000410000 */
[-C--:B------:R-:W-:Y:S01]  /*145b0*/  FMUL.FTZ R15, R91, R118.reuse ;  /* 0x000000765b0f7220 */ /* 0x080fe20000410000 */
[C---:B------:R-:W-:Y:S01]  /*145c0*/  HMMA.16816.F32.BF16 R56, R108.reuse, R70, R56 ;  /* 0x000000466c38723c */ /* 0x040fe20000041838 */
[----:B------:R-:W2:Y:S01]  /*145d0*/  LDSM.16.MT88.4 R68, [R140+0xa000] ;  /* 0x00a000008c44783b */ /* 0x000ea20000004200 */
[----:B------:R-:W-:Y:S01]  /*145e0*/  MUFU.EX2 R130, R130 ;  /* 0x0000008200827308 */ /* 0x000fe20000000800 */
[-C--:B------:R-:W-:Y:S01]  /*145f0*/  FMUL.FTZ R84, R84, R105.reuse ;  /* 0x0000006954547220 */ /* 0x080fe20000410000 */
[----:B------:R-:W-:Y:S01]  /*14600*/  FMUL.FTZ R85, R85, R105 ;  /* 0x0000006955557220 */ /* 0x000fe20000410000 */
[-C--:B------:R-:W-:Y:S01]  /*14610*/  FMUL.FTZ R86, R86, R118.reuse ;  /* 0x0000007656567220 */ /* 0x080fe20000410000 */
[C---:B----4-:R-:W-:Y:S01]  /*14620*/  HMMA.16816.F32.BF16 R36, R108.reuse, R76, R36 ;  /* 0x0000004c6c24723c */ /* 0x050fe20000041824 */
[-C--:B------:R-:W-:Y:S01]  /*14630*/  FMUL.FTZ R87, R87, R118.reuse ;  /* 0x0000007657577220 */ /* 0x080fe20000410000 */
[----:B------:R-:W-:Y:S01]  /*14640*/  LDSM.16.MT88.4 R92, [R144+0x9800] ;  /* 0x00980000905c783b */ /* 0x000fe20000004200 */
[----:B------:R-:W-:Y:S01]  /*14650*/  FFMA.FTZ R118, R168, R118, R117 ;  /* 0x00000076a8767223 */ /* 0x000fe20000010075 */
[----:B------:R-:W3:Y:S02]  /*14660*/  MUFU.EX2 R171, R171 ;  /* 0x000000ab00ab7308 */ /* 0x000ee40000000800 */
[----:B------:R-:W-:Y:S01]  /*14670*/  HMMA.16816.F32.BF16 R40, R108, R78, R40 ;  /* 0x0000004e6c28723c */ /* 0x000fe20000041828 */
[----:B------:R-:W4:Y:S01]  /*14680*/  LDSM.16.MT88.4 R76, [R141+0x8800] ;  /* 0x008800008d4c783b */ /* 0x000f220000004200 */
[----:B------:R-:W-:-:S04]  /*14690*/  FADD.FTZ R118, R101, R118 ;  /* 0x0000007665767221 */ /* 0x000fc80000010000 */
[----:B------:R-:W-:Y:S01]  /*146a0*/  MUFU.EX2 R172, R172 ;  /* 0x000000ac00ac7308 */ /* 0x000fe20000000800 */
[----:B------:R-:W-:Y:S01]  /*146b0*/  HMMA.16816.F32.BF16 R12, R108, R16, R12 ;  /* 0x000000106c0c723c */ /* 0x000fe2000004180c */
[----:B------:R-:W-:-:S04]  /*146c0*/  FADD.FTZ R3, R3, R118 ;  /* 0x0000007603037221 */ /* 0x000fc80000010000 */
[----:B------:R-:W-:Y:S01]  /*146d0*/  FADD.FTZ R3, R2, R3 ;  /* 0x0000000302037221 */ /* 0x000fe20000010000 */
[C---:B------:R-:W-:Y:S01]  /*146e0*/  HMMA.16816.F32.BF16 R16, R108.reuse, R18, R84 ;  /* 0x000000126c10723c */ /* 0x040fe20000041854 */
[----:B------:R-:W5:Y:S01]  /*146f0*/  MUFU.EX2 R167, R167 ;  /* 0x000000a700a77308 */ /* 0x000f620000000800 */
[----:B------:R-:W-:Y:S07]  /*14700*/  LDSM.16.MT88.4 R84, [R142+0x9800] ;  /* 0x009800008e54783b */ /* 0x000fee0000004200 */
[----:B------:R-:W-:Y:S01]  /*14710*/  MUFU.EX2 R177, R177 ;  /* 0x000000b100b17308 */ /* 0x000fe20000000800 */
[C---:B--2---:R-:W-:Y:S07]  /*14720*/  HMMA.16816.F32.BF16 R60, R108.reuse, R68, R60 ;  /* 0x000000446c3c723c */ /* 0x044fee000004183c */
[----:B------:R-:W-:Y:S01]  /*14730*/  MUFU.EX2 R173, R173 ;  /* 0x000000ad00ad7308 */ /* 0x000fe20000000800 */
[----:B------:R-:W-:Y:S01]  /*14740*/  HMMA.16816.F32.BF16 R64, R108, R70, R64 ;  /* 0x000000466c40723c */ /* 0x000fe20000041840 */
[----:B-1----:R-:W-:-:S02]  /*14750*/  F2FP.BF16.F32.PACK_AB R68, R131, R166 ;  /* 0x000000a68344723e */ /* 0x002fc400000010ff */
[----:B---3--:R-:W-:-:S04]  /*14760*/  F2FP.BF16.F32.PACK_AB R69, R171, R130 ;  /* 0x00000082ab45723e */ /* 0x008fc800000010ff */
[----:B------:R-:W-:Y:S01]  /*14770*/  MUFU.EX2 R122, R122 ;  /* 0x0000007a007a7308 */ /* 0x000fe20000000800 */
[----:B------:R-:W-:Y:S01]  /*14780*/  FADD.FTZ R130, R130, R3 ;  /* 0x0000000382827221 */ /* 0x000fe20000010000 */
[----:B------:R-:W-:Y:S01]  /*14790*/  F2FP.BF16.F32.PACK_AB R70, R128, R129 ;  /* 0x000000818046723e */ /* 0x000fe200000010ff */
[--C-:B------:R-:W-:Y:S01]  /*147a0*/  FFMA.FTZ R109, R176, UR8, -R127.reuse ;  /* 0x00000008b06d7c23 */ /* 0x100fe2000801087f */
[----:B-----5:R-:W-:Y:S01]  /*147b0*/  F2FP.BF16.F32.PACK_AB R71, R167, R172 ;  /* 0x000000aca747723e */ /* 0x020fe200000010ff */
[--C-:B------:R-:W-:Y:S01]  /*147c0*/  FFMA.FTZ R111, R174, UR8, -R127.reuse ;  /* 0x00000008ae6f7c23 */ /* 0x100fe2000801087f */
[--C-:B------:R-:W-:Y:S01]  /*147d0*/  FFMA.FTZ R110, R178, UR8, -R127.reuse ;  /* 0x00000008b26e7c23 */ /* 0x100fe2000801087f */
[--C-:B------:R-:W-:Y:S01]  /*147e0*/  FFMA.FTZ R108, R180, UR8, -R127.reuse ;  /* 0x00000008b46c7c23 */ /* 0x100fe2000801087f */
[--C-:B------:R-:W-:Y:S01]  /*147f0*/  FFMA.FTZ R176, R179, UR8, -R120.reuse ;  /* 0x00000008b3b07c23 */ /* 0x100fe20008010878 */
[--C-:B------:R-:W-:Y:S01]  /*14800*/  FFMA.FTZ R174, R175, UR8, -R120.reuse ;  /* 0x00000008afae7c23 */ /* 0x100fe20008010878 */
[----:B------:R-:W1:Y:S01]  /*14810*/  MUFU.EX2 R109, R109 ;  /* 0x0000006d006d7308 */ /* 0x000e620000000800 */
[C---:B------:R-:W-:Y:S01]  /*14820*/  HMMA.16816.F32.BF16 R4, R68.reuse, R72, R4 ;  /* 0x000000484404723c */ /* 0x040fe20000041804 */
[----:B------:R-:W-:Y:S01]  /*14830*/  FFMA.FTZ R127, R126, UR8, -R127 ;  /* 0x000000087e7f7c23 */ /* 0x000fe2000801087f */
[--C-:B------:R-:W-:Y:S01]  /*14840*/  FFMA.FTZ R126, R119, UR8, -R120.reuse ;  /* 0x00000008777e7c23 */ /* 0x100fe20008010878 */
[--C-:B------:R-:W-:Y:S01]  /*14850*/  FFMA.FTZ R119, R121, UR8, -R120.reuse ;  /* 0x0000000879777c23 */ /* 0x100fe20008010878 */
[----:B------:R-:W-:Y:S01]  /*14860*/  FFMA.FTZ R120, R106, UR8, -R120 ;  /* 0x000000086a787c23 */ /* 0x000fe20008010878 */
[----:B------:R-:W-:Y:S01]  /*14870*/  FFMA.FTZ R121, R107, R105, R104 ;  /* 0x000000696b797223 */ /* 0x000fe20000010068 */
[----:B------:R-:W-:Y:S01]  /*14880*/  HMMA.16816.F32.BF16 R8, R68, R74, R8 ;  /* 0x0000004a4408723c */ /* 0x000fe20000041808 */
[----:B------:R-:W2:Y:S01]  /*14890*/  LDSM.16.MT88.4 R72, [R140+0x8800] ;  /* 0x008800008c48783b */ /* 0x000ea20000004200 */
[----:B------:R-:W3:Y:S01]  /*148a0*/  MUFU.EX2 R110, R110 ;  /* 0x0000006e006e7308 */ /* 0x000ee20000000800 */
[----:B------:R-:W-:Y:S01]  /*148b0*/  FADD.FTZ R116, R116, R121 ;  /* 0x0000007974747221 */ /* 0x000fe20000010000 */
[----:B------:R-:W-:-:S02]  /*148c0*/  FADD.FTZ R171, R171, R130 ;  /* 0x00000082abab7221 */ /* 0x000fc40000010000 */
[C---:B------:R-:W-:Y:S01]  /*148d0*/  HMMA.16816.F32.BF16 R12, R68.reuse, R80, R12 ;  /* 0x00000050440c723c */ /* 0x040fe2000004180c */
[----:B------:R-:W-:Y:S01]  /*148e0*/  FADD.FTZ R113, R113, R116 ;  /* 0x0000007471717221 */ /* 0x000fe20000010000 */
[----:B------:R-:W-:Y:S02]  /*148f0*/  FADD.FTZ R172, R172, R171 ;  /* 0x000000abacac7221 */ /* 0x000fe40000010000 */
[----:B------:R-:W-:Y:S01]  /*14900*/  MUFU.EX2 R108, R108 ;  /* 0x0000006c006c7308 */ /* 0x000fe20000000800 */
[----:B------:R-:W-:Y:S01]  /*14910*/  FADD.FTZ R113, R112, R113 ;  /* 0x0000007170717221 */ /* 0x000fe20000010000 */
[----:B------:R-:W-:Y:S01]  /*14920*/  HMMA.16816.F32.BF16 R16, R68, R82, R16 ;  /* 0x000000524410723c */ /* 0x000fe20000041810 */
[----:B------:R-:W5:Y:S01]  /*14930*/  LDSM.16.MT88.4 R80, [R144+0xa800] ;  /* 0x00a800009050783b */ /* 0x000f620000004200 */
[----:B------:R-:W-:Y:S01]  /*14940*/  FADD.FTZ R167, R167, R172 ;  /* 0x000000aca7a77221 */ /* 0x000fe20000010000 */
[----:B------:R-:W-:-:S03]  /*14950*/  FADD.FTZ R2, R166, R113 ;  /* 0x00000071a6027221 */ /* 0x000fc60000010000 */
[----:B----4-:R-:W-:Y:S01]  /*14960*/  HMMA.16816.F32.BF16 R20, R68, R76, R20 ;  /* 0x0000004c4414723c */ /* 0x010fe20000041814 */
[----:B------:R-:W-:Y:S01]  /*14970*/  MUFU.EX2 R111, R111 ;  /* 0x0000006f006f7308 */ /* 0x000fe20000000800 */
[----:B------:R-:W-:-:S04]  /*14980*/  FADD.FTZ R2, R131, R2 ;  /* 0x0000000283027221 */ /* 0x000fc80000010000 */
[----:B------:R-:W-:Y:S01]  /*14990*/  HMMA.16816.F32.BF16 R24, R68, R78, R24 ;  /* 0x0000004e4418723c */ /* 0x000fe20000041818 */
[----:B------:R-:W4:Y:S01]  /*149a0*/  LDSM.16.MT88.4 R76, [R142+0xa800] ;  /* 0x00a800008e4c783b */ /* 0x000f220000004200 */
[----:B------:R-:W-:Y:S01]  /*149b0*/  FADD.FTZ R129, R129, R2 ;  /* 0x0000000281817221 */ /* 0x000fe20000010000 */
[----:B------:R-:W-:Y:S03]  /*149c0*/  MUFU.EX2 R176, R176 ;  /* 0x000000b000b07308 */ /* 0x000fe60000000800 */
[----:B------:R-:W-:-:S04]  /*149d0*/  FADD.FTZ R128, R128, R129 ;  /* 0x0000008180807221 */ /* 0x000fc80000010000 */
[----:B-1----:R-:W-:Y:S01]  /*149e0*/  FADD.FTZ R3, R109, R128 ;  /* 0x000000806d037221 */ /* 0x002fe20000010000 */
[----:B------:R-:W-:Y:S03]  /*149f0*/  MUFU.EX2 R174, R174 ;  /* 0x000000ae00ae7308 */ /* 0x000fe60000000800 */
[----:B---3--:R-:W-:Y:S01]  /*14a00*/  FADD.FTZ R3, R110, R3 ;  /* 0x000000036e037221 */ /* 0x008fe20000010000 */
[C---:B--2---:R-:W-:Y:S04]  /*14a10*/  HMMA.16816.F32.BF16 R28, R68.reuse, R72, R28 ;  /* 0x00000048441c723c */ /* 0x044fe8000004181c */
[----:B------:R-:W1:Y:S02]  /*14a20*/  MUFU.EX2 R125, R125 ;  /* 0x0000007d007d7308 */ /* 0x000e640000000800 */
[C---:B------:R-:W-:Y:S01]  /*14a30*/  HMMA.16816.F32.BF16 R32, R68.reuse, R74, R32 ;  /* 0x0000004a4420723c */ /* 0x040fe20000041820 */
[----:B------:R-:W2:Y:S05]  /*14a40*/  LDSM.16.MT88.4 R72, [R141+0xa800] ;  /* 0x00a800008d48783b */ /* 0x000eaa0000004200 */
[----:B------:R-:W-:Y:S01]  /*14a50*/  MUFU.EX2 R124, R124 ;  /* 0x0000007c007c7308 */ /* 0x000fe20000000800 */
[C---:B-----5:R-:W-:Y:S06]  /*14a60*/  HMMA.16816.F32.BF16 R36, R68.reuse, R80, R36 ;  /* 0x000000504424723c */ /* 0x060fec0000041824 */
[----:B------:R-:W-:Y:S01]  /*14a70*/  HMMA.16816.F32.BF16 R40, R68, R82, R40 ;  /* 0x000000524428723c */ /* 0x000fe20000041828 */
[----:B------:R-:W3:Y:S01]  /*14a80*/  LDSM.16.MT88.4 R80, [R140+0xa800] ;  /* 0x00a800008c50783b */ /* 0x000ee20000004200 */
[----:B------:R-:W5:Y:S01]  /*14a90*/  MUFU.EX2 R127, R127 ;  /* 0x0000007f007f7308 */ /* 0x000f620000000800 */
[----:B-1----:R-:W-:-:S03]  /*14aa0*/  F2FP.BF16.F32.PACK_AB R104, R125, R122 ;  /* 0x0000007a7d68723e */ /* 0x002fc600000010ff */
[C---:B----4-:R-:W-:Y:S04]  /*14ab0*/  HMMA.16816.F32.BF16 R44, R68.reuse, R76, R44 ;  /* 0x0000004c442c723c */ /* 0x050fe8000004182c */
[----:B------:R-:W-:Y:S02]  /*14ac0*/  MUFU.EX2 R123, R123 ;  /* 0x0000007b007b7308 */ /* 0x000fe40000000800 */
[----:B------:R-:W-:Y:S01]  /*14ad0*/  HMMA.16816.F32.BF16 R48, R68, R78, R48 ;  /* 0x0000004e4430723c */ /* 0x000fe20000041830 */
[----:B------:R-:W1:Y:S05]  /*14ae0*/  LDSM.16.MT88.4 R76, [R144+0x9000] ;  /* 0x00900000904c783b */ /* 0x000e6a0000004200 */
[----:B------:R-:W4:Y:S01]  /*14af0*/  MUFU.EX2 R126, R126 ;  /* 0x0000007e007e7308 */ /* 0x000f220000000800 */
[----:B-----5:R-:W-:-:S07]  /*14b00*/  F2FP.BF16.F32.PACK_AB R106, R127, R124 ;  /* 0x0000007c7f6a723e */ /* 0x020fce00000010ff */
[----:B------:R-:W-:Y:S01]  /*14b10*/  MUFU.EX2 R119, R119 ;  /* 0x0000007700777308 */ /* 0x000fe20000000800 */
[C---:B--2---:R-:W-:Y:S07]  /*14b20*/  HMMA.16816.F32.BF16 R52, R68.reuse, R72, R52 ;  /* 0x000000484434723c */ /* 0x044fee0000041834 */
[----:B------:R-:W2:Y:S01]  /*14b30*/  MUFU.EX2 R120, R120 ;  /* 0x0000007800787308 */ /* 0x000ea20000000800 */
[----:B------:R-:W-:Y:S01]  /*14b40*/  HMMA.16816.F32.BF16 R56, R68, R74, R56 ;  /* 0x0000004a4438723c */ /* 0x000fe20000041838 */
[----:B------:R-:W5:Y:S01]  /*14b50*/  LDSM.16.MT88.4 R72, [R142+0x9000] ;  /* 0x009000008e48783b */ /* 0x000f620000004200 */
[----:B----4-:R-:W-:-:S04]  /*14b60*/  F2FP.BF16.F32.PACK_AB R105, R126, R123 ;  /* 0x0000007b7e69723e */ /* 0x010fc800000010ff */
[C---:B---3--:R-:W-:Y:S06]  /*14b70*/  HMMA.16816.F32.BF16 R60, R68.reuse, R80, R60 ;  /* 0x00000050443c723c */ /* 0x048fec000004183c */
[----:B------:R-:W-:Y:S01]  /*14b80*/  HMMA.16816.F32.BF16 R64, R68, R82, R64 ;  /* 0x000000524440723c */ /* 0x000fe20000041840 */
[----:B------:R-:W3:Y:S01]  /*14b90*/  LDSM.16.MT88.4 R80, [R141+0x9000] ;  /* 0x009000008d50783b */ /* 0x000ee20000004200 */
[----:B--2---:R-:W-:-:S05]  /*14ba0*/  F2FP.BF16.F32.PACK_AB R107, R120, R119 ;  /* 0x00000077786b723e */ /* 0x004fca00000010ff */
[----:B------:R-:W-:Y:S02]  /*14bb0*/  F2FP.BF16.F32.PACK_AB R68, R110, R109 ;  /* 0x0000006d6e44723e */ /* 0x000fe400000010ff */
[----:B------:R-:W-:Y:S01]  /*14bc0*/  F2FP.BF16.F32.PACK_AB R69, R177, R176 ;  /* 0x000000b0b145723e */ /* 0x000fe200000010ff */
[----:B------:R-:W-:Y:S01]  /*14bd0*/  FADD.FTZ R176, R176, R167 ;  /* 0x000000a7b0b07221 */ /* 0x000fe20000010000 */
[----:B------:R-:W-:Y:S01]  /*14be0*/  F2FP.BF16.F32.PACK_AB R70, R111, R108 ;  /* 0x0000006c6f46723e */ /* 0x000fe200000010ff */
[----:B------:R-:W-:Y:S01]  /*14bf0*/  FADD.FTZ R108, R108, R3 ;  /* 0x000000036c6c7221 */ /* 0x000fe20000010000 */
[----:B------:R-:W-:Y:S01]  /*14c00*/  F2FP.BF16.F32.PACK_AB R71, R173, R174 ;  /* 0x000000aead47723e */ /* 0x000fe200000010ff */
[----:B------:R-:W-:Y:S01]  /*14c10*/  FADD.FTZ R177, R177, R176 ;  /* 0x000000b0b1b17221 */ /* 0x000fe20000010000 */
[----:B------:R-:W-:Y:S01]  /*14c20*/  MOV R3, R115 ;  /* 0x0000007300037202 */ /* 0x000fe20000000f00 */
[----:B------:R-:W-:Y:S02]  /*14c30*/  FADD.FTZ R111, R111, R108 ;  /* 0x0000006c6f6f7221 */ /* 0x000fe40000010000 */
[----:B------:R-:W-:-:S02]  /*14c40*/  FADD.FTZ R2, R174, R177 ;  /* 0x000000b1ae027221 */ /* 0x000fc40000010000 */
[----:B-1----:R-:W-:Y:S01]  /*14c50*/  HMMA.16816.F32.BF16 R4, R68, R76, R4 ;  /* 0x0000004c4404723c */ /* 0x002fe20000041804 */
[----:B------:R-:W-:Y:S01]  /*14c60*/  FADD.FTZ R122, R122, R111 ;  /* 0x0000006f7a7a7221 */ /* 0x000fe20000010000 */
[----:B------:R-:W-:-:S03]  /*14c70*/  FADD.FTZ R2, R173, R2 ;  /* 0x00000002ad027221 */ /* 0x000fc60000010000 */
[----:B------:R-:W-:Y:S01]  /*14c80*/  FADD.FTZ R125, R125, R122 ;  /* 0x0000007a7d7d7221 */ /* 0x000fe20000010000 */
[C---:B------:R-:W-:Y:S01]  /*14c90*/  HMMA.16816.F32.BF16 R8, R68.reuse, R78, R8 ;  /* 0x0000004e4408723c */ /* 0x040fe20000041808 */
[----:B------:R-:W1:Y:S01]  /*14ca0*/  LDSM.16.MT88.4 R76, [R140+0x9000] ;  /* 0x009000008c4c783b */ /* 0x000e620000004200 */
[----:B------:R-:W-:Y:S01]  /*14cb0*/  FADD.FTZ R123, R123, R2 ;  /* 0x000000027b7b7221 */ /* 0x000fe20000010000 */
[----:B------:R-:W-:Y:S01]  /*14cc0*/  FADD.FTZ R124, R124, R125 ;  /* 0x0000007d7c7c7221 */ /* 0x000fe20000010000 */
[----:B------:R-:W-:Y:S02]  /*14cd0*/  MOV R2, R114 ;  /* 0x0000007200027202 */ /* 0x000fe40000000f00 */
[----:B-----5:R-:W-:Y:S01]  /*14ce0*/  HMMA.16816.F32.BF16 R12, R68, R72, R12 ;  /* 0x00000048440c723c */ /* 0x020fe2000004180c */
[----:B------:R-:W-:-:S04]  /*14cf0*/  FADD.FTZ R126, R126, R123 ;  /* 0x0000007b7e7e7221 */ /* 0x000fc80000010000 */
[----:B------:R-:W-:Y:S01]  /*14d00*/  FADD.FTZ R119, R119, R126 ;  /* 0x0000007e77777221 */ /* 0x000fe20000010000 */
[----:B------:R-:W-:Y:S01]  /*14d10*/  HMMA.16816.F32.BF16 R16, R68, R74, R16 ;  /* 0x0000004a4410723c */ /* 0x000fe20000041810 */
[----:B------:R-:W2:Y:S02]  /*14d20*/  LDSM.16.MT88.4 R72, [R144+0xb000] ;  /* 0x00b000009048783b */ /* 0x000ea40000004200 */
        /* <DEDUP_REMOVED lines=37> */
[----:B------:R-:W-:Y:S07]  /*14f80*/  HMMA.16816.F32.BF16 R64, R104, R6, R64 ;  /* 0x000000066840723c */ /* 0x000fee0000041840 */
[----:B------:R-:W-:-:S15]  /*14f90*/  FADD.FTZ R107, R127, R124 ;  /* 0x0000007c7f6b7221 */ /* 0x000fde0000010000 */
[----:B------:R-:W-:-:S02]  /*14fa0*/  NOP ;  /* 0x0000000000007918 */ /* 0x000fc40000000000 */
.L_x_7542:
        /* <DEDUP_REMOVED lines=14> */
.L_x_7552:
        /* <DEDUP_REMOVED lines=69> */
.L_x_7549:
        /* <DEDUP_REMOVED lines=9> */
[CC--:B------:R-:W-:Y:S02]  /*15570*/  @P2 LEA R174, P0, R171.reuse, R170.reuse, 0x1 ;  /* 0x000000aaabae2211 */ /* 0x0c0fe400078008ff */
[CCC-:B------:R-:W-:Y:S02]  /*15580*/  @P4 LEA.HI.X R177, R171.reuse, R169.reuse, R106.reuse, 0x1, P5 ;  /* 0x000000a9abb14211 */ /* 0x1c0fe400028f0c6a */
[----:B------:R-:W-:Y:S01]  /*15590*/  @!P4 STS.128 [R163+0x8000], RZ ;  /* 0x008000ffa300c388 */ /* 0x000fe20000000c00 */
[----:B------:R-:W-:Y:S02]  /*155a0*/  @P2 LEA.HI.X R175, R171, R169, R106, 0x1, P0 ;  /* 0x000000a9abaf2211 */ /* 0x000fe400000f0c6a */
[C---:B------:R-:W-:Y:S02]  /*155b0*/  IADD3 R105, P1, R154.reuse, R171, RZ ;  /* 0x000000ab9a697210 */ /* 0x040fe40007f3e0ff */
[----:B------:R-:W-:Y:S01]  /*155c0*/  @!PT LDS RZ, [RZ] ;  /* 0x00000000fffff984 */ /* 0x000fe20000000800 */
[----:B------:R-:W-:Y:S01]  /*155d0*/  @!PT LDS RZ, [RZ] ;  /* 0x00000000fffff984 */ /* 0x000fe20000000800 */
[----:B------:R-:W-:Y:S01]  /*155e0*/  @!PT LDS RZ, [RZ] ;  /* 0x00000000fffff984 */ /* 0x000fe20000000800 */
[----:B------:R-:W-:Y:S02]  /*155f0*/  @P2 LDGSTS.E.BYPASS.LTC128B.128 [R163+0xa000], desc[UR6][R2.64+0x80] ;  /* 0x0a00008002a32fae */ /* 0x000fe4000b901d46 */
[----:B------:R-:W-:Y:S03]  /*15600*/  @P4 LEA R182, P6, R105, R170, 0x1 ;  /* 0x000000aa69b64211 */ /* 0x000fe600078c08ff */
[----:B------:R-:W-:Y:S01]  /*15610*/  @!P2 STS.128 [R163+0xa000], RZ ;  /* 0x00a000ffa300a388 */ /* 0x000fe20000000c00 */
[----:B------:R-:W-:Y:S02]  /*15620*/  IADD3.X R172, R153, R106, RZ, P1, !PT ;  /* 0x0000006a99ac7210 */ /* 0x000fe40000ffe4ff */
[CC--:B------:R-:W-:Y:S02]  /*15630*/  @P2 LEA R178, P1, R105.reuse, R170.reuse, 0x1 ;  /* 0x000000aa69b22211 */ /* 0x0c0fe400078208ff */
[----:B------:R-:W-:Y:S01]  /*15640*/  @!PT LDS RZ, [RZ] ;  /* 0x00000000fffff984 */ /* 0x000fe20000000800 */
[----:B------:R-:W-:Y:S01]  /*15650*/  @!PT LDS RZ, [RZ] ;  /* 0x00000000fffff984 */ /* 0x000fe20000000800 */
[----:B------:R-:W-:Y:S01]  /*15660*/  @!PT LDS RZ, [RZ] ;  /* 0x00000000fffff984 */ /* 0x000fe20000000800 */
[----:B------:R-:W-:Y:S01]  /*15670*/  @P4 LDGSTS.E.BYPASS.LTC128B.128 [R163+0x8800], desc[UR6][R176.64] ;  /* 0x08800000b0a34fae */ /* 0x000fe2000b901d46 */
[CCC-:B------:R-:W-:Y:S02]  /*15680*/  @P4 LEA.HI.X R183, R105.reuse, R169.reuse, R172.reuse, 0x1, P6 ;  /* 0x000000a969b74211 */ /* 0x1c0fe400030f0cac */
[----:B------:R-:W-:Y:S02]  /*15690*/  @P2 LEA.HI.X R179, R105, R169, R172, 0x1, P1 ;  /* 0x000000a969b32211 */ /* 0x000fe400008f0cac */
[----:B------:R-:W-:Y:S01]  /*156a0*/  @!P4 STS.128 [R163+0x8800], RZ ;  /* 0x008800ffa300c388 */ /* 0x000fe20000000c00 */
[----:B------:R-:W-:Y:S04]  /*156b0*/  IADD3 R171, P0, R154, R105, RZ ;  /* 0x000000699aab7210 */ /* 0x000fe80007f1e0ff */
[----:B------:R-:W-:Y:S01]  /*156c0*/  @!PT LDS RZ, [RZ] ;  /* 0x00000000fffff984 */ /* 0x000fe20000000800 */
[----:B------:R-:W-:Y:S01]  /*156d0*/  @!PT LDS RZ, [RZ] ;  /* 0x00000000fffff984 */ /* 0x000fe20000000800 */
[----:B------:R-:W-:Y:S01]  /*156e0*/  @!PT LDS RZ, [RZ] ;  /* 0x00000000fffff984 */ /* 0x000fe20000000800 */
[----:B------:R-:W-:Y:S01]  /*156f0*/  @P2 LDGSTS.E.BYPASS.LTC128B.128 [R163+0xa800], desc[UR6][R174.64+0x80] ;  /* 0x0a800080aea32fae */ /* 0x000fe2000b901d46 */
[----:B------:R-:W-:Y:S02]  /*15700*/  @P4 LEA R180, P5, R171, R170, 0x1 ;  /* 0x000000aaabb44211 */ /* 0x000fe400078a08ff */
[----:B------:R-:W-:Y:S02]  /*15710*/  IADD3.X R106, R153, R172, RZ, P0, !PT ;  /* 0x000000ac996a7210 */ /* 0x000fe400007fe4ff */
[----:B------:R-:W-:Y:S01]  /*15720*/  @!P2 STS.128 [R163+0xa800], RZ ;  /* 0x00a800ffa300a388 */ /* 0x000fe20000000c00 */
[C---:B------:R-:W-:Y:S02]  /*15730*/  @P2 LEA R170, P0, R171.reuse, R170, 0x1 ;  /* 0x000000aaabaa2211 */ /* 0x040fe400078008ff */
[CCC-:B------:R-:W-:Y:S02]  /*15740*/  @P4 LEA.HI.X R181, R171.reuse, R169.reuse, R106.reuse, 0x1, P5 ;  /* 0x000000a9abb54211 */ /* 0x1c0fe400028f0c6a */
[----:B------:R-:W-:Y:S01]  /*15750*/  @!PT LDS RZ, [RZ] ;  /* 0x00000000fffff984 */ /* 0x000fe20000000800 */
[----:B------:R-:W-:Y:S01]  /*15760*/  @!PT LDS RZ, [RZ] ;  /* 0x00000000fffff984 */ /* 0x000fe20000000800 */
[----:B------:R-:W-:Y:S01]  /*15770*/  @!PT LDS RZ, [RZ] ;  /* 0x00000000fffff984 */ /* 0x000fe20000000800 */
[----:B------:R-:W-:Y:S01]  /*15780*/  @P4 LDGSTS.E.BYPASS.LTC128B.128 [R163+0x9000], desc[UR6][R182.64] ;  /* 0x09000000b6a34fae */ /* 0x000fe2000b901d46 */
[----:B------:R-:W-:Y:S02]  /*15790*/  @P2 LEA.HI.X R171, R171, R169, R106, 0x1, P0 ;  /* 0x000000a9abab2211 */ /* 0x000fe400000f0c6a */
[----:B------:R-:W-:Y:S02]  /*157a0*/  ISETP.GE.AND P0, PT, R161, 0x2, PT ;  /* 0x00000002a100780c */ /* 0x000fe40003f06270 */
        /* <DEDUP_REMOVED lines=17> */
[----:B------:R-:W3:Y:S05]  /*158c0*/  LDSM.16.M88.4 R112, [R149+0x4000] ;  /* 0x004000009570783b */ /* 0x000eea0000000200 */
[----:B------:R-:W4:Y:S05]  /*158d0*/  LDSM.16.M88.4 R116, [R149+0x4800] ;  /* 0x004800009574783b */ /* 0x000f2a0000000200 */
[----:B------:R-:W5:Y:S05]  /*158e0*/  LDSM.16.M88.4 R120, [R149+0x5000] ;  /* 0x005000009578783b */ /* 0x000f6a0000000200 */
[----:B------:R-:W0:Y:S05]  /*158f0*/  LDGDEPBAR ;  /* 0x00000000000079af */ /* 0x000e2a0000000000 */
[----:B------:R-:W1:Y:S05]  /*15900*/  LDSM.16.M88.4 R124, [R149+0x5800] ;  /* 0x00580000957c783b */ /* 0x000e6a0000000200 */
[----:B------:R-:W-:Y:S01]  /*15910*/  LDSM.16.M88.4 R128, [R138] ;  /* 0x000000008a80783b */ /* 0x000fe20000000200 */
[C---:B---3--:R-:W-:Y:S06]  /*15920*/  HMMA.16816.F32.BF16 R4, R108.reuse, R112, RZ ;  /* 0x000000706c04723c */ /* 0x048fec00000418ff */
[C---:B------:R-:W-:Y:S01]  /*15930*/  HMMA.16816.F32.BF16 R8, R108.reuse, R114, RZ ;  /* 0x000000726c08723c */ /* 0x040fe200000418ff */
[----:B------:R-:W-:Y:S05]  /*15940*/  LDSM.16.M88.4 R112, [R148] ;  /* 0x000000009470783b */ /* 0x000fea0000000200 */
[C---:B----4-:R-:W-:Y:S06]  /*15950*/  HMMA.16816.F32.BF16 R12, R108.reuse, R116, RZ ;  /* 0x000000746c0c723c */ /* 0x050fec00000418ff */
[C---:B------:R-:W-:Y:S01]  /*15960*/  HMMA.16816.F32.BF16 R16, R108.reuse, R118, RZ ;  /* 0x000000766c10723c */ /* 0x040fe200000418ff */
[----:B------:R-:W3:Y:S05]  /*15970*/  LDSM.16.M88.4 R116, [R147] ;  /* 0x000000009374783b */ /* 0x000eea0000000200 */
[C---:B-----5:R-:W-:Y:S06]  /*15980*/  HMMA.16816.F32.BF16 R20, R108.reuse, R120, RZ ;  /* 0x000000786c14723c */ /* 0x060fec00000418ff */
[C---:B------:R-:W-:Y:S01]  /*15990*/  HMMA.16816.F32.BF16 R24, R108.reuse, R122, RZ ;  /* 0x0000007a6c18723c */ /* 0x040fe200000418ff */
[----:B------:R-:W4:Y:S05]  /*159a0*/  LDSM.16.M88.4 R120, [R139] ;  /* 0x000000008b78783b */ /* 0x000f2a0000000200 */
[C---:B-1----:R-:W-:Y:S06]  /*159b0*/  HMMA.16816.F32.BF16 R28, R108.reuse, R124, RZ ;  /* 0x0000007c6c1c723c */ /* 0x042fec00000418ff */
[----:B------:R-:W-:Y:S01]  /*159c0*/  HMMA.16816.F32.BF16 R32, R108, R126, RZ ;  /* 0x0000007e6c20723c */ /* 0x000fe200000418ff */
[----:B------:R-:W1:Y:S05]  /*159d0*/  LDSM.16.M88.4 R108, [R137] ;  /* 0x00000000896c783b */ /* 0x000e6a0000000200 */
[----:B------:R-:W-:Y:S01]  /*159e0*/  LDSM.16.M88.4 R124, [R143+0x4800] ;  /* 0x004800008f7c783b */ /* 0x000fe20000000200 */
[C---:B---3--:R-:W-:Y:S06]  /*159f0*/  HMMA.16816.F32.BF16 R4, R112.reuse, R116, R4 ;  /* 0x000000747004723c */ /* 0x048fec0000041804 */
[C---:B------:R-:W-:Y:S01]  /*15a00*/  HMMA.16816.F32.BF16 R8, R112.reuse, R118, R8 ;  /* 0x000000767008723c */ /* 0x040fe20000041808 */
[----:B------:R-:W-:Y:S05]  /*15a10*/  LDSM.16.M88.4 R116, [R146] ;  /* 0x000000009274783b */ /* 0x000fea0000000200 */
[C---:B----4-:R-:W-:Y:S06]  /*15a20*/  HMMA.16816.F32.BF16 R12, R112.reuse, R120, R12 ;  /* 0x00000078700c723c */ /* 0x050fec000004180c */
[C---:B------:R-:W-:Y:S01]  /*15a30*/  HMMA.16816.F32.BF16 R16, R112.reuse, R122, R16 ;  /* 0x0000007a7010723c */ /* 0x040fe20000041810 */
[----:B------:R-:W3:Y:S05]  /*15a40*/  LDSM.16.M88.4 R120, [R143+0x4000] ;  /* 0x004000008f78783b */ /* 0x000eea0000000200 */
[C---:B------:R-:W-:Y:S06]  /*15a50*/  HMMA.16816.F32.BF16 R20, R112.reuse, R128, R20 ;  /* 0x000000807014723c */ /* 0x040fec0000041814 */
[C---:B------:R-:W-:Y:S06]  /*15a60*/  HMMA.16816.F32.BF16 R24, R112.reuse, R130, R24 ;  /* 0x000000827018723c */ /* 0x040fec0000041818 */
[C---:B-1----:R-:W-:Y:S06]  /*15a70*/  HMMA.16816.F32.BF16 R28, R112.reuse, R108, R28 ;  /* 0x0000006c701c723c */ /* 0x042fec000004181c */
[----:B------:R-:W-:Y:S01]  /*15a80*/  HMMA.16816.F32.BF16 R32, R112, R110, R32 ;  /* 0x0000006e7020723c */ /* 0x000fe20000041820 */
[----:B------:R-:W1:Y:S05]  /*15a90*/  LDSM.16.M88.4 R108, [R143+0x5000] ;  /* 0x005000008f6c783b */ /* 0x000e6a0000000200 */
[----:B------:R-:W4:Y:S01]  /*15aa0*/  LDSM.16.M88.4 R112, [R143+0x5800] ;  /* 0x005800008f70783b */ /* 0x000f220000000200 */
[C---:B---3--:R-:W-:Y:S06]  /*15ab0*/  HMMA.16816.F32.BF16 R4, R116.reuse, R120, R4 ;  /* 0x000000787404723c */ /* 0x048fec0000041804 */
        /* <DEDUP_REMOVED lines=8> */
[C---:B----4-:R-:W-:Y:S06]  /*15b40*/  HMMA.16816.F32.BF16 R28, R116.reuse, R112, R28 ;  /* 0x00000070741c723c */ /* 0x050fec000004181c */
[----:B------:R-:W-:Y:S01]  /*15b50*/  HMMA.16816.F32.BF16 R32, R116, R114, R32 ;  /* 0x000000727420723c */ /* 0x000fe20000041820 */
[----:B------:R-:W3:Y:S05]  /*15b60*/  LDSM.16.M88.4 R112, [R136+0x1000] ;  /* 0x001000008870783b */ /* 0x000eea0000000200 */
[----:B------:R-:W4:Y:S01]  /*15b70*/  LDSM.16.M88.4 R116, [R136+0x1800] ;  /* 0x001800008874783b */ /* 0x000f220000000200 */
[C---:B-1----:R-:W-:Y:S06]  /*15b80*/  HMMA.16816.F32.BF16 R4, R108.reuse, R120, R4 ;  /* 0x000000786c04723c */ /* 0x042fec0000041804 */
[C---:B------:R-:W-:Y:S01]  /*15b90*/  HMMA.16816.F32.BF16 R8, R108.reuse, R122, R8 ;  /* 0x0000007a6c08723c */ /* 0x040fe20000041808 */
[----:B------:R-:W-:Y:S05]  /*15ba0*/  LDSM.16.M88.4 R120, [R149+0x6000] ;  /* 0x006000009578783b */ /* 0x000fea0000000200 */
[C---:B------:R-:W-:Y:S06]  /*15bb0*/  HMMA.16816.F32.BF16 R12, R108.reuse, R124, R12 ;  /* 0x0000007c6c0c723c */ /* 0x040fec000004180c */
[C---:B------:R-:W-:Y:S01]  /*15bc0*/  HMMA.16816.F32.BF16 R16, R108.reuse, R126, R16 ;  /* 0x0000007e6c10723c */ /* 0x040fe20000041810 */
[----:B------:R-:W-:Y:S05]  /*15bd0*/  LDSM.16.M88.4 R124, [R149+0x6800] ;  /* 0x00680000957c783b */ /* 0x000fea0000000200 */
[C---:B---3--:R-:W-:Y:S06]  /*15be0*/  HMMA.16816.F32.BF16 R20, R108.reuse, R112, R20 ;  /* 0x000000706c14723c */ /* 0x048fec0000041814 */
[C---:B------:R-:W-:Y:S01]  /*15bf0*/  HMMA.16816.F32.BF16 R24, R108.reuse, R114, R24 ;  /* 0x000000726c18723c */ /* 0x040fe20000041818 */
[----:B------:R-:W1:Y:S05]  /*15c00*/  LDSM.16.M88.4 R112, [R150+0x2000] ;  /* 0x002000009670783b */ /* 0x000e6a0000000200 */
[C---:B----4-:R-:W-:Y:S06]  /*15c10*/  HMMA.16816.F32.BF16 R28, R108.reuse, R116, R28 ;  /* 0x000000746c1c723c */ /* 0x050fec000004181c */
[----:B------:R-:W-:Y:S01]  /*15c20*/  HMMA.16816.F32.BF16 R32, R108, R118, R32 ;  /* 0x000000766c20723c */ /* 0x000fe20000041820 */
[----:B------:R-:W3:Y:S05]  /*15c30*/  LDSM.16.M88.4 R108, [R149+0x7000] ;  /* 0x00700000956c783b */ /* 0x000eea0000000200 */
[----:B------:R-:W4:Y:S01]  /*15c40*/  LDSM.16.M88.4 R116, [R149+0x7800] ;  /* 0x007800009574783b */ /* 0x000f220000000200 */
[C---:B-1----:R-:W-:Y:S06]  /*15c50*/  HMMA.16816.F32.BF16 R4, R112.reuse, R120, R4 ;  /* 0x000000787004723c */ /* 0x042fec0000041804 */
[C---:B------:R-:W-:Y:S01]  /*15c60*/  HMMA.16816.F32.BF16 R8, R112.reuse, R122, R8 ;  /* 0x0000007a7008723c */ /* 0x040fe20000041808 */
[----:B------:R-:W-:Y:S05]  /*15c70*/  LDSM.16.M88.4 R120, [R135] ;  /* 0x000000008778783b */ /* 0x000fea0000000200 */
[C---:B------:R-:W-:Y:S06]  /*15c80*/  HMMA.16816.F32.BF16 R12, R112.reuse, R124, R12 ;  /* 0x0000007c700c723c */ /* 0x040fec000004180c */
[C---:B------:R-:W-:Y:S01]  /*15c90*/  HMMA.16816.F32.BF16 R16, R112.reuse, R126, R16 ;  /* 0x0000007e7010723c */ /* 0x040fe20000041810 */
[----:B------:R-:W-:Y:S05]  /*15ca0*/  LDSM.16.M88.4 R124, [R134] ;  /* 0x00000000867c783b */ /* 0x000fea0000000200 */
[C---:B---3--:R-:W-:Y:S06]  /*15cb0*/  HMMA.16816.F32.BF16 R20, R112.reuse, R108, R20 ;  /* 0x0000006c7014723c */ /* 0x048fec0000041814 */
[C---:B------:R-:W-:Y:S01]  /*15cc0*/  HMMA.16816.F32.BF16 R24, R112.reuse, R110, R24 ;  /* 0x0000006e7018723c */ /* 0x040fe20000041818 */
[----:B------:R-:W1:Y:S05]  /*15cd0*/  LDSM.16.M88.4 R108, [R148+0x2000] ;  /* 0x00200000946c783b */ /* 0x000e6a0000000200 */
[C---:B----4-:R-:W-:Y:S06]  /*15ce0*/  HMMA.16816.F32.BF16 R28, R112.reuse, R116, R28 ;  /* 0x00000074701c723c */ /* 0x050fec000004181c */
[----:B------:R-:W-:Y:S01]  /*15cf0*/  HMMA.16816.F32.BF16 R32, R112, R118, R32 ;  /* 0x000000767020723c */ /* 0x000fe20000041820 */
[----:B------:R-:W3:Y:S05]  /*15d00*/  LDSM.16.M88.4 R112, [R133] ;  /* 0x000000008570783b */ /* 0x000eea0000000200 */
[----:B------:R-:W4:Y:S01]  /*15d10*/  LDSM.16.M88.4 R116, [R132] ;  /* 0x000000008474783b */ /* 0x000f220000000200 */
        /* <DEDUP_REMOVED lines=18> */
[----:B------:R-:W1:Y:S05]  /*15e40*/  LDSM.16.M88.4 R124, [R136+0x2000] ;  /* 0x00200000887c783b */ /* 0x000e6a0000000200 */
[C---:B---3--:R-:W-:Y:S06]  /*15e50*/  HMMA.16816.F32.BF16 R20, R112.reuse, R108, R20 ;  /* 0x0000006c7014723c */ /* 0x048fec0000041814 */
[C---:B------:R-:W-:Y:S01]  /*15e60*/  HMMA.16816.F32.BF16 R24, R112.reuse, R110, R24 ;  /* 0x0000006e7018723c */ /* 0x040fe20000041818 */
[----:B------:R-:W3:Y:S05]  /*15e70*/  LDSM.16.M88.4 R108, [R136+0x2800] ;  /* 0x00280000886c783b */ /* 0x000eea0000000200 */
[C---:B----4-:R-:W-:Y:S06]  /*15e80*/  HMMA.16816.F32.BF16 R28, R112.reuse, R116, R28 ;  /* 0x00000074701c723c */ /* 0x050fec000004181c */
[----:B------:R-:W-:Y:S01]  /*15e90*/  HMMA.16816.F32.BF16 R32, R112, R118, R32 ;  /* 0x000000767020723c */ /* 0x000fe20000041820 */
[----:B------:R-:W4:Y:S05]  /*15ea0*/  LDSM.16.M88.4 R112, [R136+0x3000] ;  /* 0x003000008870783b */ /* 0x000f2a0000000200 */
[C---:B-1----:R-:W-:Y:S06]  /*15eb0*/  HMMA.16816.F32.BF16 R4, R120.reuse, R124, R4 ;  /* 0x0000007c7804723c */ /* 0x042fec0000041804 */
[C---:B------:R-:W-:Y:S06]  /*15ec0*/  HMMA.16816.F32.BF16 R8, R120.reuse, R126, R8 ;  /* 0x0000007e7808723c */ /* 0x040fec0000041808 */
[C---:B---3--:R-:W-:Y:S06]  /*15ed0*/  HMMA.16816.F32.BF16 R12, R120.reuse, R108, R12 ;  /* 0x0000006c780c723c */ /* 0x048fec000004180c */
[C---:B------:R-:W-:Y:S01]  /*15ee0*/  HMMA.16816.F32.BF16 R16, R120.reuse, R110, R16 ;  /* 0x0000006e7810723c */ /* 0x040fe20000041810 */
[----:B------:R-:W1:Y:S01]  /*15ef0*/  LDSM.16.M88.4 R108, [R136+0x3800] ;  /* 0x00380000886c783b */ /* 0x000e620000000200 */
[----:B------:R-:W-:Y:S04]  /*15f00*/  DEPBAR.LE SB0, 0x0 ;  /* 0x000080000000791a */ /* 0x000fe80000000000 */
[----:B------:R-:W-:Y:S01]  /*15f10*/  BAR.SYNC.DEFER_BLOCKING 0x0 ;  /* 0x0000000000007b1d */ /* 0x000fe20000010000 */
[C---:B----4-:R-:W-:Y:S05]  /*15f20*/  HMMA.16816.F32.BF16 R20, R120.reuse, R112, R20 ;  /* 0x000000707814723c */ /* 0x050fea0000041814 */
[----:B------:R-:W-:Y:S01]  /*15f30*/  FMUL.FTZ R179, R4, UR5 ;  /* 0x0000000504b37c20 */ /* 0x000fe20008410000 */
[C---:B------:R-:W-:Y:S05]  /*15f40*/  HMMA.16816.F32.BF16 R24, R120.reuse, R114, R24 ;  /* 0x000000727818723c */ /* 0x040fea0000041818 */
[----:B------:R-:W3:Y:S01]  /*15f50*/  MUFU.TANH R179, R179 ;  /* 0x000000b300b37308 */ /* 0x000ee20000002400 */
[----:B------:R-:W-:Y:S01]  /*15f60*/  FMUL.FTZ R106, R14, UR5 ;  /* 0x000000050e6a7c20 */ /* 0x000fe20008410000 */
[----:B--2---:R-:W-:Y:S01]  /*15f70*/  FMUL.FTZ R170, R15, UR5 ;  /* 0x000000050faa7c20 */ /* 0x004fe20008410000 */
[----:B------:R-:W-:Y:S03]  /*15f80*/  FMUL.FTZ R181, R5, UR5 ;  /* 0x0000000505b57c20 */ /* 0x000fe60008410000 */
[----:B------:R-:W-:Y:S01]  /*15f90*/  FMUL.FTZ R105, R16, UR5 ;  /* 0x0000000510697c20 */ /* 0x000fe20008410000 */
[----:B------:R-:W-:Y:S03]  /*15fa0*/  FMUL.FTZ R169, R18, UR5 ;  /* 0x0000000512a97c20 */ /* 0x000fe60008410000 */
        /* <DEDUP_REMOVED lines=17> */
[----:B--2---:R-:W-:Y:S01]  /*160c0*/  FMUL.FTZ R106, R19, UR5 ;  /* 0x00000005136a7c20 */ /* 0x004fe20008410000 */
[----:B------:R-:W-:Y:S01]  /*160d0*/  FMUL.FTZ R176, R24, UR5 ;  /* 0x0000000518b07c20 */ /* 0x000fe20008410000 */
[----:B------:R-:W-:Y:S01]  /*160e0*/  FMUL.FTZ R174, R25, UR5 ;  /* 0x0000000519ae7c20 */ /* 0x000fe20008410000 */
[----:B------:R-:W-:Y:S06]  /*160f0*/  HMMA.16816.F32.BF16 R32, R120, R110, R32 ;  /* 0x0000006e7820723c */ /* 0x000fec0000041820 */
[----:B------:R2:W1:Y:S01]  /*16100*/  MUFU.TANH R127, R106 ;  /* 0x0000006a007f7308 */ /* 0x0004620000002400 */
[----:B------:R-:W-:Y:S01]  /*16110*/  FMUL.FTZ R173, R26, UR5 ;  /* 0x000000051aad7c20 */ /* 0x000fe20008410000 */
[----:B------:R-:W-:Y:S08]  /*16120*/  FMUL.FTZ R171, R27, UR5 ;  /* 0x000000051bab7c20 */ /* 0x000ff00008410000 */
[----:B------:R4:W1:Y:S01]  /*16130*/  MUFU.TANH R129, R169 ;  /* 0x000000a900817308 */ /* 0x0008620000002400 */
[----:B-----5:R-:W-:Y:S09]  /*16140*/  FMUL.FTZ R105, R30, UR5 ;  /* 0x000000051e697c20 */ /* 0x020ff20008410000 */
[----:B------:R-:W1:Y:S01]  /*16150*/  MUFU.TANH R181, R181 ;  /* 0x000000b500b57308 */ /* 0x000e620000002400 */
[----:B--2---:R-:W-:Y:S01]  /*16160*/  FMUL.FTZ R106, R28, UR5 ;  /* 0x000000051c6a7c20 */ /* 0x004fe20008410000 */
[----:B------:R-:W-:Y:S01]  /*16170*/  FMUL.FTZ R188, R29, UR5 ;  /* 0x000000051dbc7c20 */ /* 0x000fe20008410000 */
[----:B------:R-:W-:Y:S01]  /*16180*/  FMUL.FTZ R170, R31, UR5 ;  /* 0x000000051faa7c20 */ /* 0x000fe20008410000 */
[----:B------:R-:W-:Y:S06]  /*16190*/  FMUL.FTZ R186, R33, UR5 ;  /* 0x0000000521ba7c20 */ /* 0x000fec0008410000 */
[----:B------:R2:W1:Y:S01]  /*161a0*/  MUFU.TANH R120, R106 ;  /* 0x0000006a00787308 */ /* 0x0004620000002400 */
[----:B----4-:R-:W-:Y:S09]  /*161b0*/  FMUL.FTZ R169, R32, UR5 ;  /* 0x0000000520a97c20 */ /* 0x010ff20008410000 */
[----:B------:R4:W1:Y:S10]  /*161c0*/  MUFU.TANH R123, R105 ;  /* 0x00000069007b7308 */ /* 0x0008740000002400 */
[----:B------:R-:W1:Y:S01]  /*161d0*/  MUFU.TANH R183, R183 ;  /* 0x000000b700b77308 */ /* 0x000e620000002400 */
[----:B--2---:R-:W-:Y:S09]  /*161e0*/  FMUL.FTZ R106, R34, UR5 ;  /* 0x00000005226a7c20 */ /* 0x004ff20008410000 */
[----:B------:R-:W2:Y:S01]  /*161f0*/  MUFU.TANH R185, R185 ;  /* 0x000000b900b97308 */ /* 0x000ea20000002400 */
[----:B----4-:R-:W-:Y:S09]  /*16200*/  FMUL.FTZ R105, R35, UR5 ;  /* 0x0000000523697c20 */ /* 0x010ff20008410000 */
[----:B------:R-:W4:Y:S10]  /*16210*/  MUFU.TANH R187, R187 ;  /* 0x000000bb00bb7308 */ /* 0x000f340000002400 */
        /* <DEDUP_REMOVED lines=19> */
[----:B------:R-:W1:Y:S01]  /*16350*/  MUFU.TANH R106, R106 ;  /* 0x0000006a006a7308 */ /* 0x000e620000002400 */
[----:B---3--:R-:W-:Y:S09]  /*16360*/  MOV R169, R3 ;  /* 0x0000000300a97202 */ /* 0x008ff20000000f00 */
[----:B------:R-:W3:Y:S01]  /*16370*/  MUFU.TANH R105, R105 ;  /* 0x0000006900697308 */ /* 0x000ee20000002400 */
[----:B--2-4-:R-:W-:Y:S05]  /*16380*/  @!P0 BRA `(.L_x_7550) ;  /* 0x0000000800048947 */ /* 0x014fea0003800000 */
        /* <DEDUP_REMOVED lines=50> */
[----:B------:R-:W4:Y:S01]  /*166b0*/  LDG.E R7, desc[UR6][R14.64] ;  /* 0x000000060e077981 */ /* 0x000f22000c1e1900 */
[----:B------:R-:W5:Y:S03]  /*166c0*/  LDC.64 R2, c[0x0][0x230] ;  /* 0x00008c00ff027b82 */ /* 0x000f660000000a00 */
[----:B------:R-:W-:Y:S01]  /*166d0*/  IMAD R9, R9, R6, -0x40 ;  /* 0xffffffc009097424 */ /* 0x000fe200078e0206 */
[----:B------:R-:W4:Y:S04]  /*166e0*/  LDG.E R8, desc[UR6][R12.64] ;  /* 0x000000060c087981 */ /* 0x000f28000c1e1900 */
[----:B------:R-:W-:Y:S05]  /*166f0*/  SHF.R.S32.HI R11, RZ, 0x1f, R9 ;  /* 0x0000001fff0b7819 */ /* 0x000fea0000011409 */
[-C--:B--2---:R-:W-:Y:S02]  /*16700*/  IMAD R6, R11, R4.reuse, RZ ;  /* 0x000000040b067224 */ /* 0x084fe400078e02ff */
[C---:B------:R-:W-:Y:S04]  /*16710*/  IMAD.WIDE.U32 R10, R9.reuse, R4, RZ ;  /* 0x00000004090a7225 */ /* 0x040fe800078e00ff */
[----:B------:R-:W-:Y:S05]  /*16720*/  IMAD R6, R9, R5, R6 ;  /* 0x0000000509067224 */ /* 0x000fea00078e0206 */
[----:B------:R-:W-:Y:S01]  /*16730*/  IADD3 R11, R11, R6, RZ ;  /* 0x000000060b0b7210 */ /* 0x000fe20007ffe0ff */
[----:B----4-:R-:W-:Y:S04]  /*16740*/  IMAD.IADD R7, R7, 0x1, -R8 ;  /* 0x0000000107077824 */ /* 0x010fe800078e0a08 */
[-C--:B-----5:R-:W-:Y:S01]  /*16750*/  IMAD.WIDE.U32 R10, R7, R2.reuse, R10 ;  /* 0x00000002070a7225 */ /* 0x0a0fe200078e000a */
[----:B------:R-:W-:Y:S05]  /*16760*/  SHF.R.S32.HI R5, RZ, 0x1f, R7 ;  /* 0x0000001fff057819 */ /* 0x000fea0000011407 */
[----:B------:R-:W-:Y:S04]  /*16770*/  IMAD R4, R5, R2, RZ ;  /* 0x0000000205047224 */ /* 0x000fe800078e02ff */
[----:B------:R-:W-:Y:S01]  /*16780*/  IMAD R4, R7, R3, R4 ;  /* 0x0000000307047224 */ /* 0x000fe200078e0204 */
[----:B------:R-:W-:Y:S03]  /*16790*/  MOV R7, R10 ;  /* 0x0000000a00077202 */ /* 0x000fe60000000f00 */
[----:B------:R-:W-:Y:S07]  /*167a0*/  IMAD.IADD R4, R11, 0x1, R4 ;  /* 0x000000010b047824 */ /* 0x000fee00078e0204 */
.L_x_7551:
        /* <DEDUP_REMOVED lines=63> */
.L_x_7550:
[----:B------:R-:W-:Y:S01]  /*16ba0*/  IADD3 R108, R161, -0x1, RZ ;  /* 0xffffffffa16c7810 */ /* 0x000fe20007ffe0ff */
[----:B--2---:R-:W-:Y:S03]  /*16bb0*/  LDSM.16.MT88.4 R16, [R144+0x8000] ;  /* 0x008000009010783b */ /* 0x004fe60000004200 */
[----:B------:R-:W-:Y:S04]  /*16bc0*/  LEA R2, R108, R165, 0x6 ;  /* 0x000000a56c027211 */ /* 0x000fe800078e30ff */
[C---:B------:R-:W-:Y:S01]  /*16bd0*/  IADD3 R4, R2.reuse, 0x8, RZ ;  /* 0x0000000802047810 */ /* 0x040fe20007ffe0ff */
[----:B------:R-:W-:Y:S01]  /*16be0*/  LDSM.16.MT88.4 R24, [R142+0x8000] ;  /* 0x008000008e18783b */ /* 0x000fe20000004200 */
[----:B------:R-:W-:Y:S02]  /*16bf0*/  I2FP.F32.S32 R3, R2 ;  /* 0x0000000200037245 */ /* 0x000fe40000201400 */
[----:B------:R-:W-:Y:S02]  /*16c00*/  I2FP.F32.S32 R4, R4 ;  /* 0x0000000400047245 */ /* 0x000fe40000201400 */
[----:B------:R-:W-:Y:S01]  /*16c10*/  IADD3 R8, R2, 0x1, RZ ;  /* 0x0000000102087810 */ /* 0x000fe20007ffe0ff */
[-C--:B-1----:R-:W-:Y:S01]  /*16c20*/  FFMA.FTZ R183, R0, R3.reuse, R183 ;  /* 0x0000000300b77223 */ /* 0x082fe200000100b7 */
[----:B------:R-:W-:Y:S01]  /*16c30*/  IADD3 R6, R2, 0x9, RZ ;  /* 0x0000000902067810 */ /* 0x000fe20007ffe0ff */
[CC--:B------:R-:W-:Y:S01]  /*16c40*/  FFMA.FTZ R187, R0.reuse, R4.reuse, R187 ;  /* 0x0000000400bb7223 */ /* 0x0c0fe200000100bb */
[----:B------:R-:W-:Y:S01]  /*16c50*/  FFMA.FTZ R191, R0, R4, R191 ;  /* 0x0000000400bf7223 */ /* 0x000fe200000100bf */
[----:B------:R-:W-:Y:S01]  /*16c60*/  IADD3 R4, R2, 0x11, RZ ;  /* 0x0000001102047810 */ /* 0x000fe20007ffe0ff */
[C---:B------:R-:W-:Y:S01]  /*16c70*/  FFMA.FTZ R179, R0.reuse, R3, R179 ;  /* 0x0000000300b37223 */ /* 0x040fe200000100b3 */
[----:B------:R-:W-:Y:S01]  /*16c80*/  I2FP.F32.S32 R8, R8 ;  /* 0x0000000800087245 */ /* 0x000fe20000201400 */
[----:B------:R-:W-:Y:S01]  /*16c90*/  LDSM.16.MT88.4 R32, [R141+0x8000] ;  /* 0x008000008d20783b */ /* 0x000fe20000004200 */
[----:B------:R-:W-:Y:S02]  /*16ca0*/  I2FP.F32.S32 R4, R4 ;  /* 0x0000000400047245 */ /* 0x000fe40000201400 */
[----:B------:R-:W-:Y:S01]  /*16cb0*/  I2FP.F32.S32 R6, R6 ;  /* 0x0000000600067245 */ /* 0x000fe20000201400 */
[CC--:B------:R-:W-:Y:S01]  /*16cc0*/  FFMA.FTZ R185, R0.reuse, R8.reuse, R185 ;  /* 0x0000000800b97223 */ /* 0x0c0fe200000100b9 */
[C---:B------:R-:W-:Y:S01]  /*16cd0*/  FFMA.FTZ R181, R0.reuse, R8, R181 ;  /* 0x0000000800b57223 */ /* 0x040fe200000100b5 */
[CC--:B------:R-:W-:Y:S01]  /*16ce0*/  FFMA.FTZ R125, R0.reuse, R4.reuse, R125 ;  /* 0x00000004007d7223 */ /* 0x0c0fe2000001007d */
[----:B------:R-:W-:Y:S01]  /*16cf0*/  FFMA.FTZ R172, R0, R4, R172 ;  /* 0x0000000400ac7223 */ /* 0x000fe200000100ac */
[----:B------:R-:W-:Y:S01]  /*16d00*/  IADD3 R4, R2, 0x20, RZ ;  /* 0x0000002002047810 */ /* 0x000fe20007ffe0ff */
[CC--:B------:R-:W-:Y:S01]  /*16d10*/  FFMA.FTZ R193, R0.reuse, R6.reuse, R193 ;  /* 0x0000000600c17223 */ /* 0x0c0fe200000100c1 */
[----:B------:R-:W-:Y:S01]  /*16d20*/  FFMA.FTZ R189, R0, R6, R189 ;  /* 0x0000000600bd7223 */ /* 0x000fe200000100bd */
[----:B------:R-:W-:Y:S02]  /*16d30*/  FMNMX.FTZ R6, R183, R101, !PT ;  /* 0x00000065b7067209 */ /* 0x000fe40007810000 */
[----:B------:R-:W-:Y:S02]  /*16d40*/  I2FP.F32.S32 R4, R4 ;  /* 0x0000000400047245 */ /* 0x000fe40000201400 */
[----:B------:R-:W-:Y:S02]  /*16d50*/  IADD3 R5, R2, 0x10, RZ ;  /* 0x0000001002057810 */ /* 0x000fe40007ffe0ff */
[----:B------:R-:W-:Y:S01]  /*16d60*/  FMNMX.FTZ R8, R179, R104, !PT ;  /* 0x00000068b3087209 */ /* 0x000fe20007810000 */
[C---:B------:R-:W-:Y:S01]  /*16d70*/  FFMA.FTZ R177, R0.reuse, R4, R177 ;  /* 0x0000000400b17223 */ /* 0x040fe200000100b1 */
[----:B------:R-:W-:Y:S01]  /*16d80*/  FMNMX.FTZ R6, R185, R6, !PT ;  /* 0x00000006b9067209 */ /* 0x000fe20007810000 */
[C---:B------:R-:W-:Y:S01]  /*16d90*/  FFMA.FTZ R180, R0.reuse, R4, R180 ;  /* 0x0000000400b47223 */ /* 0x040fe200000100b4 */
[----:B------:R-:W-:Y:S02]  /*16da0*/  I2FP.F32.S32 R5, R5 ;  /* 0x0000000500057245 */ /* 0x000fe40000201400 */
[----:B------:R-:W-:Y:S02]  /*16db0*/  FMNMX.FTZ R8, R181, R8, !PT ;  /* 0x00000008b5087209 */ /* 0x000fe40007810000 */
[----:B------:R-:W-:Y:S01]  /*16dc0*/  FMNMX.FTZ R4, R191, R6, !PT ;  /* 0x00000006bf047209 */ /* 0x000fe20007810000 */
[-C--:B------:R-:W-:Y:S01]  /*16dd0*/  FFMA.FTZ R131, R0, R5.reuse, R131 ;  /* 0x0000000500837223 */ /* 0x080fe20000010083 */
[----:B------:R-:W-:Y:S01]  /*16de0*/  IADD3 R3, R2, 0x18, RZ ;  /* 0x0000001802037810 */ /* 0x000fe20007ffe0ff */
[----:B------:R-:W-:Y:S01]  /*16df0*/  FFMA.FTZ R184, R0, R5, R184 ;  /* 0x0000000500b87223 */ /* 0x000fe200000100b8 */
[----:B------:R-:W-:Y:S02]  /*16e00*/  FMNMX.FTZ R6, R187, R8, !PT ;  /* 0x00000008bb067209 */ /* 0x000fe40007810000 */
        /* <DEDUP_REMOVED lines=21> */
[C---:B------:R-:W-:Y:S02]  /*16f60*/  IADD3 R3, R2.reuse, 0x30, RZ ;  /* 0x0000003002037810 */ /* 0x040fe40007ffe0ff */
[----:B------:R-:W-:Y:S02]  /*16f70*/  I2FP.F32.S32 R9, R9 ;  /* 0x0000000900097245 */ /* 0x000fe40000201400 */
[----:B------:R-:W-:Y:S02]  /*16f80*/  IADD3 R5, R2, 0x29, RZ ;  /* 0x0000002902057810 */ /* 0x000fe40007ffe0ff */
[----:B------:R-:W-:Y:S01]  /*16f90*/  FMNMX.FTZ R7, R182, R7, !PT ;  /* 0x00000007b6077209 */ /* 0x000fe20007810000 */
[CC--:B------:R-:W-:Y:S01]  /*16fa0*/  FFMA.FTZ R173, R0.reuse, R9.reuse, R173 ;  /* 0x0000000900ad7223 */ /* 0x0c0fe200000100ad */
[----:B------:R-:W-:Y:S01]  /*16fb0*/  FMNMX.FTZ R4, R177, R4, !PT ;  /* 0x00000004b1047209 */ /* 0x000fe20007810000 */
[----:B------:R-:W-:Y:S01]  /*16fc0*/  FFMA.FTZ R176, R0, R9, R176 ;  /* 0x0000000900b07223 */ /* 0x000fe200000100b0 */
[----:B------:R-:W-:Y:S02]  /*16fd0*/  I2FP.F32.S32 R3, R3 ;  /* 0x0000000300037245 */ /* 0x000fe40000201400 */
[----:B------:R-:W-:Y:S02]  /*16fe0*/  I2FP.F32.S32 R5, R5 ;  /* 0x0000000500057245 */ /* 0x000fe40000201400 */
[----:B------:R-:W-:Y:S01]  /*16ff0*/  FMNMX.FTZ R7, R180, R7, !PT ;  /* 0x00000007b4077209 */ /* 0x000fe20007810000 */
        /* <DEDUP_REMOVED lines=23> */
[-C--:B---3--:R-:W-:Y:S01]  /*17170*/  FFMA.FTZ R105, R0, R2.reuse, R105 ;  /* 0x0000000200697223 */ /* 0x088fe20000010069 */
[----:B------:R-:W-:Y:S01]  /*17180*/  FMNMX.FTZ R6, R116, R7, !PT ;  /* 0x0000000774067209 */ /* 0x000fe20007810000 */
        /* <DEDUP_REMOVED lines=63> */
[----:B------:R-:W-:Y:S01]  /*17580*/  FMUL.FTZ R39, R101, R39 ;  /* 0x0000002765277220 */ /* 0x000fe20000410000 */
[C---:B------:R-:W-:Y:S03]  /*17590*/  FMUL.FTZ R36, R104.reuse, R36 ;  /* 0x0000002468247220 */ /* 0x040fe60000410000 */
        /* <DEDUP_REMOVED lines=21> */
[C---:B------:R-:W-:Y:S01]  /*176f0*/  FMUL.FTZ R55, R101.reuse, R55 ;  /* 0x0000003765377220 */ /* 0x040fe20000410000 */
[C---:B------:R-:W-:Y:S01]  /*17700*/  FMUL.FTZ R52, R104.reuse, R52 ;  /* 0x0000003468347220 */ /* 0x040fe20000410000 */
[----:B------:R-:W-:Y:S03]  /*17710*/  FMUL.FTZ R53, R104, R53 ;  /* 0x0000003568357220 */ /* 0x000fe60000410000 */
[----:B------:R-:W-:Y:S01]  /*17720*/  MUFU.EX2 R113, R113 ;  /* 0x0000007100717308 */ /* 0x000fe20000000800 */
[--C-:B------:R-:W-:Y:S01]  /*17730*/  FFMA.FTZ R172, R172, UR4, -R121.reuse ;  /* 0x00000004acac7c23 */ /* 0x100fe20008010879 */
[--C-:B------:R-:W-:Y:S01]  /*17740*/  FFMA.FTZ R130, R130, UR4, -R121.reuse ;  /* 0x0000000482827c23 */ /* 0x100fe20008010879 */
[C---:B------:R-:W-:Y:S01]  /*17750*/  FMUL.FTZ R58, R101.reuse, R58 ;  /* 0x0000003a653a7220 */ /* 0x040fe20000410000 */
[C---:B------:R-:W-:Y:S01]  /*17760*/  FMUL.FTZ R59, R101.reuse, R59 ;  /* 0x0000003b653b7220 */ /* 0x040fe20000410000 */
[C---:B------:R-:W-:Y:S01]  /*17770*/  FMUL.FTZ R56, R104.reuse, R56 ;  /* 0x0000003868387220 */ /* 0x040fe20000410000 */
[----:B------:R-:W-:Y:S01]  /*17780*/  FMUL.FTZ R57, R104, R57 ;  /* 0x0000003968397220 */ /* 0x000fe20000410000 */
[C---:B------:R-:W-:Y:S03]  /*17790*/  FMUL.FTZ R62, R101.reuse, R62 ;  /* 0x0000003e653e7220 */ /* 0x040fe60000410000 */
[----:B------:R-:W3:Y:S01]  /*177a0*/  MUFU.EX2 R112, R112 ;  /* 0x0000007000707308 */ /* 0x000ee20000000800 */
[----:B-----5:R-:W-:Y:S01]  /*177b0*/  F2FP.BF16.F32.PACK_AB R96, R114, R117 ;  /* 0x000000757260723e */ /* 0x020fe200000010ff */
[C---:B------:R-:W-:Y:S01]  /*177c0*/  FMUL.FTZ R63, R101.reuse, R63 ;  /* 0x0000003f653f7220 */ /* 0x040fe20000410000 */
[C---:B------:R-:W-:Y:S01]  /*177d0*/  FMUL.FTZ R60, R104.reuse, R60 ;  /* 0x0000003c683c7220 */ /* 0x040fe20000410000 */
[C---:B------:R-:W-:Y:S01]  /*177e0*/  FMUL.FTZ R61, R104.reuse, R61 ;  /* 0x0000003d683d7220 */ /* 0x040fe20000410000 */
[C---:B------:R-:W-:Y:S01]  /*177f0*/  FMUL.FTZ R66, R101.reuse, R66 ;  /* 0x0000004265427220 */ /* 0x040fe20000410000 */
[----:B------:R-:W-:Y:S01]  /*17800*/  FMUL.FTZ R67, R101, R67 ;  /* 0x0000004365437220 */ /* 0x000fe20000410000 */
[C---:B------:R-:W-:Y:S03]  /*17810*/  FMUL.FTZ R64, R104.reuse, R64 ;  /* 0x0000004068407220 */ /* 0x040fe60000410000 */
[----:B------:R5:W-:Y:S01]  /*17820*/  MUFU.EX2 R127, R129 ;  /* 0x00000081007f7308 */ /* 0x000be20000000800 */
[----:B------:R-:W-:Y:S01]  /*17830*/  FMUL.FTZ R65, R104, R65 ;  /* 0x0000004168417220 */ /* 0x000fe20000410000 */
[----:B------:R-:W-:Y:S01]  /*17840*/  LDSM.16.MT88.4 R92, [R144+0x9800] ;  /* 0x00980000905c783b */ /* 0x000fe20000004200 */
[--C-:B------:R-:W-:Y:S01]  /*17850*/  FFMA.FTZ R184, R171, UR4, -R124.reuse ;  /* 0x00000004abb87c23 */ /* 0x100fe2000801087c */
[--C-:B------:R-:W-:Y:S01]  /*17860*/  FFMA.FTZ R177, R177, UR4, -R124.reuse ;  /* 0x00000004b1b17c23 */ /* 0x100fe2000801087c */
[--C-:B------:R-:W-:Y:S01]  /*17870*/  FFMA.FTZ R173, R173, UR4, -R124.reuse ;  /* 0x00000004adad7c23 */ /* 0x100fe2000801087c */
[--C-:B------:R-:W-:Y:S01]  /*17880*/  FFMA.FTZ R171, R180, UR4, -R121.reuse ;  /* 0x00000004b4ab7c23 */ /* 0x100fe20008010879 */
[--C-:B------:R-:W-:Y:S03]  /*17890*/  FFMA.FTZ R178, R178, UR4, -R121.reuse ;  /* 0x00000004b2b27c23 */ /* 0x100fe60008010879 */
[----:B------:R-:W-:Y:S01]  /*178a0*/  MUFU.EX2 R126, R126 ;  /* 0x0000007e007e7308 */ /* 0x000fe20000000800 */
[----:B---3--:R-:W-:Y:S01]  /*178b0*/  F2FP.BF16.F32.PACK_AB R98, R112, R113 ;  /* 0x000000717062723e */ /* 0x008fe200000010ff */
[----:B------:R-:W-:Y:S01]  /*178c0*/  FFMA.FTZ R174, R174, UR4, -R121 ;  /* 0x00000004aeae7c23 */ /* 0x000fe20008010879 */
[----:B------:R-:W-:Y:S01]  /*178d0*/  FFMA.FTZ R117, R104, R107, R117 ;  /* 0x0000006b68757223 */ /* 0x000fe20000010075 */
[--C-:B------:R-:W-:Y:S01]  /*178e0*/  FFMA.FTZ R123, R123, UR4, -R124.reuse ;  /* 0x000000047b7b7c23 */ /* 0x100fe2000801087c */
[--C-:B------:R-:W-:Y:S01]  /*178f0*/  FFMA.FTZ R122, R122, UR4, -R124.reuse ;  /* 0x000000047a7a7c23 */ /* 0x100fe2000801087c */
[--C-:B------:R-:W-:Y:S01]  /*17900*/  FFMA.FTZ R120, R120, UR4, -R121.reuse ;  /* 0x0000000478787c23 */ /* 0x100fe20008010879 */
[--C-:B------:R-:W-:Y:S01]  /*17910*/  FFMA.FTZ R181, R116, UR4, -R121.reuse ;  /* 0x0000000474b57c23 */ /* 0x100fe20008010879 */
[C---:B------:R-:W-:Y:S02]  /*17920*/  HMMA.16816.F32.BF16 R4, R96.reuse, R16, R4 ;  /* 0x000000106004723c */ /* 0x040fe40000041804 */
[----:B------:R-:W-:Y:S03]  /*17930*/  MUFU.EX2 R177, R177 ;  /* 0x000000b100b17308 */ /* 0x000fe60000000800 */
[--C-:B-----5:R-:W-:Y:S01]  /*17940*/  FFMA.FTZ R129, R182, UR4, -R121.reuse ;  /* 0x00000004b6817c23 */ /* 0x120fe20008010879 */
[C---:B------:R-:W-:Y:S06]  /*17950*/  HMMA.16816.F32.BF16 R8, R96.reuse, R18, R8 ;  /* 0x000000126008723c */ /* 0x040fec0000041808 */
[----:B------:R-:W-:Y:S01]  /*17960*/  MUFU.EX2 R173, R173 ;  /* 0x000000ad00ad7308 */ /* 0x000fe20000000800 */
[----:B------:R-:W-:Y:S01]  /*17970*/  ISETP.GT.AND P0, PT, R161, 0x1, PT ;  /* 0x00000001a100780c */ /* 0x000fe20003f04270 */
[C---:B------:R-:W-:Y:S01]  /*17980*/  FMUL.FTZ R16, R104.reuse, R84 ;  /* 0x0000005468107220 */ /* 0x040fe20000410000 */
[C---:B------:R-:W-:Y:S03]  /*17990*/  HMMA.16816.F32.BF16 R12, R96.reuse, R24, R12 ;  /* 0x00000018600c723c */ /* 0x040fe6000004180c */
[C---:B------:R-:W-:Y:S01]  /*179a0*/  FMUL.FTZ R18, R101.reuse, R86 ;  /* 0x0000005665127220 */ /* 0x040fe20000410000 */
[----:B------:R-:W-:Y:S01]  /*179b0*/  FMUL.FTZ R19, R101, R87 ;  /* 0x0000005765137220 */ /* 0x000fe20000410000 */
[C---:B------:R-:W-:Y:S02]  /*179c0*/  FMUL.FTZ R17, R104.reuse, R85 ;  /* 0x0000005568117220 */ /* 0x040fe40000410000 */
[C---:B------:R-:W-:Y:S01]  /*179d0*/  FMUL.FTZ R24, R104.reuse, R76 ;  /* 0x0000004c68187220 */ /* 0x040fe20000410000 */
[----:B------:R-:W-:Y:S01]  /*179e0*/  LDSM.16.MT88.4 R84, [R142+0x9800] ;  /* 0x009800008e54783b */ /* 0x000fe20000004200 */
[----:B------:R-:W-:Y:S02]  /*179f0*/  MUFU.EX2 R184, R184 ;  /* 0x000000b800b87308 */ /* 0x000fe40000000800 */
[----:B------:R-:W-:Y:S01]  /*17a00*/  FMUL.FTZ R25, R104, R77 ;  /* 0x0000004d68197220 */ /* 0x000fe20000410000 */
[--C-:B------:R-:W-:Y:S01]  /*17a10*/  FFMA.FTZ R182, R175, UR4, -R124.reuse ;  /* 0x00000004afb67c23 */ /* 0x100fe2000801087c */
[--C-:B------:R-:W-:Y:S01]  /*17a20*/  FFMA.FTZ R175, R176, UR4, -R121.reuse ;  /* 0x00000004b0af7c23 */ /* 0x100fe20008010879 */
[C---:B------:R-:W-:Y:S03]  /*17a30*/  HMMA.16816.F32.BF16 R16, R96.reuse, R26, R16 ;  /* 0x0000001a6010723c */ /* 0x040fe60000041810 */
[--C-:B------:R-:W-:Y:S02]  /*17a40*/  FFMA.FTZ R176, R106, UR4, -R124.reuse ;  /* 0x000000046ab07c23 */ /* 0x100fe4000801087c */
[----:B------:R-:W-:Y:S01]  /*17a50*/  MUFU.EX2 R182, R182 ;  /* 0x000000b600b67308 */ /* 0x000fe20000000800 */
[----:B------:R-:W-:Y:S01]  /*17a60*/  FFMA.FTZ R124, R105, UR4, -R124 ;  /* 0x00000004697c7c23 */ /* 0x000fe2000801087c */
[C---:B------:R-:W-:Y:S04]  /*17a70*/  HMMA.16816.F32.BF16 R20, R96.reuse, R32, R20 ;  /* 0x000000206014723c */ /* 0x040fe80000041814 */
[C---:B------:R-:W-:Y:S01]  /*17a80*/  FMUL.FTZ R26, R101.reuse, R78 ;  /* 0x0000004e651a7220 */ /* 0x040fe20000410000 */
[----:B------:R-:W-:Y:S02]  /*17a90*/  FMUL.FTZ R27, R101, R79 ;  /* 0x0000004f651b7220 */ /* 0x000fe40000410000 */
[C---:B------:R-:W-:Y:S01]  /*17aa0*/  FMUL.FTZ R32, R104.reuse, R68 ;  /* 0x0000004468207220 */ /* 0x040fe20000410000 */
[----:B------:R-:W-:Y:S01]  /*17ab0*/  LDSM.16.MT88.4 R76, [R140+0xa000] ;  /* 0x00a000008c4c783b */ /* 0x000fe20000004200 */
[----:B------:R-:W-:Y:S02]  /*17ac0*/  MUFU.EX2 R171, R171 ;  /* 0x000000ab00ab7308 */ /* 0x000fe40000000800 */
[----:B------:R-:W-:Y:S01]  /*17ad0*/  FMUL.FTZ R33, R104, R69 ;  /* 0x0000004568217220 */ /* 0x000fe20000410000 */
[--C-:B------:R-:W-:Y:S01]  /*17ae0*/  FFMA.FTZ R115, R115, UR4, -R121.reuse ;  /* 0x0000000473737c23 */ /* 0x100fe20008010879 */
[C---:B------:R-:W-:Y:S03]  /*17af0*/  HMMA.16816.F32.BF16 R24, R96.reuse, R34, R24 ;  /* 0x000000226018723c */ /* 0x040fe60000041818 */
[----:B------:R-:W-:Y:S03]  /*17b00*/  FFMA.FTZ R121, R119, UR4, -R121 ;  /* 0x0000000477797c23 */ /* 0x000fe60008010879 */
[----:B------:R-:W-:Y:S01]  /*17b10*/  MUFU.EX2 R178, R178 ;  /* 0x000000b200b27308 */ /* 0x000fe20000000800 */
[C---:B------:R-:W-:Y:S01]  /*17b20*/  FFMA.FTZ R118, R101.reuse, R168, R118 ;  /* 0x000000a865767223 */ /* 0x040fe20000010076 */
[C---:B--2---:R-:W-:Y:S03]  /*17b30*/  HMMA.16816.F32.BF16 R28, R96.reuse, R88, R28 ;  /* 0x00000058601c723c */ /* 0x044fe6000004181c */
[C---:B------:R-:W-:Y:S01]  /*17b40*/  FMUL.FTZ R34, R101.reuse, R70 ;  /* 0x0000004665227220 */ /* 0x040fe20000410000 */
[----:B------:R-:W-:Y:S04]  /*17b50*/  FMUL.FTZ R35, R101, R71 ;  /* 0x0000004765237220 */ /* 0x000fe80000410000 */
[----:B------:R-:W-:Y:S01]  /*17b60*/  MUFU.EX2 R175, R175 ;  /* 0x000000af00af7308 */ /* 0x000fe20000000800 */
[----:B------:R-:W2:Y:S02]  /*17b70*/  LDSM.16.MT88.4 R68, [R141+0xa000] ;  /* 0x00a000008d44783b */ /* 0x000ea40000004200 */
[----:B------:R-:W-:Y:S01]  /*17b80*/  FADD.FTZ R111, R111, R118 ;  /* 0x000000766f6f7221 */ /* 0x000fe20000010000 */
[----:B------:R-:W-:Y:S01]  /*17b90*/  FADD.FTZ R114, R114, R117 ;  /* 0x0000007572727221 */ /* 0x000fe20000010000 */
[C---:B------:R-:W-:Y:S05]  /*17ba0*/  HMMA.16816.F32.BF16 R32, R96.reuse, R90, R32 ;  /* 0x0000005a6020723c */ /* 0x040fea0000041820 */
[----:B------:R-:W-:Y:S01]  /*17bb0*/  MUFU.EX2 R174, R174 ;  /* 0x000000ae00ae7308 */ /* 0x000fe20000000800 */
[----:B------:R-:W-:Y:S01]  /*17bc0*/  FADD.FTZ R110, R110, R111 ;  /* 0x0000006f6e6e7221 */ /* 0x000fe20000010000 */
[----:B------:R-:W-:Y:S01]  /*17bd0*/  FADD.FTZ R113, R113, R114 ;  /* 0x0000007271717221 */ /* 0x000fe20000010000 */
[----:B------:R-:W-:Y:S01]  /*17be0*/  MOV R161, R108 ;  /* 0x0000006c00a17202 */ /* 0x000fe20000000f00 */
[C---:B-1----:R-:W-:Y:S06]  /*17bf0*/  HMMA.16816.F32.BF16 R36, R96.reuse, R80, R36 ;  /* 0x000000506024723c */ /* 0x042fec0000041824 */
[----:B------:R-:W1:Y:S01]  /*17c00*/  MUFU.EX2 R125, R125 ;  /* 0x0000007d007d7308 */ /* 0x000e620000000800 */
[----:B------:R-:W-:Y:S01]  /*17c10*/  FADD.FTZ R109, R109, R110 ;  /* 0x0000006e6d6d7221 */ /* 0x000fe20000010000 */
[C---:B------:R-:W-:Y:S01]  /*17c20*/  HMMA.16816.F32.BF16 R40, R96.reuse, R82, R40 ;  /* 0x000000526028723c */ /* 0x040fe20000041828 */
[----:B------:R-:W-:Y:S02]  /*17c30*/  LDSM.16.MT88.4 R80, [R142+0x8800] ;  /* 0x008800008e50783b */ /* 0x000fe40000004200 */
[----:B------:R-:W-:Y:S03]  /*17c40*/  FADD.FTZ R112, R112, R113 ;  /* 0x0000007170707221 */ /* 0x000fe60000010000 */
[C---:B----4-:R-:W-:Y:S02]  /*17c50*/  HMMA.16816.F32.BF16 R44, R96.reuse, R72, R44 ;  /* 0x00000048602c723c */ /* 0x050fe4000004182c */
[----:B------:R-:W3:Y:S03]  /*17c60*/  MUFU.EX2 R128, R128 ;  /* 0x0000008000807308 */ /* 0x000ee60000000800 */
[----:B------:R-:W-:Y:S01]  /*17c70*/  MOV R101, R2 ;  /* 0x0000000200657202 */ /* 0x000fe20000000f00 */
[C---:B------:R-:W-:Y:S01]  /*17c80*/  HMMA.16816.F32.BF16 R48, R96.reuse, R74, R48 ;  /* 0x0000004a6030723c */ /* 0x040fe20000041830 */
[----:B------:R-:W4:Y:S05]  /*17c90*/  LDSM.16.MT88.4 R72, [R144+0x8800] ;  /* 0x008800009048783b */ /* 0x000f2a0000004200 */
[----:B------:R-:W-:Y:S01]  /*17ca0*/  MUFU.EX2 R131, R131 ;  /* 0x0000008300837308 */ /* 0x000fe20000000800 */
[C---:B--2---:R-:W-:Y:S09]  /*17cb0*/  HMMA.16816.F32.BF16 R52, R96.reuse, R68, R52 ;  /* 0x000000446034723c */ /* 0x044ff20000041834 */
[----:B------:R-:W2:Y:S01]  /*17cc0*/  MUFU.EX2 R172, R172 ;  /* 0x000000ac00ac7308 */ /* 0x000ea20000000800 */
[C---:B------:R-:W-:Y:S09]  /*17cd0*/  HMMA.16816.F32.BF16 R56, R96.reuse, R70, R56 ;  /* 0x000000466038723c */ /* 0x040ff20000041838 */
[----:B------:R-:W-:Y:S02]  /*17ce0*/  MUFU.EX2 R130, R130 ;  /* 0x0000008200827308 */ /* 0x000fe40000000800 */
[----:B-1----:R-:W-:Y:S01]  /*17cf0*/  F2FP.BF16.F32.PACK_AB R69, R125, R126 ;  /* 0x0000007e7d45723e */ /* 0x002fe200000010ff */
[C---:B------:R-:W-:Y:S07]  /*17d00*/  HMMA.16816.F32.BF16 R60, R96.reuse, R76, R60 ;  /* 0x0000004c603c723c */ /* 0x040fee000004183c */
[----:B------:R-:W1:Y:S01]  /*17d10*/  MUFU.EX2 R129, R129 ;  /* 0x0000008100817308 */ /* 0x000e620000000800 */
[----:B------:R-:W-:Y:S01]  /*17d20*/  HMMA.16816.F32.BF16 R64, R96, R78, R64 ;  /* 0x0000004e6040723c */ /* 0x000fe20000041840 */
[----:B------:R-:W5:Y:S02]  /*17d30*/  LDSM.16.MT88.4 R76, [R141+0x8800] ;  /* 0x008800008d4c783b */ /* 0x000f640000004200 */
[----:B---3--:R-:W-:Y:S01]  /*17d40*/  F2FP.BF16.F32.PACK_AB R71, R128, R127 ;  /* 0x0000007f8047723e */ /* 0x008fe200000010ff */
[----:B------:R-:W-:Y:S01]  /*17d50*/  FADD.FTZ R126, R126, R109 ;  /* 0x0000006d7e7e7221 */ /* 0x000fe20000010000 */
[C---:B--2---:R-:W-:Y:S04]  /*17d60*/  F2FP.BF16.F32.PACK_AB R68, R172.reuse, R131 ;  /* 0x00000083ac44723e */ /* 0x044fe800000010ff */
[----:B------:R-:W-:Y:S02]  /*17d70*/  MUFU.EX2 R123, R123 ;  /* 0x0000007b007b7308 */ /* 0x000fe40000000800 */
[----:B------:R-:W-:Y:S01]  /*17d80*/  FADD.FTZ R131, R131, R112 ;  /* 0x0000007083837221 */ /* 0x000fe20000010000 */
[----:B------:R-:W-:Y:S03]  /*17d90*/  FADD.FTZ R126, R125, R126 ;  /* 0x0000007e7d7e7221 */ /* 0x000fe60000010000 */
[----:B------:R-:W-:Y:S01]  /*17da0*/  FADD.FTZ R131, R172, R131 ;  /* 0x00000083ac837221 */ /* 0x000fe20000010000 */
[----:B-1----:R-:W-:Y:S03]  /*17db0*/  F2FP.BF16.F32.PACK_AB R70, R129, R130 ;  /* 0x000000828146723e */ /* 0x002fe600000010ff */
[----:B------:R-:W1:Y:S01]  /*17dc0*/  MUFU.EX2 R122, R122 ;  /* 0x0000007a007a7308 */ /* 0x000e620000000800 */
[----:B------:R-:W-:Y:S04]  /*17dd0*/  FADD.FTZ R127, R127, R126 ;  /* 0x0000007e7f7f7221 */ /* 0x000fe80000010000 */
[----:B------:R-:W-:Y:S01]  /*17de0*/  FADD.FTZ R128, R128, R127 ;  /* 0x0000007f80807221 */ /* 0x000fe20000010000 */
[C---:B----4-:R-:W-:Y:S04]  /*17df0*/  HMMA.16816.F32.BF16 R4, R68.reuse, R72, R4 ;  /* 0x000000484404723c */ /* 0x050fe80000041804 */
        /* <DEDUP_REMOVED lines=10> */
[----:B------:R-:W4:Y:S01]  /*17ea0*/  MUFU.EX2 R181, R181 ;  /* 0x000000b500b57308 */ /* 0x000f220000000800 */
[----:B---3--:R-:W-:Y:S01]  /*17eb0*/  F2FP.BF16.F32.PACK_AB R107, R179, R176 ;  /* 0x000000b0b36b723e */ /* 0x008fe200000010ff */
[C---:B------:R-:W-:Y:S01]  /*17ec0*/  HMMA.16816.F32.BF16 R24, R68.reuse, R78, R24 ;  /* 0x0000004e4418723c */ /* 0x040fe20000041818 */
[----:B------:R-:W3:Y:S07]  /*17ed0*/  LDSM.16.MT88.4 R76, [R142+0xa800] ;  /* 0x00a800008e4c783b */ /* 0x000eee0000004200 */
[----:B------:R-:W-:Y:S10]  /*17ee0*/  MUFU.EX2 R115, R115 ;  /* 0x0000007300737308 */ /* 0x000ff40000000800 */
[----:B------:R-:W5:Y:S01]  /*17ef0*/  MUFU.EX2 R116, R121 ;  /* 0x0000007900747308 */ /* 0x000f620000000800 */
[----:B----4-:R-:W-:Y:S01]  /*17f00*/  F2FP.BF16.F32.PACK_AB R104, R181, R120 ;  /* 0x00000078b568723e */ /* 0x010fe200000010ff */
[C---:B--2---:R-:W-:Y:S06]  /*17f10*/  HMMA.16816.F32.BF16 R28, R68.reuse, R72, R28 ;  /* 0x00000048441c723c */ /* 0x044fec000004181c */
[C---:B------:R-:W-:Y:S01]  /*17f20*/  HMMA.16816.F32.BF16 R32, R68.reuse, R74, R32 ;  /* 0x0000004a4420723c */ /* 0x040fe20000041820 */
[----:B------:R-:W2:Y:S05]  /*17f30*/  LDSM.16.MT88.4 R72, [R141+0xa800] ;  /* 0x00a800008d48783b */ /* 0x000eaa0000004200 */
[C---:B-1----:R-:W-:Y:S05]  /*17f40*/  HMMA.16816.F32.BF16 R36, R68.reuse, R80, R36 ;  /* 0x000000504424723c */ /* 0x042fea0000041824 */
[----:B-----5:R-:W-:Y:S01]  /*17f50*/  F2FP.BF16.F32.PACK_AB R106, R116, R115 ;  /* 0x00000073746a723e */ /* 0x020fe200000010ff */
[C---:B------:R-:W-:Y:S01]  /*17f60*/  HMMA.16816.F32.BF16 R40, R68.reuse, R82, R40 ;  /* 0x000000524428723c */ /* 0x040fe20000041828 */
[----:B------:R-:W1:Y:S05]  /*17f70*/  LDSM.16.MT88.4 R80, [R140+0xa800] ;  /* 0x00a800008c50783b */ /* 0x000e6a0000004200 */
[C---:B---3--:R-:W-:Y:S06]  /*17f80*/  HMMA.16816.F32.BF16 R44, R68.reuse, R76, R44 ;  /* 0x0000004c442c723c */ /* 0x048fec000004182c */
        /* <DEDUP_REMOVED lines=8> */
[----:B------:R-:W-:Y:S01]  /*18010*/  F2FP.BF16.F32.PACK_AB R69, R182, R177 ;  /* 0x000000b1b645723e */ /* 0x000fe200000010ff */
[----:B------:R-:W-:Y:S03]  /*18020*/  FADD.FTZ R177, R177, R128 ;  /* 0x00000080b1b17221 */ /* 0x000fe60000010000 */
[----:B------:R-:W-:Y:S01]  /*18030*/  F2FP.BF16.F32.PACK_AB R71, R184, R173 ;  /* 0x000000adb847723e */ /* 0x000fe200000010ff */
[----:B------:R-:W-:Y:S01]  /*18040*/  FADD.FTZ R182, R182, R177 ;  /* 0x000000b1b6b67221 */ /* 0x000fe20000010000 */
[----:B------:R-:W-:Y:S02]  /*18050*/  F2FP.BF16.F32.PACK_AB R68, R178, R171 ;  /* 0x000000abb244723e */ /* 0x000fe400000010ff */
[----:B------:R-:W-:Y:S01]  /*18060*/  F2FP.BF16.F32.PACK_AB R70, R174, R175 ;  /* 0x000000afae46723e */ /* 0x000fe200000010ff */
[----:B------:R-:W-:Y:S04]  /*18070*/  FADD.FTZ R173, R173, R182 ;  /* 0x000000b6adad7221 */ /* 0x000fe80000010000 */
[----:B------:R-:W-:Y:S04]  /*18080*/  FADD.FTZ R184, R184, R173 ;  /* 0x000000adb8b87221 */ /* 0x000fe80000010000 */
[----:B------:R-:W-:Y:S04]  /*18090*/  FADD.FTZ R123, R123, R184 ;  /* 0x000000b87b7b7221 */ /* 0x000fe80000010000 */
[----:B------:R-:W-:Y:S01]  /*180a0*/  FADD.FTZ R123, R122, R123 ;  /* 0x0000007b7a7b7221 */ /* 0x000fe20000010000 */
[C---:B--2---:R-:W-:Y:S03]  /*180b0*/  HMMA.16816.F32.BF16 R4, R68.reuse, R72, R4 ;  /* 0x000000484404723c */ /* 0x044fe60000041804 */
[----:B------:R-:W-:Y:S03]  /*180c0*/  FADD.FTZ R168, R176, R123 ;  /* 0x0000007bb0a87221 */ /* 0x000fe60000010000 */
[C---:B------:R-:W-:Y:S01]  /*180d0*/  HMMA.16816.F32.BF16 R8, R68.reuse, R74, R8 ;  /* 0x0000004a4408723c */ /* 0x040fe20000041808 */
[----:B------:R-:W2:Y:S04]  /*180e0*/  LDSM.16.MT88.4 R72, [R140+0x9000] ;  /* 0x009000008c48783b */ /* 0x000ea80000004200 */
[----:B------:R-:W-:Y:S01]  /*180f0*/  FADD.FTZ R168, R179, R168 ;  /* 0x000000a8b3a87221 */ /* 0x000fe20000010000 */
        /* <DEDUP_REMOVED lines=15> */
[C---:B------:R-:W-:Y:S06]  /*181f0*/  HMMA.16816.F32.BF16 R56, R68.reuse, R74, R56 ;  /* 0x0000004a4438723c */ /* 0x040fec0000041838 */
[C---:B---3--:R-:W-:Y:S06]  /*18200*/  HMMA.16816.F32.BF16 R60, R68.reuse, R76, R60 ;  /* 0x0000004c443c723c */ /* 0x048fec000004183c */
[----:B------:R-:W-:Y:S01]  /*18210*/  HMMA.16816.F32.BF16 R64, R68, R78, R64 ;  /* 0x0000004e4440723c */ /* 0x000fe20000041840 */
[----:B------:R-:W1:Y:S05]  /*18220*/  LDSM.16.MT88.4 R76, [R141+0x9800] ;  /* 0x009800008d4c783b */ /* 0x000e6a0000004200 */
[C---:B------:R-:W-:Y:S03]  /*18230*/  HMMA.16816.F32.BF16 R96, R104.reuse, R92, R4 ;  /* 0x0000005c6860723c */ /* 0x040fe60000041804 */
[----:B------:R-:W2:Y:S03]  /*18240*/  LDSM.16.MT88.4 R68, [R140+0x9800] ;  /* 0x009800008c44783b */ /* 0x000ea60000004200 */
[C---:B------:R-:W-:Y:S05]  /*18250*/  HMMA.16816.F32.BF16 R92, R104.reuse, R94, R8 ;  /* 0x0000005e685c723c */ /* 0x040fea0000041808 */
[----:B------:R-:W3:Y:S01]  /*18260*/  LDSM.16.MT88.4 R4, [R144+0xb800] ;  /* 0x00b800009004783b */ /* 0x000ee20000004200 */
[C---:B------:R-:W-:Y:S06]  /*18270*/  HMMA.16816.F32.BF16 R88, R104.reuse, R84, R12 ;  /* 0x000000546858723c */ /* 0x040fec000004180c */
[C---:B------:R-:W-:Y:S01]  /*18280*/  HMMA.16816.F32.BF16 R84, R104.reuse, R86, R16 ;  /* 0x000000566854723c */ /* 0x040fe20000041810 */
[----:B------:R-:W4:Y:S08]  /*18290*/  LDSM.16.MT88.4 R8, [R142+0xb800] ;  /* 0x00b800008e08783b */ /* 0x000f300000004200 */
[----:B------:R-:W5:Y:S01]  /*182a0*/  LDSM.16.MT88.4 R12, [R141+0xb800] ;  /* 0x00b800008d0c783b */ /* 0x000f620000004200 */
[C---:B-1----:R-:W-:Y:S07]  /*182b0*/  HMMA.16816.F32.BF16 R80, R104.reuse, R76, R20 ;  /* 0x0000004c6850723c */ /* 0x042fee0000041814 */
[----:B------:R-:W1:Y:S01]  /*182c0*/  LDSM.16.MT88.4 R16, [R140+0xb800] ;  /* 0x00b800008c10783b */ /* 0x000e620000004200 */
[C---:B------:R-:W-:Y:S06]  /*182d0*/  HMMA.16816.F32.BF16 R76, R104.reuse, R78, R24 ;  /* 0x0000004e684c723c */ /* 0x040fec0000041818 */
[C---:B--2---:R-:W-:Y:S06]  /*182e0*/  HMMA.16816.F32.BF16 R72, R104.reuse, R68, R28 ;  /* 0x000000446848723c */ /* 0x044fec000004181c */
[C---:B------:R-:W-:Y:S06]  /*182f0*/  HMMA.16816.F32.BF16 R68, R104.reuse, R70, R32 ;  /* 0x000000466844723c */ /* 0x040fec0000041820 */
[C---:B---3--:R-:W-:Y:S06]  /*18300*/  HMMA.16816.F32.BF16 R36, R104.reuse, R4, R36 ;  /* 0x000000046824723c */ /* 0x048fec0000041824 */
        /* <DEDUP_REMOVED lines=12> */
[----:B------:R-:W-:Y:S05]  /*183d0*/  HMMA.16816.F32.BF16 R64, R104, R18, R64 ;  /* 0x000000126840723c */ /* 0x000fea0000041840 */
[----:B------:R-:W-:Y:S02]  /*183e0*/  FADD.FTZ R120, R120, R175 ;  /* 0x000000af78787221 */ /* 0x000fe40000010000 */
[----:B------:R-:W-:Y:S04]  /*183f0*/  MOV R104, R3 ;  /* 0x0000000300687202 */ /* 0x000fe80000000f00 */
[----:B------:R-:W-:Y:S04]  /*18400*/  FADD.FTZ R120, R181, R120 ;  /* 0x00000078b5787221 */ /* 0x000fe80000010000 */
[----:B------:R-:W-:Y:S04]  /*18410*/  FADD.FTZ R107, R115, R120 ;  /* 0x00000078736b7221 */ /* 0x000fe80000010000 */
[----:B------:R-:W-:Y:S01]  /*18420*/  FADD.FTZ R107, R116, R107 ;  /* 0x0000006b746b7221 */ /* 0x000fe20000010000 */
[----:B------:R-:W-:Y:S06]  /*18430*/  @P0 BRA `(.L_x_7552) ;  /* 0xffffffcc00140947 */ /* 0x000fec000383ffff */
.L_x_7548:
        /* <DEDUP_REMOVED lines=15> */
[----:B----4-:R-:W-:Y:S02]  /*18530*/  SHF.R.S32.HI R9, RZ, 0x1f, R0 ;  /* 0x0000001fff097819 */ /* 0x010fe40000011400 */
[----:B------:R-:W-:-:S09]  /*18540*/  FSETP.NE.FTZ.AND P3, PT, R4, RZ, PT ;  /* 0x000000ff0400720b */ /* 0x000fd20003f75000 */
        /* <DEDUP_REMOVED lines=183> */
.L_x_7553:
[----:B------:R-:W2:Y:S01]  /*190c0*/  S2R R20, SR_CTAID.Z ;  /* 0x0000000000147919 */ /* 0x000ea20000002700 */
[----:B------:R-:W2:Y:S01]  /*190d0*/  LDC R3, c[0x0][0x270] ;  /* 0x00009c00ff037b82 */ /* 0x000ea20000000800 */
[----:B------:R-:W2:Y:S07]  /*190e0*/  S2R R7, SR_CTAID.Y ;  /* 0x0000000000077919 */ /* 0x000eae0000002600 */
[----:B------:R-:W3:Y:S01]  /*190f0*/  LDC R2, c[0x0][0x2c4] ;  /* 0x0000b100ff027b82 */ /* 0x000ee20000000800 */
[----:B--2---:R-:W-:-:S04]  /*19100*/  IMAD R3, R7, R3, R20 ;  /* 0x0000000307037224 */ /* 0x004fc800078e0214 */
[----:B---3--:R-:W-:-:S07]  /*19110*/  IMAD R2, R3, R2, RZ ;  /* 0x0000000203027224 */ /* 0x008fce00078e02ff */
.L_x_7554:
        /* <DEDUP_REMOVED lines=26> */
.L_x_7556:
[----:B------:R-:W-:Y:S05]  /*192c0*/  BSYNC B0 ;  /* 0x0000000000007941 */ /* 0x000fea0003800000 */
.L_x_7555:
        /* <DEDUP_REMOVED lines=57> */
.L_x_7558:
[----:B------:R-:W-:Y:S05]  /*19660*/  BSYNC B0 ;  /* 0x0000000000007941 */ /* 0x000fea0003800000 */
.L_x_7557:
        /* <DEDUP_REMOVED lines=20> */
.L_x_7560:
[----:B------:R-:W-:Y:S05]  /*197b0*/  BSYNC B0 ;  /* 0x0000000000007941 */ /* 0x000fea0003800000 */
.L_x_7559:
        /* <DEDUP_REMOVED lines=20> */
.L_x_7562:
[----:B------:R-:W-:Y:S05]  /*19900*/  BSYNC B0 ;  /* 0x0000000000007941 */ /* 0x000fea0003800000 */
.L_x_7561:
        /* <DEDUP_REMOVED lines=20> */
.L_x_7563:
        /* <DEDUP_REMOVED lines=11> */
.L_x_8533:


//--------------------- .text._ZN5flash24flash_fwd_splitkv_kernelI23Flash_fwd_kernel_traitsILi128ELi64ELi64ELi4ELb0ELb0EN7cutlass10bfloat16_tE19Flash_kernel_traitsILi128ELi64ELi64ELi4ES3_EELb1ELb0ELb0ELb0ELb1ELb0ELb1ELb0EEEvNS_16Flash_fwd_paramsE --------------------------
	.section	.text._ZN5flash24flash_fwd_splitkv_kernelI23Flash_fwd_kernel_traitsILi128ELi64ELi64ELi4ELb0ELb0EN7cutlass10bfloat16_tE19Flash_kernel_traitsILi128ELi64ELi64ELi4ES3_EELb1ELb0ELb0ELb0ELb1ELb0ELb1ELb0EEEvNS_16Flash_fwd_paramsE,"ax",@progbits
	.align	128
        .global         _ZN5flash24flash_fwd_splitkv_kernelI23Flash_fwd_kernel_traitsILi128ELi64ELi64ELi4ELb0ELb0EN7cutlass10bfloat16_tE19Flash_kernel_traitsILi128ELi64ELi64ELi4ES3_EELb1ELb0ELb0ELb0ELb1ELb0ELb1ELb0EEEvNS_16Flash_fwd_paramsE
        .type           _ZN5flash24flash_fwd_splitkv_kernelI23Flash_fwd_kernel_traitsILi128ELi64ELi64ELi4ELb0ELb0EN7cutlass10bfloat16_tE19Flash_kernel_traitsILi128ELi64ELi64ELi4ES3_EELb1ELb0ELb0ELb0ELb1ELb0ELb1ELb0EEEvNS_16Flash_fwd_paramsE,@function
        .size           _ZN5flash24flash_fwd_splitkv_kernelI23Flash_fwd_kernel_traitsILi128ELi64ELi64ELi4ELb0ELb0EN7cutlass10bfloat16_tE19Flash_kernel_traitsILi128ELi64ELi64ELi4ES3_EELb1ELb0ELb0ELb0ELb1ELb0ELb1ELb0EEEvNS_16Flash_fwd_paramsE,(.L_x_8534 - _ZN5flash24flash_fwd_splitkv_kernelI23Flash_fwd_kernel_traitsILi128ELi64ELi64ELi4ELb0ELb0EN7cutlass10bfloat16_tE19Flash_kernel_traitsILi128ELi64ELi64ELi4ES3_EELb1ELb0ELb0ELb0ELb1ELb0ELb1ELb0EEEvNS_16Flash_fwd_paramsE)
        .other          _ZN5flash24flash_fwd_splitkv_kernelI23Flash_fwd_kernel_traitsILi128ELi64ELi64ELi4ELb0ELb0EN7cutlass10bfloat16_tE19Flash_kernel_traitsILi128ELi64ELi64ELi4ES3_EELb1ELb0ELb0ELb0ELb1ELb0ELb1ELb0EEEvNS_16Flash_fwd_paramsE,@"STO_CUDA_ENTRY STV_DEFAULT"
_ZN5flash24flash_fwd_splitkv_kernelI23Flash_fwd_kernel_traitsILi128ELi64ELi64ELi4ELb0ELb0EN7cutlass10bfloat16_tE19Flash_kernel_traitsILi128ELi64ELi64ELi4ES3_EELb1ELb0ELb0ELb0ELb1ELb0ELb1ELb0EEEvNS_16Flash_fwd_paramsE:
.text._ZN5flash24flash_fwd_splitkv_kernelI23Flash_fwd_kernel_traitsILi128ELi64ELi64ELi4ELb0ELb0EN7cutlass10bfloat16_tE19Flash_kernel_traitsILi128ELi64ELi64ELi4ES3_EELb1ELb0ELb0ELb0ELb1ELb0ELb1ELb0EEEvNS_16Flash_fwd_paramsE:
        /* <DEDUP_REMOVED lines=32> */
[----:B------:R-:W-:-:S05]  /*0200*/  @!P2 LOP3.LUT R153, RZ, R5, RZ, 0x33, !PT ;  /* 0x00000005ff99a212 */ /* 0x000fca00078e33ff */
[C---:B---3--:R-:W-:Y:S01]  /*0210*/  IMAD.WIDE R14, R153.reuse, 0x4, R8 ;  /* 0x00000004990e7825 */ /* 0x048fe200078e0208 */
[----:B-1----:R-:W-:Y:S01]  /*0220*/  ISETP.EQ.U32.AND P2, PT, R2, RZ, PT ;  /* 0x000000ff0200720c */ /* 0x002fe20003f42070 */
[----:B------:R-:W1:Y:S03]  /*0230*/  @P0 LDC.64 R8, c[0x0][0x300] ;  /* 0x0000c000ff080b82 */ /* 0x000e660000000a00 */
[----:B------:R-:W3:Y:S04]  /*0240*/  @P1 LDG.E R18, desc[UR10][R14.64] ;  /* 0x0000000a0e121981 */ /* 0x000ee8000c1e1900 */
[----:B------:R-:W3:Y:S01]  /*0250*/  @P1 LDG.E R7, desc[UR10][R14.64+0x4] ;  /* 0x0000040a0e071981 */ /* 0x000ee2000c1e1900 */
[----:B--2---:R-:W-:Y:S01]  /*0260*/  ISETP.NE.AND P3, PT, R0, RZ, PT ;  /* 0x000000ff0000720c */ /* 0x004fe20003f65270 */
[----:B----4-:R-:W-:Y:S01]  /*0270*/  IMAD.WIDE R10, R153, 0x4, R10 ;  /* 0x00000004990a7825 */ /* 0x010fe200078e020a */
[----:B------:R-:W-:-:S02]  /*0280*/  MOV R13, 0xffffffff ;  /* 0xffffffff000d7802 */ /* 0x000fc40000000f00 */
[----:B------:R-:W-:Y:S01]  /*0290*/  ISETP.EQ.OR.EX P2, PT, R3, RZ, !P3, P2 ;  /* 0x000000ff0300720c */ /* 0x000fe20005f42720 */
[----:B------:R-:W-:-:S12]  /*02a0*/  IMAD.MOV.U32 R6, RZ, RZ, RZ ;  /* 0x000000ffff067224 */ /* 0x000fd800078e00ff */
[----:B------:R2:W5:Y:S01]  /*02b0*/  @!P2 LDG.E R13, desc[UR10][R10.64] ;  /* 0x0000000a0a0da981 */ /* 0x000562000c1e1900 */
[----:B-1----:R-:W-:Y:S01]  /*02c0*/  @P0 IMAD.WIDE R8, R153, 0x4, R8 ;  /* 0x0000000499080825 */ /* 0x002fe200078e0208 */
[----:B------:R-:W1:Y:S04]  /*02d0*/  S2R R43, SR_CTAID.X ;  /* 0x00000000002b7919 */ /* 0x000e680000002500 */
[----:B------:R2:W5:Y:S01]  /*02e0*/  @P0 LDG.E R6, desc[UR10][R8.64] ;  /* 0x0000000a08060981 */ /* 0x000562000c1e1900 */
[----:B------:R-:W-:Y:S01]  /*02f0*/  ISETP.NE.U32.AND P0, PT, R2, RZ, PT ;  /* 0x000000ff0200720c */ /* 0x000fe20003f05070 */
[----:B------:R-:W4:Y:S03]  /*0300*/  S2R R0, SR_CTAID.Y ;  /* 0x0000000000007919 */ /* 0x000f260000002600 */
[----:B------:R-:W-:-:S02]  /*0310*/  ISETP.NE.AND.EX P0, PT, R3, RZ, PT, P0 ;  /* 0x000000ff0300720c */ /* 0x000fc40003f05300 */
[----:B------:R-:W-:-:S05]  /*0320*/  IADD3 R2, -R153, RZ, RZ ;  /* 0x000000ff99027210 */ /* 0x000fca0007ffe1ff */
[----:B------:R-:W-:Y:S02]  /*0330*/  IMAD R38, R5, R2, R38 ;  /* 0x0000000205267224 */ /* 0x000fe400078e0226 */
[----:B---3--:R-:W-:-:S06]  /*0340*/  @P1 IMAD.IADD R94, R7, 0x1, -R18 ;  /* 0x00000001075e1824 */ /* 0x008fcc00078e0a12 */
[----:B------:R-:W3:Y:S01]  /*0350*/  @!P1 LDC R94, c[0x0][0x2c4] ;  /* 0x0000b100ff5e9b82 */ /* 0x000ee20000000800 */
[----:B-12-4-:R-:W-:Y:S05]  /*0360*/  @!P0 BRA `(.L_x_7564) ;  /* 0x0000000000108947 */ /* 0x016fea0003800000 */
[----:B------:R-:W2:Y:S02]  /*0370*/  @P3 LDG.E R2, desc[UR10][R10.64+0x4] ;  /* 0x0000040a0a023981 */ /* 0x000ea4000c1e1900 */
[----:B--2--5:R-:W-:-:S06]  /*0380*/  @P3 IADD3 R9, R2, -R13, RZ ;  /* 0x8000000d02093210 */ /* 0x024fcc0007ffe0ff */
[----:B------:R2:W5:Y:S01]  /*0390*/  @!P3 LDG.E R9, desc[UR10][R10.64] ;  /* 0x0000000a0a09b981 */ /* 0x000562000c1e1900 */
[----:B------:R-:W-:Y:S05]  /*03a0*/  BRA `(.L_x_7565) ;  /* 0x0000000000047947 */ /* 0x000fea0003800000 */
.L_x_7564:
[----:B------:R-:W1:Y:S02]  /*03b0*/  LDC R9, c[0x0][0x2c8] ;  /* 0x0000b200ff097b82 */ /* 0x000e640000000800 */
.L_x_7565:
        /* <DEDUP_REMOVED lines=9> */
[----:B------:R-:W3:Y:S01]  /*0450*/  LDC R8, c[0x0][0x10] ;  /* 0x00000400ff087b82 */ /* 0x000ee20000000800 */
[----:B------:R-:W1:Y:S07]  /*0460*/  S2R R33, SR_TID.X ;  /* 0x0000000000217919 */ /* 0x000e6e0000002100 */
[----:B----4-:R-:W4:Y:S08]  /*0470*/  LDC R2, c[0x0][0x2c8] ;  /* 0x0000b200ff027b82 */ /* 0x010f300000000800 */
[----:B------:R-:W1:Y:S01]  /*0480*/  LDC R92, c[0x0][0x398] ;  /* 0x0000e600ff5c7b82 */ /* 0x000e620000000800 */
[----:B---3--:R-:W-:-:S04]  /*0490*/  IABS R7, R8 ;  /* 0x0000000800077213 */ /* 0x008fc80000000000 */
[----:B------:R-:W3:Y:S01]  /*04a0*/  I2F.RP R3, R7 ;  /* 0x0000000700037306 */ /* 0x000ee20000209400 */
[----:B----4-:R-:W-:-:S05]  /*04b0*/  VIADD R2, R2, 0x3f ;  /* 0x0000003f02027836 */ /* 0x010fca0000000000 */
[----:B--2---:R-:W-:-:S04]  /*04c0*/  SHF.R.S32.HI R11, RZ, 0x1f, R2 ;  /* 0x0000001fff0b7819 */ /* 0x004fc80000011402 */
[----:B------:R-:W-:Y:S01]  /*04d0*/  LEA.HI R11, R11, R2, RZ, 0x6 ;  /* 0x000000020b0b7211 */ /* 0x000fe200078f30ff */
[----:B---3--:R-:W2:Y:S01]  /*04e0*/  MUFU.RCP R16, R3 ;  /* 0x0000000300107308 */ /* 0x008ea20000001000 */
[-C--:B------:R-:W-:Y:S02]  /*04f0*/  IABS R2, R8.reuse ;  /* 0x0000000800027213 */ /* 0x080fe40000000000 */
[----:B------:R-:W-:-:S03]  /*0500*/  LEA.HI.SX32 R11, R11, R8, 0x1a ;  /* 0x000000080b0b7211 */ /* 0x000fc600078fd2ff */
[----:B------:R-:W-:Y:S02]  /*0510*/  IMAD.MOV R2, RZ, RZ, -R2 ;  /* 0x000000ffff027224 */ /* 0x000fe400078e0a02 */
[----:B------:R-:W-:Y:S02]  /*0520*/  VIADD R11, R11, 0xffffffff ;  /* 0xffffffff0b0b7836 */ /* 0x000fe40000000000 */
[----:B--2---:R-:W-:-:S03]  /*0530*/  VIADD R16, R16, 0xffffffe ;  /* 0x0ffffffe10107836 */ /* 0x004fc60000000000 */
[----:B------:R-:W-:Y:S02]  /*0540*/  IABS R3, R11 ;  /* 0x0000000b00037213 */ /* 0x000fe40000000000 */
[----:B------:R-:W-:Y:S01]  /*0550*/  LOP3.LUT R11, R11, R8, RZ, 0x3c, !PT ;  /* 0x000000080b0b7212 */ /* 0x000fe200078e3cff */
[----:B------:R-:W2:Y:S03]  /*0560*/  F2I.FTZ.U32.TRUNC.NTZ R17, R16 ;  /* 0x0000001000117305 */ /* 0x000ea6000021f000 */
[----:B------:R-:W-:Y:S01]  /*0570*/  ISETP.GE.AND P0, PT, R11, RZ, PT ;  /* 0x000000ff0b00720c */ /* 0x000fe20003f06270 */
        /* <DEDUP_REMOVED lines=12> */
[----:B------:R-:W-:Y:S01]  /*0640*/  ISETP.GE.U32.AND P4, PT, R12, R7, PT ;  /* 0x000000070c00720c */ /* 0x000fe20003f86070 */
[----:B-----5:R-:W-:Y:S01]  /*0650*/  @P3 IMAD.IADD R7, R15, 0x1, -R6 ;  /* 0x000000010f073824 */ /* 0x020fe200078e0a06 */
        /* <DEDUP_REMOVED lines=8> */
[----:B------:R-:W-:Y:S01]  /*06e0*/  IADD3 R3, R3, R92, R7 ;  /* 0x0000005c03037210 */ /* 0x000fe20007ffe007 */
        /* <DEDUP_REMOVED lines=15> */
[----:B------:R-:W-:Y:S02]  /*07e0*/  LOP3.LUT P6, RZ, R33, 0xf, RZ, 0xc0, !PT ;  /* 0x0000000f21ff7812 */ /* 0x000fe400078cc0ff */
[----:B------:R-:W-:-:S04]  /*07f0*/  LEA.HI R4, R4, R33, RZ, 0x4 ;  /* 0x0000002104047211 */ /* 0x000fc800078f20ff */
[----:B------:R-:W-:-:S05]  /*0800*/  LOP3.LUT R6, R4, 0x3ffffff0, RZ, 0xc0, !PT ;  /* 0x3ffffff004067812 */ /* 0x000fca00078ec0ff */
[----:B------:R-:W-:-:S04]  /*0810*/  IMAD.IADD R6, R33, 0x1, -R6 ;  /* 0x0000000121067824 */ /* 0x000fc800078e0a06 */
[----:B------:R-:W-:-:S05]  /*0820*/  IMAD.SHL.U32 R6, R6, 0x4, RZ ;  /* 0x0000000406067824 */ /* 0x000fca00078e00ff */
[----:B------:R-:W-:Y:S01]  /*0830*/  SHF.R.S32.HI R7, RZ, 0x1f, R6 ;  /* 0x0000001fff077819 */ /* 0x000fe20000011406 */
[----:B-1----:R-:W-:Y:S01]  /*0840*/  IMAD R2, R0, R2, R153 ;  /* 0x0000000200027224 */ /* 0x002fe200078e0299 */
[----:B------:R-:W-:-:S03]  /*0850*/  SHF.R.S32.HI R0, RZ, 0x4, R4 ;  /* 0x00000004ff007819 */ /* 0x000fc60000011404 */
[----:B------:R-:W-:Y:S02]  /*0860*/  IMAD R2, R2, R5, R38 ;  /* 0x0000000502027224 */ /* 0x000fe400078e0226 */
[----:B------:R-:W-:-:S04]  /*0870*/  IMAD.WIDE R6, R0, 0x80, R6 ;  /* 0x0000008000067825 */ /* 0x000fc800078e0206 */
[--C-:B------:R-:W-:Y:S02]  /*0880*/  IMAD R3, R2, R3, R93.reuse ;  /* 0x0000000302037224 */ /* 0x100fe400078e025d */
[----:B------:R-:W-:Y:S02]  /*0890*/  IMAD.IADD R93, R94, 0x1, -R93 ;  /* 0x000000015e5d7824 */ /* 0x000fe400078e0a5d */
[----:B------:R-:W-:Y:S01]  /*08a0*/  IMAD R4, R3, UR4, RZ ;  /* 0x0000000403047c24 */ /* 0x000fe2000f8e02ff */
[----:B------:R-:W-:Y:S01]  /*08b0*/  ULDC.64 UR4, c[0x0][0x288] ;  /* 0x0000a20000047ab9 */ /* 0x000fe20000000a00 */
[C---:B------:R-:W-:Y:S01]  /*08c0*/  VIADD R10, R0.reuse, 0x18 ;  /* 0x00000018000a7836 */ /* 0x040fe20000000000 */
[C---:B------:R-:W-:Y:S01]  /*08d0*/  ISETP.GE.AND P3, PT, R0.reuse, R93, PT ;  /* 0x0000005d0000720c */ /* 0x040fe20003f66270 */
[----:B------:R-:W-:Y:S01]  /*08e0*/  VIADD R12, R0, 0x10 ;  /* 0x00000010000c7836 */ /* 0x000fe20000000000 */
[----:B------:R-:W-:Y:S01]  /*08f0*/  IADD3 R2, P0, R4, R6, RZ ;  /* 0x0000000604027210 */ /* 0x000fe20007f1e0ff */
[C---:B------:R-:W-:Y:S01]  /*0900*/  VIADD R8, R0.reuse, 0x20 ;  /* 0x0000002000087836 */ /* 0x040fe20000000000 */
[----:B------:R-:W-:Y:S01]  /*0910*/  SHF.R.S32.HI R5, RZ, 0x1f, R3 ;  /* 0x0000001fff057819 */ /* 0x000fe20000011403 */
[----:B------:R-:W-:Y:S01]  /*0920*/  VIADD R6, R0, 0x28 ;  /* 0x0000002800067836 */ /* 0x000fe20000000000 */
[----:B------:R-:W-:Y:S01]  /*0930*/  LEA.HI.X.SX32 R7, R4, R7, 0x1, P0 ;  /* 0x0000000704077211 */ /* 0x000fe200000f0eff */
[----:B------:R-:W-:Y:S01]  /*0940*/  VIADD R4, R0, 0x8 ;  /* 0x0000000800047836 */ /* 0x000fe20000000000 */
[----:B------:R-:W-:-:S02]  /*0950*/  LEA R14, P0, R2, UR4, 0x2 ;  /* 0x00000004020e7c11 */ /* 0x000fc4000f8010ff */
[-C--:B------:R-:W-:Y:S02]  /*0960*/  ISETP.GE.AND P1, PT, R12, R93.reuse, PT ;  /* 0x0000005d0c00720c */ /* 0x080fe40003f26270 */
[----:B------:R-:W-:Y:S01]  /*0970*/  LEA.HI.X R15, R2, UR5, R7, 0x2, P0 ;  /* 0x00000005020f7c11 */ /* 0x000fe200080f1407 */
[----:B------:R-:W-:Y:S01]  /*0980*/  VIADD R2, R0, 0x38 ;  /* 0x0000003800027836 */ /* 0x000fe20000000000 */
[-C--:B------:R-:W-:Y:S01]  /*0990*/  ISETP.GE.AND P0, PT, R10, R93.reuse, PT ;  /* 0x0000005d0a00720c */ /* 0x080fe20003f06270 */
[----:B------:R-:W-:Y:S01]  /*09a0*/  ULDC.64 UR4, c[0x0][0x2b8] ;  /* 0x0000ae0000047ab9 */ /* 0x000fe20000000a00 */
[-C--:B------:R-:W-:Y:S01]  /*09b0*/  ISETP.GE.AND P2, PT, R4, R93.reuse, PT ;  /* 0x0000005d0400720c */ /* 0x080fe20003f46270 */
[----:B------:R1:W-:Y:S01]  /*09c0*/  @!P3 STG.E.128 desc[UR10][R14.64], RZ ;  /* 0x000000ff0e00b986 */ /* 0x0003e2000c101d0a */
[-C--:B------:R-:W-:Y:S02]  /*09d0*/  ISETP.GE.AND P4, PT, R8, R93.reuse, PT ;  /* 0x0000005d0800720c */ /* 0x080fe40003f86270 */
[-C--:B------:R-:W-:Y:S01]  /*09e0*/  ISETP.GE.OR P5, PT, R4, R93.reuse, P6 ;  /* 0x0000005d0400720c */ /* 0x080fe200037a6670 */
[----:B------:R-:W-:Y:S01]  /*09f0*/  VIADD R4, R0, 0x30 ;  /* 0x0000003000047836 */ /* 0x000fe20000000000 */
        /* <DEDUP_REMOVED lines=47> */
.L_x_7566:
        /* <DEDUP_REMOVED lines=24> */
.L_x_7567:
[----:B------:R-:W-:Y:S05]  /*0e70*/  @!P0 BRA `(.L_x_7568) ;  /* 0x0000000400448947 */ /* 0x000fea0003800000 */
[----:B------:R-:W1:Y:S01]  /*0e80*/  LDC R10, c[0x0][0x380] ;  /* 0x0000e000ff0a7b82 */ /* 0x000e620000000800 */
[----:B------:R-:W-:-:S07]  /*0e90*/  LEA R35, R34, 0xffffffc0, 0x6 ;  /* 0xffffffc022237811 */ /* 0x000fce00078e30ff */
[----:B------:R-:W2:Y:S01]  /*0ea0*/  LDC R11, c[0x0][0x278] ;  /* 0x00009e00ff0b7b82 */ /* 0x000ea20000000800 */
[----:B-----5:R-:W-:Y:S01]  /*0eb0*/  IABS R0, R35 ;  /* 0x0000002300007213 */ /* 0x020fe20000000000 */
[----:B------:R-:W-:Y:S01]  /*0ec0*/  IMAD.MOV.U32 R8, RZ, RZ, RZ ;  /* 0x000000ffff087224 */ /* 0x000fe200078e00ff */
        /* <DEDUP_REMOVED lines=65> */
[----:B------:R-:W-:Y:S01]  /*12e0*/  IMAD R6, R35, R9, R6 ;  /* 0x0000000923067224 */ /* 0x000fe200078e0206 */
[----:B------:R-:W-:Y:S01]  /*12f0*/  MOV R12, R10 ;  /* 0x0000000a000c7202 */ /* 0x000fe20000000f00 */
[----:B------:R-:W-:-:S03]  /*1300*/  IMAD.WIDE.U32 R26, R4, R2, RZ ;  /* 0x00000002041a7225 */ /* 0x000fc600078e00ff */
[----:B------:R-:W-:Y:S01]  /*1310*/  IADD3 R13, R11, R6, RZ ;  /* 0x000000060b0d7210 */ /* 0x000fe20007ffe0ff */
[----:B------:R-:W-:Y:S02]  /*1320*/  IMAD R11, R21, UR4, RZ ;  /* 0x00000004150b7c24 */ /* 0x000fe4000f8e02ff */
[----:B------:R-:W-:Y:S01]  /*1330*/  IMAD.IADD R28, R27, 0x1, R3 ;  /* 0x000000011b1c7824 */ /* 0x000fe200078e0203 */
[----:B------:R-:W-:Y:S01]  /*1340*/  MOV R3, R0 ;  /* 0x0000000000037202 */ /* 0x000fe20000000f00 */
[C---:B------:R-:W-:Y:S02]  /*1350*/  IMAD R11, R0.reuse, UR5, R11 ;  /* 0x00000005000b7c24 */ /* 0x040fe4000f8e020b */
[----:B------:R-:W-:-:S05]  /*1360*/  IMAD.WIDE.U32 R36, R0, UR4, R12 ;  /* 0x0000000400247c25 */ /* 0x000fca000f8e000c */
[----:B------:R-:W-:Y:S01]  /*1370*/  IADD3 R14, R37, R11, RZ ;  /* 0x0000000b250e7210 */ /* 0x000fe20007ffe0ff */
[----:B------:R-:W-:Y:S06]  /*1380*/  BRA `(.L_x_7569) ;  /* 0x0000000400347947 */ /* 0x000fec0003800000 */
.L_x_7568:
        /* <DEDUP_REMOVED lines=21> */
[C---:B------:R-:W-:Y:S02]  /*14e0*/  IMAD R2, R3.reuse, R2, R4 ;  /* 0x0000000203027224 */ /* 0x040fe400078e0204 */
[----:B------:R-:W2:Y:S03]  /*14f0*/  @P4 LDC.64 R4, c[0x0][0x250] ;  /* 0x00009400ff044b82 */ /* 0x000ea60000000a00 */
[----:B------:R-:W-:-:S13]  /*1500*/  ISETP.GT.U32.AND P1, PT, R3, R2, PT ;  /* 0x000000020300720c */ /* 0x000fda0003f24070 */
[----:B------:R-:W-:Y:S01]  /*1510*/  @!P1 IADD3 R2, R2, -R3, RZ ;  /* 0x8000000302029210 */ /* 0x000fe20007ffe0ff */
[----:B-1----:R-:W-:Y:S01]  /*1520*/  @P4 IMAD R11, R16, R9, RZ ;  /* 0x00000009100b4224 */ /* 0x002fe200078e02ff */
[----:B------:R-:W-:Y:S01]  /*1530*/  @!P1 IADD3 R12, R12, 0x1, RZ ;  /* 0x000000010c0c9810 */ /* 0x000fe20007ffe0ff */
[----:B------:R-:W-:Y:S01]  /*1540*/  @P4 IMAD.WIDE.U32 R16, R16, R8, RZ ;  /* 0x0000000810104225 */ /* 0x000fe200078e00ff */
[----:B------:R-:W-:Y:S02]  /*1550*/  ISETP.GE.U32.AND P3, PT, R2, R3, PT ;  /* 0x000000030200720c */ /* 0x000fe40003f66070 */
[----:B------:R-:W1:Y:S01]  /*1560*/  LDC.64 R2, c[0x0][0x260] ;  /* 0x00009800ff027b82 */ /* 0x000e620000000a00 */
[----:B------:R-:W-:Y:S02]  /*1570*/  ISETP.NE.AND P1, PT, R15, RZ, PT ;  /* 0x000000ff0f00720c */ /* 0x000fe40003f25270 */
[----:B------:R-:W-:Y:S02]  /*1580*/  @P4 IADD3 R11, R17, R11, RZ ;  /* 0x0000000b110b4210 */ /* 0x000fe40007ffe0ff */
[----:B------:R-:W-:-:S06]  /*1590*/  @P4 MOV R14, R16 ;  /* 0x00000010000e4202 */ /* 0x000fcc0000000f00 */
        /* <DEDUP_REMOVED lines=16> */
.L_x_7570:
[----:B------:R-:W-:Y:S01]  /*16a0*/  @!P1 LOP3.LUT R12, RZ, R15, RZ, 0x33, !PT ;  /* 0x0000000fff0c9212 */ /* 0x000fe200078e33ff */
[----:B------:R-:W-:Y:S01]  /*16b0*/  IMAD R10, R25, R8, RZ ;  /* 0x00000008190a7224 */ /* 0x000fe200078e02ff */
[----:B------:R-:W-:Y:S02]  /*16c0*/  MOV R15, R11 ;  /* 0x0000000b000f7202 */ /* 0x000fe40000000f00 */
[----:B------:R-:W-:Y:S01]  /*16d0*/  SHF.R.S32.HI R21, RZ, 0x1f, R12 ;  /* 0x0000001fff157819 */ /* 0x000fe2000001140c */
[----:B------:R-:W-:Y:S01]  /*16e0*/  IMAD R11, R9, R35, R10 ;  /* 0x00000023090b7224 */ /* 0x000fe200078e020a */
        /* <DEDUP_REMOVED lines=23> */
.L_x_7569:
[----:B------:R-:W-:Y:S01]  /*1860*/  ISETP.NE.AND P1, PT, R18, -0x1, PT ;  /* 0xffffffff1200780c */ /* 0x000fe20003f25270 */
[----:B------:R-:W-:Y:S01]  /*1870*/  IMAD.IADD R146, R94, 0x1, -R93 ;  /* 0x000000015e927824 */ /* 0x000fe200078e0a5d */
[----:B------:R-:W-:Y:S01]  /*1880*/  SHF.R.S32.HI R6, RZ, 0x1f, R33 ;  /* 0x0000001fff067819 */ /* 0x000fe20000011421 */
[----:B------:R-:W-:Y:S01]  /*1890*/  VIADD R150, R34, 0xffffffff ;  /* 0xffffffff22967836 */ /* 0x000fe20000000000 */
[----:B------:R-:W-:Y:S01]  /*18a0*/  SHF.R.S32.HI R45, RZ, 0x1f, R38 ;  /* 0x0000001fff2d7819 */ /* 0x000fe20000011426 */
[----:B------:R-:W-:Y:S01]  /*18b0*/  ULDC.64 UR4, c[0x0][0x258] ;  /* 0x0000960000047ab9 */ /* 0x000fe20000000a00 */
[----:B-----5:R-:W-:Y:S01]  /*18c0*/  LEA.HI R0, R6, R33, RZ, 0x3 ;  /* 0x0000002106007211 */ /* 0x020fe200078f18ff */
[----:B------:R-:W-:Y:S01]  /*18d0*/  ULDC.64 UR6, c[0x0][0x268] ;  /* 0x00009a0000067ab9 */ /* 0x000fe20000000a00 */
[----:B------:R-:W-:Y:S01]  /*18e0*/  ULDC.64 UR8, c[0x0][0x220] ;  /* 0x0000880000087ab9 */ /* 0x000fe20000000a00 */
[----:B------:R-:W-:Y:S01]  /*18f0*/  IMAD R45, R45, UR4, RZ ;  /* 0x000000042d2d7c24 */ /* 0x000fe2000f8e02ff */
[----:B------:R-:W-:-:S02]  /*1900*/  SHF.R.S32.HI R16, RZ, 0x3, R0 ;  /* 0x00000003ff107819 */ /* 0x000fc40000011400 */
[----:B------:R-:W-:Y:S01]  /*1910*/  LOP3.LUT R0, R0, 0xfffffff8, RZ, 0xc0, !PT ;  /* 0xfffffff800007812 */ /* 0x000fe200078ec0ff */
[----:B------:R-:W1:Y:S01]  /*1920*/  @P1 LDC.64 R10, c[0x0][0x240] ;  /* 0x00009000ff0a1b82 */ /* 0x000e620000000a00 */
[----:B------:R-:W-:Y:S01]  /*1930*/  @!P1 SHF.R.S32.HI R13, RZ, 0x1f, R153 ;  /* 0x0000001fff0d9819 */ /* 0x000fe20000011499 */
[C---:B------:R-:W-:Y:S01]  /*1940*/  VIADD R24, R16.reuse, 0x10 ;  /* 0x0000001010187836 */ /* 0x040fe20000000000 */
[C---:B------:R-:W-:Y:S01]  /*1950*/  ISETP.GE.AND P4, PT, R16.reuse, R146, PT ;  /* 0x000000921000720c */ /* 0x040fe20003f86270 */
[----:B------:R-:W-:Y:S01]  /*1960*/  IMAD.IADD R0, R33, 0x1, -R0 ;  /* 0x0000000121007824 */ /* 0x000fe200078e0a00 */
[----:B------:R-:W-:Y:S01]  /*1970*/  SHF.R.S32.HI R17, RZ, 0x1f, R16 ;  /* 0x0000001fff117819 */ /* 0x000fe20000011410 */
[----:B------:R-:W-:Y:S01]  /*1980*/  VIADD R22, R16, 0x20 ;  /* 0x0000002010167836 */ /* 0x000fe20000000000 */
[----:B------:R-:W-:Y:S01]  /*1990*/  LEA.HI R95, R6, R33, RZ, 0x5 ;  /* 0x00000021065f7211 */ /* 0x000fe200078f28ff */
[----:B------:R-:W2:Y:S01]  /*19a0*/  @!P1 LDC.64 R4, c[0x0][0x228] ;  /* 0x00008a00ff049b82 */ /* 0x000ea20000000a00 */
[----:B------:R-:W-:-:S02]  /*19b0*/  VIADD R20, R16, 0x30 ;  /* 0x0000003010147836 */ /* 0x000fc40000000000 */
[----:B------:R-:W-:Y:S01]  /*19c0*/  IMAD.SHL.U32 R41, R0, 0x8, RZ ;  /* 0x0000000800297824 */ /* 0x000fe200078e00ff */
[-C--:B------:R-:W-:Y:S01]  /*19d0*/  ISETP.GE.AND P6, PT, R22, R146.reuse, PT ;  /* 0x000000921600720c */ /* 0x080fe20003fc6270 */
[----:B------:R-:W-:Y:S01]  /*19e0*/  IMAD R45, R38, UR5, R45 ;  /* 0x00000005262d7c24 */ /* 0x000fe2000f8e022d */
[----:B------:R-:W-:Y:S01]  /*19f0*/  ISETP.GE.AND P2, PT, R20, R146, PT ;  /* 0x000000921400720c */ /* 0x000fe20003f46270 */
[----:B------:R-:W-:Y:S01]  /*1a00*/  IMAD.WIDE R42, R43, 0x40, R16 ;  /* 0x000000402b2a7825 */ /* 0x000fe200078e0210 */
[----:B------:R-:W-:Y:S01]  /*1a10*/  IADD3 R26, P3, R41, R26, RZ ;  /* 0x0000001a291a7210 */ /* 0x000fe20007f7e0ff */
[----:B------:R-:W-:Y:S01]  /*1a20*/  UMOV UR5, 0x400 ;  /* 0x0000040000057882 */ /* 0x000fe20000000000 */
[----:B------:R-:W-:-:S05]  /*1a30*/  SHF.R.S32.HI R15, RZ, 0x1f, R41 ;  /* 0x0000001fff0f7819 */ /* 0x000fca0000011429 */
[----:B------:R-:W-:Y:S02]  /*1a40*/  IMAD.X R27, R15, 0x1, R28, P3 ;  /* 0x000000010f1b7824 */ /* 0x000fe400018e061c */
[C---:B-1----:R-:W-:Y:S01]  /*1a50*/  @P1 IMAD.WIDE.U32 R46, R18.reuse, R10, RZ ;  /* 0x0000000a122e1225 */ /* 0x042fe200078e00ff */
[----:B------:R-:W1:Y:S03]  /*1a60*/  @!P6 S2R R31, SR_CgaCtaId ;  /* 0x00000000001fe919 */ /* 0x000e660000008800 */
[----:B------:R-:W-:Y:S01]  /*1a70*/  @P1 IMAD R18, R18, R11, R47 ;  /* 0x0000000b12121224 */ /* 0x000fe200078e022f */
[----:B------:R-:W3:Y:S01]  /*1a80*/  @!P2 S2R R29, SR_CgaCtaId ;  /* 0x00000000001da919 */ /* 0x000ee20000008800 */
[----:B------:R-:W-:-:S04]  /*1a90*/  IMAD.WIDE.U32 R26, R3, UR6, R26 ;  /* 0x00000006031a7c25 */ /* 0x000fc8000f8e001a */
[-C--:B--2---:R-:W-:Y:S02]  /*1aa0*/  @!P1 IMAD R2, R13, R4.reuse, RZ ;  /* 0x000000040d029224 */ /* 0x084fe400078e02ff */
[----:B------:R-:W-:-:S04]  /*1ab0*/  @!P1 IMAD.WIDE.U32 R10, R153, R4, RZ ;  /* 0x00000004990a9225 */ /* 0x000fc800078e00ff */
[----:B------:R-:W-:Y:S02]  /*1ac0*/  @!P1 IMAD R5, R153, R5, R2 ;  /* 0x0000000599059224 */ /* 0x000fe400078e0202 */
[----:B------:R-:W-:Y:S02]  /*1ad0*/  @!P1 IMAD.MOV.U32 R46, RZ, RZ, R10 ;  /* 0x000000ffff2e9224 */ /* 0x000fe400078e000a */
[----:B------:R-:W-:Y:S01]  /*1ae0*/  @!P1 IMAD.IADD R18, R11, 0x1, R5 ;  /* 0x000000010b129824 */ /* 0x000fe200078e0205 */
[----:B------:R-:W-:Y:S01]  /*1af0*/  ISETP.GE.AND P1, PT, R24, R146, PT ;  /* 0x000000921800720c */ /* 0x000fe20003f26270 */
[----:B------:R-:W2:Y:S01]  /*1b00*/  @!P4 LDC.64 R10, c[0x0][0x240] ;  /* 0x00009000ff0acb82 */ /* 0x000ea20000000a00 */
[----:B------:R-:W-:Y:S01]  /*1b10*/  IMAD.SHL.U32 R2, R150, 0x40, RZ ;  /* 0x0000004096027824 */ /* 0x000fe200078e00ff */
[----:B------:R-:W-:-:S03]  /*1b20*/  IADD3 R46, P3, R41, R46, RZ ;  /* 0x0000002e292e7210 */ /* 0x000fc60007f7e0ff */
[----:B------:R-:W-:Y:S02]  /*1b30*/  IMAD.IADD R19, R7, 0x1, -R2 ;  /* 0x0000000107137824 */ /* 0x000fe400078e0a02 */
[----:B------:R-:W-:Y:S01]  /*1b40*/  IMAD.X R47, R15, 0x1, R18, P3 ;  /* 0x000000010f2f7824 */ /* 0x000fe200018e0612 */
[----:B------:R-:W4:Y:S01]  /*1b50*/  @!P4 LDC.64 R4, c[0x0][0x210] ;  /* 0x00008400ff04cb82 */ /* 0x000f220000000a00 */
[----:B------:R-:W-:Y:S01]  /*1b60*/  IADD3 R36, P3, R41, R36, RZ ;  /* 0x0000002429247210 */ /* 0x000fe20007f7e0ff */
[C---:B------:R-:W-:Y:S01]  /*1b70*/  IMAD.SHL.U32 R18, R16.reuse, 0x40, RZ ;  /* 0x0000004010127824 */ /* 0x040fe200078e00ff */
[----:B------:R-:W-:Y:S01]  /*1b80*/  ISETP.GE.AND P5, PT, R16, R19, PT ;  /* 0x000000131000720c */ /* 0x000fe20003fa6270 */
[----:B------:R-:W1:Y:S01]  /*1b90*/  @!P1 S2R R12, SR_CgaCtaId ;  /* 0x00000000000c9919 */ /* 0x000e620000008800 */
[----:B------:R-:W-:Y:S02]  /*1ba0*/  IMAD.WIDE.U32 R38, R38, UR4, R46 ;  /* 0x0000000426267c25 */ /* 0x000fe4000f8e002e */
[----:B------:R-:W-:Y:S01]  /*1bb0*/  LOP3.LUT R18, R18, 0x1c0, RZ, 0xc0, !PT ;  /* 0x000001c012127812 */ /* 0x000fe200078ec0ff */
[----:B------:R-:W3:Y:S01]  /*1bc0*/  S2UR UR4, SR_CgaCtaId ;  /* 0x00000000000479c3 */ /* 0x000ee20000008800 */
[----:B------:R-:W-:-:S02]  /*1bd0*/  IMAD.X R37, R15, 0x1, R14, P3 ;  /* 0x000000010f257824 */ /* 0x000fc400018e060e */
[----:B------:R-:W-:Y:S01]  /*1be0*/  IMAD.IADD R45, R39, 0x1, R45 ;  /* 0x00000001272d7824 */ /* 0x000fe200078e022d */
[----:B------:R-:W-:Y:S01]  /*1bf0*/  @!P1 MOV R39, 0x400 ;  /* 0x0000040000279802 */ /* 0x000fe20000000f00 */
[----:B------:R-:W-:Y:S02]  /*1c00*/  @!P4 IMAD.MOV.U32 R44, RZ, RZ, R38 ;  /* 0x000000ffff2cc224 */ /* 0x000fe400078e0026 */
[----:B------:R-:W-:Y:S01]  /*1c10*/  IMAD.WIDE.U32 R36, R16, R8, R36 ;  /* 0x0000000810247225 */ /* 0x000fe200078e0024 */
[----:B------:R-:W1:Y:S01]  /*1c20*/  @!P5 S2R R23, SR_CgaCtaId ;  /* 0x000000000017d919 */ /* 0x000e620000008800 */
[----:B------:R-:W1:Y:S01]  /*1c30*/  @!P1 LDC.64 R14, c[0x0][0x240] ;  /* 0x00009000ff0e9b82 */ /* 0x000e620000000a00 */
[----:B------:R-:W-:Y:S01]  /*1c40*/  @!P5 MOV R28, 0x400 ;  /* 0x00000400001cd802 */ /* 0x000fe20000000f00 */
[-C--:B--2---:R-:W-:Y:S02]  /*1c50*/  @!P4 IMAD R13, R43, R10.reuse, RZ ;  /* 0x0000000a2b0dc224 */ /* 0x084fe400078e02ff */
[----:B------:R-:W-:-:S04]  /*1c60*/  @!P4 IMAD.WIDE.U32 R48, R42, R10, R44 ;  /* 0x0000000a2a30c225 */ /* 0x000fc800078e002c */
[----:B------:R-:W-:Y:S01]  /*1c70*/  @!P4 IMAD R13, R42, R11, R13 ;  /* 0x0000000b2a0dc224 */ /* 0x000fe200078e020d */
[----:B----4-:R-:W-:Y:S01]  /*1c80*/  @!P4 LEA R46, P3, R48, R4, 0x1 ;  /* 0x00000004302ec211 */ /* 0x010fe200078608ff */
[----:B------:R-:W-:Y:S01]  /*1c90*/  @!P2 IMAD.MOV.U32 R44, RZ, RZ, R38 ;  /* 0x000000ffff2ca224 */ /* 0x000fe200078e0026 */
[----:B------:R-:W-:Y:S01]  /*1ca0*/  LOP3.LUT R11, R18, 0x38, R41, 0xf8, !PT ;  /* 0x00000038120b7812 */ /* 0x000fe200078ef829 */
[----:B------:R-:W-:Y:S01]  /*1cb0*/  @!P4 IMAD.IADD R10, R49, 0x1, R13 ;  /* 0x00000001310ac824 */ /* 0x000fe200078e020d */
[----:B------:R-:W-:Y:S01]  /*1cc0*/  SHF.R.U32.HI R18, RZ, 0x3, R18 ;  /* 0x00000003ff127819 */ /* 0x000fe20000011612 */
[----:B------:R-:W-:Y:S01]  /*1cd0*/  @!P1 IMAD.MOV.U32 R49, RZ, RZ, R45 ;  /* 0x000000ffff319224 */ /* 0x000fe200078e002d */
[----:B---3--:R-:W-:Y:S01]  /*1ce0*/  ULEA UR4, UR4, UR5, 0x18 ;  /* 0x0000000504047291 */ /* 0x008fe2000f8ec03f */
[----:B------:R-:W-:Y:S01]  /*1cf0*/  IMAD.MOV.U32 R103, RZ, RZ, R36 ;  /* 0x000000ffff677224 */ /* 0x000fe200078e0024 */
[----:B------:R-:W-:Y:S01]  /*1d00*/  @!P4 LEA.HI.X R47, R48, R5, R10, 0x1, P3 ;  /* 0x00000005302fc211 */ /* 0x000fe200018f0c0a */
[----:B------:R-:W-:Y:S01]  /*1d10*/  @!P1 IMAD.MOV.U32 R48, RZ, RZ, R38 ;  /* 0x000000ffff309224 */ /* 0x000fe200078e0026 */
[----:B------:R-:W2:Y:S01]  /*1d20*/  @!P1 LDC.64 R4, c[0x0][0x210] ;  /* 0x00008400ff049b82 */ /* 0x000ea20000000a00 */
[----:B------:R-:W-:-:S02]  /*1d30*/  @!P1 IADD3 R32, P3, R42, 0x10, RZ ;  /* 0x000000102a209810 */ /* 0x000fc40007f7e0ff */
[----:B-1----:R-:W-:Y:S02]  /*1d40*/  @!P1 LEA R39, R12, R39, 0x18 ;  /* 0x000000270c279211 */ /* 0x002fe400078ec0ff */
[----:B------:R-:W-:Y:S01]  /*1d50*/  LOP3.LUT R18, R11, R18, RZ, 0x3c, !PT ;  /* 0x000000120b127212 */ /* 0x000fe200078e3cff */
[----:B------:R-:W-:Y:S01]  /*1d60*/  @!P1 IMAD.X R41, RZ, RZ, R43, P3 ;  /* 0x000000ffff299224 */ /* 0x000fe200018e062b */
[----:B------:R-:W-:Y:S01]  /*1d70*/  @!P6 MOV R12, 0x400 ;  /* 0x00000400000ce802 */ /* 0x000fe20000000f00 */
[----:B------:R-:W-:Y:S01]  /*1d80*/  @!P1 IMAD.WIDE.U32 R48, R32, R14, R48 ;  /* 0x0000000e20309225 */ /* 0x000fe200078e0030 */
[----:B------:R-:W-:Y:S02]  /*1d90*/  @!P2 MOV R10, 0x400 ;  /* 0x00000400000aa802 */ /* 0x000fe40000000f00 */
[----:B------:R-:W-:Y:S02]  /*1da0*/  LEA.HI R11, R6, R33, RZ, 0x6 ;  /* 0x00000021060b7211 */ /* 0x000fe400078f30ff */
[----:B------:R-:W-:-:S02]  /*1db0*/  @!P6 LEA R31, R31, R12, 0x18 ;  /* 0x0000000c1f1fe211 */ /* 0x000fc400078ec0ff */
[----:B------:R-:W-:Y:S01]  /*1dc0*/  @!P2 LEA R29, R29, R10, 0x18 ;  /* 0x0000000a1d1da211 */ /* 0x000fe200078ec0ff */
[----:B------:R-:W-:Y:S01]  /*1dd0*/  IMAD.SHL.U32 R11, R11, 0x8, RZ ;  /* 0x000000080b0b7824 */ /* 0x000fe200078e00ff */
[----:B------:R-:W1:Y:S01]  /*1de0*/  @!P6 LDC.64 R12, c[0x0][0x240] ;  /* 0x00009000ff0ceb82 */ /* 0x000e620000000a00 */
[----:B------:R-:W-:Y:S01]  /*1df0*/  @!P1 IMAD R10, R41, R14, RZ ;  /* 0x0000000e290a9224 */ /* 0x000fe200078e02ff */
[----:B------:R-:W-:Y:S02]  /*1e00*/  @!P6 IADD3 R30, P3, R42, 0x20, RZ ;  /* 0x000000202a1ee810 */ /* 0x000fe40007f7e0ff */
[----:B------:R-:W-:Y:S01]  /*1e10*/  LOP3.LUT R18, R18, 0xfffffe00, R11, 0xf8, !PT ;  /* 0xfffffe0012127812 */ /* 0x000fe200078ef80b */
[----:B------:R-:W-:Y:S01]  /*1e20*/  @!P1 IMAD R15, R32, R15, R10 ;  /* 0x0000000f200f9224 */ /* 0x000fe200078e020a */
[----:B------:R-:W-:Y:S01]  /*1e30*/  @!P5 LEA R23, R23, R28, 0x18 ;  /* 0x0000001c1717d211 */ /* 0x000fe200078ec0ff */
[----:B------:R-:W-:Y:S01]  /*1e40*/  @!P6 IMAD.X R41, RZ, RZ, R43, P3 ;  /* 0x000000ffff29e224 */ /* 0x000fe200018e062b */
[----:B------:R-:W3:Y:S01]  /*1e50*/  @!P2 LDC.64 R10, c[0x0][0x240] ;  /* 0x00009000ff0aab82 */ /* 0x000ee20000000a00 */
[----:B------:R-:W-:Y:S01]  /*1e60*/  @!P2 IADD3 R28, P3, R42, 0x30, RZ ;  /* 0x000000302a1ca810 */ /* 0x000fe20007f7e0ff */
[----:B------:R-:W-:Y:S01]  /*1e70*/  @!P1 IMAD.IADD R32, R49, 0x1, R15 ;  /* 0x0000000131209824 */ /* 0x000fe200078e020f */
[C---:B------:R-:W-:Y:S01]  /*1e80*/  LEA R151, R18.reuse, UR4, 0x1 ;  /* 0x0000000412977c11 */ /* 0x040fe2000f8e08ff */
[----:B------:R-:W-:-:S02]  /*1e90*/  @!P1 IMAD R39, R18, 0x2, R39 ;  /* 0x0000000212279824 */ /* 0x000fc400078e0227 */
[----:B------:R-:W-:Y:S01]  /*1ea0*/  @!P2 IMAD.X R43, RZ, RZ, R43, P3 ;  /* 0x000000ffff2ba224 */ /* 0x000fe200018e062b */
[----:B--2---:R-:W-:Y:S01]  /*1eb0*/  @!P1 LEA R50, P3, R48, R4, 0x1 ;  /* 0x0000000430329211 */ /* 0x004fe200078608ff */
[----:B------:R-:W2:Y:S01]  /*1ec0*/  @!P6 LDC.64 R14, c[0x0][0x210] ;  /* 0x00008400ff0eeb82 */ /* 0x000ea20000000a00 */
[----:B------:R-:W-:Y:S01]  /*1ed0*/  @!PT LDS RZ, [RZ] ;  /* 0x00000000fffff984 */ /* 0x000fe20000000800 */
[----:B------:R-:W-:Y:S01]  /*1ee0*/  @!PT LDS RZ, [RZ] ;  /* 0x00000000fffff984 */ /* 0x000fe20000000800 */
[----:B------:R-:W-:Y:S01]  /*1ef0*/  @!PT LDS RZ, [RZ] ;  /* 0x00000000fffff984 */ /* 0x000fe20000000800 */
[----:B------:R-:W-:Y:S01]  /*1f00*/  @!P4 LDGSTS.E.BYPASS.LTC128B.128 [R151], desc[UR10][R46.64] ;  /* 0x000000002e97cfae */ /* 0x000fe2000b901d4a */
[----:B------:R-:W-:Y:S01]  /*1f10*/  @!P6 IMAD R31, R18, 0x2, R31 ;  /* 0x00000002121fe824 */ /* 0x000fe200078e021f */
[----:B------:R-:W-:Y:S01]  /*1f20*/  @!P1 LEA.HI.X R51, R48, R5, R32, 0x1, P3 ;  /* 0x0000000530339211 */ /* 0x000fe200018f0c20 */
[----:B------:R-:W-:Y:S01]  /*1f30*/  @!P2 IMAD R29, R18, 0x2, R29 ;  /* 0x00000002121da824 */ /* 0x000fe200078e021d */
[----:B------:R4:W-:Y:S01]  /*1f40*/  @!P4 LDGSTS.E.BYPASS.LTC128B.128 [R151+0x2000], desc[UR10][R46.64+0x80] ;  /* 0x020000802e97cfae */ /* 0x0009e2000b901d4a */
[----:B------:R-:W-:Y:S01]  /*1f50*/  ISETP.GE.AND P3, PT, R24, R19, PT ;  /* 0x000000131800720c */ /* 0x000fe20003f66270 */
[----:B------:R-:W-:Y:S01]  /*1f60*/  @!P5 IMAD R23, R18, 0x2, R23 ;  /* 0x000000021217d824 */ /* 0x000fe200078e0217 */
[----:B------:R-:W2:Y:S01]  /*1f70*/  @!P2 LDC.64 R4, c[0x0][0x210] ;  /* 0x00008400ff04ab82 */ /* 0x000ea20000000a00 */
[----:B------:R-:W-:Y:S01]  /*1f80*/  @!P1 LDGSTS.E.BYPASS.LTC128B.128 [R39+0x800], desc[UR10][R50.64] ;  /* 0x0080000032279fae */ /* 0x000fe2000b901d4a */
[----:B-1----:R-:W-:-:S03]  /*1f90*/  @!P6 IMAD R32, R41, R12, RZ ;  /* 0x0000000c2920e224 */ /* 0x002fc600078e02ff */
[----:B------:R1:W-:Y:S01]  /*1fa0*/  @!P1 LDGSTS.E.BYPASS.LTC128B.128 [R39+0x2800], desc[UR10][R50.64+0x80] ;  /* 0x0280008032279fae */ /* 0x0003e2000b901d4a */
[----:B------:R-:W-:Y:S01]  /*1fb0*/  IADD3 R104, P1, R16, R35, RZ ;  /* 0x0000002310687210 */ /* 0x000fe20007f3e0ff */
[----:B------:R-:W-:Y:S01]  /*1fc0*/  @!P6 IMAD R32, R30, R13, R32 ;  /* 0x0000000d1e20e224 */ /* 0x000fe200078e0220 */
[----:B------:R-:W-:-:S03]  /*1fd0*/  SHF.R.S32.HI R35, RZ, 0x5, R95 ;  /* 0x00000005ff237819 */ /* 0x000fc6000001145f */
[C---:B------:R-:W-:Y:S01]  /*1fe0*/  IMAD.X R25, R17.reuse, 0x1, R25, P1 ;  /* 0x0000000111197824 */ /* 0x040fe200008e0619 */
[----:B------:R-:W-:Y:S01]  /*1ff0*/  ISETP.GE.AND P1, PT, R22, R19, PT ;  /* 0x000000131600720c */ /* 0x000fe20003f26270 */
[----:B------:R-:W-:-:S04]  /*2000*/  IMAD R17, R17, R8, RZ ;  /* 0x0000000811117224 */ /* 0x000fc800078e02ff */
[----:B------:R-:W-:Y:S02]  /*2010*/  IMAD R158, R16, R9, R17 ;  /* 0x00000009109e7224 */ /* 0x000fe400078e0211 */
[----:B------:R-:W1:Y:S02]  /*2020*/  @!P3 S2R R17, SR_CgaCtaId ;  /* 0x000000000011b919 */ /* 0x000e640000008800 */
[----:B------:R-:W-:Y:S02]  /*2030*/  IMAD.IADD R158, R37, 0x1, R158 ;  /* 0x00000001259e7824 */ /* 0x000fe400078e029e */
[----:B----4-:R-:W-:Y:S02]  /*2040*/  @!P6 IMAD.MOV.U32 R46, RZ, RZ, R38 ;  /* 0x000000ffff2ee224 */ /* 0x010fe400078e0026 */
[--C-:B------:R-:W-:Y:S02]  /*2050*/  @!P6 IMAD.MOV.U32 R47, RZ, RZ, R45.reuse ;  /* 0x000000ffff2fe224 */ /* 0x100fe400078e002d */
[----:B---3--:R-:W-:-:S04]  /*2060*/  @!P2 IMAD.WIDE.U32 R44, R28, R10, R44 ;  /* 0x0000000a1c2ca225 */ /* 0x008fc800078e002c */
[----:B------:R-:W-:Y:S02]  /*2070*/  @!P6 IMAD.WIDE.U32 R46, R30, R12, R46 ;  /* 0x0000000c1e2ee225 */ /* 0x000fe400078e002e */
[----:B------:R-:W3:Y:S02]  /*2080*/  @!P5 LDC.64 R12, c[0x0][0x218] ;  /* 0x00008600ff0cdb82 */ /* 0x000ee40000000a00 */
[----:B------:R-:W-:Y:S01]  /*2090*/  @!P2 IMAD R30, R43, R10, RZ ;  /* 0x0000000a2b1ea224 */ /* 0x000fe200078e02ff */
[----:B--2---:R-:W-:Y:S01]  /*20a0*/  @!P6 LEA R14, P4, R46, R14, 0x1 ;  /* 0x0000000e2e0ee211 */ /* 0x004fe200078808ff */
[----:B------:R-:W-:Y:S02]  /*20b0*/  @!P6 IMAD.IADD R32, R47, 0x1, R32 ;  /* 0x000000012f20e824 */ /* 0x000fe400078e0220 */
[----:B------:R-:W-:Y:S02]  /*20c0*/  @!P2 IMAD R30, R28, R11, R30 ;  /* 0x0000000b1c1ea224 */ /* 0x000fe400078e021e */
[----:B------:R-:W2:Y:S01]  /*20d0*/  @!P3 LDC.64 R10, c[0x0][0x218] ;  /* 0x00008600ff0abb82 */ /* 0x000ea20000000a00 */
[----:B------:R-:W-:Y:S01]  /*20e0*/  @!P6 LEA.HI.X R15, R46, R15, R32, 0x1, P4 ;  /* 0x0000000f2e0fe211 */ /* 0x000fe200020f0c20 */
[----:B------:R-:W-:Y:S01]  /*20f0*/  @!P2 IMAD.IADD R30, R45, 0x1, R30 ;  /* 0x000000012d1ea824 */ /* 0x000fe200078e021e */
[----:B------:R-:W-:Y:S01]  /*2100*/  @!P2 LEA R38, P4, R44, R4, 0x1 ;  /* 0x000000042c26a211 */ /* 0x000fe200078808ff */
[----:B------:R-:W-:-:S02]  /*2110*/  IMAD.WIDE.U32 R42, R8, 0x20, RZ ;  /* 0x00000020082a7825 */ /* 0x000fc400078e00ff */
[----:B------:R-:W-:Y:S01]  /*2120*/  @!P6 LDGSTS.E.BYPASS.LTC128B.128 [R31+0x1000], desc[UR10][R14.64] ;  /* 0x010000000e1fefae */ /* 0x000fe2000b901d4a */
[----:B-1----:R-:W-:Y:S02]  /*2130*/  @!P2 LEA.HI.X R39, R44, R5, R30, 0x1, P4 ;  /* 0x000000052c27a211 */ /* 0x002fe400020f0c1e */
[----:B------:R-:W1:Y:S01]  /*2140*/  @!P1 LDC.64 R4, c[0x0][0x218] ;  /* 0x00008600ff049b82 */ /* 0x000e620000000a00 */
[----:B------:R4:W-:Y:S01]  /*2150*/  @!P6 LDGSTS.E.BYPASS.LTC128B.128 [R31+0x3000], desc[UR10][R14.64+0x80] ;  /* 0x030000800e1fefae */ /* 0x0009e2000b901d4a */
[----:B------:R-:W-:-:S03]  /*2160*/  ISETP.GE.AND P6, PT, R20, R19, PT ;  /* 0x000000131400720c */ /* 0x000fc60003fc6270 */
[----:B------:R-:W-:Y:S01]  /*2170*/  @!P2 LDGSTS.E.BYPASS.LTC128B.128 [R29+0x1800], desc[UR10][R38.64] ;  /* 0x01800000261dafae */ /* 0x000fe2000b901d4a */
[----:B---3--:R-:W-:-:S03]  /*2180*/  @!P5 LEA R36, P4, R103, R12, 0x1 ;  /* 0x0000000c6724d211 */ /* 0x008fc600078808ff */
[----:B------:R3:W-:Y:S01]  /*2190*/  @!P2 LDGSTS.E.BYPASS.LTC128B.128 [R29+0x3800], desc[UR10][R38.64+0x80] ;  /* 0x03800080261dafae */ /* 0x0007e2000b901d4a */
[C---:B------:R-:W-:Y:S02]  /*21a0*/  @!P3 LEA R12, P2, R8.reuse, R103, 0x4 ;  /* 0x00000067080cb211 */ /* 0x040fe400078420ff */
[----:B------:R-:W-:Y:S02]  /*21b0*/  @!P5 LEA.HI.X R37, R103, R13, R158, 0x1, P4 ;  /* 0x0000000d6725d211 */ /* 0x000fe400020f0c9e */
[----:B------:R-:W-:Y:S02]  /*21c0*/  @!P3 LEA.HI.X R13, R8, R158, R9, 0x4, P2 ;  /* 0x0000009e080db211 */ /* 0x000fe400010f2409 */
[C---:B--2---:R-:W-:Y:S01]  /*21d0*/  @!P3 LEA R40, P4, R12.reuse, R10, 0x1 ;  /* 0x0000000a0c28b211 */ /* 0x044fe200078808ff */
[----:B------:R-:W-:Y:S01]  /*21e0*/  @!P5 LDGSTS.E.BYPASS.LTC128B.128 [R23+0x4000], desc[UR10][R36.64] ;  /* 0x040000002417dfae */ /* 0x000fe2000b901d4a */
[----:B------:R-:W-:Y:S02]  /*21f0*/  @!P3 MOV R10, 0x400 ;  /* 0x00000400000ab802 */ /* 0x000fe40000000f00 */
[----:B------:R-:W-:Y:S01]  /*2200*/  @!P3 LEA.HI.X R41, R12, R11, R13, 0x1, P4 ;  /* 0x0000000b0c29b211 */ /* 0x000fe200020f0c0d */
[----:B------:R-:W-:Y:S01]  /*2210*/  @!P5 LDGSTS.E.BYPASS.LTC128B.128 [R23+0x6000], desc[UR10][R36.64+0x80] ;  /* 0x060000802417dfae */ /* 0x000fe2000b901d4a */
[----:B------:R-:W-:-:S02]  /*2220*/  @!P3 LEA R17, R17, R10, 0x18 ;  /* 0x0000000a1111b211 */ /* 0x000fc400078ec0ff */
[-C--:B------:R-:W-:Y:S01]  /*2230*/  ISETP.GE.AND P4, PT, R24, R19.reuse, PT ;  /* 0x000000131800720c */ /* 0x080fe20003f86270 */
[----:B------:R-:W2:Y:S01]  /*2240*/  @!P1 S2R R13, SR_CgaCtaId ;  /* 0x00000000000d9919 */ /* 0x000ea20000008800 */
[----:B------:R-:W-:Y:S01]  /*2250*/  ISETP.GE.AND P5, PT, R16, R19, PT ;  /* 0x000000131000720c */ /* 0x000fe20003fa6270 */
[----:B------:R-:W-:Y:S01]  /*2260*/  @!P3 IMAD R17, R18, 0x2, R17 ;  /* 0x000000021211b824 */ /* 0x000fe200078e0211 */
[----:B----4-:R-:W-:Y:S01]  /*2270*/  @!P1 IADD3 R14, P2, R103, R42, RZ ;  /* 0x0000002a670e9210 */ /* 0x010fe20007f5e0ff */
[----:B------:R-:W-:Y:S01]  /*2280*/  IMAD.SHL.U32 R15, R9, 0x20, RZ ;  /* 0x00000020090f7824 */ /* 0x000fe200078e00ff */
[----:B------:R-:W4:Y:S01]  /*2290*/  @!P6 S2R R12, SR_CgaCtaId ;  /* 0x00000000000ce919 */ /* 0x000f220000008800 */
[----:B------:R-:W-:-:S03]  /*22a0*/  IMAD.SHL.U32 R16, R16, 0x8, RZ ;  /* 0x0000000810107824 */ /* 0x000fc600078e00ff */
[----:B------:R-:W-:Y:S01]  /*22b0*/  @!P1 IADD3.X R15, R158, R43, R15, P2, !PT ;  /* 0x0000002b9e0f9210 */ /* 0x000fe200017fe40f */
[----:B------:R-:W-:Y:S01]  /*22c0*/  @!P3 LDGSTS.E.BYPASS.LTC128B.128 [R17+0x4800], desc[UR10][R40.64] ;  /* 0x048000002811bfae */ /* 0x000fe2000b901d4a */
[----:B-1----:R-:W-:Y:S02]  /*22d0*/  @!P1 LEA R28, P2, R14, R4, 0x1 ;  /* 0x000000040e1c9211 */ /* 0x002fe400078408ff */
[----:B------:R-:W-:Y:S01]  /*22e0*/  LEA.HI R4, R6, R33, RZ, 0x4 ;  /* 0x0000002106047211 */ /* 0x000fe200078f20ff */
[----:B------:R1:W-:Y:S01]  /*22f0*/  @!P3 LDGSTS.E.BYPASS.LTC128B.128 [R17+0x6800], desc[UR10][R40.64+0x80] ;  /* 0x068000802811bfae */ /* 0x0003e2000b901d4a */
[----:B---3--:R-:W-:Y:S02]  /*2300*/  @!P1 LEA.HI.X R29, R14, R5, R15, 0x1, P2 ;  /* 0x000000050e1d9211 */ /* 0x008fe400010f0c0f */
[----:B------:R-:W-:Y:S02]  /*2310*/  LOP3.LUT R10, R4, 0xfffffff0, RZ, 0xc0, !PT ;  /* 0xfffffff0040a7812 */ /* 0x000fe400078ec0ff */
[----:B------:R-:W-:Y:S01]  /*2320*/  SHF.R.S32.HI R15, RZ, 0x4, R4 ;  /* 0x00000004ff0f7819 */ /* 0x000fe20000011404 */
[----:B------:R-:W-:Y:S01]  /*2330*/  IMAD R4, R21, UR6, RZ ;  /* 0x0000000615047c24 */ /* 0x000fe2000f8e02ff */
[-C--:B------:R-:W-:Y:S01]  /*2340*/  ISETP.GE.AND P3, PT, R22, R19.reuse, PT ;  /* 0x000000131600720c */ /* 0x080fe20003f66270 */
[----:B------:R-:W-:Y:S01]  /*2350*/  @!P6 IMAD.MOV.U32 R21, RZ, RZ, R158 ;  /* 0x000000ffff15e224 */ /* 0x000fe200078e009e */
[----:B------:R-:W-:Y:S01]  /*2360*/  ISETP.GE.AND P2, PT, R20, R19, PT ;  /* 0x000000131400720c */ /* 0x000fe20003f46270 */
[----:B------:R-:W-:Y:S01]  /*2370*/  IMAD.IADD R19, R33, 0x1, -R10 ;  /* 0x0000000121137824 */ /* 0x000fe200078e0a0a */
[----:B------:R-:W-:Y:S01]  /*2380*/  LEA.HI R20, R15, R15, RZ, 0x1 ;  /* 0x0000000f0f147211 */ /* 0x000fe200078f08ff */
[----:B------:R-:W3:Y:S01]  /*2390*/  LDC.64 R10, c[0x0][0x250] ;  /* 0x00009400ff0a7b82 */ /* 0x000ee20000000a00 */
[----:B------:R-:W-:-:S02]  /*23a0*/  @!P1 MOV R22, 0x400 ;  /* 0x0000040000169802 */ /* 0x000fc40000000f00 */
[----:B------:R-:W-:Y:S02]  /*23b0*/  SHF.R.S32.HI R14, RZ, 0x1f, R19 ;  /* 0x0000001fff0e7819 */ /* 0x000fe40000011413 */
[----:B------:R-:W-:Y:S02]  /*23c0*/  LOP3.LUT R20, R20, 0xfffffffe, RZ, 0xc0, !PT ;  /* 0xfffffffe14147812 */ /* 0x000fe400078ec0ff */
[----:B------:R-:W-:Y:S02]  /*23d0*/  LEA.HI R14, R14, R19, RZ, 0x3 ;  /* 0x000000130e0e7211 */ /* 0x000fe400078f18ff */
[----:B------:R-:W-:Y:S02]  /*23e0*/  IADD3 R15, R15, -R20, RZ ;  /* 0x800000140f0f7210 */ /* 0x000fe40007ffe0ff */
[C---:B------:R-:W-:Y:S01]  /*23f0*/  LOP3.LUT R20, R14.reuse, 0xfffffff8, RZ, 0xc0, !PT ;  /* 0xfffffff80e147812 */ /* 0x040fe200078ec0ff */
[----:B------:R-:W-:Y:S02]  /*2400*/  IMAD.SHL.U32 R6, R14, 0x40, RZ ;  /* 0x000000400e067824 */ /* 0x000fe400078e00ff */
[----:B-1----:R-:W-:Y:S01]  /*2410*/  IMAD R17, R3, UR7, R4 ;  /* 0x0000000703117c24 */ /* 0x002fe2000f8e0204 */
[----:B------:R-:W-:Y:S01]  /*2420*/  @!P6 MOV R3, 0x400 ;  /* 0x000004000003e802 */ /* 0x000fe20000000f00 */
[----:B------:R-:W1:Y:S01]  /*2430*/  @!P6 LDC.64 R4, c[0x0][0x218] ;  /* 0x00008600ff04eb82 */ /* 0x000e620000000a00 */
[----:B------:R-:W-:Y:S01]  /*2440*/  LOP3.LUT R6, R6, 0xfffffe00, RZ, 0xc0, !PT ;  /* 0xfffffe0006067812 */ /* 0x000fe200078ec0ff */
[----:B------:R-:W-:Y:S01]  /*2450*/  IMAD.IADD R27, R27, 0x1, R17 ;  /* 0x000000011b1b7824 */ /* 0x000fe200078e0211 */
[----:B--2---:R-:W-:-:S02]  /*2460*/  @!P1 LEA R17, R13, R22, 0x18 ;  /* 0x000000160d119211 */ /* 0x004fc400078ec0ff */
[----:B----4-:R-:W-:Y:S01]  /*2470*/  @!P6 LEA R13, R12, R3, 0x18 ;  /* 0x000000030c0de211 */ /* 0x010fe200078ec0ff */
[----:B------:R-:W-:Y:S02]  /*2480*/  IMAD.SHL.U32 R12, R0, 0x40, RZ ;  /* 0x00000040000c7824 */ /* 0x000fe400078e00ff */
[----:B------:R-:W-:Y:S02]  /*2490*/  IMAD.IADD R3, R19, 0x1, -R20 ;  /* 0x0000000113037824 */ /* 0x000fe400078e0a14 */
[----:B------:R-:W-:Y:S01]  /*24a0*/  @!P6 IMAD.MOV.U32 R20, RZ, RZ, R103 ;  /* 0x000000ffff14e224 */ /* 0x000fe200078e0067 */
[----:B------:R-:W-:Y:S01]  /*24b0*/  LOP3.LUT R19, R12, 0x1c0, RZ, 0xc0, !PT ;  /* 0x000001c00c137812 */ /* 0x000fe200078ec0ff */
[----:B------:R-:W-:Y:S02]  /*24c0*/  @!P1 IMAD R17, R18, 0x2, R17 ;  /* 0x0000000212119824 */ /* 0x000fe400078e0211 */
[----:B------:R-:W-:Y:S01]  /*24d0*/  @!P6 IMAD R12, R9, 0x30, RZ ;  /* 0x00000030090ce824 */ /* 0x000fe200078e02ff */
[----:B------:R-:W-:Y:S01]  /*24e0*/  LOP3.LUT R16, R19, 0x8, R16, 0xf8, !PT ;  /* 0x0000000813107812 */ /* 0x000fe200078ef810 */
[----:B------:R-:W-:Y:S01]  /*24f0*/  @!P6 IMAD.WIDE.U32 R20, R8, 0x30, R20 ;  /* 0x000000300814e825 */ /* 0x000fe200078e0014 */
[----:B------:R-:W-:Y:S01]  /*2500*/  @!P1 LDGSTS.E.BYPASS.LTC128B.128 [R17+0x5000], desc[UR10][R28.64] ;  /* 0x050000001c119fae */ /* 0x000fe2000b901d4a */
[----:B------:R-:W-:-:S02]  /*2510*/  SHF.R.U32.HI R19, RZ, 0x3, R19 ;  /* 0x00000003ff137819 */ /* 0x000fc40000011613 */
[----:B------:R-:W-:Y:S01]  /*2520*/  @!P6 IMAD.IADD R12, R21, 0x1, R12 ;  /* 0x00000001150ce824 */ /* 0x000fe200078e020c */
[----:B------:R2:W-:Y:S01]  /*2530*/  @!P1 LDGSTS.E.BYPASS.LTC128B.128 [R17+0x7000], desc[UR10][R28.64+0x80] ;  /* 0x070000801c119fae */ /* 0x0005e2000b901d4a */
[----:B------:R-:W-:Y:S01]  /*2540*/  @!P6 IMAD R21, R18, 0x2, R13 ;  /* 0x000000021215e824 */ /* 0x000fe200078e020d */
[----:B------:R-:W-:Y:S01]  /*2550*/  LOP3.LUT R16, R16, R19, RZ, 0x3c, !PT ;  /* 0x0000001310107212 */ /* 0x000fe200078e3cff */
[----:B---3--:R-:W-:Y:S01]  /*2560*/  IMAD R25, R25, R10, RZ ;  /* 0x0000000a19197224 */ /* 0x008fe200078e02ff */
[----:B-1----:R-:W-:-:S03]  /*2570*/  @!P6 LEA R4, P1, R20, R4, 0x1 ;  /* 0x000000041404e211 */ /* 0x002fc600078208ff */
[----:B------:R-:W-:Y:S01]  /*2580*/  IMAD R25, R104, R11, R25 ;  /* 0x0000000b68197224 */ /* 0x000fe200078e0219 */
[----:B------:R-:W-:Y:S01]  /*2590*/  @!P6 LEA.HI.X R5, R20, R5, R12, 0x1, P1 ;  /* 0x000000051405e211 */ /* 0x000fe200008f0c0c */
[----:B------:R-:W-:-:S04]  /*25a0*/  IMAD.WIDE.U32 R104, R104, R10, R26 ;  /* 0x0000000a68687225 */ /* 0x000fc800078e001a */
[----:B------:R-:W-:Y:S01]  /*25b0*/  @!P6 LDGSTS.E.BYPASS.LTC128B.128 [R21+0x5800], desc[UR10][R4.64] ;  /* 0x058000000415efae */ /* 0x000fe2000b901d4a */
[----:B------:R-:W-:Y:S01]  /*25c0*/  IMAD.IADD R32, R105, 0x1, R25 ;  /* 0x0000000169207824 */ /* 0x000fe200078e0219 */
[C---:B------:R-:W-:Y:S01]  /*25d0*/  LEA R148, P1, R104.reuse, UR8, 0x1 ;  /* 0x0000000868947c11 */ /* 0x040fe2000f8208ff */
[C---:B------:R-:W-:Y:S01]  /*25e0*/  IMAD R144, R15.reuse, 0x200, R16 ;  /* 0x000002000f907824 */ /* 0x040fe200078e0210 */
[----:B------:R1:W-:Y:S01]  /*25f0*/  @!P6 LDGSTS.E.BYPASS.LTC128B.128 [R21+0x7800], desc[UR10][R4.64+0x80] ;  /* 0x078000800415efae */ /* 0x0003e2000b901d4a */
[----:B------:R-:W-:Y:S01]  /*2600*/  IMAD.SHL.U32 R16, R15, 0x8, RZ ;  /* 0x000000080f107824 */ /* 0x000fe200078e00ff */
[----:B------:R-:W-:Y:S01]  /*2610*/  LEA.HI.X R149, R104, UR9, R32, 0x1, P1 ;  /* 0x0000000968957c11 */ /* 0x000fe200088f0c20 */
[----:B------:R-:W-:Y:S01]  /*2620*/  IMAD.WIDE.U32 R12, R10, 0x20, RZ ;  /* 0x000000200a0c7825 */ /* 0x000fe200078e00ff */
[----:B------:R-:W0:Y:S01]  /*2630*/  LDGDEPBAR ;  /* 0x00000000000079af */ /* 0x000e220000000000 */
[----:B------:R-:W-:Y:S02]  /*2640*/  LEA R144, R144, UR4, 0x1 ;  /* 0x0000000490907c11 */ /* 0x000fe4000f8e08ff */
[----:B------:R-:W-:Y:S01]  /*2650*/  @!P2 IMAD.WIDE.U32 R18, R10, 0x60, R148 ;  /* 0x000000600a12a825 */ /* 0x000fe200078e0094 */
[----:B------:R-:W-:-:S03]  /*2660*/  @!P4 IADD3 R12, P1, R148, R12, RZ ;  /* 0x0000000c940cc210 */ /* 0x000fc60007f3e0ff */
[----:B--2---:R-:W-:Y:S02]  /*2670*/  IMAD.SHL.U32 R17, R3, 0x40, RZ ;  /* 0x0000004003117824 */ /* 0x004fe400078e00ff */
[----:B------:R-:W-:-:S03]  /*2680*/  VIADD R142, R144, 0x4020 ;  /* 0x00004020908e7836 */ /* 0x000fc60000000000 */
[----:B------:R-:W-:Y:S01]  /*2690*/  LOP3.LUT R15, R17, 0x1c0, RZ, 0xc0, !PT ;  /* 0x000001c0110f7812 */ /* 0x000fe200078ec0ff */
[----:B------:R-:W-:-:S03]  /*26a0*/  @!P2 IMAD R17, R11, 0x60, RZ ;  /* 0x000000600b11a824 */ /* 0x000fc600078e02ff */
[----:B------:R-:W-:Y:S01]  /*26b0*/  LOP3.LUT R16, R15, 0x8, R16, 0xf8, !PT ;  /* 0x000000080f107812 */ /* 0x000fe200078ef810 */
[----:B------:R-:W-:Y:S01]  /*26c0*/  @!P2 IMAD.IADD R17, R19, 0x1, R17 ;  /* 0x000000011311a824 */ /* 0x000fe200078e0211 */
[----:B-1----:R-:W-:Y:S01]  /*26d0*/  SHF.R.U32.HI R5, RZ, 0x3, R15 ;  /* 0x00000003ff057819 */ /* 0x002fe2000001160f */
[----:B------:R-:W-:-:S04]  /*26e0*/  DEPBAR.LE SB0, 0x0 ;  /* 0x000080000000791a */ /* 0x000fc80000000000 */
[----:B------:R-:W-:Y:S01]  /*26f0*/  BAR.SYNC.DEFER_BLOCKING 0x0 ;  /* 0x0000000000007b1d */ /* 0x000fe20000010000 */
[----:B------:R-:W-:Y:S01]  /*2700*/  IMAD.SHL.U32 R4, R11, 0x20, RZ ;  /* 0x000000200b047824 */ /* 0x000fe200078e00ff */
[----:B------:R-:W-:Y:S01]  /*2710*/  LOP3.LUT R5, R16, R5, RZ, 0x3c, !PT ;  /* 0x0000000510057212 */ /* 0x000fe200078e3cff */
[----:B------:R-:W-:-:S03]  /*2720*/  @!P2 IMAD.MOV.U32 R16, RZ, RZ, R18 ;  /* 0x000000ffff10a224 */ /* 0x000fc600078e0012 */
[----:B------:R-:W-:Y:S01]  /*2730*/  @!P4 IADD3.X R13, R149, R13, R4, P1, !PT ;  /* 0x0000000d950dc210 */ /* 0x000fe20000ffe404 */
[C---:B------:R-:W-:Y:S01]  /*2740*/  IMAD R4, R35.reuse, 0x400, R6 ;  /* 0x0000040023047824 */ /* 0x040fe200078e0206 */
[C---:B------:R-:W-:Y:S01]  /*2750*/  @!P3 LEA R18, P1, R10.reuse, R148, 0x6 ;  /* 0x000000940a12b211 */ /* 0x040fe200078230ff */
[----:B------:R-:W-:Y:S02]  /*2760*/  IMAD R35, R35, 0x10, R93 ;  /* 0x0000001023237824 */ /* 0x000fe400078e025d */
[C---:B------:R-:W-:Y:S01]  /*2770*/  IMAD.IADD R145, R5.reuse, 0x1, R4 ;  /* 0x0000000105917824 */ /* 0x040fe200078e0204 */
[----:B------:R-:W-:Y:S01]  /*2780*/  @!P3 LEA.HI.X R19, R10, R149, R11, 0x6, P1 ;  /* 0x000000950a13b211 */ /* 0x000fe200008f340b */
[----:B------:R-:W-:Y:S01]  /*2790*/  IMAD.MOV.U32 R4, RZ, RZ, 0x10 ;  /* 0x00000010ff047424 */ /* 0x000fe200078e00ff */
[----:B------:R-:W-:Y:S02]  /*27a0*/  LOP3.LUT R5, R5, R6, RZ, 0xfc, !PT ;  /* 0x0000000605057212 */ /* 0x000fe400078efcff */
[----:B------:R-:W-:Y:S01]  /*27b0*/  LEA R145, R145, UR4, 0x1 ;  /* 0x0000000491917c11 */ /* 0x000fe2000f8e08ff */
        /* <DEDUP_REMOVED lines=33> */
[----:B-1----:R-:W2:Y:S01]  /*29d0*/  LDSM.16.M88.4 R12, [R144+0x4000] ;  /* 0x00400000900c783b */ /* 0x002ea20000000200 */
[----:B------:R-:W-:Y:S01]  /*29e0*/  @P3 VIADD R142, R3, 0xffffffe0 ;  /* 0xffffffe0038e3836 */ /* 0x000fe20000000000 */
[----:B------:R-:W-:Y:S01]  /*29f0*/  LOP3.LUT P1, RZ, R0, 0x4, RZ, 0xc0, !PT ;  /* 0x0000000400ff7812 */ /* 0x000fe2000782c0ff */
[----:B------:R-:W-:Y:S01]  /*2a00*/  IMAD R143, R4, 0x2, R145 ;  /* 0x00000002048f7824 */ /* 0x000fe200078e0291 */
[----:B------:R-:W1:Y:S01]  /*2a10*/  LDSM.16.M88.4 R48, [R144+0x5000] ;  /* 0x005000009030783b */ /* 0x000e620000000200 */
[----:B------:R-:W-:-:S02]  /*2a20*/  IMAD.MOV.U32 R3, RZ, RZ, 0x20 ;  /* 0x00000020ff037424 */ /* 0x000fc400078e00ff */
[C---:B------:R-:W-:Y:S01]  /*2a30*/  VIADD R134, R142.reuse, 0x800 ;  /* 0x000008008e867836 */ /* 0x040fe20000000000 */
[----:B------:R-:W-:Y:S01]  /*2a40*/  LDSM.16.M88.4 R64, [R143] ;  /* 0x000000008f40783b */ /* 0x000fe20000000200 */
[C---:B------:R-:W-:Y:S01]  /*2a50*/  VIADD R133, R142.reuse, 0x1000 ;  /* 0x000010008e857836 */ /* 0x040fe20000000000 */
[C---:B------:R-:W-:Y:S01]  /*2a60*/  SEL R0, R3.reuse, 0xffffffe0, !P2 ;  /* 0xffffffe003007807 */ /* 0x040fe20005000000 */
[C---:B------:R-:W-:Y:S01]  /*2a70*/  VIADD R132, R142.reuse, 0x1800 ;  /* 0x000018008e847836 */ /* 0x040fe20000000000 */
[----:B------:R-:W3:Y:S01]  /*2a80*/  LDSM.16.M88.4 R20, [R142] ;  /* 0x000000008e14783b */ /* 0x000ee20000000200 */
[----:B------:R-:W-:Y:S01]  /*2a90*/  SEL R3, R3, 0xffffffe0, !P1 ;  /* 0xffffffe003037807 */ /* 0x000fe20004800000 */
[----:B------:R-:W-:Y:S01]  /*2aa0*/  VIADD R130, R142, 0x2000 ;  /* 0x000020008e827836 */ /* 0x000fe20000000000 */
[----:B------:R-:W-:Y:S01]  /*2ab0*/  ISETP.GT.AND P2, PT, R150, R147, PT ;  /* 0x000000939600720c */ /* 0x000fe20003f44270 */
[----:B------:R-:W4:Y:S01]  /*2ac0*/  LDSM.16.M88.4 R80, [R144+0x4800] ;  /* 0x004800009050783b */ /* 0x000f220000000200 */
[----:B------:R-:W-:-:S02]  /*2ad0*/  IMAD R141, R0, 0x2, R145 ;  /* 0x00000002008d7824 */ /* 0x000fc400078e0291 */
[C---:B------:R-:W-:Y:S01]  /*2ae0*/  IMAD R138, R3.reuse, 0x2, R144 ;  /* 0x00000002038a7824 */ /* 0x040fe200078e0290 */
[----:B------:R-:W4:Y:S01]  /*2af0*/  LDSM.16.M88.4 R72, [R144+0x5800] ;  /* 0x005800009048783b */ /* 0x000f220000000200 */
[----:B------:R-:W-:Y:S02]  /*2b00*/  IMAD R140, R0, 0x2, R143 ;  /* 0x00000002008c7824 */ /* 0x000fe400078e028f */
[----:B------:R-:W-:Y:S01]  /*2b10*/  IMAD R131, R3, 0x2, R142 ;  /* 0x0000000203837824 */ /* 0x000fe200078e028e */
[----:B------:R-:W4:Y:S01]  /*2b20*/  LDSM.16.M88.4 R60, [R142+0x1000] ;  /* 0x001000008e3c783b */ /* 0x000f220000000200 */
[C---:B------:R-:W-:Y:S02]  /*2b30*/  VIADD R129, R142.reuse, 0x2800 ;  /* 0x000028008e817836 */ /* 0x040fe40000000000 */
[C---:B------:R-:W-:Y:S01]  /*2b40*/  VIADD R128, R142.reuse, 0x3000 ;  /* 0x000030008e807836 */ /* 0x040fe20000000000 */
[----:B------:R-:W-:Y:S01]  /*2b50*/  LDSM.16.M88.4 R36, [R141] ;  /* 0x000000008d24783b */ /* 0x000fe20000000200 */
[----:B------:R-:W3:Y:S01]  /*2b60*/  @!P2 LDC.64 R100, c[0x0][0x218] ;  /* 0x00008600ff64ab82 */ /* 0x000ee20000000a00 */
[----:B------:R-:W-:-:S02]  /*2b70*/  VIADD R102, R142, 0x3800 ;  /* 0x000038008e667836 */ /* 0x000fc40000000000 */
[----:B------:R-:W4:Y:S04]  /*2b80*/  LDSM.16.M88.4 R28, [R138+0x4000] ;  /* 0x004000008a1c783b */ /* 0x000f280000000200 */
[----:B------:R-:W4:Y:S01]  /*2b90*/  LDSM.16.M88.4 R68, [R142+0x800] ;  /* 0x000800008e44783b */ /* 0x000f220000000200 */
[C---:B--2---:R-:W-:Y:S03]  /*2ba0*/  HMMA.16816.F32.BF16 R16, R40.reuse, R12, RZ ;  /* 0x0000000c2810723c */ /* 0x044fe600000418ff */
[----:B------:R-:W2:Y:S04]  /*2bb0*/  LDSM.16.M88.4 R56, [R142+0x1800] ;  /* 0x001800008e38783b */ /* 0x000ea80000000200 */
[----:B------:R-:W-:Y:S01]  /*2bc0*/  LDSM.16.M88.4 R24, [R138+0x4800] ;  /* 0x004800008a18783b */ /* 0x000fe20000000200 */
[C---:B------:R-:W-:Y:S03]  /*2bd0*/  HMMA.16816.F32.BF16 R12, R40.reuse, R14, RZ ;  /* 0x0000000e280c723c */ /* 0x040fe600000418ff */
[----:B------:R-:W-:Y:S03]  /*2be0*/  LDSM.16.M88.4 R88, [R138+0x5800] ;  /* 0x005800008a58783b */ /* 0x000fe60000000200 */
[----:B-1----:R-:W-:Y:S01]  /*2bf0*/  HMMA.16816.F32.BF16 R52, R40, R48, RZ ;  /* 0x000000302834723c */ /* 0x002fe200000418ff */
[----:B------:R-:W-:Y:S01]  /*2c00*/  LDSM.16.M88.4 R76, [R140] ;  /* 0x000000008c4c783b */ /* 0x000fe20000000200 */
[----:B---3--:R-:W-:-:S03]  /*2c10*/  @!P2 LEA R156, P1, R103, R100, 0x1 ;  /* 0x00000064679ca211 */ /* 0x008fc600078208ff */
[----:B------:R-:W0:Y:S01]  /*2c20*/  LDGDEPBAR ;  /* 0x00000000000079af */ /* 0x000e220000000000 */
[----:B------:R-:W-:Y:S01]  /*2c30*/  HMMA.16816.F32.BF16 R48, R40, R50, RZ ;  /* 0x000000322830723c */ /* 0x000fe200000418ff */
[----:B------:R-:W-:-:S05]  /*2c40*/  @!P2 LEA.HI.X R157, R103, R101, R158, 0x1, P1 ;  /* 0x00000065679da211 */ /* 0x000fca00008f0c9e */
[C---:B------:R-:W-:Y:S06]  /*2c50*/  HMMA.16816.F32.BF16 R16, R64.reuse, R20, R16 ;  /* 0x000000144010723c */ /* 0x040fec0000041810 */
[----:B------:R-:W-:Y:S01]  /*2c60*/  HMMA.16816.F32.BF16 R12, R64, R22, R12 ;  /* 0x00000016400c723c */ /* 0x000fe2000004180c */
[----:B------:R-:W1:Y:S05]  /*2c70*/  LDSM.16.M88.4 R20, [R138+0x5000] ;  /* 0x005000008a14783b */ /* 0x000e6a0000000200 */
[C---:B----4-:R-:W-:Y:S06]  /*2c80*/  HMMA.16816.F32.BF16 R84, R40.reuse, R80, RZ ;  /* 0x000000502854723c */ /* 0x050fec00000418ff */
[C---:B------:R-:W-:Y:S06]  /*2c90*/  HMMA.16816.F32.BF16 R80, R40.reuse, R82, RZ ;  /* 0x000000522850723c */ /* 0x040fec00000418ff */
[C---:B------:R-:W-:Y:S06]  /*2ca0*/  HMMA.16816.F32.BF16 R44, R40.reuse, R72, RZ ;  /* 0x00000048282c723c */ /* 0x040fec00000418ff */
[----:B------:R-:W-:Y:S01]  /*2cb0*/  HMMA.16816.F32.BF16 R40, R40, R74, RZ ;  /* 0x0000004a2828723c */ /* 0x000fe200000418ff */
[----:B------:R-:W3:Y:S05]  /*2cc0*/  LDSM.16.M88.4 R72, [R131] ;  /* 0x000000008348783b */ /* 0x000eea0000000200 */
[C---:B------:R-:W-:Y:S06]  /*2cd0*/  HMMA.16816.F32.BF16 R52, R64.reuse, R60, R52 ;  /* 0x0000003c4034723c */ /* 0x040fec0000041834 */
[----:B------:R-:W-:Y:S01]  /*2ce0*/  HMMA.16816.F32.BF16 R48, R64, R62, R48 ;  /* 0x0000003e4030723c */ /* 0x000fe20000041830 */
[----:B------:R-:W-:Y:S05]  /*2cf0*/  LDSM.16.M88.4 R60, [R145+0x2000] ;  /* 0x00200000913c783b */ /* 0x000fea0000000200 */
[C---:B------:R-:W-:Y:S06]  /*2d00*/  HMMA.16816.F32.BF16 R16, R36.reuse, R28, R16 ;  /* 0x0000001c2410723c */ /* 0x040fec0000041810 */
[----:B------:R-:W-:Y:S01]  /*2d10*/  HMMA.16816.F32.BF16 R12, R36, R30, R12 ;  /* 0x0000001e240c723c */ /* 0x000fe2000004180c */
[----:B------:R-:W4:Y:S05]  /*2d20*/  LDSM.16.M88.4 R28, [R131+0x1000] ;  /* 0x00100000831c783b */ /* 0x000f2a0000000200 */
[C---:B------:R-:W-:Y:S06]  /*2d30*/  HMMA.16816.F32.BF16 R84, R64.reuse, R68, R84 ;  /* 0x000000444054723c */ /* 0x040fec0000041854 */
[C---:B------:R-:W-:Y:S01]  /*2d40*/  HMMA.16816.F32.BF16 R80, R64.reuse, R70, R80 ;  /* 0x000000464050723c */ /* 0x040fe20000041850 */
[----:B------:R-:W4:Y:S05]  /*2d50*/  LDSM.16.M88.4 R68, [R131+0x800] ;  /* 0x000800008344783b */ /* 0x000f2a0000000200 */
[C---:B--2---:R-:W-:Y:S06]  /*2d60*/  HMMA.16816.F32.BF16 R44, R64.reuse, R56, R44 ;  /* 0x00000038402c723c */ /* 0x044fec000004182c */
[----:B------:R-:W-:Y:S01]  /*2d70*/  HMMA.16816.F32.BF16 R40, R64, R58, R40 ;  /* 0x0000003a4028723c */ /* 0x000fe20000041828 */
[----:B------:R-:W2:Y:S04]  /*2d80*/  LDSM.16.M88.4 R64, [R131+0x1800] ;  /* 0x001800008340783b */ /* 0x000ea80000000200 */
[----:B------:R-:W2:Y:S01]  /*2d90*/  LDSM.16.M88.4 R56, [R144+0x6000] ;  /* 0x006000009038783b */ /* 0x000ea20000000200 */
        /* <DEDUP_REMOVED lines=19> */
[C---:B--2---:R-:W-:Y:S06]  /*2ed0*/  HMMA.16816.F32.BF16 R44, R76.reuse, R64, R44 ;  /* 0x000000404c2c723c */ /* 0x044fec000004182c */
[----:B------:R-:W-:Y:S01]  /*2ee0*/  HMMA.16816.F32.BF16 R40, R76, R66, R40 ;  /* 0x000000424c28723c */ /* 0x000fe20000041828 */
[----:B------:R-:W2:Y:S04]  /*2ef0*/  LDSM.16.M88.4 R76, [R142+0x3800] ;  /* 0x003800008e4c783b */ /* 0x000ea80000000200 */
[----:B------:R-:W-:Y:S01]  /*2f00*/  LDSM.16.M88.4 R64, [R141+0x2000] ;  /* 0x002000008d40783b */ /* 0x000fe20000000200 */
        /* <DEDUP_REMOVED lines=17> */
[C---:B------:R-:W-:Y:S06]  /*3020*/  HMMA.16816.F32.BF16 R84, R72.reuse, R68, R84 ;  /* 0x000000444854723c */ /* 0x040fec0000041854 */
[C---:B------:R-:W-:Y:S01]  /*3030*/  HMMA.16816.F32.BF16 R80, R72.reuse, R70, R80 ;  /* 0x000000464850723c */ /* 0x040fe20000041850 */
[----:B------:R-:W4:Y:S05]  /*3040*/  LDSM.16.M88.4 R68, [R131+0x2800] ;  /* 0x002800008344783b */ /* 0x000f2a0000000200 */
[C---:B------:R-:W-:Y:S01]  /*3050*/  HMMA.16816.F32.BF16 R48, R72.reuse, R30, R48 ;  /* 0x0000001e4830723c */ /* 0x040fe20000041830 */
[----:B------:R-:W-:Y:S05]  /*3060*/  LDSM.16.M88.4 R28, [R131+0x3800] ;  /* 0x00380000831c783b */ /* 0x000fea0000000200 */
[C---:B--2---:R-:W-:Y:S06]  /*3070*/  HMMA.16816.F32.BF16 R44, R72.reuse, R76, R44 ;  /* 0x0000004c482c723c */ /* 0x044fec000004182c */
[----:B------:R-:W-:Y:S06]  /*3080*/  HMMA.16816.F32.BF16 R40, R72, R78, R40 ;  /* 0x0000004e4828723c */ /* 0x000fec0000041828 */
[C---:B------:R-:W-:Y:S06]  /*3090*/  HMMA.16816.F32.BF16 R16, R64.reuse, R56, R16 ;  /* 0x000000384010723c */ /* 0x040fec0000041810 */
[----:B------:R-:W-:Y:S01]  /*30a0*/  HMMA.16816.F32.BF16 R56, R64, R58, R12 ;  /* 0x0000003a4038723c */ /* 0x000fe2000004180c */
[----:B------:R-:W2:Y:S01]  /*30b0*/  LDSM.16.M88.4 R12, [R131+0x3000] ;  /* 0x00300000830c783b */ /* 0x000ea20000000200 */
[----:B------:R-:W-:-:S04]  /*30c0*/  DEPBAR.LE SB0, 0x0 ;  /* 0x000080000000791a */ /* 0x000fc80000000000 */
[C---:B-1----:R-:W-:Y:S06]  /*30d0*/  HMMA.16816.F32.BF16 R52, R64.reuse, R20, R52 ;  /* 0x000000144034723c */ /* 0x042fec0000041834 */
[----:B------:R-:W-:Y:S01]  /*30e0*/  HMMA.16816.F32.BF16 R84, R64, R24, R84 ;  /* 0x000000184054723c */ /* 0x000fe20000041854 */
[----:B------:R-:W-:-:S05]  /*30f0*/  LOP3.LUT R20, R95, 0xffffffe0, RZ, 0xc0, !PT ;  /* 0xffffffe05f147812 */ /* 0x000fca00078ec0ff */
[----:B------:R-:W-:Y:S01]  /*3100*/  IMAD.IADD R3, R33, 0x1, -R20 ;  /* 0x0000000121037824 */ /* 0x000fe200078e0a14 */
[C---:B------:R-:W-:Y:S04]  /*3110*/  HMMA.16816.F32.BF16 R80, R64.reuse, R26, R80 ;  /* 0x0000001a4050723c */ /* 0x040fe80000041850 */
[----:B------:R-:W-:Y:S02]  /*3120*/  SHF.R.S32.HI R20, RZ, 0x1f, R3 ;  /* 0x0000001fff147819 */ /* 0x000fe40000011403 */
[----:B------:R-:W-:Y:S02]  /*3130*/  HMMA.16816.F32.BF16 R48, R64, R22, R48 ;  /* 0x000000164030723c */ /* 0x000fe40000041830 */
[----:B------:R-:W-:-:S04]  /*3140*/  LEA.HI R20, R20, R3, RZ, 0x2 ;  /* 0x0000000314147211 */ /* 0x000fc800078f10ff */
[----:B------:R-:W-:Y:S01]  /*3150*/  HMMA.16816.F32.BF16 R44, R64, R88, R44 ;  /* 0x00000058402c723c */ /* 0x000fe2000004182c */
[----:B------:R-:W-:-:S04]  /*3160*/  SHF.R.S32.HI R152, RZ, 0x2, R20 ;  /* 0x00000002ff987819 */ /* 0x000fc80000011414 */
[----:B------:R-:W-:Y:S01]  /*3170*/  IADD3 R3, R35, 0x1, R152 ;  /* 0x0000000123037810 */ /* 0x000fe20007ffe098 */
[----:B------:R-:W-:Y:S03]  /*3180*/  HMMA.16816.F32.BF16 R40, R64, R90, R40 ;  /* 0x0000005a4028723c */ /* 0x000fe60000041828 */
[----:B------:R-:W-:-:S03]  /*3190*/  IADD3 R3, R7, R3, -R94 ;  /* 0x0000000307037210 */ /* 0x000fc60007ffe85e */
[C---:B---3--:R-:W-:Y:S02]  /*31a0*/  HMMA.16816.F32.BF16 R16, R36.reuse, R60, R16 ;  /* 0x0000003c2410723c */ /* 0x048fe40000041810 */
[----:B------:R-:W-:Y:S02]  /*31b0*/  IMAD.IADD R92, R3, 0x1, R92 ;  /* 0x00000001035c7824 */ /* 0x000fe400078e025c */
[----:B------:R-:W-:Y:S02]  /*31c0*/  IMAD.SHL.U32 R3, R33, 0x2, RZ ;  /* 0x0000000221037824 */ /* 0x000fe400078e00ff */
[C---:B------:R-:W-:Y:S01]  /*31d0*/  HMMA.16816.F32.BF16 R56, R36.reuse, R62, R56 ;  /* 0x0000003e2438723c */ /* 0x040fe20000041838 */
[C---:B------:R-:W-:Y:S02]  /*31e0*/  VIMNMX R160, R92.reuse, R7, PT ;  /* 0x000000075ca07248 */ /* 0x040fe40003fe0100 */
[----:B------:R-:W-:Y:S02]  /*31f0*/  VIADDMNMX R159, R92, 0x8, R7, PT ;  /* 0x000000085c9f7846 */ /* 0x000fe40003800107 */
[----:B------:R-:W-:Y:S01]  /*3200*/  LOP3.LUT R3, R3, 0x6, RZ, 0xc0, !PT ;  /* 0x0000000603037812 */ /* 0x000fe200078ec0ff */
[C---:B----4-:R-:W-:Y:S06]  /*3210*/  HMMA.16816.F32.BF16 R84, R36.reuse, R68, R84 ;  /* 0x000000442454723c */ /* 0x050fec0000041854 */
[C---:B------:R-:W-:Y:S06]  /*3220*/  HMMA.16816.F32.BF16 R80, R36.reuse, R70, R80 ;  /* 0x000000462450723c */ /* 0x040fec0000041850 */
[C---:B--2---:R-:W-:Y:S06]  /*3230*/  HMMA.16816.F32.BF16 R52, R36.reuse, R12, R52 ;  /* 0x0000000c2434723c */ /* 0x044fec0000041834 */
[C---:B------:R-:W-:Y:S06]  /*3240*/  HMMA.16816.F32.BF16 R48, R36.reuse, R14, R48 ;  /* 0x0000000e2430723c */ /* 0x040fec0000041830 */
[C---:B------:R-:W-:Y:S06]  /*3250*/  HMMA.16816.F32.BF16 R44, R36.reuse, R28, R44 ;  /* 0x0000001c242c723c */ /* 0x040fec000004182c */
        /* <DEDUP_REMOVED lines=64> */
.L_x_7572:
[----:B------:R-:W-:-:S04]  /*3660*/  LEA R6, -R8, RZ, 0x6 ;  /* 0x000000ff08067211 */ /* 0x000fc800078e31ff */
[----:B------:R-:W-:-:S07]  /*3670*/  SHF.R.S32.HI R13, RZ, 0x1f, R6 ;  /* 0x0000001fff0d7819 */ /* 0x000fce0000011406 */
.L_x_7573:
        /* <DEDUP_REMOVED lines=25> */
.L_x_7571:
[----:B------:R-:W-:Y:S01]  /*3810*/  IMAD.IADD R3, R2, 0x1, R3 ;  /* 0x0000000102037824 */ /* 0x000fe200078e0203 */
[----:B------:R-:W-:Y:S01]  /*3820*/  ULDC UR6, c[0x0][0x2ec] ;  /* 0x0000bb0000067ab9 */ /* 0x000fe20000000800 */
[----:B------:R-:W-:Y:S02]  /*3830*/  LEA R139, R5, UR4, 0x1 ;  /* 0x00000004058b7c11 */ /* 0x000fe4000f8e08ff */
[C---:B------:R-:W-:Y:S02]  /*3840*/  VIADD R6, R3.reuse, 0x1 ;  /* 0x0000000103067836 */ /* 0x040fe40000000000 */
[C---:B------:R-:W-:Y:S01]  /*3850*/  VIADD R2, R3.reuse, 0x8 ;  /* 0x0000000803027836 */ /* 0x040fe20000000000 */
[----:B------:R-:W-:Y:S01]  /*3860*/  LDSM.16.MT88.4 R36, [R139+0x8000] ;  /* 0x008000008b24783b */ /* 0x000fe20000004200 */
[C---:B------:R-:W-:Y:S01]  /*3870*/  VIADD R23, R3.reuse, 0x19 ;  /* 0x0000001903177836 */ /* 0x040fe20000000000 */
[CC--:B------:R-:W-:Y:S01]  /*3880*/  ISETP.GE.AND P2, PT, R6.reuse, R160.reuse, PT ;  /* 0x000000a00600720c */ /* 0x0c0fe20003f46270 */
[C---:B-1----:R-:W-:Y:S01]  /*3890*/  VIADD R21, R3.reuse, 0x21 ;  /* 0x0000002103157836 */ /* 0x042fe20000000000 */
[-C--:B------:R-:W-:Y:S01]  /*38a0*/  ISETP.GE.AND P4, PT, R6, R159.reuse, PT ;  /* 0x0000009f0600720c */ /* 0x080fe20003f86270 */
[C---:B------:R-:W-:Y:S01]  /*38b0*/  VIADD R6, R3.reuse, 0x9 ;  /* 0x0000000903067836 */ /* 0x040fe20000000000 */
[-C--:B------:R-:W-:Y:S01]  /*38c0*/  ISETP.GE.AND P1, PT, R2, R160.reuse, PT ;  /* 0x000000a00200720c */ /* 0x080fe20003f26270 */
[----:B------:R-:W-:Y:S01]  /*38d0*/  VIADD R15, R3, 0x30 ;  /* 0x00000030030f7836 */ /* 0x000fe20000000000 */
[----:B------:R-:W-:Y:S01]  /*38e0*/  FSEL R24, R17, -INF , !P2 ;  /* 0xff80000011187808 */ /* 0x000fe20005000000 */
[C---:B------:R-:W-:Y:S01]  /*38f0*/  VIADD R17, R3.reuse, 0x29 ;  /* 0x0000002903117836 */ /* 0x040fe20000000000 */
[-C--:B------:R-:W-:Y:S01]  /*3900*/  ISETP.GE.AND P5, PT, R6, R159.reuse, PT ;  /* 0x0000009f0600720c */ /* 0x080fe20003fa6270 */
[C---:B------:R-:W-:Y:S01]  /*3910*/  VIADD R13, R3.reuse, 0x31 ;  /* 0x00000031030d7836 */ /* 0x040fe20000000000 */
[----:B------:R-:W-:Y:S01]  /*3920*/  ISETP.GE.AND P3, PT, R2, R159, PT ;  /* 0x0000009f0200720c */ /* 0x000fe20003f66270 */
[----:B------:R-:W-:Y:S01]  /*3930*/  VIADD R2, R3, 0x10 ;  /* 0x0000001003027836 */ /* 0x000fe20000000000 */
[----:B------:R-:W-:Y:S01]  /*3940*/  FSEL R12, R59, -INF , !P5 ;  /* 0xff8000003b0c7808 */ /* 0x000fe20006800000 */
[C---:B------:R-:W-:Y:S01]  /*3950*/  VIADD R7, R3.reuse, 0x38 ;  /* 0x0000003803077836 */ /* 0x040fe20000000000 */
[CC--:B------:R-:W-:Y:S01]  /*3960*/  ISETP.GE.AND P5, PT, R3.reuse, R160.reuse, PT ;  /* 0x000000a00300720c */ /* 0x0c0fe20003fa6270 */
[--C-:B------:R-:W-:Y:S01]  /*3970*/  IMAD R137, R4, 0x2, R139.reuse ;  /* 0x0000000204897824 */ /* 0x100fe200078e028b */
[----:B------:R-:W-:Y:S01]  /*3980*/  ISETP.GE.AND P6, PT, R6, R160, PT ;  /* 0x000000a00600720c */ /* 0x000fe20003fc6270 */
[----:B------:R-:W-:Y:S01]  /*3990*/  VIADD R6, R3, 0x11 ;  /* 0x0000001103067836 */ /* 0x000fe20000000000 */
[----:B------:R-:W-:Y:S01]  /*39a0*/  FSEL R26, R16, -INF , !P5 ;  /* 0xff800000101a7808 */ /* 0x000fe20006800000 */
[----:B------:R-:W-:Y:S01]  /*39b0*/  IMAD R136, R0, 0x2, R139 ;  /* 0x0000000200887824 */ /* 0x000fe200078e028b */
[----:B------:R-:W-:Y:S01]  /*39c0*/  FSEL R56, R56, -INF , !P1 ;  /* 0xff80000038387808 */ /* 0x000fe20004800000 */
[----:B------:R-:W-:Y:S01]  /*39d0*/  IMAD R135, R0, 0x2, R137 ;  /* 0x0000000200877824 */ /* 0x000fe200078e0289 */
[----:B------:R-:W-:Y:S01]  /*39e0*/  FMNMX.FTZ R25, R26, R24, !PT ;  /* 0x000000181a197209 */ /* 0x000fe20007810000 */
[----:B------:R-:W-:Y:S01]  /*39f0*/  LDSM.16.MT88.4 R68, [R139+0xa000] ;  /* 0x00a000008b44783b */ /* 0x000fe20000004200 */
[----:B------:R-:W-:-:S02]  /*3a00*/  FSEL R58, R58, -INF , !P3 ;  /* 0xff8000003a3a7808 */ /* 0x000fc40005800000 */
[CC--:B------:R-:W-:Y:S01]  /*3a10*/  ISETP.GE.AND P1, PT, R2.reuse, R160.reuse, PT ;  /* 0x000000a00200720c */ /* 0x0c0fe20003f26270 */
[----:B------:R-:W-:Y:S01]  /*3a20*/  LDSM.16.MT88.4 R60, [R135+0x8000] ;  /* 0x00800000873c783b */ /* 0x000fe20000004200 */
[----:B------:R-:W-:Y:S02]  /*3a30*/  ISETP.GE.AND P3, PT, R2, R159, PT ;  /* 0x0000009f0200720c */ /* 0x000fe40003f66270 */
[----:B------:R-:W-:Y:S01]  /*3a40*/  FSEL R2, R57, -INF , !P6 ;  /* 0xff80000039027808 */ /* 0x000fe20007000000 */
[----:B------:R-:W-:Y:S01]  /*3a50*/  LDSM.16.MT88.4 R76, [R137+0xa000] ;  /* 0x00a00000894c783b */ /* 0x000fe20000004200 */
[----:B------:R-:W-:Y:S02]  /*3a60*/  FMNMX.FTZ R25, R56, R25, !PT ;  /* 0x0000001938197209 */ /* 0x000fe40007810000 */
[C---:B------:R-:W-:Y:S02]  /*3a70*/  ISETP.GE.AND P6, PT, R6.reuse, R160, PT ;  /* 0x000000a00600720c */ /* 0x040fe40003fc6270 */
[----:B------:R-:W-:Y:S01]  /*3a80*/  ISETP.GE.AND P2, PT, R6, R159, PT ;  /* 0x0000009f0600720c */ /* 0x000fe20003f46270 */
[----:B------:R-:W-:Y:S01]  /*3a90*/  VIADD R6, R3, 0x18 ;  /* 0x0000001803067836 */ /* 0x000fe20000000000 */
[----:B------:R-:W-:-:S02]  /*3aa0*/  FSEL R84, R84, -INF , !P1 ;  /* 0xff80000054547808 */ /* 0x000fc40004800000 */
[----:B------:R-:W-:Y:S02]  /*3ab0*/  FMNMX.FTZ R25, R2, R25, !PT ;  /* 0x0000001902197209 */ /* 0x000fe40007810000 */
[-C--:B------:R-:W-:Y:S02]  /*3ac0*/  ISETP.GE.AND P5, PT, R6, R160.reuse, PT ;  /* 0x000000a00600720c */ /* 0x080fe40003fa6270 */
[----:B------:R-:W-:Y:S02]  /*3ad0*/  FSEL R22, R85, -INF , !P6 ;  /* 0xff80000055167808 */ /* 0x000fe40007000000 */
[----:B------:R-:W-:Y:S02]  /*3ae0*/  FMNMX.FTZ R25, R84, R25, !PT ;  /* 0x0000001954197209 */ /* 0x000fe40007810000 */
[----:B------:R-:W-:Y:S01]  /*3af0*/  FSEL R14, R19, -INF , !P4 ;  /* 0xff800000130e7808 */ /* 0x000fe20006000000 */
[C---:B------:R-:W-:Y:S01]  /*3b00*/  VIADD R19, R3.reuse, 0x28 ;  /* 0x0000002803137836 */ /* 0x040fe20000000000 */
[-C--:B------:R-:W-:Y:S01]  /*3b10*/  ISETP.GE.AND P1, PT, R6, R159.reuse, PT ;  /* 0x0000009f0600720c */ /* 0x080fe20003f26270 */
[C---:B------:R-:W-:Y:S01]  /*3b20*/  VIADD R6, R3.reuse, 0x20 ;  /* 0x0000002003067836 */ /* 0x040fe20000000000 */
[C---:B------:R-:W-:Y:S01]  /*3b30*/  ISETP.GE.AND P4, PT, R3.reuse, R159, PT ;  /* 0x0000009f0300720c */ /* 0x040fe20003f86270 */
[----:B------:R-:W-:Y:S01]  /*3b40*/  VIADD R3, R3, 0x39 ;  /* 0x0000003903037836 */ /* 0x000fe20000000000 */
[----:B------:R-:W-:-:S02]  /*3b50*/  ISETP.GE.AND P6, PT, R23, R160, PT ;  /* 0x000000a01700720c */ /* 0x000fc40003fc6270 */
[----:B------:R-:W-:Y:S02]  /*3b60*/  FSEL R80, R80, -INF , !P5 ;  /* 0xff80000050507808 */ /* 0x000fe40006800000 */
[----:B------:R-:W-:Y:S02]  /*3b70*/  FMNMX.FTZ R25, R22, R25, !PT ;  /* 0x0000001916197209 */ /* 0x000fe40007810000 */
[----:B------:R-:W-:Y:S02]  /*3b80*/  FSEL R18, R18, -INF , !P4 ;  /* 0xff80000012127808 */ /* 0x000fe40006000000 */
[----:B------:R-:W-:Y:S02]  /*3b90*/  ISETP.GE.AND P4, PT, R6, R160, PT ;  /* 0x000000a00600720c */ /* 0x000fe40003f86270 */
[----:B------:R-:W-:Y:S02]  /*3ba0*/  FSEL R20, R81, -INF , !P6 ;  /* 0xff80000051147808 */ /* 0x000fe40007000000 */
[----:B------:R-:W-:-:S02]  /*3bb0*/  FMNMX.FTZ R25, R80, R25, !PT ;  /* 0x0000001950197209 */ /* 0x000fc40007810000 */
[-C--:B------:R-:W-:Y:S02]  /*3bc0*/  ISETP.GE.AND P5, PT, R21, R160.reuse, PT ;  /* 0x000000a01500720c */ /* 0x080fe40003fa6270 */
[----:B------:R-:W-:Y:S02]  /*3bd0*/  FSEL R174, R52, -INF , !P4 ;  /* 0xff80000034ae7808 */ /* 0x000fe40006000000 */
[----:B------:R-:W-:Y:S02]  /*3be0*/  FMNMX.FTZ R25, R20, R25, !PT ;  /* 0x0000001914197209 */ /* 0x000fe40007810000 */
        /* <DEDUP_REMOVED lines=12> */
[----:B------:R-:W-:Y:S02]  /*3cb0*/  FMNMX.FTZ R27, R168, R27, !PT ;  /* 0x0000001ba81b7209 */ /* 0x000fe40007810000 */
[----:B------:R-:W-:Y:S02]  /*3cc0*/  ISETP.GE.AND P5, PT, R7, R160, PT ;  /* 0x000000a00700720c */ /* 0x000fe40003fa6270 */
[----:B------:R-:W-:-:S02]  /*3cd0*/  FSEL R119, R45, -INF , !P6 ;  /* 0xff8000002d777808 */ /* 0x000fc40007000000 */
[----:B------:R-:W-:Y:S02]  /*3ce0*/  FMNMX.FTZ R25, R58, R25, !PT ;  /* 0x000000193a197209 */ /* 0x000fe40007810000 */
[----:B------:R-:W-:Y:S02]  /*3cf0*/  FMNMX.FTZ R16, R120, R27, !PT ;  /* 0x0000001b78107209 */ /* 0x000fe40007810000 */
[----:B------:R-:W-:Y:S02]  /*3d00*/  ISETP.GE.AND P4, PT, R3, R160, PT ;  /* 0x000000a00300720c */ /* 0x000fe40003f86270 */
[----:B------:R-:W-:Y:S02]  /*3d10*/  FSEL R86, R86, -INF , !P3 ;  /* 0xff80000056567808 */ /* 0x000fe40005800000 */
[----:B------:R-:W-:Y:S02]  /*3d20*/  FSEL R121, R40, -INF , !P5 ;  /* 0xff80000028797808 */ /* 0x000fe40006800000 */
[----:B------:R-:W-:-:S02]  /*3d30*/  FMNMX.FTZ R25, R12, R25, !PT ;  /* 0x000000190c197209 */ /* 0x000fc40007810000 */
[----:B------:R-:W-:Y:S02]  /*3d40*/  FMNMX.FTZ R28, R119, R16, !PT ;  /* 0x00000010771c7209 */ /* 0x000fe40007810000 */
[----:B------:R-:W-:Y:S02]  /*3d50*/  FSEL R16, R87, -INF , !P2 ;  /* 0xff80000057107808 */ /* 0x000fe40005000000 */
[----:B------:R-:W-:Y:S02]  /*3d60*/  FSEL R122, R41, -INF , !P4 ;  /* 0xff800000297a7808 */ /* 0x000fe40006000000 */
[----:B------:R-:W-:Y:S02]  /*3d70*/  FMNMX.FTZ R25, R86, R25, !PT ;  /* 0x0000001956197209 */ /* 0x000fe40007810000 */
[----:B------:R-:W-:Y:S02]  /*3d80*/  FMNMX.FTZ R27, R121, R28, !PT ;  /* 0x0000001c791b7209 */ /* 0x000fe40007810000 */
[----:B------:R-:W-:-:S02]  /*3d90*/  ISETP.GE.AND P2, PT, R23, R159, PT ;  /* 0x0000009f1700720c */ /* 0x000fc40003f46270 */
        /* <DEDUP_REMOVED lines=25> */
[----:B------:R-:W-:Y:S01]  /*3f30*/  FMNMX.FTZ R25, R164, R25, !PT ;  /* 0x00000019a4197209 */ /* 0x000fe20007810000 */
[----:B------:R-:W-:Y:S01]  /*3f40*/  LDSM.16.MT88.4 R44, [R137+0x8000] ;  /* 0x00800000892c783b */ /* 0x000fe20000004200 */
[----:B-1----:R-:W-:-:S02]  /*3f50*/  FMNMX.FTZ R28, R23, R28, !PT ;  /* 0x0000001c171c7209 */ /* 0x002fc40007810000 */
[----:B------:R-:W-:Y:S02]  /*3f60*/  ISETP.GE.AND P2, PT, R3, R159, PT ;  /* 0x0000009f0300720c */ /* 0x000fe40003f46270 */
[----:B------:R-:W-:Y:S01]  /*3f70*/  FSEL R126, R42, -INF , !P1 ;  /* 0xff8000002a7e7808 */ /* 0x000fe20004800000 */
[----:B------:R-:W1:Y:S01]  /*3f80*/  SHFL.BFLY PT, R3, R28, 0x1, 0x1f ;  /* 0x0c201f001c037f89 */ /* 0x000e6200000e0000 */
[----:B------:R-:W-:Y:S02]  /*3f90*/  FMNMX.FTZ R25, R162, R25, !PT ;  /* 0x00000019a2197209 */ /* 0x000fe40007810000 */
[----:B------:R-:W-:Y:S02]  /*3fa0*/  FSEL R124, R43, -INF , !P2 ;  /* 0xff8000002b7c7808 */ /* 0x000fe40005000000 */
[----:B------:R-:W-:Y:S02]  /*3fb0*/  FMNMX.FTZ R25, R126, R25, !PT ;  /* 0x000000197e197209 */ /* 0x000fe40007810000 */
[----:B------:R-:W-:-:S02]  /*3fc0*/  ISETP.GT.AND P4, PT, R150, R147, PT ;  /* 0x000000939600720c */ /* 0x000fc40003f84270 */
        /* <DEDUP_REMOVED lines=28> */
[----:B------:R-:W-:Y:S01]  /*4190*/  LDSM.16.MT88.4 R24, [R135+0x8800] ;  /* 0x008800008718783b */ /* 0x000fe20000004200 */
[C---:B------:R-:W-:Y:S01]  /*41a0*/  FMUL.FTZ R123, R2.reuse, UR6 ;  /* 0x00000006027b7c20 */ /* 0x040fe20008410000 */
[----:B------:R-:W-:Y:S01]  /*41b0*/  FSETP.NEU.FTZ.AND P1, PT, R2, -INF , PT ;  /* 0xff8000000200780b */ /* 0x000fe20003f3d000 */
[----:B------:R-:W-:-:S03]  /*41c0*/  FADD.FTZ R115, R116, R115 ;  /* 0x0000007374737221 */ /* 0x000fc60000010000 */
[----:B------:R-:W-:Y:S01]  /*41d0*/  FSEL R123, R123, RZ, P1 ;  /* 0x000000ff7b7b7208 */ /* 0x000fe20000800000 */
[----:B------:R-:W-:Y:S04]  /*41e0*/  MUFU.EX2 R110, R110 ;  /* 0x0000006e006e7308 */ /* 0x000fe80000000800 */
        /* <DEDUP_REMOVED lines=10> */
[--C-:B------:R-:W-:Y:S01]  /*4290*/  FFMA.FTZ R16, R6, UR6, -R123.reuse ;  /* 0x0000000606107c23 */ /* 0x100fe2000801087b */
[----:B------:R-:W1:Y:S01]  /*42a0*/  LDSM.16.MT88.4 R80, [R136+0xa000] ;  /* 0x00a000008850783b */ /* 0x000e620000004200 */
[--C-:B------:R-:W-:Y:S01]  /*42b0*/  FFMA.FTZ R162, R162, UR6, -R123.reuse ;  /* 0x00000006a2a27c23 */ /* 0x100fe2000801087b */
[----:B------:R-:W-:Y:S01]  /*42c0*/  FFMA.FTZ R126, R126, UR6, -R123 ;  /* 0x000000067e7e7c23 */ /* 0x000fe2000801087b */
[----:B------:R-:W2:Y:S01]  /*42d0*/  MUFU.EX2 R117, R117 ;  /* 0x0000007500757308 */ /* 0x000ea20000000800 */
[----:B------:R-:W-:-:S04]  /*42e0*/  FADD.FTZ R114, R114, R115 ;  /* 0x0000007372727221 */ /* 0x000fc80000010000 */
[----:B------:R-:W-:-:S03]  /*42f0*/  FADD.FTZ R109, R109, R114 ;  /* 0x000000726d6d7221 */ /* 0x000fc60000010000 */
[----:B------:R-:W-:Y:S08]  /*4300*/  MUFU.EX2 R113, R113 ;  /* 0x0000007100717308 */ /* 0x000ff00000000800 */
[----:B------:R-:W3:Y:S01]  /*4310*/  MUFU.EX2 R112, R112 ;  /* 0x0000007000707308 */ /* 0x000ee20000000800 */
[----:B--2---:R-:W-:Y:S01]  /*4320*/  F2FP.BF16.F32.PACK_AB R85, R117, R118 ;  /* 0x000000767555723e */ /* 0x004fe200000010ff */
[----:B------:R-:W-:-:S06]  /*4330*/  FADD.FTZ R118, R118, R117 ;  /* 0x0000007576767221 */ /* 0x000fcc0000010000 */
[----:B------:R-:W2:Y:S08]  /*4340*/  MUFU.EX2 R35, R35 ;  /* 0x0000002300237308 */ /* 0x000eb00000000800 */
[----:B------:R-:W-:Y:S01]  /*4350*/  MUFU.EX2 R106, R106 ;  /* 0x0000006a006a7308 */ /* 0x000fe20000000800 */
[----:B---3--:R-:W-:Y:S01]  /*4360*/  F2FP.BF16.F32.PACK_AB R87, R112, R113 ;  /* 0x000000717057723e */ /* 0x008fe200000010ff */
[----:B------:R-:W-:-:S04]  /*4370*/  FADD.FTZ R113, R113, R118 ;  /* 0x0000007671717221 */ /* 0x000fc80000010000 */
[----:B------:R-:W-:Y:S02]  /*4380*/  FADD.FTZ R112, R112, R113 ;  /* 0x0000007170707221 */ /* 0x000fe40000010000 */
        /* <DEDUP_REMOVED lines=23> */
[----:B------:R-:W-:Y:S01]  /*4500*/  MUFU.EX2 R119, R119 ;  /* 0x0000007700777308 */ /* 0x000fe20000000800 */
[----:B---3--:R-:W-:Y:S01]  /*4510*/  F2FP.BF16.F32.PACK_AB R7, R0, R107 ;  /* 0x0000006b0007723e */ /* 0x008fe200000010ff */
[----:B------:R-:W2:Y:S01]  /*4520*/  LDSM.16.MT88.4 R16, [R135+0xa000] ;  /* 0x00a000008710783b */ /* 0x000ea20000004200 */
[----:B-1----:R-:W-:Y:S01]  /*4530*/  HMMA.16816.F32.BF16 R92, R84, R80, RZ ;  /* 0x00000050545c723c */ /* 0x002fe200000418ff */
[----:B------:R-:W-:-:S04]  /*4540*/  FADD.FTZ R107, R107, R108 ;  /* 0x0000006c6b6b7221 */ /* 0x000fc80000010000 */
[----:B------:R-:W-:Y:S01]  /*4550*/  MUFU.EX2 R121, R121 ;  /* 0x0000007900797308 */ /* 0x000fe20000000800 */
[----:B------:R-:W-:Y:S01]  /*4560*/  HMMA.16816.F32.BF16 R96, R4, R12, R96 ;  /* 0x0000000c0460723c */ /* 0x000fe20000041860 */
[----:B------:R-:W-:-:S05]  /*4570*/  FADD.FTZ R0, R0, R107 ;  /* 0x0000006b00007221 */ /* 0x000fca0000010000 */
[----:B------:R-:W-:Y:S01]  /*4580*/  HMMA.16816.F32.BF16 R36, R4, R14, R36 ;  /* 0x0000000e0424723c */ /* 0x000fe20000041824 */
[----:B------:R-:W1:Y:S01]  /*4590*/  LDSM.16.MT88.4 R12, [R139+0xa800] ;  /* 0x00a800008b0c783b */ /* 0x000e620000004200 */
[----:B------:R-:W-:Y:S04]  /*45a0*/  MUFU.EX2 R122, R122 ;  /* 0x0000007a007a7308 */ /* 0x000fe80000000800 */
[C---:B------:R-:W-:Y:S04]  /*45b0*/  HMMA.16816.F32.BF16 R44, R84.reuse, R46, RZ ;  /* 0x0000002e542c723c */ /* 0x040fe800000418ff */
[----:B------:R-:W-:Y:S02]  /*45c0*/  MUFU.EX2 R162, R162 ;  /* 0x000000a200a27308 */ /* 0x000fe40000000800 */
[C---:B------:R-:W-:Y:S06]  /*45d0*/  HMMA.16816.F32.BF16 R52, R84.reuse, R54, RZ ;  /* 0x000000365434723c */ /* 0x040fec00000418ff */
[C---:B------:R-:W-:Y:S06]  /*45e0*/  HMMA.16816.F32.BF16 R60, R84.reuse, R62, RZ ;  /* 0x0000003e543c723c */ /* 0x040fec00000418ff */
[C---:B------:R-:W-:Y:S06]  /*45f0*/  HMMA.16816.F32.BF16 R76, R84.reuse, R78, RZ ;  /* 0x0000004e544c723c */ /* 0x040fec00000418ff */
[C---:B------:R-:W-:Y:S06]  /*4600*/  HMMA.16816.F32.BF16 R80, R84.reuse, R82, RZ ;  /* 0x000000525450723c */ /* 0x040fec00000418ff */
[C---:B--2---:R-:W-:Y:S06]  /*4610*/  HMMA.16816.F32.BF16 R88, R84.reuse, R16, RZ ;  /* 0x000000105458723c */ /* 0x044fec00000418ff */
        /* <DEDUP_REMOVED lines=13> */
[----:B------:R-:W-:Y:S01]  /*46f0*/  FFMA.FTZ R30, R174, UR6, -R125 ;  /* 0x00000006ae1e7c23 */ /* 0x000fe2000801087d */
[----:B------:R-:W-:Y:S01]  /*4700*/  FFMA.FTZ R31, R180, UR6, -R123 ;  /* 0x00000006b41f7c23 */ /* 0x000fe2000801087b */
        /* <DEDUP_REMOVED lines=12> */
[--C-:B------:R-:W-:Y:S01]  /*47d0*/  FFMA.FTZ R24, R166, UR6, -R123.reuse ;  /* 0x00000006a6187c23 */ /* 0x100fe2000801087b */
[--C-:B------:R-:W-:Y:S01]  /*47e0*/  FFMA.FTZ R125, R164, UR6, -R123.reuse ;  /* 0x00000006a47d7c23 */ /* 0x100fe2000801087b */
[----:B------:R-:W-:-:S02]  /*47f0*/  FFMA.FTZ R166, R124, UR6, -R123 ;  /* 0x000000067ca67c23 */ /* 0x000fc4000801087b */
        /* <DEDUP_REMOVED lines=18> */
[----:B------:R-:W2:Y:S08]  /*4920*/  MUFU.EX2 R125, R125 ;  /* 0x0000007d007d7308 */ /* 0x000eb00000000800 */
[----:B------:R-:W-:Y:S01]  /*4930*/  MUFU.EX2 R123, R126 ;  /* 0x0000007e007b7308 */ /* 0x000fe20000000800 */
[----:B---3--:R-:W-:Y:S01]  /*4940*/  F2FP.BF16.F32.PACK_AB R7, R24, R27 ;  /* 0x0000001b1807723e */ /* 0x008fe200000010ff */
[----:B------:R-:W-:-:S04]  /*4950*/  FADD.FTZ R27, R27, R26 ;  /* 0x0000001a1b1b7221 */ /* 0x000fc80000010000 */
[----:B------:R-:W-:Y:S02]  /*4960*/  FADD.FTZ R24, R24, R27 ;  /* 0x0000001b18187221 */ /* 0x000fe40000010000 */
[C---:B------:R-:W-:Y:S01]  /*4970*/  HMMA.16816.F32.BF16 R96, R4.reuse, R16, R96 ;  /* 0x000000100460723c */ /* 0x040fe20000041860 */
[----:B------:R-:W3:Y:S05]  /*4980*/  MUFU.EX2 R166, R166 ;  /* 0x000000a600a67308 */ /* 0x000eea0000000800 */
[C---:B------:R-:W-:Y:S01]  /*4990*/  HMMA.16816.F32.BF16 R36, R4.reuse, R18, R36 ;  /* 0x000000120424723c */ /* 0x040fe20000041824 */
[----:B------:R-:W4:Y:S05]  /*49a0*/  LDSM.16.MT88.4 R16, [R135+0x9000] ;  /* 0x009000008710783b */ /* 0x000f2a0000004200 */
        /* <DEDUP_REMOVED lines=27> */
[----:B---3--:R-:W-:Y:S01]  /*4b60*/  F2FP.BF16.F32.PACK_AB R7, R166, R123 ;  /* 0x0000007ba607723e */ /* 0x008fe200000010ff */
        /* <DEDUP_REMOVED lines=92> */
.L_x_7575:
[----:B------:R-:W-:-:S04]  /*5130*/  LEA R0, -R10, RZ, 0x6 ;  /* 0x000000ff0a007211 */ /* 0x000fc800078e31ff */
[----:B------:R-:W-:-:S07]  /*5140*/  SHF.R.S32.HI R5, RZ, 0x1f, R0 ;  /* 0x0000001fff057819 */ /* 0x000fce0000011400 */
.L_x_7576:
        /* <DEDUP_REMOVED lines=16> */
[--C-:B------:R-:W-:Y:S02]  /*5250*/  IMAD.X R15, R13, 0x1, R0.reuse, P1 ;  /* 0x000000010d0f7824 */ /* 0x100fe400008e0600 */
        /* <DEDUP_REMOVED lines=16> */
[----:B-1----:R-:W-:Y:S01]  /*5360*/  LDSM.16.M88.4 R112, [R132] ;  /* 0x000000008470783b */ /* 0x002fe20000000200 */
[----:B------:R-:W1:Y:S03]  /*5370*/  S2R R0, SR_TID.X ;  /* 0x0000000000007919 */ /* 0x000e660000002100 */
[----:B------:R-:W0:Y:S01]  /*5380*/  LDGDEPBAR ;  /* 0x00000000000079af */ /* 0x000e220000000000 */
[C---:B--2---:R-:W-:Y:S06]  /*5390*/  HMMA.16816.F32.BF16 R104, R4.reuse, R32, RZ ;  /* 0x000000200468723c */ /* 0x044fec00000418ff */
[C---:B---3--:R-:W-:Y:S06]  /*53a0*/  HMMA.16816.F32.BF16 R28, R4.reuse, R24, RZ ;  /* 0x00000018041c723c */ /* 0x048fec00000418ff */
[C---:B----4-:R-:W-:Y:S06]  /*53b0*/  HMMA.16816.F32.BF16 R20, R4.reuse, R16, RZ ;  /* 0x000000100414723c */ /* 0x050fec00000418ff */
[C---:B------:R-:W-:Y:S06]  /*53c0*/  HMMA.16816.F32.BF16 R32, R4.reuse, R34, RZ ;  /* 0x000000220420723c */ /* 0x040fec00000418ff */
[----:B------:R-:W-:Y:S01]  /*53d0*/  HMMA.16816.F32.BF16 R24, R4, R26, RZ ;  /* 0x0000001a0418723c */ /* 0x000fe200000418ff */
[----:B-1----:R-:W-:-:S05]  /*53e0*/  IMAD.SHL.U32 R0, R0, 0x2, RZ ;  /* 0x0000000200007824 */ /* 0x002fca00078e00ff */
        /* <DEDUP_REMOVED lines=81> */
[----:B------:R-:W4:Y:S01]  /*5900*/  LDSM.16.M88.4 R108, [R131+0x3800] ;  /* 0x00380000836c783b */ /* 0x000f220000000200 */
[----:B------:R-:W-:-:S04]  /*5910*/  DEPBAR.LE SB0, 0x0 ;  /* 0x000080000000791a */ /* 0x000fc80000000000 */
[C---:B-1----:R-:W-:Y:S06]  /*5920*/  HMMA.16816.F32.BF16 R104, R124.reuse, R120, R104 ;  /* 0x000000787c68723c */ /* 0x042fec0000041868 */
[C---:B------:R-:W-:Y:S06]  /*5930*/  HMMA.16816.F32.BF16 R32, R124.reuse, R122, R32 ;  /* 0x0000007a7c20723c */ /* 0x040fec0000041820 */
[C---:B--2---:R-:W-:Y:S06]  /*5940*/  HMMA.16816.F32.BF16 R20, R124.reuse, R112, R20 ;  /* 0x000000707c14723c */ /* 0x044fec0000041814 */
[----:B------:R-:W-:Y:S01]  /*5950*/  HMMA.16816.F32.BF16 R16, R124, R114, R16 ;  /* 0x000000727c10723c */ /* 0x000fe20000041810 */
[----:B------:R-:W-:-:S05]  /*5960*/  LOP3.LUT R113, R0, 0x6, RZ, 0xc0, !PT ;  /* 0x0000000600717812 */ /* 0x000fca00078ec0ff */
[----:B---3--:R-:W-:Y:S01]  /*5970*/  HMMA.16816.F32.BF16 R28, R124, R116, R28 ;  /* 0x000000747c1c723c */ /* 0x008fe2000004181c */
[----:B------:R-:W-:-:S04]  /*5980*/  IMAD R112, R150, 0x40, R113 ;  /* 0x0000004096707824 */ /* 0x000fc800078e0271 */
[C---:B------:R-:W-:Y:S01]  /*5990*/  VIADD R0, R112.reuse, 0x8 ;  /* 0x0000000870007836 */ /* 0x040fe20000000000 */
[C---:B------:R-:W-:Y:S01]  /*59a0*/  HMMA.16816.F32.BF16 R24, R124.reuse, R118, R24 ;  /* 0x000000767c18723c */ /* 0x040fe20000041818 */
[----:B------:R-:W-:Y:S01]  /*59b0*/  BAR.SYNC.DEFER_BLOCKING 0x0 ;  /* 0x0000000000007b1d */ /* 0x000fe20000010000 */
[-C--:B------:R-:W-:Y:S02]  /*59c0*/  ISETP.GE.AND P2, PT, R112, R159.reuse, PT ;  /* 0x0000009f7000720c */ /* 0x080fe40003f46270 */
[CC--:B------:R-:W-:Y:S02]  /*59d0*/  ISETP.GE.AND P6, PT, R0.reuse, R160.reuse, PT ;  /* 0x000000a00000720c */ /* 0x0c0fe40003fc6270 */
[C---:B----4-:R-:W-:Y:S01]  /*59e0*/  HMMA.16816.F32.BF16 R12, R124.reuse, R108, R12 ;  /* 0x0000006c7c0c723c */ /* 0x050fe2000004180c */
[----:B------:R-:W-:Y:S02]  /*59f0*/  ISETP.GE.AND P5, PT, R0, R159, PT ;  /* 0x0000009f0000720c */ /* 0x000fe40003fa6270 */
[----:B------:R-:W-:Y:S01]  /*5a00*/  FSEL R0, R106, -INF , !P2 ;  /* 0xff8000006a007808 */ /* 0x000fe20005000000 */
[C---:B------:R-:W-:Y:S01]  /*5a10*/  VIADD R106, R112.reuse, 0x10 ;  /* 0x00000010706a7836 */ /* 0x040fe20000000000 */
[CC--:B------:R-:W-:Y:S01]  /*5a20*/  ISETP.GE.AND P4, PT, R112.reuse, R160.reuse, PT ;  /* 0x000000a07000720c */ /* 0x0c0fe20003f86270 */
[----:B------:R-:W-:Y:S01]  /*5a30*/  HMMA.16816.F32.BF16 R4, R124, R110, R4 ;  /* 0x0000006e7c04723c */ /* 0x000fe20000041804 */
[----:B------:R-:W-:Y:S01]  /*5a40*/  VIADD R108, R112, 0x1 ;  /* 0x00000001706c7836 */ /* 0x000fe20000000000 */
[----:B------:R-:W-:Y:S01]  /*5a50*/  FSEL R164, R34, -INF , !P5 ;  /* 0xff80000022a47808 */ /* 0x000fe20006800000 */
[----:B------:R-:W-:Y:S01]  /*5a60*/  VIADD R34, R112, 0x18 ;  /* 0x0000001870227836 */ /* 0x000fe20000000000 */
[----:B------:R-:W-:Y:S01]  /*5a70*/  FSEL R163, R104, -INF , !P4 ;  /* 0xff80000068a37808 */ /* 0x000fe20006000000 */
[----:B------:R-:W-:Y:S01]  /*5a80*/  VIADD R104, R112, 0x11 ;  /* 0x0000001170687836 */ /* 0x000fe20000000000 */
[----:B------:R-:W-:-:S02]  /*5a90*/  ISETP.GE.AND P3, PT, R108, R160, PT ;  /* 0x000000a06c00720c */ /* 0x000fc40003f66270 */
[-C--:B------:R-:W-:Y:S01]  /*5aa0*/  ISETP.GE.AND P1, PT, R108, R159.reuse, PT ;  /* 0x0000009f6c00720c */ /* 0x080fe20003f26270 */
[----:B------:R-:W-:Y:S01]  /*5ab0*/  VIADD R108, R112, 0x9 ;  /* 0x00000009706c7836 */ /* 0x000fe20000000000 */
[----:B------:R-:W-:Y:S01]  /*5ac0*/  FSEL R165, R32, -INF , !P6 ;  /* 0xff80000020a57808 */ /* 0x000fe20007000000 */
[----:B------:R-:W-:Y:S01]  /*5ad0*/  VIADD R32, R112, 0x19 ;  /* 0x0000001970207836 */ /* 0x000fe20000000000 */
[----:B------:R-:W-:Y:S02]  /*5ae0*/  FSEL R120, R107, -INF , !P1 ;  /* 0xff8000006b787808 */ /* 0x000fe40004800000 */
[----:B------:R-:W-:Y:S02]  /*5af0*/  ISETP.GE.AND P1, PT, R106, R159, PT ;  /* 0x0000009f6a00720c */ /* 0x000fe40003f26270 */
[----:B------:R-:W-:Y:S02]  /*5b00*/  ISETP.GE.AND P4, PT, R108, R160, PT ;  /* 0x000000a06c00720c */ /* 0x000fe40003f86270 */
[----:B------:R-:W-:-:S02]  /*5b10*/  FSEL R161, R105, -INF , !P3 ;  /* 0xff80000069a17808 */ /* 0x000fc40005800000 */
[-C--:B------:R-:W-:Y:S02]  /*5b20*/  ISETP.GE.AND P3, PT, R106, R160.reuse, PT ;  /* 0x000000a06a00720c */ /* 0x080fe40003f66270 */
[----:B------:R-:W-:Y:S01]  /*5b30*/  FSEL R116, R30, -INF , !P1 ;  /* 0xff8000001e747808 */ /* 0x000fe20004800000 */
[----:B------:R-:W-:Y:S01]  /*5b40*/  VIADD R30, R112, 0x20 ;  /* 0x00000020701e7836 */ /* 0x000fe20000000000 */
[-C--:B------:R-:W-:Y:S02]  /*5b50*/  ISETP.GE.AND P6, PT, R104, R160.reuse, PT ;  /* 0x000000a06800720c */ /* 0x080fe40003fc6270 */
[----:B------:R-:W-:Y:S02]  /*5b60*/  FSEL R33, R33, -INF , !P4 ;  /* 0xff80000021217808 */ /* 0x000fe40006000000 */
[----:B------:R-:W-:Y:S02]  /*5b70*/  ISETP.GE.AND P4, PT, R34, R160, PT ;  /* 0x000000a02200720c */ /* 0x000fe40003f86270 */
[----:B------:R-:W-:-:S02]  /*5b80*/  ISETP.GE.AND P5, PT, R104, R159, PT ;  /* 0x0000009f6800720c */ /* 0x000fc40003fa6270 */
[----:B------:R-:W-:Y:S01]  /*5b90*/  FSEL R123, R28, -INF , !P3 ;  /* 0xff8000001c7b7808 */ /* 0x000fe20005800000 */
[----:B------:R-:W-:Y:S01]  /*5ba0*/  VIADD R28, R112, 0x21 ;  /* 0x00000021701c7836 */ /* 0x000fe20000000000 */
[CC--:B------:R-:W-:Y:S02]  /*5bb0*/  ISETP.GE.AND P1, PT, R32.reuse, R159.reuse, PT ;  /* 0x0000009f2000720c */ /* 0x0c0fe40003f26270 */
[-C--:B------:R-:W-:Y:S02]  /*5bc0*/  ISETP.GE.AND P3, PT, R32, R160.reuse, PT ;  /* 0x000000a02000720c */ /* 0x080fe40003f66270 */
[----:B------:R-:W-:Y:S02]  /*5bd0*/  FSEL R113, R29, -INF , !P6 ;  /* 0xff8000001d717808 */ /* 0x000fe40007000000 */
[----:B------:R-:W-:Y:S02]  /*5be0*/  ISETP.GE.AND P2, PT, R108, R159, PT ;  /* 0x0000009f6c00720c */ /* 0x000fe40003f46270 */
[----:B------:R-:W-:-:S02]  /*5bf0*/  ISETP.GE.AND P6, PT, R30, R160, PT ;  /* 0x000000a01e00720c */ /* 0x000fc40003fc6270 */
[----:B------:R-:W-:Y:S01]  /*5c00*/  FSEL R117, R24, -INF , !P4 ;  /* 0xff80000018757808 */ /* 0x000fe20006000000 */
[C---:B------:R-:W-:Y:S01]  /*5c10*/  VIADD R24, R112.reuse, 0x28 ;  /* 0x0000002870187836 */ /* 0x040fe20000000000 */
[----:B------:R-:W-:Y:S02]  /*5c20*/  FSEL R118, R31, -INF , !P5 ;  /* 0xff8000001f767808 */ /* 0x000fe40006800000 */
[----:B------:R-:W-:Y:S01]  /*5c30*/  FSEL R162, R27, -INF , !P1 ;  /* 0xff8000001ba27808 */ /* 0x000fe20004800000 */
[----:B------:R-:W-:Y:S01]  /*5c40*/  VIADD R27, R112, 0x29 ;  /* 0x00000029701b7836 */ /* 0x000fe20000000000 */
[----:B------:R-:W-:Y:S02]  /*5c50*/  ISETP.GE.AND P5, PT, R30, R159, PT ;  /* 0x0000009f1e00720c */ /* 0x000fe40003fa6270 */
[----:B------:R-:W-:Y:S02]  /*5c60*/  FSEL R115, R25, -INF , !P3 ;  /* 0xff80000019737808 */ /* 0x000fe40005800000 */
[----:B------:R-:W-:-:S02]  /*5c70*/  FSEL R114, R35, -INF , !P2 ;  /* 0xff80000023727808 */ /* 0x000fc40005000000 */
[----:B------:R-:W-:Y:S01]  /*5c80*/  FSEL R25, R20, -INF , !P6 ;  /* 0xff80000014197808 */ /* 0x000fe20007000000 */
[----:B------:R-:W-:Y:S01]  /*5c90*/  VIADD R20, R112, 0x30 ;  /* 0x0000003070147836 */ /* 0x000fe20000000000 */
[-C--:B------:R-:W-:Y:S02]  /*5ca0*/  ISETP.GE.AND P2, PT, R34, R159.reuse, PT ;  /* 0x0000009f2200720c */ /* 0x080fe40003f46270 */
[-C--:B------:R-:W-:Y:S02]  /*5cb0*/  ISETP.GE.AND P4, PT, R28, R160.reuse, PT ;  /* 0x000000a01c00720c */ /* 0x080fe40003f86270 */
[C---:B------:R-:W-:Y:S02]  /*5cc0*/  ISETP.GE.AND P1, PT, R24.reuse, R160, PT ;  /* 0x000000a01800720c */ /* 0x040fe40003f26270 */
[----:B------:R-:W-:Y:S02]  /*5cd0*/  ISETP.GE.AND P3, PT, R24, R159, PT ;  /* 0x0000009f1800720c */ /* 0x000fe40003f66270 */
[----:B------:R-:W-:-:S02]  /*5ce0*/  FSEL R24, R22, -INF , !P5 ;  /* 0xff80000016187808 */ /* 0x000fc40006800000 */
[C---:B------:R-:W-:Y:S02]  /*5cf0*/  ISETP.GE.AND P6, PT, R27.reuse, R160, PT ;  /* 0x000000a01b00720c */ /* 0x040fe40003fc6270 */
[-C--:B------:R-:W-:Y:S02]  /*5d00*/  ISETP.GE.AND P5, PT, R27, R159.reuse, PT ;  /* 0x0000009f1b00720c */ /* 0x080fe40003fa6270 */
[----:B------:R-:W-:Y:S02]  /*5d10*/  FSEL R26, R26, -INF , !P2 ;  /* 0xff8000001a1a7808 */ /* 0x000fe40005000000 */
[----:B------:R-:W-:Y:S02]  /*5d20*/  FSEL R27, R21, -INF , !P4 ;  /* 0xff800000151b7808 */ /* 0x000fe40006000000 */
[-C--:B------:R-:W-:Y:S02]  /*5d30*/  ISETP.GE.AND P2, PT, R28, R159.reuse, PT ;  /* 0x0000009f1c00720c */ /* 0x080fe40003f46270 */
[----:B------:R-:W-:-:S02]  /*5d40*/  ISETP.GE.AND P4, PT, R20, R159, PT ;  /* 0x0000009f1400720c */ /* 0x000fc40003f86270 */
[----:B------:R-:W-:Y:S02]  /*5d50*/  FSEL R122, R23, -INF , !P2 ;  /* 0xff800000177a7808 */ /* 0x000fe40005000000 */
[----:B------:R-:W-:Y:S02]  /*5d60*/  FSEL R108, R14, -INF , !P4 ;  /* 0xff8000000e6c7808 */ /* 0x000fe40006000000 */
[-C--:B------:R-:W-:Y:S01]  /*5d70*/  ISETP.GE.AND P2, PT, R20, R160.reuse, PT ;  /* 0x000000a01400720c */ /* 0x080fe20003f46270 */
[----:B------:R-:W-:Y:S01]  /*5d80*/  VIADD R20, R112, 0x31 ;  /* 0x0000003170147836 */ /* 0x000fe20000000000 */
[----:B------:R-:W-:Y:S02]  /*5d90*/  ISETP.GT.AND P4, PT, R150, R147, PT ;  /* 0x000000939600720c */ /* 0x000fe40003f84270 */
[----:B------:R-:W-:Y:S01]  /*5da0*/  FSEL R121, R16, -INF , !P1 ;  /* 0xff80000010797808 */ /* 0x000fe20004800000 */
[----:B------:R-:W-:Y:S01]  /*5db0*/  VIADD R16, R112, 0x38 ;  /* 0x0000003870107836 */ /* 0x000fe20000000000 */
[----:B------:R-:W-:Y:S01]  /*5dc0*/  ISETP.GE.AND P1, PT, R20, R160, PT ;  /* 0x000000a01400720c */ /* 0x000fe20003f26270 */
[----:B------:R-:W-:Y:S01]  /*5dd0*/  VIADD R112, R112, 0x39 ;  /* 0x0000003970707836 */ /* 0x000fe20000000000 */
[----:B------:R-:W-:-:S02]  /*5de0*/  FSEL R126, R18, -INF , !P3 ;  /* 0xff800000127e7808 */ /* 0x000fc40005800000 */
[----:B------:R-:W-:Y:S02]  /*5df0*/  FSEL R119, R17, -INF , !P6 ;  /* 0xff80000011777808 */ /* 0x000fe40007000000 */
[----:B------:R-:W-:Y:S02]  /*5e00*/  FSEL R124, R19, -INF , !P5 ;  /* 0xff800000137c7808 */ /* 0x000fe40006800000 */
[----:B------:R-:W-:Y:S02]  /*5e10*/  FSEL R107, R12, -INF , !P2 ;  /* 0xff8000000c6b7808 */ /* 0x000fe40005000000 */
[----:B------:R-:W-:Y:S02]  /*5e20*/  FSEL R109, R13, -INF , !P1 ;  /* 0xff8000000d6d7808 */ /* 0x000fe40004800000 */
[----:B------:R-:W-:Y:S02]  /*5e30*/  ISETP.GE.AND P3, PT, R20, R159, PT ;  /* 0x0000009f1400720c */ /* 0x000fe40003f66270 */
        /* <DEDUP_REMOVED lines=70> */
.L_x_7578:
[----:B------:R-:W-:-:S04]  /*62a0*/  LEA R6, -R8, RZ, 0x6 ;  /* 0x000000ff08067211 */ /* 0x000fc800078e31ff */
[----:B------:R-:W-:-:S07]  /*62b0*/  SHF.R.S32.HI R7, RZ, 0x1f, R6 ;  /* 0x0000001fff077819 */ /* 0x000fce0000011406 */
.L_x_7579:
        /* <DEDUP_REMOVED lines=24> */
.L_x_7577:
[----:B------:R-:W-:Y:S01]  /*6440*/  FMNMX.FTZ R4, R3, R163, !PT ;  /* 0x000000a303047209 */ /* 0x000fe20007810000 */
[----:B------:R-:W-:Y:S01]  /*6450*/  LDSM.16.MT88.4 R16, [R137+0x8000] ;  /* 0x008000008910783b */ /* 0x000fe20000004200 */
[----:B-1----:R-:W-:Y:S02]  /*6460*/  FMNMX.FTZ R7, R2, R0, !PT ;  /* 0x0000000002077209 */ /* 0x002fe40007810000 */
        /* <DEDUP_REMOVED lines=26> */
[----:B------:R-:W-:-:S04]  /*6610*/  FMNMX.FTZ R4, R109, R4, !PT ;  /* 0x000000046d047209 */ /* 0x000fc80007810000 */
[----:B------:R-:W-:Y:S02]  /*6620*/  FMNMX.FTZ R5, R111, R4, !PT ;  /* 0x000000046f057209 */ /* 0x000fe40007810000 */
[----:B------:R-:W-:Y:S02]  /*6630*/  FMNMX.FTZ R4, R106, R7, !PT ;  /* 0x000000076a047209 */ /* 0x000fe40007810000 */
[----:B------:R-:W-:Y:S02]  /*6640*/  FMNMX.FTZ R6, R110, R5, !PT ;  /* 0x000000056e067209 */ /* 0x000fe40007810000 */
[----:B------:R-:W-:-:S03]  /*6650*/  FMNMX.FTZ R7, R105, R4, !PT ;  /* 0x0000000469077209 */ /* 0x000fc60007810000 */
[----:B------:R-:W1:Y:S01]  /*6660*/  SHFL.BFLY PT, R5, R6, 0x2, 0x1f ;  /* 0x0c401f0006057f89 */ /* 0x000e6200000e0000 */
        /* <DEDUP_REMOVED lines=21> */
[--C-:B------:R-:W-:Y:S01]  /*67c0*/  FFMA.FTZ R33, R0, UR6, -R101.reuse ;  /* 0x0000000600217c23 */ /* 0x100fe20008010865 */
[--C-:B------:R-:W-:Y:S01]  /*67d0*/  FFMA.FTZ R29, R165, UR6, -R112.reuse ;  /* 0x00000006a51d7c23 */ /* 0x100fe20008010870 */
[----:B------:R-:W-:Y:S01]  /*67e0*/  FMUL.FTZ R35, R2, UR6 ;  /* 0x0000000602237c20 */ /* 0x000fe20008410000 */
        /* <DEDUP_REMOVED lines=28> */
[----:B------:R-:W2:Y:S01]  /*69b0*/  MUFU.EX2 R28, R28 ;  /* 0x0000001c001c7308 */ /* 0x000ea20000000800 */
[----:B-1----:R-:W-:Y:S01]  /*69c0*/  F2FP.BF16.F32.PACK_AB R4, R30, R34 ;  /* 0x000000221e04723e */ /* 0x002fe200000010ff */
[--C-:B------:R-:W-:Y:S01]  /*69d0*/  FFMA.FTZ R105, R105, UR6, -R101.reuse ;  /* 0x0000000669697c23 */ /* 0x100fe20008010865 */
[----:B------:R-:W-:-:S05]  /*69e0*/  FFMA.FTZ R104, R104, UR6, -R101 ;  /* 0x0000000668687c23 */ /* 0x000fca0008010865 */
        /* <DEDUP_REMOVED lines=78> */
[C---:B-1----:R-:W-:Y:S01]  /*6ed0*/  HMMA.16816.F32.BF16 R56, R4.reuse, R16, R56 ;  /* 0x000000100438723c */ /* 0x042fe20000041838 */
[-C--:B------:R-:W-:Y:S01]  /*6ee0*/  FMUL.FTZ R82, R82, R35.reuse ;  /* 0x0000002352527220 */ /* 0x080fe20000410000 */
[-C--:B------:R-:W-:Y:S01]  /*6ef0*/  FMUL.FTZ R83, R83, R35.reuse ;  /* 0x0000002353537220 */ /* 0x080fe20000410000 */
        /* <DEDUP_REMOVED lines=39> */
[----:B------:R-:W-:-:S05]  /*7170*/  FFMA.FTZ R115, R116, UR6, -R101 ;  /* 0x0000000674737c23 */ /* 0x000fca0008010865 */
        /* <DEDUP_REMOVED lines=85> */
[C---:B---3--:R-:W-:Y:S01]  /*76d0*/  F2FP.BF16.F32.PACK_AB R5, R111.reuse, R108 ;  /* 0x0000006c6f05723e */ /* 0x048fe200000010ff */
        /* <DEDUP_REMOVED lines=31> */
.L_x_7574:
        /* <DEDUP_REMOVED lines=12> */
.L_x_7584:
        /* <DEDUP_REMOVED lines=67> */
.L_x_7581:
        /* <DEDUP_REMOVED lines=15> */
[----:B------:R1:W-:Y:S01]  /*7eb0*/  LDGSTS.E.BYPASS.LTC128B.128 [R151+0x9000], desc[UR10][R2.64] ;  /* 0x0900000002977fae */ /* 0x0003e2000b901d4a */
[----:B------:R-:W-:Y:S03]  /*7ec0*/  ISETP.GT.AND P1, PT, R150, R147, PT ;  /* 0x000000939600720c */ /* 0x000fe60003f24270 */
        /* <DEDUP_REMOVED lines=177> */
.L_x_7583:
        /* <DEDUP_REMOVED lines=20> */
.L_x_7582:
        /* <DEDUP_REMOVED lines=58> */
[----:B------:R-:W-:Y:S01]  /*8ec0*/  FFMA.FTZ R122, R17, UR4, -R120 ;  /* 0x00000004117a7c23 */ /* 0x000fe20008010878 */
[--C-:B------:R-:W-:Y:S03]  /*8ed0*/  FFMA.FTZ R117, R6, UR4, -R118.reuse ;  /* 0x0000000406757c23 */ /* 0x100fe60008010876 */
[----:B------:R3:W4:Y:S01]  /*8ee0*/  MUFU.EX2 R0, R101 ;  /* 0x0000006500007308 */ /* 0x0007220000000800 */
[----:B------:R-:W-:Y:S01]  /*8ef0*/  FFMA.FTZ R5, R7, UR4, -R118 ;  /* 0x0000000407057c23 */ /* 0x000fe20008010876 */
[--C-:B------:R-:W-:Y:S01]  /*8f00*/  FFMA.FTZ R6, R8, UR4, -R120.reuse ;  /* 0x0000000408067c23 */ /* 0x100fe20008010878 */
[----:B------:R-:W-:Y:S01]  /*8f10*/  FFMA.FTZ R7, R9, UR4, -R120 ;  /* 0x0000000409077c23 */ /* 0x000fe20008010878 */
[--C-:B------:R-:W-:Y:S01]  /*8f20*/  FFMA.FTZ R116, R11, UR4, -R118.reuse ;  /* 0x000000040b747c23 */ /* 0x100fe20008010876 */
[--C-:B------:R-:W-:Y:S01]  /*8f30*/  FFMA.FTZ R123, R15, UR4, -R118.reuse ;  /* 0x000000040f7b7c23 */ /* 0x100fe20008010876 */
[----:B------:R-:W-:Y:S01]  /*8f40*/  FFMA.FTZ R124, R19, UR4, -R118 ;  /* 0x00000004137c7c23 */ /* 0x000fe20008010876 */
[----:B------:R-:W-:Y:S03]  /*8f50*/  FFMA.FTZ R125, R24, UR4, -R120 ;  /* 0x00000004187d7c23 */ /* 0x000fe60008010878 */
        /* <DEDUP_REMOVED lines=9> */
[----:B---3--:R-:W-:Y:S01]  /*8ff0*/  FFMA.FTZ R101, R10, UR4, -R118 ;  /* 0x000000040a657c23 */ /* 0x008fe20008010876 */
        /* <DEDUP_REMOVED lines=59> */
[----:B------:R-:W-:Y:S01]  /*93b0*/  FFMA.FTZ R126, R25, UR4, -R120 ;  /* 0x00000004197e7c23 */ /* 0x000fe20008010878 */
[--C-:B------:R-:W-:Y:S01]  /*93c0*/  FFMA.FTZ R168, R26, UR4, -R118.reuse ;  /* 0x000000041aa87c23 */ /* 0x100fe20008010876 */
[----:B------:R-:W-:Y:S01]  /*93d0*/  FFMA.FTZ R127, R27, UR4, -R118 ;  /* 0x000000041b7f7c23 */ /* 0x000fe20008010876 */
[----:B------:R-:W-:Y:S01]  /*93e0*/  FFMA.FTZ R169, R32, UR4, -R120 ;  /* 0x0000000420a97c23 */ /* 0x000fe20008010878 */
[----:B---3--:R-:W-:Y:S01]  /*93f0*/  F2FP.BF16.F32.PACK_AB R99, R116, R101 ;  /* 0x000000657463723e */ /* 0x008fe200000010ff */
[----:B------:R-:W-:Y:S01]  /*9400*/  LDSM.16.MT88.4 R24, [R136+0x9000] ;  /* 0x009000008818783b */ /* 0x000fe20000004200 */
[----:B------:R-:W-:Y:S01]  /*9410*/  FFMA.FTZ R170, R34, UR4, -R118 ;  /* 0x0000000422aa7c23 */ /* 0x000fe20008010876 */
[----:B------:R-:W-:Y:S01]  /*9420*/  MUFU.EX2 R122, R122 ;  /* 0x0000007a007a7308 */ /* 0x000fe20000000800 */
[C---:B------:R-:W-:Y:S01]  /*9430*/  FMUL.FTZ R84, R100.reuse, R84 ;  /* 0x0000005464547220 */ /* 0x040fe20000410000 */
[----:B------:R-:W-:Y:S01]  /*9440*/  FMUL.FTZ R85, R100, R85 ;  /* 0x0000005564557220 */ /* 0x000fe20000410000 */
[C---:B------:R-:W-:Y:S01]  /*9450*/  FMUL.FTZ R86, R0.reuse, R86 ;  /* 0x0000005600567220 */ /* 0x040fe20000410000 */
[C---:B-1----:R-:W-:Y:S06]  /*9460*/  HMMA.16816.F32.BF16 R8, R96.reuse, R104, R8 ;  /* 0x000000686008723c */ /* 0x042fec0000041808 */
[----:B------:R-:W-:Y:S01]  /*9470*/  MUFU.EX2 R124, R124 ;  /* 0x0000007c007c7308 */ /* 0x000fe20000000800 */
[----:B------:R-:W-:Y:S01]  /*9480*/  FMUL.FTZ R87, R0, R87 ;  /* 0x0000005700577220 */ /* 0x000fe20000410000 */
[C---:B------:R-:W-:Y:S01]  /*9490*/  HMMA.16816.F32.BF16 R36, R96.reuse, R106, R36 ;  /* 0x0000006a6024723c */ /* 0x040fe20000041824 */
[----:B------:R-:W1:Y:S02]  /*94a0*/  LDSM.16.MT88.4 R104, [R135+0x8000] ;  /* 0x008000008768783b */ /* 0x000e640000004200 */
[----:B------:R-:W-:Y:S01]  /*94b0*/  ISETP.GT.AND P1, PT, R150, R147, PT ;  /* 0x000000939600720c */ /* 0x000fe20003f24270 */
[----:B------:R-:W-:Y:S02]  /*94c0*/  FFMA.FTZ R119, R100, R167, R119 ;  /* 0x000000a764777223 */ /* 0x000fe40000010077 */
[C---:B------:R-:W-:Y:S02]  /*94d0*/  HMMA.16816.F32.BF16 R40, R96.reuse, R108, R40 ;  /* 0x0000006c6028723c */ /* 0x040fe40000041828 */
[----:B------:R-:W-:Y:S03]  /*94e0*/  MUFU.EX2 R125, R125 ;  /* 0x0000007d007d7308 */ /* 0x000fe60000000800 */
[----:B------:R-:W-:Y:S01]  /*94f0*/  FFMA.FTZ R117, R0, R166, R117 ;  /* 0x000000a600757223 */ /* 0x000fe20000010075 */
[C---:B------:R-:W-:Y:S01]  /*9500*/  HMMA.16816.F32.BF16 R44, R96.reuse, R110, R44 ;  /* 0x0000006e602c723c */ /* 0x040fe2000004182c */
[----:B------:R-:W2:Y:S05]  /*9510*/  LDSM.16.MT88.4 R108, [R139+0xa000] ;  /* 0x00a000008b6c783b */ /* 0x000eaa0000004200 */
[----:B------:R-:W-:Y:S01]  /*9520*/  MUFU.EX2 R126, R126 ;  /* 0x0000007e007e7308 */ /* 0x000fe20000000800 */
[----:B------:R-:W-:Y:S01]  /*9530*/  FADD.FTZ R119, R103, R119 ;  /* 0x0000007767777221 */ /* 0x000fe20000010000 */
[C---:B------:R-:W-:Y:S08]  /*9540*/  HMMA.16816.F32.BF16 R48, R96.reuse, R112, R48 ;  /* 0x000000706030723c */ /* 0x040ff00000041830 */
[----:B------:R-:W-:Y:S01]  /*9550*/  MUFU.EX2 R168, R168 ;  /* 0x000000a800a87308 */ /* 0x000fe20000000800 */
[C---:B------:R-:W-:Y:S01]  /*9560*/  HMMA.16816.F32.BF16 R52, R96.reuse, R114, R52 ;  /* 0x000000726034723c */ /* 0x040fe20000041834 */
[----:B------:R-:W3:Y:S02]  /*9570*/  LDSM.16.MT88.4 R112, [R137+0xa000] ;  /* 0x00a000008970783b */ /* 0x000ee40000004200 */
[----:B------:R-:W-:Y:S06]  /*9580*/  FADD.FTZ R6, R6, R119 ;  /* 0x0000007706067221 */ /* 0x000fec0000010000 */
[----:B------:R-:W-:Y:S02]  /*9590*/  MUFU.EX2 R127, R127 ;  /* 0x0000007f007f7308 */ /* 0x000fe40000000800 */
[----:B------:R-:W-:Y:S08]  /*95a0*/  FADD.FTZ R6, R7, R6 ;  /* 0x0000000607067221 */ /* 0x000ff00000010000 */
[----:B------:R-:W-:Y:S01]  /*95b0*/  MUFU.EX2 R169, R169 ;  /* 0x000000a900a97308 */ /* 0x000fe20000000800 */
[C---:B-1----:R-:W-:Y:S06]  /*95c0*/  HMMA.16816.F32.BF16 R56, R96.reuse, R104, R56 ;  /* 0x000000686038723c */ /* 0x042fec0000041838 */
[C---:B------:R-:W-:Y:S01]  /*95d0*/  HMMA.16816.F32.BF16 R60, R96.reuse, R106, R60 ;  /* 0x0000006a603c723c */ /* 0x040fe2000004183c */
[----:B------:R-:W1:Y:S02]  /*95e0*/  LDSM.16.MT88.4 R104, [R136+0xa000] ;  /* 0x00a000008868783b */ /* 0x000e640000004200 */
[----:B------:R-:W-:Y:S03]  /*95f0*/  MUFU.EX2 R170, R170 ;  /* 0x000000aa00aa7308 */ /* 0x000fe60000000800 */
[C---:B--2---:R-:W-:Y:S06]  /*9600*/  HMMA.16816.F32.BF16 R64, R96.reuse, R108, R64 ;  /* 0x0000006c6040723c */ /* 0x044fec0000041840 */
        /* <DEDUP_REMOVED lines=14> */
[----:B------:R-:W-:Y:S04]  /*96f0*/  FADD.FTZ R121, R121, R6 ;  /* 0x0000000679797221 */ /* 0x000fe80000010000 */
        /* <DEDUP_REMOVED lines=27> */
[----:B------:R-:W-:Y:S03]  /*98b0*/  FADD.FTZ R115, R122, R115 ;  /* 0x000000737a737221 */ /* 0x000fe60000010000 */
[C---:B----4-:R-:W-:Y:S03]  /*98c0*/  HMMA.16816.F32.BF16 R40, R88.reuse, R104, R40 ;  /* 0x000000685828723c */ /* 0x050fe60000041828 */
[----:B------:R-:W-:Y:S03]  /*98d0*/  MUFU.EX2 R110, R110 ;  /* 0x0000006e006e7308 */ /* 0x000fe60000000800 */
[C---:B------:R-:W-:Y:S01]  /*98e0*/  HMMA.16816.F32.BF16 R44, R88.reuse, R106, R44 ;  /* 0x0000006a582c723c */ /* 0x040fe2000004182c */
[----:B------:R-:W4:Y:S06]  /*98f0*/  LDSM.16.MT88.4 R104, [R139+0xa800] ;  /* 0x00a800008b68783b */ /* 0x000f2c0000004200 */
[----:B------:R-:W5:Y:S01]  /*9900*/  MUFU.EX2 R111, R111 ;  /* 0x0000006f006f7308 */ /* 0x000f620000000800 */
[C---:B-1----:R-:W-:Y:S01]  /*9910*/  F2FP.BF16.F32.PACK_AB R20, R109.reuse, R108 ;  /* 0x0000006c6d14723e */ /* 0x042fe200000010ff */
[C---:B--2---:R-:W-:Y:S03]  /*9920*/  HMMA.16816.F32.BF16 R48, R88.reuse, R96, R48 ;  /* 0x000000605830723c */ /* 0x044fe60000041830 */
[----:B------:R-:W-:Y:S03]  /*9930*/  FADD.FTZ R108, R108, R115 ;  /* 0x000000736c6c7221 */ /* 0x000fe60000010000 */
[C---:B------:R-:W-:Y:S01]  /*9940*/  HMMA.16816.F32.BF16 R52, R88.reuse, R98, R52 ;  /* 0x000000625834723c */ /* 0x040fe20000041834 */
[----:B------:R-:W1:Y:S04]  /*9950*/  LDSM.16.MT88.4 R96, [R137+0xa800] ;  /* 0x00a800008960783b */ /* 0x000e680000004200 */
[----:B------:R-:W-:Y:S01]  /*9960*/  FADD.FTZ R108, R109, R108 ;  /* 0x0000006c6d6c7221 */ /* 0x000fe20000010000 */
[----:B-----5:R-:W-:Y:S05]  /*9970*/  F2FP.BF16.F32.PACK_AB R21, R111, R110 ;  /* 0x0000006e6f15723e */ /* 0x020fea00000010ff */
[----:B------:R-:W-:Y:S04]  /*9980*/  FADD.FTZ R125, R125, R108 ;  /* 0x0000006c7d7d7221 */ /* 0x000fe80000010000 */
[----:B------:R-:W-:Y:S01]  /*9990*/  FADD.FTZ R125, R126, R125 ;  /* 0x0000007d7e7d7221 */ /* 0x000fe20000010000 */
[C---:B---3--:R-:W-:Y:S06]  /*99a0*/  HMMA.16816.F32.BF16 R56, R88.reuse, R92, R56 ;  /* 0x0000005c5838723c */ /* 0x048fec0000041838 */
        /* <DEDUP_REMOVED lines=8> */
[C---:B--2---:R-:W-:Y:S06]  /*9a30*/  HMMA.16816.F32.BF16 R12, R88.reuse, R92, R12 ;  /* 0x0000005c580c723c */ /* 0x044fec000004180c */
[C---:B------:R-:W-:Y:S01]  /*9a40*/  HMMA.16816.F32.BF16 R80, R88.reuse, R94, R80 ;  /* 0x0000005e5850723c */ /* 0x040fe20000041850 */
[----:B------:R-:W2:Y:S05]  /*9a50*/  LDSM.16.MT88.4 R92, [R139+0x9000] ;  /* 0x009000008b5c783b */ /* 0x000eaa0000004200 */
[C---:B-1----:R-:W-:Y:S06]  /*9a60*/  HMMA.16816.F32.BF16 R16, R88.reuse, R96, R16 ;  /* 0x000000605810723c */ /* 0x042fec0000041810 */
[----:B------:R-:W-:Y:S01]  /*9a70*/  HMMA.16816.F32.BF16 R84, R88, R98, R84 ;  /* 0x000000625854723c */ /* 0x000fe20000041854 */
[----:B------:R-:W1:Y:S05]  /*9a80*/  LDSM.16.MT88.4 R88, [R135+0x9000] ;  /* 0x009000008758783b */ /* 0x000e6a0000004200 */
[C---:B--2---:R-:W-:Y:S06]  /*9a90*/  HMMA.16816.F32.BF16 R8, R20.reuse, R92, R8 ;  /* 0x0000005c1408723c */ /* 0x044fec0000041808 */
[C---:B------:R-:W-:Y:S01]  /*9aa0*/  HMMA.16816.F32.BF16 R36, R20.reuse, R94, R36 ;  /* 0x0000005e1424723c */ /* 0x040fe20000041824 */
[----:B------:R-:W2:Y:S05]  /*9ab0*/  LDSM.16.MT88.4 R92, [R139+0xb000] ;  /* 0x00b000008b5c783b */ /* 0x000eaa0000004200 */
        /* <DEDUP_REMOVED lines=9> */
[C---:B-1----:R-:W-:Y:S06]  /*9b50*/  HMMA.16816.F32.BF16 R56, R20.reuse, R88, R56 ;  /* 0x000000581438723c */ /* 0x042fec0000041838 */
[----:B------:R-:W1:Y:S01]  /*9b60*/  MUFU.EX2 R105, R105 ;  /* 0x0000006900697308 */ /* 0x000e620000000800 */
[----:B------:R-:W-:Y:S01]  /*9b70*/  FFMA.FTZ R107, R31, UR4, -R118 ;  /* 0x000000041f6b7c23 */ /* 0x000fe20008010876 */
[C---:B------:R-:W-:Y:S01]  /*9b80*/  HMMA.16816.F32.BF16 R60, R20.reuse, R90, R60 ;  /* 0x0000005a143c723c */ /* 0x040fe2000004183c */
[----:B------:R-:W4:Y:S02]  /*9b90*/  LDSM.16.MT88.4 R88, [R136+0xb000] ;  /* 0x00b000008858783b */ /* 0x000f240000004200 */
[----:B------:R-:W-:Y:S03]  /*9ba0*/  FFMA.FTZ R120, R33, UR4, -R120 ;  /* 0x0000000421787c23 */ /* 0x000fe60008010878 */
[C---:B--2---:R-:W-:Y:S02]  /*9bb0*/  HMMA.16816.F32.BF16 R64, R20.reuse, R92, R64 ;  /* 0x0000005c1440723c */ /* 0x044fe40000041840 */
[----:B------:R-:W-:Y:S01]  /*9bc0*/  MUFU.EX2 R106, R106 ;  /* 0x0000006a006a7308 */ /* 0x000fe20000000800 */
[----:B------:R-:W-:Y:S02]  /*9bd0*/  LDSM.16.MT88.4 R28, [R137+0x9800] ;  /* 0x00980000891c783b */ /* 0x000fe40000004200 */
[----:B------:R-:W-:Y:S01]  /*9be0*/  FFMA.FTZ R118, R35, UR4, -R118 ;  /* 0x0000000423767c23 */ /* 0x000fe20008010876 */
[C---:B------:R-:W-:Y:S06]  /*9bf0*/  HMMA.16816.F32.BF16 R68, R20.reuse, R94, R68 ;  /* 0x0000005e1444723c */ /* 0x040fec0000041844 */
[----:B------:R-:W2:Y:S01]  /*9c00*/  MUFU.EX2 R107, R107 ;  /* 0x0000006b006b7308 */ /* 0x000ea20000000800 */
[----:B------:R-:W5:Y:S09]  /*9c10*/  LDSM.16.MT88.4 R92, [R135+0xb000] ;  /* 0x00b00000875c783b */ /* 0x000f720000004200 */
[----:B------:R-:W2:Y:S01]  /*9c20*/  MUFU.EX2 R120, R120 ;  /* 0x0000007800787308 */ /* 0x000ea20000000800 */
[----:B------:R-:W-:Y:S01]  /*9c30*/  LDSM.16.MT88.4 R32, [R136+0x9800] ;  /* 0x009800008820783b */ /* 0x000fe20000004200 */
[C---:B---3--:R-:W-:Y:S08]  /*9c40*/  HMMA.16816.F32.BF16 R72, R20.reuse, R24, R72 ;  /* 0x000000181448723c */ /* 0x048ff00000041848 */
[----:B------:R-:W3:Y:S01]  /*9c50*/  MUFU.EX2 R171, R118 ;  /* 0x0000007600ab7308 */ /* 0x000ee20000000800 */
[C---:B------:R-:W-:Y:S01]  /*9c60*/  HMMA.16816.F32.BF16 R76, R20.reuse, R26, R76 ;  /* 0x0000001a144c723c */ /* 0x040fe2000004184c */
[----:B------:R-:W3:Y:S05]  /*9c70*/  LDSM.16.MT88.4 R24, [R139+0x9800] ;  /* 0x009800008b18783b */ /* 0x000eea0000004200 */
[C---:B----4-:R-:W-:Y:S06]  /*9c80*/  HMMA.16816.F32.BF16 R12, R20.reuse, R88, R12 ;  /* 0x00000058140c723c */ /* 0x050fec000004180c */
[C---:B------:R-:W-:Y:S01]  /*9c90*/  HMMA.16816.F32.BF16 R80, R20.reuse, R90, R80 ;  /* 0x0000005a1450723c */ /* 0x040fe20000041850 */
[----:B------:R-:W4:Y:S05]  /*9ca0*/  LDSM.16.MT88.4 R88, [R135+0x9800] ;  /* 0x009800008758783b */ /* 0x000f2a0000004200 */
[C---:B-----5:R-:W-:Y:S06]  /*9cb0*/  HMMA.16816.F32.BF16 R16, R20.reuse, R92, R16 ;  /* 0x0000005c1410723c */ /* 0x060fec0000041810 */
[----:B------:R-:W-:Y:S05]  /*9cc0*/  HMMA.16816.F32.BF16 R84, R20, R94, R84 ;  /* 0x0000005e1454723c */ /* 0x000fea0000041854 */
[----:B------:R-:W-:Y:S02]  /*9cd0*/  FADD.FTZ R92, R5, R117 ;  /* 0x00000075055c7221 */ /* 0x000fe40000010000 */
[----:B-1----:R-:W-:Y:S01]  /*9ce0*/  F2FP.BF16.F32.PACK_AB R20, R105, R104 ;  /* 0x000000686914723e */ /* 0x002fe200000010ff */
[----:B------:R-:W-:Y:S03]  /*9cf0*/  FADD.FTZ R104, R104, R125 ;  /* 0x0000007d68687221 */ /* 0x000fe60000010000 */
[----:B--2---:R-:W-:Y:S01]  /*9d00*/  F2FP.BF16.F32.PACK_AB R21, R107, R106 ;  /* 0x0000006a6b15723e */ /* 0x004fe200000010ff */
[----:B------:R-:W-:Y:S01]  /*9d10*/  FADD.FTZ R101, R101, R92 ;  /* 0x0000005c65657221 */ /* 0x000fe20000010000 */
[----:B------:R-:W-:Y:S01]  /*9d20*/  F2FP.BF16.F32.PACK_AB R22, R120, R169 ;  /* 0x000000a97816723e */ /* 0x000fe200000010ff */
[----:B------:R-:W-:Y:S01]  /*9d30*/  FADD.FTZ R104, R105, R104 ;  /* 0x0000006869687221 */ /* 0x000fe20000010000 */
[----:B---3--:R-:W-:Y:S01]  /*9d40*/  F2FP.BF16.F32.PACK_AB R23, R171, R170 ;  /* 0x000000aaab17723e */ /* 0x008fe200000010ff */
[----:B------:R-:W-:Y:S01]  /*9d50*/  FADD.FTZ R116, R116, R101 ;  /* 0x0000006574747221 */ /* 0x000fe20000010000 */
[----:B------:R-:W-:Y:S01]  /*9d60*/  MOV R101, R2 ;  /* 0x0000000200657202 */ /* 0x000fe20000000f00 */
[----:B------:R-:W-:Y:S02]  /*9d70*/  FADD.FTZ R167, R169, R104 ;  /* 0x00000068a9a77221 */ /* 0x000fe40000010000 */
[----:B------:R-:W-:Y:S02]  /*9d80*/  FADD.FTZ R113, R113, R116 ;  /* 0x0000007471717221 */ /* 0x000fe40000010000 */
[C---:B------:R-:W-:Y:S01]  /*9d90*/  HMMA.16816.F32.BF16 R96, R20.reuse, R24, R8 ;  /* 0x000000181460723c */ /* 0x040fe20000041808 */
[----:B------:R-:W1:Y:S02]  /*9da0*/  LDSM.16.MT88.4 R8, [R139+0xb800] ;  /* 0x00b800008b08783b */ /* 0x000e640000004200 */
[----:B------:R-:W-:Y:S01]  /*9db0*/  FADD.FTZ R114, R114, R113 ;  /* 0x0000007172727221 */ /* 0x000fe20000010000 */
[----:B------:R-:W-:Y:S02]  /*9dc0*/  FADD.FTZ R167, R120, R167 ;  /* 0x000000a778a77221 */ /* 0x000fe40000010000 */
[C---:B------:R-:W-:Y:S03]  /*9dd0*/  HMMA.16816.F32.BF16 R36, R20.reuse, R26, R36 ;  /* 0x0000001a1424723c */ /* 0x040fe60000041824 */
[----:B------:R-:W2:Y:S02]  /*9de0*/  LDSM.16.MT88.4 R24, [R137+0xb800] ;  /* 0x00b800008918783b */ /* 0x000ea40000004200 */
[----:B------:R-:W-:Y:S01]  /*9df0*/  FADD.FTZ R123, R123, R114 ;  /* 0x000000727b7b7221 */ /* 0x000fe20000010000 */
[C---:B------:R-:W-:Y:S05]  /*9e00*/  HMMA.16816.F32.BF16 R40, R20.reuse, R28, R40 ;  /* 0x0000001c1428723c */ /* 0x040fea0000041828 */
[----:B------:R-:W-:Y:S01]  /*9e10*/  FADD.FTZ R123, R124, R123 ;  /* 0x0000007b7c7b7221 */ /* 0x000fe20000010000 */
[C---:B------:R-:W-:Y:S01]  /*9e20*/  HMMA.16816.F32.BF16 R44, R20.reuse, R30, R44 ;  /* 0x0000001e142c723c */ /* 0x040fe2000004182c */
[----:B------:R-:W3:Y:S04]  /*9e30*/  LDSM.16.MT88.4 R28, [R136+0xb800] ;  /* 0x00b80000881c783b */ /* 0x000ee80000004200 */
        /* <DEDUP_REMOVED lines=24> */
.L_x_7580:
[----:B------:R-:W1:Y:S01]  /*9fc0*/  SHFL.BFLY PT, R0, R167, 0x2, 0x1f ;  /* 0x0c401f00a7007f89 */ /* 0x000e6200000e0000 */
[----:B------:R-:W-:Y:S01]  /*9fd0*/  MOV R11, 0x3f800000 ;  /* 0x3f800000000b7802 */ /* 0x000fe20000000f00 */
[----:B------:R-:W2:Y:S01]  /*9fe0*/  S2UR UR5, SR_CgaCtaId ;  /* 0x00000000000579c3 */ /* 0x000ea20000008800 */
[----:B------:R-:W-:Y:S01]  /*9ff0*/  MOV R10, 0x3f800000 ;  /* 0x3f800000000a7802 */ /* 0x000fe20000000f00 */
[----:B------:R-:W3:Y:S01]  /*a000*/  SHFL.BFLY PT, R9, R166, 0x2, 0x1f ;  /* 0x0c401f00a6097f89 */ /* 0x000ee200000e0000 */
[----:B------:R-:W-:Y:S01]  /*a010*/  UMOV UR4, 0x400 ;  /* 0x0000040000047882 */ /* 0x000fe20000000000 */
[----:B------:R-:W-:Y:S01]  /*a020*/  BSSY B0, `(.L_x_7585) ;  /* 0x00000cc000007945 */ /* 0x000fe20003800000 */
[----:B------:R-:W4:Y:S03]  /*a030*/  S2R R8, SR_TID.X ;  /* 0x0000000000087919 */ /* 0x000f260000002100 */
[----:B------:R-:W5:Y:S01]  /*a040*/  LDC R21, c[0x0][0x270] ;  /* 0x00009c00ff157b82 */ /* 0x000f620000000800 */
[----:B------:R-:W4:Y:S01]  /*a050*/  S2R R15, SR_TID.X ;  /* 0x00000000000f7919 */ /* 0x000f220000002100 */
[----:B------:R-:W5:Y:S01]  /*a060*/  S2R R19, SR_CTAID.Y ;  /* 0x0000000000137919 */ /* 0x000f620000002600 */
[----:B------:R-:W5:Y:S01]  /*a070*/  S2R R20, SR_CTAID.X ;  /* 0x0000000000147919 */ /* 0x000f620000002500 */
[----:B-1----:R-:W-:Y:S01]  /*a080*/  FADD.FTZ R0, R0, R167 ;  /* 0x000000a700007221 */ /* 0x002fe20000010000 */
[----:B--2---:R-:W-:-:S03]  /*a090*/  ULEA UR5, UR5, UR4, 0x18 ;  /* 0x0000000405057291 */ /* 0x004fc6000f8ec03f */
[----:B------:R-:W1:Y:S01]  /*a0a0*/  S2UR UR4, SR_CTAID.Z ;  /* 0x00000000000479c3 */ /* 0x000e620000002700 */
[----:B---3--:R-:W-:Y:S01]  /*a0b0*/  FADD.FTZ R9, R9, R166 ;  /* 0x000000a609097221 */ /* 0x008fe20000010000 */
[----:B------:R-:W2:Y:S04]  /*a0c0*/  SHFL.BFLY PT, R7, R0, 0x1, 0x1f ;  /* 0x0c201f0000077f89 */ /* 0x000ea800000e0000 */
[----:B------:R-:W3:Y:S01]  /*a0d0*/  SHFL.BFLY PT, R6, R9, 0x1, 0x1f ;  /* 0x0c201f0009067f89 */ /* 0x000ee200000e0000 */
[----:B----4-:R-:W-:-:S04]  /*a0e0*/  SHF.R.S32.HI R5, RZ, 0x1f, R8 ;  /* 0x0000001fff057819 */ /* 0x010fc80000011408 */
[CC--:B------:R-:W-:Y:S02]  /*a0f0*/  LEA.HI R17, R5.reuse, R8.reuse, RZ, 0x2 ;  /* 0x0000000805117211 */ /* 0x0c0fe400078f10ff */
[----:B------:R-:W-:Y:S02]  /*a100*/  LEA.HI R5, R5, R8, RZ, 0x5 ;  /* 0x0000000805057211 */ /* 0x000fe400078f28ff */
[--C-:B------:R-:W-:Y:S02]  /*a110*/  SHF.R.S32.HI R13, RZ, 0x2, R17.reuse ;  /* 0x00000002ff0d7819 */ /* 0x100fe40000011411 */
[----:B------:R-:W-:Y:S02]  /*a120*/  SHF.R.S32.HI R12, RZ, 0x1f, R17 ;  /* 0x0000001fff0c7819 */ /* 0x000fe40000011411 */
[----:B------:R-:W-:Y:S01]  /*a130*/  SHF.R.S32.HI R4, RZ, 0x1f, R15 ;  /* 0x0000001fff047819 */ /* 0x000fe2000001140f */
[----:B--2---:R-:W-:Y:S01]  /*a140*/  FADD.FTZ R7, R0, R7 ;  /* 0x0000000700077221 */ /* 0x004fe20000010000 */
[----:B------:R-:W-:-:S02]  /*a150*/  LEA.HI R12, R12, R13, RZ, 0x3 ;  /* 0x0000000d0c0c7211 */ /* 0x000fc400078f18ff */
[----:B------:R-:W-:Y:S01]  /*a160*/  LEA.HI R4, R4, R15, RZ, 0x4 ;  /* 0x0000000f04047211 */ /* 0x000fe200078f20ff */
[----:B---3--:R-:W-:Y:S01]  /*a170*/  FADD.FTZ R6, R9, R6 ;  /* 0x0000000609067221 */ /* 0x008fe20000010000 */
[----:B------:R-:W-:Y:S01]  /*a180*/  BAR.SYNC.DEFER_BLOCKING 0x0 ;  /* 0x0000000000007b1d */ /* 0x000fe20000010000 */
[----:B------:R-:W-:Y:S02]  /*a190*/  FSETP.NE.FTZ.AND P4, PT, R7, RZ, PT ;  /* 0x000000ff0700720b */ /* 0x000fe40003f95000 */
[----:B------:R-:W-:Y:S02]  /*a1a0*/  LOP3.LUT R9, R5, 0xffffffe0, RZ, 0xc0, !PT ;  /* 0xffffffe005097812 */ /* 0x000fe400078ec0ff */
[----:B------:R-:W-:Y:S02]  /*a1b0*/  FSETP.NE.FTZ.AND P3, PT, R6, RZ, PT ;  /* 0x000000ff0600720b */ /* 0x000fe40003f75000 */
[----:B------:R-:W-:Y:S02]  /*a1c0*/  IADD3 R9, -R9, R8, RZ ;  /* 0x0000000809097210 */ /* 0x000fe40007ffe1ff */
[----:B------:R-:W-:-:S02]  /*a1d0*/  LOP3.LUT R12, R12, 0xfffffff8, RZ, 0xc0, !PT ;  /* 0xfffffff80c0c7812 */ /* 0x000fc400078ec0ff */
[----:B------:R-:W-:Y:S02]  /*a1e0*/  LOP3.LUT P5, RZ, R9, 0x3, RZ, 0xc0, !PT ;  /* 0x0000000309ff7812 */ /* 0x000fe400078ac0ff */
[----:B------:R-:W-:Y:S01]  /*a1f0*/  IADD3 R9, R13, -R12, RZ ;  /* 0x8000000c0d097210 */ /* 0x000fe20007ffe0ff */
[----:B------:R-:W2:Y:S01]  /*a200*/  @P4 MUFU.RCP R11, R7 ;  /* 0x00000007000b4308 */ /* 0x000ea20000001000 */
[----:B------:R-:W-:Y:S01]  /*a210*/  LOP3.LUT R0, R4, 0xfffffff0, RZ, 0xc0, !PT ;  /* 0xfffffff004007812 */ /* 0x000fe200078ec0ff */
[----:B------:R-:W3:Y:S01]  /*a220*/  @P4 LDC R22, c[0x0][0x2e8] ;  /* 0x0000ba00ff164b82 */ /* 0x000ee20000000800 */
[----:B------:R-:W-:Y:S02]  /*a230*/  SHF.R.S32.HI R5, RZ, 0x5, R5 ;  /* 0x00000005ff057819 */ /* 0x000fe40000011405 */
[----:B------:R-:W-:Y:S02]  /*a240*/  LOP3.LUT R17, R17, 0x1ffffffc, RZ, 0xc0, !PT ;  /* 0x1ffffffc11117812 */ /* 0x000fe400078ec0ff */
[----:B------:R-:W-:Y:S01]  /*a250*/  SHF.L.U32 R13, R9, 0x6, RZ ;  /* 0x00000006090d7819 */ /* 0x000fe200000006ff */
[----:B------:R-:W4:Y:S01]  /*a260*/  @P3 MUFU.RCP R10, R6 ;  /* 0x00000006000a3308 */ /* 0x000f220000001000 */
[----:B------:R-:W-:Y:S01]  /*a270*/  IADD3 R0, -R0, R15, RZ ;  /* 0x0000000f00007210 */ /* 0x000fe20007ffe1ff */
[----:B------:R-:W3:Y:S01]  /*a280*/  @P3 LDC R23, c[0x0][0x2e8] ;  /* 0x0000ba00ff173b82 */ /* 0x000ee20000000800 */
[----:B------:R-:W-:-:S02]  /*a290*/  IADD3 R8, -R17, R8, RZ ;  /* 0x0000000811087210 */ /* 0x000fc40007ffe1ff */
[----:B------:R-:W-:Y:S02]  /*a2a0*/  LOP3.LUT R13, R13, 0x1c0, RZ, 0xc0, !PT ;  /* 0x000001c00d0d7812 */ /* 0x000fe400078ec0ff */
        /* <DEDUP_REMOVED lines=35> */
[C---:B----4-:R-:W-:Y:S01]  /*a4e0*/  FMUL.FTZ R99, R10.reuse, R99 ;  /* 0x000000630a637220 */ /* 0x050fe20000410000 */
[C---:B------:R-:W-:Y:S01]  /*a4f0*/  FMUL.FTZ R98, R10.reuse, R98 ;  /* 0x000000620a627220 */ /* 0x040fe20000410000 */
[C---:B------:R-:W-:Y:S01]  /*a500*/  FMUL.FTZ R39, R10.reuse, R39 ;  /* 0x000000270a277220 */ /* 0x040fe20000410000 */
[----:B------:R-:W-:Y:S01]  /*a510*/  ISETP.NE.U32.AND P0, PT, R11, 0x1, PT ;  /* 0x000000010b00780c */ /* 0x000fe20003f05070 */
[C---:B------:R-:W-:Y:S01]  /*a520*/  FMUL.FTZ R38, R10.reuse, R38 ;  /* 0x000000260a267220 */ /* 0x040fe20000410000 */
[----:B------:R-:W-:Y:S01]  /*a530*/  SHF.R.S32.HI R11, RZ, 0x4, R4 ;  /* 0x00000004ff0b7819 */ /* 0x000fe20000011404 */
[C---:B------:R-:W-:Y:S01]  /*a540*/  FMUL.FTZ R43, R10.reuse, R43 ;  /* 0x0000002b0a2b7220 */ /* 0x040fe20000410000 */
[----:B------:R-:W-:Y:S01]  /*a550*/  SHF.R.S32.HI R4, RZ, 0x1f, R5 ;  /* 0x0000001fff047819 */ /* 0x000fe20000011405 */
[C---:B------:R-:W-:Y:S01]  /*a560*/  FMUL.FTZ R42, R10.reuse, R42 ;  /* 0x0000002a0a2a7220 */ /* 0x040fe20000410000 */
[----:B------:R-:W-:Y:S01]  /*a570*/  R2P PR, R9, 0x6 ;  /* 0x0000000609007804 */ /* 0x000fe20000000000 */
[C---:B------:R-:W-:Y:S01]  /*a580*/  FMUL.FTZ R47, R10.reuse, R47 ;  /* 0x0000002f0a2f7220 */ /* 0x040fe20000410000 */
[----:B------:R-:W-:Y:S01]  /*a590*/  SHF.L.U32 R9, R11, 0x6, RZ ;  /* 0x000000060b097819 */ /* 0x000fe200000006ff */
        /* <DEDUP_REMOVED lines=26> */
[----:B------:R-:W-:Y:S01]  /*a740*/  LEA R8, R5, R8, 0x9 ;  /* 0x0000000805087211 */ /* 0x000fe200078e48ff */
[----:B------:R-:W2:Y:S01]  /*a750*/  @P3 MUFU.LG2 R6, R6 ;  /* 0x0000000600063308 */ /* 0x000ea20000000c00 */
[----:B------:R-:W-:-:S02]  /*a760*/  LEA.HI R13, R13, R13, RZ, 0x1d ;  /* 0x0000000d0d0d7211 */ /* 0x000fc400078fe8ff */
[----:B------:R-:W-:Y:S02]  /*a770*/  LOP3.LUT R9, R9, 0x1c0, RZ, 0xc0, !PT ;  /* 0x000001c009097812 */ /* 0x000fe400078ec0ff */
[----:B------:R-:W-:Y:S02]  /*a780*/  SHF.L.U32 R10, R12, 0x2, RZ ;  /* 0x000000020c0a7819 */ /* 0x000fe400000006ff */
[----:B------:R-:W-:Y:S02]  /*a790*/  LOP3.LUT R4, R4, 0xffffffc, RZ, 0xc0, !PT ;  /* 0x0ffffffc04047812 */ /* 0x000fe400078ec0ff */
[----:B------:R-:W-:Y:S02]  /*a7a0*/  LEA R8, R8, R13, 0x1 ;  /* 0x0000000d08087211 */ /* 0x000fe400078e08ff */
[----:B------:R-:W-:Y:S02]  /*a7b0*/  LOP3.LUT R10, R9, 0x38, R10, 0xf8, !PT ;  /* 0x00000038090a7812 */ /* 0x000fe400078ef80a */
[----:B------:R-:W-:-:S02]  /*a7c0*/  LOP3.LUT R13, R12, 0xffffffe, RZ, 0xc0, !PT ;  /* 0x0ffffffe0c0d7812 */ /* 0x000fc400078ec0ff */
[----:B------:R-:W-:Y:S02]  /*a7d0*/  SHF.R.U32.HI R9, RZ, 0x3, R9 ;  /* 0x00000003ff097819 */ /* 0x000fe40000011609 */
[----:B------:R-:W-:Y:S02]  /*a7e0*/  IADD3 R5, R5, -R4, RZ ;  /* 0x8000000405057210 */ /* 0x000fe40007ffe0ff */
[----:B------:R-:W-:Y:S02]  /*a7f0*/  IADD3 R4, R0, -R13, RZ ;  /* 0x8000000d00047210 */ /* 0x000fe40007ffe0ff */
[----:B------:R-:W-:Y:S02]  /*a800*/  LOP3.LUT R9, R10, R9, RZ, 0x3c, !PT ;  /* 0x000000090a097212 */ /* 0x000fe400078e3cff */
[----:B------:R-:W-:Y:S02]  /*a810*/  LEA R13, R5, R152, 0x4 ;  /* 0x00000098050d7211 */ /* 0x000fe400078e20ff */
[----:B------:R-:W-:-:S02]  /*a820*/  LEA R8, R8, UR5, 0x2 ;  /* 0x0000000508087c11 */ /* 0x000fc4000f8e10ff */
[----:B------:R-:W-:Y:S02]  /*a830*/  MOV R5, 0x40 ;  /* 0x0000004000057802 */ /* 0x000fe40000000f00 */
[----:B------:R-:W-:Y:S01]  /*a840*/  LEA R9, R4, R9, 0x2 ;  /* 0x0000000904097211 */ /* 0x000fe200078e10ff */
[----:B------:R-:W-:Y:S01]  /*a850*/  STS.64 [R8], R96 ;  /* 0x0000006008007388 */ /* 0x000fe20000000a00 */
[C---:B------:R-:W-:Y:S02]  /*a860*/  IADD3 R10, R8.reuse, -0x20, RZ ;  /* 0xffffffe0080a7810 */ /* 0x040fe40007ffe0ff */
[----:B------:R-:W-:Y:S01]  /*a870*/  SEL R5, R5, 0xffffffc0, !P1 ;  /* 0xffffffc005057807 */ /* 0x000fe20004800000 */
[----:B------:R-:W-:Y:S01]  /*a880*/  STS.64 [R8+0x800], R98 ;  /* 0x0008006208007388 */ /* 0x000fe20000000a00 */
[----:B------:R-:W-:Y:S02]  /*a890*/  MOV R4, 0x80 ;  /* 0x0000008000047802 */ /* 0x000fe40000000f00 */
[----:B------:R-:W-:-:S02]  /*a8a0*/  @P0 IADD3 R10, R8, 0x20, RZ ;  /* 0x00000020080a0810 */ /* 0x000fc40007ffe0ff */
[----:B------:R-:W-:Y:S02]  /*a8b0*/  IADD3 R12, R8, R5, RZ ;  /* 0x00000005080c7210 */ /* 0x000fe40007ffe0ff */
[----:B------:R-:W-:Y:S01]  /*a8c0*/  SEL R15, R4, 0xffffff80, !P2 ;  /* 0xffffff80040f7807 */ /* 0x000fe20005000000 */
[----:B------:R-:W-:Y:S01]  /*a8d0*/  STS.64 [R10], R36 ;  /* 0x000000240a007388 */ /* 0x000fe20000000a00 */
[-C--:B------:R-:W-:Y:S02]  /*a8e0*/  IADD3 R14, R5, R10.reuse, RZ ;  /* 0x0000000a050e7210 */ /* 0x080fe40007ffe0ff */
[----:B------:R-:W4:Y:S01]  /*a8f0*/  LDC.64 R4, c[0x0][0x2c0] ;  /* 0x0000b000ff047b82 */ /* 0x000f220000000a00 */
[-C--:B------:R-:W-:Y:S01]  /*a900*/  IADD3 R16, R8, R15.reuse, RZ ;  /* 0x0000000f08107210 */ /* 0x080fe20007ffe0ff */
[----:B------:R-:W-:Y:S01]  /*a910*/  STS.64 [R10+0x800], R38 ;  /* 0x000800260a007388 */ /* 0x000fe20000000a00 */
[----:B------:R-:W-:Y:S02]  /*a920*/  IADD3 R17, R15, R10, RZ ;  /* 0x0000000a0f117210 */ /* 0x000fe40007ffe0ff */
[-C--:B------:R-:W-:Y:S01]  /*a930*/  IADD3 R18, R12, R15.reuse, RZ ;  /* 0x0000000f0c127210 */ /* 0x080fe20007ffe0ff */
[----:B------:R-:W-:Y:S01]  /*a940*/  STS.64 [R12], R40 ;  /* 0x000000280c007388 */ /* 0x000fe20000000a00 */
[----:B------:R-:W-:-:S02]  /*a950*/  IADD3 R15, R14, R15, RZ ;  /* 0x0000000f0e0f7210 */ /* 0x000fc40007ffe0ff */
[----:B-----5:R-:W-:Y:S01]  /*a960*/  SHF.L.U32 R20, R20, 0x6, RZ ;  /* 0x0000000614147819 */ /* 0x020fe200000006ff */
        /* <DEDUP_REMOVED lines=19> */
[----:B-----5:R-:W-:-:S03]  /*aaa0*/  IADD3 R8, -R153, RZ, RZ ;  /* 0x000000ff99087210 */ /* 0x020fc60007ffe1ff */
[----:B------:R2:W-:Y:S02]  /*aab0*/  STS.64 [R16+0x4000], R92 ;  /* 0x0040005c10007388 */ /* 0x0005e40000000a00 */
[----:B-1----:R-:W-:Y:S02]  /*aac0*/  IMAD R8, R21, R8, UR4 ;  /* 0x0000000415087e24 */ /* 0x002fe4000f8e0208 */
[----:B------:R1:W-:Y:S01]  /*aad0*/  STS.64 [R16+0x4800], R94 ;  /* 0x0048005e10007388 */ /* 0x0003e20000000a00 */
[----:B---3--:R-:W-:-:S03]  /*aae0*/  MOV R10, 0xff800000 ;  /* 0xff800000000a7802 */ /* 0x008fc60000000f00 */
[----:B------:R1:W-:Y:S04]  /*aaf0*/  STS.64 [R17+0x4000], R80 ;  /* 0x0040005011007388 */ /* 0x0003e80000000a00 */
[----:B------:R1:W-:Y:S01]  /*ab00*/  STS.64 [R17+0x4800], R82 ;  /* 0x0048005211007388 */ /* 0x0003e20000000a00 */
[----:B----4-:R-:W-:Y:S01]  /*ab10*/  IMAD R12, R19, R4, R153 ;  /* 0x00000004130c7224 */ /* 0x010fe200078e0299 */
[----:B------:R-:W-:Y:S02]  /*ab20*/  MOV R4, 0xff800000 ;  /* 0xff80000000047802 */ /* 0x000fe40000000f00 */
[----:B------:R1:W-:Y:S01]  /*ab30*/  STS.64 [R18+0x4000], R88 ;  /* 0x0040005812007388 */ /* 0x0003e20000000a00 */
[----:B------:R-:W-:-:S03]  /*ab40*/  IMAD R8, R12, R21, R8 ;  /* 0x000000150c087224 */ /* 0x000fc600078e0208 */
[----:B------:R1:W-:Y:S01]  /*ab50*/  STS.64 [R18+0x4800], R90 ;  /* 0x0048005a12007388 */ /* 0x0003e20000000a00 */
[----:B--2---:R-:W-:Y:S01]  /*ab60*/  @P4 FMUL.FTZ R14, R7, 0.69314718246459960938 ;  /* 0x3f317218070e4820 */ /* 0x004fe20000410000 */
[----:B------:R-:W-:Y:S02]  /*ab70*/  @P3 FMUL.FTZ R7, R6, 0.69314718246459960938 ;  /* 0x3f31721806073820 */ /* 0x000fe40000410000 */
[----:B------:R1:W-:Y:S01]  /*ab80*/  STS.64 [R15+0x4000], R84 ;  /* 0x004000540f007388 */ /* 0x0003e20000000a00 */
[----:B------:R-:W-:Y:S01]  /*ab90*/  SHF.L.U32 R6, R0, 0x2, RZ ;  /* 0x0000000200067819 */ /* 0x000fe200000006ff */
[----:B------:R-:W-:Y:S01]  /*aba0*/  @P4 FFMA.FTZ R4, R3, R22, R14 ;  /* 0x0000001603044223 */ /* 0x000fe2000001000e */
[----:B------:R-:W-:Y:S01]  /*abb0*/  @P3 FFMA.FTZ R10, R2, R23, R7 ;  /* 0x00000017020a3223 */ /* 0x000fe20000010007 */
[----:B------:R1:W-:Y:S01]  /*abc0*/  STS.64 [R15+0x4800], R86 ;  /* 0x004800560f007388 */ /* 0x0003e20000000a00 */
[----:B------:R-:W-:Y:S01]  /*abd0*/  LEA R2, R9, UR5, 0x2 ;  /* 0x0000000509027c11 */ /* 0x000fe2000f8e10ff */
[----:B------:R-:W-:Y:S01]  /*abe0*/  IMAD R0, R8, R5, R20 ;  /* 0x0000000508007224 */ /* 0x000fe200078e0214 */
[----:B------:R-:W-:-:S02]  /*abf0*/  IADD3 R3, R11, 0x8, RZ ;  /* 0x000000080b037810 */ /* 0x000fc40007ffe0ff */
[----:B------:R-:W-:Y:S01]  /*ac00*/  SHF.R.S32.HI R7, RZ, 0x1f, R6 ;  /* 0x0000001fff077819 */ /* 0x000fe20000011406 */
[----:B------:R-:W-:Y:S06]  /*ac10*/  BAR.SYNC.DEFER_BLOCKING 0x0 ;  /* 0x0000000000007b1d */ /* 0x000fec0000010000 */
[----:B------:R-:W-:Y:S05]  /*ac20*/  @P5 BRA `(.L_x_7586) ;  /* 0x00000000002c5947 */ /* 0x000fea0003800000 */
[C---:B-1----:R-:W-:Y:S01]  /*ac30*/  VIADD R15, R13.reuse, 0x8 ;  /* 0x000000080d0f7836 */ /* 0x042fe20000000000 */
        /* <DEDUP_REMOVED lines=10> */
.L_x_7586:
[----:B------:R-:W-:Y:S05]  /*ace0*/  BSYNC B0 ;  /* 0x0000000000007941 */ /* 0x000fea0003800000 */
.L_x_7585:
[----:B------:R-:W3:Y:S01]  /*acf0*/  LDS.128 R68, [R2] ;  /* 0x0000000002447984 */ /* 0x000ee20000000c00 */
[C---:B------:R-:W-:Y:S01]  /*ad00*/  VIADD R5, R11.reuse, 0x10 ;  /* 0x000000100b057836 */ /* 0x040fe20000000000 */
[----:B------:R-:W-:Y:S01]  /*ad10*/  ULDC UR4, c[0x0][0x2dc] ;  /* 0x0000b70000047ab9 */ /* 0x000fe20000000800 */
[----:B------:R-:W-:Y:S01]  /*ad20*/  IMAD.WIDE R8, R11, 0x80, R6 ;  /* 0x000000800b087825 */ /* 0x000fe200078e0206 */
[----:B------:R-:W4:Y:S01]  /*ad30*/  LDS.128 R36, [R2+0x4000] ;  /* 0x0040000002247984 */ /* 0x000f220000000c00 */
[-C--:B------:R-:W-:Y:S02]  /*ad40*/  ISETP.GE.AND P6, PT, R3, R146.reuse, PT ;  /* 0x000000920300720c */ /* 0x080fe40003fc6270 */
[----:B------:R-:W-:Y:S01]  /*ad50*/  IMAD R0, R0, UR4, RZ ;  /* 0x0000000400007c24 */ /* 0x000fe2000f8e02ff */
[----:B------:R-:W5:Y:S01]  /*ad60*/  LDS.128 R64, [R2+0x800] ;  /* 0x0008000002407984 */ /* 0x000f620000000c00 */
[----:B------:R-:W-:Y:S01]  /*ad70*/  ISETP.GE.AND P5, PT, R5, R146, PT ;  /* 0x000000920500720c */ /* 0x000fe20003fa6270 */
[C---:B------:R-:W-:Y:S01]  /*ad80*/  VIADD R3, R11.reuse, 0x18 ;  /* 0x000000180b037836 */ /* 0x040fe20000000000 */
[----:B------:R-:W-:Y:S01]  /*ad90*/  ULDC.64 UR4, c[0x0][0x288] ;  /* 0x0000a20000047ab9 */ /* 0x000fe20000000a00 */
[----:B------:R-:W5:Y:S01]  /*ada0*/  LDS.128 R60, [R2+0x1000] ;  /* 0x00100000023c7984 */ /* 0x000f620000000c00 */
[C---:B------:R-:W-:Y:S01]  /*adb0*/  IADD3 R75, P0, R0.reuse, R8, RZ ;  /* 0x00000008004b7210 */ /* 0x040fe20007f1e0ff */
[----:B------:R-:W-:Y:S01]  /*adc0*/  VIADD R73, R11, 0x20 ;  /* 0x000000200b497836 */ /* 0x000fe20000000000 */
[-C--:B------:R-:W-:Y:S01]  /*add0*/  ISETP.GE.AND P4, PT, R3, R146.reuse, PT ;  /* 0x000000920300720c */ /* 0x080fe20003f86270 */
[----:B------:R-:W5:Y:S01]  /*ade0*/  LDS.128 R56, [R2+0x1800] ;  /* 0x0018000002387984 */ /* 0x000f620000000c00 */
[----:B------:R-:W-:Y:S01]  /*adf0*/  LEA.HI.X.SX32 R0, R0, R9, 0x1, P0 ;  /* 0x0000000900007211 */ /* 0x000fe200000f0eff */
[C---:B------:R-:W-:Y:S01]  /*ae00*/  VIADD R9, R11.reuse, 0x28 ;  /* 0x000000280b097836 */ /* 0x040fe20000000000 */
[-C--:B------:R-:W-:Y:S01]  /*ae10*/  ISETP.GE.AND P0, PT, R11, R146.reuse, PT ;  /* 0x000000920b00720c */ /* 0x080fe20003f06270 */
[----:B------:R-:W5:Y:S01]  /*ae20*/  LDS.128 R52, [R2+0x2000] ;  /* 0x0020000002347984 */ /* 0x000f620000000c00 */
[----:B------:R-:W-:Y:S01]  /*ae30*/  LEA R72, P1, R75, UR4, 0x2 ;  /* 0x000000044b487c11 */ /* 0x000fe2000f8210ff */
[----:B------:R-:W-:Y:S01]  /*ae40*/  VIADD R3, R11, 0x30 ;  /* 0x000000300b037836 */ /* 0x000fe20000000000 */
[-C--:B------:R-:W-:Y:S01]  /*ae50*/  ISETP.GE.AND P3, PT, R73, R146.reuse, PT ;  /* 0x000000924900720c */ /* 0x080fe20003f66270 */
[----:B------:R-:W5:Y:S01]  /*ae60*/  LDS.128 R48, [R2+0x2800] ;  /* 0x0028000002307984 */ /* 0x000f620000000c00 */
[----:B------:R-:W-:Y:S01]  /*ae70*/  LEA.HI.X R73, R75, UR5, R0, 0x2, P1 ;  /* 0x000000054b497c11 */ /* 0x000fe200088f1400 */
[----:B------:R-:W-:Y:S01]  /*ae80*/  VIADD R11, R11, 0x38 ;  /* 0x000000380b0b7836 */ /* 0x000fe20000000000 */
[-C--:B------:R-:W-:Y:S01]  /*ae90*/  ISETP.GE.AND P2, PT, R9, R146.reuse, PT ;  /* 0x000000920900720c */ /* 0x080fe20003f46270 */
[----:B------:R-:W5:Y:S01]  /*aea0*/  LDS.128 R44, [R2+0x3000] ;  /* 0x00300000022c7984 */ /* 0x000f620000000c00 */
[----:B------:R-:W-:-:S03]  /*aeb0*/  ISETP.GE.AND P1, PT, R3, R146, PT ;  /* 0x000000920300720c */ /* 0x000fc60003f26270 */
[----:B------:R-:W5:Y:S04]  /*aec0*/  LDS.128 R32, [R2+0x4800] ;  /* 0x0048000002207984 */ /* 0x000f680000000c00 */
[----:B------:R-:W5:Y:S04]  /*aed0*/  LDS.128 R28, [R2+0x5000] ;  /* 0x00500000021c7984 */ /* 0x000f680000000c00 */
[----:B------:R-:W5:Y:S04]  /*aee0*/  LDS.128 R24, [R2+0x5800] ;  /* 0x0058000002187984 */ /* 0x000f680000000c00 */
[----:B------:R-:W5:Y:S04]  /*aef0*/  LDS.128 R20, [R2+0x6000] ;  /* 0x0060000002147984 */ /* 0x000f680000000c00 */
[----:B-1----:R-:W1:Y:S04]  /*af00*/  LDS.128 R16, [R2+0x6800] ;  /* 0x0068000002107984 */ /* 0x002e680000000c00 */
[----:B--2---:R-:W2:Y:S04]  /*af10*/  LDS.128 R12, [R2+0x7000] ;  /* 0x00700000020c7984 */ /* 0x004ea80000000c00 */
[----:B------:R1:W1:Y:S04]  /*af20*/  LDS.128 R40, [R2+0x3800] ;  /* 0x0038000002287984 */ /* 0x0002680000000c00 */
[----:B------:R1:W1:Y:S04]  /*af30*/  LDS.128 R4, [R2+0x7800] ;  /* 0x0078000002047984 */ /* 0x0002680000000c00 */
        /* <DEDUP_REMOVED lines=15> */
[----:B--2---:R3:W-:Y:S01]  /*b030*/  @!P1 STG.E.128 desc[UR10][R72.64+0x6100], R12 ;  /* 0x0061000c48009986 */ /* 0x0047e2000c101d0a */
[----:B------:R-:W-:Y:S05]  /*b040*/  @P0 EXIT ;  /* 0x000000000000094d */ /* 0x000fea0003800000 */
[----:B------:R-:W-:Y:S04]  /*b050*/  STG.E.128 desc[UR10][R72.64+0x7000], R40 ;  /* 0x0070002848007986 */ /* 0x000fe8000c101d0a */
[----:B------:R-:W-:Y:S01]  /*b060*/  STG.E.128 desc[UR10][R72.64+0x7100], R4 ;  /* 0x0071000448007986 */ /* 0x000fe2000c101d0a */
[----:B------:R-:W-:Y:S05]  /*b070*/  EXIT ;  /* 0x000000000000794d */ /* 0x000fea0003800000 */
.L_x_7587:
        /* <DEDUP_REMOVED lines=16> */
.L_x_8534:


//--------------------- .text._ZN5flash24flash_fwd_splitkv_kernelI23Flash_fwd_kernel_traitsILi128ELi64ELi64ELi4ELb0ELb0EN7cutlass10bfloat16_tE19Flash_kernel_traitsILi128ELi64ELi64ELi4ES3_EELb1ELb0ELb0ELb0ELb1ELb1ELb1ELb0EEEvNS_16Flash_fwd_paramsE --------------------------
	.section	.text._ZN5flash24flash_fwd_splitkv_kernelI23Flash_fwd_kernel_traitsILi128ELi64ELi64ELi4ELb0ELb0EN7cutlass10bfloat16_tE19Flash_kernel_traitsILi128ELi64ELi64ELi4ES3_EELb1ELb0ELb0ELb0ELb1ELb1ELb1ELb0EEEvNS_16Flash_fwd_paramsE,"ax",@progbits
	.align	128
        .global         _ZN5flash24flash_fwd_splitkv_kernelI23Flash_fwd_kernel_traitsILi128ELi64ELi64ELi4ELb0ELb0EN7cutlass10bfloat16_tE19Flash_kernel_traitsILi128ELi64ELi64ELi4ES3_EELb1ELb0ELb0ELb0ELb1ELb1ELb1ELb0EEEvNS_16Flash_fwd_paramsE
        .type           _ZN5flash24flash_fwd_splitkv_kernelI23Flash_fwd_kernel_traitsILi128ELi64ELi64ELi4ELb0ELb0EN7cutlass10bfloat16_tE19Flash_kernel_traitsILi128ELi64ELi64ELi4ES3_EELb1ELb0ELb0ELb0ELb1ELb1ELb1ELb0EEEvNS_16Flash_fwd_paramsE,@function
        .size           _ZN5flash24flash_fwd_splitkv_kernelI23Flash_fwd_kernel_traitsILi128ELi64ELi64ELi4ELb0ELb0EN7cutlass10bfloat16_tE19Flash_kernel_traitsILi128ELi64ELi64ELi4ES3_EELb1ELb0ELb0ELb0ELb1ELb1ELb1ELb0EEEvNS_16Flash_fwd_paramsE,(.L_x_8535 - _ZN5flash24flash_fwd_splitkv_kernelI23Flash_fwd_kernel_traitsILi128ELi64ELi64ELi4ELb0ELb0EN7cutlass10bfloat16_tE19Flash_kernel_traitsILi128ELi64ELi64ELi4ES3_EELb1ELb0ELb0ELb0ELb1ELb1ELb1ELb0EEEvNS_16Flash_fwd_paramsE)
        .other          _ZN5flash24flash_fwd_splitkv_kernelI23Flash_fwd_kernel_traitsILi128ELi64ELi64ELi4ELb0ELb0EN7cutlass10bfloat16_tE19Flash_kernel_traitsILi128ELi64ELi64ELi4ES3_EELb1ELb0ELb0ELb0ELb1ELb1ELb1ELb0EEEvNS_16Flash_fwd_paramsE,@"STO_CUDA_ENTRY STV_DEFAULT"
_ZN5flash24flash_fwd_splitkv_kernelI23Flash_fwd_kernel_traitsILi128ELi64ELi64ELi4ELb0ELb0EN7cutlass10bfloat16_tE19Flash_kernel_traitsILi128ELi64ELi64ELi4ES3_EELb1ELb0ELb0ELb0ELb1ELb1ELb1ELb0EEEvNS_16Flash_fwd_paramsE:
.text._ZN5flash24flash_fwd_splitkv_kernelI23Flash_fwd_kernel_traitsILi128ELi64ELi64ELi4ELb0ELb0EN7cutlass10bfloat16_tE19Flash_kernel_traitsILi128ELi64ELi64ELi4ES3_EELb1ELb0ELb0ELb0ELb1ELb1ELb1ELb0EEEvNS_16Flash_fwd_paramsE:
        /* <DEDUP_REMOVED lines=59> */
.L_x_7588:
[----:B------:R-:W1:Y:S02]  /*03b0*/  LDC R4, c[0x0][0x2c8] ;  /* 0x0000b200ff047b82 */ /* 0x000e640000000800 */
.L_x_7589:
        /* <DEDUP_REMOVED lines=48> */
[----:B------:R-:W-:Y:S01]  /*06c0*/  @!P1 LOP3.LUT R9, RZ, R8, RZ, 0x33, !PT ;  /* 0x00000008ff099212 */ /* 0x000fe200078e33ff */
[----:B------:R-:W1:Y:S01]  /*06d0*/  S2R R6, SR_TID.X ;  /* 0x0000000000067919 */ /* 0x000e620000002100 */
        /* <DEDUP_REMOVED lines=97> */
.L_x_7590:
        /* <DEDUP_REMOVED lines=24> */
.L_x_7591:
[----:B------:R-:W-:Y:S05]  /*0e70*/  @!P0 BRA `(.L_x_7592) ;  /* 0x0000000400408947 */ /* 0x000fea0003800000 */
[----:B------:R-:W1:Y:S01]  /*0e80*/  LDC R12, c[0x0][0x380] ;  /* 0x0000e000ff0c7b82 */ /* 0x000e620000000800 */
[----:B------:R-:W-:Y:S01]  /*0e90*/  LEA R35, R33, 0xffffffc0, 0x6 ;  /* 0xffffffc021237811 */ /* 0x000fe200078e30ff */
[----:B------:R-:W-:Y:S01]  /*0ea0*/  IMAD.MOV.U32 R8, RZ, RZ, RZ ;  /* 0x000000ffff087224 */ /* 0x000fe200078e00ff */
[----:B------:R-:W-:Y:S02]  /*0eb0*/  ULDC.64 UR4, c[0x0][0x230] ;  /* 0x00008c0000047ab9 */ /* 0x000fe40000000a00 */
[----:B-----5:R-:W-:Y:S02]  /*0ec0*/  IABS R0, R35 ;  /* 0x0000002300007213 */ /* 0x020fe40000000000 */
[----:B-1----:R-:W-:-:S04]  /*0ed0*/  IABS R3, R12 ;  /* 0x0000000c00037213 */ /* 0x002fc80000000000 */
[----:B------:R-:W1:Y:S08]  /*0ee0*/  I2F.RP R7, R3 ;  /* 0x0000000300077306 */ /* 0x000e700000209400 */
[----:B-1----:R-:W1:Y:S02]  /*0ef0*/  MUFU.RCP R4, R7 ;  /* 0x0000000700047308 */ /* 0x002e640000001000 */
[----:B-1----:R-:W-:Y:S01]  /*0f00*/  IADD3 R4, R4, 0xffffffe, RZ ;  /* 0x0ffffffe04047810 */ /* 0x002fe20007ffe0ff */
[----:B------:R-:W1:Y:S05]  /*0f10*/  LDC R7, c[0x0][0x278] ;  /* 0x00009e00ff077b82 */ /* 0x000e6a0000000800 */
[----:B------:R-:W2:Y:S02]  /*0f20*/  F2I.FTZ.U32.TRUNC.NTZ R5, R4 ;  /* 0x0000000400057305 */ /* 0x000ea4000021f000 */
[----:B--2---:R-:W-:Y:S01]  /*0f30*/  IMAD.MOV R2, RZ, RZ, -R5 ;  /* 0x000000ffff027224 */ /* 0x004fe200078e0a05 */
        /* <DEDUP_REMOVED lines=19> */
[----:B-1----:R-:W-:-:S04]  /*1070*/  IABS R2, R7 ;  /* 0x0000000700027213 */ /* 0x002fc80000000000 */
[----:B------:R-:W1:Y:S08]  /*1080*/  I2F.RP R10, R2 ;  /* 0x00000002000a7306 */ /* 0x000e700000209400 */
[----:B-1----:R-:W1:Y:S02]  /*1090*/  MUFU.RCP R9, R10 ;  /* 0x0000000a00097308 */ /* 0x002e640000001000 */
[----:B-1----:R-:W-:Y:S01]  /*10a0*/  VIADD R9, R9, 0xffffffe ;  /* 0x0ffffffe09097836 */ /* 0x002fe20000000000 */
[----:B------:R-:W-:-:S05]  /*10b0*/  IADD3 R10, -R11, RZ, RZ ;  /* 0x000000ff0b0a7210 */ /* 0x000fca0007ffe1ff */
[----:B------:R-:W1:Y:S01]  /*10c0*/  F2I.FTZ.U32.TRUNC.NTZ R9, R9 ;  /* 0x0000000900097305 */ /* 0x000e62000021f000 */
[----:B------:R-:W-:-:S05]  /*10d0*/  IMAD R35, R12, R10, R35 ;  /* 0x0000000a0c237224 */ /* 0x000fca00078e0223 */
[----:B------:R-:W-:Y:S02]  /*10e0*/  SHF.R.S32.HI R29, RZ, 0x1f, R35 ;  /* 0x0000001fff1d7819 */ /* 0x000fe40000011423 */
[----:B-1----:R-:W-:-:S05]  /*10f0*/  IADD3 R0, RZ, -R9, RZ ;  /* 0x80000009ff007210 */ /* 0x002fca0007ffe0ff */
[----:B------:R-:W-:Y:S01]  /*1100*/  IMAD R3, R0, R2, RZ ;  /* 0x0000000200037224 */ /* 0x000fe200078e02ff */
[----:B------:R-:W-:-:S03]  /*1110*/  IABS R0, R38 ;  /* 0x0000002600007213 */ /* 0x000fc60000000000 */
[----:B------:R-:W-:Y:S01]  /*1120*/  IMAD.HI.U32 R8, R9, R3, R8 ;  /* 0x0000000309087227 */ /* 0x000fe200078e0008 */
[----:B--2---:R-:W-:-:S05]  /*1130*/  MOV R5, R0 ;  /* 0x0000000000057202 */ /* 0x004fca0000000f00 */
        /* <DEDUP_REMOVED lines=25> */
[----:B------:R-:W-:-:S04]  /*12d0*/  IMAD.WIDE.U32 R26, R4, R2, RZ ;  /* 0x00000002041a7225 */ /* 0x000fc800078e00ff */
[C---:B------:R-:W-:Y:S02]  /*12e0*/  IMAD R7, R35.reuse, R9, R10 ;  /* 0x0000000923077224 */ /* 0x040fe400078e020a */
[----:B------:R-:W-:-:S04]  /*12f0*/  IMAD.WIDE.U32 R10, R35, R8, R12 ;  /* 0x00000008230a7225 */ /* 0x000fc800078e000c */
[----:B------:R-:W-:Y:S01]  /*1300*/  IMAD.IADD R28, R27, 0x1, R3 ;  /* 0x000000011b1c7824 */ /* 0x000fe200078e0203 */
[----:B------:R-:W-:Y:S01]  /*1310*/  IADD3 R11, R11, R7, RZ ;  /* 0x000000070b0b7210 */ /* 0x000fe20007ffe0ff */
[----:B------:R-:W-:Y:S01]  /*1320*/  IMAD R7, R21, UR4, RZ ;  /* 0x0000000415077c24 */ /* 0x000fe2000f8e02ff */
[----:B------:R-:W-:-:S03]  /*1330*/  MOV R3, R0 ;  /* 0x0000000000037202 */ /* 0x000fc60000000f00 */
[C---:B------:R-:W-:Y:S02]  /*1340*/  IMAD R7, R0.reuse, UR5, R7 ;  /* 0x0000000500077c24 */ /* 0x040fe4000f8e0207 */
[----:B------:R-:W-:-:S05]  /*1350*/  IMAD.WIDE.U32 R36, R0, UR4, R10 ;  /* 0x0000000400247c25 */ /* 0x000fca000f8e000a */
[----:B------:R-:W-:Y:S01]  /*1360*/  IADD3 R14, R37, R7, RZ ;  /* 0x00000007250e7210 */ /* 0x000fe20007ffe0ff */
[----:B------:R-:W-:Y:S06]  /*1370*/  BRA `(.L_x_7593) ;  /* 0x00000004002c7947 */ /* 0x000fec0003800000 */
.L_x_7592:
[----:B------:R-:W1:Y:S01]  /*1380*/  LDC R13, c[0x0][0x278] ;  /* 0x00009e00ff0d7b82 */ /* 0x000e620000000800 */
[----:B------:R-:W-:Y:S02]  /*1390*/  ISETP.NE.AND P4, PT, R14, -0x1, PT ;  /* 0xffffffff0e00780c */ /* 0x000fe40003f85270 */
[----:B------:R-:W-:-:S04]  /*13a0*/  LEA R35, R33, 0xffffffc0, 0x6 ;  /* 0xffffffc021237811 */ /* 0x000fc800078e30ff */
[----:B------:R-:W-:-:S07]  /*13b0*/  SHF.R.S32.HI R29, RZ, 0x1f, R35 ;  /* 0x0000001fff1d7819 */ /* 0x000fce0000011423 */
[----:B------:R-:W-:Y:S02]  /*13c0*/  @P4 IADD3 R16, R7, R14, RZ ;  /* 0x0000000e07104210 */ /* 0x000fe40007ffe0ff */
        /* <DEDUP_REMOVED lines=16> */
[C---:B------:R-:W-:Y:S02]  /*14d0*/  IMAD R2, R3.reuse, R2, R4 ;  /* 0x0000000203027224 */ /* 0x040fe400078e0204 */
[----:B------:R-:W2:Y:S03]  /*14e0*/  @P4 LDC.64 R4, c[0x0][0x250] ;  /* 0x00009400ff044b82 */ /* 0x000ea60000000a00 */
[----:B------:R-:W-:Y:S01]  /*14f0*/  ISETP.GT.U32.AND P1, PT, R3, R2, PT ;  /* 0x000000020300720c */ /* 0x000fe20003f24070 */
[----:B-1----:R-:W-:-:S12]  /*1500*/  @P4 IMAD R11, R16, R9, RZ ;  /* 0x00000009100b4224 */ /* 0x002fd800078e02ff */
[----:B------:R-:W-:Y:S02]  /*1510*/  @!P1 IMAD.IADD R2, R2, 0x1, -R3 ;  /* 0x0000000102029824 */ /* 0x000fe400078e0a03 */
[----:B------:R-:W-:Y:S01]  /*1520*/  @!P1 VIADD R12, R12, 0x1 ;  /* 0x000000010c0c9836 */ /* 0x000fe20000000000 */
[----:B------:R-:W-:Y:S01]  /*1530*/  ISETP.NE.AND P1, PT, R13, RZ, PT ;  /* 0x000000ff0d00720c */ /* 0x000fe20003f25270 */
[----:B------:R-:W-:Y:S01]  /*1540*/  @P4 IMAD.WIDE.U32 R16, R16, R8, RZ ;  /* 0x0000000810104225 */ /* 0x000fe200078e00ff */
[----:B------:R-:W-:Y:S02]  /*1550*/  ISETP.GE.U32.AND P3, PT, R2, R3, PT ;  /* 0x000000030200720c */ /* 0x000fe40003f66070 */
[----:B------:R-:W1:Y:S01]  /*1560*/  LDC.64 R2, c[0x0][0x260] ;  /* 0x00009800ff027b82 */ /* 0x000e620000000a00 */
[----:B------:R-:W-:-:S10]  /*1570*/  @P4 IMAD.IADD R11, R17, 0x1, R11 ;  /* 0x00000001110b4824 */ /* 0x000fd400078e020b */
[----:B------:R-:W-:-:S04]  /*1580*/  @P3 IADD3 R12, R12, 0x1, RZ ;  /* 0x000000010c0c3810 */ /* 0x000fc80007ffe0ff */
[----:B------:R-:W-:Y:S01]  /*1590*/  @!P2 IADD3 R12, -R12, RZ, RZ ;  /* 0x000000ff0c0ca210 */ /* 0x000fe20007ffe1ff */
        /* <DEDUP_REMOVED lines=13> */
.L_x_7594:
[----:B------:R-:W-:Y:S01]  /*1670*/  MOV R17, R11 ;  /* 0x0000000b00117202 */ /* 0x000fe20000000f00 */
[----:B------:R-:W-:Y:S01]  /*1680*/  IMAD R10, R29, R8, RZ ;  /* 0x000000081d0a7224 */ /* 0x000fe200078e02ff */
[----:B------:R-:W-:Y:S02]  /*1690*/  @!P1 LOP3.LUT R12, RZ, R13, RZ, 0x33, !PT ;  /* 0x0000000dff0c9212 */ /* 0x000fe400078e33ff */
[----:B------:R-:W-:Y:S01]  /*16a0*/  @P4 IADD3 R14, R7, R14, RZ ;  /* 0x0000000e070e4210 */ /* 0x000fe20007ffe0ff */
[----:B------:R-:W-:Y:S01]  /*16b0*/  IMAD.WIDE.U32 R16, R8, R35, R16 ;  /* 0x0000002308107225 */ /* 0x000fe200078e0010 */
[----:B------:R-:W-:-:S03]  /*16c0*/  SHF.R.S32.HI R21, RZ, 0x1f, R12 ;  /* 0x0000001fff157819 */ /* 0x000fc6000001140c */
[----:B------:R-:W-:Y:S02]  /*16d0*/  IMAD R11, R9, R35, R10 ;  /* 0x00000023090b7224 */ /* 0x000fe400078e020a */
[----:B-1----:R-:W-:Y:S02]  /*16e0*/  IMAD R10, R21, R2, RZ ;  /* 0x00000002150a7224 */ /* 0x002fe400078e02ff */
[----:B------:R-:W-:Y:S01]  /*16f0*/  @P4 IMAD.WIDE.U32 R26, R14, R4, RZ ;  /* 0x000000040e1a4225 */ /* 0x000fe200078e00ff */
[----:B------:R-:W-:-:S03]  /*1700*/  IADD3 R17, R17, R11, RZ ;  /* 0x0000000b11117210 */ /* 0x000fc60007ffe0ff */
[C---:B------:R-:W-:Y:S02]  /*1710*/  IMAD R3, R12.reuse, R3, R10 ;  /* 0x000000030c037224 */ /* 0x040fe400078e020a */
[----:B------:R-:W-:-:S04]  /*1720*/  IMAD.WIDE.U32 R36, R12, R2, R16 ;  /* 0x000000020c247225 */ /* 0x000fc800078e0010 */
[----:B------:R-:W-:Y:S01]  /*1730*/  @P4 IMAD R28, R14, R5, R27 ;  /* 0x000000050e1c4224 */ /* 0x000fe200078e021b */
        /* <DEDUP_REMOVED lines=15> */
.L_x_7593:
[----:B------:R-:W-:Y:S01]  /*1830*/  ISETP.NE.AND P1, PT, R18, -0x1, PT ;  /* 0xffffffff1200780c */ /* 0x000fe20003f25270 */
[----:B------:R-:W-:Y:S01]  /*1840*/  IMAD.IADD R147, R114, 0x1, -R117 ;  /* 0x0000000172937824 */ /* 0x000fe200078e0a75 */
[----:B------:R-:W-:Y:S01]  /*1850*/  SHF.R.S32.HI R7, RZ, 0x1f, R6 ;  /* 0x0000001fff077819 */ /* 0x000fe20000011406 */
[----:B------:R-:W-:Y:S01]  /*1860*/  VIADD R153, R33, 0xffffffff ;  /* 0xffffffff21997836 */ /* 0x000fe20000000000 */
[----:B------:R-:W-:Y:S01]  /*1870*/  SHF.R.S32.HI R45, RZ, 0x1f, R38 ;  /* 0x0000001fff2d7819 */ /* 0x000fe20000011426 */
[----:B------:R-:W-:Y:S01]  /*1880*/  ULDC.64 UR4, c[0x0][0x258] ;  /* 0x0000960000047ab9 */ /* 0x000fe20000000a00 */
[-C--:B-----5:R-:W-:Y:S01]  /*1890*/  LEA.HI R0, R7, R6.reuse, RZ, 0x3 ;  /* 0x0000000607007211 */ /* 0x0a0fe200078f18ff */
[----:B------:R-:W-:Y:S01]  /*18a0*/  ULDC.64 UR6, c[0x0][0x268] ;  /* 0x00009a0000067ab9 */ /* 0x000fe20000000a00 */
[----:B------:R-:W-:Y:S01]  /*18b0*/  ULDC.64 UR8, c[0x0][0x220] ;  /* 0x0000880000087ab9 */ /* 0x000fe20000000a00 */
[----:B------:R-:W-:Y:S01]  /*18c0*/  IMAD R45, R45, UR4, RZ ;  /* 0x000000042d2d7c24 */ /* 0x000fe2000f8e02ff */
[----:B------:R-:W-:Y:S01]  /*18d0*/  SHF.R.S32.HI R16, RZ, 0x3, R0 ;  /* 0x00000003ff107819 */ /* 0x000fe20000011400 */
[----:B------:R-:W-:Y:S01]  /*18e0*/  ULDC UR10, c[0x0][0x39c] ;  /* 0x0000e700000a7ab9 */ /* 0x000fe20000000800 */
[----:B------:R-:W-:Y:S01]  /*18f0*/  LEA.HI R116, R7, R6, RZ, 0x5 ;  /* 0x0000000607747211 */ /* 0x000fe200078f28ff */
[----:B------:R-:W1:Y:S01]  /*1900*/  @P1 LDC.64 R10, c[0x0][0x240] ;  /* 0x00009000ff0a1b82 */ /* 0x000e620000000a00 */
[----:B------:R-:W-:Y:S01]  /*1910*/  @!P1 SHF.R.S32.HI R13, RZ, 0x1f, R157 ;  /* 0x0000001fff0d9819 */ /* 0x000fe2000001149d */
[C---:B------:R-:W-:Y:S01]  /*1920*/  VIADD R24, R16.reuse, 0x10 ;  /* 0x0000001010187836 */ /* 0x040fe20000000000 */
[CC--:B------:R-:W-:Y:S01]  /*1930*/  ISETP.GE.AND P4, PT, R16.reuse, R147.reuse, PT ;  /* 0x000000931000720c */ /* 0x0c0fe20003f86270 */
[C---:B------:R-:W-:Y:S01]  /*1940*/  VIADD R22, R16.reuse, 0x20 ;  /* 0x0000002010167836 */ /* 0x040fe20000000000 */
[----:B------:R-:W-:Y:S01]  /*1950*/  IADD3 R20, R16, 0x30, RZ ;  /* 0x0000003010147810 */ /* 0x000fe20007ffe0ff */
[----:B------:R-:W-:Y:S01]  /*1960*/  IMAD R45, R38, UR5, R45 ;  /* 0x00000005262d7c24 */ /* 0x000fe2000f8e022d */
[--C-:B------:R-:W-:Y:S01]  /*1970*/  SHF.R.S32.HI R17, RZ, 0x1f, R16.reuse ;  /* 0x0000001fff117819 */ /* 0x100fe20000011410 */
[----:B------:R-:W2:Y:S01]  /*1980*/  @!P1 LDC.64 R4, c[0x0][0x228] ;  /* 0x00008a00ff049b82 */ /* 0x000ea20000000a00 */
[-C--:B------:R-:W-:Y:S01]  /*1990*/  ISETP.GE.AND P6, PT, R22, R147.reuse, PT ;  /* 0x000000931600720c */ /* 0x080fe20003fc6270 */
[----:B------:R-:W-:Y:S01]  /*19a0*/  UMOV UR5, 0x400 ;  /* 0x0000040000057882 */ /* 0x000fe20000000000 */
[----:B------:R-:W-:Y:S01]  /*19b0*/  ISETP.GE.AND P2, PT, R20, R147, PT ;  /* 0x000000931400720c */ /* 0x000fe20003f46270 */
[----:B------:R-:W-:Y:S01]  /*19c0*/  IMAD.WIDE R42, R43, 0x40, R16 ;  /* 0x000000402b2a7825 */ /* 0x000fe200078e0210 */
[----:B------:R-:W-:-:S09]  /*19d0*/  SHF.R.S32.HI R115, RZ, 0x5, R116 ;  /* 0x00000005ff737819 */ /* 0x000fd20000011474 */
[----:B------:R-:W3:Y:S01]  /*19e0*/  @!P6 S2R R31, SR_CgaCtaId ;  /* 0x00000000001fe919 */ /* 0x000ee20000008800 */
[C---:B-1----:R-:W-:Y:S01]  /*19f0*/  @P1 IMAD.WIDE.U32 R46, R18.reuse, R10, RZ ;  /* 0x0000000a122e1225 */ /* 0x042fe200078e00ff */
[----:B------:R-:W1:Y:S03]  /*1a00*/  @!P2 S2R R25, SR_CgaCtaId ;  /* 0x000000000019a919 */ /* 0x000e660000008800 */
[----:B------:R-:W-:Y:S02]  /*1a10*/  @P1 IMAD R18, R18, R11, R47 ;  /* 0x0000000b12121224 */ /* 0x000fe400078e022f */
[-C--:B--2---:R-:W-:Y:S02]  /*1a20*/  @!P1 IMAD R2, R13, R4.reuse, RZ ;  /* 0x000000040d029224 */ /* 0x084fe400078e02ff */
[----:B------:R-:W-:-:S04]  /*1a30*/  @!P1 IMAD.WIDE.U32 R10, R157, R4, RZ ;  /* 0x000000049d0a9225 */ /* 0x000fc800078e00ff */
[----:B------:R-:W-:Y:S01]  /*1a40*/  @!P1 IMAD R5, R157, R5, R2 ;  /* 0x000000059d059224 */ /* 0x000fe200078e0202 */
[----:B------:R-:W-:Y:S01]  /*1a50*/  @!P1 MOV R46, R10 ;  /* 0x0000000a002e9202 */ /* 0x000fe20000000f00 */
[----:B------:R-:W-:Y:S02]  /*1a60*/  IMAD.SHL.U32 R2, R153, 0x40, RZ ;  /* 0x0000004099027824 */ /* 0x000fe400078e00ff */
[----:B------:R-:W-:Y:S01]  /*1a70*/  @!P1 IMAD.IADD R18, R11, 0x1, R5 ;  /* 0x000000010b129824 */ /* 0x000fe200078e0205 */
[----:B------:R-:W-:Y:S01]  /*1a80*/  LOP3.LUT R5, R0, 0xfffffff8, RZ, 0xc0, !PT ;  /* 0xfffffff800057812 */ /* 0x000fe200078ec0ff */
[----:B------:R-:W2:Y:S01]  /*1a90*/  @!P4 LDC.64 R10, c[0x0][0x240] ;  /* 0x00009000ff0acb82 */ /* 0x000ea20000000a00 */
[----:B------:R-:W-:Y:S01]  /*1aa0*/  ISETP.GE.AND P1, PT, R24, R147, PT ;  /* 0x000000931800720c */ /* 0x000fe20003f26270 */
[----:B------:R-:W-:Y:S02]  /*1ab0*/  IMAD.IADD R19, R113, 0x1, -R2 ;  /* 0x0000000171137824 */ /* 0x000fe400078e0a02 */
[----:B------:R-:W-:-:S03]  /*1ac0*/  IMAD.IADD R0, R6, 0x1, -R5 ;  /* 0x0000000106007824 */ /* 0x000fc600078e0a05 */
[----:B------:R-:W-:Y:S01]  /*1ad0*/  ISETP.GE.AND P5, PT, R16, R19, PT ;  /* 0x000000131000720c */ /* 0x000fe20003fa6270 */
[----:B------:R-:W-:Y:S01]  /*1ae0*/  IMAD.SHL.U32 R41, R0, 0x8, RZ ;  /* 0x0000000800297824 */ /* 0x000fe200078e00ff */
[----:B------:R-:W4:Y:S04]  /*1af0*/  @!P4 LDC.64 R4, c[0x0][0x210] ;  /* 0x00008400ff04cb82 */ /* 0x000f280000000a00 */
[----:B------:R-:W-:Y:S01]  /*1b00*/  IADD3 R26, P3, R41, R26, RZ ;  /* 0x0000001a291a7210 */ /* 0x000fe20007f7e0ff */
[----:B------:R-:W3:Y:S01]  /*1b10*/  @!P1 S2R R12, SR_CgaCtaId ;  /* 0x00000000000c9919 */ /* 0x000ee20000008800 */
[----:B------:R-:W-:-:S05]  /*1b20*/  SHF.R.S32.HI R15, RZ, 0x1f, R41 ;  /* 0x0000001fff0f7819 */ /* 0x000fca0000011429 */
[----:B------:R-:W-:Y:S01]  /*1b30*/  IMAD.X R27, R15, 0x1, R28, P3 ;  /* 0x000000010f1b7824 */ /* 0x000fe200018e061c */
[----:B------:R-:W-:Y:S01]  /*1b40*/  IADD3 R46, P3, R41, R46, RZ ;  /* 0x0000002e292e7210 */ /* 0x000fe20007f7e0ff */
[----:B------:R-:W1:Y:S01]  /*1b50*/  @!P5 S2R R23, SR_CgaCtaId ;  /* 0x000000000017d919 */ /* 0x000e620000008800 */
[----:B------:R-:W-:Y:S01]  /*1b60*/  @!P5 MOV R28, 0x400 ;  /* 0x00000400001cd802 */ /* 0x000fe20000000f00 */
[----:B--2---:R-:W-:Y:S02]  /*1b70*/  @!P4 IMAD R13, R43, R10, RZ ;  /* 0x0000000a2b0dc224 */ /* 0x004fe400078e02ff */
[----:B------:R-:W-:Y:S01]  /*1b80*/  IMAD.X R47, R15, 0x1, R18, P3 ;  /* 0x000000010f2f7824 */ /* 0x000fe200018e0612 */
[----:B------:R-:W-:Y:S01]  /*1b90*/  IADD3 R36, P3, R41, R36, RZ ;  /* 0x0000002429247210 */ /* 0x000fe20007f7e0ff */
[----:B------:R-:W-:Y:S01]  /*1ba0*/  @!P4 IMAD R13, R42, R11, R13 ;  /* 0x0000000b2a0dc224 */ /* 0x000fe200078e020d */
[----:B------:R-:W-:Y:S01]  /*1bb0*/  SHF.L.U32 R18, R16, 0x6, RZ ;  /* 0x0000000610127819 */ /* 0x000fe200000006ff */
[----:B------:R-:W-:Y:S01]  /*1bc0*/  IMAD.WIDE.U32 R38, R38, UR4, R46 ;  /* 0x0000000426267c25 */ /* 0x000fe2000f8e002e */
[----:B------:R-:W2:Y:S02]  /*1bd0*/  S2UR UR4, SR_CgaCtaId ;  /* 0x00000000000479c3 */ /* 0x000ea40000008800 */
[----:B------:R-:W-:Y:S01]  /*1be0*/  LOP3.LUT R18, R18, 0x1c0, RZ, 0xc0, !PT ;  /* 0x000001c012127812 */ /* 0x000fe200078ec0ff */
[----:B------:R-:W-:Y:S01]  /*1bf0*/  IMAD.IADD R45, R39, 0x1, R45 ;  /* 0x00000001272d7824 */ /* 0x000fe200078e022d */
[----:B------:R-:W-:Y:S01]  /*1c00*/  @!P1 MOV R39, 0x400 ;  /* 0x0000040000279802 */ /* 0x000fe20000000f00 */
[----:B------:R-:W-:Y:S01]  /*1c10*/  @!P4 IMAD.MOV.U32 R44, RZ, RZ, R38 ;  /* 0x000000ffff2cc224 */ /* 0x000fe200078e0026 */
[----:B------:R-:W-:Y:S01]  /*1c20*/  LOP3.LUT R11, R18, 0x38, R41, 0xf8, !PT ;  /* 0x00000038120b7812 */ /* 0x000fe200078ef829 */
[----:B------:R-:W-:Y:S01]  /*1c30*/  IMAD.X R37, R15, 0x1, R14, P3 ;  /* 0x000000010f257824 */ /* 0x000fe200018e060e */
[----:B------:R-:W-:Y:S01]  /*1c40*/  SHF.R.U32.HI R18, RZ, 0x3, R18 ;  /* 0x00000003ff127819 */ /* 0x000fe20000011612 */
[----:B------:R-:W1:Y:S01]  /*1c50*/  @!P1 LDC.64 R14, c[0x0][0x240] ;  /* 0x00009000ff0e9b82 */ /* 0x000e620000000a00 */
[----:B------:R-:W-:-:S02]  /*1c60*/  @!P4 IMAD.WIDE.U32 R48, R42, R10, R44 ;  /* 0x0000000a2a30c225 */ /* 0x000fc400078e002c */
[----:B------:R-:W-:Y:S02]  /*1c70*/  LOP3.LUT R18, R11, R18, RZ, 0x3c, !PT ;  /* 0x000000120b127212 */ /* 0x000fe400078e3cff */
[----:B------:R-:W-:Y:S01]  /*1c80*/  @!P4 IMAD.IADD R10, R49, 0x1, R13 ;  /* 0x00000001310ac824 */ /* 0x000fe200078e020d */
[----:B----4-:R-:W-:Y:S01]  /*1c90*/  @!P4 LEA R46, P3, R48, R4, 0x1 ;  /* 0x00000004302ec211 */ /* 0x010fe200078608ff */
[----:B------:R-:W-:Y:S01]  /*1ca0*/  @!P1 IMAD.MOV.U32 R49, RZ, RZ, R45 ;  /* 0x000000ffff319224 */ /* 0x000fe200078e002d */
[----:B---3--:R-:W-:Y:S01]  /*1cb0*/  @!P1 LEA R39, R12, R39, 0x18 ;  /* 0x000000270c279211 */ /* 0x008fe200078ec0ff */
[----:B------:R-:W-:Y:S01]  /*1cc0*/  @!P2 IMAD.MOV.U32 R44, RZ, RZ, R38 ;  /* 0x000000ffff2ca224 */ /* 0x000fe200078e0026 */
[----:B------:R-:W-:Y:S01]  /*1cd0*/  @!P4 LEA.HI.X R47, R48, R5, R10, 0x1, P3 ;  /* 0x00000005302fc211 */ /* 0x000fe200018f0c0a */
[----:B------:R-:W-:Y:S01]  /*1ce0*/  @!P1 IMAD.MOV.U32 R48, RZ, RZ, R38 ;  /* 0x000000ffff309224 */ /* 0x000fe200078e0026 */
[----:B------:R-:W3:Y:S01]  /*1cf0*/  @!P1 LDC.64 R4, c[0x0][0x210] ;  /* 0x00008400ff049b82 */ /* 0x000ee20000000a00 */
[----:B------:R-:W-:Y:S01]  /*1d00*/  @!P1 IADD3 R32, P3, R42, 0x10, RZ ;  /* 0x000000102a209810 */ /* 0x000fe20007f7e0ff */
[----:B------:R-:W-:Y:S01]  /*1d10*/  IMAD.WIDE.U32 R36, R16, R8, R36 ;  /* 0x0000000810247225 */ /* 0x000fe200078e0024 */
[----:B------:R-:W-:Y:S01]  /*1d20*/  @!P6 MOV R12, 0x400 ;  /* 0x00000400000ce802 */ /* 0x000fe20000000f00 */
[----:B--2---:R-:W-:Y:S01]  /*1d30*/  ULEA UR4, UR4, UR5, 0x18 ;  /* 0x0000000504047291 */ /* 0x004fe2000f8ec03f */
[----:B------:R-:W-:Y:S01]  /*1d40*/  @!P2 MOV R10, 0x400 ;  /* 0x00000400000aa802 */ /* 0x000fe20000000f00 */
[----:B------:R-:W-:Y:S01]  /*1d50*/  @!P1 IMAD.X R41, RZ, RZ, R43, P3 ;  /* 0x000000ffff299224 */ /* 0x000fe200018e062b */
[----:B------:R-:W-:Y:S01]  /*1d60*/  LEA.HI R11, R7, R6, RZ, 0x6 ;  /* 0x00000006070b7211 */ /* 0x000fe200078f30ff */
[----:B------:R-:W-:Y:S01]  /*1d70*/  IMAD.MOV.U32 R127, RZ, RZ, R36 ;  /* 0x000000ffff7f7224 */ /* 0x000fe200078e0024 */
[----:B------:R-:W-:Y:S01]  /*1d80*/  @!P6 LEA R31, R31, R12, 0x18 ;  /* 0x0000000c1f1fe211 */ /* 0x000fe200078ec0ff */
[----:B------:R-:W-:Y:S01]  /*1d90*/  IMAD.WIDE.U32 R26, R3, UR6, R26 ;  /* 0x00000006031a7c25 */ /* 0x000fe2000f8e001a */
[----:B-1----:R-:W-:Y:S01]  /*1da0*/  @!P2 LEA R25, R25, R10, 0x18 ;  /* 0x0000000a1919a211 */ /* 0x002fe200078ec0ff */
[----:B------:R-:W1:Y:S01]  /*1db0*/  @!P6 LDC.64 R12, c[0x0][0x240] ;  /* 0x00009000ff0ceb82 */ /* 0x000e620000000a00 */
[----:B------:R-:W-:Y:S01]  /*1dc0*/  SHF.L.U32 R11, R11, 0x3, RZ ;  /* 0x000000030b0b7819 */ /* 0x000fe200000006ff */
[-C--:B------:R-:W-:Y:S01]  /*1dd0*/  @!P1 IMAD R10, R41, R14.reuse, RZ ;  /* 0x0000000e290a9224 */ /* 0x080fe200078e02ff */
[----:B------:R-:W-:Y:S01]  /*1de0*/  @!P6 IADD3 R30, P3, R42, 0x20, RZ ;  /* 0x000000202a1ee810 */ /* 0x000fe20007f7e0ff */
[----:B------:R-:W-:Y:S01]  /*1df0*/  @!P1 IMAD.WIDE.U32 R48, R32, R14, R48 ;  /* 0x0000000e20309225 */ /* 0x000fe200078e0030 */
[----:B------:R-:W-:-:S02]  /*1e00*/  @!P5 LEA R23, R23, R28, 0x18 ;  /* 0x0000001c1717d211 */ /* 0x000fc400078ec0ff */
[----:B------:R-:W-:Y:S01]  /*1e10*/  LOP3.LUT R18, R18, 0xfffffe00, R11, 0xf8, !PT ;  /* 0xfffffe0012127812 */ /* 0x000fe200078ef80b */
[----:B------:R-:W-:Y:S02]  /*1e20*/  @!P1 IMAD R15, R32, R15, R10 ;  /* 0x0000000f200f9224 */ /* 0x000fe400078e020a */
[----:B------:R-:W-:Y:S01]  /*1e30*/  @!P6 IMAD.X R41, RZ, RZ, R43, P3 ;  /* 0x000000ffff29e224 */ /* 0x000fe200018e062b */
[----:B------:R-:W2:Y:S01]  /*1e40*/  @!P2 LDC.64 R10, c[0x0][0x240] ;  /* 0x00009000ff0aab82 */ /* 0x000ea20000000a00 */
[----:B------:R-:W-:Y:S01]  /*1e50*/  @!P2 IADD3 R28, P3, R42, 0x30, RZ ;  /* 0x000000302a1ca810 */ /* 0x000fe20007f7e0ff */
[C---:B------:R-:W-:Y:S01]  /*1e60*/  @!P2 IMAD R25, R18.reuse, 0x2, R25 ;  /* 0x000000021219a824 */ /* 0x040fe200078e0219 */
[----:B------:R-:W-:Y:S01]  /*1e70*/  @!P1 IADD3 R32, R49, R15, RZ ;  /* 0x0000000f31209210 */ /* 0x000fe20007ffe0ff */
[C---:B------:R-:W-:Y:S01]  /*1e80*/  @!P5 IMAD R23, R18.reuse, 0x2, R23 ;  /* 0x000000021217d824 */ /* 0x040fe200078e0217 */
[----:B------:R-:W-:Y:S01]  /*1e90*/  LEA R155, R18, UR4, 0x1 ;  /* 0x00000004129b7c11 */ /* 0x000fe2000f8e08ff */
[----:B------:R-:W-:Y:S01]  /*1ea0*/  @!P2 IMAD.X R43, RZ, RZ, R43, P3 ;  /* 0x000000ffff2ba224 */ /* 0x000fe200018e062b */
[----:B---3--:R-:W-:Y:S01]  /*1eb0*/  @!P1 LEA R50, P3, R48, R4, 0x1 ;  /* 0x0000000430329211 */ /* 0x008fe200078608ff */
[----:B------:R-:W3:Y:S01]  /*1ec0*/  @!P6 LDC.64 R14, c[0x0][0x210] ;  /* 0x00008400ff0eeb82 */ /* 0x000ee20000000a00 */
[----:B------:R-:W-:Y:S01]  /*1ed0*/  @!P1 LEA R39, R18, R39, 0x1 ;  /* 0x0000002712279211 */ /* 0x000fe200078e08ff */
[----:B------:R-:W-:Y:S01]  /*1ee0*/  @!PT LDS RZ, [RZ] ;  /* 0x00000000fffff984 */ /* 0x000fe20000000800 */
[----:B------:R-:W-:Y:S01]  /*1ef0*/  @!PT LDS RZ, [RZ] ;  /* 0x00000000fffff984 */ /* 0x000fe20000000800 */
[----:B------:R-:W-:Y:S01]  /*1f00*/  @!PT LDS RZ, [RZ] ;  /* 0x00000000fffff984 */ /* 0x000fe20000000800 */
[----:B------:R-:W-:Y:S01]  /*1f10*/  @!P4 LDGSTS.E.BYPASS.LTC128B.128 [R155], desc[UR12][R46.64] ;  /* 0x000000002e9bcfae */ /* 0x000fe2000b901d4c */
[----:B------:R-:W-:-:S02]  /*1f20*/  @!P1 LEA.HI.X R51, R48, R5, R32, 0x1, P3 ;  /* 0x0000000530339211 */ /* 0x000fc400018f0c20 */
[----:B------:R-:W-:Y:S01]  /*1f30*/  ISETP.GE.AND P3, PT, R24, R19, PT ;  /* 0x000000131800720c */ /* 0x000fe20003f66270 */
[----:B------:R4:W-:Y:S01]  /*1f40*/  @!P4 LDGSTS.E.BYPASS.LTC128B.128 [R155+0x2000], desc[UR12][R46.64+0x80] ;  /* 0x020000802e9bcfae */ /* 0x0009e2000b901d4c */
[----:B-1----:R-:W-:Y:S01]  /*1f50*/  @!P6 IMAD R32, R41, R12, RZ ;  /* 0x0000000c2920e224 */ /* 0x002fe200078e02ff */
[----:B------:R-:W1:Y:S01]  /*1f60*/  @!P2 LDC.64 R4, c[0x0][0x210] ;  /* 0x00008400ff04ab82 */ /* 0x000e620000000a00 */
[----:B------:R-:W-:Y:S01]  /*1f70*/  @!P6 LEA R31, R18, R31, 0x1 ;  /* 0x0000001f121fe211 */ /* 0x000fe200078e08ff */
[----:B------:R-:W-:Y:S01]  /*1f80*/  @!P1 LDGSTS.E.BYPASS.LTC128B.128 [R39+0x800], desc[UR12][R50.64] ;  /* 0x0080000032279fae */ /* 0x000fe2000b901d4c */
[----:B------:R-:W-:-:S03]  /*1f90*/  @!P6 IMAD R32, R30, R13, R32 ;  /* 0x0000000d1e20e224 */ /* 0x000fc600078e0220 */
[----:B------:R1:W-:Y:S01]  /*1fa0*/  @!P1 LDGSTS.E.BYPASS.LTC128B.128 [R39+0x2800], desc[UR12][R50.64+0x80] ;  /* 0x0280008032279fae */ /* 0x0003e2000b901d4c */
[----:B------:R-:W-:-:S05]  /*1fb0*/  IADD3 R34, P1, R16, R35, RZ ;  /* 0x0000002310227210 */ /* 0x000fca0007f3e0ff */
        /* <DEDUP_REMOVED lines=8> */
[----:B--2---:R-:W-:-:S04]  /*2040*/  @!P2 IMAD.WIDE.U32 R44, R28, R10, R44 ;  /* 0x0000000a1c2ca225 */ /* 0x004fc800078e002c */
[----:B------:R-:W-:Y:S02]  /*2050*/  @!P6 IMAD.WIDE.U32 R46, R30, R12, R46 ;  /* 0x0000000c1e2ee225 */ /* 0x000fe400078e002e */
[----:B------:R-:W2:Y:S02]  /*2060*/  @!P5 LDC.64 R12, c[0x0][0x218] ;  /* 0x00008600ff0cdb82 */ /* 0x000ea40000000a00 */
[----:B------:R-:W-:Y:S01]  /*2070*/  @!P2 IMAD R30, R43, R10, RZ ;  /* 0x0000000a2b1ea224 */ /* 0x000fe200078e02ff */
[----:B---3--:R-:W-:Y:S01]  /*2080*/  @!P6 LEA R14, P4, R46, R14, 0x1 ;  /* 0x0000000e2e0ee211 */ /* 0x008fe200078808ff */
[----:B------:R-:W-:Y:S02]  /*2090*/  @!P6 IMAD.IADD R32, R47, 0x1, R32 ;  /* 0x000000012f20e824 */ /* 0x000fe400078e0220 */
[----:B------:R-:W-:Y:S02]  /*20a0*/  @!P2 IMAD R30, R28, R11, R30 ;  /* 0x0000000b1c1ea224 */ /* 0x000fe400078e021e */
[----:B------:R-:W3:Y:S01]  /*20b0*/  @!P3 LDC.64 R10, c[0x0][0x218] ;  /* 0x00008600ff0abb82 */ /* 0x000ee20000000a00 */
[----:B------:R-:W-:Y:S01]  /*20c0*/  @!P6 LEA.HI.X R15, R46, R15, R32, 0x1, P4 ;  /* 0x0000000f2e0fe211 */ /* 0x000fe200020f0c20 */
[----:B------:R-:W-:Y:S01]  /*20d0*/  @!P2 IMAD.IADD R30, R45, 0x1, R30 ;  /* 0x000000012d1ea824 */ /* 0x000fe200078e021e */
[----:B-1----:R-:W-:Y:S01]  /*20e0*/  @!P2 LEA R38, P4, R44, R4, 0x1 ;  /* 0x000000042c26a211 */ /* 0x002fe200078808ff */
[----:B------:R-:W-:-:S02]  /*20f0*/  IMAD.WIDE.U32 R42, R8, 0x20, RZ ;  /* 0x00000020082a7825 */ /* 0x000fc400078e00ff */
[----:B------:R-:W-:Y:S01]  /*2100*/  @!P6 LDGSTS.E.BYPASS.LTC128B.128 [R31+0x1000], desc[UR12][R14.64] ;  /* 0x010000000e1fefae */ /* 0x000fe2000b901d4c */
[----:B------:R-:W-:Y:S02]  /*2110*/  @!P2 LEA.HI.X R39, R44, R5, R30, 0x1, P4 ;  /* 0x000000052c27a211 */ /* 0x000fe400020f0c1e */
[----:B------:R-:W1:Y:S01]  /*2120*/  @!P1 LDC.64 R4, c[0x0][0x218] ;  /* 0x00008600ff049b82 */ /* 0x000e620000000a00 */
[----:B------:R4:W-:Y:S01]  /*2130*/  @!P6 LDGSTS.E.BYPASS.LTC128B.128 [R31+0x3000], desc[UR12][R14.64+0x80] ;  /* 0x030000800e1fefae */ /* 0x0009e2000b901d4c */
[----:B------:R-:W-:-:S03]  /*2140*/  ISETP.GE.AND P6, PT, R20, R19, PT ;  /* 0x000000131400720c */ /* 0x000fc60003fc6270 */
[----:B------:R-:W-:Y:S01]  /*2150*/  @!P2 LDGSTS.E.BYPASS.LTC128B.128 [R25+0x1800], desc[UR12][R38.64] ;  /* 0x018000002619afae */ /* 0x000fe2000b901d4c */
[----:B--2---:R-:W-:-:S03]  /*2160*/  @!P5 LEA R36, P4, R127, R12, 0x1 ;  /* 0x0000000c7f24d211 */ /* 0x004fc600078808ff */
[----:B------:R2:W-:Y:S01]  /*2170*/  @!P2 LDGSTS.E.BYPASS.LTC128B.128 [R25+0x3800], desc[UR12][R38.64+0x80] ;  /* 0x038000802619afae */ /* 0x0005e2000b901d4c */
[C---:B------:R-:W-:Y:S02]  /*2180*/  @!P3 LEA R12, P2, R8.reuse, R127, 0x4 ;  /* 0x0000007f080cb211 */ /* 0x040fe400078420ff */
[----:B------:R-:W-:Y:S02]  /*2190*/  @!P5 LEA.HI.X R37, R127, R13, R126, 0x1, P4 ;  /* 0x0000000d7f25d211 */ /* 0x000fe400020f0c7e */
[----:B------:R-:W-:Y:S02]  /*21a0*/  @!P3 LEA.HI.X R13, R8, R126, R9, 0x4, P2 ;  /* 0x0000007e080db211 */ /* 0x000fe400010f2409 */
[C---:B---3--:R-:W-:Y:S01]  /*21b0*/  @!P3 LEA R40, P4, R12.reuse, R10, 0x1 ;  /* 0x0000000a0c28b211 */ /* 0x048fe200078808ff */
[----:B------:R-:W-:Y:S01]  /*21c0*/  @!P5 LDGSTS.E.BYPASS.LTC128B.128 [R23+0x4000], desc[UR12][R36.64] ;  /* 0x040000002417dfae */ /* 0x000fe2000b901d4c */
[----:B------:R-:W-:Y:S02]  /*21d0*/  @!P3 MOV R10, 0x400 ;  /* 0x00000400000ab802 */ /* 0x000fe40000000f00 */
[----:B------:R-:W-:Y:S01]  /*21e0*/  @!P3 LEA.HI.X R41, R12, R11, R13, 0x1, P4 ;  /* 0x0000000b0c29b211 */ /* 0x000fe200020f0c0d */
[----:B------:R-:W-:Y:S01]  /*21f0*/  @!P5 LDGSTS.E.BYPASS.LTC128B.128 [R23+0x6000], desc[UR12][R36.64+0x80] ;  /* 0x060000802417dfae */ /* 0x000fe2000b901d4c */
[----:B------:R-:W-:-:S02]  /*2200*/  @!P3 LEA R17, R17, R10, 0x18 ;  /* 0x0000000a1111b211 */ /* 0x000fc400078ec0ff */
[-C--:B------:R-:W-:Y:S01]  /*2210*/  ISETP.GE.AND P4, PT, R24, R19.reuse, PT ;  /* 0x000000131800720c */ /* 0x080fe20003f86270 */
[----:B------:R-:W3:Y:S01]  /*2220*/  @!P1 S2R R13, SR_CgaCtaId ;  /* 0x00000000000d9919 */ /* 0x000ee20000008800 */
[----:B------:R-:W-:Y:S01]  /*2230*/  ISETP.GE.AND P5, PT, R16, R19, PT ;  /* 0x000000131000720c */ /* 0x000fe20003fa6270 */
[----:B------:R-:W-:Y:S01]  /*2240*/  @!P3 IMAD R17, R18, 0x2, R17 ;  /* 0x000000021211b824 */ /* 0x000fe200078e0211 */
[----:B----4-:R-:W-:Y:S01]  /*2250*/  SHF.L.U32 R15, R9, 0x5, RZ ;  /* 0x00000005090f7819 */ /* 0x010fe200000006ff */
[----:B------:R-:W4:Y:S01]  /*2260*/  @!P6 S2R R12, SR_CgaCtaId ;  /* 0x00000000000ce919 */ /* 0x000f220000008800 */
[----:B------:R-:W-:Y:S01]  /*2270*/  @!P1 IADD3 R14, P2, R127, R42, RZ ;  /* 0x0000002a7f0e9210 */ /* 0x000fe20007f5e0ff */
[----:B------:R-:W3:Y:S01]  /*2280*/  LDC.64 R10, c[0x0][0x250] ;  /* 0x00009400ff0a7b82 */ /* 0x000ee20000000a00 */
[----:B------:R-:W-:Y:S01]  /*2290*/  SHF.L.U32 R16, R16, 0x3, RZ ;  /* 0x0000000310107819 */ /* 0x000fe200000006ff */
[----:B------:R-:W-:Y:S01]  /*22a0*/  @!P3 LDGSTS.E.BYPASS.LTC128B.128 [R17+0x4800], desc[UR12][R40.64] ;  /* 0x048000002811bfae */ /* 0x000fe2000b901d4c */
[----:B------:R-:W-:-:S02]  /*22b0*/  @!P1 IADD3.X R15, R126, R43, R15, P2, !PT ;  /* 0x0000002b7e0f9210 */ /* 0x000fc400017fe40f */
[C---:B-1----:R-:W-:Y:S01]  /*22c0*/  @!P1 LEA R24, P2, R14.reuse, R4, 0x1 ;  /* 0x000000040e189211 */ /* 0x042fe200078408ff */
[----:B------:R1:W-:Y:S01]  /*22d0*/  @!P3 LDGSTS.E.BYPASS.LTC128B.128 [R17+0x6800], desc[UR12][R40.64+0x80] ;  /* 0x068000802811bfae */ /* 0x0003e2000b901d4c */
[----:B------:R-:W-:Y:S01]  /*22e0*/  LEA.HI R4, R7, R6, RZ, 0x4 ;  /* 0x0000000607047211 */ /* 0x000fe200078f20ff */
[----:B------:R-:W-:Y:S01]  /*22f0*/  IMAD.MOV.U32 R7, RZ, RZ, 0x10 ;  /* 0x00000010ff077424 */ /* 0x000fe200078e00ff */
[----:B--2---:R-:W-:Y:S02]  /*2300*/  @!P1 LEA.HI.X R25, R14, R5, R15, 0x1, P2 ;  /* 0x000000050e199211 */ /* 0x004fe400010f0c0f */
[----:B------:R-:W-:Y:S02]  /*2310*/  LOP3.LUT R5, R4, 0xfffffff0, RZ, 0xc0, !PT ;  /* 0xfffffff004057812 */ /* 0x000fe400078ec0ff */
[----:B------:R-:W-:Y:S01]  /*2320*/  SHF.R.S32.HI R15, RZ, 0x4, R4 ;  /* 0x00000004ff0f7819 */ /* 0x000fe20000011404 */
[----:B------:R-:W-:Y:S01]  /*2330*/  IMAD R4, R21, UR6, RZ ;  /* 0x0000000615047c24 */ /* 0x000fe2000f8e02ff */
[-C--:B------:R-:W-:Y:S01]  /*2340*/  ISETP.GE.AND P3, PT, R22, R19.reuse, PT ;  /* 0x000000131600720c */ /* 0x080fe20003f66270 */
[----:B------:R-:W-:Y:S01]  /*2350*/  @!P6 IMAD.MOV.U32 R21, RZ, RZ, R126 ;  /* 0x000000ffff15e224 */ /* 0x000fe200078e007e */
[----:B------:R-:W-:Y:S01]  /*2360*/  ISETP.GE.AND P2, PT, R20, R19, PT ;  /* 0x000000131400720c */ /* 0x000fe20003f46270 */
[----:B------:R-:W-:Y:S01]  /*2370*/  IMAD.IADD R19, R6, 0x1, -R5 ;  /* 0x0000000106137824 */ /* 0x000fe200078e0a05 */
[----:B------:R-:W-:-:S02]  /*2380*/  LEA.HI R20, R15, R15, RZ, 0x1 ;  /* 0x0000000f0f147211 */ /* 0x000fc400078f08ff */
[----:B------:R-:W-:Y:S02]  /*2390*/  @!P1 MOV R22, 0x400 ;  /* 0x0000040000169802 */ /* 0x000fe40000000f00 */
[----:B------:R-:W-:Y:S01]  /*23a0*/  SHF.R.S32.HI R14, RZ, 0x1f, R19 ;  /* 0x0000001fff0e7819 */ /* 0x000fe20000011413 */
[----:B---3--:R-:W-:Y:S01]  /*23b0*/  IMAD R29, R29, R10, RZ ;  /* 0x0000000a1d1d7224 */ /* 0x008fe200078e02ff */
[----:B------:R-:W-:Y:S02]  /*23c0*/  LOP3.LUT R20, R20, 0xfffffffe, RZ, 0xc0, !PT ;  /* 0xfffffffe14147812 */ /* 0x000fe400078ec0ff */
[----:B------:R-:W-:Y:S01]  /*23d0*/  LEA.HI R14, R14, R19, RZ, 0x3 ;  /* 0x000000130e0e7211 */ /* 0x000fe200078f18ff */
[----:B------:R-:W-:Y:S02]  /*23e0*/  IMAD R29, R34, R11, R29 ;  /* 0x0000000b221d7224 */ /* 0x000fe400078e021d */
[----:B-1----:R-:W-:Y:S01]  /*23f0*/  IMAD R17, R3, UR7, R4 ;  /* 0x0000000703117c24 */ /* 0x002fe2000f8e0204 */
[----:B------:R-:W-:Y:S01]  /*2400*/  IADD3 R3, R15, -R20, RZ ;  /* 0x800000140f037210 */ /* 0x000fe20007ffe0ff */
[----:B------:R-:W1:Y:S01]  /*2410*/  @!P6 LDC.64 R4, c[0x0][0x218] ;  /* 0x00008600ff04eb82 */ /* 0x000e620000000a00 */
[----:B------:R-:W-:Y:S01]  /*2420*/  @!P6 MOV R15, 0x400 ;  /* 0x00000400000fe802 */ /* 0x000fe20000000f00 */
[----:B------:R-:W-:Y:S01]  /*2430*/  IMAD.IADD R27, R27, 0x1, R17 ;  /* 0x000000011b1b7824 */ /* 0x000fe200078e0211 */
[----:B------:R-:W-:-:S02]  /*2440*/  LOP3.LUT R20, R14, 0xfffffff8, RZ, 0xc0, !PT ;  /* 0xfffffff80e147812 */ /* 0x000fc400078ec0ff */
[----:B------:R-:W-:Y:S01]  /*2450*/  @!P1 LEA R17, R13, R22, 0x18 ;  /* 0x000000160d119211 */ /* 0x000fe200078ec0ff */
[----:B------:R-:W-:Y:S01]  /*2460*/  IMAD.WIDE.U32 R34, R34, R10, R26 ;  /* 0x0000000a22227225 */ /* 0x000fe200078e001a */
[----:B----4-:R-:W-:-:S03]  /*2470*/  @!P6 LEA R13, R12, R15, 0x18 ;  /* 0x0000000f0c0de211 */ /* 0x010fc600078ec0ff */
[----:B------:R-:W-:Y:S02]  /*2480*/  IMAD.IADD R12, R19, 0x1, -R20 ;  /* 0x00000001130c7824 */ /* 0x000fe400078e0a14 */
[----:B------:R-:W-:Y:S02]  /*2490*/  @!P6 IMAD.MOV.U32 R20, RZ, RZ, R127 ;  /* 0x000000ffff14e224 */ /* 0x000fe400078e007f */
[----:B------:R-:W-:Y:S02]  /*24a0*/  @!P1 IMAD R17, R18, 0x2, R17 ;  /* 0x0000000212119824 */ /* 0x000fe400078e0211 */
[----:B------:R-:W-:Y:S02]  /*24b0*/  @!P6 IMAD R19, R9, 0x30, RZ ;  /* 0x000000300913e824 */ /* 0x000fe400078e02ff */
[----:B------:R-:W-:Y:S01]  /*24c0*/  @!P6 IMAD.WIDE.U32 R20, R8, 0x30, R20 ;  /* 0x000000300814e825 */ /* 0x000fe200078e0014 */
[----:B------:R-:W-:Y:S03]  /*24d0*/  @!P1 LDGSTS.E.BYPASS.LTC128B.128 [R17+0x5000], desc[UR12][R24.64] ;  /* 0x0500000018119fae */ /* 0x000fe6000b901d4c */
[----:B------:R-:W-:Y:S01]  /*24e0*/  @!P6 IMAD R23, R18, 0x2, R13 ;  /* 0x000000021217e824 */ /* 0x000fe200078e020d */
[----:B------:R-:W-:Y:S01]  /*24f0*/  @!P1 LDGSTS.E.BYPASS.LTC128B.128 [R17+0x7000], desc[UR12][R24.64+0x80] ;  /* 0x0700008018119fae */ /* 0x000fe2000b901d4c */
[----:B------:R-:W-:Y:S01]  /*2500*/  @!P6 IADD3 R19, R21, R19, RZ ;  /* 0x000000131513e210 */ /* 0x000fe20007ffe0ff */
[----:B------:R-:W-:Y:S01]  /*2510*/  IMAD.SHL.U32 R15, R0, 0x40, RZ ;  /* 0x00000040000f7824 */ /* 0x000fe200078e00ff */
[----:B-1----:R-:W-:Y:S01]  /*2520*/  @!P6 LEA R4, P1, R20, R4, 0x1 ;  /* 0x000000041404e211 */ /* 0x002fe200078208ff */
[----:B------:R-:W-:-:S02]  /*2530*/  IMAD.IADD R32, R35, 0x1, R29 ;  /* 0x0000000123207824 */ /* 0x000fc400078e021d */
[----:B------:R-:W-:Y:S01]  /*2540*/  IMAD.SHL.U32 R13, R12, 0x40, RZ ;  /* 0x000000400c0d7824 */ /* 0x000fe200078e00ff */
[----:B------:R-:W-:Y:S01]  /*2550*/  @!P6 LEA.HI.X R5, R20, R5, R19, 0x1, P1 ;  /* 0x000000051405e211 */ /* 0x000fe200008f0c13 */
[----:B------:R-:W-:Y:S01]  /*2560*/  IMAD.WIDE.U32 R18, R10, 0x20, RZ ;  /* 0x000000200a127825 */ /* 0x000fe200078e00ff */
[----:B------:R-:W-:Y:S02]  /*2570*/  LOP3.LUT R15, R15, 0x1c0, RZ, 0xc0, !PT ;  /* 0x000001c00f0f7812 */ /* 0x000fe400078ec0ff */
[C---:B------:R-:W-:Y:S01]  /*2580*/  LEA R150, P1, R34.reuse, UR8, 0x1 ;  /* 0x0000000822967c11 */ /* 0x040fe2000f8208ff */
[----:B------:R-:W-:Y:S01]  /*2590*/  @!P6 LDGSTS.E.BYPASS.LTC128B.128 [R23+0x5800], desc[UR12][R4.64] ;  /* 0x058000000417efae */ /* 0x000fe2000b901d4c */
[----:B------:R-:W-:Y:S02]  /*25a0*/  LOP3.LUT R16, R15, 0x8, R16, 0xf8, !PT ;  /* 0x000000080f107812 */ /* 0x000fe400078ef810 */
[----:B------:R-:W-:Y:S01]  /*25b0*/  SHF.R.U32.HI R15, RZ, 0x3, R15 ;  /* 0x00000003ff0f7819 */ /* 0x000fe2000001160f */
[----:B------:R1:W-:Y:S01]  /*25c0*/  @!P6 LDGSTS.E.BYPASS.LTC128B.128 [R23+0x7800], desc[UR12][R4.64+0x80] ;  /* 0x078000800417efae */ /* 0x0003e2000b901d4c */
[----:B------:R-:W-:-:S02]  /*25d0*/  LEA.HI.X R149, R34, UR9, R32, 0x1, P1 ;  /* 0x0000000922957c11 */ /* 0x000fc400088f0c20 */
[----:B------:R-:W-:Y:S01]  /*25e0*/  LOP3.LUT R16, R16, R15, RZ, 0x3c, !PT ;  /* 0x0000000f10107212 */ /* 0x000fe200078e3cff */
[----:B------:R-:W0:Y:S01]  /*25f0*/  LDGDEPBAR ;  /* 0x00000000000079af */ /* 0x000e220000000000 */
[----:B------:R-:W-:Y:S01]  /*2600*/  @!P4 IADD3 R18, P1, R150, R18, RZ ;  /* 0x000000129612c210 */ /* 0x000fe20007f3e0ff */
[----:B------:R-:W-:Y:S01]  /*2610*/  @!P2 IMAD.MOV.U32 R151, RZ, RZ, R149 ;  /* 0x000000ffff97a224 */ /* 0x000fe200078e0095 */
[C---:B------:R-:W-:Y:S01]  /*2620*/  LEA R145, R3.reuse, R16, 0x9 ;  /* 0x0000001003917211 */ /* 0x040fe200078e48ff */
[----:B------:R-:W-:Y:S01]  /*2630*/  IMAD.SHL.U32 R16, R3, 0x8, RZ ;  /* 0x0000000803107824 */ /* 0x000fe200078e00ff */
[----:B------:R-:W-:Y:S01]  /*2640*/  LOP3.LUT R3, R13, 0x1c0, RZ, 0xc0, !PT ;  /* 0x000001c00d037812 */ /* 0x000fe200078ec0ff */
[----:B------:R-:W-:Y:S01]  /*2650*/  @!P2 IMAD.WIDE.U32 R20, R10, 0x60, R150 ;  /* 0x000000600a14a825 */ /* 0x000fe200078e0096 */
[----:B------:R-:W-:Y:S02]  /*2660*/  LEA R145, R145, UR4, 0x1 ;  /* 0x0000000491917c11 */ /* 0x000fe4000f8e08ff */
[----:B------:R-:W-:Y:S01]  /*2670*/  LOP3.LUT R16, R3, 0x8, R16, 0xf8, !PT ;  /* 0x0000000803107812 */ /* 0x000fe200078ef810 */
[----:B------:R-:W-:Y:S01]  /*2680*/  @!P2 IMAD R15, R11, 0x60, RZ ;  /* 0x000000600b0fa824 */ /* 0x000fe200078e02ff */
[----:B------:R-:W-:Y:S01]  /*2690*/  SHF.R.U32.HI R3, RZ, 0x3, R3 ;  /* 0x00000003ff037819 */ /* 0x000fe20000011603 */
[----:B------:R-:W-:Y:S01]  /*26a0*/  @!P5 IMAD.MOV.U32 R151, RZ, RZ, R149 ;  /* 0x000000ffff97d224 */ /* 0x000fe200078e0095 */
[----:B------:R-:W-:-:S02]  /*26b0*/  IADD3 R143, R145, 0x4020, RZ ;  /* 0x00004020918f7810 */ /* 0x000fc40007ffe0ff */
[----:B------:R-:W-:Y:S02]  /*26c0*/  LOP3.LUT R3, R16, R3, RZ, 0x3c, !PT ;  /* 0x0000000310037212 */ /* 0x000fe400078e3cff */
[----:B------:R-:W-:Y:S01]  /*26d0*/  @!P2 IADD3 R15, R21, R15, RZ ;  /* 0x0000000f150fa210 */ /* 0x000fe20007ffe0ff */
[----:B-1----:R-:W-:Y:S01]  /*26e0*/  IMAD.SHL.U32 R4, R11, 0x20, RZ ;  /* 0x000000200b047824 */ /* 0x002fe200078e00ff */
[----:B------:R-:W-:-:S04]  /*26f0*/  DEPBAR.LE SB0, 0x0 ;  /* 0x000080000000791a */ /* 0x000fc80000000000 */
[----:B------:R-:W-:Y:S01]  /*2700*/  BAR.SYNC.DEFER_BLOCKING 0x0 ;  /* 0x0000000000007b1d */ /* 0x000fe20000010000 */
[----:B------:R-:W-:Y:S01]  /*2710*/  IMAD.SHL.U32 R5, R14, 0x40, RZ ;  /* 0x000000400e057824 */ /* 0x000fe200078e00ff */
[----:B------:R-:W-:Y:S01]  /*2720*/  @!P4 IADD3.X R19, R149, R19, R4, P1, !PT ;  /* 0x000000139513c210 */ /* 0x000fe20000ffe404 */
[----:B------:R-:W-:Y:S01]  /*2730*/  @!P2 IMAD.MOV.U32 R14, RZ, RZ, R20 ;  /* 0x000000ffff0ea224 */ /* 0x000fe200078e0014 */
[C---:B------:R-:W-:Y:S02]  /*2740*/  @!P3 LEA R20, P1, R10.reuse, R150, 0x6 ;  /* 0x000000960a14b211 */ /* 0x040fe400078230ff */
[----:B------:R-:W-:Y:S01]  /*2750*/  LOP3.LUT R4, R5, 0xfffffe00, RZ, 0xc0, !PT ;  /* 0xfffffe0005047812 */ /* 0x000fe200078ec0ff */
[----:B------:R-:W-:Y:S01]  /*2760*/  VIADD R5, R145, 0x4000 ;  /* 0x0000400091057836 */ /* 0x000fe20000000000 */
[----:B------:R-:W-:Y:S02]  /*2770*/  @!P3 LEA.HI.X R21, R10, R149, R11, 0x6, P1 ;  /* 0x000000950a15b211 */ /* 0x000fe400008f340b */
[CC--:B------:R-:W-:Y:S01]  /*2780*/  LEA R146, R115.reuse, R4.reuse, 0xa ;  /* 0x0000000473927211 */ /* 0x0c0fe200078e50ff */
[----:B------:R-:W-:Y:S01]  /*2790*/  IMAD R115, R115, 0x10, R117 ;  /* 0x0000001073737824 */ /* 0x000fe200078e0275 */
[----:B------:R-:W-:-:S03]  /*27a0*/  LOP3.LUT R140, R3, R4, RZ, 0xfc, !PT ;  /* 0x00000004038c7212 */ /* 0x000fc600078efcff */
[----:B------:R-:W-:-:S05]  /*27b0*/  IMAD.IADD R146, R3, 0x1, R146 ;  /* 0x0000000103927824 */ /* 0x000fca00078e0292 */
        /* <DEDUP_REMOVED lines=22> */
[----:B------:R-:W-:-:S03]  /*2920*/  LOP3.LUT P3, RZ, R0, 0x2, RZ, 0xc0, !PT ;  /* 0x0000000200ff7812 */ /* 0x000fc6000786c0ff */
        /* <DEDUP_REMOVED lines=8> */
[----:B------:R-:W-:Y:S01]  /*29b0*/  R2P PR, R12, 0x6 ;  /* 0x000000060c007804 */ /* 0x000fe20000000000 */
[----:B------:R-:W-:Y:S01]  /*29c0*/  IMAD.MOV.U32 R12, RZ, RZ, 0x20 ;  /* 0x00000020ff0c7424 */ /* 0x000fe200078e00ff */
[C---:B------:R-:W-:Y:S01]  /*29d0*/  IADD3 R135, R143.reuse, 0x800, RZ ;  /* 0x000008008f877810 */ /* 0x040fe20007ffe0ff */
[----:B-1----:R-:W-:Y:S01]  /*29e0*/  LDSM.16.M88.4 R16, [R146] ;  /* 0x000000009210783b */ /* 0x002fe20000000200 */
[----:B------:R-:W-:Y:S01]  /*29f0*/  VIADD R134, R143, 0x1000 ;  /* 0x000010008f867836 */ /* 0x000fe20000000000 */
[----:B------:R-:W-:Y:S01]  /*2a00*/  SEL R7, R7, 0xfffffff0, !P1 ;  /* 0xfffffff007077807 */ /* 0x000fe20004800000 */
[C---:B------:R-:W-:Y:S01]  /*2a10*/  VIADD R133, R143.reuse, 0x1800 ;  /* 0x000018008f857836 */ /* 0x040fe20000000000 */
[----:B------:R-:W1:Y:S01]  /*2a20*/  LDSM.16.M88.4 R40, [R145+0x4000] ;  /* 0x004000009128783b */ /* 0x000e620000000200 */
[----:B------:R-:W-:Y:S01]  /*2a30*/  LOP3.LUT P1, RZ, R0, 0x4, RZ, 0xc0, !PT ;  /* 0x0000000400ff7812 */ /* 0x000fe2000782c0ff */
[----:B------:R-:W-:Y:S01]  /*2a40*/  VIADD R131, R143, 0x2000 ;  /* 0x000020008f837836 */ /* 0x000fe20000000000 */
[C---:B------:R-:W-:Y:S01]  /*2a50*/  SEL R5, R12.reuse, 0xffffffe0, !P2 ;  /* 0xffffffe00c057807 */ /* 0x040fe20005000000 */
[----:B------:R-:W4:Y:S01]  /*2a60*/  LDSM.16.M88.4 R72, [R145+0x4800] ;  /* 0x004800009148783b */ /* 0x000f220000000200 */
[----:B------:R-:W-:Y:S01]  /*2a70*/  IMAD R144, R7, 0x2, R146 ;  /* 0x0000000207907824 */ /* 0x000fe200078e0292 */
[----:B------:R-:W-:Y:S01]  /*2a80*/  SEL R0, R12, 0xffffffe0, !P1 ;  /* 0xffffffe00c007807 */ /* 0x000fe20004800000 */
[----:B------:R-:W-:Y:S01]  /*2a90*/  VIADD R129, R143, 0x3000 ;  /* 0x000030008f817836 */ /* 0x000fe20000000000 */
[----:B------:R-:W-:Y:S01]  /*2aa0*/  LDSM.16.M88.4 R28, [R143] ;  /* 0x000000008f1c783b */ /* 0x000fe20000000200 */
[C---:B------:R-:W-:Y:S01]  /*2ab0*/  LEA R142, R5.reuse, R146, 0x1 ;  /* 0x00000092058e7211 */ /* 0x040fe200078e08ff */
[----:B------:R-:W-:Y:S01]  /*2ac0*/  IMAD R141, R5, 0x2, R144 ;  /* 0x00000002058d7824 */ /* 0x000fe200078e0290 */
[----:B------:R-:W-:Y:S01]  /*2ad0*/  ISETP.GT.AND P2, PT, R153, R148, PT ;  /* 0x000000949900720c */ /* 0x000fe20003f44270 */
[----:B------:R-:W4:Y:S01]  /*2ae0*/  LDSM.16.M88.4 R88, [R144] ;  /* 0x000000009058783b */ /* 0x000f220000000200 */
[C---:B------:R-:W-:Y:S01]  /*2af0*/  IMAD R139, R0.reuse, 0x2, R145 ;  /* 0x00000002008b7824 */ /* 0x040fe200078e0291 */
[C---:B------:R-:W-:Y:S01]  /*2b00*/  IADD3 R130, R143.reuse, 0x2800, RZ ;  /* 0x000028008f827810 */ /* 0x040fe20007ffe0ff */
[----:B------:R-:W-:Y:S01]  /*2b10*/  IMAD R132, R0, 0x2, R143 ;  /* 0x0000000200847824 */ /* 0x000fe200078e028f */
[----:B--2---:R-:W2:Y:S01]  /*2b20*/  LDSM.16.M88.4 R20, [R143+0x800] ;  /* 0x000800008f14783b */ /* 0x004ea20000000200 */
[----:B------:R-:W-:-:S03]  /*2b30*/  VIADD R128, R143, 0x3800 ;  /* 0x000038008f807836 */ /* 0x000fc60000000000 */
[----:B---3--:R-:W-:Y:S04]  /*2b40*/  LDSM.16.M88.4 R12, [R142] ;  /* 0x000000008e0c783b */ /* 0x008fe80000000200 */
[----:B------:R-:W3:Y:S01]  /*2b50*/  LDSM.16.M88.4 R48, [R139+0x4000] ;  /* 0x004000008b30783b */ /* 0x000ee20000000200 */
[----:B------:R-:W4:Y:S03]  /*2b60*/  @!P2 LDC.64 R124, c[0x0][0x218] ;  /* 0x00008600ff7cab82 */ /* 0x000f260000000a00 */
[----:B------:R-:W3:Y:S04]  /*2b70*/  LDSM.16.M88.4 R64, [R145+0x5000] ;  /* 0x005000009140783b */ /* 0x000ee80000000200 */
[----:B------:R-:W3:Y:S04]  /*2b80*/  LDSM.16.M88.4 R44, [R145+0x5800] ;  /* 0x00580000912c783b */ /* 0x000ee80000000200 */
[----:B------:R-:W3:Y:S01]  /*2b90*/  LDSM.16.M88.4 R76, [R139+0x4800] ;  /* 0x004800008b4c783b */ /* 0x000ee20000000200 */
[C---:B-1----:R-:W-:Y:S03]  /*2ba0*/  HMMA.16816.F32.BF16 R24, R16.reuse, R40, RZ ;  /* 0x000000281018723c */ /* 0x042fe600000418ff */
[----:B------:R-:W-:Y:S04]  /*2bb0*/  LDSM.16.M88.4 R84, [R141] ;  /* 0x000000008d54783b */ /* 0x000fe80000000200 */
[----:B------:R-:W1:Y:S01]  /*2bc0*/  LDSM.16.M88.4 R36, [R132] ;  /* 0x000000008424783b */ /* 0x000e620000000200 */
[----:B------:R-:W-:Y:S03]  /*2bd0*/  HMMA.16816.F32.BF16 R40, R16, R42, RZ ;  /* 0x0000002a1028723c */ /* 0x000fe600000418ff */
[----:B------:R-:W-:Y:S01]  /*2be0*/  LDSM.16.M88.4 R108, [R132+0x800] ;  /* 0x00080000846c783b */ /* 0x000fe20000000200 */
[----:B----4-:R-:W-:-:S02]  /*2bf0*/  @!P2 LEA R160, P1, R127, R124, 0x1 ;  /* 0x0000007c7fa0a211 */ /* 0x010fc400078208ff */
[----:B------:R-:W-:Y:S01]  /*2c00*/  HMMA.16816.F32.BF16 R52, R16, R72, RZ ;  /* 0x000000481034723c */ /* 0x000fe200000418ff */
[----:B------:R-:W-:Y:S01]  /*2c10*/  LDSM.16.M88.4 R60, [R146+0x2000] ;  /* 0x00200000923c783b */ /* 0x000fe20000000200 */
[----:B------:R-:W-:-:S03]  /*2c20*/  @!P2 LEA.HI.X R161, R127, R125, R126, 0x1, P1 ;  /* 0x0000007d7fa1a211 */ /* 0x000fc600008f0c7e */
[----:B------:R-:W-:Y:S01]  /*2c30*/  LDSM.16.M88.4 R100, [R139+0x5000] ;  /* 0x005000008b64783b */ /* 0x000fe20000000200 */
[----:B------:R-:W-:Y:S03]  /*2c40*/  HMMA.16816.F32.BF16 R72, R16, R74, RZ ;  /* 0x0000004a1048723c */ /* 0x000fe600000418ff */
[----:B------:R-:W-:Y:S03]  /*2c50*/  LDSM.16.M88.4 R96, [R139+0x5800] ;  /* 0x005800008b60783b */ /* 0x000fe60000000200 */
[C---:B------:R-:W-:Y:S01]  /*2c60*/  HMMA.16816.F32.BF16 R24, R88.reuse, R28, R24 ;  /* 0x0000001c5818723c */ /* 0x040fe20000041818 */
[----:B------:R-:W-:Y:S04]  /*2c70*/  LDSM.16.M88.4 R56, [R145+0x6800] ;  /* 0x006800009138783b */ /* 0x000fe80000000200 */
[----:B------:R-:W-:Y:S01]  /*2c80*/  LDSM.16.M88.4 R104, [R143+0x2000] ;  /* 0x002000008f68783b */ /* 0x000fe20000000200 */
[C---:B------:R-:W-:Y:S03]  /*2c90*/  HMMA.16816.F32.BF16 R40, R88.reuse, R30, R40 ;  /* 0x0000001e5828723c */ /* 0x040fe60000041828 */
[----:B------:R-:W4:Y:S03]  /*2ca0*/  LDSM.16.M88.4 R28, [R143+0x1000] ;  /* 0x001000008f1c783b */ /* 0x000f260000000200 */
[C---:B--2---:R-:W-:Y:S01]  /*2cb0*/  HMMA.16816.F32.BF16 R52, R88.reuse, R20, R52 ;  /* 0x000000145834723c */ /* 0x044fe20000041834 */
[----:B------:R-:W-:Y:S04]  /*2cc0*/  LDSM.16.M88.4 R80, [R132+0x1000] ;  /* 0x001000008450783b */ /* 0x000fe80000000200 */
[----:B------:R-:W0:Y:S01]  /*2cd0*/  LDGDEPBAR ;  /* 0x00000000000079af */ /* 0x000e220000000000 */
[----:B------:R-:W-:Y:S03]  /*2ce0*/  HMMA.16816.F32.BF16 R72, R88, R22, R72 ;  /* 0x000000165848723c */ /* 0x000fe60000041848 */
[----:B------:R-:W2:Y:S03]  /*2cf0*/  LDSM.16.M88.4 R20, [R143+0x1800] ;  /* 0x001800008f14783b */ /* 0x000ea60000000200 */
[C---:B---3--:R-:W-:Y:S06]  /*2d00*/  HMMA.16816.F32.BF16 R24, R12.reuse, R48, R24 ;  /* 0x000000300c18723c */ /* 0x048fec0000041818 */
[----:B------:R-:W-:Y:S01]  /*2d10*/  HMMA.16816.F32.BF16 R40, R12, R50, R40 ;  /* 0x000000320c28723c */ /* 0x000fe20000041828 */
[----:B------:R-:W-:Y:S05]  /*2d20*/  LDSM.16.M88.4 R48, [R144+0x2000] ;  /* 0x002000009030783b */ /* 0x000fea0000000200 */
[C---:B------:R-:W-:Y:S06]  /*2d30*/  HMMA.16816.F32.BF16 R68, R16.reuse, R64, RZ ;  /* 0x000000401044723c */ /* 0x040fec00000418ff */
[C---:B------:R-:W-:Y:S06]  /*2d40*/  HMMA.16816.F32.BF16 R64, R16.reuse, R66, RZ ;  /* 0x000000421040723c */ /* 0x040fec00000418ff */
[C---:B------:R-:W-:Y:S06]  /*2d50*/  HMMA.16816.F32.BF16 R92, R16.reuse, R44, RZ ;  /* 0x0000002c105c723c */ /* 0x040fec00000418ff */
[----:B------:R-:W-:Y:S01]  /*2d60*/  HMMA.16816.F32.BF16 R16, R16, R46, RZ ;  /* 0x0000002e1010723c */ /* 0x000fe200000418ff */
[----:B------:R-:W3:Y:S05]  /*2d70*/  LDSM.16.M88.4 R44, [R145+0x6000] ;  /* 0x00600000912c783b */ /* 0x000eea0000000200 */
[C---:B------:R-:W-:Y:S06]  /*2d80*/  HMMA.16816.F32.BF16 R52, R12.reuse, R76, R52 ;  /* 0x0000004c0c34723c */ /* 0x040fec0000041834 */
[----:B------:R-:W-:Y:S01]  /*2d90*/  HMMA.16816.F32.BF16 R72, R12, R78, R72 ;  /* 0x0000004e0c48723c */ /* 0x000fe20000041848 */
[----:B------:R-:W3:Y:S05]  /*2da0*/  LDSM.16.M88.4 R76, [R132+0x1800] ;  /* 0x00180000844c783b */ /* 0x000eea0000000200 */
[C---:B-1----:R-:W-:Y:S06]  /*2db0*/  HMMA.16816.F32.BF16 R24, R84.reuse, R36, R24 ;  /* 0x000000245418723c */ /* 0x042fec0000041818 */
[----:B------:R-:W-:Y:S01]  /*2dc0*/  HMMA.16816.F32.BF16 R40, R84, R38, R40 ;  /* 0x000000265428723c */ /* 0x000fe20000041828 */
[----:B------:R-:W-:Y:S05]  /*2dd0*/  LDSM.16.M88.4 R36, [R142+0x2000] ;  /* 0x002000008e24783b */ /* 0x000fea0000000200 */
[C---:B----4-:R-:W-:Y:S06]  /*2de0*/  HMMA.16816.F32.BF16 R68, R88.reuse, R28, R68 ;  /* 0x0000001c5844723c */ /* 0x050fec0000041844 */
[C---:B------:R-:W-:Y:S01]  /*2df0*/  HMMA.16816.F32.BF16 R64, R88.reuse, R30, R64 ;  /* 0x0000001e5840723c */ /* 0x040fe20000041840 */
[----:B------:R-:W-:Y:S05]  /*2e00*/  LDSM.16.M88.4 R28, [R139+0x6000] ;  /* 0x006000008b1c783b */ /* 0x000fea0000000200 */
[C---:B--2---:R-:W-:Y:S06]  /*2e10*/  HMMA.16816.F32.BF16 R92, R88.reuse, R20, R92 ;  /* 0x00000014585c723c */ /* 0x044fec000004185c */
[----:B------:R-:W-:Y:S01]  /*2e20*/  HMMA.16816.F32.BF16 R88, R88, R22, R16 ;  /* 0x000000165858723c */ /* 0x000fe20000041810 */
[----:B------:R-:W-:Y:S04]  /*2e30*/  LDSM.16.M88.4 R20, [R141+0x2000] ;  /* 0x002000008d14783b */ /* 0x000fe80000000200 */
[----:B------:R-:W-:Y:S01]  /*2e40*/  LDSM.16.M88.4 R16, [R132+0x2000] ;  /* 0x002000008410783b */ /* 0x000fe20000000200 */
[C---:B------:R-:W-:Y:S06]  /*2e50*/  HMMA.16816.F32.BF16 R52, R84.reuse, R108, R52 ;  /* 0x0000006c5434723c */ /* 0x040fec0000041834 */
[----:B------:R-:W-:Y:S06]  /*2e60*/  HMMA.16816.F32.BF16 R72, R84, R110, R72 ;  /* 0x0000006e5448723c */ /* 0x000fec0000041848 */
[C---:B---3--:R-:W-:Y:S06]  /*2e70*/  HMMA.16816.F32.BF16 R24, R60.reuse, R44, R24 ;  /* 0x0000002c3c18723c */ /* 0x048fec0000041818 */
[----:B------:R-:W-:Y:S01]  /*2e80*/  HMMA.16816.F32.BF16 R40, R60, R46, R40 ;  /* 0x0000002e3c28723c */ /* 0x000fe20000041828 */
[----:B------:R-:W1:Y:S05]  /*2e90*/  LDSM.16.M88.4 R44, [R143+0x2800] ;  /* 0x002800008f2c783b */ /* 0x000e6a0000000200 */
[C---:B------:R-:W-:Y:S06]  /*2ea0*/  HMMA.16816.F32.BF16 R68, R12.reuse, R100, R68 ;  /* 0x000000640c44723c */ /* 0x040fec0000041844 */
[C---:B------:R-:W-:Y:S01]  /*2eb0*/  HMMA.16816.F32.BF16 R64, R12.reuse, R102, R64 ;  /* 0x000000660c40723c */ /* 0x040fe20000041840 */
[----:B------:R-:W2:Y:S05]  /*2ec0*/  LDSM.16.M88.4 R100, [R145+0x7000] ;  /* 0x007000009164783b */ /* 0x000eaa0000000200 */
[----:B------:R-:W-:Y:S06]  /*2ed0*/  HMMA.16816.F32.BF16 R92, R12, R96, R92 ;  /* 0x000000600c5c723c */ /* 0x000fec000004185c */
[----:B------:R-:W-:Y:S06]  /*2ee0*/  HMMA.16816.F32.BF16 R52, R60, R56, R52 ;  /* 0x000000383c34723c */ /* 0x000fec0000041834 */
        /* <DEDUP_REMOVED lines=31> */
[----:B------:R-:W1:Y:S01]  /*30e0*/  MUFU.TANH R44, R24 ;  /* 0x00000018002c7308 */ /* 0x000e620000002400 */
[C---:B------:R-:W-:Y:S01]  /*30f0*/  HMMA.16816.F32.BF16 R64, R48.reuse, R30, R64 ;  /* 0x0000001e3040723c */ /* 0x040fe20000041840 */
[----:B------:R-:W4:Y:S01]  /*3100*/  LDSM.16.M88.4 R28, [R139+0x7800] ;  /* 0x007800008b1c783b */ /* 0x000f220000000200 */
[----:B------:R-:W-:Y:S01]  /*3110*/  FMUL.FTZ R40, R40, UR10 ;  /* 0x0000000a28287c20 */ /* 0x000fe20008410000 */
[----:B------:R-:W-:Y:S01]  /*3120*/  FMUL.FTZ R41, R41, UR10 ;  /* 0x0000000a29297c20 */ /* 0x000fe20008410000 */
[----:B------:R-:W-:Y:S01]  /*3130*/  FMUL.FTZ R42, R42, UR10 ;  /* 0x0000000a2a2a7c20 */ /* 0x000fe20008410000 */
[----:B------:R-:W-:Y:S01]  /*3140*/  FMUL.FTZ R43, R43, UR10 ;  /* 0x0000000a2b2b7c20 */ /* 0x000fe20008410000 */
[C---:B--2---:R-:W-:Y:S01]  /*3150*/  HMMA.16816.F32.BF16 R92, R48.reuse, R12, R92 ;  /* 0x0000000c305c723c */ /* 0x044fe2000004185c */
[----:B------:R2:W1:Y:S05]  /*3160*/  MUFU.TANH R45, R25 ;  /* 0x00000019002d7308 */ /* 0x00046a0000002400 */
[----:B------:R-:W-:Y:S03]  /*3170*/  HMMA.16816.F32.BF16 R88, R48, R14, R88 ;  /* 0x0000000e3058723c */ /* 0x000fe60000041858 */
[----:B------:R-:W1:Y:S03]  /*3180*/  MUFU.TANH R46, R46 ;  /* 0x0000002e002e7308 */ /* 0x000e660000002400 */
[----:B---3--:R-:W-:Y:S01]  /*3190*/  HMMA.16816.F32.BF16 R68, R36, R16, R68 ;  /* 0x000000102444723c */ /* 0x008fe20000041844 */
[----:B------:R-:W-:-:S04]  /*31a0*/  LOP3.LUT R15, R116, 0xffffffe0, RZ, 0xc0, !PT ;  /* 0xffffffe0740f7812 */ /* 0x000fc800078ec0ff */
[----:B------:R-:W-:Y:S01]  /*31b0*/  IADD3 R152, -R15, R6, RZ ;  /* 0x000000060f987210 */ /* 0x000fe20007ffe1ff */
[----:B------:R-:W-:Y:S01]  /*31c0*/  HMMA.16816.F32.BF16 R64, R36, R18, R64 ;  /* 0x000000122440723c */ /* 0x000fe20000041840 */
[----:B--2---:R-:W2:Y:S01]  /*31d0*/  LDSM.16.M88.4 R24, [R132+0x3000] ;  /* 0x003000008418783b */ /* 0x004ea20000000200 */
[----:B------:R-:W3:Y:S01]  /*31e0*/  MUFU.TANH R47, R47 ;  /* 0x0000002f002f7308 */ /* 0x000ee20000002400 */
[----:B------:R-:W-:Y:S01]  /*31f0*/  SHF.R.S32.HI R15, RZ, 0x1f, R152 ;  /* 0x0000001fff0f7819 */ /* 0x000fe20000011498 */
[----:B------:R-:W-:Y:S01]  /*3200*/  IMAD.SHL.U32 R6, R6, 0x2, RZ ;  /* 0x0000000206067824 */ /* 0x000fe200078e00ff */
[----:B------:R-:W1:Y:S01]  /*3210*/  LDSM.16.M88.4 R16, [R132+0x3800] ;  /* 0x003800008410783b */ /* 0x000e620000000200 */
[----:B------:R-:W-:Y:S01]  /*3220*/  HMMA.16816.F32.BF16 R52, R20, R56, R52 ;  /* 0x000000381434723c */ /* 0x000fe20000041834 */
[----:B------:R-:W-:Y:S01]  /*3230*/  LEA.HI R152, R15, R152, RZ, 0x2 ;  /* 0x000000980f987211 */ /* 0x000fe200078f10ff */
[----:B------:R-:W-:-:S04]  /*3240*/  DEPBAR.LE SB0, 0x0 ;  /* 0x000080000000791a */ /* 0x000fc80000000000 */
[----:B------:R-:W-:Y:S01]  /*3250*/  HMMA.16816.F32.BF16 R72, R20, R58, R72 ;  /* 0x0000003a1448723c */ /* 0x000fe20000041848 */
[----:B------:R-:W-:Y:S01]  /*3260*/  SHF.R.S32.HI R152, RZ, 0x2, R152 ;  /* 0x00000002ff987819 */ /* 0x000fe20000011498 */
[----:B------:R-:W1:Y:S01]  /*3270*/  MUFU.TANH R40, R40 ;  /* 0x0000002800287308 */ /* 0x000e620000002400 */
[----:B------:R-:W-:Y:S02]  /*3280*/  LOP3.LUT R3, R6, 0x6, RZ, 0xc0, !PT ;  /* 0x0000000606037812 */ /* 0x000fe400078ec0ff */
[----:B------:R-:W-:Y:S01]  /*3290*/  IADD3 R115, R115, 0x1, R152 ;  /* 0x0000000173737810 */ /* 0x000fe20007ffe098 */
[C---:B----4-:R-:W-:Y:S03]  /*32a0*/  HMMA.16816.F32.BF16 R92, R36.reuse, R28, R92 ;  /* 0x0000001c245c723c */ /* 0x050fe6000004185c */
[----:B------:R-:W-:Y:S01]  /*32b0*/  IADD3 R115, R113, R115, -R114 ;  /* 0x0000007371737210 */ /* 0x000fe20007ffe872 */
[----:B------:R-:W4:Y:S02]  /*32c0*/  MUFU.TANH R41, R41 ;  /* 0x0000002900297308 */ /* 0x000f240000002400 */
[----:B------:R-:W-:Y:S02]  /*32d0*/  HMMA.16816.F32.BF16 R88, R36, R30, R88 ;  /* 0x0000001e2458723c */ /* 0x000fe40000041858 */
[----:B------:R-:W-:-:S04]  /*32e0*/  IMAD.IADD R0, R115, 0x1, R112 ;  /* 0x0000000173007824 */ /* 0x000fc800078e0270 */
[----:B------:R-:W-:Y:S01]  /*32f0*/  FMUL.FTZ R12, R54, UR10 ;  /* 0x0000000a360c7c20 */ /* 0x000fe20008410000 */
[----:B------:R-:W-:Y:S01]  /*3300*/  FMUL.FTZ R52, R52, UR10 ;  /* 0x0000000a34347c20 */ /* 0x000fe20008410000 */
[----:B------:R-:W-:Y:S01]  /*3310*/  FMUL.FTZ R53, R53, UR10 ;  /* 0x0000000a35357c20 */ /* 0x000fe20008410000 */
[----:B------:R-:W-:Y:S01]  /*3320*/  FMUL.FTZ R13, R55, UR10 ;  /* 0x0000000a370d7c20 */ /* 0x000fe20008410000 */
[----:B------:R-:W1:Y:S01]  /*3330*/  MUFU.TANH R42, R42 ;  /* 0x0000002a002a7308 */ /* 0x000e620000002400 */
[C---:B------:R-:W-:Y:S01]  /*3340*/  VIMNMX R151, R0.reuse, R113, PT ;  /* 0x0000007100977248 */ /* 0x040fe20003fe0100 */
[----:B------:R-:W-:Y:S01]  /*3350*/  FMUL.FTZ R54, R73, UR10 ;  /* 0x0000000a49367c20 */ /* 0x000fe20008410000 */
[----:B------:R-:W-:Y:S01]  /*3360*/  VIADDMNMX R0, R0, 0x8, R113, PT ;  /* 0x0000000800007846 */ /* 0x000fe20003800171 */
[C---:B--2---:R-:W-:Y:S04]  /*3370*/  HMMA.16816.F32.BF16 R68, R20.reuse, R24, R68 ;  /* 0x000000181444723c */ /* 0x044fe80000041844 */
[----:B------:R-:W2:Y:S02]  /*3380*/  MUFU.TANH R43, R43 ;  /* 0x0000002b002b7308 */ /* 0x000ea40000002400 */
[----:B------:R-:W-:Y:S01]  /*3390*/  HMMA.16816.F32.BF16 R64, R20, R26, R64 ;  /* 0x0000001a1440723c */ /* 0x000fe20000041840 */
[----:B------:R-:W-:Y:S01]  /*33a0*/  FMUL.FTZ R25, R72, UR10 ;  /* 0x0000000a48197c20 */ /* 0x000fe20008410000 */
[----:B------:R-:W-:-:S04]  /*33b0*/  FMUL.FTZ R24, R74, UR10 ;  /* 0x0000000a4a187c20 */ /* 0x000fc80008410000 */
[----:B------:R-:W2:Y:S01]  /*33c0*/  MUFU.TANH R52, R52 ;  /* 0x0000003400347308 */ /* 0x000ea20000002400 */
[----:B-1----:R-:W-:Y:S01]  /*33d0*/  HMMA.16816.F32.BF16 R92, R20, R16, R92 ;  /* 0x00000010145c723c */ /* 0x002fe2000004185c */
[----:B------:R-:W-:-:S06]  /*33e0*/  FMUL.FTZ R26, R75, UR10 ;  /* 0x0000000a4b1a7c20 */ /* 0x000fcc0008410000 */
[----:B------:R-:W1:Y:S01]  /*33f0*/  MUFU.TANH R53, R53 ;  /* 0x0000003500357308 */ /* 0x000e620000002400 */
[----:B------:R-:W-:Y:S03]  /*3400*/  HMMA.16816.F32.BF16 R88, R20, R18, R88 ;  /* 0x000000121458723c */ /* 0x000fe60000041858 */
[----:B------:R-:W-:Y:S01]  /*3410*/  FMUL.FTZ R68, R68, UR10 ;  /* 0x0000000a44447c20 */ /* 0x000fe20008410000 */
[----:B------:R-:W-:Y:S01]  /*3420*/  FMUL.FTZ R69, R69, UR10 ;  /* 0x0000000a45457c20 */ /* 0x000fe20008410000 */
[----:B------:R-:W-:Y:S01]  /*3430*/  FMUL.FTZ R70, R70, UR10 ;  /* 0x0000000a46467c20 */ /* 0x000fe20008410000 */
[----:B------:R-:W-:Y:S01]  /*3440*/  FMUL.FTZ R71, R71, UR10 ;  /* 0x0000000a47477c20 */ /* 0x000fe20008410000 */
[----:B------:R-:W1:Y:S02]  /*3450*/  MUFU.TANH R12, R12 ;  /* 0x0000000c000c7308 */ /* 0x000e640000002400 */
[----:B------:R-:W-:Y:S01]  /*3460*/  FMUL.FTZ R64, R64, UR10 ;  /* 0x0000000a40407c20 */ /* 0x000fe20008410000 */
[----:B------:R-:W-:Y:S01]  /*3470*/  FMUL.FTZ R65, R65, UR10 ;  /* 0x0000000a41417c20 */ /* 0x000fe20008410000 */
[----:B------:R-:W-:Y:S01]  /*3480*/  FMUL.FTZ R66, R66, UR10 ;  /* 0x0000000a42427c20 */ /* 0x000fe20008410000 */
[----:B------:R-:W-:-:S04]  /*3490*/  FMUL.FTZ R67, R67, UR10 ;  /* 0x0000000a43437c20 */ /* 0x000fc80008410000 */
[----:B------:R-:W-:Y:S01]  /*34a0*/  FMUL.FTZ R92, R92, UR10 ;  /* 0x0000000a5c5c7c20 */ /* 0x000fe20008410000 */
[----:B------:R-:W-:Y:S01]  /*34b0*/  FMUL.FTZ R93, R93, UR10 ;  /* 0x0000000a5d5d7c20 */ /* 0x000fe20008410000 */
[----:B------:R-:W-:Y:S01]  /*34c0*/  FMUL.FTZ R94, R94, UR10 ;  /* 0x0000000a5e5e7c20 */ /* 0x000fe20008410000 */
[----:B------:R-:W-:Y:S01]  /*34d0*/  FMUL.FTZ R95, R95, UR10 ;  /* 0x0000000a5f5f7c20 */ /* 0x000fe20008410000 */
[----:B------:R-:W1:Y:S04]  /*34e0*/  MUFU.TANH R13, R13 ;  /* 0x0000000d000d7308 */ /* 0x000e680000002400 */
[----:B------:R-:W-:Y:S01]  /*34f0*/  FMUL.FTZ R88, R88, UR10 ;  /* 0x0000000a58587c20 */ /* 0x000fe20008410000 */
[----:B------:R-:W-:Y:S01]  /*3500*/  FMUL.FTZ R89, R89, UR10 ;  /* 0x0000000a59597c20 */ /* 0x000fe20008410000 */
[----:B------:R-:W-:Y:S01]  /*3510*/  FMUL.FTZ R90, R90, UR10 ;  /* 0x0000000a5a5a7c20 */ /* 0x000fe20008410000 */
[----:B------:R-:W-:Y:S01]  /*3520*/  FMUL.FTZ R91, R91, UR10 ;  /* 0x0000000a5b5b7c20 */ /* 0x000fe20008410000 */
[----:B------:R-:W1:Y:S08]  /*3530*/  MUFU.TANH R25, R25 ;  /* 0x0000001900197308 */ /* 0x000e700000002400 */
        /* <DEDUP_REMOVED lines=29> */
[----:B------:R-:W2:Y:S02]  /*3710*/  I2F.RP R16, R4 ;  /* 0x0000000400107306 */ /* 0x000ea40000209400 */
[----:B------:R-:W-:-:S06]  /*3720*/  ISETP.GE.AND P1, PT, R18, RZ, PT ;  /* 0x000000ff1200720c */ /* 0x000fcc0003f26270 */
        /* <DEDUP_REMOVED lines=50> */
.L_x_7596:
[----:B------:R-:W-:-:S04]  /*3a50*/  LEA R4, -R8, RZ, 0x6 ;  /* 0x000000ff08047211 */ /* 0x000fc800078e31ff */
[----:B------:R-:W-:-:S07]  /*3a60*/  SHF.R.S32.HI R17, RZ, 0x1f, R4 ;  /* 0x0000001fff117819 */ /* 0x000fce0000011404 */
.L_x_7597:
[----:B------:R-:W2:Y:S01]  /*3a70*/  LDC.64 R124, c[0x0][0x218] ;  /* 0x00008600ff7c7b82 */ /* 0x000ea20000000a00 */
[----:B------:R-:W-:Y:S01]  /*3a80*/  IADD3 R127, P1, R4, R127, RZ ;  /* 0x0000007f047f7210 */ /* 0x000fe20007f3e0ff */
[C---:B------:R-:W-:Y:S01]  /*3a90*/  IMAD.SHL.U32 R15, R8.reuse, 0x20, RZ ;  /* 0x00000020080f7824 */ /* 0x040fe200078e00ff */
[----:B------:R-:W-:-:S03]  /*3aa0*/  SHF.L.U64.HI R4, R8, 0x5, R9 ;  /* 0x0000000508047819 */ /* 0x000fc60000010209 */
[----:B------:R-:W-:Y:S01]  /*3ab0*/  IMAD.X R126, R17, 0x1, R126, P1 ;  /* 0x00000001117e7824 */ /* 0x000fe200008e067e */
[----:B--2---:R-:W-:-:S04]  /*3ac0*/  LEA R160, P2, R127, R124, 0x1 ;  /* 0x0000007c7fa07211 */ /* 0x004fc800078408ff */
        /* <DEDUP_REMOVED lines=19> */
.L_x_7595:
[----:B------:R-:W-:Y:S01]  /*3c00*/  IMAD.IADD R2, R2, 0x1, R3 ;  /* 0x0000000102027824 */ /* 0x000fe200078e0203 */
[----:B------:R-:W-:Y:S01]  /*3c10*/  ULDC UR6, c[0x0][0x2ec] ;  /* 0x0000bb0000067ab9 */ /* 0x000fe20000000800 */
[----:B------:R-:W-:Y:S02]  /*3c20*/  LEA R140, R140, UR4, 0x1 ;  /* 0x000000048c8c7c11 */ /* 0x000fe4000f8e08ff */
[C---:B------:R-:W-:Y:S02]  /*3c30*/  VIADD R3, R2.reuse, 0x8 ;  /* 0x0000000802037836 */ /* 0x040fe40000000000 */
[C---:B------:R-:W-:Y:S01]  /*3c40*/  VIADD R4, R2.reuse, 0x1 ;  /* 0x0000000102047836 */ /* 0x040fe20000000000 */
[----:B-1----:R-:W-:Y:S01]  /*3c50*/  LDSM.16.MT88.4 R92, [R140+0x8000] ;  /* 0x008000008c5c783b */ /* 0x002fe20000004200 */
[C---:B--2---:R-:W-:Y:S01]  /*3c60*/  VIADD R17, R2.reuse, 0x19 ;  /* 0x0000001902117836 */ /* 0x044fe20000000000 */
[-C--:B------:R-:W-:Y:S01]  /*3c70*/  ISETP.GE.AND P6, PT, R3, R151.reuse, PT ;  /* 0x000000970300720c */ /* 0x080fe20003fc6270 */
[----:B------:R-:W-:Y:S01]  /*3c80*/  VIADD R20, R2, 0x20 ;  /* 0x0000002002147836 */ /* 0x000fe20000000000 */
[-C--:B------:R-:W-:Y:S01]  /*3c90*/  ISETP.GE.AND P4, PT, R4, R151.reuse, PT ;  /* 0x000000970400720c */ /* 0x080fe20003f86270 */
[----:B------:R-:W-:Y:S01]  /*3ca0*/  VIADD R18, R2, 0x21 ;  /* 0x0000002102127836 */ /* 0x000fe20000000000 */
[----:B------:R-:W-:Y:S01]  /*3cb0*/  FSEL R21, R40, -INF , !P6 ;  /* 0xff80000028157808 */ /* 0x000fe20007000000 */
[C---:B------:R-:W-:Y:S01]  /*3cc0*/  VIADD R16, R2.reuse, 0x28 ;  /* 0x0000002802107836 */ /* 0x040fe20000000000 */
[CC--:B------:R-:W-:Y:S01]  /*3cd0*/  ISETP.GE.AND P6, PT, R2.reuse, R151.reuse, PT ;  /* 0x000000970200720c */ /* 0x0c0fe20003fc6270 */
[----:B------:R-:W-:Y:S01]  /*3ce0*/  VIADD R14, R2, 0x29 ;  /* 0x00000029020e7836 */ /* 0x000fe20000000000 */
[-C--:B------:R-:W-:Y:S01]  /*3cf0*/  ISETP.GE.AND P1, PT, R4, R0.reuse, PT ;  /* 0x000000000400720c */ /* 0x080fe20003f26270 */
[C---:B------:R-:W-:Y:S01]  /*3d00*/  VIADD R4, R2.reuse, 0x9 ;  /* 0x0000000902047836 */ /* 0x040fe20000000000 */
[----:B------:R-:W-:Y:S01]  /*3d10*/  FSEL R45, R45, -INF , !P4 ;  /* 0xff8000002d2d7808 */ /* 0x000fe20006000000 */
[----:B------:R-:W-:Y:S01]  /*3d20*/  VIADD R6, R2, 0x30 ;  /* 0x0000003002067836 */ /* 0x000fe20000000000 */
[----:B------:R-:W-:Y:S01]  /*3d30*/  FSEL R29, R44, -INF , !P6 ;  /* 0xff8000002c1d7808 */ /* 0x000fe20007000000 */
[--C-:B------:R-:W-:Y:S01]  /*3d40*/  IMAD R138, R7, 0x2, R140.reuse ;  /* 0x00000002078a7824 */ /* 0x100fe200078e028c */
[-C--:B------:R-:W-:Y:S01]  /*3d50*/  ISETP.GE.AND P3, PT, R3, R0.reuse, PT ;  /* 0x000000000300720c */ /* 0x080fe20003f66270 */
[----:B------:R-:W-:Y:S01]  /*3d60*/  VIADD R3, R2, 0x10 ;  /* 0x0000001002037836 */ /* 0x000fe20000000000 */
[C---:B------:R-:W-:Y:S01]  /*3d70*/  ISETP.GE.AND P5, PT, R4.reuse, R151, PT ;  /* 0x000000970400720c */ /* 0x040fe20003fa6270 */
[----:B------:R-:W-:Y:S01]  /*3d80*/  IMAD R137, R5, 0x2, R140 ;  /* 0x0000000205897824 */ /* 0x000fe200078e028c */
[----:B------:R-:W-:Y:S01]  /*3d90*/  FMNMX.FTZ R22, R29, R45, !PT ;  /* 0x0000002d1d167209 */ /* 0x000fe20007810000 */
[----:B------:R-:W-:Y:S01]  /*3da0*/  IMAD R136, R5, 0x2, R138 ;  /* 0x0000000205887824 */ /* 0x000fe200078e028a */
[----:B------:R-:W-:Y:S01]  /*3db0*/  ISETP.GE.AND P2, PT, R4, R0, PT ;  /* 0x000000000400720c */ /* 0x000fe20003f46270 */
[----:B------:R-:W-:Y:S01]  /*3dc0*/  VIADD R4, R2, 0x11 ;  /* 0x0000001102047836 */ /* 0x000fe20000000000 */
[----:B------:R-:W-:Y:S01]  /*3dd0*/  ISETP.GE.AND P4, PT, R3, R151, PT ;  /* 0x000000970300720c */ /* 0x000fe20003f86270 */
[----:B------:R-:W-:Y:S01]  /*3de0*/  LDSM.16.MT88.4 R84, [R138+0x8000] ;  /* 0x008000008a54783b */ /* 0x000fe20000004200 */
[----:B------:R-:W-:-:S02]  /*3df0*/  FSEL R41, R41, -INF , !P5 ;  /* 0xff80000029297808 */ /* 0x000fc40006800000 */
[----:B------:R-:W-:Y:S01]  /*3e00*/  FMNMX.FTZ R22, R21, R22, !PT ;  /* 0x0000001615167209 */ /* 0x000fe20007810000 */
[----:B------:R-:W-:Y:S01]  /*3e10*/  LDSM.16.MT88.4 R76, [R137+0x8000] ;  /* 0x00800000894c783b */ /* 0x000fe20000004200 */
[----:B------:R-:W-:Y:S02]  /*3e20*/  FSEL R47, R47, -INF , !P1 ;  /* 0xff8000002f2f7808 */ /* 0x000fe40004800000 */
[----:B------:R-:W-:Y:S01]  /*3e30*/  ISETP.GE.AND P1, PT, R3, R0, PT ;  /* 0x000000000300720c */ /* 0x000fe20003f26270 */
[----:B------:R-:W-:Y:S01]  /*3e40*/  VIADD R3, R2, 0x18 ;  /* 0x0000001802037836 */ /* 0x000fe20000000000 */
[----:B------:R-:W-:Y:S01]  /*3e50*/  FSEL R15, R42, -INF , !P3 ;  /* 0xff8000002a0f7808 */ /* 0x000fe20005800000 */
[----:B------:R-:W-:Y:S01]  /*3e60*/  LDSM.16.MT88.4 R68, [R136+0x8000] ;  /* 0x008000008844783b */ /* 0x000fe20000004200 */
[----:B------:R-:W-:Y:S02]  /*3e70*/  ISETP.GE.AND P3, PT, R4, R151, PT ;  /* 0x000000970400720c */ /* 0x000fe40003f66270 */
[----:B------:R-:W-:Y:S01]  /*3e80*/  FSEL R27, R52, -INF , !P4 ;  /* 0xff800000341b7808 */ /* 0x000fe20006000000 */
[----:B------:R-:W-:Y:S01]  /*3e90*/  LDSM.16.MT88.4 R48, [R138+0xa000] ;  /* 0x00a000008a30783b */ /* 0x000fe20000004200 */
[----:B------:R-:W-:-:S02]  /*3ea0*/  FMNMX.FTZ R22, R41, R22, !PT ;  /* 0x0000001629167209 */ /* 0x000fc40007810000 */
[-C--:B------:R-:W-:Y:S01]  /*3eb0*/  ISETP.GE.AND P6, PT, R3, R151.reuse, PT ;  /* 0x000000970300720c */ /* 0x080fe20003fc6270 */
[----:B------:R-:W-:Y:S01]  /*3ec0*/  LDSM.16.MT88.4 R56, [R137+0xa000] ;  /* 0x00a000008938783b */ /* 0x000fe20000004200 */
        /* <DEDUP_REMOVED lines=15> */
[----:B------:R-:W-:Y:S02]  /*3fc0*/  ISETP.GE.AND P3, PT, R14, R151, PT ;  /* 0x000000970e00720c */ /* 0x000fe40003f66270 */
[----:B------:R-:W-:-:S02]  /*3fd0*/  FSEL R181, R181, -INF , !P6 ;  /* 0xff800000b5b57808 */ /* 0x000fc40007000000 */
[----:B------:R-:W-:Y:S02]  /*3fe0*/  FMNMX.FTZ R22, R183, R22, !PT ;  /* 0x00000016b7167209 */ /* 0x000fe40007810000 */
[----:B------:R-:W-:Y:S01]  /*3ff0*/  ISETP.GE.AND P5, PT, R4, R0, PT ;  /* 0x000000000400720c */ /* 0x000fe20003fa6270 */
[----:B------:R-:W-:Y:S01]  /*4000*/  VIADD R4, R2, 0x31 ;  /* 0x0000003102047836 */ /* 0x000fe20000000000 */
[----:B------:R-:W-:Y:S02]  /*4010*/  FSEL R31, R46, -INF , !P4 ;  /* 0xff8000002e1f7808 */ /* 0x000fe40006000000 */
[----:B------:R-:W-:Y:S02]  /*4020*/  ISETP.GE.AND P6, PT, R6, R151, PT ;  /* 0x000000970600720c */ /* 0x000fe40003fc6270 */
[----:B------:R-:W-:Y:S02]  /*4030*/  FSEL R179, R179, -INF , !P3 ;  /* 0xff800000b3b37808 */ /* 0x000fe40005800000 */
[----:B------:R-:W-:-:S02]  /*4040*/  FMNMX.FTZ R22, R181, R22, !PT ;  /* 0x00000016b5167209 */ /* 0x000fc40007810000 */
[----:B------:R-:W-:Y:S02]  /*4050*/  FSEL R43, R43, -INF , !P2 ;  /* 0xff8000002b2b7808 */ /* 0x000fe40005000000 */
[----:B------:R-:W-:Y:S01]  /*4060*/  ISETP.GE.AND P2, PT, R3, R0, PT ;  /* 0x000000000300720c */ /* 0x000fe20003f46270 */
[C---:B------:R-:W-:Y:S01]  /*4070*/  VIADD R3, R2.reuse, 0x38 ;  /* 0x0000003802037836 */ /* 0x040fe20000000000 */
[----:B------:R-:W-:Y:S01]  /*4080*/  FMNMX.FTZ R28, R31, R47, !PT ;  /* 0x0000002f1f1c7209 */ /* 0x000fe20007810000 */
[----:B------:R-:W-:Y:S01]  /*4090*/  VIADD R2, R2, 0x39 ;  /* 0x0000003902027836 */ /* 0x000fe20000000000 */
[----:B------:R-:W-:Y:S02]  /*40a0*/  ISETP.GE.AND P3, PT, R4, R151, PT ;  /* 0x000000970400720c */ /* 0x000fe40003f66270 */
[----:B------:R-:W-:Y:S02]  /*40b0*/  FSEL R169, R169, -INF , !P6 ;  /* 0xff800000a9a97808 */ /* 0x000fe40007000000 */
[----:B------:R-:W-:-:S02]  /*40c0*/  FMNMX.FTZ R22, R179, R22, !PT ;  /* 0x00000016b3167209 */ /* 0x000fc40007810000 */
[----:B------:R-:W-:Y:S02]  /*40d0*/  FMNMX.FTZ R28, R15, R28, !PT ;  /* 0x0000001c0f1c7209 */ /* 0x000fe40007810000 */
[----:B------:R-:W-:Y:S02]  /*40e0*/  ISETP.GE.AND P6, PT, R3, R151, PT ;  /* 0x000000970300720c */ /* 0x000fe40003fc6270 */
[----:B------:R-:W-:Y:S02]  /*40f0*/  FSEL R167, R167, -INF , !P3 ;  /* 0xff800000a7a77808 */ /* 0x000fe40005800000 */
[----:B------:R-:W-:Y:S02]  /*4100*/  FMNMX.FTZ R22, R169, R22, !PT ;  /* 0x00000016a9167209 */ /* 0x000fe40007810000 */
[----:B------:R-:W-:Y:S02]  /*4110*/  FSEL R19, R12, -INF , !P1 ;  /* 0xff8000000c137808 */ /* 0x000fe40004800000 */
        /* <DEDUP_REMOVED lines=8> */
[----:B------:R-:W-:Y:S02]  /*41a0*/  ISETP.GE.AND P1, PT, R17, R0, PT ;  /* 0x000000001100720c */ /* 0x000fe40003f26270 */
[----:B------:R-:W-:Y:S02]  /*41b0*/  FSEL R17, R24, -INF , !P2 ;  /* 0xff80000018117808 */ /* 0x000fe40005000000 */
[----:B------:R-:W-:Y:S02]  /*41c0*/  FMNMX.FTZ R24, R13, R12, !PT ;  /* 0x0000000c0d187209 */ /* 0x000fe40007810000 */
[----:B------:R-:W-:Y:S02]  /*41d0*/  FMNMX.FTZ R12, R163, R22, !PT ;  /* 0x00000016a30c7209 */ /* 0x000fe40007810000 */
[----:B------:R-:W-:-:S02]  /*41e0*/  ISETP.GE.AND P2, PT, R20, R0, PT ;  /* 0x000000001400720c */ /* 0x000fc40003f46270 */
[----:B------:R-:W-:Y:S01]  /*41f0*/  FSEL R101, R26, -INF , !P1 ;  /* 0xff8000001a657808 */ /* 0x000fe20004800000 */
[----:B------:R-:W1:Y:S01]  /*4200*/  SHFL.BFLY PT, R37, R12, 0x2, 0x1f ;  /* 0x0c401f000c257f89 */ /* 0x000e6200000e0000 */
        /* <DEDUP_REMOVED lines=19> */
[----:B-1----:R-:W-:Y:S02]  /*4340*/  FMNMX.FTZ R37, R12, R37, !PT ;  /* 0x000000250c257209 */ /* 0x002fe40007810000 */
[----:B------:R-:W-:Y:S02]  /*4350*/  ISETP.GE.AND P1, PT, R2, R0, PT ;  /* 0x000000000200720c */ /* 0x000fe40003f26270 */
[----:B------:R-:W-:Y:S01]  /*4360*/  FSEL R119, R119, -INF , !P2 ;  /* 0xff80000077777808 */ /* 0x000fe20005000000 */
[----:B------:R-:W1:Y:S01]  /*4370*/  SHFL.BFLY PT, R2, R37, 0x1, 0x1f ;  /* 0x0c201f0025027f89 */ /* 0x000e6200000e0000 */
[----:B------:R-:W-:-:S02]  /*4380*/  FMNMX.FTZ R24, R121, R24, !PT ;  /* 0x0000001879187209 */ /* 0x000fc40007810000 */
[----:B------:R-:W-:Y:S02]  /*4390*/  FSEL R117, R117, -INF , !P1 ;  /* 0xff80000075757808 */ /* 0x000fe40004800000 */
[----:B------:R-:W-:Y:S02]  /*43a0*/  FMNMX.FTZ R24, R119, R24, !PT ;  /* 0x0000001877187209 */ /* 0x000fe40007810000 */
[----:B------:R-:W-:Y:S02]  /*43b0*/  ISETP.GT.AND P4, PT, R153, R148, PT ;  /* 0x000000949900720c */ /* 0x000fe40003f84270 */
        /* <DEDUP_REMOVED lines=20> */
[----:B------:R-:W-:Y:S01]  /*4500*/  FFMA.FTZ R122, R165, UR6, -R118 ;  /* 0x00000006a57a7c23 */ /* 0x000fe20008010876 */
[----:B------:R-:W2:Y:S01]  /*4510*/  MUFU.EX2 R112, R112 ;  /* 0x0000007000707308 */ /* 0x000ea20000000800 */
[----:B------:R-:W-:Y:S07]  /*4520*/  LDSM.16.MT88.4 R20, [R138+0x8800] ;  /* 0x008800008a14783b */ /* 0x000fee0000004200 */
        /* <DEDUP_REMOVED lines=8> */
[----:B------:R-:W-:Y:S04]  /*45b0*/  MUFU.EX2 R107, R107 ;  /* 0x0000006b006b7308 */ /* 0x000fe80000000800 */
[--C-:B------:R-:W-:Y:S01]  /*45c0*/  FFMA.FTZ R115, R31, UR6, -R116.reuse ;  /* 0x000000061f737c23 */ /* 0x100fe20008010874 */
[--C-:B------:R-:W-:Y:S01]  /*45d0*/  FFMA.FTZ R114, R47, UR6, -R116.reuse ;  /* 0x000000062f727c23 */ /* 0x100fe20008010874 */
[--C-:B------:R-:W-:Y:S01]  /*45e0*/  FFMA.FTZ R110, R15, UR6, -R116.reuse ;  /* 0x000000060f6e7c23 */ /* 0x100fe20008010874 */
[--C-:B------:R-:W-:Y:S01]  /*45f0*/  FFMA.FTZ R109, R43, UR6, -R116.reuse ;  /* 0x000000062b6d7c23 */ /* 0x100fe20008010874 */
[--C-:B------:R-:W-:Y:S01]  /*4600*/  FFMA.FTZ R105, R13, UR6, -R116.reuse ;  /* 0x000000060d697c23 */ /* 0x100fe20008010874 */
[----:B-1----:R-:W-:Y:S01]  /*4610*/  F2FP.BF16.F32.PACK_AB R66, R106, R111 ;  /* 0x0000006f6a42723e */ /* 0x002fe200000010ff */
[----:B------:R-:W-:Y:S01]  /*4620*/  MUFU.EX2 R115, R115 ;  /* 0x0000007300737308 */ /* 0x000fe20000000800 */
[----:B------:R-:W-:Y:S01]  /*4630*/  LDSM.16.MT88.4 R12, [R140+0x8800] ;  /* 0x008800008c0c783b */ /* 0x000fe20000004200 */
[--C-:B------:R-:W-:Y:S01]  /*4640*/  FFMA.FTZ R108, R19, UR6, -R116.reuse ;  /* 0x00000006136c7c23 */ /* 0x100fe20008010874 */
[--C-:B------:R-:W-:Y:S01]  /*4650*/  FFMA.FTZ R104, R17, UR6, -R116.reuse ;  /* 0x0000000611687c23 */ /* 0x100fe20008010874 */
[--C-:B------:R-:W-:Y:S01]  /*4660*/  FFMA.FTZ R101, R101, UR6, -R116.reuse ;  /* 0x0000000665657c23 */ /* 0x100fe20008010874 */
[----:B------:R-:W1:Y:S01]  /*4670*/  LDSM.16.MT88.4 R40, [R140+0xa000] ;  /* 0x00a000008c28783b */ /* 0x000e620000004200 */
[--C-:B------:R-:W-:Y:S01]  /*4680*/  FFMA.FTZ R121, R121, UR6, -R116.reuse ;  /* 0x0000000679797c23 */ /* 0x100fe20008010874 */
[--C-:B------:R-:W-:Y:S01]  /*4690*/  FFMA.FTZ R169, R117, UR6, -R116.reuse ;  /* 0x0000000675a97c23 */ /* 0x100fe20008010874 */
[----:B------:R-:W2:Y:S01]  /*46a0*/  MUFU.EX2 R114, R114 ;  /* 0x0000007200727308 */ /* 0x000ea20000000800 */
[----:B------:R-:W3:Y:S01]  /*46b0*/  LDSM.16.MT88.4 R16, [R136+0xa000] ;  /* 0x00a000008810783b */ /* 0x000ee20000004200 */
[----:B------:R-:W-:Y:S01]  /*46c0*/  FFMA.FTZ R119, R119, UR6, -R116 ;  /* 0x0000000677777c23 */ /* 0x000fe20008010874 */
[----:B------:R-:W-:-:S02]  /*46d0*/  FADD.FTZ R111, R111, R112 ;  /* 0x000000706f6f7221 */ /* 0x000fc40000010000 */
[----:B------:R-:W-:Y:S02]  /*46e0*/  LDSM.16.MT88.4 R28, [R137+0x8800] ;  /* 0x00880000891c783b */ /* 0x000fe40000004200 */
[----:B------:R-:W-:Y:S01]  /*46f0*/  FADD.FTZ R106, R106, R111 ;  /* 0x0000006f6a6a7221 */ /* 0x000fe20000010000 */
[----:B------:R-:W-:Y:S08]  /*4700*/  MUFU.EX2 R110, R110 ;  /* 0x0000006e006e7308 */ /* 0x000ff00000000800 */
[----:B------:R-:W4:Y:S01]  /*4710*/  MUFU.EX2 R109, R109 ;  /* 0x0000006d006d7308 */ /* 0x000f220000000800 */
[----:B--2---:R-:W-:Y:S01]  /*4720*/  F2FP.BF16.F32.PACK_AB R65, R114, R115 ;  /* 0x000000737241723e */ /* 0x004fe200000010ff */
[----:B------:R-:W-:-:S06]  /*4730*/  FADD.FTZ R115, R115, R114 ;  /* 0x0000007273737221 */ /* 0x000fcc0000010000 */
[----:B------:R-:W2:Y:S08]  /*4740*/  MUFU.EX2 R102, R102 ;  /* 0x0000006600667308 */ /* 0x000eb00000000800 */
[----:B------:R-:W-:Y:S01]  /*4750*/  MUFU.EX2 R103, R103 ;  /* 0x0000006700677308 */ /* 0x000fe20000000800 */
[----:B----4-:R-:W-:Y:S01]  /*4760*/  F2FP.BF16.F32.PACK_AB R67, R109, R110 ;  /* 0x0000006e6d43723e */ /* 0x010fe200000010ff */
[----:B------:R-:W-:-:S04]  /*4770*/  FADD.FTZ R110, R110, R115 ;  /* 0x000000736e6e7221 */ /* 0x000fc80000010000 */
[----:B------:R-:W-:Y:S02]  /*4780*/  FADD.FTZ R109, R109, R110 ;  /* 0x0000006e6d6d7221 */ /* 0x000fe40000010000 */
[----:B------:R-:W-:Y:S01]  /*4790*/  HMMA.16816.F32.BF16 R96, R64, R92, RZ ;  /* 0x0000005c4060723c */ /* 0x000fe200000418ff */
[----:B------:R-:W4:Y:S01]  /*47a0*/  MUFU.EX2 R100, R100 ;  /* 0x0000006400647308 */ /* 0x000f220000000800 */
[----:B--2---:R-:W-:Y:S01]  /*47b0*/  F2FP.BF16.F32.PACK_AB R4, R102, R107 ;  /* 0x0000006b6604723e */ /* 0x004fe200000010ff */
[----:B------:R-:W-:-:S03]  /*47c0*/  FADD.FTZ R107, R107, R106 ;  /* 0x0000006a6b6b7221 */ /* 0x000fc60000010000 */
[C---:B------:R-:W-:Y:S01]  /*47d0*/  HMMA.16816.F32.BF16 R92, R64.reuse, R94, RZ ;  /* 0x0000005e405c723c */ /* 0x040fe200000418ff */
[----:B------:R-:W-:Y:S02]  /*47e0*/  FADD.FTZ R102, R102, R107 ;  /* 0x0000006b66667221 */ /* 0x000fe40000010000 */
[----:B------:R-:W-:Y:S03]  /*47f0*/  MUFU.EX2 R108, R108 ;  /* 0x0000006c006c7308 */ /* 0x000fe60000000800 */
[C---:B-1----:R-:W-:Y:S05]  /*4800*/  HMMA.16816.F32.BF16 R36, R64.reuse, R40, RZ ;  /* 0x000000284024723c */ /* 0x042fea00000418ff */
[----:B------:R-:W1:Y:S01]  /*4810*/  MUFU.EX2 R105, R105 ;  /* 0x0000006900697308 */ /* 0x000e620000000800 */
[----:B----4-:R-:W-:Y:S01]  /*4820*/  F2FP.BF16.F32.PACK_AB R6, R100, R103 ;  /* 0x000000676406723e */ /* 0x010fe200000010ff */
[----:B------:R-:W-:Y:S01]  /*4830*/  HMMA.16816.F32.BF16 R40, R64, R42, RZ ;  /* 0x0000002a4028723c */ /* 0x000fe200000418ff */
[----:B------:R-:W-:-:S04]  /*4840*/  FADD.FTZ R103, R103, R102 ;  /* 0x0000006667677221 */ /* 0x000fc80000010000 */
[----:B------:R-:W-:Y:S01]  /*4850*/  FADD.FTZ R103, R100, R103 ;  /* 0x0000006764677221 */ /* 0x000fe20000010000 */
        /* <DEDUP_REMOVED lines=10> */
[----:B------:R-:W-:Y:S01]  /*4900*/  MUFU.EX2 R167, R167 ;  /* 0x000000a700a77308 */ /* 0x000fe20000000800 */
[----:B--2---:R-:W-:Y:S01]  /*4910*/  F2FP.BF16.F32.PACK_AB R7, R101, R104 ;  /* 0x000000686507723e */ /* 0x004fe200000010ff */
        /* <DEDUP_REMOVED lines=12> */
[C---:B------:R-:W-:Y:S06]  /*49e0*/  HMMA.16816.F32.BF16 R48, R64.reuse, R50, RZ ;  /* 0x000000324030723c */ /* 0x040fec00000418ff */
[C---:B------:R-:W-:Y:S06]  /*49f0*/  HMMA.16816.F32.BF16 R56, R64.reuse, R58, RZ ;  /* 0x0000003a4038723c */ /* 0x040fec00000418ff */
[C---:B---3--:R-:W-:Y:S06]  /*4a00*/  HMMA.16816.F32.BF16 R60, R64.reuse, R16, RZ ;  /* 0x00000010403c723c */ /* 0x048fec00000418ff */
        /* <DEDUP_REMOVED lines=27> */
[----:B------:R-:W-:Y:S01]  /*4bc0*/  FFMA.FTZ R24, R171, UR6, -R116 ;  /* 0x00000006ab187c23 */ /* 0x000fe20008010874 */
[----:B------:R-:W-:Y:S01]  /*4bd0*/  FFMA.FTZ R171, R163, UR6, -R118 ;  /* 0x00000006a3ab7c23 */ /* 0x000fe20008010876 */
        /* <DEDUP_REMOVED lines=19> */
[----:B------:R-:W-:Y:S08]  /*4d10*/  MUFU.EX2 R171, R171 ;  /* 0x000000ab00ab7308 */ /* 0x000ff00000000800 */
[----:B------:R-:W2:Y:S01]  /*4d20*/  MUFU.EX2 R118, R118 ;  /* 0x0000007600767308 */ /* 0x000ea20000000800 */
        /* <DEDUP_REMOVED lines=127> */
.L_x_7599:
[----:B------:R-:W-:-:S04]  /*5520*/  LEA R4, -R10, RZ, 0x6 ;  /* 0x000000ff0a047211 */ /* 0x000fc800078e31ff */
[----:B------:R-:W-:-:S07]  /*5530*/  SHF.R.S32.HI R5, RZ, 0x1f, R4 ;  /* 0x0000001fff057819 */ /* 0x000fce0000011404 */
.L_x_7600:
[----:B------:R-:W-:Y:S01]  /*5540*/  LEA R150, P2, R4, R150, 0x1 ;  /* 0x0000009604967211 */ /* 0x000fe200078408ff */
[----:B------:R-:W-:Y:S01]  /*5550*/  IMAD.SHL.U32 R7, R10, 0x20, RZ ;  /* 0x000000200a077824 */ /* 0x000fe200078e00ff */
[C---:B------:R-:W-:Y:S02]  /*5560*/  IADD3 R34, P1, R4.reuse, R34, RZ ;  /* 0x0000002204227210 */ /* 0x040fe40007f3e0ff */
[----:B------:R-:W-:Y:S01]  /*5570*/  LEA.HI.X R149, R4, R149, R5, 0x1, P2 ;  /* 0x0000009504957211 */ /* 0x000fe200010f0c05 */
[----:B------:R-:W-:Y:S01]  /*5580*/  IMAD.MOV.U32 R6, RZ, RZ, R150 ;  /* 0x000000ffff067224 */ /* 0x000fe200078e0096 */
[----:B------:R-:W-:Y:S01]  /*5590*/  IADD3 R16, P2, R7, R150, RZ ;  /* 0x0000009607107210 */ /* 0x000fe20007f5e0ff */
[----:B------:R-:W-:Y:S01]  /*55a0*/  IMAD.X R5, R5, 0x1, R32, P1 ;  /* 0x0000000105057824 */ /* 0x000fe200008e0620 */
[----:B------:R-:W-:Y:S02]  /*55b0*/  SHF.L.U64.HI R4, R10, 0x5, R11 ;  /* 0x000000050a047819 */ /* 0x000fe4000001020b */
[----:B------:R-:W-:-:S02]  /*55c0*/  IADD3 R18, P1, R16, R7, RZ ;  /* 0x0000000710127210 */ /* 0x000fc40007f3e0ff */
[----:B------:R-:W-:Y:S01]  /*55d0*/  LEA R24, P3, R34, UR8, 0x1 ;  /* 0x0000000822187c11 */ /* 0x000fe2000f8608ff */
[--C-:B------:R-:W-:Y:S01]  /*55e0*/  IMAD.X R17, R4, 0x1, R149.reuse, P2 ;  /* 0x0000000104117824 */ /* 0x100fe200010e0695 */
[----:B------:R-:W-:Y:S01]  /*55f0*/  IADD3 R108, P2, R18, R7, RZ ;  /* 0x00000007126c7210 */ /* 0x000fe20007f5e0ff */
[----:B------:R-:W-:Y:S01]  /*5600*/  IMAD.MOV.U32 R7, RZ, RZ, R149 ;  /* 0x000000ffff077224 */ /* 0x000fe200078e0095 */
[----:B------:R-:W-:Y:S01]  /*5610*/  LEA.HI.X R25, R34, UR9, R5, 0x1, P3 ;  /* 0x0000000922197c11 */ /* 0x000fe200098f0c05 */
[----:B------:R-:W-:-:S03]  /*5620*/  IMAD.X R19, R17, 0x1, R4, P1 ;  /* 0x0000000111137824 */ /* 0x000fc600008e0604 */
[----:B------:R-:W-:Y:S01]  /*5630*/  @!PT LDS RZ, [RZ] ;  /* 0x00000000fffff984 */ /* 0x000fe20000000800 */
[----:B------:R-:W-:Y:S01]  /*5640*/  @!PT LDS RZ, [RZ] ;  /* 0x00000000fffff984 */ /* 0x000fe20000000800 */
[----:B------:R-:W-:Y:S01]  /*5650*/  @!PT LDS RZ, [RZ] ;  /* 0x00000000fffff984 */ /* 0x000fe20000000800 */
[----:B------:R1:W-:Y:S01]  /*5660*/  LDGSTS.E.BYPASS.LTC128B.128 [R155+0x8000], desc[UR12][R6.64] ;  /* 0x08000000069b7fae */ /* 0x0003e2000b901d4c */
[----:B------:R-:W-:-:S03]  /*5670*/  IMAD.X R109, R19, 0x1, R4, P2 ;  /* 0x00000001136d7824 */ /* 0x000fc600010e0604 */
        /* <DEDUP_REMOVED lines=8> */
[----:B------:R-:W1:Y:S04]  /*5700*/  LDSM.16.M88.4 R28, [R145+0x4000] ;  /* 0x00400000911c783b */ /* 0x000e680000000200 */
[----:B------:R-:W2:Y:S04]  /*5710*/  LDSM.16.M88.4 R20, [R145+0x4800] ;  /* 0x004800009114783b */ /* 0x000ea80000000200 */
[----:B------:R-:W3:Y:S04]  /*5720*/  LDSM.16.M88.4 R12, [R145+0x5000] ;  /* 0x00500000910c783b */ /* 0x000ee80000000200 */
[----:B------:R-:W4:Y:S04]  /*5730*/  LDSM.16.M88.4 R32, [R145+0x5800] ;  /* 0x005800009120783b */ /* 0x000f280000000200 */
[----:B------:R-:W-:Y:S04]  /*5740*/  LDSM.16.M88.4 R100, [R144] ;  /* 0x000000009064783b */ /* 0x000fe80000000200 */
[----:B------:R-:W5:Y:S04]  /*5750*/  LDSM.16.M88.4 R112, [R143] ;  /* 0x000000008f70783b */ /* 0x000f680000000200 */
[----:B------:R-:W5:Y:S04]  /*5760*/  LDSM.16.M88.4 R116, [R135] ;  /* 0x000000008774783b */ /* 0x000f680000000200 */
[----:B------:R-:W-:Y:S04]  /*5770*/  LDSM.16.M88.4 R120, [R132+0x2000] ;  /* 0x002000008478783b */ /* 0x000fe80000000200 */
[----:B------:R-:W0:Y:S01]  /*5780*/  LDGDEPBAR ;  /* 0x00000000000079af */ /* 0x000e220000000000 */
[C---:B-1----:R-:W-:Y:S06]  /*5790*/  HMMA.16816.F32.BF16 R4, R104.reuse, R28, RZ ;  /* 0x0000001c6804723c */ /* 0x042fec00000418ff */
[C---:B--2---:R-:W-:Y:S06]  /*57a0*/  HMMA.16816.F32.BF16 R24, R104.reuse, R20, RZ ;  /* 0x000000146818723c */ /* 0x044fec00000418ff */
[C---:B---3--:R-:W-:Y:S06]  /*57b0*/  HMMA.16816.F32.BF16 R16, R104.reuse, R12, RZ ;  /* 0x0000000c6810723c */ /* 0x048fec00000418ff */
[C---:B------:R-:W-:Y:S06]  /*57c0*/  HMMA.16816.F32.BF16 R28, R104.reuse, R30, RZ ;  /* 0x0000001e681c723c */ /* 0x040fec00000418ff */
[C---:B------:R-:W-:Y:S06]  /*57d0*/  HMMA.16816.F32.BF16 R20, R104.reuse, R22, RZ ;  /* 0x000000166814723c */ /* 0x040fec00000418ff */
[C---:B------:R-:W-:Y:S06]  /*57e0*/  HMMA.16816.F32.BF16 R12, R104.reuse, R14, RZ ;  /* 0x0000000e680c723c */ /* 0x040fec00000418ff */
[C---:B----4-:R-:W-:Y:S06]  /*57f0*/  HMMA.16816.F32.BF16 R108, R104.reuse, R32, RZ ;  /* 0x00000020686c723c */ /* 0x050fec00000418ff */
[----:B------:R-:W-:Y:S01]  /*5800*/  HMMA.16816.F32.BF16 R104, R104, R34, RZ ;  /* 0x000000226868723c */ /* 0x000fe200000418ff */
[----:B------:R-:W1:Y:S05]  /*5810*/  LDSM.16.M88.4 R32, [R134] ;  /* 0x000000008620783b */ /* 0x000e6a0000000200 */
[C---:B-----5:R-:W-:Y:S06]  /*5820*/  HMMA.16816.F32.BF16 R4, R100.reuse, R112, R4 ;  /* 0x000000706404723c */ /* 0x060fec0000041804 */
[C---:B------:R-:W-:Y:S01]  /*5830*/  HMMA.16816.F32.BF16 R28, R100.reuse, R114, R28 ;  /* 0x00000072641c723c */ /* 0x040fe2000004181c */
[----:B------:R-:W2:Y:S05]  /*5840*/  LDSM.16.M88.4 R112, [R133] ;  /* 0x000000008570783b */ /* 0x000eaa0000000200 */
        /* <DEDUP_REMOVED lines=18> */
[----:B------:R-:W2:Y:S05]  /*5970*/  LDSM.16.M88.4 R100, [R141] ;  /* 0x000000008d64783b */ /* 0x000eaa0000000200 */
[C---:B-1----:R-:W-:Y:S06]  /*5980*/  HMMA.16816.F32.BF16 R108, R32.reuse, R116, R108 ;  /* 0x00000074206c723c */ /* 0x042fec000004186c */
[----:B------:R-:W-:Y:S01]  /*5990*/  HMMA.16816.F32.BF16 R104, R32, R118, R104 ;  /* 0x000000762068723c */ /* 0x000fe20000041868 */
[----:B------:R-:W1:Y:S04]  /*59a0*/  LDSM.16.M88.4 R116, [R132+0x800] ;  /* 0x000800008474783b */ /* 0x000e680000000200 */
[----:B------:R-:W3:Y:S01]  /*59b0*/  LDSM.16.M88.4 R32, [R132+0x1000] ;  /* 0x001000008420783b */ /* 0x000ee20000000200 */
        /* <DEDUP_REMOVED lines=21> */
[----:B------:R-:W2:Y:S05]  /*5b10*/  LDSM.16.M88.4 R100, [R144+0x2000] ;  /* 0x002000009064783b */ /* 0x000eaa0000000200 */
[C---:B-1----:R-:W-:Y:S06]  /*5b20*/  HMMA.16816.F32.BF16 R108, R32.reuse, R116, R108 ;  /* 0x00000074206c723c */ /* 0x042fec000004186c */
[----:B------:R-:W-:Y:S01]  /*5b30*/  HMMA.16816.F32.BF16 R104, R32, R118, R104 ;  /* 0x000000762068723c */ /* 0x000fe20000041868 */
[----:B------:R-:W1:Y:S04]  /*5b40*/  LDSM.16.M88.4 R116, [R130] ;  /* 0x000000008274783b */ /* 0x000e680000000200 */
[----:B------:R-:W3:Y:S01]  /*5b50*/  LDSM.16.M88.4 R32, [R129] ;  /* 0x000000008120783b */ /* 0x000ee20000000200 */
[C---:B--2---:R-:W-:Y:S06]  /*5b60*/  HMMA.16816.F32.BF16 R4, R100.reuse, R112, R4 ;  /* 0x000000706404723c */ /* 0x044fec0000041804 */
[C---:B------:R-:W-:Y:S01]  /*5b70*/  HMMA.16816.F32.BF16 R28, R100.reuse, R114, R28 ;  /* 0x00000072641c723c */ /* 0x040fe2000004181c */
[----:B------:R-:W2:Y:S05]  /*5b80*/  LDSM.16.M88.4 R112, [R128] ;  /* 0x000000008070783b */ /* 0x000eaa0000000200 */
        /* <DEDUP_REMOVED lines=14> */
[----:B------:R-:W-:Y:S01]  /*5c70*/  HMMA.16816.F32.BF16 R20, R116, R114, R20 ;  /* 0x000000727414723c */ /* 0x000fe20000041814 */
[----:B------:R-:W2:Y:S05]  /*5c80*/  LDSM.16.M88.4 R112, [R139+0x7800] ;  /* 0x007800008b70783b */ /* 0x000eaa0000000200 */
[C---:B---3--:R-:W-:Y:S06]  /*5c90*/  HMMA.16816.F32.BF16 R4, R100.reuse, R120, R4 ;  /* 0x000000786404723c */ /* 0x048fec0000041804 */
[----:B------:R-:W-:Y:S06]  /*5ca0*/  HMMA.16816.F32.BF16 R28, R100, R122, R28 ;  /* 0x0000007a641c723c */ /* 0x000fec000004181c */
[C---:B-1----:R-:W-:Y:S06]  /*5cb0*/  HMMA.16816.F32.BF16 R16, R116.reuse, R32, R16 ;  /* 0x000000207410723c */ /* 0x042fec0000041810 */
[C---:B------:R-:W-:Y:S01]  /*5cc0*/  HMMA.16816.F32.BF16 R12, R116.reuse, R34, R12 ;  /* 0x00000022740c723c */ /* 0x040fe2000004180c */
[----:B------:R-:W1:Y:S11]  /*5cd0*/  LDSM.16.M88.4 R32, [R132+0x2800] ;  /* 0x002800008420783b */ /* 0x000e760000000200 */
[----:B------:R-:W-:Y:S01]  /*5ce0*/  FMUL.FTZ R28, R28, UR10 ;  /* 0x0000000a1c1c7c20 */ /* 0x000fe20008410000 */
[----:B------:R-:W-:Y:S01]  /*5cf0*/  FMUL.FTZ R30, R30, UR10 ;  /* 0x0000000a1e1e7c20 */ /* 0x000fe20008410000 */
[----:B------:R-:W-:Y:S01]  /*5d00*/  FMUL.FTZ R29, R29, UR10 ;  /* 0x0000000a1d1d7c20 */ /* 0x000fe20008410000 */
[----:B------:R-:W-:Y:S01]  /*5d10*/  FMUL.FTZ R31, R31, UR10 ;  /* 0x0000000a1f1f7c20 */ /* 0x000fe20008410000 */
[C---:B--2---:R-:W-:Y:S02]  /*5d20*/  HMMA.16816.F32.BF16 R108, R116.reuse, R112, R108 ;  /* 0x00000070746c723c */ /* 0x044fe4000004186c */
[----:B------:R-:W-:Y:S04]  /*5d30*/  MUFU.TANH R28, R28 ;  /* 0x0000001c001c7308 */ /* 0x000fe80000002400 */
[----:B------:R-:W-:Y:S01]  /*5d40*/  HMMA.16816.F32.BF16 R104, R116, R114, R104 ;  /* 0x000000727468723c */ /* 0x000fe20000041868 */
[----:B------:R-:W-:Y:S01]  /*5d50*/  FMUL.FTZ R112, R4, UR10 ;  /* 0x0000000a04707c20 */ /* 0x000fe20008410000 */
[----:B------:R-:W-:-:S02]  /*5d60*/  FMUL.FTZ R113, R5, UR10 ;  /* 0x0000000a05717c20 */ /* 0x000fc40008410000 */
[----:B------:R-:W-:Y:S03]  /*5d70*/  MUFU.TANH R30, R30 ;  /* 0x0000001e001e7308 */ /* 0x000fe60000002400 */
[----:B------:R-:W-:-:S05]  /*5d80*/  FMUL.FTZ R114, R6, UR10 ;  /* 0x0000000a06727c20 */ /* 0x000fca0008410000 */
[----:B------:R-:W-:Y:S08]  /*5d90*/  MUFU.TANH R112, R112 ;  /* 0x0000007000707308 */ /* 0x000ff00000002400 */
[----:B------:R-:W2:Y:S08]  /*5da0*/  MUFU.TANH R114, R114 ;  /* 0x0000007200727308 */ /* 0x000eb00000002400 */
[----:B------:R-:W-:Y:S01]  /*5db0*/  MUFU.TANH R113, R113 ;  /* 0x0000007100717308 */ /* 0x000fe20000002400 */
[C---:B-1----:R-:W-:Y:S06]  /*5dc0*/  HMMA.16816.F32.BF16 R24, R100.reuse, R32, R24 ;  /* 0x000000206418723c */ /* 0x042fec0000041818 */
[----:B------:R-:W-:Y:S01]  /*5dd0*/  HMMA.16816.F32.BF16 R20, R100, R34, R20 ;  /* 0x000000226414723c */ /* 0x000fe20000041814 */
[----:B------:R-:W-:Y:S01]  /*5de0*/  FMUL.FTZ R32, R7, UR10 ;  /* 0x0000000a07207c20 */ /* 0x000fe20008410000 */
[----:B------:R-:W-:Y:S01]  /*5df0*/  MUFU.TANH R29, R29 ;  /* 0x0000001d001d7308 */ /* 0x000fe20000002400 */
[----:B------:R-:W1:Y:S07]  /*5e00*/  LDSM.16.M88.4 R4, [R132+0x3000] ;  /* 0x003000008404783b */ /* 0x000e6e0000000200 */
[----:B------:R-:W3:Y:S08]  /*5e10*/  MUFU.TANH R32, R32 ;  /* 0x0000002000207308 */ /* 0x000ef00000002400 */
[----:B------:R-:W-:Y:S01]  /*5e20*/  FMUL.FTZ R115, R24, UR10 ;  /* 0x0000000a18737c20 */ /* 0x000fe20008410000 */
[----:B------:R-:W-:Y:S01]  /*5e30*/  FMUL.FTZ R24, R25, UR10 ;  /* 0x0000000a19187c20 */ /* 0x000fe20008410000 */
[----:B------:R-:W-:Y:S01]  /*5e40*/  FMUL.FTZ R25, R26, UR10 ;  /* 0x0000000a1a197c20 */ /* 0x000fe20008410000 */
[----:B------:R-:W-:Y:S01]  /*5e50*/  FMUL.FTZ R26, R27, UR10 ;  /* 0x0000000a1b1a7c20 */ /* 0x000fe20008410000 */
[----:B------:R-:W4:Y:S02]  /*5e60*/  MUFU.TANH R31, R31 ;  /* 0x0000001f001f7308 */ /* 0x000f240000002400 */
[----:B------:R-:W-:Y:S01]  /*5e70*/  FMUL.FTZ R33, R20, UR10 ;  /* 0x0000000a14217c20 */ /* 0x000fe20008410000 */
[----:B------:R-:W-:Y:S01]  /*5e80*/  FMUL.FTZ R21, R21, UR10 ;  /* 0x0000000a15157c20 */ /* 0x000fe20008410000 */
[----:B------:R-:W5:Y:S01]  /*5e90*/  S2R R20, SR_TID.X ;  /* 0x0000000000147919 */ /* 0x000f620000002100 */
[----:B------:R-:W-:Y:S01]  /*5ea0*/  FMUL.FTZ R22, R22, UR10 ;  /* 0x0000000a16167c20 */ /* 0x000fe20008410000 */
[----:B------:R-:W-:-:S02]  /*5eb0*/  FMUL.FTZ R23, R23, UR10 ;  /* 0x0000000a17177c20 */ /* 0x000fc40008410000 */
[----:B------:R-:W4:Y:S08]  /*5ec0*/  MUFU.TANH R25, R25 ;  /* 0x0000001900197308 */ /* 0x000f300000002400 */
[----:B------:R-:W4:Y:S01]  /*5ed0*/  MUFU.TANH R115, R115 ;  /* 0x0000007300737308 */ /* 0x000f220000002400 */
[C---:B-1----:R-:W-:Y:S07]  /*5ee0*/  HMMA.16816.F32.BF16 R16, R100.reuse, R4, R16 ;  /* 0x000000046410723c */ /* 0x042fee0000041810 */
[----:B------:R-:W1:Y:S01]  /*5ef0*/  MUFU.TANH R24, R24 ;  /* 0x0000001800187308 */ /* 0x000e620000002400 */
[----:B------:R-:W-:Y:S01]  /*5f00*/  HMMA.16816.F32.BF16 R12, R100, R6, R12 ;  /* 0x00000006640c723c */ /* 0x000fe2000004180c */
[----:B------:R-:W3:Y:S01]  /*5f10*/  LDSM.16.M88.4 R4, [R132+0x3800] ;  /* 0x003800008404783b */ /* 0x000ee20000000200 */
[----:B------:R-:W-:-:S05]  /*5f20*/  DEPBAR.LE SB0, 0x0 ;  /* 0x000080000000791a */ /* 0x000fca0000000000 */
[----:B------:R-:W1:Y:S08]  /*5f30*/  MUFU.TANH R26, R26 ;  /* 0x0000001a001a7308 */ /* 0x000e700000002400 */
[----:B------:R-:W1:Y:S01]  /*5f40*/  MUFU.TANH R33, R33 ;  /* 0x0000002100217308 */ /* 0x000e620000002400 */
[----:B------:R-:W-:Y:S01]  /*5f50*/  FMUL.FTZ R121, R16, UR10 ;  /* 0x0000000a10797c20 */ /* 0x000fe20008410000 */
[----:B-----5:R-:W-:-:S02]  /*5f60*/  IMAD.SHL.U32 R16, R20, 0x2, RZ ;  /* 0x0000000214107824 */ /* 0x020fc400078e00ff */
[----:B------:R-:W-:Y:S01]  /*5f70*/  FMUL.FTZ R119, R17, UR10 ;  /* 0x0000000a11777c20 */ /* 0x000fe20008410000 */
[----:B------:R-:W-:-:S03]  /*5f80*/  FMUL.FTZ R17, R18, UR10 ;  /* 0x0000000a12117c20 */ /* 0x000fc60008410000 */
[----:B------:R-:W5:Y:S01]  /*5f90*/  MUFU.TANH R116, R22 ;  /* 0x0000001600747308 */ /* 0x000f620000002400 */
[----:B------:R-:W-:Y:S01]  /*5fa0*/  FMUL.FTZ R154, R19, UR10 ;  /* 0x0000000a139a7c20 */ /* 0x000fe20008410000 */
[----:B------:R-:W-:Y:S01]  /*5fb0*/  LOP3.LUT R16, R16, 0x6, RZ, 0xc0, !PT ;  /* 0x0000000610107812 */ /* 0x000fe200078ec0ff */
[----:B------:R-:W-:Y:S01]  /*5fc0*/  FMUL.FTZ R12, R12, UR10 ;  /* 0x0000000a0c0c7c20 */ /* 0x000fe20008410000 */
[----:B------:R-:W-:Y:S01]  /*5fd0*/  FMUL.FTZ R14, R14, UR10 ;  /* 0x0000000a0e0e7c20 */ /* 0x000fe20008410000 */
[----:B------:R-:W-:Y:S01]  /*5fe0*/  FMUL.FTZ R18, R13, UR10 ;  /* 0x0000000a0d127c20 */ /* 0x000fe20008410000 */
[----:B------:R-:W-:Y:S01]  /*5ff0*/  FMUL.FTZ R120, R15, UR10 ;  /* 0x0000000a0f787c20 */ /* 0x000fe20008410000 */
[----:B------:R-:W-:Y:S01]  /*6000*/  IMAD R16, R153, 0x40, R16 ;  /* 0x0000004099107824 */ /* 0x000fe200078e0210 */
[----:B------:R-:W5:Y:S03]  /*6010*/  MUFU.TANH R21, R21 ;  /* 0x0000001500157308 */ /* 0x000f660000002400 */
[C---:B------:R-:W-:Y:S01]  /*6020*/  VIADD R20, R16.reuse, 0x18 ;  /* 0x0000001810147836 */ /* 0x040fe20000000000 */
[----:B------:R-:W-:-:S02]  /*6030*/  ISETP.GE.AND P2, PT, R16, R151, PT ;  /* 0x000000971000720c */ /* 0x000fc40003f46270 */
[----:B------:R-:W-:Y:S02]  /*6040*/  ISETP.GE.AND P5, PT, R16, R0, PT ;  /* 0x000000001000720c */ /* 0x000fe40003fa6270 */
[----:B------:R-:W5:Y:S02]  /*6050*/  MUFU.TANH R27, R23 ;  /* 0x00000017001b7308 */ /* 0x000f640000002400 */
[----:B--2---:R-:W-:Y:S01]  /*6060*/  FSEL R114, R114, -INF , !P5 ;  /* 0xff80000072727808 */ /* 0x004fe20006800000 */
[C---:B---3--:R-:W-:Y:S05]  /*6070*/  HMMA.16816.F32.BF16 R104, R100.reuse, R6, R104 ;  /* 0x000000066468723c */ /* 0x048fea0000041868 */
[----:B------:R2:W-:Y:S01]  /*6080*/  MUFU.TANH R19, R12 ;  /* 0x0000000c00137308 */ /* 0x0005e20000002400 */
[----:B------:R-:W-:Y:S01]  /*6090*/  HMMA.16816.F32.BF16 R108, R100, R4, R108 ;  /* 0x00000004646c723c */ /* 0x000fe2000004186c */
[----:B------:R-:W-:-:S06]  /*60a0*/  VIADD R6, R16, 0x11 ;  /* 0x0000001110067836 */ /* 0x000fcc0000000000 */
[C---:B------:R-:W-:Y:S01]  /*60b0*/  VIADD R4, R16.reuse, 0x8 ;  /* 0x0000000810047836 */ /* 0x040fe20000000000 */
[----:B------:R-:W3:Y:S01]  /*60c0*/  MUFU.TANH R17, R17 ;  /* 0x0000001100117308 */ /* 0x000ee20000002400 */
[----:B------:R-:W-:-:S03]  /*60d0*/  VIADD R5, R16, 0x1 ;  /* 0x0000000110057836 */ /* 0x000fc60000000000 */
[CC--:B------:R-:W-:Y:S02]  /*60e0*/  ISETP.GE.AND P4, PT, R4.reuse, R151.reuse, PT ;  /* 0x000000970400720c */ /* 0x0c0fe40003f86270 */
[-C--:B------:R-:W-:Y:S01]  /*60f0*/  ISETP.GE.AND P6, PT, R4, R0.reuse, PT ;  /* 0x000000000400720c */ /* 0x080fe20003fc6270 */
[C---:B------:R-:W-:Y:S01]  /*6100*/  VIADD R4, R16.reuse, 0x9 ;  /* 0x0000000910047836 */ /* 0x040fe20000000000 */
[CC--:B------:R-:W-:Y:S01]  /*6110*/  ISETP.GE.AND P3, PT, R5.reuse, R0.reuse, PT ;  /* 0x000000000500720c */ /* 0x0c0fe20003f66270 */
[----:B--2---:R-:W-:Y:S01]  /*6120*/  VIADD R12, R16, 0x10 ;  /* 0x00000010100c7836 */ /* 0x004fe20000000000 */
[-C--:B------:R-:W-:Y:S01]  /*6130*/  ISETP.GE.AND P1, PT, R5, R151.reuse, PT ;  /* 0x000000970500720c */ /* 0x080fe20003f26270 */
[----:B------:R-:W2:Y:S01]  /*6140*/  MUFU.TANH R121, R121 ;  /* 0x0000007900797308 */ /* 0x000ea20000002400 */
[----:B------:R-:W-:Y:S01]  /*6150*/  FSEL R5, R112, -INF , !P2 ;  /* 0xff80000070057808 */ /* 0x000fe20005000000 */
[----:B------:R-:W-:Y:S01]  /*6160*/  FMUL.FTZ R104, R104, UR10 ;  /* 0x0000000a68687c20 */ /* 0x000fe20008410000 */
[CC--:B------:R-:W-:Y:S01]  /*6170*/  ISETP.GE.AND P2, PT, R4.reuse, R151.reuse, PT ;  /* 0x000000970400720c */ /* 0x0c0fe20003f46270 */
[----:B------:R-:W-:Y:S01]  /*6180*/  FMUL.FTZ R105, R105, UR10 ;  /* 0x0000000a69697c20 */ /* 0x000fe20008410000 */
[-C--:B------:R-:W-:Y:S01]  /*6190*/  ISETP.GE.AND P5, PT, R4, R0.reuse, PT ;  /* 0x000000000400720c */ /* 0x080fe20003fa6270 */
[----:B------:R-:W-:Y:S01]  /*61a0*/  FMUL.FTZ R108, R108, UR10 ;  /* 0x0000000a6c6c7c20 */ /* 0x000fe20008410000 */
[----:B------:R-:W-:Y:S01]  /*61b0*/  FSEL R4, R32, -INF , !P3 ;  /* 0xff80000020047808 */ /* 0x000fe20005800000 */
[----:B------:R4:W2:Y:S01]  /*61c0*/  MUFU.TANH R122, R14 ;  /* 0x0000000e007a7308 */ /* 0x0008a20000002400 */
[----:B------:R-:W-:Y:S01]  /*61d0*/  FSEL R13, R113, -INF , !P1 ;  /* 0xff800000710d7808 */ /* 0x000fe20004800000 */
[----:B------:R-:W-:Y:S01]  /*61e0*/  FMUL.FTZ R102, R106, UR10 ;  /* 0x0000000a6a667c20 */ /* 0x000fe20008410000 */
[----:B------:R-:W-:Y:S01]  /*61f0*/  ISETP.GE.AND P3, PT, R12, R0, PT ;  /* 0x000000000c00720c */ /* 0x000fe20003f66270 */
[----:B------:R-:W-:Y:S01]  /*6200*/  FMUL.FTZ R101, R107, UR10 ;  /* 0x0000000a6b657c20 */ /* 0x000fe20008410000 */
[----:B------:R-:W-:Y:S01]  /*6210*/  FSEL R7, R28, -INF , !P4 ;  /* 0xff8000001c077808 */ /* 0x000fe20006000000 */
[----:B------:R-:W-:Y:S01]  /*6220*/  VIADD R28, R16, 0x20 ;  /* 0x00000020101c7836 */ /* 0x000fe20000000000 */
[-C--:B------:R-:W-:Y:S01]  /*6230*/  ISETP.GE.AND P1, PT, R12, R151.reuse, PT ;  /* 0x000000970c00720c */ /* 0x080fe20003f26270 */
[----:B------:R-:W2:Y:S01]  /*6240*/  MUFU.TANH R119, R119 ;  /* 0x0000007700777308 */ /* 0x000ea20000002400 */
[----:B------:R-:W-:-:S02]  /*6250*/  ISETP.GE.AND P4, PT, R6, R151, PT ;  /* 0x000000970600720c */ /* 0x000fc40003f86270 */
[----:B------:R-:W-:Y:S02]  /*6260*/  FSEL R12, R30, -INF , !P6 ;  /* 0xff8000001e0c7808 */ /* 0x000fe40007000000 */
[----:B------:R-:W-:Y:S02]  /*6270*/  ISETP.GE.AND P6, PT, R6, R0, PT ;  /* 0x000000000600720c */ /* 0x000fe40003fc6270 */
[----:B------:R-:W-:Y:S01]  /*6280*/  FSEL R15, R29, -INF , !P2 ;  /* 0xff8000001d0f7808 */ /* 0x000fe20005000000 */
[----:B------:R-:W2:Y:S01]  /*6290*/  MUFU.TANH R154, R154 ;  /* 0x0000009a009a7308 */ /* 0x000ea20000002400 */
[C---:B----4-:R-:W-:Y:S01]  /*62a0*/  VIADD R14, R16.reuse, 0x19 ;  /* 0x00000019100e7836 */ /* 0x050fe20000000000 */
[----:B------:R-:W-:Y:S01]  /*62b0*/  FSEL R6, R31, -INF , !P5 ;  /* 0xff8000001f067808 */ /* 0x000fe20006800000 */
[----:B------:R-:W-:Y:S01]  /*62c0*/  FMUL.FTZ R29, R109, UR10 ;  /* 0x0000000a6d1d7c20 */ /* 0x000fe20008410000 */
[----:B------:R-:W-:Y:S01]  /*62d0*/  FSEL R22, R25, -INF , !P3 ;  /* 0xff80000019167808 */ /* 0x000fe20005800000 */
[----:B------:R-:W-:Y:S01]  /*62e0*/  VIADD R25, R16, 0x21 ;  /* 0x0000002110197836 */ /* 0x000fe20000000000 */
[----:B------:R-:W-:-:S02]  /*62f0*/  ISETP.GE.AND P2, PT, R20, R151, PT ;  /* 0x000000971400720c */ /* 0x000fc40003f46270 */
[-C--:B------:R-:W-:Y:S01]  /*6300*/  ISETP.GE.AND P5, PT, R20, R0.reuse, PT ;  /* 0x000000001400720c */ /* 0x080fe20003fa6270 */
[----:B------:R-:W4:Y:S01]  /*6310*/  MUFU.TANH R18, R18 ;  /* 0x0000001200127308 */ /* 0x000f220000002400 */
[----:B------:R-:W-:Y:S02]  /*6320*/  FSEL R115, R115, -INF , !P1 ;  /* 0xff80000073737808 */ /* 0x000fe40004800000 */
[----:B-1----:R-:W-:Y:S01]  /*6330*/  FSEL R23, R24, -INF , !P4 ;  /* 0xff80000018177808 */ /* 0x002fe20006000000 */
[----:B------:R-:W-:Y:S01]  /*6340*/  VIADD R24, R16, 0x28 ;  /* 0x0000002810187836 */ /* 0x000fe20000000000 */
[C---:B------:R-:W-:Y:S02]  /*6350*/  ISETP.GE.AND P1, PT, R14.reuse, R151, PT ;  /* 0x000000970e00720c */ /* 0x040fe40003f26270 */
[----:B------:R-:W-:Y:S01]  /*6360*/  ISETP.GE.AND P3, PT, R14, R0, PT ;  /* 0x000000000e00720c */ /* 0x000fe20003f66270 */
[----:B------:R1:W-:Y:S01]  /*6370*/  MUFU.TANH R109, R104 ;  /* 0x00000068006d7308 */ /* 0x0003e20000002400 */
[----:B------:R-:W-:-:S02]  /*6380*/  FSEL R20, R26, -INF , !P6 ;  /* 0xff8000001a147808 */ /* 0x000fc40007000000 */
[-C--:B------:R-:W-:Y:S02]  /*6390*/  ISETP.GE.AND P6, PT, R28, R0.reuse, PT ;  /* 0x000000001c00720c */ /* 0x080fe40003fc6270 */
[----:B------:R-:W-:Y:S02]  /*63a0*/  FSEL R113, R33, -INF , !P2 ;  /* 0xff80000021717808 */ /* 0x000fe40005000000 */
[----:B-----5:R-:W-:Y:S01]  /*63b0*/  FSEL R116, R116, -INF , !P5 ;  /* 0xff80000074747808 */ /* 0x020fe20006800000 */
[----:B------:R-:W5:Y:S01]  /*63c0*/  MUFU.TANH R120, R120 ;  /* 0x0000007800787308 */ /* 0x000f620000002400 */
[C---:B------:R-:W-:Y:S02]  /*63d0*/  ISETP.GE.AND P2, PT, R25.reuse, R151, PT ;  /* 0x000000971900720c */ /* 0x040fe40003f46270 */
[----:B------:R-:W-:Y:S01]  /*63e0*/  ISETP.GE.AND P5, PT, R25, R0, PT ;  /* 0x000000001900720c */ /* 0x000fe20003fa6270 */
[----:B------:R-:W-:Y:S01]  /*63f0*/  VIADD R25, R16, 0x29 ;  /* 0x0000002910197836 */ /* 0x000fe20000000000 */
[----:B------:R-:W-:-:S02]  /*6400*/  FSEL R21, R21, -INF , !P1 ;  /* 0xff80000015157808 */ /* 0x000fc40004800000 */
[----:B------:R-:W-:Y:S01]  /*6410*/  FSEL R26, R27, -INF , !P3 ;  /* 0xff8000001b1a7808 */ /* 0x000fe20005800000 */
[----:B------:R-:W5:Y:S01]  /*6420*/  MUFU.TANH R108, R108 ;  /* 0x0000006c006c7308 */ /* 0x000f620000002400 */
[-C--:B------:R-:W-:Y:S01]  /*6430*/  ISETP.GE.AND P4, PT, R28, R151.reuse, PT ;  /* 0x000000971c00720c */ /* 0x080fe20003f86270 */
[----:B------:R-:W-:Y:S01]  /*6440*/  FMUL.FTZ R28, R110, UR10 ;  /* 0x0000000a6e1c7c20 */ /* 0x000fe20008410000 */
[CC--:B------:R-:W-:Y:S01]  /*6450*/  ISETP.GE.AND P1, PT, R24.reuse, R151.reuse, PT ;  /* 0x000000971800720c */ /* 0x0c0fe20003f26270 */
[----:B-1----:R-:W-:Y:S01]  /*6460*/  FMUL.FTZ R104, R111, UR10 ;  /* 0x0000000a6f687c20 */ /* 0x002fe20008410000 */
[----:B------:R-:W-:Y:S02]  /*6470*/  ISETP.GE.AND P3, PT, R24, R0, PT ;  /* 0x000000001800720c */ /* 0x000fe40003f66270 */
[----:B---3--:R-:W-:Y:S01]  /*6480*/  FSEL R24, R17, -INF , !P6 ;  /* 0xff80000011187808 */ /* 0x008fe20007000000 */
[----:B------:R-:W-:Y:S01]  /*6490*/  VIADD R17, R16, 0x31 ;  /* 0x0000003110117836 */ /* 0x000fe20000000000 */
[----:B--2---:R-:W-:Y:S01]  /*64a0*/  FSEL R121, R121, -INF , !P4 ;  /* 0xff80000079797808 */ /* 0x004fe20006000000 */
[----:B------:R-:W1:Y:S01]  /*64b0*/  MUFU.TANH R14, R29 ;  /* 0x0000001d000e7308 */ /* 0x000e620000002400 */
[----:B------:R-:W-:-:S02]  /*64c0*/  ISETP.GE.AND P4, PT, R25, R151, PT ;  /* 0x000000971900720c */ /* 0x000fc40003f86270 */
[-C--:B------:R-:W-:Y:S01]  /*64d0*/  ISETP.GE.AND P6, PT, R25, R0.reuse, PT ;  /* 0x000000001900720c */ /* 0x080fe20003fc6270 */
[----:B------:R-:W-:Y:S01]  /*64e0*/  VIADD R25, R16, 0x30 ;  /* 0x0000003010197836 */ /* 0x000fe20000000000 */
[----:B------:R-:W-:Y:S02]  /*64f0*/  FSEL R27, R19, -INF , !P1 ;  /* 0xff800000131b7808 */ /* 0x000fe40004800000 */
[----:B------:R-:W-:Y:S01]  /*6500*/  FSEL R122, R122, -INF , !P3 ;  /* 0xff8000007a7a7808 */ /* 0x000fe20005800000 */
[----:B------:R-:W2:Y:S01]  /*6510*/  MUFU.TANH R105, R105 ;  /* 0x0000006900697308 */ /* 0x000ea20000002400 */
[CC--:B------:R-:W-:Y:S02]  /*6520*/  ISETP.GE.AND P1, PT, R17.reuse, R151.reuse, PT ;  /* 0x000000971100720c */ /* 0x0c0fe40003f26270 */
[----:B------:R-:W-:Y:S01]  /*6530*/  ISETP.GE.AND P3, PT, R17, R0, PT ;  /* 0x000000001100720c */ /* 0x000fe20003f66270 */
[C---:B------:R-:W-:Y:S01]  /*6540*/  VIADD R17, R16.reuse, 0x38 ;  /* 0x0000003810117836 */ /* 0x040fe20000000000 */
[----:B------:R-:W-:Y:S01]  /*6550*/  FSEL R119, R119, -INF , !P2 ;  /* 0xff80000077777808 */ /* 0x000fe20005000000 */
[----:B------:R-:W-:Y:S01]  /*6560*/  VIADD R16, R16, 0x39 ;  /* 0x0000003910107836 */ /* 0x000fe20000000000 */
[----:B------:R-:W-:Y:S01]  /*6570*/  FSEL R154, R154, -INF , !P5 ;  /* 0xff8000009a9a7808 */ /* 0x000fe20006800000 */
[----:B------:R-:W3:Y:S01]  /*6580*/  MUFU.TANH R28, R28 ;  /* 0x0000001c001c7308 */ /* 0x000ee20000002400 */
[----:B------:R-:W-:Y:S01]  /*6590*/  BAR.SYNC.DEFER_BLOCKING 0x0 ;  /* 0x0000000000007b1d */ /* 0x000fe20000010000 */
[----:B------:R-:W-:-:S02]  /*65a0*/  ISETP.GE.AND P2, PT, R25, R151, PT ;  /* 0x000000971900720c */ /* 0x000fc40003f46270 */
[----:B------:R-:W-:Y:S02]  /*65b0*/  ISETP.GE.AND P5, PT, R25, R0, PT ;  /* 0x000000001900720c */ /* 0x000fe40003fa6270 */
[----:B----4-:R-:W-:Y:S02]  /*65c0*/  FSEL R25, R18, -INF , !P4 ;  /* 0xff80000012197808 */ /* 0x010fe40006000000 */
[----:B------:R-:W-:Y:S01]  /*65d0*/  ISETP.GE.AND P4, PT, R17, R151, PT ;  /* 0x000000971100720c */ /* 0x000fe20003f86270 */
[----:B------:R-:W4:Y:S01]  /*65e0*/  MUFU.TANH R104, R104 ;  /* 0x0000006800687308 */ /* 0x000f220000002400 */
[----:B-----5:R-:W-:Y:S02]  /*65f0*/  FSEL R120, R120, -INF , !P6 ;  /* 0xff80000078787808 */ /* 0x020fe40007000000 */
[----:B------:R-:W-:Y:S02]  /*6600*/  FSEL R109, R109, -INF , !P4 ;  /* 0xff8000006d6d7808 */ /* 0x000fe40006000000 */
[----:B------:R-:W-:-:S02]  /*6610*/  ISETP.GT.AND P4, PT, R153, R148, PT ;  /* 0x000000949900720c */ /* 0x000fc40003f84270 */
[----:B------:R-:W-:Y:S01]  /*6620*/  FSEL R108, R108, -INF , !P2 ;  /* 0xff8000006c6c7808 */ /* 0x000fe20005000000 */
[----:B------:R-:W5:Y:S01]  /*6630*/  MUFU.TANH R102, R102 ;  /* 0x0000006600667308 */ /* 0x000f620000002400 */
[----:B-1----:R-:W-:Y:S02]  /*6640*/  FSEL R107, R14, -INF , !P1 ;  /* 0xff8000000e6b7808 */ /* 0x002fe40004800000 */
[C---:B------:R-:W-:Y:S02]  /*6650*/  ISETP.GE.AND P6, PT, R16.reuse, R151, PT ;  /* 0x000000971000720c */ /* 0x040fe40003fc6270 */
[-C--:B------:R-:W-:Y:S02]  /*6660*/  ISETP.GE.AND P2, PT, R17, R0.reuse, PT ;  /* 0x000000001100720c */ /* 0x080fe40003f46270 */
[----:B------:R-:W-:Y:S01]  /*6670*/  ISETP.GE.AND P1, PT, R16, R0, PT ;  /* 0x000000001000720c */ /* 0x000fe20003f26270 */
[----:B------:R-:W1:Y:S01]  /*6680*/  MUFU.TANH R101, R101 ;  /* 0x0000006500657308 */ /* 0x000e620000002400 */
[----:B--2---:R-:W-:-:S02]  /*6690*/  FSEL R105, R105, -INF , !P6 ;  /* 0xff80000069697808 */ /* 0x004fc40007000000 */
[----:B---3--:R-:W-:Y:S02]  /*66a0*/  FSEL R106, R28, -INF , !P5 ;  /* 0xff8000001c6a7808 */ /* 0x008fe40006800000 */
[----:B----4-:R-:W-:Y:S02]  /*66b0*/  FSEL R104, R104, -INF , !P3 ;  /* 0xff80000068687808 */ /* 0x010fe40005800000 */
[----:B-----5:R-:W-:Y:S02]  /*66c0*/  FSEL R102, R102, -INF , !P2 ;  /* 0xff80000066667808 */ /* 0x020fe40005000000 */
[----:B-1----:R-:W-:Y:S01]  /*66d0*/  FSEL R101, R101, -INF , !P1 ;  /* 0xff80000065657808 */ /* 0x002fe20004800000 */
        /* <DEDUP_REMOVED lines=48> */
[----:B------:R-:W-:-:S05]  /*69e0*/  IMAD R17, R17, R14, -0x40 ;  /* 0xffffffc011117424 */ /* 0x000fca00078e020e */
[----:B------:R-:W-:-:S05]  /*69f0*/  SHF.R.S32.HI R19, RZ, 0x1f, R17 ;  /* 0x0000001fff137819 */ /* 0x000fca0000011411 */
[-C--:B------:R-:W-:Y:S02]  /*6a00*/  IMAD R0, R19, R8.reuse, RZ ;  /* 0x0000000813007224 */ /* 0x080fe400078e02ff */
[----:B------:R-:W-:-:S04]  /*6a10*/  IMAD.WIDE.U32 R18, R17, R8, RZ ;  /* 0x0000000811127225 */ /* 0x000fc800078e00ff */
        /* <DEDUP_REMOVED lines=9> */
.L_x_7602:
[----:B------:R-:W-:-:S04]  /*6ab0*/  LEA R18, -R8, RZ, 0x6 ;  /* 0x000000ff08127211 */ /* 0x000fc800078e31ff */
[----:B------:R-:W-:-:S07]  /*6ac0*/  SHF.R.S32.HI R19, RZ, 0x1f, R18 ;  /* 0x0000001fff137819 */ /* 0x000fce0000011412 */
.L_x_7603:
        /* <DEDUP_REMOVED lines=24> */
.L_x_7601:
        /* <DEDUP_REMOVED lines=38> */
[----:B-1----:R-:W-:-:S03]  /*6eb0*/  FMNMX.FTZ R32, R17, R32, !PT ;  /* 0x0000002011207209 */ /* 0x002fc60007810000 */
[----:B------:R-:W1:Y:S01]  /*6ec0*/  LDSM.16.MT88.4 R16, [R138+0x8000] ;  /* 0x008000008a10783b */ /* 0x000e620000004200 */
[----:B--2---:R-:W-:Y:S01]  /*6ed0*/  FMNMX.FTZ R31, R0, R31, !PT ;  /* 0x0000001f001f7209 */ /* 0x004fe20007810000 */
        /* <DEDUP_REMOVED lines=9> */
[--C-:B------:R-:W-:Y:S01]  /*6f70*/  FFMA.FTZ R29, R7, UR6, -R110.reuse ;  /* 0x00000006071d7c23 */ /* 0x100fe2000801086e */
[----:B------:R-:W-:Y:S01]  /*6f80*/  FFMA.FTZ R0, R4, UR6, -R103 ;  /* 0x0000000604007c23 */ /* 0x000fe20008010867 */
[----:B------:R-:W-:Y:S01]  /*6f90*/  FSEL R4, R32, RZ, P2 ;  /* 0x000000ff20047208 */ /* 0x000fe20001000000 */
[----:B------:R-:W-:Y:S01]  /*6fa0*/  FADD.FTZ R2, R2, -R5 ;  /* 0x8000000502027221 */ /* 0x000fe20000010000 */
[----:B------:R-:W-:Y:S01]  /*6fb0*/  FFMA.FTZ R28, R15, UR6, -R110 ;  /* 0x000000060f1c7c23 */ /* 0x000fe2000801086e */
[--C-:B------:R-:W-:Y:S01]  /*6fc0*/  FFMA.FTZ R34, R114, UR6, -R103.reuse ;  /* 0x0000000672227c23 */ /* 0x100fe20008010867 */
[--C-:B------:R-:W-:Y:S01]  /*6fd0*/  FFMA.FTZ R7, R12, UR6, -R103.reuse ;  /* 0x000000060c077c23 */ /* 0x100fe20008010867 */
[----:B------:R-:W-:Y:S01]  /*6fe0*/  FADD.FTZ R35, R3, -R4 ;  /* 0x8000000403237221 */ /* 0x000fe20000010000 */
[----:B------:R-:W-:Y:S01]  /*6ff0*/  FMUL.FTZ R33, R2, UR6 ;  /* 0x0000000602217c20 */ /* 0x000fe20008410000 */
[--C-:B------:R-:W-:Y:S01]  /*7000*/  FFMA.FTZ R2, R6, UR6, -R103.reuse ;  /* 0x0000000606027c23 */ /* 0x100fe20008010867 */
[----:B------:R-:W-:Y:S01]  /*7010*/  MUFU.EX2 R100, R100 ;  /* 0x0000006400647308 */ /* 0x000fe20000000800 */
[----:B------:R-:W-:Y:S01]  /*7020*/  FMUL.FTZ R35, R35, UR6 ;  /* 0x0000000623237c20 */ /* 0x000fe20008410000 */
        /* <DEDUP_REMOVED lines=31> */
[----:B------:R-:W-:-:S07]  /*7220*/  FFMA.FTZ R101, R101, UR6, -R103 ;  /* 0x0000000665657c23 */ /* 0x000fce0008010867 */
        /* <DEDUP_REMOVED lines=235> */
.L_x_7598:
        /* <DEDUP_REMOVED lines=13> */
.L_x_7608:
        /* <DEDUP_REMOVED lines=67> */
.L_x_7605:
[C---:B------:R-:W-:Y:S04]  /*85e0*/  LEA R150, P1, R10.reuse, R150, 0x1 ;  /* 0x000000960a967211 */ /* 0x040fe800078208ff */
[----:B------:R-:W-:Y:S02]  /*85f0*/  LEA.HI.X R149, R10, R149, R2, 0x1, P1 ;  /* 0x000000950a957211 */ /* 0x000fe400008f0c02 */
[----:B------:R-:W-:Y:S02]  /*8600*/  IADD3 R100, P1, R150, R165, RZ ;  /* 0x000000a596647210 */ /* 0x000fe40007f3e0ff */
[----:B------:R-:W-:Y:S02]  /*8610*/  MOV R151, R149 ;  /* 0x0000009500977202 */ /* 0x000fe40000000f00 */
[-C--:B------:R-:W-:Y:S02]  /*8620*/  IADD3.X R101, R149, R156.reuse, RZ, P1, !PT ;  /* 0x0000009c95657210 */ /* 0x080fe40000ffe4ff */
[-C--:B------:R-:W-:Y:S01]  /*8630*/  IADD3 R2, P1, R100, R165.reuse, RZ ;  /* 0x000000a564027210 */ /* 0x080fe20007f3e0ff */
[----:B------:R-:W-:Y:S01]  /*8640*/  @!PT LDS RZ, [RZ] ;  /* 0x00000000fffff984 */ /* 0x000fe20000000800 */
[----:B------:R-:W-:Y:S01]  /*8650*/  @!PT LDS RZ, [RZ] ;  /* 0x00000000fffff984 */ /* 0x000fe20000000800 */
[----:B------:R-:W-:Y:S01]  /*8660*/  @!PT LDS RZ, [RZ] ;  /* 0x00000000fffff984 */ /* 0x000fe20000000800 */
[----:B------:R-:W-:Y:S03]  /*8670*/  LDGSTS.E.BYPASS.LTC128B.128 [R155+0x8000], desc[UR12][R150.64] ;  /* 0x08000000969b7fae */ /* 0x000fe6000b901d4c */
[-C--:B------:R-:W-:Y:S02]  /*8680*/  IADD3.X R3, R101, R156.reuse, RZ, P1, !PT ;  /* 0x0000009c65037210 */ /* 0x080fe40000ffe4ff */
[----:B------:R-:W-:Y:S01]  /*8690*/  LDGSTS.E.BYPASS.LTC128B.128 [R155+0xa000], desc[UR12][R150.64+0x80] ;  /* 0x0a000080969b7fae */ /* 0x000fe2000b901d4c */
[----:B------:R-:W-:Y:S04]  /*86a0*/  IADD3 R172, P1, R2, R165, RZ ;  /* 0x000000a502ac7210 */ /* 0x000fe80007f3e0ff */
[----:B------:R-:W-:Y:S01]  /*86b0*/  LDGSTS.E.BYPASS.LTC128B.128 [R155+0x8800], desc[UR12][R100.64] ;  /* 0x08800000649b7fae */ /* 0x000fe2000b901d4c */
[----:B------:R-:W-:Y:S02]  /*86c0*/  IADD3.X R173, R3, R156, RZ, P1, !PT ;  /* 0x0000009c03ad7210 */ /* 0x000fe40000ffe4ff */
[----:B------:R-:W-:Y:S02]  /*86d0*/  ISETP.GT.AND P1, PT, R153, R148, PT ;  /* 0x000000949900720c */ /* 0x000fe40003f24270 */
[----:B------:R-:W-:Y:S05]  /*86e0*/  LDGSTS.E.BYPASS.LTC128B.128 [R155+0xa800], desc[UR12][R100.64+0x80] ;  /* 0x0a800080649b7fae */ /* 0x000fea000b901d4c */
        /* <DEDUP_REMOVED lines=137> */
[----:B------:R-:W2:Y:S01]  /*8f80*/  MUFU.TANH R196, R196 ;  /* 0x000000c400c47308 */ /* 0x000ea20000002400 */
[----:B------:R-:W-:Y:S01]  /*8f90*/  FMUL.FTZ R177, R26, UR5 ;  /* 0x000000051ab17c20 */ /* 0x000fe20008410000 */
[----:B------:R-:W-:Y:S08]  /*8fa0*/  FMUL.FTZ R179, R27, UR5 ;  /* 0x000000051bb37c20 */ /* 0x000ff00008410000 */
[----:B------:R-:W2:Y:S01]  /*8fb0*/  MUFU.TANH R194, R194 ;  /* 0x000000c200c27308 */ /* 0x000ea20000002400 */
[----:B-1----:R-:W-:Y:S09]  /*8fc0*/  FMUL.FTZ R172, R28, UR5 ;  /* 0x000000051cac7c20 */ /* 0x002ff20008410000 */
        /* <DEDUP_REMOVED lines=70> */
[----:B------:R-:W2:Y:S01]  /*9430*/  LDC.64 R4, c[0x0][0x248] ;  /* 0x00009200ff047b82 */ /* 0x000ea20000000a00 */
        /* <DEDUP_REMOVED lines=27> */
.L_x_7607:
        /* <DEDUP_REMOVED lines=20> */
.L_x_7606:
[----:B--2---:R-:W-:Y:S01]  /*9730*/  FMNMX.FTZ R3, R192, R0, !PT ;  /* 0x00000000c0037209 */ /* 0x004fe20007810000 */
[----:B------:R-:W-:Y:S01]  /*9740*/  LDSM.16.MT88.4 R12, [R140+0x8000] ;  /* 0x008000008c0c783b */ /* 0x000fe20000004200 */
        /* <DEDUP_REMOVED lines=67> */
[----:B------:R2:W3:Y:S01]  /*9b80*/  MUFU.EX2 R0, R4 ;  /* 0x0000000400007308 */ /* 0x0004e20000000800 */
        /* <DEDUP_REMOVED lines=79> */
[----:B------:R-:W4:Y:S01]  /*a080*/  MUFU.EX2 R115, R115 ;  /* 0x0000007300737308 */ /* 0x000f220000000800 */
[----:B---3--:R-:W-:Y:S01]  /*a090*/  F2FP.BF16.F32.PACK_AB R99, R104, R105 ;  /* 0x000000696863723e */ /* 0x008fe200000010ff */
[--C-:B------:R-:W-:Y:S01]  /*a0a0*/  FFMA.FTZ R170, R173, UR4, -R110.reuse ;  /* 0x00000004adaa7c23 */ /* 0x100fe2000801086e */
[--C-:B------:R-:W-:Y:S01]  /*a0b0*/  FFMA.FTZ R172, R172, UR4, -R113.reuse ;  /* 0x00000004acac7c23 */ /* 0x100fe20008010871 */
[--C-:B------:R-:W-:Y:S01]  /*a0c0*/  FFMA.FTZ R173, R175, UR4, -R110.reuse ;  /* 0x00000004afad7c23 */ /* 0x100fe2000801086e */
[----:B------:R-:W-:Y:S01]  /*a0d0*/  FFMA.FTZ R110, R101, UR4, -R110 ;  /* 0x00000004656e7c23 */ /* 0x000fe2000801086e */
[--C-:B------:R-:W-:Y:S01]  /*a0e0*/  FFMA.FTZ R151, R151, UR4, -R113.reuse ;  /* 0x0000000497977c23 */ /* 0x100fe20008010871 */
[----:B------:R-:W-:Y:S01]  /*a0f0*/  FFMA.FTZ R113, R168, UR4, -R113 ;  /* 0x00000004a8717c23 */ /* 0x000fe20008010871 */
[C---:B------:R-:W-:Y:S02]  /*a100*/  HMMA.16816.F32.BF16 R4, R96.reuse, R12, R4 ;  /* 0x0000000c6004723c */ /* 0x040fe40000041804 */
[----:B------:R-:W-:Y:S03]  /*a110*/  MUFU.EX2 R120, R120 ;  /* 0x0000007800787308 */ /* 0x000fe60000000800 */
[----:B------:R-:W-:Y:S01]  /*a120*/  FFMA.FTZ R111, R0, R169, R111 ;  /* 0x000000a9006f7223 */ /* 0x000fe2000001006f */
        /* <DEDUP_REMOVED lines=8> */
[----:B------:R-:W-:Y:S03]  /*a1b0*/  FADD.FTZ R106, R106, R111 ;  /* 0x0000006f6a6a7221 */ /* 0x000fe60000010000 */
[C---:B------:R-:W-:Y:S03]  /*a1c0*/  HMMA.16816.F32.BF16 R12, R96.reuse, R20, R12 ;  /* 0x00000014600c723c */ /* 0x040fe6000004180c */
[----:B------:R-:W-:Y:S03]  /*a1d0*/  FADD.FTZ R105, R105, R106 ;  /* 0x0000006a69697221 */ /* 0x000fe60000010000 */
[----:B------:R-:W-:Y:S01]  /*a1e0*/  MUFU.EX2 R122, R122 ;  /* 0x0000007a007a7308 */ /* 0x000fe20000000800 */
[C---:B------:R-:W-:Y:S04]  /*a1f0*/  HMMA.16816.F32.BF16 R16, R96.reuse, R22, R16 ;  /* 0x000000166010723c */ /* 0x040fe80000041810 */
[C---:B------:R-:W-:Y:S01]  /*a200*/  FMUL.FTZ R20, R100.reuse, R80 ;  /* 0x0000005064147220 */ /* 0x040fe20000410000 */
[----:B------:R-:W-:Y:S02]  /*a210*/  FMUL.FTZ R21, R100, R81 ;  /* 0x0000005164157220 */ /* 0x000fe40000410000 */
[C---:B------:R-:W-:Y:S01]  /*a220*/  FMUL.FTZ R22, R0.reuse, R82 ;  /* 0x0000005200167220 */ /* 0x040fe20000410000 */
[----:B------:R-:W-:Y:S01]  /*a230*/  FMUL.FTZ R23, R0, R83 ;  /* 0x0000005300177220 */ /* 0x000fe20000410000 */
[----:B------:R-:W-:Y:S01]  /*a240*/  MUFU.EX2 R125, R125 ;  /* 0x0000007d007d7308 */ /* 0x000fe20000000800 */
[----:B------:R-:W-:Y:S01]  /*a250*/  LDSM.16.MT88.4 R80, [R138+0x8800] ;  /* 0x008800008a50783b */ /* 0x000fe20000004200 */
[----:B------:R-:W-:Y:S04]  /*a260*/  FADD.FTZ R105, R104, R105 ;  /* 0x0000006968697221 */ /* 0x000fe80000010000 */
[C---:B------:R-:W-:Y:S04]  /*a270*/  HMMA.16816.F32.BF16 R20, R96.reuse, R28, R20 ;  /* 0x0000001c6014723c */ /* 0x040fe80000041814 */
[----:B------:R-:W-:Y:S02]  /*a280*/  MUFU.EX2 R124, R124 ;  /* 0x0000007c007c7308 */ /* 0x000fe40000000800 */
[C---:B------:R-:W-:Y:S08]  /*a290*/  HMMA.16816.F32.BF16 R24, R96.reuse, R30, R24 ;  /* 0x0000001e6018723c */ /* 0x040ff00000041818 */
[----:B------:R-:W3:Y:S03]  /*a2a0*/  MUFU.EX2 R117, R117 ;  /* 0x0000007500757308 */ /* 0x000ee60000000800 */
[C---:B------:R-:W-:Y:S01]  /*a2b0*/  FMUL.FTZ R28, R100.reuse, R72 ;  /* 0x00000048641c7220 */ /* 0x040fe20000410000 */
[----:B------:R-:W-:Y:S01]  /*a2c0*/  FMUL.FTZ R29, R100, R73 ;  /* 0x00000049641d7220 */ /* 0x000fe20000410000 */
[C---:B------:R-:W-:Y:S01]  /*a2d0*/  FMUL.FTZ R30, R0.reuse, R74 ;  /* 0x0000004a001e7220 */ /* 0x040fe20000410000 */
[----:B------:R-:W-:Y:S02]  /*a2e0*/  FMUL.FTZ R31, R0, R75 ;  /* 0x0000004b001f7220 */ /* 0x000fe40000410000 */
[----:B------:R-:W5:Y:S01]  /*a2f0*/  LDSM.16.MT88.4 R72, [R138+0xa000] ;  /* 0x00a000008a48783b */ /* 0x000f620000004200 */
[----:B------:R-:W-:Y:S01]  /*a300*/  MOV R0, R3 ;  /* 0x0000000300007202 */ /* 0x000fe20000000f00 */
[----:B------:R-:W-:Y:S03]  /*a310*/  MUFU.EX2 R127, R127 ;  /* 0x0000007f007f7308 */ /* 0x000fe60000000800 */
[C---:B--2---:R-:W-:Y:S07]  /*a320*/  HMMA.16816.F32.BF16 R28, R96.reuse, R92, R28 ;  /* 0x0000005c601c723c */ /* 0x044fee000004181c */
[----:B------:R-:W-:Y:S01]  /*a330*/  MUFU.EX2 R177, R177 ;  /* 0x000000b100b17308 */ /* 0x000fe20000000800 */
[C---:B------:R-:W-:Y:S01]  /*a340*/  HMMA.16816.F32.BF16 R32, R96.reuse, R94, R32 ;  /* 0x0000005e6020723c */ /* 0x040fe20000041820 */
[----:B------:R-:W-:Y:S05]  /*a350*/  LDSM.16.MT88.4 R92, [R140+0x9800] ;  /* 0x009800008c5c783b */ /* 0x000fea0000004200 */
[C---:B-1----:R-:W-:Y:S03]  /*a360*/  HMMA.16816.F32.BF16 R36, R96.reuse, R84, R36 ;  /* 0x000000546024723c */ /* 0x042fe60000041824 */
[----:B------:R-:W-:Y:S03]  /*a370*/  MUFU.EX2 R126, R126 ;  /* 0x0000007e007e7308 */ /* 0x000fe60000000800 */
[C---:B------:R-:W-:Y:S01]  /*a380*/  HMMA.16816.F32.BF16 R40, R96.reuse, R86, R40 ;  /* 0x000000566028723c */ /* 0x040fe20000041828 */
[----:B------:R-:W-:Y:S06]  /*a390*/  LDSM.16.MT88.4 R84, [R138+0x9800] ;  /* 0x009800008a54783b */ /* 0x000fec0000004200 */
[----:B------:R-:W-:Y:S10]  /*a3a0*/  MUFU.EX2 R116, R116 ;  /* 0x0000007400747308 */ /* 0x000ff40000000800 */
[----:B------:R-:W1:Y:S01]  /*a3b0*/  MUFU.EX2 R119, R119 ;  /* 0x0000007700777308 */ /* 0x000e620000000800 */
[C---:B-----5:R-:W-:Y:S09]  /*a3c0*/  HMMA.16816.F32.BF16 R44, R96.reuse, R72, R44 ;  /* 0x00000048602c723c */ /* 0x060ff2000004182c */
[----:B------:R-:W-:Y:S01]  /*a3d0*/  MUFU.EX2 R118, R118 ;  /* 0x0000007600767308 */ /* 0x000fe20000000800 */
[C---:B------:R-:W-:Y:S01]  /*a3e0*/  HMMA.16816.F32.BF16 R48, R96.reuse, R74, R48 ;  /* 0x0000004a6030723c */ /* 0x040fe20000041830 */
[----:B------:R-:W2:Y:S08]  /*a3f0*/  LDSM.16.MT88.4 R72, [R140+0x8800] ;  /* 0x008800008c48783b */ /* 0x000eb00000004200 */
[----:B------:R-:W5:Y:S01]  /*a400*/  MUFU.EX2 R121, R121 ;  /* 0x0000007900797308 */ /* 0x000f620000000800 */
[C---:B------:R-:W-:Y:S06]  /*a410*/  HMMA.16816.F32.BF16 R52, R96.reuse, R68, R52 ;  /* 0x000000446034723c */ /* 0x040fec0000041834 */
[C---:B------:R-:W-:Y:S03]  /*a420*/  HMMA.16816.F32.BF16 R56, R96.reuse, R70, R56 ;  /* 0x000000466038723c */ /* 0x040fe60000041838 */
[----:B------:R-:W-:Y:S02]  /*a430*/  MUFU.EX2 R172, R172 ;  /* 0x000000ac00ac7308 */ /* 0x000fe40000000800 */
[----:B----4-:R-:W-:Y:S01]  /*a440*/  F2FP.BF16.F32.PACK_AB R68, R115, R112 ;  /* 0x000000707344723e */ /* 0x010fe200000010ff */
[C---:B------:R-:W-:Y:S07]  /*a450*/  HMMA.16816.F32.BF16 R60, R96.reuse, R76, R60 ;  /* 0x0000004c603c723c */ /* 0x040fee000004183c */
[----:B------:R-:W-:Y:S01]  /*a460*/  MUFU.EX2 R179, R179 ;  /* 0x000000b300b37308 */ /* 0x000fe20000000800 */
[----:B---3--:R-:W-:Y:S01]  /*a470*/  F2FP.BF16.F32.PACK_AB R69, R117, R114 ;  /* 0x000000727545723e */ /* 0x008fe200000010ff */
[----:B------:R-:W-:Y:S01]  /*a480*/  HMMA.16816.F32.BF16 R64, R96, R78, R64 ;  /* 0x0000004e6040723c */ /* 0x000fe20000041840 */
[----:B------:R-:W3:Y:S02]  /*a490*/  LDSM.16.MT88.4 R76, [R137+0x8800] ;  /* 0x00880000894c783b */ /* 0x000ee40000004200 */
[----:B-1----:R-:W-:Y:S05]  /*a4a0*/  F2FP.BF16.F32.PACK_AB R70, R119, R116 ;  /* 0x000000747746723e */ /* 0x002fea00000010ff */
[----:B------:R-:W-:Y:S03]  /*a4b0*/  MUFU.EX2 R170, R170 ;  /* 0x000000aa00aa7308 */ /* 0x000fe60000000800 */
[----:B-----5:R-:W-:Y:S01]  /*a4c0*/  F2FP.BF16.F32.PACK_AB R71, R121, R118 ;  /* 0x000000767947723e */ /* 0x020fe200000010ff */
[----:B------:R-:W-:Y:S04]  /*a4d0*/  FADD.FTZ R114, R114, R105 ;  /* 0x0000006972727221 */ /* 0x000fe80000010000 */
[----:B------:R-:W-:Y:S02]  /*a4e0*/  FADD.FTZ R117, R117, R114 ;  /* 0x0000007275757221 */ /* 0x000fe40000010000 */
[----:B------:R-:W1:Y:S02]  /*a4f0*/  MUFU.EX2 R173, R173 ;  /* 0x000000ad00ad7308 */ /* 0x000e640000000800 */
[----:B------:R-:W-:Y:S01]  /*a500*/  FADD.FTZ R118, R118, R117 ;  /* 0x0000007576767221 */ /* 0x000fe20000010000 */
[C---:B--2---:R-:W-:Y:S07]  /*a510*/  HMMA.16816.F32.BF16 R4, R68.reuse, R72, R4 ;  /* 0x000000484404723c */ /* 0x044fee0000041804 */
[----:B------:R-:W-:Y:S01]  /*a520*/  MUFU.EX2 R151, R151 ;  /* 0x0000009700977308 */ /* 0x000fe20000000800 */
[C---:B------:R-:W-:Y:S01]  /*a530*/  HMMA.16816.F32.BF16 R8, R68.reuse, R74, R8 ;  /* 0x0000004a4408723c */ /* 0x040fe20000041808 */
[----:B------:R-:W2:Y:S02]  /*a540*/  LDSM.16.MT88.4 R72, [R136+0x8800] ;  /* 0x008800008848783b */ /* 0x000ea40000004200 */
[----:B------:R-:W-:Y:S03]  /*a550*/  FADD.FTZ R121, R121, R118 ;  /* 0x0000007679797221 */ /* 0x000fe60000010000 */
[C---:B------:R-:W-:Y:S03]  /*a560*/  HMMA.16816.F32.BF16 R12, R68.reuse, R80, R12 ;  /* 0x00000050440c723c */ /* 0x040fe6000004180c */
[----:B------:R-:W4:Y:S02]  /*a570*/  MUFU.EX2 R168, R113 ;  /* 0x0000007100a87308 */ /* 0x000f240000000800 */
[----:B-1----:R-:W-:Y:S01]  /*a580*/  F2FP.BF16.F32.PACK_AB R101, R173, R170 ;  /* 0x000000aaad65723e */ /* 0x002fe200000010ff */
[C---:B------:R-:W-:Y:S01]  /*a590*/  HMMA.16816.F32.BF16 R16, R68.reuse, R82, R16 ;  /* 0x000000524410723c */ /* 0x040fe20000041810 */
[----:B------:R-:W1:Y:S06]  /*a5a0*/  LDSM.16.MT88.4 R80, [R140+0xa800] ;  /* 0x00a800008c50783b */ /* 0x000e6c0000004200 */
[----:B------:R-:W-:Y:S01]  /*a5b0*/  MUFU.EX2 R174, R174 ;  /* 0x000000ae00ae7308 */ /* 0x000fe20000000800 */
[C---:B---3--:R-:W-:Y:S09]  /*a5c0*/  HMMA.16816.F32.BF16 R20, R68.reuse, R76, R20 ;  /* 0x0000004c4414723c */ /* 0x048ff20000041814 */
[----:B------:R-:W3:Y:S01]  /*a5d0*/  MUFU.EX2 R175, R110 ;  /* 0x0000006e00af7308 */ /* 0x000ee20000000800 */
[C---:B------:R-:W-:Y:S01]  /*a5e0*/  HMMA.16816.F32.BF16 R24, R68.reuse, R78, R24 ;  /* 0x0000004e4418723c */ /* 0x040fe20000041818 */
[----:B------:R-:W5:Y:S02]  /*a5f0*/  LDSM.16.MT88.4 R76, [R138+0xa800] ;  /* 0x00a800008a4c783b */ /* 0x000f640000004200 */
[----:B----4-:R-:W-:Y:S03]  /*a600*/  F2FP.BF16.F32.PACK_AB R102, R168, R151 ;  /* 0x00000097a866723e */ /* 0x010fe600000010ff */
[C---:B--2---:R-:W-:Y:S06]  /*a610*/  HMMA.16816.F32.BF16 R28, R68.reuse, R72, R28 ;  /* 0x00000048441c723c */ /* 0x044fec000004181c */
[C---:B------:R-:W-:Y:S01]  /*a620*/  HMMA.16816.F32.BF16 R32, R68.reuse, R74, R32 ;  /* 0x0000004a4420723c */ /* 0x040fe20000041820 */
[----:B------:R-:W2:Y:S05]  /*a630*/  LDSM.16.MT88.4 R72, [R137+0xa800] ;  /* 0x00a800008948783b */ /* 0x000eaa0000004200 */
[C---:B-1----:R-:W-:Y:S06]  /*a640*/  HMMA.16816.F32.BF16 R36, R68.reuse, R80, R36 ;  /* 0x000000504424723c */ /* 0x042fec0000041824 */
[C---:B------:R-:W-:Y:S01]  /*a650*/  HMMA.16816.F32.BF16 R40, R68.reuse, R82, R40 ;  /* 0x000000524428723c */ /* 0x040fe20000041828 */
[----:B------:R-:W-:Y:S05]  /*a660*/  LDSM.16.MT88.4 R80, [R138+0x9000] ;  /* 0x009000008a50783b */ /* 0x000fea0000004200 */
[C---:B-----5:R-:W-:Y:S06]  /*a670*/  HMMA.16816.F32.BF16 R44, R68.reuse, R76, R44 ;  /* 0x0000004c442c723c */ /* 0x060fec000004182c */
[C---:B------:R-:W-:Y:S01]  /*a680*/  HMMA.16816.F32.BF16 R48, R68.reuse, R78, R48 ;  /* 0x0000004e4430723c */ /* 0x040fe20000041830 */
[----:B------:R-:W1:Y:S05]  /*a690*/  LDSM.16.MT88.4 R76, [R136+0xa800] ;  /* 0x00a80000884c783b */ /* 0x000e6a0000004200 */
        /* <DEDUP_REMOVED lines=35> */
[C---:B------:R-:W-:Y:S05]  /*a8d0*/  HMMA.16816.F32.BF16 R56, R68.reuse, R74, R56 ;  /* 0x0000004a4438723c */ /* 0x040fea0000041838 */
[----:B------:R-:W-:Y:S01]  /*a8e0*/  FFMA.FTZ R72, R100, R171, R103 ;  /* 0x000000ab64487223 */ /* 0x000fe20000010067 */
[C---:B----4-:R-:W-:Y:S05]  /*a8f0*/  HMMA.16816.F32.BF16 R60, R68.reuse, R80, R60 ;  /* 0x00000050443c723c */ /* 0x050fea000004183c */
[----:B------:R-:W-:Y:S01]  /*a900*/  F2FP.BF16.F32.PACK_AB R100, R179, R172 ;  /* 0x000000acb364723e */ /* 0x000fe200000010ff */
[----:B------:R-:W-:Y:S01]  /*a910*/  HMMA.16816.F32.BF16 R64, R68, R82, R64 ;  /* 0x000000524440723c */ /* 0x000fe20000041840 */
[----:B------:R-:W2:Y:S04]  /*a920*/  LDSM.16.MT88.4 R68, [R136+0x9800] ;  /* 0x009800008844783b */ /* 0x000ea80000004200 */
[----:B---3--:R-:W-:Y:S01]  /*a930*/  F2FP.BF16.F32.PACK_AB R103, R175, R174 ;  /* 0x000000aeaf67723e */ /* 0x008fe200000010ff */
[----:B------:R-:W-:Y:S01]  /*a940*/  FADD.FTZ R109, R109, R72 ;  /* 0x000000486d6d7221 */ /* 0x000fe20000010000 */
[----:B------:R-:W-:Y:S04]  /*a950*/  FADD.FTZ R174, R174, R173 ;  /* 0x000000adaeae7221 */ /* 0x000fe80000010000 */
        /* <DEDUP_REMOVED lines=11> */
[C---:B-1----:R-:W-:Y:S01]  /*aa10*/  HMMA.16816.F32.BF16 R80, R100.reuse, R76, R20 ;  /* 0x0000004c6450723c */ /* 0x042fe20000041814 */
[----:B------:R-:W1:Y:S04]  /*aa20*/  LDSM.16.MT88.4 R16, [R136+0xb800] ;  /* 0x00b800008810783b */ /* 0x000e680000004200 */
[----:B------:R-:W-:Y:S01]  /*aa30*/  FADD.FTZ R116, R116, R115 ;  /* 0x0000007374747221 */ /* 0x000fe20000010000 */
        /* <DEDUP_REMOVED lines=20> */
[----:B------:R-:W-:Y:S07]  /*ab80*/  HMMA.16816.F32.BF16 R64, R100, R18, R64 ;  /* 0x000000126440723c */ /* 0x000fee0000041840 */
[----:B------:R-:W-:Y:S01]  /*ab90*/  MOV R103, R2 ;  /* 0x0000000200677202 */ /* 0x000fe20000000f00 */
[----:B------:R-:W-:Y:S05]  /*aba0*/  @!UPT UIADD3 URZ, URZ, URZ, URZ ;  /* 0x0000003f3f3ff290 */ /* 0x000fea000fffe03f */
[----:B------:R-:W-:Y:S11]  /*abb0*/  @P1 BRA `(.L_x_7608) ;  /* 0xffffffd4007c1947 */ /* 0x000ff6000383ffff */
.L_x_7604:
        /* <DEDUP_REMOVED lines=10> */
[----:B------:R-:W5:Y:S01]  /*ac60*/  S2R R19, SR_CTAID.X ;  /* 0x0000000000137919 */ /* 0x000f620000002500 */
[----:B-1----:R-:W-:Y:S01]  /*ac70*/  FADD.FTZ R0, R0, R171 ;  /* 0x000000ab00007221 */ /* 0x002fe20000010000 */
[----:B--2---:R-:W-:-:S04]  /*ac80*/  ULEA UR5, UR5, UR4, 0x18 ;  /* 0x0000000405057291 */ /* 0x004fc8000f8ec03f */
[----:B------:R-:W5:Y:S01]  /*ac90*/  S2UR UR4, SR_CTAID.Z ;  /* 0x00000000000479c3 */ /* 0x000f620000002700 */
[----:B---3--:R-:W-:Y:S01]  /*aca0*/  FADD.FTZ R9, R4, R169 ;  /* 0x000000a904097221 */ /* 0x008fe20000010000 */
[----:B------:R-:W1:Y:S04]  /*acb0*/  SHFL.BFLY PT, R7, R0, 0x1, 0x1f ;  /* 0x0c201f0000077f89 */ /* 0x000e6800000e0000 */
[----:B------:R-:W2:Y:S01]  /*acc0*/  SHFL.BFLY PT, R6, R9, 0x1, 0x1f ;  /* 0x0c201f0009067f89 */ /* 0x000ea200000e0000 */
[----:B----4-:R-:W-:-:S04]  /*acd0*/  SHF.R.S32.HI R5, RZ, 0x1f, R8 ;  /* 0x0000001fff057819 */ /* 0x010fc80000011408 */
[CC--:B------:R-:W-:Y:S02]  /*ace0*/  LEA.HI R17, R5.reuse, R8.reuse, RZ, 0x2 ;  /* 0x0000000805117211 */ /* 0x0c0fe400078f10ff */
[----:B------:R-:W-:Y:S02]  /*acf0*/  LEA.HI R5, R5, R8, RZ, 0x5 ;  /* 0x0000000805057211 */ /* 0x000fe400078f28ff */
[--C-:B------:R-:W-:Y:S02]  /*ad00*/  SHF.R.S32.HI R13, RZ, 0x2, R17.reuse ;  /* 0x00000002ff0d7819 */ /* 0x100fe40000011411 */
[----:B------:R-:W-:Y:S02]  /*ad10*/  SHF.R.S32.HI R12, RZ, 0x1f, R17 ;  /* 0x0000001fff0c7819 */ /* 0x000fe40000011411 */
[----:B------:R-:W-:Y:S01]  /*ad20*/  SHF.R.S32.HI R4, RZ, 0x1f, R15 ;  /* 0x0000001fff047819 */ /* 0x000fe2000001140f */
[----:B-1----:R-:W-:Y:S01]  /*ad30*/  FADD.FTZ R7, R0, R7 ;  /* 0x0000000700077221 */ /* 0x002fe20000010000 */
[----:B------:R-:W-:-:S02]  /*ad40*/  LEA.HI R12, R12, R13, RZ, 0x3 ;  /* 0x0000000d0c0c7211 */ /* 0x000fc400078f18ff */
[----:B------:R-:W-:Y:S01]  /*ad50*/  LEA.HI R4, R4, R15, RZ, 0x4 ;  /* 0x0000000f04047211 */ /* 0x000fe200078f20ff */
[----:B--2---:R-:W-:Y:S01]  /*ad60*/  FADD.FTZ R6, R9, R6 ;  /* 0x0000000609067221 */ /* 0x004fe20000010000 */
        /* <DEDUP_REMOVED lines=8> */
[----:B------:R-:W1:Y:S01]  /*adf0*/  @P4 MUFU.RCP R11, R7 ;  /* 0x00000007000b4308 */ /* 0x000e620000001000 */
[----:B------:R-:W-:Y:S01]  /*ae00*/  LOP3.LUT R0, R4, 0xfffffff0, RZ, 0xc0, !PT ;  /* 0xfffffff004007812 */ /* 0x000fe200078ec0ff */
[----:B------:R-:W2:Y:S01]  /*ae10*/  @P4 LDC R22, c[0x0][0x2e8] ;  /* 0x0000ba00ff164b82 */ /* 0x000ea20000000800 */
[----:B------:R-:W-:Y:S02]  /*ae20*/  SHF.R.S32.HI R5, RZ, 0x5, R5 ;  /* 0x00000005ff057819 */ /* 0x000fe40000011405 */
[----:B------:R-:W-:Y:S02]  /*ae30*/  IADD3 R0, -R0, R15, RZ ;  /* 0x0000000f00007210 */ /* 0x000fe40007ffe1ff */
[----:B------:R-:W-:Y:S01]  /*ae40*/  LOP3.LUT R17, R17, 0x1ffffffc, RZ, 0xc0, !PT ;  /* 0x1ffffffc11117812 */ /* 0x000fe200078ec0ff */
[----:B------:R-:W3:Y:S01]  /*ae50*/  @P3 MUFU.RCP R10, R6 ;  /* 0x00000006000a3308 */ /* 0x000ee20000001000 */
[----:B------:R-:W-:Y:S01]  /*ae60*/  SHF.L.U32 R13, R9, 0x6, RZ ;  /* 0x00000006090d7819 */ /* 0x000fe200000006ff */
[----:B------:R-:W4:Y:S01]  /*ae70*/  @P3 LDC R21, c[0x0][0x2e8] ;  /* 0x0000ba00ff153b82 */ /* 0x000f220000000800 */
[----:B------:R-:W-:-:S02]  /*ae80*/  IADD3 R8, -R17, R8, RZ ;  /* 0x0000000811087210 */ /* 0x000fc40007ffe1ff */
[----:B------:R-:W-:Y:S01]  /*ae90*/  LOP3.LUT R13, R13, 0x1c0, RZ, 0xc0, !PT ;  /* 0x000001c00d0d7812 */ /* 0x000fe200078ec0ff */
[----:B------:R-:W5:Y:S01]  /*aea0*/  S2R R17, SR_CTAID.Y ;  /* 0x0000000000117919 */ /* 0x000f620000002600 */
[----:B------:R-:W-:Y:S01]  /*aeb0*/  LEA R8, R5, R8, 0x9 ;  /* 0x0000000805087211 */ /* 0x000fe200078e48ff */
[----:B------:R-:W2:Y:S01]  /*aec0*/  @P4 MUFU.LG2 R7, R7 ;  /* 0x0000000700074308 */ /* 0x000ea20000000c00 */
        /* <DEDUP_REMOVED lines=65> */
[----:B------:R-:W-:Y:S01]  /*b2e0*/  ISETP.NE.U32.AND P0, PT, R11, 0x1, PT ;  /* 0x000000010b00780c */ /* 0x000fe20003f05070 */
[----:B------:R-:W1:Y:S01]  /*b2f0*/  @P3 MUFU.LG2 R6, R6 ;  /* 0x0000000600063308 */ /* 0x000e620000000c00 */
[----:B------:R-:W-:-:S02]  /*b300*/  SHF.R.S32.HI R10, RZ, 0x4, R4 ;  /* 0x00000004ff0a7819 */ /* 0x000fc40000011404 */
[----:B------:R-:W-:Y:S02]  /*b310*/  SHF.R.S32.HI R4, RZ, 0x1f, R5 ;  /* 0x0000001fff047819 */ /* 0x000fe40000011405 */
[----:B------:R-:W-:Y:S02]  /*b320*/  R2P PR, R9, 0x6 ;  /* 0x0000000609007804 */ /* 0x000fe40000000000 */
[----:B------:R-:W-:Y:S02]  /*b330*/  SHF.L.U32 R9, R10, 0x6, RZ ;  /* 0x000000060a097819 */ /* 0x000fe400000006ff */
[----:B------:R-:W-:Y:S02]  /*b340*/  LEA.HI R11, R0, R0, RZ, 0x1 ;  /* 0x00000000000b7211 */ /* 0x000fe400078f08ff */
[----:B------:R-:W-:Y:S02]  /*b350*/  LEA.HI R4, R4, R5, RZ, 0x2 ;  /* 0x0000000504047211 */ /* 0x000fe400078f10ff */
[----:B------:R-:W-:-:S02]  /*b360*/  LOP3.LUT R9, R9, 0x1c0, RZ, 0xc0, !PT ;  /* 0x000001c009097812 */ /* 0x000fc400078ec0ff */
[----:B------:R-:W-:Y:S02]  /*b370*/  SHF.L.U32 R12, R11, 0x2, RZ ;  /* 0x000000020b0c7819 */ /* 0x000fe400000006ff */
[----:B------:R-:W-:Y:S02]  /*b380*/  LEA.HI R13, R13, R13, RZ, 0x1d ;  /* 0x0000000d0d0d7211 */ /* 0x000fe400078fe8ff */
[----:B------:R-:W-:Y:S02]  /*b390*/  LOP3.LUT R4, R4, 0xffffffc, RZ, 0xc0, !PT ;  /* 0x0ffffffc04047812 */ /* 0x000fe400078ec0ff */
[----:B------:R-:W-:Y:S02]  /*b3a0*/  LOP3.LUT R12, R9, 0x38, R12, 0xf8, !PT ;  /* 0x00000038090c7812 */ /* 0x000fe400078ef80c */
[----:B------:R-:W-:Y:S02]  /*b3b0*/  SHF.R.U32.HI R9, RZ, 0x3, R9 ;  /* 0x00000003ff097819 */ /* 0x000fe40000011609 */
[----:B------:R-:W-:-:S02]  /*b3c0*/  LOP3.LUT R11, R11, 0xffffffe, RZ, 0xc0, !PT ;  /* 0x0ffffffe0b0b7812 */ /* 0x000fc400078ec0ff */
[----:B------:R-:W-:Y:S02]  /*b3d0*/  LEA R8, R8, R13, 0x1 ;  /* 0x0000000d08087211 */ /* 0x000fe400078e08ff */
[----:B------:R-:W-:Y:S02]  /*b3e0*/  IADD3 R5, R5, -R4, RZ ;  /* 0x8000000405057210 */ /* 0x000fe40007ffe0ff */
[----:B------:R-:W-:Y:S02]  /*b3f0*/  LOP3.LUT R9, R12, R9, RZ, 0x3c, !PT ;  /* 0x000000090c097212 */ /* 0x000fe400078e3cff */
[----:B------:R-:W-:Y:S02]  /*b400*/  IADD3 R4, R0, -R11, RZ ;  /* 0x8000000b00047210 */ /* 0x000fe40007ffe0ff */
[----:B------:R-:W-:Y:S02]  /*b410*/  LEA R8, R8, UR5, 0x2 ;  /* 0x0000000508087c11 */ /* 0x000fe4000f8e10ff */
[----:B------:R-:W-:-:S02]  /*b420*/  LEA R152, R5, R152, 0x4 ;  /* 0x0000009805987211 */ /* 0x000fc400078e20ff */
[----:B------:R-:W-:Y:S01]  /*b430*/  MOV R5, 0x40 ;  /* 0x0000004000057802 */ /* 0x000fe20000000f00 */
[----:B------:R-:W-:Y:S01]  /*b440*/  STS.64 [R8], R96 ;  /* 0x0000006008007388 */ /* 0x000fe20000000a00 */
[----:B------:R-:W-:Y:S02]  /*b450*/  LEA R9, R4, R9, 0x2 ;  /* 0x0000000904097211 */ /* 0x000fe400078e10ff */
[C---:B------:R-:W-:Y:S01]  /*b460*/  IADD3 R11, R8.reuse, -0x20, RZ ;  /* 0xffffffe0080b7810 */ /* 0x040fe20007ffe0ff */
[----:B------:R-:W-:Y:S01]  /*b470*/  STS.64 [R8+0x800], R98 ;  /* 0x0008006208007388 */ /* 0x000fe20000000a00 */
[----:B------:R-:W-:Y:S02]  /*b480*/  MOV R4, 0x80 ;  /* 0x0000008000047802 */ /* 0x000fe40000000f00 */
[----:B------:R-:W-:Y:S02]  /*b490*/  SEL R5, R5, 0xffffffc0, !P1 ;  /* 0xffffffc005057807 */ /* 0x000fe40004800000 */
[----:B------:R-:W-:-:S02]  /*b4a0*/  @P0 IADD3 R11, R8, 0x20, RZ ;  /* 0x00000020080b0810 */ /* 0x000fc40007ffe0ff */
[----:B------:R-:W-:Y:S02]  /*b4b0*/  SEL R4, R4, 0xffffff80, !P2 ;  /* 0xffffff8004047807 */ /* 0x000fe40005000000 */
[C---:B------:R-:W-:Y:S01]  /*b4c0*/  IADD3 R12, R8.reuse, R5, RZ ;  /* 0x00000005080c7210 */ /* 0x040fe20007ffe0ff */
[----:B------:R-:W-:Y:S01]  /*b4d0*/  STS.64 [R11], R92 ;  /* 0x0000005c0b007388 */ /* 0x000fe20000000a00 */
[-C--:B------:R-:W-:Y:S02]  /*b4e0*/  IADD3 R13, R5, R11.reuse, RZ ;  /* 0x0000000b050d7210 */ /* 0x080fe40007ffe0ff */
[-C--:B------:R-:W-:Y:S01]  /*b4f0*/  IADD3 R14, R8, R4.reuse, RZ ;  /* 0x00000004080e7210 */ /* 0x080fe20007ffe0ff */
[----:B------:R-:W-:Y:S01]  /*b500*/  STS.64 [R11+0x800], R94 ;  /* 0x0008005e0b007388 */ /* 0x000fe20000000a00 */
[----:B------:R-:W-:Y:S02]  /*b510*/  IADD3 R15, R4, R11, RZ ;  /* 0x0000000b040f7210 */ /* 0x000fe40007ffe0ff */
[-C--:B------:R-:W-:Y:S01]  /*b520*/  IADD3 R16, R12, R4.reuse, RZ ;  /* 0x000000040c107210 */ /* 0x080fe20007ffe0ff */
[----:B------:R-:W-:Y:S01]  /*b530*/  STS.64 [R12], R88 ;  /* 0x000000580c007388 */ /* 0x000fe20000000a00 */
[----:B------:R-:W-:-:S02]  /*b540*/  IADD3 R18, R13, R4, RZ ;  /* 0x000000040d127210 */ /* 0x000fc40007ffe0ff */
[----:B------:R-:W5:Y:S01]  /*b550*/  LDC.64 R4, c[0x0][0x2c0] ;  /* 0x0000b000ff047b82 */ /* 0x000f620000000a00 */
[----:B------:R-:W-:Y:S01]  /*b560*/  STS.64 [R12+0x800], R90 ;  /* 0x0008005a0c007388 */ /* 0x000fe20000000a00 */
[----:B------:R-:W-:-:S03]  /*b570*/  LEA R9, R9, UR5, 0x2 ;  /* 0x0000000509097c11 */ /* 0x000fc6000f8e10ff */
[----:B------:R-:W-:Y:S04]  /*b580*/  STS.64 [R13], R84 ;  /* 0x000000540d007388 */ /* 0x000fe80000000a00 */
[----:B------:R-:W-:Y:S04]  /*b590*/  STS.64 [R13+0x800], R86 ;  /* 0x000800560d007388 */ /* 0x000fe80000000a00 */
[----:B------:R-:W-:Y:S04]  /*b5a0*/  STS.64 [R14], R80 ;  /* 0x000000500e007388 */ /* 0x000fe80000000a00 */
[----:B------:R-:W-:Y:S04]  /*b5b0*/  STS.64 [R14+0x800], R82 ;  /* 0x000800520e007388 */ /* 0x000fe80000000a00 */
[----:B------:R-:W-:Y:S01]  /*b5c0*/  STS.64 [R15], R76 ;  /* 0x0000004c0f007388 */ /* 0x000fe20000000a00 */
[----:B-----5:R-:W-:-:S03]  /*b5d0*/  IMAD R17, R17, R4, R157 ;  /* 0x0000000411117224 */ /* 0x020fc600078e029d */
[----:B------:R-:W-:Y:S01]  /*b5e0*/  STS.64 [R15+0x800], R78 ;  /* 0x0008004e0f007388 */ /* 0x000fe20000000a00 */
[----:B------:R-:W-:-:S03]  /*b5f0*/  MOV R4, 0xff800000 ;  /* 0xff80000000047802 */ /* 0x000fc60000000f00 */
[----:B------:R3:W-:Y:S04]  /*b600*/  STS.64 [R16], R72 ;  /* 0x0000004810007388 */ /* 0x0007e80000000a00 */
[----:B------:R-:W-:Y:S04]  /*b610*/  STS.64 [R16+0x800], R74 ;  /* 0x0008004a10007388 */ /* 0x000fe80000000a00 */
[----:B------:R-:W-:Y:S04]  /*b620*/  STS.64 [R18], R68 ;  /* 0x0000004412007388 */ /* 0x000fe80000000a00 */
[----:B------:R-:W-:Y:S04]  /*b630*/  STS.64 [R18+0x800], R70 ;  /* 0x0008004612007388 */ /* 0x000fe80000000a00 */
[----:B------:R-:W-:Y:S04]  /*b640*/  STS.64 [R8+0x4000], R36 ;  /* 0x0040002408007388 */ /* 0x000fe80000000a00 */
[----:B------:R5:W-:Y:S04]  /*b650*/  STS.64 [R8+0x4800], R38 ;  /* 0x0048002608007388 */ /* 0x000be80000000a00 */
[----:B------:R-:W-:Y:S01]  /*b660*/  STS.64 [R11+0x4000], R40 ;  /* 0x004000280b007388 */ /* 0x000fe20000000a00 */
[----:B---3--:R-:W-:-:S03]  /*b670*/  SHF.L.U32 R72, R0, 0x2, RZ ;  /* 0x0000000200487819 */ /* 0x008fc600000006ff */
[----:B------:R3:W-:Y:S01]  /*b680*/  STS.64 [R11+0x4800], R42 ;  /* 0x0048002a0b007388 */ /* 0x0007e20000000a00 */
[----:B------:R-:W-:Y:S02]  /*b690*/  IADD3 R0, R10, 0x8, RZ ;  /* 0x000000080a007810 */ /* 0x000fe40007ffe0ff */
[----:B------:R-:W-:Y:S01]  /*b6a0*/  SHF.R.S32.HI R73, RZ, 0x1f, R72 ;  /* 0x0000001fff497819 */ /* 0x000fe20000011448 */
[----:B------:R-:W-:Y:S04]  /*b6b0*/  STS.64 [R12+0x4000], R44 ;  /* 0x0040002c0c007388 */ /* 0x000fe80000000a00 */
[----:B------:R2:W-:Y:S04]  /*b6c0*/  STS.64 [R12+0x4800], R46 ;  /* 0x0048002e0c007388 */ /* 0x0005e80000000a00 */
[----:B------:R-:W-:Y:S04]  /*b6d0*/  STS.64 [R13+0x4000], R48 ;  /* 0x004000300d007388 */ /* 0x000fe80000000a00 */
[----:B------:R-:W-:Y:S01]  /*b6e0*/  STS.64 [R13+0x4800], R50 ;  /* 0x004800320d007388 */ /* 0x000fe20000000a00 */
[----:B-----5:R-:W-:-:S03]  /*b6f0*/  MOV R8, 0xff800000 ;  /* 0xff80000000087802 */ /* 0x020fc60000000f00 */
[----:B------:R-:W-:Y:S04]  /*b700*/  STS.64 [R14+0x4000], R52 ;  /* 0x004000340e007388 */ /* 0x000fe80000000a00 */
[----:B------:R5:W-:Y:S01]  /*b710*/  STS.64 [R14+0x4800], R54 ;  /* 0x004800360e007388 */ /* 0x000be20000000a00 */
[----:B---3--:R-:W-:-:S03]  /*b720*/  IADD3 R11, -R157, RZ, RZ ;  /* 0x000000ff9d0b7210 */ /* 0x008fc60007ffe1ff */
[----:B------:R3:W-:Y:S02]  /*b730*/  STS.64 [R15+0x4000], R56 ;  /* 0x004000380f007388 */ /* 0x0007e40000000a00 */
[----:B------:R-:W-:Y:S02]  /*b740*/  IMAD R11, R20, R11, UR4 ;  /* 0x00000004140b7e24 */ /* 0x000fe4000f8e020b */
[----:B------:R3:W-:Y:S01]  /*b750*/  STS.64 [R15+0x4800], R58 ;  /* 0x0048003a0f007388 */ /* 0x0007e20000000a00 */
[----:B--2---:R-:W-:Y:S01]  /*b760*/  SHF.L.U32 R12, R19, 0x6, RZ ;  /* 0x00000006130c7819 */ /* 0x004fe200000006ff */
[----:B------:R-:W-:Y:S02]  /*b770*/  IMAD R11, R17, R20, R11 ;  /* 0x00000014110b7224 */ /* 0x000fe400078e020b */
[----:B------:R3:W-:Y:S02]  /*b780*/  STS.64 [R16+0x4000], R60 ;  /* 0x0040003c10007388 */ /* 0x0007e40000000a00 */
[----:B------:R-:W-:-:S02]  /*b790*/  IMAD R5, R11, R5, R12 ;  /* 0x000000050b057224 */ /* 0x000fc400078e020c */
[----:B------:R3:W-:Y:S04]  /*b7a0*/  STS.64 [R16+0x4800], R62 ;  /* 0x0048003e10007388 */ /* 0x0007e80000000a00 */
[----:B------:R3:W-:Y:S04]  /*b7b0*/  STS.64 [R18+0x4000], R64 ;  /* 0x0040004012007388 */ /* 0x0007e80000000a00 */
[----:B------:R3:W-:Y:S01]  /*b7c0*/  STS.64 [R18+0x4800], R66 ;  /* 0x0048004212007388 */ /* 0x0007e20000000a00 */
[----:B-----5:R-:W-:Y:S01]  /*b7d0*/  @P4 FMUL.FTZ R14, R7, 0.69314718246459960938 ;  /* 0x3f317218070e4820 */ /* 0x020fe20000410000 */
[----:B-1----:R-:W-:-:S03]  /*b7e0*/  @P3 FMUL.FTZ R7, R6, 0.69314718246459960938 ;  /* 0x3f31721806073820 */ /* 0x002fc60000410000 */
[----:B------:R-:W-:Y:S01]  /*b7f0*/  @P4 FFMA.FTZ R4, R3, R22, R14 ;  /* 0x0000001603044223 */ /* 0x000fe2000001000e */
[----:B----4-:R-:W-:Y:S01]  /*b800*/  @P3 FFMA.FTZ R8, R2, R21, R7 ;  /* 0x0000001502083223 */ /* 0x010fe20000010007 */
        /* <DEDUP_REMOVED lines=13> */
.L_x_7610:
[----:B------:R-:W-:Y:S05]  /*b8e0*/  BSYNC B0 ;  /* 0x0000000000007941 */ /* 0x000fea0003800000 */
.L_x_7609:
[----:B------:R-:W2:Y:S01]  /*b8f0*/  LDS.128 R68, [R9] ;  /* 0x0000000009447984 */ /* 0x000ea20000000c00 */
[----:B------:R-:W-:Y:S01]  /*b900*/  ULDC UR4, c[0x0][0x2dc] ;  /* 0x0000b70000047ab9 */ /* 0x000fe20000000800 */
[----:B------:R-:W-:Y:S01]  /*b910*/  IMAD.WIDE R72, R10, 0x80, R72 ;  /* 0x000000800a487825 */ /* 0x000fe200078e0248 */
[-C--:B------:R-:W-:Y:S01]  /*b920*/  ISETP.GE.AND P6, PT, R0, R147.reuse, PT ;  /* 0x000000930000720c */ /* 0x080fe20003fc6270 */
[----:B------:R-:W4:Y:S02]  /*b930*/  LDS.128 R36, [R9+0x4000] ;  /* 0x0040000009247984 */ /* 0x000f240000000c00 */
[----:B------:R-:W-:Y:S01]  /*b940*/  IMAD R3, R5, UR4, RZ ;  /* 0x0000000405037c24 */ /* 0x000fe2000f8e02ff */
[----:B------:R-:W-:Y:S01]  /*b950*/  ULDC.64 UR4, c[0x0][0x288] ;  /* 0x0000a20000047ab9 */ /* 0x000fe20000000a00 */
[----:B---3--:R-:W3:Y:S01]  /*b960*/  LDS.128 R64, [R9+0x800] ;  /* 0x0008000009407984 */ /* 0x008ee20000000c00 */
[C---:B------:R-:W-:Y:S02]  /*b970*/  VIADD R2, R10.reuse, 0x10 ;  /* 0x000000100a027836 */ /* 0x040fe40000000000 */
[C---:B------:R-:W-:Y:S01]  /*b980*/  IADD3 R72, P0, R3.reuse, R72, RZ ;  /* 0x0000004803487210 */ /* 0x040fe20007f1e0ff */
[----:B------:R-:W5:Y:S01]  /*b990*/  LDS.128 R60, [R9+0x1000] ;  /* 0x00100000093c7984 */ /* 0x000f620000000c00 */
[----:B------:R-:W-:Y:S01]  /*b9a0*/  VIADD R0, R10, 0x18 ;  /* 0x000000180a007836 */ /* 0x000fe20000000000 */
[----:B------:R-:W-:Y:S01]  /*b9b0*/  ISETP.GE.AND P5, PT, R2, R147, PT ;  /* 0x000000930200720c */ /* 0x000fe20003fa6270 */
[C---:B-1----:R-:W-:Y:S01]  /*b9c0*/  VIADD R8, R10.reuse, 0x20 ;  /* 0x000000200a087836 */ /* 0x042fe20000000000 */
[----:B------:R-:W1:Y:S01]  /*b9d0*/  LDS.128 R56, [R9+0x1800] ;  /* 0x0018000009387984 */ /* 0x000e620000000c00 */
[----:B------:R-:W-:Y:S01]  /*b9e0*/  LEA.HI.X.SX32 R3, R3, R73, 0x1, P0 ;  /* 0x0000004903037211 */ /* 0x000fe200000f0eff */
[C---:B------:R-:W-:Y:S01]  /*b9f0*/  VIADD R2, R10.reuse, 0x28 ;  /* 0x000000280a027836 */ /* 0x040fe20000000000 */
[----:B------:R-:W-:Y:S01]  /*ba00*/  ISETP.GE.AND P0, PT, R10, R147, PT ;  /* 0x000000930a00720c */ /* 0x000fe20003f06270 */
[----:B------:R-:W1:Y:S01]  /*ba10*/  LDS.128 R52, [R9+0x2000] ;  /* 0x0020000009347984 */ /* 0x000e620000000c00 */
[----:B------:R-:W-:-:S02]  /*ba20*/  LEA R74, P1, R72, UR4, 0x2 ;  /* 0x00000004484a7c11 */ /* 0x000fc4000f8210ff */
[-C--:B------:R-:W-:Y:S01]  /*ba30*/  ISETP.GE.AND P4, PT, R0, R147.reuse, PT ;  /* 0x000000930000720c */ /* 0x080fe20003f86270 */
[----:B------:R-:W1:Y:S01]  /*ba40*/  LDS.128 R48, [R9+0x2800] ;  /* 0x0028000009307984 */ /* 0x000e620000000c00 */
[----:B------:R-:W-:Y:S01]  /*ba50*/  VIADD R0, R10, 0x30 ;  /* 0x000000300a007836 */ /* 0x000fe20000000000 */
[----:B------:R-:W-:Y:S01]  /*ba60*/  LEA.HI.X R75, R72, UR5, R3, 0x2, P1 ;  /* 0x00000005484b7c11 */ /* 0x000fe200088f1403 */
[----:B------:R-:W-:Y:S01]  /*ba70*/  VIADD R10, R10, 0x38 ;  /* 0x000000380a0a7836 */ /* 0x000fe20000000000 */
[----:B------:R-:W1:Y:S01]  /*ba80*/  LDS.128 R44, [R9+0x3000] ;  /* 0x00300000092c7984 */ /* 0x000e620000000c00 */
[-C--:B------:R-:W-:Y:S02]  /*ba90*/  ISETP.GE.AND P3, PT, R8, R147.reuse, PT ;  /* 0x000000930800720c */ /* 0x080fe40003f66270 */
[-C--:B------:R-:W-:Y:S01]  /*baa0*/  ISETP.GE.AND P2, PT, R2, R147.reuse, PT ;  /* 0x000000930200720c */ /* 0x080fe20003f46270 */
[----:B------:R-:W1:Y:S01]  /*bab0*/  LDS.128 R32, [R9+0x4800] ;  /* 0x0048000009207984 */ /* 0x000e620000000c00 */
[----:B------:R-:W-:-:S03]  /*bac0*/  ISETP.GE.AND P1, PT, R0, R147, PT ;  /* 0x000000930000720c */ /* 0x000fc60003f26270 */
[----:B------:R-:W1:Y:S04]  /*bad0*/  LDS.128 R28, [R9+0x5000] ;  /* 0x00500000091c7984 */ /* 0x000e680000000c00 */
[----:B------:R-:W1:Y:S04]  /*bae0*/  LDS.128 R24, [R9+0x5800] ;  /* 0x0058000009187984 */ /* 0x000e680000000c00 */
[----:B------:R-:W1:Y:S04]  /*baf0*/  LDS.128 R20, [R9+0x6000] ;  /* 0x0060000009147984 */ /* 0x000e680000000c00 */
[----:B------:R-:W1:Y:S04]  /*bb00*/  LDS.128 R16, [R9+0x6800] ;  /* 0x0068000009107984 */ /* 0x000e680000000c00 */
[----:B------:R-:W1:Y:S04]  /*bb10*/  LDS.128 R12, [R9+0x7000] ;  /* 0x00700000090c7984 */ /* 0x000e680000000c00 */
[----:B------:R1:W1:Y:S04]  /*bb20*/  LDS.128 R40, [R9+0x3800] ;  /* 0x0038000009287984 */ /* 0x0002680000000c00 */
[----:B------:R1:W1:Y:S04]  /*bb30*/  LDS.128 R4, [R9+0x7800] ;  /* 0x0078000009047984 */ /* 0x0002680000000c00 */
[----:B--2---:R2:W-:Y:S04]  /*bb40*/  @!P0 STG.E.64 desc[UR12][R74.64], R68 ;  /* 0x000000444a008986 */ /* 0x0045e8000c101b0c */
[----:B------:R2:W-:Y:S04]  /*bb50*/  @!P0 STG.E.64 desc[UR12][R74.64+0x8], R70 ;  /* 0x000008464a008986 */ /* 0x0005e8000c101b0c */
[----:B----4-:R2:W-:Y:S01]  /*bb60*/  @!P0 STG.E.128 desc[UR12][R74.64+0x100], R36 ;  /* 0x000100244a008986 */ /* 0x0105e2000c101d0c */
[----:B------:R-:W-:-:S03]  /*bb70*/  ISETP.GE.AND P0, PT, R10, R147, PT ;  /* 0x000000930a00720c */ /* 0x000fc60003f06270 */
[----:B---3--:R2:W-:Y:S04]  /*bb80*/  @!P6 STG.E.128 desc[UR12][R74.64+0x1000], R64 ;  /* 0x001000404a00e986 */ /* 0x0085e8000c101d0c */
[----:B-----5:R2:W-:Y:S04]  /*bb90*/  @!P5 STG.E.128 desc[UR12][R74.64+0x2000], R60 ;  /* 0x0020003c4a00d986 */ /* 0x0205e8000c101d0c */
[----:B-1----:R2:W-:Y:S04]  /*bba0*/  @!P4 STG.E.128 desc[UR12][R74.64+0x3000], R56 ;  /* 0x003000384a00c986 */ /* 0x0025e8000c101d0c */
        /* <DEDUP_REMOVED lines=9> */
[----:B------:R-:W-:Y:S05]  /*bc40*/  @P0 EXIT ;  /* 0x000000000000094d */ /* 0x000fea0003800000 */
[----:B------:R-:W-:Y:S04]  /*bc50*/  STG.E.128 desc[UR12][R74.64+0x7000], R40 ;  /* 0x007000284a007986 */ /* 0x000fe8000c101d0c */
[----:B------:R-:W-:Y:S01]  /*bc60*/  STG.E.128 desc[UR12][R74.64+0x7100], R4 ;  /* 0x007100044a007986 */ /* 0x000fe2000c101d0c */
[----:B------:R-:W-:Y:S05]  /*bc70*/  EXIT ;  /* 0x000000000000794d */ /* 0x000fea0003800000 */
.L_x_7611:
        /* <DEDUP_REMOVED lines=16> */
.L_x_8535:


//--------------------- .text._ZN5flash24flash_fwd_splitkv_kernelI23Flash_fwd_kernel_traitsILi128ELi64ELi64ELi4ELb0ELb0EN7cutlass10bfloat16_tE19Flash_kernel_traitsILi128ELi64ELi64ELi4ES3_EELb1ELb0ELb1ELb0ELb0ELb0ELb1ELb0EEEvNS_16Flash_fwd_paramsE --------------------------
	.section	.text._ZN5flash24flash_fwd_splitkv_kernelI23Flash_fwd_kernel_traitsILi128ELi64ELi64ELi4ELb0ELb0EN7cutlass10bfloat16_tE19Flash_kernel_traitsILi128ELi64ELi64ELi4ES3_EELb1ELb0ELb1ELb0ELb0ELb0ELb1ELb0EEEvNS_16Flash_fwd_paramsE,"ax",@progbits
	.align	128
        .global         _ZN5flash24flash_fwd_splitkv_kernelI23Flash_fwd_kernel_traitsILi128ELi64ELi64ELi4ELb0ELb0EN7cutlass10bfloat16_tE19Flash_kernel_traitsILi128ELi64ELi64ELi4ES3_EELb1ELb0ELb1ELb0ELb0ELb0ELb1ELb0EEEvNS_16Flash_fwd_paramsE
        .type           _ZN5flash24flash_fwd_splitkv_kernelI23Flash_fwd_kernel_traitsILi128ELi64ELi64ELi4ELb0ELb0EN7cutlass10bfloat16_tE19Flash_kernel_traitsILi128ELi64ELi64ELi4ES3_EELb1ELb0ELb1ELb0ELb0ELb0ELb1ELb0EEEvNS_16Flash_fwd_paramsE,@function
        .size           _ZN5flash24flash_fwd_splitkv_kernelI23Flash_fwd_kernel_traitsILi128ELi64ELi64ELi4ELb0ELb0EN7cutlass10bfloat16_tE19Flash_kernel_traitsILi128ELi64ELi64ELi4ES3_EELb1ELb0ELb1ELb0ELb0ELb0ELb1ELb0EEEvNS_16Flash_fwd_paramsE,(.L_x_8536 - _ZN5flash24flash_fwd_splitkv_kernelI23Flash_fwd_kernel_traitsILi128ELi64ELi64ELi4ELb0ELb0EN7cutlass10bfloat16_tE19Flash_kernel_traitsILi128ELi64ELi64ELi4ES3_EELb1ELb0ELb1ELb0ELb0ELb0ELb1ELb0EEEvNS_16Flash_fwd_paramsE)
        .other          _ZN5flash24flash_fwd_splitkv_kernelI23Flash_fwd_kernel_traitsILi128ELi64ELi64ELi4ELb0ELb0EN7cutlass10bfloat16_tE19Flash_kernel_traitsILi128ELi64ELi64ELi4ES3_EELb1ELb0ELb1ELb0ELb0ELb0ELb1ELb0EEEvNS_16Flash_fwd_paramsE,@"STO_CUDA_ENTRY STV_DEFAULT"
_ZN5flash24flash_fwd_splitkv_kernelI23Flash_fwd_kernel_traitsILi128ELi64ELi64ELi4ELb0ELb0EN7cutlass10bfloat16_tE19Flash_kernel_traitsILi128ELi64ELi64ELi4ES3_EELb1ELb0ELb1ELb0ELb0ELb0ELb1ELb0EEEvNS_16Flash_fwd_paramsE:
.text._ZN5flash24flash_fwd_splitkv_kernelI23Flash_fwd_kernel_traitsILi128ELi64ELi64ELi4ELb0ELb0EN7cutlass10bfloat16_tE19Flash_kernel_traitsILi128ELi64ELi64ELi4ES3_EELb1ELb0ELb1ELb0ELb0ELb0ELb1ELb0EEEvNS_16Flash_fwd_paramsE:
        /* <DEDUP_REMOVED lines=59> */
.L_x_7612:
[----:B------:R-:W1:Y:S02]  /*03b0*/  LDC R4, c[0x0][0x2c8] ;  /* 0x0000b200ff047b82 */ /* 0x000e640000000800 */
.L_x_7613:
        /* <DEDUP_REMOVED lines=9> */
[----:B------:R-:W2:Y:S01]  /*0450*/  LDC R8, c[0x0][0x10] ;  /* 0x00000400ff087b82 */ /* 0x000ea20000000800 */
[----:B------:R-:W4:Y:S07]  /*0460*/  S2R R90, SR_TID.X ;  /* 0x00000000005a7919 */ /* 0x000f2e0000002100 */
        /* <DEDUP_REMOVED lines=14> */
[----:B--2---:R-:W-:Y:S01]  /*0550*/  VIADD R20, R20, 0xffffffe ;  /* 0x0ffffffe14147836 */ /* 0x004fe20000000000 */
[----:B------:R-:W2:Y:S02]  /*0560*/  @!P3 LDC R7, c[0x0][0x2cc] ;  /* 0x0000b300ff07bb82 */ /* 0x000ea40000000800 */
[----:B------:R-:W-:Y:S01]  /*0570*/  ISETP.GE.AND P0, PT, R15, RZ, PT ;  /* 0x000000ff0f00720c */ /* 0x000fe20003f06270 */
[----:B------:R-:W3:Y:S02]  /*0580*/  F2I.FTZ.U32.TRUNC.NTZ R21, R20 ;  /* 0x0000001400157305 */ /* 0x000ee4000021f000 */
[----:B---3--:R-:W-:Y:S02]  /*0590*/  IMAD.MOV R3, RZ, RZ, -R21 ;  /* 0x000000ffff037224 */ /* 0x008fe400078e0a15 */
[----:B------:R-:W-:-:S02]  /*05a0*/  IMAD.MOV.U32 R20, RZ, RZ, RZ ;  /* 0x000000ffff147224 */ /* 0x000fc400078e00ff */
[----:B------:R-:W-:-:S04]  /*05b0*/  IMAD R16, R3, R6, RZ ;  /* 0x0000000603107224 */ /* 0x000fc800078e02ff */
[----:B------:R-:W-:-:S06]  /*05c0*/  IMAD.HI.U32 R16, R21, R16, R20 ;  /* 0x0000001015107227 */ /* 0x000fcc00078e0014 */
[----:B------:R-:W-:-:S04]  /*05d0*/  IMAD.HI.U32 R9, R16, R13, RZ ;  /* 0x0000000d10097227 */ /* 0x000fc800078e00ff */
[----:B------:R-:W-:Y:S02]  /*05e0*/  IMAD R13, R9, R2, R13 ;  /* 0x00000002090d7224 */ /* 0x000fe400078e020d */
[----:B------:R-:W3:Y:S03]  /*05f0*/  @!P3 LDC.64 R2, c[0x0][0x318] ;  /* 0x0000c600ff02bb82 */ /* 0x000ee60000000a00 */
[----:B------:R-:W-:-:S13]  /*0600*/  ISETP.GT.U32.AND P1, PT, R6, R13, PT ;  /* 0x0000000d0600720c */ /* 0x000fda0003f24070 */
[----:B------:R-:W-:Y:S02]  /*0610*/  @!P1 IMAD.IADD R13, R13, 0x1, -R6 ;  /* 0x000000010d0d9824 */ /* 0x000fe400078e0a06 */
[----:B------:R-:W-:Y:S01]  /*0620*/  @!P1 VIADD R9, R9, 0x1 ;  /* 0x0000000109099836 */ /* 0x000fe20000000000 */
[----:B------:R-:W-:Y:S02]  /*0630*/  ISETP.NE.AND P1, PT, R8, RZ, PT ;  /* 0x000000ff0800720c */ /* 0x000fe40003f25270 */
[----:B------:R-:W-:Y:S01]  /*0640*/  ISETP.GE.U32.AND P4, PT, R13, R6, PT ;  /* 0x000000060d00720c */ /* 0x000fe20003f86070 */
[----:B-----5:R-:W-:Y:S01]  /*0650*/  @P3 IMAD.IADD R6, R14, 0x1, -R11 ;  /* 0x000000010e063824 */ /* 0x020fe200078e0a0b */
[----:B---3--:R-:W-:Y:S02]  /*0660*/  @!P3 ISETP.NE.U32.AND P2, PT, R2, RZ, PT ;  /* 0x000000ff0200b20c */ /* 0x008fe40003f45070 */
[----:B------:R-:W-:Y:S02]  /*0670*/  IADD3 R2, -R95, 0x7f, R94 ;  /* 0x0000007f5f027810 */ /* 0x000fe40007ffe15e */
[----:B------:R-:W-:-:S04]  /*0680*/  @!P3 ISETP.NE.AND.EX P2, PT, R3, RZ, PT, P2 ;  /* 0x000000ff0300b20c */ /* 0x000fc80003f45320 */
[----:B--2---:R-:W-:-:S03]  /*0690*/  @!P3 SEL R7, R7, RZ, P2 ;  /* 0x000000ff0707b207 */ /* 0x004fc60001000000 */
[----:B------:R-:W-:Y:S01]  /*06a0*/  @P4 VIADD R9, R9, 0x1 ;  /* 0x0000000109094836 */ /* 0x000fe20000000000 */
[----:B-1----:R-:W-:-:S03]  /*06b0*/  @!P3 IADD3 R6, R7, R4, -R11 ;  /* 0x000000040706b210 */ /* 0x002fc60007ffe80b */
        /* <DEDUP_REMOVED lines=56> */
.L_x_7616:
[----:B------:R-:W-:Y:S05]  /*0a40*/  BSYNC B0 ;  /* 0x0000000000007941 */ /* 0x000fea0003800000 */
.L_x_7615:
        /* <DEDUP_REMOVED lines=9> */
.L_x_7618:
[----:B------:R-:W-:Y:S05]  /*0ae0*/  BSYNC B0 ;  /* 0x0000000000007941 */ /* 0x000fea0003800000 */
.L_x_7617:
        /* <DEDUP_REMOVED lines=8> */
.L_x_7620:
[----:B------:R-:W-:Y:S05]  /*0b70*/  BSYNC B0 ;  /* 0x0000000000007941 */ /* 0x000fea0003800000 */
.L_x_7619:
        /* <DEDUP_REMOVED lines=8> */
.L_x_7622:
[----:B------:R-:W-:Y:S05]  /*0c00*/  BSYNC B0 ;  /* 0x0000000000007941 */ /* 0x000fea0003800000 */
.L_x_7621:
        /* <DEDUP_REMOVED lines=9> */
.L_x_7624:
[----:B------:R-:W-:Y:S05]  /*0ca0*/  BSYNC B0 ;  /* 0x0000000000007941 */ /* 0x000fea0003800000 */
.L_x_7623:
[----:B------:R-:W-:Y:S04]  /*0cb0*/  BSSY B0, `(.L_x_7625) ;  /* 0x0000007000007945 */ /* 0x000fe80003800000 */
[----:B------:R-:W-:Y:S05]  /*0cc0*/  @P1 BRA `(.L_x_7626) ;  /* 0x0000000000141947 */ /* 0x000fea0003800000 */
[----:B------:R-:W-:Y:S02]  /*0cd0*/  ULDC UR4, c[0x0][0x2d0] ;  /* 0x0000b40000047ab9 */ /* 0x000fe40000000800 */
[----:B------:R-:W-:Y:S02]  /*0ce0*/  ISETP.GE.AND P1, PT, R2, UR4, PT ;  /* 0x0000000402007c0c */ /* 0x000fe4000bf26270 */
[----:B------:R-:W-:-:S11]  /*0cf0*/  ISETP.GE.AND P0, PT, R6, UR4, PT ;  /* 0x0000000406007c0c */ /* 0x000fd6000bf06270 */
[----:B------:R1:W-:Y:S04]  /*0d00*/  @!P1 STG.E.128 desc[UR10][R20.64+0x5000], RZ ;  /* 0x005000ff14009986 */ /* 0x0003e8000c101d0a */
[----:B------:R1:W-:Y:S02]  /*0d10*/  @!P0 STG.E.128 desc[UR10][R20.64+0x5100], RZ ;  /* 0x005100ff14008986 */ /* 0x0003e4000c101d0a */
.L_x_7626:
[----:B------:R-:W-:Y:S05]  /*0d20*/  BSYNC B0 ;  /* 0x0000000000007941 */ /* 0x000fea0003800000 */
.L_x_7625:
[----:B------:R-:W-:Y:S04]  /*0d30*/  BSSY B0, `(.L_x_7627) ;  /* 0x0000007000007945 */ /* 0x000fe80003800000 */
[----:B------:R-:W-:Y:S05]  /*0d40*/  @P4 BRA `(.L_x_7628) ;  /* 0x0000000000144947 */ /* 0x000fea0003800000 */
[----:B------:R-:W-:Y:S02]  /*0d50*/  ULDC UR4, c[0x0][0x2d0] ;  /* 0x0000b40000047ab9 */ /* 0x000fe40000000800 */
[----:B------:R-:W-:Y:S02]  /*0d60*/  ISETP.GE.AND P1, PT, R2, UR4, PT ;  /* 0x0000000402007c0c */ /* 0x000fe4000bf26270 */
[----:B------:R-:W-:-:S11]  /*0d70*/  ISETP.GE.AND P0, PT, R6, UR4, PT ;  /* 0x0000000406007c0c */ /* 0x000fd6000bf06270 */
[----:B------:R1:W-:Y:S04]  /*0d80*/  @!P1 STG.E.128 desc[UR10][R20.64+0x6000], RZ ;  /* 0x006000ff14009986 */ /* 0x0003e8000c101d0a */
[----:B------:R1:W-:Y:S02]  /*0d90*/  @!P0 STG.E.128 desc[UR10][R20.64+0x6100], RZ ;  /* 0x006100ff14008986 */ /* 0x0003e4000c101d0a */
.L_x_7628:
[----:B------:R-:W-:Y:S05]  /*0da0*/  BSYNC B0 ;  /* 0x0000000000007941 */ /* 0x000fea0003800000 */
.L_x_7627:
[----:B------:R-:W-:Y:S04]  /*0db0*/  BSSY B0, `(.L_x_7629) ;  /* 0x0000007000007945 */ /* 0x000fe80003800000 */
[----:B------:R-:W-:Y:S05]  /*0dc0*/  @P3 BRA `(.L_x_7630) ;  /* 0x0000000000143947 */ /* 0x000fea0003800000 */
[----:B------:R-:W-:Y:S02]  /*0dd0*/  ULDC UR4, c[0x0][0x2d0] ;  /* 0x0000b40000047ab9 */ /* 0x000fe40000000800 */
[----:B------:R-:W-:Y:S02]  /*0de0*/  ISETP.GE.AND P1, PT, R2, UR4, PT ;  /* 0x0000000402007c0c */ /* 0x000fe4000bf26270 */
[----:B------:R-:W-:-:S11]  /*0df0*/  ISETP.GE.AND P0, PT, R6, UR4, PT ;  /* 0x0000000406007c0c */ /* 0x000fd6000bf06270 */
[----:B------:R1:W-:Y:S04]  /*0e00*/  @!P1 STG.E.128 desc[UR10][R20.64+0x7000], RZ ;  /* 0x007000ff14009986 */ /* 0x0003e8000c101d0a */
[----:B------:R1:W-:Y:S02]  /*0e10*/  @!P0 STG.E.128 desc[UR10][R20.64+0x7100], RZ ;  /* 0x007100ff14008986 */ /* 0x0003e4000c101d0a */
.L_x_7630:
[----:B------:R-:W-:Y:S05]  /*0e20*/  BSYNC B0 ;  /* 0x0000000000007941 */ /* 0x000fea0003800000 */
.L_x_7629:
        /* <DEDUP_REMOVED lines=29> */
.L_x_7614:
        /* <DEDUP_REMOVED lines=24> */
.L_x_7631:
        /* <DEDUP_REMOVED lines=31> */
[----:B-1----:R-:W-:Y:S01]  /*1370*/  IABS R2, R7 ;  /* 0x0000000700027213 */ /* 0x002fe20000000000 */
[----:B------:R-:W-:-:S03]  /*1380*/  IMAD.MOV R12, RZ, RZ, -R11 ;  /* 0x000000ffff0c7224 */ /* 0x000fc600078e0a0b */
[----:B------:R-:W1:Y:S01]  /*1390*/  I2F.RP R5, R2 ;  /* 0x0000000200057306 */ /* 0x000e620000209400 */
[----:B------:R-:W-:-:S07]  /*13a0*/  IMAD R13, R14, R12, R13 ;  /* 0x0000000c0e0d7224 */ /* 0x000fce00078e020d */
[----:B-1----:R-:W1:Y:S01]  /*13b0*/  MUFU.RCP R8, R5 ;  /* 0x0000000500087308 */ /* 0x002e620000001000 */
[----:B---3--:R-:W-:Y:S02]  /*13c0*/  SHF.R.S32.HI R17, RZ, 0x1f, R13 ;  /* 0x0000001fff117819 */ /* 0x008fe4000001140d */
[----:B-1----:R-:W-:-:S05]  /*13d0*/  IADD3 R8, R8, 0xffffffe, RZ ;  /* 0x0ffffffe08087810 */ /* 0x002fca0007ffe0ff */
        /* <DEDUP_REMOVED lines=18> */
[----:B------:R-:W3:Y:S05]  /*1500*/  LDC.64 R2, c[0x0][0x238] ;  /* 0x00008e00ff027b82 */ /* 0x000eea0000000a00 */
[----:B------:R-:W-:-:S06]  /*1510*/  @P3 IADD3 R24, R24, 0x1, RZ ;  /* 0x0000000118183810 */ /* 0x000fcc0007ffe0ff */
[----:B------:R-:W-:Y:S01]  /*1520*/  @!P1 IMAD.MOV R24, RZ, RZ, -R24 ;  /* 0x000000ffff189224 */ /* 0x000fe200078e0a18 */
[----:B------:R-:W-:-:S04]  /*1530*/  @!P2 LOP3.LUT R24, RZ, R7, RZ, 0x33, !PT ;  /* 0x00000007ff18a212 */ /* 0x000fc800078e33ff */
[----:B------:R-:W-:Y:S02]  /*1540*/  SHF.R.S32.HI R7, RZ, 0x1f, R24 ;  /* 0x0000001fff077819 */ /* 0x000fe40000011418 */
[----:B----4-:R-:W-:Y:S01]  /*1550*/  SHF.R.S32.HI R9, RZ, 0x1f, R0 ;  /* 0x0000001fff097819 */ /* 0x010fe20000011400 */
[----:B-1----:R-:W-:-:S04]  /*1560*/  IMAD.WIDE.U32 R14, R0, R4, RZ ;  /* 0x00000004000e7225 */ /* 0x002fc800078e00ff */
[----:B------:R-:W-:Y:S02]  /*1570*/  IMAD R8, R9, R4, RZ ;  /* 0x0000000409087224 */ /* 0x000fe400078e02ff */
[----:B--2---:R-:W-:Y:S02]  /*1580*/  IMAD R4, R17, R112, RZ ;  /* 0x0000007011047224 */ /* 0x004fe400078e02ff */
[----:B------:R-:W-:Y:S02]  /*1590*/  IMAD R5, R0, R5, R8 ;  /* 0x0000000500057224 */ /* 0x000fe400078e0208 */
[----:B------:R-:W-:Y:S02]  /*15a0*/  IMAD R4, R13, R113, R4 ;  /* 0x000000710d047224 */ /* 0x000fe400078e0204 */
[----:B---3--:R-:W-:Y:S01]  /*15b0*/  IMAD R9, R9, R2, RZ ;  /* 0x0000000209097224 */ /* 0x008fe200078e02ff */
        /* <DEDUP_REMOVED lines=11> */
.L_x_7632:
        /* <DEDUP_REMOVED lines=20> */
[----:B--2---:R-:W-:Y:S01]  /*17b0*/  @P4 IMAD R9, R14, R113, RZ ;  /* 0x000000710e094224 */ /* 0x004fe200078e02ff */
[----:B------:R-:W-:Y:S01]  /*17c0*/  IADD3 R2, -R24, RZ, RZ ;  /* 0x000000ff18027210 */ /* 0x000fe20007ffe1ff */
[----:B------:R-:W-:-:S04]  /*17d0*/  @P4 IMAD.WIDE.U32 R14, R14, R112, RZ ;  /* 0x000000700e0e4225 */ /* 0x000fc800078e00ff */
[----:B------:R-:W-:Y:S02]  /*17e0*/  IMAD R2, R3, R2, R4 ;  /* 0x0000000203027224 */ /* 0x000fe400078e0204 */
[----:B------:R-:W1:Y:S01]  /*17f0*/  @P4 LDC.64 R4, c[0x0][0x250] ;  /* 0x00009400ff044b82 */ /* 0x000e620000000a00 */
[----:B------:R-:W-:Y:S02]  /*1800*/  @P4 IMAD.IADD R9, R15, 0x1, R9 ;  /* 0x000000010f094824 */ /* 0x000fe400078e0209 */
[----:B------:R-:W-:-:S13]  /*1810*/  ISETP.GT.U32.AND P1, PT, R3, R2, PT ;  /* 0x000000020300720c */ /* 0x000fda0003f24070 */
[----:B------:R-:W-:Y:S02]  /*1820*/  @!P1 IMAD.IADD R2, R2, 0x1, -R3 ;  /* 0x0000000102029824 */ /* 0x000fe400078e0a03 */
[----:B------:R-:W-:Y:S01]  /*1830*/  @!P1 VIADD R24, R24, 0x1 ;  /* 0x0000000118189836 */ /* 0x000fe20000000000 */
[----:B------:R-:W-:Y:S02]  /*1840*/  ISETP.NE.AND P1, PT, R7, RZ, PT ;  /* 0x000000ff0700720c */ /* 0x000fe40003f25270 */
[----:B------:R-:W-:Y:S02]  /*1850*/  ISETP.GE.U32.AND P3, PT, R2, R3, PT ;  /* 0x000000030200720c */ /* 0x000fe40003f66070 */
[----:B------:R-:W2:Y:S11]  /*1860*/  LDC.64 R2, c[0x0][0x260] ;  /* 0x00009800ff027b82 */ /* 0x000eb60000000a00 */
[----:B------:R-:W-:-:S04]  /*1870*/  @P3 IADD3 R24, R24, 0x1, RZ ;  /* 0x0000000118183810 */ /* 0x000fc80007ffe0ff */
[----:B------:R-:W-:Y:S01]  /*1880*/  @!P2 IADD3 R24, -R24, RZ, RZ ;  /* 0x000000ff1818a210 */ /* 0x000fe20007ffe1ff */
        /* <DEDUP_REMOVED lines=10> */
[C---:B------:R-:W-:Y:S02]  /*1930*/  IMAD R9, R0.reuse, R9, R14 ;  /* 0x0000000900097224 */ /* 0x040fe400078e020e */
[----:B------:R-:W-:-:S05]  /*1940*/  IMAD.WIDE.U32 R14, R0, R8, R26 ;  /* 0x00000008000e7225 */ /* 0x000fca00078e001a */
[----:B------:R-:W-:-:S07]  /*1950*/  IADD3 R9, R15, R9, RZ ;  /* 0x000000090f097210 */ /* 0x000fce0007ffe0ff */
.L_x_7634:
[----:B------:R-:W-:Y:S01]  /*1960*/  MOV R15, R9 ;  /* 0x00000009000f7202 */ /* 0x000fe20000000f00 */
[----:B------:R-:W-:Y:S01]  /*1970*/  IMAD R8, R17, R112, RZ ;  /* 0x0000007011087224 */ /* 0x000fe200078e02ff */
[----:B------:R-:W-:Y:S02]  /*1980*/  @!P1 LOP3.LUT R24, RZ, R7, RZ, 0x33, !PT ;  /* 0x00000007ff189212 */ /* 0x000fe400078e33ff */
[----:B------:R-:W-:Y:S01]  /*1990*/  @P4 IADD3 R12, R11, R12, RZ ;  /* 0x0000000c0b0c4210 */ /* 0x000fe20007ffe0ff */
[----:B------:R-:W-:Y:S01]  /*19a0*/  IMAD.WIDE.U32 R14, R112, R13, R14 ;  /* 0x0000000d700e7225 */ /* 0x000fe200078e000e */
[----:B------:R-:W-:-:S03]  /*19b0*/  SHF.R.S32.HI R7, RZ, 0x1f, R24 ;  /* 0x0000001fff077819 */ /* 0x000fc60000011418 */
[----:B------:R-:W-:Y:S02]  /*19c0*/  IMAD R8, R113, R13, R8 ;  /* 0x0000000d71087224 */ /* 0x000fe400078e0208 */
[----:B-1----:R-:W-:-:S03]  /*19d0*/  @P4 IMAD.WIDE.U32 R32, R12, R4, RZ ;  /* 0x000000040c204225 */ /* 0x002fc600078e00ff */
[----:B------:R-:W-:Y:S01]  /*19e0*/  IADD3 R15, R15, R8, RZ ;  /* 0x000000080f0f7210 */ /* 0x000fe20007ffe0ff */
[-C--:B--2---:R-:W-:Y:S02]  /*19f0*/  IMAD R8, R7, R2.reuse, RZ ;  /* 0x0000000207087224 */ /* 0x084fe400078e02ff */
[----:B------:R-:W-:Y:S02]  /*1a00*/  @P4 IMAD R28, R12, R5, R33 ;  /* 0x000000050c1c4224 */ /* 0x000fe400078e0221 */
[----:B------:R-:W-:-:S04]  /*1a10*/  IMAD.WIDE.U32 R26, R24, R2, R14 ;  /* 0x00000002181a7225 */ /* 0x000fc800078e000e */
[----:B------:R-:W-:-:S05]  /*1a20*/  IMAD R3, R24, R3, R8 ;  /* 0x0000000318037224 */ /* 0x000fca00078e0208 */
        /* <DEDUP_REMOVED lines=14> */
.L_x_7633:
        /* <DEDUP_REMOVED lines=14> */
[CC--:B------:R-:W-:Y:S01]  /*1bf0*/  ISETP.GE.AND P6, PT, R22.reuse, R151.reuse, PT ;  /* 0x000000971600720c */ /* 0x0c0fe20003fc6270 */
[----:B------:R-:W-:Y:S01]  /*1c00*/  IMAD.SHL.U32 R25, R22, 0x40, RZ ;  /* 0x0000004016197824 */ /* 0x000fe200078e00ff */
[----:B------:R-:W-:Y:S01]  /*1c10*/  SHF.R.S32.HI R23, RZ, 0x1f, R22 ;  /* 0x0000001fff177819 */ /* 0x000fe20000011416 */
[----:B-----5:R-:W-:Y:S01]  /*1c20*/  IMAD.IADD R0, R90, 0x1, -R19 ;  /* 0x000000015a007824 */ /* 0x020fe200078e0a13 */
[----:B------:R-:W-:Y:S01]  /*1c30*/  LOP3.LUT R19, R12, 0xfffffff0, RZ, 0xc0, !PT ;  /* 0xfffffff00c137812 */ /* 0x000fe200078ec0ff */
[----:B------:R-:W-:Y:S01]  /*1c40*/  VIADD R11, R22, 0x10 ;  /* 0x00000010160b7836 */ /* 0x000fe20000000000 */
[----:B------:R-:W-:Y:S01]  /*1c50*/  LOP3.LUT R25, R25, 0x1c0, RZ, 0xc0, !PT ;  /* 0x000001c019197812 */ /* 0x000fe200078ec0ff */
[----:B------:R-:W3:Y:S01]  /*1c60*/  @!P1 LDC.64 R4, c[0x0][0x228] ;  /* 0x00008a00ff049b82 */ /* 0x000ee20000000a00 */
[----:B------:R-:W-:Y:S01]  /*1c70*/  IMAD.SHL.U32 R160, R0, 0x8, RZ ;  /* 0x0000000800a07824 */ /* 0x000fe200078e00ff */
[----:B------:R-:W-:Y:S01]  /*1c80*/  BSSY B0, `(.L_x_7635) ;  /* 0x000004b000007945 */ /* 0x000fe20003800000 */
[----:B------:R-:W-:Y:S01]  /*1c90*/  IMAD.IADD R14, R90, 0x1, -R19 ;  /* 0x000000015a0e7824 */ /* 0x000fe200078e0a13 */
[----:B------:R-:W-:Y:S01]  /*1ca0*/  SHF.R.U32.HI R158, RZ, 0x3, R25 ;  /* 0x00000003ff9e7819 */ /* 0x000fe20000011619 */
[----:B------:R-:W-:Y:S01]  /*1cb0*/  IMAD R7, R7, UR6, RZ ;  /* 0x0000000607077c24 */ /* 0x000fe2000f8e02ff */
[----:B------:R-:W-:Y:S01]  /*1cc0*/  LOP3.LUT R19, R25, 0x38, R160, 0xf8, !PT ;  /* 0x0000003819137812 */ /* 0x000fe200078ef8a0 */
[----:B------:R-:W-:Y:S01]  /*1cd0*/  IMAD.WIDE R30, R31, 0x40, R22 ;  /* 0x000000401f1e7825 */ /* 0x000fe200078e0216 */
[----:B------:R-:W-:-:S02]  /*1ce0*/  ISETP.GE.AND P5, PT, R11, R151, PT ;  /* 0x000000970b00720c */ /* 0x000fc40003fa6270 */
[----:B------:R-:W-:Y:S01]  /*1cf0*/  LOP3.LUT R158, R19, R158, RZ, 0x3c, !PT ;  /* 0x0000009e139e7212 */ /* 0x000fe200078e3cff */
[----:B------:R-:W-:Y:S01]  /*1d00*/  VIADD R29, R22, 0x20 ;  /* 0x00000020161d7836 */ /* 0x000fe20000000000 */
[CC--:B------:R-:W-:Y:S01]  /*1d10*/  ISETP.GE.AND P4, PT, R11.reuse, R16.reuse, PT ;  /* 0x000000100b00720c */ /* 0x0c0fe20003f86270 */
[----:B------:R-:W-:Y:S01]  /*1d20*/  VIADD R159, R160, 0x40 ;  /* 0x00000040a09f7836 */ /* 0x000fe20000000000 */
[----:B------:R-:W-:Y:S01]  /*1d30*/  ISETP.GE.AND P3, PT, R11, R16, PT ;  /* 0x000000100b00720c */ /* 0x000fe20003f66270 */
[C---:B--2---:R-:W-:Y:S01]  /*1d40*/  @P1 IMAD.WIDE.U32 R34, R10.reuse, R8, RZ ;  /* 0x000000080a221225 */ /* 0x044fe200078e00ff */
[----:B------:R-:W-:Y:S02]  /*1d50*/  SHF.R.S32.HI R19, RZ, 0x1f, R14 ;  /* 0x0000001fff137819 */ /* 0x000fe4000001140e */
[----:B------:R-:W-:Y:S01]  /*1d60*/  @!P1 SHF.R.S32.HI R11, RZ, 0x1f, R161 ;  /* 0x0000001fff0b9819 */ /* 0x000fe200000114a1 */
[----:B------:R-:W-:Y:S01]  /*1d70*/  @P1 IMAD R10, R10, R9, R35 ;  /* 0x000000090a0a1224 */ /* 0x000fe200078e0223 */
[----:B------:R-:W-:-:S02]  /*1d80*/  LEA.HI R9, R15, R90, RZ, 0x6 ;  /* 0x0000005a0f097211 */ /* 0x000fc400078f30ff */
[----:B------:R-:W-:Y:S01]  /*1d90*/  LEA.HI R2, R19, R14, RZ, 0x3 ;  /* 0x0000000e13027211 */ /* 0x000fe200078f18ff */
[-C--:B---3--:R-:W-:Y:S01]  /*1da0*/  @!P1 IMAD R8, R11, R4.reuse, RZ ;  /* 0x000000040b089224 */ /* 0x088fe200078e02ff */
[----:B------:R-:W-:Y:S01]  /*1db0*/  SHF.R.S32.HI R33, RZ, 0x1f, R160 ;  /* 0x0000001fff217819 */ /* 0x000fe200000114a0 */
[----:B------:R-:W-:Y:S01]  /*1dc0*/  @!P1 IMAD.WIDE.U32 R36, R161, R4, RZ ;  /* 0x00000004a1249225 */ /* 0x000fe200078e00ff */
[----:B------:R-:W-:-:S03]  /*1dd0*/  SHF.R.S32.HI R19, RZ, 0x1f, R18 ;  /* 0x0000001fff137819 */ /* 0x000fc60000011412 */
[----:B------:R-:W-:Y:S01]  /*1de0*/  IMAD.SHL.U32 R11, R9, 0x8, RZ ;  /* 0x00000008090b7824 */ /* 0x000fe200078e00ff */
[----:B------:R-:W-:Y:S01]  /*1df0*/  LOP3.LUT R9, R2, 0xfffffff8, RZ, 0xc0, !PT ;  /* 0xfffffff802097812 */ /* 0x000fe200078ec0ff */
[----:B------:R-:W-:Y:S02]  /*1e00*/  @!P1 IMAD R5, R161, R5, R8 ;  /* 0x00000005a1059224 */ /* 0x000fe400078e0208 */
[----:B------:R-:W-:Y:S01]  /*1e10*/  @!P1 IMAD.MOV.U32 R34, RZ, RZ, R36 ;  /* 0x000000ffff229224 */ /* 0x000fe200078e0024 */
[----:B------:R-:W-:Y:S01]  /*1e20*/  IADD3 R14, R14, -R9, RZ ;  /* 0x800000090e0e7210 */ /* 0x000fe20007ffe0ff */
[----:B------:R-:W-:Y:S01]  /*1e30*/  @!P1 IMAD.IADD R10, R37, 0x1, R5 ;  /* 0x00000001250a9824 */ /* 0x000fe200078e0205 */
[----:B------:R-:W2:Y:S01]  /*1e40*/  LDC.64 R8, c[0x0][0x3c8] ;  /* 0x0000f200ff087b82 */ /* 0x000ea20000000a00 */
[C---:B------:R-:W-:Y:S01]  /*1e50*/  IADD3 R36, P2, R160.reuse, R32, RZ ;  /* 0x00000020a0247210 */ /* 0x040fe20007f5e0ff */
[----:B------:R-:W-:Y:S01]  /*1e60*/  IMAD R39, R19, UR4, RZ ;  /* 0x0000000413277c24 */ /* 0x000fe2000f8e02ff */
[----:B------:R-:W-:Y:S01]  /*1e70*/  IADD3 R34, P1, R160, R34, RZ ;  /* 0x00000022a0227210 */ /* 0x000fe20007f3e0ff */
[----:B------:R-:W-:Y:S01]  /*1e80*/  IMAD R4, R24, UR7, R7 ;  /* 0x0000000718047c24 */ /* 0x000fe2000f8e0207 */
[----:B------:R-:W-:Y:S01]  /*1e90*/  LOP3.LUT R158, R158, 0xfffffe00, R11, 0xf8, !PT ;  /* 0xfffffe009e9e7812 */ /* 0x000fe200078ef80b */
[C---:B------:R-:W-:Y:S01]  /*1ea0*/  IMAD.X R37, R33.reuse, 0x1, R28, P2 ;  /* 0x0000000121257824 */ /* 0x040fe200010e061c */
[----:B------:R-:W-:Y:S01]  /*1eb0*/  MOV R5, 0x20 ;  /* 0x0000002000057802 */ /* 0x000fe20000000f00 */
[----:B------:R-:W-:Y:S01]  /*1ec0*/  IMAD.X R35, R33, 0x1, R10, P1 ;  /* 0x0000000121237824 */ /* 0x000fe200008e060a */
[----:B------:R-:W-:Y:S01]  /*1ed0*/  R2P PR, R14, 0x6 ;  /* 0x000000060e007804 */ /* 0x000fe20000000000 */
[----:B------:R-:W-:-:S02]  /*1ee0*/  IMAD.MOV.U32 R7, RZ, RZ, 0x10 ;  /* 0x00000010ff077424 */ /* 0x000fc400078e00ff */
[C---:B------:R-:W-:Y:S01]  /*1ef0*/  IMAD.WIDE.U32 R34, R18.reuse, UR4, R34 ;  /* 0x0000000412227c25 */ /* 0x040fe2000f8e0022 */
[----:B------:R-:W-:Y:S01]  /*1f00*/  UMOV UR4, 0x400 ;  /* 0x0000040000047882 */ /* 0x000fe20000000000 */
[----:B------:R-:W-:Y:S01]  /*1f10*/  SEL R5, R5, 0xffffffe0, !P2 ;  /* 0xffffffe005057807 */ /* 0x000fe20005000000 */
[----:B-1----:R-:W-:Y:S01]  /*1f20*/  ULEA UR4, UR8, UR4, 0x18 ;  /* 0x0000000408047291 */ /* 0x002fe2000f8ec03f */
[----:B------:R-:W-:Y:S01]  /*1f30*/  IMAD R39, R18, UR5, R39 ;  /* 0x0000000512277c24 */ /* 0x000fe2000f8e0227 */
[----:B------:R-:W-:Y:S01]  /*1f40*/  SEL R7, R7, 0xfffffff0, !P1 ;  /* 0xfffffff007077807 */ /* 0x000fe20004800000 */
[----:B------:R-:W-:-:S03]  /*1f50*/  IMAD.WIDE.U32 R24, R24, UR6, R36 ;  /* 0x0000000618187c25 */ /* 0x000fc6000f8e0024 */
        /* <DEDUP_REMOVED lines=29> */
.L_x_7636:
[----:B------:R-:W-:Y:S05]  /*2130*/  BSYNC B0 ;  /* 0x0000000000007941 */ /* 0x000fea0003800000 */
.L_x_7635:
        /* <DEDUP_REMOVED lines=33> */
.L_x_7638:
[----:B------:R-:W-:Y:S05]  /*2350*/  BSYNC B0 ;  /* 0x0000000000007941 */ /* 0x000fea0003800000 */
.L_x_7637:
        /* <DEDUP_REMOVED lines=35> */
.L_x_7640:
[----:B------:R-:W-:Y:S05]  /*2590*/  BSYNC B0 ;  /* 0x0000000000007941 */ /* 0x000fea0003800000 */
.L_x_7639:
        /* <DEDUP_REMOVED lines=31> */
.L_x_7642:
[----:B------:R-:W-:Y:S05]  /*2790*/  BSYNC B0 ;  /* 0x0000000000007941 */ /* 0x000fea0003800000 */
.L_x_7641:
        /* <DEDUP_REMOVED lines=30> */
.L_x_7644:
[----:B------:R-:W-:Y:S05]  /*2980*/  BSYNC B0 ;  /* 0x0000000000007941 */ /* 0x000fea0003800000 */
.L_x_7643:
        /* <DEDUP_REMOVED lines=24> */
.L_x_7646:
[----:B------:R-:W-:Y:S05]  /*2b10*/  BSYNC B0 ;  /* 0x0000000000007941 */ /* 0x000fea0003800000 */
.L_x_7645:
        /* <DEDUP_REMOVED lines=25> */
.L_x_7648:
[----:B------:R-:W-:Y:S05]  /*2cb0*/  BSYNC B0 ;  /* 0x0000000000007941 */ /* 0x000fea0003800000 */
.L_x_7647:
[----:B------:R-:W-:Y:S01]  /*2cc0*/  ISETP.GE.AND P1, PT, R27, R16, PT ;  /* 0x000000101b00720c */ /* 0x000fe20003f26270 */
[----:B------:R-:W-:Y:S01]  /*2cd0*/  BSSY B0, `(.L_x_7649) ;  /* 0x000001c000007945 */ /* 0x000fe20003800000 */
[----:B------:R-:W-:Y:S02]  /*2ce0*/  IADD3 R20, P5, R22, R13, RZ ;  /* 0x0000000d16147210 */ /* 0x000fe40007fbe0ff */
[----:B------:R-:W-:-:S09]  /*2cf0*/  SHF.R.S32.HI R26, RZ, 0x4, R12 ;  /* 0x00000004ff1a7819 */ /* 0x000fd2000001140c */
[----:B------:R-:W-:Y:S05]  /*2d00*/  @P1 BRA `(.L_x_7650) ;  /* 0x0000000000601947 */ /* 0x000fea0003800000 */
[----:B------:R-:W-:Y:S01]  /*2d10*/  ULDC UR5, c[0x0][0x2d0] ;  /* 0x0000b40000057ab9 */ /* 0x000fe20000000800 */
[----:B-1-3--:R-:W-:Y:S01]  /*2d20*/  IMAD.MOV.U32 R30, RZ, RZ, R121 ;  /* 0x000000ffff1e7224 */ /* 0x00afe200078e0079 */
[----:B------:R-:W-:Y:S01]  /*2d30*/  ISETP.GE.AND P4, PT, R160, UR5, PT ;  /* 0x00000005a0007c0c */ /* 0x000fe2000bf86270 */
[----:B------:R-:W-:Y:S01]  /*2d40*/  IMAD.MOV.U32 R31, RZ, RZ, R120 ;  /* 0x000000ffff1f7224 */ /* 0x000fe200078e0078 */
[----:B------:R-:W-:Y:S01]  /*2d50*/  ISETP.GE.AND P2, PT, R159, UR5, PT ;  /* 0x000000059f007c0c */ /* 0x000fe2000bf46270 */
[----:B------:R-:W-:Y:S02]  /*2d60*/  IMAD R28, R113, 0x30, RZ ;  /* 0x00000030711c7824 */ /* 0x000fe400078e02ff */
[----:B------:R-:W-:-:S04]  /*2d70*/  IMAD.WIDE.U32 R30, R112, 0x30, R30 ;  /* 0x00000030701e7825 */ /* 0x000fc800078e001e */
[----:B------:R-:W-:-:S04]  /*2d80*/  IMAD.IADD R28, R31, 0x1, R28 ;  /* 0x000000011f1c7824 */ /* 0x000fc800078e021c */
[----:B------:R-:W1:Y:S01]  /*2d90*/  @!P4 LDC.64 R12, c[0x0][0x218] ;  /* 0x00008600ff0ccb82 */ /* 0x000e620000000a00 */
[----:B------:R3:W-:Y:S07]  /*2da0*/  @P4 STS.128 [R158+0x5800], RZ ;  /* 0x005800ff9e004388 */ /* 0x0007ee0000000c00 */
[----:B----4-:R-:W4:Y:S01]  /*2db0*/  @!P2 LDC.64 R10, c[0x0][0x218] ;  /* 0x00008600ff0aab82 */ /* 0x010f220000000a00 */
[----:B-1----:R-:W-:-:S04]  /*2dc0*/  @!P4 LEA R12, P1, R30, R12, 0x1 ;  /* 0x0000000c1e0cc211 */ /* 0x002fc800078208ff */
[C---:B------:R-:W-:Y:S02]  /*2dd0*/  @!P4 LEA.HI.X R13, R30.reuse, R13, R28, 0x1, P1 ;  /* 0x0000000d1e0dc211 */ /* 0x040fe400008f0c1c */
[----:B----4-:R-:W-:-:S03]  /*2de0*/  @!P2 LEA R10, P1, R30, R10, 0x1 ;  /* 0x0000000a1e0aa211 */ /* 0x010fc600078208ff */
        /* <DEDUP_REMOVED lines=9> */
[----:B------:R3:W-:Y:S02]  /*2e80*/  @!P2 LDGSTS.E.BYPASS.LTC128B.128 [R158+0x7800], desc[UR10][R10.64+0x80] ;  /* 0x078000800a9eafae */ /* 0x0007e4000b901d4a */
.L_x_7650:
[----:B------:R-:W-:Y:S05]  /*2e90*/  BSYNC B0 ;  /* 0x0000000000007941 */ /* 0x000fea0003800000 */
.L_x_7649:
[----:B------:R-:W0:Y:S01]  /*2ea0*/  LDGDEPBAR ;  /* 0x00000000000079af */ /* 0x000e220000000000 */
[----:B-1-34-:R-:W-:Y:S01]  /*2eb0*/  SHF.R.S32.HI R10, RZ, 0x1f, R161 ;  /* 0x0000001fff0a7819 */ /* 0x01afe200000114a1 */
[----:B------:R-:W-:Y:S01]  /*2ec0*/  ULDC.64 UR6, c[0x0][0x3d0] ;  /* 0x0000f40000067ab9 */ /* 0x000fe20000000a00 */
[----:B------:R-:W-:Y:S01]  /*2ed0*/  IMAD.SHL.U32 R89, R2, 0x40, RZ ;  /* 0x0000004002597824 */ /* 0x000fe200078e00ff */
[----:B------:R-:W1:Y:S01]  /*2ee0*/  LDC.64 R114, c[0x0][0x250] ;  /* 0x00009400ff727b82 */ /* 0x000e620000000a00 */
[----:B------:R-:W-:Y:S01]  /*2ef0*/  IMAD.WIDE.U32 R18, R161, UR6, R18 ;  /* 0x00000006a1127c25 */ /* 0x000fe2000f8e0012 */
[----:B------:R-:W-:Y:S01]  /*2f00*/  ISETP.GE.AND P2, PT, R22, R16, PT ;  /* 0x000000101600720c */ /* 0x000fe20003f46270 */
[----:B------:R-:W-:Y:S01]  /*2f10*/  ULDC UR5, c[0x0][0x2e8] ;  /* 0x0000ba0000057ab9 */ /* 0x000fe20000000800 */
[----:B------:R-:W-:Y:S01]  /*2f20*/  LEA.HI R13, R26, R26, RZ, 0x1 ;  /* 0x0000001a1a0d7211 */ /* 0x000fe200078f08ff */
[----:B------:R-:W-:Y:S01]  /*2f30*/  IMAD R10, R10, UR6, RZ ;  /* 0x000000060a0a7c24 */ /* 0x000fe2000f8e02ff */
[----:B--2---:R-:W-:Y:S01]  /*2f40*/  LEA R8, P4, R18, R8, 0x2 ;  /* 0x0000000812087211 */ /* 0x004fe200078810ff */
[----:B------:R-:W-:Y:S01]  /*2f50*/  IMAD.SHL.U32 R11, R0, 0x40, RZ ;  /* 0x00000040000b7824 */ /* 0x000fe200078e00ff */
[----:B------:R-:W-:Y:S01]  /*2f60*/  LOP3.LUT R13, R13, 0xfffffffe, RZ, 0xc0, !PT ;  /* 0xfffffffe0d0d7812 */ /* 0x000fe200078ec0ff */
[----:B------:R-:W-:Y:S01]  /*2f70*/  IMAD R10, R161, UR7, R10 ;  /* 0x00000007a10a7c24 */ /* 0x000fe2000f8e020a */
[----:B------:R-:W-:Y:S01]  /*2f80*/  LEA.HI R92, R15, R90, RZ, 0x5 ;  /* 0x0000005a0f5c7211 */ /* 0x000fe200078f28ff */
[----:B------:R-:W-:Y:S01]  /*2f90*/  IMAD.SHL.U32 R12, R22, 0x8, RZ ;  /* 0x00000008160c7824 */ /* 0x000fe200078e00ff */
[----:B------:R-:W-:Y:S01]  /*2fa0*/  LOP3.LUT R11, R11, 0x1c0, RZ, 0xc0, !PT ;  /* 0x000001c00b0b7812 */ /* 0x000fe200078ec0ff */
[----:B------:R-:W-:Y:S01]  /*2fb0*/  IMAD.IADD R10, R19, 0x1, R10 ;  /* 0x00000001130a7824 */ /* 0x000fe200078e020a */
[----:B------:R-:W-:Y:S01]  /*2fc0*/  SHF.R.S32.HI R88, RZ, 0x5, R92 ;  /* 0x00000005ff587819 */ /* 0x000fe2000001145c */
[----:B------:R-:W-:Y:S01]  /*2fd0*/  IMAD.IADD R26, R26, 0x1, -R13 ;  /* 0x000000011a1a7824 */ /* 0x000fe200078e0a0d */
[----:B------:R-:W-:Y:S01]  /*2fe0*/  LOP3.LUT R12, R11, 0x8, R12, 0xf8, !PT ;  /* 0x000000080b0c7812 */ /* 0x000fe200078ef80c */
[----:B------:R-:W-:Y:S01]  /*2ff0*/  IMAD.SHL.U32 R14, R14, 0x40, RZ ;  /* 0x000000400e0e7824 */ /* 0x000fe200078e00ff */
[----:B------:R-:W-:Y:S01]  /*3000*/  LEA.HI.X R9, R18, R9, R10, 0x2, P4 ;  /* 0x0000000912097211 */ /* 0x000fe200020f140a */
[----:B------:R-:W-:Y:S01]  /*3010*/  IMAD.X R17, R23, 0x1, R17, P5 ;  /* 0x0000000117117824 */ /* 0x000fe200028e0611 */
[----:B------:R-:W-:-:S04]  /*3020*/  DEPBAR.LE SB0, 0x0 ;  /* 0x000080000000791a */ /* 0x000fc80000000000 */
[----:B------:R2:W5:Y:S01]  /*3030*/  LDG.E R2, desc[UR10][R8.64] ;  /* 0x0000000a08027981 */ /* 0x000562000c1e1900 */
[----:B------:R-:W-:Y:S01]  /*3040*/  SHF.R.U32.HI R11, RZ, 0x3, R11 ;  /* 0x00000003ff0b7819 */ /* 0x000fe2000001160b */
[----:B------:R-:W-:Y:S01]  /*3050*/  IMAD.IADD R25, R25, 0x1, R4 ;  /* 0x0000000119197824 */ /* 0x000fe200078e0204 */
[----:B------:R-:W-:Y:S01]  /*3060*/  LOP3.LUT R89, R89, 0xfffffe00, RZ, 0xc0, !PT ;  /* 0xfffffe0059597812 */ /* 0x000fe200078ec0ff */
[----:B------:R-:W-:Y:S01]  /*3070*/  BAR.SYNC.DEFER_BLOCKING 0x0 ;  /* 0x0000000000007b1d */ /* 0x000fe20000010000 */
[----:B------:R-:W-:Y:S01]  /*3080*/  LOP3.LUT R11, R12, R11, RZ, 0x3c, !PT ;  /* 0x0000000b0c0b7212 */ /* 0x000fe200078e3cff */
[----:B-1----:R-:W-:Y:S01]  /*3090*/  IMAD.WIDE.U32 R22, R20, R114, R24 ;  /* 0x0000007214167225 */ /* 0x002fe200078e0018 */
[----:B------:R-:W-:-:S03]  /*30a0*/  ISETP.GE.AND P1, PT, R27, R16, PT ;  /* 0x000000101b00720c */ /* 0x000fc60003f26270 */
[----:B------:R-:W-:Y:S01]  /*30b0*/  IMAD R149, R26, 0x200, R11 ;  /* 0x000002001a957824 */ /* 0x000fe200078e020b */
[----:B------:R-:W-:Y:S01]  /*30c0*/  LOP3.LUT R11, R14, 0x1c0, RZ, 0xc0, !PT ;  /* 0x000001c00e0b7812 */ /* 0x000fe200078ec0ff */
[----:B------:R-:W-:Y:S01]  /*30d0*/  IMAD.SHL.U32 R26, R26, 0x8, RZ ;  /* 0x000000081a1a7824 */ /* 0x000fe200078e00ff */
[----:B------:R-:W-:Y:S02]  /*30e0*/  ULDC.64 UR6, c[0x0][0x220] ;  /* 0x0000880000067ab9 */ /* 0x000fe40000000a00 */
[----:B------:R-:W-:Y:S02]  /*30f0*/  SHF.R.U32.HI R13, RZ, 0x3, R11 ;  /* 0x00000003ff0d7819 */ /* 0x000fe4000001160b */
[----:B------:R-:W-:Y:S01]  /*3100*/  LOP3.LUT R4, R11, 0x8, R26, 0xf8, !PT ;  /* 0x000000080b047812 */ /* 0x000fe200078ef81a */
[----:B------:R-:W-:-:S03]  /*3110*/  IMAD R11, R17, R114, RZ ;  /* 0x00000072110b7224 */ /* 0x000fc600078e02ff */
[----:B------:R-:W-:Y:S01]  /*3120*/  LOP3.LUT R4, R4, R13, RZ, 0x3c, !PT ;  /* 0x0000000d04047212 */ /* 0x000fe200078e3cff */
[----:B------:R-:W-:Y:S02]  /*3130*/  IMAD R11, R20, R115, R11 ;  /* 0x00000073140b7224 */ /* 0x000fe400078e020b */
        /* <DEDUP_REMOVED lines=28> */
.L_x_7652:
[----:B------:R-:W-:Y:S05]  /*3300*/  BSYNC B0 ;  /* 0x0000000000007941 */ /* 0x000fea0003800000 */
.L_x_7651:
        /* <DEDUP_REMOVED lines=22> */
.L_x_7654:
[----:B------:R-:W-:Y:S05]  /*3470*/  BSYNC B0 ;  /* 0x0000000000007941 */ /* 0x000fea0003800000 */
.L_x_7653:
        /* <DEDUP_REMOVED lines=24> */
.L_x_7656:
[----:B------:R-:W-:Y:S05]  /*3600*/  BSYNC B0 ;  /* 0x0000000000007941 */ /* 0x000fea0003800000 */
.L_x_7655:
        /* <DEDUP_REMOVED lines=24> */
.L_x_7658:
[----:B------:R-:W-:Y:S05]  /*3790*/  BSYNC B0 ;  /* 0x0000000000007941 */ /* 0x000fea0003800000 */
.L_x_7657:
[----:B------:R-:W-:Y:S01]  /*37a0*/  LDSM.16.M88.4 R36, [R150] ;  /* 0x000000009624783b */ /* 0x000fe20000000200 */
[----:B------:R-:W-:Y:S01]  /*37b0*/  R2P PR, R0, 0x6 ;  /* 0x0000000600007804 */ /* 0x000fe20000000000 */
[C---:B------:R-:W-:Y:S01]  /*37c0*/  VIADD R0, R149.reuse, 0x4000 ;  /* 0x0000400095007836 */ /* 0x040fe20000000000 */
[----:B------:R-:W-:Y:S01]  /*37d0*/  LOP3.LUT R4, R4, R89, RZ, 0xfc, !PT ;  /* 0x0000005904047212 */ /* 0x000fe200078efcff */
[----:B------:R-:W3:Y:S01]  /*37e0*/  LDSM.16.M88.4 R16, [R149+0x4800] ;  /* 0x004800009510783b */ /* 0x000ee20000000200 */
        /* <DEDUP_REMOVED lines=8> */
[----:B------:R-:W1:Y:S01]  /*3870*/  LDSM.16.M88.4 R80, [R149+0x5800] ;  /* 0x005800009550783b */ /* 0x000e620000000200 */
[----:B------:R-:W-:Y:S02]  /*3880*/  IMAD.MOV.U32 R0, RZ, RZ, 0x40 ;  /* 0x00000040ff007424 */ /* 0x000fe400078e00ff */
[----:B------:R-:W-:Y:S01]  /*3890*/  IMAD.SHL.U32 R166, R90, 0x2, RZ ;  /* 0x000000025aa67824 */ /* 0x000fe200078e00ff */
[----:B------:R-:W-:Y:S01]  /*38a0*/  LDSM.16.M88.4 R72, [R148] ;  /* 0x000000009448783b */ /* 0x000fe20000000200 */
[C---:B------:R-:W-:Y:S01]  /*38b0*/  VIADD R139, R147.reuse, 0x800 ;  /* 0x00000800938b7836 */ /* 0x040fe20000000000 */
[----:B------:R-:W-:Y:S01]  /*38c0*/  SEL R0, R0, 0xffffffc0, !P2 ;  /* 0xffffffc000007807 */ /* 0x000fe20005000000 */
[C---:B------:R-:W-:Y:S01]  /*38d0*/  VIADD R138, R147.reuse, 0x1000 ;  /* 0x00001000938a7836 */ /* 0x040fe20000000000 */
[----:B------:R-:W1:Y:S01]  /*38e0*/  LDSM.16.M88.4 R40, [R147+0x800] ;  /* 0x000800009328783b */ /* 0x000e620000000200 */
[----:B------:R-:W-:Y:S01]  /*38f0*/  LOP3.LUT R166, R166, 0x6, RZ, 0xc0, !PT ;  /* 0x00000006a6a67812 */ /* 0x000fe200078ec0ff */
[----:B------:R-:W-:-:S02]  /*3900*/  VIADD R137, R147, 0x1800 ;  /* 0x0000180093897836 */ /* 0x000fc40000000000 */
[----:B------:R-:W1:Y:S01]  /*3910*/  LDSM.16.M88.4 R52, [R147] ;  /* 0x000000009334783b */ /* 0x000e620000000200 */
[----:B------:R-:W-:Y:S02]  /*3920*/  IMAD.IADD R143, R149, 0x1, R0 ;  /* 0x00000001958f7824 */ /* 0x000fe400078e0200 */
[----:B------:R-:W-:Y:S01]  /*3930*/  IMAD.IADD R136, R0, 0x1, R147 ;  /* 0x0000000100887824 */ /* 0x000fe200078e0293 */
[----:B--2---:R-:W2:Y:S01]  /*3940*/  LDSM.16.M88.4 R8, [R147+0x1000] ;  /* 0x001000009308783b */ /* 0x004ea20000000200 */
[C---:B------:R-:W-:Y:S02]  /*3950*/  VIADD R135, R147.reuse, 0x2000 ;  /* 0x0000200093877836 */ /* 0x040fe40000000000 */
[C---:B------:R-:W-:Y:S01]  /*3960*/  VIADD R134, R147.reuse, 0x2800 ;  /* 0x0000280093867836 */ /* 0x040fe20000000000 */
[----:B------:R-:W2:Y:S01]  /*3970*/  LDSM.16.M88.4 R76, [R147+0x1800] ;  /* 0x00180000934c783b */ /* 0x000ea20000000200 */
[C---:B------:R-:W-:Y:S02]  /*3980*/  VIADD R133, R147.reuse, 0x3000 ;  /* 0x0000300093857836 */ /* 0x040fe40000000000 */
[----:B------:R-:W-:Y:S01]  /*3990*/  VIADD R132, R147, 0x3800 ;  /* 0x0000380093847836 */ /* 0x000fe20000000000 */
[----:B------:R-:W-:Y:S01]  /*39a0*/  LDSM.16.M88.4 R56, [R146] ;  /* 0x000000009238783b */ /* 0x000fe20000000200 */
[C---:B---3--:R-:W-:Y:S03]  /*39b0*/  HMMA.16816.F32.BF16 R24, R36.reuse, R16, RZ ;  /* 0x000000102418723c */ /* 0x048fe600000418ff */
[----:B------:R-:W3:Y:S04]  /*39c0*/  LDSM.16.M88.4 R48, [R143+0x4000] ;  /* 0x004000008f30783b */ /* 0x000ee80000000200 */
[----:B------:R-:W3:Y:S01]  /*39d0*/  LDSM.16.M88.4 R12, [R143+0x5000] ;  /* 0x005000008f0c783b */ /* 0x000ee20000000200 */
[C---:B------:R-:W-:Y:S03]  /*39e0*/  HMMA.16816.F32.BF16 R16, R36.reuse, R18, RZ ;  /* 0x000000122410723c */ /* 0x040fe600000418ff */
[----:B------:R-:W3:Y:S03]  /*39f0*/  LDSM.16.M88.4 R44, [R143+0x4800] ;  /* 0x004800008f2c783b */ /* 0x000ee60000000200 */
[C---:B----4-:R-:W-:Y:S01]  /*3a00*/  HMMA.16816.F32.BF16 R32, R36.reuse, R28, RZ ;  /* 0x0000001c2420723c */ /* 0x050fe200000418ff */
[----:B------:R-:W-:Y:S04]  /*3a10*/  LDSM.16.M88.4 R84, [R136+0x800] ;  /* 0x000800008854783b */ /* 0x000fe80000000200 */
[----:B------:R-:W0:Y:S01]  /*3a20*/  LDGDEPBAR ;  /* 0x00000000000079af */ /* 0x000e220000000000 */
[C---:B-1----:R-:W-:Y:S06]  /*3a30*/  HMMA.16816.F32.BF16 R68, R36.reuse, R64, RZ ;  /* 0x000000402444723c */ /* 0x042fec00000418ff */
[C---:B------:R-:W-:Y:S06]  /*3a40*/  HMMA.16816.F32.BF16 R28, R36.reuse, R30, RZ ;  /* 0x0000001e241c723c */ /* 0x040fec00000418ff */
[C---:B------:R-:W-:Y:S06]  /*3a50*/  HMMA.16816.F32.BF16 R64, R36.reuse, R66, RZ ;  /* 0x000000422440723c */ /* 0x040fec00000418ff */
[C---:B------:R-:W-:Y:S06]  /*3a60*/  HMMA.16816.F32.BF16 R60, R36.reuse, R80, RZ ;  /* 0x00000050243c723c */ /* 0x040fec00000418ff */
[----:B------:R-:W-:Y:S01]  /*3a70*/  HMMA.16816.F32.BF16 R36, R36, R82, RZ ;  /* 0x000000522424723c */ /* 0x000fe200000418ff */
[----:B------:R-:W-:Y:S05]  /*3a80*/  LDSM.16.M88.4 R80, [R148+0x2000] ;  /* 0x002000009450783b */ /* 0x000fea0000000200 */
[C---:B------:R-:W-:Y:S06]  /*3a90*/  HMMA.16816.F32.BF16 R24, R72.reuse, R40, R24 ;  /* 0x000000284818723c */ /* 0x040fec0000041818 */
[C---:B------:R-:W-:Y:S01]  /*3aa0*/  HMMA.16816.F32.BF16 R16, R72.reuse, R42, R16 ;  /* 0x0000002a4810723c */ /* 0x040fe20000041810 */
[----:B------:R-:W1:Y:S05]  /*3ab0*/  LDSM.16.M88.4 R40, [R143+0x5800] ;  /* 0x005800008f28783b */ /* 0x000e6a0000000200 */
[C---:B------:R-:W-:Y:S06]  /*3ac0*/  HMMA.16816.F32.BF16 R32, R72.reuse, R52, R32 ;  /* 0x000000344820723c */ /* 0x040fec0000041820 */
[C---:B--2---:R-:W-:Y:S06]  /*3ad0*/  HMMA.16816.F32.BF16 R68, R72.reuse, R8, R68 ;  /* 0x000000084844723c */ /* 0x044fec0000041844 */
[C---:B------:R-:W-:Y:S01]  /*3ae0*/  HMMA.16816.F32.BF16 R28, R72.reuse, R54, R28 ;  /* 0x00000036481c723c */ /* 0x040fe2000004181c */
[----:B------:R-:W-:Y:S05]  /*3af0*/  LDSM.16.M88.4 R52, [R145] ;  /* 0x000000009134783b */ /* 0x000fea0000000200 */
[C---:B------:R-:W-:Y:S01]  /*3b00*/  HMMA.16816.F32.BF16 R64, R72.reuse, R10, R64 ;  /* 0x0000000a4840723c */ /* 0x040fe20000041840 */
[----:B------:R-:W2:Y:S05]  /*3b10*/  LDSM.16.M88.4 R8, [R136] ;  /* 0x000000008808783b */ /* 0x000eaa0000000200 */
[C---:B------:R-:W-:Y:S06]  /*3b20*/  HMMA.16816.F32.BF16 R60, R72.reuse, R76, R60 ;  /* 0x0000004c483c723c */ /* 0x040fec000004183c */
[----:B------:R-:W-:Y:S01]  /*3b30*/  HMMA.16816.F32.BF16 R36, R72, R78, R36 ;  /* 0x0000004e4824723c */ /* 0x000fe20000041824 */
[----:B------:R-:W4:Y:S04]  /*3b40*/  LDSM.16.M88.4 R76, [R136+0x1000] ;  /* 0x00100000884c783b */ /* 0x000f280000000200 */
[----:B------:R-:W4:Y:S01]  /*3b50*/  LDSM.16.M88.4 R72, [R136+0x1800] ;  /* 0x001800008848783b */ /* 0x000f220000000200 */
[C---:B---3--:R-:W-:Y:S06]  /*3b60*/  HMMA.16816.F32.BF16 R32, R56.reuse, R48, R32 ;  /* 0x000000303820723c */ /* 0x048fec0000041820 */
[C---:B------:R-:W-:Y:S06]  /*3b70*/  HMMA.16816.F32.BF16 R68, R56.reuse, R12, R68 ;  /* 0x0000000c3844723c */ /* 0x040fec0000041844 */
[C---:B------:R-:W-:Y:S01]  /*3b80*/  HMMA.16816.F32.BF16 R28, R56.reuse, R50, R28 ;  /* 0x00000032381c723c */ /* 0x040fe2000004181c */
[----:B------:R-:W-:Y:S05]  /*3b90*/  LDSM.16.M88.4 R48, [R149+0x6000] ;  /* 0x006000009530783b */ /* 0x000fea0000000200 */
[C---:B------:R-:W-:Y:S01]  /*3ba0*/  HMMA.16816.F32.BF16 R64, R56.reuse, R14, R64 ;  /* 0x0000000e3840723c */ /* 0x040fe20000041840 */
[----:B------:R-:W3:Y:S05]  /*3bb0*/  LDSM.16.M88.4 R12, [R150+0x2000] ;  /* 0x00200000960c783b */ /* 0x000eea0000000200 */
[C---:B------:R-:W-:Y:S06]  /*3bc0*/  HMMA.16816.F32.BF16 R24, R56.reuse, R44, R24 ;  /* 0x0000002c3818723c */ /* 0x040fec0000041818 */
[C---:B------:R-:W-:Y:S01]  /*3bd0*/  HMMA.16816.F32.BF16 R16, R56.reuse, R46, R16 ;  /* 0x0000002e3810723c */ /* 0x040fe20000041810 */
[----:B------:R-:W-:Y:S05]  /*3be0*/  LDSM.16.M88.4 R44, [R149+0x6800] ;  /* 0x00680000952c783b */ /* 0x000fea0000000200 */
[C---:B-1----:R-:W-:Y:S06]  /*3bf0*/  HMMA.16816.F32.BF16 R60, R56.reuse, R40, R60 ;  /* 0x00000028383c723c */ /* 0x042fec000004183c */
[----:B------:R-:W-:Y:S01]  /*3c00*/  HMMA.16816.F32.BF16 R56, R56, R42, R36 ;  /* 0x0000002a3838723c */ /* 0x000fe20000041824 */
[----:B------:R-:W1:Y:S04]  /*3c10*/  LDSM.16.M88.4 R40, [R149+0x7000] ;  /* 0x007000009528783b */ /* 0x000e680000000200 */
[----:B------:R-:W1:Y:S01]  /*3c20*/  LDSM.16.M88.4 R36, [R149+0x7800] ;  /* 0x007800009524783b */ /* 0x000e620000000200 */
[C---:B--2---:R-:W-:Y:S06]  /*3c30*/  HMMA.16816.F32.BF16 R32, R52.reuse, R8, R32 ;  /* 0x000000083420723c */ /* 0x044fec0000041820 */
[C---:B----4-:R-:W-:Y:S06]  /*3c40*/  HMMA.16816.F32.BF16 R68, R52.reuse, R76, R68 ;  /* 0x0000004c3444723c */ /* 0x050fec0000041844 */
[C---:B------:R-:W-:Y:S01]  /*3c50*/  HMMA.16816.F32.BF16 R28, R52.reuse, R10, R28 ;  /* 0x0000000a341c723c */ /* 0x040fe2000004181c */
[----:B------:R-:W2:Y:S05]  /*3c60*/  LDSM.16.M88.4 R8, [R147+0x2000] ;  /* 0x002000009308783b */ /* 0x000eaa0000000200 */
        /* <DEDUP_REMOVED lines=10> */
[C---:B-1----:R-:W-:Y:S06]  /*3d10*/  HMMA.16816.F32.BF16 R68, R12.reuse, R40, R68 ;  /* 0x000000280c44723c */ /* 0x042fec0000041844 */
[C---:B------:R-:W-:Y:S01]  /*3d20*/  HMMA.16816.F32.BF16 R28, R12.reuse, R50, R28 ;  /* 0x000000320c1c723c */ /* 0x040fe2000004181c */
[----:B------:R-:W1:Y:S05]  /*3d30*/  LDSM.16.M88.4 R48, [R143+0x6000] ;  /* 0x006000008f30783b */ /* 0x000e6a0000000200 */
        /* <DEDUP_REMOVED lines=9> */
[C---:B--2---:R-:W-:Y:S06]  /*3dd0*/  HMMA.16816.F32.BF16 R32, R80.reuse, R8, R32 ;  /* 0x000000085020723c */ /* 0x044fec0000041820 */
[C---:B----4-:R-:W-:Y:S06]  /*3de0*/  HMMA.16816.F32.BF16 R68, R80.reuse, R76, R68 ;  /* 0x0000004c5044723c */ /* 0x050fec0000041844 */
[C---:B------:R-:W-:Y:S01]  /*3df0*/  HMMA.16816.F32.BF16 R28, R80.reuse, R10, R28 ;  /* 0x0000000a501c723c */ /* 0x040fe2000004181c */
[----:B------:R-:W2:Y:S05]  /*3e00*/  LDSM.16.M88.4 R8, [R145+0x2000] ;  /* 0x002000009108783b */ /* 0x000eaa0000000200 */
[C---:B------:R-:W-:Y:S06]  /*3e10*/  HMMA.16816.F32.BF16 R60, R80.reuse, R72, R60 ;  /* 0x00000048503c723c */ /* 0x040fec000004183c */
[C---:B------:R-:W-:Y:S01]  /*3e20*/  HMMA.16816.F32.BF16 R72, R80.reuse, R74, R56 ;  /* 0x0000004a5048723c */ /* 0x040fe20000041838 */
[----:B------:R-:W4:Y:S05]  /*3e30*/  LDSM.16.M88.4 R56, [R136+0x2800] ;  /* 0x002800008838783b */ /* 0x000f2a0000000200 */
[----:B------:R-:W-:Y:S06]  /*3e40*/  HMMA.16816.F32.BF16 R24, R80, R84, R24 ;  /* 0x000000545018723c */ /* 0x000fec0000041818 */
[C---:B-1----:R-:W-:Y:S06]  /*3e50*/  HMMA.16816.F32.BF16 R32, R52.reuse, R48, R32 ;  /* 0x000000303420723c */ /* 0x042fec0000041820 */
[----:B---3--:R-:W-:Y:S06]  /*3e60*/  HMMA.16816.F32.BF16 R68, R52, R40, R68 ;  /* 0x000000283444723c */ /* 0x008fec0000041844 */
[----:B------:R-:W-:Y:S01]  /*3e70*/  HMMA.16816.F32.BF16 R16, R80, R86, R16 ;  /* 0x000000565010723c */ /* 0x000fe20000041810 */
[----:B------:R-:W-:-:S05]  /*3e80*/  LOP3.LUT R41, R92, 0xffffffe0, RZ, 0xc0, !PT ;  /* 0xffffffe05c297812 */ /* 0x000fca00078ec0ff */
[----:B------:R-:W-:Y:S01]  /*3e90*/  HMMA.16816.F32.BF16 R64, R80, R78, R64 ;  /* 0x0000004e5040723c */ /* 0x000fe20000041840 */
[----:B------:R-:W-:-:S05]  /*3ea0*/  IMAD.IADD R41, R90, 0x1, -R41 ;  /* 0x000000015a297824 */ /* 0x000fca00078e0a29 */
[----:B------:R-:W-:Y:S01]  /*3eb0*/  HMMA.16816.F32.BF16 R48, R52, R50, R28 ;  /* 0x000000323430723c */ /* 0x000fe2000004181c */
[----:B------:R-:W1:Y:S01]  /*3ec0*/  LDSM.16.M88.4 R28, [R136+0x3000] ;  /* 0x00300000881c783b */ /* 0x000e620000000200 */
[----:B------:R-:W-:-:S04]  /*3ed0*/  SHF.R.S32.HI R0, RZ, 0x1f, R41 ;  /* 0x0000001fff007819 */ /* 0x000fc80000011429 */
[----:B------:R-:W-:Y:S01]  /*3ee0*/  HMMA.16816.F32.BF16 R60, R52, R36, R60 ;  /* 0x00000024343c723c */ /* 0x000fe2000004183c */
[----:B------:R-:W-:-:S04]  /*3ef0*/  LEA.HI R165, R0, R41, RZ, 0x2 ;  /* 0x0000002900a57211 */ /* 0x000fc800078f10ff */
[----:B------:R-:W-:Y:S01]  /*3f00*/  SHF.R.S32.HI R165, RZ, 0x2, R165 ;  /* 0x00000002ffa57819 */ /* 0x000fe200000114a5 */
[----:B------:R-:W-:Y:S01]  /*3f10*/  HMMA.16816.F32.BF16 R72, R52, R38, R72 ;  /* 0x000000263448723c */ /* 0x000fe20000041848 */
[----:B------:R-:W3:Y:S01]  /*3f20*/  LDSM.16.M88.4 R36, [R136+0x3800] ;  /* 0x003800008824783b */ /* 0x000ee20000000200 */
[----:B------:R-:W-:-:S04]  /*3f30*/  DEPBAR.LE SB0, 0x0 ;  /* 0x000080000000791a */ /* 0x000fc80000000000 */
[----:B------:R-:W-:Y:S06]  /*3f40*/  HMMA.16816.F32.BF16 R24, R52, R44, R24 ;  /* 0x0000002c3418723c */ /* 0x000fec0000041818 */
[----:B--2---:R-:W-:Y:S06]  /*3f50*/  HMMA.16816.F32.BF16 R32, R8, R12, R32 ;  /* 0x0000000c0820723c */ /* 0x004fec0000041820 */
[----:B------:R-:W-:Y:S01]  /*3f60*/  HMMA.16816.F32.BF16 R16, R52, R46, R16 ;  /* 0x0000002e3410723c */ /* 0x000fe20000041810 */
[----:B------:R-:W-:-:S02]  /*3f70*/  IADD3 R12, R94, 0x1, R165 ;  /* 0x000000015e0c7810 */ /* 0x000fc40007ffe0a5 */
[----:B------:R-:W-:Y:S02]  /*3f80*/  SHF.R.S32.HI R13, RZ, 0x1f, R88 ;  /* 0x0000001fff0d7819 */ /* 0x000fe40000011458 */
[----:B------:R-:W-:Y:S01]  /*3f90*/  IADD3 R12, R6, R12, -R95 ;  /* 0x0000000c060c7210 */ /* 0x000fe20007ffe85f */
[----:B------:R-:W-:Y:S01]  /*3fa0*/  HMMA.16816.F32.BF16 R64, R52, R42, R64 ;  /* 0x0000002a3440723c */ /* 0x000fe20000041840 */
[----:B------:R-:W-:-:S03]  /*3fb0*/  LEA.HI R0, R13, R88, RZ, 0x2 ;  /* 0x000000580d007211 */ /* 0x000fc600078f10ff */
[----:B------:R-:W-:Y:S01]  /*3fc0*/  IMAD.IADD R93, R12, 0x1, R93 ;  /* 0x000000010c5d7824 */ /* 0x000fe200078e025d */
[----:B------:R-:W-:Y:S01]  /*3fd0*/  LOP3.LUT R13, R0, 0xfffffffc, RZ, 0xc0, !PT ;  /* 0xfffffffc000d7812 */ /* 0x000fe200078ec0ff */
[C---:B------:R-:W-:Y:S01]  /*3fe0*/  HMMA.16816.F32.BF16 R48, R8.reuse, R14, R48 ;  /* 0x0000000e0830723c */ /* 0x040fe20000041830 */
[----:B------:R-:W-:Y:S02]  /*3ff0*/  IMAD.IADD R12, R3, 0x1, R166 ;  /* 0x00000001030c7824 */ /* 0x000fe400078e02a6 */
[----:B-----5:R-:W-:Y:S01]  /*4000*/  FMUL.FTZ R0, R2, R91 ;  /* 0x0000005b02007220 */ /* 0x020fe20000410000 */
[C---:B------:R-:W-:Y:S01]  /*4010*/  VIMNMX R123, R93.reuse, R6, PT ;  /* 0x000000065d7b7248 */ /* 0x040fe20003fe0100 */
[----:B------:R-:W-:Y:S01]  /*4020*/  IMAD.IADD R164, R88, 0x1, -R13 ;  /* 0x0000000158a47824 */ /* 0x000fe200078e0a0d */
[----:B------:R-:W-:Y:S01]  /*4030*/  VIADDMNMX R122, R93, 0x8, R6, PT ;  /* 0x000000085d7a7846 */ /* 0x000fe20003800106 */
[----:B----4-:R-:W-:Y:S01]  /*4040*/  HMMA.16816.F32.BF16 R24, R8, R56, R24 ;  /* 0x000000380818723c */ /* 0x010fe20000041818 */
[----:B------:R-:W-:-:S02]  /*4050*/  VIADD R6, R12, 0x1 ;  /* 0x000000010c067836 */ /* 0x000fc40000000000 */
[----:B------:R-:W-:-:S03]  /*4060*/  VIADD R13, R12, 0x8 ;  /* 0x000000080c0d7836 */ /* 0x000fc60000000000 */
[CC--:B------:R-:W-:Y:S01]  /*4070*/  ISETP.GE.AND P5, PT, R6.reuse, R123.reuse, PT ;  /* 0x0000007b0600720c */ /* 0x0c0fe20003fa6270 */
[C---:B-1----:R-:W-:Y:S01]  /*4080*/  HMMA.16816.F32.BF16 R68, R8.reuse, R28, R68 ;  /* 0x0000001c0844723c */ /* 0x042fe20000041844 */
[----:B------:R-:W-:Y:S01]  /*4090*/  BAR.SYNC.DEFER_BLOCKING 0x0 ;  /* 0x0000000000007b1d */ /* 0x000fe20000010000 */
[----:B------:R-:W-:Y:S02]  /*40a0*/  ISETP.GE.AND P1, PT, R6, R122, PT ;  /* 0x0000007a0600720c */ /* 0x000fe40003f26270 */
[----:B------:R-:W-:Y:S02]  /*40b0*/  I2FP.F32.S32 R6, R6 ;  /* 0x0000000600067245 */ /* 0x000fe40000201400 */
[C---:B------:R-:W-:Y:S01]  /*40c0*/  ISETP.GE.AND P3, PT, R13.reuse, R123, PT ;  /* 0x0000007b0d00720c */ /* 0x040fe20003f66270 */
[----:B------:R-:W-:Y:S01]  /*40d0*/  HMMA.16816.F32.BF16 R16, R8, R58, R16 ;  /* 0x0000003a0810723c */ /* 0x000fe20000041810 */
[----:B------:R-:W-:Y:S01]  /*40e0*/  ISETP.GE.AND P2, PT, R13, R122, PT ;  /* 0x0000007a0d00720c */ /* 0x000fe20003f46270 */
[CC--:B------:R-:W-:Y:S01]  /*40f0*/  FFMA.FTZ R28, R0.reuse, R6.reuse, R33 ;  /* 0x00000006001c7223 */ /* 0x0c0fe20000010021 */
[----:B------:R-:W-:Y:S01]  /*4100*/  I2FP.F32.S32 R13, R13 ;  /* 0x0000000d000d7245 */ /* 0x000fe20000201400 */
[----:B------:R-:W-:-:S02]  /*4110*/  FFMA.FTZ R33, R0, R6, R35 ;  /* 0x0000000600217223 */ /* 0x000fc40000010023 */
[----:B------:R-:W-:Y:S01]  /*4120*/  HMMA.16816.F32.BF16 R64, R8, R30, R64 ;  /* 0x0000001e0840723c */ /* 0x000fe20000041840 */
[----:B------:R-:W-:Y:S01]  /*4130*/  FSEL R28, R28, -INF , !P5 ;  /* 0xff8000001c1c7808 */ /* 0x000fe20006800000 */
[----:B------:R-:W-:Y:S01]  /*4140*/  FFMA.FTZ R29, R0, R13, R50 ;  /* 0x0000000d001d7223 */ /* 0x000fe20000010032 */
[----:B------:R-:W-:-:S03]  /*4150*/  FSEL R33, R33, -INF , !P1 ;  /* 0xff80000021217808 */ /* 0x000fc60004800000 */
[----:B---3--:R-:W-:Y:S01]  /*4160*/  HMMA.16816.F32.BF16 R60, R8, R36, R60 ;  /* 0x00000024083c723c */ /* 0x008fe2000004183c */
[----:B------:R-:W-:Y:S01]  /*4170*/  VIADD R31, R12, 0x9 ;  /* 0x000000090c1f7836 */ /* 0x000fe20000000000 */
[----:B------:R-:W-:-:S04]  /*4180*/  FSEL R29, R29, -INF , !P2 ;  /* 0xff8000001d1d7808 */ /* 0x000fc80005000000 */
[----:B------:R-:W-:Y:S01]  /*4190*/  HMMA.16816.F32.BF16 R72, R8, R38, R72 ;  /* 0x000000260848723c */ /* 0x000fe20000041848 */
[C---:B------:R-:W-:Y:S02]  /*41a0*/  ISETP.GE.AND P6, PT, R31.reuse, R123, PT ;  /* 0x0000007b1f00720c */ /* 0x040fe40003fc6270 */
[----:B------:R-:W-:Y:S02]  /*41b0*/  ISETP.GE.AND P4, PT, R31, R122, PT ;  /* 0x0000007a1f00720c */ /* 0x000fe40003f86270 */
[----:B------:R-:W-:Y:S02]  /*41c0*/  I2FP.F32.S32 R31, R31 ;  /* 0x0000001f001f7245 */ /* 0x000fe40000201400 */
[----:B------:R-:W-:Y:S01]  /*41d0*/  FFMA.FTZ R8, R0, R13, R48 ;  /* 0x0000000d00087223 */ /* 0x000fe20000010030 */
[C---:B------:R-:W-:Y:S02]  /*41e0*/  VIADD R9, R12.reuse, 0x10 ;  /* 0x000000100c097836 */ /* 0x040fe40000000000 */
[----:B------:R-:W-:-:S02]  /*41f0*/  VIADD R10, R12, 0x11 ;  /* 0x000000110c0a7836 */ /* 0x000fc40000000000 */
[-C--:B------:R-:W-:Y:S01]  /*4200*/  FFMA.FTZ R30, R0, R31.reuse, R49 ;  /* 0x0000001f001e7223 */ /* 0x080fe20000010031 */
[----:B------:R-:W-:Y:S01]  /*4210*/  FSEL R8, R8, -INF , !P3 ;  /* 0xff80000008087808 */ /* 0x000fe20005800000 */
[----:B------:R-:W-:Y:S01]  /*4220*/  FFMA.FTZ R31, R0, R31, R51 ;  /* 0x0000001f001f7223 */ /* 0x000fe20000010033 */
[C---:B------:R-:W-:Y:S01]  /*4230*/  ISETP.GE.AND P5, PT, R9.reuse, R123, PT ;  /* 0x0000007b0900720c */ /* 0x040fe20003fa6270 */
[C---:B------:R-:W-:Y:S01]  /*4240*/  VIADD R11, R12.reuse, 0x20 ;  /* 0x000000200c0b7836 */ /* 0x040fe20000000000 */
[-C--:B------:R-:W-:Y:S01]  /*4250*/  ISETP.GE.AND P1, PT, R9, R122.reuse, PT ;  /* 0x0000007a0900720c */ /* 0x080fe20003f26270 */
[----:B------:R-:W-:Y:S01]  /*4260*/  VIADD R13, R12, 0x21 ;  /* 0x000000210c0d7836 */ /* 0x000fe20000000000 */
[----:B------:R-:W-:Y:S02]  /*4270*/  I2FP.F32.S32 R9, R9 ;  /* 0x0000000900097245 */ /* 0x000fe40000201400 */
[C---:B------:R-:W-:Y:S02]  /*4280*/  ISETP.GE.AND P3, PT, R10.reuse, R123, PT ;  /* 0x0000007b0a00720c */ /* 0x040fe40003f66270 */
        /* <DEDUP_REMOVED lines=10> */
[C---:B------:R-:W-:Y:S02]  /*4330*/  ISETP.GE.AND P6, PT, R9.reuse, R123, PT ;  /* 0x0000007b0900720c */ /* 0x040fe40003fc6270 */
[----:B------:R-:W-:Y:S02]  /*4340*/  ISETP.GE.AND P4, PT, R9, R122, PT ;  /* 0x0000007a0900720c */ /* 0x000fe40003f86270 */
[----:B------:R-:W-:Y:S02]  /*4350*/  FSEL R24, R24, -INF , !P3 ;  /* 0xff80000018187808 */ /* 0x000fe40005800000 */
[----:B------:R-:W-:-:S02]  /*4360*/  FSEL R25, R25, -INF , !P2 ;  /* 0xff80000019197808 */ /* 0x000fc40005000000 */
[----:B------:R-:W-:Y:S02]  /*4370*/  I2FP.F32.S32 R9, R9 ;  /* 0x0000000900097245 */ /* 0x000fe40000201400 */
[----:B------:R-:W-:Y:S02]  /*4380*/  FSEL R27, R2, -INF , !P1 ;  /* 0xff800000021b7808 */ /* 0x000fe40004800000 */
[C---:B------:R-:W-:Y:S01]  /*4390*/  ISETP.GE.AND P3, PT, R11.reuse, R123, PT ;  /* 0x0000007b0b00720c */ /* 0x040fe20003f66270 */
[----:B------:R-:W-:Y:S01]  /*43a0*/  FFMA.FTZ R16, R0, R9, R16 ;  /* 0x0000000900107223 */ /* 0x000fe20000010010 */
[----:B------:R-:W-:Y:S02]  /*43b0*/  ISETP.GE.AND P2, PT, R11, R122, PT ;  /* 0x0000007a0b00720c */ /* 0x000fe40003f46270 */
[----:B------:R-:W-:Y:S02]  /*43c0*/  I2FP.F32.S32 R2, R10 ;  /* 0x0000000a00027245 */ /* 0x000fe40000201400 */
[----:B------:R-:W-:-:S02]  /*43d0*/  I2FP.F32.S32 R11, R11 ;  /* 0x0000000b000b7245 */ /* 0x000fc40000201400 */
[----:B------:R-:W-:Y:S01]  /*43e0*/  FSEL R26, R6, -INF , !P5 ;  /* 0xff800000061a7808 */ /* 0x000fe20006800000 */
[----:B------:R-:W-:Y:S01]  /*43f0*/  FFMA.FTZ R6, R0, R2, R17 ;  /* 0x0000000200067223 */ /* 0x000fe20000010011 */
[----:B------:R-:W-:Y:S01]  /*4400*/  ISETP.GE.AND P5, PT, R10, R123, PT ;  /* 0x0000007b0a00720c */ /* 0x000fe20003fa6270 */
[----:B------:R-:W-:Y:S01]  /*4410*/  FFMA.FTZ R68, R0, R11, R68 ;  /* 0x0000000b00447223 */ /* 0x000fe20000010044 */
[----:B------:R-:W-:Y:S01]  /*4420*/  ISETP.GE.AND P1, PT, R10, R122, PT ;  /* 0x0000007a0a00720c */ /* 0x000fe20003f26270 */
[C---:B------:R-:W-:Y:S01]  /*4430*/  FFMA.FTZ R10, R0.reuse, R9, R18 ;  /* 0x00000009000a7223 */ /* 0x040fe20000010012 */
[C---:B------:R-:W-:Y:S01]  /*4440*/  FFMA.FTZ R9, R0.reuse, R2, R19 ;  /* 0x0000000200097223 */ /* 0x040fe20000010013 */
[----:B------:R-:W-:Y:S01]  /*4450*/  FFMA.FTZ R70, R0, R11, R70 ;  /* 0x0000000b00467223 */ /* 0x000fe20000010046 */
[----:B------:R-:W-:Y:S01]  /*4460*/  VIADD R2, R12, 0x29 ;  /* 0x000000290c027836 */ /* 0x000fe20000000000 */
[----:B------:R-:W-:Y:S01]  /*4470*/  FSEL R130, R68, -INF , !P3 ;  /* 0xff80000044827808 */ /* 0x000fe20005800000 */
[----:B------:R-:W-:Y:S01]  /*4480*/  VIADD R11, R12, 0x28 ;  /* 0x000000280c0b7836 */ /* 0x000fe20000000000 */
[----:B------:R-:W-:-:S02]  /*4490*/  FSEL R6, R6, -INF , !P5 ;  /* 0xff80000006067808 */ /* 0x000fc40006800000 */
[----:B------:R-:W-:Y:S02]  /*44a0*/  FSEL R167, R70, -INF , !P2 ;  /* 0xff80000046a77808 */ /* 0x000fe40005000000 */
[CC--:B------:R-:W-:Y:S02]  /*44b0*/  ISETP.GE.AND P3, PT, R2.reuse, R123.reuse, PT ;  /* 0x0000007b0200720c */ /* 0x0c0fe40003f66270 */
        /* <DEDUP_REMOVED lines=15> */
[----:B------:R-:W-:Y:S01]  /*45b0*/  FFMA.FTZ R66, R0, R11, R66 ;  /* 0x0000000b00427223 */ /* 0x000fe20000010042 */
[C---:B------:R-:W-:Y:S01]  /*45c0*/  VIADD R10, R12.reuse, 0x31 ;  /* 0x000000310c0a7836 */ /* 0x040fe20000000000 */
[C---:B------:R-:W-:Y:S01]  /*45d0*/  ISETP.GE.AND P6, PT, R13.reuse, R123, PT ;  /* 0x0000007b0d00720c */ /* 0x040fe20003fc6270 */
[----:B------:R-:W-:Y:S01]  /*45e0*/  VIADD R11, R12, 0x30 ;  /* 0x000000300c0b7836 */ /* 0x000fe20000000000 */
[----:B------:R-:W-:-:S02]  /*45f0*/  ISETP.GE.AND P4, PT, R13, R122, PT ;  /* 0x0000007a0d00720c */ /* 0x000fc40003f86270 */
[----:B------:R-:W-:Y:S02]  /*4600*/  I2FP.F32.S32 R13, R2 ;  /* 0x00000002000d7245 */ /* 0x000fe40000201400 */
[----:B------:R-:W-:Y:S02]  /*4610*/  FSEL R170, R64, -INF , !P5 ;  /* 0xff80000040aa7808 */ /* 0x000fe40006800000 */
[----:B------:R-:W-:Y:S01]  /*4620*/  FSEL R169, R66, -INF , !P1 ;  /* 0xff80000042a97808 */ /* 0x000fe20004800000 */
[----:B------:R-:W-:Y:S01]  /*4630*/  FFMA.FTZ R72, R0, R13, R72 ;  /* 0x0000000d00487223 */ /* 0x000fe20000010048 */
[----:B------:R-:W-:Y:S01]  /*4640*/  ISETP.GE.AND P5, PT, R10, R123, PT ;  /* 0x0000007b0a00720c */ /* 0x000fe20003fa6270 */
[----:B------:R-:W-:Y:S01]  /*4650*/  FFMA.FTZ R74, R0, R13, R74 ;  /* 0x0000000d004a7223 */ /* 0x000fe2000001004a */
[----:B------:R-:W-:Y:S02]  /*4660*/  ISETP.GE.AND P1, PT, R10, R122, PT ;  /* 0x0000007a0a00720c */ /* 0x000fe40003f26270 */
[----:B------:R-:W-:-:S02]  /*4670*/  I2FP.F32.S32 R10, R10 ;  /* 0x0000000a000a7245 */ /* 0x000fc40000201400 */
[----:B------:R-:W-:Y:S02]  /*4680*/  FSEL R168, R65, -INF , !P3 ;  /* 0xff80000041a87808 */ /* 0x000fe40005800000 */
[-C--:B------:R-:W-:Y:S01]  /*4690*/  ISETP.GE.AND P3, PT, R2, R123.reuse, PT ;  /* 0x0000007b0200720c */ /* 0x080fe20003f66270 */
[CC--:B------:R-:W-:Y:S01]  /*46a0*/  FFMA.FTZ R61, R0.reuse, R10.reuse, R61 ;  /* 0x0000000a003d7223 */ /* 0x0c0fe2000001003d */
[----:B------:R-:W-:Y:S01]  /*46b0*/  FSEL R172, R69, -INF , !P6 ;  /* 0xff80000045ac7808 */ /* 0x000fe20007000000 */
[----:B------:R-:W-:Y:S01]  /*46c0*/  FFMA.FTZ R63, R0, R10, R63 ;  /* 0x0000000a003f7223 */ /* 0x000fe2000001003f */
[----:B------:R-:W-:Y:S02]  /*46d0*/  FSEL R171, R71, -INF , !P4 ;  /* 0xff80000047ab7808 */ /* 0x000fe40006000000 */
[----:B------:R-:W-:Y:S02]  /*46e0*/  FSEL R131, R67, -INF , !P2 ;  /* 0xff80000043837808 */ /* 0x000fe40005000000 */
[----:B------:R-:W-:-:S02]  /*46f0*/  ISETP.GE.AND P6, PT, R11, R123, PT ;  /* 0x0000007b0b00720c */ /* 0x000fc40003fc6270 */
[-C--:B------:R-:W-:Y:S02]  /*4700*/  ISETP.GE.AND P4, PT, R11, R122.reuse, PT ;  /* 0x0000007a0b00720c */ /* 0x080fe40003f86270 */
[----:B------:R-:W-:Y:S01]  /*4710*/  ISETP.GE.AND P2, PT, R2, R122, PT ;  /* 0x0000007a0200720c */ /* 0x000fe20003f46270 */
[----:B------:R-:W-:Y:S01]  /*4720*/  VIADD R2, R12, 0x39 ;  /* 0x000000390c027836 */ /* 0x000fe20000000000 */
[----:B------:R-:W-:Y:S02]  /*4730*/  I2FP.F32.S32 R11, R11 ;  /* 0x0000000b000b7245 */ /* 0x000fe40000201400 */
[----:B------:R-:W-:Y:S02]  /*4740*/  FSEL R127, R72, -INF , !P3 ;  /* 0xff800000487f7808 */ /* 0x000fe40005800000 */
[----:B------:R-:W-:Y:S01]  /*4750*/  ISETP.GT.AND P3, PT, R157, R152, PT ;  /* 0x000000989d00720c */ /* 0x000fe20003f64270 */
[CC--:B------:R-:W-:Y:S01]  /*4760*/  FFMA.FTZ R60, R0.reuse, R11.reuse, R60 ;  /* 0x0000000b003c7223 */ /* 0x0c0fe2000001003c */
[----:B------:R-:W-:Y:S01]  /*4770*/  FSEL R118, R61, -INF , !P5 ;  /* 0xff8000003d767808 */ /* 0x000fe20006800000 */
[----:B------:R-:W-:Y:S01]  /*4780*/  FFMA.FTZ R62, R0, R11, R62 ;  /* 0x0000000b003e7223 */ /* 0x000fe2000001003e */
[----:B------:R-:W-:-:S02]  /*4790*/  FSEL R116, R63, -INF , !P1 ;  /* 0xff8000003f747808 */ /* 0x000fc40004800000 */
        /* <DEDUP_REMOVED lines=8> */
[CC--:B------:R-:W-:Y:S01]  /*4820*/  FFMA.FTZ R73, R0.reuse, R2.reuse, R73 ;  /* 0x0000000200497223 */ /* 0x0c0fe20000010049 */
[----:B------:R-:W-:Y:S01]  /*4830*/  FFMA.FTZ R75, R0, R2, R75 ;  /* 0x00000002004b7223 */ /* 0x000fe2000001004b */
        /* <DEDUP_REMOVED lines=10> */
[C---:B------:R-:W-:Y:S01]  /*48e0*/  IADD3 R17, R3.reuse, -0x40, RZ ;  /* 0xffffffc003117810 */ /* 0x040fe20007ffe0ff */
[----:B------:R-:W-:Y:S01]  /*48f0*/  ULDC.64 UR8, c[0x0][0x230] ;  /* 0x00008c0000087ab9 */ /* 0x000fe20000000a00 */
        /* <DEDUP_REMOVED lines=43> */
[----:B------:R-:W-:Y:S01]  /*4bb0*/  SHF.R.S32.HI R3, RZ, 0x1f, R11 ;  /* 0x0000001fff037819 */ /* 0x000fe2000001140b */
[----:B--2---:R-:W-:-:S04]  /*4bc0*/  IMAD.IADD R10, R2, 0x1, -R13 ;  /* 0x00000001020a7824 */ /* 0x004fc800078e0a0d */
[-C--:B------:R-:W-:Y:S02]  /*4bd0*/  IMAD R2, R3, R112.reuse, RZ ;  /* 0x0000007003027224 */ /* 0x080fe400078e02ff */
[----:B------:R-:W-:Y:S01]  /*4be0*/  IMAD.WIDE.U32 R12, R11, R112, RZ ;  /* 0x000000700b0c7225 */ /* 0x000fe200078e00ff */
[----:B------:R-:W-:-:S03]  /*4bf0*/  SHF.R.S32.HI R3, RZ, 0x1f, R10 ;  /* 0x0000001fff037819 */ /* 0x000fc6000001140a */
[----:B------:R-:W-:Y:S02]  /*4c00*/  IMAD R2, R11, R113, R2 ;  /* 0x000000710b027224 */ /* 0x000fe400078e0202 */
[----:B------:R-:W-:-:S03]  /*4c10*/  IMAD R3, R3, UR8, RZ ;  /* 0x0000000803037c24 */ /* 0x000fc6000f8e02ff */
[----:B------:R-:W-:Y:S01]  /*4c20*/  IADD3 R13, R13, R2, RZ ;  /* 0x000000020d0d7210 */ /* 0x000fe20007ffe0ff */
[C---:B------:R-:W-:Y:S02]  /*4c30*/  IMAD R3, R10.reuse, UR9, R3 ;  /* 0x000000090a037c24 */ /* 0x040fe4000f8e0203 */
[----:B------:R-:W-:-:S04]  /*4c40*/  IMAD.WIDE.U32 R34, R10, UR8, R12 ;  /* 0x000000080a227c25 */ /* 0x000fc8000f8e000c */
[----:B------:R-:W-:Y:S01]  /*4c50*/  IMAD.IADD R35, R35, 0x1, R3 ;  /* 0x0000000123237824 */ /* 0x000fe200078e0203 */
[----:B------:R-:W-:Y:S06]  /*4c60*/  BRA `(.L_x_7661) ;  /* 0x0000000000087947 */ /* 0x000fec0003800000 */
.L_x_7660:
[----:B------:R-:W-:-:S04]  /*4c70*/  LEA R34, -R112, RZ, 0x6 ;  /* 0x000000ff70227211 */ /* 0x000fc800078e31ff */
[----:B------:R-:W-:-:S07]  /*4c80*/  SHF.R.S32.HI R35, RZ, 0x1f, R34 ;  /* 0x0000001fff237819 */ /* 0x000fce0000011422 */
.L_x_7661:
        /* <DEDUP_REMOVED lines=91> */
.L_x_7663:
[----:B------:R-:W-:Y:S05]  /*5240*/  BSYNC B0 ;  /* 0x0000000000007941 */ /* 0x000fea0003800000 */
.L_x_7662:
[----:B------:R-:W0:Y:S01]  /*5250*/  LDGDEPBAR ;  /* 0x00000000000079af */ /* 0x000e220000000000 */
[----:B------:R-:W-:-:S04]  /*5260*/  IADD3 R121, P1, R34, R121, RZ ;  /* 0x0000007922797210 */ /* 0x000fc80007f3e0ff */
[----:B------:R-:W-:-:S09]  /*5270*/  IADD3.X R120, R35, R120, RZ, P1, !PT ;  /* 0x0000007823787210 */ /* 0x000fd20000ffe4ff */
.L_x_7659:
        /* <DEDUP_REMOVED lines=81> */
[----:B------:R-:W3:Y:S01]  /*5790*/  LDSM.16.MT88.4 R16, [R141+0x8800] ;  /* 0x008800008d10783b */ /* 0x000ee20000004200 */
[--C-:B------:R-:W-:Y:S01]  /*57a0*/  FFMA.FTZ R127, R127, UR12, -R129.reuse ;  /* 0x0000000c7f7f7c23 */ /* 0x100fe20008010881 */
[----:B------:R-:W-:Y:S01]  /*57b0*/  FFMA.FTZ R126, R126, UR12, -R129 ;  /* 0x0000000c7e7e7c23 */ /* 0x000fe20008010881 */
[--C-:B------:R-:W-:Y:S01]  /*57c0*/  FFMA.FTZ R117, R117, UR12, -R128.reuse ;  /* 0x0000000c75757c23 */ /* 0x100fe20008010880 */
[----:B------:R-:W-:Y:S01]  /*57d0*/  LDSM.16.MT88.4 R24, [R142+0x8800] ;  /* 0x008800008e18783b */ /* 0x000fe20000004200 */
[--C-:B------:R-:W-:Y:S01]  /*57e0*/  FFMA.FTZ R116, R116, UR12, -R128.reuse ;  /* 0x0000000c74747c23 */ /* 0x100fe20008010880 */
[----:B------:R-:W4:Y:S01]  /*57f0*/  MUFU.EX2 R100, R100 ;  /* 0x0000006400647308 */ /* 0x000f220000000800 */
[----:B-1----:R-:W-:Y:S01]  /*5800*/  F2FP.BF16.F32.PACK_AB R84, R106, R109 ;  /* 0x0000006d6a54723e */ /* 0x002fe200000010ff */
[--C-:B------:R-:W-:Y:S01]  /*5810*/  FFMA.FTZ R125, R125, UR12, -R128.reuse ;  /* 0x0000000c7d7d7c23 */ /* 0x100fe20008010880 */
[----:B------:R-:W-:Y:S01]  /*5820*/  FFMA.FTZ R174, R124, UR12, -R128 ;  /* 0x0000000c7cae7c23 */ /* 0x000fe20008010880 */
[----:B------:R-:W-:-:S04]  /*5830*/  FADD.FTZ R106, R109, R106 ;  /* 0x0000006a6d6a7221 */ /* 0x000fc80000010000 */
[----:B------:R-:W-:Y:S08]  /*5840*/  MUFU.EX2 R111, R111 ;  /* 0x0000006f006f7308 */ /* 0x000ff00000000800 */
[----:B------:R-:W1:Y:S01]  /*5850*/  MUFU.EX2 R108, R108 ;  /* 0x0000006c006c7308 */ /* 0x000e620000000800 */
[----:B----4-:R-:W-:Y:S01]  /*5860*/  F2FP.BF16.F32.PACK_AB R86, R100, R107 ;  /* 0x0000006b6456723e */ /* 0x010fe200000010ff */
[----:B------:R-:W-:-:S04]  /*5870*/  FADD.FTZ R107, R107, R106 ;  /* 0x0000006a6b6b7221 */ /* 0x000fc80000010000 */
[----:B------:R-:W-:Y:S02]  /*5880*/  FADD.FTZ R100, R100, R107 ;  /* 0x0000006b64647221 */ /* 0x000fe40000010000 */
[----:B------:R-:W-:Y:S08]  /*5890*/  MUFU.EX2 R110, R110 ;  /* 0x0000006e006e7308 */ /* 0x000ff00000000800 */
[----:B------:R-:W4:Y:S01]  /*58a0*/  MUFU.EX2 R103, R103 ;  /* 0x0000006700677308 */ /* 0x000f220000000800 */
[----:B-1----:R-:W-:Y:S01]  /*58b0*/  F2FP.BF16.F32.PACK_AB R85, R108, R111 ;  /* 0x0000006f6c55723e */ /* 0x002fe200000010ff */
[----:B------:R-:W-:-:S06]  /*58c0*/  FADD.FTZ R111, R111, R108 ;  /* 0x0000006c6f6f7221 */ /* 0x000fcc0000010000 */
[----:B------:R-:W-:Y:S08]  /*58d0*/  MUFU.EX2 R101, R101 ;  /* 0x0000006500657308 */ /* 0x000ff00000000800 */
[----:B------:R-:W1:Y:S01]  /*58e0*/  MUFU.EX2 R34, R34 ;  /* 0x0000002200227308 */ /* 0x000e620000000800 */
[----:B----4-:R-:W-:Y:S01]  /*58f0*/  F2FP.BF16.F32.PACK_AB R87, R103, R110 ;  /* 0x0000006e6757723e */ /* 0x010fe200000010ff */
[----:B------:R-:W-:-:S04]  /*5900*/  FADD.FTZ R110, R110, R111 ;  /* 0x0000006f6e6e7221 */ /* 0x000fc80000010000 */
[----:B------:R-:W-:Y:S02]  /*5910*/  FADD.FTZ R103, R103, R110 ;  /* 0x0000006e67677221 */ /* 0x000fe40000010000 */
[C---:B------:R-:W-:Y:S01]  /*5920*/  HMMA.16816.F32.BF16 R60, R84.reuse, R64, RZ ;  /* 0x00000040543c723c */ /* 0x040fe200000418ff */
[----:B------:R-:W-:Y:S05]  /*5930*/  MUFU.EX2 R35, R35 ;  /* 0x0000002300237308 */ /* 0x000fea0000000800 */
[C---:B------:R-:W-:Y:S03]  /*5940*/  HMMA.16816.F32.BF16 R64, R84.reuse, R66, RZ ;  /* 0x000000425440723c */ /* 0x040fe600000418ff */
[----:B------:R-:W4:Y:S01]  /*5950*/  MUFU.EX2 R32, R32 ;  /* 0x0000002000207308 */ /* 0x000f220000000800 */
        /* <DEDUP_REMOVED lines=8> */
[----:B----4-:R-:W-:Y:S01]  /*59e0*/  F2FP.BF16.F32.PACK_AB R6, R32, R35 ;  /* 0x000000232006723e */ /* 0x010fe200000010ff */
[----:B------:R-:W-:-:S03]  /*59f0*/  FADD.FTZ R35, R35, R34 ;  /* 0x0000002223237221 */ /* 0x000fc60000010000 */
[C---:B------:R-:W-:Y:S01]  /*5a00*/  HMMA.16816.F32.BF16 R36, R84.reuse, R40, RZ ;  /* 0x000000285424723c */ /* 0x040fe200000418ff */
[----:B------:R-:W-:Y:S02]  /*5a10*/  FADD.FTZ R32, R32, R35 ;  /* 0x0000002320207221 */ /* 0x000fe40000010000 */
[----:B------:R-:W-:Y:S03]  /*5a20*/  MUFU.EX2 R104, R104 ;  /* 0x0000006800687308 */ /* 0x000fe60000000800 */
[C---:B------:R-:W-:Y:S05]  /*5a30*/  HMMA.16816.F32.BF16 R44, R84.reuse, R48, RZ ;  /* 0x00000030542c723c */ /* 0x040fea00000418ff */
[----:B------:R-:W4:Y:S01]  /*5a40*/  MUFU.EX2 R33, R33 ;  /* 0x0000002100217308 */ /* 0x000f220000000800 */
[----:B-1----:R-:W-:Y:S01]  /*5a50*/  F2FP.BF16.F32.PACK_AB R5, R105, R102 ;  /* 0x000000666905723e */ /* 0x002fe200000010ff */
[----:B------:R-:W-:Y:S01]  /*5a60*/  HMMA.16816.F32.BF16 R68, R84, R72, RZ ;  /* 0x000000485444723c */ /* 0x000fe200000418ff */
[----:B------:R-:W-:-:S04]  /*5a70*/  FADD.FTZ R102, R102, R103 ;  /* 0x0000006766667221 */ /* 0x000fc80000010000 */
[----:B------:R-:W-:Y:S01]  /*5a80*/  FADD.FTZ R105, R105, R102 ;  /* 0x0000006669697221 */ /* 0x000fe20000010000 */
[C---:B------:R-:W-:Y:S01]  /*5a90*/  HMMA.16816.F32.BF16 R76, R84.reuse, R80, RZ ;  /* 0x00000050544c723c */ /* 0x040fe200000418ff */
[----:B------:R-:W-:Y:S05]  /*5aa0*/  MUFU.EX2 R119, R119 ;  /* 0x0000007700777308 */ /* 0x000fea0000000800 */
[----:B------:R-:W-:Y:S01]  /*5ab0*/  HMMA.16816.F32.BF16 R92, R84, R94, RZ ;  /* 0x0000005e545c723c */ /* 0x000fe200000418ff */
[----:B----4-:R-:W-:Y:S02]  /*5ac0*/  F2FP.BF16.F32.PACK_AB R7, R33, R104 ;  /* 0x000000682107723e */ /* 0x010fe400000010ff */
[----:B------:R-:W-:Y:S01]  /*5ad0*/  MUFU.EX2 R118, R118 ;  /* 0x0000007600767308 */ /* 0x000fe20000000800 */
[----:B------:R-:W-:-:S02]  /*5ae0*/  FADD.FTZ R104, R104, R105 ;  /* 0x0000006968687221 */ /* 0x000fc40000010000 */
[----:B------:R-:W-:Y:S02]  /*5af0*/  HMMA.16816.F32.BF16 R40, R84, R42, RZ ;  /* 0x0000002a5428723c */ /* 0x000fe400000418ff */
[----:B------:R-:W-:-:S04]  /*5b00*/  FADD.FTZ R104, R33, R104 ;  /* 0x0000006821687221 */ /* 0x000fc80000010000 */
[C---:B--2---:R-:W-:Y:S01]  /*5b10*/  HMMA.16816.F32.BF16 R60, R4.reuse, R8, R60 ;  /* 0x00000008043c723c */ /* 0x044fe2000004183c */
[----:B------:R-:W-:Y:S05]  /*5b20*/  MUFU.EX2 R127, R127 ;  /* 0x0000007f007f7308 */ /* 0x000fea0000000800 */
[----:B------:R-:W-:Y:S01]  /*5b30*/  HMMA.16816.F32.BF16 R64, R4, R10, R64 ;  /* 0x0000000a0440723c */ /* 0x000fe20000041840 */
[----:B------:R-:W1:Y:S02]  /*5b40*/  LDSM.16.MT88.4 R8, [R140+0xa000] ;  /* 0x00a000008c08783b */ /* 0x000e640000004200 */
[----:B------:R-:W-:Y:S03]  /*5b50*/  MUFU.EX2 R126, R126 ;  /* 0x0000007e007e7308 */ /* 0x000fe60000000800 */
[C---:B------:R-:W-:Y:S05]  /*5b60*/  HMMA.16816.F32.BF16 R48, R84.reuse, R50, RZ ;  /* 0x000000325430723c */ /* 0x040fea00000418ff */
[----:B------:R-:W-:Y:S01]  /*5b70*/  MUFU.EX2 R117, R117 ;  /* 0x0000007500757308 */ /* 0x000fe20000000800 */
[C---:B------:R-:W-:Y:S06]  /*5b80*/  HMMA.16816.F32.BF16 R72, R84.reuse, R74, RZ ;  /* 0x0000004a5448723c */ /* 0x040fec00000418ff */
[----:B------:R-:W-:Y:S01]  /*5b90*/  HMMA.16816.F32.BF16 R80, R84, R82, RZ ;  /* 0x000000525450723c */ /* 0x000fe200000418ff */
[----:B------:R-:W-:Y:S05]  /*5ba0*/  MUFU.EX2 R116, R116 ;  /* 0x0000007400747308 */ /* 0x000fea0000000800 */
[C---:B------:R-:W-:Y:S03]  /*5bb0*/  HMMA.16816.F32.BF16 R52, R4.reuse, R12, R52 ;  /* 0x0000000c0434723c */ /* 0x040fe60000041834 */
[----:B------:R-:W-:Y:S03]  /*5bc0*/  MUFU.EX2 R125, R125 ;  /* 0x0000007d007d7308 */ /* 0x000fe60000000800 */
[C---:B------:R-:W-:Y:S01]  /*5bd0*/  HMMA.16816.F32.BF16 R56, R4.reuse, R14, R56 ;  /* 0x0000000e0438723c */ /* 0x040fe20000041838 */
[----:B------:R-:W2:Y:S04]  /*5be0*/  LDSM.16.MT88.4 R12, [R141+0xa800] ;  /* 0x00a800008d0c783b */ /* 0x000ea80000004200 */
[----:B------:R-:W-:Y:S01]  /*5bf0*/  MUFU.EX2 R174, R174 ;  /* 0x000000ae00ae7308 */ /* 0x000fe20000000800 */
[----:B---3--:R-:W-:Y:S06]  /*5c00*/  HMMA.16816.F32.BF16 R44, R4, R16, R44 ;  /* 0x00000010042c723c */ /* 0x008fec000004182c */
[C---:B-1----:R-:W-:Y:S06]  /*5c10*/  HMMA.16816.F32.BF16 R88, R84.reuse, R8, RZ ;  /* 0x000000085458723c */ /* 0x042fec00000418ff */
[----:B------:R-:W-:Y:S01]  /*5c20*/  HMMA.16816.F32.BF16 R84, R84, R10, RZ ;  /* 0x0000000a5454723c */ /* 0x000fe200000418ff */
        /* <DEDUP_REMOVED lines=9> */
[----:B------:R-:W-:Y:S01]  /*5cc0*/  FFMA.FTZ R30, R172, UR12, -R129 ;  /* 0x0000000cac1e7c23 */ /* 0x000fe20008010881 */
[----:B------:R-:W-:Y:S01]  /*5cd0*/  MUFU.EX2 R29, R29 ;  /* 0x0000001d001d7308 */ /* 0x000fe20000000800 */
[C---:B------:R-:W-:Y:S02]  /*5ce0*/  LEA R172, P1, R121.reuse, UR8, 0x1 ;  /* 0x0000000879ac7c11 */ /* 0x040fe4000f8208ff */
[----:B------:R-:W-:Y:S01]  /*5cf0*/  HMMA.16816.F32.BF16 R80, R4, R14, R80 ;  /* 0x0000000e0450723c */ /* 0x000fe20000041850 */
[----:B------:R-:W2:Y:S01]  /*5d00*/  LDSM.16.MT88.4 R12, [R144+0x9000] ;  /* 0x00900000900c783b */ /* 0x000ea20000004200 */
[----:B------:R-:W-:-:S03]  /*5d10*/  LEA.HI.X R171, R121, UR9, R120, 0x1, P1 ;  /* 0x0000000979ab7c11 */ /* 0x000fc600088f0c78 */
[----:B------:R-:W-:Y:S01]  /*5d20*/  MUFU.EX2 R31, R31 ;  /* 0x0000001f001f7308 */ /* 0x000fe20000000800 */
[C---:B------:R-:W-:Y:S06]  /*5d30*/  HMMA.16816.F32.BF16 R36, R4.reuse, R24, R36 ;  /* 0x000000180424723c */ /* 0x040fec0000041824 */
        /* <DEDUP_REMOVED lines=8> */
[C---:B---3--:R-:W-:Y:S01]  /*5dc0*/  HMMA.16816.F32.BF16 R68, R4.reuse, R16, R68 ;  /* 0x000000100444723c */ /* 0x048fe20000041844 */
[--C-:B------:R-:W-:Y:S01]  /*5dd0*/  FFMA.FTZ R27, R170, UR12, -R129.reuse ;  /* 0x0000000caa1b7c23 */ /* 0x100fe20008010881 */
[----:B------:R-:W-:Y:S01]  /*5de0*/  FFMA.FTZ R26, R168, UR12, -R129 ;  /* 0x0000000ca81a7c23 */ /* 0x000fe20008010881 */
[----:B------:R-:W-:Y:S03]  /*5df0*/  MUFU.EX2 R25, R25 ;  /* 0x0000001900197308 */ /* 0x000fe60000000800 */
[----:B------:R-:W-:Y:S01]  /*5e00*/  HMMA.16816.F32.BF16 R72, R4, R18, R72 ;  /* 0x000000120448723c */ /* 0x000fe20000041848 */
[----:B------:R-:W-:Y:S04]  /*5e10*/  LDSM.16.MT88.4 R16, [R144+0x9800] ;  /* 0x009800009010783b */ /* 0x000fe80000004200 */
[----:B------:R-:W-:Y:S02]  /*5e20*/  MUFU.EX2 R27, R27 ;  /* 0x0000001b001b7308 */ /* 0x000fe40000000800 */
[----:B-1----:R-:W-:Y:S01]  /*5e30*/  F2FP.BF16.F32.PACK_AB R4, R30, R31 ;  /* 0x0000001f1e04723e */ /* 0x002fe200000010ff */
[----:B------:R-:W-:Y:S01]  /*5e40*/  FADD.FTZ R31, R31, R32 ;  /* 0x000000201f1f7221 */ /* 0x000fe20000010000 */
[----:B-----5:R-:W-:Y:S01]  /*5e50*/  F2FP.BF16.F32.PACK_AB R5, R28, R29 ;  /* 0x0000001d1c05723e */ /* 0x020fe200000010ff */
[----:B------:R-:W-:-:S02]  /*5e60*/  FADD.FTZ R29, R29, R104 ;  /* 0x000000681d1d7221 */ /* 0x000fc40000010000 */
[----:B------:R-:W-:Y:S01]  /*5e70*/  FADD.FTZ R30, R30, R31 ;  /* 0x0000001f1e1e7221 */ /* 0x000fe20000010000 */
[----:B------:R-:W1:Y:S01]  /*5e80*/  MUFU.EX2 R26, R26 ;  /* 0x0000001a001a7308 */ /* 0x000e620000000800 */
[----:B------:R-:W-:-:S07]  /*5e90*/  FADD.FTZ R28, R28, R29 ;  /* 0x0000001d1c1c7221 */ /* 0x000fce0000010000 */
[----:B------:R-:W3:Y:S01]  /*5ea0*/  MUFU.EX2 R24, R24 ;  /* 0x0000001800187308 */ /* 0x000ee20000000800 */
[----:B-1----:R-:W-:Y:S01]  /*5eb0*/  F2FP.BF16.F32.PACK_AB R6, R26, R27 ;  /* 0x0000001b1a06723e */ /* 0x002fe200000010ff */
[----:B------:R-:W-:-:S04]  /*5ec0*/  FADD.FTZ R27, R27, R30 ;  /* 0x0000001e1b1b7221 */ /* 0x000fc80000010000 */
[----:B------:R-:W-:Y:S01]  /*5ed0*/  FADD.FTZ R26, R26, R27 ;  /* 0x0000001b1a1a7221 */ /* 0x000fe20000010000 */
[----:B---3--:R-:W-:Y:S01]  /*5ee0*/  F2FP.BF16.F32.PACK_AB R7, R24, R25 ;  /* 0x000000191807723e */ /* 0x008fe200000010ff */
[----:B------:R-:W-:-:S04]  /*5ef0*/  FADD.FTZ R25, R25, R28 ;  /* 0x0000001c19197221 */ /* 0x000fc80000010000 */
[----:B------:R-:W-:Y:S02]  /*5f00*/  FADD.FTZ R24, R24, R25 ;  /* 0x0000001918187221 */ /* 0x000fe40000010000 */
[C---:B--2---:R-:W-:Y:S06]  /*5f10*/  HMMA.16816.F32.BF16 R96, R4.reuse, R12, R96 ;  /* 0x0000000c0460723c */ /* 0x044fec0000041860 */
[C---:B------:R-:W-:Y:S01]  /*5f20*/  HMMA.16816.F32.BF16 R92, R4.reuse, R14, R92 ;  /* 0x0000000e045c723c */ /* 0x040fe2000004185c */
[----:B------:R-:W1:Y:S05]  /*5f30*/  LDSM.16.MT88.4 R12, [R141+0x9000] ;  /* 0x009000008d0c783b */ /* 0x000e6a0000004200 */
[C---:B----4-:R-:W-:Y:S06]  /*5f40*/  HMMA.16816.F32.BF16 R36, R4.reuse, R8, R36 ;  /* 0x000000080424723c */ /* 0x050fec0000041824 */
        /* <DEDUP_REMOVED lines=119> */
.L_x_7665:
[----:B------:R-:W-:-:S04]  /*66c0*/  LEA R5, -R114, RZ, 0x6 ;  /* 0x000000ff72057211 */ /* 0x000fc800078e31ff */
[----:B------:R-:W-:-:S07]  /*66d0*/  SHF.R.S32.HI R4, RZ, 0x1f, R5 ;  /* 0x0000001fff047819 */ /* 0x000fce0000011405 */
.L_x_7666:
        /* <DEDUP_REMOVED lines=32> */
[----:B------:R-:W-:Y:S01]  /*68e0*/  @P2 STS.128 [R158+0x8800], RZ ;  /* 0x008800ff9e002388 */ /* 0x000fe20000000c00 */
[C---:B------:R-:W-:Y:S01]  /*68f0*/  @!P1 IADD3 R22, P3, R5.reuse, R22, RZ ;  /* 0x0000001605169210 */ /* 0x040fe20007f7e0ff */
[----:B------:R-:W-:Y:S01]  /*6900*/  @!P1 IMAD.X R4, R4, 0x1, R20, P5 ;  /* 0x0000000104049824 */ /* 0x000fe200028e0614 */
[----:B------:R-:W-:Y:S01]  /*6910*/  @!P2 LEA.HI.X R19, R5, R177, R10, 0x1, P4 ;  /* 0x000000b10513a211 */ /* 0x000fe200020f0c0a */
[--C-:B------:R-:W-:Y:S01]  /*6920*/  @!P1 IMAD.X R5, R6, 0x1, R20.reuse, P6 ;  /* 0x0000000106059824 */ /* 0x100fe200030e0614 */
[C---:B------:R-:W-:Y:S01]  /*6930*/  @!P1 LEA R24, P4, R7.reuse, UR6, 0x1 ;  /* 0x0000000607189c11 */ /* 0x040fe2000f8808ff */
[----:B------:R-:W-:Y:S01]  /*6940*/  @!P1 IMAD.X R9, R10, 0x1, R20, P3 ;  /* 0x000000010a099824 */ /* 0x000fe200018e0614 */
[----:B------:R-:W-:Y:S01]  /*6950*/  @!P1 LEA R20, P5, R8, UR6, 0x1 ;  /* 0x0000000608149c11 */ /* 0x000fe2000f8a08ff */
[----:B------:R-:W-:Y:S01]  /*6960*/  @!PT LDS RZ, [RZ] ;  /* 0x00000000fffff984 */ /* 0x000fe20000000800 */
[----:B------:R-:W-:Y:S01]  /*6970*/  @!PT LDS RZ, [RZ] ;  /* 0x00000000fffff984 */ /* 0x000fe20000000800 */
[----:B------:R-:W-:Y:S01]  /*6980*/  @!PT LDS RZ, [RZ] ;  /* 0x00000000fffff984 */ /* 0x000fe20000000800 */
[----:B------:R-:W-:Y:S01]  /*6990*/  @!P2 LDGSTS.E.BYPASS.LTC128B.128 [R158+0x8800], desc[UR10][R14.64] ;  /* 0x088000000e9eafae */ /* 0x000fe2000b901d4a */
[----:B------:R-:W-:Y:S01]  /*69a0*/  @!P1 LEA R10, P3, R22, UR6, 0x1 ;  /* 0x00000006160a9c11 */ /* 0x000fe2000f8608ff */
[----:B------:R-:W-:Y:S01]  /*69b0*/  IMAD.MOV.U32 R176, RZ, RZ, R124 ;  /* 0x000000ffffb07224 */ /* 0x000fe200078e007c */
[----:B------:R-:W-:Y:S01]  /*69c0*/  @!P1 LEA.HI.X R21, R8, UR7, R5, 0x1, P5 ;  /* 0x0000000708159c11 */ /* 0x000fe2000a8f0c05 */
        /* <DEDUP_REMOVED lines=50> */
[C---:B------:R-:W-:Y:S06]  /*6cf0*/  HMMA.16816.F32.BF16 R28, R100.reuse, R118, R28 ;  /* 0x00000076641c723c */ /* 0x040fec000004181c */
        /* <DEDUP_REMOVED lines=9> */
[----:B------:R-:W1:Y:S05]  /*6d90*/  LDSM.16.M88.4 R108, [R143+0x5000] ;  /* 0x005000008f6c783b */ /* 0x000e6a0000000200 */
[C---:B--2---:R-:W-:Y:S06]  /*6da0*/  HMMA.16816.F32.BF16 R24, R100.reuse, R104, R24 ;  /* 0x000000686418723c */ /* 0x044fec0000041818 */
[C---:B------:R-:W-:Y:S01]  /*6db0*/  HMMA.16816.F32.BF16 R20, R100.reuse, R106, R20 ;  /* 0x0000006a6414723c */ /* 0x040fe20000041814 */
[----:B------:R-:W2:Y:S05]  /*6dc0*/  LDSM.16.M88.4 R104, [R143+0x5800] ;  /* 0x005800008f68783b */ /* 0x000eaa0000000200 */
[C---:B-1----:R-:W-:Y:S06]  /*6dd0*/  HMMA.16816.F32.BF16 R16, R100.reuse, R108, R16 ;  /* 0x0000006c6410723c */ /* 0x042fec0000041810 */
[C---:B------:R-:W-:Y:S01]  /*6de0*/  HMMA.16816.F32.BF16 R12, R100.reuse, R110, R12 ;  /* 0x0000006e640c723c */ /* 0x040fe2000004180c */
[----:B------:R-:W-:Y:S05]  /*6df0*/  LDSM.16.M88.4 R108, [R136] ;  /* 0x00000000886c783b */ /* 0x000fea0000000200 */
        /* <DEDUP_REMOVED lines=32> */
[----:B------:R-:W1:Y:S05]  /*7000*/  LDSM.16.M88.4 R108, [R133] ;  /* 0x00000000856c783b */ /* 0x000e6a0000000200 */
[C---:B--2---:R-:W-:Y:S06]  /*7010*/  HMMA.16816.F32.BF16 R24, R100.reuse, R104, R24 ;  /* 0x000000686418723c */ /* 0x044fec0000041818 */
[C---:B------:R-:W-:Y:S01]  /*7020*/  HMMA.16816.F32.BF16 R20, R100.reuse, R106, R20 ;  /* 0x0000006a6414723c */ /* 0x040fe20000041814 */
[----:B------:R-:W2:Y:S05]  /*7030*/  LDSM.16.M88.4 R104, [R132] ;  /* 0x000000008468783b */ /* 0x000eaa0000000200 */
        /* <DEDUP_REMOVED lines=24> */
[----:B------:R-:W-:Y:S01]  /*71c0*/  HMMA.16816.F32.BF16 R28, R108, R106, R28 ;  /* 0x0000006a6c1c723c */ /* 0x000fe2000004181c */
[----:B------:R-:W2:Y:S01]  /*71d0*/  LDSM.16.M88.4 R104, [R136+0x3000] ;  /* 0x003000008868783b */ /* 0x000ea20000000200 */
[----:B------:R-:W-:-:S04]  /*71e0*/  DEPBAR.LE SB0, 0x0 ;  /* 0x000080000000791a */ /* 0x000fc80000000000 */
[C---:B-1----:R-:W-:Y:S06]  /*71f0*/  HMMA.16816.F32.BF16 R8, R108.reuse, R100, R8 ;  /* 0x000000646c08723c */ /* 0x042fec0000041808 */
[----:B------:R-:W-:Y:S01]  /*7200*/  HMMA.16816.F32.BF16 R4, R108, R102, R4 ;  /* 0x000000666c04723c */ /* 0x000fe20000041804 */
[----:B------:R-:W-:-:S04]  /*7210*/  IMAD R101, R157, 0x40, R166 ;  /* 0x000000409d657824 */ /* 0x000fc800078e02a6 */
[C---:B------:R-:W-:Y:S01]  /*7220*/  VIADD R100, R101.reuse, 0x1 ;  /* 0x0000000165647836 */ /* 0x040fe20000000000 */
[C---:B--2---:R-:W-:Y:S01]  /*7230*/  HMMA.16816.F32.BF16 R16, R108.reuse, R104, R16 ;  /* 0x000000686c10723c */ /* 0x044fe20000041810 */
[----:B------:R-:W-:Y:S01]  /*7240*/  VIADD R103, R101, 0x8 ;  /* 0x0000000865677836 */ /* 0x000fe20000000000 */
[----:B------:R-:W-:Y:S02]  /*7250*/  BAR.SYNC.DEFER_BLOCKING 0x0 ;  /* 0x0000000000007b1d */ /* 0x000fe40000010000 */
[CC--:B------:R-:W-:Y:S02]  /*7260*/  ISETP.GE.AND P3, PT, R100.reuse, R123.reuse, PT ;  /* 0x0000007b6400720c */ /* 0x0c0fe40003f66270 */
[----:B------:R-:W-:Y:S01]  /*7270*/  ISETP.GE.AND P5, PT, R100, R122, PT ;  /* 0x0000007a6400720c */ /* 0x000fe20003fa6270 */
[----:B------:R-:W-:Y:S01]  /*7280*/  HMMA.16816.F32.BF16 R12, R108, R106, R12 ;  /* 0x0000006a6c0c723c */ /* 0x000fe2000004180c */
[----:B------:R-:W-:Y:S02]  /*7290*/  I2FP.F32.S32 R100, R100 ;  /* 0x0000006400647245 */ /* 0x000fe40000201400 */
[----:B------:R-:W-:-:S02]  /*72a0*/  ISETP.GE.AND P6, PT, R103, R123, PT ;  /* 0x0000007b6700720c */ /* 0x000fc40003fc6270 */
[----:B------:R-:W-:Y:S01]  /*72b0*/  ISETP.GE.AND P4, PT, R103, R122, PT ;  /* 0x0000007a6700720c */ /* 0x000fe20003f86270 */
[CC--:B------:R-:W-:Y:S01]  /*72c0*/  FFMA.FTZ R35, R0.reuse, R100.reuse, R35 ;  /* 0x0000006400237223 */ /* 0x0c0fe20000010023 */
[----:B------:R-:W-:Y:S01]  /*72d0*/  I2FP.F32.S32 R103, R103 ;  /* 0x0000006700677245 */ /* 0x000fe20000201400 */
[----:B------:R-:W-:Y:S01]  /*72e0*/  FFMA.FTZ R110, R0, R100, R33 ;  /* 0x00000064006e7223 */ /* 0x000fe20000010021 */
[----:B------:R-:W-:-:S03]  /*72f0*/  VIADD R33, R101, 0x9 ;  /* 0x0000000965217836 */ /* 0x000fc60000000000 */
[CC--:B------:R-:W-:Y:S01]  /*7300*/  FFMA.FTZ R28, R0.reuse, R103.reuse, R28 ;  /* 0x00000067001c7223 */ /* 0x0c0fe2000001001c */
[----:B------:R-:W-:Y:S01]  /*7310*/  FFMA.FTZ R103, R0, R103, R30 ;  /* 0x0000006700677223 */ /* 0x000fe2000001001e */
[----:B------:R-:W-:Y:S01]  /*7320*/  FSEL R30, R35, -INF , !P5 ;  /* 0xff800000231e7808 */ /* 0x000fe20006800000 */
[----:B------:R-:W-:Y:S01]  /*7330*/  VIADD R35, R101, 0x10 ;  /* 0x0000001065237836 */ /* 0x000fe20000000000 */
[----:B------:R-:W-:Y:S02]  /*7340*/  FSEL R110, R110, -INF , !P3 ;  /* 0xff8000006e6e7808 */ /* 0x000fe40005800000 */
[C---:B------:R-:W-:Y:S02]  /*7350*/  ISETP.GE.AND P3, PT, R33.reuse, R123, PT ;  /* 0x0000007b2100720c */ /* 0x040fe40003f66270 */
[----:B------:R-:W-:Y:S02]  /*7360*/  ISETP.GE.AND P5, PT, R33, R122, PT ;  /* 0x0000007a2100720c */ /* 0x000fe40003fa6270 */
[----:B------:R-:W-:-:S02]  /*7370*/  I2FP.F32.S32 R33, R33 ;  /* 0x0000002100217245 */ /* 0x000fc40000201400 */
[----:B------:R-:W-:Y:S02]  /*7380*/  FSEL R108, R28, -INF , !P6 ;  /* 0xff8000001c6c7808 */ /* 0x000fe40007000000 */
[----:B------:R-:W-:Y:S01]  /*7390*/  FSEL R28, R103, -INF , !P4 ;  /* 0xff800000671c7808 */ /* 0x000fe20006000000 */
[C---:B------:R-:W-:Y:S01]  /*73a0*/  FFMA.FTZ R100, R0.reuse, R33, R29 ;  /* 0x0000002100647223 */ /* 0x040fe2000001001d */
[C---:B------:R-:W-:Y:S01]  /*73b0*/  ISETP.GE.AND P6, PT, R35.reuse, R123, PT ;  /* 0x0000007b2300720c */ /* 0x040fe20003fc6270 */
[----:B------:R-:W-:Y:S01]  /*73c0*/  FFMA.FTZ R31, R0, R33, R31 ;  /* 0x00000021001f7223 */ /* 0x000fe2000001001f */
[----:B------:R-:W-:Y:S01]  /*73d0*/  ISETP.GE.AND P4, PT, R35, R122, PT ;  /* 0x0000007a2300720c */ /* 0x000fe20003f86270 */
[----:B------:R-:W-:Y:S01]  /*73e0*/  VIADD R29, R101, 0x11 ;  /* 0x00000011651d7836 */ /* 0x000fe20000000000 */
[----:B------:R-:W-:-:S05]  /*73f0*/  I2FP.F32.S32 R35, R35 ;  /* 0x0000002300237245 */ /* 0x000fca0000201400 */
[CC--:B------:R-:W-:Y:S01]  /*7400*/  FFMA.FTZ R128, R0.reuse, R35.reuse, R24 ;  /* 0x0000002300807223 */ /* 0x0c0fe20000010018 */
[----:B------:R-:W-:Y:S01]  /*7410*/  FFMA.FTZ R130, R0, R35, R26 ;  /* 0x0000002300827223 */ /* 0x000fe2000001001a */
[----:B------:R-:W-:Y:S02]  /*7420*/  FSEL R26, R100, -INF , !P3 ;  /* 0xff800000641a7808 */ /* 0x000fe40005800000 */
[----:B------:R-:W-:Y:S01]  /*7430*/  FSEL R24, R31, -INF , !P5 ;  /* 0xff8000001f187808 */ /* 0x000fe20006800000 */
[----:B------:R-:W-:Y:S01]  /*7440*/  VIADD R31, R101, 0x18 ;  /* 0x00000018651f7836 */ /* 0x000fe20000000000 */
        /* <DEDUP_REMOVED lines=10> */
[----:B------:R-:W-:Y:S02]  /*74f0*/  I2FP.F32.S32 R31, R31 ;  /* 0x0000001f001f7245 */ /* 0x000fe40000201400 */
[----:B------:R-:W-:-:S02]  /*7500*/  FSEL R194, R194, -INF , !P3 ;  /* 0xff800000c2c27808 */ /* 0x000fc40005800000 */
[----:B------:R-:W-:Y:S01]  /*7510*/  FSEL R190, R27, -INF , !P5 ;  /* 0xff8000001bbe7808 */ /* 0x000fe20006800000 */
[CC--:B------:R-:W-:Y:S01]  /*7520*/  FFMA.FTZ R20, R0.reuse, R31.reuse, R20 ;  /* 0x0000001f00147223 */ /* 0x0c0fe20000010014 */
[----:B------:R-:W-:Y:S01]  /*7530*/  FFMA.FTZ R22, R0, R31, R22 ;  /* 0x0000001f00167223 */ /* 0x000fe20000010016 */
[----:B------:R-:W-:Y:S01]  /*7540*/  ISETP.GE.AND P3, PT, R25, R123, PT ;  /* 0x0000007b1900720c */ /* 0x000fe20003f66270 */
[----:B------:R-:W-:Y:S01]  /*7550*/  VIADD R27, R101, 0x20 ;  /* 0x00000020651b7836 */ /* 0x000fe20000000000 */
[-C--:B------:R-:W-:Y:S02]  /*7560*/  ISETP.GE.AND P5, PT, R25, R122.reuse, PT ;  /* 0x0000007a1900720c */ /* 0x080fe40003fa6270 */
[----:B------:R-:W-:Y:S02]  /*7570*/  I2FP.F32.S32 R25, R25 ;  /* 0x0000001900197245 */ /* 0x000fe40000201400 */
[----:B------:R-:W-:Y:S01]  /*7580*/  FSEL R192, R20, -INF , !P6 ;  /* 0xff80000014c07808 */ /* 0x000fe20007000000 */
[----:B------:R-:W-:Y:S01]  /*7590*/  VIADD R20, R101, 0x21 ;  /* 0x0000002165147836 */ /* 0x000fe20000000000 */
[----:B------:R-:W-:Y:S01]  /*75a0*/  FSEL R188, R22, -INF , !P4 ;  /* 0xff80000016bc7808 */ /* 0x000fe20006000000 */
[C---:B------:R-:W-:Y:S01]  /*75b0*/  FFMA.FTZ R21, R0.reuse, R25, R21 ;  /* 0x0000001900157223 */ /* 0x040fe20000010015 */
[C---:B------:R-:W-:Y:S01]  /*75c0*/  ISETP.GE.AND P6, PT, R27.reuse, R123, PT ;  /* 0x0000007b1b00720c */ /* 0x040fe20003fc6270 */
[----:B------:R-:W-:Y:S01]  /*75d0*/  FFMA.FTZ R23, R0, R25, R23 ;  /* 0x0000001900177223 */ /* 0x000fe20000010017 */
[----:B------:R-:W-:-:S02]  /*75e0*/  ISETP.GE.AND P4, PT, R27, R122, PT ;  /* 0x0000007a1b00720c */ /* 0x000fc40003f86270 */
[----:B------:R-:W-:Y:S02]  /*75f0*/  I2FP.F32.S32 R27, R27 ;  /* 0x0000001b001b7245 */ /* 0x000fe40000201400 */
[----:B------:R-:W-:Y:S01]  /*7600*/  FSEL R196, R21, -INF , !P3 ;  /* 0xff80000015c47808 */ /* 0x000fe20005800000 */
[----:B------:R-:W-:Y:S01]  /*7610*/  VIADD R21, R101, 0x28 ;  /* 0x0000002865157836 */ /* 0x000fe20000000000 */
[----:B------:R-:W-:Y:S01]  /*7620*/  FSEL R126, R23, -INF , !P5 ;  /* 0xff800000177e7808 */ /* 0x000fe20006800000 */
[CC--:B------:R-:W-:Y:S01]  /*7630*/  FFMA.FTZ R16, R0.reuse, R27.reuse, R16 ;  /* 0x0000001b00107223 */ /* 0x0c0fe20000010010 */
[----:B------:R-:W-:Y:S01]  /*7640*/  FFMA.FTZ R18, R0, R27, R18 ;  /* 0x0000001b00127223 */ /* 0x000fe20000010012 */
[C---:B------:R-:W-:Y:S02]  /*7650*/  ISETP.GE.AND P3, PT, R20.reuse, R123, PT ;  /* 0x0000007b1400720c */ /* 0x040fe40003f66270 */
[----:B------:R-:W-:Y:S02]  /*7660*/  ISETP.GE.AND P5, PT, R20, R122, PT ;  /* 0x0000007a1400720c */ /* 0x000fe40003fa6270 */
[----:B------:R-:W-:-:S02]  /*7670*/  I2FP.F32.S32 R20, R20 ;  /* 0x0000001400147245 */ /* 0x000fc40000201400 */
[----:B------:R-:W-:Y:S01]  /*7680*/  FSEL R170, R16, -INF , !P6 ;  /* 0xff80000010aa7808 */ /* 0x000fe20007000000 */
[----:B------:R-:W-:Y:S01]  /*7690*/  VIADD R16, R101, 0x29 ;  /* 0x0000002965107836 */ /* 0x000fe20000000000 */
[----:B------:R-:W-:Y:S01]  /*76a0*/  FSEL R102, R18, -INF , !P4 ;  /* 0xff80000012667808 */ /* 0x000fe20006000000 */
[CC--:B------:R-:W-:Y:S01]  /*76b0*/  FFMA.FTZ R17, R0.reuse, R20.reuse, R17 ;  /* 0x0000001400117223 */ /* 0x0c0fe20000010011 */
[C---:B------:R-:W-:Y:S01]  /*76c0*/  ISETP.GE.AND P6, PT, R21.reuse, R123, PT ;  /* 0x0000007b1500720c */ /* 0x040fe20003fc6270 */
[C---:B------:R-:W-:Y:S01]  /*76d0*/  FFMA.FTZ R19, R0.reuse, R20, R19 ;  /* 0x0000001400137223 */ /* 0x040fe20000010013 */
[----:B------:R-:W-:Y:S02]  /*76e0*/  ISETP.GE.AND P4, PT, R21, R122, PT ;  /* 0x0000007a1500720c */ /* 0x000fe40003f86270 */
[----:B------:R-:W-:Y:S02]  /*76f0*/  I2FP.F32.S32 R21, R21 ;  /* 0x0000001500157245 */ /* 0x000fe40000201400 */
[----:B------:R-:W-:Y:S01]  /*7700*/  FSEL R184, R17, -INF , !P3 ;  /* 0xff80000011b87808 */ /* 0x000fe20005800000 */
[----:B------:R-:W-:Y:S01]  /*7710*/  VIADD R17, R101, 0x30 ;  /* 0x0000003065117836 */ /* 0x000fe20000000000 */
[----:B------:R-:W-:Y:S01]  /*7720*/  FSEL R180, R19, -INF , !P5 ;  /* 0xff80000013b47808 */ /* 0x000fe20006800000 */
[CC--:B------:R-:W-:Y:S01]  /*7730*/  FFMA.FTZ R12, R0.reuse, R21.reuse, R12 ;  /* 0x00000015000c7223 */ /* 0x0c0fe2000001000c */
[----:B------:R-:W-:Y:S01]  /*7740*/  FFMA.FTZ R14, R0, R21, R14 ;  /* 0x00000015000e7223 */ /* 0x000fe2000001000e */
[----:B------:R-:W-:-:S02]  /*7750*/  ISETP.GE.AND P3, PT, R16, R123, PT ;  /* 0x0000007b1000720c */ /* 0x000fc40003f66270 */
[-C--:B------:R-:W-:Y:S02]  /*7760*/  ISETP.GE.AND P5, PT, R16, R122.reuse, PT ;  /* 0x0000007a1000720c */ /* 0x080fe40003fa6270 */
[----:B------:R-:W-:Y:S02]  /*7770*/  FSEL R182, R12, -INF , !P6 ;  /* 0xff8000000cb67808 */ /* 0x000fe40007000000 */
[----:B------:R-:W-:Y:S02]  /*7780*/  FSEL R178, R14, -INF , !P4 ;  /* 0xff8000000eb27808 */ /* 0x000fe40006000000 */
[C---:B------:R-:W-:Y:S02]  /*7790*/  ISETP.GE.AND P6, PT, R17.reuse, R123, PT ;  /* 0x0000007b1100720c */ /* 0x040fe40003fc6270 */
[----:B------:R-:W-:Y:S02]  /*77a0*/  ISETP.GE.AND P4, PT, R17, R122, PT ;  /* 0x0000007a1100720c */ /* 0x000fe40003f86270 */
[----:B------:R-:W-:-:S02]  /*77b0*/  I2FP.F32.S32 R16, R16 ;  /* 0x0000001000107245 */ /* 0x000fc40000201400 */
[----:B------:R-:W-:-:S03]  /*77c0*/  I2FP.F32.S32 R17, R17 ;  /* 0x0000001100117245 */ /* 0x000fc60000201400 */
[CC--:B------:R-:W-:Y:S01]  /*77d0*/  FFMA.FTZ R13, R0.reuse, R16.reuse, R13 ;  /* 0x00000010000d7223 */ /* 0x0c0fe2000001000d */
[C---:B------:R-:W-:Y:S01]  /*77e0*/  FFMA.FTZ R15, R0.reuse, R16, R15 ;  /* 0x00000010000f7223 */ /* 0x040fe2000001000f */
[CC--:B------:R-:W-:Y:S01]  /*77f0*/  FFMA.FTZ R105, R0.reuse, R17.reuse, R8 ;  /* 0x0000001100697223 */ /* 0x0c0fe20000010008 */
[----:B------:R-:W-:Y:S02]  /*7800*/  VIADD R8, R101, 0x31 ;  /* 0x0000003165087836 */ /* 0x000fe40000000000 */
[----:B------:R-:W-:Y:S01]  /*7810*/  FFMA.FTZ R10, R0, R17, R10 ;  /* 0x00000011000a7223 */ /* 0x000fe2000001000a */
[----:B------:R-:W-:Y:S01]  /*7820*/  FSEL R186, R13, -INF , !P3 ;  /* 0xff8000000dba7808 */ /* 0x000fe20005800000 */
[----:B------:R-:W-:Y:S01]  /*7830*/  VIADD R13, R101, 0x38 ;  /* 0x00000038650d7836 */ /* 0x000fe20000000000 */
[----:B------:R-:W-:Y:S02]  /*7840*/  FSEL R100, R15, -INF , !P5 ;  /* 0xff8000000f647808 */ /* 0x000fe40006800000 */
        /* <DEDUP_REMOVED lines=8> */
[----:B------:R-:W-:-:S02]  /*78d0*/  ISETP.GE.AND P4, PT, R13, R122, PT ;  /* 0x0000007a0d00720c */ /* 0x000fc40003f86270 */
[----:B------:R-:W-:Y:S02]  /*78e0*/  FSEL R117, R9, -INF , !P3 ;  /* 0xff80000009757808 */ /* 0x000fe40005800000 */
[----:B------:R-:W-:Y:S02]  /*78f0*/  I2FP.F32.S32 R9, R101 ;  /* 0x0000006500097245 */ /* 0x000fe40000201400 */
[----:B------:R-:W-:Y:S02]  /*7900*/  I2FP.F32.S32 R13, R13 ;  /* 0x0000000d000d7245 */ /* 0x000fe40000201400 */
[----:B------:R-:W-:Y:S01]  /*7910*/  ISETP.GE.AND P3, PT, R101, R123, PT ;  /* 0x0000007b6500720c */ /* 0x000fe20003f66270 */
[C---:B------:R-:W-:Y:S01]  /*7920*/  FFMA.FTZ R8, R0.reuse, R9, R32 ;  /* 0x0000000900087223 */ /* 0x040fe20000010020 */
[----:B------:R-:W-:Y:S01]  /*7930*/  FSEL R107, R11, -INF , !P5 ;  /* 0xff8000000b6b7808 */ /* 0x000fe20006800000 */
[----:B------:R-:W-:Y:S01]  /*7940*/  FFMA.FTZ R116, R0, R13, R4 ;  /* 0x0000000d00747223 */ /* 0x000fe20000010004 */
[----:B------:R-:W-:-:S02]  /*7950*/  VIADD R4, R101, 0x39 ;  /* 0x0000003965047836 */ /* 0x000fc40000000000 */
[----:B------:R-:W-:Y:S01]  /*7960*/  FFMA.FTZ R6, R0, R13, R6 ;  /* 0x0000000d00067223 */ /* 0x000fe20000010006 */
[----:B------:R-:W-:Y:S02]  /*7970*/  FSEL R8, R8, -INF , !P3 ;  /* 0xff80000008087808 */ /* 0x000fe40005800000 */
[----:B------:R-:W-:Y:S02]  /*7980*/  ISETP.GT.AND P3, PT, R157, R152, PT ;  /* 0x000000989d00720c */ /* 0x000fe40003f64270 */
[----:B------:R-:W-:Y:S02]  /*7990*/  I2FP.F32.S32 R10, R4 ;  /* 0x00000004000a7245 */ /* 0x000fe40000201400 */
[----:B------:R-:W-:Y:S01]  /*79a0*/  FSEL R118, R6, -INF , !P4 ;  /* 0xff80000006767808 */ /* 0x000fe20006000000 */
[----:B------:R-:W-:Y:S01]  /*79b0*/  FFMA.FTZ R6, R0, R9, R34 ;  /* 0x0000000900067223 */ /* 0x000fe20000010022 */
[----:B------:R-:W-:Y:S01]  /*79c0*/  FSEL R116, R116, -INF , !P6 ;  /* 0xff80000074747808 */ /* 0x000fe20007000000 */
[CC--:B------:R-:W-:Y:S01]  /*79d0*/  FFMA.FTZ R5, R0.reuse, R10.reuse, R5 ;  /* 0x0000000a00057223 */ /* 0x0c0fe20000010005 */
[----:B------:R-:W-:Y:S01]  /*79e0*/  FFMA.FTZ R7, R0, R10, R7 ;  /* 0x0000000a00077223 */ /* 0x000fe20000010007 */
        /* <DEDUP_REMOVED lines=9> */
[----:B------:R-:W-:Y:S02]  /*7a80*/  MOV R10, RZ ;  /* 0x000000ff000a7202 */ /* 0x000fe40000000f00 */
[----:B-1----:R-:W-:-:S04]  /*7a90*/  IABS R5, R7 ;  /* 0x0000000700057213 */ /* 0x002fc80000000000 */
[----:B------:R-:W1:Y:S08]  /*7aa0*/  I2F.RP R13, R5 ;  /* 0x00000005000d7306 */ /* 0x000e700000209400 */
[----:B-1----:R-:W1:Y:S02]  /*7ab0*/  MUFU.RCP R12, R13 ;  /* 0x0000000d000c7308 */ /* 0x002e640000001000 */
[----:B-1----:R-:W-:-:S06]  /*7ac0*/  VIADD R12, R12, 0xffffffe ;  /* 0x0ffffffe0c0c7836 */ /* 0x002fcc0000000000 */
[----:B------:R-:W1:Y:S02]  /*7ad0*/  F2I.FTZ.U32.TRUNC.NTZ R11, R12 ;  /* 0x0000000c000b7305 */ /* 0x000e64000021f000 */
[----:B-1----:R-:W-:-:S04]  /*7ae0*/  IMAD.MOV R4, RZ, RZ, -R11 ;  /* 0x000000ffff047224 */ /* 0x002fc800078e0a0b */
[----:B------:R-:W-:-:S04]  /*7af0*/  IMAD R9, R4, R5, RZ ;  /* 0x0000000504097224 */ /* 0x000fc800078e02ff */
[----:B------:R-:W-:-:S04]  /*7b00*/  IMAD.HI.U32 R4, R11, R9, R10 ;  /* 0x000000090b047227 */ /* 0x000fc800078e000a */
[----:B------:R-:W-:-:S05]  /*7b10*/  IMAD.SHL.U32 R10, R157, 0x40, RZ ;  /* 0x000000409d0a7824 */ /* 0x000fca00078e00ff */
[----:B------:R-:W-:Y:S02]  /*7b20*/  IABS R11, R10 ;  /* 0x0000000a000b7213 */ /* 0x000fe40000000000 */
[C---:B------:R-:W-:Y:S02]  /*7b30*/  IADD3 R14, R10.reuse, -0x40, RZ ;  /* 0xffffffc00a0e7810 */ /* 0x040fe40007ffe0ff */
[----:B------:R-:W-:Y:S01]  /*7b40*/  LOP3.LUT R10, R10, R7, RZ, 0x3c, !PT ;  /* 0x000000070a0a7212 */ /* 0x000fe200078e3cff */
[----:B------:R-:W-:Y:S01]  /*7b50*/  IMAD.HI.U32 R13, R4, R11, RZ ;  /* 0x0000000b040d7227 */ /* 0x000fe200078e00ff */
[----:B------:R-:W-:Y:S02]  /*7b60*/  IABS R9, R14 ;  /* 0x0000000e00097213 */ /* 0x000fe40000000000 */
[----:B------:R-:W-:Y:S01]  /*7b70*/  LOP3.LUT R14, R14, R7, RZ, 0x3c, !PT ;  /* 0x000000070e0e7212 */ /* 0x000fe200078e3cff */
[----:B------:R-:W-:-:S04]  /*7b80*/  IMAD.MOV R12, RZ, RZ, -R13 ;  /* 0x000000ffff0c7224 */ /* 0x000fc800078e0a0d */
[----:B------:R-:W-:Y:S02]  /*7b90*/  IMAD R12, R5, R12, R11 ;  /* 0x0000000c050c7224 */ /* 0x000fe400078e020b */
[----:B------:R-:W-:-:S03]  /*7ba0*/  IMAD.HI.U32 R11, R4, R9, RZ ;  /* 0x00000009040b7227 */ /* 0x000fc600078e00ff */
[----:B------:R-:W-:Y:S02]  /*7bb0*/  ISETP.GT.U32.AND P4, PT, R5, R12, PT ;  /* 0x0000000c0500720c */ /* 0x000fe40003f84070 */
[----:B------:R-:W-:-:S05]  /*7bc0*/  IADD3 R4, -R11, RZ, RZ ;  /* 0x000000ff0b047210 */ /* 0x000fca0007ffe1ff */
[----:B------:R-:W-:-:S05]  /*7bd0*/  IMAD R4, R5, R4, R9 ;  /* 0x0000000405047224 */ /* 0x000fca00078e0209 */
[----:B------:R-:W-:Y:S01]  /*7be0*/  ISETP.GT.U32.AND P5, PT, R5, R4, PT ;  /* 0x000000040500720c */ /* 0x000fe20003fa4070 */
[----:B------:R-:W-:Y:S02]  /*7bf0*/  @!P4 IMAD.IADD R12, R12, 0x1, -R5 ;  /* 0x000000010c0cc824 */ /* 0x000fe400078e0a05 */
[----:B------:R-:W-:-:S03]  /*7c00*/  @!P4 VIADD R13, R13, 0x1 ;  /* 0x000000010d0dc836 */ /* 0x000fc60000000000 */
[----:B------:R-:W-:Y:S02]  /*7c10*/  ISETP.GE.U32.AND P6, PT, R12, R5, PT ;  /* 0x000000050c00720c */ /* 0x000fe40003fc6070 */
[----:B------:R-:W-:-:S05]  /*7c20*/  LOP3.LUT R12, RZ, R7, RZ, 0x33, !PT ;  /* 0x00000007ff0c7212 */ /* 0x000fca00078e33ff */
[-C--:B------:R-:W-:Y:S01]  /*7c30*/  @!P5 IADD3 R4, R4, -R5.reuse, RZ ;  /* 0x800000050404d210 */ /* 0x080fe20007ffe0ff */
[----:B------:R-:W-:Y:S01]  /*7c40*/  @!P5 VIADD R11, R11, 0x1 ;  /* 0x000000010b0bd836 */ /* 0x000fe20000000000 */
[----:B------:R-:W-:Y:S02]  /*7c50*/  ISETP.GE.AND P5, PT, R14, RZ, PT ;  /* 0x000000ff0e00720c */ /* 0x000fe40003fa6270 */
[----:B------:R-:W-:Y:S02]  /*7c60*/  ISETP.GE.U32.AND P4, PT, R4, R5, PT ;  /* 0x000000050400720c */ /* 0x000fe40003f86070 */
[----:B------:R-:W-:Y:S02]  /*7c70*/  @P6 IADD3 R13, R13, 0x1, RZ ;  /* 0x000000010d0d6810 */ /* 0x000fe40007ffe0ff */
[----:B------:R-:W-:-:S09]  /*7c80*/  ISETP.GE.AND P6, PT, R10, RZ, PT ;  /* 0x000000ff0a00720c */ /* 0x000fd20003fc6270 */
[----:B------:R-:W-:Y:S02]  /*7c90*/  @P4 IADD3 R11, R11, 0x1, RZ ;  /* 0x000000010b0b4810 */ /* 0x000fe40007ffe0ff */
[----:B------:R-:W-:Y:S02]  /*7ca0*/  ISETP.NE.AND P4, PT, R7, RZ, PT ;  /* 0x000000ff0700720c */ /* 0x000fe40003f85270 */
[----:B------:R-:W-:Y:S01]  /*7cb0*/  @!P6 IMAD.MOV R13, RZ, RZ, -R13 ;  /* 0x000000ffff0de224 */ /* 0x000fe200078e0a0d */
[----:B------:R-:W-:-:S04]  /*7cc0*/  @!P5 IADD3 R11, -R11, RZ, RZ ;  /* 0x000000ff0b0bd210 */ /* 0x000fc80007ffe1ff */
[C---:B------:R-:W-:Y:S02]  /*7cd0*/  SEL R5, R12.reuse, R13, !P4 ;  /* 0x0000000d0c057207 */ /* 0x040fe40006000000 */
[----:B------:R-:W-:-:S03]  /*7ce0*/  SEL R12, R12, R11, !P4 ;  /* 0x0000000b0c0c7207 */ /* 0x000fc60006000000 */
[----:B------:R-:W-:-:S04]  /*7cf0*/  IMAD.WIDE R14, R5, 0x4, R162 ;  /* 0x00000004050e7825 */ /* 0x000fc800078e02a2 */
[----:B------:R-:W-:Y:S01]  /*7d00*/  IMAD.WIDE R16, R12, 0x4, R162 ;  /* 0x000000040c107825 */ /* 0x000fe200078e02a2 */
[----:B------:R1:W2:Y:S04]  /*7d10*/  LDG.E R10, desc[UR10][R14.64] ;  /* 0x0000000a0e0a7981 */ /* 0x0002a8000c1e1900 */
[----:B------:R-:W2:Y:S01]  /*7d20*/  LDG.E R9, desc[UR10][R16.64] ;  /* 0x0000000a10097981 */ /* 0x000ea2000c1e1900 */
[----:B------:R-:W-:Y:S02]  /*7d30*/  IMAD.IADD R12, R5, 0x1, -R12 ;  /* 0x00000001050c7824 */ /* 0x000fe400078e0a0c */
[----:B------:R-:W3:Y:S02]  /*7d40*/  LDC.64 R4, c[0x0][0x230] ;  /* 0x00008c00ff047b82 */ /* 0x000ee40000000a00 */
[----:B------:R-:W-:-:S05]  /*7d50*/  IMAD R11, R12, R7, -0x40 ;  /* 0xffffffc00c0b7424 */ /* 0x000fca00078e0207 */
[----:B------:R-:W-:Y:S01]  /*7d60*/  SHF.R.S32.HI R7, RZ, 0x1f, R11 ;  /* 0x0000001fff077819 */ /* 0x000fe2000001140b */
[----:B-1----:R-:W-:Y:S01]  /*7d70*/  IMAD.WIDE.U32 R14, R11, R112, RZ ;  /* 0x000000700b0e7225 */ /* 0x002fe200078e00ff */
[----:B--2---:R-:W-:-:S03]  /*7d80*/  IADD3 R9, -R10, R9, RZ ;  /* 0x000000090a097210 */ /* 0x004fc60007ffe1ff */
[----:B------:R-:W-:Y:S01]  /*7d90*/  IMAD R10, R7, R112, RZ ;  /* 0x00000070070a7224 */ /* 0x000fe200078e02ff */
[----:B------:R-:W-:-:S03]  /*7da0*/  SHF.R.S32.HI R7, RZ, 0x1f, R9 ;  /* 0x0000001fff077819 */ /* 0x000fc60000011409 */
[----:B------:R-:W-:Y:S02]  /*7db0*/  IMAD R10, R11, R113, R10 ;  /* 0x000000710b0a7224 */ /* 0x000fe400078e020a */
[-C--:B---3--:R-:W-:Y:S02]  /*7dc0*/  IMAD R12, R7, R4.reuse, RZ ;  /* 0x00000004070c7224 */ /* 0x088fe400078e02ff */
[----:B------:R-:W-:Y:S02]  /*7dd0*/  IMAD.IADD R15, R15, 0x1, R10 ;  /* 0x000000010f0f7824 */ /* 0x000fe400078e020a */
[C---:B------:R-:W-:Y:S02]  /*7de0*/  IMAD R5, R9.reuse, R5, R12 ;  /* 0x0000000509057224 */ /* 0x040fe400078e020c */
[----:B------:R-:W-:-:S04]  /*7df0*/  IMAD.WIDE.U32 R14, R9, R4, R14 ;  /* 0x00000004090e7225 */ /* 0x000fc800078e000e */
[----:B------:R-:W-:Y:S01]  /*7e00*/  IMAD.MOV.U32 R7, RZ, RZ, R14 ;  /* 0x000000ffff077224 */ /* 0x000fe200078e000e */
[----:B------:R-:W-:Y:S01]  /*7e10*/  IADD3 R10, R15, R5, RZ ;  /* 0x000000050f0a7210 */ /* 0x000fe20007ffe0ff */
[----:B------:R-:W-:Y:S06]  /*7e20*/  BRA `(.L_x_7669) ;  /* 0x0000000000087947 */ /* 0x000fec0003800000 */
.L_x_7668:
[----:B------:R-:W-:-:S04]  /*7e30*/  LEA R7, -R112, RZ, 0x6 ;  /* 0x000000ff70077211 */ /* 0x000fc800078e31ff */
[----:B------:R-:W-:-:S07]  /*7e40*/  SHF.R.S32.HI R10, RZ, 0x1f, R7 ;  /* 0x0000001fff0a7819 */ /* 0x000fce0000011407 */
.L_x_7669:
[----:B------:R-:W-:Y:S01]  /*7e50*/  @!P1 IADD3 R5, P4, R121, R7, RZ ;  /* 0x0000000779059210 */ /* 0x000fe20007f9e0ff */
[----:B------:R1:W-:Y:S01]  /*7e60*/  @P2 STS.128 [R158+0x4000], RZ ;  /* 0x004000ff9e002388 */ /* 0x0003e20000000c00 */
[----:B------:R-:W-:Y:S01]  /*7e70*/  @!P2 LEA R14, P5, R7, R172, 0x1 ;  /* 0x000000ac070ea211 */ /* 0x000fe200078a08ff */
[----:B------:R-:W-:Y:S02]  /*7e80*/  BSSY B0, `(.L_x_7670) ;  /* 0x0000045000007945 */ /* 0x000fe40003800000 */
[--C-:B------:R-:W-:Y:S01]  /*7e90*/  @!P1 IMAD.X R4, R120, 0x1, R10.reuse, P4 ;  /* 0x0000000178049824 */ /* 0x100fe200020e060a */
[----:B------:R-:W-:Y:S02]  /*7ea0*/  @!P1 LEA R12, P4, R5, UR8, 0x1 ;  /* 0x00000008050c9c11 */ /* 0x000fe4000f8808ff */
[----:B------:R-:W-:Y:S02]  /*7eb0*/  @!P2 LEA.HI.X R15, R7, R171, R10, 0x1, P5 ;  /* 0x000000ab070fa211 */ /* 0x000fe400028f0c0a */
[----:B------:R-:W-:-:S02]  /*7ec0*/  @!P1 LEA.HI.X R13, R5, UR9, R4, 0x1, P4 ;  /* 0x00000009050d9c11 */ /* 0x000fc4000a0f0c04 */
[-C--:B------:R-:W-:Y:S01]  /*7ed0*/  @!P2 IADD3 R5, P4, R154, R7.reuse, RZ ;  /* 0x000000079a05a210 */ /* 0x080fe20007f9e0ff */
[----:B------:R-:W-:Y:S01]  /*7ee0*/  @!PT LDS RZ, [RZ] ;  /* 0x00000000fffff984 */ /* 0x000fe20000000800 */
[----:B------:R-:W-:Y:S01]  /*7ef0*/  @!PT LDS RZ, [RZ] ;  /* 0x00000000fffff984 */ /* 0x000fe20000000800 */
[----:B------:R-:W-:Y:S01]  /*7f00*/  @!PT LDS RZ, [RZ] ;  /* 0x00000000fffff984 */ /* 0x000fe20000000800 */
[----:B------:R-:W-:Y:S03]  /*7f10*/  @!P2 LDGSTS.E.BYPASS.LTC128B.128 [R158+0x4000], desc[UR10][R14.64] ;  /* 0x040000000e9eafae */ /* 0x000fe6000b901d4a */
[----:B------:R-:W-:Y:S01]  /*7f20*/  @!P2 LEA R18, P6, R5, R172, 0x1 ;  /* 0x000000ac0512a211 */ /* 0x000fe200078c08ff */
[----:B------:R-:W-:Y:S01]  /*7f30*/  @!P2 IMAD.X R4, R153, 0x1, R10, P4 ;  /* 0x000000019904a824 */ /* 0x000fe200020e060a */
[----:B------:R-:W-:Y:S01]  /*7f40*/  @!P1 IADD3 R9, P5, P4, R121, R7, R154 ;  /* 0x0000000779099210 */ /* 0x000fe20007cbe09a */
[----:B------:R1:W-:Y:S03]  /*7f50*/  @P1 STS.128 [R158+0x6000], RZ ;  /* 0x006000ff9e001388 */ /* 0x0003e60000000c00 */
[----:B------:R-:W-:Y:S01]  /*7f60*/  @!P2 LEA.HI.X R19, R5, R171, R4, 0x1, P6 ;  /* 0x000000ab0513a211 */ /* 0x000fe200030f0c04 */
[----:B------:R-:W-:Y:S01]  /*7f70*/  @!PT LDS RZ, [RZ] ;  /* 0x00000000fffff984 */ /* 0x000fe20000000800 */
[----:B------:R-:W-:Y:S01]  /*7f80*/  @!PT LDS RZ, [RZ] ;  /* 0x00000000fffff984 */ /* 0x000fe20000000800 */
[----:B------:R-:W-:Y:S01]  /*7f90*/  @!PT LDS RZ, [RZ] ;  /* 0x00000000fffff984 */ /* 0x000fe20000000800 */
[----:B------:R2:W-:Y:S01]  /*7fa0*/  @!P1 LDGSTS.E.BYPASS.LTC128B.128 [R158+0x6000], desc[UR10][R12.64+0x80] ;  /* 0x060000800c9e9fae */ /* 0x0005e2000b901d4a */
[----:B------:R-:W-:-:S02]  /*7fb0*/  @!P1 IADD3.X R4, R120, R10, R153, P5, P4 ;  /* 0x0000000a78049210 */ /* 0x000fc40002fe8499 */
[C---:B------:R-:W-:Y:S01]  /*7fc0*/  @!P1 LEA R20, P4, R9.reuse, UR8, 0x1 ;  /* 0x0000000809149c11 */ /* 0x040fe2000f8808ff */
[----:B------:R1:W-:Y:S03]  /*7fd0*/  @P2 STS.128 [R158+0x4800], RZ ;  /* 0x004800ff9e002388 */ /* 0x0003e60000000c00 */
[----:B------:R-:W-:Y:S01]  /*7fe0*/  @!P1 LEA.HI.X R21, R9, UR9, R4, 0x1, P4 ;  /* 0x0000000909159c11 */ /* 0x000fe2000a0f0c04 */
[----:B------:R-:W-:Y:S01]  /*7ff0*/  @!PT LDS RZ, [RZ] ;  /* 0x00000000fffff984 */ /* 0x000fe20000000800 */
[----:B------:R-:W-:Y:S01]  /*8000*/  @!PT LDS RZ, [RZ] ;  /* 0x00000000fffff984 */ /* 0x000fe20000000800 */
[----:B------:R-:W-:Y:S01]  /*8010*/  @!PT LDS RZ, [RZ] ;  /* 0x00000000fffff984 */ /* 0x000fe20000000800 */
[----:B------:R3:W-:Y:S01]  /*8020*/  @!P2 LDGSTS.E.BYPASS.LTC128B.128 [R158+0x4800], desc[UR10][R18.64] ;  /* 0x04800000129eafae */ /* 0x0007e2000b901d4a */
[----:B------:R-:W-:-:S03]  /*8030*/  IADD3 R5, P5, P4, R154, R7, R154 ;  /* 0x000000079a057210 */ /* 0x000fc60007cbe09a */
[----:B------:R1:W-:Y:S01]  /*8040*/  @P1 STS.128 [R158+0x6800], RZ ;  /* 0x006800ff9e001388 */ /* 0x0003e20000000c00 */
[----:B------:R-:W-:Y:S02]  /*8050*/  IADD3.X R4, R153, R10, R153, P5, P4 ;  /* 0x0000000a99047210 */ /* 0x000fe40002fe8499 */
        /* <DEDUP_REMOVED lines=10> */
[----:B------:R1:W-:Y:S01]  /*8100*/  @!P2 LDGSTS.E.BYPASS.LTC128B.128 [R158+0x5000], desc[UR10][R16.64] ;  /* 0x05000000109eafae */ /* 0x0003e2000b901d4a */
[----:B--2---:R-:W-:-:S03]  /*8110*/  @!P1 IADD3 R12, P4, R121, R5, RZ ;  /* 0x00000005790c9210 */ /* 0x004fc60007f9e0ff */
[----:B------:R1:W-:Y:S02]  /*8120*/  @P1 STS.128 [R158+0x7000], RZ ;  /* 0x007000ff9e001388 */ /* 0x0003e40000000c00 */
[----:B------:R-:W-:Y:S01]  /*8130*/  @!P1 IMAD.X R9, R120, 0x1, R4, P4 ;  /* 0x0000000178099824 */ /* 0x000fe200020e0604 */
[----:B------:R-:W-:-:S04]  /*8140*/  @!P1 LEA R14, P4, R12, UR8, 0x1 ;  /* 0x000000080c0e9c11 */ /* 0x000fc8000f8808ff */
[----:B------:R-:W-:Y:S02]  /*8150*/  @!P1 LEA.HI.X R15, R12, UR9, R9, 0x1, P4 ;  /* 0x000000090c0f9c11 */ /* 0x000fe4000a0f0c09 */
[----:B------:R-:W-:-:S03]  /*8160*/  IADD3 R12, P4, R154, R5, RZ ;  /* 0x000000059a0c7210 */ /* 0x000fc60007f9e0ff */
[----:B------:R-:W-:Y:S01]  /*8170*/  @!PT LDS RZ, [RZ] ;  /* 0x00000000fffff984 */ /* 0x000fe20000000800 */
[----:B------:R-:W-:Y:S01]  /*8180*/  @!PT LDS RZ, [RZ] ;  /* 0x00000000fffff984 */ /* 0x000fe20000000800 */
[----:B------:R-:W-:Y:S01]  /*8190*/  @!PT LDS RZ, [RZ] ;  /* 0x00000000fffff984 */ /* 0x000fe20000000800 */
[----:B------:R1:W-:Y:S02]  /*81a0*/  @!P1 LDGSTS.E.BYPASS.LTC128B.128 [R158+0x7000], desc[UR10][R14.64+0x80] ;  /* 0x070000800e9e9fae */ /* 0x0003e4000b901d4a */
[----:B------:R-:W-:Y:S01]  /*81b0*/  IMAD.X R5, R153, 0x1, R4, P4 ;  /* 0x0000000199057824 */ /* 0x000fe200020e0604 */
        /* <DEDUP_REMOVED lines=17> */
.L_x_7671:
[----:B------:R-:W-:Y:S05]  /*82d0*/  BSYNC B0 ;  /* 0x0000000000007941 */ /* 0x000fea0003800000 */
.L_x_7670:
[----:B------:R-:W0:Y:S01]  /*82e0*/  LDGDEPBAR ;  /* 0x00000000000079af */ /* 0x000e220000000000 */
[----:B------:R-:W-:-:S04]  /*82f0*/  LEA R172, P1, R7, R172, 0x1 ;  /* 0x000000ac07ac7211 */ /* 0x000fc800078208ff */
[----:B------:R-:W-:-:S09]  /*8300*/  LEA.HI.X R171, R7, R171, R10, 0x1, P1 ;  /* 0x000000ab07ab7211 */ /* 0x000fd200008f0c0a */
.L_x_7667:
[----:B------:R-:W-:Y:S01]  /*8310*/  FMNMX.FTZ R7, R3, R8, !PT ;  /* 0x0000000803077209 */ /* 0x000fe20007810000 */
[----:B------:R-:W-:Y:S01]  /*8320*/  LDSM.16.MT88.4 R32, [R140+0x8000] ;  /* 0x008000008c20783b */ /* 0x000fe20000004200 */
[----:B--2---:R-:W-:Y:S02]  /*8330*/  FMNMX.FTZ R5, R2, R6, !PT ;  /* 0x0000000602057209 */ /* 0x004fe40007810000 */
[----:B------:R-:W-:Y:S01]  /*8340*/  FMNMX.FTZ R7, R110, R7, !PT ;  /* 0x000000076e077209 */ /* 0x000fe20007810000 */
[----:B-1----:R-:W-:Y:S01]  /*8350*/  LDSM.16.MT88.4 R16, [R142+0x8000] ;  /* 0x008000008e10783b */ /* 0x002fe20000004200 */
        /* <DEDUP_REMOVED lines=21> */
[----:B------:R-:W-:-:S04]  /*84b0*/  FMNMX.FTZ R4, R105, R4, !PT ;  /* 0x0000000469047209 */ /* 0x000fc80007810000 */
[----:B------:R-:W-:Y:S02]  /*84c0*/  FMNMX.FTZ R7, R117, R4, !PT ;  /* 0x0000000475077209 */ /* 0x000fe40007810000 */
[----:B------:R-:W-:Y:S02]  /*84d0*/  FMNMX.FTZ R4, R104, R5, !PT ;  /* 0x0000000568047209 */ /* 0x000fe40007810000 */
        /* <DEDUP_REMOVED lines=16> */
[----:B--2---:R-:W-:Y:S01]  /*85e0*/  FMNMX.FTZ R110, R5, R4, !PT ;  /* 0x00000004056e7209 */ /* 0x004fe20007810000 */
[--C-:B------:R-:W-:Y:S01]  /*85f0*/  FFMA.FTZ R109, R108, UR12, -R125.reuse ;  /* 0x0000000c6c6d7c23 */ /* 0x100fe2000801087d */
[----:B------:R-:W-:Y:S01]  /*8600*/  FSEL R4, R111, RZ, P2 ;  /* 0x000000ff6f047208 */ /* 0x000fe20001000000 */
[--C-:B------:R-:W-:Y:S01]  /*8610*/  FFMA.FTZ R120, R8, UR12, -R125.reuse ;  /* 0x0000000c08787c23 */ /* 0x100fe2000801087d */
[C---:B------:R-:W-:Y:S01]  /*8620*/  FSETP.NEU.FTZ.AND P1, PT, R110.reuse, -INF , PT ;  /* 0xff8000006e00780b */ /* 0x040fe20003f3d000 */
[----:B------:R-:W-:Y:S01]  /*8630*/  FMUL.FTZ R121, R110, UR12 ;  /* 0x0000000c6e797c20 */ /* 0x000fe20008410000 */
[----:B------:R-:W-:Y:S01]  /*8640*/  FFMA.FTZ R108, R26, UR12, -R125 ;  /* 0x0000000c1a6c7c23 */ /* 0x000fe2000801087d */
[----:B------:R-:W-:Y:S01]  /*8650*/  FADD.FTZ R4, R3, -R4 ;  /* 0x8000000403047221 */ /* 0x000fe20000010000 */
[----:B------:R-:W-:Y:S01]  /*8660*/  FSEL R3, R110, RZ, P1 ;  /* 0x000000ff6e037208 */ /* 0x000fe20000800000 */
[----:B------:R-:W-:Y:S01]  /*8670*/  MUFU.EX2 R120, R120 ;  /* 0x0000007800787308 */ /* 0x000fe20000000800 */
[----:B------:R-:W-:Y:S01]  /*8680*/  FSEL R121, R121, RZ, P1 ;  /* 0x000000ff79797208 */ /* 0x000fe20000800000 */
[----:B------:R-:W-:Y:S01]  /*8690*/  FMUL.FTZ R123, R4, UR12 ;  /* 0x0000000c047b7c20 */ /* 0x000fe20008410000 */
[----:B------:R-:W-:Y:S01]  /*86a0*/  LDSM.16.MT88.4 R8, [R144+0x8000] ;  /* 0x008000009008783b */ /* 0x000fe20000004200 */
[----:B------:R-:W-:Y:S01]  /*86b0*/  FADD.FTZ R3, R2, -R3 ;  /* 0x8000000302037221 */ /* 0x000fe20000010000 */
[----:B------:R-:W-:Y:S01]  /*86c0*/  FFMA.FTZ R168, R128, UR12, -R125 ;  /* 0x0000000c80a87c23 */ /* 0x000fe2000801087d */
[--C-:B------:R-:W-:Y:S01]  /*86d0*/  FFMA.FTZ R119, R6, UR12, -R121.reuse ;  /* 0x0000000c06777c23 */ /* 0x100fe20008010879 */
[--C-:B------:R-:W-:Y:S01]  /*86e0*/  FFMA.FTZ R115, R30, UR12, -R121.reuse ;  /* 0x0000000c1e737c23 */ /* 0x100fe20008010879 */
[----:B------:R-:W-:Y:S01]  /*86f0*/  FMUL.FTZ R122, R3, UR12 ;  /* 0x0000000c037a7c20 */ /* 0x000fe20008410000 */
[--C-:B------:R-:W-:Y:S01]  /*8700*/  FFMA.FTZ R3, R28, UR12, -R121.reuse ;  /* 0x0000000c1c037c23 */ /* 0x100fe20008010879 */
[--C-:B------:R-:W-:Y:S01]  /*8710*/  FFMA.FTZ R2, R24, UR12, -R121.reuse ;  /* 0x0000000c18027c23 */ /* 0x100fe20008010879 */
[----:B------:R-:W1:Y:S01]  /*8720*/  MUFU.EX2 R123, R123 ;  /* 0x0000007b007b7308 */ /* 0x000e620000000800 */
[----:B------:R-:W2:Y:S01]  /*8730*/  LDSM.16.MT88.4 R24, [R141+0x8000] ;  /* 0x008000008d18783b */ /* 0x000ea20000004200 */
[----:B------:R-:W-:Y:S01]  /*8740*/  FFMA.FTZ R131, R130, UR12, -R121 ;  /* 0x0000000c82837c23 */ /* 0x000fe20008010879 */
[--C-:B------:R-:W-:Y:S01]  /*8750*/  FFMA.FTZ R167, R194, UR12, -R125.reuse ;  /* 0x0000000cc2a77c23 */ /* 0x100fe2000801087d */
[--C-:B------:R-:W-:Y:S01]  /*8760*/  FFMA.FTZ R129, R192, UR12, -R125.reuse ;  /* 0x0000000cc0817c23 */ /* 0x100fe2000801087d */
[----:B------:R-:W-:Y:S01]  /*8770*/  FFMA.FTZ R128, R196, UR12, -R125 ;  /* 0x0000000cc4807c23 */ /* 0x000fe2000801087d */
[--C-:B------:R-:W-:Y:S01]  /*8780*/  FFMA.FTZ R130, R190, UR12, -R121.reuse ;  /* 0x0000000cbe827c23 */ /* 0x100fe20008010879 */
[--C-:B------:R-:W-:Y:S01]  /*8790*/  FFMA.FTZ R127, R188, UR12, -R121.reuse ;  /* 0x0000000cbc7f7c23 */ /* 0x100fe20008010879 */
[----:B------:R-:W3:Y:S01]  /*87a0*/  MUFU.EX2 R122, R122 ;  /* 0x0000007a007a7308 */ /* 0x000ee20000000800 */
[----:B------:R-:W-:Y:S01]  /*87b0*/  FFMA.FTZ R126, R126, UR12, -R121 ;  /* 0x0000000c7e7e7c23 */ /* 0x000fe20008010879 */
[--C-:B------:R-:W-:Y:S01]  /*87c0*/  FFMA.FTZ R175, R170, UR12, -R125.reuse ;  /* 0x0000000caaaf7c23 */ /* 0x100fe2000801087d */
[--C-:B------:R-:W-:Y:S01]  /*87d0*/  FFMA.FTZ R184, R184, UR12, -R125.reuse ;  /* 0x0000000cb8b87c23 */ /* 0x100fe2000801087d */
[--C-:B------:R-:W-:Y:S01]  /*87e0*/  FFMA.FTZ R169, R182, UR12, -R125.reuse ;  /* 0x0000000cb6a97c23 */ /* 0x100fe2000801087d */
[----:B------:R-:W-:Y:S01]  /*87f0*/  FFMA.FTZ R170, R186, UR12, -R125 ;  /* 0x0000000cbaaa7c23 */ /* 0x000fe2000801087d */
[--C-:B------:R-:W-:Y:S01]  /*8800*/  FFMA.FTZ R181, R102, UR12, -R121.reuse ;  /* 0x0000000c66b57c23 */ /* 0x100fe20008010879 */
[--C-:B------:R-:W-:Y:S01]  /*8810*/  FFMA.FTZ R180, R180, UR12, -R121.reuse ;  /* 0x0000000cb4b47c23 */ /* 0x100fe20008010879 */
        /* <DEDUP_REMOVED lines=8> */
[----:B------:R-:W-:Y:S01]  /*88a0*/  MUFU.EX2 R109, R109 ;  /* 0x0000006d006d7308 */ /* 0x000fe20000000800 */
[-C--:B---3--:R-:W-:Y:S01]  /*88b0*/  FMUL.FTZ R6, R98, R122.reuse ;  /* 0x0000007a62067220 */ /* 0x088fe20000410000 */
[-C--:B------:R-:W-:Y:S01]  /*88c0*/  FMUL.FTZ R7, R99, R122.reuse ;  /* 0x0000007a63077220 */ /* 0x080fe20000410000 */
[-C--:B------:R-:W-:Y:S01]  /*88d0*/  FMUL.FTZ R30, R54, R122.reuse ;  /* 0x0000007a361e7220 */ /* 0x080fe20000410000 */
[-C--:B------:R-:W-:Y:S01]  /*88e0*/  FMUL.FTZ R31, R55, R122.reuse ;  /* 0x0000007a371f7220 */ /* 0x080fe20000410000 */
[-C--:B------:R-:W-:Y:S01]  /*88f0*/  FMUL.FTZ R58, R58, R122.reuse ;  /* 0x0000007a3a3a7220 */ /* 0x080fe20000410000 */
[----:B------:R-:W-:Y:S01]  /*8900*/  FMUL.FTZ R59, R59, R122 ;  /* 0x0000007a3b3b7220 */ /* 0x000fe20000410000 */
[-C--:B------:R-:W-:Y:S01]  /*8910*/  FMUL.FTZ R21, R45, R123.reuse ;  /* 0x0000007b2d157220 */ /* 0x080fe20000410000 */
        /* <DEDUP_REMOVED lines=16> */
[----:B------:R-:W3:Y:S01]  /*8a20*/  MUFU.EX2 R115, R115 ;  /* 0x0000007300737308 */ /* 0x000ee20000000800 */
[----:B-1----:R-:W-:Y:S01]  /*8a30*/  F2FP.BF16.F32.PACK_AB R98, R108, R109 ;  /* 0x0000006d6c62723e */ /* 0x002fe200000010ff */
[-C--:B------:R-:W-:Y:S01]  /*8a40*/  FMUL.FTZ R83, R83, R122.reuse ;  /* 0x0000007a53537220 */ /* 0x080fe20000410000 */
[----:B------:R-:W-:Y:S01]  /*8a50*/  LDSM.16.MT88.4 R76, [R144+0x8800] ;  /* 0x00880000904c783b */ /* 0x000fe20000004200 */
        /* <DEDUP_REMOVED lines=12> */
[----:B------:R-:W1:Y:S01]  /*8b20*/  MUFU.EX2 R2, R2 ;  /* 0x0000000200027308 */ /* 0x000e620000000800 */
[----:B---3--:R-:W-:Y:S01]  /*8b30*/  F2FP.BF16.F32.PACK_AB R97, R115, R119 ;  /* 0x000000777361723e */ /* 0x008fe200000010ff */
        /* <DEDUP_REMOVED lines=11> */
[----:B------:R-:W-:Y:S01]  /*8bf0*/  FMUL.FTZ R37, R61, R123 ;  /* 0x0000007b3d257220 */ /* 0x000fe20000410000 */
[-C--:B------:R-:W-:Y:S01]  /*8c00*/  FMUL.FTZ R38, R62, R122.reuse ;  /* 0x0000007a3e267220 */ /* 0x080fe20000410000 */
[-C--:B------:R-:W-:Y:S01]  /*8c10*/  FMUL.FTZ R39, R63, R122.reuse ;  /* 0x0000007a3f277220 */ /* 0x080fe20000410000 */
[----:B------:R-:W3:Y:S01]  /*8c20*/  MUFU.EX2 R167, R167 ;  /* 0x000000a700a77308 */ /* 0x000ee20000000800 */
[----:B-1----:R-:W-:Y:S01]  /*8c30*/  F2FP.BF16.F32.PACK_AB R99, R2, R3 ;  /* 0x000000030263723e */ /* 0x002fe200000010ff */
        /* <DEDUP_REMOVED lines=11> */
[----:B------:R-:W-:Y:S01]  /*8cf0*/  FMUL.FTZ R85, R85, R123 ;  /* 0x0000007b55557220 */ /* 0x000fe20000410000 */
[C---:B------:R-:W-:Y:S01]  /*8d00*/  HMMA.16816.F32.BF16 R32, R96.reuse, R34, R56 ;  /* 0x000000226020723c */ /* 0x040fe20000041838 */
[----:B------:R-:W1:Y:S01]  /*8d10*/  LDSM.16.MT88.4 R56, [R141+0xa000] ;  /* 0x00a000008d38783b */ /* 0x000e620000004200 */
[----:B------:R-:W-:Y:S01]  /*8d20*/  FMUL.FTZ R86, R86, R122 ;  /* 0x0000007a56567220 */ /* 0x000fe20000410000 */
[----:B------:R-:W4:Y:S01]  /*8d30*/  MUFU.EX2 R128, R128 ;  /* 0x0000008000807308 */ /* 0x000f220000000800 */
[----:B---3--:R-:W-:Y:S01]  /*8d40*/  F2FP.BF16.F32.PACK_AB R68, R167, R168 ;  /* 0x000000a8a744723e */ /* 0x008fe200000010ff */
[-C--:B------:R-:W-:Y:S01]  /*8d50*/  FMUL.FTZ R87, R87, R122.reuse ;  /* 0x0000007a57577220 */ /* 0x080fe20000410000 */
[C---:B--2---:R-:W-:Y:S01]  /*8d60*/  HMMA.16816.F32.BF16 R20, R96.reuse, R24, R20 ;  /* 0x000000186014723c */ /* 0x044fe20000041814 */
[--C-:B------:R-:W-:Y:S01]  /*8d70*/  FFMA.FTZ R178, R178, UR12, -R121.reuse ;  /* 0x0000000cb2b27c23 */ /* 0x100fe20008010879 */
[----:B------:R-:W-:Y:S01]  /*8d80*/  FFMA.FTZ R179, R100, UR12, -R121 ;  /* 0x0000000c64b37c23 */ /* 0x000fe20008010879 */
[--C-:B------:R-:W-:Y:S01]  /*8d90*/  FFMA.FTZ R182, R105, UR12, -R125.reuse ;  /* 0x0000000c69b67c23 */ /* 0x100fe2000801087d */
[----:B------:R-:W-:Y:S01]  /*8da0*/  LDSM.16.MT88.4 R100, [R140+0xb000] ;  /* 0x00b000008c64783b */ /* 0x000fe20000004200 */
[----:B------:R-:W-:Y:S01]  /*8db0*/  MUFU.EX2 R131, R131 ;  /* 0x0000008300837308 */ /* 0x000fe20000000800 */
[C---:B------:R-:W-:Y:S01]  /*8dc0*/  HMMA.16816.F32.BF16 R24, R96.reuse, R26, R48 ;  /* 0x0000001a6018723c */ /* 0x040fe20000041830 */
[--C-:B------:R-:W-:Y:S01]  /*8dd0*/  FFMA.FTZ R117, R117, UR12, -R125.reuse ;  /* 0x0000000c75757c23 */ /* 0x100fe2000801087d */
[----:B------:R-:W2:Y:S01]  /*8de0*/  LDSM.16.MT88.4 R48, [R142+0xa000] ;  /* 0x00a000008e30783b */ /* 0x000ea20000004200 */
[--C-:B------:R-:W-:Y:S01]  /*8df0*/  FFMA.FTZ R116, R116, UR12, -R125.reuse ;  /* 0x0000000c74747c23 */ /* 0x100fe2000801087d */
[----:B------:R-:W-:Y:S01]  /*8e00*/  FFMA.FTZ R125, R124, UR12, -R125 ;  /* 0x0000000c7c7d7c23 */ /* 0x000fe2000801087d */
[--C-:B------:R-:W-:Y:S01]  /*8e10*/  FFMA.FTZ R124, R104, UR12, -R121.reuse ;  /* 0x0000000c687c7c23 */ /* 0x100fe20008010879 */
[C---:B------:R-:W-:Y:S01]  /*8e20*/  HMMA.16816.F32.BF16 R12, R96.reuse, R16, R12 ;  /* 0x00000010600c723c */ /* 0x040fe2000004180c */
[----:B------:R-:W3:Y:S01]  /*8e30*/  MUFU.EX2 R130, R130 ;  /* 0x0000008200827308 */ /* 0x000ee20000000800 */
[----:B----4-:R-:W-:Y:S01]  /*8e40*/  F2FP.BF16.F32.PACK_AB R70, R128, R129 ;  /* 0x000000818046723e */ /* 0x010fe200000010ff */
[--C-:B------:R-:W-:Y:S01]  /*8e50*/  FFMA.FTZ R183, R107, UR12, -R121.reuse ;  /* 0x0000000c6bb77c23 */ /* 0x100fe20008010879 */
[--C-:B------:R-:W-:Y:S01]  /*8e60*/  FFMA.FTZ R118, R118, UR12, -R121.reuse ;  /* 0x0000000c76767c23 */ /* 0x100fe20008010879 */
[----:B------:R-:W-:Y:S01]  /*8e70*/  FFMA.FTZ R121, R106, UR12, -R121 ;  /* 0x0000000c6a797c23 */ /* 0x000fe20008010879 */
[----:B------:R-:W-:Y:S01]  /*8e80*/  HMMA.16816.F32.BF16 R16, R96, R18, R40 ;  /* 0x000000126010723c */ /* 0x000fe20000041828 */
[----:B------:R-:W4:Y:S01]  /*8e90*/  LDSM.16.MT88.4 R40, [R144+0xa000] ;  /* 0x00a000009028783b */ /* 0x000f220000004200 */
[----:B------:R-:W-:Y:S01]  /*8ea0*/  FFMA.FTZ R120, R173, R123, R120 ;  /* 0x0000007bad787223 */ /* 0x000fe20000010078 */
[----:B------:R-:W-:Y:S01]  /*8eb0*/  MUFU.EX2 R127, R127 ;  /* 0x0000007f007f7308 */ /* 0x000fe20000000800 */
[----:B------:R-:W-:-:S02]  /*8ec0*/  FFMA.FTZ R122, R174, R122, R119 ;  /* 0x0000007aae7a7223 */ /* 0x000fc40000010077 */
[----:B------:R-:W-:Y:S01]  /*8ed0*/  HMMA.16816.F32.BF16 R4, R96, R8, R4 ;  /* 0x000000086004723c */ /* 0x000fe20000041804 */
[----:B------:R-:W-:Y:S01]  /*8ee0*/  FADD.FTZ R120, R113, R120 ;  /* 0x0000007871787221 */ /* 0x000fe20000010000 */
[----:B------:R-:W-:-:S03]  /*8ef0*/  FADD.FTZ R122, R115, R122 ;  /* 0x0000007a737a7221 */ /* 0x000fc60000010000 */
[----:B------:R-:W5:Y:S01]  /*8f00*/  MUFU.EX2 R126, R126 ;  /* 0x0000007e007e7308 */ /* 0x000f620000000800 */
[----:B------:R-:W-:Y:S01]  /*8f10*/  HMMA.16816.F32.BF16 R8, R96, R10, R92 ;  /* 0x0000000a6008723c */ /* 0x000fe2000004185c */
[----:B---3--:R-:W-:Y:S01]  /*8f20*/  F2FP.BF16.F32.PACK_AB R69, R130, R131 ;  /* 0x000000838245723e */ /* 0x008fe200000010ff */
[----:B------:R-:W-:Y:S01]  /*8f30*/  LDSM.16.MT88.4 R92, [R144+0x9000] ;  /* 0x00900000905c783b */ /* 0x000fe20000004200 */
[----:B------:R-:W-:-:S03]  /*8f40*/  FADD.FTZ R109, R109, R120 ;  /* 0x000000786d6d7221 */ /* 0x000fc60000010000 */
[C---:B-1----:R-:W-:Y:S01]  /*8f50*/  HMMA.16816.F32.BF16 R52, R96.reuse, R56, R52 ;  /* 0x000000386034723c */ /* 0x042fe20000041834 */
[----:B------:R-:W-:Y:S05]  /*8f60*/  MUFU.EX2 R175, R175 ;  /* 0x000000af00af7308 */ /* 0x000fea0000000800 */
[----:B------:R-:W-:Y:S01]  /*8f70*/  HMMA.16816.F32.BF16 R56, R96, R58, R80 ;  /* 0x0000003a6038723c */ /* 0x000fe20000041850 */
[----:B------:R-:W1:Y:S02]  /*8f80*/  LDSM.16.MT88.4 R80, [R141+0x8800] ;  /* 0x008800008d50783b */ /* 0x000e640000004200 */
[----:B------:R-:W-:Y:S01]  /*8f90*/  MUFU.EX2 R184, R184 ;  /* 0x000000b800b87308 */ /* 0x000fe20000000800 */
[----:B-----5:R-:W-:-:S02]  /*8fa0*/  F2FP.BF16.F32.PACK_AB R71, R126, R127 ;  /* 0x0000007f7e47723e */ /* 0x020fc400000010ff */
[C---:B--2---:R-:W-:Y:S05]  /*8fb0*/  HMMA.16816.F32.BF16 R44, R96.reuse, R48, R44 ;  /* 0x00000030602c723c */ /* 0x044fea000004182c */
[----:B------:R-:W-:Y:S01]  /*8fc0*/  MUFU.EX2 R169, R169 ;  /* 0x000000a900a97308 */ /* 0x000fe20000000800 */
[----:B------:R-:W-:Y:S01]  /*8fd0*/  HMMA.16816.F32.BF16 R48, R96, R50, R72 ;  /* 0x000000326030723c */ /* 0x000fe20000041848 */
[----:B------:R-:W2:Y:S05]  /*8fe0*/  LDSM.16.MT88.4 R72, [R142+0x8800] ;  /* 0x008800008e48783b */ /* 0x000eaa0000004200 */
[C---:B------:R-:W-:Y:S01]  /*8ff0*/  HMMA.16816.F32.BF16 R4, R68.reuse, R76, R4 ;  /* 0x0000004c4404723c */ /* 0x040fe20000041804 */
[----:B------:R-:W-:Y:S05]  /*9000*/  MUFU.EX2 R170, R170 ;  /* 0x000000aa00aa7308 */ /* 0x000fea0000000800 */
[----:B------:R-:W-:Y:S01]  /*9010*/  HMMA.16816.F32.BF16 R8, R68, R78, R8 ;  /* 0x0000004e4408723c */ /* 0x000fe20000041808 */
[----:B------:R-:W3:Y:S02]  /*9020*/  LDSM.16.MT88.4 R76, [R140+0x8800] ;  /* 0x008800008c4c783b */ /* 0x000ee40000004200 */
[----:B------:R-:W-:Y:S03]  /*9030*/  MUFU.EX2 R181, R181 ;  /* 0x000000b500b57308 */ /* 0x000fe60000000800 */
[C---:B----4-:R-:W-:Y:S05]  /*9040*/  HMMA.16816.F32.BF16 R36, R96.reuse, R40, R36 ;  /* 0x000000286024723c */ /* 0x050fea0000041824 */
[----:B------:R-:W-:Y:S01]  /*9050*/  MUFU.EX2 R180, R180 ;  /* 0x000000b400b47308 */ /* 0x000fe20000000800 */
[----:B------:R-:W-:Y:S01]  /*9060*/  HMMA.16816.F32.BF16 R40, R96, R42, R64 ;  /* 0x0000002a6028723c */ /* 0x000fe20000041840 */
[----:B------:R-:W4:Y:S05]  /*9070*/  LDSM.16.MT88.4 R64, [R140+0xa000] ;  /* 0x00a000008c40783b */ /* 0x000f2a0000004200 */
        /* <DEDUP_REMOVED lines=10> */
[----:B------:R-:W3:Y:S05]  /*9120*/  MUFU.EX2 R117, R117 ;  /* 0x0000007500757308 */ /* 0x000eea0000000800 */
[----:B------:R-:W-:Y:S01]  /*9130*/  HMMA.16816.F32.BF16 R32, R68, R78, R32 ;  /* 0x0000004e4420723c */ /* 0x000fe20000041820 */
[----:B------:R-:W5:Y:S02]  /*9140*/  LDSM.16.MT88.4 R76, [R140+0xa800] ;  /* 0x00a800008c4c783b */ /* 0x000f640000004200 */
[----:B------:R-:W-:Y:S03]  /*9150*/  MUFU.EX2 R116, R116 ;  /* 0x0000007400747308 */ /* 0x000fe60000000800 */
[C---:B----4-:R-:W-:Y:S05]  /*9160*/  HMMA.16816.F32.BF16 R60, R96.reuse, R64, R60 ;  /* 0x00000040603c723c */ /* 0x050fea000004183c */
[----:B------:R-:W4:Y:S01]  /*9170*/  MUFU.EX2 R125, R125 ;  /* 0x0000007d007d7308 */ /* 0x000f220000000800 */
[----:B------:R-:W-:Y:S01]  /*9180*/  HMMA.16816.F32.BF16 R64, R96, R66, R84 ;  /* 0x000000426040723c */ /* 0x000fe20000041854 */
[----:B---3--:R-:W-:-:S05]  /*9190*/  F2FP.BF16.F32.PACK_AB R104, R117, R182 ;  /* 0x000000b67568723e */ /* 0x008fca00000010ff */
[C---:B-1----:R-:W-:Y:S01]  /*91a0*/  HMMA.16816.F32.BF16 R36, R68.reuse, R80, R36 ;  /* 0x000000504424723c */ /* 0x042fe20000041824 */
[----:B------:R-:W-:Y:S05]  /*91b0*/  MUFU.EX2 R124, R124 ;  /* 0x0000007c007c7308 */ /* 0x000fea0000000800 */
[----:B------:R-:W-:Y:S01]  /*91c0*/  HMMA.16816.F32.BF16 R40, R68, R82, R40 ;  /* 0x000000524428723c */ /* 0x000fe20000041828 */
[----:B------:R-:W1:Y:S02]  /*91d0*/  LDSM.16.MT88.4 R80, [R141+0xa800] ;  /* 0x00a800008d50783b */ /* 0x000e640000004200 */
[----:B------:R-:W3:Y:S01]  /*91e0*/  MUFU.EX2 R183, R183 ;  /* 0x000000b700b77308 */ /* 0x000ee20000000800 */
[----:B----4-:R-:W-:-:S02]  /*91f0*/  F2FP.BF16.F32.PACK_AB R106, R125, R116 ;  /* 0x000000747d6a723e */ /* 0x010fc400000010ff */
[C---:B--2---:R-:W-:Y:S05]  /*9200*/  HMMA.16816.F32.BF16 R44, R68.reuse, R72, R44 ;  /* 0x00000048442c723c */ /* 0x044fea000004182c */
[----:B------:R-:W-:Y:S01]  /*9210*/  MUFU.EX2 R118, R118 ;  /* 0x0000007600767308 */ /* 0x000fe20000000800 */
[C---:B------:R-:W-:Y:S01]  /*9220*/  HMMA.16816.F32.BF16 R48, R68.reuse, R74, R48 ;  /* 0x0000004a4430723c */ /* 0x040fe20000041830 */
[----:B------:R-:W2:Y:S05]  /*9230*/  LDSM.16.MT88.4 R72, [R142+0x9000] ;  /* 0x009000008e48783b */ /* 0x000eaa0000004200 */
[----:B-----5:R-:W-:Y:S01]  /*9240*/  HMMA.16816.F32.BF16 R60, R68, R76, R60 ;  /* 0x0000004c443c723c */ /* 0x020fe2000004183c */
[----:B------:R-:W4:Y:S01]  /*9250*/  MUFU.EX2 R121, R121 ;  /* 0x0000007900797308 */ /* 0x000f220000000800 */
[----:B---3--:R-:W-:-:S04]  /*9260*/  F2FP.BF16.F32.PACK_AB R105, R183, R124 ;  /* 0x0000007cb769723e */ /* 0x008fc800000010ff */
[----:B------:R-:W-:Y:S01]  /*9270*/  HMMA.16816.F32.BF16 R64, R68, R78, R64 ;  /* 0x0000004e4440723c */ /* 0x000fe20000041840 */
[----:B----4-:R-:W-:-:S05]  /*9280*/  F2FP.BF16.F32.PACK_AB R107, R121, R118 ;  /* 0x00000076796b723e */ /* 0x010fca00000010ff */
[C---:B-1----:R-:W-:Y:S06]  /*9290*/  HMMA.16816.F32.BF16 R52, R68.reuse, R80, R52 ;  /* 0x000000504434723c */ /* 0x042fec0000041834 */
[----:B------:R-:W-:Y:S01]  /*92a0*/  HMMA.16816.F32.BF16 R56, R68, R82, R56 ;  /* 0x000000524438723c */ /* 0x000fe20000041838 */
[----:B------:R-:W1:Y:S06]  /*92b0*/  LDSM.16.MT88.4 R80, [R141+0xb000] ;  /* 0x00b000008d50783b */ /* 0x000e6c0000004200 */
[----:B------:R-:W-:-:S02]  /*92c0*/  F2FP.BF16.F32.PACK_AB R68, R184, R175 ;  /* 0x000000afb844723e */ /* 0x000fc400000010ff */
[----:B------:R-:W-:Y:S02]  /*92d0*/  F2FP.BF16.F32.PACK_AB R69, R180, R181 ;  /* 0x000000b5b445723e */ /* 0x000fe400000010ff */
[----:B------:R-:W-:Y:S02]  /*92e0*/  F2FP.BF16.F32.PACK_AB R70, R170, R169 ;  /* 0x000000a9aa46723e */ /* 0x000fe400000010ff */
[----:B------:R-:W-:-:S07]  /*92f0*/  F2FP.BF16.F32.PACK_AB R71, R179, R178 ;  /* 0x000000b2b347723e */ /* 0x000fce00000010ff */
[C---:B------:R-:W-:Y:S01]  /*9300*/  HMMA.16816.F32.BF16 R96, R68.reuse, R92, R4 ;  /* 0x0000005c4460723c */ /* 0x040fe20000041804 */
[----:B------:R-:W3:Y:S05]  /*9310*/  LDSM.16.MT88.4 R4, [R140+0x9000] ;  /* 0x009000008c04783b */ /* 0x000eea0000004200 */
        /* <DEDUP_REMOVED lines=9> */
[C---:B---3--:R-:W-:Y:S06]  /*93b0*/  HMMA.16816.F32.BF16 R28, R68.reuse, R4, R28 ;  /* 0x00000004441c723c */ /* 0x048fec000004181c */
[C---:B----4-:R-:W-:Y:S06]  /*93c0*/  HMMA.16816.F32.BF16 R20, R68.reuse, R8, R20 ;  /* 0x000000084414723c */ /* 0x050fec0000041814 */
[C---:B------:R-:W-:Y:S01]  /*93d0*/  HMMA.16816.F32.BF16 R24, R68.reuse, R10, R24 ;  /* 0x0000000a4418723c */ /* 0x040fe20000041818 */
[----:B------:R-:W1:Y:S05]  /*93e0*/  LDSM.16.MT88.4 R8, [R144+0xb000] ;  /* 0x00b000009008783b */ /* 0x000e6a0000004200 */
[C---:B------:R-:W-:Y:S06]  /*93f0*/  HMMA.16816.F32.BF16 R32, R68.reuse, R6, R32 ;  /* 0x000000064420723c */ /* 0x040fec0000041820 */
[C---:B--2---:R-:W-:Y:S06]  /*9400*/  HMMA.16816.F32.BF16 R4, R68.reuse, R72, R44 ;  /* 0x000000484404723c */ /* 0x044fec000004182c */
[C---:B------:R-:W-:Y:S01]  /*9410*/  HMMA.16816.F32.BF16 R72, R68.reuse, R74, R48 ;  /* 0x0000004a4448723c */ /* 0x040fe20000041830 */
[----:B------:R-:W2:Y:S05]  /*9420*/  LDSM.16.MT88.4 R48, [R141+0x9800] ;  /* 0x009800008d30783b */ /* 0x000eaa0000004200 */
[C---:B------:R-:W-:Y:S01]  /*9430*/  HMMA.16816.F32.BF16 R80, R68.reuse, R82, R56 ;  /* 0x000000524450723c */ /* 0x040fe20000041838 */
[----:B------:R-:W3:Y:S05]  /*9440*/  LDSM.16.MT88.4 R56, [R140+0x9800] ;  /* 0x009800008c38783b */ /* 0x000eea0000004200 */
[C---:B-1----:R-:W-:Y:S01]  /*9450*/  HMMA.16816.F32.BF16 R12, R68.reuse, R8, R36 ;  /* 0x00000008440c723c */ /* 0x042fe20000041824 */
[----:B------:R-:W1:Y:S05]  /*9460*/  LDSM.16.MT88.4 R36, [R144+0x9800] ;  /* 0x009800009024783b */ /* 0x000e6a0000004200 */
[----:B------:R-:W-:Y:S01]  /*9470*/  HMMA.16816.F32.BF16 R8, R68, R10, R40 ;  /* 0x0000000a4408723c */ /* 0x000fe20000041828 */
[----:B------:R-:W4:Y:S05]  /*9480*/  LDSM.16.MT88.4 R40, [R142+0x9800] ;  /* 0x009800008e28783b */ /* 0x000f2a0000004200 */
[----:B--2---:R-:W-:-:S12]  /*9490*/  HMMA.16816.F32.BF16 R44, R104, R48, R20 ;  /* 0x00000030682c723c */ /* 0x004fd80000041814 */
[C---:B------:R-:W-:Y:S06]  /*94a0*/  HMMA.16816.F32.BF16 R60, R104.reuse, R64, R12 ;  /* 0x00000040683c723c */ /* 0x040fec000004180c */
[C---:B------:R-:W-:Y:S01]  /*94b0*/  HMMA.16816.F32.BF16 R64, R104.reuse, R66, R8 ;  /* 0x000000426840723c */ /* 0x040fe20000041808 */
[----:B------:R-:W2:Y:S05]  /*94c0*/  LDSM.16.MT88.4 R8, [R141+0xb800] ;  /* 0x00b800008d08783b */ /* 0x000eaa0000004200 */
[C---:B---3--:R-:W-:Y:S06]  /*94d0*/  HMMA.16816.F32.BF16 R52, R104.reuse, R56, R28 ;  /* 0x000000386834723c */ /* 0x048fec000004181c */
[C---:B-1----:R-:W-:Y:S06]  /*94e0*/  HMMA.16816.F32.BF16 R96, R104.reuse, R36, R96 ;  /* 0x000000246860723c */ /* 0x042fec0000041860 */
[C---:B------:R-:W-:Y:S06]  /*94f0*/  HMMA.16816.F32.BF16 R92, R104.reuse, R38, R92 ;  /* 0x00000026685c723c */ /* 0x040fec000004185c */
[C---:B----4-:R-:W-:Y:S01]  /*9500*/  HMMA.16816.F32.BF16 R36, R104.reuse, R40, R84 ;  /* 0x000000286824723c */ /* 0x050fe20000041854 */
[----:B------:R-:W1:Y:S05]  /*9510*/  LDSM.16.MT88.4 R84, [R140+0xb800] ;  /* 0x00b800008c54783b */ /* 0x000e6a0000004200 */
[C---:B------:R-:W-:Y:S01]  /*9520*/  HMMA.16816.F32.BF16 R40, R104.reuse, R42, R16 ;  /* 0x0000002a6828723c */ /* 0x040fe20000041810 */
[----:B------:R-:W3:Y:S05]  /*9530*/  LDSM.16.MT88.4 R16, [R142+0xb800] ;  /* 0x00b800008e10783b */ /* 0x000eea0000004200 */
[C---:B------:R-:W-:Y:S06]  /*9540*/  HMMA.16816.F32.BF16 R48, R104.reuse, R50, R24 ;  /* 0x000000326830723c */ /* 0x040fec0000041818 */
[C---:B------:R-:W-:Y:S06]  /*9550*/  HMMA.16816.F32.BF16 R56, R104.reuse, R58, R32 ;  /* 0x0000003a6838723c */ /* 0x040fec0000041820 */
[C---:B--2---:R-:W-:Y:S06]  /*9560*/  HMMA.16816.F32.BF16 R76, R104.reuse, R8, R76 ;  /* 0x00000008684c723c */ /* 0x044fec000004184c */
[C---:B------:R-:W-:Y:S06]  /*9570*/  HMMA.16816.F32.BF16 R80, R104.reuse, R10, R80 ;  /* 0x0000000a6850723c */ /* 0x040fec0000041850 */
[C---:B-1----:R-:W-:Y:S06]  /*9580*/  HMMA.16816.F32.BF16 R88, R104.reuse, R84, R88 ;  /* 0x000000546858723c */ /* 0x042fec0000041858 */
[C---:B---3--:R-:W-:Y:S06]  /*9590*/  HMMA.16816.F32.BF16 R68, R104.reuse, R16, R4 ;  /* 0x000000106844723c */ /* 0x048fec0000041804 */
        /* <DEDUP_REMOVED lines=10> */
[----:B------:R-:W-:Y:S02]  /*9640*/  MOV R2, R110 ;  /* 0x0000006e00027202 */ /* 0x000fe40000000f00 */
[----:B------:R-:W-:Y:S01]  /*9650*/  FADD.FTZ R127, R127, R130 ;  /* 0x000000827f7f7221 */ /* 0x000fe20000010000 */
[----:B------:R-:W-:-:S03]  /*9660*/  FADD.FTZ R128, R128, R129 ;  /* 0x0000008180807221 */ /* 0x000fc60000010000 */
        /* <DEDUP_REMOVED lines=17> */
[----:B------:R-:W-:-:S07]  /*9780*/  FADD.FTZ R174, R121, R118 ;  /* 0x0000007679ae7221 */ /* 0x000fce0000010000 */
.L_x_7664:
        /* <DEDUP_REMOVED lines=9> */
.L_x_7676:
        /* <DEDUP_REMOVED lines=69> */
.L_x_7673:
        /* <DEDUP_REMOVED lines=68> */
[----:B------:R-:W-:Y:S01]  /*a0b0*/  LDSM.16.M88.4 R124, [R148] ;  /* 0x00000000947c783b */ /* 0x000fe20000000200 */
[----:B------:R-:W-:Y:S03]  /*a0c0*/  IMAD.MOV.U32 R177, RZ, RZ, R3 ;  /* 0x000000ffffb17224 */ /* 0x000fe600078e0003 */
[----:B------:R-:W1:Y:S01]  /*a0d0*/  LDSM.16.M88.4 R128, [R147] ;  /* 0x000000009380783b */ /* 0x000e620000000200 */
[C---:B--2---:R-:W-:Y:S06]  /*a0e0*/  HMMA.16816.F32.BF16 R4, R104.reuse, R108, RZ ;  /* 0x0000006c6804723c */ /* 0x044fec00000418ff */
[C---:B------:R-:W-:Y:S01]  /*a0f0*/  HMMA.16816.F32.BF16 R8, R104.reuse, R110, RZ ;  /* 0x0000006e6808723c */ /* 0x040fe200000418ff */
[----:B------:R-:W-:Y:S05]  /*a100*/  LDSM.16.M88.4 R108, [R138] ;  /* 0x000000008a6c783b */ /* 0x000fea0000000200 */
        /* <DEDUP_REMOVED lines=8> */
[----:B------:R-:W2:Y:S05]  /*a190*/  LDSM.16.M88.4 R104, [R139] ;  /* 0x000000008b68783b */ /* 0x000eaa0000000200 */
[C---:B-1----:R-:W-:Y:S06]  /*a1a0*/  HMMA.16816.F32.BF16 R4, R124.reuse, R128, R4 ;  /* 0x000000807c04723c */ /* 0x042fec0000041804 */
[C---:B------:R-:W-:Y:S06]  /*a1b0*/  HMMA.16816.F32.BF16 R8, R124.reuse, R130, R8 ;  /* 0x000000827c08723c */ /* 0x040fec0000041808 */
[C---:B--2---:R-:W-:Y:S06]  /*a1c0*/  HMMA.16816.F32.BF16 R12, R124.reuse, R104, R12 ;  /* 0x000000687c0c723c */ /* 0x044fec000004180c */
[C---:B------:R-:W-:Y:S01]  /*a1d0*/  HMMA.16816.F32.BF16 R16, R124.reuse, R106, R16 ;  /* 0x0000006a7c10723c */ /* 0x040fe20000041810 */
[----:B------:R-:W-:Y:S05]  /*a1e0*/  LDSM.16.M88.4 R104, [R146] ;  /* 0x000000009268783b */ /* 0x000fea0000000200 */
[C---:B------:R-:W-:Y:S06]  /*a1f0*/  HMMA.16816.F32.BF16 R20, R124.reuse, R108, R20 ;  /* 0x0000006c7c14723c */ /* 0x040fec0000041814 */
[C---:B------:R-:W-:Y:S01]  /*a200*/  HMMA.16816.F32.BF16 R24, R124.reuse, R110, R24 ;  /* 0x0000006e7c18723c */ /* 0x040fe20000041818 */
[----:B------:R-:W1:Y:S05]  /*a210*/  LDSM.16.M88.4 R108, [R143+0x4000] ;  /* 0x004000008f6c783b */ /* 0x000e6a0000000200 */
[C---:B------:R-:W-:Y:S06]  /*a220*/  HMMA.16816.F32.BF16 R28, R124.reuse, R112, R28 ;  /* 0x000000707c1c723c */ /* 0x040fec000004181c */
[----:B------:R-:W-:Y:S01]  /*a230*/  HMMA.16816.F32.BF16 R32, R124, R114, R32 ;  /* 0x000000727c20723c */ /* 0x000fe20000041820 */
[----:B------:R-:W2:Y:S05]  /*a240*/  LDSM.16.M88.4 R112, [R143+0x4800] ;  /* 0x004800008f70783b */ /* 0x000eaa0000000200 */
[C---:B-1----:R-:W-:Y:S06]  /*a250*/  HMMA.16816.F32.BF16 R4, R104.reuse, R108, R4 ;  /* 0x0000006c6804723c */ /* 0x042fec0000041804 */
[C---:B------:R-:W-:Y:S01]  /*a260*/  HMMA.16816.F32.BF16 R8, R104.reuse, R110, R8 ;  /* 0x0000006e6808723c */ /* 0x040fe20000041808 */
[----:B------:R-:W1:Y:S05]  /*a270*/  LDSM.16.M88.4 R108, [R143+0x5800] ;  /* 0x005800008f6c783b */ /* 0x000e6a0000000200 */
[C---:B--2---:R-:W-:Y:S06]  /*a280*/  HMMA.16816.F32.BF16 R12, R104.reuse, R112, R12 ;  /* 0x00000070680c723c */ /* 0x044fec000004180c */
[C---:B------:R-:W-:Y:S01]  /*a290*/  HMMA.16816.F32.BF16 R16, R104.reuse, R114, R16 ;  /* 0x000000726810723c */ /* 0x040fe20000041810 */
[----:B------:R-:W-:Y:S05]  /*a2a0*/  LDSM.16.M88.4 R112, [R145] ;  /* 0x000000009170783b */ /* 0x000fea0000000200 */
[C---:B------:R-:W-:Y:S06]  /*a2b0*/  HMMA.16816.F32.BF16 R20, R104.reuse, R116, R20 ;  /* 0x000000746814723c */ /* 0x040fec0000041814 */
        /* <DEDUP_REMOVED lines=54> */
[C---:B-1----:R-:W-:Y:S06]  /*a620*/  HMMA.16816.F32.BF16 R28, R104.reuse, R108, R28 ;  /* 0x0000006c681c723c */ /* 0x042fec000004181c */
[----:B------:R-:W-:Y:S01]  /*a630*/  HMMA.16816.F32.BF16 R32, R104, R110, R32 ;  /* 0x0000006e6820723c */ /* 0x000fe20000041820 */
[----:B------:R-:W1:Y:S04]  /*a640*/  LDSM.16.M88.4 R104, [R136+0x2800] ;  /* 0x002800008868783b */ /* 0x000e680000000200 */
[----:B------:R-:W3:Y:S01]  /*a650*/  LDSM.16.M88.4 R108, [R136+0x3000] ;  /* 0x00300000886c783b */ /* 0x000ee20000000200 */
[C---:B--2---:R-:W-:Y:S06]  /*a660*/  HMMA.16816.F32.BF16 R4, R112.reuse, R116, R4 ;  /* 0x000000747004723c */ /* 0x044fec0000041804 */
[C---:B------:R-:W-:Y:S01]  /*a670*/  HMMA.16816.F32.BF16 R8, R112.reuse, R118, R8 ;  /* 0x000000767008723c */ /* 0x040fe20000041808 */
[----:B------:R-:W2:Y:S01]  /*a680*/  LDSM.16.M88.4 R116, [R136+0x3800] ;  /* 0x003800008874783b */ /* 0x000ea20000000200 */
[----:B------:R-:W-:Y:S04]  /*a690*/  DEPBAR.LE SB0, 0x0 ;  /* 0x000080000000791a */ /* 0x000fe80000000000 */
[----:B------:R-:W-:Y:S01]  /*a6a0*/  BAR.SYNC.DEFER_BLOCKING 0x0 ;  /* 0x0000000000007b1d */ /* 0x000fe20000010000 */
[C---:B-1----:R-:W-:Y:S06]  /*a6b0*/  HMMA.16816.F32.BF16 R12, R112.reuse, R104, R12 ;  /* 0x00000068700c723c */ /* 0x042fec000004180c */
[C---:B------:R-:W-:Y:S06]  /*a6c0*/  HMMA.16816.F32.BF16 R16, R112.reuse, R106, R16 ;  /* 0x0000006a7010723c */ /* 0x040fec0000041810 */
[C---:B---3--:R-:W-:Y:S06]  /*a6d0*/  HMMA.16816.F32.BF16 R20, R112.reuse, R108, R20 ;  /* 0x0000006c7014723c */ /* 0x048fec0000041814 */
[C---:B------:R-:W-:Y:S06]  /*a6e0*/  HMMA.16816.F32.BF16 R24, R112.reuse, R110, R24 ;  /* 0x0000006e7018723c */ /* 0x040fec0000041818 */
[C---:B--2---:R-:W-:Y:S06]  /*a6f0*/  HMMA.16816.F32.BF16 R28, R112.reuse, R116, R28 ;  /* 0x00000074701c723c */ /* 0x044fec000004181c */
[----:B------:R-:W-:Y:S01]  /*a700*/  HMMA.16816.F32.BF16 R32, R112, R118, R32 ;  /* 0x000000767020723c */ /* 0x000fe20000041820 */
[----:B------:R-:W-:Y:S11]  /*a710*/  @!UPT UIADD3 URZ, URZ, URZ, URZ ;  /* 0x0000003f3f3ff290 */ /* 0x000ff6000fffe03f */
[----:B------:R-:W-:Y:S01]  /*a720*/  @!UPT UIADD3 URZ, URZ, URZ, URZ ;  /* 0x0000003f3f3ff290 */ /* 0x000fe2000fffe03f */
[----:B------:R-:W-:Y:S11]  /*a730*/  @!P1 BRA `(.L_x_7674) ;  /* 0x0000000400fc9947 */ /* 0x000ff60003800000 */
        /* <DEDUP_REMOVED lines=64> */
.L_x_7675:
[----:B------:R1:W-:Y:S01]  /*ab40*/  @P4 STS.128 [R158+0x4000], RZ ;  /* 0x004000ff9e004388 */ /* 0x0003e20000000c00 */
[----:B------:R-:W-:Y:S02]  /*ab50*/  LEA R114, P2, R108, R172, 0x1 ;  /* 0x000000ac6c727211 */ /* 0x000fe400078408ff */
        /* <DEDUP_REMOVED lines=61> */
.L_x_7674:
[----:B------:R-:W-:Y:S01]  /*af30*/  LEA R2, R157, R166, 0x6 ;  /* 0x000000a69d027211 */ /* 0x000fe200078e30ff */
[----:B-1----:R-:W-:Y:S03]  /*af40*/  LDSM.16.MT88.4 R108, [R142+0x8000] ;  /* 0x008000008e6c783b */ /* 0x002fe60000004200 */
[C---:B------:R-:W-:Y:S02]  /*af50*/  IADD3 R103, R2.reuse, 0x8, RZ ;  /* 0x0000000802677810 */ /* 0x040fe40007ffe0ff */
[----:B------:R-:W-:Y:S02]  /*af60*/  I2FP.F32.S32 R3, R2 ;  /* 0x0000000200037245 */ /* 0x000fe40000201400 */
[----:B------:R-:W-:Y:S02]  /*af70*/  IADD3 R104, R2, 0x1, RZ ;  /* 0x0000000102687810 */ /* 0x000fe40007ffe0ff */
        /* <DEDUP_REMOVED lines=13> */
[CC--:B------:R-:W-:Y:S01]  /*b050*/  FFMA.FTZ R11, R0.reuse, R102.reuse, R11 ;  /* 0x00000066000b7223 */ /* 0x0c0fe2000001000b */
[----:B------:R-:W-:Y:S01]  /*b060*/  FFMA.FTZ R9, R0, R102, R9 ;  /* 0x0000006600097223 */ /* 0x000fe20000010009 */
[C---:B------:R-:W-:Y:S02]  /*b070*/  IADD3 R104, R2.reuse, 0x11, RZ ;  /* 0x0000001102687810 */ /* 0x040fe40007ffe0ff */
[----:B------:R-:W-:Y:S01]  /*b080*/  IADD3 R102, R2, 0x19, RZ ;  /* 0x0000001902667810 */ /* 0x000fe20007ffe0ff */
[C---:B------:R-:W-:Y:S01]  /*b090*/  FFMA.FTZ R14, R0.reuse, R3, R14 ;  /* 0x00000003000e7223 */ /* 0x040fe2000001000e */
[----:B------:R-:W-:Y:S01]  /*b0a0*/  I2FP.F32.S32 R103, R103 ;  /* 0x0000006700677245 */ /* 0x000fe20000201400 */
[----:B------:R-:W-:Y:S01]  /*b0b0*/  FFMA.FTZ R12, R0, R3, R12 ;  /* 0x00000003000c7223 */ /* 0x000fe2000001000c */
[----:B------:R-:W-:Y:S02]  /*b0c0*/  I2FP.F32.S32 R104, R104 ;  /* 0x0000006800687245 */ /* 0x000fe40000201400 */
[----:B------:R-:W-:Y:S01]  /*b0d0*/  IADD3 R3, R2, 0x20, RZ ;  /* 0x0000002002037810 */ /* 0x000fe20007ffe0ff */
[CC--:B------:R-:W-:Y:S01]  /*b0e0*/  FFMA.FTZ R18, R0.reuse, R103.reuse, R18 ;  /* 0x0000006700127223 */ /* 0x0c0fe20000010012 */
[----:B------:R-:W-:Y:S01]  /*b0f0*/  I2FP.F32.S32 R102, R102 ;  /* 0x0000006600667245 */ /* 0x000fe20000201400 */
[----:B------:R-:W-:Y:S01]  /*b100*/  FFMA.FTZ R16, R0, R103, R16 ;  /* 0x0000006700107223 */ /* 0x000fe20000010010 */
[----:B------:R-:W-:Y:S01]  /*b110*/  IADD3 R103, R2, 0x21, RZ ;  /* 0x0000002102677810 */ /* 0x000fe20007ffe0ff */
[CC--:B------:R-:W-:Y:S01]  /*b120*/  FFMA.FTZ R15, R0.reuse, R104.reuse, R15 ;  /* 0x00000068000f7223 */ /* 0x0c0fe2000001000f */
[----:B------:R-:W-:Y:S01]  /*b130*/  I2FP.F32.S32 R3, R3 ;  /* 0x0000000300037245 */ /* 0x000fe20000201400 */
[----:B------:R-:W-:Y:S01]  /*b140*/  FFMA.FTZ R13, R0, R104, R13 ;  /* 0x00000068000d7223 */ /* 0x000fe2000001000d */
[----:B------:R-:W-:Y:S01]  /*b150*/  FMNMX.FTZ R106, R6, R101, !PT ;  /* 0x00000065066a7209 */ /* 0x000fe20007810000 */
[CC--:B------:R-:W-:Y:S01]  /*b160*/  FFMA.FTZ R19, R0.reuse, R102.reuse, R19 ;  /* 0x0000006600137223 */ /* 0x0c0fe20000010013 */
[----:B------:R-:W-:Y:S01]  /*b170*/  FFMA.FTZ R17, R0, R102, R17 ;  /* 0x0000006600117223 */ /* 0x000fe20000010011 */
[----:B------:R-:W-:Y:S01]  /*b180*/  FMNMX.FTZ R104, R4, R100, !PT ;  /* 0x0000006404687209 */ /* 0x000fe20007810000 */
[C---:B------:R-:W-:Y:S01]  /*b190*/  FFMA.FTZ R22, R0.reuse, R3, R22 ;  /* 0x0000000300167223 */ /* 0x040fe20000010016 */
[----:B------:R-:W-:Y:S01]  /*b1a0*/  I2FP.F32.S32 R102, R103 ;  /* 0x0000006700667245 */ /* 0x000fe20000201400 */
[C---:B------:R-:W-:Y:S01]  /*b1b0*/  FFMA.FTZ R20, R0.reuse, R3, R20 ;  /* 0x0000000300147223 */ /* 0x040fe20000010014 */
[----:B------:R-:W-:Y:S02]  /*b1c0*/  FMNMX.FTZ R103, R7, R106, !PT ;  /* 0x0000006a07677209 */ /* 0x000fe40007810000 */
[----:B------:R-:W-:Y:S01]  /*b1d0*/  FMNMX.FTZ R3, R5, R104, !PT ;  /* 0x0000006805037209 */ /* 0x000fe20007810000 */
[-C--:B------:R-:W-:Y:S01]  /*b1e0*/  FFMA.FTZ R23, R0, R102.reuse, R23 ;  /* 0x0000006600177223 */ /* 0x080fe20000010017 */
[----:B------:R-:W-:Y:S01]  /*b1f0*/  FMNMX.FTZ R104, R10, R103, !PT ;  /* 0x000000670a687209 */ /* 0x000fe20007810000 */
[----:B------:R-:W-:Y:S01]  /*b200*/  FFMA.FTZ R21, R0, R102, R21 ;  /* 0x0000006600157223 */ /* 0x000fe20000010015 */
[----:B------:R-:W-:Y:S02]  /*b210*/  FMNMX.FTZ R102, R8, R3, !PT ;  /* 0x0000000308667209 */ /* 0x000fe40007810000 */
        /* <DEDUP_REMOVED lines=58> */
[C---:B------:R-:W-:Y:S02]  /*b5c0*/  FADD.FTZ R100, -R3.reuse, R100 ;  /* 0x0000006403647221 */ /* 0x040fe40000010100 */
[----:B------:R-:W1:Y:S01]  /*b5d0*/  LDSM.16.MT88.4 R104, [R144+0x8000] ;  /* 0x008000009068783b */ /* 0x000e620000004200 */
[----:B------:R-:W-:Y:S01]  /*b5e0*/  FMUL.FTZ R119, R3, UR4 ;  /* 0x0000000403777c20 */ /* 0x000fe20008410000 */
[C---:B------:R-:W-:Y:S01]  /*b5f0*/  FSETP.NEU.FTZ.AND P1, PT, R2.reuse, -INF , PT ;  /* 0xff8000000200780b */ /* 0x040fe20003f3d000 */
[----:B------:R-:W-:Y:S01]  /*b600*/  FADD.FTZ R101, -R2, R101 ;  /* 0x0000006502657221 */ /* 0x000fe20000010100 */
[----:B------:R-:W-:Y:S01]  /*b610*/  FMUL.FTZ R103, R100, UR4 ;  /* 0x0000000464677c20 */ /* 0x000fe20008410000 */
[----:B------:R-:W-:Y:S02]  /*b620*/  FMUL.FTZ R118, R2, UR4 ;  /* 0x0000000402767c20 */ /* 0x000fe40008410000 */
        /* <DEDUP_REMOVED lines=21> */
[C---:B------:R-:W-:Y:S01]  /*b780*/  FMUL.FTZ R37, R100.reuse, R37 ;  /* 0x0000002564257220 */ /* 0x040fe20000410000 */
        /* <DEDUP_REMOVED lines=64> */
[C---:B------:R-:W-:Y:S01]  /*bb90*/  FMUL.FTZ R12, R100.reuse, R88 ;  /* 0x00000058640c7220 */ /* 0x040fe20000410000 */
[----:B------:R-:W-:Y:S01]  /*bba0*/  FMUL.FTZ R13, R100, R89 ;  /* 0x00000059640d7220 */ /* 0x000fe20000410000 */
[----:B----4-:R-:W-:Y:S01]  /*bbb0*/  F2FP.BF16.F32.PACK_AB R98, R103, R112 ;  /* 0x000000706762723e */ /* 0x010fe200000010ff */
[--C-:B------:R-:W-:Y:S01]  /*bbc0*/  FFMA.FTZ R124, R20, UR4, -R119.reuse ;  /* 0x00000004147c7c23 */ /* 0x100fe20008010877 */
[--C-:B------:R-:W-:Y:S01]  /*bbd0*/  FFMA.FTZ R125, R21, UR4, -R119.reuse ;  /* 0x00000004157d7c23 */ /* 0x100fe20008010877 */
[--C-:B------:R-:W-:Y:S01]  /*bbe0*/  FFMA.FTZ R126, R24, UR4, -R119.reuse ;  /* 0x00000004187e7c23 */ /* 0x100fe20008010877 */
[----:B------:R-:W-:Y:S01]  /*bbf0*/  LDSM.16.MT88.4 R20, [R142+0x9000] ;  /* 0x009000008e14783b */ /* 0x000fe20000004200 */
[--C-:B------:R-:W-:Y:S01]  /*bc00*/  FFMA.FTZ R127, R25, UR4, -R119.reuse ;  /* 0x00000004197f7c23 */ /* 0x100fe20008010877 */
[----:B------:R-:W-:Y:S01]  /*bc10*/  FFMA.FTZ R28, R28, UR4, -R119 ;  /* 0x000000041c1c7c23 */ /* 0x000fe20008010877 */
[C---:B-1----:R-:W-:Y:S01]  /*bc20*/  HMMA.16816.F32.BF16 R4, R96.reuse, R104, R4 ;  /* 0x000000686004723c */ /* 0x042fe20000041804 */
[----:B------:R-:W-:Y:S04]  /*bc30*/  MUFU.EX2 R120, R120 ;  /* 0x0000007800787308 */ /* 0x000fe80000000800 */
[--C-:B------:R-:W-:Y:S01]  /*bc40*/  FFMA.FTZ R128, R30, UR4, -R118.reuse ;  /* 0x000000041e807c23 */ /* 0x100fe20008010876 */
[C---:B------:R-:W-:Y:S01]  /*bc50*/  HMMA.16816.F32.BF16 R8, R96.reuse, R106, R8 ;  /* 0x0000006a6008723c */ /* 0x040fe20000041808 */
[----:B------:R-:W1:Y:S04]  /*bc60*/  LDSM.16.MT88.4 R104, [R140+0x8000] ;  /* 0x008000008c68783b */ /* 0x000e680000004200 */
[----:B------:R-:W-:Y:S01]  /*bc70*/  MUFU.EX2 R121, R121 ;  /* 0x0000007900797308 */ /* 0x000fe20000000800 */
[----:B------:R-:W-:Y:S01]  /*bc80*/  ISETP.GT.AND P1, PT, R157, R152, PT ;  /* 0x000000989d00720c */ /* 0x000fe20003f24270 */
[--C-:B------:R-:W-:Y:S01]  /*bc90*/  FFMA.FTZ R129, R31, UR4, -R118.reuse ;  /* 0x000000041f817c23 */ /* 0x100fe20008010876 */
[C---:B------:R-:W-:Y:S03]  /*bca0*/  HMMA.16816.F32.BF16 R36, R96.reuse, R108, R36 ;  /* 0x0000006c6024723c */ /* 0x040fe60000041824 */
[----:B------:R-:W-:Y:S03]  /*bcb0*/  FMUL.FTZ R86, R101, R86 ;  /* 0x0000005665567220 */ /* 0x000fe60000410000 */
[C---:B------:R-:W-:Y:S01]  /*bcc0*/  HMMA.16816.F32.BF16 R40, R96.reuse, R110, R40 ;  /* 0x0000006e6028723c */ /* 0x040fe20000041828 */
[----:B------:R-:W-:Y:S04]  /*bcd0*/  MUFU.EX2 R123, R123 ;  /* 0x0000007b007b7308 */ /* 0x000fe80000000800 */
[--C-:B------:R-:W-:Y:S01]  /*bce0*/  FFMA.FTZ R109, R15, UR4, -R118.reuse ;  /* 0x000000040f6d7c23 */ /* 0x100fe20008010876 */
[C---:B---3--:R-:W-:Y:S05]  /*bcf0*/  HMMA.16816.F32.BF16 R44, R96.reuse, R92, R44 ;  /* 0x0000005c602c723c */ /* 0x048fea000004182c */
[----:B------:R-:W-:Y:S01]  /*bd00*/  MUFU.EX2 R122, R122 ;  /* 0x0000007a007a7308 */ /* 0x000fe20000000800 */
[C---:B------:R-:W-:Y:S01]  /*bd10*/  FMUL.FTZ R15, R101.reuse, R91 ;  /* 0x0000005b650f7220 */ /* 0x040fe20000410000 */
[C---:B------:R-:W-:Y:S01]  /*bd20*/  HMMA.16816.F32.BF16 R48, R96.reuse, R94, R48 ;  /* 0x0000005e6030723c */ /* 0x040fe20000041830 */
[----:B------:R-:W2:Y:S03]  /*bd30*/  LDSM.16.MT88.4 R92, [R144+0xa000] ;  /* 0x00a00000905c783b */ /* 0x000ea60000004200 */
[--C-:B------:R-:W-:Y:S01]  /*bd40*/  FFMA.FTZ R110, R14, UR4, -R118.reuse ;  /* 0x000000040e6e7c23 */ /* 0x100fe20008010876 */
[----:B------:R-:W-:Y:S01]  /*bd50*/  FMUL.FTZ R14, R101, R90 ;  /* 0x0000005a650e7220 */ /* 0x000fe20000410000 */
[--C-:B------:R-:W-:Y:S01]  /*bd60*/  FFMA.FTZ R108, R18, UR4, -R118.reuse ;  /* 0x00000004126c7c23 */ /* 0x100fe20008010876 */
[--C-:B------:R-:W-:Y:S02]  /*bd70*/  FFMA.FTZ R111, R19, UR4, -R118.reuse ;  /* 0x00000004136f7c23 */ /* 0x100fe40008010876 */
[----:B------:R-:W-:Y:S01]  /*bd80*/  LDSM.16.MT88.4 R88, [R144+0x8800] ;  /* 0x008800009058783b */ /* 0x000fe20000004200 */
[----:B------:R-:W-:Y:S01]  /*bd90*/  MUFU.EX2 R109, R109 ;  /* 0x0000006d006d7308 */ /* 0x000fe20000000800 */
[C---:B------:R-:W-:Y:S01]  /*bda0*/  FMUL.FTZ R87, R101.reuse, R87 ;  /* 0x0000005765577220 */ /* 0x040fe20000410000 */
[C---:B------:R-:W-:Y:S01]  /*bdb0*/  FMUL.FTZ R84, R100.reuse, R84 ;  /* 0x0000005464547220 */ /* 0x040fe20000410000 */
[----:B------:R-:W-:Y:S01]  /*bdc0*/  FMUL.FTZ R85, R100, R85 ;  /* 0x0000005564557220 */ /* 0x000fe20000410000 */
[----:B------:R-:W-:Y:S01]  /*bdd0*/  FFMA.FTZ R34, R34, UR4, -R118 ;  /* 0x0000000422227c23 */ /* 0x000fe20008010876 */
[----:B------:R-:W-:Y:S01]  /*bde0*/  FFMA.FTZ R116, R101, R174, R116 ;  /* 0x000000ae65747223 */ /* 0x000fe20000010074 */
[----:B------:R-:W-:Y:S01]  /*bdf0*/  FFMA.FTZ R117, R100, R173, R117 ;  /* 0x000000ad64757223 */ /* 0x000fe20000010075 */
[C---:B-1----:R-:W-:Y:S03]  /*be00*/  HMMA.16816.F32.BF16 R52, R96.reuse, R104, R52 ;  /* 0x000000686034723c */ /* 0x042fe60000041834 */
[----:B------:R-:W-:Y:S01]  /*be10*/  MUFU.EX2 R110, R110 ;  /* 0x0000006e006e7308 */ /* 0x000fe20000000800 */
[----:B------:R-:W-:Y:S01]  /*be20*/  FADD.FTZ R117, R115, R117 ;  /* 0x0000007573757221 */ /* 0x000fe20000010000 */
[----:B------:R-:W-:Y:S01]  /*be30*/  FADD.FTZ R116, R114, R116 ;  /* 0x0000007472747221 */ /* 0x000fe20000010000 */
[C---:B------:R-:W-:Y:S01]  /*be40*/  HMMA.16816.F32.BF16 R56, R96.reuse, R106, R56 ;  /* 0x0000006a6038723c */ /* 0x040fe20000041838 */
[----:B------:R-:W1:Y:S06]  /*be50*/  LDSM.16.MT88.4 R104, [R142+0xa000] ;  /* 0x00a000008e68783b */ /* 0x000e6c0000004200 */
[----:B------:R-:W-:Y:S01]  /*be60*/  MUFU.EX2 R108, R108 ;  /* 0x0000006c006c7308 */ /* 0x000fe20000000800 */
[----:B------:R-:W-:Y:S03]  /*be70*/  FADD.FTZ R112, R112, R117 ;  /* 0x0000007570707221 */ /* 0x000fe60000010000 */
[----:B------:R-:W-:Y:S06]  /*be80*/  FADD.FTZ R113, R113, R116 ;  /* 0x0000007471717221 */ /* 0x000fec0000010000 */
[----:B------:R-:W3:Y:S01]  /*be90*/  MUFU.EX2 R111, R111 ;  /* 0x0000006f006f7308 */ /* 0x000ee20000000800 */
[----:B------:R-:W-:Y:S01]  /*bea0*/  FADD.FTZ R103, R103, R112 ;  /* 0x0000007067677221 */ /* 0x000fe20000010000 */
[----:B------:R-:W-:Y:S01]  /*beb0*/  FADD.FTZ R113, R102, R113 ;  /* 0x0000007166717221 */ /* 0x000fe20000010000 */
[C---:B--2---:R-:W-:Y:S07]  /*bec0*/  HMMA.16816.F32.BF16 R60, R96.reuse, R92, R60 ;  /* 0x0000005c603c723c */ /* 0x044fee000004183c */
[----:B------:R-:W-:Y:S01]  /*bed0*/  MUFU.EX2 R124, R124 ;  /* 0x0000007c007c7308 */ /* 0x000fe20000000800 */
[C---:B------:R-:W-:Y:S01]  /*bee0*/  HMMA.16816.F32.BF16 R64, R96.reuse, R94, R64 ;  /* 0x0000005e6040723c */ /* 0x040fe20000041840 */
[----:B------:R-:W2:Y:S08]  /*bef0*/  LDSM.16.MT88.4 R92, [R141+0xa000] ;  /* 0x00a000008d5c783b */ /* 0x000eb00000004200 */
[----:B------:R-:W-:Y:S02]  /*bf00*/  MUFU.EX2 R125, R125 ;  /* 0x0000007d007d7308 */ /* 0x000fe40000000800 */
[----:B---3--:R-:W-:Y:S08]  /*bf10*/  F2FP.BF16.F32.PACK_AB R19, R111, R108 ;  /* 0x0000006c6f13723e */ /* 0x008ff000000010ff */
[----:B------:R-:W-:Y:S01]  /*bf20*/  MUFU.EX2 R126, R126 ;  /* 0x0000007e007e7308 */ /* 0x000fe20000000800 */
[C---:B-1----:R-:W-:Y:S09]  /*bf30*/  HMMA.16816.F32.BF16 R68, R96.reuse, R104, R68 ;  /* 0x000000686044723c */ /* 0x042ff20000041844 */
[----:B------:R-:W-:Y:S01]  /*bf40*/  MUFU.EX2 R127, R127 ;  /* 0x0000007f007f7308 */ /* 0x000fe20000000800 */
[C---:B------:R-:W-:Y:S01]  /*bf50*/  HMMA.16816.F32.BF16 R72, R96.reuse, R106, R72 ;  /* 0x0000006a6048723c */ /* 0x040fe20000041848 */
[----:B------:R-:W1:Y:S08]  /*bf60*/  LDSM.16.MT88.4 R104, [R140+0xa000] ;  /* 0x00a000008c68783b */ /* 0x000e700000004200 */
[----:B------:R-:W-:Y:S10]  /*bf70*/  MUFU.EX2 R128, R128 ;  /* 0x0000008000807308 */ /* 0x000ff40000000800 */
[----:B------:R-:W-:Y:S01]  /*bf80*/  MUFU.EX2 R129, R129 ;  /* 0x0000008100817308 */ /* 0x000fe20000000800 */
[C---:B--2---:R-:W-:Y:S09]  /*bf90*/  HMMA.16816.F32.BF16 R76, R96.reuse, R92, R76 ;  /* 0x0000005c604c723c */ /* 0x044ff2000004184c */
[----:B------:R-:W-:Y:S01]  /*bfa0*/  MUFU.EX2 R34, R34 ;  /* 0x0000002200227308 */ /* 0x000fe20000000800 */
[C---:B------:R-:W-:Y:S01]  /*bfb0*/  HMMA.16816.F32.BF16 R80, R96.reuse, R94, R80 ;  /* 0x0000005e6050723c */ /* 0x040fe20000041850 */
[----:B------:R-:W2:Y:S05]  /*bfc0*/  LDSM.16.MT88.4 R92, [R142+0x8800] ;  /* 0x008800008e5c783b */ /* 0x000eaa0000004200 */
[C---:B-1----:R-:W-:Y:S06]  /*bfd0*/  HMMA.16816.F32.BF16 R12, R96.reuse, R104, R12 ;  /* 0x00000068600c723c */ /* 0x042fec000004180c */
[----:B------:R-:W-:Y:S05]  /*bfe0*/  HMMA.16816.F32.BF16 R84, R96, R106, R84 ;  /* 0x0000006a6054723c */ /* 0x000fea0000041854 */
[--C-:B------:R-:W-:Y:S01]  /*bff0*/  FFMA.FTZ R104, R16, UR4, -R119.reuse ;  /* 0x0000000410687c23 */ /* 0x100fe20008010877 */
[----:B------:R-:W-:Y:S01]  /*c000*/  FFMA.FTZ R105, R17, UR4, -R119 ;  /* 0x0000000411697c23 */ /* 0x000fe20008010877 */
[----:B------:R-:W-:Y:S01]  /*c010*/  F2FP.BF16.F32.PACK_AB R17, R109, R110 ;  /* 0x0000006e6d11723e */ /* 0x000fe200000010ff */
[--C-:B------:R-:W-:Y:S03]  /*c020*/  FFMA.FTZ R107, R26, UR4, -R118.reuse ;  /* 0x000000041a6b7c23 */ /* 0x100fe60008010876 */
[----:B------:R-:W-:Y:S01]  /*c030*/  MUFU.EX2 R104, R104 ;  /* 0x0000006800687308 */ /* 0x000fe20000000800 */
[----:B------:R-:W-:Y:S01]  /*c040*/  F2FP.BF16.F32.PACK_AB R16, R121, R120 ;  /* 0x000000787910723e */ /* 0x000fe200000010ff */
[--C-:B------:R-:W-:Y:S01]  /*c050*/  FFMA.FTZ R106, R27, UR4, -R118.reuse ;  /* 0x000000041b6a7c23 */ /* 0x100fe20008010876 */
[----:B------:R-:W-:Y:S01]  /*c060*/  FFMA.FTZ R118, R35, UR4, -R118 ;  /* 0x0000000423767c23 */ /* 0x000fe20008010876 */
[----:B------:R-:W-:Y:S01]  /*c070*/  LDSM.16.MT88.4 R24, [R141+0x9000] ;  /* 0x009000008d18783b */ /* 0x000fe20000004200 */
[----:B------:R-:W-:Y:S01]  /*c080*/  FADD.FTZ R120, R120, R103 ;  /* 0x0000006778787221 */ /* 0x000fe20000010000 */
[----:B------:R-:W-:Y:S04]  /*c090*/  FADD.FTZ R110, R110, R113 ;  /* 0x000000716e6e7221 */ /* 0x000fe80000010000 */
[----:B------:R-:W1:Y:S01]  /*c0a0*/  MUFU.EX2 R105, R105 ;  /* 0x0000006900697308 */ /* 0x000e620000000800 */
[----:B------:R-:W-:Y:S01]  /*c0b0*/  FADD.FTZ R121, R121, R120 ;  /* 0x0000007879797221 */ /* 0x000fe20000010000 */
[----:B------:R-:W-:Y:S04]  /*c0c0*/  FADD.FTZ R109, R109, R110 ;  /* 0x0000006e6d6d7221 */ /* 0x000fe80000010000 */
[----:B------:R-:W-:Y:S04]  /*c0d0*/  FADD.FTZ R108, R108, R109 ;  /* 0x0000006d6c6c7221 */ /* 0x000fe80000010000 */
[----:B------:R-:W-:Y:S01]  /*c0e0*/  MUFU.EX2 R107, R107 ;  /* 0x0000006b006b7308 */ /* 0x000fe20000000800 */
[----:B------:R-:W-:Y:S09]  /*c0f0*/  FADD.FTZ R108, R111, R108 ;  /* 0x0000006c6f6c7221 */ /* 0x000ff20000010000 */
[----:B------:R-:W3:Y:S01]  /*c100*/  MUFU.EX2 R106, R106 ;  /* 0x0000006a006a7308 */ /* 0x000ee20000000800 */
[C---:B-1----:R-:W-:Y:S01]  /*c110*/  F2FP.BF16.F32.PACK_AB R18, R105.reuse, R104 ;  /* 0x000000686912723e */ /* 0x042fe200000010ff */
[----:B------:R-:W-:Y:S04]  /*c120*/  FADD.FTZ R104, R104, R121 ;  /* 0x0000007968687221 */ /* 0x000fe80000010000 */
[----:B------:R-:W-:Y:S02]  /*c130*/  FADD.FTZ R105, R105, R104 ;  /* 0x0000006869697221 */ /* 0x000fe40000010000 */
[C---:B------:R-:W-:Y:S02]  /*c140*/  HMMA.16816.F32.BF16 R4, R16.reuse, R88, R4 ;  /* 0x000000581004723c */ /* 0x040fe40000041804 */
[----:B------:R-:W1:Y:S04]  /*c150*/  MUFU.EX2 R35, R118 ;  /* 0x0000007600237308 */ /* 0x000e680000000800 */
[C---:B------:R-:W-:Y:S01]  /*c160*/  HMMA.16816.F32.BF16 R8, R16.reuse, R90, R8 ;  /* 0x0000005a1008723c */ /* 0x040fe20000041808 */
[----:B------:R-:W4:Y:S05]  /*c170*/  LDSM.16.MT88.4 R88, [R141+0x8800] ;  /* 0x008800008d58783b */ /* 0x000f2a0000004200 */
[C---:B--2---:R-:W-:Y:S06]  /*c180*/  HMMA.16816.F32.BF16 R36, R16.reuse, R92, R36 ;  /* 0x0000005c1024723c */ /* 0x044fec0000041824 */
[C---:B------:R-:W-:Y:S01]  /*c190*/  HMMA.16816.F32.BF16 R40, R16.reuse, R94, R40 ;  /* 0x0000005e1028723c */ /* 0x040fe20000041828 */
[----:B------:R-:W2:Y:S05]  /*c1a0*/  LDSM.16.MT88.4 R92, [R140+0x8800] ;  /* 0x008800008c5c783b */ /* 0x000eaa0000004200 */
[C---:B----4-:R-:W-:Y:S06]  /*c1b0*/  HMMA.16816.F32.BF16 R44, R16.reuse, R88, R44 ;  /* 0x00000058102c723c */ /* 0x050fec000004182c */
        /* <DEDUP_REMOVED lines=15> */
[----:B------:R-:W-:Y:S01]  /*c2b0*/  HMMA.16816.F32.BF16 R84, R16, R94, R84 ;  /* 0x0000005e1054723c */ /* 0x000fe20000041854 */
[----:B------:R-:W-:Y:S06]  /*c2c0*/  LDSM.16.MT88.4 R92, [R144+0x9800] ;  /* 0x00980000905c783b */ /* 0x000fec0000004200 */
[----:B------:R-:W-:Y:S01]  /*c2d0*/  F2FP.BF16.F32.PACK_AB R17, R122, R123 ;  /* 0x0000007b7a11723e */ /* 0x000fe200000010ff */
[----:B------:R-:W-:Y:S03]  /*c2e0*/  FADD.FTZ R123, R123, R108 ;  /* 0x0000006c7b7b7221 */ /* 0x000fe60000010000 */
[----:B---3--:R-:W-:Y:S01]  /*c2f0*/  F2FP.BF16.F32.PACK_AB R19, R106, R107 ;  /* 0x0000006b6a13723e */ /* 0x008fe200000010ff */
[----:B------:R-:W-:Y:S01]  /*c300*/  FADD.FTZ R122, R122, R123 ;  /* 0x0000007b7a7a7221 */ /* 0x000fe20000010000 */
[----:B------:R-:W-:Y:S01]  /*c310*/  F2FP.BF16.F32.PACK_AB R16, R125, R124 ;  /* 0x0000007c7d10723e */ /* 0x000fe200000010ff */
[----:B------:R-:W-:Y:S01]  /*c320*/  FADD.FTZ R124, R124, R105 ;  /* 0x000000697c7c7221 */ /* 0x000fe20000010000 */
[----:B------:R-:W-:Y:S01]  /*c330*/  F2FP.BF16.F32.PACK_AB R18, R127, R126 ;  /* 0x0000007e7f12723e */ /* 0x000fe200000010ff */
[----:B------:R-:W-:Y:S02]  /*c340*/  FADD.FTZ R107, R107, R122 ;  /* 0x0000007a6b6b7221 */ /* 0x000fe40000010000 */
[----:B------:R-:W-:Y:S02]  /*c350*/  FADD.FTZ R125, R125, R124 ;  /* 0x0000007c7d7d7221 */ /* 0x000fe40000010000 */
[----:B------:R-:W-:Y:S02]  /*c360*/  FADD.FTZ R107, R106, R107 ;  /* 0x0000006b6a6b7221 */ /* 0x000fe40000010000 */
[----:B------:R-:W-:Y:S04]  /*c370*/  FADD.FTZ R126, R126, R125 ;  /* 0x0000007d7e7e7221 */ /* 0x000fe80000010000 */
[----:B------:R-:W-:Y:S01]  /*c380*/  FADD.FTZ R127, R127, R126 ;  /* 0x0000007e7f7f7221 */ /* 0x000fe20000010000 */
[C---:B----4-:R-:W-:Y:S06]  /*c390*/  HMMA.16816.F32.BF16 R4, R16.reuse, R88, R4 ;  /* 0x000000581004723c */ /* 0x050fec0000041804 */
[C---:B------:R-:W-:Y:S05]  /*c3a0*/  HMMA.16816.F32.BF16 R8, R16.reuse, R90, R8 ;  /* 0x0000005a1008723c */ /* 0x040fea0000041808 */
[--C-:B------:R-:W-:Y:S01]  /*c3b0*/  FFMA.FTZ R89, R29, UR4, -R119.reuse ;  /* 0x000000041d597c23 */ /* 0x100fe20008010877 */
[C---:B------:R-:W-:Y:S05]  /*c3c0*/  HMMA.16816.F32.BF16 R36, R16.reuse, R20, R36 ;  /* 0x000000141024723c */ /* 0x040fea0000041824 */
[--C-:B------:R-:W-:Y:S01]  /*c3d0*/  FFMA.FTZ R88, R32, UR4, -R119.reuse ;  /* 0x0000000420587c23 */ /* 0x100fe20008010877 */
[C---:B------:R-:W-:Y:S01]  /*c3e0*/  HMMA.16816.F32.BF16 R40, R16.reuse, R22, R40 ;  /* 0x000000161028723c */ /* 0x040fe20000041828 */
[----:B------:R-:W2:Y:S01]  /*c3f0*/  LDSM.16.MT88.4 R20, [R140+0x9000] ;  /* 0x009000008c14783b */ /* 0x000ea20000004200 */
[----:B------:R3:W-:Y:S03]  /*c400*/  MUFU.EX2 R32, R28 ;  /* 0x0000001c00207308 */ /* 0x0007e60000000800 */
[----:B------:R-:W-:Y:S01]  /*c410*/  FFMA.FTZ R119, R33, UR4, -R119 ;  /* 0x0000000421777c23 */ /* 0x000fe20008010877 */
[C---:B------:R-:W-:Y:S06]  /*c420*/  HMMA.16816.F32.BF16 R44, R16.reuse, R24, R44 ;  /* 0x00000018102c723c */ /* 0x040fec000004182c */
[----:B------:R-:W4:Y:S01]  /*c430*/  MUFU.EX2 R33, R89 ;  /* 0x0000005900217308 */ /* 0x000f220000000800 */
[C---:B------:R-:W-:Y:S01]  /*c440*/  HMMA.16816.F32.BF16 R48, R16.reuse, R26, R48 ;  /* 0x0000001a1030723c */ /* 0x040fe20000041830 */
[----:B------:R-:W5:Y:S08]  /*c450*/  LDSM.16.MT88.4 R24, [R144+0xb000] ;  /* 0x00b000009018783b */ /* 0x000f700000004200 */
[----:B------:R-:W-:Y:S01]  /*c460*/  MUFU.EX2 R101, R88 ;  /* 0x0000005800657308 */ /* 0x000fe20000000800 */
[----:B---3--:R-:W-:Y:S09]  /*c470*/  LDSM.16.MT88.4 R28, [R141+0x9800] ;  /* 0x009800008d1c783b */ /* 0x008ff20000004200 */
[----:B------:R-:W3:Y:S01]  /*c480*/  MUFU.EX2 R100, R119 ;  /* 0x0000007700647308 */ /* 0x000ee20000000800 */
[C---:B--2---:R-:W-:Y:S06]  /*c490*/  HMMA.16816.F32.BF16 R52, R16.reuse, R20, R52 ;  /* 0x000000141034723c */ /* 0x044fec0000041834 */
[C---:B------:R-:W-:Y:S01]  /*c4a0*/  HMMA.16816.F32.BF16 R56, R16.reuse, R22, R56 ;  /* 0x000000161038723c */ /* 0x040fe20000041838 */
[----:B------:R-:W2:Y:S05]  /*c4b0*/  LDSM.16.MT88.4 R20, [R142+0xb000] ;  /* 0x00b000008e14783b */ /* 0x000eaa0000004200 */
[C---:B-----5:R-:W-:Y:S06]  /*c4c0*/  HMMA.16816.F32.BF16 R60, R16.reuse, R24, R60 ;  /* 0x00000018103c723c */ /* 0x060fec000004183c */
[C---:B------:R-:W-:Y:S01]  /*c4d0*/  HMMA.16816.F32.BF16 R64, R16.reuse, R26, R64 ;  /* 0x0000001a1040723c */ /* 0x040fe20000041840 */
[----:B------:R-:W5:Y:S05]  /*c4e0*/  LDSM.16.MT88.4 R24, [R141+0xb000] ;  /* 0x00b000008d18783b */ /* 0x000f6a0000004200 */
[C---:B--2---:R-:W-:Y:S06]  /*c4f0*/  HMMA.16816.F32.BF16 R68, R16.reuse, R20, R68 ;  /* 0x000000141044723c */ /* 0x044fec0000041844 */
[C---:B------:R-:W-:Y:S01]  /*c500*/  HMMA.16816.F32.BF16 R72, R16.reuse, R22, R72 ;  /* 0x000000161048723c */ /* 0x040fe20000041848 */
[----:B------:R-:W2:Y:S05]  /*c510*/  LDSM.16.MT88.4 R20, [R140+0xb000] ;  /* 0x00b000008c14783b */ /* 0x000eaa0000004200 */
[C---:B-----5:R-:W-:Y:S06]  /*c520*/  HMMA.16816.F32.BF16 R76, R16.reuse, R24, R76 ;  /* 0x00000018104c723c */ /* 0x060fec000004184c */
[C---:B------:R-:W-:Y:S01]  /*c530*/  HMMA.16816.F32.BF16 R80, R16.reuse, R26, R80 ;  /* 0x0000001a1050723c */ /* 0x040fe20000041850 */
[----:B------:R-:W5:Y:S05]  /*c540*/  LDSM.16.MT88.4 R24, [R142+0x9800] ;  /* 0x009800008e18783b */ /* 0x000f6a0000004200 */
[C---:B--2---:R-:W-:Y:S06]  /*c550*/  HMMA.16816.F32.BF16 R12, R16.reuse, R20, R12 ;  /* 0x00000014100c723c */ /* 0x044fec000004180c */
[----:B------:R-:W-:Y:S01]  /*c560*/  HMMA.16816.F32.BF16 R84, R16, R22, R84 ;  /* 0x000000161054723c */ /* 0x000fe20000041854 */
[----:B------:R-:W2:Y:S06]  /*c570*/  LDSM.16.MT88.4 R20, [R140+0x9800] ;  /* 0x009800008c14783b */ /* 0x000eac0000004200 */
[----:B------:R-:W-:Y:S01]  /*c580*/  F2FP.BF16.F32.PACK_AB R17, R129, R128 ;  /* 0x000000808111723e */ /* 0x000fe200000010ff */
[----:B------:R-:W-:Y:S03]  /*c590*/  FADD.FTZ R128, R128, R107 ;  /* 0x0000006b80807221 */ /* 0x000fe60000010000 */
[----:B-1----:R-:W-:Y:S01]  /*c5a0*/  F2FP.BF16.F32.PACK_AB R19, R35, R34 ;  /* 0x000000222313723e */ /* 0x002fe200000010ff */
[----:B------:R-:W-:Y:S01]  /*c5b0*/  FADD.FTZ R129, R129, R128 ;  /* 0x0000008081817221 */ /* 0x000fe20000010000 */
[C---:B----4-:R-:W-:Y:S01]  /*c5c0*/  F2FP.BF16.F32.PACK_AB R16, R33.reuse, R32 ;  /* 0x000000202110723e */ /* 0x050fe200000010ff */
[----:B------:R-:W-:Y:S01]  /*c5d0*/  FADD.FTZ R32, R32, R127 ;  /* 0x0000007f20207221 */ /* 0x000fe20000010000 */
[----:B---3--:R-:W-:Y:S01]  /*c5e0*/  F2FP.BF16.F32.PACK_AB R18, R100, R101 ;  /* 0x000000656412723e */ /* 0x008fe200000010ff */
[----:B------:R-:W-:Y:S02]  /*c5f0*/  FADD.FTZ R34, R34, R129 ;  /* 0x0000008122227221 */ /* 0x000fe40000010000 */
[----:B------:R-:W-:Y:S02]  /*c600*/  FADD.FTZ R32, R33, R32 ;  /* 0x0000002021207221 */ /* 0x000fe40000010000 */
[----:B------:R-:W-:Y:S02]  /*c610*/  FADD.FTZ R174, R35, R34 ;  /* 0x0000002223ae7221 */ /* 0x000fe40000010000 */
[C---:B------:R-:W-:Y:S01]  /*c620*/  HMMA.16816.F32.BF16 R96, R16.reuse, R92, R4 ;  /* 0x0000005c1060723c */ /* 0x040fe20000041804 */
[----:B------:R-:W1:Y:S02]  /*c630*/  LDSM.16.MT88.4 R4, [R144+0xb800] ;  /* 0x00b800009004783b */ /* 0x000e640000004200 */
[----:B------:R-:W-:Y:S03]  /*c640*/  FADD.FTZ R101, R101, R32 ;  /* 0x0000002065657221 */ /* 0x000fe60000010000 */
[C---:B------:R-:W-:Y:S03]  /*c650*/  HMMA.16816.F32.BF16 R92, R16.reuse, R94, R8 ;  /* 0x0000005e105c723c */ /* 0x040fe60000041808 */
[----:B------:R-:W3:Y:S02]  /*c660*/  LDSM.16.MT88.4 R8, [R142+0xb800] ;  /* 0x00b800008e08783b */ /* 0x000ee40000004200 */
[----:B------:R-:W-:Y:S01]  /*c670*/  FADD.FTZ R173, R100, R101 ;  /* 0x0000006564ad7221 */ /* 0x000fe20000010000 */
[C---:B-----5:R-:W-:Y:S05]  /*c680*/  HMMA.16816.F32.BF16 R36, R16.reuse, R24, R36 ;  /* 0x000000181024723c */ /* 0x060fea0000041824 */
[----:B------:R-:W-:Y:S01]  /*c690*/  MOV R101, R2 ;  /* 0x0000000200657202 */ /* 0x000fe20000000f00 */
[C---:B------:R-:W-:Y:S01]  /*c6a0*/  HMMA.16816.F32.BF16 R40, R16.reuse, R26, R40 ;  /* 0x0000001a1028723c */ /* 0x040fe20000041828 */
[----:B------:R-:W4:Y:S04]  /*c6b0*/  LDSM.16.MT88.4 R24, [R141+0xb800] ;  /* 0x00b800008d18783b */ /* 0x000f280000004200 */
[----:B------:R-:W-:Y:S01]  /*c6c0*/  MOV R100, R3 ;  /* 0x0000000300647202 */ /* 0x000fe20000000f00 */
[C---:B------:R-:W-:Y:S06]  /*c6d0*/  HMMA.16816.F32.BF16 R44, R16.reuse, R28, R44 ;  /* 0x0000001c102c723c */ /* 0x040fec000004182c */
[C---:B------:R-:W-:Y:S01]  /*c6e0*/  HMMA.16816.F32.BF16 R48, R16.reuse, R30, R48 ;  /* 0x0000001e1030723c */ /* 0x040fe20000041830 */
[----:B------:R-:W5:Y:S05]  /*c6f0*/  LDSM.16.MT88.4 R28, [R140+0xb800] ;  /* 0x00b800008c1c783b */ /* 0x000f6a0000004200 */
[C---:B--2---:R-:W-:Y:S06]  /*c700*/  HMMA.16816.F32.BF16 R52, R16.reuse, R20, R52 ;  /* 0x000000141034723c */ /* 0x044fec0000041834 */
[C---:B------:R-:W-:Y:S06]  /*c710*/  HMMA.16816.F32.BF16 R56, R16.reuse, R22, R56 ;  /* 0x000000161038723c */ /* 0x040fec0000041838 */
[C---:B-1----:R-:W-:Y:S06]  /*c720*/  HMMA.16816.F32.BF16 R60, R16.reuse, R4, R60 ;  /* 0x00000004103c723c */ /* 0x042fec000004183c */
[C---:B------:R-:W-:Y:S06]  /*c730*/  HMMA.16816.F32.BF16 R64, R16.reuse, R6, R64 ;  /* 0x000000061040723c */ /* 0x040fec0000041840 */
[C---:B---3--:R-:W-:Y:S06]  /*c740*/  HMMA.16816.F32.BF16 R68, R16.reuse, R8, R68 ;  /* 0x000000081044723c */ /* 0x048fec0000041844 */
        /* <DEDUP_REMOVED lines=8> */
.L_x_7672:
        /* <DEDUP_REMOVED lines=10> */
[----:B------:R-:W4:Y:S01]  /*c870*/  S2R R15, SR_TID.X ;  /* 0x00000000000f7919 */ /* 0x000f220000002100 */
[----:B-1----:R-:W-:Y:S01]  /*c880*/  FADD.FTZ R7, R0, R173 ;  /* 0x000000ad00077221 */ /* 0x002fe20000010000 */
[----:B--2---:R-:W-:Y:S01]  /*c890*/  ULEA UR4, UR4, UR5, 0x18 ;  /* 0x0000000504047291 */ /* 0x004fe2000f8ec03f */
[----:B---3--:R-:W-:-:S03]  /*c8a0*/  FADD.FTZ R0, R5, R174 ;  /* 0x000000ae05007221 */ /* 0x008fc60000010000 */
[----:B------:R-:W1:Y:S04]  /*c8b0*/  SHFL.BFLY PT, R6, R7, 0x1, 0x1f ;  /* 0x0c201f0007067f89 */ /* 0x000e6800000e0000 */
[----:B------:R-:W2:Y:S01]  /*c8c0*/  SHFL.BFLY PT, R5, R0, 0x1, 0x1f ;  /* 0x0c201f0000057f89 */ /* 0x000ea200000e0000 */
[----:B----4-:R-:W-:-:S04]  /*c8d0*/  SHF.R.S32.HI R13, RZ, 0x1f, R4 ;  /* 0x0000001fff0d7819 */ /* 0x010fc80000011404 */
[----:B------:R-:W-:Y:S02]  /*c8e0*/  LEA.HI R17, R13, R4, RZ, 0x2 ;  /* 0x000000040d117211 */ /* 0x000fe400078f10ff */
[----:B------:R-:W-:Y:S02]  /*c8f0*/  SHF.R.S32.HI R10, RZ, 0x1f, R15 ;  /* 0x0000001fff0a7819 */ /* 0x000fe4000001140f */
[--C-:B------:R-:W-:Y:S02]  /*c900*/  SHF.R.S32.HI R12, RZ, 0x2, R17.reuse ;  /* 0x00000002ff0c7819 */ /* 0x100fe40000011411 */
[----:B------:R-:W-:Y:S01]  /*c910*/  LEA.HI R10, R10, R15, RZ, 0x4 ;  /* 0x0000000f0a0a7211 */ /* 0x000fe200078f20ff */
[----:B-1----:R-:W-:Y:S01]  /*c920*/  FADD.FTZ R6, R7, R6 ;  /* 0x0000000607067221 */ /* 0x002fe20000010000 */
[----:B------:R-:W-:Y:S02]  /*c930*/  SHF.R.S32.HI R7, RZ, 0x1f, R17 ;  /* 0x0000001fff077819 */ /* 0x000fe40000011411 */
[----:B------:R-:W-:Y:S01]  /*c940*/  LOP3.LUT R17, R17, 0x1ffffffc, RZ, 0xc0, !PT ;  /* 0x1ffffffc11117812 */ /* 0x000fe200078ec0ff */
[----:B--2---:R-:W-:Y:S01]  /*c950*/  FADD.FTZ R5, R0, R5 ;  /* 0x0000000500057221 */ /* 0x004fe20000010000 */
[----:B------:R-:W-:Y:S01]  /*c960*/  BAR.SYNC.DEFER_BLOCKING 0x0 ;  /* 0x0000000000007b1d */ /* 0x000fe20000010000 */
[----:B------:R-:W-:-:S02]  /*c970*/  FSETP.NE.FTZ.AND P4, PT, R6, RZ, PT ;  /* 0x000000ff0600720b */ /* 0x000fc40003f95000 */
[----:B------:R-:W-:Y:S02]  /*c980*/  LEA.HI R7, R7, R12, RZ, 0x3 ;  /* 0x0000000c07077211 */ /* 0x000fe400078f18ff */
[----:B------:R-:W-:Y:S02]  /*c990*/  FSETP.NE.FTZ.AND P3, PT, R5, RZ, PT ;  /* 0x000000ff0500720b */ /* 0x000fe40003f75000 */
[----:B------:R-:W-:Y:S02]  /*c9a0*/  LOP3.LUT R7, R7, 0xfffffff8, RZ, 0xc0, !PT ;  /* 0xfffffff807077812 */ /* 0x000fe400078ec0ff */
[CC--:B------:R-:W-:Y:S02]  /*c9b0*/  LEA.HI R0, R13.reuse, R4.reuse, RZ, 0x5 ;  /* 0x000000040d007211 */ /* 0x0c0fe400078f28ff */
[----:B------:R-:W-:Y:S02]  /*c9c0*/  LEA.HI R13, R13, R4, RZ, 0x4 ;  /* 0x000000040d0d7211 */ /* 0x000fe400078f20ff */
[----:B------:R-:W-:Y:S01]  /*c9d0*/  IADD3 R7, R12, -R7, RZ ;  /* 0x800000070c077210 */ /* 0x000fe20007ffe0ff */
[----:B------:R-:W1:Y:S01]  /*c9e0*/  @P4 MUFU.RCP R9, R6 ;  /* 0x0000000600094308 */ /* 0x000e620000001000 */
[----:B------:R-:W-:-:S02]  /*c9f0*/  LOP3.LUT R15, R13, 0xfffffff0, RZ, 0xc0, !PT ;  /* 0xfffffff00d0f7812 */ /* 0x000fc400078ec0ff */
[----:B------:R-:W-:Y:S02]  /*ca00*/  SHF.L.U32 R16, R7, 0x6, RZ ;  /* 0x0000000607107819 */ /* 0x000fe400000006ff */
[----:B------:R-:W-:Y:S02]  /*ca10*/  SHF.R.S32.HI R11, RZ, 0x5, R0 ;  /* 0x00000005ff0b7819 */ /* 0x000fe40000011400 */
[-C--:B------:R-:W-:Y:S01]  /*ca20*/  IADD3 R14, -R17, R4.reuse, RZ ;  /* 0x00000004110e7210 */ /* 0x080fe20007ffe1ff */
[----:B------:R-:W2:Y:S01]  /*ca30*/  @P3 MUFU.RCP R8, R5 ;  /* 0x0000000500083308 */ /* 0x000ea20000001000 */
[----:B------:R-:W-:Y:S02]  /*ca40*/  LOP3.LUT R13, R7, 0x1, RZ, 0xc0, !PT ;  /* 0x00000001070d7812 */ /* 0x000fe400078ec0ff */
[----:B------:R-:W-:Y:S02]  /*ca50*/  SHF.R.S32.HI R10, RZ, 0x4, R10 ;  /* 0x00000004ff0a7819 */ /* 0x000fe4000001140a */
[----:B------:R-:W-:-:S02]  /*ca60*/  IADD3 R12, -R15, R4, RZ ;  /* 0x000000040f0c7210 */ /* 0x000fc40007ffe1ff */
[----:B------:R-:W-:Y:S01]  /*ca70*/  LOP3.LUT R16, R16, 0x1c0, RZ, 0xc0, !PT ;  /* 0x000001c010107812 */ /* 0x000fe200078ec0ff */
[----:B------:R-:W3:Y:S01]  /*ca80*/  @P4 MUFU.LG2 R6, R6 ;  /* 0x0000000600064308 */ /* 0x000ee20000000c00 */
[----:B------:R-:W-:Y:S01]  /*ca90*/  LEA R11, R11, R14, 0x9 ;  /* 0x0000000e0b0b7211 */ /* 0x000fe200078e48ff */
[----:B-1----:R-:W-:Y:S01]  /*caa0*/  FMUL.FTZ R96, R9, R96 ;  /* 0x0000006009607220 */ /* 0x002fe20000410000 */
        /* <DEDUP_REMOVED lines=84> */
[----:B---3--:R-:W-:Y:S01]  /*cff0*/  @P4 FMUL.FTZ R6, R6, 0.69314718246459960938 ;  /* 0x3f31721806064820 */ /* 0x008fe20000410000 */
[----:B------:R-:W-:-:S02]  /*d000*/  @P0 IADD3 R8, R11, 0x20, RZ ;  /* 0x000000200b080810 */ /* 0x000fc40007ffe0ff */
[----:B------:R-:W-:Y:S02]  /*d010*/  SEL R9, R9, 0xffffff80, !P2 ;  /* 0xffffff8009097807 */ /* 0x000fe40005000000 */
[----:B------:R-:W-:Y:S01]  /*d020*/  LEA R13, R13, R14, 0x2 ;  /* 0x0000000e0d0d7211 */ /* 0x000fe200078e10ff */
[----:B------:R-:W-:Y:S01]  /*d030*/  STS.64 [R8], R92 ;  /* 0x0000005c08007388 */ /* 0x000fe20000000a00 */
[----:B------:R-:W-:Y:S02]  /*d040*/  IADD3 R14, R11, R7, RZ ;  /* 0x000000070b0e7210 */ /* 0x000fe40007ffe0ff */
        /* <DEDUP_REMOVED lines=9> */
[----:B------:R-:W-:Y:S01]  /*d0e0*/  LEA R13, R13, UR4, 0x2 ;  /* 0x000000040d0d7c11 */ /* 0x000fe2000f8e10ff */
[----:B------:R-:W1:Y:S02]  /*d0f0*/  S2UR UR4, SR_CTAID.Z ;  /* 0x00000000000479c3 */ /* 0x000e640000002700 */
        /* <DEDUP_REMOVED lines=22> */
[----:B--2---:R-:W2:Y:S03]  /*d260*/  @P4 LDC R14, c[0x0][0x2e8] ;  /* 0x0000ba00ff0e4b82 */ /* 0x004ea60000000800 */
[----:B------:R-:W-:Y:S04]  /*d270*/  STS.64 [R17+0x4000], R88 ;  /* 0x0040005811007388 */ /* 0x000fe80000000a00 */
[----:B------:R1:W-:Y:S01]  /*d280*/  STS.64 [R17+0x4800], R90 ;  /* 0x0048005a11007388 */ /* 0x0003e20000000a00 */
[----:B---3--:R-:W-:-:S03]  /*d290*/  SHF.L.U32 R16, R12, 0x2, RZ ;  /* 0x000000020c107819 */ /* 0x008fc600000006ff */
[----:B------:R-:W-:Y:S04]  /*d2a0*/  STS.64 [R9+0x4000], R84 ;  /* 0x0040005409007388 */ /* 0x000fe80000000a00 */
[----:B------:R3:W-:Y:S01]  /*d2b0*/  STS.64 [R9+0x4800], R86 ;  /* 0x0048005609007388 */ /* 0x0007e20000000a00 */
[----:B----4-:R-:W4:Y:S08]  /*d2c0*/  LDC R7, c[0x0][0x270] ;  /* 0x00009c00ff077b82 */ /* 0x010f300000000800 */
[----:B------:R-:W-:Y:S08]  /*d2d0*/  BAR.SYNC.DEFER_BLOCKING 0x0 ;  /* 0x0000000000007b1d */ /* 0x000ff00000010000 */
[----:B-----5:R-:W5:Y:S01]  /*d2e0*/  @P3 LDC R15, c[0x0][0x2e8] ;  /* 0x0000ba00ff0f3b82 */ /* 0x020f620000000800 */
[----:B------:R-:W5:Y:S01]  /*d2f0*/  S2R R11, SR_CTAID.Y ;  /* 0x00000000000b7919 */ /* 0x000f620000002600 */
[----:B------:R-:W5:Y:S01]  /*d300*/  S2R R8, SR_CTAID.X ;  /* 0x0000000000087919 */ /* 0x000f620000002500 */
[----:B-1----:R-:W-:-:S02]  /*d310*/  SHF.R.S32.HI R17, RZ, 0x1f, R16 ;  /* 0x0000001fff117819 */ /* 0x002fc40000011410 */
[----:B---3--:R-:W-:Y:S01]  /*d320*/  LOP3.LUT R9, R0, 0xffffffe0, RZ, 0xc0, !PT ;  /* 0xffffffe000097812 */ /* 0x008fe200078ec0ff */
[----:B------:R1:W3:Y:S01]  /*d330*/  LDS.128 R24, [R13+0x3800] ;  /* 0x003800000d187984 */ /* 0x0002e20000000c00 */
[----:B------:R-:W-:Y:S02]  /*d340*/  IADD3 R0, -R161, RZ, RZ ;  /* 0x000000ffa1007210 */ /* 0x000fe40007ffe1ff */
[----:B------:R-:W-:Y:S01]  /*d350*/  IADD3 R9, -R9, R4, RZ ;  /* 0x0000000409097210 */ /* 0x000fe20007ffe1ff */
[----:B------:R1:W1:Y:S01]  /*d360*/  LDS.128 R20, [R13+0x7800] ;  /* 0x007800000d147984 */ /* 0x0002620000000c00 */
[----:B------:R-:W-:Y:S01]  /*d370*/  MOV R4, 0xff800000 ;  /* 0xff80000000047802 */ /* 0x000fe20000000f00 */
[----:B----4-:R-:W-:Y:S01]  /*d380*/  IMAD R0, R7, R0, UR4 ;  /* 0x0000000407007e24 */ /* 0x010fe2000f8e0200 */
[----:B------:R-:W-:Y:S01]  /*d390*/  LOP3.LUT P0, RZ, R9, 0x3, RZ, 0xc0, !PT ;  /* 0x0000000309ff7812 */ /* 0x000fe2000780c0ff */
[----:B--2---:R-:W-:Y:S01]  /*d3a0*/  @P4 FFMA.FTZ R4, R3, R14, R6 ;  /* 0x0000000e03044223 */ /* 0x004fe20000010006 */
[----:B------:R-:W-:Y:S01]  /*d3b0*/  MOV R9, 0xff800000 ;  /* 0xff80000000097802 */ /* 0x000fe20000000f00 */
[----:B-----5:R-:W-:Y:S01]  /*d3c0*/  @P3 FFMA.FTZ R9, R2, R15, R5 ;  /* 0x0000000f02093223 */ /* 0x020fe20000010005 */
[----:B------:R-:W-:Y:S01]  /*d3d0*/  IMAD R18, R11, R18, R161 ;  /* 0x000000120b127224 */ /* 0x000fe200078e02a1 */
[----:B------:R-:W-:-:S03]  /*d3e0*/  SHF.L.U32 R8, R8, 0x6, RZ ;  /* 0x0000000608087819 */ /* 0x000fc600000006ff */
[----:B------:R-:W-:-:S04]  /*d3f0*/  IMAD R0, R18, R7, R0 ;  /* 0x0000000712007224 */ /* 0x000fc800078e0200 */
[----:B------:R-:W-:Y:S01]  /*d400*/  IMAD R19, R0, R19, R8 ;  /* 0x0000001300137224 */ /* 0x000fe200078e0208 */
[----:B-1-3--:R-:W-:Y:S06]  /*d410*/  @P0 BRA `(.L_x_7678) ;  /* 0x00000000002c0947 */ /* 0x00afec0003800000 */
        /* <DEDUP_REMOVED lines=11> */
.L_x_7678:
[----:B------:R-:W-:Y:S05]  /*d4d0*/  BSYNC B0 ;  /* 0x0000000000007941 */ /* 0x000fea0003800000 */
.L_x_7677:
[C---:B------:R-:W-:Y:S01]  /*d4e0*/  VIADD R0, R10.reuse, 0x18 ;  /* 0x000000180a007836 */ /* 0x040fe20000000000 */
[----:B------:R-:W-:Y:S01]  /*d4f0*/  ULDC UR4, c[0x0][0x2dc] ;  /* 0x0000b70000047ab9 */ /* 0x000fe20000000800 */
[----:B-1----:R-:W-:Y:S01]  /*d500*/  IMAD.WIDE R4, R10, 0x80, R16 ;  /* 0x000000800a047825 */ /* 0x002fe200078e0210 */
[----:B------:R-:W-:Y:S02]  /*d510*/  BSSY B0, `(.L_x_7679) ;  /* 0x000001e000007945 */ /* 0x000fe40003800000 */
[-C--:B------:R-:W-:Y:S01]  /*d520*/  ISETP.GE.AND P6, PT, R0, R151.reuse, PT ;  /* 0x000000970000720c */ /* 0x080fe20003fc6270 */
[----:B------:R-:W-:Y:S01]  /*d530*/  IMAD R3, R19, UR4, RZ ;  /* 0x0000000413037c24 */ /* 0x000fe2000f8e02ff */
[----:B------:R-:W-:Y:S01]  /*d540*/  ULDC.64 UR4, c[0x0][0x288] ;  /* 0x0000a20000047ab9 */ /* 0x000fe20000000a00 */
[C---:B------:R-:W-:Y:S02]  /*d550*/  VIADD R0, R10.reuse, 0x20 ;  /* 0x000000200a007836 */ /* 0x040fe40000000000 */
[C---:B------:R-:W-:Y:S01]  /*d560*/  VIADD R2, R10.reuse, 0x10 ;  /* 0x000000100a027836 */ /* 0x040fe20000000000 */
[C---:B------:R-:W-:Y:S01]  /*d570*/  IADD3 R4, P2, R3.reuse, R4, RZ ;  /* 0x0000000403047210 */ /* 0x040fe20007f5e0ff */
[----:B------:R-:W-:Y:S01]  /*d580*/  VIADD R6, R10, 0x8 ;  /* 0x000000080a067836 */ /* 0x000fe20000000000 */
[----:B------:R-:W-:Y:S01]  /*d590*/  ISETP.GE.AND P5, PT, R0, R151, PT ;  /* 0x000000970000720c */ /* 0x000fe20003fa6270 */
[----:B------:R-:W-:Y:S01]  /*d5a0*/  VIADD R0, R10, 0x30 ;  /* 0x000000300a007836 */ /* 0x000fe20000000000 */
[----:B------:R-:W-:-:S02]  /*d5b0*/  LEA.HI.X.SX32 R3, R3, R5, 0x1, P2 ;  /* 0x0000000503037211 */ /* 0x000fc400010f0eff */
[----:B------:R-:W-:Y:S02]  /*d5c0*/  LEA R14, P2, R4, UR4, 0x2 ;  /* 0x00000004040e7c11 */ /* 0x000fe4000f8410ff */
[-C--:B------:R-:W-:Y:S01]  /*d5d0*/  ISETP.GE.AND P1, PT, R2, R151.reuse, PT ;  /* 0x000000970200720c */ /* 0x080fe20003f26270 */
[----:B------:R-:W-:Y:S01]  /*d5e0*/  VIADD R2, R10, 0x28 ;  /* 0x000000280a027836 */ /* 0x000fe20000000000 */
[----:B------:R-:W-:Y:S02]  /*d5f0*/  LEA.HI.X R15, R4, UR5, R3, 0x2, P2 ;  /* 0x00000005040f7c11 */ /* 0x000fe400090f1403 */
[-C--:B------:R-:W-:Y:S01]  /*d600*/  ISETP.GE.AND P3, PT, R0, R151.reuse, PT ;  /* 0x000000970000720c */ /* 0x080fe20003f66270 */
[----:B------:R-:W-:Y:S01]  /*d610*/  VIADD R0, R10, 0x38 ;  /* 0x000000380a007836 */ /* 0x000fe20000000000 */
[-C--:B------:R-:W-:Y:S02]  /*d620*/  ISETP.GE.AND P0, PT, R6, R151.reuse, PT ;  /* 0x000000970600720c */ /* 0x080fe40003f06270 */
        /* <DEDUP_REMOVED lines=12> */
.L_x_7680:
[----:B------:R-:W-:Y:S05]  /*d6f0*/  BSYNC B0 ;  /* 0x0000000000007941 */ /* 0x000fea0003800000 */
.L_x_7679:
        /* <DEDUP_REMOVED lines=10> */
.L_x_7682:
[----:B------:R-:W-:Y:S05]  /*d7a0*/  BSYNC B0 ;  /* 0x0000000000007941 */ /* 0x000fea0003800000 */
.L_x_7681:
        /* <DEDUP_REMOVED lines=9> */
.L_x_7684:
[----:B------:R-:W-:Y:S05]  /*d840*/  BSYNC B0 ;  /* 0x0000000000007941 */ /* 0x000fea0003800000 */
.L_x_7683:
        /* <DEDUP_REMOVED lines=9> */
.L_x_7686:
[----:B------:R-:W-:Y:S05]  /*d8e0*/  BSYNC B0 ;  /* 0x0000000000007941 */ /* 0x000fea0003800000 */
.L_x_7685:
        /* <DEDUP_REMOVED lines=9> */
.L_x_7688:
[----:B------:R-:W-:Y:S05]  /*d980*/  BSYNC B0 ;  /* 0x0000000000007941 */ /* 0x000fea0003800000 */
.L_x_7687:
        /* <DEDUP_REMOVED lines=9> */
.L_x_7690:
[----:B------:R-:W-:Y:S05]  /*da20*/  BSYNC B0 ;  /* 0x0000000000007941 */ /* 0x000fea0003800000 */
.L_x_7689:
        /* <DEDUP_REMOVED lines=9> */
.L_x_7692:
[----:B------:R-:W-:Y:S05]  /*dac0*/  BSYNC B0 ;  /* 0x0000000000007941 */ /* 0x000fea0003800000 */
.L_x_7691:
        /* <DEDUP_REMOVED lines=8> */
.L_x_7693:
        /* <DEDUP_REMOVED lines=11> */
.L_x_8536:


//--------------------- .text._ZN5flash24flash_fwd_splitkv_kernelI23Flash_fwd_kernel_traitsILi128ELi64ELi64ELi4ELb0ELb0EN7cutlass10bfloat16_tE19Flash_kernel_traitsILi128ELi64ELi64ELi4ES3_EELb1ELb0ELb1ELb0ELb0ELb1ELb1ELb0EEEvNS_16Flash_fwd_paramsE --------------------------
	.section	.text._ZN5flash24flash_fwd_splitkv_kernelI23Flash_fwd_kernel_traitsILi128ELi64ELi64ELi4ELb0ELb0EN7cutlass10bfloat16_tE19Flash_kernel_traitsILi128ELi64ELi64ELi4ES3_EELb1ELb0ELb1ELb0ELb0ELb1ELb1ELb0EEEvNS_16Flash_fwd_paramsE,"ax",@progbits
	.align	128
        .global         _ZN5flash24flash_fwd_splitkv_kernelI23Flash_fwd_kernel_traitsILi128ELi64ELi64ELi4ELb0ELb0EN7cutlass10bfloat16_tE19Flash_kernel_traitsILi128ELi64ELi64ELi4ES3_EELb1ELb0ELb1ELb0ELb0ELb1ELb1ELb0EEEvNS_16Flash_fwd_paramsE
        .type           _ZN5flash24flash_fwd_splitkv_kernelI23Flash_fwd_kernel_traitsILi128ELi64ELi64ELi4ELb0ELb0EN7cutlass10bfloat16_tE19Flash_kernel_traitsILi128ELi64ELi64ELi4ES3_EELb1ELb0ELb1ELb0ELb0ELb1ELb1ELb0EEEvNS_16Flash_fwd_paramsE,@function
        .size           _ZN5flash24flash_fwd_splitkv_kernelI23Flash_fwd_kernel_traitsILi128ELi64ELi64ELi4ELb0ELb0EN7cutlass10bfloat16_tE19Flash_kernel_traitsILi128ELi64ELi64ELi4ES3_EELb1ELb0ELb1ELb0ELb0ELb1ELb1ELb0EEEvNS_16Flash_fwd_paramsE,(.L_x_8537 - _ZN5flash24flash_fwd_splitkv_kernelI23Flash_fwd_kernel_traitsILi128ELi64ELi64ELi4ELb0ELb0EN7cutlass10bfloat16_tE19Flash_kernel_traitsILi128ELi64ELi64ELi4ES3_EELb1ELb0ELb1ELb0ELb0ELb1ELb1ELb0EEEvNS_16Flash_fwd_paramsE)
        .other          _ZN5flash24flash_fwd_splitkv_kernelI23Flash_fwd_kernel_traitsILi128ELi64ELi64ELi4ELb0ELb0EN7cutlass10bfloat16_tE19Flash_kernel_traitsILi128ELi64ELi64ELi4ES3_EELb1ELb0ELb1ELb0ELb0ELb1ELb1ELb0EEEvNS_16Flash_fwd_paramsE,@"STO_CUDA_ENTRY STV_DEFAULT"
_ZN5flash24flash_fwd_splitkv_kernelI23Flash_fwd_kernel_traitsILi128ELi64ELi64ELi4ELb0ELb0EN7cutlass10bfloat16_tE19Flash_kernel_traitsILi128ELi64ELi64ELi4ES3_EELb1ELb0ELb1ELb0ELb0ELb1ELb1ELb0EEEvNS_16Flash_fwd_paramsE:
.text._ZN5flash24flash_fwd_splitkv_kernelI23Flash_fwd_kernel_traitsILi128ELi64ELi64ELi4ELb0ELb0EN7cutlass10bfloat16_tE19Flash_kernel_traitsILi128ELi64ELi64ELi4ES3_EELb1ELb0ELb1ELb0ELb0ELb1ELb1ELb0EEEvNS_16Flash_fwd_paramsE:
        /* <DEDUP_REMOVED lines=25> */
[----:B------:R-:W-:Y:S02]  /*0190*/  @P4 IADD3 R161, R161, 0x1, RZ ;  /* 0x00000001a1a14810 */ /* 0x000fe40007ffe0ff */
[----:B--2---:R-:W-:Y:S02]  /*01a0*/  ISETP.NE.U32.AND P1, PT, R4, RZ, PT ;  /* 0x000000ff0400720c */ /* 0x004fe40003f25070 */
[-C--:B------:R-:W-:Y:S02]  /*01b0*/  ISETP.GE.U32.AND P3, PT, R0, R7.reuse, PT ;  /* 0x000000070000720c */ /* 0x080fe40003f66070 */
[----:B------:R-:W-:Y:S01]  /*01c0*/  ISETP.NE.AND.EX P1, PT, R5, RZ, PT, P1 ;  /* 0x000000ff0500720c */ /* 0x000fe20003f25310 */
[----:B------:R-:W1:Y:S08]  /*01d0*/  LDC.U8 R0, c[0x0][0x3c2] ;  /* 0x0000f080ff007b82 */ /* 0x000e700000000000 */
[----:B------:R-:W2:Y:S02]  /*01e0*/  LDC.64 R4, c[0x0][0x2f8] ;  /* 0x0000be00ff047b82 */ /* 0x000ea40000000a00 */
[----:B------:R-:W-:Y:S01]  /*01f0*/  @P3 VIADD R161, R161, 0x1 ;  /* 0x00000001a1a13836 */ /* 0x000fe20000000000 */
[----:B------:R-:W-:-:S05]  /*0200*/  @!P2 LOP3.LUT R161, RZ, R7, RZ, 0x33, !PT ;  /* 0x00000007ffa1a212 */ /* 0x000fca00078e33ff */
[----:B---3--:R-:W-:Y:S02]  /*0210*/  IMAD.WIDE R20, R161, 0x4, R10 ;  /* 0x00000004a1147825 */ /* 0x008fe400078e020a */
[----:B------:R-:W3:Y:S03]  /*0220*/  @P0 LDC.64 R10, c[0x0][0x300] ;  /* 0x0000c000ff0a0b82 */ /* 0x000ee60000000a00 */
[----:B------:R-:W4:Y:S04]  /*0230*/  @P1 LDG.E R8, desc[UR12][R20.64] ;  /* 0x0000000c14081981 */ /* 0x000f28000c1e1900 */
[----:B------:R-:W4:Y:S01]  /*0240*/  @P1 LDG.E R107, desc[UR12][R20.64+0x4] ;  /* 0x0000040c146b1981 */ /* 0x000f22000c1e1900 */
[----:B-1----:R-:W-:Y:S01]  /*0250*/  ISETP.NE.AND P3, PT, R0, RZ, PT ;  /* 0x000000ff0000720c */ /* 0x002fe20003f65270 */
[----:B------:R-:W-:Y:S01]  /*0260*/  IMAD.MOV.U32 R3, RZ, RZ, RZ ;  /* 0x000000ffff037224 */ /* 0x000fe200078e00ff */
[----:B------:R-:W-:-:S02]  /*0270*/  MOV R12, 0xffffffff ;  /* 0xffffffff000c7802 */ /* 0x000fc40000000f00 */
[----:B--2---:R-:W-:-:S04]  /*0280*/  ISETP.EQ.U32.AND P2, PT, R4, RZ, PT ;  /* 0x000000ff0400720c */ /* 0x004fc80003f42070 */
        /* <DEDUP_REMOVED lines=18> */
.L_x_7694:
[----:B------:R-:W1:Y:S02]  /*03b0*/  LDC R2, c[0x0][0x2c8] ;  /* 0x0000b200ff027b82 */ /* 0x000e640000000800 */
.L_x_7695:
        /* <DEDUP_REMOVED lines=40> */
[----:B------:R-:W-:Y:S02]  /*0640*/  ISETP.GE.U32.AND P4, PT, R14, R11, PT ;  /* 0x0000000b0e00720c */ /* 0x000fe40003f86070 */
        /* <DEDUP_REMOVED lines=8> */
[----:B------:R-:W1:Y:S01]  /*06d0*/  S2R R2, SR_TID.X ;  /* 0x0000000000027919 */ /* 0x000e620000002100 */
[----:B------:R-:W-:Y:S01]  /*06e0*/  VIADD R6, R100, 0x3f ;  /* 0x0000003f64067836 */ /* 0x000fe20000000000 */
[----:B----4-:R-:W-:Y:S02]  /*06f0*/  IADD3 R4, R4, R105, R100 ;  /* 0x0000006904047210 */ /* 0x010fe40007ffe064 */
[----:B------:R-:W-:Y:S02]  /*0700*/  IMAD R152, R10, R0, RZ ;  /* 0x000000000a987224 */ /* 0x000fe400078e02ff */
[----:B------:R-:W-:Y:S02]  /*0710*/  SHF.R.S32.HI R5, RZ, 0x1f, R6 ;  /* 0x0000001fff057819 */ /* 0x000fe40000011406 */
[----:B------:R-:W-:-:S02]  /*0720*/  SHF.R.S32.HI R9, RZ, 0x1f, R4 ;  /* 0x0000001fff097819 */ /* 0x000fc40000011404 */
[----:B------:R-:W-:Y:S02]  /*0730*/  LEA.HI R5, R5, R6, RZ, 0x6 ;  /* 0x0000000605057211 */ /* 0x000fe400078f30ff */
        /* <DEDUP_REMOVED lines=12> */
[----:B------:R-:W-:Y:S01]  /*0800*/  LOP3.LUT R3, R6, 0xfffffff0, RZ, 0xc0, !PT ;  /* 0xfffffff006037812 */ /* 0x000fe200078ec0ff */
[----:B-1----:R-:W-:-:S04]  /*0810*/  IMAD R0, R0, R4, R161 ;  /* 0x0000000400007224 */ /* 0x002fc800078e02a1 */
[----:B------:R-:W-:Y:S02]  /*0820*/  IMAD.IADD R4, R2, 0x1, -R3 ;  /* 0x0000000102047824 */ /* 0x000fe400078e0a03 */
[----:B------:R-:W-:Y:S02]  /*0830*/  IMAD R0, R0, R7, R18 ;  /* 0x0000000700007224 */ /* 0x000fe400078e0212 */
[C---:B------:R-:W-:Y:S01]  /*0840*/  IMAD.SHL.U32 R2, R4.reuse, 0x4, RZ ;  /* 0x0000000404027824 */ /* 0x040fe200078e00ff */
[----:B------:R-:W-:Y:S01]  /*0850*/  ISETP.NE.AND P6, PT, R4, RZ, PT ;  /* 0x000000ff0400720c */ /* 0x000fe20003fc5270 */
[----:B------:R-:W-:Y:S01]  /*0860*/  IMAD R0, R0, R5, R106 ;  /* 0x0000000500007224 */ /* 0x000fe200078e026a */
[----:B------:R-:W-:Y:S01]  /*0870*/  SHF.R.S32.HI R5, RZ, 0x4, R6 ;  /* 0x00000004ff057819 */ /* 0x000fe20000011406 */
        /* <DEDUP_REMOVED lines=28> */
.L_x_7698:
[----:B------:R-:W-:Y:S05]  /*0a40*/  BSYNC B0 ;  /* 0x0000000000007941 */ /* 0x000fea0003800000 */
.L_x_7697:
        /* <DEDUP_REMOVED lines=9> */
.L_x_7700:
[----:B------:R-:W-:Y:S05]  /*0ae0*/  BSYNC B0 ;  /* 0x0000000000007941 */ /* 0x000fea0003800000 */
.L_x_7699:
        /* <DEDUP_REMOVED lines=8> */
.L_x_7702:
[----:B------:R-:W-:Y:S05]  /*0b70*/  BSYNC B0 ;  /* 0x0000000000007941 */ /* 0x000fea0003800000 */
.L_x_7701:
        /* <DEDUP_REMOVED lines=8> */
.L_x_7704:
[----:B------:R-:W-:Y:S05]  /*0c00*/  BSYNC B0 ;  /* 0x0000000000007941 */ /* 0x000fea0003800000 */
.L_x_7703:
        /* <DEDUP_REMOVED lines=9> */
.L_x_7706:
[----:B------:R-:W-:Y:S05]  /*0ca0*/  BSYNC B0 ;  /* 0x0000000000007941 */ /* 0x000fea0003800000 */
.L_x_7705:
[----:B------:R-:W-:Y:S04]  /*0cb0*/  BSSY B0, `(.L_x_7707) ;  /* 0x0000007000007945 */ /* 0x000fe80003800000 */
[----:B------:R-:W-:Y:S05]  /*0cc0*/  @P1 BRA `(.L_x_7708) ;  /* 0x0000000000141947 */ /* 0x000fea0003800000 */
[----:B------:R-:W-:Y:S02]  /*0cd0*/  ULDC UR4, c[0x0][0x2d0] ;  /* 0x0000b40000047ab9 */ /* 0x000fe40000000800 */
[----:B------:R-:W-:Y:S02]  /*0ce0*/  ISETP.GE.AND P1, PT, R2, UR4, PT ;  /* 0x0000000402007c0c */ /* 0x000fe4000bf26270 */
[----:B------:R-:W-:-:S11]  /*0cf0*/  ISETP.GE.AND P0, PT, R6, UR4, PT ;  /* 0x0000000406007c0c */ /* 0x000fd6000bf06270 */
[----:B------:R1:W-:Y:S04]  /*0d00*/  @!P1 STG.E.128 desc[UR12][R20.64+0x5000], RZ ;  /* 0x005000ff14009986 */ /* 0x0003e8000c101d0c */
[----:B------:R1:W-:Y:S02]  /*0d10*/  @!P0 STG.E.128 desc[UR12][R20.64+0x5100], RZ ;  /* 0x005100ff14008986 */ /* 0x0003e4000c101d0c */
.L_x_7708:
[----:B------:R-:W-:Y:S05]  /*0d20*/  BSYNC B0 ;  /* 0x0000000000007941 */ /* 0x000fea0003800000 */
.L_x_7707:
[----:B------:R-:W-:Y:S04]  /*0d30*/  BSSY B0, `(.L_x_7709) ;  /* 0x0000007000007945 */ /* 0x000fe80003800000 */
[----:B------:R-:W-:Y:S05]  /*0d40*/  @P4 BRA `(.L_x_7710) ;  /* 0x0000000000144947 */ /* 0x000fea0003800000 */
[----:B------:R-:W-:Y:S02]  /*0d50*/  ULDC UR4, c[0x0][0x2d0] ;  /* 0x0000b40000047ab9 */ /* 0x000fe40000000800 */
[----:B------:R-:W-:Y:S02]  /*0d60*/  ISETP.GE.AND P1, PT, R2, UR4, PT ;  /* 0x0000000402007c0c */ /* 0x000fe4000bf26270 */
[----:B------:R-:W-:-:S11]  /*0d70*/  ISETP.GE.AND P0, PT, R6, UR4, PT ;  /* 0x0000000406007c0c */ /* 0x000fd6000bf06270 */
[----:B------:R1:W-:Y:S04]  /*0d80*/  @!P1 STG.E.128 desc[UR12][R20.64+0x6000], RZ ;  /* 0x006000ff14009986 */ /* 0x0003e8000c101d0c */
[----:B------:R1:W-:Y:S02]  /*0d90*/  @!P0 STG.E.128 desc[UR12][R20.64+0x6100], RZ ;  /* 0x006100ff14008986 */ /* 0x0003e4000c101d0c */
.L_x_7710:
[----:B------:R-:W-:Y:S05]  /*0da0*/  BSYNC B0 ;  /* 0x0000000000007941 */ /* 0x000fea0003800000 */
.L_x_7709:
[----:B------:R-:W-:Y:S04]  /*0db0*/  BSSY B0, `(.L_x_7711) ;  /* 0x0000007000007945 */ /* 0x000fe80003800000 */
[----:B------:R-:W-:Y:S05]  /*0dc0*/  @P3 BRA `(.L_x_7712) ;  /* 0x0000000000143947 */ /* 0x000fea0003800000 */
[----:B------:R-:W-:Y:S02]  /*0dd0*/  ULDC UR4, c[0x0][0x2d0] ;  /* 0x0000b40000047ab9 */ /* 0x000fe40000000800 */
[----:B------:R-:W-:Y:S02]  /*0de0*/  ISETP.GE.AND P1, PT, R2, UR4, PT ;  /* 0x0000000402007c0c */ /* 0x000fe4000bf26270 */
[----:B------:R-:W-:-:S11]  /*0df0*/  ISETP.GE.AND P0, PT, R6, UR4, PT ;  /* 0x0000000406007c0c */ /* 0x000fd6000bf06270 */
[----:B------:R1:W-:Y:S04]  /*0e00*/  @!P1 STG.E.128 desc[UR12][R20.64+0x7000], RZ ;  /* 0x007000ff14009986 */ /* 0x0003e8000c101d0c */
[----:B------:R1:W-:Y:S02]  /*0e10*/  @!P0 STG.E.128 desc[UR12][R20.64+0x7100], RZ ;  /* 0x007100ff14008986 */ /* 0x0003e4000c101d0c */
.L_x_7712:
[----:B------:R-:W-:Y:S05]  /*0e20*/  BSYNC B0 ;  /* 0x0000000000007941 */ /* 0x000fea0003800000 */
.L_x_7711:
        /* <DEDUP_REMOVED lines=29> */
.L_x_7696:
        /* <DEDUP_REMOVED lines=24> */
.L_x_7713:
        /* <DEDUP_REMOVED lines=37> */
[----:B--2---:R-:W-:-:S06]  /*13d0*/  IADD3 R7, R7, 0xffffffe, RZ ;  /* 0x0ffffffe07077810 */ /* 0x004fcc0007ffe0ff */
[----:B------:R-:W1:Y:S02]  /*13e0*/  F2I.FTZ.U32.TRUNC.NTZ R7, R7 ;  /* 0x0000000700077305 */ /* 0x000e64000021f000 */
[----:B-1----:R-:W-:-:S04]  /*13f0*/  IMAD.MOV R4, RZ, RZ, -R7 ;  /* 0x000000ffff047224 */ /* 0x002fc800078e0a07 */
        /* <DEDUP_REMOVED lines=16> */
[----:B------:R-:W-:-:S06]  /*1500*/  @P3 VIADD R24, R24, 0x1 ;  /* 0x0000000118183836 */ /* 0x000fcc0000000000 */
[----:B------:R-:W-:Y:S02]  /*1510*/  @!P1 IADD3 R24, -R24, RZ, RZ ;  /* 0x000000ff18189210 */ /* 0x000fe40007ffe1ff */
[----:B------:R-:W-:-:S04]  /*1520*/  @!P2 LOP3.LUT R24, RZ, R9, RZ, 0x33, !PT ;  /* 0x00000009ff18a212 */ /* 0x000fc800078e33ff */
[----:B------:R-:W-:Y:S02]  /*1530*/  SHF.R.S32.HI R9, RZ, 0x1f, R24 ;  /* 0x0000001fff097819 */ /* 0x000fe40000011418 */
[----:B----4-:R-:W-:Y:S01]  /*1540*/  SHF.R.S32.HI R3, RZ, 0x1f, R0 ;  /* 0x0000001fff037819 */ /* 0x010fe20000011400 */
[----:B--2---:R-:W-:-:S04]  /*1550*/  IMAD.WIDE.U32 R28, R0, R4, RZ ;  /* 0x00000004001c7225 */ /* 0x004fc800078e00ff */
[C---:B-1----:R-:W-:Y:S02]  /*1560*/  IMAD R10, R3.reuse, R6, RZ ;  /* 0x00000006030a7224 */ /* 0x042fe400078e02ff */
[----:B------:R-:W-:Y:S02]  /*1570*/  IMAD R3, R3, R4, RZ ;  /* 0x0000000403037224 */ /* 0x000fe400078e02ff */
[C---:B------:R-:W-:Y:S02]  /*1580*/  IMAD R7, R0.reuse, R7, R10 ;  /* 0x0000000700077224 */ /* 0x040fe400078e020a */
[----:B------:R-:W-:-:S04]  /*1590*/  IMAD.WIDE.U32 R10, R0, R6, RZ ;  /* 0x00000006000a7225 */ /* 0x000fc800078e00ff */
[-C--:B---3--:R-:W-:Y:S01]  /*15a0*/  IMAD R6, R17, R112.reuse, RZ ;  /* 0x0000007011067224 */ /* 0x088fe200078e02ff */
[----:B------:R-:W-:Y:S01]  /*15b0*/  IADD3 R11, R11, R7, RZ ;  /* 0x000000070b0b7210 */ /* 0x000fe20007ffe0ff */
[----:B------:R-:W-:Y:S02]  /*15c0*/  IMAD R7, R9, UR4, RZ ;  /* 0x0000000409077c24 */ /* 0x000fe4000f8e02ff */
[C---:B------:R-:W-:Y:S02]  /*15d0*/  IMAD R6, R13.reuse, R113, R6 ;  /* 0x000000710d067224 */ /* 0x040fe400078e0206 */
[----:B------:R-:W-:-:S04]  /*15e0*/  IMAD.WIDE.U32 R10, R13, R112, R10 ;  /* 0x000000700d0a7225 */ /* 0x000fc800078e000a */
[----:B------:R-:W-:Y:S02]  /*15f0*/  IMAD.IADD R11, R11, 0x1, R6 ;  /* 0x000000010b0b7824 */ /* 0x000fe400078e0206 */
[----:B------:R-:W-:Y:S02]  /*1600*/  IMAD R3, R0, R5, R3 ;  /* 0x0000000500037224 */ /* 0x000fe400078e0203 */
[C---:B------:R-:W-:Y:S02]  /*1610*/  IMAD R7, R24.reuse, UR5, R7 ;  /* 0x0000000518077c24 */ /* 0x040fe4000f8e0207 */
[----:B------:R-:W-:Y:S01]  /*1620*/  IMAD.WIDE.U32 R26, R24, UR4, R10 ;  /* 0x00000004181a7c25 */ /* 0x000fe2000f8e000a */
[----:B------:R-:W-:-:S04]  /*1630*/  IADD3 R10, R29, R3, RZ ;  /* 0x000000031d0a7210 */ /* 0x000fc80007ffe0ff */
[----:B------:R-:W-:Y:S01]  /*1640*/  IADD3 R20, R27, R7, RZ ;  /* 0x000000071b147210 */ /* 0x000fe20007ffe0ff */
[----:B------:R-:W-:Y:S06]  /*1650*/  BRA `(.L_x_7715) ;  /* 0x0000000400287947 */ /* 0x000fec0003800000 */
.L_x_7714:
        /* <DEDUP_REMOVED lines=47> */
.L_x_7716:
        /* <DEDUP_REMOVED lines=27> */
.L_x_7715:
        /* <DEDUP_REMOVED lines=14> */
[C---:B------:R-:W-:Y:S01]  /*1be0*/  ISETP.GE.AND P6, PT, R22.reuse, R151, PT ;  /* 0x000000971600720c */ /* 0x040fe20003fc6270 */
[----:B------:R-:W-:Y:S01]  /*1bf0*/  IMAD.SHL.U32 R25, R22, 0x40, RZ ;  /* 0x0000004016197824 */ /* 0x000fe200078e00ff */
[--C-:B------:R-:W-:Y:S01]  /*1c00*/  SHF.R.S32.HI R23, RZ, 0x1f, R22.reuse ;  /* 0x0000001fff177819 */ /* 0x100fe20000011416 */
        /* <DEDUP_REMOVED lines=9> */
[----:B------:R-:W-:Y:S01]  /*1ca0*/  IMAD.WIDE R30, R31, 0x40, R22 ;  /* 0x000000401f1e7825 */ /* 0x000fe200078e0216 */
[----:B------:R-:W-:-:S02]  /*1cb0*/  LOP3.LUT R19, R25, 0x38, R160, 0xf8, !PT ;  /* 0x0000003819137812 */ /* 0x000fc400078ef8a0 */
[C---:B------:R-:W-:Y:S01]  /*1cc0*/  ISETP.GE.AND P5, PT, R11.reuse, R151, PT ;  /* 0x000000970b00720c */ /* 0x040fe20003fa6270 */
[----:B------:R-:W-:Y:S01]  /*1cd0*/  VIADD R159, R160, 0x40 ;  /* 0x00000040a09f7836 */ /* 0x000fe20000000000 */
[CC--:B------:R-:W-:Y:S02]  /*1ce0*/  ISETP.GE.AND P4, PT, R11.reuse, R16.reuse, PT ;  /* 0x000000100b00720c */ /* 0x0c0fe40003f86270 */
[----:B------:R-:W-:Y:S02]  /*1cf0*/  ISETP.GE.AND P3, PT, R11, R16, PT ;  /* 0x000000100b00720c */ /* 0x000fe40003f66270 */
[----:B------:R-:W-:Y:S01]  /*1d00*/  @!P1 SHF.R.S32.HI R11, RZ, 0x1f, R161 ;  /* 0x0000001fff0b9819 */ /* 0x000fe200000114a1 */
[C---:B--2---:R-:W-:Y:S01]  /*1d10*/  @P1 IMAD.WIDE.U32 R36, R8.reuse, R4, RZ ;  /* 0x0000000408241225 */ /* 0x044fe200078e00ff */
[----:B------:R-:W-:Y:S02]  /*1d20*/  LOP3.LUT R158, R19, R158, RZ, 0x3c, !PT ;  /* 0x0000009e139e7212 */ /* 0x000fe400078e3cff */
[----:B------:R-:W-:Y:S01]  /*1d30*/  SHF.R.S32.HI R19, RZ, 0x1f, R14 ;  /* 0x0000001fff137819 */ /* 0x000fe2000001140e */
[----:B------:R-:W-:Y:S01]  /*1d40*/  @P1 IMAD R32, R8, R5, R37 ;  /* 0x0000000508201224 */ /* 0x000fe200078e0225 */
[----:B------:R-:W-:-:S02]  /*1d50*/  LEA.HI R5, R15, R2, RZ, 0x6 ;  /* 0x000000020f057211 */ /* 0x000fc400078f30ff */
[----:B------:R-:W-:Y:S01]  /*1d60*/  LEA.HI R4, R19, R14, RZ, 0x3 ;  /* 0x0000000e13047211 */ /* 0x000fe200078f18ff */
[-C--:B---3--:R-:W-:Y:S01]  /*1d70*/  @!P1 IMAD R34, R11, R6.reuse, RZ ;  /* 0x000000060b229224 */ /* 0x088fe200078e02ff */
[----:B------:R-:W-:Y:S01]  /*1d80*/  SHF.R.S32.HI R33, RZ, 0x1f, R160 ;  /* 0x0000001fff217819 */ /* 0x000fe200000114a0 */
[----:B------:R-:W-:Y:S01]  /*1d90*/  IMAD.SHL.U32 R11, R5, 0x8, RZ ;  /* 0x00000008050b7824 */ /* 0x000fe200078e00ff */
[----:B------:R-:W-:Y:S01]  /*1da0*/  LOP3.LUT R5, R4, 0xfffffff8, RZ, 0xc0, !PT ;  /* 0xfffffff804057812 */ /* 0x000fe200078ec0ff */
[C---:B------:R-:W-:Y:S01]  /*1db0*/  @!P1 IMAD R7, R161.reuse, R7, R34 ;  /* 0x00000007a1079224 */ /* 0x040fe200078e0222 */
[----:B------:R-:W-:Y:S01]  /*1dc0*/  SHF.R.S32.HI R19, RZ, 0x1f, R18 ;  /* 0x0000001fff137819 */ /* 0x000fe20000011412 */
[----:B------:R-:W-:Y:S01]  /*1dd0*/  @!P1 IMAD.WIDE.U32 R34, R161, R6, RZ ;  /* 0x00000006a1229225 */ /* 0x000fe200078e00ff */
[----:B------:R-:W-:Y:S02]  /*1de0*/  IADD3 R14, R14, -R5, RZ ;  /* 0x800000050e0e7210 */ /* 0x000fe40007ffe0ff */
[----:B------:R-:W-:Y:S01]  /*1df0*/  IADD3 R28, P2, R160, R28, RZ ;  /* 0x0000001ca01c7210 */ /* 0x000fe20007f5e0ff */
[----:B------:R-:W-:Y:S01]  /*1e00*/  @!P1 IMAD.MOV.U32 R36, RZ, RZ, R34 ;  /* 0x000000ffff249224 */ /* 0x000fe200078e0022 */
[----:B------:R-:W-:Y:S01]  /*1e10*/  LOP3.LUT R158, R158, 0xfffffe00, R11, 0xf8, !PT ;  /* 0xfffffe009e9e7812 */ /* 0x000fe200078ef80b */
[----:B------:R-:W-:-:S02]  /*1e20*/  IMAD R5, R9, UR6, RZ ;  /* 0x0000000609057c24 */ /* 0x000fc4000f8e02ff */
[----:B------:R-:W2:Y:S01]  /*1e30*/  LDC.64 R8, c[0x0][0x3c8] ;  /* 0x0000f200ff087b82 */ /* 0x000ea20000000a00 */
[----:B------:R-:W-:Y:S01]  /*1e40*/  @!P1 IMAD.IADD R32, R35, 0x1, R7 ;  /* 0x0000000123209824 */ /* 0x000fe200078e0207 */
[----:B------:R-:W-:Y:S01]  /*1e50*/  IADD3 R34, P1, R160, R36, RZ ;  /* 0x00000024a0227210 */ /* 0x000fe20007f3e0ff */
[----:B------:R-:W-:Y:S02]  /*1e60*/  IMAD R39, R19, UR4, RZ ;  /* 0x0000000413277c24 */ /* 0x000fe4000f8e02ff */
[C---:B------:R-:W-:Y:S02]  /*1e70*/  IMAD.X R29, R33.reuse, 0x1, R10, P2 ;  /* 0x00000001211d7824 */ /* 0x040fe400010e060a */
[----:B------:R-:W-:Y:S01]  /*1e80*/  IMAD.X R35, R33, 0x1, R32, P1 ;  /* 0x0000000121237824 */ /* 0x000fe200008e0620 */
[----:B------:R-:W-:Y:S01]  /*1e90*/  R2P PR, R14, 0x6 ;  /* 0x000000060e007804 */ /* 0x000fe20000000000 */
[----:B------:R-:W-:Y:S01]  /*1ea0*/  IMAD R6, R24, UR7, R5 ;  /* 0x0000000718067c24 */ /* 0x000fe2000f8e0205 */
[----:B------:R-:W-:Y:S01]  /*1eb0*/  MOV R5, 0x20 ;  /* 0x0000002000057802 */ /* 0x000fe20000000f00 */
[----:B------:R-:W-:Y:S01]  /*1ec0*/  IMAD.WIDE.U32 R34, R18, UR4, R34 ;  /* 0x0000000412227c25 */ /* 0x000fe2000f8e0022 */
[----:B------:R-:W-:-:S02]  /*1ed0*/  UMOV UR4, 0x400 ;  /* 0x0000040000047882 */ /* 0x000fc40000000000 */
[----:B-1----:R-:W-:Y:S01]  /*1ee0*/  ULEA UR4, UR8, UR4, 0x18 ;  /* 0x0000000408047291 */ /* 0x002fe2000f8ec03f */
[----:B------:R-:W-:Y:S01]  /*1ef0*/  IMAD.MOV.U32 R7, RZ, RZ, 0x10 ;  /* 0x00000010ff077424 */ /* 0x000fe200078e00ff */
[----:B------:R-:W-:Y:S01]  /*1f00*/  SEL R5, R5, 0xffffffe0, !P2 ;  /* 0xffffffe005057807 */ /* 0x000fe20005000000 */
[----:B------:R-:W-:Y:S02]  /*1f10*/  IMAD R39, R18, UR5, R39 ;  /* 0x0000000512277c24 */ /* 0x000fe4000f8e0227 */
[----:B------:R-:W-:Y:S01]  /*1f20*/  IMAD.WIDE.U32 R24, R24, UR6, R28 ;  /* 0x0000000618187c25 */ /* 0x000fe2000f8e001c */
[----:B------:R-:W-:Y:S02]  /*1f30*/  LEA R158, R158, UR4, 0x1 ;  /* 0x000000049e9e7c11 */ /* 0x000fe4000f8e08ff */
[----:B------:R-:W-:Y:S01]  /*1f40*/  SEL R7, R7, 0xfffffff0, !P1 ;  /* 0xfffffff007077807 */ /* 0x000fe20004800000 */
        /* <DEDUP_REMOVED lines=29> */
.L_x_7718:
[----:B------:R-:W-:Y:S05]  /*2120*/  BSYNC B0 ;  /* 0x0000000000007941 */ /* 0x000fea0003800000 */
.L_x_7717:
        /* <DEDUP_REMOVED lines=33> */
.L_x_7720:
[----:B------:R-:W-:Y:S05]  /*2340*/  BSYNC B0 ;  /* 0x0000000000007941 */ /* 0x000fea0003800000 */
.L_x_7719:
        /* <DEDUP_REMOVED lines=35> */
.L_x_7722:
[----:B------:R-:W-:Y:S05]  /*2580*/  BSYNC B0 ;  /* 0x0000000000007941 */ /* 0x000fea0003800000 */
.L_x_7721:
        /* <DEDUP_REMOVED lines=31> */
.L_x_7724:
[----:B------:R-:W-:Y:S05]  /*2780*/  BSYNC B0 ;  /* 0x0000000000007941 */ /* 0x000fea0003800000 */
.L_x_7723:
        /* <DEDUP_REMOVED lines=30> */
.L_x_7726:
[----:B------:R-:W-:Y:S05]  /*2970*/  BSYNC B0 ;  /* 0x0000000000007941 */ /* 0x000fea0003800000 */
.L_x_7725:
        /* <DEDUP_REMOVED lines=24> */
.L_x_7728:
[----:B------:R-:W-:Y:S05]  /*2b00*/  BSYNC B0 ;  /* 0x0000000000007941 */ /* 0x000fea0003800000 */
.L_x_7727:
        /* <DEDUP_REMOVED lines=25> */
.L_x_7730:
[----:B------:R-:W-:Y:S05]  /*2ca0*/  BSYNC B0 ;  /* 0x0000000000007941 */ /* 0x000fea0003800000 */
.L_x_7729:
        /* <DEDUP_REMOVED lines=29> */
.L_x_7732:
[----:B------:R-:W-:Y:S05]  /*2e80*/  BSYNC B0 ;  /* 0x0000000000007941 */ /* 0x000fea0003800000 */
.L_x_7731:
[----:B------:R-:W0:Y:S01]  /*2e90*/  LDGDEPBAR ;  /* 0x00000000000079af */ /* 0x000e220000000000 */
[----:B-1-34-:R-:W-:Y:S01]  /*2ea0*/  SHF.R.S32.HI R10, RZ, 0x1f, R161 ;  /* 0x0000001fff0a7819 */ /* 0x01afe200000114a1 */
[----:B------:R-:W-:Y:S01]  /*2eb0*/  ULDC.64 UR6, c[0x0][0x3d0] ;  /* 0x0000f40000067ab9 */ /* 0x000fe20000000a00 */
[----:B------:R-:W-:Y:S01]  /*2ec0*/  IMAD.IADD R25, R25, 0x1, R6 ;  /* 0x0000000119197824 */ /* 0x000fe200078e0206 */
        /* <DEDUP_REMOVED lines=19> */
[----:B------:R-:W-:Y:S01]  /*3000*/  IMAD.SHL.U32 R101, R4, 0x40, RZ ;  /* 0x0000004004657824 */ /* 0x000fe200078e00ff */
[----:B------:R-:W-:-:S04]  /*3010*/  DEPBAR.LE SB0, 0x0 ;  /* 0x000080000000791a */ /* 0x000fc80000000000 */
[----:B------:R2:W5:Y:S01]  /*3020*/  LDG.E R6, desc[UR12][R8.64] ;  /* 0x0000000c08067981 */ /* 0x000562000c1e1900 */
[----:B------:R-:W-:Y:S01]  /*3030*/  SHF.R.U32.HI R11, RZ, 0x3, R11 ;  /* 0x00000003ff0b7819 */ /* 0x000fe2000001160b */
[----:B------:R-:W-:Y:S01]  /*3040*/  IMAD.X R17, R23, 0x1, R17, P5 ;  /* 0x0000000117117824 */ /* 0x000fe200028e0611 */
        /* <DEDUP_REMOVED lines=42> */
.L_x_7734:
[----:B------:R-:W-:Y:S05]  /*32f0*/  BSYNC B0 ;  /* 0x0000000000007941 */ /* 0x000fea0003800000 */
.L_x_7733:
        /* <DEDUP_REMOVED lines=22> */
.L_x_7736:
[----:B------:R-:W-:Y:S05]  /*3460*/  BSYNC B0 ;  /* 0x0000000000007941 */ /* 0x000fea0003800000 */
.L_x_7735:
        /* <DEDUP_REMOVED lines=24> */
.L_x_7738:
[----:B------:R-:W-:Y:S05]  /*35f0*/  BSYNC B0 ;  /* 0x0000000000007941 */ /* 0x000fea0003800000 */
.L_x_7737:
        /* <DEDUP_REMOVED lines=24> */
.L_x_7740:
[----:B------:R-:W-:Y:S05]  /*3780*/  BSYNC B0 ;  /* 0x0000000000007941 */ /* 0x000fea0003800000 */
.L_x_7739:
[----:B------:R-:W-:Y:S01]  /*3790*/  LDSM.16.M88.4 R28, [R150] ;  /* 0x00000000961c783b */ /* 0x000fe20000000200 */
[----:B------:R-:W-:Y:S01]  /*37a0*/  R2P PR, R0, 0x6 ;  /* 0x0000000600007804 */ /* 0x000fe20000000000 */
[C---:B------:R-:W-:Y:S01]  /*37b0*/  VIADD R0, R149.reuse, 0x4000 ;  /* 0x0000400095007836 */ /* 0x040fe20000000000 */
[----:B------:R-:W-:Y:S01]  /*37c0*/  ULDC UR10, c[0x0][0x39c] ;  /* 0x0000e700000a7ab9 */ /* 0x000fe20000000800 */
[----:B------:R-:W3:Y:S01]  /*37d0*/  LDSM.16.M88.4 R24, [R149+0x4000] ;  /* 0x004000009518783b */ /* 0x000ee20000000200 */
[----:B------:R-:W-:Y:S01]  /*37e0*/  VIADD R147, R149, 0x4020 ;  /* 0x0000402095937836 */ /* 0x000fe20000000000 */
[----:B------:R-:W-:Y:S01]  /*37f0*/  LOP3.LUT R4, R4, R101, RZ, 0xfc, !PT ;  /* 0x0000006504047212 */ /* 0x000fe200078efcff */
[--C-:B------:R-:W-:Y:S01]  /*3800*/  IMAD R148, R7, 0x2, R150.reuse ;  /* 0x0000000207947824 */ /* 0x100fe200078e0296 */
[----:B------:R-:W4:Y:S01]  /*3810*/  LDSM.16.M88.4 R72, [R149+0x5000] ;  /* 0x005000009548783b */ /* 0x000f220000000200 */
[C---:B------:R-:W-:Y:S02]  /*3820*/  IMAD R146, R5.reuse, 0x2, R150 ;  /* 0x0000000205927824 */ /* 0x040fe400078e0296 */
[----:B------:R-:W-:Y:S01]  /*3830*/  IMAD R145, R5, 0x2, R148 ;  /* 0x0000000205917824 */ /* 0x000fe200078e0294 */
[----:B--2---:R-:W-:Y:S01]  /*3840*/  LDSM.16.M88.4 R8, [R148] ;  /* 0x000000009408783b */ /* 0x004fe20000000200 */
[----:B------:R-:W-:-:S02]  /*3850*/  IMAD.SHL.U32 R166, R2, 0x2, RZ ;  /* 0x0000000202a67824 */ /* 0x000fc400078e00ff */
[----:B------:R-:W-:Y:S01]  /*3860*/  @P1 VIADD R147, R0, 0xffffffe0 ;  /* 0xffffffe000931836 */ /* 0x000fe20000000000 */
[----:B------:R-:W-:Y:S01]  /*3870*/  LDSM.16.M88.4 R48, [R149+0x4800] ;  /* 0x004800009530783b */ /* 0x000fe20000000200 */
[----:B------:R-:W-:Y:S01]  /*3880*/  IMAD.MOV.U32 R0, RZ, RZ, 0x40 ;  /* 0x00000040ff007424 */ /* 0x000fe200078e00ff */
[----:B------:R-:W-:Y:S01]  /*3890*/  LOP3.LUT R166, R166, 0x6, RZ, 0xc0, !PT ;  /* 0x00000006a6a67812 */ /* 0x000fe200078ec0ff */
[C---:B------:R-:W-:Y:S01]  /*38a0*/  VIADD R139, R147.reuse, 0x800 ;  /* 0x00000800938b7836 */ /* 0x040fe20000000000 */
[----:B------:R-:W2:Y:S01]  /*38b0*/  LDSM.16.M88.4 R56, [R147] ;  /* 0x000000009338783b */ /* 0x000ea20000000200 */
[C---:B------:R-:W-:Y:S01]  /*38c0*/  IADD3 R138, R147.reuse, 0x1000, RZ ;  /* 0x00001000938a7810 */ /* 0x040fe20007ffe0ff */
[C---:B------:R-:W-:Y:S01]  /*38d0*/  VIADD R137, R147.reuse, 0x1800 ;  /* 0x0000180093897836 */ /* 0x040fe20000000000 */
[----:B------:R-:W-:Y:S01]  /*38e0*/  SEL R0, R0, 0xffffffc0, !P2 ;  /* 0xffffffc000007807 */ /* 0x000fe20005000000 */
[----:B------:R-:W-:Y:S01]  /*38f0*/  LDSM.16.M88.4 R64, [R146] ;  /* 0x000000009240783b */ /* 0x000fe20000000200 */
[----:B------:R-:W-:-:S02]  /*3900*/  VIADD R135, R147, 0x2000 ;  /* 0x0000200093877836 */ /* 0x000fc40000000000 */
[----:B------:R-:W-:Y:S01]  /*3910*/  VIADD R134, R147, 0x2800 ;  /* 0x0000280093867836 */ /* 0x000fe20000000000 */
[----:B------:R-:W-:Y:S01]  /*3920*/  LDSM.16.M88.4 R52, [R149+0x5800] ;  /* 0x005800009534783b */ /* 0x000fe20000000200 */
[----:B------:R-:W-:Y:S02]  /*3930*/  IMAD.IADD R143, R149, 0x1, R0 ;  /* 0x00000001958f7824 */ /* 0x000fe400078e0200 */
[----:B------:R-:W-:Y:S01]  /*3940*/  IMAD.IADD R136, R0, 0x1, R147 ;  /* 0x0000000100887824 */ /* 0x000fe200078e0293 */
[----:B------:R-:W-:Y:S01]  /*3950*/  LDSM.16.M88.4 R40, [R147+0x1000] ;  /* 0x001000009328783b */ /* 0x000fe20000000200 */
[C---:B------:R-:W-:Y:S02]  /*3960*/  VIADD R133, R147.reuse, 0x3000 ;  /* 0x0000300093857836 */ /* 0x040fe40000000000 */
[----:B------:R-:W-:Y:S01]  /*3970*/  VIADD R132, R147, 0x3800 ;  /* 0x0000380093847836 */ /* 0x000fe20000000000 */
[----:B------:R-:W1:Y:S04]  /*3980*/  LDSM.16.M88.4 R16, [R143+0x4000] ;  /* 0x004000008f10783b */ /* 0x000e680000000200 */
[----:B------:R-:W1:Y:S01]  /*3990*/  LDSM.16.M88.4 R32, [R147+0x800] ;  /* 0x000800009320783b */ /* 0x000e620000000200 */
[C---:B---3--:R-:W-:Y:S03]  /*39a0*/  HMMA.16816.F32.BF16 R12, R28.reuse, R24, RZ ;  /* 0x000000181c0c723c */ /* 0x048fe600000418ff */
[----:B------:R-:W-:Y:S04]  /*39b0*/  LDSM.16.M88.4 R88, [R145] ;  /* 0x000000009158783b */ /* 0x000fe80000000200 */
[----:B------:R-:W3:Y:S01]  /*39c0*/  LDSM.16.M88.4 R80, [R136] ;  /* 0x000000008850783b */ /* 0x000ee20000000200 */
[C---:B------:R-:W-:Y:S03]  /*39d0*/  HMMA.16816.F32.BF16 R24, R28.reuse, R26, RZ ;  /* 0x0000001a1c18723c */ /* 0x040fe600000418ff */
[----:B------:R-:W3:Y:S03]  /*39e0*/  LDSM.16.M88.4 R44, [R147+0x1800] ;  /* 0x00180000932c783b */ /* 0x000ee60000000200 */
[C---:B----4-:R-:W-:Y:S01]  /*39f0*/  HMMA.16816.F32.BF16 R76, R28.reuse, R72, RZ ;  /* 0x000000481c4c723c */ /* 0x050fe200000418ff */
[----:B------:R-:W-:Y:S04]  /*3a00*/  LDSM.16.M88.4 R60, [R150+0x2000] ;  /* 0x00200000963c783b */ /* 0x000fe80000000200 */
[----:B------:R-:W-:Y:S01]  /*3a10*/  LDSM.16.M88.4 R84, [R136+0x1000] ;  /* 0x001000008854783b */ /* 0x000fe20000000200 */
[----:B------:R-:W-:Y:S03]  /*3a20*/  HMMA.16816.F32.BF16 R72, R28, R74, RZ ;  /* 0x0000004a1c48723c */ /* 0x000fe600000418ff */
[----:B------:R-:W-:Y:S03]  /*3a30*/  LDSM.16.M88.4 R92, [R143+0x6000] ;  /* 0x006000008f5c783b */ /* 0x000fe60000000200 */
[C---:B--2---:R-:W-:Y:S01]  /*3a40*/  HMMA.16816.F32.BF16 R12, R8.reuse, R56, R12 ;  /* 0x00000038080c723c */ /* 0x044fe2000004180c */
[----:B------:R-:W-:Y:S04]  /*3a50*/  LDSM.16.M88.4 R96, [R149+0x6800] ;  /* 0x006800009560783b */ /* 0x000fe80000000200 */
[----:B------:R-:W0:Y:S01]  /*3a60*/  LDGDEPBAR ;  /* 0x00000000000079af */ /* 0x000e220000000000 */
[----:B------:R-:W-:Y:S03]  /*3a70*/  HMMA.16816.F32.BF16 R24, R8, R58, R24 ;  /* 0x0000003a0818723c */ /* 0x000fe60000041818 */
[----:B------:R-:W-:Y:S03]  /*3a80*/  LDSM.16.M88.4 R56, [R143+0x4800] ;  /* 0x004800008f38783b */ /* 0x000fe60000000200 */
[C---:B------:R-:W-:Y:S06]  /*3a90*/  HMMA.16816.F32.BF16 R36, R28.reuse, R48, RZ ;  /* 0x000000301c24723c */ /* 0x040fec00000418ff */
[----:B------:R-:W-:Y:S06]  /*3aa0*/  HMMA.16816.F32.BF16 R48, R28, R50, RZ ;  /* 0x000000321c30723c */ /* 0x000fec00000418ff */
[C---:B-1----:R-:W-:Y:S06]  /*3ab0*/  HMMA.16816.F32.BF16 R12, R64.reuse, R16, R12 ;  /* 0x00000010400c723c */ /* 0x042fec000004180c */
[----:B------:R-:W-:Y:S01]  /*3ac0*/  HMMA.16816.F32.BF16 R24, R64, R18, R24 ;  /* 0x000000124018723c */ /* 0x000fe20000041818 */
[----:B------:R-:W-:Y:S05]  /*3ad0*/  LDSM.16.M88.4 R16, [R136+0x800] ;  /* 0x000800008810783b */ /* 0x000fea0000000200 */
[C---:B------:R-:W-:Y:S06]  /*3ae0*/  HMMA.16816.F32.BF16 R68, R28.reuse, R52, RZ ;  /* 0x000000341c44723c */ /* 0x040fec00000418ff */
[----:B------:R-:W-:Y:S01]  /*3af0*/  HMMA.16816.F32.BF16 R28, R28, R54, RZ ;  /* 0x000000361c1c723c */ /* 0x000fe200000418ff */
[----:B------:R-:W-:Y:S05]  /*3b00*/  LDSM.16.M88.4 R52, [R143+0x5800] ;  /* 0x005800008f34783b */ /* 0x000fea0000000200 */
[C---:B------:R-:W-:Y:S06]  /*3b10*/  HMMA.16816.F32.BF16 R76, R8.reuse, R40, R76 ;  /* 0x00000028084c723c */ /* 0x040fec000004184c */
[C---:B------:R-:W-:Y:S01]  /*3b20*/  HMMA.16816.F32.BF16 R72, R8.reuse, R42, R72 ;  /* 0x0000002a0848723c */ /* 0x040fe20000041848 */
[----:B------:R-:W1:Y:S05]  /*3b30*/  LDSM.16.M88.4 R40, [R149+0x6000] ;  /* 0x006000009528783b */ /* 0x000e6a0000000200 */
[C---:B------:R-:W-:Y:S06]  /*3b40*/  HMMA.16816.F32.BF16 R36, R8.reuse, R32, R36 ;  /* 0x000000200824723c */ /* 0x040fec0000041824 */
[----:B------:R-:W-:Y:S01]  /*3b50*/  HMMA.16816.F32.BF16 R48, R8, R34, R48 ;  /* 0x000000220830723c */ /* 0x000fe20000041830 */
[----:B------:R-:W2:Y:S05]  /*3b60*/  LDSM.16.M88.4 R32, [R143+0x5000] ;  /* 0x005000008f20783b */ /* 0x000eaa0000000200 */
[C---:B---3--:R-:W-:Y:S06]  /*3b70*/  HMMA.16816.F32.BF16 R12, R88.reuse, R80, R12 ;  /* 0x00000050580c723c */ /* 0x048fec000004180c */
[----:B------:R-:W-:Y:S01]  /*3b80*/  HMMA.16816.F32.BF16 R24, R88, R82, R24 ;  /* 0x000000525818723c */ /* 0x000fe20000041818 */
[----:B------:R-:W-:Y:S05]  /*3b90*/  LDSM.16.M88.4 R80, [R136+0x1800] ;  /* 0x001800008850783b */ /* 0x000fea0000000200 */
[C---:B------:R-:W-:Y:S06]  /*3ba0*/  HMMA.16816.F32.BF16 R68, R8.reuse, R44, R68 ;  /* 0x0000002c0844723c */ /* 0x040fec0000041844 */
[----:B------:R-:W-:Y:S01]  /*3bb0*/  HMMA.16816.F32.BF16 R8, R8, R46, R28 ;  /* 0x0000002e0808723c */ /* 0x000fe2000004181c */
[----:B------:R-:W-:Y:S04]  /*3bc0*/  LDSM.16.M88.4 R44, [R148+0x2000] ;  /* 0x00200000942c783b */ /* 0x000fe80000000200 */
[----:B------:R-:W3:Y:S01]  /*3bd0*/  LDSM.16.M88.4 R28, [R147+0x2000] ;  /* 0x00200000931c783b */ /* 0x000ee20000000200 */
[C---:B-1----:R-:W-:Y:S06]  /*3be0*/  HMMA.16816.F32.BF16 R12, R60.reuse, R40, R12 ;  /* 0x000000283c0c723c */ /* 0x042fec000004180c */
[----:B------:R-:W-:Y:S01]  /*3bf0*/  HMMA.16816.F32.BF16 R24, R60, R42, R24 ;  /* 0x0000002a3c18723c */ /* 0x000fe20000041818 */
[----:B------:R-:W-:Y:S05]  /*3c00*/  LDSM.16.M88.4 R40, [R147+0x2800] ;  /* 0x002800009328783b */ /* 0x000fea0000000200 */
[C---:B------:R-:W-:Y:S06]  /*3c10*/  HMMA.16816.F32.BF16 R36, R64.reuse, R56, R36 ;  /* 0x000000384024723c */ /* 0x040fec0000041824 */
[C---:B------:R-:W-:Y:S01]  /*3c20*/  HMMA.16816.F32.BF16 R48, R64.reuse, R58, R48 ;  /* 0x0000003a4030723c */ /* 0x040fe20000041830 */
[----:B------:R-:W-:Y:S05]  /*3c30*/  LDSM.16.M88.4 R56, [R149+0x7000] ;  /* 0x007000009538783b */ /* 0x000fea0000000200 */
[C---:B--2---:R-:W-:Y:S06]  /*3c40*/  HMMA.16816.F32.BF16 R76, R64.reuse, R32, R76 ;  /* 0x00000020404c723c */ /* 0x044fec000004184c */
[C---:B------:R-:W-:Y:S01]  /*3c50*/  HMMA.16816.F32.BF16 R72, R64.reuse, R34, R72 ;  /* 0x000000224048723c */ /* 0x040fe20000041848 */
[----:B------:R-:W1:Y:S05]  /*3c60*/  LDSM.16.M88.4 R32, [R146+0x2000] ;  /* 0x002000009220783b */ /* 0x000e6a0000000200 */
[----:B------:R-:W-:Y:S06]  /*3c70*/  HMMA.16816.F32.BF16 R68, R64, R52, R68 ;  /* 0x000000344044723c */ /* 0x000fec0000041844 */
[----:B---3--:R-:W-:Y:S06]  /*3c80*/  HMMA.16816.F32.BF16 R12, R44, R28, R12 ;  /* 0x0000001c2c0c723c */ /* 0x008fec000004180c */
[----:B------:R-:W-:Y:S01]  /*3c90*/  HMMA.16816.F32.BF16 R64, R64, R54, R8 ;  /* 0x000000364040723c */ /* 0x000fe20000041808 */
[----:B------:R-:W-:Y:S04]  /*3ca0*/  LDSM.16.M88.4 R8, [R145+0x2000] ;  /* 0x002000009108783b */ /* 0x000fe80000000200 */
[----:B------:R-:W-:Y:S01]  /*3cb0*/  LDSM.16.M88.4 R52, [R149+0x7800] ;  /* 0x007800009534783b */ /* 0x000fe20000000200 */
[----:B------:R-:W-:Y:S03]  /*3cc0*/  HMMA.16816.F32.BF16 R24, R44, R30, R24 ;  /* 0x0000001e2c18723c */ /* 0x000fe60000041818 */
[----:B------:R-:W-:Y:S03]  /*3cd0*/  LDSM.16.M88.4 R28, [R143+0x6800] ;  /* 0x006800008f1c783b */ /* 0x000fe60000000200 */
[C---:B------:R-:W-:Y:S06]  /*3ce0*/  HMMA.16816.F32.BF16 R36, R88.reuse, R16, R36 ;  /* 0x000000105824723c */ /* 0x040fec0000041824 */
[C---:B------:R-:W-:Y:S01]  /*3cf0*/  HMMA.16816.F32.BF16 R48, R88.reuse, R18, R48 ;  /* 0x000000125830723c */ /* 0x040fe20000041830 */
[----:B------:R-:W2:Y:S05]  /*3d00*/  LDSM.16.M88.4 R16, [R136+0x2000] ;  /* 0x002000008810783b */ /* 0x000eaa0000000200 */
[C---:B------:R-:W-:Y:S06]  /*3d10*/  HMMA.16816.F32.BF16 R76, R88.reuse, R84, R76 ;  /* 0x00000054584c723c */ /* 0x040fec000004184c */
[----:B------:R-:W-:Y:S01]  /*3d20*/  HMMA.16816.F32.BF16 R72, R88, R86, R72 ;  /* 0x000000565848723c */ /* 0x000fe20000041848 */
[----:B------:R-:W-:Y:S05]  /*3d30*/  LDSM.16.M88.4 R84, [R136+0x2800] ;  /* 0x002800008854783b */ /* 0x000fea0000000200 */
[----:B-1----:R-:W-:Y:S06]  /*3d40*/  HMMA.16816.F32.BF16 R12, R32, R92, R12 ;  /* 0x0000005c200c723c */ /* 0x002fec000004180c */
[C---:B------:R-:W-:Y:S06]  /*3d50*/  HMMA.16816.F32.BF16 R68, R88.reuse, R80, R68 ;  /* 0x000000505844723c */ /* 0x040fec0000041844 */
[----:B------:R-:W-:Y:S01]  /*3d60*/  HMMA.16816.F32.BF16 R64, R88, R82, R64 ;  /* 0x000000525840723c */ /* 0x000fe20000041840 */
[----:B------:R-:W1:Y:S04]  /*3d70*/  LDSM.16.M88.4 R80, [R147+0x3000] ;  /* 0x003000009350783b */ /* 0x000e680000000200 */
[----:B------:R-:W3:Y:S01]  /*3d80*/  LDSM.16.M88.4 R88, [R147+0x3800] ;  /* 0x003800009358783b */ /* 0x000ee20000000200 */
[----:B------:R-:W-:Y:S06]  /*3d90*/  HMMA.16816.F32.BF16 R24, R32, R94, R24 ;  /* 0x0000005e2018723c */ /* 0x000fec0000041818 */
[C---:B------:R-:W-:Y:S06]  /*3da0*/  HMMA.16816.F32.BF16 R36, R60.reuse, R96, R36 ;  /* 0x000000603c24723c */ /* 0x040fec0000041824 */
[C---:B------:R-:W-:Y:S06]  /*3db0*/  HMMA.16816.F32.BF16 R48, R60.reuse, R98, R48 ;  /* 0x000000623c30723c */ /* 0x040fec0000041830 */
[C---:B------:R-:W-:Y:S06]  /*3dc0*/  HMMA.16816.F32.BF16 R76, R60.reuse, R56, R76 ;  /* 0x000000383c4c723c */ /* 0x040fec000004184c */
[----:B------:R-:W-:Y:S06]  /*3dd0*/  HMMA.16816.F32.BF16 R72, R60, R58, R72 ;  /* 0x0000003a3c48723c */ /* 0x000fec0000041848 */
[----:B--2---:R-:W-:Y:S06]  /*3de0*/  HMMA.16816.F32.BF16 R12, R8, R16, R12 ;  /* 0x00000010080c723c */ /* 0x004fec000004180c */
[----:B------:R-:W-:Y:S06]  /*3df0*/  HMMA.16816.F32.BF16 R68, R60, R52, R68 ;  /* 0x000000343c44723c */ /* 0x000fec0000041844 */
[----:B------:R-:W-:Y:S01]  /*3e00*/  HMMA.16816.F32.BF16 R24, R8, R18, R24 ;  /* 0x000000120818723c */ /* 0x000fe20000041818 */
[----:B------:R-:W2:Y:S05]  /*3e10*/  LDSM.16.M88.4 R16, [R143+0x7000] ;  /* 0x007000008f10783b */ /* 0x000eaa0000000200 */
[C---:B------:R-:W-:Y:S06]  /*3e20*/  HMMA.16816.F32.BF16 R36, R44.reuse, R40, R36 ;  /* 0x000000282c24723c */ /* 0x040fec0000041824 */
[----:B------:R-:W-:Y:S01]  /*3e30*/  HMMA.16816.F32.BF16 R48, R44, R42, R48 ;  /* 0x0000002a2c30723c */ /* 0x000fe20000041830 */
[----:B------:R-:W4:Y:S01]  /*3e40*/  LDSM.16.M88.4 R40, [R143+0x7800] ;  /* 0x007800008f28783b */ /* 0x000f220000000200 */
[----:B------:R-:W-:Y:S01]  /*3e50*/  FMUL.FTZ R13, R13, UR10 ;  /* 0x0000000a0d0d7c20 */ /* 0x000fe20008410000 */
[----:B------:R-:W-:Y:S01]  /*3e60*/  FMUL.FTZ R15, R15, UR10 ;  /* 0x0000000a0f0f7c20 */ /* 0x000fe20008410000 */
[----:B------:R-:W-:Y:S01]  /*3e70*/  FMUL.FTZ R12, R12, UR10 ;  /* 0x0000000a0c0c7c20 */ /* 0x000fe20008410000 */
[----:B------:R-:W-:Y:S01]  /*3e80*/  FMUL.FTZ R14, R14, UR10 ;  /* 0x0000000a0e0e7c20 */ /* 0x000fe20008410000 */
[----:B------:R-:W-:Y:S02]  /*3e90*/  HMMA.16816.F32.BF16 R64, R60, R54, R64 ;  /* 0x000000363c40723c */ /* 0x000fe40000041840 */
[----:B------:R-:W4:Y:S04]  /*3ea0*/  MUFU.TANH R13, R13 ;  /* 0x0000000d000d7308 */ /* 0x000f280000002400 */
[C---:B-1----:R-:W-:Y:S01]  /*3eb0*/  HMMA.16816.F32.BF16 R76, R44.reuse, R80, R76 ;  /* 0x000000502c4c723c */ /* 0x042fe2000004184c */
[----:B------:R-:W-:Y:S01]  /*3ec0*/  FMUL.FTZ R24, R24, UR10 ;  /* 0x0000000a18187c20 */ /* 0x000fe20008410000 */
[----:B------:R-:W-:Y:S01]  /*3ed0*/  FMUL.FTZ R26, R26, UR10 ;  /* 0x0000000a1a1a7c20 */ /* 0x000fe20008410000 */
[----:B------:R-:W-:Y:S01]  /*3ee0*/  FMUL.FTZ R25, R25, UR10 ;  /* 0x0000000a19197c20 */ /* 0x000fe20008410000 */
[----:B------:R-:W1:Y:S01]  /*3ef0*/  MUFU.TANH R15, R15 ;  /* 0x0000000f000f7308 */ /* 0x000e620000002400 */
[----:B------:R-:W-:Y:S01]  /*3f00*/  FMUL.FTZ R27, R27, UR10 ;  /* 0x0000000a1b1b7c20 */ /* 0x000fe20008410000 */
[C---:B------:R-:W-:Y:S06]  /*3f10*/  HMMA.16816.F32.BF16 R72, R44.reuse, R82, R72 ;  /* 0x000000522c48723c */ /* 0x040fec0000041848 */
[----:B---3--:R-:W-:Y:S01]  /*3f20*/  HMMA.16816.F32.BF16 R68, R44, R88, R68 ;  /* 0x000000582c44723c */ /* 0x008fe20000041844 */
[----:B------:R-:W3:Y:S05]  /*3f30*/  MUFU.TANH R55, R24 ;  /* 0x0000001800377308 */ /* 0x000eea0000002400 */
[C---:B------:R-:W-:Y:S03]  /*3f40*/  HMMA.16816.F32.BF16 R36, R32.reuse, R28, R36 ;  /* 0x0000001c2024723c */ /* 0x040fe60000041824 */
[----:B------:R-:W-:Y:S03]  /*3f50*/  MUFU.TANH R25, R25 ;  /* 0x0000001900197308 */ /* 0x000fe60000002400 */
[----:B------:R-:W-:Y:S01]  /*3f60*/  HMMA.16816.F32.BF16 R48, R32, R30, R48 ;  /* 0x0000001e2030723c */ /* 0x000fe20000041830 */
[----:B------:R-:W1:Y:S04]  /*3f70*/  LDSM.16.M88.4 R28, [R136+0x3000] ;  /* 0x00300000881c783b */ /* 0x000e680000000200 */
[----:B------:R-:W-:Y:S01]  /*3f80*/  MUFU.TANH R27, R27 ;  /* 0x0000001b001b7308 */ /* 0x000fe20000002400 */
[----:B------:R-:W-:Y:S06]  /*3f90*/  HMMA.16816.F32.BF16 R64, R44, R90, R64 ;  /* 0x0000005a2c40723c */ /* 0x000fec0000041840 */
[C---:B--2---:R-:W-:Y:S01]  /*3fa0*/  HMMA.16816.F32.BF16 R76, R32.reuse, R16, R76 ;  /* 0x00000010204c723c */ /* 0x044fe2000004184c */
[----:B------:R-:W2:Y:S05]  /*3fb0*/  MUFU.TANH R45, R26 ;  /* 0x0000001a002d7308 */ /* 0x000eaa0000002400 */
[----:B------:R-:W-:Y:S01]  /*3fc0*/  HMMA.16816.F32.BF16 R72, R32, R18, R72 ;  /* 0x000000122048723c */ /* 0x000fe20000041848 */
[----:B------:R-:W3:Y:S01]  /*3fd0*/  LDSM.16.M88.4 R16, [R136+0x3800] ;  /* 0x003800008810783b */ /* 0x000ee20000000200 */
[----:B------:R-:W-:-:S04]  /*3fe0*/  DEPBAR.LE SB0, 0x0 ;  /* 0x000080000000791a */ /* 0x000fc80000000000 */
[----:B----4-:R-:W-:Y:S01]  /*3ff0*/  HMMA.16816.F32.BF16 R68, R32, R40, R68 ;  /* 0x000000282044723c */ /* 0x010fe20000041844 */
[----:B------:R4:W-:Y:S05]  /*4000*/  MUFU.TANH R53, R12 ;  /* 0x0000000c00357308 */ /* 0x0009ea0000002400 */
[----:B------:R-:W-:Y:S01]  /*4010*/  HMMA.16816.F32.BF16 R36, R8, R84, R36 ;  /* 0x000000540824723c */ /* 0x000fe20000041824 */
[----:B------:R-:W-:-:S04]  /*4020*/  LOP3.LUT R41, R104, 0xffffffe0, RZ, 0xc0, !PT ;  /* 0xffffffe068297812 */ /* 0x000fc800078ec0ff */
[----:B------:R-:W-:Y:S01]  /*4030*/  IADD3 R0, -R41, R2, RZ ;  /* 0x0000000229007210 */ /* 0x000fe20007ffe1ff */
[----:B------:R-:W-:Y:S01]  /*4040*/  HMMA.16816.F32.BF16 R64, R32, R42, R64 ;  /* 0x0000002a2040723c */ /* 0x000fe20000041840 */
[----:B------:R-:W-:Y:S02]  /*4050*/  IMAD.IADD R2, R3, 0x1, R166 ;  /* 0x0000000103027824 */ /* 0x000fe400078e02a6 */
[----:B------:R-:W-:-:S03]  /*4060*/  SHF.R.S32.HI R165, RZ, 0x1f, R0 ;  /* 0x0000001fffa57819 */ /* 0x000fc60000011400 */
[C---:B------:R-:W-:Y:S01]  /*4070*/  HMMA.16816.F32.BF16 R48, R8.reuse, R86, R48 ;  /* 0x000000560830723c */ /* 0x040fe20000041830 */
[----:B------:R-:W-:Y:S01]  /*4080*/  LEA.HI R165, R165, R0, RZ, 0x2 ;  /* 0x00000000a5a57211 */ /* 0x000fe200078f10ff */
[----:B------:R-:W-:Y:S01]  /*4090*/  IMAD R0, R102, 0x10, R106 ;  /* 0x0000001066007824 */ /* 0x000fe200078e026a */
[----:B------:R-:W-:Y:S01]  /*40a0*/  SHF.R.S32.HI R35, RZ, 0x1f, R102 ;  /* 0x0000001fff237819 */ /* 0x000fe20000011466 */
[----:B----4-:R-:W-:Y:S01]  /*40b0*/  VIADD R12, R2, 0x18 ;  /* 0x00000018020c7836 */ /* 0x010fe20000000000 */
[----:B------:R-:W-:Y:S01]  /*40c0*/  SHF.R.S32.HI R165, RZ, 0x2, R165 ;  /* 0x00000002ffa57819 */ /* 0x000fe200000114a5 */
[----:B-1----:R-:W-:Y:S03]  /*40d0*/  HMMA.16816.F32.BF16 R76, R8, R28, R76 ;  /* 0x0000001c084c723c */ /* 0x002fe6000004184c */
[----:B------:R-:W-:-:S03]  /*40e0*/  IADD3 R0, R0, 0x1, R165 ;  /* 0x0000000100007810 */ /* 0x000fc60007ffe0a5 */
[----:B------:R-:W-:Y:S01]  /*40f0*/  FMUL.FTZ R37, R37, UR10 ;  /* 0x0000000a25257c20 */ /* 0x000fe20008410000 */
[----:B------:R-:W-:Y:S01]  /*4100*/  IADD3 R0, R100, R0, -R107 ;  /* 0x0000000064007210 */ /* 0x000fe20007ffe86b */
[C---:B------:R-:W-:Y:S01]  /*4110*/  HMMA.16816.F32.BF16 R72, R8.reuse, R30, R72 ;  /* 0x0000001e0848723c */ /* 0x040fe20000041848 */
[----:B------:R-:W-:Y:S01]  /*4120*/  FMUL.FTZ R36, R36, UR10 ;  /* 0x0000000a24247c20 */ /* 0x000fe20008410000 */
[----:B------:R-:W-:Y:S01]  /*4130*/  FMUL.FTZ R38, R38, UR10 ;  /* 0x0000000a26267c20 */ /* 0x000fe20008410000 */
[----:B------:R-:W-:Y:S01]  /*4140*/  FMUL.FTZ R39, R39, UR10 ;  /* 0x0000000a27277c20 */ /* 0x000fe20008410000 */
[----:B------:R-:W-:Y:S02]  /*4150*/  IMAD.IADD R105, R0, 0x1, R105 ;  /* 0x0000000100697824 */ /* 0x000fe400078e0269 */
[----:B-----5:R-:W-:Y:S01]  /*4160*/  FMUL.FTZ R0, R6, R103 ;  /* 0x0000006706007220 */ /* 0x020fe20000410000 */
[C---:B---3--:R-:W-:Y:S01]  /*4170*/  HMMA.16816.F32.BF16 R68, R8.reuse, R16, R68 ;  /* 0x000000100844723c */ /* 0x048fe20000041844 */
[----:B------:R-:W-:Y:S01]  /*4180*/  VIADD R6, R2, 0x1 ;  /* 0x0000000102067836 */ /* 0x000fe20000000000 */
[----:B------:R-:W-:Y:S01]  /*4190*/  LEA.HI R31, R35, R102, RZ, 0x2 ;  /* 0x00000066231f7211 */ /* 0x000fe200078f10ff */
[----:B------:R-:W1:Y:S01]  /*41a0*/  MUFU.TANH R47, R36 ;  /* 0x00000024002f7308 */ /* 0x000e620000002400 */
[C---:B------:R-:W-:Y:S01]  /*41b0*/  VIMNMX R123, R105.reuse, R100, PT ;  /* 0x00000064697b7248 */ /* 0x040fe20003fe0100 */
[----:B------:R-:W-:Y:S01]  /*41c0*/  FMUL.FTZ R48, R48, UR10 ;  /* 0x0000000a30307c20 */ /* 0x000fe20008410000 */
[----:B------:R-:W-:Y:S01]  /*41d0*/  HMMA.16816.F32.BF16 R64, R8, R18, R64 ;  /* 0x000000120840723c */ /* 0x000fe20000041840 */
[----:B------:R-:W-:Y:S01]  /*41e0*/  VIADDMNMX R122, R105, 0x8, R100, PT ;  /* 0x00000008697a7846 */ /* 0x000fe20003800164 */
[----:B------:R-:W-:Y:S01]  /*41f0*/  FMUL.FTZ R49, R49, UR10 ;  /* 0x0000000a31317c20 */ /* 0x000fe20008410000 */
[----:B------:R-:W-:Y:S01]  /*4200*/  LOP3.LUT R31, R31, 0xfffffffc, RZ, 0xc0, !PT ;  /* 0xfffffffc1f1f7812 */ /* 0x000fe200078ec0ff */
[----:B------:R-:W-:Y:S01]  /*4210*/  FMUL.FTZ R78, R78, UR10 ;  /* 0x0000000a4e4e7c20 */ /* 0x000fe20008410000 */
[-C--:B------:R-:W-:Y:S01]  /*4220*/  ISETP.GE.AND P5, PT, R6, R123.reuse, PT ;  /* 0x0000007b0600720c */ /* 0x080fe20003fa6270 */
[----:B------:R-:W-:Y:S01]  /*4230*/  MUFU.TANH R37, R37 ;  /* 0x0000002500257308 */ /* 0x000fe20000002400 */
[----:B------:R-:W-:Y:S01]  /*4240*/  VIADD R10, R2, 0x8 ;  /* 0x00000008020a7836 */ /* 0x000fe20000000000 */
[----:B------:R-:W-:Y:S01]  /*4250*/  ISETP.GE.AND P1, PT, R6, R122, PT ;  /* 0x0000007a0600720c */ /* 0x000fe20003f26270 */
[----:B------:R-:W-:Y:S01]  /*4260*/  IMAD.IADD R164, R102, 0x1, -R31 ;  /* 0x0000000166a47824 */ /* 0x000fe200078e0a1f */
[----:B------:R-:W-:Y:S01]  /*4270*/  I2FP.F32.S32 R8, R6 ;  /* 0x0000000600087245 */ /* 0x000fe20000201400 */
[----:B------:R-:W-:Y:S01]  /*4280*/  FMUL.FTZ R9, R50, UR10 ;  /* 0x0000000a32097c20 */ /* 0x000fe20008410000 */
[----:B------:R-:W-:Y:S01]  /*4290*/  I2FP.F32.S32 R6, R10 ;  /* 0x0000000a00067245 */ /* 0x000fe20000201400 */
[----:B------:R-:W-:Y:S01]  /*42a0*/  FMUL.FTZ R19, R76, UR10 ;  /* 0x0000000a4c137c20 */ /* 0x000fe20008410000 */
[----:B------:R-:W3:Y:S01]  /*42b0*/  MUFU.TANH R33, R38 ;  /* 0x0000002600217308 */ /* 0x000ee20000002400 */
[CC--:B------:R-:W-:Y:S01]  /*42c0*/  FFMA.FTZ R13, R0.reuse, R8.reuse, R13 ;  /* 0x00000008000d7223 */ /* 0x0c0fe2000001000d */
[----:B------:R-:W-:Y:S01]  /*42d0*/  FFMA.FTZ R15, R0, R8, R15 ;  /* 0x00000008000f7223 */ /* 0x000fe2000001000f */
[----:B------:R-:W-:Y:S01]  /*42e0*/  ISETP.GE.AND P3, PT, R10, R123, PT ;  /* 0x0000007b0a00720c */ /* 0x000fe20003f66270 */
[----:B------:R-:W-:Y:S01]  /*42f0*/  FFMA.FTZ R16, R0, R6, R55 ;  /* 0x0000000600107223 */ /* 0x000fe20000010037 */
[----:B------:R-:W-:Y:S01]  /*4300*/  ISETP.GE.AND P2, PT, R10, R122, PT ;  /* 0x0000007a0a00720c */ /* 0x000fe20003f46270 */
[----:B--2---:R-:W-:Y:S01]  /*4310*/  FFMA.FTZ R31, R0, R6, R45 ;  /* 0x00000006001f7223 */ /* 0x004fe2000001002d */
[C---:B------:R-:W-:Y:S01]  /*4320*/  IADD3 R8, R2.reuse, 0x9, RZ ;  /* 0x0000000902087810 */ /* 0x040fe20007ffe0ff */
[----:B------:R2:W4:Y:S01]  /*4330*/  MUFU.TANH R29, R39 ;  /* 0x00000027001d7308 */ /* 0x0005220000002400 */
[----:B------:R-:W-:-:S02]  /*4340*/  VIADD R10, R2, 0x10 ;  /* 0x00000010020a7836 */ /* 0x000fc40000000000 */
[----:B------:R-:W-:Y:S01]  /*4350*/  FMUL.FTZ R11, R51, UR10 ;  /* 0x0000000a330b7c20 */ /* 0x000fe20008410000 */
[----:B------:R-:W-:Y:S01]  /*4360*/  VIADD R6, R2, 0x11 ;  /* 0x0000001102067836 */ /* 0x000fe20000000000 */
[CC--:B------:R-:W-:Y:S01]  /*4370*/  ISETP.GE.AND P6, PT, R8.reuse, R123.reuse, PT ;  /* 0x0000007b0800720c */ /* 0x0c0fe20003fc6270 */
[----:B------:R-:W-:Y:S01]  /*4380*/  FMUL.FTZ R73, R73, UR10 ;  /* 0x0000000a49497c20 */ /* 0x000fe20008410000 */
[----:B------:R-:W-:Y:S01]  /*4390*/  ISETP.GE.AND P4, PT, R8, R122, PT ;  /* 0x0000007a0800720c */ /* 0x000fe20003f86270 */
[----:B------:R-:W-:Y:S01]  /*43a0*/  FMUL.FTZ R75, R75, UR10 ;  /* 0x0000000a4b4b7c20 */ /* 0x000fe20008410000 */
[----:B------:R-:W-:Y:S01]  /*43b0*/  I2FP.F32.S32 R8, R8 ;  /* 0x0000000800087245 */ /* 0x000fe20000201400 */
[----:B------:R-:W4:Y:S01]  /*43c0*/  MUFU.TANH R35, R48 ;  /* 0x0000003000237308 */ /* 0x000f220000002400 */
[----:B------:R-:W-:Y:S01]  /*43d0*/  FSEL R24, R13, -INF , !P5 ;  /* 0xff8000000d187808 */ /* 0x000fe20006800000 */
[----:B------:R-:W-:Y:S01]  /*43e0*/  FMUL.FTZ R41, R77, UR10 ;  /* 0x0000000a4d297c20 */ /* 0x000fe20008410000 */
[----:B------:R-:W-:Y:S01]  /*43f0*/  FSEL R16, R16, -INF , !P3 ;  /* 0xff80000010107808 */ /* 0x000fe20005800000 */
[CC--:B------:R-:W-:Y:S01]  /*4400*/  FFMA.FTZ R30, R0.reuse, R8.reuse, R25 ;  /* 0x00000008001e7223 */ /* 0x0c0fe20000010019 */
[----:B------:R-:W-:Y:S01]  /*4410*/  FSEL R31, R31, -INF , !P2 ;  /* 0xff8000001f1f7808 */ /* 0x000fe20005000000 */
[----:B------:R-:W-:Y:S01]  /*4420*/  FFMA.FTZ R8, R0, R8, R27 ;  /* 0x0000000800087223 */ /* 0x000fe2000001001b */
[CC--:B------:R-:W-:Y:S01]  /*4430*/  ISETP.GE.AND P5, PT, R10.reuse, R123.reuse, PT ;  /* 0x0000007b0a00720c */ /* 0x0c0fe20003fa6270 */
[----:B------:R-:W-:Y:S01]  /*4440*/  MUFU.TANH R17, R49 ;  /* 0x0000003100117308 */ /* 0x000fe20000002400 */
[----:B--2---:R-:W-:Y:S01]  /*4450*/  FSEL R39, R15, -INF , !P1 ;  /* 0xff8000000f277808 */ /* 0x004fe20004800000 */
[----:B------:R-:W-:Y:S01]  /*4460*/  FMUL.FTZ R79, R79, UR10 ;  /* 0x0000000a4f4f7c20 */ /* 0x000fe20008410000 */
[-C--:B------:R-:W-:Y:S01]  /*4470*/  ISETP.GE.AND P1, PT, R10, R122.reuse, PT ;  /* 0x0000007a0a00720c */ /* 0x080fe20003f26270 */
[----:B------:R-:W-:Y:S01]  /*4480*/  FMUL.FTZ R72, R72, UR10 ;  /* 0x0000000a48487c20 */ /* 0x000fe20008410000 */
[-C--:B------:R-:W-:Y:S01]  /*4490*/  ISETP.GE.AND P3, PT, R6, R123.reuse, PT ;  /* 0x0000007b0600720c */ /* 0x080fe20003f66270 */
[----:B------:R-:W-:Y:S01]  /*44a0*/  FMUL.FTZ R74, R74, UR10 ;  /* 0x0000000a4a4a7c20 */ /* 0x000fe20008410000 */
[----:B------:R-:W-:Y:S01]  /*44b0*/  ISETP.GE.AND P2, PT, R6, R122, PT ;  /* 0x0000007a0600720c */ /* 0x000fe20003f46270 */
[----:B------:R-:W2:Y:S01]  /*44c0*/  MUFU.TANH R9, R9 ;  /* 0x0000000900097308 */ /* 0x000ea20000002400 */
[----:B------:R-:W-:Y:S01]  /*44d0*/  I2FP.F32.S32 R10, R10 ;  /* 0x0000000a000a7245 */ /* 0x000fe20000201400 */
[----:B------:R-:W-:Y:S01]  /*44e0*/  FMUL.FTZ R64, R64, UR10 ;  /* 0x0000000a40407c20 */ /* 0x000fe20008410000 */
[----:B------:R-:W-:Y:S01]  /*44f0*/  I2FP.F32.S32 R6, R6 ;  /* 0x0000000600067245 */ /* 0x000fe20000201400 */
[----:B------:R-:W-:Y:S01]  /*4500*/  FMUL.FTZ R69, R69, UR10 ;  /* 0x0000000a45457c20 */ /* 0x000fe20008410000 */
[----:B------:R-:W-:Y:S01]  /*4510*/  FSEL R30, R30, -INF , !P6 ;  /* 0xff8000001e1e7808 */ /* 0x000fe20007000000 */
[CC--:B-1----:R-:W-:Y:S01]  /*4520*/  FFMA.FTZ R28, R0.reuse, R10.reuse, R47 ;  /* 0x0000000a001c7223 */ /* 0x0c2fe2000001002f */
[C---:B---3--:R-:W-:Y:S01]  /*4530*/  FFMA.FTZ R27, R0.reuse, R10, R33 ;  /* 0x0000000a001b7223 */ /* 0x048fe20000010021 */
[----:B------:R-:W1:Y:S01]  /*4540*/  MUFU.TANH R19, R19 ;  /* 0x0000001300137308 */ /* 0x000e620000002400 */
[CC--:B------:R-:W-:Y:S01]  /*4550*/  FFMA.FTZ R26, R0.reuse, R6.reuse, R37 ;  /* 0x00000006001a7223 */ /* 0x0c0fe20000010025 */
[----:B----4-:R-:W-:Y:S01]  /*4560*/  FFMA.FTZ R25, R0, R6, R29 ;  /* 0x0000000600197223 */ /* 0x010fe2000001001d */
[----:B------:R-:W-:Y:S01]  /*4570*/  VIADD R10, R2, 0x19 ;  /* 0x00000019020a7836 */ /* 0x000fe20000000000 */
[----:B------:R-:W-:Y:S01]  /*4580*/  FSEL R28, R28, -INF , !P5 ;  /* 0xff8000001c1c7808 */ /* 0x000fe20006800000 */
[----:B------:R-:W-:Y:S01]  /*4590*/  VIADD R6, R2, 0x20 ;  /* 0x0000002002067836 */ /* 0x000fe20000000000 */
[----:B------:R-:W-:Y:S01]  /*45a0*/  FSEL R27, R27, -INF , !P1 ;  /* 0xff8000001b1b7808 */ /* 0x000fe20004800000 */
[----:B------:R-:W-:Y:S01]  /*45b0*/  FMUL.FTZ R71, R71, UR10 ;  /* 0x0000000a47477c20 */ /* 0x000fe20008410000 */
[----:B------:R-:W3:Y:S01]  /*45c0*/  MUFU.TANH R43, R78 ;  /* 0x0000004e002b7308 */ /* 0x000ee20000002400 */
        /* <DEDUP_REMOVED lines=9> */
[----:B------:R-:W-:Y:S01]  /*4660*/  FMUL.FTZ R65, R65, UR10 ;  /* 0x0000000a41417c20 */ /* 0x000fe20008410000 */
[C---:B------:R-:W-:Y:S01]  /*4670*/  ISETP.GE.AND P3, PT, R6.reuse, R123, PT ;  /* 0x0000007b0600720c */ /* 0x040fe20003f66270 */
[----:B------:R-:W-:Y:S01]  /*4680*/  FMUL.FTZ R67, R67, UR10 ;  /* 0x0000000a43437c20 */ /* 0x000fe20008410000 */
[----:B------:R-:W-:-:S02]  /*4690*/  ISETP.GE.AND P2, PT, R6, R122, PT ;  /* 0x0000007a0600720c */ /* 0x000fc40003f46270 */
[----:B------:R-:W-:Y:S01]  /*46a0*/  I2FP.F32.S32 R8, R12 ;  /* 0x0000000c00087245 */ /* 0x000fe20000201400 */
[----:B------:R-:W4:Y:S01]  /*46b0*/  MUFU.TANH R73, R73 ;  /* 0x0000004900497308 */ /* 0x000f220000002400 */
[----:B------:R-:W-:Y:S02]  /*46c0*/  I2FP.F32.S32 R10, R10 ;  /* 0x0000000a000a7245 */ /* 0x000fe40000201400 */
[----:B------:R-:W-:Y:S01]  /*46d0*/  I2FP.F32.S32 R6, R6 ;  /* 0x0000000600067245 */ /* 0x000fe20000201400 */
[CC--:B------:R-:W-:Y:S01]  /*46e0*/  FFMA.FTZ R18, R0.reuse, R8.reuse, R35 ;  /* 0x0000000800127223 */ /* 0x0c0fe20000010023 */
[C---:B--2---:R-:W-:Y:S01]  /*46f0*/  FFMA.FTZ R9, R0.reuse, R8, R9 ;  /* 0x0000000800097223 */ /* 0x044fe20000010009 */
[----:B------:R-:W-:Y:S01]  /*4700*/  FFMA.FTZ R17, R0, R10, R17 ;  /* 0x0000000a00117223 */ /* 0x000fe20000010011 */
[----:B------:R-:W-:Y:S01]  /*4710*/  VIADD R8, R2, 0x29 ;  /* 0x0000002902087836 */ /* 0x000fe20000000000 */
[----:B------:R-:W2:Y:S01]  /*4720*/  MUFU.TANH R75, R75 ;  /* 0x0000004b004b7308 */ /* 0x000ea20000002400 */
[CC--:B-1----:R-:W-:Y:S01]  /*4730*/  FFMA.FTZ R172, R0.reuse, R6.reuse, R19 ;  /* 0x0000000600ac7223 */ /* 0x0c2fe20000010013 */
[C---:B---3--:R-:W-:Y:S01]  /*4740*/  FFMA.FTZ R43, R0.reuse, R6, R43 ;  /* 0x00000006002b7223 */ /* 0x048fe2000001002b */
[----:B----4-:R-:W-:Y:S01]  /*4750*/  FFMA.FTZ R11, R0, R10, R11 ;  /* 0x0000000a000b7223 */ /* 0x010fe2000001000b */
[----:B------:R-:W-:Y:S01]  /*4760*/  ISETP.GE.AND P6, PT, R12, R123, PT ;  /* 0x0000007b0c00720c */ /* 0x000fe20003fc6270 */
[----:B------:R-:W-:Y:S01]  /*4770*/  VIADD R10, R2, 0x21 ;  /* 0x00000021020a7836 */ /* 0x000fe20000000000 */
[----:B------:R-:W-:-:S02]  /*4780*/  ISETP.GE.AND P4, PT, R12, R122, PT ;  /* 0x0000007a0c00720c */ /* 0x000fc40003f86270 */
[----:B------:R-:W1:Y:S01]  /*4790*/  MUFU.TANH R41, R41 ;  /* 0x0000002900297308 */ /* 0x000e620000002400 */
[----:B------:R-:W-:Y:S02]  /*47a0*/  FSEL R6, R17, -INF , !P5 ;  /* 0xff80000011067808 */ /* 0x000fe40006800000 */
[----:B------:R-:W-:Y:S02]  /*47b0*/  FSEL R172, R172, -INF , !P3 ;  /* 0xff800000acac7808 */ /* 0x000fe40005800000 */
[----:B------:R-:W-:Y:S02]  /*47c0*/  FSEL R171, R43, -INF , !P2 ;  /* 0xff8000002bab7808 */ /* 0x000fe40005000000 */
[----:B------:R-:W-:Y:S01]  /*47d0*/  IADD3 R12, R2, 0x28, RZ ;  /* 0x00000028020c7810 */ /* 0x000fe20007ffe0ff */
[----:B------:R-:W3:Y:S01]  /*47e0*/  MUFU.TANH R79, R79 ;  /* 0x0000004f004f7308 */ /* 0x000ee20000002400 */
[----:B------:R-:W-:Y:S02]  /*47f0*/  FSEL R17, R11, -INF , !P1 ;  /* 0xff8000000b117808 */ /* 0x000fe40004800000 */
[----:B------:R-:W-:-:S02]  /*4800*/  ISETP.GE.AND P3, PT, R8, R123, PT ;  /* 0x0000007b0800720c */ /* 0x000fc40003f66270 */
[----:B------:R-:W-:Y:S02]  /*4810*/  ISETP.GE.AND P2, PT, R8, R122, PT ;  /* 0x0000007a0800720c */ /* 0x000fe40003f46270 */
[----:B------:R-:W-:Y:S01]  /*4820*/  I2FP.F32.S32 R8, R8 ;  /* 0x0000000800087245 */ /* 0x000fe20000201400 */
[----:B------:R-:W4:Y:S01]  /*4830*/  MUFU.TANH R13, R72 ;  /* 0x00000048000d7308 */ /* 0x000f220000002400 */
[----:B------:R-:W-:Y:S02]  /*4840*/  FSEL R18, R18, -INF , !P6 ;  /* 0xff80000012127808 */ /* 0x000fe40007000000 */
[----:B------:R-:W-:Y:S01]  /*4850*/  FSEL R19, R9, -INF , !P4 ;  /* 0xff80000009137808 */ /* 0x000fe20006000000 */
[-C--:B------:R-:W-:Y:S01]  /*4860*/  FFMA.FTZ R73, R0, R8.reuse, R73 ;  /* 0x0000000800497223 */ /* 0x080fe20000010049 */
[-C--:B------:R-:W-:Y:S01]  /*4870*/  ISETP.GE.AND P6, PT, R10, R123.reuse, PT ;  /* 0x0000007b0a00720c */ /* 0x080fe20003fc6270 */
[----:B--2---:R-:W-:Y:S01]  /*4880*/  FFMA.FTZ R75, R0, R8, R75 ;  /* 0x00000008004b7223 */ /* 0x004fe2000001004b */
[-C--:B------:R-:W-:Y:S01]  /*4890*/  ISETP.GE.AND P4, PT, R10, R122.reuse, PT ;  /* 0x0000007a0a00720c */ /* 0x080fe20003f86270 */
[----:B------:R-:W2:Y:S01]  /*48a0*/  MUFU.TANH R33, R74 ;  /* 0x0000004a00217308 */ /* 0x000ea20000002400 */
[----:B------:R-:W-:Y:S01]  /*48b0*/  ISETP.GE.AND P5, PT, R12, R123, PT ;  /* 0x0000007b0c00720c */ /* 0x000fe20003fa6270 */
[----:B------:R-:W-:Y:S01]  /*48c0*/  VIADD R8, R2, 0x38 ;  /* 0x0000003802087836 */ /* 0x000fe20000000000 */
[----:B------:R-:W-:-:S02]  /*48d0*/  ISETP.GE.AND P1, PT, R12, R122, PT ;  /* 0x0000007a0c00720c */ /* 0x000fc40003f26270 */
[----:B------:R-:W-:Y:S02]  /*48e0*/  I2FP.F32.S32 R10, R10 ;  /* 0x0000000a000a7245 */ /* 0x000fe40000201400 */
[----:B------:R-:W-:Y:S01]  /*48f0*/  I2FP.F32.S32 R12, R12 ;  /* 0x0000000c000c7245 */ /* 0x000fe20000201400 */
[----:B------:R-:W2:Y:S01]  /*4900*/  MUFU.TANH R11, R64 ;  /* 0x00000040000b7308 */ /* 0x000ea20000002400 */
[----:B------:R-:W-:Y:S01]  /*4910*/  FSEL R130, R73, -INF , !P3 ;  /* 0xff80000049827808 */ /* 0x000fe20005800000 */
[CC--:B-1----:R-:W-:Y:S01]  /*4920*/  FFMA.FTZ R41, R0.reuse, R10.reuse, R41 ;  /* 0x0000000a00297223 */ /* 0x0c2fe20000010029 */
[C---:B---3--:R-:W-:Y:S01]  /*4930*/  FFMA.FTZ R79, R0.reuse, R10, R79 ;  /* 0x0000000a004f7223 */ /* 0x048fe2000001004f */
[-C--:B----4-:R-:W-:Y:S01]  /*4940*/  FFMA.FTZ R13, R0, R12.reuse, R13 ;  /* 0x0000000c000d7223 */ /* 0x090fe2000001000d */
[----:B------:R-:W-:Y:S01]  /*4950*/  VIADD R10, R2, 0x31 ;  /* 0x00000031020a7836 */ /* 0x000fe20000000000 */
[----:B------:R-:W-:Y:S02]  /*4960*/  FSEL R131, R75, -INF , !P2 ;  /* 0xff8000004b837808 */ /* 0x000fe40005000000 */
[----:B------:R-:W1:Y:S01]  /*4970*/  MUFU.TANH R15, R68 ;  /* 0x00000044000f7308 */ /* 0x000e620000002400 */
[----:B--2---:R-:W-:Y:S01]  /*4980*/  FFMA.FTZ R33, R0, R12, R33 ;  /* 0x0000000c00217223 */ /* 0x004fe20000010021 */
[----:B------:R-:W-:Y:S01]  /*4990*/  VIADD R12, R2, 0x30 ;  /* 0x00000030020c7836 */ /* 0x000fe20000000000 */
[----:B------:R-:W-:-:S02]  /*49a0*/  ISETP.GE.AND P3, PT, R8, R123, PT ;  /* 0x0000007b0800720c */ /* 0x000fc40003f66270 */
[----:B------:R-:W-:Y:S02]  /*49b0*/  ISETP.GE.AND P2, PT, R8, R122, PT ;  /* 0x0000007a0800720c */ /* 0x000fe40003f46270 */
[----:B------:R-:W-:Y:S01]  /*49c0*/  I2FP.F32.S32 R8, R8 ;  /* 0x0000000800087245 */ /* 0x000fe20000201400 */
[----:B------:R-:W-:Y:S01]  /*49d0*/  MUFU.TANH R69, R69 ;  /* 0x0000004500457308 */ /* 0x000fe20000002400 */
[----:B------:R-:W-:Y:S02]  /*49e0*/  FSEL R170, R41, -INF , !P6 ;  /* 0xff80000029aa7808 */ /* 0x000fe40007000000 */
[----:B------:R-:W-:Y:S01]  /*49f0*/  FSEL R169, R79, -INF , !P4 ;  /* 0xff8000004fa97808 */ /* 0x000fe20006000000 */
[----:B------:R-:W-:Y:S01]  /*4a00*/  FFMA.FTZ R11, R0, R8, R11 ;  /* 0x00000008000b7223 */ /* 0x000fe2000001000b */
[----:B------:R-:W-:Y:S02]  /*4a10*/  FSEL R168, R13, -INF , !P5 ;  /* 0xff8000000da87808 */ /* 0x000fe40006800000 */
[----:B------:R-:W-:Y:S01]  /*4a20*/  FSEL R167, R33, -INF , !P1 ;  /* 0xff80000021a77808 */ /* 0x000fe20004800000 */
[----:B------:R-:W2:Y:S01]  /*4a30*/  MUFU.TANH R9, R70 ;  /* 0x0000004600097308 */ /* 0x000ea20000002400 */
[----:B------:R-:W-:-:S02]  /*4a40*/  ISETP.GE.AND P6, PT, R12, R123, PT ;  /* 0x0000007b0c00720c */ /* 0x000fc40003fc6270 */
[-C--:B------:R-:W-:Y:S02]  /*4a50*/  ISETP.GE.AND P4, PT, R12, R122.reuse, PT ;  /* 0x0000007a0c00720c */ /* 0x080fe40003f86270 */
[C---:B------:R-:W-:Y:S02]  /*4a60*/  ISETP.GE.AND P5, PT, R10.reuse, R123, PT ;  /* 0x0000007b0a00720c */ /* 0x040fe40003fa6270 */
[----:B------:R-:W-:Y:S01]  /*4a70*/  ISETP.GE.AND P1, PT, R10, R122, PT ;  /* 0x0000007a0a00720c */ /* 0x000fe20003f26270 */
[----:B------:R-:W3:Y:S01]  /*4a80*/  MUFU.TANH R71, R71 ;  /* 0x0000004700477308 */ /* 0x000ee20000002400 */
[----:B------:R-:W-:Y:S02]  /*4a90*/  I2FP.F32.S32 R12, R12 ;  /* 0x0000000c000c7245 */ /* 0x000fe40000201400 */
[----:B------:R-:W-:Y:S02]  /*4aa0*/  I2FP.F32.S32 R10, R10 ;  /* 0x0000000a000a7245 */ /* 0x000fe40000201400 */
[----:B------:R-:W-:Y:S01]  /*4ab0*/  FSEL R125, R11, -INF , !P3 ;  /* 0xff8000000b7d7808 */ /* 0x000fe20005800000 */
[C---:B-1----:R-:W-:Y:S01]  /*4ac0*/  FFMA.FTZ R15, R0.reuse, R12, R15 ;  /* 0x0000000c000f7223 */ /* 0x042fe2000001000f */
[----:B------:R-:W-:Y:S01]  /*4ad0*/  ISETP.GT.AND P3, PT, R157, R152, PT ;  /* 0x000000989d00720c */ /* 0x000fe20003f64270 */
[----:B------:R-:W1:Y:S01]  /*4ae0*/  MUFU.TANH R35, R66 ;  /* 0x0000004200237308 */ /* 0x000e620000002400 */
[C---:B--2---:R-:W-:Y:S01]  /*4af0*/  FFMA.FTZ R9, R0.reuse, R12, R9 ;  /* 0x0000000c00097223 */ /* 0x044fe20000010009 */
[----:B------:R-:W-:Y:S01]  /*4b00*/  FFMA.FTZ R69, R0, R10, R69 ;  /* 0x0000000a00457223 */ /* 0x000fe20000010045 */
[----:B------:R-:W-:-:S02]  /*4b10*/  FSEL R127, R15, -INF , !P6 ;  /* 0xff8000000f7f7808 */ /* 0x000fc40007000000 */
[----:B------:R-:W-:Y:S02]  /*4b20*/  ISETP.GE.AND P6, PT, R2, R123, PT ;  /* 0x0000007b0200720c */ /* 0x000fe40003fc6270 */
[----:B------:R-:W-:Y:S01]  /*4b30*/  FSEL R119, R9, -INF , !P4 ;  /* 0xff80000009777808 */ /* 0x000fe20006000000 */
[----:B------:R-:W2:Y:S01]  /*4b40*/  MUFU.TANH R13, R14 ;  /* 0x0000000e000d7308 */ /* 0x000ea20000002400 */
[----:B---3--:R-:W-:Y:S01]  /*4b50*/  FFMA.FTZ R71, R0, R10, R71 ;  /* 0x0000000a00477223 */ /* 0x008fe20000010047 */
[----:B------:R-:W-:Y:S01]  /*4b60*/  FSEL R126, R69, -INF , !P5 ;  /* 0xff800000457e7808 */ /* 0x000fe20006800000 */
[----:B------:R-:W-:Y:S01]  /*4b70*/  BAR.SYNC.DEFER_BLOCKING 0x0 ;  /* 0x0000000000007b1d */ /* 0x000fe20000010000 */
[----:B------:R-:W-:Y:S02]  /*4b80*/  ISETP.GE.AND P4, PT, R2, R122, PT ;  /* 0x0000007a0200720c */ /* 0x000fe40003f86270 */
[----:B------:R-:W-:-:S03]  /*4b90*/  FSEL R118, R71, -INF , !P1 ;  /* 0xff80000047767808 */ /* 0x000fc60004800000 */
[----:B------:R-:W3:Y:S01]  /*4ba0*/  MUFU.TANH R65, R65 ;  /* 0x0000004100417308 */ /* 0x000ee20000002400 */
[----:B-1----:R-:W-:Y:S01]  /*4bb0*/  FFMA.FTZ R35, R0, R8, R35 ;  /* 0x0000000800237223 */ /* 0x002fe20000010023 */
[----:B------:R-:W-:Y:S01]  /*4bc0*/  VIADD R8, R2, 0x39 ;  /* 0x0000003902087836 */ /* 0x000fe20000000000 */
[----:B------:R-:W-:-:S03]  /*4bd0*/  I2FP.F32.S32 R2, R2 ;  /* 0x0000000200027245 */ /* 0x000fc60000201400 */
[----:B------:R-:W-:Y:S02]  /*4be0*/  FSEL R117, R35, -INF , !P2 ;  /* 0xff80000023757808 */ /* 0x000fe40005000000 */
[----:B------:R-:W1:Y:S01]  /*4bf0*/  MUFU.TANH R67, R67 ;  /* 0x0000004300437308 */ /* 0x000e620000002400 */
[----:B------:R-:W-:Y:S01]  /*4c00*/  ISETP.GE.AND P5, PT, R8, R123, PT ;  /* 0x0000007b0800720c */ /* 0x000fe20003fa6270 */
[----:B------:R-:W-:Y:S01]  /*4c10*/  FFMA.FTZ R32, R0, R2, R53 ;  /* 0x0000000200207223 */ /* 0x000fe20000010035 */
[----:B------:R-:W-:Y:S01]  /*4c20*/  ISETP.GE.AND P1, PT, R8, R122, PT ;  /* 0x0000007a0800720c */ /* 0x000fe20003f26270 */
[----:B--2---:R-:W-:Y:S01]  /*4c30*/  FFMA.FTZ R13, R0, R2, R13 ;  /* 0x00000002000d7223 */ /* 0x004fe2000001000d */
[----:B------:R-:W-:Y:S02]  /*4c40*/  I2FP.F32.S32 R8, R8 ;  /* 0x0000000800087245 */ /* 0x000fe40000201400 */
[----:B------:R-:W-:Y:S02]  /*4c50*/  FSEL R32, R32, -INF , !P6 ;  /* 0xff80000020207808 */ /* 0x000fe40007000000 */
[----:B------:R-:W-:Y:S01]  /*4c60*/  FSEL R33, R13, -INF , !P4 ;  /* 0xff8000000d217808 */ /* 0x000fe20006000000 */
[----:B---3--:R-:W-:-:S05]  /*4c70*/  FFMA.FTZ R124, R0, R8, R65 ;  /* 0x00000008007c7223 */ /* 0x008fca0000010041 */
[----:B------:R-:W-:Y:S01]  /*4c80*/  FSEL R124, R124, -INF , !P5 ;  /* 0xff8000007c7c7808 */ /* 0x000fe20006800000 */
[----:B-1----:R-:W-:-:S05]  /*4c90*/  FFMA.FTZ R116, R0, R8, R67 ;  /* 0x0000000800747223 */ /* 0x002fca0000010043 */
        /* <DEDUP_REMOVED lines=61> */
.L_x_7742:
[----:B------:R-:W-:-:S04]  /*5070*/  LEA R34, -R112, RZ, 0x6 ;  /* 0x000000ff70227211 */ /* 0x000fc800078e31ff */
[----:B------:R-:W-:-:S07]  /*5080*/  SHF.R.S32.HI R35, RZ, 0x1f, R34 ;  /* 0x0000001fff237819 */ /* 0x000fce0000011422 */
.L_x_7743:
        /* <DEDUP_REMOVED lines=91> */
.L_x_7745:
[----:B------:R-:W-:Y:S05]  /*5640*/  BSYNC B0 ;  /* 0x0000000000007941 */ /* 0x000fea0003800000 */
.L_x_7744:
[----:B------:R-:W0:Y:S01]  /*5650*/  LDGDEPBAR ;  /* 0x00000000000079af */ /* 0x000e220000000000 */
[----:B------:R-:W-:-:S04]  /*5660*/  IADD3 R121, P1, R34, R121, RZ ;  /* 0x0000007922797210 */ /* 0x000fc80007f3e0ff */
[----:B------:R-:W-:-:S09]  /*5670*/  IADD3.X R120, R35, R120, RZ, P1, !PT ;  /* 0x0000007823787210 */ /* 0x000fd20000ffe4ff */
.L_x_7741:
        /* <DEDUP_REMOVED lines=54> */
[----:B------:R-:W-:Y:S01]  /*59e0*/  FSEL R129, R129, RZ, P1 ;  /* 0x000000ff81817208 */ /* 0x000fe20000800000 */
[----:B------:R-:W1:Y:S01]  /*59f0*/  LDSM.16.MT88.4 R8, [R144+0xa800] ;  /* 0x00a800009008783b */ /* 0x000e620000004200 */
        /* <DEDUP_REMOVED lines=25> */
[----:B------:R-:W3:Y:S01]  /*5b90*/  LDSM.16.MT88.4 R16, [R141+0x8800] ;  /* 0x008800008d10783b */ /* 0x000ee20000004200 */
[--C-:B------:R-:W-:Y:S01]  /*5ba0*/  FFMA.FTZ R125, R125, UR11, -R129.reuse ;  /* 0x0000000b7d7d7c23 */ /* 0x100fe20008010881 */
[----:B------:R-:W-:Y:S01]  /*5bb0*/  FFMA.FTZ R124, R124, UR11, -R129 ;  /* 0x0000000b7c7c7c23 */ /* 0x000fe20008010881 */
[--C-:B------:R-:W-:Y:S01]  /*5bc0*/  FFMA.FTZ R119, R119, UR11, -R128.reuse ;  /* 0x0000000b77777c23 */ /* 0x100fe20008010880 */
[----:B------:R-:W-:Y:S01]  /*5bd0*/  LDSM.16.MT88.4 R24, [R142+0x8800] ;  /* 0x008800008e18783b */ /* 0x000fe20000004200 */
[--C-:B------:R-:W-:Y:S01]  /*5be0*/  FFMA.FTZ R118, R118, UR11, -R128.reuse ;  /* 0x0000000b76767c23 */ /* 0x100fe20008010880 */
[--C-:B------:R-:W-:Y:S01]  /*5bf0*/  FFMA.FTZ R117, R117, UR11, -R128.reuse ;  /* 0x0000000b75757c23 */ /* 0x100fe20008010880 */
[----:B------:R-:W4:Y:S01]  /*5c00*/  MUFU.EX2 R100, R100 ;  /* 0x0000006400647308 */ /* 0x000f220000000800 */
[----:B--2---:R-:W-:Y:S01]  /*5c10*/  F2FP.BF16.F32.PACK_AB R64, R106, R109 ;  /* 0x0000006d6a40723e */ /* 0x004fe200000010ff */
[----:B------:R-:W-:Y:S01]  /*5c20*/  FFMA.FTZ R174, R116, UR11, -R128 ;  /* 0x0000000b74ae7c23 */ /* 0x000fe20008010880 */
[----:B------:R-:W-:-:S05]  /*5c30*/  FADD.FTZ R106, R109, R106 ;  /* 0x0000006a6d6a7221 */ /* 0x000fca0000010000 */
        /* <DEDUP_REMOVED lines=14> */
[C---:B------:R-:W-:Y:S01]  /*5d20*/  HMMA.16816.F32.BF16 R36, R64.reuse, R40, RZ ;  /* 0x000000284024723c */ /* 0x040fe200000418ff */
[----:B------:R-:W-:Y:S05]  /*5d30*/  MUFU.EX2 R35, R35 ;  /* 0x0000002300237308 */ /* 0x000fea0000000800 */
[C---:B------:R-:W-:Y:S03]  /*5d40*/  HMMA.16816.F32.BF16 R40, R64.reuse, R42, RZ ;  /* 0x0000002a4028723c */ /* 0x040fe600000418ff */
[----:B------:R-:W4:Y:S01]  /*5d50*/  MUFU.EX2 R32, R32 ;  /* 0x0000002000207308 */ /* 0x000f220000000800 */
        /* <DEDUP_REMOVED lines=8> */
[----:B----4-:R-:W-:Y:S01]  /*5de0*/  F2FP.BF16.F32.PACK_AB R6, R32, R35 ;  /* 0x000000232006723e */ /* 0x010fe200000010ff */
[----:B------:R-:W-:-:S03]  /*5df0*/  FADD.FTZ R35, R35, R34 ;  /* 0x0000002223237221 */ /* 0x000fc60000010000 */
[C---:B------:R-:W-:Y:S01]  /*5e00*/  HMMA.16816.F32.BF16 R88, R64.reuse, R84, RZ ;  /* 0x000000544058723c */ /* 0x040fe200000418ff */
[----:B------:R-:W-:Y:S02]  /*5e10*/  FADD.FTZ R32, R32, R35 ;  /* 0x0000002320207221 */ /* 0x000fe40000010000 */
[----:B------:R-:W-:Y:S03]  /*5e20*/  MUFU.EX2 R104, R104 ;  /* 0x0000006800687308 */ /* 0x000fe60000000800 */
[C---:B------:R-:W-:Y:S05]  /*5e30*/  HMMA.16816.F32.BF16 R80, R64.reuse, R76, RZ ;  /* 0x0000004c4050723c */ /* 0x040fea00000418ff */
[----:B------:R-:W4:Y:S01]  /*5e40*/  MUFU.EX2 R33, R33 ;  /* 0x0000002100217308 */ /* 0x000f220000000800 */
[----:B--2---:R-:W-:Y:S01]  /*5e50*/  F2FP.BF16.F32.PACK_AB R5, R105, R102 ;  /* 0x000000666905723e */ /* 0x004fe200000010ff */
        /* <DEDUP_REMOVED lines=198> */
.L_x_7747:
[----:B------:R-:W-:-:S04]  /*6ac0*/  LEA R5, -R114, RZ, 0x6 ;  /* 0x000000ff72057211 */ /* 0x000fc800078e31ff */
[----:B------:R-:W-:-:S07]  /*6ad0*/  SHF.R.S32.HI R4, RZ, 0x1f, R5 ;  /* 0x0000001fff047819 */ /* 0x000fce0000011405 */
.L_x_7748:
        /* <DEDUP_REMOVED lines=177> */
[----:B------:R-:W-:Y:S01]  /*75f0*/  FMUL.FTZ R35, R35, UR10 ;  /* 0x0000000a23237c20 */ /* 0x000fe20008410000 */
[----:B------:R-:W-:Y:S01]  /*7600*/  FMUL.FTZ R33, R33, UR10 ;  /* 0x0000000a21217c20 */ /* 0x000fe20008410000 */
[----:B------:R-:W-:Y:S01]  /*7610*/  FMUL.FTZ R32, R32, UR10 ;  /* 0x0000000a20207c20 */ /* 0x000fe20008410000 */
[----:B------:R-:W-:-:S03]  /*7620*/  FMUL.FTZ R34, R34, UR10 ;  /* 0x0000000a22227c20 */ /* 0x000fc60008410000 */
[----:B------:R-:W-:Y:S01]  /*7630*/  MUFU.TANH R35, R35 ;  /* 0x0000002300237308 */ /* 0x000fe20000002400 */
[----:B------:R-:W-:Y:S01]  /*7640*/  FMUL.FTZ R28, R28, UR10 ;  /* 0x0000000a1c1c7c20 */ /* 0x000fe20008410000 */
[----:B------:R-:W-:Y:S01]  /*7650*/  FMUL.FTZ R30, R30, UR10 ;  /* 0x0000000a1e1e7c20 */ /* 0x000fe20008410000 */
[----:B------:R-:W-:Y:S01]  /*7660*/  FMUL.FTZ R29, R29, UR10 ;  /* 0x0000000a1d1d7c20 */ /* 0x000fe20008410000 */
[----:B------:R-:W-:Y:S02]  /*7670*/  FMUL.FTZ R31, R31, UR10 ;  /* 0x0000000a1f1f7c20 */ /* 0x000fe40008410000 */
[----:B------:R-:W-:Y:S01]  /*7680*/  FMUL.FTZ R115, R26, UR10 ;  /* 0x0000000a1a737c20 */ /* 0x000fe20008410000 */
[----:B------:R-:W-:Y:S01]  /*7690*/  FMUL.FTZ R27, R27, UR10 ;  /* 0x0000000a1b1b7c20 */ /* 0x000fe20008410000 */
[----:B------:R-:W-:Y:S01]  /*76a0*/  MUFU.TANH R117, R28 ;  /* 0x0000001c00757308 */ /* 0x000fe20000002400 */
[----:B------:R-:W-:-:S03]  /*76b0*/  FMUL.FTZ R25, R25, UR10 ;  /* 0x0000000a19197c20 */ /* 0x000fc60008410000 */
[----:B------:R-:W-:-:S04]  /*76c0*/  FMUL.FTZ R119, R22, UR10 ;  /* 0x0000000a16777c20 */ /* 0x000fc80008410000 */
[----:B------:R-:W-:Y:S01]  /*76d0*/  MUFU.TANH R127, R30 ;  /* 0x0000001e007f7308 */ /* 0x000fe20000002400 */
[C---:B-1----:R-:W-:Y:S06]  /*76e0*/  HMMA.16816.F32.BF16 R16, R108.reuse, R104, R16 ;  /* 0x000000686c10723c */ /* 0x042fec0000041810 */
[C---:B------:R-:W-:Y:S01]  /*76f0*/  HMMA.16816.F32.BF16 R12, R108.reuse, R106, R12 ;  /* 0x0000006a6c0c723c */ /* 0x040fe2000004180c */
[----:B------:R-:W1:Y:S05]  /*7700*/  MUFU.TANH R105, R33 ;  /* 0x0000002100697308 */ /* 0x000e6a0000002400 */
[----:B--2---:R-:W-:Y:S01]  /*7710*/  HMMA.16816.F32.BF16 R8, R108, R100, R8 ;  /* 0x000000646c08723c */ /* 0x004fe20000041808 */
[----:B------:R-:W-:-:S02]  /*7720*/  FMUL.FTZ R107, R20, UR10 ;  /* 0x0000000a146b7c20 */ /* 0x000fc40008410000 */
[----:B------:R-:W2:Y:S03]  /*7730*/  MUFU.TANH R29, R29 ;  /* 0x0000001d001d7308 */ /* 0x000ea60000002400 */
[----:B------:R-:W-:Y:S05]  /*7740*/  HMMA.16816.F32.BF16 R4, R108, R102, R4 ;  /* 0x000000666c04723c */ /* 0x000fea0000041804 */
[----:B------:R1:W-:Y:S02]  /*7750*/  MUFU.TANH R101, R27 ;  /* 0x0000001b00657308 */ /* 0x0003e40000002400 */
[----:B------:R-:W-:Y:S01]  /*7760*/  FMUL.FTZ R109, R24, UR10 ;  /* 0x0000000a186d7c20 */ /* 0x000fe20008410000 */
[----:B------:R-:W-:-:S04]  /*7770*/  IMAD R24, R157, 0x40, R166 ;  /* 0x000000409d187824 */ /* 0x000fc800078e02a6 */
[C---:B------:R-:W-:Y:S01]  /*7780*/  VIADD R20, R24.reuse, 0x1 ;  /* 0x0000000118147836 */ /* 0x040fe20000000000 */
[----:B------:R-:W-:Y:S01]  /*7790*/  MUFU.TANH R109, R109 ;  /* 0x0000006d006d7308 */ /* 0x000fe20000002400 */
[C---:B------:R-:W-:Y:S02]  /*77a0*/  VIADD R26, R24.reuse, 0x8 ;  /* 0x00000008181a7836 */ /* 0x040fe40000000000 */
[----:B------:R-:W-:Y:S01]  /*77b0*/  FMUL.FTZ R13, R13, UR10 ;  /* 0x0000000a0d0d7c20 */ /* 0x000fe20008410000 */
[----:B------:R-:W-:Y:S01]  /*77c0*/  VIADD R22, R24, 0x9 ;  /* 0x0000000918167836 */ /* 0x000fe20000000000 */
[CC--:B------:R-:W-:Y:S01]  /*77d0*/  ISETP.GE.AND P3, PT, R20.reuse, R123.reuse, PT ;  /* 0x0000007b1400720c */ /* 0x0c0fe20003f66270 */
[----:B------:R-:W-:Y:S01]  /*77e0*/  FMUL.FTZ R15, R15, UR10 ;  /* 0x0000000a0f0f7c20 */ /* 0x000fe20008410000 */
[----:B------:R-:W-:Y:S01]  /*77f0*/  ISETP.GE.AND P5, PT, R20, R122, PT ;  /* 0x0000007a1400720c */ /* 0x000fe20003fa6270 */
[----:B------:R-:W-:Y:S01]  /*7800*/  FMUL.FTZ R9, R9, UR10 ;  /* 0x0000000a09097c20 */ /* 0x000fe20008410000 */
[----:B------:R-:W-:Y:S01]  /*7810*/  I2FP.F32.S32 R20, R20 ;  /* 0x0000001400147245 */ /* 0x000fe20000201400 */
[----:B------:R-:W-:Y:S01]  /*7820*/  MUFU.TANH R115, R115 ;  /* 0x0000007300737308 */ /* 0x000fe20000002400 */
[CC--:B------:R-:W-:Y:S01]  /*7830*/  ISETP.GE.AND P6, PT, R26.reuse, R123.reuse, PT ;  /* 0x0000007b1a00720c */ /* 0x0c0fe20003fc6270 */
[----:B------:R-:W-:Y:S01]  /*7840*/  FMUL.FTZ R11, R11, UR10 ;  /* 0x0000000a0b0b7c20 */ /* 0x000fe20008410000 */
[----:B------:R-:W-:Y:S01]  /*7850*/  ISETP.GE.AND P4, PT, R26, R122, PT ;  /* 0x0000007a1a00720c */ /* 0x000fe20003f86270 */
[C---:B-1----:R-:W-:Y:S01]  /*7860*/  FFMA.FTZ R27, R0.reuse, R20, R105 ;  /* 0x00000014001b7223 */ /* 0x042fe20000010069 */
[----:B------:R-:W-:Y:S01]  /*7870*/  I2FP.F32.S32 R26, R26 ;  /* 0x0000001a001a7245 */ /* 0x000fe20000201400 */
[----:B------:R-:W-:Y:S01]  /*7880*/  FFMA.FTZ R20, R0, R20, R35 ;  /* 0x0000001400147223 */ /* 0x000fe20000010023 */
[----:B------:R-:W-:Y:S01]  /*7890*/  FMUL.FTZ R35, R23, UR10 ;  /* 0x0000000a17237c20 */ /* 0x000fe20008410000 */
[----:B------:R1:W3:Y:S01]  /*78a0*/  MUFU.TANH R111, R31 ;  /* 0x0000001f006f7308 */ /* 0x0002e20000002400 */
[----:B------:R-:W-:Y:S01]  /*78b0*/  FSEL R27, R27, -INF , !P3 ;  /* 0xff8000001b1b7808 */ /* 0x000fe20005800000 */
[----:B------:R-:W-:Y:S01]  /*78c0*/  FMUL.FTZ R105, R16, UR10 ;  /* 0x0000000a10697c20 */ /* 0x000fe20008410000 */
[----:B------:R-:W-:Y:S01]  /*78d0*/  FSEL R23, R20, -INF , !P5 ;  /* 0xff80000014177808 */ /* 0x000fe20006800000 */
[----:B------:R-:W-:Y:S01]  /*78e0*/  VIADD R20, R24, 0x10 ;  /* 0x0000001018147836 */ /* 0x000fe20000000000 */
[C---:B------:R-:W-:Y:S01]  /*78f0*/  ISETP.GE.AND P3, PT, R22.reuse, R123, PT ;  /* 0x0000007b1600720c */ /* 0x040fe20003f66270 */
[----:B------:R-:W-:Y:S01]  /*7900*/  FMUL.FTZ R5, R5, UR10 ;  /* 0x0000000a05057c20 */ /* 0x000fe20008410000 */
[----:B------:R-:W-:Y:S01]  /*7910*/  ISETP.GE.AND P5, PT, R22, R122, PT ;  /* 0x0000007a1600720c */ /* 0x000fe20003fa6270 */
[----:B------:R4:W5:Y:S01]  /*7920*/  MUFU.TANH R33, R25 ;  /* 0x0000001900217308 */ /* 0x0009620000002400 */
[----:B------:R-:W-:Y:S01]  /*7930*/  I2FP.F32.S32 R22, R22 ;  /* 0x0000001600167245 */ /* 0x000fe20000201400 */
[----:B------:R-:W-:-:S04]  /*7940*/  FMUL.FTZ R7, R7, UR10 ;  /* 0x0000000a07077c20 */ /* 0x000fc80008410000 */
[C---:B--2---:R-:W-:Y:S02]  /*7950*/  FFMA.FTZ R16, R0.reuse, R22, R29 ;  /* 0x0000001600107223 */ /* 0x044fe4000001001d */
[----:B------:R-:W2:Y:S01]  /*7960*/  MUFU.TANH R107, R107 ;  /* 0x0000006b006b7308 */ /* 0x000ea20000002400 */
[----:B-1----:R-:W-:Y:S01]  /*7970*/  FMUL.FTZ R31, R21, UR10 ;  /* 0x0000000a151f7c20 */ /* 0x002fe20008410000 */
[----:B------:R-:W-:-:S05]  /*7980*/  FFMA.FTZ R21, R0, R26, R127 ;  /* 0x0000001a00157223 */ /* 0x000fca000001007f */
[----:B------:R-:W-:Y:S01]  /*7990*/  FSEL R21, R21, -INF , !P4 ;  /* 0xff80000015157808 */ /* 0x000fe20006000000 */
[----:B------:R-:W1:Y:S01]  /*79a0*/  MUFU.TANH R119, R119 ;  /* 0x0000007700777308 */ /* 0x000e620000002400 */
[----:B----4-:R-:W-:Y:S01]  /*79b0*/  FFMA.FTZ R25, R0, R26, R117 ;  /* 0x0000001a00197223 */ /* 0x010fe20000010075 */
[----:B------:R-:W-:Y:S01]  /*79c0*/  ISETP.GE.AND P4, PT, R20, R122, PT ;  /* 0x0000007a1400720c */ /* 0x000fe20003f86270 */
[----:B------:R-:W-:Y:S01]  /*79d0*/  FMUL.FTZ R26, R17, UR10 ;  /* 0x0000000a111a7c20 */ /* 0x000fe20008410000 */
[----:B---3--:R-:W-:Y:S01]  /*79e0*/  FFMA.FTZ R17, R0, R22, R111 ;  /* 0x0000001600117223 */ /* 0x008fe2000001006f */
[----:B------:R-:W-:Y:S01]  /*79f0*/  VIADD R22, R24, 0x11 ;  /* 0x0000001118167836 */ /* 0x000fe20000000000 */
[----:B------:R-:W-:Y:S01]  /*7a00*/  FSEL R25, R25, -INF , !P6 ;  /* 0xff80000019197808 */ /* 0x000fe20007000000 */
[----:B------:R-:W-:Y:S01]  /*7a10*/  FMUL.FTZ R111, R18, UR10 ;  /* 0x0000000a126f7c20 */ /* 0x000fe20008410000 */
[----:B------:R-:W-:Y:S01]  /*7a20*/  ISETP.GE.AND P6, PT, R20, R123, PT ;  /* 0x0000007b1400720c */ /* 0x000fe20003fc6270 */
[----:B------:R-:W3:Y:S01]  /*7a30*/  MUFU.TANH R31, R31 ;  /* 0x0000001f001f7308 */ /* 0x000ee20000002400 */
[----:B------:R-:W-:-:S02]  /*7a40*/  I2FP.F32.S32 R20, R20 ;  /* 0x0000001400147245 */ /* 0x000fc40000201400 */
[----:B------:R-:W-:Y:S02]  /*7a50*/  I2FP.F32.S32 R18, R22 ;  /* 0x0000001600127245 */ /* 0x000fe40000201400 */
[----:B------:R-:W-:Y:S01]  /*7a60*/  FSEL R17, R17, -INF , !P5 ;  /* 0xff80000011117808 */ /* 0x000fe20006800000 */
[CC--:B------:R-:W-:Y:S01]  /*7a70*/  FFMA.FTZ R109, R0.reuse, R20.reuse, R109 ;  /* 0x00000014006d7223 */ /* 0x0c0fe2000001006d */
[----:B------:R-:W-:Y:S01]  /*7a80*/  FFMA.FTZ R115, R0, R20, R115 ;  /* 0x0000001400737223 */ /* 0x000fe20000010073 */
[----:B------:R-:W-:Y:S01]  /*7a90*/  FMUL.FTZ R20, R19, UR10 ;  /* 0x0000000a13147c20 */ /* 0x000fe20008410000 */
[----:B------:R-:W-:Y:S01]  /*7aa0*/  FSEL R19, R16, -INF , !P3 ;  /* 0xff80000010137808 */ /* 0x000fe20005800000 */
[----:B------:R-:W-:Y:S01]  /*7ab0*/  VIADD R16, R24, 0x18 ;  /* 0x0000001818107836 */ /* 0x000fe20000000000 */
[----:B------:R-:W-:Y:S01]  /*7ac0*/  FSEL R195, R109, -INF , !P6 ;  /* 0xff8000006dc37808 */ /* 0x000fe20007000000 */
[----:B------:R-:W4:Y:S01]  /*7ad0*/  MUFU.TANH R35, R35 ;  /* 0x0000002300237308 */ /* 0x000f220000002400 */
[----:B------:R-:W-:Y:S01]  /*7ae0*/  FSEL R187, R115, -INF , !P4 ;  /* 0xff80000073bb7808 */ /* 0x000fe20006000000 */
[-C--:B-----5:R-:W-:Y:S01]  /*7af0*/  FFMA.FTZ R127, R0, R18.reuse, R33 ;  /* 0x00000012007f7223 */ /* 0x0a0fe20000010021 */
[-C--:B------:R-:W-:Y:S01]  /*7b00*/  ISETP.GE.AND P6, PT, R16, R123.reuse, PT ;  /* 0x0000007b1000720c */ /* 0x080fe20003fc6270 */
[----:B------:R-:W-:Y:S01]  /*7b10*/  FFMA.FTZ R101, R0, R18, R101 ;  /* 0x0000001200657223 */ /* 0x000fe20000010065 */
[----:B------:R-:W-:Y:S01]  /*7b20*/  ISETP.GE.AND P4, PT, R16, R122, PT ;  /* 0x0000007a1000720c */ /* 0x000fe20003f86270 */
[----:B------:R-:W-:Y:S01]  /*7b30*/  FMUL.FTZ R33, R12, UR10 ;  /* 0x0000000a0c217c20 */ /* 0x000fe20008410000 */
[----:B------:R-:W-:Y:S01]  /*7b40*/  I2FP.F32.S32 R16, R16 ;  /* 0x0000001000107245 */ /* 0x000fe20000201400 */
[----:B------:R-:W5:Y:S01]  /*7b50*/  MUFU.TANH R105, R105 ;  /* 0x0000006900697308 */ /* 0x000f620000002400 */
[----:B------:R-:W-:Y:S01]  /*7b60*/  ISETP.GE.AND P3, PT, R22, R123, PT ;  /* 0x0000007b1600720c */ /* 0x000fe20003f66270 */
[----:B------:R-:W-:Y:S01]  /*7b70*/  VIADD R12, R24, 0x20 ;  /* 0x00000020180c7836 */ /* 0x000fe20000000000 */
[----:B------:R-:W-:Y:S01]  /*7b80*/  ISETP.GE.AND P5, PT, R22, R122, PT ;  /* 0x0000007a1600720c */ /* 0x000fe20003fa6270 */
[CC--:B--2---:R-:W-:Y:S01]  /*7b90*/  FFMA.FTZ R107, R0.reuse, R16.reuse, R107 ;  /* 0x00000010006b7223 */ /* 0x0c4fe2000001006b */
[----:B-1----:R-:W-:Y:S01]  /*7ba0*/  FFMA.FTZ R119, R0, R16, R119 ;  /* 0x0000001000777223 */ /* 0x002fe20000010077 */
[----:B------:R-:W-:Y:S01]  /*7bb0*/  VIADD R16, R24, 0x19 ;  /* 0x0000001918107836 */ /* 0x000fe20000000000 */
[----:B------:R-:W-:Y:S01]  /*7bc0*/  FSEL R127, R127, -INF , !P3 ;  /* 0xff8000007f7f7808 */ /* 0x000fe20005800000 */
[----:B------:R-:W1:Y:S01]  /*7bd0*/  MUFU.TANH R111, R111 ;  /* 0x0000006f006f7308 */ /* 0x000e620000002400 */
[----:B------:R-:W-:Y:S01]  /*7be0*/  FSEL R191, R101, -INF , !P5 ;  /* 0xff80000065bf7808 */ /* 0x000fe20006800000 */
[----:B------:R-:W-:Y:S01]  /*7bf0*/  FMUL.FTZ R101, R14, UR10 ;  /* 0x0000000a0e657c20 */ /* 0x000fe20008410000 */
[----:B------:R-:W-:Y:S01]  /*7c00*/  FSEL R193, R107, -INF , !P6 ;  /* 0xff8000006bc17808 */ /* 0x000fe20007000000 */
[----:B------:R-:W-:Y:S01]  /*7c10*/  VIADD R14, R24, 0x21 ;  /* 0x00000021180e7836 */ /* 0x000fe20000000000 */
[----:B------:R-:W-:-:S02]  /*7c20*/  FSEL R189, R119, -INF , !P4 ;  /* 0xff80000077bd7808 */ /* 0x000fc40006000000 */
[CC--:B------:R-:W-:Y:S01]  /*7c30*/  ISETP.GE.AND P3, PT, R16.reuse, R123.reuse, PT ;  /* 0x0000007b1000720c */ /* 0x0c0fe20003f66270 */
[----:B------:R-:W2:Y:S01]  /*7c40*/  MUFU.TANH R29, R26 ;  /* 0x0000001a001d7308 */ /* 0x000ea20000002400 */
[-C--:B------:R-:W-:Y:S02]  /*7c50*/  ISETP.GE.AND P5, PT, R16, R122.reuse, PT ;  /* 0x0000007a1000720c */ /* 0x080fe40003fa6270 */
[C---:B------:R-:W-:Y:S02]  /*7c60*/  ISETP.GE.AND P6, PT, R12.reuse, R123, PT ;  /* 0x0000007b0c00720c */ /* 0x040fe40003fc6270 */
[----:B------:R-:W-:Y:S02]  /*7c70*/  ISETP.GE.AND P4, PT, R12, R122, PT ;  /* 0x0000007a0c00720c */ /* 0x000fe40003f86270 */
[----:B------:R-:W-:Y:S01]  /*7c80*/  I2FP.F32.S32 R16, R16 ;  /* 0x0000001000107245 */ /* 0x000fe20000201400 */
[----:B------:R-:W-:Y:S01]  /*7c90*/  MUFU.TANH R33, R33 ;  /* 0x0000002100217308 */ /* 0x000fe20000002400 */
[----:B------:R-:W-:-:S03]  /*7ca0*/  I2FP.F32.S32 R12, R12 ;  /* 0x0000000c000c7245 */ /* 0x000fc60000201400 */
[CC--:B---3--:R-:W-:Y:S01]  /*7cb0*/  FFMA.FTZ R31, R0.reuse, R16.reuse, R31 ;  /* 0x00000010001f7223 */ /* 0x0c8fe2000001001f */
[C---:B----4-:R-:W-:Y:S01]  /*7cc0*/  FFMA.FTZ R35, R0.reuse, R16, R35 ;  /* 0x0000001000237223 */ /* 0x050fe20000010023 */
[CC--:B-----5:R-:W-:Y:S01]  /*7cd0*/  FFMA.FTZ R105, R0.reuse, R12.reuse, R105 ;  /* 0x0000000c00697223 */ /* 0x0e0fe20000010069 */
[----:B-1----:R-:W-:Y:S01]  /*7ce0*/  FFMA.FTZ R111, R0, R12, R111 ;  /* 0x0000000c006f7223 */ /* 0x002fe2000001006f */
[----:B------:R-:W1:Y:S01]  /*7cf0*/  MUFU.TANH R109, R20 ;  /* 0x00000014006d7308 */ /* 0x000e620000002400 */
[----:B------:R-:W-:Y:S01]  /*7d00*/  VIADD R12, R24, 0x28 ;  /* 0x00000028180c7836 */ /* 0x000fe20000000000 */
[----:B------:R-:W-:Y:S01]  /*7d10*/  FSEL R197, R31, -INF , !P3 ;  /* 0xff8000001fc57808 */ /* 0x000fe20005800000 */
[----:B------:R-:W-:Y:S01]  /*7d20*/  FMUL.FTZ R31, R8, UR10 ;  /* 0x0000000a081f7c20 */ /* 0x000fe20008410000 */
[----:B------:R-:W-:Y:S01]  /*7d30*/  FSEL R185, R35, -INF , !P5 ;  /* 0xff80000023b97808 */ /* 0x000fe20006800000 */
[----:B------:R-:W-:Y:S01]  /*7d40*/  FMUL.FTZ R35, R10, UR10 ;  /* 0x0000000a0a237c20 */ /* 0x000fe20008410000 */
[----:B------:R-:W-:Y:S01]  /*7d50*/  FSEL R131, R105, -INF , !P6 ;  /* 0xff80000069837808 */ /* 0x000fe20007000000 */
[----:B------:R-:W-:Y:S01]  /*7d60*/  VIADD R10, R24, 0x30 ;  /* 0x00000030180a7836 */ /* 0x000fe20000000000 */
[----:B------:R-:W3:Y:S01]  /*7d70*/  MUFU.TANH R101, R101 ;  /* 0x0000006500657308 */ /* 0x000ee20000002400 */
[----:B------:R-:W-:-:S02]  /*7d80*/  FSEL R167, R111, -INF , !P4 ;  /* 0xff8000006fa77808 */ /* 0x000fc40006000000 */
[CC--:B------:R-:W-:Y:S02]  /*7d90*/  ISETP.GE.AND P6, PT, R12.reuse, R123.reuse, PT ;  /* 0x0000007b0c00720c */ /* 0x0c0fe40003fc6270 */
[----:B------:R-:W-:Y:S02]  /*7da0*/  ISETP.GE.AND P4, PT, R12, R122, PT ;  /* 0x0000007a0c00720c */ /* 0x000fe40003f86270 */
[----:B------:R-:W-:Y:S01]  /*7db0*/  I2FP.F32.S32 R8, R14 ;  /* 0x0000000e00087245 */ /* 0x000fe20000201400 */
[----:B------:R-:W4:Y:S01]  /*7dc0*/  MUFU.TANH R13, R13 ;  /* 0x0000000d000d7308 */ /* 0x000f220000002400 */
[----:B------:R-:W-:Y:S02]  /*7dd0*/  I2FP.F32.S32 R12, R12 ;  /* 0x0000000c000c7245 */ /* 0x000fe40000201400 */
[-C--:B------:R-:W-:Y:S01]  /*7de0*/  ISETP.GE.AND P3, PT, R14, R123.reuse, PT ;  /* 0x0000007b0e00720c */ /* 0x080fe20003f66270 */
[CC--:B--2---:R-:W-:Y:S01]  /*7df0*/  FFMA.FTZ R29, R0.reuse, R8.reuse, R29 ;  /* 0x00000008001d7223 */ /* 0x0c4fe2000001001d */
[C---:B-1----:R-:W-:Y:S01]  /*7e00*/  FFMA.FTZ R109, R0.reuse, R8, R109 ;  /* 0x00000008006d7223 */ /* 0x042fe2000001006d */
[----:B------:R-:W-:Y:S01]  /*7e10*/  FFMA.FTZ R33, R0, R12, R33 ;  /* 0x0000000c00217223 */ /* 0x000fe20000010021 */
[----:B------:R-:W-:Y:S01]  /*7e20*/  ISETP.GE.AND P5, PT, R14, R122, PT ;  /* 0x0000007a0e00720c */ /* 0x000fe20003fa6270 */
[----:B------:R-:W1:Y:S01]  /*7e30*/  MUFU.TANH R15, R15 ;  /* 0x0000000f000f7308 */ /* 0x000e620000002400 */
[----:B---3--:R-:W-:Y:S01]  /*7e40*/  FFMA.FTZ R101, R0, R12, R101 ;  /* 0x0000000c00657223 */ /* 0x008fe20000010065 */
[----:B------:R-:W-:Y:S01]  /*7e50*/  FSEL R179, R29, -INF , !P3 ;  /* 0xff8000001db37808 */ /* 0x000fe20005800000 */
[----:B------:R-:W-:Y:S01]  /*7e60*/  VIADD R8, R24, 0x29 ;  /* 0x0000002918087836 */ /* 0x000fe20000000000 */
[----:B------:R-:W-:Y:S01]  /*7e70*/  FSEL R175, R33, -INF , !P6 ;  /* 0xff80000021af7808 */ /* 0x000fe20007000000 */
[----:B------:R-:W-:Y:S01]  /*7e80*/  FMUL.FTZ R29, R4, UR10 ;  /* 0x0000000a041d7c20 */ /* 0x000fe20008410000 */
[----:B------:R-:W-:Y:S01]  /*7e90*/  FMUL.FTZ R33, R6, UR10 ;  /* 0x0000000a06217c20 */ /* 0x000fe20008410000 */
[----:B------:R-:W-:Y:S01]  /*7ea0*/  FSEL R169, R109, -INF , !P5 ;  /* 0xff8000006da97808 */ /* 0x000fe20006800000 */
[----:B------:R-:W2:Y:S01]  /*7eb0*/  MUFU.TANH R31, R31 ;  /* 0x0000001f001f7308 */ /* 0x000ea20000002400 */
[----:B------:R-:W-:Y:S01]  /*7ec0*/  FSEL R181, R101, -INF , !P4 ;  /* 0xff80000065b57808 */ /* 0x000fe20006000000 */
[----:B------:R-:W-:Y:S01]  /*7ed0*/  VIADD R4, R24, 0x31 ;  /* 0x0000003118047836 */ /* 0x000fe20000000000 */
[----:B------:R-:W-:Y:S01]  /*7ee0*/  ISETP.GE.AND P3, PT, R8, R123, PT ;  /* 0x0000007b0800720c */ /* 0x000fe20003f66270 */
[----:B------:R-:W-:Y:S01]  /*7ef0*/  VIADD R6, R24, 0x38 ;  /* 0x0000003818067836 */ /* 0x000fe20000000000 */
[----:B------:R-:W-:-:S02]  /*7f00*/  ISETP.GE.AND P5, PT, R8, R122, PT ;  /* 0x0000007a0800720c */ /* 0x000fc40003fa6270 */
[C---:B------:R-:W-:Y:S01]  /*7f10*/  ISETP.GE.AND P6, PT, R10.reuse, R123, PT ;  /* 0x0000007b0a00720c */ /* 0x040fe20003fc6270 */
[----:B------:R-:W3:Y:S01]  /*7f20*/  MUFU.TANH R35, R35 ;  /* 0x0000002300237308 */ /* 0x000ee20000002400 */
[----:B------:R-:W-:Y:S02]  /*7f30*/  ISETP.GE.AND P4, PT, R10, R122, PT ;  /* 0x0000007a0a00720c */ /* 0x000fe40003f86270 */
[----:B------:R-:W-:Y:S02]  /*7f40*/  I2FP.F32.S32 R8, R8 ;  /* 0x0000000800087245 */ /* 0x000fe40000201400 */
[----:B------:R-:W-:-:S03]  /*7f50*/  I2FP.F32.S32 R10, R10 ;  /* 0x0000000a000a7245 */ /* 0x000fc60000201400 */
[----:B------:R-:W5:Y:S01]  /*7f60*/  MUFU.TANH R9, R9 ;  /* 0x0000000900097308 */ /* 0x000f620000002400 */
[CC--:B----4-:R-:W-:Y:S01]  /*7f70*/  FFMA.FTZ R13, R0.reuse, R8.reuse, R13 ;  /* 0x00000008000d7223 */ /* 0x0d0fe2000001000d */
[C---:B-1----:R-:W-:Y:S01]  /*7f80*/  FFMA.FTZ R15, R0.reuse, R8, R15 ;  /* 0x00000008000f7223 */ /* 0x042fe2000001000f */
[----:B--2---:R-:W-:-:S03]  /*7f90*/  FFMA.FTZ R31, R0, R10, R31 ;  /* 0x0000000a001f7223 */ /* 0x004fc6000001001f */
[----:B------:R-:W-:Y:S02]  /*7fa0*/  FSEL R183, R13, -INF , !P3 ;  /* 0xff8000000db77808 */ /* 0x000fe40005800000 */
[----:B------:R-:W1:Y:S01]  /*7fb0*/  MUFU.TANH R29, R29 ;  /* 0x0000001d001d7308 */ /* 0x000e620000002400 */
[----:B---3--:R-:W-:Y:S01]  /*7fc0*/  FFMA.FTZ R35, R0, R10, R35 ;  /* 0x0000000a00237223 */ /* 0x008fe20000010023 */
[----:B------:R-:W-:Y:S02]  /*7fd0*/  FSEL R129, R15, -INF , !P5 ;  /* 0xff8000000f817808 */ /* 0x000fe40006800000 */
[----:B------:R-:W-:Y:S02]  /*7fe0*/  FSEL R102, R31, -INF , !P6 ;  /* 0xff8000001f667808 */ /* 0x000fe40007000000 */
[----:B------:R-:W-:Y:S02]  /*7ff0*/  FSEL R101, R35, -INF , !P4 ;  /* 0xff80000023657808 */ /* 0x000fe40006000000 */
[----:B------:R-:W2:Y:S01]  /*8000*/  MUFU.TANH R33, R33 ;  /* 0x0000002100217308 */ /* 0x000ea20000002400 */
[----:B------:R-:W-:-:S02]  /*8010*/  ISETP.GE.AND P3, PT, R4, R123, PT ;  /* 0x0000007b0400720c */ /* 0x000fc40003f66270 */
[-C--:B------:R-:W-:Y:S02]  /*8020*/  ISETP.GE.AND P5, PT, R4, R122.reuse, PT ;  /* 0x0000007a0400720c */ /* 0x080fe40003fa6270 */
[C---:B------:R-:W-:Y:S01]  /*8030*/  ISETP.GE.AND P6, PT, R6.reuse, R123, PT ;  /* 0x0000007b0600720c */ /* 0x040fe20003fc6270 */
[----:B------:R-:W-:Y:S01]  /*8040*/  BAR.SYNC.DEFER_BLOCKING 0x0 ;  /* 0x0000000000007b1d */ /* 0x000fe20000010000 */
[----:B------:R-:W-:Y:S02]  /*8050*/  ISETP.GE.AND P4, PT, R6, R122, PT ;  /* 0x0000007a0600720c */ /* 0x000fe40003f86270 */
[----:B------:R-:W-:Y:S02]  /*8060*/  I2FP.F32.S32 R4, R4 ;  /* 0x0000000400047245 */ /* 0x000fe40000201400 */
[----:B------:R-:W-:Y:S01]  /*8070*/  I2FP.F32.S32 R6, R6 ;  /* 0x0000000600067245 */ /* 0x000fe20000201400 */
[----:B------:R-:W3:Y:S02]  /*8080*/  MUFU.TANH R103, R32 ;  /* 0x0000002000677308 */ /* 0x000ee40000002400 */
[----:B-----5:R-:W-:-:S02]  /*8090*/  FFMA.FTZ R9, R0, R4, R9 ;  /* 0x0000000400097223 */ /* 0x020fc40000010009 */
[CC--:B-1----:R-:W-:Y:S01]  /*80a0*/  FFMA.FTZ R29, R0.reuse, R6.reuse, R29 ;  /* 0x00000006001d7223 */ /* 0x0c2fe2000001001d */
[----:B--2---:R-:W-:Y:S01]  /*80b0*/  FFMA.FTZ R33, R0, R6, R33 ;  /* 0x0000000600217223 */ /* 0x004fe20000010021 */
[----:B------:R-:W-:Y:S02]  /*80c0*/  I2FP.F32.S32 R6, R24 ;  /* 0x0000001800067245 */ /* 0x000fe40000201400 */
[----:B------:R-:W1:Y:S01]  /*80d0*/  MUFU.TANH R11, R11 ;  /* 0x0000000b000b7308 */ /* 0x000e620000002400 */
[----:B------:R-:W-:Y:S02]  /*80e0*/  FSEL R117, R9, -INF , !P3 ;  /* 0xff80000009757808 */ /* 0x000fe40005800000 */
[----:B------:R-:W-:Y:S02]  /*80f0*/  ISETP.GE.AND P3, PT, R24, R123, PT ;  /* 0x0000007b1800720c */ /* 0x000fe40003f66270 */
[----:B------:R-:W-:Y:S02]  /*8100*/  FSEL R115, R29, -INF , !P6 ;  /* 0xff8000001d737808 */ /* 0x000fe40007000000 */
[----:B------:R-:W-:Y:S01]  /*8110*/  FSEL R119, R33, -INF , !P4 ;  /* 0xff80000021777808 */ /* 0x000fe20006000000 */
[----:B------:R-:W2:Y:S01]  /*8120*/  MUFU.TANH R13, R34 ;  /* 0x00000022000d7308 */ /* 0x000ea20000002400 */
[----:B---3--:R-:W-:-:S05]  /*8130*/  FFMA.FTZ R9, R0, R6, R103 ;  /* 0x0000000600097223 */ /* 0x008fca0000010067 */
[----:B------:R-:W-:Y:S02]  /*8140*/  FSEL R9, R9, -INF , !P3 ;  /* 0xff80000009097808 */ /* 0x000fe40005800000 */
[----:B------:R-:W3:Y:S01]  /*8150*/  MUFU.TANH R5, R5 ;  /* 0x0000000500057308 */ /* 0x000ee20000002400 */
[----:B-1----:R-:W-:Y:S01]  /*8160*/  FFMA.FTZ R11, R0, R4, R11 ;  /* 0x00000004000b7223 */ /* 0x002fe2000001000b */
[----:B------:R-:W-:Y:S01]  /*8170*/  VIADD R4, R24, 0x39 ;  /* 0x0000003918047836 */ /* 0x000fe20000000000 */
[----:B------:R-:W-:-:S03]  /*8180*/  ISETP.GT.AND P3, PT, R157, R152, PT ;  /* 0x000000989d00720c */ /* 0x000fc60003f64270 */
[----:B------:R-:W-:Y:S02]  /*8190*/  FSEL R111, R11, -INF , !P5 ;  /* 0xff8000000b6f7808 */ /* 0x000fe40006800000 */
[----:B------:R-:W1:Y:S01]  /*81a0*/  MUFU.TANH R7, R7 ;  /* 0x0000000700077308 */ /* 0x000e620000002400 */
[----:B------:R-:W-:Y:S01]  /*81b0*/  I2FP.F32.S32 R8, R4 ;  /* 0x0000000400087245 */ /* 0x000fe20000201400 */
[----:B--2---:R-:W-:Y:S01]  /*81c0*/  FFMA.FTZ R13, R0, R6, R13 ;  /* 0x00000006000d7223 */ /* 0x004fe2000001000d */
[-C--:B------:R-:W-:Y:S02]  /*81d0*/  ISETP.GE.AND P5, PT, R24, R122.reuse, PT ;  /* 0x0000007a1800720c */ /* 0x080fe40003fa6270 */
[C---:B------:R-:W-:Y:S02]  /*81e0*/  ISETP.GE.AND P6, PT, R4.reuse, R123, PT ;  /* 0x0000007b0400720c */ /* 0x040fe40003fc6270 */
[----:B------:R-:W-:Y:S01]  /*81f0*/  ISETP.GE.AND P4, PT, R4, R122, PT ;  /* 0x0000007a0400720c */ /* 0x000fe20003f86270 */
[----:B---3--:R-:W-:-:S05]  /*8200*/  FFMA.FTZ R5, R0, R8, R5 ;  /* 0x0000000800057223 */ /* 0x008fca0000010005 */
[----:B------:R-:W-:Y:S01]  /*8210*/  FSEL R122, R5, -INF , !P6 ;  /* 0xff800000057a7808 */ /* 0x000fe20007000000 */
[----:B-1----:R-:W-:Y:S01]  /*8220*/  FFMA.FTZ R100, R0, R8, R7 ;  /* 0x0000000800647223 */ /* 0x002fe20000010007 */
[----:B------:R-:W-:-:S04]  /*8230*/  FSEL R7, R13, -INF , !P5 ;  /* 0xff8000000d077808 */ /* 0x000fc80006800000 */
[----:B------:R-:W-:Y:S01]  /*8240*/  FSEL R100, R100, -INF , !P4 ;  /* 0xff80000064647808 */ /* 0x000fe20006000000 */
[----:B------:R-:W-:Y:S06]  /*8250*/  @!P3 BRA `(.L_x_7749) ;  /* 0x000000080030b947 */ /* 0x000fec0003800000 */
[----:B------:R-:W-:Y:S05]  /*8260*/  @!P0 BRA `(.L_x_7750) ;  /* 0x0000000000f48947 */ /* 0x000fea0003800000 */
[----:B------:R-:W1:Y:S02]  /*8270*/  LDC R6, c[0x0][0x380] ;  /* 0x0000e000ff067b82 */ /* 0x000e640000000800 */
[----:B-1----:R-:W-:-:S04]  /*8280*/  IABS R5, R6 ;  /* 0x0000000600057213 */ /* 0x002fc80000000000 */
        /* <DEDUP_REMOVED lines=8> */
[----:B------:R-:W-:-:S04]  /*8310*/  SHF.L.U32 R11, R157, 0x6, RZ ;  /* 0x000000069d0b7819 */ /* 0x000fc800000006ff */
[----:B------:R-:W-:Y:S01]  /*8320*/  IABS R13, R11 ;  /* 0x0000000b000d7213 */ /* 0x000fe20000000000 */
[C---:B------:R-:W-:Y:S01]  /*8330*/  VIADD R15, R11.reuse, 0xffffffc0 ;  /* 0xffffffc00b0f7836 */ /* 0x040fe20000000000 */
[----:B------:R-:W-:-:S03]  /*8340*/  LOP3.LUT R11, R11, R6, RZ, 0x3c, !PT ;  /* 0x000000060b0b7212 */ /* 0x000fc600078e3cff */
[----:B------:R-:W-:Y:S01]  /*8350*/  IMAD.HI.U32 R12, R4, R13, RZ ;  /* 0x0000000d040c7227 */ /* 0x000fe200078e00ff */
[----:B------:R-:W-:Y:S02]  /*8360*/  IABS R8, R15 ;  /* 0x0000000f00087213 */ /* 0x000fe40000000000 */
[----:B------:R-:W-:Y:S02]  /*8370*/  LOP3.LUT R15, R15, R6, RZ, 0x3c, !PT ;  /* 0x000000060f0f7212 */ /* 0x000fe400078e3cff */
[----:B------:R-:W-:-:S05]  /*8380*/  IADD3 R10, -R12, RZ, RZ ;  /* 0x000000ff0c0a7210 */ /* 0x000fca0007ffe1ff */
[----:B------:R-:W-:Y:S02]  /*8390*/  IMAD R10, R5, R10, R13 ;  /* 0x0000000a050a7224 */ /* 0x000fe400078e020d */
[----:B------:R-:W-:-:S03]  /*83a0*/  IMAD.HI.U32 R13, R4, R8, RZ ;  /* 0x00000008040d7227 */ /* 0x000fc600078e00ff */
[----:B------:R-:W-:Y:S01]  /*83b0*/  ISETP.GT.U32.AND P4, PT, R5, R10, PT ;  /* 0x0000000a0500720c */ /* 0x000fe20003f84070 */
[----:B------:R-:W-:-:S04]  /*83c0*/  IMAD.MOV R4, RZ, RZ, -R13 ;  /* 0x000000ffff047224 */ /* 0x000fc800078e0a0d */
[----:B------:R-:W-:-:S05]  /*83d0*/  IMAD R4, R5, R4, R8 ;  /* 0x0000000405047224 */ /* 0x000fca00078e0208 */
[----:B------:R-:W-:-:S03]  /*83e0*/  ISETP.GT.U32.AND P5, PT, R5, R4, PT ;  /* 0x000000040500720c */ /* 0x000fc60003fa4070 */
[-C--:B------:R-:W-:Y:S02]  /*83f0*/  @!P4 IADD3 R10, R10, -R5.reuse, RZ ;  /* 0x800000050a0ac210 */ /* 0x080fe40007ffe0ff */
[----:B------:R-:W-:Y:S02]  /*8400*/  @!P4 IADD3 R12, R12, 0x1, RZ ;  /* 0x000000010c0cc810 */ /* 0x000fe40007ffe0ff */
[----:B------:R-:W-:-:S06]  /*8410*/  ISETP.GE.U32.AND P6, PT, R10, R5, PT ;  /* 0x000000050a00720c */ /* 0x000fcc0003fc6070 */
[----:B------:R-:W-:Y:S01]  /*8420*/  @!P5 IMAD.IADD R4, R4, 0x1, -R5 ;  /* 0x000000010404d824 */ /* 0x000fe200078e0a05 */
[----:B------:R-:W-:Y:S02]  /*8430*/  @!P5 IADD3 R13, R13, 0x1, RZ ;  /* 0x000000010d0dd810 */ /* 0x000fe40007ffe0ff */
[----:B------:R-:W-:Y:S02]  /*8440*/  ISETP.GE.AND P5, PT, R15, RZ, PT ;  /* 0x000000ff0f00720c */ /* 0x000fe40003fa6270 */
[----:B------:R-:W-:Y:S02]  /*8450*/  ISETP.GE.U32.AND P4, PT, R4, R5, PT ;  /* 0x000000050400720c */ /* 0x000fe40003f86070 */
[----:B------:R-:W-:Y:S01]  /*8460*/  @P6 VIADD R12, R12, 0x1 ;  /* 0x000000010c0c6836 */ /* 0x000fe20000000000 */
[----:B------:R-:W-:Y:S02]  /*8470*/  ISETP.GE.AND P6, PT, R11, RZ, PT ;  /* 0x000000ff0b00720c */ /* 0x000fe40003fc6270 */
[----:B------:R-:W-:-:S08]  /*8480*/  LOP3.LUT R4, RZ, R6, RZ, 0x33, !PT ;  /* 0x00000006ff047212 */ /* 0x000fd000078e33ff */
[----:B------:R-:W-:Y:S01]  /*8490*/  @P4 VIADD R13, R13, 0x1 ;  /* 0x000000010d0d4836 */ /* 0x000fe20000000000 */
[----:B------:R-:W-:Y:S02]  /*84a0*/  ISETP.NE.AND P4, PT, R6, RZ, PT ;  /* 0x000000ff0600720c */ /* 0x000fe40003f85270 */
[----:B------:R-:W-:Y:S02]  /*84b0*/  @!P6 IMAD.MOV R12, RZ, RZ, -R12 ;  /* 0x000000ffff0ce224 */ /* 0x000fe400078e0a0c */
[----:B------:R-:W-:-:S03]  /*84c0*/  MOV R5, R13 ;  /* 0x0000000d00057202 */ /* 0x000fc60000000f00 */
[----:B------:R-:W-:Y:S02]  /*84d0*/  SEL R13, R4, R12, !P4 ;  /* 0x0000000c040d7207 */ /* 0x000fe40006000000 */
[----:B------:R-:W-:-:S03]  /*84e0*/  @!P5 IADD3 R5, -R5, RZ, RZ ;  /* 0x000000ff0505d210 */ /* 0x000fc60007ffe1ff */
[----:B------:R-:W-:Y:S01]  /*84f0*/  IMAD.WIDE R14, R13, 0x4, R162 ;  /* 0x000000040d0e7825 */ /* 0x000fe200078e02a2 */
[----:B------:R-:W-:-:S04]  /*8500*/  SEL R4, R4, R5, !P4 ;  /* 0x0000000504047207 */ /* 0x000fc80006000000 */
[----:B------:R1:W2:Y:S01]  /*8510*/  LDG.E R11, desc[UR12][R14.64] ;  /* 0x0000000c0e0b7981 */ /* 0x0002a2000c1e1900 */
[----:B------:R-:W-:-:S05]  /*8520*/  IMAD.WIDE R28, R4, 0x4, R162 ;  /* 0x00000004041c7825 */ /* 0x000fca00078e02a2 */
[----:B------:R-:W2:Y:S01]  /*8530*/  LDG.E R8, desc[UR12][R28.64] ;  /* 0x0000000c1c087981 */ /* 0x000ea2000c1e1900 */
[----:B------:R-:W-:Y:S02]  /*8540*/  IMAD.IADD R13, R13, 0x1, -R4 ;  /* 0x000000010d0d7824 */ /* 0x000fe400078e0a04 */
[----:B------:R-:W3:Y:S02]  /*8550*/  LDC.64 R4, c[0x0][0x230] ;  /* 0x00008c00ff047b82 */ /* 0x000ee40000000a00 */
        /* <DEDUP_REMOVED lines=8> */
[----:B---3--:R-:W-:-:S04]  /*85e0*/  IMAD.WIDE.U32 R14, R8, R4, R14 ;  /* 0x00000004080e7225 */ /* 0x008fc800078e000e */
[----:B------:R-:W-:-:S04]  /*85f0*/  IMAD R11, R11, R4, RZ ;  /* 0x000000040b0b7224 */ /* 0x000fc800078e02ff */
[----:B------:R-:W-:Y:S02]  /*8600*/  IMAD R5, R8, R5, R11 ;  /* 0x0000000508057224 */ /* 0x000fe400078e020b */
[----:B------:R-:W-:-:S03]  /*8610*/  IMAD.MOV.U32 R11, RZ, RZ, R14 ;  /* 0x000000ffff0b7224 */ /* 0x000fc600078e000e */
[----:B------:R-:W-:Y:S01]  /*8620*/  IADD3 R6, R15, R5, RZ ;  /* 0x000000050f067210 */ /* 0x000fe20007ffe0ff */
[----:B------:R-:W-:Y:S06]  /*8630*/  BRA `(.L_x_7751) ;  /* 0x0000000000087947 */ /* 0x000fec0003800000 */
.L_x_7750:
[----:B------:R-:W-:-:S04]  /*8640*/  LEA R11, -R112, RZ, 0x6 ;  /* 0x000000ff700b7211 */ /* 0x000fc800078e31ff */
[----:B------:R-:W-:-:S07]  /*8650*/  SHF.R.S32.HI R6, RZ, 0x1f, R11 ;  /* 0x0000001fff067819 */ /* 0x000fce000001140b */
.L_x_7751:
        /* <DEDUP_REMOVED lines=12> */
[----:B------:R2:W-:Y:S03]  /*8720*/  @!P2 LDGSTS.E.BYPASS.LTC128B.128 [R158+0x4000], desc[UR12][R14.64] ;  /* 0x040000000e9eafae */ /* 0x0005e6000b901d4c */
        /* <DEDUP_REMOVED lines=19> */
[----:B------:R-:W-:-:S03]  /*8860*/  IADD3.X R4, R153, R6, R153, P5, P4 ;  /* 0x0000000699047210 */ /* 0x000fc60002fe8499 */
[----:B------:R-:W-:Y:S01]  /*8870*/  @!PT LDS RZ, [RZ] ;  /* 0x00000000fffff984 */ /* 0x000fe20000000800 */
[----:B------:R-:W-:Y:S01]  /*8880*/  @!PT LDS RZ, [RZ] ;  /* 0x00000000fffff984 */ /* 0x000fe20000000800 */
[----:B------:R-:W-:Y:S01]  /*8890*/  @!PT LDS RZ, [RZ] ;  /* 0x00000000fffff984 */ /* 0x000fe20000000800 */
[----:B------:R1:W-:Y:S01]  /*88a0*/  @!P1 LDGSTS.E.BYPASS.LTC128B.128 [R158+0x6800], desc[UR12][R30.64+0x80] ;  /* 0x068000801e9e9fae */ /* 0x0003e2000b901d4c */
[----:B--2---:R-:W-:-:S03]  /*88b0*/  @!P2 LEA R14, P5, R5, R172, 0x1 ;  /* 0x000000ac050ea211 */ /* 0x004fc600078a08ff */
[----:B------:R1:W-:Y:S01]  /*88c0*/  @P2 STS.128 [R158+0x5000], RZ ;  /* 0x005000ff9e002388 */ /* 0x0003e20000000c00 */
[----:B------:R-:W-:-:S05]  /*88d0*/  @!P2 LEA.HI.X R15, R5, R171, R4, 0x1, P5 ;  /* 0x000000ab050fa211 */ /* 0x000fca00028f0c04 */
[----:B------:R-:W-:Y:S01]  /*88e0*/  @!PT LDS RZ, [RZ] ;  /* 0x00000000fffff984 */ /* 0x000fe20000000800 */
[----:B------:R-:W-:Y:S01]  /*88f0*/  @!PT LDS RZ, [RZ] ;  /* 0x00000000fffff984 */ /* 0x000fe20000000800 */
[----:B------:R-:W-:Y:S01]  /*8900*/  @!PT LDS RZ, [RZ] ;  /* 0x00000000fffff984 */ /* 0x000fe20000000800 */
[----:B------:R1:W-:Y:S01]  /*8910*/  @!P2 LDGSTS.E.BYPASS.LTC128B.128 [R158+0x5000], desc[UR12][R14.64] ;  /* 0x050000000e9eafae */ /* 0x0003e2000b901d4c */
[----:B---3--:R-:W-:-:S03]  /*8920*/  @!P1 IADD3 R13, P4, R121, R5, RZ ;  /* 0x00000005790d9210 */ /* 0x008fc60007f9e0ff */
        /* <DEDUP_REMOVED lines=27> */
.L_x_7753:
[----:B------:R-:W-:Y:S05]  /*8ae0*/  BSYNC B0 ;  /* 0x0000000000007941 */ /* 0x000fea0003800000 */
.L_x_7752:
[----:B------:R-:W0:Y:S01]  /*8af0*/  LDGDEPBAR ;  /* 0x00000000000079af */ /* 0x000e220000000000 */
[----:B------:R-:W-:-:S04]  /*8b00*/  LEA R172, P1, R11, R172, 0x1 ;  /* 0x000000ac0bac7211 */ /* 0x000fc800078208ff */
[----:B------:R-:W-:-:S09]  /*8b10*/  LEA.HI.X R171, R11, R171, R6, 0x1, P1 ;  /* 0x000000ab0bab7211 */ /* 0x000fd200008f0c06 */
.L_x_7749:
[----:B--2---:R-:W-:Y:S01]  /*8b20*/  FMNMX.FTZ R4, R3, R9, !PT ;  /* 0x0000000903047209 */ /* 0x004fe20007810000 */
        /* <DEDUP_REMOVED lines=32> */
[----:B------:R-:W2:Y:S04]  /*8d30*/  SHFL.BFLY PT, R4, R11, 0x2, 0x1f ;  /* 0x0c401f000b047f89 */ /* 0x000ea800000e0000 */
[----:B------:R-:W3:Y:S01]  /*8d40*/  SHFL.BFLY PT, R5, R6, 0x2, 0x1f ;  /* 0x0c401f0006057f89 */ /* 0x000ee200000e0000 */
[----:B--2---:R-:W-:Y:S02]  /*8d50*/  FMNMX.FTZ R4, R11, R4, !PT ;  /* 0x000000040b047209 */ /* 0x004fe40007810000 */
[----:B---3--:R-:W-:-:S03]  /*8d60*/  FMNMX.FTZ R5, R6, R5, !PT ;  /* 0x0000000506057209 */ /* 0x008fc60007810000 */
[----:B------:R-:W2:Y:S04]  /*8d70*/  SHFL.BFLY PT, R107, R4, 0x1, 0x1f ;  /* 0x0c201f00046b7f89 */ /* 0x000ea800000e0000 */
[----:B------:R-:W3:Y:S01]  /*8d80*/  SHFL.BFLY PT, R106, R5, 0x1, 0x1f ;  /* 0x0c201f00056a7f89 */ /* 0x000ee200000e0000 */
[----:B--2---:R-:W-:-:S04]  /*8d90*/  FMNMX.FTZ R107, R4, R107, !PT ;  /* 0x0000006b046b7209 */ /* 0x004fc80007810000 */
[C---:B------:R-:W-:Y:S01]  /*8da0*/  FSETP.NEU.FTZ.AND P2, PT, R107.reuse, -INF , PT ;  /* 0xff8000006b00780b */ /* 0x040fe20003f5d000 */
[----:B------:R-:W-:Y:S01]  /*8db0*/  FMUL.FTZ R120, R107, UR11 ;  /* 0x0000000b6b787c20 */ /* 0x000fe20008410000 */
[----:B---3--:R-:W-:Y:S02]  /*8dc0*/  FMNMX.FTZ R106, R5, R106, !PT ;  /* 0x0000006a056a7209 */ /* 0x008fe40007810000 */
[----:B------:R-:W-:Y:S02]  /*8dd0*/  FSEL R4, R107, RZ, P2 ;  /* 0x000000ff6b047208 */ /* 0x000fe40001000000 */
[C---:B------:R-:W-:Y:S01]  /*8de0*/  FSETP.NEU.FTZ.AND P1, PT, R106.reuse, -INF , PT ;  /* 0xff8000006a00780b */ /* 0x040fe20003f3d000 */
[----:B------:R-:W-:Y:S01]  /*8df0*/  FMUL.FTZ R110, R106, UR11 ;  /* 0x0000000b6a6e7c20 */ /* 0x000fe20008410000 */
[----:B------:R-:W-:Y:S01]  /*8e00*/  FSEL R120, R120, RZ, P2 ;  /* 0x000000ff78787208 */ /* 0x000fe20001000000 */
[----:B------:R-:W-:Y:S01]  /*8e10*/  FADD.FTZ R4, R3, -R4 ;  /* 0x8000000403047221 */ /* 0x000fe20000010000 */
[----:B------:R-:W-:-:S02]  /*8e20*/  FSEL R3, R106, RZ, P1 ;  /* 0x000000ff6a037208 */ /* 0x000fc40000800000 */
[----:B------:R-:W-:Y:S01]  /*8e30*/  FSEL R110, R110, RZ, P1 ;  /* 0x000000ff6e6e7208 */ /* 0x000fe20000800000 */
[----:B------:R-:W-:Y:S01]  /*8e40*/  FMUL.FTZ R118, R4, UR11 ;  /* 0x0000000b04767c20 */ /* 0x000fe20008410000 */
[--C-:B------:R-:W-:Y:S01]  /*8e50*/  FFMA.FTZ R116, R9, UR11, -R120.reuse ;  /* 0x0000000b09747c23 */ /* 0x100fe20008010878 */
[----:B------:R-:W-:Y:S01]  /*8e60*/  FADD.FTZ R3, R2, -R3 ;  /* 0x8000000302037221 */ /* 0x000fe20000010000 */
        /* <DEDUP_REMOVED lines=8> */
[----:B------:R-:W2:Y:S01]  /*8ef0*/  MUFU.EX2 R118, R118 ;  /* 0x0000007600767308 */ /* 0x000ea20000000800 */
[----:B------:R-:W3:Y:S01]  /*8f00*/  LDSM.16.MT88.4 R24, [R141+0x8000] ;  /* 0x008000008d18783b */ /* 0x000ee20000004200 */
[--C-:B------:R-:W-:Y:S01]  /*8f10*/  FFMA.FTZ R130, R195, UR11, -R120.reuse ;  /* 0x0000000bc3827c23 */ /* 0x100fe20008010878 */
[--C-:B------:R-:W-:Y:S01]  /*8f20*/  FFMA.FTZ R127, R127, UR11, -R120.reuse ;  /* 0x0000000b7f7f7c23 */ /* 0x100fe20008010878 */
[--C-:B------:R-:W-:Y:S01]  /*8f30*/  FFMA.FTZ R126, R193, UR11, -R120.reuse ;  /* 0x0000000bc17e7c23 */ /* 0x100fe20008010878 */
[----:B------:R-:W-:Y:S01]  /*8f40*/  LDSM.16.MT88.4 R8, [R144+0x8000] ;  /* 0x008000009008783b */ /* 0x000fe20000004200 */
[----:B------:R-:W-:Y:S01]  /*8f50*/  FFMA.FTZ R123, R197, UR11, -R120 ;  /* 0x0000000bc57b7c23 */ /* 0x000fe20008010878 */
[--C-:B------:R-:W-:Y:S01]  /*8f60*/  FFMA.FTZ R128, R187, UR11, -R110.reuse ;  /* 0x0000000bbb807c23 */ /* 0x100fe2000801086e */
[----:B------:R-:W4:Y:S01]  /*8f70*/  MUFU.EX2 R113, R113 ;  /* 0x0000007100717308 */ /* 0x000f220000000800 */
[--C-:B------:R-:W-:Y:S01]  /*8f80*/  FFMA.FTZ R125, R191, UR11, -R110.reuse ;  /* 0x0000000bbf7d7c23 */ /* 0x100fe2000801086e */
[--C-:B------:R-:W-:Y:S01]  /*8f90*/  FFMA.FTZ R124, R189, UR11, -R110.reuse ;  /* 0x0000000bbd7c7c23 */ /* 0x100fe2000801086e */
[----:B------:R-:W-:Y:S01]  /*8fa0*/  FFMA.FTZ R121, R185, UR11, -R110 ;  /* 0x0000000bb9797c23 */ /* 0x000fe2000801086e */
[----:B------:R-:W-:Y:S01]  /*8fb0*/  LDSM.16.MT88.4 R16, [R142+0x8000] ;  /* 0x008000008e10783b */ /* 0x000fe20000004200 */
[--C-:B------:R-:W-:Y:S01]  /*8fc0*/  FFMA.FTZ R170, R131, UR11, -R120.reuse ;  /* 0x0000000b83aa7c23 */ /* 0x100fe20008010878 */
[----:B------:R-:W-:Y:S01]  /*8fd0*/  FFMA.FTZ R131, R175, UR11, -R120 ;  /* 0x0000000baf837c23 */ /* 0x000fe20008010878 */
[----:B------:R-:W-:Y:S01]  /*8fe0*/  FFMA.FTZ R175, R167, UR11, -R110 ;  /* 0x0000000ba7af7c23 */ /* 0x000fe2000801086e */
[----:B------:R-:W-:Y:S01]  /*8ff0*/  MUFU.EX2 R116, R116 ;  /* 0x0000007400747308 */ /* 0x000fe20000000800 */
[-C--:B--2---:R-:W-:Y:S01]  /*9000*/  FMUL.FTZ R4, R96, R118.reuse ;  /* 0x0000007660047220 */ /* 0x084fe20000410000 */
[-C--:B------:R-:W-:Y:S01]  /*9010*/  FMUL.FTZ R5, R97, R118.reuse ;  /* 0x0000007661057220 */ /* 0x080fe20000410000 */
[-C--:B-1----:R-:W-:Y:S01]  /*9020*/  FMUL.FTZ R28, R72, R118.reuse ;  /* 0x00000076481c7220 */ /* 0x082fe20000410000 */
[-C--:B------:R-:W-:Y:S01]  /*9030*/  FMUL.FTZ R29, R73, R118.reuse ;  /* 0x00000076491d7220 */ /* 0x080fe20000410000 */
[-C--:B------:R-:W-:Y:S01]  /*9040*/  FMUL.FTZ R68, R68, R118.reuse ;  /* 0x0000007644447220 */ /* 0x080fe20000410000 */
[-C--:B------:R-:W-:Y:S01]  /*9050*/  FMUL.FTZ R69, R69, R118.reuse ;  /* 0x0000007645457220 */ /* 0x080fe20000410000 */
[-C--:B------:R-:W-:Y:S01]  /*9060*/  FMUL.FTZ R44, R44, R118.reuse ;  /* 0x000000762c2c7220 */ /* 0x080fe20000410000 */
[----:B------:R-:W1:Y:S01]  /*9070*/  MUFU.EX2 R108, R108 ;  /* 0x0000006c006c7308 */ /* 0x000e620000000800 */
[-C--:B----4-:R-:W-:Y:S01]  /*9080*/  FMUL.FTZ R6, R98, R113.reuse ;  /* 0x0000007162067220 */ /* 0x090fe20000410000 */
        /* <DEDUP_REMOVED lines=10> */
[----:B------:R-:W-:Y:S01]  /*9130*/  FMUL.FTZ R49, R49, R118 ;  /* 0x0000007631317220 */ /* 0x000fe20000410000 */
[-C--:B------:R-:W-:Y:S01]  /*9140*/  FMUL.FTZ R50, R50, R113.reuse ;  /* 0x0000007132327220 */ /* 0x080fe20000410000 */
[-C--:B------:R-:W-:Y:S01]  /*9150*/  FMUL.FTZ R51, R51, R113.reuse ;  /* 0x0000007133337220 */ /* 0x080fe20000410000 */
[----:B------:R-:W2:Y:S01]  /*9160*/  LDSM.16.MT88.4 R72, [R144+0xa000] ;  /* 0x00a000009048783b */ /* 0x000ea20000004200 */
[----:B------:R-:W4:Y:S01]  /*9170*/  MUFU.EX2 R104, R104 ;  /* 0x0000006800687308 */ /* 0x000f220000000800 */
[----:B-1----:R-:W-:Y:S01]  /*9180*/  F2FP.BF16.F32.PACK_AB R96, R108, R116 ;  /* 0x000000746c60723e */ /* 0x002fe200000010ff */
        /* <DEDUP_REMOVED lines=57> */
[----:B------:R-:W-:Y:S01]  /*9520*/  FFMA.FTZ R168, R183, UR11, -R120 ;  /* 0x0000000bb7a87c23 */ /* 0x000fe20008010878 */
[--C-:B------:R-:W-:Y:S01]  /*9530*/  FFMA.FTZ R180, R169, UR11, -R110.reuse ;  /* 0x0000000ba9b47c23 */ /* 0x100fe2000801086e */
[--C-:B------:R-:W-:Y:S01]  /*9540*/  FFMA.FTZ R167, R181, UR11, -R110.reuse ;  /* 0x0000000bb5a77c23 */ /* 0x100fe2000801086e */
[C---:B------:R-:W-:Y:S01]  /*9550*/  HMMA.16816.F32.BF16 R32, R96.reuse, R34, R68 ;  /* 0x000000226020723c */ /* 0x040fe20000041844 */
[----:B------:R-:W4:Y:S01]  /*9560*/  LDSM.16.MT88.4 R68, [R142+0xa000] ;  /* 0x00a000008e44783b */ /* 0x000f220000004200 */
[----:B------:R-:W-:Y:S01]  /*9570*/  FFMA.FTZ R178, R129, UR11, -R110 ;  /* 0x0000000b81b27c23 */ /* 0x000fe2000801086e */
[----:B------:R-:W-:Y:S01]  /*9580*/  MUFU.EX2 R123, R123 ;  /* 0x0000007b007b7308 */ /* 0x000fe20000000800 */
[--C-:B------:R-:W-:Y:S01]  /*9590*/  FFMA.FTZ R129, R102, UR11, -R120.reuse ;  /* 0x0000000b66817c23 */ /* 0x100fe20008010878 */
[--C-:B------:R-:W-:Y:S01]  /*95a0*/  FFMA.FTZ R182, R117, UR11, -R120.reuse ;  /* 0x0000000b75b67c23 */ /* 0x100fe20008010878 */
[C---:B---3--:R-:W-:Y:S01]  /*95b0*/  HMMA.16816.F32.BF16 R20, R96.reuse, R24, R20 ;  /* 0x000000186014723c */ /* 0x048fe20000041814 */
[--C-:B------:R-:W-:Y:S01]  /*95c0*/  FFMA.FTZ R115, R115, UR11, -R120.reuse ;  /* 0x0000000b73737c23 */ /* 0x100fe20008010878 */
[----:B------:R-:W-:Y:S01]  /*95d0*/  FFMA.FTZ R120, R122, UR11, -R120 ;  /* 0x0000000b7a787c23 */ /* 0x000fe20008010878 */
[--C-:B------:R-:W-:Y:S01]  /*95e0*/  FFMA.FTZ R122, R111, UR11, -R110.reuse ;  /* 0x0000000b6f7a7c23 */ /* 0x100fe2000801086e */
[--C-:B------:R-:W-:Y:S01]  /*95f0*/  FFMA.FTZ R117, R101, UR11, -R110.reuse ;  /* 0x0000000b65757c23 */ /* 0x100fe2000801086e */
[----:B------:R-:W-:Y:S01]  /*9600*/  MUFU.EX2 R128, R128 ;  /* 0x0000008000807308 */ /* 0x000fe20000000800 */
[C---:B------:R-:W-:Y:S01]  /*9610*/  HMMA.16816.F32.BF16 R24, R96.reuse, R26, R76 ;  /* 0x0000001a6018723c */ /* 0x040fe2000004184c */
[----:B------:R-:W-:Y:S01]  /*9620*/  LDSM.16.MT88.4 R76, [R144+0x8800] ;  /* 0x00880000904c783b */ /* 0x000fe20000004200 */
[--C-:B------:R-:W-:Y:S01]  /*9630*/  FFMA.FTZ R111, R119, UR11, -R110.reuse ;  /* 0x0000000b776f7c23 */ /* 0x100fe2000801086e */
[----:B------:R-:W-:Y:S01]  /*9640*/  FFMA.FTZ R110, R100, UR11, -R110 ;  /* 0x0000000b646e7c23 */ /* 0x000fe2000801086e */
[----:B------:R-:W-:Y:S01]  /*9650*/  FFMA.FTZ R174, R174, R113, R103 ;  /* 0x00000071aeae7223 */ /* 0x000fe20000010067 */
[----:B------:R-:W-:Y:S01]  /*9660*/  FFMA.FTZ R173, R173, R118, R116 ;  /* 0x00000076adad7223 */ /* 0x000fe20000010074 */
[----:B--2---:R-:W-:Y:S01]  /*9670*/  HMMA.16816.F32.BF16 R36, R96, R72, R36 ;  /* 0x000000486024723c */ /* 0x004fe20000041824 */
[----:B------:R-:W2:Y:S01]  /*9680*/  MUFU.EX2 R125, R125 ;  /* 0x0000007d007d7308 */ /* 0x000ea20000000800 */
[----:B------:R-:W-:Y:S01]  /*9690*/  FADD.FTZ R174, R109, R174 ;  /* 0x000000ae6dae7221 */ /* 0x000fe20000010000 */
[----:B------:R-:W-:-:S03]  /*96a0*/  FADD.FTZ R108, R108, R173 ;  /* 0x000000ad6c6c7221 */ /* 0x000fc60000010000 */
[C---:B------:R-:W-:Y:S01]  /*96b0*/  HMMA.16816.F32.BF16 R40, R96.reuse, R74, R40 ;  /* 0x0000004a6028723c */ /* 0x040fe20000041828 */
[----:B------:R-:W3:Y:S01]  /*96c0*/  LDSM.16.MT88.4 R72, [R141+0xa000] ;  /* 0x00a000008d48783b */ /* 0x000ee20000004200 */
[----:B------:R-:W-:Y:S01]  /*96d0*/  FADD.FTZ R105, R105, R108 ;  /* 0x0000006c69697221 */ /* 0x000fe20000010000 */
[----:B------:R-:W-:Y:S03]  /*96e0*/  MUFU.EX2 R124, R124 ;  /* 0x0000007c007c7308 */ /* 0x000fe60000000800 */
[C---:B------:R-:W-:Y:S05]  /*96f0*/  HMMA.16816.F32.BF16 R4, R96.reuse, R8, R4 ;  /* 0x000000086004723c */ /* 0x040fea0000041804 */
[----:B------:R-:W5:Y:S01]  /*9700*/  MUFU.EX2 R121, R121 ;  /* 0x0000007900797308 */ /* 0x000f620000000800 */
[C---:B------:R-:W-:Y:S01]  /*9710*/  HMMA.16816.F32.BF16 R8, R96.reuse, R10, R92 ;  /* 0x0000000a6008723c */ /* 0x040fe2000004185c */
[----:B------:R-:W-:Y:S05]  /*9720*/  LDSM.16.MT88.4 R92, [R144+0x9800] ;  /* 0x00980000905c783b */ /* 0x000fea0000004200 */
[C---:B----4-:R-:W-:Y:S01]  /*9730*/  HMMA.16816.F32.BF16 R44, R96.reuse, R68, R44 ;  /* 0x00000044602c723c */ /* 0x050fe2000004182c */
[----:B------:R-:W-:Y:S05]  /*9740*/  MUFU.EX2 R170, R170 ;  /* 0x000000aa00aa7308 */ /* 0x000fea0000000800 */
[C---:B------:R-:W-:Y:S01]  /*9750*/  HMMA.16816.F32.BF16 R48, R96.reuse, R70, R48 ;  /* 0x000000466030723c */ /* 0x040fe20000041830 */
[----:B------:R-:W4:Y:S02]  /*9760*/  LDSM.16.MT88.4 R68, [R140+0xa000] ;  /* 0x00a000008c44783b */ /* 0x000f240000004200 */
[----:B------:R-:W-:Y:S03]  /*9770*/  MUFU.EX2 R179, R179 ;  /* 0x000000b300b37308 */ /* 0x000fe60000000800 */
[C---:B------:R-:W-:Y:S05]  /*9780*/  HMMA.16816.F32.BF16 R12, R96.reuse, R16, R12 ;  /* 0x00000010600c723c */ /* 0x040fea000004180c */
[----:B------:R-:W-:Y:S01]  /*9790*/  MUFU.EX2 R131, R131 ;  /* 0x0000008300837308 */ /* 0x000fe20000000800 */
[C---:B------:R-:W-:Y:S01]  /*97a0*/  HMMA.16816.F32.BF16 R16, R96.reuse, R18, R84 ;  /* 0x000000126010723c */ /* 0x040fe20000041854 */
[----:B------:R-:W-:Y:S05]  /*97b0*/  LDSM.16.MT88.4 R84, [R142+0x9800] ;  /* 0x009800008e54783b */ /* 0x000fea0000004200 */
[C---:B---3--:R-:W-:Y:S01]  /*97c0*/  HMMA.16816.F32.BF16 R52, R96.reuse, R72, R52 ;  /* 0x000000486034723c */ /* 0x048fe20000041834 */
[----:B------:R-:W-:Y:S05]  /*97d0*/  MUFU.EX2 R168, R168 ;  /* 0x000000a800a87308 */ /* 0x000fea0000000800 */
[C---:B------:R-:W-:Y:S01]  /*97e0*/  HMMA.16816.F32.BF16 R56, R96.reuse, R74, R56 ;  /* 0x0000004a6038723c */ /* 0x040fe20000041838 */
[----:B------:R-:W3:Y:S02]  /*97f0*/  LDSM.16.MT88.4 R72, [R142+0x8800] ;  /* 0x008800008e48783b */ /* 0x000ee40000004200 */
[----:B------:R-:W-:Y:S08]  /*9800*/  MUFU.EX2 R175, R175 ;  /* 0x000000af00af7308 */ /* 0x000ff00000000800 */
[----:B------:R-:W-:Y:S01]  /*9810*/  MUFU.EX2 R180, R180 ;  /* 0x000000b400b47308 */ /* 0x000fe20000000800 */
[C---:B----4-:R-:W-:Y:S07]  /*9820*/  HMMA.16816.F32.BF16 R60, R96.reuse, R68, R60 ;  /* 0x00000044603c723c */ /* 0x050fee000004183c */
[----:B------:R-:W-:Y:S01]  /*9830*/  MUFU.EX2 R167, R167 ;  /* 0x000000a700a77308 */ /* 0x000fe20000000800 */
[----:B------:R-:W-:Y:S01]  /*9840*/  HMMA.16816.F32.BF16 R64, R96, R70, R64 ;  /* 0x000000466040723c */ /* 0x000fe20000041840 */
[----:B-1----:R-:W-:-:S02]  /*9850*/  F2FP.BF16.F32.PACK_AB R68, R127, R130 ;  /* 0x000000827f44723e */ /* 0x002fc400000010ff */
[----:B--2---:R-:W-:-:S04]  /*9860*/  F2FP.BF16.F32.PACK_AB R69, R125, R128 ;  /* 0x000000807d45723e */ /* 0x004fc800000010ff */
[----:B------:R-:W-:Y:S01]  /*9870*/  MUFU.EX2 R178, R178 ;  /* 0x000000b200b27308 */ /* 0x000fe20000000800 */
[----:B------:R-:W-:Y:S02]  /*9880*/  F2FP.BF16.F32.PACK_AB R70, R123, R126 ;  /* 0x0000007e7b46723e */ /* 0x000fe400000010ff */
[----:B-----5:R-:W-:-:S05]  /*9890*/  F2FP.BF16.F32.PACK_AB R71, R121, R124 ;  /* 0x0000007c7947723e */ /* 0x020fca00000010ff */
[----:B------:R-:W-:Y:S02]  /*98a0*/  MUFU.EX2 R129, R129 ;  /* 0x0000008100817308 */ /* 0x000fe40000000800 */
[C---:B------:R-:W-:Y:S06]  /*98b0*/  HMMA.16816.F32.BF16 R20, R68.reuse, R80, R20 ;  /* 0x000000504414723c */ /* 0x040fec0000041814 */
[----:B------:R-:W1:Y:S01]  /*98c0*/  MUFU.EX2 R182, R182 ;  /* 0x000000b600b67308 */ /* 0x000e620000000800 */
[C---:B------:R-:W-:Y:S01]  /*98d0*/  HMMA.16816.F32.BF16 R24, R68.reuse, R82, R24 ;  /* 0x000000524418723c */ /* 0x040fe20000041818 */
[----:B------:R-:W2:Y:S05]  /*98e0*/  LDSM.16.MT88.4 R80, [R144+0xa800] ;  /* 0x00a800009050783b */ /* 0x000eaa0000004200 */
[C---:B------:R-:W-:Y:S01]  /*98f0*/  HMMA.16816.F32.BF16 R4, R68.reuse, R76, R4 ;  /* 0x0000004c4404723c */ /* 0x040fe20000041804 */
[----:B------:R-:W-:Y:S05]  /*9900*/  MUFU.EX2 R115, R115 ;  /* 0x0000007300737308 */ /* 0x000fea0000000800 */
[----:B------:R-:W-:Y:S01]  /*9910*/  HMMA.16816.F32.BF16 R8, R68, R78, R8 ;  /* 0x0000004e4408723c */ /* 0x000fe20000041808 */
[----:B------:R-:W4:Y:S02]  /*9920*/  LDSM.16.MT88.4 R76, [R140+0x8800] ;  /* 0x008800008c4c783b */ /* 0x000f240000004200 */
[----:B------:R-:W5:Y:S01]  /*9930*/  MUFU.EX2 R120, R120 ;  /* 0x0000007800787308 */ /* 0x000f620000000800 */
[----:B-1----:R-:W-:-:S02]  /*9940*/  F2FP.BF16.F32.PACK_AB R100, R182, R129 ;  /* 0x00000081b664723e */ /* 0x002fc400000010ff */
[C---:B---3--:R-:W-:Y:S05]  /*9950*/  HMMA.16816.F32.BF16 R12, R68.reuse, R72, R12 ;  /* 0x00000048440c723c */ /* 0x048fea000004180c */
[----:B------:R-:W-:Y:S01]  /*9960*/  MUFU.EX2 R117, R117 ;  /* 0x0000007500757308 */ /* 0x000fe20000000800 */
[----:B------:R-:W-:Y:S01]  /*9970*/  HMMA.16816.F32.BF16 R16, R68, R74, R16 ;  /* 0x0000004a4410723c */ /* 0x000fe20000041810 */
[----:B------:R-:W1:Y:S06]  /*9980*/  LDSM.16.MT88.4 R72, [R142+0xa800] ;  /* 0x00a800008e48783b */ /* 0x000e6c0000004200 */
[----:B------:R-:W3:Y:S01]  /*9990*/  MUFU.EX2 R122, R122 ;  /* 0x0000007a007a7308 */ /* 0x000ee20000000800 */
[----:B-----5:R-:W-:-:S07]  /*99a0*/  F2FP.BF16.F32.PACK_AB R102, R120, R115 ;  /* 0x000000737866723e */ /* 0x020fce00000010ff */
[----:B------:R-:W-:Y:S01]  /*99b0*/  MUFU.EX2 R111, R111 ;  /* 0x0000006f006f7308 */ /* 0x000fe20000000800 */
[C---:B--2---:R-:W-:Y:S06]  /*99c0*/  HMMA.16816.F32.BF16 R36, R68.reuse, R80, R36 ;  /* 0x000000504424723c */ /* 0x044fec0000041824 */
[----:B------:R-:W-:Y:S01]  /*99d0*/  HMMA.16816.F32.BF16 R40, R68, R82, R40 ;  /* 0x000000524428723c */ /* 0x000fe20000041828 */
[----:B------:R-:W2:Y:S01]  /*99e0*/  LDSM.16.MT88.4 R80, [R141+0xa800] ;  /* 0x00a800008d50783b */ /* 0x000ea20000004200 */
[----:B------:R-:W5:Y:S01]  /*99f0*/  MUFU.EX2 R110, R110 ;  /* 0x0000006e006e7308 */ /* 0x000f620000000800 */
[----:B---3--:R-:W-:-:S03]  /*9a00*/  F2FP.BF16.F32.PACK_AB R101, R122, R117 ;  /* 0x000000757a65723e */ /* 0x008fc600000010ff */
[C---:B----4-:R-:W-:Y:S06]  /*9a10*/  HMMA.16816.F32.BF16 R28, R68.reuse, R76, R28 ;  /* 0x0000004c441c723c */ /* 0x050fec000004181c */
        /* <DEDUP_REMOVED lines=12> */
[----:B------:R-:W-:-:S02]  /*9ae0*/  F2FP.BF16.F32.PACK_AB R68, R179, R170 ;  /* 0x000000aab344723e */ /* 0x000fc400000010ff */
[----:B------:R-:W-:Y:S02]  /*9af0*/  F2FP.BF16.F32.PACK_AB R69, R180, R175 ;  /* 0x000000afb445723e */ /* 0x000fe400000010ff */
[----:B------:R-:W-:Y:S02]  /*9b00*/  F2FP.BF16.F32.PACK_AB R70, R168, R131 ;  /* 0x00000083a846723e */ /* 0x000fe400000010ff */
[----:B------:R-:W-:-:S07]  /*9b10*/  F2FP.BF16.F32.PACK_AB R71, R178, R167 ;  /* 0x000000a7b247723e */ /* 0x000fce00000010ff */
        /* <DEDUP_REMOVED lines=14> */
[C---:B------:R-:W-:Y:S06]  /*9c00*/  HMMA.16816.F32.BF16 R48, R68.reuse, R74, R48 ;  /* 0x0000004a4430723c */ /* 0x040fec0000041830 */
[C---:B--2---:R-:W-:Y:S06]  /*9c10*/  HMMA.16816.F32.BF16 R20, R68.reuse, R80, R20 ;  /* 0x000000504414723c */ /* 0x044fec0000041814 */
[C---:B------:R-:W-:Y:S01]  /*9c20*/  HMMA.16816.F32.BF16 R24, R68.reuse, R82, R24 ;  /* 0x000000524418723c */ /* 0x040fe20000041818 */
[----:B------:R-:W1:Y:S05]  /*9c30*/  LDSM.16.MT88.4 R80, [R144+0xb000] ;  /* 0x00b000009050783b */ /* 0x000e6a0000004200 */
[C---:B---3--:R-:W-:Y:S06]  /*9c40*/  HMMA.16816.F32.BF16 R60, R68.reuse, R76, R60 ;  /* 0x0000004c443c723c */ /* 0x048fec000004183c */
[----:B------:R-:W-:Y:S01]  /*9c50*/  HMMA.16816.F32.BF16 R64, R68, R78, R64 ;  /* 0x0000004e4440723c */ /* 0x000fe20000041840 */
[----:B------:R-:W-:Y:S05]  /*9c60*/  LDSM.16.MT88.4 R76, [R141+0x9800] ;  /* 0x009800008d4c783b */ /* 0x000fea0000004200 */
[C---:B------:R-:W-:Y:S01]  /*9c70*/  HMMA.16816.F32.BF16 R88, R100.reuse, R84, R12 ;  /* 0x000000546458723c */ /* 0x040fe2000004180c */
[----:B------:R-:W-:Y:S05]  /*9c80*/  LDSM.16.MT88.4 R12, [R141+0xb800] ;  /* 0x00b800008d0c783b */ /* 0x000fea0000004200 */
[C---:B----4-:R-:W-:Y:S06]  /*9c90*/  HMMA.16816.F32.BF16 R44, R100.reuse, R4, R44 ;  /* 0x00000004642c723c */ /* 0x050fec000004182c */
[----:B------:R-:W-:Y:S01]  /*9ca0*/  HMMA.16816.F32.BF16 R84, R100, R86, R16 ;  /* 0x000000566454723c */ /* 0x000fe20000041810 */
[----:B------:R-:W-:Y:S01]  /*9cb0*/  FADD.FTZ R5, R3, R174 ;  /* 0x000000ae03057221 */ /* 0x000fe20000010000 */
[----:B------:R-:W-:-:S03]  /*9cc0*/  FADD.FTZ R3, R104, R105 ;  /* 0x0000006968037221 */ /* 0x000fc60000010000 */
[----:B------:R-:W-:Y:S01]  /*9cd0*/  FADD.FTZ R5, R2, R5 ;  /* 0x0000000502057221 */ /* 0x000fe20000010000 */
[----:B------:R-:W-:Y:S01]  /*9ce0*/  FADD.FTZ R130, R130, R3 ;  /* 0x0000000382827221 */ /* 0x000fe20000010000 */
[----:B------:R-:W-:Y:S01]  /*9cf0*/  HMMA.16816.F32.BF16 R48, R100, R6, R48 ;  /* 0x000000066430723c */ /* 0x000fe20000041830 */
[----:B------:R-:W-:Y:S01]  /*9d00*/  MOV R3, R107 ;  /* 0x0000006b00037202 */ /* 0x000fe20000000f00 */
        /* <DEDUP_REMOVED lines=17> */
[----:B------:R-:W-:Y:S01]  /*9e20*/  HMMA.16816.F32.BF16 R36, R100, R8, R36 ;  /* 0x000000086424723c */ /* 0x000fe20000041824 */
[----:B------:R-:W-:Y:S01]  /*9e30*/  FADD.FTZ R168, R168, R131 ;  /* 0x00000083a8a87221 */ /* 0x000fe20000010000 */
[----:B------:R-:W-:-:S03]  /*9e40*/  FADD.FTZ R178, R178, R167 ;  /* 0x000000a7b2b27221 */ /* 0x000fc60000010000 */
[----:B------:R-:W-:Y:S01]  /*9e50*/  FADD.FTZ R129, R129, R168 ;  /* 0x000000a881817221 */ /* 0x000fe20000010000 */
[----:B------:R-:W-:Y:S01]  /*9e60*/  HMMA.16816.F32.BF16 R40, R100, R10, R40 ;  /* 0x0000000a6428723c */ /* 0x000fe20000041828 */
[----:B------:R-:W2:Y:S01]  /*9e70*/  LDSM.16.MT88.4 R8, [R140+0xb800] ;  /* 0x00b800008c08783b */ /* 0x000ea20000004200 */
[----:B------:R-:W-:Y:S01]  /*9e80*/  FADD.FTZ R117, R117, R178 ;  /* 0x000000b275757221 */ /* 0x000fe20000010000 */
[----:B------:R-:W-:-:S03]  /*9e90*/  FADD.FTZ R182, R182, R129 ;  /* 0x00000081b6b67221 */ /* 0x000fc60000010000 */
[----:B------:R-:W-:Y:S01]  /*9ea0*/  FADD.FTZ R122, R122, R117 ;  /* 0x000000757a7a7221 */ /* 0x000fe20000010000 */
[----:B------:R-:W-:-:S03]  /*9eb0*/  FADD.FTZ R115, R115, R182 ;  /* 0x000000b673737221 */ /* 0x000fc60000010000 */
[----:B------:R-:W-:Y:S01]  /*9ec0*/  FADD.FTZ R111, R111, R122 ;  /* 0x0000007a6f6f7221 */ /* 0x000fe20000010000 */
[----:B------:R-:W-:-:S03]  /*9ed0*/  FADD.FTZ R173, R120, R115 ;  /* 0x0000007378ad7221 */ /* 0x000fc60000010000 */
[----:B------:R-:W-:Y:S01]  /*9ee0*/  FADD.FTZ R174, R110, R111 ;  /* 0x0000006f6eae7221 */ /* 0x000fe20000010000 */
[C---:B-1----:R-:W-:Y:S06]  /*9ef0*/  HMMA.16816.F32.BF16 R52, R68.reuse, R80, R52 ;  /* 0x000000504434723c */ /* 0x042fec0000041834 */
[----:B------:R-:W-:Y:S01]  /*9f00*/  HMMA.16816.F32.BF16 R56, R68, R82, R56 ;  /* 0x000000524438723c */ /* 0x000fe20000041838 */
[----:B------:R-:W1:Y:S05]  /*9f10*/  LDSM.16.MT88.4 R68, [R140+0x9800] ;  /* 0x009800008c44783b */ /* 0x000e6a0000004200 */
[C---:B------:R-:W-:Y:S06]  /*9f20*/  HMMA.16816.F32.BF16 R80, R100.reuse, R76, R20 ;  /* 0x0000004c6450723c */ /* 0x040fec0000041814 */
[C---:B------:R-:W-:Y:S06]  /*9f30*/  HMMA.16816.F32.BF16 R76, R100.reuse, R78, R24 ;  /* 0x0000004e644c723c */ /* 0x040fec0000041818 */
[C---:B------:R-:W-:Y:S06]  /*9f40*/  HMMA.16816.F32.BF16 R52, R100.reuse, R12, R52 ;  /* 0x0000000c6434723c */ /* 0x040fec0000041834 */
[C---:B------:R-:W-:Y:S06]  /*9f50*/  HMMA.16816.F32.BF16 R56, R100.reuse, R14, R56 ;  /* 0x0000000e6438723c */ /* 0x040fec0000041838 */
[C---:B--2---:R-:W-:Y:S06]  /*9f60*/  HMMA.16816.F32.BF16 R60, R100.reuse, R8, R60 ;  /* 0x00000008643c723c */ /* 0x044fec000004183c */
[C---:B------:R-:W-:Y:S06]  /*9f70*/  HMMA.16816.F32.BF16 R64, R100.reuse, R10, R64 ;  /* 0x0000000a6440723c */ /* 0x040fec0000041840 */
[C---:B-1----:R-:W-:Y:S06]  /*9f80*/  HMMA.16816.F32.BF16 R72, R100.reuse, R68, R28 ;  /* 0x000000446448723c */ /* 0x042fec000004181c */
[----:B------:R-:W-:-:S15]  /*9f90*/  HMMA.16816.F32.BF16 R68, R100, R70, R32 ;  /* 0x000000466444723c */ /* 0x000fde0000041820 */
[----:B------:R-:W-:-:S09]  /*9fa0*/  NOP ;  /* 0x0000000000007918 */ /* 0x000fd20000000000 */
.L_x_7746:
        /* <DEDUP_REMOVED lines=10> */
.L_x_7758:
        /* <DEDUP_REMOVED lines=69> */
.L_x_7755:
        /* <DEDUP_REMOVED lines=68> */
[----:B------:R-:W3:Y:S01]  /*a8e0*/  LDSM.16.M88.4 R128, [R147] ;  /* 0x000000009380783b */ /* 0x000ee20000000200 */
[C---:B----4-:R-:W-:Y:S06]  /*a8f0*/  HMMA.16816.F32.BF16 R4, R104.reuse, R108, RZ ;  /* 0x0000006c6804723c */ /* 0x050fec00000418ff */
[C---:B------:R-:W-:Y:S01]  /*a900*/  HMMA.16816.F32.BF16 R8, R104.reuse, R110, RZ ;  /* 0x0000006e6808723c */ /* 0x040fe200000418ff */
[----:B------:R-:W-:Y:S05]  /*a910*/  LDSM.16.M88.4 R108, [R138] ;  /* 0x000000008a6c783b */ /* 0x000fea0000000200 */
[C---:B-----5:R-:W-:Y:S06]  /*a920*/  HMMA.16816.F32.BF16 R12, R104.reuse, R112, RZ ;  /* 0x00000070680c723c */ /* 0x060fec00000418ff */
[C---:B------:R-:W-:Y:S01]  /*a930*/  HMMA.16816.F32.BF16 R16, R104.reuse, R114, RZ ;  /* 0x000000726810723c */ /* 0x040fe200000418ff */
[----:B------:R-:W-:Y:S05]  /*a940*/  LDSM.16.M88.4 R112, [R137] ;  /* 0x000000008970783b */ /* 0x000fea0000000200 */
[C---:B-1----:R-:W-:Y:S06]  /*a950*/  HMMA.16816.F32.BF16 R20, R104.reuse, R116, RZ ;  /* 0x000000746814723c */ /* 0x042fec00000418ff */
[C---:B------:R-:W-:Y:S01]  /*a960*/  HMMA.16816.F32.BF16 R24, R104.reuse, R118, RZ ;  /* 0x000000766818723c */ /* 0x040fe200000418ff */
[----:B------:R-:W-:Y:S05]  /*a970*/  LDSM.16.M88.4 R116, [R143+0x5000] ;  /* 0x005000008f74783b */ /* 0x000fea0000000200 */
[C---:B--2---:R-:W-:Y:S06]  /*a980*/  HMMA.16816.F32.BF16 R28, R104.reuse, R120, RZ ;  /* 0x00000078681c723c */ /* 0x044fec00000418ff */
[----:B------:R-:W-:Y:S01]  /*a990*/  HMMA.16816.F32.BF16 R32, R104, R122, RZ ;  /* 0x0000007a6820723c */ /* 0x000fe200000418ff */
[----:B------:R-:W1:Y:S05]  /*a9a0*/  LDSM.16.M88.4 R104, [R139] ;  /* 0x000000008b68783b */ /* 0x000e6a0000000200 */
[C---:B---3--:R-:W-:Y:S06]  /*a9b0*/  HMMA.16816.F32.BF16 R4, R124.reuse, R128, R4 ;  /* 0x000000807c04723c */ /* 0x048fec0000041804 */
[C---:B------:R-:W-:Y:S06]  /*a9c0*/  HMMA.16816.F32.BF16 R8, R124.reuse, R130, R8 ;  /* 0x000000827c08723c */ /* 0x040fec0000041808 */
[C---:B-1----:R-:W-:Y:S06]  /*a9d0*/  HMMA.16816.F32.BF16 R12, R124.reuse, R104, R12 ;  /* 0x000000687c0c723c */ /* 0x042fec000004180c */
        /* <DEDUP_REMOVED lines=19> */
[----:B------:R-:W1:Y:S05]  /*ab10*/  LDSM.16.M88.4 R104, [R136+0x800] ;  /* 0x000800008868783b */ /* 0x000e6a0000000200 */
        /* <DEDUP_REMOVED lines=12> */
[----:B------:R-:W2:Y:S05]  /*abe0*/  LDSM.16.M88.4 R112, [R149+0x6800] ;  /* 0x006800009570783b */ /* 0x000eaa0000000200 */
        /* <DEDUP_REMOVED lines=12> */
[----:B------:R-:W1:Y:S05]  /*acb0*/  LDSM.16.M88.4 R104, [R134] ;  /* 0x000000008668783b */ /* 0x000e6a0000000200 */
        /* <DEDUP_REMOVED lines=25> */
[----:B------:R-:W1:Y:S05]  /*ae50*/  LDSM.16.M88.4 R104, [R136+0x2800] ;  /* 0x002800008868783b */ /* 0x000e6a0000000200 */
[----:B------:R-:W3:Y:S01]  /*ae60*/  LDSM.16.M88.4 R108, [R136+0x3000] ;  /* 0x00300000886c783b */ /* 0x000ee20000000200 */
[C---:B--2---:R-:W-:Y:S06]  /*ae70*/  HMMA.16816.F32.BF16 R4, R112.reuse, R116, R4 ;  /* 0x000000747004723c */ /* 0x044fec0000041804 */
[C---:B------:R-:W-:Y:S06]  /*ae80*/  HMMA.16816.F32.BF16 R8, R112.reuse, R118, R8 ;  /* 0x000000767008723c */ /* 0x040fec0000041808 */
[C---:B-1----:R-:W-:Y:S11]  /*ae90*/  HMMA.16816.F32.BF16 R12, R112.reuse, R104, R12 ;  /* 0x00000068700c723c */ /* 0x042ff6000004180c */
        /* <DEDUP_REMOVED lines=30> */
[----:B------:R-:W-:Y:S01]  /*b080*/  FMUL.FTZ R177, R25, UR5 ;  /* 0x0000000519b17c20 */ /* 0x000fe20008410000 */
[C---:B-1----:R-:W-:Y:S07]  /*b090*/  HMMA.16816.F32.BF16 R28, R112.reuse, R104, R28 ;  /* 0x00000068701c723c */ /* 0x042fee000004181c */
[----:B------:R1:W1:Y:S01]  /*b0a0*/  MUFU.TANH R126, R102 ;  /* 0x00000066007e7308 */ /* 0x0002620000002400 */
[----:B-----5:R-:W-:Y:S01]  /*b0b0*/  FMUL.FTZ R175, R18, UR5 ;  /* 0x0000000512af7c20 */ /* 0x020fe20008410000 */
[----:B------:R-:W-:Y:S08]  /*b0c0*/  HMMA.16816.F32.BF16 R32, R112, R106, R32 ;  /* 0x0000006a7020723c */ /* 0x000ff00000041820 */
[----:B------:R-:W2:Y:S03]  /*b0d0*/  MUFU.TANH R125, R175 ;  /* 0x000000af007d7308 */ /* 0x000ea60000002400 */
[----:B---3--:R-:W-:Y:S07]  /*b0e0*/  FMUL.FTZ R103, R19, UR5 ;  /* 0x0000000513677c20 */ /* 0x008fee0008410000 */
[----:B------:R3:W2:Y:S01]  /*b0f0*/  MUFU.TANH R123, R103 ;  /* 0x00000067007b7308 */ /* 0x0006a20000002400 */
[----:B-1----:R-:W-:Y:S01]  /*b100*/  FMUL.FTZ R102, R23, UR5 ;  /* 0x0000000517667c20 */ /* 0x002fe20008410000 */
[----:B------:R-:W-:Y:S01]  /*b110*/  FMUL.FTZ R190, R28, UR5 ;  /* 0x000000051cbe7c20 */ /* 0x000fe20008410000 */
[----:B------:R-:W-:Y:S07]  /*b120*/  FMUL.FTZ R188, R29, UR5 ;  /* 0x000000051dbc7c20 */ /* 0x000fee0008410000 */
[----:B------:R1:W1:Y:S10]  /*b130*/  MUFU.TANH R175, R102 ;  /* 0x0000006600af7308 */ /* 0x0002740000002400 */
        /* <DEDUP_REMOVED lines=12> */
[----:B------:R-:W2:Y:S01]  /*b200*/  MUFU.TANH R187, R187 ;  /* 0x000000bb00bb7308 */ /* 0x000ea20000002400 */
[----:B---3--:R-:W-:Y:S09]  /*b210*/  FMUL.FTZ R177, R32, UR5 ;  /* 0x0000000520b17c20 */ /* 0x008ff20008410000 */
[----:B------:R-:W3:Y:S01]  /*b220*/  MUFU.TANH R189, R189 ;  /* 0x000000bd00bd7308 */ /* 0x000ee20000002400 */
[----:B-1----:R-:W-:Y:S09]  /*b230*/  FMUL.FTZ R176, R31, UR5 ;  /* 0x000000051fb07c20 */ /* 0x002ff20008410000 */
        /* <DEDUP_REMOVED lines=15> */
[----:B----4-:R-:W-:Y:S09]  /*b330*/  MOV R177, R3 ;  /* 0x0000000300b17202 */ /* 0x010ff20000000f00 */
[----:B------:R-:W4:Y:S01]  /*b340*/  MUFU.TANH R102, R102 ;  /* 0x0000006600667308 */ /* 0x000f220000002400 */
[----:B--23--:R-:W-:Y:S05]  /*b350*/  @!P1 BRA `(.L_x_7756) ;  /* 0x0000000400fc9947 */ /* 0x00cfea0003800000 */
        /* <DEDUP_REMOVED lines=60> */
[-C--:B-----5:R-:W-:Y:S04]  /*b720*/  IMAD.WIDE.U32 R10, R7, R2.reuse, R10 ;  /* 0x00000002070a7225 */ /* 0x0a0fe800078e000a */
[----:B------:R-:W-:Y:S04]  /*b730*/  IMAD R4, R5, R2, RZ ;  /* 0x0000000205047224 */ /* 0x000fe800078e02ff */
[----:B------:R-:W-:Y:S05]  /*b740*/  IMAD R4, R7, R3, R4 ;  /* 0x0000000307047224 */ /* 0x000fea00078e0204 */
[----:B------:R-:W-:Y:S07]  /*b750*/  IADD3 R4, R11, R4, RZ ;  /* 0x000000040b047210 */ /* 0x000fee0007ffe0ff */
.L_x_7757:
        /* <DEDUP_REMOVED lines=63> */
.L_x_7756:
[----:B------:R-:W-:Y:S01]  /*bb50*/  LEA R2, R157, R166, 0x6 ;  /* 0x000000a69d027211 */ /* 0x000fe200078e30ff */
[----:B--2---:R-:W-:Y:S03]  /*bb60*/  LDSM.16.MT88.4 R12, [R144+0x8000] ;  /* 0x00800000900c783b */ /* 0x004fe60000004200 */
[C---:B------:R-:W-:Y:S02]  /*bb70*/  IADD3 R4, R2.reuse, 0x1, RZ ;  /* 0x0000000102047810 */ /* 0x040fe40007ffe0ff */
[----:B------:R-:W-:Y:S02]  /*bb80*/  I2FP.F32.S32 R3, R2 ;  /* 0x0000000200037245 */ /* 0x000fe40000201400 */
[----:B------:R-:W-:Y:S01]  /*bb90*/  I2FP.F32.S32 R4, R4 ;  /* 0x0000000400047245 */ /* 0x000fe20000201400 */
[----:B------:R-:W-:Y:S01]  /*bba0*/  LDSM.16.MT88.4 R20, [R142+0x8000] ;  /* 0x008000008e14783b */ /* 0x000fe20000004200 */
[----:B------:R-:W-:Y:S01]  /*bbb0*/  IADD3 R6, R2, 0x9, RZ ;  /* 0x0000000902067810 */ /* 0x000fe20007ffe0ff */
[-C--:B------:R-:W-:Y:S01]  /*bbc0*/  FFMA.FTZ R185, R0, R3.reuse, R185 ;  /* 0x0000000300b97223 */ /* 0x080fe200000100b9 */
[----:B------:R-:W-:Y:S01]  /*bbd0*/  IADD3 R8, R2, 0x8, RZ ;  /* 0x0000000802087810 */ /* 0x000fe20007ffe0ff */
[CC--:B------:R-:W-:Y:S01]  /*bbe0*/  FFMA.FTZ R183, R0.reuse, R4.reuse, R183 ;  /* 0x0000000400b77223 */ /* 0x0c0fe200000100b7 */
[----:B------:R-:W-:Y:S01]  /*bbf0*/  FFMA.FTZ R187, R0, R4, R187 ;  /* 0x0000000400bb7223 */ /* 0x000fe200000100bb */
[----:B------:R-:W-:Y:S01]  /*bc00*/  IADD3 R4, R2, 0x10, RZ ;  /* 0x0000001002047810 */ /* 0x000fe20007ffe0ff */
[----:B------:R-:W-:Y:S01]  /*bc10*/  FFMA.FTZ R181, R0, R3, R181 ;  /* 0x0000000300b57223 */ /* 0x000fe200000100b5 */
[----:B------:R-:W-:Y:S01]  /*bc20*/  IADD3 R5, R2, 0x18, RZ ;  /* 0x0000001802057810 */ /* 0x000fe20007ffe0ff */
[----:B------:R-:W-:Y:S01]  /*bc30*/  LDSM.16.MT88.4 R28, [R141+0x8000] ;  /* 0x008000008d1c783b */ /* 0x000fe20000004200 */
[----:B------:R-:W-:Y:S02]  /*bc40*/  I2FP.F32.S32 R4, R4 ;  /* 0x0000000400047245 */ /* 0x000fe40000201400 */
[----:B------:R-:W-:Y:S02]  /*bc50*/  I2FP.F32.S32 R6, R6 ;  /* 0x0000000600067245 */ /* 0x000fe40000201400 */
[----:B------:R-:W-:Y:S01]  /*bc60*/  I2FP.F32.S32 R8, R8 ;  /* 0x0000000800087245 */ /* 0x000fe20000201400 */
[CC--:B------:R-:W-:Y:S01]  /*bc70*/  FFMA.FTZ R127, R0.reuse, R4.reuse, R127 ;  /* 0x00000004007f7223 */ /* 0x0c0fe2000001007f */
[----:B-1----:R-:W-:Y:S01]  /*bc80*/  FFMA.FTZ R184, R0, R4, R184 ;  /* 0x0000000400b87223 */ /* 0x002fe200000100b8 */
[----:B------:R-:W-:Y:S01]  /*bc90*/  IADD3 R4, R2, 0x19, RZ ;  /* 0x0000001902047810 */ /* 0x000fe20007ffe0ff */
[CC--:B------:R-:W-:Y:S01]  /*bca0*/  FFMA.FTZ R195, R0.reuse, R6.reuse, R195 ;  /* 0x0000000600c37223 */ /* 0x0c0fe200000100c3 */
[----:B------:R-:W-:Y:S01]  /*bcb0*/  I2FP.F32.S32 R5, R5 ;  /* 0x0000000500057245 */ /* 0x000fe20000201400 */
[C---:B------:R-:W-:Y:S01]  /*bcc0*/  FFMA.FTZ R191, R0.reuse, R6, R191 ;  /* 0x0000000600bf7223 */ /* 0x040fe200000100bf */
[----:B------:R-:W-:Y:S01]  /*bcd0*/  I2FP.F32.S32 R4, R4 ;  /* 0x0000000400047245 */ /* 0x000fe20000201400 */
[C---:B------:R-:W-:Y:S01]  /*bce0*/  FFMA.FTZ R193, R0.reuse, R8, R193 ;  /* 0x0000000800c17223 */ /* 0x040fe200000100c1 */
[----:B------:R-:W-:Y:S01]  /*bcf0*/  FMNMX.FTZ R6, R181, R100, !PT ;  /* 0x00000064b5067209 */ /* 0x000fe20007810000 */
[CC--:B------:R-:W-:Y:S01]  /*bd00*/  FFMA.FTZ R125, R0.reuse, R5.reuse, R125 ;  /* 0x00000005007d7223 */ /* 0x0c0fe2000001007d */
[C---:B------:R-:W-:Y:S01]  /*bd10*/  FFMA.FTZ R126, R0.reuse, R5, R126 ;  /* 0x00000005007e7223 */ /* 0x040fe2000001007e */
[CC--:B------:R-:W-:Y:S01]  /*bd20*/  FFMA.FTZ R182, R0.reuse, R4.reuse, R182 ;  /* 0x0000000400b67223 */ /* 0x0c0fe200000100b6 */
[C---:B------:R-:W-:Y:S01]  /*bd30*/  FFMA.FTZ R123, R0.reuse, R4, R123 ;  /* 0x00000004007b7223 */ /* 0x040fe2000001007b */
[----:B------:R-:W-:Y:S01]  /*bd40*/  FMNMX.FTZ R4, R185, R101, !PT ;  /* 0x00000065b9047209 */ /* 0x000fe20007810000 */
[----:B------:R-:W-:Y:S01]  /*bd50*/  FFMA.FTZ R189, R0, R8, R189 ;  /* 0x0000000800bd7223 */ /* 0x000fe200000100bd */
[C---:B------:R-:W-:Y:S02]  /*bd60*/  IADD3 R5, R2.reuse, 0x21, RZ ;  /* 0x0000002102057810 */ /* 0x040fe40007ffe0ff */
[----:B------:R-:W-:Y:S02]  /*bd70*/  FMNMX.FTZ R4, R187, R4, !PT ;  /* 0x00000004bb047209 */ /* 0x000fe40007810000 */
        /* <DEDUP_REMOVED lines=22> */
[----:B------:R-:W-:Y:S02]  /*bee0*/  IADD3 R4, R2, 0x30, RZ ;  /* 0x0000003002047810 */ /* 0x000fe40007ffe0ff */
[----:B------:R-:W-:Y:S02]  /*bef0*/  FMNMX.FTZ R5, R126, R5, !PT ;  /* 0x000000057e057209 */ /* 0x000fe40007810000 */
[----:B------:R-:W-:Y:S02]  /*bf00*/  FMNMX.FTZ R6, R123, R6, !PT ;  /* 0x000000067b067209 */ /* 0x000fe40007810000 */
[----:B------:R-:W-:Y:S02]  /*bf10*/  I2FP.F32.S32 R4, R4 ;  /* 0x0000000400047245 */ /* 0x000fe40000201400 */
[----:B------:R-:W-:Y:S02]  /*bf20*/  IADD3 R3, R2, 0x29, RZ ;  /* 0x0000002902037810 */ /* 0x000fe40007ffe0ff */
[----:B------:R-:W-:Y:S01]  /*bf30*/  I2FP.F32.S32 R7, R7 ;  /* 0x0000000700077245 */ /* 0x000fe20000201400 */
[-C--:B------:R-:W-:Y:S01]  /*bf40*/  FFMA.FTZ R117, R0, R4.reuse, R117 ;  /* 0x0000000400757223 */ /* 0x080fe20000010075 */
[----:B------:R-:W-:Y:S01]  /*bf50*/  FMNMX.FTZ R5, R182, R5, !PT ;  /* 0x00000005b6057209 */ /* 0x000fe20007810000 */
[C---:B------:R-:W-:Y:S01]  /*bf60*/  FFMA.FTZ R114, R0.reuse, R4, R114 ;  /* 0x0000000400727223 */ /* 0x040fe20000010072 */
        /* <DEDUP_REMOVED lines=26> */
[CC--:B----4-:R-:W-:Y:S01]  /*c110*/  FFMA.FTZ R102, R0.reuse, R3.reuse, R102 ;  /* 0x0000000300667223 */ /* 0x0d0fe20000010066 */
        /* <DEDUP_REMOVED lines=79> */
[----:B------:R-:W-:Y:S01]  /*c610*/  FMUL.FTZ R45, R100, R45 ;  /* 0x0000002d642d7220 */ /* 0x000fe20000410000 */
[C---:B------:R-:W-:Y:S01]  /*c620*/  FMUL.FTZ R50, R101.reuse, R50 ;  /* 0x0000003265327220 */ /* 0x040fe20000410000 */
[C---:B------:R-:W-:Y:S03]  /*c630*/  FMUL.FTZ R51, R101.reuse, R51 ;  /* 0x0000003365337220 */ /* 0x040fe60000410000 */
[----:B------:R-:W5:Y:S01]  /*c640*/  MUFU.EX2 R109, R109 ;  /* 0x0000006d006d7308 */ /* 0x000f620000000800 */
        /* <DEDUP_REMOVED lines=12> */
[--C-:B------:R-:W-:Y:S01]  /*c710*/  FFMA.FTZ R126, R126, UR4, -R119.reuse ;  /* 0x000000047e7e7c23 */ /* 0x100fe20008010877 */
[--C-:B------:R-:W-:Y:S01]  /*c720*/  FFMA.FTZ R127, R182, UR4, -R119.reuse ;  /* 0x00000004b67f7c23 */ /* 0x100fe20008010877 */
[--C-:B------:R-:W-:Y:S03]  /*c730*/  FFMA.FTZ R184, R184, UR4, -R119.reuse ;  /* 0x00000004b8b87c23 */ /* 0x100fe60008010877 */
[----:B------:R-:W3:Y:S01]  /*c740*/  MUFU.EX2 R105, R105 ;  /* 0x0000006900697308 */ /* 0x000ee20000000800 */
[----:B-----5:R-:W-:Y:S01]  /*c750*/  F2FP.BF16.F32.PACK_AB R96, R109, R111 ;  /* 0x0000006f6d60723e */ /* 0x020fe200000010ff */
        /* <DEDUP_REMOVED lines=9> */
[----:B------:R-:W-:Y:S01]  /*c7f0*/  LDSM.16.MT88.4 R92, [R144+0x9800] ;  /* 0x00980000905c783b */ /* 0x000fe20000004200 */
[--C-:B------:R-:W-:Y:S01]  /*c800*/  FFMA.FTZ R182, R131, UR4, -R118.reuse ;  /* 0x0000000483b67c23 */ /* 0x100fe20008010876 */
[--C-:B------:R-:W-:Y:S01]  /*c810*/  FFMA.FTZ R175, R175, UR4, -R118.reuse ;  /* 0x00000004afaf7c23 */ /* 0x100fe20008010876 */
[----:B------:R-:W-:Y:S01]  /*c820*/  FFMA.FTZ R129, R129, UR4, -R118 ;  /* 0x0000000481817c23 */ /* 0x000fe20008010876 */
[--C-:B------:R-:W-:Y:S03]  /*c830*/  FFMA.FTZ R131, R180, UR4, -R119.reuse ;  /* 0x00000004b4837c23 */ /* 0x100fe60008010877 */
[----:B------:R-:W5:Y:S01]  /*c840*/  MUFU.EX2 R121, R121 ;  /* 0x0000007900797308 */ /* 0x000f620000000800 */
[----:B---3--:R-:W-:Y:S01]  /*c850*/  F2FP.BF16.F32.PACK_AB R98, R105, R106 ;  /* 0x0000006a6962723e */ /* 0x008fe200000010ff */
[--C-:B------:R-:W-:Y:S01]  /*c860*/  FFMA.FTZ R178, R178, UR4, -R119.reuse ;  /* 0x00000004b2b27c23 */ /* 0x100fe20008010877 */
[----:B------:R-:W-:Y:S01]  /*c870*/  FFMA.FTZ R130, R130, UR4, -R119 ;  /* 0x0000000482827c23 */ /* 0x000fe20008010877 */
[----:B------:R-:W-:Y:S01]  /*c880*/  FFMA.FTZ R116, R101, R174, R116 ;  /* 0x000000ae65747223 */ /* 0x000fe20000010074 */
[----:B------:R-:W-:Y:S01]  /*c890*/  FFMA.FTZ R111, R100, R173, R111 ;  /* 0x000000ad646f7223 */ /* 0x000fe2000001006f */
[----:B------:R-:W-:Y:S01]  /*c8a0*/  FFMA.FTZ R113, R113, UR4, -R119 ;  /* 0x0000000471717c23 */ /* 0x000fe20008010877 */
[--C-:B------:R-:W-:Y:S01]  /*c8b0*/  FFMA.FTZ R117, R117, UR4, -R118.reuse ;  /* 0x0000000475757c23 */ /* 0x100fe20008010876 */
[C---:B------:R-:W-:Y:S02]  /*c8c0*/  HMMA.16816.F32.BF16 R4, R96.reuse, R12, R4 ;  /* 0x0000000c6004723c */ /* 0x040fe40000041804 */
[----:B------:R-:W-:Y:S03]  /*c8d0*/  MUFU.EX2 R175, R175 ;  /* 0x000000af00af7308 */ /* 0x000fe60000000800 */
[----:B------:R-:W-:Y:S01]  /*c8e0*/  FFMA.FTZ R112, R112, UR4, -R118 ;  /* 0x0000000470707c23 */ /* 0x000fe20008010876 */
        /* <DEDUP_REMOVED lines=8> */
[----:B------:R-:W-:Y:S01]  /*c970*/  FADD.FTZ R116, R108, R116 ;  /* 0x000000746c747221 */ /* 0x000fe20000010000 */
        /* <DEDUP_REMOVED lines=13> */
[----:B------:R-:W-:Y:S01]  /*ca50*/  FADD.FTZ R107, R104, R107 ;  /* 0x0000006b686b7221 */ /* 0x000fe20000010000 */
[----:B------:R-:W-:Y:S01]  /*ca60*/  FADD.FTZ R105, R105, R106 ;  /* 0x0000006a69697221 */ /* 0x000fe20000010000 */
        /* <DEDUP_REMOVED lines=8> */
[----:B------:R-:W5:Y:S02]  /*caf0*/  LDSM.16.MT88.4 R72, [R141+0xa000] ;  /* 0x00a000008d48783b */ /* 0x000f640000004200 */
[----:B------:R-:W-:Y:S03]  /*cb00*/  MUFU.EX2 R130, R130 ;  /* 0x0000008200827308 */ /* 0x000fe60000000800 */
[C---:B--2---:R-:W-:Y:S07]  /*cb10*/  HMMA.16816.F32.BF16 R28, R96.reuse, R84, R28 ;  /* 0x00000054601c723c */ /* 0x044fee000004181c */
[----:B------:R2:W-:Y:S01]  /*cb20*/  MUFU.EX2 R124, R184 ;  /* 0x000000b8007c7308 */ /* 0x0005e20000000800 */
[C---:B------:R-:W-:Y:S01]  /*cb30*/  HMMA.16816.F32.BF16 R32, R96.reuse, R86, R32 ;  /* 0x000000566020723c */ /* 0x040fe20000041820 */
[----:B------:R-:W-:Y:S05]  /*cb40*/  LDSM.16.MT88.4 R84, [R142+0x9800] ;  /* 0x009800008e54783b */ /* 0x000fea0000004200 */
[C---:B-1----:R-:W-:Y:S03]  /*cb50*/  HMMA.16816.F32.BF16 R36, R96.reuse, R76, R36 ;  /* 0x0000004c6024723c */ /* 0x042fe60000041824 */
[----:B------:R-:W1:Y:S03]  /*cb60*/  MUFU.EX2 R125, R125 ;  /* 0x0000007d007d7308 */ /* 0x000e660000000800 */
[C---:B------:R-:W-:Y:S01]  /*cb70*/  HMMA.16816.F32.BF16 R40, R96.reuse, R78, R40 ;  /* 0x0000004e6028723c */ /* 0x040fe20000041828 */
[----:B------:R-:W-:Y:S06]  /*cb80*/  LDSM.16.MT88.4 R76, [R142+0x8800] ;  /* 0x008800008e4c783b */ /* 0x000fec0000004200 */
[----:B------:R-:W-:Y:S01]  /*cb90*/  MUFU.EX2 R126, R126 ;  /* 0x0000007e007e7308 */ /* 0x000fe20000000800 */
[--C-:B--2---:R-:W-:Y:S01]  /*cba0*/  FFMA.FTZ R184, R179, UR4, -R118.reuse ;  /* 0x00000004b3b87c23 */ /* 0x104fe20008010876 */
[C---:B----4-:R-:W-:Y:S08]  /*cbb0*/  HMMA.16816.F32.BF16 R44, R96.reuse, R68, R44 ;  /* 0x00000044602c723c */ /* 0x050ff0000004182c */
[----:B------:R-:W-:Y:S01]  /*cbc0*/  MUFU.EX2 R184, R184 ;  /* 0x000000b800b87308 */ /* 0x000fe20000000800 */
[C---:B------:R-:W-:Y:S01]  /*cbd0*/  HMMA.16816.F32.BF16 R48, R96.reuse, R70, R48 ;  /* 0x000000466030723c */ /* 0x040fe20000041830 */
[----:B------:R-:W2:Y:S02]  /*cbe0*/  LDSM.16.MT88.4 R68, [R140+0xa000] ;  /* 0x00a000008c44783b */ /* 0x000ea40000004200 */
[--C-:B------:R-:W-:Y:S03]  /*cbf0*/  FFMA.FTZ R179, R128, UR4, -R119.reuse ;  /* 0x0000000480b37c23 */ /* 0x100fe60008010877 */
[C---:B-----5:R-:W-:Y:S03]  /*cc00*/  HMMA.16816.F32.BF16 R52, R96.reuse, R72, R52 ;  /* 0x000000486034723c */ /* 0x060fe60000041834 */
[----:B------:R-:W4:Y:S02]  /*cc10*/  MUFU.EX2 R127, R127 ;  /* 0x0000007f007f7308 */ /* 0x000f240000000800 */
[--C-:B------:R-:W-:Y:S01]  /*cc20*/  FFMA.FTZ R128, R103, UR4, -R118.reuse ;  /* 0x0000000467807c23 */ /* 0x100fe20008010876 */
[C---:B------:R-:W-:Y:S01]  /*cc30*/  HMMA.16816.F32.BF16 R56, R96.reuse, R74, R56 ;  /* 0x0000004a6038723c */ /* 0x040fe20000041838 */
[----:B------:R-:W5:Y:S06]  /*cc40*/  LDSM.16.MT88.4 R72, [R144+0x8800] ;  /* 0x008800009048783b */ /* 0x000f6c0000004200 */
[----:B------:R-:W-:Y:S01]  /*cc50*/  MUFU.EX2 R179, R179 ;  /* 0x000000b300b37308 */ /* 0x000fe20000000800 */
[----:B------:R-:W-:Y:S03]  /*cc60*/  FFMA.FTZ R118, R102, UR4, -R118 ;  /* 0x0000000466767c23 */ /* 0x000fe60008010876 */
[----:B------:R-:W-:Y:S06]  /*cc70*/  FFMA.FTZ R119, R115, UR4, -R119 ;  /* 0x0000000473777c23 */ /* 0x000fec0008010877 */
[----:B------:R-:W-:Y:S10]  /*cc80*/  MUFU.EX2 R117, R117 ;  /* 0x0000007500757308 */ /* 0x000ff40000000800 */
[----:B------:R-:W5:Y:S10]  /*cc90*/  MUFU.EX2 R112, R112 ;  /* 0x0000007000707308 */ /* 0x000f740000000800 */
[----:B------:R-:W-:Y:S01]  /*cca0*/  MUFU.EX2 R128, R128 ;  /* 0x0000008000807308 */ /* 0x000fe20000000800 */
[C---:B--2---:R-:W-:Y:S06]  /*ccb0*/  HMMA.16816.F32.BF16 R60, R96.reuse, R68, R60 ;  /* 0x00000044603c723c */ /* 0x044fec000004183c */
[----:B------:R-:W-:Y:S03]  /*ccc0*/  HMMA.16816.F32.BF16 R64, R96, R70, R64 ;  /* 0x000000466040723c */ /* 0x000fe60000041840 */
[----:B------:R-:W2:Y:S02]  /*ccd0*/  MUFU.EX2 R181, R118 ;  /* 0x0000007600b57308 */ /* 0x000ea40000000800 */
[----:B------:R-:W-:Y:S01]  /*cce0*/  F2FP.BF16.F32.PACK_AB R69, R121, R122 ;  /* 0x0000007a7945723e */ /* 0x000fe200000010ff */
[----:B------:R-:W-:Y:S01]  /*ccf0*/  FADD.FTZ R122, R122, R107 ;  /* 0x0000006b7a7a7221 */ /* 0x000fe20000010000 */
[----:B---3--:R-:W-:Y:S06]  /*cd00*/  F2FP.BF16.F32.PACK_AB R71, R123, R120 ;  /* 0x000000787b47723e */ /* 0x008fec00000010ff */
[----:B------:R-:W-:Y:S01]  /*cd10*/  MUFU.EX2 R110, R80 ;  /* 0x00000050006e7308 */ /* 0x000fe20000000800 */
[----:B-1----:R-:W-:Y:S01]  /*cd20*/  F2FP.BF16.F32.PACK_AB R68, R125, R124 ;  /* 0x0000007c7d44723e */ /* 0x002fe200000010ff */
[----:B------:R-:W-:Y:S01]  /*cd30*/  FADD.FTZ R124, R124, R105 ;  /* 0x000000697c7c7221 */ /* 0x000fe20000010000 */
[----:B----4-:R-:W-:Y:S01]  /*cd40*/  F2FP.BF16.F32.PACK_AB R70, R127, R126 ;  /* 0x0000007e7f46723e */ /* 0x010fe200000010ff */
[----:B------:R-:W-:Y:S01]  /*cd50*/  FADD.FTZ R121, R121, R122 ;  /* 0x0000007a79797221 */ /* 0x000fe20000010000 */
[----:B-----5:R-:W-:Y:S01]  /*cd60*/  F2FP.BF16.F32.PACK_AB R101, R112, R117 ;  /* 0x000000757065723e */ /* 0x020fe200000010ff */
[----:B------:R-:W-:Y:S04]  /*cd70*/  FADD.FTZ R125, R125, R124 ;  /* 0x0000007c7d7d7221 */ /* 0x000fe80000010000 */
[----:B------:R-:W1:Y:S01]  /*cd80*/  MUFU.EX2 R113, R113 ;  /* 0x0000007100717308 */ /* 0x000e620000000800 */
[----:B--2---:R-:W-:Y:S01]  /*cd90*/  F2FP.BF16.F32.PACK_AB R103, R181, R128 ;  /* 0x00000080b567723e */ /* 0x004fe200000010ff */
[----:B------:R-:W-:Y:S01]  /*cda0*/  FADD.FTZ R120, R120, R121 ;  /* 0x0000007978787221 */ /* 0x000fe20000010000 */
[C---:B------:R-:W-:Y:S07]  /*cdb0*/  HMMA.16816.F32.BF16 R4, R68.reuse, R72, R4 ;  /* 0x000000484404723c */ /* 0x040fee0000041804 */
[----:B------:R-:W-:Y:S01]  /*cdc0*/  MUFU.EX2 R114, R114 ;  /* 0x0000007200727308 */ /* 0x000fe20000000800 */
[C---:B------:R-:W-:Y:S01]  /*cdd0*/  HMMA.16816.F32.BF16 R8, R68.reuse, R74, R8 ;  /* 0x0000004a4408723c */ /* 0x040fe20000041808 */
[----:B------:R-:W2:Y:S02]  /*cde0*/  LDSM.16.MT88.4 R72, [R141+0x8800] ;  /* 0x008800008d48783b */ /* 0x000ea40000004200 */
[----:B------:R-:W-:Y:S03]  /*cdf0*/  FADD.FTZ R126, R126, R125 ;  /* 0x0000007d7e7e7221 */ /* 0x000fe60000010000 */
[C---:B------:R-:W-:Y:S03]  /*ce00*/  HMMA.16816.F32.BF16 R12, R68.reuse, R76, R12 ;  /* 0x0000004c440c723c */ /* 0x040fe6000004180c */
[----:B------:R-:W3:Y:S02]  /*ce10*/  MUFU.EX2 R119, R119 ;  /* 0x0000007700777308 */ /* 0x000ee40000000800 */
[----:B-1----:R-:W-:Y:S01]  /*ce20*/  F2FP.BF16.F32.PACK_AB R100, R113, R110 ;  /* 0x0000006e7164723e */ /* 0x002fe200000010ff */
[C---:B------:R-:W-:Y:S01]  /*ce30*/  HMMA.16816.F32.BF16 R16, R68.reuse, R78, R16 ;  /* 0x0000004e4410723c */ /* 0x040fe20000041810 */
[----:B------:R-:W1:Y:S04]  /*ce40*/  LDSM.16.MT88.4 R76, [R140+0x8800] ;  /* 0x008800008c4c783b */ /* 0x000e680000004200 */
[----:B------:R-:W-:Y:S01]  /*ce50*/  FADD.FTZ R123, R123, R120 ;  /* 0x000000787b7b7221 */ /* 0x000fe20000010000 */
[----:B------:R-:W-:Y:S01]  /*ce60*/  FADD.FTZ R126, R127, R126 ;  /* 0x0000007e7f7e7221 */ /* 0x000fe20000010000 */
[----:B---3--:R-:W-:Y:S01]  /*ce70*/  F2FP.BF16.F32.PACK_AB R102, R119, R114 ;  /* 0x000000727766723e */ /* 0x008fe200000010ff */
        /* <DEDUP_REMOVED lines=28> */
[----:B------:R-:W-:Y:S02]  /*d040*/  FADD.FTZ R130, R130, R131 ;  /* 0x0000008382827221 */ /* 0x000fe40000010000 */
[----:B------:R-:W-:Y:S02]  /*d050*/  FADD.FTZ R117, R117, R182 ;  /* 0x000000b675757221 */ /* 0x000fe40000010000 */
[----:B------:R-:W-:Y:S02]  /*d060*/  FADD.FTZ R179, R179, R130 ;  /* 0x00000082b3b37221 */ /* 0x000fe40000010000 */
[----:B------:R-:W-:Y:S01]  /*d070*/  FADD.FTZ R117, R112, R117 ;  /* 0x0000007570757221 */ /* 0x000fe20000010000 */
        /* <DEDUP_REMOVED lines=11> */
[----:B------:R-:W-:Y:S01]  /*d130*/  FADD.FTZ R173, R119, R114 ;  /* 0x0000007277ad7221 */ /* 0x000fe20000010000 */
        /* <DEDUP_REMOVED lines=18> */
[C---:B------:R-:W-:Y:S03]  /*d260*/  HMMA.16816.F32.BF16 R96, R100.reuse, R92, R4 ;  /* 0x0000005c6460723c */ /* 0x040fe60000041804 */
[----:B------:R-:W3:Y:S03]  /*d270*/  LDSM.16.MT88.4 R4, [R144+0xb800] ;  /* 0x00b800009004783b */ /* 0x000ee60000004200 */
[C---:B------:R-:W-:Y:S05]  /*d280*/  HMMA.16816.F32.BF16 R92, R100.reuse, R94, R8 ;  /* 0x0000005e645c723c */ /* 0x040fea0000041808 */
[----:B------:R-:W4:Y:S01]  /*d290*/  LDSM.16.MT88.4 R8, [R142+0xb800] ;  /* 0x00b800008e08783b */ /* 0x000f220000004200 */
[C---:B------:R-:W-:Y:S06]  /*d2a0*/  HMMA.16816.F32.BF16 R88, R100.reuse, R84, R12 ;  /* 0x000000546458723c */ /* 0x040fec000004180c */
[C---:B------:R-:W-:Y:S01]  /*d2b0*/  HMMA.16816.F32.BF16 R84, R100.reuse, R86, R16 ;  /* 0x000000566454723c */ /* 0x040fe20000041810 */
[----:B------:R-:W5:Y:S05]  /*d2c0*/  LDSM.16.MT88.4 R12, [R141+0xb800] ;  /* 0x00b800008d0c783b */ /* 0x000f6a0000004200 */
[C---:B--2---:R-:W-:Y:S03]  /*d2d0*/  HMMA.16816.F32.BF16 R80, R100.reuse, R72, R20 ;  /* 0x000000486450723c */ /* 0x044fe60000041814 */
[----:B------:R-:W2:Y:S03]  /*d2e0*/  LDSM.16.MT88.4 R16, [R140+0xb800] ;  /* 0x00b800008c10783b */ /* 0x000ea60000004200 */
        /* <DEDUP_REMOVED lines=8> */
[C---:B------:R-:W-:Y:S06]  /*d370*/  HMMA.16816.F32.BF16 R56, R100.reuse, R14, R56 ;  /* 0x0000000e6438723c */ /* 0x040fec0000041838 */
[C---:B--2---:R-:W-:Y:S06]  /*d380*/  HMMA.16816.F32.BF16 R60, R100.reuse, R16, R60 ;  /* 0x00000010643c723c */ /* 0x044fec000004183c */
[----:B------:R-:W-:Y:S07]  /*d390*/  HMMA.16816.F32.BF16 R64, R100, R18, R64 ;  /* 0x000000126440723c */ /* 0x000fee0000041840 */
[----:B------:R-:W-:Y:S04]  /*d3a0*/  MOV R101, R2 ;  /* 0x0000000200657202 */ /* 0x000fe80000000f00 */
[----:B------:R-:W-:Y:S01]  /*d3b0*/  MOV R100, R3 ;  /* 0x0000000300647202 */ /* 0x000fe20000000f00 */
[----:B------:R-:W-:Y:S01]  /*d3c0*/  @!UPT UIADD3 URZ, URZ, URZ, URZ ;  /* 0x0000003f3f3ff290 */ /* 0x000fe2000fffe03f */
[----:B------:R-:W-:Y:S11]  /*d3d0*/  @P1 BRA `(.L_x_7758) ;  /* 0xffffffcc001c1947 */ /* 0x000ff6000383ffff */
.L_x_7754:
        /* <DEDUP_REMOVED lines=208> */
.L_x_7760:
[----:B------:R-:W-:Y:S05]  /*e0e0*/  BSYNC B0 ;  /* 0x0000000000007941 */ /* 0x000fea0003800000 */
.L_x_7759:
        /* <DEDUP_REMOVED lines=33> */
.L_x_7762:
[----:B------:R-:W-:Y:S05]  /*e300*/  BSYNC B0 ;  /* 0x0000000000007941 */ /* 0x000fea0003800000 */
.L_x_7761:
        /* <DEDUP_REMOVED lines=10> */
.L_x_7764:
[----:B------:R-:W-:Y:S05]  /*e3b0*/  BSYNC B0 ;  /* 0x0000000000007941 */ /* 0x000fea0003800000 */
.L_x_7763:
        /* <DEDUP_REMOVED lines=9> */
.L_x_7766:
[----:B------:R-:W-:Y:S05]  /*e450*/  BSYNC B0 ;  /* 0x0000000000007941 */ /* 0x000fea0003800000 */
.L_x_7765:
        /* <DEDUP_REMOVED lines=9> */
.L_x_7768:
[----:B------:R-:W-:Y:S05]  /*e4f0*/  BSYNC B0 ;  /* 0x0000000000007941 */ /* 0x000fea0003800000 */
.L_x_7767:
        /* <DEDUP_REMOVED lines=9> */
.L_x_7770:
[----:B------:R-:W-:Y:S05]  /*e590*/  BSYNC B0 ;  /* 0x0000000000007941 */ /* 0x000fea0003800000 */
.L_x_7769:
        /* <DEDUP_REMOVED lines=9> */
.L_x_7772:
[----:B------:R-:W-:Y:S05]  /*e630*/  BSYNC B0 ;  /* 0x0000000000007941 */ /* 0x000fea0003800000 */
.L_x_7771:
        /* <DEDUP_REMOVED lines=9> */
.L_x_7774:
[----:B------:R-:W-:Y:S05]  /*e6d0*/  BSYNC B0 ;  /* 0x0000000000007941 */ /* 0x000fea0003800000 */
.L_x_7773:
        /* <DEDUP_REMOVED lines=8> */
.L_x_7775:
        /* <DEDUP_REMOVED lines=10> */
.L_x_8537:


//--------------------- .text._ZN5flash24flash_fwd_splitkv_kernelI23Flash_fwd_kernel_traitsILi128ELi64ELi64ELi4ELb0ELb0EN7cutlass10bfloat16_tE19Flash_kernel_traitsILi128ELi64ELi64ELi4ES3_EELb1ELb0ELb0ELb0ELb1ELb0ELb1ELb1EEEvNS_16Flash_fwd_paramsE --------------------------
	.section	.text._ZN5flash24flash_fwd_splitkv_kernelI23Flash_fwd_kernel_traitsILi128ELi64ELi64ELi4ELb0ELb0EN7cutlass10bfloat16_tE19Flash_kernel_traitsILi128ELi64ELi64ELi4ES3_EELb1ELb0ELb0ELb0ELb1ELb0ELb1ELb1EEEvNS_16Flash_fwd_paramsE,"ax",@progbits
	.align	128
        .global         _ZN5flash24flash_fwd_splitkv_kernelI23Flash_fwd_kernel_traitsILi128ELi64ELi64ELi4ELb0ELb0EN7cutlass10bfloat16_tE19Flash_kernel_traitsILi128ELi64ELi64ELi4ES3_EELb1ELb0ELb0ELb0ELb1ELb0ELb1ELb1EEEvNS_16Flash_fwd_paramsE
        .type           _ZN5flash24flash_fwd_splitkv_kernelI23Flash_fwd_kernel_traitsILi128ELi64ELi64ELi4ELb0ELb0EN7cutlass10bfloat16_tE19Flash_kernel_traitsILi128ELi64ELi64ELi4ES3_EELb1ELb0ELb0ELb0ELb1ELb0ELb1ELb1EEEvNS_16Flash_fwd_paramsE,@function
        .size           _ZN5flash24flash_fwd_splitkv_kernelI23Flash_fwd_kernel_traitsILi128ELi64ELi64ELi4ELb0ELb0EN7cutlass10bfloat16_tE19Flash_kernel_traitsILi128ELi64ELi64ELi4ES3_EELb1ELb0ELb0ELb0ELb1ELb0ELb1ELb1EEEvNS_16Flash_fwd_paramsE,(.L_x_8538 - _ZN5flash24flash_fwd_splitkv_kernelI23Flash_fwd_kernel_traitsILi128ELi64ELi64ELi4ELb0ELb0EN7cutlass10bfloat16_tE19Flash_kernel_traitsILi128ELi64ELi64ELi4ES3_EELb1ELb0ELb0ELb0ELb1ELb0ELb1ELb1EEEvNS_16Flash_fwd_paramsE)
        .other          _ZN5flash24flash_fwd_splitkv_kernelI23Flash_fwd_kernel_traitsILi128ELi64ELi64ELi4ELb0ELb0EN7cutlass10bfloat16_tE19Flash_kernel_traitsILi128ELi64ELi64ELi4ES3_EELb1ELb0ELb0ELb0ELb1ELb0ELb1ELb1EEEvNS_16Flash_fwd_paramsE,@"STO_CUDA_ENTRY STV_DEFAULT"
_ZN5flash24flash_fwd_splitkv_kernelI23Flash_fwd_kernel_traitsILi128ELi64ELi64ELi4ELb0ELb0EN7cutlass10bfloat16_tE19Flash_kernel_traitsILi128ELi64ELi64ELi4ES3_EELb1ELb0ELb0ELb0ELb1ELb0ELb1ELb1EEEvNS_16Flash_fwd_paramsE:
.text._ZN5flash24flash_fwd_splitkv_kernelI23Flash_fwd_kernel_traitsILi128ELi64ELi64ELi4ELb0ELb0EN7cutlass10bfloat16_tE19Flash_kernel_traitsILi128ELi64ELi64ELi4ES3_EELb1ELb0ELb0ELb0ELb1ELb0ELb1ELb1EEEvNS_16Flash_fwd_paramsE:
[----:B------:R-:W-:Y:S08]  /*0000*/  LDC R1, c[0x0][0x28] ;  /* 0x00000a00ff017b82 */ /* 0x000ff00000000800 */
[----:B------:R-:W1:Y:S01]  /*0010*/  LDC R5, c[0x0][0x270] ;  /* 0x00009c00ff057b82 */ /* 0x000e620000000800 */
[----:B------:R-:W2:Y:S01]  /*0020*/  S2R R136, SR_CTAID.Z ;  /* 0x0000000000887919 */ /* 0x000ea20000002700 */
[----:B------:R-:W-:Y:S01]  /*0030*/  MOV R2, RZ ;  /* 0x000000ff00027202 */ /* 0x000fe20000000f00 */
[----:B------:R-:W-:Y:S01]  /*0040*/  ULDC.64 UR6, c[0x0][0x208] ;  /* 0x0000820000067ab9 */ /* 0x000fe20000000a00 */
[----:B------:R-:W-:Y:S01]  /*0050*/  MOV R8, 0xffffffff ;  /* 0xffffffff00087802 */ /* 0x000fe20000000f00 */
[----:B------:R-:W-:-:S03]  /*0060*/  ULDC.64 UR8, c[0x0][0x300] ;  /* 0x0000c00000087ab9 */ /* 0x000fc60000000a00 */
        /* <DEDUP_REMOVED lines=21> */
[----:B------:R-:W4:Y:S08]  /*01c0*/  LDC.U8 R0, c[0x0][0x3c2] ;  /* 0x0000f080ff007b82 */ /* 0x000f300000000000 */
[----:B------:R-:W-:Y:S01]  /*01d0*/  @P2 VIADD R161, R161, 0x1 ;  /* 0x00000001a1a12836 */ /* 0x000fe20000000000 */
[----:B------:R-:W-:-:S05]  /*01e0*/  @!P1 LOP3.LUT R161, RZ, R5, RZ, 0x33, !PT ;  /* 0x00000005ffa19212 */ /* 0x000fca00078e33ff */
[C---:B--2---:R-:W-:Y:S02]  /*01f0*/  IMAD.WIDE R10, R161.reuse, 0x4, R6 ;  /* 0x00000004a10a7825 */ /* 0x044fe400078e0206 */
[----:B------:R-:W2:Y:S03]  /*0200*/  LDC.64 R6, c[0x0][0x2f8] ;  /* 0x0000be00ff067b82 */ /* 0x000ea60000000a00 */
[----:B------:R-:W2:Y:S04]  /*0210*/  @P0 LDG.E R8, desc[UR6][R10.64] ;  /* 0x000000060a080981 */ /* 0x000ea8000c1e1900 */
[----:B------:R-:W2:Y:S01]  /*0220*/  @P0 LDG.E R9, desc[UR6][R10.64+0x4] ;  /* 0x000004060a090981 */ /* 0x000ea2000c1e1900 */
[----:B----4-:R-:W-:Y:S01]  /*0230*/  ISETP.NE.AND P1, PT, R0, RZ, PT ;  /* 0x000000ff0000720c */ /* 0x010fe20003f25270 */
[----:B------:R-:W-:Y:S01]  /*0240*/  IMAD.MOV.U32 R13, RZ, RZ, -0x1 ;  /* 0xffffffffff0d7424 */ /* 0x000fe200078e00ff */
[----:B-1----:R-:W-:Y:S01]  /*0250*/  ISETP.EQ.U32.AND P2, PT, R2, RZ, PT ;  /* 0x000000ff0200720c */ /* 0x002fe20003f42070 */
[----:B---3--:R-:W-:Y:S01]  /*0260*/  IMAD.WIDE R138, R161, 0x4, R138 ;  /* 0x00000004a18a7825 */ /* 0x008fe200078e028a */
[----:B------:R-:W-:-:S02]  /*0270*/  ISETP.NE.U32.AND P5, PT, RZ, UR8, PT ;  /* 0x00000008ff007c0c */ /* 0x000fc4000bfa5070 */
[----:B------:R-:W-:Y:S02]  /*0280*/  ISETP.EQ.OR.EX P2, PT, R3, RZ, !P1, P2 ;  /* 0x000000ff0300720c */ /* 0x000fe40004f42720 */
[----:B------:R-:W-:Y:S02]  /*0290*/  ISETP.NE.AND.EX P5, PT, RZ, UR9, PT, P5 ;  /* 0x00000009ff007c0c */ /* 0x000fe4000bfa5350 */
[----:B------:R-:W-:Y:S01]  /*02a0*/  MOV R14, RZ ;  /* 0x000000ff000e7202 */ /* 0x000fe20000000f00 */
[----:B--2---:R-:W-:-:S08]  /*02b0*/  IMAD.WIDE R6, R161, 0x4, R6 ;  /* 0x00000004a1067825 */ /* 0x004fd000078e0206 */
        /* <DEDUP_REMOVED lines=15> */
.L_x_7776:
[----:B------:R-:W1:Y:S02]  /*03b0*/  LDC R11, c[0x0][0x2c8] ;  /* 0x0000b200ff0b7b82 */ /* 0x000e640000000800 */
.L_x_7777:
        /* <DEDUP_REMOVED lines=44> */
[----:B------:R-:W-:Y:S02]  /*0680*/  @!P3 ISETP.NE.AND.EX P2, PT, R3, RZ, PT, P2 ;  /* 0x000000ff0300b20c */ /* 0x000fe40003f45320 */
[----:B------:R-:W-:-:S02]  /*0690*/  IADD3 R2, -R160, 0x7f, R65 ;  /* 0x0000007fa0027810 */ /* 0x000fc40007ffe141 */
[----:B---3--:R-:W-:-:S05]  /*06a0*/  @!P3 SEL R3, R4, RZ, P2 ;  /* 0x000000ff0403b207 */ /* 0x008fca0001000000 */
[----:B------:R-:W-:Y:S02]  /*06b0*/  @!P3 IMAD.IADD R62, R74, 0x1, R3 ;  /* 0x000000014a3eb824 */ /* 0x000fe400078e0203 */
        /* <DEDUP_REMOVED lines=100> */
.L_x_7778:
        /* <DEDUP_REMOVED lines=11> */
[----:B------:R-:W-:Y:S02]  /*0db0*/  ISETP.NE.AND.EX P0, PT, RZ, UR5, PT, P0 ;  /* 0x00000005ff007c0c */ /* 0x000fe4000bf05300 */
[----:B------:R-:W-:-:S11]  /*0dc0*/  SHF.R.S32.HI R9, RZ, 0x1f, R161 ;  /* 0x0000001fff097819 */ /* 0x000fd600000114a1 */
        /* <DEDUP_REMOVED lines=11> */
.L_x_7779:
[----:B------:R-:W-:Y:S05]  /*0e80*/  @!P3 BRA `(.L_x_7780) ;  /* 0x000000040044b947 */ /* 0x000fea0003800000 */
[----:B------:R-:W1:Y:S01]  /*0e90*/  LDC R10, c[0x0][0x380] ;  /* 0x0000e000ff0a7b82 */ /* 0x000e620000000800 */
[----:B------:R-:W-:Y:S01]  /*0ea0*/  LEA R7, R102, 0xffffffc0, 0x6 ;  /* 0xffffffc066077811 */ /* 0x000fe200078e30ff */
[----:B------:R-:W-:-:S06]  /*0eb0*/  ULDC.64 UR4, c[0x0][0x230] ;  /* 0x00008c0000047ab9 */ /* 0x000fcc0000000a00 */
[----:B------:R-:W2:Y:S01]  /*0ec0*/  LDC.64 R142, c[0x0][0x248] ;  /* 0x00009200ff8e7b82 */ /* 0x000ea20000000a00 */
[----:B-1----:R-:W-:-:S04]  /*0ed0*/  IABS R2, R10 ;  /* 0x0000000a00027213 */ /* 0x002fc80000000000 */
[----:B-----5:R-:W1:Y:S08]  /*0ee0*/  I2F.RP R6, R2 ;  /* 0x0000000200067306 */ /* 0x020e700000209400 */
        /* <DEDUP_REMOVED lines=23> */
[----:B------:R3:W4:Y:S01]  /*1060*/  LDG.E R2, desc[UR6][R18.64] ;  /* 0x0000000612027981 */ /* 0x000722000c1e1900 */
        /* <DEDUP_REMOVED lines=13> */
[----:B------:R-:W-:Y:S02]  /*1140*/  IMAD R5, R4, R5, R6 ;  /* 0x0000000504057224 */ /* 0x000fe400078e0206 */
[----:B------:R-:W-:-:S03]  /*1150*/  IMAD.MOV R6, RZ, RZ, -R13 ;  /* 0x000000ffff067224 */ /* 0x000fc600078e0a0d */
[----:B------:R-:W-:Y:S01]  /*1160*/  ISETP.GT.U32.AND P1, PT, R4, R5, PT ;  /* 0x000000050400720c */ /* 0x000fe20003f24070 */
[----:B---3--:R-:W-:-:S12]  /*1170*/  IMAD R19, R10, R6, R7 ;  /* 0x000000060a137224 */ /* 0x008fd800078e0207 */
[----:B------:R-:W-:Y:S01]  /*1180*/  @!P1 IMAD.IADD R5, R5, 0x1, -R4 ;  /* 0x0000000105059824 */ /* 0x000fe200078e0a04 */
[----:B------:R-:W-:Y:S02]  /*1190*/  @!P1 IADD3 R0, R0, 0x1, RZ ;  /* 0x0000000100009810 */ /* 0x000fe40007ffe0ff */
[----:B------:R-:W-:Y:S02]  /*11a0*/  ISETP.NE.AND P1, PT, R3, RZ, PT ;  /* 0x000000ff0300720c */ /* 0x000fe40003f25270 */
[----:B------:R-:W-:Y:S02]  /*11b0*/  ISETP.GE.U32.AND P2, PT, R5, R4, PT ;  /* 0x000000040500720c */ /* 0x000fe40003f46070 */
[----:B------:R-:W-:-:S04]  /*11c0*/  LOP3.LUT R4, R136, R3, RZ, 0x3c, !PT ;  /* 0x0000000388047212 */ /* 0x000fc800078e3cff */
[----:B------:R-:W-:Y:S02]  /*11d0*/  ISETP.GE.AND P0, PT, R4, RZ, PT ;  /* 0x000000ff0400720c */ /* 0x000fe40003f06270 */
[----:B------:R-:W1:Y:S05]  /*11e0*/  LDC.64 R4, c[0x0][0x238] ;  /* 0x00008e00ff047b82 */ /* 0x000e6a0000000a00 */
[----:B------:R-:W-:-:S06]  /*11f0*/  @P2 IADD3 R0, R0, 0x1, RZ ;  /* 0x0000000100002810 */ /* 0x000fcc0007ffe0ff */
[----:B------:R-:W-:Y:S01]  /*1200*/  @!P0 IMAD.MOV R0, RZ, RZ, -R0 ;  /* 0x000000ffff008224 */ /* 0x000fe200078e0a00 */
[----:B------:R-:W-:-:S04]  /*1210*/  @!P1 LOP3.LUT R0, RZ, R3, RZ, 0x33, !PT ;  /* 0x00000003ff009212 */ /* 0x000fc800078e33ff */
[----:B------:R-:W-:Y:S02]  /*1220*/  SHF.R.S32.HI R3, RZ, 0x1f, R0 ;  /* 0x0000001fff037819 */ /* 0x000fe40000011400 */
[----:B----4-:R-:W-:Y:S01]  /*1230*/  SHF.R.S32.HI R11, RZ, 0x1f, R2 ;  /* 0x0000001fff0b7819 */ /* 0x010fe20000011402 */
        /* <DEDUP_REMOVED lines=12> */
[----:B------:R-:W-:Y:S02]  /*1300*/  MOV R20, R12 ;  /* 0x0000000c00147202 */ /* 0x000fe40000000f00 */
[----:B------:R-:W-:Y:S01]  /*1310*/  MOV R12, R10 ;  /* 0x0000000a000c7202 */ /* 0x000fe20000000f00 */
[----:B------:R-:W-:Y:S02]  /*1320*/  IMAD.IADD R21, R13, 0x1, R6 ;  /* 0x000000010d157824 */ /* 0x000fe400078e0206 */
[----:B------:R-:W-:Y:S02]  /*1330*/  IMAD R13, R3, UR4, RZ ;  /* 0x00000004030d7c24 */ /* 0x000fe4000f8e02ff */
[----:B------:R-:W-:-:S04]  /*1340*/  IMAD.WIDE.U32 R22, R0, UR4, R20 ;  /* 0x0000000400167c25 */ /* 0x000fc8000f8e0014 */
[----:B------:R-:W-:Y:S01]  /*1350*/  IMAD R13, R0, UR5, R13 ;  /* 0x00000005000d7c24 */ /* 0x000fe2000f8e020d */
[----:B------:R-:W-:Y:S01]  /*1360*/  MOV R2, R22 ;  /* 0x0000001600027202 */ /* 0x000fe20000000f00 */
[----:B------:R-:W-:-:S03]  /*1370*/  IMAD.IADD R21, R11, 0x1, R5 ;  /* 0x000000010b157824 */ /* 0x000fc600078e0205 */
[----:B------:R-:W-:Y:S01]  /*1380*/  IADD3 R13, R23, R13, RZ ;  /* 0x0000000d170d7210 */ /* 0x000fe20007ffe0ff */
[----:B------:R-:W-:Y:S06]  /*1390*/  BRA `(.L_x_7781) ;  /* 0x0000000400447947 */ /* 0x000fec0003800000 */
.L_x_7780:
[----:B------:R-:W1:Y:S01]  /*13a0*/  LDC R19, c[0x0][0x278] ;  /* 0x00009e00ff137b82 */ /* 0x000e620000000800 */
[----:B------:R-:W-:Y:S02]  /*13b0*/  MOV R4, RZ ;  /* 0x000000ff00047202 */ /* 0x000fe40000000f00 */
[----:B------:R-:W-:-:S13]  /*13c0*/  ISETP.NE.AND P4, PT, R13, -0x1, PT ;  /* 0xffffffff0d00780c */ /* 0x000fda0003f85270 */
        /* <DEDUP_REMOVED lines=46> */
.L_x_7782:
        /* <DEDUP_REMOVED lines=32> */
.L_x_7781:
[----:B------:R1:W5:Y:S01]  /*18b0*/  @P5 LDG.E R50, desc[UR6][R138.64] ;  /* 0x000000068a325981 */ /* 0x000362000c1e1900 */
[----:B------:R-:W-:Y:S01]  /*18c0*/  ISETP.NE.AND P0, PT, R8, -0x1, PT ;  /* 0xffffffff0800780c */ /* 0x000fe20003f05270 */
[----:B------:R-:W2:Y:S01]  /*18d0*/  LDC.64 R4, c[0x0][0x240] ;  /* 0x00009000ff047b82 */ /* 0x000ea20000000a00 */
[----:B-----5:R-:W-:Y:S01]  /*18e0*/  SHF.R.S32.HI R6, RZ, 0x1f, R61 ;  /* 0x0000001fff067819 */ /* 0x020fe2000001143d */
[----:B------:R-:W-:Y:S01]  /*18f0*/  ULDC.64 UR4, c[0x0][0x268] ;  /* 0x00009a0000047ab9 */ /* 0x000fe20000000a00 */
[C---:B------:R-:W-:Y:S01]  /*1900*/  SHF.L.U64.HI R72, R142.reuse, 0x4, R143 ;  /* 0x000000048e487819 */ /* 0x040fe2000001028f */
[----:B------:R-:W-:Y:S01]  /*1910*/  IMAD.SHL.U32 R71, R142, 0x10, RZ ;  /* 0x000000108e477824 */ /* 0x000fe200078e00ff */
[CC--:B------:R-:W-:Y:S02]  /*1920*/  LEA.HI R14, R6.reuse, R61.reuse, RZ, 0x3 ;  /* 0x0000003d060e7211 */ /* 0x0c0fe400078f18ff */
[----:B------:R-:W-:Y:S01]  /*1930*/  LEA.HI R67, R6, R61, RZ, 0x4 ;  /* 0x0000003d06437211 */ /* 0x000fe200078f20ff */
[----:B------:R-:W3:Y:S01]  /*1940*/  LDC R80, c[0x0][0x2e0] ;  /* 0x0000b800ff507b82 */ /* 0x000ee20000000800 */
[----:B------:R-:W-:-:S02]  /*1950*/  LOP3.LUT R66, R14, 0xfffffff8, RZ, 0xc0, !PT ;  /* 0xfffffff80e427812 */ /* 0x000fc400078ec0ff */
[----:B------:R-:W-:Y:S02]  /*1960*/  SHF.R.S32.HI R134, RZ, 0x3, R14 ;  /* 0x00000003ff867819 */ /* 0x000fe4000001140e */
[----:B------:R-:W-:Y:S01]  /*1970*/  LEA.HI R63, R6, R61, RZ, 0x5 ;  /* 0x0000003d063f7211 */ /* 0x000fe200078f28ff */
[----:B------:R-:W-:Y:S01]  /*1980*/  IMAD.IADD R66, R61, 0x1, -R66 ;  /* 0x000000013d427824 */ /* 0x000fe200078e0a42 */
[--C-:B------:R-:W-:Y:S01]  /*1990*/  SHF.R.S32.HI R135, RZ, 0x1f, R134.reuse ;  /* 0x0000001fff877819 */ /* 0x100fe20000011486 */
[----:B------:R-:W4:Y:S01]  /*19a0*/  @!P0 LDC.64 R10, c[0x0][0x228] ;  /* 0x00008a00ff0a8b82 */ /* 0x000f220000000a00 */
[----:B------:R-:W-:Y:S01]  /*19b0*/  LOP3.LUT R70, R67, 0xfffffff0, RZ, 0xc0, !PT ;  /* 0xfffffff043467812 */ /* 0x000fe200078ec0ff */
[----:B------:R-:W-:Y:S01]  /*19c0*/  IMAD.SHL.U32 R76, R66, 0x4, RZ ;  /* 0x00000004424c7824 */ /* 0x000fe200078e00ff */
[----:B------:R-:W-:Y:S01]  /*19d0*/  LOP3.LUT R64, R63, 0xffffffe0, RZ, 0xc0, !PT ;  /* 0xffffffe03f407812 */ /* 0x000fe200078ec0ff */
[----:B------:R-:W-:Y:S01]  /*19e0*/  IMAD.WIDE R24, R17, 0x40, R134 ;  /* 0x0000004011187825 */ /* 0x000fe200078e0286 */
[----:B------:R-:W-:-:S02]  /*19f0*/  SHF.R.S32.HI R63, RZ, 0x5, R63 ;  /* 0x00000005ff3f7819 */ /* 0x000fc4000001143f */
[----:B------:R-:W-:Y:S01]  /*1a00*/  SHF.R.S32.HI R67, RZ, 0x4, R67 ;  /* 0x00000004ff437819 */ /* 0x000fe20000011443 */
[----:B--2---:R-:W-:Y:S01]  /*1a10*/  @P0 IMAD.WIDE.U32 R22, R8, R4, RZ ;  /* 0x0000000408160225 */ /* 0x004fe200078e00ff */
[----:B------:R-:W2:Y:S01]  /*1a20*/  LDC.64 R140, c[0x0][0x250] ;  /* 0x00009400ff8c7b82 */ /* 0x000ea20000000a00 */
[----:B------:R-:W-:Y:S02]  /*1a30*/  IADD3 R64, -R64, R61, RZ ;  /* 0x0000003d40407210 */ /* 0x000fe40007ffe1ff */
[----:B------:R-:W-:Y:S02]  /*1a40*/  @P0 IMAD R23, R8, R5, R23 ;  /* 0x0000000508170224 */ /* 0x000fe400078e0217 */
[----:B------:R-:W-:Y:S01]  /*1a50*/  @P0 IMAD.MOV.U32 R8, RZ, RZ, R22 ;  /* 0x000000ffff080224 */ /* 0x000fe200078e0016 */
[----:B---3--:R-:W-:Y:S01]  /*1a60*/  LEA.HI R80, R80, R80, RZ, 0x1 ;  /* 0x0000005050507211 */ /* 0x008fe200078f08ff */
[----:B------:R-:W-:-:S03]  /*1a70*/  IMAD.IADD R70, R61, 0x1, -R70 ;  /* 0x000000013d467824 */ /* 0x000fc600078e0a46 */
[----:B------:R-:W-:Y:S01]  /*1a80*/  SHF.R.S32.HI R79, RZ, 0x1, R80 ;  /* 0x00000001ff4f7819 */ /* 0x000fe20000011450 */
[-C--:B----4-:R-:W-:Y:S02]  /*1a90*/  @!P0 IMAD R16, R9, R10.reuse, RZ ;  /* 0x0000000a09108224 */ /* 0x090fe400078e02ff */
[----:B------:R-:W-:-:S04]  /*1aa0*/  @!P0 IMAD.WIDE.U32 R26, R161, R10, RZ ;  /* 0x0000000aa11a8225 */ /* 0x000fc800078e00ff */
[----:B------:R-:W-:Y:S01]  /*1ab0*/  @!P0 IMAD R11, R161, R11, R16 ;  /* 0x0000000ba10b8224 */ /* 0x000fe200078e0210 */
[----:B------:R-:W-:Y:S01]  /*1ac0*/  @!P0 MOV R8, R26 ;  /* 0x0000001a00088202 */ /* 0x000fe20000000f00 */
[----:B------:R-:W-:Y:S01]  /*1ad0*/  IMAD.SHL.U32 R16, R66, 0x8, RZ ;  /* 0x0000000842107824 */ /* 0x000fe200078e00ff */
[----:B--2---:R-:W-:Y:S01]  /*1ae0*/  SHF.L.U64.HI R68, R140, 0x4, R141 ;  /* 0x000000048c447819 */ /* 0x004fe2000001028d */
[----:B------:R-:W-:Y:S01]  /*1af0*/  IMAD.SHL.U32 R10, R134, 0x40, RZ ;  /* 0x00000040860a7824 */ /* 0x000fe200078e00ff */
[----:B------:R-:W-:Y:S01]  /*1b00*/  SHF.L.U32 R69, R140, 0x4, RZ ;  /* 0x000000048c457819 */ /* 0x000fe200000006ff */
[----:B------:R-:W-:Y:S01]  /*1b10*/  @!P0 IMAD.IADD R23, R27, 0x1, R11 ;  /* 0x000000011b178824 */ /* 0x000fe200078e020b */
[----:B------:R-:W-:Y:S01]  /*1b20*/  IADD3 R22, P1, R16, R8, RZ ;  /* 0x0000000810167210 */ /* 0x000fe20007f3e0ff */
[----:B------:R-:W-:Y:S01]  /*1b30*/  IMAD R8, R25, R4, RZ ;  /* 0x0000000419087224 */ /* 0x000fe200078e02ff */
[----:B------:R-:W-:Y:S01]  /*1b40*/  LOP3.LUT R11, R10, 0x1c0, RZ, 0xc0, !PT ;  /* 0x000001c00a0b7812 */ /* 0x000fe200078ec0ff */
[----:B------:R-:W-:Y:S01]  /*1b50*/  IMAD R77, R134, R79, R76 ;  /* 0x0000004f864d7224 */ /* 0x000fe200078e024c */
[----:B------:R-:W-:Y:S01]  /*1b60*/  SHF.R.S32.HI R17, RZ, 0x1f, R16 ;  /* 0x0000001fff117819 */ /* 0x000fe20000011410 */
[----:B------:R-:W-:Y:S01]  /*1b70*/  IMAD R8, R24, R5, R8 ;  /* 0x0000000518087224 */ /* 0x000fe200078e0208 */
[----:B------:R-:W-:Y:S01]  /*1b80*/  LEA.HI R5, R6, R61, RZ, 0x6 ;  /* 0x0000003d06057211 */ /* 0x000fe200078f30ff */
[----:B------:R-:W-:Y:S01]  /*1b90*/  IMAD.SHL.U32 R78, R79, 0x10, RZ ;  /* 0x000000104f4e7824 */ /* 0x000fe200078e00ff */
[----:B------:R-:W-:Y:S01]  /*1ba0*/  LOP3.LUT R10, R11, 0x38, R16, 0xf8, !PT ;  /* 0x000000380b0a7812 */ /* 0x000fe200078ef810 */
[----:B------:R-:W-:Y:S01]  /*1bb0*/  IMAD.X R23, R17, 0x1, R23, P1 ;  /* 0x0000000111177824 */ /* 0x000fe200008e0617 */
[----:B------:R-:W-:Y:S01]  /*1bc0*/  SHF.R.U32.HI R11, RZ, 0x3, R11 ;  /* 0x00000003ff0b7819 */ /* 0x000fe2000001160b */
[----:B------:R-:W-:Y:S01]  /*1bd0*/  IMAD.SHL.U32 R5, R5, 0x8, RZ ;  /* 0x0000000805057824 */ /* 0x000fe200078e00ff */
[----:B------:R-:W-:Y:S01]  /*1be0*/  IADD3 R20, P0, R16, R12, RZ ;  /* 0x0000000c10147210 */ /* 0x000fe20007f1e0ff */
[----:B------:R-:W-:Y:S01]  /*1bf0*/  IMAD.WIDE.U32 R22, R24, R4, R22 ;  /* 0x0000000418167225 */ /* 0x000fe200078e0016 */
[----:B------:R-:W-:-:S02]  /*1c00*/  LOP3.LUT R10, R10, R11, RZ, 0x3c, !PT ;  /* 0x0000000b0a0a7212 */ /* 0x000fc400078e3cff */
[----:B------:R-:W-:Y:S01]  /*1c10*/  IADD3.X R21, R17, R21, RZ, P0, !PT ;  /* 0x0000001511157210 */ /* 0x000fe200007fe4ff */
[----:B------:R-:W-:Y:S01]  /*1c20*/  IMAD R11, R3, UR4, RZ ;  /* 0x00000004030b7c24 */ /* 0x000fe2000f8e02ff */
[----:B------:R-:W-:Y:S02]  /*1c30*/  SHF.R.S32.HI R4, RZ, 0x1f, R136 ;  /* 0x0000001fff047819 */ /* 0x000fe40000011488 */
[----:B------:R-:W-:Y:S01]  /*1c40*/  LOP3.LUT R130, R10, 0xfffffe00, R5, 0xf8, !PT ;  /* 0xfffffe000a827812 */ /* 0x000fe200078ef805 */
[C---:B------:R-:W-:Y:S01]  /*1c50*/  IMAD R11, R0.reuse, UR5, R11 ;  /* 0x00000005000b7c24 */ /* 0x040fe2000f8e020b */
[----:B------:R-:W-:Y:S01]  /*1c60*/  SHF.R.S32.HI R5, RZ, 0x1f, R74 ;  /* 0x0000001fff057819 */ /* 0x000fe2000001144a */
[----:B------:R-:W-:Y:S01]  /*1c70*/  IMAD.WIDE.U32 R20, R0, UR4, R20 ;  /* 0x0000000400147c25 */ /* 0x000fe2000f8e0014 */
[----:B------:R-:W-:Y:S01]  /*1c80*/  ULDC.64 UR4, c[0x0][0x258] ;  /* 0x0000960000047ab9 */ /* 0x000fe20000000a00 */
[----:B------:R-:W-:Y:S02]  /*1c90*/  IADD3 R104, P0, R134, R19, RZ ;  /* 0x0000001386687210 */ /* 0x000fe40007f1e0ff */
[----:B------:R-:W-:Y:S01]  /*1ca0*/  IMAD R131, R4, UR4, RZ ;  /* 0x0000000404837c24 */ /* 0x000fe2000f8e02ff */
[----:B------:R-:W-:Y:S01]  /*1cb0*/  LEA.HI R4, R5, R74, RZ, 0x6 ;  /* 0x0000004a05047211 */ /* 0x000fe200078f30ff */
[----:B------:R-:W-:Y:S01]  /*1cc0*/  IMAD.IADD R11, R21, 0x1, R11 ;  /* 0x00000001150b7824 */ /* 0x000fe200078e020b */
[----:B------:R-:W-:Y:S01]  /*1cd0*/  IADD3 R23, R23, R8, RZ ;  /* 0x0000000817177210 */ /* 0x000fe20007ffe0ff */
[----:B------:R-:W-:Y:S01]  /*1ce0*/  IMAD.X R15, R135, 0x1, R15, P0 ;  /* 0x00000001870f7824 */ /* 0x000fe200000e060f */
[----:B------:R-:W-:Y:S01]  /*1cf0*/  SHF.R.S32.HI R4, RZ, 0x6, R4 ;  /* 0x00000006ff047819 */ /* 0x000fe20000011404 */
[----:B------:R-:W-:Y:S01]  /*1d00*/  IMAD.MOV.U32 R10, RZ, RZ, R20 ;  /* 0x000000ffff0a7224 */ /* 0x000fe200078e0014 */
[----:B------:R-:W-:Y:S01]  /*1d10*/  IADD3 R132, P0, R16, R2, RZ ;  /* 0x0000000210847210 */ /* 0x000fe20007f1e0ff */
[----:B------:R-:W-:Y:S01]  /*1d20*/  IMAD R15, R15, R140, RZ ;  /* 0x0000008c0f0f7224 */ /* 0x000fe200078e02ff */
[----:B------:R-:W-:Y:S01]  /*1d30*/  VIMNMX R81, R159, R4, !PT ;  /* 0x000000049f517248 */ /* 0x000fe20007fe0100 */
[----:B------:R-:W-:Y:S01]  /*1d40*/  IMAD R5, R135, R142, RZ ;  /* 0x0000008e87057224 */ /* 0x000fe200078e02ff */
[----:B------:R-:W-:Y:S01]  /*1d50*/  IADD3 R76, R76, R77, RZ ;  /* 0x0000004d4c4c7210 */ /* 0x000fe20007ffe0ff */
[----:B------:R-:W-:Y:S01]  /*1d60*/  IMAD.X R133, R17, 0x1, R13, P0 ;  /* 0x0000000111857824 */ /* 0x000fe200000e060d */
[----:B------:R-:W-:Y:S01]  /*1d70*/  ISETP.GT.AND P0, PT, R102, R81, PT ;  /* 0x000000516600720c */ /* 0x000fe20003f04270 */
[C---:B------:R-:W-:Y:S01]  /*1d80*/  IMAD R131, R136.reuse, UR5, R131 ;  /* 0x0000000588837c24 */ /* 0x040fe2000f8e0283 */
[----:B------:R-:W-:Y:S01]  /*1d90*/  SHF.R.S32.HI R75, RZ, 0x1f, R77 ;  /* 0x0000001fff4b7819 */ /* 0x000fe2000001144d */
[----:B------:R-:W-:Y:S01]  /*1da0*/  IMAD.WIDE.U32 R136, R136, UR4, R22 ;  /* 0x0000000488887c25 */ /* 0x000fe2000f8e0016 */
[----:B------:R-:W-:-:S03]  /*1db0*/  SHF.R.S32.HI R73, RZ, 0x1f, R76 ;  /* 0x0000001fff497819 */ /* 0x000fc6000001144c */
[C---:B------:R-:W-:Y:S01]  /*1dc0*/  IMAD R101, R104.reuse, R141, R15 ;  /* 0x0000008d68657224 */ /* 0x040fe200078e020f */
[----:B------:R-:W-:Y:S01]  /*1dd0*/  IADD3 R131, R137, R131, RZ ;  /* 0x0000008389837210 */ /* 0x000fe20007ffe0ff */
[----:B------:R-:W-:-:S04]  /*1de0*/  IMAD.WIDE.U32 R104, R104, R140, R10 ;  /* 0x0000008c68687225 */ /* 0x000fc800078e000a */
[C---:B------:R-:W-:Y:S02]  /*1df0*/  IMAD R5, R134.reuse, R143, R5 ;  /* 0x0000008f86057224 */ /* 0x040fe400078e0205 */
[----:B------:R-:W-:-:S04]  /*1e00*/  IMAD.WIDE.U32 R132, R134, R142, R132 ;  /* 0x0000008e86847225 */ /* 0x000fc800078e0084 */
        /* <DEDUP_REMOVED lines=19> */
[----:B------:R-:W-:Y:S01]  /*1f40*/  USHF.L.U32 UR14, UR4, 0x5, URZ ;  /* 0x00000005040e7899 */ /* 0x000fe2000800063f */
[----:B------:R-:W2:Y:S01]  /*1f50*/  LDC R82, c[0x0][0x340] ;  /* 0x0000d000ff527b82 */ /* 0x000ea20000000800 */
[----:B------:R-:W-:Y:S01]  /*1f60*/  USHF.L.U64.HI UR15, UR4, 0x4, UR5 ;  /* 0x00000004040f7899 */ /* 0x000fe20008010205 */
[----:B------:R-:W-:Y:S01]  /*1f70*/  IMAD R4, R161, UR11, R4 ;  /* 0x0000000ba1047c24 */ /* 0x000fe2000f8e0204 */
[----:B------:R-:W-:Y:S01]  /*1f80*/  ULDC.64 UR10, c[0x0][0x348] ;  /* 0x0000d200000a7ab9 */ /* 0x000fe20000000a00 */
[----:B------:R-:W-:Y:S01]  /*1f90*/  IMAD.IADD R13, R13, 0x1, R2 ;  /* 0x000000010d0d7824 */ /* 0x000fe200078e0202 */
[----:B------:R-:W-:Y:S01]  /*1fa0*/  USHF.L.U32 UR20, UR4, 0x4, URZ ;  /* 0x0000000404147899 */ /* 0x000fe2000800063f */
[----:B------:R-:W-:Y:S01]  /*1fb0*/  IMAD.IADD R11, R11, 0x1, R4 ;  /* 0x000000010b0b7824 */ /* 0x000fe200078e0204 */
[----:B------:R-:W-:Y:S01]  /*1fc0*/  UIMAD.WIDE.U32 UR18, UR4, 0x60, URZ ;  /* 0x00000060041278a5 */ /* 0x000fe2000f8e003f */
[C---:B------:R-:W-:Y:S01]  /*1fd0*/  IMAD R9, R5.reuse, UR4, RZ ;  /* 0x0000000405097c24 */ /* 0x040fe2000f8e02ff */
[C-C-:B-1----:R-:W-:Y:S01]  /*1fe0*/  SHF.L.U64.HI R83, R86.reuse, 0x4, R87.reuse ;  /* 0x0000000456537819 */ /* 0x142fe20000010257 */
[----:B------:R-:W-:Y:S01]  /*1ff0*/  IMAD R2, R5, R86, RZ ;  /* 0x0000005605027224 */ /* 0x000fe200078e02ff */
[----:B------:R-:W-:Y:S01]  /*2000*/  SHF.L.U64.HI R85, R86, 0x5, R87 ;  /* 0x0000000556557819 */ /* 0x000fe20000010257 */
[----:B------:R-:W-:Y:S01]  /*2010*/  IMAD R9, R6, UR5, R9 ;  /* 0x0000000506097c24 */ /* 0x000fe2000f8e0209 */
[----:B------:R-:W-:Y:S01]  /*2020*/  IADD3 R128, R134, 0x10, RZ ;  /* 0x0000001086807810 */ /* 0x000fe20007ffe0ff */
[----:B------:R-:W-:Y:S01]  /*2030*/  IMAD.WIDE.U32 R10, R6, UR4, R10 ;  /* 0x00000004060a7c25 */ /* 0x000fe2000f8e000a */
[----:B------:R-:W-:Y:S01]  /*2040*/  SHF.R.S32.HI R121, RZ, 0x1f, R78 ;  /* 0x0000001fff797819 */ /* 0x000fe2000001144e */
[----:B------:R-:W-:-:S02]  /*2050*/  USHF.L.U64.HI UR23, UR20, 0x1, UR15 ;  /* 0x0000000114177899 */ /* 0x000fc4000801020f */
[C---:B------:R-:W-:Y:S01]  /*2060*/  IMAD R2, R6.reuse, R87, R2 ;  /* 0x0000005706027224 */ /* 0x040fe200078e0202 */
[----:B------:R-:W-:Y:S01]  /*2070*/  USHF.L.U32 UR25, UR14, 0x1, URZ ;  /* 0x000000010e197899 */ /* 0x000fe2000800063f */
[----:B------:R-:W-:Y:S01]  /*2080*/  IMAD.WIDE.U32 R4, R6, R86, R12 ;  /* 0x0000005606047225 */ /* 0x000fe200078e000c */
[----:B------:R-:W-:Y:S01]  /*2090*/  IADD3 R12, R16, 0x40, RZ ;  /* 0x00000040100c7810 */ /* 0x000fe20007ffe0ff */
[----:B------:R-:W-:Y:S01]  /*20a0*/  ULDC.U8 UR22, c[0x0][0x3c3] ;  /* 0x0000f0c000167ab9 */ /* 0x000fe20000000000 */
[----:B------:R-:W-:Y:S01]  /*20b0*/  ULDC UR21, c[0x0][0x2e0] ;  /* 0x0000b80000157ab9 */ /* 0x000fe20000000800 */
[----:B------:R-:W-:Y:S01]  /*20c0*/  IMAD.IADD R11, R11, 0x1, R9 ;  /* 0x000000010b0b7824 */ /* 0x000fe200078e0209 */
[----:B------:R-:W-:Y:S01]  /*20d0*/  ULDC.64 UR16, c[0x0][0x250] ;  /* 0x0000940000107ab9 */ /* 0x000fe20000000a00 */
[----:B------:R-:W-:Y:S01]  /*20e0*/  IMAD.IADD R5, R5, 0x1, R2 ;  /* 0x0000000105057824 */ /* 0x000fe200078e0202 */
[----:B------:R-:W-:Y:S01]  /*20f0*/  USHF.L.U32 UR20, UR20, 0x1, URZ ;  /* 0x0000000114147899 */ /* 0x000fe2000800063f */
[----:B------:R-:W-:-:S02]  /*2100*/  IMAD R109, R3, UR12, RZ ;  /* 0x0000000c036d7c24 */ /* 0x000fc4000f8e02ff */
[----:B------:R-:W-:Y:S02]  /*2110*/  IMAD R111, R3, UR10, RZ ;  /* 0x0000000a036f7c24 */ /* 0x000fe4000f8e02ff */
[----:B------:R-:W-:Y:S02]  /*2120*/  IMAD R50, R79, R50, RZ ;  /* 0x000000324f327224 */ /* 0x000fe400078e02ff */
[C---:B------:R-:W-:Y:S02]  /*2130*/  IMAD R109, R0.reuse, UR13, R109 ;  /* 0x0000000d006d7c24 */ /* 0x040fe4000f8e026d */
[----:B------:R-:W-:Y:S01]  /*2140*/  IMAD.WIDE.U32 R2, R0, UR12, R10 ;  /* 0x0000000c00027c25 */ /* 0x000fe2000f8e000a */
[----:B------:R-:W-:Y:S01]  /*2150*/  ULDC.64 UR12, c[0x0][0x320] ;  /* 0x0000c800000c7ab9 */ /* 0x000fe20000000a00 */
[----:B------:R-:W-:Y:S02]  /*2160*/  IADD3 R114, P2, R76, R50, RZ ;  /* 0x000000324c727210 */ /* 0x000fe40007f5e0ff */
[C---:B------:R-:W-:Y:S01]  /*2170*/  IMAD R111, R0.reuse, UR11, R111 ;  /* 0x0000000b006f7c24 */ /* 0x040fe2000f8e026f */
[----:B------:R-:W-:Y:S01]  /*2180*/  IADD3 R109, R3, R109, RZ ;  /* 0x0000006d036d7210 */ /* 0x000fe20007ffe0ff */
[----:B------:R-:W-:Y:S01]  /*2190*/  IMAD.WIDE.U32 R4, R0, UR10, R4 ;  /* 0x0000000a00047c25 */ /* 0x000fe2000f8e0004 */
[----:B------:R-:W-:Y:S01]  /*21a0*/  ULDC.64 UR10, c[0x0][0x318] ;  /* 0x0000c600000a7ab9 */ /* 0x000fe20000000a00 */
[----:B------:R-:W-:-:S02]  /*21b0*/  SHF.R.S32.HI R0, RZ, 0x1f, R50 ;  /* 0x0000001fff007819 */ /* 0x000fc40000011432 */
[----:B------:R-:W-:Y:S01]  /*21c0*/  IMAD.IADD R111, R5, 0x1, R111 ;  /* 0x00000001056f7824 */ /* 0x000fe200078e026f */
[----:B------:R-:W-:Y:S01]  /*21d0*/  IADD3 R50, P4, R77, R50, RZ ;  /* 0x000000324d327210 */ /* 0x000fe20007f9e0ff */
[----:B------:R-:W-:Y:S01]  /*21e0*/  VIADD R127, R78, 0x40 ;  /* 0x000000404e7f7836 */ /* 0x000fe20000000000 */
[----:B------:R-:W-:Y:S01]  /*21f0*/  LEA R108, P1, R2, UR12, 0x1 ;  /* 0x0000000c026c7c11 */ /* 0x000fe2000f8208ff */
[----:B------:R-:W-:Y:S01]  /*2200*/  UIMAD UR12, UR5, 0x60, URZ ;  /* 0x00000060050c78a4 */ /* 0x000fe2000f8e023f */
[----:B------:R-:W-:Y:S01]  /*2210*/  LEA R110, P0, R4, UR10, 0x1 ;  /* 0x0000000a046e7c11 */ /* 0x000fe2000f8008ff */
[----:B------:R-:W-:Y:S01]  /*2220*/  IMAD.X R51, R75, 0x1, R0, P4 ;  /* 0x000000014b337824 */ /* 0x000fe200020e0600 */
        /* <DEDUP_REMOVED lines=9> */
[----:B------:R-:W-:Y:S01]  /*22c0*/  IMAD.SHL.U32 R96, R141, 0x20, RZ ;  /* 0x000000208d607824 */ /* 0x000fe200078e00ff */
[C---:B------:R-:W-:Y:S01]  /*22d0*/  SHF.L.U64.HI R115, R114.reuse, 0x1, R115 ;  /* 0x0000000172737819 */ /* 0x040fe20000010273 */
[----:B------:R-:W-:Y:S01]  /*22e0*/  IMAD.SHL.U32 R114, R114, 0x2, RZ ;  /* 0x0000000272727824 */ /* 0x000fe200078e00ff */
[----:B------:R-:W-:Y:S01]  /*22f0*/  SHF.L.U64.HI R51, R50, 0x1, R51 ;  /* 0x0000000132337819 */ /* 0x000fe20000010233 */
[----:B------:R-:W-:Y:S01]  /*2300*/  IMAD.WIDE.U32 R6, R140, 0x20, RZ ;  /* 0x000000208c067825 */ /* 0x000fe200078e00ff */
[----:B------:R-:W-:Y:S01]  /*2310*/  SHF.L.U32 R50, R50, 0x1, RZ ;  /* 0x0000000132327819 */ /* 0x000fe200000006ff */
[----:B------:R-:W-:Y:S01]  /*2320*/  USHF.L.U64.HI UR24, UR14, 0x1, UR13 ;  /* 0x000000010e187899 */ /* 0x000fe2000801020d */
[----:B------:R-:W-:Y:S01]  /*2330*/  LEA.HI.X R99, R132, UR11, R60, 0x1, P1 ;  /* 0x0000000b84637c11 */ /* 0x000fe200088f0c3c */
[----:B------:R-:W-:Y:S01]  /*2340*/  ULDC.64 UR10, c[0x0][0x360] ;  /* 0x0000d800000a7ab9 */ /* 0x000fe20000000a00 */
[----:B------:R-:W-:Y:S01]  /*2350*/  LEA.HI.X R103, R104, UR5, R101, 0x1, P0 ;  /* 0x0000000568677c11 */ /* 0x000fe200080f0c65 */
[----:B------:R-:W-:Y:S01]  /*2360*/  ULDC.64 UR4, c[0x0][0x358] ;  /* 0x0000d60000047ab9 */ /* 0x000fe20000000a00 */
[----:B------:R-:W-:Y:S01]  /*2370*/  IADD3 R10, P1, R50, UR10, RZ ;  /* 0x0000000a320a7c10 */ /* 0x000fe2000ff3e0ff */
[----:B------:R-:W-:Y:S01]  /*2380*/  IMAD.IADD R96, R7, 0x1, R96 ;  /* 0x0000000107607824 */ /* 0x000fe200078e0260 */
[----:B------:R-:W-:Y:S01]  /*2390*/  IADD3 R112, P4, R114, UR10, RZ ;  /* 0x0000000a72707c10 */ /* 0x000fe2000ff9e0ff */
[----:B------:R-:W-:Y:S01]  /*23a0*/  IMAD.SHL.U32 R3, R143, 0x20, RZ ;  /* 0x000000208f037824 */ /* 0x000fe200078e00ff */
[----:B------:R-:W-:Y:S01]  /*23b0*/  IADD3 R50, P0, R50, UR4, RZ ;  /* 0x0000000432327c10 */ /* 0x000fe2000ff1e0ff */
[----:B------:R-:W-:Y:S01]  /*23c0*/  IMAD R5, R141, 0x60, RZ ;  /* 0x000000608d057824 */ /* 0x000fe200078e02ff */
[----:B------:R-:W-:Y:S01]  /*23d0*/  IADD3 R114, P2, R114, UR4, RZ ;  /* 0x0000000472727c10 */ /* 0x000fe2000ff5e0ff */
[----:B------:R-:W-:Y:S01]  /*23e0*/  IMAD.SHL.U32 R129, R79, 0x20, RZ ;  /* 0x000000204f817824 */ /* 0x000fe200078e00ff */
[----:B------:R-:W-:Y:S01]  /*23f0*/  IADD3.X R9, R51, UR11, RZ, P1, !PT ;  /* 0x0000000b33097c10 */ /* 0x000fe20008ffe4ff */
[----:B------:R-:W-:Y:S01]  /*2400*/  IMAD R125, R79, 0x30, RZ ;  /* 0x000000304f7d7824 */ /* 0x000fe200078e02ff */
[----:B------:R-:W-:Y:S01]  /*2410*/  IADD3.X R113, R115, UR11, RZ, P4, !PT ;  /* 0x0000000b73717c10 */ /* 0x000fe2000a7fe4ff */
[----:B------:R-:W-:Y:S01]  /*2420*/  IMAD.WIDE.U32 R142, R142, 0x20, RZ ;  /* 0x000000208e8e7825 */ /* 0x000fe200078e00ff */
[----:B------:R-:W-:Y:S01]  /*2430*/  IADD3.X R51, R51, UR5, RZ, P0, !PT ;  /* 0x0000000533337c10 */ /* 0x000fe200087fe4ff */
[----:B------:R-:W-:Y:S01]  /*2440*/  UIADD3 UR27, UR19, UR12, URZ ;  /* 0x0000000c131b7290 */ /* 0x000fe2000fffe03f */
[----:B------:R-:W-:Y:S01]  /*2450*/  IADD3.X R115, R115, UR5, RZ, P2, !PT ;  /* 0x0000000573737c10 */ /* 0x000fe200097fe4ff */
[----:B------:R-:W-:Y:S01]  /*2460*/  IMAD.WIDE.U32 R140, R140, 0x60, RZ ;  /* 0x000000608c8c7825 */ /* 0x000fe200078e00ff */
[----:B------:R-:W-:Y:S01]  /*2470*/  IADD3 R90, P1, P0, R71, 0x40, R71 ;  /* 0x00000040475a7810 */ /* 0x000fe2000783e047 */
[----:B------:R-:W-:Y:S01]  /*2480*/  ULDC UR4, c[0x0][0x2e0] ;  /* 0x0000b80000047ab9 */ /* 0x000fe20000000800 */
[----:B------:R-:W-:Y:S01]  /*2490*/  IADD3 R123, R78, R127, RZ ;  /* 0x0000007f4e7b7210 */ /* 0x000fe20007ffe0ff */
[----:B------:R-:W-:Y:S01]  /*24a0*/  IMAD.SHL.U32 R97, R6, 0x2, RZ ;  /* 0x0000000206617824 */ /* 0x000fe200078e00ff */
[----:B------:R-:W-:Y:S01]  /*24b0*/  IADD3 R89, P4, P2, R84, 0x40, R84 ;  /* 0x0000004054597810 */ /* 0x000fe20007a9e054 */
[----:B------:R-:W-:Y:S01]  /*24c0*/  IMAD.SHL.U32 R86, R86, 0x20, RZ ;  /* 0x0000002056567824 */ /* 0x000fe200078e00ff */
[----:B------:R-:W-:Y:S01]  /*24d0*/  IADD3.X R91, R72, RZ, R72, P1, P0 ;  /* 0x000000ff485b7210 */ /* 0x000fe20000fe0448 */
[----:B------:R-:W-:Y:S01]  /*24e0*/  IMAD.IADD R122, R78, 0x1, R123 ;  /* 0x000000014e7a7824 */ /* 0x000fe200078e027b */
[----:B------:R-:W-:Y:S01]  /*24f0*/  IADD3 R93, P1, R89, R84, RZ ;  /* 0x00000054595d7210 */ /* 0x000fe20007f3e0ff */
[C---:B------:R-:W-:Y:S01]  /*2500*/  VIADD R126, R134.reuse, 0x20 ;  /* 0x00000020867e7836 */ /* 0x040fe20000000000 */
[----:B------:R-:W-:Y:S01]  /*2510*/  IADD3.X R88, R83, RZ, R83, P4, P2 ;  /* 0x000000ff53587210 */ /* 0x000fe200027e4453 */
[----:B------:R-:W-:Y:S01]  /*2520*/  VIADD R124, R134, 0x30 ;  /* 0x00000030867c7836 */ /* 0x000fe20000000000 */
[----:B------:R-:W-:Y:S01]  /*2530*/  IADD3 R95, P0, R71, R90, RZ ;  /* 0x0000005a475f7210 */ /* 0x000fe20007f1e0ff */
[----:B------:R-:W-:Y:S01]  /*2540*/  IMAD.IADD R87, R143, 0x1, R3 ;  /* 0x000000018f577824 */ /* 0x000fe200078e0203 */
[----:B------:R-:W-:Y:S01]  /*2550*/  SHF.L.U64.HI R96, R6, 0x1, R96 ;  /* 0x0000000106607819 */ /* 0x000fe20000010260 */
[----:B------:R-:W-:Y:S01]  /*2560*/  IMAD.IADD R98, R141, 0x1, R5 ;  /* 0x000000018d627824 */ /* 0x000fe200078e0205 */
[----:B------:R-:W-:Y:S01]  /*2570*/  MOV R11, R102 ;  /* 0x00000066000b7202 */ /* 0x000fe20000000f00 */
[----:B--2---:R-:W-:Y:S01]  /*2580*/  IMAD.U32 R82, R82, -0x40, RZ ;  /* 0xffffffc052527824 */ /* 0x004fe200078e00ff */
[----:B------:R-:W-:Y:S01]  /*2590*/  SHF.R.S32.HI R120, RZ, 0x1f, R129 ;  /* 0x0000001fff787819 */ /* 0x000fe20000011481 */
[----:B------:R-:W-:Y:S01]  /*25a0*/  IMAD.X R92, R88, 0x1, R83, P1 ;  /* 0x00000001585c7824 */ /* 0x000fe200008e0653 */
[----:B------:R-:W-:Y:S01]  /*25b0*/  SHF.R.S32.HI R119, RZ, 0x1f, R127 ;  /* 0x0000001fff777819 */ /* 0x000fe2000001147f */
[----:B------:R-:W-:Y:S01]  /*25c0*/  ULDC UR5, c[0x0][0x2e0] ;  /* 0x0000b80000057ab9 */ /* 0x000fe20000000800 */
[----:B------:R-:W-:Y:S01]  /*25d0*/  SHF.R.S32.HI R118, RZ, 0x1f, R125 ;  /* 0x0000001fff767819 */ /* 0x000fe2000001147d */
[----:B------:R-:W-:Y:S01]  /*25e0*/  ULDC.64 UR10, c[0x0][0x248] ;  /* 0x00009200000a7ab9 */ /* 0x000fe20000000a00 */
[----:B------:R-:W-:Y:S01]  /*25f0*/  IADD3.X R94, R72, R91, RZ, P0, !PT ;  /* 0x0000005b485e7210 */ /* 0x000fe200007fe4ff */
[----:B------:R-:W-:Y:S01]  /*2600*/  ULDC.64 UR12, c[0x0][0x230] ;  /* 0x00008c00000c7ab9 */ /* 0x000fe20000000a00 */
[----:B------:R-:W-:Y:S01]  /*2610*/  SHF.R.S32.HI R117, RZ, 0x1f, R123 ;  /* 0x0000001fff757819 */ /* 0x000fe2000001147b */
[----:B------:R-:W-:Y:S01]  /*2620*/  ULDC.64 UR14, c[0x0][0x238] ;  /* 0x00008e00000e7ab9 */ /* 0x000fe20000000a00 */
[----:B------:R-:W-:-:S07]  /*2630*/  SHF.R.S32.HI R116, RZ, 0x1f, R122 ;  /* 0x0000001fff747819 */ /* 0x000fce000001147a */
.L_x_7821:
        /* <DEDUP_REMOVED lines=9> */
[-C--:B------:R-:W-:Y:S02]  /*26d0*/  ISETP.GE.AND P4, PT, R126, R15.reuse, PT ;  /* 0x0000000f7e00720c */ /* 0x080fe40003f86270 */
[----:B------:R-:W-:Y:S02]  /*26e0*/  ISETP.GE.AND P2, PT, R124, R15, PT ;  /* 0x0000000f7c00720c */ /* 0x000fe40003f46270 */
[-C--:B------:R-:W-:Y:S02]  /*26f0*/  ISETP.GE.AND P4, PT, R126, R3.reuse, !P4 ;  /* 0x000000037e00720c */ /* 0x080fe40006786270 */
[----:B------:R-:W-:Y:S03]  /*2700*/  ISETP.GE.AND P2, PT, R124, R3, !P2 ;  /* 0x000000037c00720c */ /* 0x000fe60005746270 */
[----:B---3--:R-:W2:Y:S01]  /*2710*/  @P1 LDG.E.128 R24, desc[UR6][R108.64] ;  /* 0x000000066c181981 */ /* 0x008ea2000c1e1d00 */
[----:B------:R-:W-:Y:S01]  /*2720*/  @P1 IMAD.MOV.U32 R107, RZ, RZ, R103 ;  /* 0x000000ffff6b1224 */ /* 0x000fe200078e0067 */
        /* <DEDUP_REMOVED lines=39> */
[----:B------:R-:W-:Y:S01]  /*29a0*/  ISETP.GE.AND P1, PT, R12, UR4, PT ;  /* 0x000000040c007c0c */ /* 0x000fe2000bf26270 */
[----:B------:R-:W-:Y:S10]  /*29b0*/  IMAD.MOV.U32 R38, RZ, RZ, R100 ;  /* 0x000000ffff267224 */ /* 0x000ff400078e0064 */
        /* <DEDUP_REMOVED lines=34> */
[----:B------:R-:W-:Y:S01]  /*2be0*/  MOV R39, R99 ;  /* 0x0000006300277202 */ /* 0x000fe20000000f00 */
        /* <DEDUP_REMOVED lines=59> */
.L_x_7787:
[----:B------:R-:W-:Y:S05]  /*2fa0*/  BSYNC B0 ;  /* 0x0000000000007941 */ /* 0x000fea0003800000 */
.L_x_7786:
        /* <DEDUP_REMOVED lines=8> */
[----:B-1----:R-:W-:Y:S01]  /*3030*/  IADD3 R38, P5, R43, R50, RZ ;  /* 0x000000322b267210 */ /* 0x002fe20007fbe0ff */
        /* <DEDUP_REMOVED lines=8> */
[----:B------:R-:W-:Y:S02]  /*30c0*/  @!P0 SHF.L.U32 R21, R24, 0x10, RZ ;  /* 0x0000001018158819 */ /* 0x000fe400000006ff */
        /* <DEDUP_REMOVED lines=84> */
.L_x_7789:
[----:B------:R-:W-:Y:S05]  /*3610*/  BSYNC B0 ;  /* 0x0000000000007941 */ /* 0x000fea0003800000 */
.L_x_7788:
[----:B------:R-:W-:Y:S04]  /*3620*/  BSSY B0, `(.L_x_7790) ;  /* 0x000006a000007945 */ /* 0x000fe80003800000 */
[----:B------:R-:W-:Y:S05]  /*3630*/  @!P4 BRA `(.L_x_7791) ;  /* 0x0000000400a0c947 */ /* 0x000fea0003800000 */
[----:B------:R-:W-:Y:S01]  /*3640*/  ISETP.GE.AND P0, PT, R16, UR4, PT ;  /* 0x0000000410007c0c */ /* 0x000fe2000bf06270 */
[C---:B--2---:R-:W-:Y:S01]  /*3650*/  IMAD.SHL.U32 R43, R129.reuse, 0x2, RZ ;  /* 0x00000002812b7824 */ /* 0x044fe200078e00ff */
[C---:B------:R-:W-:Y:S02]  /*3660*/  LEA R44, P5, R86.reuse, R110, 0x1 ;  /* 0x0000006e562c7211 */ /* 0x040fe400078a08ff */
[----:B------:R-:W-:Y:S02]  /*3670*/  SHF.L.U64.HI R36, R129, 0x1, R120 ;  /* 0x0000000181247819 */ /* 0x000fe40000010278 */
[C---:B------:R-:W-:Y:S02]  /*3680*/  IADD3 R28, P1, R43.reuse, R10, RZ ;  /* 0x0000000a2b1c7210 */ /* 0x040fe40007f3e0ff */
[----:B-1----:R-:W-:Y:S02]  /*3690*/  IADD3 R38, P4, R43, R50, RZ ;  /* 0x000000322b267210 */ /* 0x002fe40007f9e0ff */
[----:B------:R-:W-:Y:S02]  /*36a0*/  LEA.HI.X R45, R86, R111, R85, 0x1, P5 ;  /* 0x0000006f562d7211 */ /* 0x000fe400028f0c55 */
[C---:B------:R-:W-:Y:S01]  /*36b0*/  IADD3.X R29, R36.reuse, R9, RZ, P1, !PT ;  /* 0x00000009241d7210 */ /* 0x040fe20000ffe4ff */
[----:B------:R-:W-:Y:S01]  /*36c0*/  IMAD.X R39, R36, 0x1, R51, P4 ;  /* 0x0000000124277824 */ /* 0x000fe200020e0633 */
[----:B------:R-:W-:Y:S01]  /*36d0*/  ISETP.GE.AND P1, PT, R12, UR4, PT ;  /* 0x000000040c007c0c */ /* 0x000fe2000bf26270 */
[----:B---3--:R1:W2:Y:S01]  /*36e0*/  LDG.E.128 R24, desc[UR6][R44.64] ;  /* 0x000000062c187981 */ /* 0x0082a2000c1e1d00 */
[----:B------:R-:W-:Y:S07]  /*36f0*/  LEA R42, P4, R89, R110, 0x1 ;  /* 0x0000006e592a7211 */ /* 0x000fee00078808ff */
[----:B------:R-:W3:Y:S06]  /*3700*/  @!P0 LDG.E.64 R18, desc[UR6][R28.64] ;  /* 0x000000061c128981 */ /* 0x000eec000c1e1b00 */
[----:B------:R-:W4:Y:S01]  /*3710*/  @!P0 LDG.E.64 R34, desc[UR6][R38.64] ;  /* 0x0000000626228981 */ /* 0x000f22000c1e1b00 */
[----:B-1----:R-:W-:Y:S02]  /*3720*/  LEA R44, P5, R142, R100, 0x1 ;  /* 0x000000648e2c7211 */ /* 0x002fe400078a08ff */
[C---:B--2---:R-:W-:Y:S01]  /*3730*/  @!P0 LOP3.LUT R31, R24.reuse, 0xffff0000, RZ, 0xc0, !PT ;  /* 0xffff0000181f8812 */ /* 0x044fe200078ec0ff */
[----:B------:R-:W-:Y:S01]  /*3740*/  @!P0 IMAD.U32 R21, R24, 0x10000, RZ ;  /* 0x0001000018158824 */ /* 0x000fe200078e00ff */
[C---:B---3--:R-:W-:Y:S01]  /*3750*/  @!P0 SHF.L.U32 R22, R18.reuse, 0x10, RZ ;  /* 0x0000001012168819 */ /* 0x048fe200000006ff */
[C---:B------:R-:W-:Y:S01]  /*3760*/  @!P0 IMAD.U32 R15, R19.reuse, 0x10000, RZ ;  /* 0x00010000130f8824 */ /* 0x040fe200078e00ff */
[----:B------:R-:W-:Y:S02]  /*3770*/  @!P0 LOP3.LUT R20, R18, 0xffff0000, RZ, 0xc0, !PT ;  /* 0xffff000012148812 */ /* 0x000fe400078ec0ff */
[----:B------:R-:W-:Y:S01]  /*3780*/  @!P0 LOP3.LUT R19, R19, 0xffff0000, RZ, 0xc0, !PT ;  /* 0xffff000013138812 */ /* 0x000fe200078ec0ff */
[-C--:B------:R-:W-:Y:S01]  /*3790*/  @!P0 FMUL.FTZ R43, R31, R22.reuse ;  /* 0x000000161f2b8220 */ /* 0x080fe20000410000 */
[----:B----4-:R-:W-:Y:S01]  /*37a0*/  @!P0 LOP3.LUT R37, R35, 0xffff0000, RZ, 0xc0, !PT ;  /* 0xffff000023258812 */ /* 0x010fe200078ec0ff */
        /* <DEDUP_REMOVED lines=81> */
.L_x_7791:
[----:B------:R-:W-:Y:S05]  /*3cc0*/  BSYNC B0 ;  /* 0x0000000000007941 */ /* 0x000fea0003800000 */
.L_x_7790:
[----:B------:R-:W-:Y:S04]  /*3cd0*/  BSSY B0, `(.L_x_7792) ;  /* 0x0000070000007945 */ /* 0x000fe80003800000 */
[----:B------:R-:W-:Y:S05]  /*3ce0*/  @!P2 BRA `(.L_x_7793) ;  /* 0x0000000400b8a947 */ /* 0x000fea0003800000 */
[C---:B------:R-:W-:Y:S01]  /*3cf0*/  SHF.L.U32 R45, R125.reuse, 0x1, RZ ;  /* 0x000000017d2d7819 */ /* 0x040fe200000006ff */
[----:B--2---:R-:W2:Y:S01]  /*3d00*/  LDC.64 R42, c[0x0][0x338] ;  /* 0x0000ce00ff2a7b82 */ /* 0x004ea20000000a00 */
[----:B------:R-:W-:Y:S01]  /*3d10*/  ISETP.GE.AND P0, PT, R16, UR4, PT ;  /* 0x0000000410007c0c */ /* 0x000fe2000bf06270 */
[----:B------:R-:W-:Y:S01]  /*3d20*/  IMAD.MOV.U32 R53, RZ, RZ, R99 ;  /* 0x000000ffff357224 */ /* 0x000fe200078e0063 */
[----:B------:R-:W-:Y:S02]  /*3d30*/  SHF.L.U64.HI R36, R125, 0x1, R118 ;  /* 0x000000017d247819 */ /* 0x000fe40000010276 */
[C---:B------:R-:W-:Y:S02]  /*3d40*/  IADD3 R28, P1, R45.reuse, R10, RZ ;  /* 0x0000000a2d1c7210 */ /* 0x040fe40007f3e0ff */
[----:B-1----:R-:W-:Y:S02]  /*3d50*/  IADD3 R38, P2, R45, R50, RZ ;  /* 0x000000322d267210 */ /* 0x002fe40007f5e0ff */
[----:B------:R-:W-:Y:S01]  /*3d60*/  MOV R52, R100 ;  /* 0x0000006400347202 */ /* 0x000fe20000000f00 */
        /* <DEDUP_REMOVED lines=20> */
[----:B------:R-:W-:Y:S05]  /*3eb0*/  IMAD R43, R43, 0x60, RZ ;  /* 0x000000602b2b7824 */ /* 0x000fea00078e02ff */
[----:B------:R-:W-:Y:S02]  /*3ec0*/  IADD3 R53, R53, R43, RZ ;  /* 0x0000002b35357210 */ /* 0x000fe40007ffe0ff */
[----:B------:R-:W-:Y:S02]  /*3ed0*/  LEA.HI.X R43, R93, R111, R92, 0x1, P2 ;  /* 0x0000006f5d2b7211 */ /* 0x000fe400010f0c5c */
[C---:B--2---:R-:W-:Y:S01]  /*3ee0*/  @!P0 LOP3.LUT R31, R24.reuse, 0xffff0000, RZ, 0xc0, !PT ;  /* 0xffff0000181f8812 */ /* 0x044fe200078ec0ff */
[----:B------:R-:W-:Y:S01]  /*3ef0*/  @!P0 IMAD.U32 R21, R24, 0x10000, RZ ;  /* 0x0001000018158824 */ /* 0x000fe200078e00ff */
[C---:B------:R-:W-:Y:S01]  /*3f00*/  @!P0 LOP3.LUT R35, R27.reuse, 0xffff0000, RZ, 0xc0, !PT ;  /* 0xffff00001b238812 */ /* 0x040fe200078ec0ff */
[----:B------:R-:W-:Y:S02]  /*3f10*/  @!P0 IMAD.U32 R18, R27, 0x10000, RZ ;  /* 0x000100001b128824 */ /* 0x000fe400078e00ff */
[-C--:B------:R-:W-:Y:S01]  /*3f20*/  @!P0 FMUL.FTZ R45, R31, R22.reuse ;  /* 0x000000161f2d8220 */ /* 0x080fe20000410000 */
[----:B------:R-:W-:Y:S01]  /*3f30*/  @!P0 FMUL.FTZ R0, R21, R22 ;  /* 0x0000001615008220 */ /* 0x000fe20000410000 */
[C---:B------:R-:W-:Y:S01]  /*3f40*/  @!P0 SHF.L.U32 R22, R26.reuse, 0x10, RZ ;  /* 0x000000101a168819 */ /* 0x040fe200000006ff */
[----:B------:R-:W-:Y:S01]  /*3f50*/  @!P0 FMUL.FTZ R49, R35, R19 ;  /* 0x0000001323318220 */ /* 0x000fe20000410000 */
[-C--:B------:R-:W-:Y:S01]  /*3f60*/  @!P0 FFMA.FTZ R45, R21, R32.reuse, -R45 ;  /* 0x00000020152d8223 */ /* 0x080fe2000001082d */
[----:B------:R-:W-:Y:S01]  /*3f70*/  @!P0 FFMA.FTZ R0, R31, R32, R0 ;  /* 0x000000201f008223 */ /* 0x000fe20000010000 */
[----:B------:R-:W-:Y:S01]  /*3f80*/  @!P0 LOP3.LUT R32, R26, 0xffff0000, RZ, 0xc0, !PT ;  /* 0xffff00001a208812 */ /* 0x000fe200078ec0ff */
[C---:B------:R-:W-:Y:S01]  /*3f90*/  @!P0 IMAD.U32 R21, R25.reuse, 0x10000, RZ ;  /* 0x0001000019158824 */ /* 0x040fe200078e00ff */
[----:B------:R-:W-:Y:S01]  /*3fa0*/  @!P0 LOP3.LUT R31, R25, 0xffff0000, RZ, 0xc0, !PT ;  /* 0xffff0000191f8812 */ /* 0x000fe200078ec0ff */
[----:B------:R-:W-:Y:S01]  /*3fb0*/  @!P0 FMUL.FTZ R3, R22, R15 ;  /* 0x0000000f16038220 */ /* 0x000fe20000410000 */
[----:B------:R-:W-:Y:S01]  /*3fc0*/  @!P0 F2FP.BF16.F32.PACK_AB R45, R0, R45 ;  /* 0x0000002d002d823e */ /* 0x000fe200000010ff */
[-C--:B------:R-:W-:Y:S01]  /*3fd0*/  @!P0 FMUL.FTZ R2, R21, R20.reuse ;  /* 0x0000001415028220 */ /* 0x080fe20000410000 */
[----:B------:R-:W-:Y:S01]  /*3fe0*/  @!P0 FMUL.FTZ R36, R32, R15 ;  /* 0x0000000f20248220 */ /* 0x000fe20000410000 */
[C---:B------:R-:W-:Y:S01]  /*3ff0*/  @!P0 FMUL.FTZ R47, R31.reuse, R20 ;  /* 0x000000141f2f8220 */ /* 0x040fe20000410000 */
        /* <DEDUP_REMOVED lines=35> */
[-C--:B------:R-:W-:Y:S01]  /*4230*/  @!P1 FFMA.FTZ R36, R30, R31.reuse, -R36 ;  /* 0x0000001f1e249223 */ /* 0x080fe20000010824 */
[----:B------:R-:W-:Y:S01]  /*4240*/  @!P1 LOP3.LUT R35, R23, 0xffff0000, RZ, 0xc0, !PT ;  /* 0xffff000017239812 */ /* 0x000fe200078ec0ff */
[----:B------:R-:W-:Y:S01]  /*4250*/  @!P1 FFMA.FTZ R5, R32, R31, R5 ;  /* 0x0000001f20059223 */ /* 0x000fe20000010005 */
[----:B------:R-:W-:Y:S01]  /*4260*/  @!P1 LOP3.LUT R31, R21, 0xffff0000, RZ, 0xc0, !PT ;  /* 0xffff0000151f9812 */ /* 0x000fe200078ec0ff */
[----:B------:R-:W-:Y:S01]  /*4270*/  @!P1 FMUL.FTZ R7, R26, R15 ;  /* 0x0000000f1a079220 */ /* 0x000fe20000410000 */
[----:B------:R-:W-:Y:S01]  /*4280*/  @!P1 LOP3.LUT R32, R22, 0xffff0000, RZ, 0xc0, !PT ;  /* 0xffff000016209812 */ /* 0x000fe200078ec0ff */
[----:B------:R-:W-:Y:S01]  /*4290*/  @!P1 FMUL.FTZ R45, R35, R19 ;  /* 0x00000013232d9220 */ /* 0x000fe20000410000 */
[----:B------:R-:W-:Y:S01]  /*42a0*/  @!P1 LOP3.LUT R34, R34, 0xffff0000, RZ, 0xc0, !PT ;  /* 0xffff000022229812 */ /* 0x000fe200078ec0ff */
[----:B------:R-:W-:Y:S01]  /*42b0*/  @!P1 FMUL.FTZ R43, R31, R24 ;  /* 0x000000181f2b9220 */ /* 0x000fe20000410000 */
[----:B------:R-:W-:Y:S01]  /*42c0*/  @!P1 F2FP.BF16.F32.PACK_AB R36, R5, R36 ;  /* 0x000000240524923e */ /* 0x000fe200000010ff */
[----:B------:R-:W-:Y:S01]  /*42d0*/  @!P1 FMUL.FTZ R40, R32, R15 ;  /* 0x0000000f20289220 */ /* 0x000fe20000410000 */
        /* <DEDUP_REMOVED lines=15> */
.L_x_7793:
[----:B------:R-:W-:Y:S05]  /*43d0*/  BSYNC B0 ;  /* 0x0000000000007941 */ /* 0x000fea0003800000 */
.L_x_7792:
[C---:B------:R-:W-:Y:S01]  /*43e0*/  LEA R50, P1, R41.reuse, R50, 0x1 ;  /* 0x0000003229327211 */ /* 0x040fe200078208ff */
[----:B------:R-:W-:Y:S01]  /*43f0*/  IMAD.MOV.U32 R8, RZ, RZ, R10 ;  /* 0x000000ffff087224 */ /* 0x000fe200078e000a */
[----:B------:R-:W-:Y:S02]  /*4400*/  UMOV UR4, UR21 ;  /* 0x0000001500047c82 */ /* 0x000fe40008000000 */
[C---:B------:R-:W-:Y:S02]  /*4410*/  LEA.HI.X.SX32 R51, R41.reuse, R51, 0x1, P1 ;  /* 0x0000003329337211 */ /* 0x040fe400008f0eff */
[C---:B------:R-:W-:Y:S04]  /*4420*/  LEA R10, P0, R41.reuse, R8, 0x1 ;  /* 0x00000008290a7211 */ /* 0x040fe800078008ff */
[----:B------:R-:W-:Y:S01]  /*4430*/  LEA.HI.X.SX32 R9, R41, R9, 0x1, P0 ;  /* 0x0000000929097211 */ /* 0x000fe200000f0eff */
[----:B------:R-:W-:Y:S08]  /*4440*/  BRA `(.L_x_7794) ;  /* 0x0000003000447947 */ /* 0x000ff00003800000 */
.L_x_7785:
[----:B------:R-:W-:Y:S04]  /*4450*/  BSSY B1, `(.L_x_7795) ;  /* 0x00000ae000017945 */ /* 0x000fe80003800000 */
[----:B------:R-:W-:Y:S05]  /*4460*/  @!P1 BRA `(.L_x_7796) ;  /* 0x0000000800b09947 */ /* 0x000fea0003800000 */
[----:B------:R1:W5:Y:S01]  /*4470*/  LDG.E.128 R56, desc[UR6][R110.64] ;  /* 0x000000066e387981 */ /* 0x000362000c1e1d00 */
[----:B------:R-:W-:Y:S01]  /*4480*/  ISETP.GE.AND P0, PT, R16, UR4, PT ;  /* 0x0000000410007c0c */ /* 0x000fe2000bf06270 */
[----:B------:R-:W-:Y:S01]  /*4490*/  BSSY B0, `(.L_x_7797) ;  /* 0x0000052000007945 */ /* 0x000fe20003800000 */
[----:B------:R-:W-:Y:S01]  /*44a0*/  MOV R149, R99 ;  /* 0x0000006300957202 */ /* 0x000fe20000000f00 */
[----:B------:R-:W-:Y:S10]  /*44b0*/  IMAD.MOV.U32 R148, RZ, RZ, R100 ;  /* 0x000000ffff947224 */ /* 0x000ff400078e0064 */
        /* <DEDUP_REMOVED lines=79> */
.L_x_7798:
[----:B------:R-:W-:Y:S05]  /*49b0*/  BSYNC B0 ;  /* 0x0000000000007941 */ /* 0x000fea0003800000 */
.L_x_7797:
[----:B-----5:R2:W-:Y:S01]  /*49c0*/  STG.E.128 desc[UR6][R148.64], R56 ;  /* 0x0000003894007986 */ /* 0x0205e2000c101d06 */
[----:B------:R-:W-:Y:S01]  /*49d0*/  ISETP.GE.AND P0, PT, R12, UR4, PT ;  /* 0x000000040c007c0c */ /* 0x000fe2000bf06270 */
[----:B------:R-:W-:Y:S01]  /*49e0*/  BSSY B0, `(.L_x_7799) ;  /* 0x0000053000007945 */ /* 0x000fe20003800000 */
[----:B------:R-:W-:Y:S01]  /*49f0*/  IADD3 R144, P1, R110, 0x80, RZ ;  /* 0x000000806e907810 */ /* 0x000fe20007f3e0ff */
[----:B------:R2:W5:Y:S04]  /*4a00*/  LDG.E.128 R44, desc[UR6][R110.64+0x80] ;  /* 0x000080066e2c7981 */ /* 0x000568000c1e1d00 */
[----:B------:R-:W-:Y:S06]  /*4a10*/  IMAD.X R145, RZ, RZ, R111, P1 ;  /* 0x000000ffff917224 */ /* 0x000fec00008e066f */
[----:B------:R-:W-:Y:S05]  /*4a20*/  @P0 BRA `(.L_x_7800) ;  /* 0x0000000400380947 */ /* 0x000fea0003800000 */
[C---:B-----5:R-:W-:Y:S01]  /*4a30*/  SHF.L.U32 R35, R44.reuse, 0x10, RZ ;  /* 0x000000102c237819 */ /* 0x060fe200000006ff */
[----:B------:R-:W-:Y:S01]  /*4a40*/  ULEA.HI UR26, UR4, UR4, URZ, 0x1 ;  /* 0x00000004041a7291 */ /* 0x000fe2000f8f083f */
[----:B------:R-:W-:Y:S01]  /*4a50*/  LOP3.LUT R37, R44, 0xffff0000, RZ, 0xc0, !PT ;  /* 0xffff00002c257812 */ /* 0x000fe200078ec0ff */
[----:B--2---:R-:W-:Y:S01]  /*4a60*/  IMAD.MOV.U32 R57, RZ, RZ, RZ ;  /* 0x000000ffff397224 */ /* 0x004fe200078e00ff */
        /* <DEDUP_REMOVED lines=74> */
.L_x_7800:
[----:B------:R-:W-:Y:S05]  /*4f10*/  BSYNC B0 ;  /* 0x0000000000007941 */ /* 0x000fea0003800000 */
.L_x_7799:
[----:B-----5:R4:W-:Y:S02]  /*4f20*/  STG.E.128 desc[UR6][R148.64+0x80], R44 ;  /* 0x0000802c94007986 */ /* 0x0209e4000c101d06 */
.L_x_7796:
[----:B------:R-:W-:Y:S05]  /*4f30*/  BSYNC B1 ;  /* 0x0000000000017941 */ /* 0x000fea0003800000 */
.L_x_7795:
[----:B------:R-:W-:Y:S04]  /*4f40*/  BSSY B1, `(.L_x_7801) ;  /* 0x00000b8000017945 */ /* 0x000fe80003800000 */
[----:B------:R-:W-:Y:S05]  /*4f50*/  @!P5 BRA `(.L_x_7802) ;  /* 0x0000000800d8d947 */ /* 0x000fea0003800000 */
[----:B------:R-:W-:Y:S01]  /*4f60*/  LEA R150, P5, R84, R110, 0x1 ;  /* 0x0000006e54967211 */ /* 0x000fe200078a08ff */
[----:B------:R-:W-:Y:S01]  /*4f70*/  BSSY B0, `(.L_x_7803) ;  /* 0x0000059000007945 */ /* 0x000fe20003800000 */
[----:B------:R-:W-:Y:S02]  /*4f80*/  ISETP.GE.AND P1, PT, R16, UR4, PT ;  /* 0x0000000410007c0c */ /* 0x000fe4000bf26270 */
[----:B------:R-:W-:Y:S02]  /*4f90*/  LEA.HI.X R151, R84, R111, R83, 0x1, P5 ;  /* 0x0000006f54977211 */ /* 0x000fe400028f0c53 */
[C---:B--2-4-:R-:W-:Y:S03]  /*4fa0*/  LEA R148, P0, R71.reuse, R100, 0x1 ;  /* 0x0000006447947211 */ /* 0x054fe600078008ff */
[----:B------:R2:W5:Y:S01]  /*4fb0*/  LDG.E.128 R56, desc[UR6][R150.64] ;  /* 0x0000000696387981 */ /* 0x000562000c1e1d00 */
        /* <DEDUP_REMOVED lines=8> */
[----:B------:R-:W-:Y:S01]  /*5040*/  LOP3.LUT R45, R58, 0xffff0000, RZ, 0xc0, !PT ;  /* 0xffff00003a2d7812 */ /* 0x000fe200078ec0ff */
        /* <DEDUP_REMOVED lines=75> */
.L_x_7804:
[----:B------:R-:W-:Y:S05]  /*5500*/  BSYNC B0 ;  /* 0x0000000000007941 */ /* 0x000fea0003800000 */
.L_x_7803:
[----:B-----5:R4:W-:Y:S01]  /*5510*/  STG.E.128 desc[UR6][R148.64], R56 ;  /* 0x0000003894007986 */ /* 0x0209e2000c101d06 */
[----:B------:R-:W-:Y:S01]  /*5520*/  ISETP.GE.AND P0, PT, R12, UR4, PT ;  /* 0x000000040c007c0c */ /* 0x000fe2000bf06270 */
[----:B------:R-:W-:Y:S01]  /*5530*/  BSSY B0, `(.L_x_7805) ;  /* 0x0000057000007945 */ /* 0x000fe20003800000 */
[----:B------:R-:W-:Y:S01]  /*5540*/  IADD3 R144, P1, R150, 0x80, RZ ;  /* 0x0000008096907810 */ /* 0x000fe20007f3e0ff */
[----:B------:R4:W5:Y:S04]  /*5550*/  LDG.E.128 R44, desc[UR6][R150.64+0x80] ;  /* 0x00008006962c7981 */ /* 0x000968000c1e1d00 */
[----:B------:R-:W-:Y:S06]  /*5560*/  IMAD.X R145, RZ, RZ, R151, P1 ;  /* 0x000000ffff917224 */ /* 0x000fec00008e0697 */
[----:B------:R-:W-:Y:S05]  /*5570*/  @P0 BRA `(.L_x_7806) ;  /* 0x0000000400480947 */ /* 0x000fea0003800000 */
[----:B-----5:R-:W-:Y:S01]  /*5580*/  LOP3.LUT R37, R44, 0xffff0000, RZ, 0xc0, !PT ;  /* 0xffff00002c257812 */ /* 0x020fe200078ec0ff */
[----:B------:R-:W-:Y:S01]  /*5590*/  ULEA.HI UR26, UR4, UR4, URZ, 0x1 ;  /* 0x00000004041a7291 */ /* 0x000fe2000f8f083f */
[----:B------:R-:W-:Y:S01]  /*55a0*/  LOP3.LUT R41, R45, 0xffff0000, RZ, 0xc0, !PT ;  /* 0xffff00002d297812 */ /* 0x000fe200078ec0ff */
[----:B----4-:R-:W-:Y:S01]  /*55b0*/  IMAD.MOV.U32 R56, RZ, RZ, RZ ;  /* 0x000000ffff387224 */ /* 0x010fe200078e00ff */
        /* <DEDUP_REMOVED lines=78> */
.L_x_7806:
[----:B------:R-:W-:Y:S05]  /*5aa0*/  BSYNC B0 ;  /* 0x0000000000007941 */ /* 0x000fea0003800000 */
.L_x_7805:
[----:B-----5:R1:W-:Y:S02]  /*5ab0*/  STG.E.128 desc[UR6][R148.64+0x80], R44 ;  /* 0x0000802c94007986 */ /* 0x0203e4000c101d06 */
.L_x_7802:
[----:B------:R-:W-:Y:S05]  /*5ac0*/  BSYNC B1 ;  /* 0x0000000000017941 */ /* 0x000fea0003800000 */
.L_x_7801:
[----:B------:R-:W-:Y:S04]  /*5ad0*/  BSSY B1, `(.L_x_7807) ;  /* 0x00000ba000017945 */ /* 0x000fe80003800000 */
[----:B------:R-:W-:Y:S05]  /*5ae0*/  @!P4 BRA `(.L_x_7808) ;  /* 0x0000000800e0c947 */ /* 0x000fea0003800000 */
[----:B------:R-:W-:Y:S01]  /*5af0*/  LEA R152, P5, R86, R110, 0x1 ;  /* 0x0000006e56987211 */ /* 0x000fe200078a08ff */
[----:B------:R-:W-:Y:S01]  /*5b00*/  BSSY B0, `(.L_x_7809) ;  /* 0x000005b000007945 */ /* 0x000fe20003800000 */
[----:B------:R-:W-:Y:S02]  /*5b10*/  ISETP.GE.AND P4, PT, R16, UR4, PT ;  /* 0x0000000410007c0c */ /* 0x000fe4000bf86270 */
[----:B------:R-:W-:Y:S02]  /*5b20*/  LEA.HI.X R153, R86, R111, R85, 0x1, P5 ;  /* 0x0000006f56997211 */ /* 0x000fe400028f0c55 */
[C---:B--2-4-:R-:W-:Y:S02]  /*5b30*/  LEA R150, P1, R142.reuse, R100, 0x1 ;  /* 0x000000648e967211 */ /* 0x054fe400078208ff */
[C---:B-1----:R-:W-:Y:S01]  /*5b40*/  LEA R148, P0, R89.reuse, R110, 0x1 ;  /* 0x0000006e59947211 */ /* 0x042fe200078008ff */
        /* <DEDUP_REMOVED lines=86> */
.L_x_7810:
[----:B------:R-:W-:Y:S05]  /*60b0*/  BSYNC B0 ;  /* 0x0000000000007941 */ /* 0x000fea0003800000 */
.L_x_7809:
        /* <DEDUP_REMOVED lines=14> */
[----:B------:R-:W-:Y:S02]  /*61a0*/  IMAD.MOV.U32 R146, RZ, RZ, RZ ;  /* 0x000000ffff927224 */ /* 0x000fe400078e00ff */
        /* <DEDUP_REMOVED lines=74> */
.L_x_7812:
[----:B------:R-:W-:Y:S05]  /*6650*/  BSYNC B0 ;  /* 0x0000000000007941 */ /* 0x000fea0003800000 */
.L_x_7811:
[----:B-----5:R4:W-:Y:S02]  /*6660*/  STG.E.128 desc[UR6][R144.64], R44 ;  /* 0x0000002c90007986 */ /* 0x0209e4000c101d06 */
.L_x_7808:
[----:B------:R-:W-:Y:S05]  /*6670*/  BSYNC B1 ;  /* 0x0000000000017941 */ /* 0x000fea0003800000 */
.L_x_7807:
[----:B------:R-:W-:Y:S04]  /*6680*/  BSSY B1, `(.L_x_7813) ;  /* 0x00000c0000017945 */ /* 0x000fe80003800000 */
[----:B------:R-:W-:Y:S05]  /*6690*/  @!P2 BRA `(.L_x_7814) ;  /* 0x0000000800f8a947 */ /* 0x000fea0003800000 */
[----:B------:R-:W-:Y:S01]  /*66a0*/  ISETP.GE.AND P1, PT, R16, UR4, PT ;  /* 0x0000000410007c0c */ /* 0x000fe2000bf26270 */
[----:B---3--:R-:W3:Y:S01]  /*66b0*/  LDC.64 R4, c[0x0][0x338] ;  /* 0x0000ce00ff047b82 */ /* 0x008ee20000000a00 */
[----:B--2-4-:R-:W-:Y:S01]  /*66c0*/  MOV R150, R100 ;  /* 0x0000006400967202 */ /* 0x014fe20000000f00 */
[----:B------:R-:W-:Y:S01]  /*66d0*/  BSSY B0, `(.L_x_7815) ;  /* 0x000005f000007945 */ /* 0x000fe20003800000 */
[----:B------:R-:W-:Y:S02]  /*66e0*/  MOV R151, R99 ;  /* 0x0000006300977202 */ /* 0x000fe40000000f00 */
[C---:B-1----:R-:W-:Y:S03]  /*66f0*/  LEA R148, P0, R93.reuse, R110, 0x1 ;  /* 0x0000006e5d947211 */ /* 0x042fe600078008ff */
        /* <DEDUP_REMOVED lines=92> */
.L_x_7816:
[----:B------:R-:W-:Y:S05]  /*6cc0*/  BSYNC B0 ;  /* 0x0000000000007941 */ /* 0x000fea0003800000 */
.L_x_7815:
        /* <DEDUP_REMOVED lines=24> */
[C---:B------:R-:W-:Y:S04]  /*6e50*/  IADD3 R57, P0, R122.reuse, R59, RZ ;  /* 0x0000003b7a397210 */ /* 0x040fe80007f1e0ff */
[----:B------:R-:W-:Y:S02]  /*6e60*/  LEA.HI.X.SX32 R56, R59, R116, 0x1, P0 ;  /* 0x000000743b387211 */ /* 0x000fe400000f0eff */
[C---:B------:R-:W-:Y:S04]  /*6e70*/  LEA R150, P0, R57.reuse, R112, 0x1 ;  /* 0x0000007039967211 */ /* 0x040fe800078008ff */
[----:B------:R-:W-:Y:S02]  /*6e80*/  LEA.HI.X R151, R57, R113, R56, 0x1, P0 ;  /* 0x0000007139977211 */ /* 0x000fe400000f0c38 */
[C---:B------:R-:W-:Y:S03]  /*6e90*/  LEA R18, P0, R107.reuse, R148, 0x1 ;  /* 0x000000946b127211 */ /* 0x040fe600078008ff */
[----:B------:R-:W2:Y:S01]  /*6ea0*/  LDG.E.128 R56, desc[UR6][R150.64] ;  /* 0x0000000696387981 */ /* 0x000ea2000c1e1d00 */
[----:B------:R-:W-:Y:S02]  /*6eb0*/  LEA.HI.X.SX32 R19, R107, R149, 0x1, P0 ;  /* 0x000000956b137211 */ /* 0x000fe400000f0eff */
        /* <DEDUP_REMOVED lines=58> */
.L_x_7818:
[----:B------:R-:W-:Y:S05]  /*7260*/  BSYNC B0 ;  /* 0x0000000000007941 */ /* 0x000fea0003800000 */
.L_x_7817:
[----:B-----5:R3:W-:Y:S02]  /*7270*/  STG.E.128 desc[UR6][R144.64], R44 ;  /* 0x0000002c90007986 */ /* 0x0207e4000c101d06 */
.L_x_7814:
[----:B------:R-:W-:Y:S05]  /*7280*/  BSYNC B1 ;  /* 0x0000000000017941 */ /* 0x000fea0003800000 */
.L_x_7813:
        /* <DEDUP_REMOVED lines=8> */
.L_x_7784:
[----:B---3--:R-:W2:Y:S01]  /*7310*/  @P1 LDG.E.128 R24, desc[UR6][R110.64] ;  /* 0x000000066e181981 */ /* 0x008ea2000c1e1d00 */
[----:B------:R-:W-:Y:S01]  /*7320*/  @P1 IMAD.MOV.U32 R2, RZ, RZ, R100 ;  /* 0x000000ffff021224 */ /* 0x000fe200078e0064 */
[C---:B------:R-:W-:Y:S01]  /*7330*/  @P5 LEA R18, P0, R84.reuse, R110, 0x1 ;  /* 0x0000006e54125211 */ /* 0x040fe200078008ff */
[----:B------:R-:W-:Y:S01]  /*7340*/  @P1 IMAD.MOV.U32 R3, RZ, RZ, R99 ;  /* 0x000000ffff031224 */ /* 0x000fe200078e0063 */
[----:B------:R-:W-:Y:S02]  /*7350*/  UMOV UR4, URZ ;  /* 0x0000003f00047c82 */ /* 0x000fe40008000000 */
[----:B------:R-:W-:Y:S02]  /*7360*/  @P5 LEA.HI.X R19, R84, R111, R83, 0x1, P0 ;  /* 0x0000006f54135211 */ /* 0x000fe400000f0c53 */
[C---:B------:R-:W-:Y:S04]  /*7370*/  @P5 LEA R36, P0, R71.reuse, R100, 0x1 ;  /* 0x0000006447245211 */ /* 0x040fe800078008ff */
[----:B------:R-:W-:Y:S02]  /*7380*/  @P5 LEA.HI.X R37, R71, R99, R72, 0x1, P0 ;  /* 0x0000006347255211 */ /* 0x000fe400000f0c48 */
[C---:B------:R-:W-:Y:S04]  /*7390*/  @P4 LEA R34, P0, R86.reuse, R110, 0x1 ;  /* 0x0000006e56224211 */ /* 0x040fe800078008ff */
[----:B------:R-:W-:Y:S02]  /*73a0*/  @P4 LEA.HI.X R35, R86, R111, R85, 0x1, P0 ;  /* 0x0000006f56234211 */ /* 0x000fe400000f0c55 */
[CC--:B------:R-:W-:Y:S04]  /*73b0*/  @P4 LEA R32, P0, R142.reuse, R100.reuse, 0x1 ;  /* 0x000000648e204211 */ /* 0x0c0fe800078008ff */
[----:B------:R-:W-:Y:S01]  /*73c0*/  @P4 LEA.HI.X R33, R142, R99, R87, 0x1, P0 ;  /* 0x000000638e214211 */ /* 0x000fe200000f0c57 */
[----:B--2---:R-:W-:Y:S04]  /*73d0*/  @P1 STG.E.128 desc[UR6][R2.64], R24 ;  /* 0x0000001802001986 */ /* 0x004fe8000c101d06 */
[----:B------:R-:W2:Y:S04]  /*73e0*/  @P1 LDG.E.128 R20, desc[UR6][R110.64+0x80] ;  /* 0x000080066e141981 */ /* 0x000ea8000c1e1d00 */
[----:B--2---:R1:W-:Y:S04]  /*73f0*/  @P1 STG.E.128 desc[UR6][R2.64+0x80], R20 ;  /* 0x0000801402001986 */ /* 0x0043e8000c101d06 */
[----:B------:R-:W2:Y:S01]  /*7400*/  @P5 LDG.E.128 R28, desc[UR6][R18.64] ;  /* 0x00000006121c5981 */ /* 0x000ea2000c1e1d00 */
[----:B-1----:R-:W1:Y:S02]  /*7410*/  @P2 LDC.64 R2, c[0x0][0x338] ;  /* 0x0000ce00ff022b82 */ /* 0x002e640000000a00 */
[----:B-1----:R-:W-:Y:S01]  /*7420*/  @P2 IMAD R3, R3, 0x60, RZ ;  /* 0x0000006003032824 */ /* 0x002fe200078e02ff */
[----:B--2---:R1:W-:Y:S04]  /*7430*/  @P5 STG.E.128 desc[UR6][R36.64], R28 ;  /* 0x0000001c24005986 */ /* 0x0043e8000c101d06 */
[----:B------:R2:W3:Y:S02]  /*7440*/  @P5 LDG.E.128 R4, desc[UR6][R18.64+0x80] ;  /* 0x0000800612045981 */ /* 0x0004e4000c1e1d00 */
[----:B--2---:R-:W-:Y:S04]  /*7450*/  @P2 IMAD.WIDE.U32 R18, R2, 0x60, R110 ;  /* 0x0000006002122825 */ /* 0x004fe800078e006e */
[----:B------:R-:W-:Y:S01]  /*7460*/  @P2 IMAD.IADD R19, R19, 0x1, R3 ;  /* 0x0000000113132824 */ /* 0x000fe200078e0203 */
[----:B-1----:R-:W-:Y:S01]  /*7470*/  @P2 MOV R28, R100 ;  /* 0x00000064001c2202 */ /* 0x002fe20000000f00 */
[----:B------:R-:W1:Y:S01]  /*7480*/  @P2 LDC.64 R2, c[0x0][0x248] ;  /* 0x00009200ff022b82 */ /* 0x000e620000000a00 */
[----:B------:R-:W-:Y:S03]  /*7490*/  @P2 IMAD.MOV.U32 R29, RZ, RZ, R99 ;  /* 0x000000ffff1d2224 */ /* 0x000fe600078e0063 */
[----:B-1----:R-:W-:Y:S04]  /*74a0*/  @P2 IMAD.WIDE.U32 R28, R2, 0x60, R28 ;  /* 0x00000060021c2825 */ /* 0x002fe800078e001c */
[----:B------:R-:W-:Y:S05]  /*74b0*/  @P2 IMAD R3, R3, 0x60, RZ ;  /* 0x0000006003032824 */ /* 0x000fea00078e02ff */
[----:B------:R-:W-:Y:S01]  /*74c0*/  @P2 IADD3 R29, R29, R3, RZ ;  /* 0x000000031d1d2210 */ /* 0x000fe20007ffe0ff */
        /* <DEDUP_REMOVED lines=9> */
.L_x_7794:
        /* <DEDUP_REMOVED lines=81> */
.L_x_7819:
[----:B------:R-:W-:Y:S01]  /*7a70*/  MOV R107, R103 ;  /* 0x00000067006b7202 */ /* 0x000fe20000000f00 */
[----:B------:R-:W1:Y:S01]  /*7a80*/  LDC R2, c[0x0][0x250] ;  /* 0x00009400ff027b82 */ /* 0x000e620000000800 */
[----:B---3--:R-:W-:Y:S01]  /*7a90*/  MOV R5, R99 ;  /* 0x0000006300057202 */ /* 0x008fe20000000f00 */
        /* <DEDUP_REMOVED lines=8> */
.L_x_7820:
[----:B------:R-:W-:Y:S04]  /*7b20*/  IADD3 R11, R11, -0x1, RZ ;  /* 0xffffffff0b0b7810 */ /* 0x000fe80007ffe0ff */
[----:B------:R-:W-:Y:S11]  /*7b30*/  ISETP.GT.AND P0, PT, R11, R81, PT ;  /* 0x000000510b00720c */ /* 0x000ff60003f04270 */
[----:B------:R-:W-:Y:S02]  /*7b40*/  @!UPT UIADD3 URZ, URZ, URZ, URZ ;  /* 0x0000003f3f3ff290 */ /* 0x000fe4000fffe03f */
[----:B------:R-:W-:Y:S05]  /*7b50*/  @P0 BRA `(.L_x_7821) ;  /* 0xffffffa800b80947 */ /* 0x000fea000383ffff */
.L_x_7783:
        /* <DEDUP_REMOVED lines=99> */
.L_x_7828:
[----:B------:R-:W-:Y:S05]  /*8190*/  BSYNC B0 ;  /* 0x0000000000007941 */ /* 0x000fea0003800000 */
.L_x_7827:
        /* <DEDUP_REMOVED lines=44> */
.L_x_7830:
[----:B------:R-:W-:Y:S05]  /*8460*/  BSYNC B0 ;  /* 0x0000000000007941 */ /* 0x000fea0003800000 */
.L_x_7829:
[----:B------:R3:W-:Y:S02]  /*8470*/  STS.128 [R164+0x2000], R8 ;  /* 0x00200008a4007388 */ /* 0x0007e40000000c00 */
.L_x_7826:
[----:B------:R-:W-:Y:S05]  /*8480*/  BSYNC B1 ;  /* 0x0000000000017941 */ /* 0x000fea0003800000 */
.L_x_7825:
        /* <DEDUP_REMOVED lines=12> */
[----:B-1----:R-:W-:Y:S01]  /*8550*/  IMAD.SHL.U32 R38, R2, 0x2, RZ ;  /* 0x0000000202267824 */ /* 0x002fe200078e00ff */
        /* <DEDUP_REMOVED lines=45> */
.L_x_7834:
[----:B------:R-:W-:Y:S05]  /*8830*/  BSYNC B0 ;  /* 0x0000000000007941 */ /* 0x000fea0003800000 */
.L_x_7833:
[----:B-----5:R1:W-:Y:S01]  /*8840*/  STS.128 [R164+0x800], R12 ;  /* 0x0008000ca4007388 */ /* 0x0203e20000000c00 */
[----:B------:R-:W-:Y:S01]  /*8850*/  IADD3 R2, R16, 0x40, RZ ;  /* 0x0000004010027810 */ /* 0x000fe20007ffe0ff */
[----:B------:R-:W-:Y:S03]  /*8860*/  BSSY B0, `(.L_x_7835) ;  /* 0x0000029000007945 */ /* 0x000fe60003800000 */
[----:B------:R-:W-:-:S13]  /*8870*/  ISETP.GE.AND P0, PT, R2, UR5, PT ;  /* 0x0000000502007c0c */ /* 0x000fda000bf06270 */
[----:B------:R-:W-:Y:S05]  /*8880*/  @P0 BRA `(.L_x_7836) ;  /* 0x0000000000980947 */ /* 0x000fea0003800000 */
[----:B------:R-:W2:Y:S04]  /*8890*/  LDG.E.64 R2, desc[UR6][R38.64+0x40] ;  /* 0x0000400626027981 */ /* 0x000ea8000c1e1b00 */
[----:B------:R-:W5:Y:S01]  /*88a0*/  LDG.E.64 R4, desc[UR6][R36.64+0x40] ;  /* 0x0000400624047981 */ /* 0x000f62000c1e1b00 */
        /* <DEDUP_REMOVED lines=10> */
[----:B-----5:R-:W-:Y:S01]  /*8950*/  LOP3.LUT R22, R4, 0xffff0000, RZ, 0xc0, !PT ;  /* 0xffff000004167812 */ /* 0x020fe200078ec0ff */
        /* <DEDUP_REMOVED lines=25> */
.L_x_7836:
[----:B------:R-:W-:Y:S05]  /*8af0*/  BSYNC B0 ;  /* 0x0000000000007941 */ /* 0x000fea0003800000 */
.L_x_7835:
[----:B------:R2:W-:Y:S02]  /*8b00*/  STS.128 [R164+0x2800], R8 ;  /* 0x00280008a4007388 */ /* 0x0005e40000000c00 */
.L_x_7832:
[----:B------:R-:W-:Y:S05]  /*8b10*/  BSYNC B1 ;  /* 0x0000000000017941 */ /* 0x000fea0003800000 */
.L_x_7831:
[----:B------:R-:W-:Y:S01]  /*8b20*/  VIADD R18, R134, 0x20 ;  /* 0x0000002086127836 */ /* 0x000fe20000000000 */
[----:B------:R-:W-:Y:S04]  /*8b30*/  BSSY B1, `(.L_x_7837) ;  /* 0x0000068000017945 */ /* 0x000fe80003800000 */
[----:B------:R-:W-:-:S04]  /*8b40*/  ISETP.GE.AND P0, PT, R18, R19, PT ;  /* 0x000000131200720c */ /* 0x000fc80003f06270 */
[----:B------:R-:W-:-:S13]  /*8b50*/  ISETP.LT.OR P0, PT, R61, -0x107, P0 ;  /* 0xfffffef93d00780c */ /* 0x000fda0000701670 */
[----:B------:R-:W-:Y:S05]  /*8b60*/  @P0 BRA `(.L_x_7838) ;  /* 0x0000000400900947 */ /* 0x000fea0003800000 */
[----:B--23--:R2:W5:Y:S04]  /*8b70*/  LDG.E.128 R8, desc[UR6][R32.64+0x80] ;  /* 0x0000800620087981 */ /* 0x00c568000c1e1d00 */
[----:B-1----:R2:W5:Y:S01]  /*8b80*/  LDG.E.128 R12, desc[UR6][R32.64] ;  /* 0x00000006200c7981 */ /* 0x002562000c1e1d00 */
        /* <DEDUP_REMOVED lines=13> */
[----:B--2---:R-:W-:Y:S06]  /*8c60*/  @P0 BRA `(.L_x_7840) ;  /* 0x0000000000980947 */ /* 0x004fec0003800000 */
[----:B------:R-:W2:Y:S04]  /*8c70*/  LDG.E.64 R2, desc[UR6][R36.64] ;  /* 0x0000000624027981 */ /* 0x000ea8000c1e1b00 */
[----:B------:R-:W3:Y:S01]  /*8c80*/  LDG.E.64 R4, desc[UR6][R34.64] ;  /* 0x0000000622047981 */ /* 0x000ee2000c1e1b00 */
[C---:B----45:R-:W-:Y:S01]  /*8c90*/  SHF.L.U32 R20, R13.reuse, 0x10, RZ ;  /* 0x000000100d147819 */ /* 0x070fe200000006ff */
        /* <DEDUP_REMOVED lines=35> */
.L_x_7840:
[----:B------:R-:W-:Y:S05]  /*8ed0*/  BSYNC B0 ;  /* 0x0000000000007941 */ /* 0x000fea0003800000 */
.L_x_7839:
        /* <DEDUP_REMOVED lines=10> */
[----:B----4-:R-:W-:Y:S02]  /*8f80*/  LOP3.LUT R20, R8, 0xffff0000, RZ, 0xc0, !PT ;  /* 0xffff000008147812 */ /* 0x010fe400078ec0ff */
        /* <DEDUP_REMOVED lines=32> */
.L_x_7842:
[----:B------:R-:W-:Y:S05]  /*9190*/  BSYNC B0 ;  /* 0x0000000000007941 */ /* 0x000fea0003800000 */
.L_x_7841:
[----:B------:R2:W-:Y:S02]  /*91a0*/  STS.128 [R164+0x3000], R8 ;  /* 0x00300008a4007388 */ /* 0x0005e40000000c00 */
.L_x_7838:
[----:B------:R-:W-:Y:S05]  /*91b0*/  BSYNC B1 ;  /* 0x0000000000017941 */ /* 0x000fea0003800000 */
.L_x_7837:
[----:B------:R-:W-:-:S05]  /*91c0*/  VIADD R28, R134, 0x30 ;  /* 0x00000030861c7836 */ /* 0x000fca0000000000 */
[----:B------:R-:W-:-:S04]  /*91d0*/  ISETP.GE.AND P0, PT, R28, R19, PT ;  /* 0x000000131c00720c */ /* 0x000fc80003f06270 */
[----:B------:R-:W-:-:S13]  /*91e0*/  ISETP.LT.OR P0, PT, R61, -0x187, P0 ;  /* 0xfffffe793d00780c */ /* 0x000fda0000701670 */
[----:B------:R-:W-:Y:S05]  /*91f0*/  @P0 BRA `(.L_x_7843) ;  /* 0x0000003400fc0947 */ /* 0x000fea0003800000 */
[----:B--23--:R2:W5:Y:S04]  /*9200*/  LDG.E.128 R8, desc[UR6][R30.64+0x80] ;  /* 0x000080061e087981 */ /* 0x00c568000c1e1d00 */
[----:B-1----:R2:W5:Y:S01]  /*9210*/  LDG.E.128 R12, desc[UR6][R30.64] ;  /* 0x000000061e0c7981 */ /* 0x002562000c1e1d00 */
        /* <DEDUP_REMOVED lines=52> */
.L_x_7845:
[----:B------:R-:W-:Y:S05]  /*9560*/  BSYNC B0 ;  /* 0x0000000000007941 */ /* 0x000fea0003800000 */
.L_x_7844:
        /* <DEDUP_REMOVED lines=18> */
[-C--:B----4-:R-:W-:Y:S01]  /*9690*/  FMUL.FTZ R23, R7, R8.reuse ;  /* 0x0000000807177220 */ /* 0x090fe20000410000 */
        /* <DEDUP_REMOVED lines=24> */
.L_x_7847:
[----:B------:R-:W-:Y:S05]  /*9820*/  BSYNC B0 ;  /* 0x0000000000007941 */ /* 0x000fea0003800000 */
.L_x_7846:
[----:B------:R2:W-:Y:S01]  /*9830*/  STS.128 [R164+0x3800], R8 ;  /* 0x00380008a4007388 */ /* 0x0005e20000000c00 */
[----:B------:R-:W-:Y:S05]  /*9840*/  BRA `(.L_x_7843) ;  /* 0x0000003000687947 */ /* 0x000fea0003800000 */
.L_x_7824:
        /* <DEDUP_REMOVED lines=23> */
[----:B----4-:R-:W-:-:S04]  /*99c0*/  IADD3 R21, P0, R0, R3, RZ ;  /* 0x0000000300157210 */ /* 0x010fc80007f1e0ff */
        /* <DEDUP_REMOVED lines=65> */
.L_x_7851:
[----:B------:R-:W-:Y:S05]  /*9de0*/  BSYNC B0 ;  /* 0x0000000000007941 */ /* 0x000fea0003800000 */
.L_x_7850:
        /* <DEDUP_REMOVED lines=22> */
[----:B----4-:R-:W-:Y:S01]  /*9f50*/  LEA.HI.X.SX32 R21, R0, R29, 0x1, P0 ;  /* 0x0000001d00157211 */ /* 0x010fe200000f0eff */
[----:B------:R-:W4:Y:S01]  /*9f60*/  LDG.E.128 R12, desc[UR6][R12.64+0x80] ;  /* 0x000080060c0c7981 */ /* 0x000f22000c1e1d00 */
[----:B------:R-:W-:-:S04]  /*9f70*/  LEA R20, P0, R2, UR8, 0x1 ;  /* 0x0000000802147c11 */ /* 0x000fc8000f8008ff */
[----:B------:R-:W-:-:S06]  /*9f80*/  LEA.HI.X R21, R2, UR9, R21, 0x1, P0 ;  /* 0x0000000902157c11 */ /* 0x000fcc00080f0c15 */
[----:B------:R-:W5:Y:S01]  /*9f90*/  LDG.E.128 R20, desc[UR6][R20.64+0x80] ;  /* 0x0000800614147981 */ /* 0x000f62000c1e1d00 */
[C---:B------:R-:W-:Y:S01]  /*9fa0*/  IMAD.U32 R18, R8.reuse, 0x10000, RZ ;  /* 0x0001000008127824 */ /* 0x040fe200078e00ff */
[----:B------:R-:W-:Y:S01]  /*9fb0*/  LOP3.LUT R2, R8, 0xffff0000, RZ, 0xc0, !PT ;  /* 0xffff000008027812 */ /* 0x000fe200078ec0ff */
[C---:B--2---:R-:W-:Y:S01]  /*9fc0*/  IMAD.U32 R24, R10.reuse, 0x10000, RZ ;  /* 0x000100000a187824 */ /* 0x044fe200078e00ff */
        /* <DEDUP_REMOVED lines=12> */
[----:B-1----:R-:W-:Y:S01]  /*a090*/  LOP3.LUT R38, R7, 0xffff0000, RZ, 0xc0, !PT ;  /* 0xffff000007267812 */ /* 0x002fe200078ec0ff */
[----:B------:R-:W-:Y:S01]  /*a0a0*/  IMAD.U32 R40, R14, 0x10000, RZ ;  /* 0x000100000e287824 */ /* 0x000fe200078e00ff */
[----:B------:R-:W-:Y:S01]  /*a0b0*/  LOP3.LUT R37, R12, 0xffff0000, RZ, 0xc0, !PT ;  /* 0xffff00000c257812 */ /* 0x000fe200078ec0ff */
[----:B------:R-:W-:Y:S01]  /*a0c0*/  @!P1 FADD.FTZ R36, -R36, -RZ ;  /* 0x800000ff24249221 */ /* 0x000fe20000010100 */
[----:B------:R-:W-:Y:S01]  /*a0d0*/  SHF.L.U32 R7, R13, 0x10, RZ ;  /* 0x000000100d077819 */ /* 0x000fe200000006ff */
        /* <DEDUP_REMOVED lines=14> */
[C---:B-----5:R-:W-:Y:S01]  /*a1c0*/  LOP3.LUT R10, R20.reuse, 0xffff0000, RZ, 0xc0, !PT ;  /* 0xffff0000140a7812 */ /* 0x060fe200078ec0ff */
[----:B------:R-:W-:Y:S01]  /*a1d0*/  FMUL.FTZ R11, R11, R36 ;  /* 0x000000240b0b7220 */ /* 0x000fe20000410000 */
[----:B------:R-:W-:Y:S01]  /*a1e0*/  SHF.L.U32 R7, R21, 0x10, RZ ;  /* 0x0000001015077819 */ /* 0x000fe200000006ff */
        /* <DEDUP_REMOVED lines=25> */
.L_x_7853:
[----:B------:R-:W-:Y:S05]  /*a380*/  BSYNC B0 ;  /* 0x0000000000007941 */ /* 0x000fea0003800000 */
.L_x_7852:
[----:B------:R3:W-:Y:S02]  /*a390*/  STS.128 [R164+0x2000], R8 ;  /* 0x00200008a4007388 */ /* 0x0007e40000000c00 */
.L_x_7849:
[----:B------:R-:W-:Y:S05]  /*a3a0*/  BSYNC B1 ;  /* 0x0000000000017941 */ /* 0x000fea0003800000 */
.L_x_7848:
        /* <DEDUP_REMOVED lines=15> */
[----:B----4-:R-:W-:Y:S01]  /*a4a0*/  IMAD.MOV.U32 R21, RZ, RZ, RZ ;  /* 0x000000ffff157224 */ /* 0x010fe200078e00ff */
        /* <DEDUP_REMOVED lines=18> */
[C---:B-----5:R-:W-:Y:S01]  /*a5d0*/  IMAD.U32 R28, R24.reuse, 0x10000, RZ ;  /* 0x00010000181c7824 */ /* 0x060fe200078e00ff */
[----:B------:R-:W-:Y:S01]  /*a5e0*/  LOP3.LUT R18, R24, 0xffff0000, RZ, 0xc0, !PT ;  /* 0xffff000018127812 */ /* 0x000fe200078ec0ff */
[C---:B------:R-:W-:Y:S01]  /*a5f0*/  IMAD.U32 R37, R25.reuse, 0x10000, RZ ;  /* 0x0001000019257824 */ /* 0x040fe200078e00ff */
[----:B------:R-:W-:Y:S01]  /*a600*/  LOP3.LUT R2, R25, 0xffff0000, RZ, 0xc0, !PT ;  /* 0xffff000019027812 */ /* 0x000fe200078ec0ff */
[C---:B-1----:R-:W-:Y:S01]  /*a610*/  IMAD.U32 R38, R27.reuse, 0x10000, RZ ;  /* 0x000100001b267824 */ /* 0x042fe200078e00ff */
[C---:B------:R-:W-:Y:S02]  /*a620*/  SHF.L.U32 R36, R26.reuse, 0x10, RZ ;  /* 0x000000101a247819 */ /* 0x040fe400000006ff */
        /* <DEDUP_REMOVED lines=27> */
[----:B---3--:R-:W-:Y:S01]  /*a7e0*/  SHF.L.U32 R7, R21, 0x10, RZ ;  /* 0x0000001015077819 */ /* 0x008fe200000006ff */
        /* <DEDUP_REMOVED lines=26> */
.L_x_7857:
[----:B------:R-:W-:Y:S05]  /*a990*/  BSYNC B0 ;  /* 0x0000000000007941 */ /* 0x000fea0003800000 */
.L_x_7856:
        /* <DEDUP_REMOVED lines=21> */
[----:B------:R-:W4:Y:S03]  /*aaf0*/  LDG.E.128 R4, desc[UR6][R6.64+0x80] ;  /* 0x0000800606047981 */ /* 0x000f26000c1e1d00 */
        /* <DEDUP_REMOVED lines=9> */
[----:B--2---:R-:W-:Y:S01]  /*ab90*/  IMAD.U32 R27, R11, 0x10000, RZ ;  /* 0x000100000b1b7824 */ /* 0x004fe200078e00ff */
[----:B------:R-:W-:Y:S01]  /*aba0*/  SHF.L.U32 R25, R9, 0x10, RZ ;  /* 0x0000001009197819 */ /* 0x000fe200000006ff */
[----:B------:R-:W-:Y:S01]  /*abb0*/  IMAD.U32 R18, R8, 0x10000, RZ ;  /* 0x0001000008127824 */ /* 0x000fe200078e00ff */
[----:B------:R-:W-:Y:S01]  /*abc0*/  LOP3.LUT R9, R11, 0xffff0000, RZ, 0xc0, !PT ;  /* 0xffff00000b097812 */ /* 0x000fe200078ec0ff */
[----:B------:R-:W-:Y:S01]  /*abd0*/  IMAD.U32 R24, R10, 0x10000, RZ ;  /* 0x000100000a187824 */ /* 0x000fe200078e00ff */
[----:B------:R-:W-:Y:S02]  /*abe0*/  LOP3.LUT R8, R8, 0xffff0000, RZ, 0xc0, !PT ;  /* 0xffff000008087812 */ /* 0x000fe400078ec0ff */
[----:B------:R-:W-:Y:S02]  /*abf0*/  LOP3.LUT R10, R10, 0xffff0000, RZ, 0xc0, !PT ;  /* 0xffff00000a0a7812 */ /* 0x000fe400078ec0ff */
[----:B----4-:R-:W-:-:S02]  /*ac00*/  SHF.L.U32 R26, R4, 0x10, RZ ;  /* 0x00000010041a7819 */ /* 0x010fc400000006ff */
[----:B------:R-:W-:Y:S01]  /*ac10*/  LOP3.LUT R11, R4, 0xffff0000, RZ, 0xc0, !PT ;  /* 0xffff0000040b7812 */ /* 0x000fe200078ec0ff */
[C---:B------:R-:W-:Y:S01]  /*ac20*/  IMAD.U32 R4, R5.reuse, 0x10000, RZ ;  /* 0x0001000005047824 */ /* 0x040fe200078e00ff */
[----:B---3--:R-:W-:Y:S01]  /*ac30*/  LOP3.LUT R34, R5, 0xffff0000, RZ, 0xc0, !PT ;  /* 0xffff000005227812 */ /* 0x008fe200078ec0ff */
[C---:B------:R-:W-:Y:S01]  /*ac40*/  IMAD.U32 R5, R7.reuse, 0x10000, RZ ;  /* 0x0001000007057824 */ /* 0x040fe200078e00ff */
[----:B------:R-:W-:Y:S02]  /*ac50*/  LOP3.LUT R36, R7, 0xffff0000, RZ, 0xc0, !PT ;  /* 0xffff000007247812 */ /* 0x000fe400078ec0ff */
[----:B------:R-:W-:Y:S01]  /*ac60*/  SHF.L.U32 R28, R6, 0x10, RZ ;  /* 0x00000010061c7819 */ /* 0x000fe200000006ff */
[C---:B-----5:R-:W-:Y:S01]  /*ac70*/  IMAD.U32 R7, R13.reuse, 0x10000, RZ ;  /* 0x000100000d077824 */ /* 0x060fe200078e00ff */
[----:B-1----:R-:W-:Y:S02]  /*ac80*/  LOP3.LUT R39, R13, 0xffff0000, RZ, 0xc0, !PT ;  /* 0xffff00000d277812 */ /* 0x002fe400078ec0ff */
        /* <DEDUP_REMOVED lines=44> */
.L_x_7859:
[----:B------:R-:W-:Y:S05]  /*af50*/  BSYNC B0 ;  /* 0x0000000000007941 */ /* 0x000fea0003800000 */
.L_x_7858:
[----:B------:R1:W-:Y:S02]  /*af60*/  STS.128 [R164+0x2800], R8 ;  /* 0x00280008a4007388 */ /* 0x0003e40000000c00 */
.L_x_7855:
[----:B------:R-:W-:Y:S05]  /*af70*/  BSYNC B1 ;  /* 0x0000000000017941 */ /* 0x000fea0003800000 */
.L_x_7854:
[----:B------:R-:W-:Y:S01]  /*af80*/  VIADD R18, R134, 0x20 ;  /* 0x0000002086127836 */ /* 0x000fe20000000000 */
[----:B------:R-:W-:Y:S04]  /*af90*/  BSSY B1, `(.L_x_7860) ;  /* 0x00000bc000017945 */ /* 0x000fe80003800000 */
[----:B------:R-:W-:-:S04]  /*afa0*/  ISETP.GE.AND P0, PT, R18, R19, PT ;  /* 0x000000131200720c */ /* 0x000fc80003f06270 */
[----:B------:R-:W-:-:S13]  /*afb0*/  ISETP.LT.OR P0, PT, R61, -0x107, P0 ;  /* 0xfffffef93d00780c */ /* 0x000fda0000701670 */
[----:B------:R-:W-:Y:S05]  /*afc0*/  @P0 BRA `(.L_x_7861) ;  /* 0x0000000800e00947 */ /* 0x000fea0003800000 */
[----:B-1-3--:R1:W5:Y:S04]  /*afd0*/  LDG.E.128 R8, desc[UR6][R32.64+0x80] ;  /* 0x0000800620087981 */ /* 0x00a368000c1e1d00 */
        /* <DEDUP_REMOVED lines=31> */
[----:B------:R-:W-:Y:S01]  /*b1d0*/  SHF.L.U32 R35, R25, 0x10, RZ ;  /* 0x0000001019237819 */ /* 0x000fe200000006ff */
[----:B------:R-:W-:Y:S01]  /*b1e0*/  IMAD.U32 R28, R24, 0x10000, RZ ;  /* 0x00010000181c7824 */ /* 0x000fe200078e00ff */
[----:B------:R-:W-:Y:S01]  /*b1f0*/  LOP3.LUT R25, R27, 0xffff0000, RZ, 0xc0, !PT ;  /* 0xffff00001b197812 */ /* 0x000fe200078ec0ff */
[----:B------:R-:W-:Y:S01]  /*b200*/  IMAD.U32 R34, R26, 0x10000, RZ ;  /* 0x000100001a227824 */ /* 0x000fe200078e00ff */
[----:B------:R-:W-:Y:S02]  /*b210*/  LOP3.LUT R24, R24, 0xffff0000, RZ, 0xc0, !PT ;  /* 0xffff000018187812 */ /* 0x000fe400078ec0ff */
        /* <DEDUP_REMOVED lines=54> */
.L_x_7863:
[----:B------:R-:W-:Y:S05]  /*b580*/  BSYNC B0 ;  /* 0x0000000000007941 */ /* 0x000fea0003800000 */
.L_x_7862:
        /* <DEDUP_REMOVED lines=60> */
[----:B------:R-:W-:Y:S01]  /*b950*/  FMUL.FTZ R11, R11, R12 ;  /* 0x0000000c0b0b7220 */ /* 0x000fe20000410000 */
[----:B------:R-:W-:Y:S01]  /*b960*/  @!P0 FADD.FTZ R37, -R37, -RZ ;  /* 0x800000ff25258221 */ /* 0x000fe20000010100 */
[----:B------:R-:W-:Y:S01]  /*b970*/  @!P0 FADD.FTZ R38, -R38, -RZ ;  /* 0x800000ff26268221 */ /* 0x000fe20000010100 */
[----:B------:R-:W-:Y:S01]  /*b980*/  FMUL.FTZ R13, R6, R13 ;  /* 0x0000000d060d7220 */ /* 0x000fe20000410000 */
[----:B------:R-:W-:Y:S01]  /*b990*/  FMUL.FTZ R7, R4, R7 ;  /* 0x0000000704077220 */ /* 0x000fe20000410000 */
[C---:B-----5:R-:W-:Y:S01]  /*b9a0*/  IMAD.U32 R12, R20.reuse, 0x10000, RZ ;  /* 0x00010000140c7824 */ /* 0x060fe200078e00ff */
        /* <DEDUP_REMOVED lines=24> */
.L_x_7865:
[----:B------:R-:W-:Y:S05]  /*bb30*/  BSYNC B0 ;  /* 0x0000000000007941 */ /* 0x000fea0003800000 */
.L_x_7864:
[----:B------:R3:W-:Y:S02]  /*bb40*/  STS.128 [R164+0x3000], R8 ;  /* 0x00300008a4007388 */ /* 0x0007e40000000c00 */
.L_x_7861:
[----:B------:R-:W-:Y:S05]  /*bb50*/  BSYNC B1 ;  /* 0x0000000000017941 */ /* 0x000fea0003800000 */
.L_x_7860:
[----:B------:R-:W-:-:S05]  /*bb60*/  VIADD R28, R134, 0x30 ;  /* 0x00000030861c7836 */ /* 0x000fca0000000000 */
        /* <DEDUP_REMOVED lines=93> */
.L_x_7867:
[----:B------:R-:W-:Y:S05]  /*c140*/  BSYNC B0 ;  /* 0x0000000000007941 */ /* 0x000fea0003800000 */
.L_x_7866:
        /* <DEDUP_REMOVED lines=15> */
[----:B------:R-:W-:-:S04]  /*c240*/  IADD3 R3, P1, R6, R3, RZ ;  /* 0x0000000306037210 */ /* 0x000fc80007f3e0ff */
[----:B------:R-:W-:Y:S01]  /*c250*/  LEA.HI.X.SX32 R29, R6, R29, 0x1, P1 ;  /* 0x0000001d061d7211 */ /* 0x000fe200008f0eff */
[----:B------:R-:W-:Y:S01]  /*c260*/  IMAD.WIDE R6, R5, 0x2, R30 ;  /* 0x0000000205067825 */ /* 0x000fe200078e021e */
[C---:B------:R-:W-:Y:S02]  /*c270*/  IADD3 R2, P1, R4.reuse, R3, RZ ;  /* 0x0000000304027210 */ /* 0x040fe40007f3e0ff */
[----:B------:R-:W-:Y:S02]  /*c280*/  @P0 SHF.R.S32.HI R80, RZ, 0x1, R80 ;  /* 0x00000001ff500819 */ /* 0x000fe40000011450 */
[----:B------:R-:W-:Y:S02]  /*c290*/  LEA.HI.X.SX32 R13, R4, R29, 0x1, P1 ;  /* 0x0000001d040d7211 */ /* 0x000fe400008f0eff */
[C---:B------:R-:W-:Y:S01]  /*c2a0*/  LEA R12, P1, R2.reuse, UR8, 0x1 ;  /* 0x00000008020c7c11 */ /* 0x040fe2000f8208ff */
[----:B------:R-:W3:Y:S03]  /*c2b0*/  LDG.E.128 R4, desc[UR6][R6.64+0x80] ;  /* 0x0000800606047981 */ /* 0x000ee6000c1e1d00 */
[----:B------:R-:W-:Y:S01]  /*c2c0*/  LEA.HI.X R13, R2, UR9, R13, 0x1, P1 ;  /* 0x00000009020d7c11 */ /* 0x000fe200088f0c0d */
[----:B------:R-:W-:Y:S01]  /*c2d0*/  ULDC.64 UR8, c[0x0][0x358] ;  /* 0x0000d60000087ab9 */ /* 0x000fe20000000a00 */
[----:B------:R-:W-:Y:S01]  /*c2e0*/  MOV R2, RZ ;  /* 0x000000ff00027202 */ /* 0x000fe20000000f00 */
[----:B------:R-:W-:-:S03]  /*c2f0*/  @P0 IMAD.MOV R2, RZ, RZ, -R80 ;  /* 0x000000ffff020224 */ /* 0x000fc600078e0a50 */
[----:B------:R-:W1:Y:S02]  /*c300*/  LDG.E.128 R12, desc[UR6][R12.64] ;  /* 0x000000060c0c7981 */ /* 0x000e64000c1e1d00 */
[----:B------:R-:W-:-:S04]  /*c310*/  IADD3 R3, P1, R2, R3, RZ ;  /* 0x0000000302037210 */ /* 0x000fc80007f3e0ff */
[----:B------:R-:W-:Y:S02]  /*c320*/  LEA.HI.X.SX32 R2, R2, R29, 0x1, P1 ;  /* 0x0000001d02027211 */ /* 0x000fe400008f0eff */
[----:B----4-:R-:W-:-:S04]  /*c330*/  LEA R20, P1, R3, UR8, 0x1 ;  /* 0x0000000803147c11 */ /* 0x010fc8000f8208ff */
[----:B------:R-:W-:-:S06]  /*c340*/  LEA.HI.X R21, R3, UR9, R2, 0x1, P1 ;  /* 0x0000000903157c11 */ /* 0x000fcc00088f0c02 */
[----:B------:R-:W4:Y:S01]  /*c350*/  LDG.E.128 R20, desc[UR6][R20.64] ;  /* 0x0000000614147981 */ /* 0x000f22000c1e1d00 */
[C---:B------:R-:W-:Y:S01]  /*c360*/  IMAD.U32 R16, R8.reuse, 0x10000, RZ ;  /* 0x0001000008107824 */ /* 0x040fe200078e00ff */
[----:B------:R-:W-:Y:S01]  /*c370*/  LOP3.LUT R3, R8, 0xffff0000, RZ, 0xc0, !PT ;  /* 0xffff000008037812 */ /* 0x000fe200078ec0ff */
[C---:B------:R-:W-:Y:S01]  /*c380*/  IMAD.U32 R17, R10.reuse, 0x10000, RZ ;  /* 0x000100000a117824 */ /* 0x040fe200078e00ff */
[----:B------:R-:W-:Y:S01]  /*c390*/  LOP3.LUT R2, R9, 0xffff0000, RZ, 0xc0, !PT ;  /* 0xffff000009027812 */ /* 0x000fe200078ec0ff */
[----:B--2---:R-:W-:Y:S01]  /*c3a0*/  IMAD.U32 R24, R11, 0x10000, RZ ;  /* 0x000100000b187824 */ /* 0x004fe200078e00ff */
[----:B------:R-:W-:Y:S02]  /*c3b0*/  SHF.L.U32 R19, R9, 0x10, RZ ;  /* 0x0000001009137819 */ /* 0x000fe400000006ff */
[----:B------:R-:W-:Y:S02]  /*c3c0*/  LOP3.LUT R9, R10, 0xffff0000, RZ, 0xc0, !PT ;  /* 0xffff00000a097812 */ /* 0x000fe400078ec0ff */
[----:B------:R-:W-:-:S02]  /*c3d0*/  LOP3.LUT R8, R11, 0xffff0000, RZ, 0xc0, !PT ;  /* 0xffff00000b087812 */ /* 0x000fc400078ec0ff */
[----:B---3--:R-:W-:Y:S01]  /*c3e0*/  SHF.L.U32 R11, R4, 0x10, RZ ;  /* 0x00000010040b7819 */ /* 0x008fe200000006ff */
[----:B------:R-:W-:Y:S01]  /*c3f0*/  IMAD.U32 R25, R6, 0x10000, RZ ;  /* 0x0001000006197824 */ /* 0x000fe200078e00ff */
[----:B------:R-:W-:Y:S01]  /*c400*/  LOP3.LUT R10, R4, 0xffff0000, RZ, 0xc0, !PT ;  /* 0xffff0000040a7812 */ /* 0x000fe200078ec0ff */
[C---:B------:R-:W-:Y:S01]  /*c410*/  IMAD.U32 R4, R5.reuse, 0x10000, RZ ;  /* 0x0001000005047824 */ /* 0x040fe200078e00ff */
[----:B------:R-:W-:Y:S02]  /*c420*/  LOP3.LUT R26, R5, 0xffff0000, RZ, 0xc0, !PT ;  /* 0xffff0000051a7812 */ /* 0x000fe400078ec0ff */
[C---:B------:R-:W-:Y:S02]  /*c430*/  SHF.L.U32 R5, R7.reuse, 0x10, RZ ;  /* 0x0000001007057819 */ /* 0x040fe400000006ff */
[----:B------:R-:W-:Y:S01]  /*c440*/  LOP3.LUT R29, R7, 0xffff0000, RZ, 0xc0, !PT ;  /* 0xffff0000071d7812 */ /* 0x000fe200078ec0ff */
[C---:B-1----:R-:W-:Y:S01]  /*c450*/  IMAD.U32 R30, R12.reuse, 0x10000, RZ ;  /* 0x000100000c1e7824 */ /* 0x042fe200078e00ff */
        /* <DEDUP_REMOVED lines=18> */
[----:B----4-:R-:W-:Y:S01]  /*c580*/  LOP3.LUT R12, R20, 0xffff0000, RZ, 0xc0, !PT ;  /* 0xffff0000140c7812 */ /* 0x010fe200078ec0ff */
[----:B------:R-:W-:Y:S01]  /*c590*/  FMUL.FTZ R10, R10, R27 ;  /* 0x0000001b0a0a7220 */ /* 0x000fe20000410000 */
[----:B------:R-:W-:Y:S01]  /*c5a0*/  IMAD.U32 R13, R20, 0x10000, RZ ;  /* 0x00010000140d7824 */ /* 0x000fe200078e00ff */
[C---:B------:R-:W-:Y:S01]  /*c5b0*/  LOP3.LUT R15, R22.reuse, 0xffff0000, RZ, 0xc0, !PT ;  /* 0xffff0000160f7812 */ /* 0x040fe200078ec0ff */
[----:B------:R-:W-:Y:S01]  /*c5c0*/  @!P0 FADD.FTZ R31, -R31, -RZ ;  /* 0x800000ff1f1f8221 */ /* 0x000fe20000010100 */
[----:B------:R-:W-:Y:S01]  /*c5d0*/  FMUL.FTZ R32, R25, R32 ;  /* 0x0000002019207220 */ /* 0x000fe20000410000 */
[----:B------:R-:W-:Y:S01]  /*c5e0*/  FMUL.FTZ R29, R29, R14 ;  /* 0x0000000e1d1d7220 */ /* 0x000fe20000410000 */
[----:B------:R-:W-:-:S02]  /*c5f0*/  IMAD.U32 R20, R22, 0x10000, RZ ;  /* 0x0001000016147824 */ /* 0x000fc400078e00ff */
[----:B------:R-:W-:Y:S01]  /*c600*/  FMUL.FTZ R4, R4, R7 ;  /* 0x0000000704047220 */ /* 0x000fe20000410000 */
[C---:B------:R-:W-:Y:S01]  /*c610*/  SHF.L.U32 R14, R23.reuse, 0x10, RZ ;  /* 0x00000010170e7819 */ /* 0x040fe200000006ff */
[----:B------:R-:W-:Y:S01]  /*c620*/  FFMA.FTZ R11, R16, R13, R11 ;  /* 0x0000000d100b7223 */ /* 0x000fe2000001000b */
[----:B------:R-:W-:Y:S01]  /*c630*/  LOP3.LUT R22, R23, 0xffff0000, RZ, 0xc0, !PT ;  /* 0xffff000017167812 */ /* 0x000fe200078ec0ff */
[----:B------:R-:W-:Y:S01]  /*c640*/  FFMA.FTZ R10, R3, R12, R10 ;  /* 0x0000000c030a7223 */ /* 0x000fe2000001000a */
[C---:B------:R-:W-:Y:S01]  /*c650*/  SHF.L.U32 R7, R21.reuse, 0x10, RZ ;  /* 0x0000001015077819 */ /* 0x040fe200000006ff */
[----:B------:R-:W-:Y:S01]  /*c660*/  FMUL.FTZ R31, R26, R31 ;  /* 0x0000001f1a1f7220 */ /* 0x000fe20000410000 */
[----:B------:R-:W-:Y:S01]  /*c670*/  LOP3.LUT R21, R21, 0xffff0000, RZ, 0xc0, !PT ;  /* 0xffff000015157812 */ /* 0x000fe200078ec0ff */
[----:B------:R-:W-:Y:S01]  /*c680*/  FFMA.FTZ R17, R17, R20, R32 ;  /* 0x0000001411117223 */ /* 0x000fe20000010020 */
[----:B------:R-:W-:Y:S01]  /*c690*/  FFMA.FTZ R6, R9, R15, R6 ;  /* 0x0000000f09067223 */ /* 0x000fe20000010006 */
[----:B------:R-:W-:Y:S01]  /*c6a0*/  FFMA.FTZ R5, R24, R14, R5 ;  /* 0x0000000e18057223 */ /* 0x000fe20000010005 */
[----:B------:R-:W-:Y:S01]  /*c6b0*/  FFMA.FTZ R8, R8, R22, R29 ;  /* 0x0000001608087223 */ /* 0x000fe2000001001d */
[----:B------:R-:W-:Y:S01]  /*c6c0*/  F2FP.BF16.F32.PACK_AB R10, R10, R11 ;  /* 0x0000000b0a0a723e */ /* 0x000fe200000010ff */
[----:B------:R-:W-:Y:S01]  /*c6d0*/  FFMA.FTZ R4, R19, R7, R4 ;  /* 0x0000000713047223 */ /* 0x000fe20000010004 */
[----:B------:R-:W-:Y:S01]  /*c6e0*/  FFMA.FTZ R21, R2, R21, R31 ;  /* 0x0000001502157223 */ /* 0x000fe2000001001f */
[----:B------:R-:W-:-:S02]  /*c6f0*/  F2FP.BF16.F32.PACK_AB R6, R6, R17 ;  /* 0x000000110606723e */ /* 0x000fc400000010ff */
[----:B------:R-:W-:Y:S01]  /*c700*/  F2FP.BF16.F32.PACK_AB R11, R8, R5 ;  /* 0x00000005080b723e */ /* 0x000fe200000010ff */
[----:B------:R-:W-:Y:S01]  /*c710*/  IMAD.MOV.U32 R8, RZ, RZ, R10 ;  /* 0x000000ffff087224 */ /* 0x000fe200078e000a */
[----:B------:R-:W-:Y:S02]  /*c720*/  F2FP.BF16.F32.PACK_AB R9, R21, R4 ;  /* 0x000000041509723e */ /* 0x000fe400000010ff */
[----:B------:R-:W-:Y:S02]  /*c730*/  MOV R10, R6 ;  /* 0x00000006000a7202 */ /* 0x000fe40000000f00 */
.L_x_7869:
[----:B------:R-:W-:Y:S05]  /*c740*/  BSYNC B0 ;  /* 0x0000000000007941 */ /* 0x000fea0003800000 */
.L_x_7868:
[----:B------:R3:W-:Y:S01]  /*c750*/  STS.128 [R164+0x3800], R8 ;  /* 0x00380008a4007388 */ /* 0x0007e20000000c00 */
[----:B------:R-:W-:Y:S05]  /*c760*/  BRA `(.L_x_7843) ;  /* 0x0000000000a07947 */ /* 0x000fea0003800000 */
.L_x_7823:
        /* <DEDUP_REMOVED lines=10> */
[----:B----4-:R-:W-:Y:S02]  /*c810*/  @!P2 IMAD.MOV.U32 R20, RZ, RZ, R136 ;  /* 0x000000ffff14a224 */ /* 0x010fe400078e0088 */
[----:B------:R-:W2:Y:S01]  /*c820*/  @!P5 LDC.64 R8, c[0x0][0x210] ;  /* 0x00008400ff08db82 */ /* 0x000ea20000000a00 */
[--C-:B------:R-:W-:Y:S02]  /*c830*/  @!P2 IMAD.MOV.U32 R21, RZ, RZ, R131.reuse ;  /* 0x000000ffff15a224 */ /* 0x100fe400078e0083 */
[----:B------:R-:W-:Y:S02]  /*c840*/  @!P5 IMAD.X R12, R13, 0x1, R131, P1 ;  /* 0x000000010d0cd824 */ /* 0x000fe400008e0683 */
[----:B------:R-:W-:-:S03]  /*c850*/  @!P2 IMAD.WIDE.U32 R20, R2, 0x30, R20 ;  /* 0x000000300214a825 */ /* 0x000fc600078e0014 */
[----:B------:R-:W3:Y:S08]  /*c860*/  @!P4 LDC.64 R6, c[0x0][0x210] ;  /* 0x00008400ff06cb82 */ /* 0x000ef00000000a00 */
[----:B------:R-:W4:Y:S01]  /*c870*/  @!P2 LDC.64 R4, c[0x0][0x210] ;  /* 0x00008400ff04ab82 */ /* 0x000f220000000a00 */
        /* <DEDUP_REMOVED lines=16> */
[----:B----4-:R-:W-:-:S03]  /*c980*/  @!P2 LEA R4, P0, R20, R4, 0x1 ;  /* 0x000000041404a211 */ /* 0x010fc600078008ff */
[----:B------:R1:W-:Y:S01]  /*c990*/  @!P5 LDGSTS.E.BYPASS.LTC128B.128 [R164+0x2800], desc[UR6][R8.64+0x80] ;  /* 0x0280008008a4dfae */ /* 0x0003e2000b901d46 */
[----:B------:R-:W-:-:S03]  /*c9a0*/  @!P2 LEA.HI.X R5, R20, R5, R11, 0x1, P0 ;  /* 0x000000051405a211 */ /* 0x000fc600000f0c0b */
[----:B------:R1:W-:Y:S04]  /*c9b0*/  @!P4 LDGSTS.E.BYPASS.LTC128B.128 [R164+0x1000], desc[UR6][R6.64] ;  /* 0x0100000006a4cfae */ /* 0x0003e8000b901d46 */
[----:B------:R1:W-:Y:S04]  /*c9c0*/  @!P4 LDGSTS.E.BYPASS.LTC128B.128 [R164+0x3000], desc[UR6][R6.64+0x80] ;  /* 0x0300008006a4cfae */ /* 0x0003e8000b901d46 */
[----:B------:R1:W-:Y:S04]  /*c9d0*/  @!P2 LDGSTS.E.BYPASS.LTC128B.128 [R164+0x1800], desc[UR6][R4.64] ;  /* 0x0180000004a4afae */ /* 0x0003e8000b901d46 */
[----:B------:R1:W-:Y:S02]  /*c9e0*/  @!P2 LDGSTS.E.BYPASS.LTC128B.128 [R164+0x3800], desc[UR6][R4.64+0x80] ;  /* 0x0380008004a4afae */ /* 0x0003e4000b901d46 */
.L_x_7843:
[----:B------:R-:W-:Y:S05]  /*c9f0*/  BSYNC B2 ;  /* 0x0000000000027941 */ /* 0x000fea0003800000 */
.L_x_7822:
[----:B------:R-:W-:Y:S01]  /*ca00*/  VIADD R170, R102, 0xffffffff ;  /* 0xffffffff66aa7836 */ /* 0x000fe20000000000 */
[----:B------:R-:W-:Y:S01]  /*ca10*/  ULDC.64 UR12, c[0x0][0x218] ;  /* 0x00008600000c7ab9 */ /* 0x000fe20000000a00 */
[----:B------:R-:W-:Y:S01]  /*ca20*/  IMAD.SHL.U32 R2, R134, 0x8, RZ ;  /* 0x0000000886027824 */ /* 0x000fe200078e00ff */
[----:B------:R-:W-:Y:S01]  /*ca30*/  LEA R166, P5, R132, UR12, 0x1 ;  /* 0x0000000c84a67c11 */ /* 0x000fe2000f8a08ff */
[----:B------:R-:W-:Y:S01]  /*ca40*/  IMAD.SHL.U32 R3, R170, 0x40, RZ ;  /* 0x00000040aa037824 */ /* 0x000fe200078e00ff */
[----:B------:R-:W-:Y:S01]  /*ca50*/  ULDC.64 UR10, c[0x0][0x220] ;  /* 0x00008800000a7ab9 */ /* 0x000fe20000000a00 */
[----:B------:R-:W-:Y:S01]  /*ca60*/  SHF.R.S32.HI R171, RZ, 0x1f, R64 ;  /* 0x0000001fffab7819 */ /* 0x000fe20000011440 */
[----:B------:R-:W-:Y:S01]  /*ca70*/  IMAD.SHL.U32 R61, R61, 0x2, RZ ;  /* 0x000000023d3d7824 */ /* 0x000fe200078e00ff */
[----:B------:R-:W-:Y:S01]  /*ca80*/  LEA.HI.X R165, R132, UR13, R60, 0x1, P5 ;  /* 0x0000000d84a57c11 */ /* 0x000fe2000a8f0c3c */
[----:B-123--:R-:W-:Y:S01]  /*ca90*/  IMAD.IADD R9, R62, 0x1, -R3 ;  /* 0x000000013e097824 */ /* 0x00efe200078e0a03 */
[----:B------:R-:W-:Y:S01]  /*caa0*/  LEA.HI R171, R171, R64, RZ, 0x2 ;  /* 0x00000040abab7211 */ /* 0x000fe200078f10ff */
[----:B------:R-:W-:-:S03]  /*cab0*/  ULDC UR5, c[0x0][0x398] ;  /* 0x0000e60000057ab9 */ /* 0x000fc60000000800 */
[-C--:B------:R-:W-:Y:S02]  /*cac0*/  ISETP.GE.AND P1, PT, R18, R9.reuse, PT ;  /* 0x000000091200720c */ /* 0x080fe40003f26270 */
[-C--:B------:R-:W-:Y:S02]  /*cad0*/  ISETP.GE.AND P0, PT, R28, R9.reuse, PT ;  /* 0x000000091c00720c */ /* 0x080fe40003f06270 */
[-C--:B------:R-:W-:Y:S02]  /*cae0*/  ISETP.GE.AND P2, PT, R134, R9.reuse, PT ;  /* 0x000000098600720c */ /* 0x080fe40003f46270 */
[CC--:B------:R-:W-:Y:S02]  /*caf0*/  ISETP.GE.AND P4, PT, R0.reuse, R9.reuse, PT ;  /* 0x000000090000720c */ /* 0x0c0fe40003f86270 */
[----:B------:R-:W-:Y:S02]  /*cb00*/  ISETP.GE.AND P6, PT, R0, R9, PT ;  /* 0x000000090000720c */ /* 0x000fe40003fc6270 */
[----:B------:R-:W-:-:S03]  /*cb10*/  SHF.R.S32.HI R171, RZ, 0x2, R171 ;  /* 0x00000002ffab7819 */ /* 0x000fc600000114ab */
[----:B------:R-:W1:Y:S04]  /*cb20*/  @!P1 LDC.64 R6, c[0x0][0x248] ;  /* 0x00009200ff069b82 */ /* 0x000e680000000a00 */
[----:B------:R-:W-:Y:S02]  /*cb30*/  @!P2 IMAD.MOV.U32 R167, RZ, RZ, R165 ;  /* 0x000000ffffa7a224 */ /* 0x000fe400078e00a5 */
[C---:B------:R-:W-:Y:S02]  /*cb40*/  @!P4 LEA R10, P5, R71.reuse, R166, 0x1 ;  /* 0x000000a6470ac211 */ /* 0x040fe400078a08ff */
[----:B------:R-:W2:Y:S01]  /*cb50*/  @!P0 LDC.64 R4, c[0x0][0x248] ;  /* 0x00009200ff048b82 */ /* 0x000ea20000000a00 */
[----:B------:R-:W-:Y:S01]  /*cb60*/  @!PT LDS RZ, [RZ] ;  /* 0x00000000fffff984 */ /* 0x000fe20000000800 */
[----:B------:R-:W-:Y:S01]  /*cb70*/  @!PT LDS RZ, [RZ] ;  /* 0x00000000fffff984 */ /* 0x000fe20000000800 */
[----:B------:R-:W-:Y:S01]  /*cb80*/  @!PT LDS RZ, [RZ] ;  /* 0x00000000fffff984 */ /* 0x000fe20000000800 */
[----:B------:R-:W-:Y:S01]  /*cb90*/  @!P2 LDGSTS.E.BYPASS.LTC128B.128 [R164+0x4000], desc[UR6][R166.64] ;  /* 0x04000000a6a4afae */ /* 0x000fe2000b901d46 */
[----:B------:R-:W-:-:S02]  /*cba0*/  @!P4 LEA.HI.X R11, R71, R165, R72, 0x1, P5 ;  /* 0x000000a5470bc211 */ /* 0x000fc400028f0c48 */
[-C--:B------:R-:W-:Y:S01]  /*cbb0*/  ISETP.GE.AND P5, PT, R18, R9.reuse, PT ;  /* 0x000000091200720c */ /* 0x080fe20003fa6270 */
[----:B------:R3:W-:Y:S04]  /*cbc0*/  @!P2 LDGSTS.E.BYPASS.LTC128B.128 [R164+0x6000], desc[UR6][R166.64+0x80] ;  /* 0x06000080a6a4afae */ /* 0x0007e8000b901d46 */
[----:B------:R-:W-:Y:S04]  /*cbd0*/  @!P4 LDGSTS.E.BYPASS.LTC128B.128 [R164+0x4800], desc[UR6][R10.64] ;  /* 0x048000000aa4cfae */ /* 0x000fe8000b901d46 */
[----:B------:R5:W-:Y:S01]  /*cbe0*/  @!P4 LDGSTS.E.BYPASS.LTC128B.128 [R164+0x6800], desc[UR6][R10.64+0x80] ;  /* 0x068000800aa4cfae */ /* 0x000be2000b901d46 */
[----:B------:R-:W-:-:S02]  /*cbf0*/  ISETP.GE.AND P4, PT, R28, R9, PT ;  /* 0x000000091c00720c */ /* 0x000fc40003f86270 */
[----:B-1----:R-:W-:-:S04]  /*cc00*/  @!P1 LEA R12, P2, R6, R166, 0x6 ;  /* 0x000000a6060c9211 */ /* 0x002fc800078430ff */
[----:B------:R-:W-:Y:S02]  /*cc10*/  @!P1 LEA.HI.X R13, R6, R165, R7, 0x6, P2 ;  /* 0x000000a5060d9211 */ /* 0x000fe400010f3407 */
[----:B------:R-:W-:Y:S01]  /*cc20*/  ISETP.GE.AND P2, PT, R134, R9, PT ;  /* 0x000000098600720c */ /* 0x000fe20003f46270 */
[----:B--2---:R-:W-:Y:S02]  /*cc30*/  @!P0 IMAD R5, R5, 0x60, RZ ;  /* 0x0000006005058824 */ /* 0x004fe400078e02ff */
[----:B------:R-:W-:Y:S04]  /*cc40*/  @!P1 LDGSTS.E.BYPASS.LTC128B.128 [R164+0x5000], desc[UR6][R12.64] ;  /* 0x050000000ca49fae */ /* 0x000fe8000b901d46 */
[----:B------:R1:W-:Y:S01]  /*cc50*/  @!P1 LDGSTS.E.BYPASS.LTC128B.128 [R164+0x7000], desc[UR6][R12.64+0x80] ;  /* 0x070000800ca49fae */ /* 0x0003e2000b901d46 */
[----:B---3--:R-:W-:-:S02]  /*cc60*/  @!P0 IMAD.MOV.U32 R167, RZ, RZ, R165 ;  /* 0x000000ffffa78224 */ /* 0x008fc400078e00a5 */
[----:B------:R-:W-:Y:S01]  /*cc70*/  @!P0 IMAD.WIDE.U32 R6, R4, 0x60, R166 ;  /* 0x0000006004068825 */ /* 0x000fe200078e00a6 */
[----:B------:R-:W-:-:S03]  /*cc80*/  LEA.HI R4, R67, R67, RZ, 0x1 ;  /* 0x0000004343047211 */ /* 0x000fc600078f08ff */
[----:B------:R-:W-:Y:S01]  /*cc90*/  @!P0 IMAD.IADD R15, R5, 0x1, R7 ;  /* 0x00000001050f8824 */ /* 0x000fe200078e0207 */
[----:B------:R-:W-:Y:S01]  /*cca0*/  SHF.R.S32.HI R7, RZ, 0x1f, R70 ;  /* 0x0000001fff077819 */ /* 0x000fe20000011446 */
[----:B------:R-:W-:Y:S01]  /*ccb0*/  @!P0 IMAD.MOV.U32 R14, RZ, RZ, R6 ;  /* 0x000000ffff0e8224 */ /* 0x000fe200078e0006 */
[----:B------:R-:W-:Y:S01]  /*ccc0*/  LOP3.LUT R4, R4, 0xfffffffe, RZ, 0xc0, !PT ;  /* 0xfffffffe04047812 */ /* 0x000fe200078ec0ff */
[----:B------:R-:W-:Y:S01]  /*ccd0*/  IMAD.SHL.U32 R5, R66, 0x40, RZ ;  /* 0x0000004042057824 */ /* 0x000fe200078e00ff */
[----:B------:R-:W-:Y:S02]  /*cce0*/  LEA.HI R0, R7, R70, RZ, 0x3 ;  /* 0x0000004607007211 */ /* 0x000fe400078f18ff */
[----:B------:R-:W-:Y:S01]  /*ccf0*/  @!P0 LDGSTS.E.BYPASS.LTC128B.128 [R164+0x5800], desc[UR6][R14.64] ;  /* 0x058000000ea48fae */ /* 0x000fe2000b901d46 */
[----:B------:R-:W1:Y:S01]  /*cd00*/  @!P5 LDC.64 R6, c[0x0][0x250] ;  /* 0x00009400ff06db82 */ /* 0x000e620000000a00 */
[C---:B------:R-:W-:Y:S01]  /*cd10*/  LOP3.LUT R9, R0.reuse, 0xfffffff8, RZ, 0xc0, !PT ;  /* 0xfffffff800097812 */ /* 0x040fe200078ec0ff */
[----:B------:R-:W-:Y:S01]  /*cd20*/  IMAD.IADD R67, R67, 0x1, -R4 ;  /* 0x0000000143437824 */ /* 0x000fe200078e0a04 */
[----:B------:R2:W-:Y:S01]  /*cd30*/  @!P0 LDGSTS.E.BYPASS.LTC128B.128 [R164+0x7800], desc[UR6][R14.64+0x80] ;  /* 0x078000800ea48fae */ /* 0x0005e2000b901d46 */
[----:B------:R-:W-:Y:S01]  /*cd40*/  LOP3.LUT R5, R5, 0x1c0, RZ, 0xc0, !PT ;  /* 0x000001c005057812 */ /* 0x000fe200078ec0ff */
[----:B------:R-:W-:Y:S01]  /*cd50*/  IMAD.SHL.U32 R0, R0, 0x40, RZ ;  /* 0x0000004000007824 */ /* 0x000fe200078e00ff */
[----:B------:R-:W-:Y:S01]  /*cd60*/  LEA R168, P0, R104, UR10, 0x1 ;  /* 0x0000000a68a87c11 */ /* 0x000fe2000f8008ff */
[----:B------:R-:W0:Y:S01]  /*cd70*/  LDGDEPBAR ;  /* 0x00000000000079af */ /* 0x000e220000000000 */
[----:B------:R-:W-:Y:S01]  /*cd80*/  IMAD.IADD R70, R70, 0x1, -R9 ;  /* 0x0000000146467824 */ /* 0x000fe200078e0a09 */
[----:B------:R-:W-:Y:S01]  /*cd90*/  LOP3.LUT R2, R5, 0x8, R2, 0xf8, !PT ;  /* 0x0000000805027812 */ /* 0x000fe200078ef802 */
[----:B------:R-:W2:Y:S01]  /*cda0*/  @!P4 LDC.64 R8, c[0x0][0x250] ;  /* 0x00009400ff08cb82 */ /* 0x000ea20000000a00 */
[----:B------:R-:W-:Y:S01]  /*cdb0*/  SHF.R.U32.HI R5, RZ, 0x3, R5 ;  /* 0x00000003ff057819 */ /* 0x000fe20000011605 */
[----:B------:R-:W-:Y:S01]  /*cdc0*/  IMAD.SHL.U32 R4, R70, 0x40, RZ ;  /* 0x0000004046047824 */ /* 0x000fe200078e00ff */
[----:B------:R-:W-:-:S02]  /*cdd0*/  LEA.HI.X R169, R104, UR11, R101, 0x1, P0 ;  /* 0x0000000b68a97c11 */ /* 0x000fc400080f0c65 */
[----:B------:R-:W-:Y:S02]  /*cde0*/  LOP3.LUT R2, R2, R5, RZ, 0x3c, !PT ;  /* 0x0000000502027212 */ /* 0x000fe400078e3cff */
[----:B-----5:R-:W-:-:S03]  /*cdf0*/  @!P6 LEA R10, P0, R69, R168, 0x1 ;  /* 0x000000a8450ae211 */ /* 0x020fc600078008ff */
[----:B------:R-:W-:Y:S01]  /*ce00*/  IMAD R157, R67, 0x200, R2 ;  /* 0x00000200439d7824 */ /* 0x000fe200078e0202 */
[-C--:B------:R-:W-:Y:S01]  /*ce10*/  @!P6 LEA.HI.X R11, R69, R169.reuse, R68, 0x1, P0 ;  /* 0x000000a9450be211 */ /* 0x080fe200000f0c44 */
[----:B------:R-:W-:Y:S01]  /*ce20*/  IMAD.SHL.U32 R67, R67, 0x8, RZ ;  /* 0x0000000843437824 */ /* 0x000fe200078e00ff */
[----:B------:R-:W-:Y:S02]  /*ce30*/  LOP3.LUT R2, R4, 0x1c0, RZ, 0xc0, !PT ;  /* 0x000001c004027812 */ /* 0x000fe400078ec0ff */
[----:B-1----:R-:W-:Y:S02]  /*ce40*/  @!P5 LEA R12, P0, R6, R168, 0x6 ;  /* 0x000000a8060cd211 */ /* 0x002fe400078030ff */
[----:B------:R-:W-:Y:S02]  /*ce50*/  LOP3.LUT R4, R2, 0x8, R67, 0xf8, !PT ;  /* 0x0000000802047812 */ /* 0x000fe400078ef843 */
[----:B------:R-:W-:Y:S01]  /*ce60*/  @!P5 LEA.HI.X R13, R6, R169, R7, 0x6, P0 ;  /* 0x000000a9060dd211 */ /* 0x000fe200000f3407 */
[----:B------:R-:W-:Y:S01]  /*ce70*/  IMAD.MOV.U32 R7, RZ, RZ, 0x10 ;  /* 0x00000010ff077424 */ /* 0x000fe200078e00ff */
[----:B------:R-:W-:-:S04]  /*ce80*/  DEPBAR.LE SB0, 0x0 ;  /* 0x000080000000791a */ /* 0x000fc80000000000 */
[----:B------:R-:W-:Y:S01]  /*ce90*/  BAR.SYNC.DEFER_BLOCKING 0x0 ;  /* 0x0000000000007b1d */ /* 0x000fe20000010000 */
[----:B------:R-:W-:Y:S01]  /*cea0*/  SHF.R.U32.HI R5, RZ, 0x3, R2 ;  /* 0x00000003ff057819 */ /* 0x000fe20000011602 */
[----:B--2---:R-:W-:Y:S01]  /*ceb0*/  @!P4 IMAD.WIDE.U32 R14, R8, 0x60, R168 ;  /* 0x00000060080ec825 */ /* 0x004fe200078e00a8 */
[----:B------:R-:W-:Y:S02]  /*cec0*/  LOP3.LUT R6, R0, 0xfffffe00, RZ, 0xc0, !PT ;  /* 0xfffffe0000067812 */ /* 0x000fe400078ec0ff */
[----:B------:R-:W-:Y:S01]  /*ced0*/  LOP3.LUT R4, R4, R5, RZ, 0x3c, !PT ;  /* 0x0000000504047212 */ /* 0x000fe200078e3cff */
[----:B------:R-:W-:Y:S01]  /*cee0*/  @!P4 IMAD R9, R9, 0x60, RZ ;  /* 0x000000600909c824 */ /* 0x000fe200078e02ff */
[----:B------:R-:W-:Y:S01]  /*cef0*/  LEA R157, R157, UR4, 0x1 ;  /* 0x000000049d9d7c11 */ /* 0x000fe2000f8e08ff */
[----:B------:R-:W-:Y:S02]  /*cf00*/  IMAD R5, R63, 0x400, R6 ;  /* 0x000004003f057824 */ /* 0x000fe400078e0206 */
[----:B------:R-:W-:-:S02]  /*cf10*/  @!P4 IMAD.IADD R15, R9, 0x1, R15 ;  /* 0x00000001090fc824 */ /* 0x000fc400078e020f */
[----:B------:R-:W-:Y:S02]  /*cf20*/  IMAD.IADD R158, R4, 0x1, R5 ;  /* 0x00000001049e7824 */ /* 0x000fe400078e0205 */
[----:B------:R-:W-:Y:S02]  /*cf30*/  IMAD.MOV.U32 R5, RZ, RZ, 0x20 ;  /* 0x00000020ff057424 */ /* 0x000fe400078e00ff */
[C---:B------:R-:W-:Y:S01]  /*cf40*/  VIADD R0, R157.reuse, 0x4000 ;  /* 0x000040009d007836 */ /* 0x040fe20000000000 */
[----:B------:R-:W-:Y:S01]  /*cf50*/  LEA R158, R158, UR4, 0x1 ;  /* 0x000000049e9e7c11 */ /* 0x000fe2000f8e08ff */
[----:B------:R-:W-:Y:S01]  /*cf60*/  VIADD R155, R157, 0x4020 ;  /* 0x000040209d9b7836 */ /* 0x000fe20000000000 */
        /* <DEDUP_REMOVED lines=8> */
[----:B------:R-:W-:Y:S02]  /*cff0*/  @P6 STS.128 [R164+0x8800], RZ ;  /* 0x008800ffa4006388 */ /* 0x000fe40000000c00 */
[----:B------:R-:W-:Y:S02]  /*d000*/  SEL R7, R7, 0xfffffff0, !P1 ;  /* 0xfffffff007077807 */ /* 0x000fe40004800000 */
[----:B------:R-:W-:Y:S01]  /*d010*/  @P6 STS.128 [R164+0xa800], RZ ;  /* 0x00a800ffa4006388 */ /* 0x000fe20000000c00 */
[----:B------:R-:W-:Y:S02]  /*d020*/  SEL R5, R5, 0xffffffe0, !P2 ;  /* 0xffffffe005057807 */ /* 0x000fe40005000000 */
[----:B------:R-:W-:Y:S01]  /*d030*/  R2P PR, R66, 0x6 ;  /* 0x0000000642007804 */ /* 0x000fe20000000000 */
[----:B------:R-:W-:Y:S01]  /*d040*/  @!PT LDS RZ, [RZ] ;  /* 0x00000000fffff984 */ /* 0x000fe20000000800 */
[----:B------:R-:W-:Y:S01]  /*d050*/  @!PT LDS RZ, [RZ] ;  /* 0x00000000fffff984 */ /* 0x000fe20000000800 */
[----:B------:R-:W-:Y:S01]  /*d060*/  @!PT LDS RZ, [RZ] ;  /* 0x00000000fffff984 */ /* 0x000fe20000000800 */
[----:B------:R-:W-:Y:S01]  /*d070*/  @!P6 LDGSTS.E.BYPASS.LTC128B.128 [R164+0x8800], desc[UR6][R10.64] ;  /* 0x088000000aa4efae */ /* 0x000fe2000b901d46 */
[--C-:B------:R-:W-:Y:S02]  /*d080*/  IMAD R156, R7, 0x2, R158.reuse ;  /* 0x00000002079c7824 */ /* 0x100fe400078e029e */
[C---:B------:R-:W-:Y:S01]  /*d090*/  IMAD R154, R5.reuse, 0x2, R158 ;  /* 0x00000002059a7824 */ /* 0x040fe200078e029e */
[----:B------:R-:W-:Y:S01]  /*d0a0*/  @!P6 LDGSTS.E.BYPASS.LTC128B.128 [R164+0xa800], desc[UR6][R10.64+0x80] ;  /* 0x0a8000800aa4efae */ /* 0x000fe2000b901d46 */
[----:B------:R-:W-:-:S03]  /*d0b0*/  IMAD R153, R5, 0x2, R156 ;  /* 0x0000000205997824 */ /* 0x000fc600078e029c */
[----:B------:R-:W-:Y:S04]  /*d0c0*/  @P5 STS.128 [R164+0x9000], RZ ;  /* 0x009000ffa4005388 */ /* 0x000fe80000000c00 */
[----:B------:R-:W-:Y:S01]  /*d0d0*/  @P5 STS.128 [R164+0xb000], RZ ;  /* 0x00b000ffa4005388 */ /* 0x000fe20000000c00 */
[----:B------:R-:W-:Y:S02]  /*d0e0*/  @P1 VIADD R155, R0, 0xffffffe0 ;  /* 0xffffffe0009b1836 */ /* 0x000fe40000000000 */
[----:B------:R-:W-:Y:S01]  /*d0f0*/  IMAD.MOV.U32 R0, RZ, RZ, 0x40 ;  /* 0x00000040ff007424 */ /* 0x000fe200078e00ff */
[----:B------:R-:W-:Y:S01]  /*d100*/  @!PT LDS RZ, [RZ] ;  /* 0x00000000fffff984 */ /* 0x000fe20000000800 */
[----:B------:R-:W-:Y:S01]  /*d110*/  @!PT LDS RZ, [RZ] ;  /* 0x00000000fffff984 */ /* 0x000fe20000000800 */
[----:B------:R-:W-:Y:S01]  /*d120*/  @!PT LDS RZ, [RZ] ;  /* 0x00000000fffff984 */ /* 0x000fe20000000800 */
[----:B------:R-:W-:Y:S01]  /*d130*/  @!P5 LDGSTS.E.BYPASS.LTC128B.128 [R164+0x9000], desc[UR6][R12.64] ;  /* 0x090000000ca4dfae */ /* 0x000fe2000b901d46 */
[C---:B------:R-:W-:Y:S02]  /*d140*/  VIADD R147, R155.reuse, 0x800 ;  /* 0x000008009b937836 */ /* 0x040fe40000000000 */
[C---:B------:R-:W-:Y:S01]  /*d150*/  VIADD R146, R155.reuse, 0x1000 ;  /* 0x000010009b927836 */ /* 0x040fe20000000000 */
[----:B------:R-:W-:Y:S01]  /*d160*/  @!P5 LDGSTS.E.BYPASS.LTC128B.128 [R164+0xb000], desc[UR6][R12.64+0x80] ;  /* 0x0b0000800ca4dfae */ /* 0x000fe2000b901d46 */
[----:B------:R-:W-:Y:S01]  /*d170*/  SEL R0, R0, 0xffffffc0, !P2 ;  /* 0xffffffc000007807 */ /* 0x000fe20005000000 */
[----:B----4-:R-:W-:-:S02]  /*d180*/  VIADD R145, R155, 0x1800 ;  /* 0x000018009b917836 */ /* 0x010fc40000000000 */
[----:B------:R-:W-:Y:S01]  /*d190*/  @P4 STS.128 [R164+0x9800], RZ ;  /* 0x009800ffa4004388 */ /* 0x000fe20000000c00 */
[----:B------:R-:W-:Y:S02]  /*d1a0*/  VIADD R143, R155, 0x2000 ;  /* 0x000020009b8f7836 */ /* 0x000fe40000000000 */
[----:B------:R-:W-:Y:S01]  /*d1b0*/  IMAD.IADD R151, R157, 0x1, R0 ;  /* 0x000000019d977824 */ /* 0x000fe200078e0200 */
[----:B------:R-:W-:Y:S01]  /*d1c0*/  @P4 STS.128 [R164+0xb800], RZ ;  /* 0x00b800ffa4004388 */ /* 0x000fe20000000c00 */
[----:B------:R-:W-:Y:S02]  /*d1d0*/  IMAD.IADD R144, R0, 0x1, R155 ;  /* 0x0000000100907824 */ /* 0x000fe400078e029b */
[----:B------:R-:W-:Y:S01]  /*d1e0*/  IMAD R0, R63, 0x10, R65 ;  /* 0x000000103f007824 */ /* 0x000fe200078e0241 */
[----:B------:R-:W-:Y:S01]  /*d1f0*/  @!PT LDS RZ, [RZ] ;  /* 0x00000000fffff984 */ /* 0x000fe20000000800 */
[----:B------:R-:W-:Y:S01]  /*d200*/  @!PT LDS RZ, [RZ] ;  /* 0x00000000fffff984 */ /* 0x000fe20000000800 */
[----:B------:R-:W-:Y:S01]  /*d210*/  @!PT LDS RZ, [RZ] ;  /* 0x00000000fffff984 */ /* 0x000fe20000000800 */
[----:B------:R-:W-:Y:S01]  /*d220*/  @!P4 LDGSTS.E.BYPASS.LTC128B.128 [R164+0x9800], desc[UR6][R14.64] ;  /* 0x098000000ea4cfae */ /* 0x000fe2000b901d46 */
[C---:B------:R-:W-:Y:S02]  /*d230*/  VIADD R142, R155.reuse, 0x2800 ;  /* 0x000028009b8e7836 */ /* 0x040fe40000000000 */
[C---:B------:R-:W-:Y:S01]  /*d240*/  VIADD R141, R155.reuse, 0x3000 ;  /* 0x000030009b8d7836 */ /* 0x040fe20000000000 */
[----:B------:R1:W-:Y:S01]  /*d250*/  @!P4 LDGSTS.E.BYPASS.LTC128B.128 [R164+0xb800], desc[UR6][R14.64+0x80] ;  /* 0x0b8000800ea4cfae */ /* 0x0003e2000b901d46 */
[----:B------:R-:W-:-:S03]  /*d260*/  VIADD R140, R155, 0x3800 ;  /* 0x000038009b8c7836 */ /* 0x000fc60000000000 */
[----:B------:R-:W-:Y:S04]  /*d270*/  LDSM.16.M88.4 R28, [R158] ;  /* 0x000000009e1c783b */ /* 0x000fe80000000200 */
[----:B------:R-:W2:Y:S04]  /*d280*/  LDSM.16.M88.4 R84, [R157+0x4000] ;  /* 0x004000009d54783b */ /* 0x000ea80000000200 */
[----:B------:R-:W3:Y:S04]  /*d290*/  LDSM.16.M88.4 R44, [R157+0x4800] ;  /* 0x004800009d2c783b */ /* 0x000ee80000000200 */
[----:B------:R-:W4:Y:S04]  /*d2a0*/  LDSM.16.M88.4 R36, [R157+0x5000] ;  /* 0x005000009d24783b */ /* 0x000f280000000200 */
[----:B------:R-:W-:Y:S04]  /*d2b0*/  LDSM.16.M88.4 R72, [R156] ;  /* 0x000000009c48783b */ /* 0x000fe80000000200 */
[----:B------:R-:W-:Y:S04]  /*d2c0*/  LDSM.16.M88.4 R76, [R155] ;  /* 0x000000009b4c783b */ /* 0x000fe80000000200 */
[----:B-1----:R-:W1:Y:S04]  /*d2d0*/  LDSM.16.M88.4 R12, [R157+0x5800] ;  /* 0x005800009d0c783b */ /* 0x002e680000000200 */
[----:B------:R-:W5:Y:S04]  /*d2e0*/  LDSM.16.M88.4 R68, [R155+0x800] ;  /* 0x000800009b44783b */ /* 0x000f680000000200 */
[----:B------:R-:W5:Y:S04]  /*d2f0*/  LDSM.16.M88.4 R56, [R155+0x1000] ;  /* 0x001000009b38783b */ /* 0x000f680000000200 */
[----:B------:R-:W5:Y:S04]  /*d300*/  LDSM.16.M88.4 R52, [R155+0x1800] ;  /* 0x001800009b34783b */ /* 0x000f680000000200 */
[----:B------:R-:W-:Y:S01]  /*d310*/  LDSM.16.M88.4 R24, [R154] ;  /* 0x000000009a18783b */ /* 0x000fe20000000200 */
[C---:B--2---:R-:W-:Y:S03]  /*d320*/  HMMA.16816.F32.BF16 R8, R28.reuse, R84, RZ ;  /* 0x000000541c08723c */ /* 0x044fe600000418ff */
[----:B------:R-:W2:Y:S04]  /*d330*/  LDSM.16.M88.4 R20, [R151+0x4000] ;  /* 0x004000009714783b */ /* 0x000ea80000000200 */
[----:B------:R-:W2:Y:S01]  /*d340*/  LDSM.16.M88.4 R16, [R151+0x4800] ;  /* 0x004800009710783b */ /* 0x000ea20000000200 */
[C---:B------:R-:W-:Y:S03]  /*d350*/  HMMA.16816.F32.BF16 R84, R28.reuse, R86, RZ ;  /* 0x000000561c54723c */ /* 0x040fe600000418ff */
[----:B------:R-:W-:Y:S03]  /*d360*/  LDSM.16.M88.4 R88, [R151+0x5800] ;  /* 0x005800009758783b */ /* 0x000fe60000000200 */
[C---:B---3--:R-:W-:Y:S01]  /*d370*/  HMMA.16816.F32.BF16 R48, R28.reuse, R44, RZ ;  /* 0x0000002c1c30723c */ /* 0x048fe200000418ff */
[----:B------:R-:W-:Y:S04]  /*d380*/  LDSM.16.M88.4 R80, [R153] ;  /* 0x000000009950783b */ /* 0x000fe80000000200 */
[----:B------:R-:W0:Y:S01]  /*d390*/  LDGDEPBAR ;  /* 0x00000000000079af */ /* 0x000e220000000000 */
[C---:B------:R-:W-:Y:S06]  /*d3a0*/  HMMA.16816.F32.BF16 R44, R28.reuse, R46, RZ ;  /* 0x0000002e1c2c723c */ /* 0x040fec00000418ff */
[C---:B----4-:R-:W-:Y:S06]  /*d3b0*/  HMMA.16816.F32.BF16 R40, R28.reuse, R36, RZ ;  /* 0x000000241c28723c */ /* 0x050fec00000418ff */
[C---:B------:R-:W-:Y:S06]  /*d3c0*/  HMMA.16816.F32.BF16 R36, R28.reuse, R38, RZ ;  /* 0x000000261c24723c */ /* 0x040fec00000418ff */
[C---:B-1----:R-:W-:Y:S06]  /*d3d0*/  HMMA.16816.F32.BF16 R32, R28.reuse, R12, RZ ;  /* 0x0000000c1c20723c */ /* 0x042fec00000418ff */
[----:B------:R-:W-:Y:S01]  /*d3e0*/  HMMA.16816.F32.BF16 R28, R28, R14, RZ ;  /* 0x0000000e1c1c723c */ /* 0x000fe200000418ff */
[----:B------:R-:W1:Y:S05]  /*d3f0*/  LDSM.16.M88.4 R12, [R151+0x5000] ;  /* 0x00500000970c783b */ /* 0x000e6a0000000200 */
[C---:B------:R-:W-:Y:S06]  /*d400*/  HMMA.16816.F32.BF16 R8, R72.reuse, R76, R8 ;  /* 0x0000004c4808723c */ /* 0x040fec0000041808 */
[C---:B------:R-:W-:Y:S01]  /*d410*/  HMMA.16816.F32.BF16 R84, R72.reuse, R78, R84 ;  /* 0x0000004e4854723c */ /* 0x040fe20000041854 */
[----:B------:R-:W3:Y:S05]  /*d420*/  LDSM.16.M88.4 R76, [R144] ;  /* 0x00000000904c783b */ /* 0x000eea0000000200 */
[C---:B-----5:R-:W-:Y:S06]  /*d430*/  HMMA.16816.F32.BF16 R48, R72.reuse, R68, R48 ;  /* 0x000000444830723c */ /* 0x060fec0000041830 */
        /* <DEDUP_REMOVED lines=20> */
[----:B------:R-:W5:Y:S05]  /*d580*/  LDSM.16.M88.4 R24, [R157+0x7000] ;  /* 0x007000009d18783b */ /* 0x000f6a0000000200 */
[C---:B---3--:R-:W-:Y:S06]  /*d590*/  HMMA.16816.F32.BF16 R8, R80.reuse, R76, R8 ;  /* 0x0000004c5008723c */ /* 0x048fec0000041808 */
[C---:B------:R-:W-:Y:S01]  /*d5a0*/  HMMA.16816.F32.BF16 R88, R80.reuse, R78, R84 ;  /* 0x0000004e5058723c */ /* 0x040fe20000041854 */
[----:B------:R-:W-:Y:S04]  /*d5b0*/  LDSM.16.M88.4 R84, [R156+0x2000] ;  /* 0x002000009c54783b */ /* 0x000fe80000000200 */
[----:B------:R-:W3:Y:S01]  /*d5c0*/  LDSM.16.M88.4 R76, [R155+0x2000] ;  /* 0x002000009b4c783b */ /* 0x000ee20000000200 */
[C---:B----4-:R-:W-:Y:S06]  /*d5d0*/  HMMA.16816.F32.BF16 R48, R80.reuse, R28, R48 ;  /* 0x0000001c5030723c */ /* 0x050fec0000041830 */
[C---:B------:R-:W-:Y:S01]  /*d5e0*/  HMMA.16816.F32.BF16 R44, R80.reuse, R30, R44 ;  /* 0x0000001e502c723c */ /* 0x040fe2000004182c */
[----:B------:R-:W4:Y:S05]  /*d5f0*/  LDSM.16.M88.4 R28, [R155+0x2800] ;  /* 0x002800009b1c783b */ /* 0x000f2a0000000200 */
[C---:B------:R-:W-:Y:S06]  /*d600*/  HMMA.16816.F32.BF16 R40, R80.reuse, R68, R40 ;  /* 0x000000445028723c */ /* 0x040fec0000041828 */
[C---:B------:R-:W-:Y:S06]  /*d610*/  HMMA.16816.F32.BF16 R32, R80.reuse, R56, R32 ;  /* 0x000000385020723c */ /* 0x040fec0000041820 */
[----:B------:R-:W-:Y:S01]  /*d620*/  HMMA.16816.F32.BF16 R52, R80, R58, R52 ;  /* 0x0000003a5034723c */ /* 0x000fe20000041834 */
[----:B------:R-:W4:Y:S05]  /*d630*/  LDSM.16.M88.4 R56, [R155+0x3000] ;  /* 0x003000009b38783b */ /* 0x000f2a0000000200 */
[----:B--2---:R-:W-:Y:S06]  /*d640*/  HMMA.16816.F32.BF16 R8, R72, R20, R8 ;  /* 0x000000144808723c */ /* 0x004fec0000041808 */
[----:B------:R-:W-:Y:S01]  /*d650*/  HMMA.16816.F32.BF16 R36, R80, R70, R36 ;  /* 0x000000465024723c */ /* 0x000fe20000041824 */
[----:B------:R-:W-:Y:S04]  /*d660*/  LDSM.16.M88.4 R68, [R151+0x6000] ;  /* 0x006000009744783b */ /* 0x000fe80000000200 */
[----:B------:R-:W-:Y:S01]  /*d670*/  LDSM.16.M88.4 R80, [R155+0x3800] ;  /* 0x003800009b50783b */ /* 0x000fe20000000200 */
[C---:B-1----:R-:W-:Y:S06]  /*d680*/  HMMA.16816.F32.BF16 R48, R72.reuse, R12, R48 ;  /* 0x0000000c4830723c */ /* 0x042fec0000041830 */
[C---:B------:R-:W-:Y:S01]  /*d690*/  HMMA.16816.F32.BF16 R44, R72.reuse, R14, R44 ;  /* 0x0000000e482c723c */ /* 0x040fe2000004182c */
[----:B------:R-:W-:Y:S05]  /*d6a0*/  LDSM.16.M88.4 R12, [R151+0x6800] ;  /* 0x00680000970c783b */ /* 0x000fea0000000200 */
[C---:B-----5:R-:W-:Y:S06]  /*d6b0*/  HMMA.16816.F32.BF16 R40, R72.reuse, R24, R40 ;  /* 0x000000184828723c */ /* 0x060fec0000041828 */
[C---:B------:R-:W-:Y:S01]  /*d6c0*/  HMMA.16816.F32.BF16 R88, R72.reuse, R22, R88 ;  /* 0x000000164858723c */ /* 0x040fe20000041858 */
[----:B------:R-:W1:Y:S05]  /*d6d0*/  LDSM.16.M88.4 R20, [R154+0x2000] ;  /* 0x002000009a14783b */ /* 0x000e6a0000000200 */
[C---:B------:R-:W-:Y:S06]  /*d6e0*/  HMMA.16816.F32.BF16 R32, R72.reuse, R16, R32 ;  /* 0x000000104820723c */ /* 0x040fec0000041820 */
[----:B------:R-:W-:Y:S06]  /*d6f0*/  HMMA.16816.F32.BF16 R52, R72, R18, R52 ;  /* 0x000000124834723c */ /* 0x000fec0000041834 */
[----:B---3--:R-:W-:Y:S01]  /*d700*/  HMMA.16816.F32.BF16 R16, R84, R76, R8 ;  /* 0x0000004c5410723c */ /* 0x008fe20000041808 */
[----:B------:R-:W2:Y:S05]  /*d710*/  LDSM.16.M88.4 R8, [R151+0x7000] ;  /* 0x007000009708783b */ /* 0x000eaa0000000200 */
        /* <DEDUP_REMOVED lines=8> */
[----:B------:R-:W-:Y:S01]  /*d7a0*/  HMMA.16816.F32.BF16 R36, R84, R58, R36 ;  /* 0x0000003a5424723c */ /* 0x000fe20000041824 */
[----:B------:R-:W-:Y:S05]  /*d7b0*/  LDSM.16.M88.4 R56, [R144+0x3000] ;  /* 0x003000009038783b */ /* 0x000fea0000000200 */
[C---:B-1----:R-:W-:Y:S06]  /*d7c0*/  HMMA.16816.F32.BF16 R48, R20.reuse, R12, R48 ;  /* 0x0000000c1430723c */ /* 0x042fec0000041830 */
[C---:B------:R-:W-:Y:S01]  /*d7d0*/  HMMA.16816.F32.BF16 R44, R20.reuse, R14, R44 ;  /* 0x0000000e142c723c */ /* 0x040fe2000004182c */
[----:B------:R-:W1:Y:S05]  /*d7e0*/  LDSM.16.M88.4 R12, [R151+0x7800] ;  /* 0x00780000970c783b */ /* 0x000e6a0000000200 */
[C---:B--2---:R-:W-:Y:S06]  /*d7f0*/  HMMA.16816.F32.BF16 R40, R20.reuse, R8, R40 ;  /* 0x000000081428723c */ /* 0x044fec0000041828 */
[----:B------:R-:W-:Y:S01]  /*d800*/  HMMA.16816.F32.BF16 R16, R20, R68, R16 ;  /* 0x000000441410723c */ /* 0x000fe20000041810 */
[----:B------:R-:W-:-:S02]  /*d810*/  IADD3 R9, R0, 0x1, R171 ;  /* 0x0000000100097810 */ /* 0x000fc40007ffe0ab */
[----:B------:R-:W-:Y:S02]  /*d820*/  LOP3.LUT R0, R61, 0x6, RZ, 0xc0, !PT ;  /* 0x000000063d007812 */ /* 0x000fe400078ec0ff */
[----:B------:R-:W-:Y:S01]  /*d830*/  IADD3 R9, R62, R9, -R160 ;  /* 0x000000093e097210 */ /* 0x000fe20007ffe8a0 */
[----:B------:R-:W-:Y:S02]  /*d840*/  HMMA.16816.F32.BF16 R88, R20, R70, R88 ;  /* 0x000000461458723c */ /* 0x000fe40000041858 */
[----:B------:R-:W-:Y:S02]  /*d850*/  IMAD.IADD R0, R3, 0x1, R0 ;  /* 0x0000000103007824 */ /* 0x000fe400078e0200 */
[----:B------:R-:W-:Y:S02]  /*d860*/  VIADD R103, R9, UR5 ;  /* 0x0000000509677c36 */ /* 0x000fe40008000000 */
[----:B------:R-:W-:Y:S01]  /*d870*/  HMMA.16816.F32.BF16 R32, R84, R80, R32 ;  /* 0x000000505420723c */ /* 0x000fe20000041820 */
[----:B------:R-:W-:-:S02]  /*d880*/  VIADD R8, R0, 0x1 ;  /* 0x0000000100087836 */ /* 0x000fc40000000000 */
[C---:B------:R-:W-:Y:S01]  /*d890*/  VIMNMX R2, R103.reuse, R62, PT ;  /* 0x0000003e67027248 */ /* 0x040fe20003fe0100 */
[----:B------:R-:W-:Y:S01]  /*d8a0*/  VIADD R61, R0, 0x8 ;  /* 0x00000008003d7836 */ /* 0x000fe20000000000 */
[----:B------:R-:W-:Y:S01]  /*d8b0*/  VIADDMNMX R103, R103, 0x8, R62, PT ;  /* 0x0000000867677846 */ /* 0x000fe2000380013e */
[----:B------:R-:W-:Y:S01]  /*d8c0*/  HMMA.16816.F32.BF16 R36, R20, R10, R36 ;  /* 0x0000000a1424723c */ /* 0x000fe20000041824 */
[CC--:B------:R-:W-:Y:S02]  /*d8d0*/  ISETP.GE.AND P1, PT, R8.reuse, R2.reuse, PT ;  /* 0x000000020800720c */ /* 0x0c0fe40003f26270 */
[----:B------:R-:W-:Y:S02]  /*d8e0*/  ISETP.GE.AND P6, PT, R8, R103, PT ;  /* 0x000000670800720c */ /* 0x000fe40003fc6270 */
[----:B------:R-:W2:Y:S01]  /*d8f0*/  LDSM.16.M88.4 R8, [R144+0x3800] ;  /* 0x003800009008783b */ /* 0x000ea20000000200 */
[----:B------:R-:W-:Y:S01]  /*d900*/  HMMA.16816.F32.BF16 R52, R84, R82, R52 ;  /* 0x000000525434723c */ /* 0x000fe20000041834 */
[----:B------:R-:W-:Y:S01]  /*d910*/  ISETP.GE.AND P0, PT, R61, R2, PT ;  /* 0x000000023d00720c */ /* 0x000fe20003f06270 */
[----:B------:R-:W-:-:S04]  /*d920*/  DEPBAR.LE SB0, 0x0 ;  /* 0x000080000000791a */ /* 0x000fc80000000000 */
[----:B---3--:R-:W-:Y:S01]  /*d930*/  HMMA.16816.F32.BF16 R16, R24, R72, R16 ;  /* 0x000000481810723c */ /* 0x008fe20000041810 */
[----:B------:R-:W-:Y:S01]  /*d940*/  ISETP.GE.AND P4, PT, R61, R103, PT ;  /* 0x000000673d00720c */ /* 0x000fe20003f86270 */
[----:B------:R-:W-:-:S04]  /*d950*/  VIADD R61, R0, 0x10 ;  /* 0x00000010003d7836 */ /* 0x000fc80000000000 */
[----:B------:R-:W-:Y:S06]  /*d960*/  HMMA.16816.F32.BF16 R88, R24, R74, R88 ;  /* 0x0000004a1858723c */ /* 0x000fec0000041858 */
[----:B-1----:R-:W-:Y:S06]  /*d970*/  HMMA.16816.F32.BF16 R32, R20, R12, R32 ;  /* 0x0000000c1420723c */ /* 0x002fec0000041820 */
[C---:B------:R-:W-:Y:S06]  /*d980*/  HMMA.16816.F32.BF16 R48, R24.reuse, R28, R48 ;  /* 0x0000001c1830723c */ /* 0x040fec0000041830 */
[----:B------:R-:W-:Y:S01]  /*d990*/  HMMA.16816.F32.BF16 R44, R24, R30, R44 ;  /* 0x0000001e182c723c */ /* 0x000fe2000004182c */
[----:B------:R-:W-:Y:S01]  /*d9a0*/  VIADD R28, R0, 0x9 ;  /* 0x00000009001c7836 */ /* 0x000fe20000000000 */
[----:B------:R-:W-:-:S02]  /*d9b0*/  FSEL R29, R17, -INF , !P1 ;  /* 0xff800000111d7808 */ /* 0x000fc40004800000 */
[-C--:B------:R-:W-:Y:S02]  /*d9c0*/  ISETP.GE.AND P1, PT, R61, R2.reuse, PT ;  /* 0x000000023d00720c */ /* 0x080fe40003f26270 */
[----:B------:R-:W-:Y:S01]  /*d9d0*/  HMMA.16816.F32.BF16 R52, R20, R14, R52 ;  /* 0x0000000e1434723c */ /* 0x000fe20000041834 */
[-C--:B------:R-:W-:Y:S01]  /*d9e0*/  ISETP.GE.AND P5, PT, R28, R2.reuse, PT ;  /* 0x000000021c00720c */ /* 0x080fe20003fa6270 */
[----:B------:R-:W-:Y:S01]  /*d9f0*/  VIADD R30, R0, 0x19 ;  /* 0x00000019001e7836 */ /* 0x000fe20000000000 */
[-C--:B------:R-:W-:Y:S01]  /*da00*/  ISETP.GE.AND P2, PT, R28, R103.reuse, PT ;  /* 0x000000671c00720c */ /* 0x080fe20003f46270 */
[----:B------:R-:W-:Y:S01]  /*da10*/  VIADD R28, R0, 0x11 ;  /* 0x00000011001c7836 */ /* 0x000fe20000000000 */
        /* <DEDUP_REMOVED lines=8> */
[----:B------:R-:W-:Y:S01]  /*daa0*/  BAR.SYNC.DEFER_BLOCKING 0x0 ;  /* 0x0000000000007b1d */ /* 0x000fe20000010000 */
[-C--:B------:R-:W-:Y:S01]  /*dab0*/  ISETP.GE.AND P5, PT, R28, R103.reuse, PT ;  /* 0x000000671c00720c */ /* 0x080fe20003fa6270 */
[----:B------:R-:W-:Y:S01]  /*dac0*/  VIADD R28, R0, 0x18 ;  /* 0x00000018001c7836 */ /* 0x000fe20000000000 */
[----:B------:R-:W-:-:S02]  /*dad0*/  ISETP.GE.AND P0, PT, R61, R103, PT ;  /* 0x000000673d00720c */ /* 0x000fc40003f06270 */
[C---:B--2---:R-:W-:Y:S01]  /*dae0*/  HMMA.16816.F32.BF16 R32, R24.reuse, R8, R32 ;  /* 0x000000081820723c */ /* 0x044fe20000041820 */
[----:B------:R-:W-:Y:S02]  /*daf0*/  FSEL R13, R48, -INF , !P1 ;  /* 0xff800000300d7808 */ /* 0x000fe40004800000 */
[----:B------:R-:W-:Y:S02]  /*db00*/  FSEL R50, R50, -INF , !P0 ;  /* 0xff80000032327808 */ /* 0x000fe40004000000 */
[----:B------:R-:W-:Y:S01]  /*db10*/  ISETP.GE.AND P1, PT, R28, R103, PT ;  /* 0x000000671c00720c */ /* 0x000fe20003f26270 */
[----:B------:R-:W-:Y:S01]  /*db20*/  HMMA.16816.F32.BF16 R52, R24, R10, R52 ;  /* 0x0000000a1834723c */ /* 0x000fe20000041834 */
[-C--:B------:R-:W-:Y:S01]  /*db30*/  ISETP.GE.AND P0, PT, R30, R2.reuse, PT ;  /* 0x000000021e00720c */ /* 0x080fe20003f06270 */
[C---:B------:R-:W-:Y:S01]  /*db40*/  VIADD R8, R0.reuse, 0x30 ;  /* 0x0000003000087836 */ /* 0x040fe20000000000 */
[----:B------:R-:W-:Y:S01]  /*db50*/  FSEL R12, R91, -INF , !P2 ;  /* 0xff8000005b0c7808 */ /* 0x000fe20005000000 */
[----:B------:R-:W-:Y:S01]  /*db60*/  VIADD R9, R0, 0x29 ;  /* 0x0000002900097836 */ /* 0x000fe20000000000 */
[----:B------:R-:W-:-:S02]  /*db70*/  ISETP.GE.AND P2, PT, R28, R2, PT ;  /* 0x000000021c00720c */ /* 0x000fc40003f46270 */
[----:B------:R-:W-:Y:S01]  /*db80*/  FSEL R46, R46, -INF , !P1 ;  /* 0xff8000002e2e7808 */ /* 0x000fe20004800000 */
[C---:B------:R-:W-:Y:S01]  /*db90*/  VIADD R10, R0.reuse, 0x39 ;  /* 0x00000039000a7836 */ /* 0x040fe20000000000 */
[----:B------:R-:W-:Y:S02]  /*dba0*/  FSEL R45, R45, -INF , !P0 ;  /* 0xff8000002d2d7808 */ /* 0x000fe40004000000 */
[----:B------:R-:W-:Y:S02]  /*dbb0*/  FSEL R49, R49, -INF , !P4 ;  /* 0xff80000031317808 */ /* 0x000fe40006000000 */
[C---:B------:R-:W-:Y:S02]  /*dbc0*/  ISETP.GE.AND P1, PT, R21.reuse, R2, PT ;  /* 0x000000021500720c */ /* 0x040fe40003f26270 */
[-C--:B------:R-:W-:Y:S01]  /*dbd0*/  ISETP.GE.AND P0, PT, R21, R103.reuse, PT ;  /* 0x000000671500720c */ /* 0x080fe20003f06270 */
[----:B------:R-:W-:Y:S01]  /*dbe0*/  VIADD R21, R0, 0x28 ;  /* 0x0000002800157836 */ /* 0x000fe20000000000 */
[----:B------:R-:W-:-:S02]  /*dbf0*/  ISETP.GE.AND P4, PT, R30, R103, PT ;  /* 0x000000671e00720c */ /* 0x000fc40003f86270 */
[----:B------:R-:W-:Y:S02]  /*dc00*/  FSEL R20, R51, -INF , !P5 ;  /* 0xff80000033147808 */ /* 0x000fe40006800000 */
[----:B------:R-:W-:Y:S02]  /*dc10*/  FSEL R15, R44, -INF , !P2 ;  /* 0xff8000002c0f7808 */ /* 0x000fe40005000000 */
[CC--:B------:R-:W-:Y:S02]  /*dc20*/  ISETP.GE.AND P5, PT, R14.reuse, R2.reuse, PT ;  /* 0x000000020e00720c */ /* 0x0c0fe40003fa6270 */
[----:B------:R-:W-:Y:S02]  /*dc30*/  ISETP.GE.AND P2, PT, R14, R103, PT ;  /* 0x000000670e00720c */ /* 0x000fe40003f46270 */
[----:B------:R-:W-:Y:S02]  /*dc40*/  FSEL R14, R47, -INF , !P4 ;  /* 0xff8000002f0e7808 */ /* 0x000fe40006000000 */
[----:B------:R-:W-:-:S02]  /*dc50*/  ISETP.GE.AND P4, PT, R21, R2, PT ;  /* 0x000000021500720c */ /* 0x000fc40003f86270 */
[----:B------:R-:W-:Y:S02]  /*dc60*/  FSEL R128, R43, -INF , !P0 ;  /* 0xff8000002b807808 */ /* 0x000fe40004000000 */
[----:B------:R-:W-:Y:S02]  /*dc70*/  FSEL R131, R36, -INF , !P4 ;  /* 0xff80000024837808 */ /* 0x000fe40006000000 */
[----:B------:R-:W-:Y:S02]  /*dc80*/  FSEL R127, R40, -INF , !P5 ;  /* 0xff800000287f7808 */ /* 0x000fe40006800000 */
[----:B------:R-:W-:Y:S02]  /*dc90*/  FSEL R136, R42, -INF , !P2 ;  /* 0xff8000002a887808 */ /* 0x000fe40005000000 */
[C---:B------:R-:W-:Y:S02]  /*dca0*/  ISETP.GE.AND P0, PT, R8.reuse, R2, PT ;  /* 0x000000020800720c */ /* 0x040fe40003f06270 */
[-C--:B------:R-:W-:Y:S01]  /*dcb0*/  ISETP.GE.AND P4, PT, R8, R103.reuse, PT ;  /* 0x000000670800720c */ /* 0x080fe20003f86270 */
[----:B------:R-:W-:Y:S01]  /*dcc0*/  VIADD R8, R0, 0x31 ;  /* 0x0000003100087836 */ /* 0x000fe20000000000 */
[----:B------:R-:W-:-:S02]  /*dcd0*/  ISETP.GE.AND P5, PT, R21, R103, PT ;  /* 0x000000671500720c */ /* 0x000fc40003fa6270 */
[----:B------:R-:W-:Y:S02]  /*dce0*/  ISETP.GE.AND P2, PT, R9, R2, PT ;  /* 0x000000020900720c */ /* 0x000fe40003f46270 */
[----:B------:R-:W-:Y:S02]  /*dcf0*/  FSEL R129, R41, -INF , !P1 ;  /* 0xff80000029817808 */ /* 0x000fe40004800000 */
[----:B------:R-:W-:Y:S01]  /*dd00*/  ISETP.GE.AND P1, PT, R9, R103, PT ;  /* 0x000000670900720c */ /* 0x000fe20003f26270 */
[----:B------:R-:W-:Y:S01]  /*dd10*/  VIADD R9, R0, 0x38 ;  /* 0x0000003800097836 */ /* 0x000fe20000000000 */
[----:B------:R-:W-:Y:S02]  /*dd20*/  FSEL R123, R32, -INF , !P0 ;  /* 0xff800000207b7808 */ /* 0x000fe40004000000 */
[----:B------:R-:W-:Y:S02]  /*dd30*/  FSEL R134, R38, -INF , !P5 ;  /* 0xff80000026867808 */ /* 0x000fe40006800000 */
[----:B------:R-:W-:-:S02]  /*dd40*/  FSEL R135, R37, -INF , !P2 ;  /* 0xff80000025877808 */ /* 0x000fc40005000000 */
[-C--:B------:R-:W-:Y:S02]  /*dd50*/  ISETP.GE.AND P0, PT, R0, R2.reuse, PT ;  /* 0x000000020000720c */ /* 0x080fe40003f06270 */
[CC--:B------:R-:W-:Y:S02]  /*dd60*/  ISETP.GE.AND P5, PT, R8.reuse, R2.reuse, PT ;  /* 0x000000020800720c */ /* 0x0c0fe40003fa6270 */
[----:B------:R-:W-:Y:S02]  /*dd70*/  ISETP.GE.AND P2, PT, R8, R103, PT ;  /* 0x000000670800720c */ /* 0x000fe40003f46270 */
[----:B------:R-:W-:Y:S02]  /*dd80*/  FSEL R130, R39, -INF , !P1 ;  /* 0xff80000027827808 */ /* 0x000fe40004800000 */
[----:B------:R-:W-:Y:S02]  /*dd90*/  FSEL R8, R19, -INF , !P6 ;  /* 0xff80000013087808 */ /* 0x000fe40007000000 */
[----:B------:R-:W-:-:S02]  /*dda0*/  ISETP.GE.AND P6, PT, R9, R2, PT ;  /* 0x000000020900720c */ /* 0x000fc40003fc6270 */
[-C--:B------:R-:W-:Y:S02]  /*ddb0*/  ISETP.GE.AND P1, PT, R9, R103.reuse, PT ;  /* 0x000000670900720c */ /* 0x080fe40003f26270 */
[----:B------:R-:W-:Y:S02]  /*ddc0*/  FSEL R9, R16, -INF , !P0 ;  /* 0xff80000010097808 */ /* 0x000fe40004000000 */
[----:B------:R-:W-:Y:S02]  /*ddd0*/  ISETP.GE.AND P0, PT, R10, R103, PT ;  /* 0x000000670a00720c */ /* 0x000fe40003f06270 */
[----:B------:R-:W-:Y:S02]  /*dde0*/  FSEL R120, R34, -INF , !P4 ;  /* 0xff80000022787808 */ /* 0x000fe40006000000 */
[----:B------:R-:W-:Y:S02]  /*ddf0*/  FSEL R116, R55, -INF , !P0 ;  /* 0xff80000037747808 */ /* 0x000fe40004000000 */
[----:B------:R-:W-:-:S02]  /*de00*/  ISETP.GT.AND P0, PT, R170, R159, PT ;  /* 0x0000009faa00720c */ /* 0x000fc40003f04270 */
[----:B------:R-:W-:Y:S02]  /*de10*/  FSEL R122, R33, -INF , !P5 ;  /* 0xff800000217a7808 */ /* 0x000fe40006800000 */
[----:B------:R-:W-:Y:S02]  /*de20*/  ISETP.GE.AND P4, PT, R0, R103, PT ;  /* 0x000000670000720c */ /* 0x000fe40003f86270 */
[----:B------:R-:W-:Y:S02]  /*de30*/  ISETP.GE.AND P5, PT, R10, R2, PT ;  /* 0x000000020a00720c */ /* 0x000fe40003fa6270 */
[----:B------:R-:W-:Y:S02]  /*de40*/  LOP3.LUT R0, R4, R6, RZ, 0xfc, !PT ;  /* 0x0000000604007212 */ /* 0x000fe400078efcff */
        /* <DEDUP_REMOVED lines=67> */
.L_x_7871:
[----:B------:R-:W-:Y:S02]  /*e280*/  ULDC UR14, c[0x0][0x248] ;  /* 0x00009200000e7ab9 */ /* 0x000fe40000000800 */
[----:B------:R-:W-:-:S06]  /*e290*/  USHF.L.U32 UR5, UR14, 0x6, URZ ;  /* 0x000000060e057899 */ /* 0x000fcc000800063f */
[----:B------:R-:W-:-:S04]  /*e2a0*/  IADD3 R4, RZ, -UR5, RZ ;  /* 0x80000005ff047c10 */ /* 0x000fc8000fffe0ff */
[----:B------:R-:W-:-:S07]  /*e2b0*/  SHF.R.S32.HI R11, RZ, 0x1f, R4 ;  /* 0x0000001fff0b7819 */ /* 0x000fce0000011404 */
.L_x_7872:
        /* <DEDUP_REMOVED lines=9> */
[----:B------:R-:W-:Y:S01]  /*e350*/  IMAD.MOV.U32 R167, RZ, RZ, R165 ;  /* 0x000000ffffa77224 */ /* 0x000fe200078e00a5 */
[----:B------:R-:W-:-:S02]  /*e360*/  IADD3.X R23, R165, UR5, RZ, P1, !PT ;  /* 0x00000005a5177c10 */ /* 0x000fc40008ffe4ff */
[----:B------:R-:W-:Y:S02]  /*e370*/  IADD3 R10, P1, R22, UR8, RZ ;  /* 0x00000008160a7c10 */ /* 0x000fe4000ff3e0ff */
[----:B------:R-:W-:Y:S01]  /*e380*/  LEA.HI.X R25, R132, UR13, R11, 0x1, P2 ;  /* 0x0000000d84197c11 */ /* 0x000fe200090f0c0b */
        /* <DEDUP_REMOVED lines=15> */
.L_x_7870:
        /* <DEDUP_REMOVED lines=37> */
[----:B------:R-:W-:Y:S02]  /*e6d0*/  LEA R149, R5, R152, 0x1 ;  /* 0x0000009805957211 */ /* 0x000fe400078e08ff */
[----:B------:R-:W-:Y:S01]  /*e6e0*/  FMNMX.FTZ R11, R116, R11, !PT ;  /* 0x0000000b740b7209 */ /* 0x000fe20007810000 */
[----:B------:R-:W-:Y:S04]  /*e6f0*/  LDSM.16.MT88.4 R56, [R148+0x8000] ;  /* 0x008000009438783b */ /* 0x000fe80000004200 */
[----:B------:R-:W2:Y:S04]  /*e700*/  SHFL.BFLY PT, R4, R11, 0x2, 0x1f ;  /* 0x0c401f000b047f89 */ /* 0x000ea800000e0000 */
[----:B------:R-:W-:Y:S04]  /*e710*/  LDSM.16.MT88.4 R52, [R149+0x8000] ;  /* 0x008000009534783b */ /* 0x000fe80000004200 */
[----:B------:R-:W-:Y:S04]  /*e720*/  LDSM.16.MT88.4 R80, [R149+0xa000] ;  /* 0x00a000009550783b */ /* 0x000fe80000004200 */
[----:B------:R-:W-:Y:S01]  /*e730*/  LDSM.16.MT88.4 R24, [R148+0xa000] ;  /* 0x00a000009418783b */ /* 0x000fe20000004200 */
[----:B-1----:R-:W-:-:S05]  /*e740*/  FMNMX.FTZ R3, R6, R3, !PT ;  /* 0x0000000306037209 */ /* 0x002fca0007810000 */
[----:B------:R-:W1:Y:S01]  /*e750*/  SHFL.BFLY PT, R100, R3, 0x1, 0x1f ;  /* 0x0c201f0003647f89 */ /* 0x000e6200000e0000 */
[----:B--2---:R-:W-:Y:S02]  /*e760*/  FMNMX.FTZ R4, R11, R4, !PT ;  /* 0x000000040b047209 */ /* 0x004fe40007810000 */
        /* <DEDUP_REMOVED lines=15> */
[----:B------:R-:W-:Y:S01]  /*e860*/  FFMA.FTZ R177, R124, UR12, -R126 ;  /* 0x0000000c7cb17c23 */ /* 0x000fe2000801087e */
[----:B-1----:R-:W-:-:S03]  /*e870*/  FMNMX.FTZ R3, R4, R3, !PT ;  /* 0x0000000304037209 */ /* 0x002fc60007810000 */
        /* <DEDUP_REMOVED lines=10> */
[----:B------:R-:W-:Y:S01]  /*e920*/  LDSM.16.MT88.4 R8, [R152+0x8800] ;  /* 0x008800009808783b */ /* 0x000fe20000004200 */
[----:B-1----:R-:W-:Y:S01]  /*e930*/  F2FP.BF16.F32.PACK_AB R88, R112, R113 ;  /* 0x000000717058723e */ /* 0x002fe200000010ff */
        /* <DEDUP_REMOVED lines=8> */
[----:B------:R-:W3:Y:S01]  /*e9c0*/  LDSM.16.MT88.4 R12, [R148+0x8800] ;  /* 0x00880000940c783b */ /* 0x000ee20000004200 */
[--C-:B------:R-:W-:Y:S01]  /*e9d0*/  FFMA.FTZ R118, R118, UR12, -R121.reuse ;  /* 0x0000000c76767c23 */ /* 0x100fe20008010879 */
[----:B------:R-:W-:Y:S01]  /*e9e0*/  FFMA.FTZ R175, R116, UR12, -R121 ;  /* 0x0000000c74af7c23 */ /* 0x000fe20008010879 */
[----:B------:R-:W-:Y:S01]  /*e9f0*/  FADD.FTZ R112, R113, R112 ;  /* 0x0000007071707221 */ /* 0x000fe20000010000 */
[----:B------:R-:W-:Y:S01]  /*ea00*/  LDSM.16.MT88.4 R16, [R150+0xa800] ;  /* 0x00a800009610783b */ /* 0x000fe20000004200 */
[----:B------:R-:W4:Y:S01]  /*ea10*/  MUFU.EX2 R114, R114 ;  /* 0x0000007200727308 */ /* 0x000f220000000800 */
[C---:B--2---:R-:W-:Y:S01]  /*ea20*/  F2FP.BF16.F32.PACK_AB R90, R108.reuse, R111 ;  /* 0x0000006f6c5a723e */ /* 0x044fe200000010ff */
[----:B------:R-:W-:Y:S01]  /*ea30*/  FADD.FTZ R111, R111, R112 ;  /* 0x000000706f6f7221 */ /* 0x000fe20000010000 */
[----:B------:R-:W-:Y:S03]  /*ea40*/  LDSM.16.MT88.4 R20, [R149+0x8800] ;  /* 0x008800009514783b */ /* 0x000fe60000004200 */
[----:B------:R-:W-:-:S02]  /*ea50*/  FADD.FTZ R108, R108, R111 ;  /* 0x0000006f6c6c7221 */ /* 0x000fc40000010000 */
[----:B------:R-:W-:Y:S08]  /*ea60*/  MUFU.EX2 R115, R115 ;  /* 0x0000007300737308 */ /* 0x000ff00000000800 */
[----:B------:R-:W2:Y:S01]  /*ea70*/  MUFU.EX2 R110, R110 ;  /* 0x0000006e006e7308 */ /* 0x000ea20000000800 */
[----:B----4-:R-:W-:Y:S01]  /*ea80*/  F2FP.BF16.F32.PACK_AB R89, R114, R117 ;  /* 0x000000757259723e */ /* 0x010fe200000010ff */
[----:B------:R-:W-:-:S06]  /*ea90*/  FADD.FTZ R114, R117, R114 ;  /* 0x0000007275727221 */ /* 0x000fcc0000010000 */
[----:B------:R-:W-:Y:S08]  /*eaa0*/  MUFU.EX2 R109, R109 ;  /* 0x0000006d006d7308 */ /* 0x000ff00000000800 */
[----:B------:R-:W4:Y:S01]  /*eab0*/  MUFU.EX2 R34, R34 ;  /* 0x0000002200227308 */ /* 0x000f220000000800 */
[----:B--2---:R-:W-:Y:S01]  /*eac0*/  F2FP.BF16.F32.PACK_AB R91, R110, R115 ;  /* 0x000000736e5b723e */ /* 0x004fe200000010ff */
[----:B------:R-:W-:-:S04]  /*ead0*/  FADD.FTZ R115, R115, R114 ;  /* 0x0000007273737221 */ /* 0x000fc80000010000 */
[----:B------:R-:W-:Y:S02]  /*eae0*/  FADD.FTZ R115, R110, R115 ;  /* 0x000000736e737221 */ /* 0x000fe40000010000 */
[C---:B------:R-:W-:Y:S01]  /*eaf0*/  HMMA.16816.F32.BF16 R96, R88.reuse, R36, RZ ;  /* 0x000000245860723c */ /* 0x040fe200000418ff */
[----:B------:R-:W-:Y:S05]  /*eb00*/  MUFU.EX2 R33, R33 ;  /* 0x0000002100217308 */ /* 0x000fea0000000800 */
[C---:B------:R-:W-:Y:S03]  /*eb10*/  HMMA.16816.F32.BF16 R36, R88.reuse, R38, RZ ;  /* 0x000000265824723c */ /* 0x040fe600000418ff */
[----:B------:R-:W2:Y:S01]  /*eb20*/  MUFU.EX2 R32, R32 ;  /* 0x0000002000207308 */ /* 0x000ea20000000800 */
        /* <DEDUP_REMOVED lines=32> */
[C---:B---3--:R-:W-:Y:S06]  /*ed30*/  HMMA.16816.F32.BF16 R92, R4.reuse, R12, R92 ;  /* 0x0000000c045c723c */ /* 0x048fec000004185c */
[----:B------:R-:W-:Y:S01]  /*ed40*/  HMMA.16816.F32.BF16 R56, R4, R14, R56 ;  /* 0x0000000e0438723c */ /* 0x000fe20000041838 */
[----:B------:R-:W2:Y:S05]  /*ed50*/  LDSM.16.MT88.4 R12, [R149+0xa800] ;  /* 0x00a80000950c783b */ /* 0x000eaa0000004200 */
[C---:B------:R-:W-:Y:S06]  /*ed60*/  HMMA.16816.F32.BF16 R52, R88.reuse, R54, RZ ;  /* 0x000000365834723c */ /* 0x040fec00000418ff */
[C---:B------:R-:W-:Y:S06]  /*ed70*/  HMMA.16816.F32.BF16 R72, R88.reuse, R74, RZ ;  /* 0x0000004a5848723c */ /* 0x040fec00000418ff */
[C---:B------:R-:W-:Y:S06]  /*ed80*/  HMMA.16816.F32.BF16 R80, R88.reuse, R82, RZ ;  /* 0x000000525850723c */ /* 0x040fec00000418ff */
[----:B------:R-:W-:Y:S06]  /*ed90*/  HMMA.16816.F32.BF16 R84, R88, R24, RZ ;  /* 0x000000185854723c */ /* 0x000fec00000418ff */
[C---:B-1----:R-:W-:Y:S06]  /*eda0*/  HMMA.16816.F32.BF16 R60, R4.reuse, R8, R60 ;  /* 0x00000008043c723c */ /* 0x042fec000004183c */
[----:B------:R-:W-:Y:S01]  /*edb0*/  HMMA.16816.F32.BF16 R64, R4, R10, R64 ;  /* 0x0000000a0440723c */ /* 0x000fe20000041840 */
[----:B------:R-:W1:Y:S05]  /*edc0*/  LDSM.16.MT88.4 R8, [R148+0xa800] ;  /* 0x00a800009408783b */ /* 0x000e6a0000004200 */
[----:B------:R-:W-:Y:S01]  /*edd0*/  HMMA.16816.F32.BF16 R88, R88, R26, RZ ;  /* 0x0000001a5858723c */ /* 0x000fe200000418ff */
[----:B------:R-:W-:Y:S05]  /*ede0*/  LDSM.16.MT88.4 R24, [R152+0x9000] ;  /* 0x009000009818783b */ /* 0x000fea0000004200 */
[C---:B------:R-:W-:Y:S06]  /*edf0*/  HMMA.16816.F32.BF16 R68, R4.reuse, R16, R68 ;  /* 0x000000100444723c */ /* 0x040fec0000041844 */
[C---:B------:R-:W-:Y:S01]  /*ee00*/  HMMA.16816.F32.BF16 R72, R4.reuse, R18, R72 ;  /* 0x000000120448723c */ /* 0x040fe20000041848 */
[----:B------:R-:W3:Y:S05]  /*ee10*/  LDSM.16.MT88.4 R16, [R149+0x9000] ;  /* 0x009000009510783b */ /* 0x000eea0000004200 */
[C---:B--2---:R-:W-:Y:S06]  /*ee20*/  HMMA.16816.F32.BF16 R76, R4.reuse, R12, R76 ;  /* 0x0000000c044c723c */ /* 0x044fec000004184c */
[C---:B------:R-:W-:Y:S01]  /*ee30*/  HMMA.16816.F32.BF16 R80, R4.reuse, R14, R80 ;  /* 0x0000000e0450723c */ /* 0x040fe20000041850 */
[----:B------:R-:W2:Y:S05]  /*ee40*/  LDSM.16.MT88.4 R12, [R148+0x9000] ;  /* 0x00900000940c783b */ /* 0x000eaa0000004200 */
[C---:B------:R-:W-:Y:S06]  /*ee50*/  HMMA.16816.F32.BF16 R40, R4.reuse, R28, R40 ;  /* 0x0000001c0428723c */ /* 0x040fec0000041828 */
[----:B-1----:R-:W-:Y:S01]  /*ee60*/  HMMA.16816.F32.BF16 R84, R4, R8, R84 ;  /* 0x000000080454723c */ /* 0x002fe20000041854 */
[--C-:B------:R-:W-:Y:S01]  /*ee70*/  FFMA.FTZ R29, R129, UR12, -R126.reuse ;  /* 0x0000000c811d7c23 */ /* 0x100fe2000801087e */
[----:B------:R-:W-:Y:S01]  /*ee80*/  FFMA.FTZ R28, R131, UR12, -R126 ;  /* 0x0000000c831c7c23 */ /* 0x000fe2000801087e */
[----:B------:R-:W-:-:S02]  /*ee90*/  FFMA.FTZ R129, R130, UR12, -R121 ;  /* 0x0000000c82817c23 */ /* 0x000fc40008010879 */
[----:B------:R-:W-:Y:S01]  /*eea0*/  MUFU.EX2 R130, R134 ;  /* 0x0000008600827308 */ /* 0x000fe20000000800 */
[C---:B------:R-:W-:Y:S01]  /*eeb0*/  HMMA.16816.F32.BF16 R88, R4.reuse, R10, R88 ;  /* 0x0000000a0458723c */ /* 0x040fe20000041858 */
[----:B------:R-:W1:Y:S05]  /*eec0*/  LDSM.16.MT88.4 R8, [R152+0xb000] ;  /* 0x00b000009808783b */ /* 0x000e6a0000004200 */
[C---:B------:R-:W-:Y:S01]  /*eed0*/  HMMA.16816.F32.BF16 R44, R4.reuse, R30, R44 ;  /* 0x0000001e042c723c */ /* 0x040fe2000004182c */
[----:B------:R-:W-:Y:S05]  /*eee0*/  MUFU.EX2 R29, R29 ;  /* 0x0000001d001d7308 */ /* 0x000fea0000000800 */
[C---:B------:R-:W-:Y:S01]  /*eef0*/  HMMA.16816.F32.BF16 R48, R4.reuse, R20, R48 ;  /* 0x000000140430723c */ /* 0x040fe20000041830 */
[--C-:B------:R-:W-:Y:S01]  /*ef00*/  FFMA.FTZ R30, R127, UR12, -R126.reuse ;  /* 0x0000000c7f1e7c23 */ /* 0x100fe2000801087e */
[----:B------:R-:W-:Y:S01]  /*ef10*/  FFMA.FTZ R31, R135, UR12, -R126 ;  /* 0x0000000c871f7c23 */ /* 0x000fe2000801087e */
[----:B------:R-:W-:Y:S01]  /*ef20*/  FFMA.FTZ R127, R136, UR12, -R121 ;  /* 0x0000000c887f7c23 */ /* 0x000fe20008010879 */
[----:B------:R-:W-:Y:S02]  /*ef30*/  MUFU.EX2 R28, R28 ;  /* 0x0000001c001c7308 */ /* 0x000fe40000000800 */
[----:B------:R-:W-:Y:S01]  /*ef40*/  HMMA.16816.F32.BF16 R52, R4, R22, R52 ;  /* 0x000000160434723c */ /* 0x000fe20000041834 */
[----:B------:R-:W4:Y:S05]  /*ef50*/  LDSM.16.MT88.4 R20, [R150+0x9000] ;  /* 0x009000009614783b */ /* 0x000f2a0000004200 */
[----:B------:R-:W5:Y:S08]  /*ef60*/  MUFU.EX2 R30, R30 ;  /* 0x0000001e001e7308 */ /* 0x000f700000000800 */
[----:B------:R-:W3:Y:S08]  /*ef70*/  MUFU.EX2 R31, R31 ;  /* 0x0000001f001f7308 */ /* 0x000ef00000000800 */
[----:B------:R-:W2:Y:S01]  /*ef80*/  MUFU.EX2 R127, R127 ;  /* 0x0000007f007f7308 */ /* 0x000ea20000000800 */
[----:B-----5:R-:W-:Y:S01]  /*ef90*/  F2FP.BF16.F32.PACK_AB R4, R29, R30 ;  /* 0x0000001e1d04723e */ /* 0x020fe200000010ff */
[----:B------:R-:W-:-:S04]  /*efa0*/  FADD.FTZ R30, R30, R33 ;  /* 0x000000211e1e7221 */ /* 0x000fc80000010000 */
[----:B------:R-:W-:Y:S02]  /*efb0*/  FADD.FTZ R29, R29, R30 ;  /* 0x0000001e1d1d7221 */ /* 0x000fe40000010000 */
[----:B------:R-:W5:Y:S01]  /*efc0*/  MUFU.EX2 R129, R129 ;  /* 0x0000008100817308 */ /* 0x000f620000000800 */
[----:B---3--:R-:W-:Y:S01]  /*efd0*/  F2FP.BF16.F32.PACK_AB R6, R31, R28 ;  /* 0x0000001c1f06723e */ /* 0x008fe200000010ff */
[----:B------:R-:W-:-:S04]  /*efe0*/  FADD.FTZ R28, R28, R29 ;  /* 0x0000001d1c1c7221 */ /* 0x000fc80000010000 */
[----:B------:R-:W-:Y:S01]  /*eff0*/  FADD.FTZ R31, R31, R28 ;  /* 0x0000001c1f1f7221 */ /* 0x000fe20000010000 */
[----:B--2---:R-:W-:Y:S01]  /*f000*/  F2FP.BF16.F32.PACK_AB R5, R128, R127 ;  /* 0x0000007f8005723e */ /* 0x004fe200000010ff */
[----:B------:R-:W-:-:S04]  /*f010*/  FADD.FTZ R127, R127, R0 ;  /* 0x000000007f7f7221 */ /* 0x000fc80000010000 */
[----:B------:R-:W-:Y:S01]  /*f020*/  FADD.FTZ R127, R128, R127 ;  /* 0x0000007f807f7221 */ /* 0x000fe20000010000 */
[----:B-----5:R-:W-:-:S03]  /*f030*/  F2FP.BF16.F32.PACK_AB R7, R129, R130 ;  /* 0x000000828107723e */ /* 0x020fc600000010ff */
[----:B------:R-:W-:-:S04]  /*f040*/  FADD.FTZ R130, R130, R127 ;  /* 0x0000007f82827221 */ /* 0x000fc80000010000 */
[----:B------:R-:W-:Y:S01]  /*f050*/  FADD.FTZ R130, R129, R130 ;  /* 0x0000008281827221 */ /* 0x000fe20000010000 */
        /* <DEDUP_REMOVED lines=23> */
[--C-:B------:R-:W-:Y:S01]  /*f1d0*/  FFMA.FTZ R27, R120, UR12, -R121.reuse ;  /* 0x0000000c781b7c23 */ /* 0x100fe20008010879 */
[----:B------:R-:W-:Y:S01]  /*f1e0*/  FFMA.FTZ R26, R125, UR12, -R126 ;  /* 0x0000000c7d1a7c23 */ /* 0x000fe2000801087e */
[----:B------:R-:W-:-:S04]  /*f1f0*/  FFMA.FTZ R120, R119, UR12, -R121 ;  /* 0x0000000c77787c23 */ /* 0x000fc80008010879 */
[--C-:B------:R-:W-:Y:S01]  /*f200*/  FFMA.FTZ R24, R123, UR12, -R126.reuse ;  /* 0x0000000c7b187c23 */ /* 0x100fe2000801087e */
[----:B------:R-:W-:Y:S01]  /*f210*/  FFMA.FTZ R25, R122, UR12, -R126 ;  /* 0x0000000c7a197c23 */ /* 0x000fe2000801087e */
[----:B------:R-:W5:Y:S01]  /*f220*/  MUFU.EX2 R26, R26 ;  /* 0x0000001a001a7308 */ /* 0x000f620000000800 */
[----:B------:R-:W-:-:S07]  /*f230*/  F2FP.BF16.F32.PACK_AB R7, R175, R118 ;  /* 0x00000076af07723e */ /* 0x000fce00000010ff */
[----:B------:R-:W-:Y:S08]  /*f240*/  MUFU.EX2 R24, R24 ;  /* 0x0000001800187308 */ /* 0x000ff00000000800 */
[----:B------:R-:W4:Y:S01]  /*f250*/  MUFU.EX2 R25, R25 ;  /* 0x0000001900197308 */ /* 0x000f220000000800 */
[----:B-----5:R-:W-:-:S07]  /*f260*/  F2FP.BF16.F32.PACK_AB R6, R177, R26 ;  /* 0x0000001ab106723e */ /* 0x020fce00000010ff */
[----:B------:R-:W-:Y:S08]  /*f270*/  MUFU.EX2 R27, R27 ;  /* 0x0000001b001b7308 */ /* 0x000ff00000000800 */
[----:B------:R-:W5:Y:S01]  /*f280*/  MUFU.EX2 R120, R120 ;  /* 0x0000007800787308 */ /* 0x000f620000000800 */
[----:B----4-:R-:W-:Y:S01]  /*f290*/  F2FP.BF16.F32.PACK_AB R4, R25, R24 ;  /* 0x000000181904723e */ /* 0x010fe200000010ff */
[----:B------:R-:W-:-:S04]  /*f2a0*/  FADD.FTZ R24, R24, R31 ;  /* 0x0000001f18187221 */ /* 0x000fc80000010000 */
[----:B------:R-:W-:-:S04]  /*f2b0*/  FADD.FTZ R25, R25, R24 ;  /* 0x0000001819197221 */ /* 0x000fc80000010000 */
[----:B------:R-:W-:-:S04]  /*f2c0*/  FADD.FTZ R26, R26, R25 ;  /* 0x000000191a1a7221 */ /* 0x000fc80000010000 */
[----:B------:R-:W-:Y:S01]  /*f2d0*/  FADD.FTZ R177, R177, R26 ;  /* 0x0000001ab1b17221 */ /* 0x000fe20000010000 */
[----:B-----5:R-:W-:Y:S01]  /*f2e0*/  F2FP.BF16.F32.PACK_AB R5, R120, R27 ;  /* 0x0000001b7805723e */ /* 0x020fe200000010ff */
[----:B------:R-:W-:-:S04]  /*f2f0*/  FADD.FTZ R27, R27, R130 ;  /* 0x000000821b1b7221 */ /* 0x000fc80000010000 */
[----:B------:R-:W-:Y:S02]  /*f300*/  FADD.FTZ R27, R120, R27 ;  /* 0x0000001b781b7221 */ /* 0x000fe40000010000 */
[----:B------:R-:W-:Y:S02]  /*f310*/  HMMA.16816.F32.BF16 R96, R4, R20, R96 ;  /* 0x000000140460723c */ /* 0x000fe40000041860 */
[----:B------:R-:W-:-:S04]  /*f320*/  FADD.FTZ R118, R118, R27 ;  /* 0x0000001b76767221 */ /* 0x000fc80000010000 */
[----:B------:R-:W-:Y:S01]  /*f330*/  HMMA.16816.F32.BF16 R36, R4, R22, R36 ;  /* 0x000000160424723c */ /* 0x000fe20000041824 */
[----:B------:R-:W4:Y:S01]  /*f340*/  LDSM.16.MT88.4 R20, [R152+0xb800] ;  /* 0x00b800009814783b */ /* 0x000f220000004200 */
[----:B------:R-:W-:-:S04]  /*f350*/  FADD.FTZ R175, R175, R118 ;  /* 0x00000076afaf7221 */ /* 0x000fc80000010000 */
        /* <DEDUP_REMOVED lines=10> */
[C---:B------:R-:W-:Y:S06]  /*f400*/  HMMA.16816.F32.BF16 R64, R4.reuse, R22, R64 ;  /* 0x000000160440723c */ /* 0x040fec0000041840 */
[C---:B--2---:R-:W-:Y:S06]  /*f410*/  HMMA.16816.F32.BF16 R68, R4.reuse, R16, R68 ;  /* 0x000000100444723c */ /* 0x044fec0000041844 */
        /* <DEDUP_REMOVED lines=72> */
.L_x_7874:
[----:B------:R-:W-:Y:S02]  /*f8a0*/  ULDC UR8, c[0x0][0x250] ;  /* 0x0000940000087ab9 */ /* 0x000fe40000000800 */
[----:B------:R-:W-:-:S06]  /*f8b0*/  USHF.L.U32 UR4, UR8, 0x6, URZ ;  /* 0x0000000608047899 */ /* 0x000fcc000800063f */
[----:B------:R-:W-:-:S04]  /*f8c0*/  IADD3 R5, RZ, -UR4, RZ ;  /* 0x80000004ff057c10 */ /* 0x000fc8000fffe0ff */
[----:B------:R-:W-:-:S07]  /*f8d0*/  SHF.R.S32.HI R0, RZ, 0x1f, R5 ;  /* 0x0000001fff007819 */ /* 0x000fce0000011405 */
.L_x_7875:
        /* <DEDUP_REMOVED lines=14> */
[----:B------:R-:W-:Y:S01]  /*f9c0*/  IADD3 R10, P0, R8, UR5, RZ ;  /* 0x00000005080a7c10 */ /* 0x000fe2000ff1e0ff */
[----:B------:R-:W1:Y:S01]  /*f9d0*/  S2R R0, SR_TID.X ;  /* 0x0000000000007919 */ /* 0x000e620000002100 */
[----:B------:R-:W-:Y:S02]  /*f9e0*/  LEA.HI.X R17, R104, UR11, R101, 0x1, P1 ;  /* 0x0000000b68117c11 */ /* 0x000fe400088f0c65 */
[----:B------:R-:W-:Y:S02]  /*f9f0*/  IADD3.X R11, R9, UR4, RZ, P0, !PT ;  /* 0x00000004090b7c10 */ /* 0x000fe400087fe4ff */
[----:B------:R-:W-:Y:S01]  /*fa00*/  IADD3 R104, P0, R10, UR5, RZ ;  /* 0x000000050a687c10 */ /* 0x000fe2000ff1e0ff */
[----:B------:R2:W-:Y:S03]  /*fa10*/  LDGSTS.E.BYPASS.LTC128B.128 [R164+0xa000], desc[UR6][R16.64+0x80] ;  /* 0x0a00008010a47fae */ /* 0x0005e6000b901d46 */
[----:B------:R-:W-:Y:S01]  /*fa20*/  IADD3.X R105, R11, UR4, RZ, P0, !PT ;  /* 0x000000040b697c10 */ /* 0x000fe200087fe4ff */
[----:B------:R-:W-:Y:S04]  /*fa30*/  LDGSTS.E.BYPASS.LTC128B.128 [R164+0x8800], desc[UR6][R8.64] ;  /* 0x0880000008a47fae */ /* 0x000fe8000b901d46 */
[----:B------:R-:W-:Y:S04]  /*fa40*/  LDGSTS.E.BYPASS.LTC128B.128 [R164+0xa800], desc[UR6][R8.64+0x80] ;  /* 0x0a80008008a47fae */ /* 0x000fe8000b901d46 */
[----:B------:R-:W-:Y:S04]  /*fa50*/  LDGSTS.E.BYPASS.LTC128B.128 [R164+0x9000], desc[UR6][R10.64] ;  /* 0x090000000aa47fae */ /* 0x000fe8000b901d46 */
[----:B------:R3:W-:Y:S04]  /*fa60*/  LDGSTS.E.BYPASS.LTC128B.128 [R164+0xb000], desc[UR6][R10.64+0x80] ;  /* 0x0b0000800aa47fae */ /* 0x0007e8000b901d46 */
[----:B------:R-:W-:Y:S04]  /*fa70*/  LDGSTS.E.BYPASS.LTC128B.128 [R164+0x9800], desc[UR6][R104.64] ;  /* 0x0980000068a47fae */ /* 0x000fe8000b901d46 */
[----:B------:R4:W-:Y:S01]  /*fa80*/  LDGSTS.E.BYPASS.LTC128B.128 [R164+0xb800], desc[UR6][R104.64+0x80] ;  /* 0x0b80008068a47fae */ /* 0x0009e2000b901d46 */
[----:B-1----:R-:W-:-:S03]  /*fa90*/  IMAD.SHL.U32 R0, R0, 0x2, RZ ;  /* 0x0000000200007824 */ /* 0x002fc600078e00ff */
[----:B------:R-:W-:Y:S04]  /*faa0*/  LDSM.16.M88.4 R32, [R158] ;  /* 0x000000009e20783b */ /* 0x000fe80000000200 */
[----:B------:R-:W2:Y:S04]  /*fab0*/  LDSM.16.M88.4 R12, [R157+0x4000] ;  /* 0x004000009d0c783b */ /* 0x000ea80000000200 */
[----:B------:R-:W3:Y:S04]  /*fac0*/  LDSM.16.M88.4 R4, [R157+0x4800] ;  /* 0x004800009d04783b */ /* 0x000ee80000000200 */
[----:B------:R-:W1:Y:S04]  /*fad0*/  LDSM.16.M88.4 R108, [R157+0x5000] ;  /* 0x005000009d6c783b */ /* 0x000e680000000200 */
[----:B------:R-:W4:Y:S04]  /*fae0*/  LDSM.16.M88.4 R24, [R157+0x5800] ;  /* 0x005800009d18783b */ /* 0x000f280000000200 */
[----:B------:R-:W-:Y:S04]  /*faf0*/  LDSM.16.M88.4 R28, [R156] ;  /* 0x000000009c1c783b */ /* 0x000fe80000000200 */
[----:B------:R-:W5:Y:S04]  /*fb00*/  LDSM.16.M88.4 R20, [R155] ;  /* 0x000000009b14783b */ /* 0x000f680000000200 */
[----:B------:R-:W5:Y:S04]  /*fb10*/  LDSM.16.M88.4 R120, [R146] ;  /* 0x000000009278783b */ /* 0x000f680000000200 */
[----:B------:R-:W5:Y:S04]  /*fb20*/  LDSM.16.M88.4 R116, [R145] ;  /* 0x000000009174783b */ /* 0x000f680000000200 */
[----:B------:R-:W5:Y:S04]  /*fb30*/  LDSM.16.M88.4 R128, [R147] ;  /* 0x000000009380783b */ /* 0x000f680000000200 */
[----:B------:R-:W-:Y:S01]  /*fb40*/  LDSM.16.M88.4 R124, [R151+0x4800] ;  /* 0x00480000977c783b */ /* 0x000fe20000000200 */
[C---:B--2---:R-:W-:Y:S03]  /*fb50*/  HMMA.16816.F32.BF16 R16, R32.reuse, R12, RZ ;  /* 0x0000000c2010723c */ /* 0x044fe600000418ff */
[----:B------:R-:W0:Y:S03]  /*fb60*/  LDGDEPBAR ;  /* 0x00000000000079af */ /* 0x000e260000000000 */
[C---:B------:R-:W-:Y:S06]  /*fb70*/  HMMA.16816.F32.BF16 R12, R32.reuse, R14, RZ ;  /* 0x0000000e200c723c */ /* 0x040fec00000418ff */
[C---:B---3--:R-:W-:Y:S06]  /*fb80*/  HMMA.16816.F32.BF16 R8, R32.reuse, R4, RZ ;  /* 0x000000042008723c */ /* 0x048fec00000418ff */
[C---:B-1----:R-:W-:Y:S06]  /*fb90*/  HMMA.16816.F32.BF16 R112, R32.reuse, R108, RZ ;  /* 0x0000006c2070723c */ /* 0x042fec00000418ff */
[C---:B------:R-:W-:Y:S06]  /*fba0*/  HMMA.16816.F32.BF16 R4, R32.reuse, R6, RZ ;  /* 0x000000062004723c */ /* 0x040fec00000418ff */
[C---:B------:R-:W-:Y:S06]  /*fbb0*/  HMMA.16816.F32.BF16 R108, R32.reuse, R110, RZ ;  /* 0x0000006e206c723c */ /* 0x040fec00000418ff */
[C---:B----4-:R-:W-:Y:S06]  /*fbc0*/  HMMA.16816.F32.BF16 R104, R32.reuse, R24, RZ ;  /* 0x000000182068723c */ /* 0x050fec00000418ff */
        /* <DEDUP_REMOVED lines=83> */
[CC--:B------:R-:W-:Y:S01]  /*10100*/  ISETP.GE.AND P2, PT, R0.reuse, R2.reuse, PT ;  /* 0x000000020000720c */ /* 0x0c0fe20003f46270 */
[C---:B------:R-:W-:Y:S01]  /*10110*/  VIADD R25, R0.reuse, 0x10 ;  /* 0x0000001000197836 */ /* 0x040fe20000000000 */
[C---:B------:R-:W-:Y:S01]  /*10120*/  ISETP.GE.AND P0, PT, R0.reuse, R103, PT ;  /* 0x000000670000720c */ /* 0x040fe20003f06270 */
[C---:B------:R-:W-:Y:S01]  /*10130*/  VIADD R21, R0.reuse, 0x8 ;  /* 0x0000000800157836 */ /* 0x040fe20000000000 */
[----:B------:R-:W-:Y:S01]  /*10140*/  HMMA.16816.F32.BF16 R4, R28, R22, R4 ;  /* 0x000000161c04723c */ /* 0x000fe20000041804 */
[----:B------:R-:W-:Y:S01]  /*10150*/  VIADD R20, R0, 0x9 ;  /* 0x0000000900147836 */ /* 0x000fe20000000000 */
[----:B------:R-:W-:-:S02]  /*10160*/  ISETP.GE.AND P4, PT, R24, R2, PT ;  /* 0x000000021800720c */ /* 0x000fc40003f86270 */
[----:B------:R-:W-:Y:S02]  /*10170*/  FSEL R16, R16, -INF , !P2 ;  /* 0xff80000010107808 */ /* 0x000fe40005000000 */
[----:B------:R-:W-:Y:S02]  /*10180*/  FSEL R129, R18, -INF , !P0 ;  /* 0xff80000012817808 */ /* 0x000fe40004000000 */
[CC--:B------:R-:W-:Y:S02]  /*10190*/  ISETP.GE.AND P6, PT, R21.reuse, R2.reuse, PT ;  /* 0x000000021500720c */ /* 0x0c0fe40003fc6270 */
[-C--:B------:R-:W-:Y:S02]  /*101a0*/  ISETP.GE.AND P5, PT, R21, R103.reuse, PT ;  /* 0x000000671500720c */ /* 0x080fe40003fa6270 */
[C---:B------:R-:W-:Y:S02]  /*101b0*/  ISETP.GE.AND P2, PT, R20.reuse, R2, PT ;  /* 0x000000021400720c */ /* 0x040fe40003f46270 */
[-C--:B------:R-:W-:Y:S01]  /*101c0*/  ISETP.GE.AND P0, PT, R20, R103.reuse, PT ;  /* 0x000000671400720c */ /* 0x080fe20003f06270 */
[----:B--2---:R-:W-:Y:S01]  /*101d0*/  HMMA.16816.F32.BF16 R112, R28, R116, R112 ;  /* 0x000000741c70723c */ /* 0x004fe20000041870 */
[----:B------:R-:W1:Y:S01]  /*101e0*/  LDSM.16.M88.4 R20, [R144+0x3800] ;  /* 0x003800009014783b */ /* 0x000e620000000200 */
[----:B------:R-:W-:Y:S01]  /*101f0*/  ISETP.GE.AND P1, PT, R24, R103, PT ;  /* 0x000000671800720c */ /* 0x000fe20003f26270 */
[----:B------:R-:W-:Y:S01]  /*10200*/  VIADD R24, R0, 0x11 ;  /* 0x0000001100187836 */ /* 0x000fe20000000000 */
[----:B------:R-:W-:Y:S01]  /*10210*/  FSEL R18, R17, -INF , !P4 ;  /* 0xff80000011127808 */ /* 0x000fe20006000000 */
[----:B------:R-:W-:-:S04]  /*10220*/  DEPBAR.LE SB0, 0x0 ;  /* 0x000080000000791a */ /* 0x000fc80000000000 */
[----:B------:R-:W-:Y:S01]  /*10230*/  HMMA.16816.F32.BF16 R108, R28, R118, R108 ;  /* 0x000000761c6c723c */ /* 0x000fe2000004186c */
[----:B------:R-:W-:Y:S02]  /*10240*/  FSEL R19, R19, -INF , !P1 ;  /* 0xff80000013137808 */ /* 0x000fe40004800000 */
[----:B------:R-:W-:Y:S01]  /*10250*/  FSEL R17, R14, -INF , !P5 ;  /* 0xff8000000e117808 */ /* 0x000fe20006800000 */
[----:B------:R-:W-:Y:S01]  /*10260*/  VIADD R14, R0, 0x18 ;  /* 0x00000018000e7836 */ /* 0x000fe20000000000 */
[----:B------:R-:W-:Y:S01]  /*10270*/  BAR.SYNC.DEFER_BLOCKING 0x0 ;  /* 0x0000000000007b1d */ /* 0x000fe20000010000 */
[----:B------:R-:W-:Y:S02]  /*10280*/  ISETP.GE.AND P1, PT, R25, R103, PT ;  /* 0x000000671900720c */ /* 0x000fe40003f26270 */
[----:B------:R-:W-:Y:S02]  /*10290*/  FSEL R128, R12, -INF , !P6 ;  /* 0xff8000000c807808 */ /* 0x000fe40007000000 */
[----:B------:R-:W-:Y:S01]  /*102a0*/  FSEL R12, R13, -INF , !P2 ;  /* 0xff8000000d0c7808 */ /* 0x000fe20005000000 */
[----:B------:R-:W-:Y:S01]  /*102b0*/  VIADD R13, R0, 0x19 ;  /* 0x00000019000d7836 */ /* 0x000fe20000000000 */
[----:B------:R-:W-:Y:S01]  /*102c0*/  FSEL R127, R10, -INF , !P1 ;  /* 0xff8000000a7f7808 */ /* 0x000fe20004800000 */
[----:B------:R-:W-:Y:S01]  /*102d0*/  VIADD R10, R0, 0x20 ;  /* 0x00000020000a7836 */ /* 0x000fe20000000000 */
[----:B------:R-:W-:-:S02]  /*102e0*/  ISETP.GE.AND P6, PT, R24, R2, PT ;  /* 0x000000021800720c */ /* 0x000fc40003fc6270 */
[-C--:B------:R-:W-:Y:S02]  /*102f0*/  ISETP.GE.AND P5, PT, R24, R103.reuse, PT ;  /* 0x000000671800720c */ /* 0x080fe40003fa6270 */
[----:B------:R-:W-:Y:S02]  /*10300*/  FSEL R15, R15, -INF , !P0 ;  /* 0xff8000000f0f7808 */ /* 0x000fe40004000000 */
[CC--:B------:R-:W-:Y:S02]  /*10310*/  ISETP.GE.AND P2, PT, R14.reuse, R2.reuse, PT ;  /* 0x000000020e00720c */ /* 0x0c0fe40003f46270 */
[----:B------:R-:W-:Y:S02]  /*10320*/  ISETP.GE.AND P0, PT, R14, R103, PT ;  /* 0x000000670e00720c */ /* 0x000fe40003f06270 */
[----:B------:R-:W-:Y:S02]  /*10330*/  ISETP.GE.AND P4, PT, R25, R2, PT ;  /* 0x000000021900720c */ /* 0x000fe40003f86270 */
[----:B------:R-:W-:-:S02]  /*10340*/  FSEL R126, R9, -INF , !P6 ;  /* 0xff800000097e7808 */ /* 0x000fc40007000000 */
[----:B------:R-:W-:Y:S02]  /*10350*/  FSEL R125, R11, -INF , !P5 ;  /* 0xff8000000b7d7808 */ /* 0x000fe40006800000 */
[----:B------:R-:W-:Y:S01]  /*10360*/  FSEL R118, R4, -INF , !P2 ;  /* 0xff80000004767808 */ /* 0x000fe20005000000 */
[----:B------:R-:W-:Y:S01]  /*10370*/  VIADD R4, R0, 0x29 ;  /* 0x0000002900047836 */ /* 0x000fe20000000000 */
[C---:B-1----:R-:W-:Y:S01]  /*10380*/  HMMA.16816.F32.BF16 R104, R28.reuse, R20, R104 ;  /* 0x000000141c68723c */ /* 0x042fe20000041868 */
[CC--:B------:R-:W-:Y:S02]  /*10390*/  ISETP.GE.AND P6, PT, R10.reuse, R2.reuse, PT ;  /* 0x000000020a00720c */ /* 0x0c0fe40003fc6270 */
[-C--:B------:R-:W-:Y:S02]  /*103a0*/  ISETP.GE.AND P5, PT, R10, R103.reuse, PT ;  /* 0x000000670a00720c */ /* 0x080fe40003fa6270 */
[----:B------:R-:W-:Y:S01]  /*103b0*/  FSEL R117, R6, -INF , !P0 ;  /* 0xff80000006757808 */ /* 0x000fe20004000000 */
[----:B------:R-:W-:Y:S01]  /*103c0*/  VIADD R6, R0, 0x28 ;  /* 0x0000002800067836 */ /* 0x000fe20000000000 */
[----:B------:R-:W-:Y:S01]  /*103d0*/  FSEL R124, R8, -INF , !P4 ;  /* 0xff800000087c7808 */ /* 0x000fe20006000000 */
[----:B------:R-:W-:Y:S01]  /*103e0*/  VIADD R8, R0, 0x21 ;  /* 0x0000002100087836 */ /* 0x000fe20000000000 */
[C---:B------:R-:W-:Y:S01]  /*103f0*/  ISETP.GE.AND P1, PT, R13.reuse, R103, PT ;  /* 0x000000670d00720c */ /* 0x040fe20003f26270 */
[----:B------:R-:W-:Y:S01]  /*10400*/  HMMA.16816.F32.BF16 R32, R28, R22, R32 ;  /* 0x000000161c20723c */ /* 0x000fe20000041820 */
[----:B------:R-:W-:-:S02]  /*10410*/  ISETP.GE.AND P4, PT, R13, R2, PT ;  /* 0x000000020d00720c */ /* 0x000fc40003f86270 */
[----:B------:R-:W-:Y:S02]  /*10420*/  FSEL R26, R112, -INF , !P6 ;  /* 0xff800000701a7808 */ /* 0x000fe40007000000 */
        /* <DEDUP_REMOVED lines=8> */
[-C--:B------:R-:W-:Y:S02]  /*104b0*/  ISETP.GE.AND P0, PT, R8, R103.reuse, PT ;  /* 0x000000670800720c */ /* 0x080fe40003f06270 */
[----:B------:R-:W-:Y:S02]  /*104c0*/  FSEL R122, R108, -INF , !P1 ;  /* 0xff8000006c7a7808 */ /* 0x000fe40004800000 */
[----:B------:R-:W-:Y:S02]  /*104d0*/  FSEL R25, R115, -INF , !P0 ;  /* 0xff80000073197808 */ /* 0x000fe40004000000 */
[----:B------:R-:W-:Y:S02]  /*104e0*/  ISETP.GE.AND P1, PT, R4, R2, PT ;  /* 0x000000020400720c */ /* 0x000fe40003f26270 */
[----:B------:R-:W-:Y:S02]  /*104f0*/  ISETP.GE.AND P0, PT, R5, R103, PT ;  /* 0x000000670500720c */ /* 0x000fe40003f06270 */
[----:B------:R-:W-:-:S02]  /*10500*/  FSEL R112, R105, -INF , !P1 ;  /* 0xff80000069707808 */ /* 0x000fc40004800000 */
[----:B------:R-:W-:Y:S02]  /*10510*/  ISETP.GE.AND P4, PT, R6, R103, PT ;  /* 0x000000670600720c */ /* 0x000fe40003f86270 */
[----:B------:R-:W-:Y:S02]  /*10520*/  FSEL R105, R106, -INF , !P0 ;  /* 0xff8000006a697808 */ /* 0x000fe40004000000 */
[----:B------:R-:W-:Y:S02]  /*10530*/  ISETP.GT.AND P0, PT, R170, R159, PT ;  /* 0x0000009faa00720c */ /* 0x000fe40003f04270 */
[-C--:B------:R-:W-:Y:S02]  /*10540*/  ISETP.GE.AND P2, PT, R8, R2.reuse, PT ;  /* 0x000000020800720c */ /* 0x080fe40003f46270 */
[----:B------:R-:W-:Y:S02]  /*10550*/  FSEL R119, R110, -INF , !P4 ;  /* 0xff8000006e777808 */ /* 0x000fe40006000000 */
        /* <DEDUP_REMOVED lines=8> */
[-C--:B------:R-:W-:Y:S02]  /*105e0*/  ISETP.GE.AND P6, PT, R4, R2.reuse, PT ;  /* 0x000000020400720c */ /* 0x080fe40003fc6270 */
        /* <DEDUP_REMOVED lines=70> */
.L_x_7877:
[----:B------:R-:W-:Y:S02]  /*10a50*/  ULDC UR8, c[0x0][0x248] ;  /* 0x0000920000087ab9 */ /* 0x000fe40000000800 */
[----:B------:R-:W-:-:S06]  /*10a60*/  USHF.L.U32 UR4, UR8, 0x6, URZ ;  /* 0x0000000608047899 */ /* 0x000fcc000800063f */
[----:B------:R-:W-:-:S04]  /*10a70*/  IADD3 R6, RZ, -UR4, RZ ;  /* 0x80000004ff067c10 */ /* 0x000fc8000fffe0ff */
[----:B------:R-:W-:-:S07]  /*10a80*/  SHF.R.S32.HI R0, RZ, 0x1f, R6 ;  /* 0x0000001fff007819 */ /* 0x000fce0000011406 */
.L_x_7878:
[----:B------:R-:W-:Y:S01]  /*10a90*/  USHF.L.U32 UR4, UR8, 0x5, URZ ;  /* 0x0000000508047899 */ /* 0x000fe2000800063f */
[C---:B------:R-:W-:Y:S01]  /*10aa0*/  LEA R166, P1, R6.reuse, R166, 0x1 ;  /* 0x000000a606a67211 */ /* 0x040fe200078208ff */
[----:B------:R-:W-:Y:S02]  /*10ab0*/  ULDC UR5, c[0x0][0x24c] ;  /* 0x0000930000057ab9 */ /* 0x000fe40000000800 */
[----:B------:R-:W-:Y:S01]  /*10ac0*/  USHF.L.U64.HI UR5, UR8, 0x5, UR5 ;  /* 0x0000000508057899 */ /* 0x000fe20008010205 */
[----:B------:R-:W-:Y:S02]  /*10ad0*/  LEA.HI.X R165, R6, R165, R0, 0x1, P1 ;  /* 0x000000a506a57211 */ /* 0x000fe400008f0c00 */
[----:B------:R-:W-:-:S03]  /*10ae0*/  IADD3 R6, P1, R166, UR4, RZ ;  /* 0x00000004a6067c10 */ /* 0x000fc6000ff3e0ff */
        /* <DEDUP_REMOVED lines=18> */
.L_x_7876:
        /* <DEDUP_REMOVED lines=54> */
[--C-:B------:R-:W-:Y:S01]  /*10f70*/  FFMA.FTZ R0, R17, UR12, -R104.reuse ;  /* 0x0000000c11007c23 */ /* 0x100fe20008010868 */
[----:B------:R-:W-:Y:S01]  /*10f80*/  FFMA.FTZ R33, R15, UR12, -R104 ;  /* 0x0000000c0f217c23 */ /* 0x000fe20008010868 */
[----:B------:R-:W1:Y:S01]  /*10f90*/  LDSM.16.MT88.4 R16, [R152+0x8000] ;  /* 0x008000009810783b */ /* 0x000e620000004200 */
[----:B------:R-:W-:Y:S01]  /*10fa0*/  FADD.FTZ R4, R100, -R5 ;  /* 0x8000000564047221 */ /* 0x000fe20000010000 */
[----:B------:R-:W-:Y:S01]  /*10fb0*/  FADD.FTZ R6, R3, -R6 ;  /* 0x8000000603067221 */ /* 0x000fe20000010000 */
        /* <DEDUP_REMOVED lines=106> */
[C---:B-1----:R-:W-:Y:S01]  /*11660*/  HMMA.16816.F32.BF16 R92, R4.reuse, R16, R92 ;  /* 0x00000010045c723c */ /* 0x042fe2000004185c */
[----:B------:R-:W-:Y:S01]  /*11670*/  FMUL.FTZ R81, R81, R35 ;  /* 0x0000002351517220 */ /* 0x000fe20000410000 */
[----:B------:R-:W-:Y:S01]  /*11680*/  MUFU.EX2 R113, R113 ;  /* 0x0000007100717308 */ /* 0x000fe20000000800 */
[-C--:B------:R-:W-:Y:S01]  /*11690*/  FMUL.FTZ R82, R82, R3.reuse ;  /* 0x0000000352527220 */ /* 0x080fe20000410000 */
[----:B------:R-:W-:Y:S01]  /*116a0*/  FMUL.FTZ R83, R83, R3 ;  /* 0x0000000353537220 */ /* 0x000fe20000410000 */
[-C--:B------:R-:W-:Y:S01]  /*116b0*/  FMUL.FTZ R84, R84, R35.reuse ;  /* 0x0000002354547220 */ /* 0x080fe20000410000 */
[C---:B------:R-:W-:Y:S01]  /*116c0*/  HMMA.16816.F32.BF16 R56, R4.reuse, R18, R56 ;  /* 0x000000120438723c */ /* 0x040fe20000041838 */
[----:B------:R-:W1:Y:S01]  /*116d0*/  LDSM.16.MT88.4 R16, [R149+0xa000] ;  /* 0x00a000009510783b */ /* 0x000e620000004200 */
[----:B------:R-:W-:Y:S01]  /*116e0*/  FMUL.FTZ R85, R85, R35 ;  /* 0x0000002355557220 */ /* 0x000fe20000410000 */
        /* <DEDUP_REMOVED lines=9> */
[----:B------:R-:W-:Y:S01]  /*11780*/  HMMA.16816.F32.BF16 R64, R4, R14, R64 ;  /* 0x0000000e0440723c */ /* 0x000fe20000041840 */
[----:B------:R-:W2:Y:S01]  /*11790*/  LDSM.16.MT88.4 R12, [R148+0xa000] ;  /* 0x00a00000940c783b */ /* 0x000ea20000004200 */
[----:B------:R-:W4:Y:S01]  /*117a0*/  MUFU.EX2 R115, R115 ;  /* 0x0000007300737308 */ /* 0x000f220000000800 */
[----:B------:R-:W-:Y:S01]  /*117b0*/  FFMA.FTZ R3, R175, R3, R34 ;  /* 0x00000003af037223 */ /* 0x000fe20000010022 */
[----:B------:R-:W-:-:S02]  /*117c0*/  FADD.FTZ R30, R30, R35 ;  /* 0x000000231e1e7221 */ /* 0x000fc40000010000 */
[C---:B---3--:R-:W-:Y:S01]  /*117d0*/  HMMA.16816.F32.BF16 R68, R4.reuse, R8, R68 ;  /* 0x000000080444723c */ /* 0x048fe20000041844 */
[----:B------:R-:W-:Y:S01]  /*117e0*/  FADD.FTZ R3, R2, R3 ;  /* 0x0000000302037221 */ /* 0x000fe20000010000 */
[----:B------:R-:W-:Y:S02]  /*117f0*/  FADD.FTZ R29, R29, R30 ;  /* 0x0000001e1d1d7221 */ /* 0x000fe40000010000 */
[----:B------:R-:W3:Y:S01]  /*11800*/  MUFU.EX2 R118, R118 ;  /* 0x0000007600767308 */ /* 0x000ee20000000800 */
        /* <DEDUP_REMOVED lines=8> */
[----:B---3--:R-:W-:Y:S01]  /*11890*/  FADD.FTZ R3, R118, R3 ;  /* 0x0000000376037221 */ /* 0x008fe20000010000 */
[C---:B-1----:R-:W-:Y:S06]  /*118a0*/  HMMA.16816.F32.BF16 R76, R4.reuse, R16, R76 ;  /* 0x00000010044c723c */ /* 0x042fec000004184c */
[----:B------:R-:W1:Y:S01]  /*118b0*/  MUFU.EX2 R123, R123 ;  /* 0x0000007b007b7308 */ /* 0x000e620000000800 */
[C---:B------:R-:W-:Y:S01]  /*118c0*/  HMMA.16816.F32.BF16 R80, R4.reuse, R18, R80 ;  /* 0x000000120450723c */ /* 0x040fe20000041850 */
[----:B------:R-:W3:Y:S05]  /*118d0*/  LDSM.16.MT88.4 R16, [R149+0x8800] ;  /* 0x008800009510783b */ /* 0x000eea0000004200 */
[C---:B--2---:R-:W-:Y:S01]  /*118e0*/  HMMA.16816.F32.BF16 R84, R4.reuse, R12, R84 ;  /* 0x0000000c0454723c */ /* 0x044fe20000041854 */
[----:B------:R-:W2:Y:S05]  /*118f0*/  MUFU.EX2 R124, R124 ;  /* 0x0000007c007c7308 */ /* 0x000eaa0000000800 */
[----:B------:R-:W-:Y:S01]  /*11900*/  HMMA.16816.F32.BF16 R88, R4, R14, R88 ;  /* 0x0000000e0458723c */ /* 0x000fe20000041858 */
[----:B------:R-:W3:Y:S02]  /*11910*/  LDSM.16.MT88.4 R12, [R152+0xa800] ;  /* 0x00a80000980c783b */ /* 0x000ee40000004200 */
        /* <DEDUP_REMOVED lines=8> */
[----:B------:R-:W-:Y:S01]  /*119a0*/  FADD.FTZ R116, R116, R3 ;  /* 0x0000000374747221 */ /* 0x000fe20000010000 */
[----:B------:R-:W-:Y:S02]  /*119b0*/  MOV R100, R32 ;  /* 0x0000002000647202 */ /* 0x000fe40000000f00 */
[----:B------:R-:W-:Y:S01]  /*119c0*/  FADD.FTZ R113, R113, R0 ;  /* 0x0000000071717221 */ /* 0x000fe20000010000 */
[----:B------:R-:W-:Y:S01]  /*119d0*/  FADD.FTZ R117, R117, R116 ;  /* 0x0000007475757221 */ /* 0x000fe20000010000 */
[----:B-----5:R-:W-:Y:S01]  /*119e0*/  HMMA.16816.F32.BF16 R96, R4, R8, R96 ;  /* 0x000000080460723c */ /* 0x020fe20000041860 */
[----:B------:R-:W4:Y:S01]  /*119f0*/  MUFU.EX2 R120, R120 ;  /* 0x0000007800787308 */ /* 0x000f220000000800 */
[----:B------:R-:W-:-:S04]  /*11a00*/  FADD.FTZ R114, R114, R113 ;  /* 0x0000007172727221 */ /* 0x000fc80000010000 */
[C---:B------:R-:W-:Y:S01]  /*11a10*/  HMMA.16816.F32.BF16 R36, R4.reuse, R10, R36 ;  /* 0x0000000a0424723c */ /* 0x040fe20000041824 */
[----:B------:R-:W5:Y:S01]  /*11a20*/  LDSM.16.MT88.4 R8, [R148+0x8800] ;  /* 0x008800009408783b */ /* 0x000f620000004200 */
[----:B-1----:R-:W-:Y:S01]  /*11a30*/  FADD.FTZ R3, R123, R114 ;  /* 0x000000727b037221 */ /* 0x002fe20000010000 */
[----:B------:R-:W1:Y:S03]  /*11a40*/  MUFU.EX2 R127, R127 ;  /* 0x0000007f007f7308 */ /* 0x000e660000000800 */
[----:B------:R-:W-:Y:S01]  /*11a50*/  HMMA.16816.F32.BF16 R40, R4, R20, R40 ;  /* 0x000000140428723c */ /* 0x000fe20000041828 */
[----:B--2---:R-:W-:-:S04]  /*11a60*/  FADD.FTZ R3, R124, R3 ;  /* 0x000000037c037221 */ /* 0x004fc80000010000 */
[----:B------:R-:W-:Y:S01]  /*11a70*/  MUFU.EX2 R119, R119 ;  /* 0x0000007700777308 */ /* 0x000fe20000000800 */
[----:B------:R-:W-:Y:S01]  /*11a80*/  HMMA.16816.F32.BF16 R44, R4, R22, R44 ;  /* 0x00000016042c723c */ /* 0x000fe2000004182c */
[----:B------:R-:W2:Y:S01]  /*11a90*/  LDSM.16.MT88.4 R20, [R150+0xa800] ;  /* 0x00a800009614783b */ /* 0x000ea20000004200 */
[----:B----4-:R-:W-:-:S04]  /*11aa0*/  FADD.FTZ R0, R120, R117 ;  /* 0x0000007578007221 */ /* 0x010fc80000010000 */
[----:B---3--:R-:W-:Y:S01]  /*11ab0*/  HMMA.16816.F32.BF16 R48, R4, R16, R48 ;  /* 0x000000100430723c */ /* 0x008fe20000041830 */
[----:B------:R-:W3:Y:S01]  /*11ac0*/  MUFU.EX2 R126, R126 ;  /* 0x0000007e007e7308 */ /* 0x000ee20000000800 */
[----:B-1----:R-:W-:-:S04]  /*11ad0*/  FADD.FTZ R0, R127, R0 ;  /* 0x000000007f007221 */ /* 0x002fc80000010000 */
[C---:B------:R-:W-:Y:S01]  /*11ae0*/  HMMA.16816.F32.BF16 R52, R4.reuse, R18, R52 ;  /* 0x000000120434723c */ /* 0x040fe20000041834 */
[----:B------:R-:W1:Y:S02]  /*11af0*/  LDSM.16.MT88.4 R16, [R149+0xa800] ;  /* 0x00a800009510783b */ /* 0x000e640000004200 */
        /* <DEDUP_REMOVED lines=14> */
[C---:B-1----:R-:W-:Y:S06]  /*11be0*/  HMMA.16816.F32.BF16 R76, R4.reuse, R16, R76 ;  /* 0x00000010044c723c */ /* 0x042fec000004184c */
[C---:B------:R-:W-:Y:S01]  /*11bf0*/  HMMA.16816.F32.BF16 R80, R4.reuse, R18, R80 ;  /* 0x000000120450723c */ /* 0x040fe20000041850 */
[----:B------:R-:W1:Y:S05]  /*11c00*/  LDSM.16.MT88.4 R16, [R149+0x9000] ;  /* 0x009000009510783b */ /* 0x000e6a0000004200 */
[C---:B-----5:R-:W-:Y:S06]  /*11c10*/  HMMA.16816.F32.BF16 R84, R4.reuse, R8, R84 ;  /* 0x000000080454723c */ /* 0x060fec0000041854 */
[----:B------:R-:W-:Y:S01]  /*11c20*/  HMMA.16816.F32.BF16 R88, R4, R10, R88 ;  /* 0x0000000a0458723c */ /* 0x000fe20000041858 */
[----:B------:R-:W-:Y:S06]  /*11c30*/  LDSM.16.MT88.4 R8, [R152+0xb000] ;  /* 0x00b000009808783b */ /* 0x000fec0000004200 */
[----:B------:R-:W-:-:S02]  /*11c40*/  F2FP.BF16.F32.PACK_AB R4, R124, R123 ;  /* 0x0000007b7c04723e */ /* 0x000fc400000010ff */
[----:B------:R-:W-:Y:S02]  /*11c50*/  F2FP.BF16.F32.PACK_AB R5, R127, R120 ;  /* 0x000000787f05723e */ /* 0x000fe400000010ff */
[----:B------:R-:W-:Y:S01]  /*11c60*/  F2FP.BF16.F32.PACK_AB R6, R125, R122 ;  /* 0x0000007a7d06723e */ /* 0x000fe200000010ff */
[----:B------:R-:W-:Y:S01]  /*11c70*/  FADD.FTZ R122, R122, R3 ;  /* 0x000000037a7a7221 */ /* 0x000fe20000010000 */
[C---:B---3--:R-:W-:Y:S01]  /*11c80*/  F2FP.BF16.F32.PACK_AB R7, R126.reuse, R119 ;  /* 0x000000777e07723e */ /* 0x048fe200000010ff */
[----:B------:R-:W-:Y:S01]  /*11c90*/  FADD.FTZ R119, R119, R0 ;  /* 0x0000000077777221 */ /* 0x000fe20000010000 */
[----:B------:R-:W-:Y:S01]  /*11ca0*/  MOV R3, R31 ;  /* 0x0000001f00037202 */ /* 0x000fe20000000f00 */
[----:B------:R-:W-:Y:S02]  /*11cb0*/  FADD.FTZ R125, R125, R122 ;  /* 0x0000007a7d7d7221 */ /* 0x000fe40000010000 */
[----:B------:R-:W-:Y:S02]  /*11cc0*/  FADD.FTZ R126, R126, R119 ;  /* 0x000000777e7e7221 */ /* 0x000fe40000010000 */
[C---:B------:R-:W-:Y:S06]  /*11cd0*/  HMMA.16816.F32.BF16 R40, R4.reuse, R24, R40 ;  /* 0x000000180428723c */ /* 0x040fec0000041828 */
[C---:B------:R-:W-:Y:S01]  /*11ce0*/  HMMA.16816.F32.BF16 R44, R4.reuse, R26, R44 ;  /* 0x0000001a042c723c */ /* 0x040fe2000004182c */
[----:B------:R-:W3:Y:S05]  /*11cf0*/  LDSM.16.MT88.4 R24, [R149+0xb000] ;  /* 0x00b000009518783b */ /* 0x000eea0000004200 */
[C---:B--2---:R-:W-:Y:S06]  /*11d00*/  HMMA.16816.F32.BF16 R96, R4.reuse, R20, R96 ;  /* 0x000000140460723c */ /* 0x044fec0000041860 */
[C---:B------:R-:W-:Y:S01]  /*11d10*/  HMMA.16816.F32.BF16 R36, R4.reuse, R22, R36 ;  /* 0x000000160424723c */ /* 0x040fe20000041824 */
[----:B------:R-:W-:Y:S05]  /*11d20*/  LDSM.16.MT88.4 R20, [R148+0xb000] ;  /* 0x00b000009414783b */ /* 0x000fea0000004200 */
[C---:B-1----:R-:W-:Y:S06]  /*11d30*/  HMMA.16816.F32.BF16 R48, R4.reuse, R16, R48 ;  /* 0x000000100430723c */ /* 0x042fec0000041830 */
[C---:B------:R-:W-:Y:S01]  /*11d40*/  HMMA.16816.F32.BF16 R52, R4.reuse, R18, R52 ;  /* 0x000000120434723c */ /* 0x040fe20000041834 */
[----:B------:R-:W1:Y:S05]  /*11d50*/  LDSM.16.MT88.4 R16, [R150+0xb000] ;  /* 0x00b000009610783b */ /* 0x000e6a0000004200 */
[C---:B------:R-:W-:Y:S06]  /*11d60*/  HMMA.16816.F32.BF16 R92, R4.reuse, R12, R92 ;  /* 0x0000000c045c723c */ /* 0x040fec000004185c */
[C---:B------:R-:W-:Y:S01]  /*11d70*/  HMMA.16816.F32.BF16 R56, R4.reuse, R14, R56 ;  /* 0x0000000e0438723c */ /* 0x040fe20000041838 */
[----:B------:R-:W2:Y:S05]  /*11d80*/  LDSM.16.MT88.4 R12, [R152+0x9800] ;  /* 0x00980000980c783b */ /* 0x000eaa0000004200 */
[C---:B---3--:R-:W-:Y:S01]  /*11d90*/  HMMA.16816.F32.BF16 R76, R4.reuse, R24, R76 ;  /* 0x00000018044c723c */ /* 0x048fe2000004184c */
[----:B------:R-:W3:Y:S05]  /*11da0*/  MUFU.EX2 R24, R107 ;  /* 0x0000006b00187308 */ /* 0x000eea0000000800 */
[----:B------:R-:W-:Y:S01]  /*11db0*/  HMMA.16816.F32.BF16 R80, R4, R26, R80 ;  /* 0x0000001a0450723c */ /* 0x000fe20000041850 */
[----:B------:R-:W-:-:S05]  /*11dc0*/  FFMA.FTZ R25, R103, UR12, -R104 ;  /* 0x0000000c67197c23 */ /* 0x000fca0008010868 */
[C---:B------:R-:W-:Y:S01]  /*11dd0*/  HMMA.16816.F32.BF16 R60, R4.reuse, R8, R60 ;  /* 0x00000008043c723c */ /* 0x040fe2000004183c */
[----:B------:R-:W-:Y:S01]  /*11de0*/  FFMA.FTZ R26, R101, UR12, -R104 ;  /* 0x0000000c651a7c23 */ /* 0x000fe20008010868 */
[----:B------:R-:W-:Y:S04]  /*11df0*/  MUFU.EX2 R25, R25 ;  /* 0x0000001900197308 */ /* 0x000fe80000000800 */
[C---:B------:R-:W-:Y:S01]  /*11e00*/  HMMA.16816.F32.BF16 R64, R4.reuse, R10, R64 ;  /* 0x0000000a0440723c */ /* 0x040fe20000041840 */
[----:B------:R-:W-:Y:S03]  /*11e10*/  LDSM.16.MT88.4 R8, [R149+0x9800] ;  /* 0x009800009508783b */ /* 0x000fe60000004200 */
[----:B------:R-:W5:Y:S02]  /*11e20*/  MUFU.EX2 R26, R26 ;  /* 0x0000001a001a7308 */ /* 0x000f640000000800 */
[C---:B-1----:R-:W-:Y:S06]  /*11e30*/  HMMA.16816.F32.BF16 R68, R4.reuse, R16, R68 ;  /* 0x000000100444723c */ /* 0x042fec0000041844 */
[C---:B------:R-:W-:Y:S01]  /*11e40*/  HMMA.16816.F32.BF16 R72, R4.reuse, R18, R72 ;  /* 0x000000120448723c */ /* 0x040fe20000041848 */
[----:B------:R-:W1:Y:S05]  /*11e50*/  LDSM.16.MT88.4 R16, [R150+0x9800] ;  /* 0x009800009610783b */ /* 0x000e6a0000004200 */
[C---:B------:R-:W-:Y:S06]  /*11e60*/  HMMA.16816.F32.BF16 R84, R4.reuse, R20, R84 ;  /* 0x000000140454723c */ /* 0x040fec0000041854 */
[----:B------:R-:W-:Y:S01]  /*11e70*/  HMMA.16816.F32.BF16 R88, R4, R22, R88 ;  /* 0x000000160458723c */ /* 0x000fe20000041858 */
[----:B------:R-:W1:Y:S06]  /*11e80*/  LDSM.16.MT88.4 R20, [R152+0xb800] ;  /* 0x00b800009814783b */ /* 0x000e6c0000004200 */
[----:B----4-:R-:W-:Y:S01]  /*11e90*/  F2FP.BF16.F32.PACK_AB R4, R121, R110 ;  /* 0x0000006e7904723e */ /* 0x010fe200000010ff */
        /* <DEDUP_REMOVED lines=21> */
[C---:B------:R-:W-:Y:S06]  /*11ff0*/  HMMA.16816.F32.BF16 R64, R4.reuse, R22, R64 ;  /* 0x000000160440723c */ /* 0x040fec0000041840 */
        /* <DEDUP_REMOVED lines=10> */
.L_x_7873:
        /* <DEDUP_REMOVED lines=16> */
.L_x_7883:
        /* <DEDUP_REMOVED lines=67> */
.L_x_7880:
        /* <DEDUP_REMOVED lines=24> */
[----:B------:R-:W1:Y:S04]  /*12750*/  LDSM.16.M88.4 R120, [R157+0x5800] ;  /* 0x005800009d78783b */ /* 0x000e680000000200 */
[----:B------:R-:W0:Y:S04]  /*12760*/  LDGDEPBAR ;  /* 0x00000000000079af */ /* 0x000e280000000000 */
[----:B------:R-:W-:Y:S04]  /*12770*/  LDSM.16.M88.4 R124, [R156] ;  /* 0x000000009c7c783b */ /* 0x000fe80000000200 */
[----:B------:R-:W5:Y:S04]  /*12780*/  LDSM.16.M88.4 R128, [R155] ;  /* 0x000000009b80783b */ /* 0x000f680000000200 */
[----:B------:R-:W5:Y:S04]  /*12790*/  LDSM.16.M88.4 R132, [R147] ;  /* 0x000000009384783b */ /* 0x000f680000000200 */
[----:B------:R-:W5:Y:S01]  /*127a0*/  LDSM.16.M88.4 R136, [R146] ;  /* 0x000000009288783b */ /* 0x000f620000000200 */
[C---:B--2---:R-:W-:Y:S06]  /*127b0*/  HMMA.16816.F32.BF16 R4, R104.reuse, R108, RZ ;  /* 0x0000006c6804723c */ /* 0x044fec00000418ff */
[C---:B------:R-:W-:Y:S01]  /*127c0*/  HMMA.16816.F32.BF16 R8, R104.reuse, R110, RZ ;  /* 0x0000006e6808723c */ /* 0x040fe200000418ff */
[----:B------:R-:W2:Y:S05]  /*127d0*/  LDSM.16.M88.4 R108, [R145] ;  /* 0x00000000916c783b */ /* 0x000eaa0000000200 */
        /* <DEDUP_REMOVED lines=8> */
[----:B------:R-:W1:Y:S04]  /*12860*/  LDSM.16.M88.4 R104, [R154] ;  /* 0x000000009a68783b */ /* 0x000e680000000200 */
[----:B------:R-:W3:Y:S01]  /*12870*/  LDSM.16.M88.4 R120, [R151+0x5000] ;  /* 0x005000009778783b */ /* 0x000ee20000000200 */
[C---:B-----5:R-:W-:Y:S06]  /*12880*/  HMMA.16816.F32.BF16 R4, R124.reuse, R128, R4 ;  /* 0x000000807c04723c */ /* 0x060fec0000041804 */
        /* <DEDUP_REMOVED lines=10> */
[C---:B-1----:R-:W-:Y:S06]  /*12930*/  HMMA.16816.F32.BF16 R4, R104.reuse, R112, R4 ;  /* 0x000000706804723c */ /* 0x042fec0000041804 */
[C---:B------:R-:W-:Y:S01]  /*12940*/  HMMA.16816.F32.BF16 R8, R104.reuse, R114, R8 ;  /* 0x000000726808723c */ /* 0x040fe20000041808 */
[----:B------:R-:W1:Y:S05]  /*12950*/  LDSM.16.M88.4 R112, [R144] ;  /* 0x000000009070783b */ /* 0x000e6a0000000200 */
        /* <DEDUP_REMOVED lines=28> */
[----:B------:R-:W3:Y:S05]  /*12b20*/  LDSM.16.M88.4 R128, [R141] ;  /* 0x000000008d80783b */ /* 0x000eea0000000200 */
[C---:B----4-:R-:W-:Y:S06]  /*12b30*/  HMMA.16816.F32.BF16 R20, R104.reuse, R124, R20 ;  /* 0x0000007c6814723c */ /* 0x050fec0000041814 */
[C---:B------:R-:W-:Y:S01]  /*12b40*/  HMMA.16816.F32.BF16 R24, R104.reuse, R126, R24 ;  /* 0x0000007e6818723c */ /* 0x040fe20000041818 */
[----:B------:R-:W4:Y:S05]  /*12b50*/  LDSM.16.M88.4 R124, [R140] ;  /* 0x000000008c7c783b */ /* 0x000f2a0000000200 */
        /* <DEDUP_REMOVED lines=25> */
[----:B------:R-:W2:Y:S01]  /*12cf0*/  LDSM.16.M88.4 R120, [R144+0x3000] ;  /* 0x003000009078783b */ /* 0x000ea20000000200 */
[----:B------:R-:W-:Y:S04]  /*12d00*/  DEPBAR.LE SB0, 0x0 ;  /* 0x000080000000791a */ /* 0x000fe80000000000 */
[C---:B---3--:R-:W-:Y:S01]  /*12d10*/  HMMA.16816.F32.BF16 R28, R104.reuse, R128, R28 ;  /* 0x00000080681c723c */ /* 0x048fe2000004181c */
[----:B------:R-:W-:Y:S05]  /*12d20*/  BAR.SYNC.DEFER_BLOCKING 0x0 ;  /* 0x0000000000007b1d */ /* 0x000fea0000010000 */
[----:B------:R-:W-:Y:S06]  /*12d30*/  HMMA.16816.F32.BF16 R32, R104, R130, R32 ;  /* 0x000000826820723c */ /* 0x000fec0000041820 */
[C---:B-1----:R-:W-:Y:S06]  /*12d40*/  HMMA.16816.F32.BF16 R4, R108.reuse, R112, R4 ;  /* 0x000000706c04723c */ /* 0x042fec0000041804 */
[C---:B------:R-:W-:Y:S06]  /*12d50*/  HMMA.16816.F32.BF16 R8, R108.reuse, R114, R8 ;  /* 0x000000726c08723c */ /* 0x040fec0000041808 */
[C---:B----4-:R-:W-:Y:S06]  /*12d60*/  HMMA.16816.F32.BF16 R12, R108.reuse, R116, R12 ;  /* 0x000000746c0c723c */ /* 0x050fec000004180c */
[C---:B------:R-:W-:Y:S06]  /*12d70*/  HMMA.16816.F32.BF16 R16, R108.reuse, R118, R16 ;  /* 0x000000766c10723c */ /* 0x040fec0000041810 */
[C---:B--2---:R-:W-:Y:S06]  /*12d80*/  HMMA.16816.F32.BF16 R20, R108.reuse, R120, R20 ;  /* 0x000000786c14723c */ /* 0x044fec0000041814 */
[C---:B------:R-:W-:Y:S06]  /*12d90*/  HMMA.16816.F32.BF16 R24, R108.reuse, R122, R24 ;  /* 0x0000007a6c18723c */ /* 0x040fec0000041818 */
[C---:B------:R-:W-:Y:S06]  /*12da0*/  HMMA.16816.F32.BF16 R28, R108.reuse, R124, R28 ;  /* 0x0000007c6c1c723c */ /* 0x040fec000004181c */
        /* <DEDUP_REMOVED lines=19> */
[-C--:B------:R-:W-:Y:S01]  /*12ee0*/  LOP3.LUT R107, R107, R100.reuse, RZ, 0x3c, !PT ;  /* 0x000000646b6b7212 */ /* 0x080fe200078e3cff */
[--C-:B-1----:R-:W-:Y:S03]  /*12ef0*/  IMAD.MOV R103, RZ, RZ, -R109.reuse ;  /* 0x000000ffff677224 */ /* 0x102fe600078e0a6d */
[----:B------:R-:W-:Y:S01]  /*12f00*/  ISETP.GE.AND P0, PT, R107, RZ, PT ;  /* 0x000000ff6b00720c */ /* 0x000fe20003f06270 */
[----:B------:R-:W-:Y:S01]  /*12f10*/  IMAD.MOV.U32 R108, RZ, RZ, RZ ;  /* 0x000000ffff6c7224 */ /* 0x000fe200078e00ff */
[----:B------:R-:W-:Y:S01]  /*12f20*/  LOP3.LUT R107, RZ, R100, RZ, 0x33, !PT ;  /* 0x00000064ff6b7212 */ /* 0x000fe200078e33ff */
        /* <DEDUP_REMOVED lines=17> */
[----:B------:R-:W1:Y:S10]  /*13040*/  LDC.64 R102, c[0x0][0x248] ;  /* 0x00009200ff667b82 */ /* 0x000e740000000a00 */
        /* <DEDUP_REMOVED lines=26> */
.L_x_7882:
        /* <DEDUP_REMOVED lines=20> */
[----:B------:R-:W0:Y:S02]  /*13330*/  LDGDEPBAR ;  /* 0x00000000000079af */ /* 0x000e240000000000 */
.L_x_7881:
        /* <DEDUP_REMOVED lines=97> */
[C---:B------:R-:W-:Y:S03]  /*13950*/  FMUL.FTZ R12, R2.reuse, R92 ;  /* 0x0000005c020c7220 */ /* 0x040fe60000410000 */
        /* <DEDUP_REMOVED lines=8> */
[----:B------:R-:W2:Y:S01]  /*139e0*/  MUFU.EX2 R102, R102 ;  /* 0x0000006600667308 */ /* 0x000ea20000000800 */
        /* <DEDUP_REMOVED lines=15> */
[----:B------:R-:W3:Y:S01]  /*13ae0*/  MUFU.EX2 R120, R120 ;  /* 0x0000007800787308 */ /* 0x000ee20000000800 */
[----:B--2---:R-:W-:Y:S01]  /*13af0*/  F2FP.BF16.F32.PACK_AB R98, R102, R7 ;  /* 0x000000076662723e */ /* 0x004fe200000010ff */
        /* <DEDUP_REMOVED lines=15> */
[----:B---3--:R-:W-:Y:S01]  /*13bf0*/  F2FP.BF16.F32.PACK_AB R99, R120, R103 ;  /* 0x000000677863723e */ /* 0x008fe200000010ff */
[C---:B------:R-:W-:Y:S01]  /*13c00*/  FMUL.FTZ R80, R2.reuse, R80 ;  /* 0x0000005002507220 */ /* 0x040fe20000410000 */
[----:B------:R-:W-:Y:S01]  /*13c10*/  FMUL.FTZ R81, R2, R81 ;  /* 0x0000005102517220 */ /* 0x000fe20000410000 */
[C---:B------:R-:W-:Y:S01]  /*13c20*/  FMUL.FTZ R82, R0.reuse, R82 ;  /* 0x0000005200527220 */ /* 0x040fe20000410000 */
[----:B------:R-:W-:Y:S01]  /*13c30*/  FMUL.FTZ R83, R0, R83 ;  /* 0x0000005300537220 */ /* 0x000fe20000410000 */
[----:B------:R-:W-:Y:S01]  /*13c40*/  MUFU.EX2 R124, R124 ;  /* 0x0000007c007c7308 */ /* 0x000fe20000000800 */
[C---:B------:R-:W-:Y:S01]  /*13c50*/  FMUL.FTZ R84, R2.reuse, R84 ;  /* 0x0000005402547220 */ /* 0x040fe20000410000 */
[C---:B-1----:R-:W-:Y:S05]  /*13c60*/  HMMA.16816.F32.BF16 R8, R96.reuse, R104, R8 ;  /* 0x000000686008723c */ /* 0x042fea0000041808 */
[----:B------:R-:W-:Y:S01]  /*13c70*/  FMUL.FTZ R85, R2, R85 ;  /* 0x0000005502557220 */ /* 0x000fe20000410000 */
[C---:B------:R-:W-:Y:S01]  /*13c80*/  HMMA.16816.F32.BF16 R36, R96.reuse, R106, R36 ;  /* 0x0000006a6024723c */ /* 0x040fe20000041824 */
[----:B------:R-:W1:Y:S01]  /*13c90*/  LDSM.16.MT88.4 R104, [R148+0x8000] ;  /* 0x008000009468783b */ /* 0x000e620000004200 */
[----:B------:R-:W2:Y:S01]  /*13ca0*/  MUFU.EX2 R125, R125 ;  /* 0x0000007d007d7308 */ /* 0x000ea20000000800 */
[----:B------:R-:W-:Y:S02]  /*13cb0*/  ISETP.GT.AND P0, PT, R170, R159, PT ;  /* 0x0000009faa00720c */ /* 0x000fe40003f04270 */
[C---:B------:R-:W-:Y:S01]  /*13cc0*/  FMUL.FTZ R86, R0.reuse, R86 ;  /* 0x0000005600567220 */ /* 0x040fe20000410000 */
[C---:B------:R-:W-:Y:S06]  /*13cd0*/  HMMA.16816.F32.BF16 R40, R96.reuse, R108, R40 ;  /* 0x0000006c6028723c */ /* 0x040fec0000041828 */
[----:B------:R-:W-:Y:S01]  /*13ce0*/  MUFU.EX2 R127, R127 ;  /* 0x0000007f007f7308 */ /* 0x000fe20000000800 */
[----:B------:R-:W-:Y:S01]  /*13cf0*/  FMUL.FTZ R87, R0, R87 ;  /* 0x0000005700577220 */ /* 0x000fe20000410000 */
[C---:B------:R-:W-:Y:S01]  /*13d00*/  HMMA.16816.F32.BF16 R44, R96.reuse, R110, R44 ;  /* 0x0000006e602c723c */ /* 0x040fe2000004182c */
[----:B------:R-:W3:Y:S02]  /*13d10*/  LDSM.16.MT88.4 R108, [R150+0xa000] ;  /* 0x00a00000966c783b */ /* 0x000ee40000004200 */
[C---:B------:R-:W-:Y:S03]  /*13d20*/  FMUL.FTZ R16, R2.reuse, R88 ;  /* 0x0000005802107220 */ /* 0x040fe60000410000 */
[C---:B------:R-:W-:Y:S02]  /*13d30*/  HMMA.16816.F32.BF16 R48, R96.reuse, R112, R48 ;  /* 0x000000706030723c */ /* 0x040fe40000041830 */
[----:B------:R-:W4:Y:S03]  /*13d40*/  MUFU.EX2 R128, R128 ;  /* 0x0000008000807308 */ /* 0x000f260000000800 */
[----:B--2---:R-:W-:Y:S01]  /*13d50*/  F2FP.BF16.F32.PACK_AB R88, R125, R124 ;  /* 0x0000007c7d58723e */ /* 0x004fe200000010ff */
[C---:B------:R-:W-:Y:S01]  /*13d60*/  HMMA.16816.F32.BF16 R52, R96.reuse, R114, R52 ;  /* 0x000000726034723c */ /* 0x040fe20000041834 */
[----:B------:R-:W-:Y:S05]  /*13d70*/  LDSM.16.MT88.4 R112, [R150+0x8800] ;  /* 0x008800009670783b */ /* 0x000fea0000004200 */
[----:B------:R-:W-:Y:S01]  /*13d80*/  MUFU.EX2 R129, R129 ;  /* 0x0000008100817308 */ /* 0x000fe20000000800 */
[----:B------:R-:W-:Y:S01]  /*13d90*/  FMUL.FTZ R17, R2, R89 ;  /* 0x0000005902117220 */ /* 0x000fe20000410000 */
[C---:B------:R-:W-:Y:S03]  /*13da0*/  FMUL.FTZ R18, R0.reuse, R90 ;  /* 0x0000005a00127220 */ /* 0x040fe60000410000 */
[----:B------:R-:W-:Y:S01]  /*13db0*/  FMUL.FTZ R19, R0, R91 ;  /* 0x0000005b00137220 */ /* 0x000fe20000410000 */
[----:B------:R-:W-:Y:S04]  /*13dc0*/  FFMA.FTZ R133, R20, UR4, -R126 ;  /* 0x0000000414857c23 */ /* 0x000fe8000801087e */
[----:B------:R-:W2:Y:S01]  /*13dd0*/  MUFU.EX2 R130, R130 ;  /* 0x0000008200827308 */ /* 0x000ea20000000800 */
[----:B----4-:R-:W-:Y:S01]  /*13de0*/  F2FP.BF16.F32.PACK_AB R89, R128, R127 ;  /* 0x0000007f8059723e */ /* 0x010fe200000010ff */
[----:B------:R-:W-:Y:S01]  /*13df0*/  FFMA.FTZ R121, R2, R177, R121 ;  /* 0x000000b102797223 */ /* 0x000fe20000010079 */
[----:B------:R-:W-:Y:S01]  /*13e00*/  MOV R101, R100 ;  /* 0x0000006400657202 */ /* 0x000fe20000000f00 */
[----:B------:R-:W-:Y:S01]  /*13e10*/  FFMA.FTZ R123, R0, R175, R123 ;  /* 0x000000af007b7223 */ /* 0x000fe2000001007b */
[C---:B-1----:R-:W-:Y:S05]  /*13e20*/  HMMA.16816.F32.BF16 R12, R96.reuse, R104, R12 ;  /* 0x00000068600c723c */ /* 0x042fea000004180c */
[----:B------:R-:W-:Y:S01]  /*13e30*/  MUFU.EX2 R131, R131 ;  /* 0x0000008300837308 */ /* 0x000fe20000000800 */
[----:B------:R-:W-:Y:S01]  /*13e40*/  FADD.FTZ R0, R5, R121 ;  /* 0x0000007905007221 */ /* 0x000fe20000010000 */
[----:B------:R-:W-:Y:S01]  /*13e50*/  FADD.FTZ R6, R6, R123 ;  /* 0x0000007b06067221 */ /* 0x000fe20000010000 */
[C---:B------:R-:W-:Y:S01]  /*13e60*/  HMMA.16816.F32.BF16 R56, R96.reuse, R106, R56 ;  /* 0x0000006a6038723c */ /* 0x040fe20000041838 */
[----:B------:R-:W1:Y:S06]  /*13e70*/  LDSM.16.MT88.4 R104, [R148+0xa000] ;  /* 0x00a000009468783b */ /* 0x000e6c0000004200 */
[----:B------:R-:W4:Y:S01]  /*13e80*/  MUFU.EX2 R132, R132 ;  /* 0x0000008400847308 */ /* 0x000f220000000800 */
[----:B--2---:R-:W-:Y:S01]  /*13e90*/  F2FP.BF16.F32.PACK_AB R90, R130, R129 ;  /* 0x00000081825a723e */ /* 0x004fe200000010ff */
[C---:B------:R-:W-:Y:S03]  /*13ea0*/  HMMA.16816.F32.BF16 R60, R96.reuse, R116, R60 ;  /* 0x00000074603c723c */ /* 0x040fe6000004183c */
[----:B------:R-:W-:Y:S03]  /*13eb0*/  FADD.FTZ R7, R7, R0 ;  /* 0x0000000007077221 */ /* 0x000fe60000010000 */
[C---:B------:R-:W-:Y:S01]  /*13ec0*/  HMMA.16816.F32.BF16 R64, R96.reuse, R118, R64 ;  /* 0x000000766040723c */ /* 0x040fe20000041840 */
[----:B------:R-:W-:Y:S01]  /*13ed0*/  LDSM.16.MT88.4 R116, [R148+0x8800] ;  /* 0x008800009474783b */ /* 0x000fe20000004200 */
[----:B------:R-:W-:Y:S03]  /*13ee0*/  MUFU.EX2 R133, R133 ;  /* 0x0000008500857308 */ /* 0x000fe60000000800 */
[----:B------:R-:W-:Y:S01]  /*13ef0*/  MOV R0, R3 ;  /* 0x0000000300007202 */ /* 0x000fe20000000f00 */
[C---:B---3--:R-:W-:Y:S06]  /*13f00*/  HMMA.16816.F32.BF16 R68, R96.reuse, R108, R68 ;  /* 0x0000006c6044723c */ /* 0x048fec0000041844 */
[----:B------:R-:W-:Y:S01]  /*13f10*/  MUFU.EX2 R134, R134 ;  /* 0x0000008600867308 */ /* 0x000fe20000000800 */
[----:B----4-:R-:W-:Y:S01]  /*13f20*/  F2FP.BF16.F32.PACK_AB R91, R132, R131 ;  /* 0x00000083845b723e */ /* 0x010fe200000010ff */
[C---:B------:R-:W-:Y:S01]  /*13f30*/  HMMA.16816.F32.BF16 R72, R96.reuse, R110, R72 ;  /* 0x0000006e6048723c */ /* 0x040fe20000041848 */
[----:B------:R-:W2:Y:S02]  /*13f40*/  LDSM.16.MT88.4 R108, [R152+0x8800] ;  /* 0x00880000986c783b */ /* 0x000ea40000004200 */
        /* <DEDUP_REMOVED lines=8> */
[C---:B-1----:R-:W-:Y:S03]  /*13fd0*/  HMMA.16816.F32.BF16 R84, R96.reuse, R104, R84 ;  /* 0x000000686054723c */ /* 0x042fe60000041854 */
[----:B------:R-:W-:Y:S03]  /*13fe0*/  FADD.FTZ R124, R124, R7 ;  /* 0x000000077c7c7221 */ /* 0x000fe60000010000 */
[----:B------:R-:W-:Y:S01]  /*13ff0*/  HMMA.16816.F32.BF16 R16, R96, R106, R16 ;  /* 0x0000006a6010723c */ /* 0x000fe20000041810 */
[----:B------:R-:W1:Y:S04]  /*14000*/  LDSM.16.MT88.4 R96, [R152+0xa800] ;  /* 0x00a800009860783b */ /* 0x000e680000004200 */
[----:B------:R-:W-:Y:S01]  /*14010*/  FADD.FTZ R127, R127, R120 ;  /* 0x000000787f7f7221 */ /* 0x000fe20000010000 */
[----:B------:R-:W-:Y:S03]  /*14020*/  FADD.FTZ R124, R125, R124 ;  /* 0x0000007c7d7c7221 */ /* 0x000fe60000010000 */
[----:B------:R-:W4:Y:S02]  /*14030*/  LDSM.16.MT88.4 R104, [R150+0xa800] ;  /* 0x00a800009668783b */ /* 0x000f240000004200 */
[----:B------:R-:W-:Y:S01]  /*14040*/  FADD.FTZ R128, R128, R127 ;  /* 0x0000007f80807221 */ /* 0x000fe20000010000 */
[----:B------:R-:W-:Y:S03]  /*14050*/  FADD.FTZ R129, R129, R124 ;  /* 0x0000007c81817221 */ /* 0x000fe60000010000 */
[----:B------:R-:W-:Y:S01]  /*14060*/  FADD.FTZ R131, R131, R128 ;  /* 0x0000008083837221 */ /* 0x000fe20000010000 */
[----:B------:R-:W-:Y:S01]  /*14070*/  FADD.FTZ R130, R130, R129 ;  /* 0x0000008182827221 */ /* 0x000fe20000010000 */
[C---:B--2---:R-:W-:Y:S05]  /*14080*/  HMMA.16816.F32.BF16 R8, R88.reuse, R108, R8 ;  /* 0x0000006c5808723c */ /* 0x044fea0000041808 */
[----:B------:R-:W-:Y:S01]  /*14090*/  FADD.FTZ R132, R132, R131 ;  /* 0x0000008384847221 */ /* 0x000fe20000010000 */
[C---:B------:R-:W-:Y:S01]  /*140a0*/  HMMA.16816.F32.BF16 R36, R88.reuse, R110, R36 ;  /* 0x0000006e5824723c */ /* 0x040fe20000041824 */
[----:B------:R-:W-:Y:S05]  /*140b0*/  LDSM.16.MT88.4 R108, [R148+0xa800] ;  /* 0x00a80000946c783b */ /* 0x000fea0000004200 */
[C---:B------:R-:W-:Y:S06]  /*140c0*/  HMMA.16816.F32.BF16 R40, R88.reuse, R112, R40 ;  /* 0x000000705828723c */ /* 0x040fec0000041828 */
[C---:B------:R-:W-:Y:S01]  /*140d0*/  HMMA.16816.F32.BF16 R44, R88.reuse, R114, R44 ;  /* 0x00000072582c723c */ /* 0x040fe2000004182c */
[----:B------:R-:W-:Y:S05]  /*140e0*/  LDSM.16.MT88.4 R112, [R150+0x9000] ;  /* 0x009000009670783b */ /* 0x000fea0000004200 */
[C---:B---3--:R-:W-:Y:S06]  /*140f0*/  HMMA.16816.F32.BF16 R48, R88.reuse, R92, R48 ;  /* 0x0000005c5830723c */ /* 0x048fec0000041830 */
[C---:B------:R-:W-:Y:S01]  /*14100*/  HMMA.16816.F32.BF16 R52, R88.reuse, R94, R52 ;  /* 0x0000005e5834723c */ /* 0x040fe20000041834 */
[----:B------:R-:W2:Y:S05]  /*14110*/  LDSM.16.MT88.4 R92, [R149+0xa800] ;  /* 0x00a80000955c783b */ /* 0x000eaa0000004200 */
[C---:B------:R-:W-:Y:S06]  /*14120*/  HMMA.16816.F32.BF16 R12, R88.reuse, R116, R12 ;  /* 0x00000074580c723c */ /* 0x040fec000004180c */
[C---:B------:R-:W-:Y:S05]  /*14130*/  HMMA.16816.F32.BF16 R56, R88.reuse, R118, R56 ;  /* 0x000000765838723c */ /* 0x040fea0000041838 */
[--C-:B------:R-:W-:Y:S01]  /*14140*/  FFMA.FTZ R116, R21, UR4, -R126.reuse ;  /* 0x0000000415747c23 */ /* 0x100fe2000801087e */
[C---:B-1----:R-:W-:Y:S05]  /*14150*/  HMMA.16816.F32.BF16 R60, R88.reuse, R96, R60 ;  /* 0x00000060583c723c */ /* 0x042fea000004183c */
[----:B------:R-:W-:Y:S01]  /*14160*/  FFMA.FTZ R119, R24, UR4, -R126 ;  /* 0x0000000418777c23 */ /* 0x000fe2000801087e */
[C---:B------:R-:W-:Y:S01]  /*14170*/  HMMA.16816.F32.BF16 R64, R88.reuse, R98, R64 ;  /* 0x000000625840723c */ /* 0x040fe20000041840 */
[----:B------:R-:W1:Y:S01]  /*14180*/  LDSM.16.MT88.4 R96, [R152+0x9000] ;  /* 0x009000009860783b */ /* 0x000e620000004200 */
[----:B------:R-:W3:Y:S03]  /*14190*/  MUFU.EX2 R116, R116 ;  /* 0x0000007400747308 */ /* 0x000ee60000000800 */
[--C-:B------:R-:W-:Y:S01]  /*141a0*/  FFMA.FTZ R117, R22, UR4, -R122.reuse ;  /* 0x0000000416757c23 */ /* 0x100fe2000801087a */
[C---:B----4-:R-:W-:Y:S03]  /*141b0*/  HMMA.16816.F32.BF16 R68, R88.reuse, R104, R68 ;  /* 0x000000685844723c */ /* 0x050fe60000041844 */
[----:B------:R-:W4:Y:S03]  /*141c0*/  LDSM.16.MT88.4 R24, [R149+0x9000] ;  /* 0x009000009518783b */ /* 0x000f260000004200 */
[----:B------:R-:W5:Y:S01]  /*141d0*/  MUFU.EX2 R119, R119 ;  /* 0x0000007700777308 */ /* 0x000f620000000800 */
[----:B------:R-:W-:Y:S01]  /*141e0*/  FFMA.FTZ R118, R23, UR4, -R122 ;  /* 0x0000000417767c23 */ /* 0x000fe2000801087a */
[C---:B------:R-:W-:Y:S03]  /*141f0*/  HMMA.16816.F32.BF16 R72, R88.reuse, R106, R72 ;  /* 0x0000006a5848723c */ /* 0x040fe60000041848 */
[----:B------:R-:W-:Y:S03]  /*14200*/  LDSM.16.MT88.4 R104, [R148+0xb000] ;  /* 0x00b000009468783b */ /* 0x000fe60000004200 */
[C---:B--2---:R-:W-:Y:S02]  /*14210*/  HMMA.16816.F32.BF16 R76, R88.reuse, R92, R76 ;  /* 0x0000005c584c723c */ /* 0x044fe4000004184c */
[----:B------:R-:W-:Y:S03]  /*14220*/  MUFU.EX2 R117, R117 ;  /* 0x0000007500757308 */ /* 0x000fe60000000800 */
[----:B---3--:R-:W-:Y:S01]  /*14230*/  F2FP.BF16.F32.PACK_AB R20, R116, R133 ;  /* 0x000000857414723e */ /* 0x008fe200000010ff */
[C---:B------:R-:W-:Y:S01]  /*14240*/  HMMA.16816.F32.BF16 R80, R88.reuse, R94, R80 ;  /* 0x0000005e5850723c */ /* 0x040fe20000041850 */
[----:B------:R-:W2:Y:S05]  /*14250*/  LDSM.16.MT88.4 R92, [R148+0x9000] ;  /* 0x00900000945c783b */ /* 0x000eaa0000004200 */
[----:B------:R-:W3:Y:S01]  /*14260*/  MUFU.EX2 R118, R118 ;  /* 0x0000007600767308 */ /* 0x000ee20000000800 */
[----:B-----5:R-:W-:Y:S01]  /*14270*/  F2FP.BF16.F32.PACK_AB R22, R134, R119 ;  /* 0x000000778616723e */ /* 0x020fe200000010ff */
[C---:B------:R-:W-:Y:S03]  /*14280*/  HMMA.16816.F32.BF16 R84, R88.reuse, R108, R84 ;  /* 0x0000006c5854723c */ /* 0x040fe60000041854 */
[----:B------:R-:W-:Y:S03]  /*14290*/  F2FP.BF16.F32.PACK_AB R23, R136, R135 ;  /* 0x000000878817723e */ /* 0x000fe600000010ff */
[----:B------:R-:W-:Y:S01]  /*142a0*/  HMMA.16816.F32.BF16 R16, R88, R110, R16 ;  /* 0x0000006e5810723c */ /* 0x000fe20000041810 */
[----:B------:R-:W5:Y:S04]  /*142b0*/  LDSM.16.MT88.4 R88, [R152+0xb000] ;  /* 0x00b000009858783b */ /* 0x000f680000004200 */
[--C-:B------:R-:W-:Y:S01]  /*142c0*/  FFMA.FTZ R108, R28, UR4, -R126.reuse ;  /* 0x000000041c6c7c23 */ /* 0x100fe2000801087e */
[----:B------:R-:W-:Y:S01]  /*142d0*/  FFMA.FTZ R109, R29, UR4, -R126 ;  /* 0x000000041d6d7c23 */ /* 0x000fe2000801087e */
[--C-:B------:R-:W-:Y:S01]  /*142e0*/  FFMA.FTZ R110, R30, UR4, -R122.reuse ;  /* 0x000000041e6e7c23 */ /* 0x100fe2000801087a */
[----:B---3--:R-:W-:Y:S03]  /*142f0*/  F2FP.BF16.F32.PACK_AB R21, R118, R117 ;  /* 0x000000757615723e */ /* 0x008fe600000010ff */
[----:B------:R-:W-:Y:S01]  /*14300*/  FFMA.FTZ R111, R31, UR4, -R122 ;  /* 0x000000041f6f7c23 */ /* 0x000fe2000801087a */
[----:B------:R-:W-:Y:S01]  /*14310*/  MUFU.EX2 R108, R108 ;  /* 0x0000006c006c7308 */ /* 0x000fe20000000800 */
[----:B------:R-:W-:Y:S01]  /*14320*/  LDSM.16.MT88.4 R28, [R152+0x9800] ;  /* 0x00980000981c783b */ /* 0x000fe20000004200 */
[----:B------:R-:W-:Y:S01]  /*14330*/  FADD.FTZ R133, R133, R130 ;  /* 0x0000008285857221 */ /* 0x000fe20000010000 */
[C---:B-1----:R-:W-:Y:S07]  /*14340*/  HMMA.16816.F32.BF16 R8, R20.reuse, R96, R8 ;  /* 0x000000601408723c */ /* 0x042fee0000041808 */
[----:B------:R-:W1:Y:S01]  /*14350*/  MUFU.EX2 R109, R109 ;  /* 0x0000006d006d7308 */ /* 0x000e620000000800 */
[C---:B------:R-:W-:Y:S01]  /*14360*/  HMMA.16816.F32.BF16 R36, R20.reuse, R98, R36 ;  /* 0x000000621424723c */ /* 0x040fe20000041824 */
[----:B------:R-:W3:Y:S02]  /*14370*/  LDSM.16.MT88.4 R96, [R150+0xb000] ;  /* 0x00b000009660783b */ /* 0x000ee40000004200 */
[----:B------:R-:W-:Y:S03]  /*14380*/  FADD.FTZ R117, R117, R132 ;  /* 0x0000008475757221 */ /* 0x000fe60000010000 */
[C---:B------:R-:W-:Y:S03]  /*14390*/  HMMA.16816.F32.BF16 R40, R20.reuse, R112, R40 ;  /* 0x000000701428723c */ /* 0x040fe60000041828 */
[----:B------:R-:W-:Y:S02]  /*143a0*/  MUFU.EX2 R110, R110 ;  /* 0x0000006e006e7308 */ /* 0x000fe40000000800 */
[----:B------:R-:W-:Y:S01]  /*143b0*/  FADD.FTZ R116, R116, R133 ;  /* 0x0000008574747221 */ /* 0x000fe20000010000 */
[C---:B------:R-:W-:Y:S07]  /*143c0*/  HMMA.16816.F32.BF16 R44, R20.reuse, R114, R44 ;  /* 0x00000072142c723c */ /* 0x040fee000004182c */
[----:B------:R-:W3:Y:S01]  /*143d0*/  MUFU.EX2 R111, R111 ;  /* 0x0000006f006f7308 */ /* 0x000ee20000000800 */
[----:B------:R-:W-:Y:S01]  /*143e0*/  FFMA.FTZ R112, R32, UR4, -R126 ;  /* 0x0000000420707c23 */ /* 0x000fe2000801087e */
[C---:B----4-:R-:W-:Y:S03]  /*143f0*/  HMMA.16816.F32.BF16 R48, R20.reuse, R24, R48 ;  /* 0x000000181430723c */ /* 0x050fe60000041830 */
[----:B------:R-:W-:Y:S03]  /*14400*/  FFMA.FTZ R114, R34, UR4, -R122 ;  /* 0x0000000422727c23 */ /* 0x000fe6000801087a */
[C---:B------:R-:W-:Y:S01]  /*14410*/  HMMA.16816.F32.BF16 R52, R20.reuse, R26, R52 ;  /* 0x0000001a1434723c */ /* 0x040fe20000041834 */
[----:B------:R-:W4:Y:S01]  /*14420*/  LDSM.16.MT88.4 R24, [R149+0xb000] ;  /* 0x00b000009518783b */ /* 0x000f220000004200 */
[----:B------:R-:W-:Y:S03]  /*14430*/  MUFU.EX2 R112, R112 ;  /* 0x0000007000707308 */ /* 0x000fe60000000800 */
[----:B------:R-:W-:Y:S01]  /*14440*/  FFMA.FTZ R126, R33, UR4, -R126 ;  /* 0x00000004217e7c23 */ /* 0x000fe2000801087e */
[C---:B--2---:R-:W-:Y:S06]  /*14450*/  HMMA.16816.F32.BF16 R12, R20.reuse, R92, R12 ;  /* 0x0000005c140c723c */ /* 0x044fec000004180c */
[----:B------:R-:W2:Y:S01]  /*14460*/  MUFU.EX2 R113, R126 ;  /* 0x0000007e00717308 */ /* 0x000ea20000000800 */
[----:B------:R-:W-:Y:S01]  /*14470*/  FFMA.FTZ R122, R35, UR4, -R122 ;  /* 0x00000004237a7c23 */ /* 0x000fe2000801087a */
[C---:B------:R-:W-:Y:S01]  /*14480*/  HMMA.16816.F32.BF16 R56, R20.reuse, R94, R56 ;  /* 0x0000005e1438723c */ /* 0x040fe20000041838 */
[----:B------:R-:W4:Y:S02]  /*14490*/  LDSM.16.MT88.4 R92, [R150+0x9800] ;  /* 0x00980000965c783b */ /* 0x000f240000004200 */
[----:B------:R-:W-:Y:S03]  /*144a0*/  FADD.FTZ R118, R118, R117 ;  /* 0x0000007576767221 */ /* 0x000fe60000010000 */
[C---:B-----5:R-:W-:Y:S02]  /*144b0*/  HMMA.16816.F32.BF16 R60, R20.reuse, R88, R60 ;  /* 0x00000058143c723c */ /* 0x060fe4000004183c */
[----:B------:R-:W-:Y:S01]  /*144c0*/  MUFU.EX2 R114, R114 ;  /* 0x0000007200727308 */ /* 0x000fe20000000800 */
[----:B------:R-:W5:Y:S02]  /*144d0*/  LDSM.16.MT88.4 R32, [R149+0x9800] ;  /* 0x009800009520783b */ /* 0x000f640000004200 */
[----:B------:R-:W-:Y:S01]  /*144e0*/  FADD.FTZ R119, R119, R116 ;  /* 0x0000007477777221 */ /* 0x000fe20000010000 */
[C---:B------:R-:W-:Y:S06]  /*144f0*/  HMMA.16816.F32.BF16 R64, R20.reuse, R90, R64 ;  /* 0x0000005a1440723c */ /* 0x040fec0000041840 */
[----:B------:R-:W4:Y:S01]  /*14500*/  MUFU.EX2 R115, R122 ;  /* 0x0000007a00737308 */ /* 0x000f220000000800 */
[----:B-1----:R-:W-:Y:S01]  /*14510*/  F2FP.BF16.F32.PACK_AB R88, R109, R108 ;  /* 0x0000006c6d58723e */ /* 0x002fe200000010ff */
[C---:B---3--:R-:W-:Y:S03]  /*14520*/  HMMA.16816.F32.BF16 R68, R20.reuse, R96, R68 ;  /* 0x000000601444723c */ /* 0x048fe60000041844 */
[----:B------:R-:W-:Y:S03]  /*14530*/  F2FP.BF16.F32.PACK_AB R89, R111, R110 ;  /* 0x0000006e6f59723e */ /* 0x000fe600000010ff */
[C---:B------:R-:W-:Y:S05]  /*14540*/  HMMA.16816.F32.BF16 R72, R20.reuse, R98, R72 ;  /* 0x000000621448723c */ /* 0x040fea0000041848 */
[----:B--2---:R-:W-:Y:S01]  /*14550*/  F2FP.BF16.F32.PACK_AB R90, R113, R112 ;  /* 0x00000070715a723e */ /* 0x004fe200000010ff */
[C---:B----4-:R-:W-:Y:S05]  /*14560*/  HMMA.16816.F32.BF16 R76, R20.reuse, R24, R76 ;  /* 0x00000018144c723c */ /* 0x050fea000004184c */
[----:B------:R-:W-:Y:S01]  /*14570*/  F2FP.BF16.F32.PACK_AB R91, R115, R114 ;  /* 0x00000072735b723e */ /* 0x000fe200000010ff */
[C---:B------:R-:W-:Y:S01]  /*14580*/  HMMA.16816.F32.BF16 R80, R20.reuse, R26, R80 ;  /* 0x0000001a1450723c */ /* 0x040fe20000041850 */
[----:B------:R-:W1:Y:S04]  /*14590*/  LDSM.16.MT88.4 R24, [R148+0x9800] ;  /* 0x009800009418783b */ /* 0x000e680000004200 */
[----:B------:R-:W-:Y:S01]  /*145a0*/  FADD.FTZ R135, R135, R118 ;  /* 0x0000007687877221 */ /* 0x000fe20000010000 */
[C---:B------:R-:W-:Y:S05]  /*145b0*/  HMMA.16816.F32.BF16 R84, R20.reuse, R104, R84 ;  /* 0x000000681454723c */ /* 0x040fea0000041854 */
[----:B------:R-:W-:Y:S01]  /*145c0*/  FADD.FTZ R119, R134, R119 ;  /* 0x0000007786777221 */ /* 0x000fe20000010000 */
[----:B------:R-:W-:Y:S01]  /*145d0*/  HMMA.16816.F32.BF16 R16, R20, R106, R16 ;  /* 0x0000006a1410723c */ /* 0x000fe20000041810 */
[----:B------:R-:W2:Y:S04]  /*145e0*/  LDSM.16.MT88.4 R20, [R152+0xb800] ;  /* 0x00b800009814783b */ /* 0x000ea80000004200 */
        /* <DEDUP_REMOVED lines=8> */
[C---:B------:R-:W-:Y:S01]  /*14670*/  HMMA.16816.F32.BF16 R44, R88.reuse, R94, R44 ;  /* 0x0000005e582c723c */ /* 0x040fe2000004182c */
[----:B------:R-:W4:Y:S04]  /*14680*/  LDSM.16.MT88.4 R104, [R148+0xb800] ;  /* 0x00b800009468783b */ /* 0x000f280000004200 */
        /* <DEDUP_REMOVED lines=14> */
[C---:B----4-:R-:W-:Y:S06]  /*14770*/  HMMA.16816.F32.BF16 R76, R88.reuse, R28, R76 ;  /* 0x0000001c584c723c */ /* 0x050fec000004184c */
[C---:B------:R-:W-:Y:S06]  /*14780*/  HMMA.16816.F32.BF16 R80, R88.reuse, R30, R80 ;  /* 0x0000001e5850723c */ /* 0x040fec0000041850 */
[C---:B------:R-:W-:Y:S06]  /*14790*/  HMMA.16816.F32.BF16 R84, R88.reuse, R104, R84 ;  /* 0x000000685854723c */ /* 0x040fec0000041854 */
[----:B------:R-:W-:Y:S01]  /*147a0*/  HMMA.16816.F32.BF16 R88, R88, R106, R16 ;  /* 0x0000006a5858723c */ /* 0x000fe20000041810 */
[----:B------:R-:W-:Y:S11]  /*147b0*/  @!UPT UIADD3 URZ, URZ, URZ, URZ ;  /* 0x0000003f3f3ff290 */ /* 0x000ff6000fffe03f */
[----:B------:R-:W-:Y:S01]  /*147c0*/  @!UPT UIADD3 URZ, URZ, URZ, URZ ;  /* 0x0000003f3f3ff290 */ /* 0x000fe2000fffe03f */
[----:B------:R-:W-:Y:S11]  /*147d0*/  @P0 BRA `(.L_x_7883) ;  /* 0xffffffd800700947 */ /* 0x000ff6000383ffff */
.L_x_7879:
        /* <DEDUP_REMOVED lines=24> */
[----:B------:R-:W-:-:S02]  /*14960*/  MOV R9, 0x3f800000 ;  /* 0x3f80000000097802 */ /* 0x000fc40000000f00 */
[----:B------:R-:W-:Y:S01]  /*14970*/  LOP3.LUT R8, R4, 0xffffffe0, RZ, 0xc0, !PT ;  /* 0xffffffe004087812 */ /* 0x000fe200078ec0ff */
[----:B---3--:R-:W-:Y:S01]  /*14980*/  FADD.FTZ R5, R0, R5 ;  /* 0x0000000500057221 */ /* 0x008fe20000010000 */
[----:B------:R-:W-:Y:S01]  /*14990*/  BAR.SYNC.DEFER_BLOCKING 0x0 ;  /* 0x0000000000007b1d */ /* 0x000fe20000010000 */
[----:B------:R-:W-:Y:S02]  /*149a0*/  FSETP.NE.FTZ.AND P5, PT, R6, RZ, PT ;  /* 0x000000ff0600720b */ /* 0x000fe40003fb5000 */
[----:B------:R-:W-:Y:S02]  /*149b0*/  LEA.HI R11, R11, R12, RZ, 0x3 ;  /* 0x0000000c0b0b7211 */ /* 0x000fe400078f18ff */
[----:B------:R-:W-:Y:S02]  /*149c0*/  FSETP.NE.FTZ.AND P4, PT, R5, RZ, PT ;  /* 0x000000ff0500720b */ /* 0x000fe40003f95000 */
[----:B------:R-:W-:Y:S02]  /*149d0*/  LEA.HI R2, R2, R13, RZ, 0x4 ;  /* 0x0000000d02027211 */ /* 0x000fe400078f20ff */
[----:B------:R-:W-:-:S02]  /*149e0*/  IADD3 R8, -R8, R7, RZ ;  /* 0x0000000708087210 */ /* 0x000fc40007ffe1ff */
[----:B------:R-:W-:Y:S02]  /*149f0*/  LOP3.LUT R11, R11, 0xfffffff8, RZ, 0xc0, !PT ;  /* 0xfffffff80b0b7812 */ /* 0x000fe400078ec0ff */
[----:B------:R-:W-:Y:S01]  /*14a00*/  LOP3.LUT R0, R2, 0xfffffff0, RZ, 0xc0, !PT ;  /* 0xfffffff002007812 */ /* 0x000fe200078ec0ff */
[----:B------:R-:W2:Y:S01]  /*14a10*/  @P5 MUFU.RCP R10, R6 ;  /* 0x00000006000a5308 */ /* 0x000ea20000001000 */
[----:B------:R-:W-:Y:S01]  /*14a20*/  LOP3.LUT P0, RZ, R8, 0x3, RZ, 0xc0, !PT ;  /* 0x0000000308ff7812 */ /* 0x000fe2000780c0ff */
[----:B------:R-:W3:Y:S01]  /*14a30*/  @P5 LDC R21, c[0x0][0x2e8] ;  /* 0x0000ba00ff155b82 */ /* 0x000ee20000000800 */
[----:B------:R-:W-:Y:S02]  /*14a40*/  IADD3 R8, R12, -R11, RZ ;  /* 0x8000000b0c087210 */ /* 0x000fe40007ffe0ff */
[----:B------:R-:W-:Y:S02]  /*14a50*/  IADD3 R0, -R0, R13, RZ ;  /* 0x0000000d00007210 */ /* 0x000fe40007ffe1ff */
[----:B------:R-:W-:Y:S01]  /*14a60*/  SHF.R.S32.HI R2, RZ, 0x4, R2 ;  /* 0x00000004ff027819 */ /* 0x000fe20000011402 */
[----:B------:R-:W4:Y:S01]  /*14a70*/  @P4 MUFU.RCP R9, R5 ;  /* 0x0000000500094308 */ /* 0x000f220000001000 */
[----:B------:R-:W-:Y:S01]  /*14a80*/  LOP3.LUT R14, R14, 0x1ffffffc, RZ, 0xc0, !PT ;  /* 0x1ffffffc0e0e7812 */ /* 0x000fe200078ec0ff */
[----:B------:R-:W3:Y:S01]  /*14a90*/  @P4 LDC R22, c[0x0][0x2e8] ;  /* 0x0000ba00ff164b82 */ /* 0x000ee20000000800 */
[----:B------:R-:W-:-:S02]  /*14aa0*/  SHF.L.U32 R12, R8, 0x6, RZ ;  /* 0x00000006080c7819 */ /* 0x000fc400000006ff */
[----:B------:R-:W-:Y:S02]  /*14ab0*/  SHF.R.S32.HI R4, RZ, 0x5, R4 ;  /* 0x00000005ff047819 */ /* 0x000fe40000011404 */
        /* <DEDUP_REMOVED lines=34> */
[C---:B----4-:R-:W-:Y:S01]  /*14ce0*/  FMUL.FTZ R99, R9.reuse, R99 ;  /* 0x0000006309637220 */ /* 0x050fe20000410000 */
        /* <DEDUP_REMOVED lines=30> */
[----:B------:R-:W-:Y:S01]  /*14ed0*/  LOP3.LUT R10, R8, 0x1, RZ, 0xc0, !PT ;  /* 0x00000001080a7812 */ /* 0x000fe200078ec0ff */
[----:B------:R-:W-:Y:S01]  /*14ee0*/  FMUL.FTZ R90, R9, R90 ;  /* 0x0000005a095a7220 */ /* 0x000fe20000410000 */
[----:B------:R-:W-:Y:S01]  /*14ef0*/  SHF.L.U32 R9, R2, 0x6, RZ ;  /* 0x0000000602097819 */ /* 0x000fe200000006ff */
[----:B------:R-:W2:Y:S01]  /*14f00*/  @P4 MUFU.LG2 R5, R5 ;  /* 0x0000000500054308 */ /* 0x000ea20000000c00 */
[----:B------:R-:W-:-:S02]  /*14f10*/  IADD3 R7, -R14, R7, RZ ;  /* 0x000000070e077210 */ /* 0x000fc40007ffe1ff */
[----:B------:R-:W-:Y:S02]  /*14f20*/  LOP3.LUT R12, R12, 0x1c0, RZ, 0xc0, !PT ;  /* 0x000001c00c0c7812 */ /* 0x000fe400078ec0ff */
[----:B------:R-:W-:Y:S02]  /*14f30*/  ISETP.NE.U32.AND P3, PT, R10, 0x1, PT ;  /* 0x000000010a00780c */ /* 0x000fe40003f65070 */
[----:B------:R-:W-:Y:S02]  /*14f40*/  SHF.R.S32.HI R13, RZ, 0x1f, R4 ;  /* 0x0000001fff0d7819 */ /* 0x000fe40000011404 */
[----:B------:R-:W-:Y:S02]  /*14f50*/  LOP3.LUT R9, R9, 0x1c0, RZ, 0xc0, !PT ;  /* 0x000001c009097812 */ /* 0x000fe400078ec0ff */
[----:B------:R-:W-:Y:S02]  /*14f60*/  SHF.L.U32 R10, R11, 0x2, RZ ;  /* 0x000000020b0a7819 */ /* 0x000fe400000006ff */
[----:B------:R-:W-:-:S02]  /*14f70*/  LEA R7, R4, R7, 0x9 ;  /* 0x0000000704077211 */ /* 0x000fc400078e48ff */
[----:B------:R-:W-:Y:S02]  /*14f80*/  LEA.HI R12, R12, R12, RZ, 0x1d ;  /* 0x0000000c0c0c7211 */ /* 0x000fe400078fe8ff */
[----:B------:R-:W-:Y:S02]  /*14f90*/  R2P PR, R8, 0x6 ;  /* 0x0000000608007804 */ /* 0x000fe40000000000 */
[----:B------:R-:W-:Y:S02]  /*14fa0*/  LEA.HI R8, R13, R4, RZ, 0x2 ;  /* 0x000000040d087211 */ /* 0x000fe400078f10ff */
[----:B------:R-:W-:Y:S02]  /*14fb0*/  LOP3.LUT R10, R9, 0x38, R10, 0xf8, !PT ;  /* 0x00000038090a7812 */ /* 0x000fe400078ef80a */
[----:B------:R-:W-:Y:S02]  /*14fc0*/  SHF.R.U32.HI R9, RZ, 0x3, R9 ;  /* 0x00000003ff097819 */ /* 0x000fe40000011609 */
[----:B------:R-:W-:-:S02]  /*14fd0*/  LOP3.LUT R11, R11, 0xffffffe, RZ, 0xc0, !PT ;  /* 0x0ffffffe0b0b7812 */ /* 0x000fc400078ec0ff */
[----:B------:R-:W-:Y:S02]  /*14fe0*/  LEA R7, R7, R12, 0x1 ;  /* 0x0000000c07077211 */ /* 0x000fe400078e08ff */
[----:B------:R-:W-:Y:S02]  /*14ff0*/  LOP3.LUT R13, R8, 0xffffffc, RZ, 0xc0, !PT ;  /* 0x0ffffffc080d7812 */ /* 0x000fe400078ec0ff */
[----:B------:R-:W-:Y:S02]  /*15000*/  LOP3.LUT R9, R10, R9, RZ, 0x3c, !PT ;  /* 0x000000090a097212 */ /* 0x000fe400078e3cff */
[----:B------:R-:W-:Y:S02]  /*15010*/  IADD3 R8, R0, -R11, RZ ;  /* 0x8000000b00087210 */ /* 0x000fe40007ffe0ff */
[----:B------:R-:W-:Y:S02]  /*15020*/  LEA R7, R7, UR5, 0x2 ;  /* 0x0000000507077c11 */ /* 0x000fe4000f8e10ff */
[----:B------:R-:W-:-:S02]  /*15030*/  MOV R11, 0x40 ;  /* 0x00000040000b7802 */ /* 0x000fc40000000f00 */
[----:B------:R-:W-:Y:S01]  /*15040*/  LEA R12, R8, R9, 0x2 ;  /* 0x00000009080c7211 */ /* 0x000fe200078e10ff */
[----:B------:R-:W-:Y:S01]  /*15050*/  STS.64 [R7], R96 ;  /* 0x0000006007007388 */ /* 0x000fe20000000a00 */
[----:B------:R-:W-:Y:S02]  /*15060*/  IADD3 R10, R7, -0x20, RZ ;  /* 0xffffffe0070a7810 */ /* 0x000fe40007ffe0ff */
[----:B------:R-:W-:Y:S01]  /*15070*/  SEL R11, R11, 0xffffffc0, !P1 ;  /* 0xffffffc00b0b7807 */ /* 0x000fe20004800000 */
[----:B------:R-:W-:Y:S01]  /*15080*/  STS.64 [R7+0x800], R98 ;  /* 0x0008006207007388 */ /* 0x000fe20000000a00 */
[----:B------:R-:W-:Y:S02]  /*15090*/  MOV R8, 0x80 ;  /* 0x0000008000087802 */ /* 0x000fe40000000f00 */
[----:B------:R-:W-:Y:S02]  /*150a0*/  @P3 IADD3 R10, R7, 0x20, RZ ;  /* 0x00000020070a3810 */ /* 0x000fe40007ffe0ff */
[----:B------:R-:W-:-:S02]  /*150b0*/  IADD3 R4, R4, -R13, RZ ;  /* 0x8000000d04047210 */ /* 0x000fc40007ffe0ff */
[----:B------:R-:W-:Y:S01]  /*150c0*/  IADD3 R13, R7, R11, RZ ;  /* 0x0000000b070d7210 */ /* 0x000fe20007ffe0ff */
[----:B------:R-:W-:Y:S01]  /*150d0*/  STS.64 [R10], R36 ;  /* 0x000000240a007388 */ /* 0x000fe20000000a00 */
[----:B------:R-:W-:Y:S02]  /*150e0*/  SEL R8, R8, 0xffffff80, !P2 ;  /* 0xffffff8008087807 */ /* 0x000fe40005000000 */
[----:B------:R-:W-:Y:S01]  /*150f0*/  IADD3 R11, R11, R10, RZ ;  /* 0x0000000a0b0b7210 */ /* 0x000fe20007ffe0ff */
[----:B------:R-:W-:Y:S01]  /*15100*/  STS.64 [R10+0x800], R38 ;  /* 0x000800260a007388 */ /* 0x000fe20000000a00 */
[----:B------:R-:W-:Y:S02]  /*15110*/  IADD3 R14, R7, R8, RZ ;  /* 0x00000008070e7210 */ /* 0x000fe40007ffe0ff */
[----:B------:R-:W-:Y:S01]  /*15120*/  IADD3 R15, R8, R10, RZ ;  /* 0x0000000a080f7210 */ /* 0x000fe20007ffe0ff */
[----:B------:R-:W-:Y:S01]  /*15130*/  STS.64 [R13], R40 ;  /* 0x000000280d007388 */ /* 0x000fe20000000a00 */
[----:B------:R-:W-:-:S02]  /*15140*/  IADD3 R16, R13, R8, RZ ;  /* 0x000000080d107210 */ /* 0x000fc40007ffe0ff */
[----:B------:R-:W-:Y:S01]  /*15150*/  IADD3 R18, R11, R8, RZ ;  /* 0x000000080b127210 */ /* 0x000fe20007ffe0ff */
[----:B------:R-:W-:Y:S01]  /*15160*/  STS.64 [R13+0x800], R42 ;  /* 0x0008002a0d007388 */ /* 0x000fe20000000a00 */
[----:B------:R-:W5:Y:S01]  /*15170*/  LDC.64 R8, c[0x0][0x2c0] ;  /* 0x0000b000ff087b82 */ /* 0x000f620000000a00 */
[----:B------:R-:W-:Y:S02]  /*15180*/  LEA R4, R4, R171, 0x4 ;  /* 0x000000ab04047211 */ /* 0x000fe400078e20ff */
[----:B------:R-:W-:Y:S04]  /*15190*/  STS.64 [R11], R44 ;  /* 0x0000002c0b007388 */ /* 0x000fe80000000a00 */
[----:B------:R-:W-:Y:S04]  /*151a0*/  STS.64 [R11+0x800], R46 ;  /* 0x0008002e0b007388 */ /* 0x000fe80000000a00 */
[----:B------:R-:W-:Y:S04]  /*151b0*/  STS.64 [R14], R48 ;  /* 0x000000300e007388 */ /* 0x000fe80000000a00 */
[----:B------:R-:W-:Y:S04]  /*151c0*/  STS.64 [R14+0x800], R50 ;  /* 0x000800320e007388 */ /* 0x000fe80000000a00 */
[----:B------:R-:W-:Y:S04]  /*151d0*/  STS.64 [R15], R52 ;  /* 0x000000340f007388 */ /* 0x000fe80000000a00 */
[----:B------:R-:W-:Y:S01]  /*151e0*/  STS.64 [R15+0x800], R54 ;  /* 0x000800360f007388 */ /* 0x000fe20000000a00 */
[----:B-----5:R-:W-:Y:S01]  /*151f0*/  IMAD R17, R17, R8, R161 ;  /* 0x0000000811117224 */ /* 0x020fe200078e02a1 */
[----:B------:R-:W-:-:S02]  /*15200*/  MOV R8, 0xff800000 ;  /* 0xff80000000087802 */ /* 0x000fc40000000f00 */
        /* <DEDUP_REMOVED lines=10> */
[----:B------:R2:W-:Y:S04]  /*152b0*/  STS.64 [R11+0x4000], R72 ;  /* 0x004000480b007388 */ /* 0x0005e80000000a00 */
[----:B------:R2:W-:Y:S01]  /*152c0*/  STS.64 [R11+0x4800], R74 ;  /* 0x0048004a0b007388 */ /* 0x0005e20000000a00 */
[----:B----4-:R-:W-:-:S03]  /*152d0*/  IADD3 R7, -R161, RZ, RZ ;  /* 0x000000ffa1077210 */ /* 0x010fc60007ffe1ff */
[----:B------:R-:W-:Y:S02]  /*152e0*/  STS.64 [R14+0x4000], R76 ;  /* 0x0040004c0e007388 */ /* 0x000fe40000000a00 */
[----:B-1----:R-:W-:Y:S02]  /*152f0*/  IMAD R7, R20, R7, UR4 ;  /* 0x0000000414077e24 */ /* 0x002fe4000f8e0207 */
[----:B------:R1:W-:Y:S01]  /*15300*/  STS.64 [R14+0x4800], R78 ;  /* 0x0048004e0e007388 */ /* 0x0003e20000000a00 */
[----:B-----5:R-:W-:Y:S01]  /*15310*/  MOV R10, 0xff800000 ;  /* 0xff800000000a7802 */ /* 0x020fe20000000f00 */
[----:B------:R-:W-:Y:S02]  /*15320*/  IMAD R7, R17, R20, R7 ;  /* 0x0000001411077224 */ /* 0x000fe400078e0207 */
[----:B------:R4:W-:Y:S04]  /*15330*/  STS.64 [R15+0x4000], R80 ;  /* 0x004000500f007388 */ /* 0x0009e80000000a00 */
[----:B------:R4:W-:Y:S01]  /*15340*/  STS.64 [R15+0x4800], R82 ;  /* 0x004800520f007388 */ /* 0x0009e20000000a00 */
[----:B---3--:R-:W-:-:S03]  /*15350*/  LEA R71, R12, UR5, 0x2 ;  /* 0x000000050c477c11 */ /* 0x008fc6000f8e10ff */
[----:B------:R4:W-:Y:S01]  /*15360*/  STS.64 [R16+0x4000], R84 ;  /* 0x0040005410007388 */ /* 0x0009e20000000a00 */
[----:B--2---:R-:W-:-:S03]  /*15370*/  SHF.L.U32 R72, R0, 0x2, RZ ;  /* 0x0000000200487819 */ /* 0x004fc600000006ff */
[----:B------:R4:W-:Y:S01]  /*15380*/  STS.64 [R16+0x4800], R86 ;  /* 0x0048005610007388 */ /* 0x0009e20000000a00 */
[----:B------:R-:W-:Y:S01]  /*15390*/  @P5 FMUL.FTZ R11, R6, 0.69314718246459960938 ;  /* 0x3f317218060b5820 */ /* 0x000fe20000410000 */
[----:B------:R-:W-:Y:S02]  /*153a0*/  SHF.L.U32 R6, R19, 0x6, RZ ;  /* 0x0000000613067819 */ /* 0x000fe400000006ff */
[----:B------:R4:W-:Y:S01]  /*153b0*/  STS.64 [R18+0x4000], R88 ;  /* 0x0040005812007388 */ /* 0x0009e20000000a00 */
[----:B------:R-:W-:Y:S01]  /*153c0*/  SHF.R.S32.HI R73, RZ, 0x1f, R72 ;  /* 0x0000001fff497819 */ /* 0x000fe20000011448 */
[----:B------:R-:W-:Y:S02]  /*153d0*/  @P5 FFMA.FTZ R8, R100, R21, R11 ;  /* 0x0000001564085223 */ /* 0x000fe4000001000b */
[----:B------:R4:W-:Y:S01]  /*153e0*/  STS.64 [R18+0x4800], R90 ;  /* 0x0048005a12007388 */ /* 0x0009e20000000a00 */
[----:B------:R-:W-:Y:S02]  /*153f0*/  IMAD R69, R7, R9, R6 ;  /* 0x0000000907457224 */ /* 0x000fe400078e0206 */
[----:B-1----:R-:W-:-:S04]  /*15400*/  @P4 FMUL.FTZ R14, R5, 0.69314718246459960938 ;  /* 0x3f317218050e4820 */ /* 0x002fc80000410000 */
[----:B------:R-:W-:Y:S01]  /*15410*/  @P4 FFMA.FTZ R10, R3, R22, R14 ;  /* 0x00000016030a4223 */ /* 0x000fe2000001000e */
[----:B------:R-:W-:Y:S01]  /*15420*/  IMAD R3, R19, -0x40, R160 ;  /* 0xffffffc013037824 */ /* 0x000fe200078e02a0 */
[----:B------:R-:W-:Y:S06]  /*15430*/  BAR.SYNC.DEFER_BLOCKING 0x0 ;  /* 0x0000000000007b1d */ /* 0x000fec0000010000 */
[----:B------:R-:W-:Y:S05]  /*15440*/  @P0 BRA `(.L_x_7885) ;  /* 0x0000000000300947 */ /* 0x000fea0003800000 */
        /* <DEDUP_REMOVED lines=12> */
.L_x_7885:
[----:B------:R-:W-:Y:S05]  /*15510*/  BSYNC B0 ;  /* 0x0000000000007941 */ /* 0x000fea0003800000 */
.L_x_7884:
[----:B------:R-:W2:Y:S01]  /*15520*/  LDS.128 R64, [R71] ;  /* 0x0000000047407984 */ /* 0x000ea20000000c00 */
[C---:B-1----:R-:W-:Y:S01]  /*15530*/  VIADD R4, R2.reuse, 0x8 ;  /* 0x0000000802047836 */ /* 0x042fe20000000000 */
[----:B------:R-:W-:Y:S01]  /*15540*/  ULDC UR4, c[0x0][0x2dc] ;  /* 0x0000b70000047ab9 */ /* 0x000fe20000000800 */
[----:B------:R-:W-:Y:S01]  /*15550*/  IMAD.WIDE R72, R2, 0x80, R72 ;  /* 0x0000008002487825 */ /* 0x000fe200078e0248 */
[----:B------:R-:W1:Y:S02]  /*15560*/  LDS.128 R32, [R71+0x4000] ;  /* 0x0040000047207984 */ /* 0x000e640000000c00 */
[-C--:B------:R-:W-:Y:S01]  /*15570*/  ISETP.GE.AND P6, PT, R4, R3.reuse, PT ;  /* 0x000000030400720c */ /* 0x080fe20003fc6270 */
[----:B------:R-:W-:Y:S01]  /*15580*/  IMAD R69, R69, UR4, RZ ;  /* 0x0000000445457c24 */ /* 0x000fe2000f8e02ff */
[----:B------:R-:W3:Y:S01]  /*15590*/  LDS.128 R60, [R71+0x800] ;  /* 0x00080000473c7984 */ /* 0x000ee20000000c00 */
[C---:B------:R-:W-:Y:S01]  /*155a0*/  VIADD R0, R2.reuse, 0x10 ;  /* 0x0000001002007836 */ /* 0x040fe20000000000 */
[----:B------:R-:W-:Y:S01]  /*155b0*/  ULDC.64 UR4, c[0x0][0x288] ;  /* 0x0000a20000047ab9 */ /* 0x000fe20000000a00 */
[C---:B------:R-:W-:Y:S01]  /*155c0*/  VIADD R70, R2.reuse, 0x20 ;  /* 0x0000002002467836 */ /* 0x040fe20000000000 */
[----:B------:R-:W5:Y:S01]  /*155d0*/  LDS.128 R56, [R71+0x1000] ;  /* 0x0010000047387984 */ /* 0x000f620000000c00 */
[C---:B------:R-:W-:Y:S01]  /*155e0*/  IADD3 R72, P0, R69.reuse, R72, RZ ;  /* 0x0000004845487210 */ /* 0x040fe20007f1e0ff */
[----:B------:R-:W-:Y:S01]  /*155f0*/  VIADD R68, R2, 0x28 ;  /* 0x0000002802447836 */ /* 0x000fe20000000000 */
[----:B------:R-:W-:Y:S01]  /*15600*/  ISETP.GE.AND P5, PT, R0, R3, PT ;  /* 0x000000030000720c */ /* 0x000fe20003fa6270 */
        /* <DEDUP_REMOVED lines=18> */
[----:B----4-:R-:W4:Y:S04]  /*15730*/  LDS.128 R16, [R71+0x6000] ;  /* 0x0060000047107984 */ /* 0x010f280000000c00 */
[----:B------:R-:W4:Y:S04]  /*15740*/  LDS.128 R12, [R71+0x6800] ;  /* 0x00680000470c7984 */ /* 0x000f280000000c00 */
[----:B------:R-:W4:Y:S04]  /*15750*/  LDS.128 R8, [R71+0x7000] ;  /* 0x0070000047087984 */ /* 0x000f280000000c00 */
[----:B------:R4:W4:Y:S04]  /*15760*/  LDS.128 R36, [R71+0x3800] ;  /* 0x0038000047247984 */ /* 0x0009280000000c00 */
[----:B------:R4:W4:Y:S04]  /*15770*/  LDS.128 R4, [R71+0x7800] ;  /* 0x0078000047047984 */ /* 0x0009280000000c00 */
[----:B--2---:R2:W-:Y:S04]  /*15780*/  @!P0 STG.E.64 desc[UR6][R74.64], R64 ;  /* 0x000000404a008986 */ /* 0x0045e8000c101b06 */
[----:B------:R2:W-:Y:S04]  /*15790*/  @!P0 STG.E.64 desc[UR6][R74.64+0x8], R66 ;  /* 0x000008424a008986 */ /* 0x0005e8000c101b06 */
[----:B-1----:R2:W-:Y:S01]  /*157a0*/  @!P0 STG.E.128 desc[UR6][R74.64+0x100], R32 ;  /* 0x000100204a008986 */ /* 0x0025e2000c101d06 */
[----:B------:R-:W-:-:S03]  /*157b0*/  ISETP.GE.AND P0, PT, R2, R3, PT ;  /* 0x000000030200720c */ /* 0x000fc60003f06270 */
[----:B---3--:R2:W-:Y:S04]  /*157c0*/  @!P6 STG.E.128 desc[UR6][R74.64+0x1000], R60 ;  /* 0x0010003c4a00e986 */ /* 0x0085e8000c101d06 */
        /* <DEDUP_REMOVED lines=8> */
[----:B----4-:R2:W-:Y:S04]  /*15850*/  @!P3 STG.E.128 desc[UR6][R74.64+0x4100], R16 ;  /* 0x004100104a00b986 */ /* 0x0105e8000c101d06 */
[----:B------:R2:W-:Y:S04]  /*15860*/  @!P2 STG.E.128 desc[UR6][R74.64+0x5100], R12 ;  /* 0x0051000c4a00a986 */ /* 0x0005e8000c101d06 */
[----:B------:R2:W-:Y:S01]  /*15870*/  @!P1 STG.E.128 desc[UR6][R74.64+0x6100], R8 ;  /* 0x006100084a009986 */ /* 0x0005e2000c101d06 */
[----:B------:R-:W-:Y:S05]  /*15880*/  @P0 EXIT ;  /* 0x000000000000094d */ /* 0x000fea0003800000 */
[----:B------:R-:W-:Y:S04]  /*15890*/  STG.E.128 desc[UR6][R74.64+0x7000], R36 ;  /* 0x007000244a007986 */ /* 0x000fe8000c101d06 */
[----:B------:R-:W-:Y:S01]  /*158a0*/  STG.E.128 desc[UR6][R74.64+0x7100], R4 ;  /* 0x007100044a007986 */ /* 0x000fe2000c101d06 */
[----:B------:R-:W-:Y:S05]  /*158b0*/  EXIT ;  /* 0x000000000000794d */ /* 0x000fea0003800000 */
.L_x_7886:
        /* <DEDUP_REMOVED lines=12> */
.L_x_8538:


//--------------------- .text._ZN5flash24flash_fwd_splitkv_kernelI23Flash_fwd_kernel_traitsILi128ELi64ELi64ELi4ELb0ELb0EN7cutlass10bfloat16_tE19Flash_kernel_traitsILi128ELi64ELi64ELi4ES3_EELb1ELb0ELb0ELb0ELb1ELb1ELb1ELb1EEEvNS_16Flash_fwd_paramsE --------------------------
	.section	.text._ZN5flash24flash_fwd_splitkv_kernelI23Flash_fwd_kernel_traitsILi128ELi64ELi64ELi4ELb0ELb0EN7cutlass10bfloat16_tE19Flash_kernel_traitsILi128ELi64ELi64ELi4ES3_EELb1ELb0ELb0ELb0ELb1ELb1ELb1ELb1EEEvNS_16Flash_fwd_paramsE,"ax",@progbits
	.align	128
        .global         _ZN5flash24flash_fwd_splitkv_kernelI23Flash_fwd_kernel_traitsILi128ELi64ELi64ELi4ELb0ELb0EN7cutlass10bfloat16_tE19Flash_kernel_traitsILi128ELi64ELi64ELi4ES3_EELb1ELb0ELb0ELb0ELb1ELb1ELb1ELb1EEEvNS_16Flash_fwd_paramsE
        .type           _ZN5flash24flash_fwd_splitkv_kernelI23Flash_fwd_kernel_traitsILi128ELi64ELi64ELi4ELb0ELb0EN7cutlass10bfloat16_tE19Flash_kernel_traitsILi128ELi64ELi64ELi4ES3_EELb1ELb0ELb0ELb0ELb1ELb1ELb1ELb1EEEvNS_16Flash_fwd_paramsE,@function
        .size           _ZN5flash24flash_fwd_splitkv_kernelI23Flash_fwd_kernel_traitsILi128ELi64ELi64ELi4ELb0ELb0EN7cutlass10bfloat16_tE19Flash_kernel_traitsILi128ELi64ELi64ELi4ES3_EELb1ELb0ELb0ELb0ELb1ELb1ELb1ELb1EEEvNS_16Flash_fwd_paramsE,(.L_x_8539 - _ZN5flash24flash_fwd_splitkv_kernelI23Flash_fwd_kernel_traitsILi128ELi64ELi64ELi4ELb0ELb0EN7cutlass10bfloat16_tE19Flash_kernel_traitsILi128ELi64ELi64ELi4ES3_EELb1ELb0ELb0ELb0ELb1ELb1ELb1ELb1EEEvNS_16Flash_fwd_paramsE)
        .other          _ZN5flash24flash_fwd_splitkv_kernelI23Flash_fwd_kernel_traitsILi128ELi64ELi64ELi4ELb0ELb0EN7cutlass10bfloat16_tE19Flash_kernel_traitsILi128ELi64ELi64ELi4ES3_EELb1ELb0ELb0ELb0ELb1ELb1ELb1ELb1EEEvNS_16Flash_fwd_paramsE,@"STO_CUDA_ENTRY STV_DEFAULT"
_ZN5flash24flash_fwd_splitkv_kernelI23Flash_fwd_kernel_traitsILi128ELi64ELi64ELi4ELb0ELb0EN7cutlass10bfloat16_tE19Flash_kernel_traitsILi128ELi64ELi64ELi4ES3_EELb1ELb0ELb0ELb0ELb1ELb1ELb1ELb1EEEvNS_16Flash_fwd_paramsE:
.text._ZN5flash24flash_fwd_splitkv_kernelI23Flash_fwd_kernel_traitsILi128ELi64ELi64ELi4ELb0ELb0EN7cutlass10bfloat16_tE19Flash_kernel_traitsILi128ELi64ELi64ELi4ES3_EELb1ELb0ELb0ELb0ELb1ELb1ELb1ELb1EEEvNS_16Flash_fwd_paramsE:
        /* <DEDUP_REMOVED lines=59> */
.L_x_7887:
[----:B------:R-:W1:Y:S02]  /*03b0*/  LDC R11, c[0x0][0x2c8] ;  /* 0x0000b200ff0b7b82 */ /* 0x000e640000000800 */
.L_x_7888:
        /* <DEDUP_REMOVED lines=148> */
.L_x_7889:
        /* <DEDUP_REMOVED lines=24> */
.L_x_7890:
        /* <DEDUP_REMOVED lines=82> */
.L_x_7891:
        /* <DEDUP_REMOVED lines=49> */
.L_x_7893:
        /* <DEDUP_REMOVED lines=32> */
.L_x_7892:
        /* <DEDUP_REMOVED lines=217> */
.L_x_7932:
        /* <DEDUP_REMOVED lines=150> */
.L_x_7898:
[----:B------:R-:W-:Y:S05]  /*2fa0*/  BSYNC B0 ;  /* 0x0000000000007941 */ /* 0x000fea0003800000 */
.L_x_7897:
        /* <DEDUP_REMOVED lines=102> */
.L_x_7900:
[----:B------:R-:W-:Y:S05]  /*3610*/  BSYNC B0 ;  /* 0x0000000000007941 */ /* 0x000fea0003800000 */
.L_x_7899:
        /* <DEDUP_REMOVED lines=106> */
.L_x_7902:
[----:B------:R-:W-:Y:S05]  /*3cc0*/  BSYNC B0 ;  /* 0x0000000000007941 */ /* 0x000fea0003800000 */
.L_x_7901:
        /* <DEDUP_REMOVED lines=112> */
.L_x_7904:
[----:B------:R-:W-:Y:S05]  /*43d0*/  BSYNC B0 ;  /* 0x0000000000007941 */ /* 0x000fea0003800000 */
.L_x_7903:
[C---:B------:R-:W-:Y:S01]  /*43e0*/  LEA R50, P1, R41.reuse, R50, 0x1 ;  /* 0x0000003229327211 */ /* 0x040fe200078208ff */
[----:B------:R-:W-:Y:S01]  /*43f0*/  IMAD.MOV.U32 R8, RZ, RZ, R10 ;  /* 0x000000ffff087224 */ /* 0x000fe200078e000a */
[----:B------:R-:W-:Y:S02]  /*4400*/  UMOV UR4, UR21 ;  /* 0x0000001500047c82 */ /* 0x000fe40008000000 */
[C---:B------:R-:W-:Y:S02]  /*4410*/  LEA.HI.X.SX32 R51, R41.reuse, R51, 0x1, P1 ;  /* 0x0000003329337211 */ /* 0x040fe400008f0eff */
[C---:B------:R-:W-:Y:S04]  /*4420*/  LEA R10, P0, R41.reuse, R8, 0x1 ;  /* 0x00000008290a7211 */ /* 0x040fe800078008ff */
[----:B------:R-:W-:Y:S01]  /*4430*/  LEA.HI.X.SX32 R9, R41, R9, 0x1, P0 ;  /* 0x0000000929097211 */ /* 0x000fe200000f0eff */
[----:B------:R-:W-:Y:S08]  /*4440*/  BRA `(.L_x_7905) ;  /* 0x0000003000447947 */ /* 0x000ff00003800000 */
.L_x_7896:
        /* <DEDUP_REMOVED lines=86> */
.L_x_7909:
[----:B------:R-:W-:Y:S05]  /*49b0*/  BSYNC B0 ;  /* 0x0000000000007941 */ /* 0x000fea0003800000 */
.L_x_7908:
        /* <DEDUP_REMOVED lines=85> */
.L_x_7911:
[----:B------:R-:W-:Y:S05]  /*4f10*/  BSYNC B0 ;  /* 0x0000000000007941 */ /* 0x000fea0003800000 */
.L_x_7910:
[----:B-----5:R4:W-:Y:S02]  /*4f20*/  STG.E.128 desc[UR6][R148.64+0x80], R44 ;  /* 0x0000802c94007986 */ /* 0x0209e4000c101d06 */
.L_x_7907:
[----:B------:R-:W-:Y:S05]  /*4f30*/  BSYNC B1 ;  /* 0x0000000000017941 */ /* 0x000fea0003800000 */
.L_x_7906:
        /* <DEDUP_REMOVED lines=92> */
.L_x_7915:
[----:B------:R-:W-:Y:S05]  /*5500*/  BSYNC B0 ;  /* 0x0000000000007941 */ /* 0x000fea0003800000 */
.L_x_7914:
        /* <DEDUP_REMOVED lines=89> */
.L_x_7917:
[----:B------:R-:W-:Y:S05]  /*5aa0*/  BSYNC B0 ;  /* 0x0000000000007941 */ /* 0x000fea0003800000 */
.L_x_7916:
[----:B-----5:R1:W-:Y:S02]  /*5ab0*/  STG.E.128 desc[UR6][R148.64+0x80], R44 ;  /* 0x0000802c94007986 */ /* 0x0203e4000c101d06 */
.L_x_7913:
[----:B------:R-:W-:Y:S05]  /*5ac0*/  BSYNC B1 ;  /* 0x0000000000017941 */ /* 0x000fea0003800000 */
.L_x_7912:
        /* <DEDUP_REMOVED lines=94> */
.L_x_7921:
[----:B------:R-:W-:Y:S05]  /*60b0*/  BSYNC B0 ;  /* 0x0000000000007941 */ /* 0x000fea0003800000 */
.L_x_7920:
        /* <DEDUP_REMOVED lines=89> */
.L_x_7923:
[----:B------:R-:W-:Y:S05]  /*6650*/  BSYNC B0 ;  /* 0x0000000000007941 */ /* 0x000fea0003800000 */
.L_x_7922:
[----:B-----5:R4:W-:Y:S02]  /*6660*/  STG.E.128 desc[UR6][R144.64], R44 ;  /* 0x0000002c90007986 */ /* 0x0209e4000c101d06 */
.L_x_7919:
[----:B------:R-:W-:Y:S05]  /*6670*/  BSYNC B1 ;  /* 0x0000000000017941 */ /* 0x000fea0003800000 */
.L_x_7918:
        /* <DEDUP_REMOVED lines=100> */
.L_x_7927:
[----:B------:R-:W-:Y:S05]  /*6cc0*/  BSYNC B0 ;  /* 0x0000000000007941 */ /* 0x000fea0003800000 */
.L_x_7926:
        /* <DEDUP_REMOVED lines=89> */
.L_x_7929:
[----:B------:R-:W-:Y:S05]  /*7260*/  BSYNC B0 ;  /* 0x0000000000007941 */ /* 0x000fea0003800000 */
.L_x_7928:
[----:B-----5:R3:W-:Y:S02]  /*7270*/  STG.E.128 desc[UR6][R144.64], R44 ;  /* 0x0000002c90007986 */ /* 0x0207e4000c101d06 */
.L_x_7925:
[----:B------:R-:W-:Y:S05]  /*7280*/  BSYNC B1 ;  /* 0x0000000000017941 */ /* 0x000fea0003800000 */
.L_x_7924:
        /* <DEDUP_REMOVED lines=8> */
.L_x_7895:
        /* <DEDUP_REMOVED lines=37> */
.L_x_7905:
        /* <DEDUP_REMOVED lines=81> */
.L_x_7930:
        /* <DEDUP_REMOVED lines=11> */
.L_x_7931:
[----:B------:R-:W-:Y:S04]  /*7b20*/  IADD3 R11, R11, -0x1, RZ ;  /* 0xffffffff0b0b7810 */ /* 0x000fe80007ffe0ff */
[----:B------:R-:W-:Y:S11]  /*7b30*/  ISETP.GT.AND P0, PT, R11, R81, PT ;  /* 0x000000510b00720c */ /* 0x000ff60003f04270 */
[----:B------:R-:W-:Y:S02]  /*7b40*/  @!UPT UIADD3 URZ, URZ, URZ, URZ ;  /* 0x0000003f3f3ff290 */ /* 0x000fe4000fffe03f */
[----:B------:R-:W-:Y:S05]  /*7b50*/  @P0 BRA `(.L_x_7932) ;  /* 0xffffffa800b80947 */ /* 0x000fea000383ffff */
.L_x_7894:
        /* <DEDUP_REMOVED lines=99> */
.L_x_7939:
[----:B------:R-:W-:Y:S05]  /*8190*/  BSYNC B0 ;  /* 0x0000000000007941 */ /* 0x000fea0003800000 */
.L_x_7938:
        /* <DEDUP_REMOVED lines=44> */
.L_x_7941:
[----:B------:R-:W-:Y:S05]  /*8460*/  BSYNC B0 ;  /* 0x0000000000007941 */ /* 0x000fea0003800000 */
.L_x_7940:
[----:B------:R3:W-:Y:S02]  /*8470*/  STS.128 [R164+0x2000], R8 ;  /* 0x00200008a4007388 */ /* 0x0007e40000000c00 */
.L_x_7937:
[----:B------:R-:W-:Y:S05]  /*8480*/  BSYNC B1 ;  /* 0x0000000000017941 */ /* 0x000fea0003800000 */
.L_x_7936:
        /* <DEDUP_REMOVED lines=58> */
.L_x_7945:
[----:B------:R-:W-:Y:S05]  /*8830*/  BSYNC B0 ;  /* 0x0000000000007941 */ /* 0x000fea0003800000 */
.L_x_7944:
        /* <DEDUP_REMOVED lines=43> */
.L_x_7947:
[----:B------:R-:W-:Y:S05]  /*8af0*/  BSYNC B0 ;  /* 0x0000000000007941 */ /* 0x000fea0003800000 */
.L_x_7946:
[----:B------:R2:W-:Y:S02]  /*8b00*/  STS.128 [R164+0x2800], R8 ;  /* 0x00280008a4007388 */ /* 0x0005e40000000c00 */
.L_x_7943:
[----:B------:R-:W-:Y:S05]  /*8b10*/  BSYNC B1 ;  /* 0x0000000000017941 */ /* 0x000fea0003800000 */
.L_x_7942:
        /* <DEDUP_REMOVED lines=59> */
.L_x_7951:
[----:B------:R-:W-:Y:S05]  /*8ed0*/  BSYNC B0 ;  /* 0x0000000000007941 */ /* 0x000fea0003800000 */
.L_x_7950:
        /* <DEDUP_REMOVED lines=43> */
.L_x_7953:
[----:B------:R-:W-:Y:S05]  /*9190*/  BSYNC B0 ;  /* 0x0000000000007941 */ /* 0x000fea0003800000 */
.L_x_7952:
[----:B------:R2:W-:Y:S02]  /*91a0*/  STS.128 [R164+0x3000], R8 ;  /* 0x00300008a4007388 */ /* 0x0005e40000000c00 */
.L_x_7949:
[----:B------:R-:W-:Y:S05]  /*91b0*/  BSYNC B1 ;  /* 0x0000000000017941 */ /* 0x000fea0003800000 */
.L_x_7948:
        /* <DEDUP_REMOVED lines=58> */
.L_x_7956:
[----:B------:R-:W-:Y:S05]  /*9560*/  BSYNC B0 ;  /* 0x0000000000007941 */ /* 0x000fea0003800000 */
.L_x_7955:
        /* <DEDUP_REMOVED lines=43> */
.L_x_7958:
[----:B------:R-:W-:Y:S05]  /*9820*/  BSYNC B0 ;  /* 0x0000000000007941 */ /* 0x000fea0003800000 */
.L_x_7957:
[----:B------:R2:W-:Y:S01]  /*9830*/  STS.128 [R164+0x3800], R8 ;  /* 0x00380008a4007388 */ /* 0x0005e20000000c00 */
[----:B------:R-:W-:Y:S05]  /*9840*/  BRA `(.L_x_7954) ;  /* 0x0000003000687947 */ /* 0x000fea0003800000 */
.L_x_7935:
        /* <DEDUP_REMOVED lines=89> */
.L_x_7962:
[----:B------:R-:W-:Y:S05]  /*9de0*/  BSYNC B0 ;  /* 0x0000000000007941 */ /* 0x000fea0003800000 */
.L_x_7961:
        /* <DEDUP_REMOVED lines=89> */
.L_x_7964:
[----:B------:R-:W-:Y:S05]  /*a380*/  BSYNC B0 ;  /* 0x0000000000007941 */ /* 0x000fea0003800000 */
.L_x_7963:
[----:B------:R3:W-:Y:S02]  /*a390*/  STS.128 [R164+0x2000], R8 ;  /* 0x00200008a4007388 */ /* 0x0007e40000000c00 */
.L_x_7960:
[----:B------:R-:W-:Y:S05]  /*a3a0*/  BSYNC B1 ;  /* 0x0000000000017941 */ /* 0x000fea0003800000 */
.L_x_7959:
        /* <DEDUP_REMOVED lines=94> */
.L_x_7968:
[----:B------:R-:W-:Y:S05]  /*a990*/  BSYNC B0 ;  /* 0x0000000000007941 */ /* 0x000fea0003800000 */
.L_x_7967:
        /* <DEDUP_REMOVED lines=91> */
.L_x_7970:
[----:B------:R-:W-:Y:S05]  /*af50*/  BSYNC B0 ;  /* 0x0000000000007941 */ /* 0x000fea0003800000 */
.L_x_7969:
[----:B------:R1:W-:Y:S02]  /*af60*/  STS.128 [R164+0x2800], R8 ;  /* 0x00280008a4007388 */ /* 0x0003e40000000c00 */
.L_x_7966:
[----:B------:R-:W-:Y:S05]  /*af70*/  BSYNC B1 ;  /* 0x0000000000017941 */ /* 0x000fea0003800000 */
.L_x_7965:
        /* <DEDUP_REMOVED lines=96> */
.L_x_7974:
[----:B------:R-:W-:Y:S05]  /*b580*/  BSYNC B0 ;  /* 0x0000000000007941 */ /* 0x000fea0003800000 */
.L_x_7973:
        /* <DEDUP_REMOVED lines=90> */
.L_x_7976:
[----:B------:R-:W-:Y:S05]  /*bb30*/  BSYNC B0 ;  /* 0x0000000000007941 */ /* 0x000fea0003800000 */
.L_x_7975:
[----:B------:R3:W-:Y:S02]  /*bb40*/  STS.128 [R164+0x3000], R8 ;  /* 0x00300008a4007388 */ /* 0x0007e40000000c00 */
.L_x_7972:
[----:B------:R-:W-:Y:S05]  /*bb50*/  BSYNC B1 ;  /* 0x0000000000017941 */ /* 0x000fea0003800000 */
.L_x_7971:
        /* <DEDUP_REMOVED lines=94> */
.L_x_7978:
[----:B------:R-:W-:Y:S05]  /*c140*/  BSYNC B0 ;  /* 0x0000000000007941 */ /* 0x000fea0003800000 */
.L_x_7977:
        /* <DEDUP_REMOVED lines=95> */
.L_x_7980:
[----:B------:R-:W-:Y:S05]  /*c740*/  BSYNC B0 ;  /* 0x0000000000007941 */ /* 0x000fea0003800000 */
.L_x_7979:
[----:B------:R3:W-:Y:S01]  /*c750*/  STS.128 [R164+0x3800], R8 ;  /* 0x00380008a4007388 */ /* 0x0007e20000000c00 */
[----:B------:R-:W-:Y:S05]  /*c760*/  BRA `(.L_x_7954) ;  /* 0x0000000000a07947 */ /* 0x000fea0003800000 */
.L_x_7934:
        /* <DEDUP_REMOVED lines=40> */
.L_x_7954:
[----:B------:R-:W-:Y:S05]  /*c9f0*/  BSYNC B2 ;  /* 0x0000000000027941 */ /* 0x000fea0003800000 */
.L_x_7933:
[----:B------:R-:W-:Y:S01]  /*ca00*/  VIADD R170, R102, 0xffffffff ;  /* 0xffffffff66aa7836 */ /* 0x000fe20000000000 */
[----:B------:R-:W-:Y:S01]  /*ca10*/  ULDC.64 UR12, c[0x0][0x218] ;  /* 0x00008600000c7ab9 */ /* 0x000fe20000000a00 */
[----:B------:R-:W-:Y:S01]  /*ca20*/  LEA.HI R2, R69, R69, RZ, 0x1 ;  /* 0x0000004545027211 */ /* 0x000fe200078f08ff */
[----:B------:R-:W-:Y:S01]  /*ca30*/  ULDC.64 UR10, c[0x0][0x220] ;  /* 0x00008800000a7ab9 */ /* 0x000fe20000000a00 */
[----:B------:R-:W-:Y:S01]  /*ca40*/  IMAD.SHL.U32 R3, R170, 0x40, RZ ;  /* 0x00000040aa037824 */ /* 0x000fe200078e00ff */
[----:B------:R-:W-:Y:S01]  /*ca50*/  LEA R166, P0, R132, UR12, 0x1 ;  /* 0x0000000c84a67c11 */ /* 0x000fe2000f8008ff */
[----:B------:R-:W-:Y:S01]  /*ca60*/  ULDC.64 UR16, c[0x0][0x398] ;  /* 0x0000e60000107ab9 */ /* 0x000fe20000000a00 */
[----:B-123--:R-:W-:Y:S01]  /*ca70*/  SHF.R.S32.HI R11, RZ, 0x1f, R72 ;  /* 0x0000001fff0b7819 */ /* 0x00efe20000011448 */
[----:B------:R-:W-:Y:S01]  /*ca80*/  IMAD.IADD R9, R62, 0x1, -R3 ;  /* 0x000000013e097824 */ /* 0x000fe200078e0a03 */
[----:B------:R-:W-:Y:S01]  /*ca90*/  LEA.HI.X R165, R132, UR13, R60, 0x1, P0 ;  /* 0x0000000d84a57c11 */ /* 0x000fe200080f0c3c */
[----:B------:R-:W-:Y:S01]  /*caa0*/  IMAD.SHL.U32 R61, R61, 0x2, RZ ;  /* 0x000000023d3d7824 */ /* 0x000fe200078e00ff */
[----:B------:R-:W-:-:S02]  /*cab0*/  LOP3.LUT R2, R2, 0xfffffffe, RZ, 0xc0, !PT ;  /* 0xfffffffe02027812 */ /* 0x000fc400078ec0ff */
[-C--:B------:R-:W-:Y:S02]  /*cac0*/  ISETP.GE.AND P5, PT, R18, R9.reuse, PT ;  /* 0x000000091200720c */ /* 0x080fe40003fa6270 */
[-C--:B------:R-:W-:Y:S01]  /*cad0*/  ISETP.GE.AND P4, PT, R28, R9.reuse, PT ;  /* 0x000000091c00720c */ /* 0x080fe20003f86270 */
[----:B------:R-:W-:Y:S01]  /*cae0*/  IMAD.IADD R69, R69, 0x1, -R2 ;  /* 0x0000000145457824 */ /* 0x000fe200078e0a02 */
[-C--:B------:R-:W-:Y:S01]  /*caf0*/  ISETP.GE.AND P1, PT, R134, R9.reuse, PT ;  /* 0x000000098600720c */ /* 0x080fe20003f26270 */
[----:B------:R-:W-:Y:S01]  /*cb00*/  IMAD.SHL.U32 R2, R66, 0x40, RZ ;  /* 0x0000004042027824 */ /* 0x000fe200078e00ff */
[CC--:B------:R-:W-:Y:S02]  /*cb10*/  ISETP.GE.AND P6, PT, R0.reuse, R9.reuse, PT ;  /* 0x000000090000720c */ /* 0x0c0fe40003fc6270 */
[----:B------:R-:W-:Y:S02]  /*cb20*/  ISETP.GE.AND P2, PT, R0, R9, PT ;  /* 0x000000090000720c */ /* 0x000fe40003f46270 */
[----:B------:R-:W-:-:S02]  /*cb30*/  LEA.HI R0, R11, R72, RZ, 0x3 ;  /* 0x000000480b007211 */ /* 0x000fc400078f18ff */
[----:B------:R-:W-:Y:S01]  /*cb40*/  SHF.R.S32.HI R171, RZ, 0x1f, R64 ;  /* 0x0000001fffab7819 */ /* 0x000fe20000011440 */
[----:B------:R-:W1:Y:S01]  /*cb50*/  @!P5 LDC.64 R6, c[0x0][0x248] ;  /* 0x00009200ff06db82 */ /* 0x000e620000000a00 */
[C---:B------:R-:W-:Y:S01]  /*cb60*/  LOP3.LUT R11, R0.reuse, 0xfffffff8, RZ, 0xc0, !PT ;  /* 0xfffffff8000b7812 */ /* 0x040fe200078ec0ff */
[----:B------:R-:W-:Y:S01]  /*cb70*/  IMAD.SHL.U32 R0, R0, 0x40, RZ ;  /* 0x0000004000007824 */ /* 0x000fe200078e00ff */
[----:B------:R-:W-:Y:S01]  /*cb80*/  LEA.HI R171, R171, R64, RZ, 0x2 ;  /* 0x00000040abab7211 */ /* 0x000fe200078f10ff */
[----:B------:R-:W-:Y:S02]  /*cb90*/  @!P1 IMAD.MOV.U32 R167, RZ, RZ, R165 ;  /* 0x000000ffffa79224 */ /* 0x000fe400078e00a5 */
[C---:B------:R-:W-:Y:S01]  /*cba0*/  @!P6 LEA R12, P0, R71.reuse, R166, 0x1 ;  /* 0x000000a6470ce211 */ /* 0x040fe200078008ff */
[----:B------:R-:W-:Y:S01]  /*cbb0*/  IMAD.IADD R72, R72, 0x1, -R11 ;  /* 0x0000000148487824 */ /* 0x000fe200078e0a0b */
[----:B------:R-:W2:Y:S01]  /*cbc0*/  @!P4 LDC.64 R4, c[0x0][0x248] ;  /* 0x00009200ff04cb82 */ /* 0x000ea20000000a00 */
[----:B------:R-:W-:Y:S01]  /*cbd0*/  @!PT LDS RZ, [RZ] ;  /* 0x00000000fffff984 */ /* 0x000fe20000000800 */
[----:B------:R-:W-:Y:S01]  /*cbe0*/  @!PT LDS RZ, [RZ] ;  /* 0x00000000fffff984 */ /* 0x000fe20000000800 */
[----:B------:R-:W-:Y:S01]  /*cbf0*/  @!PT LDS RZ, [RZ] ;  /* 0x00000000fffff984 */ /* 0x000fe20000000800 */
[----:B------:R-:W-:Y:S01]  /*cc00*/  @!P1 LDGSTS.E.BYPASS.LTC128B.128 [R164+0x4000], desc[UR6][R166.64] ;  /* 0x04000000a6a49fae */ /* 0x000fe2000b901d46 */
[----:B------:R-:W-:Y:S01]  /*cc10*/  @!P6 LEA.HI.X R13, R71, R165, R70, 0x1, P0 ;  /* 0x000000a5470de211 */ /* 0x000fe200000f0c46 */
[----:B------:R-:W-:Y:S01]  /*cc20*/  IMAD.SHL.U32 R8, R72, 0x40, RZ ;  /* 0x0000004048087824 */ /* 0x000fe200078e00ff */
[----:B------:R-:W-:Y:S01]  /*cc30*/  SHF.R.S32.HI R171, RZ, 0x2, R171 ;  /* 0x00000002ffab7819 */ /* 0x000fe200000114ab */
[----:B------:R3:W-:Y:S01]  /*cc40*/  @!P1 LDGSTS.E.BYPASS.LTC128B.128 [R164+0x6000], desc[UR6][R166.64+0x80] ;  /* 0x06000080a6a49fae */ /* 0x0007e2000b901d46 */
[----:B------:R-:W-:-:S03]  /*cc50*/  ISETP.GE.AND P1, PT, R18, R9, PT ;  /* 0x000000091200720c */ /* 0x000fc60003f26270 */
[----:B------:R-:W-:Y:S04]  /*cc60*/  @!P6 LDGSTS.E.BYPASS.LTC128B.128 [R164+0x4800], desc[UR6][R12.64] ;  /* 0x048000000ca4efae */ /* 0x000fe8000b901d46 */
[----:B------:R5:W-:Y:S01]  /*cc70*/  @!P6 LDGSTS.E.BYPASS.LTC128B.128 [R164+0x6800], desc[UR6][R12.64+0x80] ;  /* 0x068000800ca4efae */ /* 0x000be2000b901d46 */
[----:B-1----:R-:W-:-:S04]  /*cc80*/  @!P5 LEA R16, P0, R6, R166, 0x6 ;  /* 0x000000a60610d211 */ /* 0x002fc800078030ff */
[----:B------:R-:W-:Y:S02]  /*cc90*/  @!P5 LEA.HI.X R17, R6, R165, R7, 0x6, P0 ;  /* 0x000000a50611d211 */ /* 0x000fe400000f3407 */
[-C--:B------:R-:W-:Y:S01]  /*cca0*/  ISETP.GE.AND P0, PT, R28, R9.reuse, PT ;  /* 0x000000091c00720c */ /* 0x080fe20003f06270 */
[----:B------:R-:W5:Y:S01]  /*ccb0*/  @!P1 LDC.64 R6, c[0x0][0x250] ;  /* 0x00009400ff069b82 */ /* 0x000f620000000a00 */
[----:B--2---:R-:W-:Y:S01]  /*ccc0*/  @!P4 IMAD R5, R5, 0x60, RZ ;  /* 0x000000600505c824 */ /* 0x004fe200078e02ff */
[----:B------:R-:W-:Y:S04]  /*ccd0*/  @!P5 LDGSTS.E.BYPASS.LTC128B.128 [R164+0x5000], desc[UR6][R16.64] ;  /* 0x0500000010a4dfae */ /* 0x000fe8000b901d46 */
[----:B------:R-:W-:Y:S01]  /*cce0*/  @!P5 LDGSTS.E.BYPASS.LTC128B.128 [R164+0x7000], desc[UR6][R16.64+0x80] ;  /* 0x0700008010a4dfae */ /* 0x000fe2000b901d46 */
[----:B------:R-:W-:Y:S01]  /*ccf0*/  ISETP.GE.AND P5, PT, R134, R9, PT ;  /* 0x000000098600720c */ /* 0x000fe20003fa6270 */
[----:B---3--:R-:W-:-:S02]  /*cd00*/  @!P4 IMAD.MOV.U32 R167, RZ, RZ, R165 ;  /* 0x000000ffffa7c224 */ /* 0x008fc400078e00a5 */
[----:B------:R-:W-:-:S04]  /*cd10*/  @!P4 IMAD.WIDE.U32 R14, R4, 0x60, R166 ;  /* 0x00000060040ec825 */ /* 0x000fc800078e00a6 */
[----:B------:R-:W-:Y:S01]  /*cd20*/  @!P4 IMAD.IADD R15, R5, 0x1, R15 ;  /* 0x00000001050fc824 */ /* 0x000fe200078e020f */
[----:B------:R-:W-:Y:S01]  /*cd30*/  LOP3.LUT R5, R2, 0x1c0, RZ, 0xc0, !PT ;  /* 0x000001c002057812 */ /* 0x000fe200078ec0ff */
[----:B------:R-:W-:-:S03]  /*cd40*/  IMAD.SHL.U32 R4, R134, 0x8, RZ ;  /* 0x0000000886047824 */ /* 0x000fc600078e00ff */
[----:B------:R-:W-:Y:S02]  /*cd50*/  @!P4 LDGSTS.E.BYPASS.LTC128B.128 [R164+0x5800], desc[UR6][R14.64] ;  /* 0x058000000ea4cfae */ /* 0x000fe4000b901d46 */
[----:B------:R-:W-:Y:S01]  /*cd60*/  LOP3.LUT R2, R5, 0x8, R4, 0xf8, !PT ;  /* 0x0000000805027812 */ /* 0x000fe200078ef804 */
[----:B------:R-:W-:Y:S01]  /*cd70*/  IMAD.SHL.U32 R4, R69, 0x8, RZ ;  /* 0x0000000845047824 */ /* 0x000fe200078e00ff */
[----:B------:R1:W-:Y:S01]  /*cd80*/  @!P4 LDGSTS.E.BYPASS.LTC128B.128 [R164+0x7800], desc[UR6][R14.64+0x80] ;  /* 0x078000800ea4cfae */ /* 0x0003e2000b901d46 */
[----:B------:R-:W-:Y:S02]  /*cd90*/  SHF.R.U32.HI R5, RZ, 0x3, R5 ;  /* 0x00000003ff057819 */ /* 0x000fe40000011605 */
[----:B------:R-:W-:Y:S01]  /*cda0*/  LEA R168, P4, R104, UR10, 0x1 ;  /* 0x0000000a68a87c11 */ /* 0x000fe2000f8808ff */
[----:B------:R-:W0:Y:S01]  /*cdb0*/  LDGDEPBAR ;  /* 0x00000000000079af */ /* 0x000e220000000000 */
[----:B------:R-:W-:Y:S02]  /*cdc0*/  LOP3.LUT R2, R2, R5, RZ, 0x3c, !PT ;  /* 0x0000000502027212 */ /* 0x000fe400078e3cff */
[----:B------:R-:W-:-:S02]  /*cdd0*/  LOP3.LUT R5, R8, 0x1c0, RZ, 0xc0, !PT ;  /* 0x000001c008057812 */ /* 0x000fc400078ec0ff */
[----:B------:R-:W1:Y:S01]  /*cde0*/  @!P0 LDC.64 R8, c[0x0][0x250] ;  /* 0x00009400ff088b82 */ /* 0x000e620000000a00 */
[----:B------:R-:W-:Y:S01]  /*cdf0*/  LEA.HI.X R169, R104, UR11, R101, 0x1, P4 ;  /* 0x0000000b68a97c11 */ /* 0x000fe2000a0f0c65 */
[----:B------:R-:W-:Y:S01]  /*ce00*/  IMAD R157, R69, 0x200, R2 ;  /* 0x00000200459d7824 */ /* 0x000fe200078e0202 */
[-C--:B------:R-:W-:Y:S02]  /*ce10*/  @!P2 LEA R10, P4, R67, R168.reuse, 0x1 ;  /* 0x000000a8430aa211 */ /* 0x080fe400078808ff */
[----:B------:R-:W-:Y:S02]  /*ce20*/  LOP3.LUT R4, R5, 0x8, R4, 0xf8, !PT ;  /* 0x0000000805047812 */ /* 0x000fe400078ef804 */
[----:B------:R-:W-:Y:S02]  /*ce30*/  @!P2 LEA.HI.X R11, R67, R169, R68, 0x1, P4 ;  /* 0x000000a9430ba211 */ /* 0x000fe400020f0c44 */
[----:B-----5:R-:W-:Y:S02]  /*ce40*/  @!P1 LEA R12, P4, R6, R168, 0x6 ;  /* 0x000000a8060c9211 */ /* 0x020fe400078830ff */
[----:B------:R-:W-:-:S02]  /*ce50*/  SHF.R.U32.HI R5, RZ, 0x3, R5 ;  /* 0x00000003ff057819 */ /* 0x000fc40000011605 */
[----:B------:R-:W-:Y:S01]  /*ce60*/  @!P1 LEA.HI.X R13, R6, R169, R7, 0x6, P4 ;  /* 0x000000a9060d9211 */ /* 0x000fe200020f3407 */
[----:B------:R-:W-:Y:S01]  /*ce70*/  IMAD.MOV.U32 R7, RZ, RZ, 0x10 ;  /* 0x00000010ff077424 */ /* 0x000fe200078e00ff */
[----:B------:R-:W-:Y:S02]  /*ce80*/  LOP3.LUT R6, R0, 0xfffffe00, RZ, 0xc0, !PT ;  /* 0xfffffe0000067812 */ /* 0x000fe400078ec0ff */
[----:B------:R-:W-:Y:S01]  /*ce90*/  LOP3.LUT R4, R4, R5, RZ, 0x3c, !PT ;  /* 0x0000000504047212 */ /* 0x000fe200078e3cff */
[----:B------:R-:W-:-:S04]  /*cea0*/  DEPBAR.LE SB0, 0x0 ;  /* 0x000080000000791a */ /* 0x000fc80000000000 */
[----:B------:R-:W-:Y:S01]  /*ceb0*/  BAR.SYNC.DEFER_BLOCKING 0x0 ;  /* 0x0000000000007b1d */ /* 0x000fe20000010000 */
[----:B------:R-:W-:Y:S01]  /*cec0*/  IMAD R5, R63, 0x400, R6 ;  /* 0x000004003f057824 */ /* 0x000fe200078e0206 */
[----:B------:R-:W-:Y:S01]  /*ced0*/  LEA R157, R157, UR4, 0x1 ;  /* 0x000000049d9d7c11 */ /* 0x000fe2000f8e08ff */
[----:B-1----:R-:W-:Y:S01]  /*cee0*/  @!P0 IMAD.WIDE.U32 R14, R8, 0x60, R168 ;  /* 0x00000060080e8825 */ /* 0x002fe200078e00a8 */
[----:B------:R-:W-:-:S03]  /*cef0*/  LOP3.LUT R152, R4, R6, RZ, 0xfc, !PT ;  /* 0x0000000604987212 */ /* 0x000fc600078efcff */
[----:B------:R-:W-:Y:S02]  /*cf00*/  @!P0 IMAD R9, R9, 0x60, RZ ;  /* 0x0000006009098824 */ /* 0x000fe400078e02ff */
[----:B------:R-:W-:Y:S02]  /*cf10*/  IMAD.IADD R158, R4, 0x1, R5 ;  /* 0x00000001049e7824 */ /* 0x000fe400078e0205 */
[----:B------:R-:W-:Y:S02]  /*cf20*/  @!P0 IMAD.IADD R15, R9, 0x1, R15 ;  /* 0x00000001090f8824 */ /* 0x000fe400078e020f */
[----:B------:R-:W-:Y:S01]  /*cf30*/  IMAD.MOV.U32 R5, RZ, RZ, 0x20 ;  /* 0x00000020ff057424 */ /* 0x000fe200078e00ff */
[----:B------:R-:W-:Y:S01]  /*cf40*/  LEA R158, R158, UR4, 0x1 ;  /* 0x000000049e9e7c11 */ /* 0x000fe2000f8e08ff */
[C---:B------:R-:W-:Y:S02]  /*cf50*/  VIADD R0, R157.reuse, 0x4000 ;  /* 0x000040009d007836 */ /* 0x040fe40000000000 */
[----:B------:R-:W-:Y:S01]  /*cf60*/  VIADD R155, R157, 0x4020 ;  /* 0x000040209d9b7836 */ /* 0x000fe20000000000 */
        /* <DEDUP_REMOVED lines=33> */
[----:B------:R1:W-:Y:S01]  /*d180*/  @!P0 LDGSTS.E.BYPASS.LTC128B.128 [R164+0xb800], desc[UR6][R14.64+0x80] ;  /* 0x0b8000800ea48fae */ /* 0x0003e2000b901d46 */
[----:B------:R-:W-:-:S03]  /*d190*/  IMAD R153, R5, 0x2, R156 ;  /* 0x0000000205997824 */ /* 0x000fc600078e029c */
[----:B------:R-:W-:Y:S04]  /*d1a0*/  LDSM.16.M88.4 R96, [R158] ;  /* 0x000000009e60783b */ /* 0x000fe80000000200 */
[----:B------:R-:W2:Y:S01]  /*d1b0*/  LDSM.16.M88.4 R36, [R157+0x4000] ;  /* 0x004000009d24783b */ /* 0x000ea20000000200 */
[----:B------:R-:W-:Y:S02]  /*d1c0*/  @P1 VIADD R155, R0, 0xffffffe0 ;  /* 0xffffffe0009b1836 */ /* 0x000fe40000000000 */
[----:B------:R-:W-:Y:S01]  /*d1d0*/  IMAD.MOV.U32 R0, RZ, RZ, 0x40 ;  /* 0x00000040ff007424 */ /* 0x000fe200078e00ff */
[----:B------:R-:W-:Y:S01]  /*d1e0*/  LDSM.16.M88.4 R24, [R156] ;  /* 0x000000009c18783b */ /* 0x000fe20000000200 */
[C---:B------:R-:W-:Y:S02]  /*d1f0*/  VIADD R147, R155.reuse, 0x800 ;  /* 0x000008009b937836 */ /* 0x040fe40000000000 */
[C---:B------:R-:W-:Y:S01]  /*d200*/  VIADD R146, R155.reuse, 0x1000 ;  /* 0x000010009b927836 */ /* 0x040fe20000000000 */
[----:B------:R-:W-:Y:S01]  /*d210*/  SEL R0, R0, 0xffffffc0, !P2 ;  /* 0xffffffc000007807 */ /* 0x000fe20005000000 */
[----:B----4-:R-:W-:Y:S01]  /*d220*/  LDSM.16.M88.4 R20, [R154] ;  /* 0x000000009a14783b */ /* 0x010fe20000000200 */
[----:B------:R-:W-:-:S02]  /*d230*/  VIADD R145, R155, 0x1800 ;  /* 0x000018009b917836 */ /* 0x000fc40000000000 */
[----:B------:R-:W-:Y:S01]  /*d240*/  VIADD R143, R155, 0x2000 ;  /* 0x000020009b8f7836 */ /* 0x000fe20000000000 */
[----:B------:R-:W3:Y:S01]  /*d250*/  LDSM.16.M88.4 R52, [R157+0x4800] ;  /* 0x004800009d34783b */ /* 0x000ee20000000200 */
[----:B------:R-:W-:Y:S02]  /*d260*/  IMAD.IADD R151, R157, 0x1, R0 ;  /* 0x000000019d977824 */ /* 0x000fe400078e0200 */
[----:B------:R-:W-:Y:S01]  /*d270*/  IMAD.IADD R144, R0, 0x1, R155 ;  /* 0x0000000100907824 */ /* 0x000fe200078e029b */
[----:B------:R-:W-:Y:S01]  /*d280*/  LDSM.16.M88.4 R80, [R153] ;  /* 0x000000009950783b */ /* 0x000fe20000000200 */
[----:B------:R-:W-:Y:S02]  /*d290*/  IMAD R0, R63, 0x10, R65 ;  /* 0x000000103f007824 */ /* 0x000fe400078e0241 */
[C---:B------:R-:W-:Y:S01]  /*d2a0*/  VIADD R142, R155.reuse, 0x2800 ;  /* 0x000028009b8e7836 */ /* 0x040fe20000000000 */
[----:B-1----:R-:W1:Y:S01]  /*d2b0*/  LDSM.16.M88.4 R12, [R155] ;  /* 0x000000009b0c783b */ /* 0x002e620000000200 */
[----:B------:R-:W-:-:S02]  /*d2c0*/  VIADD R141, R155, 0x3000 ;  /* 0x000030009b8d7836 */ /* 0x000fc40000000000 */
[----:B------:R-:W-:Y:S01]  /*d2d0*/  VIADD R140, R155, 0x3800 ;  /* 0x000038009b8c7836 */ /* 0x000fe20000000000 */
[----:B------:R-:W-:Y:S04]  /*d2e0*/  LDSM.16.M88.4 R8, [R151+0x4000] ;  /* 0x004000009708783b */ /* 0x000fe80000000200 */
[----:B------:R-:W-:Y:S04]  /*d2f0*/  LDSM.16.M88.4 R16, [R144] ;  /* 0x000000009010783b */ /* 0x000fe80000000200 */
[----:B------:R-:W4:Y:S04]  /*d300*/  LDSM.16.M88.4 R40, [R155+0x800] ;  /* 0x000800009b28783b */ /* 0x000f280000000200 */
[----:B------:R-:W-:Y:S01]  /*d310*/  LDSM.16.M88.4 R68, [R158+0x2000] ;  /* 0x002000009e44783b */ /* 0x000fe20000000200 */
[C---:B--2---:R-:W-:Y:S03]  /*d320*/  HMMA.16816.F32.BF16 R28, R96.reuse, R36, RZ ;  /* 0x00000024601c723c */ /* 0x044fe600000418ff */
[----:B------:R-:W2:Y:S04]  /*d330*/  LDSM.16.M88.4 R88, [R157+0x5000] ;  /* 0x005000009d58783b */ /* 0x000ea80000000200 */
[----:B------:R-:W5:Y:S01]  /*d340*/  LDSM.16.M88.4 R48, [R151+0x4800] ;  /* 0x004800009730783b */ /* 0x000f620000000200 */
[C---:B------:R-:W-:Y:S03]  /*d350*/  HMMA.16816.F32.BF16 R36, R96.reuse, R38, RZ ;  /* 0x000000266024723c */ /* 0x040fe600000418ff */
[----:B------:R-:W-:Y:S03]  /*d360*/  LDSM.16.M88.4 R32, [R155+0x1000] ;  /* 0x001000009b20783b */ /* 0x000fe60000000200 */
[C---:B---3--:R-:W-:Y:S01]  /*d370*/  HMMA.16816.F32.BF16 R44, R96.reuse, R52, RZ ;  /* 0x00000034602c723c */ /* 0x048fe200000418ff */
[----:B------:R-:W-:Y:S04]  /*d380*/  LDSM.16.M88.4 R56, [R144+0x800] ;  /* 0x000800009038783b */ /* 0x000fe80000000200 */
[----:B------:R-:W-:Y:S01]  /*d390*/  LDSM.16.M88.4 R108, [R151+0x6000] ;  /* 0x00600000976c783b */ /* 0x000fe20000000200 */
[----:B------:R-:W-:Y:S03]  /*d3a0*/  HMMA.16816.F32.BF16 R52, R96, R54, RZ ;  /* 0x000000366034723c */ /* 0x000fe600000418ff */
[----:B------:R-:W-:Y:S03]  /*d3b0*/  LDSM.16.M88.4 R116, [R151+0x5000] ;  /* 0x005000009774783b */ /* 0x000fe60000000200 */
[C---:B-1----:R-:W-:Y:S01]  /*d3c0*/  HMMA.16816.F32.BF16 R28, R24.reuse, R12, R28 ;  /* 0x0000000c181c723c */ /* 0x042fe2000004181c */
[----:B------:R-:W-:Y:S04]  /*d3d0*/  LDSM.16.M88.4 R112, [R157+0x6800] ;  /* 0x006800009d70783b */ /* 0x000fe80000000200 */
[----:B------:R-:W-:Y:S01]  /*d3e0*/  LDSM.16.M88.4 R120, [R155+0x1800] ;  /* 0x001800009b78783b */ /* 0x000fe20000000200 */
[C---:B------:R-:W-:Y:S03]  /*d3f0*/  HMMA.16816.F32.BF16 R36, R24.reuse, R14, R36 ;  /* 0x0000000e1824723c */ /* 0x040fe60000041824 */
[----:B------:R-:W-:Y:S03]  /*d400*/  LDSM.16.M88.4 R12, [R157+0x5800] ;  /* 0x005800009d0c783b */ /* 0x000fe60000000200 */
[C---:B----4-:R-:W-:Y:S01]  /*d410*/  HMMA.16816.F32.BF16 R44, R24.reuse, R40, R44 ;  /* 0x00000028182c723c */ /* 0x050fe2000004182c */
[----:B------:R-:W-:Y:S04]  /*d420*/  LDSM.16.M88.4 R76, [R144+0x1000] ;  /* 0x00100000904c783b */ /* 0x000fe80000000200 */
[----:B------:R-:W-:Y:S01]  /*d430*/  LDSM.16.M88.4 R92, [R151+0x5800] ;  /* 0x00580000975c783b */ /* 0x000fe20000000200 */
[----:B------:R-:W-:Y:S03]  /*d440*/  HMMA.16816.F32.BF16 R52, R24, R42, R52 ;  /* 0x0000002a1834723c */ /* 0x000fe60000041834 */
[----:B------:R-:W-:Y:S03]  /*d450*/  LDSM.16.M88.4 R40, [R155+0x2000] ;  /* 0x002000009b28783b */ /* 0x000fe60000000200 */
[C---:B------:R-:W-:Y:S01]  /*d460*/  HMMA.16816.F32.BF16 R28, R20.reuse, R8, R28 ;  /* 0x00000008141c723c */ /* 0x040fe2000004181c */
[----:B------:R-:W0:Y:S05]  /*d470*/  LDGDEPBAR ;  /* 0x00000000000079af */ /* 0x000e2a0000000000 */
[----:B------:R-:W-:Y:S01]  /*d480*/  HMMA.16816.F32.BF16 R36, R20, R10, R36 ;  /* 0x0000000a1424723c */ /* 0x000fe20000041824 */
[----:B------:R-:W1:Y:S05]  /*d490*/  LDSM.16.M88.4 R8, [R157+0x6000] ;  /* 0x006000009d08783b */ /* 0x000e6a0000000200 */
[----:B--2---:R-:W-:Y:S06]  /*d4a0*/  HMMA.16816.F32.BF16 R72, R96, R88, RZ ;  /* 0x000000586048723c */ /* 0x004fec00000418ff */
[----:B-----5:R-:W-:Y:S06]  /*d4b0*/  HMMA.16816.F32.BF16 R44, R20, R48, R44 ;  /* 0x00000030142c723c */ /* 0x020fec000004182c */
[C---:B------:R-:W-:Y:S06]  /*d4c0*/  HMMA.16816.F32.BF16 R28, R80.reuse, R16, R28 ;  /* 0x00000010501c723c */ /* 0x040fec000004181c */
[----:B------:R-:W-:Y:S01]  /*d4d0*/  HMMA.16816.F32.BF16 R36, R80, R18, R36 ;  /* 0x000000125024723c */ /* 0x000fe20000041824 */
[----:B------:R-:W2:Y:S05]  /*d4e0*/  LDSM.16.M88.4 R16, [R156+0x2000] ;  /* 0x002000009c10783b */ /* 0x000eaa0000000200 */
[----:B------:R-:W-:Y:S01]  /*d4f0*/  HMMA.16816.F32.BF16 R52, R20, R50, R52 ;  /* 0x000000321434723c */ /* 0x000fe20000041834 */
[----:B------:R-:W-:Y:S05]  /*d500*/  LDSM.16.M88.4 R48, [R155+0x2800] ;  /* 0x002800009b30783b */ /* 0x000fea0000000200 */
[----:B------:R-:W-:Y:S06]  /*d510*/  HMMA.16816.F32.BF16 R88, R96, R90, RZ ;  /* 0x0000005a6058723c */ /* 0x000fec00000418ff */
[----:B-1----:R-:W-:Y:S06]  /*d520*/  HMMA.16816.F32.BF16 R28, R68, R8, R28 ;  /* 0x00000008441c723c */ /* 0x002fec000004181c */
[C---:B------:R-:W-:Y:S06]  /*d530*/  HMMA.16816.F32.BF16 R84, R96.reuse, R12, RZ ;  /* 0x0000000c6054723c */ /* 0x040fec00000418ff */
[----:B------:R-:W-:Y:S01]  /*d540*/  HMMA.16816.F32.BF16 R96, R96, R14, RZ ;  /* 0x0000000e6060723c */ /* 0x000fe200000418ff */
[----:B------:R-:W1:Y:S05]  /*d550*/  LDSM.16.M88.4 R12, [R154+0x2000] ;  /* 0x002000009a0c783b */ /* 0x000e6a0000000200 */
[----:B------:R-:W-:Y:S06]  /*d560*/  HMMA.16816.F32.BF16 R72, R24, R32, R72 ;  /* 0x000000201848723c */ /* 0x000fec0000041848 */
[----:B--2---:R-:W-:Y:S06]  /*d570*/  HMMA.16816.F32.BF16 R28, R16, R40, R28 ;  /* 0x00000028101c723c */ /* 0x004fec000004181c */
[C---:B------:R-:W-:Y:S06]  /*d580*/  HMMA.16816.F32.BF16 R44, R80.reuse, R56, R44 ;  /* 0x00000038502c723c */ /* 0x040fec000004182c */
[----:B------:R-:W-:Y:S01]  /*d590*/  HMMA.16816.F32.BF16 R52, R80, R58, R52 ;  /* 0x0000003a5034723c */ /* 0x000fe20000041834 */
[----:B------:R-:W-:Y:S05]  /*d5a0*/  LDSM.16.M88.4 R56, [R157+0x7000] ;  /* 0x007000009d38783b */ /* 0x000fea0000000200 */
[----:B------:R-:W-:Y:S01]  /*d5b0*/  HMMA.16816.F32.BF16 R88, R24, R34, R88 ;  /* 0x000000221858723c */ /* 0x000fe20000041858 */
[----:B------:R-:W-:Y:S05]  /*d5c0*/  LDSM.16.M88.4 R32, [R144+0x2000] ;  /* 0x002000009020783b */ /* 0x000fea0000000200 */
[----:B------:R-:W-:Y:S01]  /*d5d0*/  HMMA.16816.F32.BF16 R36, R68, R10, R36 ;  /* 0x0000000a4424723c */ /* 0x000fe20000041824 */
[----:B------:R-:W2:Y:S05]  /*d5e0*/  LDSM.16.M88.4 R8, [R153+0x2000] ;  /* 0x002000009908783b */ /* 0x000eaa0000000200 */
[----:B-1----:R-:W-:Y:S06]  /*d5f0*/  HMMA.16816.F32.BF16 R28, R12, R108, R28 ;  /* 0x0000006c0c1c723c */ /* 0x002fec000004181c */
[----:B------:R-:W-:Y:S06]  /*d600*/  HMMA.16816.F32.BF16 R72, R20, R116, R72 ;  /* 0x000000741448723c */ /* 0x000fec0000041848 */
[C---:B------:R-:W-:Y:S06]  /*d610*/  HMMA.16816.F32.BF16 R44, R68.reuse, R112, R44 ;  /* 0x00000070442c723c */ /* 0x040fec000004182c */
[----:B------:R-:W-:Y:S06]  /*d620*/  HMMA.16816.F32.BF16 R52, R68, R114, R52 ;  /* 0x000000724434723c */ /* 0x000fec0000041834 */
[----:B------:R-:W-:Y:S06]  /*d630*/  HMMA.16816.F32.BF16 R84, R24, R120, R84 ;  /* 0x000000781854723c */ /* 0x000fec0000041854 */
[----:B------:R-:W-:Y:S01]  /*d640*/  HMMA.16816.F32.BF16 R36, R16, R42, R36 ;  /* 0x0000002a1024723c */ /* 0x000fe20000041824 */
[----:B------:R-:W1:Y:S05]  /*d650*/  LDSM.16.M88.4 R40, [R151+0x6800] ;  /* 0x006800009728783b */ /* 0x000e6a0000000200 */
[----:B------:R-:W-:Y:S01]  /*d660*/  HMMA.16816.F32.BF16 R96, R24, R122, R96 ;  /* 0x0000007a1860723c */ /* 0x000fe20000041860 */
[----:B------:R-:W-:Y:S05]  /*d670*/  LDSM.16.M88.4 R24, [R155+0x3000] ;  /* 0x003000009b18783b */ /* 0x000fea0000000200 */
[----:B--2---:R-:W-:Y:S06]  /*d680*/  HMMA.16816.F32.BF16 R28, R8, R32, R28 ;  /* 0x00000020081c723c */ /* 0x004fec000004181c */
[----:B------:R-:W-:Y:S06]  /*d690*/  HMMA.16816.F32.BF16 R72, R80, R76, R72 ;  /* 0x0000004c5048723c */ /* 0x000fec0000041848 */
[----:B------:R-:W-:Y:S06]  /*d6a0*/  HMMA.16816.F32.BF16 R88, R20, R118, R88 ;  /* 0x000000761458723c */ /* 0x000fec0000041858 */
[C---:B------:R-:W-:Y:S06]  /*d6b0*/  HMMA.16816.F32.BF16 R44, R16.reuse, R48, R44 ;  /* 0x00000030102c723c */ /* 0x040fec000004182c */
[----:B------:R-:W-:Y:S01]  /*d6c0*/  HMMA.16816.F32.BF16 R52, R16, R50, R52 ;  /* 0x000000321034723c */ /* 0x000fe20000041834 */
[----:B------:R-:W2:Y:S01]  /*d6d0*/  LDSM.16.M88.4 R48, [R144+0x1800] ;  /* 0x001800009030783b */ /* 0x000ea20000000200 */
[----:B------:R-:W-:Y:S01]  /*d6e0*/  FMUL.FTZ R28, R28, UR17 ;  /* 0x000000111c1c7c20 */ /* 0x000fe20008410000 */
[----:B------:R-:W-:Y:S01]  /*d6f0*/  FMUL.FTZ R66, R29, UR17 ;  /* 0x000000111d427c20 */ /* 0x000fe20008410000 */
[----:B------:R-:W-:-:S02]  /*d700*/  FMUL.FTZ R67, R31, UR17 ;  /* 0x000000111f437c20 */ /* 0x000fc40008410000 */
[C---:B------:R-:W-:Y:S03]  /*d710*/  HMMA.16816.F32.BF16 R84, R20.reuse, R92, R84 ;  /* 0x0000005c1454723c */ /* 0x040fe60000041854 */
[----:B------:R-:W3:Y:S03]  /*d720*/  MUFU.TANH R66, R66 ;  /* 0x0000004200427308 */ /* 0x000ee60000002400 */
[----:B------:R-:W-:Y:S01]  /*d730*/  HMMA.16816.F32.BF16 R96, R20, R94, R96 ;  /* 0x0000005e1460723c */ /* 0x000fe20000041860 */
[----:B------:R-:W4:Y:S04]  /*d740*/  LDSM.16.M88.4 R20, [R144+0x2800] ;  /* 0x002800009014783b */ /* 0x000f280000000200 */
[----:B------:R-:W5:Y:S01]  /*d750*/  MUFU.TANH R67, R67 ;  /* 0x0000004300437308 */ /* 0x000f620000002400 */
[----:B------:R-:W-:Y:S06]  /*d760*/  HMMA.16816.F32.BF16 R72, R68, R56, R72 ;  /* 0x000000384448723c */ /* 0x000fec0000041848 */
[----:B-1----:R-:W-:Y:S01]  /*d770*/  HMMA.16816.F32.BF16 R44, R12, R40, R44 ;  /* 0x000000280c2c723c */ /* 0x002fe2000004182c */
[----:B------:R1:W-:Y:S01]  /*d780*/  MUFU.TANH R56, R28 ;  /* 0x0000001c00387308 */ /* 0x0003e20000002400 */
[----:B------:R-:W-:-:S04]  /*d790*/  FMUL.FTZ R57, R30, UR17 ;  /* 0x000000111e397c20 */ /* 0x000fc80008410000 */
[----:B------:R-:W-:Y:S03]  /*d7a0*/  HMMA.16816.F32.BF16 R88, R80, R78, R88 ;  /* 0x0000004e5058723c */ /* 0x000fe60000041858 */
[----:B------:R-:W-:Y:S03]  /*d7b0*/  MUFU.TANH R57, R57 ;  /* 0x0000003900397308 */ /* 0x000fe60000002400 */
[C---:B------:R-:W-:Y:S01]  /*d7c0*/  HMMA.16816.F32.BF16 R52, R12.reuse, R42, R52 ;  /* 0x0000002a0c34723c */ /* 0x040fe20000041834 */
[----:B------:R-:W-:Y:S04]  /*d7d0*/  LDSM.16.M88.4 R40, [R144+0x3000] ;  /* 0x003000009028783b */ /* 0x000fe80000000200 */
[----:B-1----:R-:W1:Y:S01]  /*d7e0*/  LDSM.16.M88.4 R28, [R157+0x7800] ;  /* 0x007800009d1c783b */ /* 0x002e620000000200 */
[----:B------:R-:W-:Y:S06]  /*d7f0*/  HMMA.16816.F32.BF16 R36, R12, R110, R36 ;  /* 0x0000006e0c24723c */ /* 0x000fec0000041824 */
[C---:B--2---:R-:W-:Y:S06]  /*d800*/  HMMA.16816.F32.BF16 R96, R80.reuse, R50, R96 ;  /* 0x000000325060723c */ /* 0x044fec0000041860 */
[----:B------:R-:W-:Y:S06]  /*d810*/  HMMA.16816.F32.BF16 R84, R80, R48, R84 ;  /* 0x000000305054723c */ /* 0x000fec0000041854 */
[----:B----4-:R-:W-:Y:S06]  /*d820*/  HMMA.16816.F32.BF16 R44, R8, R20, R44 ;  /* 0x00000014082c723c */ /* 0x010fec000004182c */
[----:B------:R-:W-:Y:S06]  /*d830*/  HMMA.16816.F32.BF16 R88, R68, R58, R88 ;  /* 0x0000003a4458723c */ /* 0x000fec0000041858 */
[C---:B------:R-:W-:Y:S01]  /*d840*/  HMMA.16816.F32.BF16 R52, R8.reuse, R22, R52 ;  /* 0x000000160834723c */ /* 0x040fe20000041834 */
[----:B------:R-:W2:Y:S05]  /*d850*/  LDSM.16.M88.4 R20, [R155+0x3800] ;  /* 0x003800009b14783b */ /* 0x000eaa0000000200 */
[----:B------:R-:W-:Y:S01]  /*d860*/  HMMA.16816.F32.BF16 R36, R8, R34, R36 ;  /* 0x000000220824723c */ /* 0x000fe20000041824 */
[----:B------:R-:W4:Y:S05]  /*d870*/  LDSM.16.M88.4 R32, [R151+0x7000] ;  /* 0x007000009720783b */ /* 0x000f2a0000000200 */
[C---:B-1----:R-:W-:Y:S06]  /*d880*/  HMMA.16816.F32.BF16 R96, R68.reuse, R30, R96 ;  /* 0x0000001e4460723c */ /* 0x042fec0000041860 */
[----:B------:R-:W-:Y:S01]  /*d890*/  HMMA.16816.F32.BF16 R84, R68, R28, R84 ;  /* 0x0000001c4454723c */ /* 0x000fe20000041854 */
[----:B------:R-:W-:Y:S05]  /*d8a0*/  LDSM.16.M88.4 R28, [R144+0x3800] ;  /* 0x00380000901c783b */ /* 0x000fea0000000200 */
[----:B------:R-:W-:Y:S01]  /*d8b0*/  HMMA.16816.F32.BF16 R72, R16, R24, R72 ;  /* 0x000000181048723c */ /* 0x000fe20000041848 */
[----:B------:R-:W-:-:S05]  /*d8c0*/  FMUL.FTZ R55, R55, UR17 ;  /* 0x0000001137377c20 */ /* 0x000fca0008410000 */
[----:B------:R-:W-:Y:S01]  /*d8d0*/  HMMA.16816.F32.BF16 R88, R16, R26, R88 ;  /* 0x0000001a1058723c */ /* 0x000fe20000041858 */
[----:B------:R-:W1:Y:S01]  /*d8e0*/  LDSM.16.M88.4 R24, [R151+0x7800] ;  /* 0x007800009718783b */ /* 0x000e620000000200 */
[----:B------:R-:W-:Y:S01]  /*d8f0*/  FMUL.FTZ R36, R36, UR17 ;  /* 0x0000001124247c20 */ /* 0x000fe20008410000 */
[----:B------:R-:W-:Y:S01]  /*d900*/  FMUL.FTZ R38, R38, UR17 ;  /* 0x0000001126267c20 */ /* 0x000fe20008410000 */
[----:B------:R-:W-:Y:S01]  /*d910*/  FMUL.FTZ R37, R37, UR17 ;  /* 0x0000001125257c20 */ /* 0x000fe20008410000 */
[----:B------:R-:W-:-:S04]  /*d920*/  DEPBAR.LE SB0, 0x0 ;  /* 0x000080000000791a */ /* 0x000fc80000000000 */
[----:B------:R-:W5:Y:S01]  /*d930*/  MUFU.TANH R36, R36 ;  /* 0x0000002400247308 */ /* 0x000f620000002400 */
[C---:B--2---:R-:W-:Y:S06]  /*d940*/  HMMA.16816.F32.BF16 R96, R16.reuse, R22, R96 ;  /* 0x000000161060723c */ /* 0x044fec0000041860 */
[----:B------:R-:W-:Y:S01]  /*d950*/  HMMA.16816.F32.BF16 R84, R16, R20, R84 ;  /* 0x000000141054723c */ /* 0x000fe20000041854 */
[----:B------:R-:W2:Y:S05]  /*d960*/  MUFU.TANH R38, R38 ;  /* 0x0000002600267308 */ /* 0x000eaa0000002400 */
[----:B----4-:R-:W-:Y:S01]  /*d970*/  HMMA.16816.F32.BF16 R72, R12, R32, R72 ;  /* 0x000000200c48723c */ /* 0x010fe20000041848 */
[----:B------:R-:W-:-:S02]  /*d980*/  IADD3 R21, R0, 0x1, R171 ;  /* 0x0000000100157810 */ /* 0x000fc40007ffe0ab */
[----:B------:R-:W-:Y:S01]  /*d990*/  LOP3.LUT R0, R61, 0x6, RZ, 0xc0, !PT ;  /* 0x000000063d007812 */ /* 0x000fe200078ec0ff */
[----:B------:R-:W4:Y:S01]  /*d9a0*/  MUFU.TANH R37, R37 ;  /* 0x0000002500257308 */ /* 0x000f220000002400 */
[----:B------:R-:W-:Y:S01]  /*d9b0*/  IADD3 R19, R62, R21, -R160 ;  /* 0x000000153e137210 */ /* 0x000fe20007ffe8a0 */
[----:B------:R-:W-:Y:S01]  /*d9c0*/  HMMA.16816.F32.BF16 R88, R12, R34, R88 ;  /* 0x000000220c58723c */ /* 0x000fe20000041858 */
[----:B------:R-:W-:Y:S01]  /*d9d0*/  FMUL.FTZ R32, R39, UR17 ;  /* 0x0000001127207c20 */ /* 0x000fe20008410000 */
[----:B------:R-:W-:Y:S01]  /*d9e0*/  FMUL.FTZ R33, R44, UR17 ;  /* 0x000000112c217c20 */ /* 0x000fe20008410000 */
[----:B------:R-:W-:Y:S01]  /*d9f0*/  FMUL.FTZ R44, R46, UR17 ;  /* 0x000000112e2c7c20 */ /* 0x000fe20008410000 */
[----:B------:R-:W-:Y:S02]  /*da00*/  VIADD R19, R19, UR16 ;  /* 0x0000001013137c36 */ /* 0x000fe40008000000 */
[----:B------:R-:W-:Y:S01]  /*da10*/  FMUL.FTZ R39, R45, UR17 ;  /* 0x000000112d277c20 */ /* 0x000fe20008410000 */
[----:B------:R-:W-:-:S02]  /*da20*/  IMAD.IADD R17, R3, 0x1, R0 ;  /* 0x0000000103117824 */ /* 0x000fc400078e0200 */
[----:B------:R-:W-:Y:S01]  /*da30*/  FMUL.FTZ R45, R47, UR17 ;  /* 0x000000112f2d7c20 */ /* 0x000fe20008410000 */
[----:B------:R-:W-:Y:S01]  /*da40*/  FMUL.FTZ R35, R54, UR17 ;  /* 0x0000001136237c20 */ /* 0x000fe20008410000 */
[----:B------:R-:W4:Y:S01]  /*da50*/  MUFU.TANH R32, R32 ;  /* 0x0000002000207308 */ /* 0x000f220000002400 */
[----:B------:R-:W-:Y:S01]  /*da60*/  VIMNMX R0, R19, R62, PT ;  /* 0x0000003e13007248 */ /* 0x000fe20003fe0100 */
[----:B------:R-:W-:Y:S01]  /*da70*/  FMUL.FTZ R34, R53, UR17 ;  /* 0x0000001135227c20 */ /* 0x000fe20008410000 */
[C---:B-1----:R-:W-:Y:S01]  /*da80*/  HMMA.16816.F32.BF16 R96, R12.reuse, R26, R96 ;  /* 0x0000001a0c60723c */ /* 0x042fe20000041860 */
[----:B------:R-:W-:Y:S01]  /*da90*/  VIADDMNMX R2, R19, 0x8, R62, PT ;  /* 0x0000000813027846 */ /* 0x000fe2000380013e */
[C---:B------:R-:W-:Y:S02]  /*daa0*/  VIADD R19, R17.reuse, 0x9 ;  /* 0x0000000911137836 */ /* 0x040fe40000000000 */
[C---:B------:R-:W-:Y:S01]  /*dab0*/  VIADD R21, R17.reuse, 0x1 ;  /* 0x0000000111157836 */ /* 0x040fe20000000000 */
[----:B------:R-:W1:Y:S01]  /*dac0*/  MUFU.TANH R33, R33 ;  /* 0x0000002100217308 */ /* 0x000e620000002400 */
[----:B------:R-:W-:Y:S01]  /*dad0*/  HMMA.16816.F32.BF16 R84, R12, R24, R84 ;  /* 0x000000180c54723c */ /* 0x000fe20000041854 */
[----:B------:R-:W-:Y:S01]  /*dae0*/  VIADD R23, R17, 0x8 ;  /* 0x0000000811177836 */ /* 0x000fe20000000000 */
[----:B------:R-:W-:-:S02]  /*daf0*/  ISETP.GE.AND P6, PT, R19, R0, PT ;  /* 0x000000001300720c */ /* 0x000fc40003fc6270 */
[----:B------:R-:W-:Y:S01]  /*db00*/  ISETP.GE.AND P4, PT, R19, R2, PT ;  /* 0x000000021300720c */ /* 0x000fe20003f86270 */
[----:B------:R-:W-:Y:S01]  /*db10*/  VIADD R19, R17, 0x10 ;  /* 0x0000001011137836 */ /* 0x000fe20000000000 */
[C---:B------:R-:W-:Y:S01]  /*db20*/  HMMA.16816.F32.BF16 R72, R8.reuse, R40, R72 ;  /* 0x000000280848723c */ /* 0x040fe20000041848 */
[----:B------:R-:W1:Y:S01]  /*db30*/  MUFU.TANH R44, R44 ;  /* 0x0000002c002c7308 */ /* 0x000e620000002400 */
[----:B------:R-:W-:Y:S01]  /*db40*/  ISETP.GE.AND P5, PT, R21, R0, PT ;  /* 0x000000001500720c */ /* 0x000fe20003fa6270 */
[----:B------:R-:W-:Y:S01]  /*db50*/  VIADD R15, R17, 0x11 ;  /* 0x00000011110f7836 */ /* 0x000fe20000000000 */
[----:B------:R-:W-:Y:S01]  /*db60*/  ISETP.GE.AND P1, PT, R21, R2, PT ;  /* 0x000000021500720c */ /* 0x000fe20003f26270 */
[----:B------:R-:W-:Y:S01]  /*db70*/  VIADD R25, R17, 0x19 ;  /* 0x0000001911197836 */ /* 0x000fe20000000000 */
[C---:B------:R-:W-:Y:S01]  /*db80*/  HMMA.16816.F32.BF16 R88, R8.reuse, R42, R88 ;  /* 0x0000002a0858723c */ /* 0x040fe20000041858 */
[----:B------:R-:W-:Y:S01]  /*db90*/  FMUL.FTZ R40, R52, UR17 ;  /* 0x0000001134287c20 */ /* 0x000fe20008410000 */
[C---:B------:R-:W-:Y:S01]  /*dba0*/  ISETP.GE.AND P0, PT, R23.reuse, R0, PT ;  /* 0x000000001700720c */ /* 0x040fe20003f06270 */
[----:B------:R-:W1:Y:S01]  /*dbb0*/  MUFU.TANH R39, R39 ;  /* 0x0000002700277308 */ /* 0x000e620000002400 */
[----:B------:R-:W-:Y:S01]  /*dbc0*/  ISETP.GE.AND P2, PT, R23, R2, PT ;  /* 0x000000021700720c */ /* 0x000fe20003f46270 */
[----:B------:R-:W-:Y:S01]  /*dbd0*/  VIADD R23, R17, 0x20 ;  /* 0x0000002011177836 */ /* 0x000fe20000000000 */
[----:B------:R-:W-:Y:S01]  /*dbe0*/  HMMA.16816.F32.BF16 R96, R8, R30, R96 ;  /* 0x0000001e0860723c */ /* 0x000fe20000041860 */
[----:B---3--:R-:W-:-:S02]  /*dbf0*/  FSEL R21, R66, -INF , !P5 ;  /* 0xff80000042157808 */ /* 0x008fc40006800000 */
[----:B-----5:R-:W-:Y:S02]  /*dc00*/  FSEL R67, R67, -INF , !P1 ;  /* 0xff80000043437808 */ /* 0x020fe40004800000 */
[----:B------:R-:W3:Y:S01]  /*dc10*/  MUFU.TANH R45, R45 ;  /* 0x0000002d002d7308 */ /* 0x000ee20000002400 */
[----:B------:R-:W-:Y:S01]  /*dc20*/  HMMA.16816.F32.BF16 R84, R8, R28, R84 ;  /* 0x0000001c0854723c */ /* 0x000fe20000041854 */
[----:B------:R-:W-:Y:S01]  /*dc30*/  ISETP.GE.AND P5, PT, R19, R0, PT ;  /* 0x000000001300720c */ /* 0x000fe20003fa6270 */
[----:B------:R-:W-:Y:S01]  /*dc40*/  VIADD R31, R17, 0x29 ;  /* 0x00000029111f7836 */ /* 0x000fe20000000000 */
[----:B------:R-:W-:Y:S01]  /*dc50*/  ISETP.GE.AND P1, PT, R19, R2, PT ;  /* 0x000000021300720c */ /* 0x000fe20003f26270 */
[----:B------:R-:W-:Y:S01]  /*dc60*/  VIADD R19, R17, 0x18 ;  /* 0x0000001811137836 */ /* 0x000fe20000000000 */
[----:B------:R-:W-:Y:S01]  /*dc70*/  FSEL R27, R36, -INF , !P0 ;  /* 0xff800000241b7808 */ /* 0x000fe20004000000 */
[----:B------:R-:W-:Y:S01]  /*dc80*/  FMUL.FTZ R73, R73, UR17 ;  /* 0x0000001149497c20 */ /* 0x000fe20008410000 */
[----:B------:R-:W5:Y:S01]  /*dc90*/  MUFU.TANH R40, R40 ;  /* 0x0000002800287308 */ /* 0x000f620000002400 */
[----:B------:R-:W-:Y:S01]  /*dca0*/  FMUL.FTZ R75, R75, UR17 ;  /* 0x000000114b4b7c20 */ /* 0x000fe20008410000 */
[----:B------:R-:W-:Y:S01]  /*dcb0*/  FMUL.FTZ R72, R72, UR17 ;  /* 0x0000001148487c20 */ /* 0x000fe20008410000 */
[----:B--2---:R-:W-:Y:S01]  /*dcc0*/  FSEL R13, R38, -INF , !P2 ;  /* 0xff800000260d7808 */ /* 0x004fe20005000000 */
[----:B------:R-:W-:-:S02]  /*dcd0*/  VIADD R9, R17, 0x21 ;  /* 0x0000002111097836 */ /* 0x000fc40000000000 */
[----:B------:R-:W-:Y:S01]  /*dce0*/  FMUL.FTZ R89, R89, UR17 ;  /* 0x0000001159597c20 */ /* 0x000fe20008410000 */
[C---:B------:R-:W-:Y:S01]  /*dcf0*/  ISETP.GE.AND P0, PT, R15.reuse, R0, PT ;  /* 0x000000000f00720c */ /* 0x040fe20003f06270 */
[----:B------:R-:W-:Y:S01]  /*dd00*/  FMUL.FTZ R74, R74, UR17 ;  /* 0x000000114a4a7c20 */ /* 0x000fe20008410000 */
[----:B------:R-:W2:Y:S01]  /*dd10*/  MUFU.TANH R35, R35 ;  /* 0x0000002300237308 */ /* 0x000ea20000002400 */
[----:B------:R-:W-:Y:S01]  /*dd20*/  ISETP.GE.AND P2, PT, R15, R2, PT ;  /* 0x000000020f00720c */ /* 0x000fe20003f46270 */
        /* <DEDUP_REMOVED lines=9> */
[----:B-1----:R-:W-:Y:S01]  /*ddc0*/  FSEL R33, R33, -INF , !P5 ;  /* 0xff80000021217808 */ /* 0x002fe20006800000 */
[----:B------:R-:W-:Y:S01]  /*ddd0*/  FMUL.FTZ R86, R86, UR17 ;  /* 0x0000001156567c20 */ /* 0x000fe20008410000 */
[----:B------:R-:W-:Y:S01]  /*dde0*/  FSEL R19, R44, -INF , !P1 ;  /* 0xff8000002c137808 */ /* 0x000fe20004800000 */
[----:B------:R-:W-:Y:S01]  /*ddf0*/  FMUL.FTZ R90, R90, UR17 ;  /* 0x000000115a5a7c20 */ /* 0x000fe20008410000 */
[C---:B------:R-:W-:Y:S01]  /*de00*/  ISETP.GE.AND P5, PT, R25.reuse, R0, PT ;  /* 0x000000001900720c */ /* 0x040fe20003fa6270 */
[----:B------:R-:W1:Y:S01]  /*de10*/  MUFU.TANH R20, R55 ;  /* 0x0000003700147308 */ /* 0x000e620000002400 */
[----:B------:R-:W-:Y:S01]  /*de20*/  ISETP.GE.AND P1, PT, R25, R2, PT ;  /* 0x000000021900720c */ /* 0x000fe20003f26270 */
[----:B------:R-:W-:Y:S01]  /*de30*/  FMUL.FTZ R91, R91, UR17 ;  /* 0x000000115b5b7c20 */ /* 0x000fe20008410000 */
[----:B------:R-:W-:Y:S01]  /*de40*/  FSEL R39, R39, -INF , !P0 ;  /* 0xff80000027277808 */ /* 0x000fe20004000000 */
[----:B------:R-:W-:Y:S01]  /*de50*/  FMUL.FTZ R85, R85, UR17 ;  /* 0x0000001155557c20 */ /* 0x000fe20008410000 */
[----:B---3--:R-:W-:Y:S01]  /*de60*/  FSEL R45, R45, -INF , !P2 ;  /* 0xff8000002d2d7808 */ /* 0x008fe20005000000 */
[----:B------:R-:W-:Y:S01]  /*de70*/  FMUL.FTZ R87, R87, UR17 ;  /* 0x0000001157577c20 */ /* 0x000fe20008410000 */
[----:B-----5:R-:W-:Y:S01]  /*de80*/  FSEL R11, R40, -INF , !P6 ;  /* 0xff800000280b7808 */ /* 0x020fe20007000000 */
[----:B------:R-:W3:Y:S01]  /*de90*/  MUFU.TANH R167, R73 ;  /* 0x0000004900a77308 */ /* 0x000ee20000002400 */
[----:B--2---:R-:W-:Y:S01]  /*dea0*/  FSEL R25, R35, -INF , !P4 ;  /* 0xff80000023197808 */ /* 0x004fe20006000000 */
[----:B------:R-:W-:Y:S01]  /*deb0*/  FMUL.FTZ R97, R97, UR17 ;  /* 0x0000001161617c20 */ /* 0x000fe20008410000 */
[C---:B------:R-:W-:Y:S01]  /*dec0*/  ISETP.GE.AND P0, PT, R23.reuse, R0, PT ;  /* 0x000000001700720c */ /* 0x040fe20003f06270 */
[----:B------:R-:W-:Y:S01]  /*ded0*/  FMUL.FTZ R98, R98, UR17 ;  /* 0x0000001162627c20 */ /* 0x000fe20008410000 */
[----:B------:R-:W-:Y:S01]  /*dee0*/  ISETP.GE.AND P2, PT, R23, R2, PT ;  /* 0x000000021700720c */ /* 0x000fe20003f46270 */
[----:B------:R-:W-:Y:S01]  /*def0*/  FMUL.FTZ R99, R99, UR17 ;  /* 0x0000001163637c20 */ /* 0x000fe20008410000 */
[C---:B------:R-:W-:Y:S01]  /*df00*/  ISETP.GE.AND P6, PT, R9.reuse, R0, PT ;  /* 0x000000000900720c */ /* 0x040fe20003fc6270 */
[----:B------:R-:W2:Y:S01]  /*df10*/  MUFU.TANH R135, R75 ;  /* 0x0000004b00877308 */ /* 0x000ea20000002400 */
[----:B------:R-:W-:-:S02]  /*df20*/  ISETP.GE.AND P4, PT, R9, R2, PT ;  /* 0x000000020900720c */ /* 0x000fc40003f86270 */
[----:B----4-:R-:W-:Y:S02]  /*df30*/  FSEL R9, R34, -INF , !P5 ;  /* 0xff80000022097808 */ /* 0x010fe40006800000 */
[----:B-1----:R-:W-:Y:S02]  /*df40*/  FSEL R23, R20, -INF , !P1 ;  /* 0xff80000014177808 */ /* 0x002fe40004800000 */
[C---:B------:R-:W-:Y:S01]  /*df50*/  ISETP.GE.AND P5, PT, R29.reuse, R0, PT ;  /* 0x000000001d00720c */ /* 0x040fe20003fa6270 */
[----:B------:R-:W1:Y:S01]  /*df60*/  MUFU.TANH R173, R72 ;  /* 0x0000004800ad7308 */ /* 0x000e620000002400 */
[----:B------:R-:W-:Y:S01]  /*df70*/  ISETP.GE.AND P1, PT, R29, R2, PT ;  /* 0x000000021d00720c */ /* 0x000fe20003f26270 */
[----:B------:R-:W-:Y:S01]  /*df80*/  VIADD R29, R17, 0x30 ;  /* 0x00000030111d7836 */ /* 0x000fe20000000000 */
[----:B---3--:R-:W-:-:S04]  /*df90*/  FSEL R167, R167, -INF , !P6 ;  /* 0xff800000a7a77808 */ /* 0x008fc80007000000 */
[----:B------:R-:W-:Y:S01]  /*dfa0*/  ISETP.GE.AND P6, PT, R29, R0, PT ;  /* 0x000000001d00720c */ /* 0x000fe20003fc6270 */
        /* <DEDUP_REMOVED lines=19> */
[----:B------:R-:W-:-:S05]  /*e0e0*/  ISETP.GE.AND P6, PT, R17, R0, PT ;  /* 0x000000001100720c */ /* 0x000fca0003fc6270 */
[----:B------:R-:W3:Y:S01]  /*e0f0*/  MUFU.TANH R131, R90 ;  /* 0x0000005a00837308 */ /* 0x000ee20000002400 */
[----:B--2---:R-:W-:Y:S02]  /*e100*/  FSEL R121, R121, -INF , !P4 ;  /* 0xff80000079797808 */ /* 0x004fe40006000000 */
[C---:B------:R-:W-:Y:S01]  /*e110*/  ISETP.GE.AND P4, PT, R17.reuse, R2, PT ;  /* 0x000000021100720c */ /* 0x040fe20003f86270 */
[----:B------:R-:W-:-:S03]  /*e120*/  VIADD R17, R17, 0x39 ;  /* 0x0000003911117836 */ /* 0x000fc60000000000 */
[----:B------:R-:W-:Y:S01]  /*e130*/  FSEL R57, R57, -INF , !P4 ;  /* 0xff80000039397808 */ /* 0x000fe20006000000 */
        /* <DEDUP_REMOVED lines=15> */
[----:B------:R-:W-:Y:S02]  /*e230*/  ISETP.GE.AND P1, PT, R17, R2, PT ;  /* 0x000000021100720c */ /* 0x000fe40003f26270 */
[----:B------:R-:W-:-:S03]  /*e240*/  FSEL R17, R56, -INF , !P6 ;  /* 0xff80000038117808 */ /* 0x000fc60007000000 */
[----:B------:R-:W3:Y:S01]  /*e250*/  MUFU.TANH R118, R99 ;  /* 0x0000006300767308 */ /* 0x000ee20000002400 */
[----:B--2---:R-:W-:Y:S02]  /*e260*/  FSEL R124, R124, -INF , !P5 ;  /* 0xff8000007c7c7808 */ /* 0x004fe40006800000 */
[----:B-1----:R-:W-:Y:S02]  /*e270*/  FSEL R119, R119, -INF , !P2 ;  /* 0xff80000077777808 */ /* 0x002fe40005000000 */
        /* <DEDUP_REMOVED lines=63> */
.L_x_7982:
[----:B------:R-:W-:Y:S02]  /*e670*/  ULDC UR14, c[0x0][0x248] ;  /* 0x00009200000e7ab9 */ /* 0x000fe40000000800 */
[----:B------:R-:W-:-:S06]  /*e680*/  USHF.L.U32 UR5, UR14, 0x6, URZ ;  /* 0x000000060e057899 */ /* 0x000fcc000800063f */
[----:B------:R-:W-:-:S04]  /*e690*/  IADD3 R4, RZ, -UR5, RZ ;  /* 0x80000005ff047c10 */ /* 0x000fc8000fffe0ff */
[----:B------:R-:W-:-:S07]  /*e6a0*/  SHF.R.S32.HI R29, RZ, 0x1f, R4 ;  /* 0x0000001fff1d7819 */ /* 0x000fce0000011404 */
.L_x_7983:
        /* <DEDUP_REMOVED lines=29> */
.L_x_7981:
        /* <DEDUP_REMOVED lines=45> */
[----:B------:R-:W-:Y:S04]  /*eb50*/  LDSM.16.MT88.4 R48, [R150+0xa000] ;  /* 0x00a000009630783b */ /* 0x000fe80000004200 */
        /* <DEDUP_REMOVED lines=28> */
[----:B-1----:R-:W-:Y:S01]  /*ed20*/  F2FP.BF16.F32.PACK_AB R64, R111, R114 ;  /* 0x000000726f40723e */ /* 0x002fe200000010ff */
        /* <DEDUP_REMOVED lines=8> */
[----:B------:R-:W1:Y:S01]  /*edb0*/  LDSM.16.MT88.4 R56, [R149+0xa000] ;  /* 0x00a000009538783b */ /* 0x000e620000004200 */
[--C-:B------:R-:W-:Y:S01]  /*edc0*/  FFMA.FTZ R130, R131, UR12, -R120.reuse ;  /* 0x0000000c83827c23 */ /* 0x100fe20008010878 */
[--C-:B------:R-:W-:Y:S01]  /*edd0*/  FFMA.FTZ R129, R129, UR12, -R120.reuse ;  /* 0x0000000c81817c23 */ /* 0x100fe20008010878 */
[----:B------:R-:W-:Y:S01]  /*ede0*/  FFMA.FTZ R118, R118, UR12, -R120 ;  /* 0x0000000c76767c23 */ /* 0x000fe20008010878 */
[----:B------:R-:W3:Y:S01]  /*edf0*/  LDSM.16.MT88.4 R24, [R148+0xa000] ;  /* 0x00a000009418783b */ /* 0x000ee20000004200 */
[----:B------:R-:W-:Y:S01]  /*ee00*/  FADD.FTZ R111, R114, R111 ;  /* 0x0000006f726f7221 */ /* 0x000fe20000010000 */
[----:B------:R-:W4:Y:S01]  /*ee10*/  MUFU.EX2 R115, R115 ;  /* 0x0000007300737308 */ /* 0x000f220000000800 */
[----:B--2---:R-:W-:Y:S01]  /*ee20*/  F2FP.BF16.F32.PACK_AB R66, R109, R112 ;  /* 0x000000706d42723e */ /* 0x004fe200000010ff */
[----:B------:R-:W-:Y:S01]  /*ee30*/  LDSM.16.MT88.4 R16, [R150+0xa800] ;  /* 0x00a800009610783b */ /* 0x000fe20000004200 */
[----:B------:R-:W-:-:S03]  /*ee40*/  FADD.FTZ R112, R112, R111 ;  /* 0x0000006f70707221 */ /* 0x000fc60000010000 */
[----:B------:R-:W-:Y:S01]  /*ee50*/  LDSM.16.MT88.4 R20, [R149+0x8800] ;  /* 0x008800009514783b */ /* 0x000fe20000004200 */
[----:B------:R-:W-:Y:S01]  /*ee60*/  FADD.FTZ R112, R109, R112 ;  /* 0x000000706d707221 */ /* 0x000fe20000010000 */
        /* <DEDUP_REMOVED lines=34> */
[----:B-1----:R-:W-:Y:S01]  /*f090*/  HMMA.16816.F32.BF16 R52, R64, R56, RZ ;  /* 0x000000384034723c */ /* 0x002fe200000418ff */
        /* <DEDUP_REMOVED lines=9> */
[----:B------:R-:W4:Y:S03]  /*f130*/  MUFU.EX2 R129, R129 ;  /* 0x0000008100817308 */ /* 0x000f260000000800 */
[C---:B------:R-:W-:Y:S05]  /*f140*/  HMMA.16816.F32.BF16 R72, R4.reuse, R12, R72 ;  /* 0x0000000c0448723c */ /* 0x040fea0000041848 */
[----:B------:R-:W-:Y:S01]  /*f150*/  MUFU.EX2 R177, R177 ;  /* 0x000000b100b17308 */ /* 0x000fe20000000800 */
[----:B------:R-:W-:Y:S01]  /*f160*/  HMMA.16816.F32.BF16 R68, R4, R14, R68 ;  /* 0x0000000e0444723c */ /* 0x000fe20000041844 */
[----:B------:R-:W5:Y:S05]  /*f170*/  LDSM.16.MT88.4 R12, [R149+0xa800] ;  /* 0x00a80000950c783b */ /* 0x000f6a0000004200 */
[C---:B------:R-:W-:Y:S01]  /*f180*/  HMMA.16816.F32.BF16 R76, R64.reuse, R78, RZ ;  /* 0x0000004e404c723c */ /* 0x040fe200000418ff */
[----:B------:R-:W-:Y:S05]  /*f190*/  MUFU.EX2 R118, R118 ;  /* 0x0000007600767308 */ /* 0x000fea0000000800 */
[C---:B------:R-:W-:Y:S06]  /*f1a0*/  HMMA.16816.F32.BF16 R48, R64.reuse, R50, RZ ;  /* 0x000000324030723c */ /* 0x040fec00000418ff */
[C---:B------:R-:W-:Y:S06]  /*f1b0*/  HMMA.16816.F32.BF16 R56, R64.reuse, R58, RZ ;  /* 0x0000003a4038723c */ /* 0x040fec00000418ff */
[----:B---3--:R-:W-:Y:S06]  /*f1c0*/  HMMA.16816.F32.BF16 R60, R64, R24, RZ ;  /* 0x00000018403c723c */ /* 0x008fec00000418ff */
[C---:B--2---:R-:W-:Y:S06]  /*f1d0*/  HMMA.16816.F32.BF16 R36, R4.reuse, R8, R36 ;  /* 0x000000080424723c */ /* 0x044fec0000041824 */
[----:B------:R-:W-:Y:S01]  /*f1e0*/  HMMA.16816.F32.BF16 R40, R4, R10, R40 ;  /* 0x0000000a0428723c */ /* 0x000fe20000041828 */
[----:B------:R-:W2:Y:S05]  /*f1f0*/  LDSM.16.MT88.4 R8, [R148+0xa800] ;  /* 0x00a800009408783b */ /* 0x000eaa0000004200 */
[----:B------:R-:W-:Y:S01]  /*f200*/  HMMA.16816.F32.BF16 R64, R64, R26, RZ ;  /* 0x0000001a4040723c */ /* 0x000fe200000418ff */
[----:B------:R-:W-:Y:S05]  /*f210*/  LDSM.16.MT88.4 R24, [R152+0x9000] ;  /* 0x009000009818783b */ /* 0x000fea0000004200 */
[C---:B------:R-:W-:Y:S06]  /*f220*/  HMMA.16816.F32.BF16 R44, R4.reuse, R16, R44 ;  /* 0x00000010042c723c */ /* 0x040fec000004182c */
[C---:B------:R-:W-:Y:S01]  /*f230*/  HMMA.16816.F32.BF16 R48, R4.reuse, R18, R48 ;  /* 0x000000120430723c */ /* 0x040fe20000041830 */
[----:B------:R-:W3:Y:S05]  /*f240*/  LDSM.16.MT88.4 R16, [R149+0x9000] ;  /* 0x009000009510783b */ /* 0x000eea0000004200 */
[C---:B-----5:R-:W-:Y:S06]  /*f250*/  HMMA.16816.F32.BF16 R52, R4.reuse, R12, R52 ;  /* 0x0000000c0434723c */ /* 0x060fec0000041834 */
[C---:B------:R-:W-:Y:S01]  /*f260*/  HMMA.16816.F32.BF16 R56, R4.reuse, R14, R56 ;  /* 0x0000000e0438723c */ /* 0x040fe20000041838 */
[----:B------:R-:W5:Y:S05]  /*f270*/  LDSM.16.MT88.4 R12, [R148+0x9000] ;  /* 0x00900000940c783b */ /* 0x000f6a0000004200 */
[C---:B------:R-:W-:Y:S06]  /*f280*/  HMMA.16816.F32.BF16 R88, R4.reuse, R28, R88 ;  /* 0x0000001c0458723c */ /* 0x040fec0000041858 */
[----:B--2---:R-:W-:Y:S01]  /*f290*/  HMMA.16816.F32.BF16 R60, R4, R8, R60 ;  /* 0x00000008043c723c */ /* 0x004fe2000004183c */
[--C-:B------:R-:W-:Y:S01]  /*f2a0*/  FFMA.FTZ R29, R167, UR12, -R126.reuse ;  /* 0x0000000ca71d7c23 */ /* 0x100fe2000801087e */
[----:B------:R-:W-:-:S04]  /*f2b0*/  FFMA.FTZ R28, R139, UR12, -R126 ;  /* 0x0000000c8b1c7c23 */ /* 0x000fc8000801087e */
[C---:B------:R-:W-:Y:S01]  /*f2c0*/  HMMA.16816.F32.BF16 R64, R4.reuse, R10, R64 ;  /* 0x0000000a0440723c */ /* 0x040fe20000041840 */
[----:B------:R-:W2:Y:S01]  /*f2d0*/  LDSM.16.MT88.4 R8, [R152+0xb000] ;  /* 0x00b000009808783b */ /* 0x000ea20000004200 */
[----:B------:R-:W-:Y:S04]  /*f2e0*/  MUFU.EX2 R29, R29 ;  /* 0x0000001d001d7308 */ /* 0x000fe80000000800 */
[C---:B------:R-:W-:Y:S04]  /*f2f0*/  HMMA.16816.F32.BF16 R84, R4.reuse, R30, R84 ;  /* 0x0000001e0454723c */ /* 0x040fe80000041854 */
[----:B------:R-:W-:Y:S02]  /*f300*/  MUFU.EX2 R28, R28 ;  /* 0x0000001c001c7308 */ /* 0x000fe40000000800 */
[----:B------:R-:W-:Y:S01]  /*f310*/  HMMA.16816.F32.BF16 R80, R4, R20, R80 ;  /* 0x000000140450723c */ /* 0x000fe20000041850 */
[--C-:B------:R-:W-:Y:S01]  /*f320*/  FFMA.FTZ R30, R173, UR12, -R126.reuse ;  /* 0x0000000cad1e7c23 */ /* 0x100fe2000801087e */
[----:B------:R-:W-:-:S04]  /*f330*/  FFMA.FTZ R31, R137, UR12, -R126 ;  /* 0x0000000c891f7c23 */ /* 0x000fc8000801087e */
[----:B------:R-:W-:Y:S01]  /*f340*/  HMMA.16816.F32.BF16 R76, R4, R22, R76 ;  /* 0x00000016044c723c */ /* 0x000fe2000004184c */
[----:B------:R-:W3:Y:S01]  /*f350*/  MUFU.EX2 R30, R30 ;  /* 0x0000001e001e7308 */ /* 0x000ee20000000800 */
[----:B------:R-:W2:Y:S05]  /*f360*/  LDSM.16.MT88.4 R20, [R150+0x9000] ;  /* 0x009000009614783b */ /* 0x000eaa0000004200 */
[----:B-1----:R-:W-:Y:S01]  /*f370*/  F2FP.BF16.F32.PACK_AB R5, R128, R127 ;  /* 0x0000007f8005723e */ /* 0x002fe200000010ff */
[----:B------:R-:W-:Y:S01]  /*f380*/  FADD.FTZ R127, R127, R106 ;  /* 0x0000006a7f7f7221 */ /* 0x000fe20000010000 */
[----:B------:R-:W1:Y:S01]  /*f390*/  MUFU.EX2 R31, R31 ;  /* 0x0000001f001f7308 */ /* 0x000e620000000800 */
[----:B----4-:R-:W-:-:S02]  /*f3a0*/  F2FP.BF16.F32.PACK_AB R7, R129, R130 ;  /* 0x000000828107723e */ /* 0x010fc400000010ff */
[----:B------:R-:W-:-:S04]  /*f3b0*/  FADD.FTZ R127, R128, R127 ;  /* 0x0000007f807f7221 */ /* 0x000fc80000010000 */
[----:B------:R-:W-:Y:S01]  /*f3c0*/  FADD.FTZ R130, R130, R127 ;  /* 0x0000007f82827221 */ /* 0x000fe20000010000 */
[----:B---3--:R-:W-:Y:S01]  /*f3d0*/  F2FP.BF16.F32.PACK_AB R4, R29, R30 ;  /* 0x0000001e1d04723e */ /* 0x008fe200000010ff */
[----:B------:R-:W-:Y:S02]  /*f3e0*/  FADD.FTZ R30, R30, R35 ;  /* 0x000000231e1e7221 */ /* 0x000fe40000010000 */
[----:B------:R-:W-:Y:S02]  /*f3f0*/  FADD.FTZ R130, R129, R130 ;  /* 0x0000008281827221 */ /* 0x000fe40000010000 */
[----:B------:R-:W-:Y:S01]  /*f400*/  FADD.FTZ R29, R29, R30 ;  /* 0x0000001e1d1d7221 */ /* 0x000fe20000010000 */
[----:B-1----:R-:W-:-:S03]  /*f410*/  F2FP.BF16.F32.PACK_AB R6, R31, R28 ;  /* 0x0000001c1f06723e */ /* 0x002fc600000010ff */
[----:B------:R-:W-:-:S04]  /*f420*/  FADD.FTZ R28, R28, R29 ;  /* 0x0000001d1c1c7221 */ /* 0x000fc80000010000 */
[----:B------:R-:W-:Y:S01]  /*f430*/  FADD.FTZ R31, R31, R28 ;  /* 0x0000001c1f1f7221 */ /* 0x000fe20000010000 */
[C---:B------:R-:W-:Y:S06]  /*f440*/  HMMA.16816.F32.BF16 R80, R4.reuse, R16, R80 ;  /* 0x000000100450723c */ /* 0x040fec0000041850 */
[C---:B------:R-:W-:Y:S01]  /*f450*/  HMMA.16816.F32.BF16 R76, R4.reuse, R18, R76 ;  /* 0x00000012044c723c */ /* 0x040fe2000004184c */
[----:B------:R-:W1:Y:S05]  /*f460*/  LDSM.16.MT88.4 R16, [R150+0xb000] ;  /* 0x00b000009610783b */ /* 0x000e6a0000004200 */
[C---:B-----5:R-:W-:Y:S06]  /*f470*/  HMMA.16816.F32.BF16 R72, R4.reuse, R12, R72 ;  /* 0x0000000c0448723c */ /* 0x060fec0000041848 */
        /* <DEDUP_REMOVED lines=18> */
[----:B------:R-:W-:Y:S01]  /*f5a0*/  HMMA.16816.F32.BF16 R92, R4, R26, R92 ;  /* 0x0000001a045c723c */ /* 0x000fe2000004185c */
[----:B------:R-:W-:Y:S01]  /*f5b0*/  FFMA.FTZ R25, R122, UR12, -R126 ;  /* 0x0000000c7a197c23 */ /* 0x000fe2000801087e */
[----:B------:R-:W-:Y:S01]  /*f5c0*/  FFMA.FTZ R122, R117, UR12, -R120 ;  /* 0x0000000c757a7c23 */ /* 0x000fe20008010878 */
[----:B------:R-:W-:Y:S01]  /*f5d0*/  FFMA.FTZ R24, R123, UR12, -R126 ;  /* 0x0000000c7b187c23 */ /* 0x000fe2000801087e */
[----:B------:R-:W-:-:S03]  /*f5e0*/  FFMA.FTZ R117, R119, UR12, -R120 ;  /* 0x0000000c77757c23 */ /* 0x000fc60008010878 */
[----:B------:R-:W-:Y:S01]  /*f5f0*/  FFMA.FTZ R26, R125, UR12, -R126 ;  /* 0x0000000c7d1a7c23 */ /* 0x000fe2000801087e */
[----:B------:R-:W-:Y:S01]  /*f600*/  FFMA.FTZ R27, R121, UR12, -R120 ;  /* 0x0000000c791b7c23 */ /* 0x000fe20008010878 */
[----:B------:R-:W-:Y:S08]  /*f610*/  MUFU.EX2 R24, R24 ;  /* 0x0000001800187308 */ /* 0x000ff00000000800 */
[----:B------:R-:W5:Y:S08]  /*f620*/  MUFU.EX2 R25, R25 ;  /* 0x0000001900197308 */ /* 0x000f700000000800 */
[----:B------:R-:W4:Y:S08]  /*f630*/  MUFU.EX2 R26, R26 ;  /* 0x0000001a001a7308 */ /* 0x000f300000000800 */
[----:B------:R-:W-:Y:S01]  /*f640*/  MUFU.EX2 R27, R27 ;  /* 0x0000001b001b7308 */ /* 0x000fe20000000800 */
[----:B-----5:R-:W-:Y:S01]  /*f650*/  F2FP.BF16.F32.PACK_AB R4, R25, R24 ;  /* 0x000000181904723e */ /* 0x020fe200000010ff */
[----:B------:R-:W-:-:S04]  /*f660*/  FADD.FTZ R24, R24, R31 ;  /* 0x0000001f18187221 */ /* 0x000fc80000010000 */
[----:B------:R-:W-:Y:S02]  /*f670*/  FADD.FTZ R25, R25, R24 ;  /* 0x0000001819197221 */ /* 0x000fe40000010000 */
[----:B------:R-:W5:Y:S01]  /*f680*/  MUFU.EX2 R122, R122 ;  /* 0x0000007a007a7308 */ /* 0x000f620000000800 */
[----:B----4-:R-:W-:Y:S01]  /*f690*/  F2FP.BF16.F32.PACK_AB R6, R177, R26 ;  /* 0x0000001ab106723e */ /* 0x010fe200000010ff */
[----:B------:R-:W-:-:S04]  /*f6a0*/  FADD.FTZ R26, R26, R25 ;  /* 0x000000191a1a7221 */ /* 0x000fc80000010000 */
[----:B------:R-:W-:Y:S02]  /*f6b0*/  FADD.FTZ R177, R177, R26 ;  /* 0x0000001ab1b17221 */ /* 0x000fe40000010000 */
[----:B------:R-:W4:Y:S01]  /*f6c0*/  MUFU.EX2 R117, R117 ;  /* 0x0000007500757308 */ /* 0x000f220000000800 */
[----:B-----5:R-:W-:Y:S01]  /*f6d0*/  F2FP.BF16.F32.PACK_AB R5, R122, R27 ;  /* 0x0000001b7a05723e */ /* 0x020fe200000010ff */
[----:B------:R-:W-:-:S04]  /*f6e0*/  FADD.FTZ R27, R27, R130 ;  /* 0x000000821b1b7221 */ /* 0x000fc80000010000 */
[----:B------:R-:W-:Y:S01]  /*f6f0*/  FADD.FTZ R122, R122, R27 ;  /* 0x0000001b7a7a7221 */ /* 0x000fe20000010000 */
[----:B----4-:R-:W-:-:S03]  /*f700*/  F2FP.BF16.F32.PACK_AB R7, R118, R117 ;  /* 0x000000757607723e */ /* 0x010fc600000010ff */
[----:B------:R-:W-:-:S04]  /*f710*/  FADD.FTZ R117, R117, R122 ;  /* 0x0000007a75757221 */ /* 0x000fc80000010000 */
[----:B------:R-:W-:Y:S01]  /*f720*/  FADD.FTZ R175, R118, R117 ;  /* 0x0000007576af7221 */ /* 0x000fe20000010000 */
        /* <DEDUP_REMOVED lines=87> */
.L_x_7985:
[----:B------:R-:W-:Y:S02]  /*fca0*/  ULDC UR8, c[0x0][0x250] ;  /* 0x0000940000087ab9 */ /* 0x000fe40000000800 */
[----:B------:R-:W-:-:S06]  /*fcb0*/  USHF.L.U32 UR4, UR8, 0x6, URZ ;  /* 0x0000000608047899 */ /* 0x000fcc000800063f */
[----:B------:R-:W-:-:S04]  /*fcc0*/  IADD3 R5, RZ, -UR4, RZ ;  /* 0x80000004ff057c10 */ /* 0x000fc8000fffe0ff */
[----:B------:R-:W-:-:S07]  /*fcd0*/  SHF.R.S32.HI R4, RZ, 0x1f, R5 ;  /* 0x0000001fff047819 */ /* 0x000fce0000011405 */
.L_x_7986:
        /* <DEDUP_REMOVED lines=119> */
[C---:B--2---:R-:W-:Y:S01]  /*10450*/  HMMA.16816.F32.BF16 R16, R120.reuse, R128, R16 ;  /* 0x000000807810723c */ /* 0x044fe20000041810 */
[----:B------:R-:W2:Y:S01]  /*10460*/  LDSM.16.M88.4 R108, [R144+0x3000] ;  /* 0x00300000906c783b */ /* 0x000ea20000000200 */
[----:B------:R-:W-:Y:S01]  /*10470*/  FMUL.FTZ R101, R104, UR17 ;  /* 0x0000001168657c20 */ /* 0x000fe20008410000 */
[----:B------:R-:W-:Y:S01]  /*10480*/  FMUL.FTZ R104, R105, UR17 ;  /* 0x0000001169687c20 */ /* 0x000fe20008410000 */
[----:B------:R-:W-:Y:S01]  /*10490*/  FMUL.FTZ R105, R106, UR17 ;  /* 0x000000116a697c20 */ /* 0x000fe20008410000 */
[----:B------:R-:W-:Y:S01]  /*104a0*/  FMUL.FTZ R106, R107, UR17 ;  /* 0x000000116b6a7c20 */ /* 0x000fe20008410000 */
[----:B------:R-:W-:Y:S01]  /*104b0*/  HMMA.16816.F32.BF16 R120, R120, R130, R12 ;  /* 0x000000827878723c */ /* 0x000fe2000004180c */
[----:B------:R-:W3:Y:S01]  /*104c0*/  LDSM.16.M88.4 R12, [R144+0x2800] ;  /* 0x00280000900c783b */ /* 0x000ee20000000200 */
[----:B------:R-:W4:Y:S08]  /*104d0*/  MUFU.TANH R102, R102 ;  /* 0x0000006600667308 */ /* 0x000f300000002400 */
[----:B------:R-:W5:Y:S01]  /*104e0*/  MUFU.TANH R116, R116 ;  /* 0x0000007400747308 */ /* 0x000f620000002400 */
[C---:B-1----:R-:W-:Y:S07]  /*104f0*/  HMMA.16816.F32.BF16 R24, R112.reuse, R4, R24 ;  /* 0x000000047018723c */ /* 0x042fee0000041818 */
[----:B------:R-:W1:Y:S01]  /*10500*/  MUFU.TANH R101, R101 ;  /* 0x0000006500657308 */ /* 0x000e620000002400 */
[----:B------:R-:W-:Y:S01]  /*10510*/  HMMA.16816.F32.BF16 R20, R112, R6, R20 ;  /* 0x000000067014723c */ /* 0x000fe20000041814 */
[----:B------:R-:W4:Y:S06]  /*10520*/  LDSM.16.M88.4 R4, [R151+0x7800] ;  /* 0x007800009704783b */ /* 0x000f2c0000000200 */
[----:B------:R-:W1:Y:S08]  /*10530*/  MUFU.TANH R105, R105 ;  /* 0x0000006900697308 */ /* 0x000e700000002400 */
[----:B------:R-:W1:Y:S01]  /*10540*/  MUFU.TANH R104, R104 ;  /* 0x0000006800687308 */ /* 0x000e620000002400 */
[C---:B--2---:R-:W-:Y:S01]  /*10550*/  HMMA.16816.F32.BF16 R24, R8.reuse, R108, R24 ;  /* 0x0000006c0818723c */ /* 0x044fe20000041818 */
[----:B------:R-:W2:Y:S06]  /*10560*/  S2R R108, SR_TID.X ;  /* 0x00000000006c7919 */ /* 0x000eac0000002100 */
[----:B------:R-:W1:Y:S01]  /*10570*/  MUFU.TANH R106, R106 ;  /* 0x0000006a006a7308 */ /* 0x000e620000002400 */
[C---:B---3--:R-:W-:Y:S06]  /*10580*/  HMMA.16816.F32.BF16 R32, R8.reuse, R12, R32 ;  /* 0x0000000c0820723c */ /* 0x048fec0000041820 */
[----:B------:R-:W-:Y:S01]  /*10590*/  HMMA.16816.F32.BF16 R28, R8, R14, R28 ;  /* 0x0000000e081c723c */ /* 0x000fe2000004181c */
[----:B------:R-:W3:Y:S01]  /*105a0*/  LDSM.16.M88.4 R12, [R144+0x3800] ;  /* 0x00380000900c783b */ /* 0x000ee20000000200 */
[----:B------:R-:W1:Y:S01]  /*105b0*/  MUFU.TANH R103, R103 ;  /* 0x0000006700677308 */ /* 0x000e620000002400 */
[----:B------:R-:W-:-:S04]  /*105c0*/  DEPBAR.LE SB0, 0x0 ;  /* 0x000080000000791a */ /* 0x000fc80000000000 */
[----:B------:R-:W-:Y:S03]  /*105d0*/  HMMA.16816.F32.BF16 R20, R8, R110, R20 ;  /* 0x0000006e0814723c */ /* 0x000fe60000041814 */
[----:B------:R-:W1:Y:S01]  /*105e0*/  MUFU.TANH R117, R117 ;  /* 0x0000007500757308 */ /* 0x000e620000002400 */
[----:B------:R-:W-:Y:S02]  /*105f0*/  FMUL.FTZ R124, R24, UR17 ;  /* 0x00000011187c7c20 */ /* 0x000fe40008410000 */
[----:B----4-:R-:W-:Y:S01]  /*10600*/  HMMA.16816.F32.BF16 R120, R112, R6, R120 ;  /* 0x000000067078723c */ /* 0x010fe20000041878 */
[----:B------:R-:W-:Y:S01]  /*10610*/  FMUL.FTZ R24, R25, UR17 ;  /* 0x0000001119187c20 */ /* 0x000fe20008410000 */
[----:B------:R-:W-:-:S03]  /*10620*/  FMUL.FTZ R25, R27, UR17 ;  /* 0x000000111b197c20 */ /* 0x000fc60008410000 */
[----:B------:R-:W-:Y:S01]  /*10630*/  FMUL.FTZ R107, R32, UR17 ;  /* 0x00000011206b7c20 */ /* 0x000fe20008410000 */
[----:B------:R-:W-:Y:S01]  /*10640*/  HMMA.16816.F32.BF16 R16, R112, R4, R16 ;  /* 0x000000047010723c */ /* 0x000fe20000041810 */
[----:B------:R-:W-:Y:S01]  /*10650*/  FMUL.FTZ R32, R33, UR17 ;  /* 0x0000001121207c20 */ /* 0x000fe20008410000 */
[----:B------:R-:W-:Y:S01]  /*10660*/  FMUL.FTZ R33, R34, UR17 ;  /* 0x0000001122217c20 */ /* 0x000fe20008410000 */
[----:B------:R-:W-:Y:S01]  /*10670*/  FMUL.FTZ R34, R35, UR17 ;  /* 0x0000001123227c20 */ /* 0x000fe20008410000 */
[----:B------:R-:W-:Y:S01]  /*10680*/  MUFU.TANH R124, R124 ;  /* 0x0000007c007c7308 */ /* 0x000fe20000002400 */
[----:B------:R-:W-:Y:S01]  /*10690*/  FMUL.FTZ R35, R28, UR17 ;  /* 0x000000111c237c20 */ /* 0x000fe20008410000 */
[----:B------:R-:W-:Y:S01]  /*106a0*/  FMUL.FTZ R28, R29, UR17 ;  /* 0x000000111d1c7c20 */ /* 0x000fe20008410000 */
[----:B--2---:R-:W-:Y:S02]  /*106b0*/  IMAD.SHL.U32 R5, R108, 0x2, RZ ;  /* 0x000000026c057824 */ /* 0x004fe400078e00ff */
[----:B------:R-:W-:Y:S01]  /*106c0*/  FMUL.FTZ R29, R30, UR17 ;  /* 0x000000111e1d7c20 */ /* 0x000fe20008410000 */
[----:B------:R-:W-:Y:S01]  /*106d0*/  FMUL.FTZ R30, R31, UR17 ;  /* 0x000000111f1e7c20 */ /* 0x000fe20008410000 */
[----:B------:R-:W-:Y:S01]  /*106e0*/  FMUL.FTZ R4, R26, UR17 ;  /* 0x000000111a047c20 */ /* 0x000fe20008410000 */
[----:B------:R-:W-:Y:S01]  /*106f0*/  LOP3.LUT R5, R5, 0x6, RZ, 0xc0, !PT ;  /* 0x0000000605057812 */ /* 0x000fe200078ec0ff */
[----:B------:R-:W2:Y:S01]  /*10700*/  MUFU.TANH R32, R32 ;  /* 0x0000002000207308 */ /* 0x000ea20000002400 */
[----:B------:R-:W-:Y:S01]  /*10710*/  FMUL.FTZ R20, R20, UR17 ;  /* 0x0000001114147c20 */ /* 0x000fe20008410000 */
[----:B------:R-:W-:-:S02]  /*10720*/  FMUL.FTZ R22, R22, UR17 ;  /* 0x0000001116167c20 */ /* 0x000fc40008410000 */
[----:B------:R-:W-:-:S04]  /*10730*/  IMAD R5, R170, 0x40, R5 ;  /* 0x00000040aa057824 */ /* 0x000fc800078e0205 */
[----:B------:R-:W4:Y:S01]  /*10740*/  MUFU.TANH R34, R34 ;  /* 0x0000002200227308 */ /* 0x000f220000002400 */
[C---:B---3--:R-:W-:Y:S01]  /*10750*/  HMMA.16816.F32.BF16 R120, R8.reuse, R14, R120 ;  /* 0x0000000e0878723c */ /* 0x048fe20000041878 */
[C---:B------:R-:W-:Y:S01]  /*10760*/  VIADD R7, R5.reuse, 0x8 ;  /* 0x0000000805077836 */ /* 0x040fe20000000000 */
[C---:B------:R-:W-:Y:S01]  /*10770*/  ISETP.GE.AND P2, PT, R5.reuse, R0, PT ;  /* 0x000000000500720c */ /* 0x040fe20003f46270 */
[C---:B------:R-:W-:Y:S01]  /*10780*/  VIADD R27, R5.reuse, 0x1 ;  /* 0x00000001051b7836 */ /* 0x040fe20000000000 */
[----:B------:R-:W-:Y:S02]  /*10790*/  ISETP.GE.AND P5, PT, R5, R2, PT ;  /* 0x000000020500720c */ /* 0x000fe40003fa6270 */
[----:B------:R-:W-:Y:S01]  /*107a0*/  HMMA.16816.F32.BF16 R16, R8, R12, R16 ;  /* 0x0000000c0810723c */ /* 0x000fe20000041810 */
[----:B------:R-:W3:Y:S01]  /*107b0*/  MUFU.TANH R107, R107 ;  /* 0x0000006b006b7308 */ /* 0x000ee20000002400 */
[----:B------:R-:W-:Y:S01]  /*107c0*/  ISETP.GE.AND P0, PT, R7, R0, PT ;  /* 0x000000000700720c */ /* 0x000fe20003f06270 */
[----:B------:R-:W-:Y:S01]  /*107d0*/  VIADD R15, R5, 0x18 ;  /* 0x00000018050f7836 */ /* 0x000fe20000000000 */
[----:B------:R-:W-:Y:S01]  /*107e0*/  ISETP.GE.AND P6, PT, R7, R2, PT ;  /* 0x000000020700720c */ /* 0x000fe20003fc6270 */
[----:B------:R-:W-:Y:S01]  /*107f0*/  FMUL.FTZ R14, R23, UR17 ;  /* 0x00000011170e7c20 */ /* 0x000fe20008410000 */
[----:B------:R-:W-:Y:S01]  /*10800*/  FSEL R102, R102, -INF , !P2 ;  /* 0xff80000066667808 */ /* 0x000fe20005000000 */
[C---:B------:R-:W-:Y:S01]  /*10810*/  VIADD R13, R5.reuse, 0x9 ;  /* 0x00000009050d7836 */ /* 0x040fe20000000000 */
[----:B-----5:R-:W-:Y:S01]  /*10820*/  FSEL R7, R116, -INF , !P5 ;  /* 0xff80000074077808 */ /* 0x020fe20006800000 */
[----:B------:R-:W5:Y:S01]  /*10830*/  MUFU.TANH R33, R33 ;  /* 0x0000002100217308 */ /* 0x000f620000002400 */
[----:B------:R-:W-:-:S02]  /*10840*/  VIADD R9, R5, 0x11 ;  /* 0x0000001105097836 */ /* 0x000fc40000000000 */
[----:B------:R-:W-:Y:S01]  /*10850*/  FMUL.FTZ R12, R21, UR17 ;  /* 0x00000011150c7c20 */ /* 0x000fe20008410000 */
[----:B------:R-:W-:Y:S01]  /*10860*/  ISETP.GE.AND P2, PT, R13, R0, PT ;  /* 0x000000000d00720c */ /* 0x000fe20003f46270 */
[----:B------:R-:W-:Y:S01]  /*10870*/  VIADD R21, R5, 0x10 ;  /* 0x0000001005157836 */ /* 0x000fe20000000000 */
[----:B------:R-:W-:Y:S02]  /*10880*/  ISETP.GE.AND P5, PT, R13, R2, PT ;  /* 0x000000020d00720c */ /* 0x000fe40003fa6270 */
[C---:B------:R-:W-:Y:S01]  /*10890*/  ISETP.GE.AND P1, PT, R27.reuse, R0, PT ;  /* 0x000000001b00720c */ /* 0x040fe20003f26270 */
[----:B------:R-:W-:Y:S01]  /*108a0*/  MUFU.TANH R28, R28 ;  /* 0x0000001c001c7308 */ /* 0x000fe20000002400 */
[----:B------:R-:W-:Y:S01]  /*108b0*/  ISETP.GE.AND P4, PT, R27, R2, PT ;  /* 0x000000021b00720c */ /* 0x000fe20003f86270 */
[----:B------:R-:W-:Y:S01]  /*108c0*/  FMUL.FTZ R108, R120, UR17 ;  /* 0x00000011786c7c20 */ /* 0x000fe20008410000 */
[----:B-1----:R-:W-:Y:S01]  /*108d0*/  FSEL R8, R101, -INF , !P0 ;  /* 0xff80000065087808 */ /* 0x002fe20004000000 */
[----:B------:R-:W-:Y:S01]  /*108e0*/  FMUL.FTZ R101, R123, UR17 ;  /* 0x000000117b657c20 */ /* 0x000fe20008410000 */
[----:B------:R-:W-:-:S02]  /*108f0*/  FSEL R11, R105, -INF , !P6 ;  /* 0xff800000690b7808 */ /* 0x000fc40007000000 */
[C---:B------:R-:W-:Y:S01]  /*10900*/  ISETP.GE.AND P0, PT, R9.reuse, R0, PT ;  /* 0x000000000900720c */ /* 0x040fe20003f06270 */
[----:B------:R-:W1:Y:S01]  /*10910*/  MUFU.TANH R30, R30 ;  /* 0x0000001e001e7308 */ /* 0x000e620000002400 */
[----:B------:R-:W-:Y:S01]  /*10920*/  ISETP.GE.AND P6, PT, R9, R2, PT ;  /* 0x000000020900720c */ /* 0x000fe20003fc6270 */
[----:B------:R-:W-:Y:S01]  /*10930*/  FMUL.FTZ R112, R17, UR17 ;  /* 0x0000001111707c20 */ /* 0x000fe20008410000 */
[----:B------:R-:W-:Y:S01]  /*10940*/  FSEL R10, R104, -INF , !P2 ;  /* 0xff800000680a7808 */ /* 0x000fe20005000000 */
[----:B------:R-:W-:Y:S01]  /*10950*/  VIADD R17, R5, 0x21 ;  /* 0x0000002105117836 */ /* 0x000fe20000000000 */
[----:B------:R-:W-:Y:S01]  /*10960*/  FSEL R9, R106, -INF , !P5 ;  /* 0xff8000006a097808 */ /* 0x000fe20006800000 */
[----:B------:R-:W-:Y:S01]  /*10970*/  FMUL.FTZ R16, R16, UR17 ;  /* 0x0000001110107c20 */ /* 0x000fe20008410000 */
[----:B------:R-:W-:Y:S01]  /*10980*/  FSEL R6, R103, -INF , !P1 ;  /* 0xff80000067067808 */ /* 0x000fe20004800000 */
[----:B------:R-:W1:Y:S01]  /*10990*/  MUFU.TANH R4, R4 ;  /* 0x0000000400047308 */ /* 0x000e620000002400 */
[----:B------:R-:W-:Y:S01]  /*109a0*/  FSEL R13, R117, -INF , !P4 ;  /* 0xff800000750d7808 */ /* 0x000fe20006000000 */
[----:B------:R-:W-:Y:S01]  /*109b0*/  FMUL.FTZ R106, R121, UR17 ;  /* 0x00000011796a7c20 */ /* 0x000fe20008410000 */
[C---:B------:R-:W-:Y:S01]  /*109c0*/  ISETP.GE.AND P2, PT, R15.reuse, R0, PT ;  /* 0x000000000f00720c */ /* 0x040fe20003f46270 */
[----:B------:R-:W-:Y:S01]  /*109d0*/  FMUL.FTZ R103, R122, UR17 ;  /* 0x000000117a677c20 */ /* 0x000fe20008410000 */
[----:B------:R-:W-:Y:S01]  /*109e0*/  ISETP.GE.AND P5, PT, R15, R2, PT ;  /* 0x000000020f00720c */ /* 0x000fe20003fa6270 */
[----:B------:R-:W-:Y:S01]  /*109f0*/  VIADD R15, R5, 0x20 ;  /* 0x00000020050f7836 */ /* 0x000fe20000000000 */
[C---:B------:R-:W-:Y:S01]  /*10a00*/  ISETP.GE.AND P1, PT, R21.reuse, R0, PT ;  /* 0x000000001500720c */ /* 0x040fe20003f26270 */
[----:B------:R-:W-:Y:S01]  /*10a10*/  MUFU.TANH R35, R35 ;  /* 0x0000002300237308 */ /* 0x000fe20000002400 */
[----:B------:R-:W-:Y:S01]  /*10a20*/  ISETP.GE.AND P4, PT, R21, R2, PT ;  /* 0x000000021500720c */ /* 0x000fe20003f86270 */
[----:B------:R-:W-:Y:S01]  /*10a30*/  VIADD R21, R5, 0x19 ;  /* 0x0000001905157836 */ /* 0x000fe20000000000 */
[----:B--2---:R-:W-:Y:S01]  /*10a40*/  FSEL R110, R32, -INF , !P0 ;  /* 0xff800000206e7808 */ /* 0x004fe20004000000 */
[----:B------:R-:W-:Y:S01]  /*10a50*/  FMUL.FTZ R18, R18, UR17 ;  /* 0x0000001112127c20 */ /* 0x000fe20008410000 */
[----:B----4-:R-:W-:Y:S01]  /*10a60*/  FSEL R117, R34, -INF , !P6 ;  /* 0xff80000022757808 */ /* 0x010fe20007000000 */
[----:B------:R-:W-:Y:S01]  /*10a70*/  FMUL.FTZ R19, R19, UR17 ;  /* 0x0000001113137c20 */ /* 0x000fe20008410000 */
[----:B---3--:R-:W-:Y:S01]  /*10a80*/  FSEL R116, R107, -INF , !P1 ;  /* 0xff8000006b747808 */ /* 0x008fe20004800000 */
[----:B------:R2:W3:Y:S01]  /*10a90*/  MUFU.TANH R26, R20 ;  /* 0x00000014001a7308 */ /* 0x0004e20000002400 */
[----:B-----5:R-:W-:-:S02]  /*10aa0*/  FSEL R115, R33, -INF , !P4 ;  /* 0xff80000021737808 */ /* 0x020fc40006000000 */
[C---:B------:R-:W-:Y:S02]  /*10ab0*/  ISETP.GE.AND P0, PT, R15.reuse, R0, PT ;  /* 0x000000000f00720c */ /* 0x040fe40003f06270 */
[----:B------:R-:W-:Y:S01]  /*10ac0*/  ISETP.GE.AND P6, PT, R15, R2, PT ;  /* 0x000000020f00720c */ /* 0x000fe20003fc6270 */
[----:B------:R-:W-:Y:S01]  /*10ad0*/  VIADD R15, R5, 0x28 ;  /* 0x00000028050f7836 */ /* 0x000fe20000000000 */
[C---:B------:R-:W-:Y:S01]  /*10ae0*/  ISETP.GE.AND P1, PT, R21.reuse, R0, PT ;  /* 0x000000001500720c */ /* 0x040fe20003f26270 */
[----:B------:R4:W5:Y:S01]  /*10af0*/  MUFU.TANH R119, R22 ;  /* 0x0000001600777308 */ /* 0x0009620000002400 */
[----:B------:R-:W-:Y:S02]  /*10b00*/  ISETP.GE.AND P4, PT, R21, R2, PT ;  /* 0x000000021500720c */ /* 0x000fe40003f86270 */
[----:B------:R-:W-:Y:S02]  /*10b10*/  FSEL R124, R124, -INF , !P0 ;  /* 0xff8000007c7c7808 */ /* 0x000fe40004000000 */
[----:B-1----:R-:W-:-:S02]  /*10b20*/  FSEL R21, R30, -INF , !P4 ;  /* 0xff8000001e157808 */ /* 0x002fc40006000000 */
[C---:B------:R-:W-:Y:S01]  /*10b30*/  ISETP.GE.AND P4, PT, R15.reuse, R2, PT ;  /* 0x000000020f00720c */ /* 0x040fe20003f86270 */
[----:B------:R-:W1:Y:S01]  /*10b40*/  MUFU.TANH R24, R24 ;  /* 0x0000001800187308 */ /* 0x000e620000002400 */
[----:B--2---:R-:W-:Y:S02]  /*10b50*/  FSEL R20, R28, -INF , !P1 ;  /* 0xff8000001c147808 */ /* 0x004fe40004800000 */
[-C--:B------:R-:W-:Y:S01]  /*10b60*/  ISETP.GE.AND P1, PT, R15, R0.reuse, PT ;  /* 0x000000000f00720c */ /* 0x080fe20003f26270 */
[----:B------:R-:W-:Y:S01]  /*10b70*/  VIADD R15, R5, 0x29 ;  /* 0x00000029050f7836 */ /* 0x000fe20000000000 */
[----:B------:R-:W-:Y:S02]  /*10b80*/  FSEL R27, R4, -INF , !P6 ;  /* 0xff800000041b7808 */ /* 0x000fe40007000000 */
[----:B---3--:R-:W-:Y:S01]  /*10b90*/  FSEL R26, R26, -INF , !P1 ;  /* 0xff8000001a1a7808 */ /* 0x008fe20004800000 */
[----:B------:R-:W2:Y:S01]  /*10ba0*/  MUFU.TANH R12, R12 ;  /* 0x0000000c000c7308 */ /* 0x000ea20000002400 */
[----:B------:R-:W-:-:S02]  /*10bb0*/  ISETP.GE.AND P0, PT, R15, R0, PT ;  /* 0x000000000f00720c */ /* 0x000fc40003f06270 */
[----:B------:R-:W-:Y:S01]  /*10bc0*/  ISETP.GE.AND P6, PT, R15, R2, PT ;  /* 0x000000020f00720c */ /* 0x000fe20003fc6270 */
[----:B------:R-:W-:Y:S01]  /*10bd0*/  VIADD R15, R5, 0x31 ;  /* 0x00000031050f7836 */ /* 0x000fe20000000000 */
[----:B----4-:R-:W-:Y:S02]  /*10be0*/  FSEL R22, R35, -INF , !P2 ;  /* 0xff80000023167808 */ /* 0x010fe40005000000 */
[----:B-----5:R-:W-:Y:S01]  /*10bf0*/  FSEL R119, R119, -INF , !P4 ;  /* 0xff80000077777808 */ /* 0x020fe20006000000 */
[----:B------:R-:W3:Y:S01]  /*10c00*/  MUFU.TANH R29, R29 ;  /* 0x0000001d001d7308 */ /* 0x000ee20000002400 */
[-C--:B------:R-:W-:Y:S02]  /*10c10*/  ISETP.GE.AND P2, PT, R17, R0.reuse, PT ;  /* 0x000000001100720c */ /* 0x080fe40003f46270 */
[C---:B------:R-:W-:Y:S02]  /*10c20*/  ISETP.GE.AND P1, PT, R15.reuse, R0, PT ;  /* 0x000000000f00720c */ /* 0x040fe40003f26270 */
[----:B------:R-:W-:Y:S01]  /*10c30*/  ISETP.GE.AND P4, PT, R15, R2, PT ;  /* 0x000000020f00720c */ /* 0x000fe20003f86270 */
[----:B------:R-:W-:Y:S01]  /*10c40*/  VIADD R15, R5, 0x38 ;  /* 0x00000038050f7836 */ /* 0x000fe20000000000 */
[----:B-1----:R-:W-:Y:S01]  /*10c50*/  FSEL R120, R24, -INF , !P2 ;  /* 0xff80000018787808 */ /* 0x002fe20005000000 */
[----:B------:R-:W1:Y:S01]  /*10c60*/  MUFU.TANH R108, R108 ;  /* 0x0000006c006c7308 */ /* 0x000e620000002400 */
[----:B--2---:R-:W-:-:S02]  /*10c70*/  FSEL R24, R12, -INF , !P0 ;  /* 0xff8000000c187808 */ /* 0x004fc40004000000 */
[----:B------:R-:W-:-:S05]  /*10c80*/  ISETP.GE.AND P0, PT, R15, R0, PT ;  /* 0x000000000f00720c */ /* 0x000fca0003f06270 */
[----:B------:R-:W2:Y:S01]  /*10c90*/  MUFU.TANH R25, R25 ;  /* 0x0000001900197308 */ /* 0x000ea20000002400 */
[----:B---3--:R-:W-:Y:S02]  /*10ca0*/  FSEL R23, R29, -INF , !P5 ;  /* 0xff8000001d177808 */ /* 0x008fe40006800000 */
[----:B------:R-:W-:Y:S01]  /*10cb0*/  ISETP.GE.AND P5, PT, R17, R2, PT ;  /* 0x000000021100720c */ /* 0x000fe20003fa6270 */
[C---:B------:R-:W-:Y:S02]  /*10cc0*/  VIADD R17, R5.reuse, 0x30 ;  /* 0x0000003005117836 */ /* 0x040fe40000000000 */
[----:B------:R-:W-:Y:S02]  /*10cd0*/  VIADD R5, R5, 0x39 ;  /* 0x0000003905057836 */ /* 0x000fe40000000000 */
[----:B------:R-:W3:Y:S01]  /*10ce0*/  MUFU.TANH R14, R14 ;  /* 0x0000000e000e7308 */ /* 0x000ee20000002400 */
[----:B-1----:R-:W-:Y:S02]  /*10cf0*/  FSEL R108, R108, -INF , !P0 ;  /* 0xff8000006c6c7808 */ /* 0x002fe40004000000 */
[----:B------:R-:W-:-:S02]  /*10d00*/  ISETP.GT.AND P0, PT, R170, R159, PT ;  /* 0x0000009faa00720c */ /* 0x000fc40003f04270 */
[----:B------:R-:W-:-:S03]  /*10d10*/  ISETP.GE.AND P2, PT, R17, R0, PT ;  /* 0x000000001100720c */ /* 0x000fc60003f46270 */
[----:B------:R-:W1:Y:S01]  /*10d20*/  MUFU.TANH R114, R16 ;  /* 0x0000001000727308 */ /* 0x000e620000002400 */
[----:B--2---:R-:W-:Y:S02]  /*10d30*/  FSEL R25, R25, -INF , !P5 ;  /* 0xff80000019197808 */ /* 0x004fe40006800000 */
[----:B------:R-:W-:-:S05]  /*10d40*/  ISETP.GE.AND P5, PT, R17, R2, PT ;  /* 0x000000021100720c */ /* 0x000fca0003fa6270 */
        /* <DEDUP_REMOVED lines=80> */
.L_x_7988:
[----:B------:R-:W-:Y:S02]  /*11250*/  ULDC UR8, c[0x0][0x248] ;  /* 0x0000920000087ab9 */ /* 0x000fe40000000800 */
[----:B------:R-:W-:-:S06]  /*11260*/  USHF.L.U32 UR4, UR8, 0x6, URZ ;  /* 0x0000000608047899 */ /* 0x000fcc000800063f */
[----:B------:R-:W-:-:S04]  /*11270*/  IADD3 R14, RZ, -UR4, RZ ;  /* 0x80000004ff0e7c10 */ /* 0x000fc8000fffe0ff */
[----:B------:R-:W-:-:S07]  /*11280*/  SHF.R.S32.HI R0, RZ, 0x1f, R14 ;  /* 0x0000001fff007819 */ /* 0x000fce000001140e */
.L_x_7989:
        /* <DEDUP_REMOVED lines=24> */
.L_x_7987:
        /* <DEDUP_REMOVED lines=173> */
[----:B------:R-:W-:Y:S01]  /*11ee0*/  FMUL.FTZ R61, R61, R35 ;  /* 0x000000233d3d7220 */ /* 0x000fe20000410000 */
[-C--:B------:R-:W-:Y:S01]  /*11ef0*/  FMUL.FTZ R62, R62, R3.reuse ;  /* 0x000000033e3e7220 */ /* 0x080fe20000410000 */
[----:B------:R-:W-:Y:S01]  /*11f00*/  MUFU.EX2 R113, R113 ;  /* 0x0000007100717308 */ /* 0x000fe20000000800 */
[----:B------:R-:W-:Y:S01]  /*11f10*/  FMUL.FTZ R63, R63, R3 ;  /* 0x000000033f3f7220 */ /* 0x000fe20000410000 */
[C---:B-1----:R-:W-:Y:S01]  /*11f20*/  HMMA.16816.F32.BF16 R36, R4.reuse, R12, R36 ;  /* 0x0000000c0424723c */ /* 0x042fe20000041824 */
[-C--:B------:R-:W-:Y:S01]  /*11f30*/  FMUL.FTZ R64, R64, R35.reuse ;  /* 0x0000002340407220 */ /* 0x080fe20000410000 */
[----:B------:R-:W-:Y:S01]  /*11f40*/  FMUL.FTZ R65, R65, R35 ;  /* 0x0000002341417220 */ /* 0x000fe20000410000 */
        /* <DEDUP_REMOVED lines=22> */
[----:B------:R-:W-:Y:S01]  /*120b0*/  MUFU.EX2 R122, R122 ;  /* 0x0000007a007a7308 */ /* 0x000fe20000000800 */
[C---:B------:R-:W-:Y:S01]  /*120c0*/  HMMA.16816.F32.BF16 R56, R4.reuse, R18, R56 ;  /* 0x000000120438723c */ /* 0x040fe20000041838 */
[----:B------:R-:W2:Y:S05]  /*120d0*/  LDSM.16.MT88.4 R16, [R149+0x8800] ;  /* 0x008800009510783b */ /* 0x000eaa0000004200 */
[C---:B-1----:R-:W-:Y:S01]  /*120e0*/  HMMA.16816.F32.BF16 R60, R4.reuse, R12, R60 ;  /* 0x0000000c043c723c */ /* 0x042fe2000004183c */
[----:B------:R-:W-:Y:S05]  /*120f0*/  MUFU.EX2 R123, R123 ;  /* 0x0000007b007b7308 */ /* 0x000fea0000000800 */
        /* <DEDUP_REMOVED lines=15> */
[----:B------:R-:W3:Y:S01]  /*121f0*/  MUFU.EX2 R124, R124 ;  /* 0x0000007c007c7308 */ /* 0x000ee20000000800 */
[----:B------:R-:W-:-:S04]  /*12200*/  FADD.FTZ R113, R113, R110 ;  /* 0x0000006e71717221 */ /* 0x000fc80000010000 */
[C---:B------:R-:W-:Y:S01]  /*12210*/  HMMA.16816.F32.BF16 R92, R4.reuse, R10, R92 ;  /* 0x0000000a045c723c */ /* 0x040fe2000004185c */
[----:B------:R-:W4:Y:S02]  /*12220*/  LDSM.16.MT88.4 R8, [R148+0x8800] ;  /* 0x008800009408783b */ /* 0x000f240000004200 */
[----:B------:R-:W5:Y:S03]  /*12230*/  MUFU.EX2 R127, R127 ;  /* 0x0000007f007f7308 */ /* 0x000f660000000800 */
[C---:B------:R-:W-:Y:S05]  /*12240*/  HMMA.16816.F32.BF16 R88, R4.reuse, R20, R88 ;  /* 0x000000140458723c */ /* 0x040fea0000041858 */
[----:B------:R-:W1:Y:S01]  /*12250*/  MUFU.EX2 R119, R119 ;  /* 0x0000007700777308 */ /* 0x000e620000000800 */
[----:B------:R-:W-:Y:S01]  /*12260*/  HMMA.16816.F32.BF16 R84, R4, R22, R84 ;  /* 0x000000160454723c */ /* 0x000fe20000041854 */
[----:B------:R-:W4:Y:S01]  /*12270*/  LDSM.16.MT88.4 R20, [R150+0xa800] ;  /* 0x00a800009614783b */ /* 0x000f220000004200 */
[----:B---3--:R-:W-:-:S04]  /*12280*/  FADD.FTZ R0, R124, R117 ;  /* 0x000000757c007221 */ /* 0x008fc80000010000 */
[----:B--2---:R-:W-:Y:S01]  /*12290*/  HMMA.16816.F32.BF16 R80, R4, R16, R80 ;  /* 0x000000100450723c */ /* 0x004fe20000041850 */
[----:B------:R-:W2:Y:S01]  /*122a0*/  MUFU.EX2 R126, R126 ;  /* 0x0000007e007e7308 */ /* 0x000ea20000000800 */
[----:B-----5:R-:W-:-:S04]  /*122b0*/  FADD.FTZ R0, R127, R0 ;  /* 0x000000007f007221 */ /* 0x020fc80000010000 */
[C---:B------:R-:W-:Y:S01]  /*122c0*/  HMMA.16816.F32.BF16 R76, R4.reuse, R18, R76 ;  /* 0x00000012044c723c */ /* 0x040fe2000004184c */
[----:B------:R-:W3:Y:S02]  /*122d0*/  LDSM.16.MT88.4 R16, [R149+0xa800] ;  /* 0x00a800009510783b */ /* 0x000ee40000004200 */
[----:B------:R-:W-:Y:S01]  /*122e0*/  MUFU.EX2 R114, R114 ;  /* 0x0000007200727308 */ /* 0x000fe20000000800 */
[----:B-1----:R-:W-:Y:S02]  /*122f0*/  FADD.FTZ R3, R119, R0 ;  /* 0x0000000077037221 */ /* 0x002fe40000010000 */
[C---:B------:R-:W-:Y:S05]  /*12300*/  HMMA.16816.F32.BF16 R36, R4.reuse, R12, R36 ;  /* 0x0000000c0424723c */ /* 0x040fea0000041824 */
[----:B------:R-:W1:Y:S01]  /*12310*/  MUFU.EX2 R121, R121 ;  /* 0x0000007900797308 */ /* 0x000e620000000800 */
[----:B------:R-:W-:Y:S01]  /*12320*/  HMMA.16816.F32.BF16 R40, R4, R14, R40 ;  /* 0x0000000e0428723c */ /* 0x000fe20000041828 */
[----:B------:R-:W-:Y:S01]  /*12330*/  LDSM.16.MT88.4 R12, [R148+0x9000] ;  /* 0x00900000940c783b */ /* 0x000fe20000004200 */
[----:B--2---:R-:W-:-:S04]  /*12340*/  FADD.FTZ R3, R126, R3 ;  /* 0x000000037e037221 */ /* 0x004fc80000010000 */
        /* <DEDUP_REMOVED lines=8> */
[----:B------:R-:W4:Y:S05]  /*123d0*/  LDSM.16.MT88.4 R20, [R152+0x9000] ;  /* 0x009000009814783b */ /* 0x000f2a0000004200 */
[C---:B---3--:R-:W-:Y:S06]  /*123e0*/  HMMA.16816.F32.BF16 R52, R4.reuse, R16, R52 ;  /* 0x000000100434723c */ /* 0x048fec0000041834 */
[C---:B------:R-:W-:Y:S01]  /*123f0*/  HMMA.16816.F32.BF16 R56, R4.reuse, R18, R56 ;  /* 0x000000120438723c */ /* 0x040fe20000041838 */
[----:B------:R-:W3:Y:S05]  /*12400*/  LDSM.16.MT88.4 R16, [R149+0x9000] ;  /* 0x009000009510783b */ /* 0x000eea0000004200 */
[C---:B--2---:R-:W-:Y:S06]  /*12410*/  HMMA.16816.F32.BF16 R60, R4.reuse, R8, R60 ;  /* 0x00000008043c723c */ /* 0x044fec000004183c */
[----:B------:R-:W-:Y:S01]  /*12420*/  HMMA.16816.F32.BF16 R64, R4, R10, R64 ;  /* 0x0000000a0440723c */ /* 0x000fe20000041840 */
[----:B------:R-:W-:Y:S06]  /*12430*/  LDSM.16.MT88.4 R8, [R152+0xb000] ;  /* 0x00b000009808783b */ /* 0x000fec0000004200 */
[----:B------:R-:W-:Y:S01]  /*12440*/  F2FP.BF16.F32.PACK_AB R4, R123, R122 ;  /* 0x0000007a7b04723e */ /* 0x000fe200000010ff */
[----:B------:R-:W-:Y:S01]  /*12450*/  FADD.FTZ R122, R122, R113 ;  /* 0x000000717a7a7221 */ /* 0x000fe20000010000 */
[----:B------:R-:W-:-:S02]  /*12460*/  F2FP.BF16.F32.PACK_AB R5, R127, R124 ;  /* 0x0000007c7f05723e */ /* 0x000fc400000010ff */
[----:B------:R-:W-:Y:S01]  /*12470*/  F2FP.BF16.F32.PACK_AB R6, R125, R120 ;  /* 0x000000787d06723e */ /* 0x000fe200000010ff */
[----:B------:R-:W-:Y:S01]  /*12480*/  FADD.FTZ R123, R123, R122 ;  /* 0x0000007a7b7b7221 */ /* 0x000fe20000010000 */
[----:B------:R-:W-:-:S03]  /*12490*/  F2FP.BF16.F32.PACK_AB R7, R126, R119 ;  /* 0x000000777e07723e */ /* 0x000fc600000010ff */
[----:B------:R-:W-:-:S04]  /*124a0*/  FADD.FTZ R120, R120, R123 ;  /* 0x0000007b78787221 */ /* 0x000fc80000010000 */
[----:B------:R-:W-:Y:S01]  /*124b0*/  HMMA.16816.F32.BF16 R88, R4, R24, R88 ;  /* 0x000000180458723c */ /* 0x000fe20000041858 */
[----:B------:R-:W-:-:S05]  /*124c0*/  FADD.FTZ R125, R125, R120 ;  /* 0x000000787d7d7221 */ /* 0x000fca0000010000 */
[C---:B------:R-:W-:Y:S01]  /*124d0*/  HMMA.16816.F32.BF16 R84, R4.reuse, R26, R84 ;  /* 0x0000001a0454723c */ /* 0x040fe20000041854 */
[----:B------:R-:W2:Y:S05]  /*124e0*/  LDSM.16.MT88.4 R24, [R149+0xb000] ;  /* 0x00b000009518783b */ /* 0x000eaa0000004200 */
[C---:B----4-:R-:W-:Y:S06]  /*124f0*/  HMMA.16816.F32.BF16 R96, R4.reuse, R20, R96 ;  /* 0x000000140460723c */ /* 0x050fec0000041860 */
[C---:B------:R-:W-:Y:S01]  /*12500*/  HMMA.16816.F32.BF16 R92, R4.reuse, R22, R92 ;  /* 0x00000016045c723c */ /* 0x040fe2000004185c */
[----:B------:R-:W-:Y:S05]  /*12510*/  LDSM.16.MT88.4 R20, [R148+0xb000] ;  /* 0x00b000009414783b */ /* 0x000fea0000004200 */
[C---:B---3--:R-:W-:Y:S06]  /*12520*/  HMMA.16816.F32.BF16 R80, R4.reuse, R16, R80 ;  /* 0x000000100450723c */ /* 0x048fec0000041850 */
[C---:B------:R-:W-:Y:S01]  /*12530*/  HMMA.16816.F32.BF16 R76, R4.reuse, R18, R76 ;  /* 0x00000012044c723c */ /* 0x040fe2000004184c */
[----:B------:R-:W3:Y:S05]  /*12540*/  LDSM.16.MT88.4 R16, [R150+0xb000] ;  /* 0x00b000009610783b */ /* 0x000eea0000004200 */
[C---:B------:R-:W-:Y:S06]  /*12550*/  HMMA.16816.F32.BF16 R72, R4.reuse, R12, R72 ;  /* 0x0000000c0448723c */ /* 0x040fec0000041848 */
[C---:B------:R-:W-:Y:S01]  /*12560*/  HMMA.16816.F32.BF16 R68, R4.reuse, R14, R68 ;  /* 0x0000000e0444723c */ /* 0x040fe20000041844 */
[----:B------:R-:W4:Y:S05]  /*12570*/  LDSM.16.MT88.4 R12, [R152+0x9800] ;  /* 0x00980000980c783b */ /* 0x000f2a0000004200 */
[C---:B--2---:R-:W-:Y:S01]  /*12580*/  HMMA.16816.F32.BF16 R52, R4.reuse, R24, R52 ;  /* 0x000000180434723c */ /* 0x044fe20000041834 */
[----:B------:R-:W2:Y:S05]  /*12590*/  MUFU.EX2 R25, R105 ;  /* 0x0000006900197308 */ /* 0x000eaa0000000800 */
        /* <DEDUP_REMOVED lines=8> */
[C---:B---3--:R-:W-:Y:S06]  /*12620*/  HMMA.16816.F32.BF16 R44, R4.reuse, R16, R44 ;  /* 0x00000010042c723c */ /* 0x048fec000004182c */
[C---:B------:R-:W-:Y:S01]  /*12630*/  HMMA.16816.F32.BF16 R48, R4.reuse, R18, R48 ;  /* 0x000000120430723c */ /* 0x040fe20000041830 */
[----:B------:R-:W3:Y:S05]  /*12640*/  LDSM.16.MT88.4 R16, [R150+0x9800] ;  /* 0x009800009610783b */ /* 0x000eea0000004200 */
[C---:B------:R-:W-:Y:S06]  /*12650*/  HMMA.16816.F32.BF16 R60, R4.reuse, R20, R60 ;  /* 0x00000014043c723c */ /* 0x040fec000004183c */
[----:B------:R-:W-:Y:S01]  /*12660*/  HMMA.16816.F32.BF16 R64, R4, R22, R64 ;  /* 0x000000160440723c */ /* 0x000fe20000041840 */
[----:B------:R-:W3:Y:S06]  /*12670*/  LDSM.16.MT88.4 R20, [R152+0xb800] ;  /* 0x00b800009814783b */ /* 0x000eec0000004200 */
[----:B-1----:R-:W-:Y:S01]  /*12680*/  F2FP.BF16.F32.PACK_AB R4, R121, R114 ;  /* 0x000000727904723e */ /* 0x002fe200000010ff */
[----:B------:R-:W-:Y:S01]  /*12690*/  FADD.FTZ R114, R114, R125 ;  /* 0x0000007d72727221 */ /* 0x000fe20000010000 */
[----:B--2---:R-:W-:Y:S01]  /*126a0*/  F2FP.BF16.F32.PACK_AB R5, R25, R106 ;  /* 0x0000006a1905723e */ /* 0x004fe200000010ff */
[----:B------:R-:W-:Y:S01]  /*126b0*/  FADD.FTZ R106, R106, R3 ;  /* 0x000000036a6a7221 */ /* 0x000fe20000010000 */
[----:B------:R-:W-:Y:S01]  /*126c0*/  F2FP.BF16.F32.PACK_AB R6, R111, R108 ;  /* 0x0000006c6f06723e */ /* 0x000fe200000010ff */
[----:B------:R-:W-:Y:S01]  /*126d0*/  FADD.FTZ R121, R121, R114 ;  /* 0x0000007279797221 */ /* 0x000fe20000010000 */
[----:B-----5:R-:W-:Y:S01]  /*126e0*/  F2FP.BF16.F32.PACK_AB R7, R27, R24 ;  /* 0x000000181b07723e */ /* 0x020fe200000010ff */
[----:B------:R-:W-:Y:S01]  /*126f0*/  FADD.FTZ R25, R25, R106 ;  /* 0x0000006a19197221 */ /* 0x000fe20000010000 */
[----:B------:R-:W-:Y:S01]  /*12700*/  MOV R3, R31 ;  /* 0x0000001f00037202 */ /* 0x000fe20000000f00 */
[----:B------:R-:W-:-:S02]  /*12710*/  FADD.FTZ R108, R108, R121 ;  /* 0x000000796c6c7221 */ /* 0x000fc40000010000 */
[----:B------:R-:W-:Y:S02]  /*12720*/  FADD.FTZ R24, R24, R25 ;  /* 0x0000001918187221 */ /* 0x000fe40000010000 */
[----:B----4-:R-:W-:Y:S01]  /*12730*/  HMMA.16816.F32.BF16 R96, R4, R12, R96 ;  /* 0x0000000c0460723c */ /* 0x010fe20000041860 */
[----:B------:R-:W-:Y:S01]  /*12740*/  FADD.FTZ R177, R111, R108 ;  /* 0x0000006c6fb17221 */ /* 0x000fe20000010000 */
[----:B------:R-:W-:-:S04]  /*12750*/  FADD.FTZ R175, R27, R24 ;  /* 0x000000181baf7221 */ /* 0x000fc80000010000 */
[C---:B------:R-:W-:Y:S01]  /*12760*/  HMMA.16816.F32.BF16 R92, R4.reuse, R14, R92 ;  /* 0x0000000e045c723c */ /* 0x040fe2000004185c */
[----:B------:R-:W1:Y:S05]  /*12770*/  LDSM.16.MT88.4 R12, [R148+0x9800] ;  /* 0x00980000940c783b */ /* 0x000e6a0000004200 */
[C---:B---3--:R-:W-:Y:S06]  /*12780*/  HMMA.16816.F32.BF16 R88, R4.reuse, R16, R88 ;  /* 0x000000100458723c */ /* 0x048fec0000041858 */
[C---:B------:R-:W-:Y:S01]  /*12790*/  HMMA.16816.F32.BF16 R84, R4.reuse, R18, R84 ;  /* 0x000000120454723c */ /* 0x040fe20000041854 */
[----:B------:R-:W2:Y:S05]  /*127a0*/  LDSM.16.MT88.4 R16, [R150+0xb800] ;  /* 0x00b800009610783b */ /* 0x000eaa0000004200 */
[C---:B------:R-:W-:Y:S06]  /*127b0*/  HMMA.16816.F32.BF16 R80, R4.reuse, R8, R80 ;  /* 0x000000080450723c */ /* 0x040fec0000041850 */
        /* <DEDUP_REMOVED lines=14> */
.L_x_7984:
        /* <DEDUP_REMOVED lines=17> */
.L_x_7994:
        /* <DEDUP_REMOVED lines=67> */
.L_x_7991:
        /* <DEDUP_REMOVED lines=24> */
[----:B------:R-:W5:Y:S05]  /*12f60*/  LDSM.16.M88.4 R120, [R157+0x5800] ;  /* 0x005800009d78783b */ /* 0x000f6a0000000200 */
[----:B------:R-:W0:Y:S05]  /*12f70*/  LDGDEPBAR ;  /* 0x00000000000079af */ /* 0x000e2a0000000000 */
[----:B------:R-:W-:Y:S05]  /*12f80*/  LDSM.16.M88.4 R124, [R156] ;  /* 0x000000009c7c783b */ /* 0x000fea0000000200 */
[----:B------:R-:W5:Y:S05]  /*12f90*/  LDSM.16.M88.4 R128, [R155] ;  /* 0x000000009b80783b */ /* 0x000f6a0000000200 */
[----:B------:R-:W5:Y:S05]  /*12fa0*/  LDSM.16.M88.4 R132, [R147] ;  /* 0x000000009384783b */ /* 0x000f6a0000000200 */
[----:B------:R-:W5:Y:S01]  /*12fb0*/  LDSM.16.M88.4 R136, [R146] ;  /* 0x000000009288783b */ /* 0x000f620000000200 */
[C---:B--2---:R-:W-:Y:S06]  /*12fc0*/  HMMA.16816.F32.BF16 R4, R104.reuse, R108, RZ ;  /* 0x0000006c6804723c */ /* 0x044fec00000418ff */
[C---:B------:R-:W-:Y:S01]  /*12fd0*/  HMMA.16816.F32.BF16 R8, R104.reuse, R110, RZ ;  /* 0x0000006e6808723c */ /* 0x040fe200000418ff */
[----:B------:R-:W2:Y:S05]  /*12fe0*/  LDSM.16.M88.4 R108, [R145] ;  /* 0x00000000916c783b */ /* 0x000eaa0000000200 */
[C---:B---3--:R-:W-:Y:S06]  /*12ff0*/  HMMA.16816.F32.BF16 R12, R104.reuse, R112, RZ ;  /* 0x00000070680c723c */ /* 0x048fec00000418ff */
[C---:B-1----:R-:W-:Y:S01]  /*13000*/  HMMA.16816.F32.BF16 R16, R104.reuse, R114, RZ ;  /* 0x000000726810723c */ /* 0x042fe200000418ff */
[----:B------:R-:W-:Y:S05]  /*13010*/  LDSM.16.M88.4 R112, [R151+0x4000] ;  /* 0x004000009770783b */ /* 0x000fea0000000200 */
[C---:B----4-:R-:W-:Y:S06]  /*13020*/  HMMA.16816.F32.BF16 R20, R104.reuse, R116, RZ ;  /* 0x000000746814723c */ /* 0x050fec00000418ff */
[C---:B------:R-:W-:Y:S01]  /*13030*/  HMMA.16816.F32.BF16 R24, R104.reuse, R118, RZ ;  /* 0x000000766818723c */ /* 0x040fe200000418ff */
[----:B------:R-:W-:Y:S05]  /*13040*/  LDSM.16.M88.4 R116, [R151+0x4800] ;  /* 0x004800009774783b */ /* 0x000fea0000000200 */
[C---:B-----5:R-:W-:Y:S06]  /*13050*/  HMMA.16816.F32.BF16 R28, R104.reuse, R120, RZ ;  /* 0x00000078681c723c */ /* 0x060fec00000418ff */
[----:B------:R-:W-:Y:S01]  /*13060*/  HMMA.16816.F32.BF16 R32, R104, R122, RZ ;  /* 0x0000007a6820723c */ /* 0x000fe200000418ff */
[----:B------:R-:W1:Y:S05]  /*13070*/  LDSM.16.M88.4 R104, [R154] ;  /* 0x000000009a68783b */ /* 0x000e6a0000000200 */
[C---:B------:R-:W-:Y:S01]  /*13080*/  HMMA.16816.F32.BF16 R4, R124.reuse, R128, R4 ;  /* 0x000000807c04723c */ /* 0x040fe20000041804 */
[----:B------:R-:W3:Y:S05]  /*13090*/  LDSM.16.M88.4 R120, [R151+0x5000] ;  /* 0x005000009778783b */ /* 0x000eea0000000200 */
        /* <DEDUP_REMOVED lines=9> */
[C---:B-1----:R-:W-:Y:S01]  /*13130*/  HMMA.16816.F32.BF16 R4, R104.reuse, R112, R4 ;  /* 0x000000706804723c */ /* 0x042fe20000041804 */
[----:B------:R-:W-:Y:S05]  /*13140*/  LDSM.16.M88.4 R124, [R144+0x1000] ;  /* 0x00100000907c783b */ /* 0x000fea0000000200 */
        /* <DEDUP_REMOVED lines=10> */
[----:B------:R-:W-:Y:S05]  /*131f0*/  LDSM.16.M88.4 R104, [R158+0x2000] ;  /* 0x002000009e68783b */ /* 0x000fea0000000200 */
[C---:B-1----:R-:W-:Y:S01]  /*13200*/  HMMA.16816.F32.BF16 R4, R108.reuse, R112, R4 ;  /* 0x000000706c04723c */ /* 0x042fe20000041804 */
[----:B------:R-:W-:Y:S05]  /*13210*/  LDSM.16.M88.4 R128, [R157+0x7000] ;  /* 0x007000009d80783b */ /* 0x000fea0000000200 */
        /* <DEDUP_REMOVED lines=10> */
[----:B------:R-:W-:Y:S05]  /*132c0*/  LDSM.16.M88.4 R108, [R156+0x2000] ;  /* 0x002000009c6c783b */ /* 0x000fea0000000200 */
[C---:B-1----:R-:W-:Y:S01]  /*132d0*/  HMMA.16816.F32.BF16 R4, R104.reuse, R112, R4 ;  /* 0x000000706804723c */ /* 0x042fe20000041804 */
[----:B------:R-:W-:Y:S05]  /*132e0*/  LDSM.16.M88.4 R120, [R141] ;  /* 0x000000008d78783b */ /* 0x000fea0000000200 */
[C---:B------:R-:W-:Y:S01]  /*132f0*/  HMMA.16816.F32.BF16 R8, R104.reuse, R114, R8 ;  /* 0x000000726808723c */ /* 0x040fe20000041808 */
[----:B------:R-:W1:Y:S05]  /*13300*/  LDSM.16.M88.4 R112, [R143] ;  /* 0x000000008f70783b */ /* 0x000e6a0000000200 */
[C---:B--2---:R-:W-:Y:S06]  /*13310*/  HMMA.16816.F32.BF16 R12, R104.reuse, R116, R12 ;  /* 0x00000074680c723c */ /* 0x044fec000004180c */
        /* <DEDUP_REMOVED lines=173> */
.L_x_7993:
        /* <DEDUP_REMOVED lines=21> */
.L_x_7992:
        /* <DEDUP_REMOVED lines=197> */
[----:B------:R-:W-:Y:S01]  /*14b90*/  MOV R0, R3 ;  /* 0x0000000300007202 */ /* 0x000fe20000000f00 */
        /* <DEDUP_REMOVED lines=69> */
[----:B------:R-:W-:Y:S06]  /*14ff0*/  LDSM.16.MT88.4 R84, [R150+0xb000] ;  /* 0x00b000009654783b */ /* 0x000fec0000004200 */
        /* <DEDUP_REMOVED lines=28> */
[C---:B------:R-:W-:Y:S05]  /*151c0*/  HMMA.16816.F32.BF16 R32, R68.reuse, R82, R32 ;  /* 0x000000524420723c */ /* 0x040fea0000041820 */
[----:B------:R-:W-:Y:S01]  /*151d0*/  FADD.FTZ R177, R181, R174 ;  /* 0x000000aeb5b17221 */ /* 0x000fe20000010000 */
[C---:B--2---:R-:W-:Y:S05]  /*151e0*/  HMMA.16816.F32.BF16 R36, R68.reuse, R72, R36 ;  /* 0x000000484424723c */ /* 0x044fea0000041824 */
[----:B------:R-:W-:Y:S01]  /*151f0*/  FADD.FTZ R175, R101, R102 ;  /* 0x0000006665af7221 */ /* 0x000fe20000010000 */
[C---:B------:R-:W-:Y:S01]  /*15200*/  HMMA.16816.F32.BF16 R40, R68.reuse, R74, R40 ;  /* 0x0000004a4428723c */ /* 0x040fe20000041828 */
[----:B------:R-:W2:Y:S05]  /*15210*/  LDSM.16.MT88.4 R72, [R150+0x9800] ;  /* 0x009800009648783b */ /* 0x000eaa0000004200 */
[C---:B------:R-:W-:Y:S06]  /*15220*/  HMMA.16816.F32.BF16 R44, R68.reuse, R84, R44 ;  /* 0x00000054442c723c */ /* 0x040fec000004182c */
[C---:B------:R-:W-:Y:S06]  /*15230*/  HMMA.16816.F32.BF16 R48, R68.reuse, R86, R48 ;  /* 0x000000564430723c */ /* 0x040fec0000041830 */
[C---:B-1----:R-:W-:Y:S06]  /*15240*/  HMMA.16816.F32.BF16 R52, R68.reuse, R76, R52 ;  /* 0x0000004c4434723c */ /* 0x042fec0000041834 */
[C---:B------:R-:W-:Y:S06]  /*15250*/  HMMA.16816.F32.BF16 R56, R68.reuse, R78, R56 ;  /* 0x0000004e4438723c */ /* 0x040fec0000041838 */
[C---:B------:R-:W-:Y:S06]  /*15260*/  HMMA.16816.F32.BF16 R60, R68.reuse, R88, R60 ;  /* 0x00000058443c723c */ /* 0x040fec000004183c */
[----:B------:R-:W-:Y:S06]  /*15270*/  HMMA.16816.F32.BF16 R64, R68, R90, R64 ;  /* 0x0000005a4440723c */ /* 0x000fec0000041840 */
[C---:B------:R-:W-:Y:S01]  /*15280*/  HMMA.16816.F32.BF16 R96, R104.reuse, R92, R4 ;  /* 0x0000005c6860723c */ /* 0x040fe20000041804 */
[----:B------:R-:W1:Y:S05]  /*15290*/  LDSM.16.MT88.4 R4, [R150+0xb800] ;  /* 0x00b800009604783b */ /* 0x000e6a0000004200 */
[C---:B------:R-:W-:Y:S03]  /*152a0*/  HMMA.16816.F32.BF16 R92, R104.reuse, R94, R8 ;  /* 0x0000005e685c723c */ /* 0x040fe60000041808 */
[----:B------:R-:W3:Y:S03]  /*152b0*/  LDSM.16.MT88.4 R8, [R149+0xb800] ;  /* 0x00b800009508783b */ /* 0x000ee60000004200 */
[C---:B--2---:R-:W-:Y:S05]  /*152c0*/  HMMA.16816.F32.BF16 R88, R104.reuse, R72, R12 ;  /* 0x000000486858723c */ /* 0x044fea000004180c */
[----:B------:R-:W2:Y:S01]  /*152d0*/  LDSM.16.MT88.4 R12, [R148+0xb800] ;  /* 0x00b80000940c783b */ /* 0x000ea20000004200 */
        /* <DEDUP_REMOVED lines=15> */
[----:B------:R-:W-:Y:S11]  /*153d0*/  @P0 BRA `(.L_x_7994) ;  /* 0xffffffd400740947 */ /* 0x000ff6000383ffff */
.L_x_7990:
        /* <DEDUP_REMOVED lines=163> */
[----:B------:R4:W-:Y:S04]  /*15e10*/  STS.64 [R16], R72 ;  /* 0x0000004810007388 */ /* 0x0009e80000000a00 */
[----:B------:R-:W-:Y:S04]  /*15e20*/  STS.64 [R16+0x800], R74 ;  /* 0x0008004a10007388 */ /* 0x000fe80000000a00 */
[----:B------:R-:W-:Y:S04]  /*15e30*/  STS.64 [R18], R68 ;  /* 0x0000004412007388 */ /* 0x000fe80000000a00 */
[----:B------:R5:W-:Y:S04]  /*15e40*/  STS.64 [R18+0x800], R70 ;  /* 0x0008004612007388 */ /* 0x000be80000000a00 */
[----:B------:R-:W-:Y:S04]  /*15e50*/  STS.64 [R7+0x4000], R36 ;  /* 0x0040002407007388 */ /* 0x000fe80000000a00 */
[----:B------:R1:W-:Y:S04]  /*15e60*/  STS.64 [R7+0x4800], R38 ;  /* 0x0048002607007388 */ /* 0x0003e80000000a00 */
[----:B------:R-:W-:Y:S01]  /*15e70*/  STS.64 [R10+0x4000], R40 ;  /* 0x004000280a007388 */ /* 0x000fe20000000a00 */
[----:B----4-:R-:W-:-:S03]  /*15e80*/  SHF.L.U32 R72, R0, 0x2, RZ ;  /* 0x0000000200487819 */ /* 0x010fc600000006ff */
[----:B------:R4:W-:Y:S01]  /*15e90*/  STS.64 [R10+0x4800], R42 ;  /* 0x0048002a0a007388 */ /* 0x0009e20000000a00 */
[----:B------:R-:W-:-:S03]  /*15ea0*/  SHF.R.S32.HI R73, RZ, 0x1f, R72 ;  /* 0x0000001fff497819 */ /* 0x000fc60000011448 */
[----:B------:R-:W-:Y:S04]  /*15eb0*/  STS.64 [R13+0x4000], R44 ;  /* 0x0040002c0d007388 */ /* 0x000fe80000000a00 */
[----:B------:R-:W-:Y:S01]  /*15ec0*/  STS.64 [R13+0x4800], R46 ;  /* 0x0048002e0d007388 */ /* 0x000fe20000000a00 */
[----:B-----5:R-:W-:-:S03]  /*15ed0*/  LEA R71, R12, UR5, 0x2 ;  /* 0x000000050c477c11 */ /* 0x020fc6000f8e10ff */
[----:B------:R-:W-:Y:S04]  /*15ee0*/  STS.64 [R11+0x4000], R48 ;  /* 0x004000300b007388 */ /* 0x000fe80000000a00 */
[----:B------:R5:W-:Y:S01]  /*15ef0*/  STS.64 [R11+0x4800], R50 ;  /* 0x004800320b007388 */ /* 0x000be20000000a00 */
[----:B-1----:R-:W-:-:S03]  /*15f00*/  IADD3 R7, -R161, RZ, RZ ;  /* 0x000000ffa1077210 */ /* 0x002fc60007ffe1ff */
[----:B------:R-:W-:Y:S02]  /*15f10*/  STS.64 [R14+0x4000], R52 ;  /* 0x004000340e007388 */ /* 0x000fe40000000a00 */
[----:B------:R-:W-:Y:S02]  /*15f20*/  IMAD R7, R20, R7, UR4 ;  /* 0x0000000414077e24 */ /* 0x000fe4000f8e0207 */
[----:B------:R2:W-:Y:S01]  /*15f30*/  STS.64 [R14+0x4800], R54 ;  /* 0x004800360e007388 */ /* 0x0005e20000000a00 */
[----:B----4-:R-:W-:Y:S01]  /*15f40*/  MOV R10, 0xff800000 ;  /* 0xff800000000a7802 */ /* 0x010fe20000000f00 */
[----:B------:R-:W-:Y:S02]  /*15f50*/  IMAD R7, R17, R20, R7 ;  /* 0x0000001411077224 */ /* 0x000fe400078e0207 */
[----:B------:R1:W-:Y:S04]  /*15f60*/  STS.64 [R15+0x4000], R56 ;  /* 0x004000380f007388 */ /* 0x0003e80000000a00 */
[----:B------:R1:W-:Y:S04]  /*15f70*/  STS.64 [R15+0x4800], R58 ;  /* 0x0048003a0f007388 */ /* 0x0003e80000000a00 */
[----:B------:R1:W-:Y:S04]  /*15f80*/  STS.64 [R16+0x4000], R60 ;  /* 0x0040003c10007388 */ /* 0x0003e80000000a00 */
[----:B------:R1:W-:Y:S01]  /*15f90*/  STS.64 [R16+0x4800], R62 ;  /* 0x0048003e10007388 */ /* 0x0003e20000000a00 */
[----:B-----5:R-:W-:Y:S01]  /*15fa0*/  @P5 FMUL.FTZ R11, R6, 0.69314718246459960938 ;  /* 0x3f317218060b5820 */ /* 0x020fe20000410000 */
[----:B------:R-:W-:-:S02]  /*15fb0*/  SHF.L.U32 R6, R19, 0x6, RZ ;  /* 0x0000000613067819 */ /* 0x000fc400000006ff */
[----:B------:R1:W-:Y:S01]  /*15fc0*/  STS.64 [R18+0x4000], R64 ;  /* 0x0040004012007388 */ /* 0x0003e20000000a00 */
[----:B---3--:R-:W-:-:S03]  /*15fd0*/  @P5 FFMA.FTZ R8, R100, R21, R11 ;  /* 0x0000001564085223 */ /* 0x008fc6000001000b */
[----:B------:R1:W-:Y:S01]  /*15fe0*/  STS.64 [R18+0x4800], R66 ;  /* 0x0048004212007388 */ /* 0x0003e20000000a00 */
[----:B------:R-:W-:Y:S02]  /*15ff0*/  IMAD R69, R7, R9, R6 ;  /* 0x0000000907457224 */ /* 0x000fe400078e0206 */
[----:B--2---:R-:W-:-:S04]  /*16000*/  @P4 FMUL.FTZ R14, R5, 0.69314718246459960938 ;  /* 0x3f317218050e4820 */ /* 0x004fc80000410000 */
        /* <DEDUP_REMOVED lines=16> */
.L_x_7996:
[----:B------:R-:W-:Y:S05]  /*16110*/  BSYNC B0 ;  /* 0x0000000000007941 */ /* 0x000fea0003800000 */
.L_x_7995:
[----:B-1----:R-:W1:Y:S01]  /*16120*/  LDS.128 R64, [R71] ;  /* 0x0000000047407984 */ /* 0x002e620000000c00 */
[C---:B--2---:R-:W-:Y:S01]  /*16130*/  VIADD R4, R2.reuse, 0x8 ;  /* 0x0000000802047836 */ /* 0x044fe20000000000 */
[----:B------:R-:W-:Y:S01]  /*16140*/  ULDC UR4, c[0x0][0x2dc] ;  /* 0x0000b70000047ab9 */ /* 0x000fe20000000800 */
[----:B------:R-:W-:Y:S01]  /*16150*/  IMAD.WIDE R72, R2, 0x80, R72 ;  /* 0x0000008002487825 */ /* 0x000fe200078e0248 */
[----:B------:R-:W2:Y:S02]  /*16160*/  LDS.128 R32, [R71+0x4000] ;  /* 0x0040000047207984 */ /* 0x000ea40000000c00 */
[-C--:B------:R-:W-:Y:S01]  /*16170*/  ISETP.GE.AND P6, PT, R4, R3.reuse, PT ;  /* 0x000000030400720c */ /* 0x080fe20003fc6270 */
[----:B------:R-:W-:Y:S01]  /*16180*/  IMAD R69, R69, UR4, RZ ;  /* 0x0000000445457c24 */ /* 0x000fe2000f8e02ff */
[----:B------:R-:W3:Y:S01]  /*16190*/  LDS.128 R60, [R71+0x800] ;  /* 0x00080000473c7984 */ /* 0x000ee20000000c00 */
[C---:B------:R-:W-:Y:S01]  /*161a0*/  VIADD R0, R2.reuse, 0x10 ;  /* 0x0000001002007836 */ /* 0x040fe20000000000 */
[----:B------:R-:W-:Y:S01]  /*161b0*/  ULDC.64 UR4, c[0x0][0x288] ;  /* 0x0000a20000047ab9 */ /* 0x000fe20000000a00 */
[C---:B------:R-:W-:Y:S01]  /*161c0*/  VIADD R70, R2.reuse, 0x20 ;  /* 0x0000002002467836 */ /* 0x040fe20000000000 */
[----:B------:R-:W4:Y:S01]  /*161d0*/  LDS.128 R56, [R71+0x1000] ;  /* 0x0010000047387984 */ /* 0x000f220000000c00 */
        /* <DEDUP_REMOVED lines=25> */
[----:B------:R5:W5:Y:S04]  /*16370*/  LDS.128 R4, [R71+0x7800] ;  /* 0x0078000047047984 */ /* 0x000b680000000c00 */
[----:B-1----:R1:W-:Y:S04]  /*16380*/  @!P0 STG.E.64 desc[UR6][R74.64], R64 ;  /* 0x000000404a008986 */ /* 0x0023e8000c101b06 */
[----:B------:R1:W-:Y:S04]  /*16390*/  @!P0 STG.E.64 desc[UR6][R74.64+0x8], R66 ;  /* 0x000008424a008986 */ /* 0x0003e8000c101b06 */
[----:B--2---:R1:W-:Y:S01]  /*163a0*/  @!P0 STG.E.128 desc[UR6][R74.64+0x100], R32 ;  /* 0x000100204a008986 */ /* 0x0043e2000c101d06 */
[----:B------:R-:W-:-:S03]  /*163b0*/  ISETP.GE.AND P0, PT, R2, R3, PT ;  /* 0x000000030200720c */ /* 0x000fc60003f06270 */
[----:B---3--:R1:W-:Y:S04]  /*163c0*/  @!P6 STG.E.128 desc[UR6][R74.64+0x1000], R60 ;  /* 0x0010003c4a00e986 */ /* 0x0083e8000c101d06 */
        /* <DEDUP_REMOVED lines=15> */
.L_x_7997:
        /* <DEDUP_REMOVED lines=12> */
.L_x_8539:


//--------------------- .text._ZN5flash24flash_fwd_splitkv_kernelI23Flash_fwd_kernel_traitsILi128ELi64ELi64ELi4ELb0ELb0EN7cutlass10bfloat16_tE19Flash_kernel_traitsILi128ELi64ELi64ELi4ES3_EELb1ELb0ELb1ELb0ELb0ELb0ELb1ELb1EEEvNS_16Flash_fwd_paramsE --------------------------
	.section	.text._ZN5flash24flash_fwd_splitkv_kernelI23Flash_fwd_kernel_traitsILi128ELi64ELi64ELi4ELb0ELb0EN7cutlass10bfloat16_tE19Flash_kernel_traitsILi128ELi64ELi64ELi4ES3_EELb1ELb0ELb1ELb0ELb0ELb0ELb1ELb1EEEvNS_16Flash_fwd_paramsE,"ax",@progbits
	.align	128
        .global         _ZN5flash24flash_fwd_splitkv_kernelI23Flash_fwd_kernel_traitsILi128ELi64ELi64ELi4ELb0ELb0EN7cutlass10bfloat16_tE19Flash_kernel_traitsILi128ELi64ELi64ELi4ES3_EELb1ELb0ELb1ELb0ELb0ELb0ELb1ELb1EEEvNS_16Flash_fwd_paramsE
        .type           _ZN5flash24flash_fwd_splitkv_kernelI23Flash_fwd_kernel_traitsILi128ELi64ELi64ELi4ELb0ELb0EN7cutlass10bfloat16_tE19Flash_kernel_traitsILi128ELi64ELi64ELi4ES3_EELb1ELb0ELb1ELb0ELb0ELb0ELb1ELb1EEEvNS_16Flash_fwd_paramsE,@function
        .size           _ZN5flash24flash_fwd_splitkv_kernelI23Flash_fwd_kernel_traitsILi128ELi64ELi64ELi4ELb0ELb0EN7cutlass10bfloat16_tE19Flash_kernel_traitsILi128ELi64ELi64ELi4ES3_EELb1ELb0ELb1ELb0ELb0ELb0ELb1ELb1EEEvNS_16Flash_fwd_paramsE,(.L_x_8540 - _ZN5flash24flash_fwd_splitkv_kernelI23Flash_fwd_kernel_traitsILi128ELi64ELi64ELi4ELb0ELb0EN7cutlass10bfloat16_tE19Flash_kernel_traitsILi128ELi64ELi64ELi4ES3_EELb1ELb0ELb1ELb0ELb0ELb0ELb1ELb1EEEvNS_16Flash_fwd_paramsE)
        .other          _ZN5flash24flash_fwd_splitkv_kernelI23Flash_fwd_kernel_traitsILi128ELi64ELi64ELi4ELb0ELb0EN7cutlass10bfloat16_tE19Flash_kernel_traitsILi128ELi64ELi64ELi4ES3_EELb1ELb0ELb1ELb0ELb0ELb0ELb1ELb1EEEvNS_16Flash_fwd_paramsE,@"STO_CUDA_ENTRY STV_DEFAULT"
_ZN5flash24flash_fwd_splitkv_kernelI23Flash_fwd_kernel_traitsILi128ELi64ELi64ELi4ELb0ELb0EN7cutlass10bfloat16_tE19Flash_kernel_traitsILi128ELi64ELi64ELi4ES3_EELb1ELb0ELb1ELb0ELb0ELb0ELb1ELb1EEEvNS_16Flash_fwd_paramsE:
.text._ZN5flash24flash_fwd_splitkv_kernelI23Flash_fwd_kernel_traitsILi128ELi64ELi64ELi4ELb0ELb0EN7cutlass10bfloat16_tE19Flash_kernel_traitsILi128ELi64ELi64ELi4ES3_EELb1ELb0ELb1ELb0ELb0ELb0ELb1ELb1EEEvNS_16Flash_fwd_paramsE:
        /* <DEDUP_REMOVED lines=46> */
[----:B------:R-:W-:Y:S01]  /*02e0*/  IADD3 R133, -R153, RZ, RZ ;  /* 0x000000ff99857210 */ /* 0x000fe20007ffe1ff */
[----:B------:R-:W2:Y:S04]  /*02f0*/  S2R R17, SR_CTAID.X ;  /* 0x0000000000117919 */ /* 0x000ea80000002500 */
[----:B------:R-:W-:Y:S01]  /*0300*/  IMAD R132, R5, R133, R132 ;  /* 0x0000008505847224 */ /* 0x000fe200078e0284 */
[----:B------:R-:W3:Y:S01]  /*0310*/  S2R R0, SR_CTAID.Y ;  /* 0x0000000000007919 */ /* 0x000ee20000002600 */
[----:B------:R-:W-:-:S06]  /*0320*/  @P0 IMAD.IADD R152, R7, 0x1, -R6 ;  /* 0x0000000107980824 */ /* 0x000fcc00078e0a06 */
[----:B------:R-:W4:Y:S01]  /*0330*/  @!P0 LDC R152, c[0x0][0x2c4] ;  /* 0x0000b100ff988b82 */ /* 0x000f220000000800 */
[----:B------:R-:W-:-:S04]  /*0340*/  ISETP.NE.U32.AND P0, PT, R2, RZ, PT ;  /* 0x000000ff0200720c */ /* 0x000fc80003f05070 */
[----:B------:R-:W-:-:S13]  /*0350*/  ISETP.NE.AND.EX P0, PT, R3, RZ, PT, P0 ;  /* 0x000000ff0300720c */ /* 0x000fda0003f05300 */
[----:B-123--:R-:W-:Y:S05]  /*0360*/  @!P0 BRA `(.L_x_7998) ;  /* 0x0000000000108947 */ /* 0x00efea0003800000 */
[----:B------:R-:W2:Y:S02]  /*0370*/  @P1 LDG.E R3, desc[UR6][R8.64+0x4] ;  /* 0x0000040608031981 */ /* 0x000ea4000c1e1900 */
[----:B--2--5:R-:W-:-:S06]  /*0380*/  @P1 IADD3 R70, R3, -R10, RZ ;  /* 0x8000000a03461210 */ /* 0x024fcc0007ffe0ff */
[----:B------:R2:W5:Y:S01]  /*0390*/  @!P1 LDG.E R70, desc[UR6][R8.64] ;  /* 0x0000000608469981 */ /* 0x000562000c1e1900 */
[----:B------:R-:W-:Y:S05]  /*03a0*/  BRA `(.L_x_7999) ;  /* 0x0000000000047947 */ /* 0x000fea0003800000 */
.L_x_7998:
[----:B------:R-:W1:Y:S02]  /*03b0*/  LDC R70, c[0x0][0x2c8] ;  /* 0x0000b200ff467b82 */ /* 0x000e640000000800 */
.L_x_7999:
        /* <DEDUP_REMOVED lines=15> */
[-C--:B--2---:R-:W-:Y:S02]  /*04b0*/  IABS R11, R8.reuse ;  /* 0x00000008000b7213 */ /* 0x084fe40000000000 */
[----:B------:R-:W-:-:S02]  /*04c0*/  IABS R12, R8 ;  /* 0x00000008000c7213 */ /* 0x000fc40000000000 */
[----:B------:R-:W2:Y:S03]  /*04d0*/  I2F.RP R4, R11 ;  /* 0x0000000b00047306 */ /* 0x000ea60000209400 */
[----:B------:R-:W-:Y:S02]  /*04e0*/  IMAD.MOV R12, RZ, RZ, -R12 ;  /* 0x000000ffff0c7224 */ /* 0x000fe400078e0a0c */
[----:B---3--:R-:W-:-:S05]  /*04f0*/  VIADD R2, R2, 0x3f ;  /* 0x0000003f02027836 */ /* 0x008fca0000000000 */
[----:B------:R-:W-:-:S04]  /*0500*/  SHF.R.S32.HI R15, RZ, 0x1f, R2 ;  /* 0x0000001fff0f7819 */ /* 0x000fc80000011402 */
[----:B------:R-:W-:Y:S01]  /*0510*/  LEA.HI R15, R15, R2, RZ, 0x6 ;  /* 0x000000020f0f7211 */ /* 0x000fe200078f30ff */
[----:B--2---:R-:W2:Y:S03]  /*0520*/  MUFU.RCP R3, R4 ;  /* 0x0000000400037308 */ /* 0x004ea60000001000 */
[----:B------:R-:W-:-:S05]  /*0530*/  LEA.HI.SX32 R15, R15, R8, 0x1a ;  /* 0x000000080f0f7211 */ /* 0x000fca00078fd2ff */
[----:B------:R-:W-:Y:S02]  /*0540*/  VIADD R15, R15, 0xffffffff ;  /* 0xffffffff0f0f7836 */ /* 0x000fe40000000000 */
[----:B--2---:R-:W-:-:S03]  /*0550*/  VIADD R3, R3, 0xffffffe ;  /* 0x0ffffffe03037836 */ /* 0x004fc60000000000 */
[----:B------:R-:W-:Y:S02]  /*0560*/  IABS R4, R15 ;  /* 0x0000000f00047213 */ /* 0x000fe40000000000 */
[----:B------:R-:W-:Y:S01]  /*0570*/  LOP3.LUT R15, R15, R8, RZ, 0x3c, !PT ;  /* 0x000000080f0f7212 */ /* 0x000fe200078e3cff */
[----:B------:R-:W2:Y:S03]  /*0580*/  F2I.FTZ.U32.TRUNC.NTZ R3, R3 ;  /* 0x0000000300037305 */ /* 0x000ea6000021f000 */
[----:B------:R-:W-:Y:S01]  /*0590*/  ISETP.GE.AND P0, PT, R15, RZ, PT ;  /* 0x000000ff0f00720c */ /* 0x000fe20003f06270 */
[----:B--2---:R-:W-:-:S04]  /*05a0*/  IMAD.MOV R2, RZ, RZ, -R3 ;  /* 0x000000ffff027224 */ /* 0x004fc800078e0a03 */
[----:B------:R-:W-:Y:S02]  /*05b0*/  IMAD R9, R2, R11, RZ ;  /* 0x0000000b02097224 */ /* 0x000fe400078e02ff */
[----:B------:R-:W-:-:S04]  /*05c0*/  IMAD.MOV.U32 R2, RZ, RZ, RZ ;  /* 0x000000ffff027224 */ /* 0x000fc800078e00ff */
[----:B------:R-:W-:Y:S02]  /*05d0*/  IMAD.HI.U32 R9, R3, R9, R2 ;  /* 0x0000000903097227 */ /* 0x000fe400078e0002 */
[----:B------:R-:W2:Y:S04]  /*05e0*/  @!P3 LDC.64 R2, c[0x0][0x318] ;  /* 0x0000c600ff02bb82 */ /* 0x000ea80000000a00 */
[----:B------:R-:W-:-:S04]  /*05f0*/  IMAD.HI.U32 R9, R9, R4, RZ ;  /* 0x0000000409097227 */ /* 0x000fc800078e00ff */
[----:B------:R-:W-:Y:S02]  /*0600*/  IMAD R12, R9, R12, R4 ;  /* 0x0000000c090c7224 */ /* 0x000fe400078e0204 */
[----:B------:R-:W3:Y:S03]  /*0610*/  @!P3 LDC R4, c[0x0][0x2cc] ;  /* 0x0000b300ff04bb82 */ /* 0x000ee60000000800 */
[----:B------:R-:W-:Y:S02]  /*0620*/  ISETP.GT.U32.AND P1, PT, R11, R12, PT ;  /* 0x0000000c0b00720c */ /* 0x000fe40003f24070 */
[----:B--2---:R-:W-:-:S11]  /*0630*/  @!P3 ISETP.NE.U32.AND P2, PT, R2, RZ, PT ;  /* 0x000000ff0200b20c */ /* 0x004fd60003f45070 */
[----:B------:R-:W-:Y:S01]  /*0640*/  @!P1 IMAD.IADD R12, R12, 0x1, -R11 ;  /* 0x000000010c0c9824 */ /* 0x000fe200078e0a0b */
[----:B------:R-:W-:Y:S01]  /*0650*/  @!P3 ISETP.NE.AND.EX P2, PT, R3, RZ, PT, P2 ;  /* 0x000000ff0300b20c */ /* 0x000fe20003f45320 */
[----:B------:R-:W-:Y:S01]  /*0660*/  @!P1 VIADD R9, R9, 0x1 ;  /* 0x0000000109099836 */ /* 0x000fe20000000000 */
[----:B------:R-:W-:Y:S02]  /*0670*/  ISETP.NE.AND P1, PT, R8, RZ, PT ;  /* 0x000000ff0800720c */ /* 0x000fe40003f25270 */
[----:B------:R-:W-:Y:S02]  /*0680*/  ISETP.GE.U32.AND P4, PT, R12, R11, PT ;  /* 0x0000000b0c00720c */ /* 0x000fe40003f86070 */
[----:B---3--:R-:W-:-:S05]  /*0690*/  @!P3 SEL R3, R4, RZ, P2 ;  /* 0x000000ff0403b207 */ /* 0x008fca0001000000 */
[----:B------:R-:W-:Y:S01]  /*06a0*/  @!P3 IMAD.IADD R50, R70, 0x1, R3 ;  /* 0x000000014632b824 */ /* 0x000fe200078e0203 */
[----:B------:R-:W-:-:S03]  /*06b0*/  IADD3 R3, -R152, 0x7f, R63 ;  /* 0x0000007f98037810 */ /* 0x000fc60007ffe13f */
[----:B------:R-:W-:Y:S01]  /*06c0*/  VIADD R2, R50, 0x3f ;  /* 0x0000003f32027836 */ /* 0x000fe20000000000 */
[----:B----4-:R-:W-:Y:S01]  /*06d0*/  IADD3 R7, R3, R7, R50 ;  /* 0x0000000703077210 */ /* 0x010fe20007ffe032 */
[----:B------:R-:W-:-:S03]  /*06e0*/  @P4 VIADD R9, R9, 0x1 ;  /* 0x0000000109094836 */ /* 0x000fc60000000000 */
[----:B------:R-:W-:Y:S01]  /*06f0*/  SHF.R.S32.HI R3, RZ, 0x1f, R2 ;  /* 0x0000001fff037819 */ /* 0x000fe20000011402 */
[----:B------:R-:W-:Y:S01]  /*0700*/  @!P0 IMAD.MOV R9, RZ, RZ, -R9 ;  /* 0x000000ffff098224 */ /* 0x000fe200078e0a09 */
[----:B------:R-:W-:Y:S02]  /*0710*/  @!P1 LOP3.LUT R9, RZ, R8, RZ, 0x33, !PT ;  /* 0x00000008ff099212 */ /* 0x000fe400078e33ff */
[----:B------:R-:W-:Y:S02]  /*0720*/  SHF.R.S32.HI R4, RZ, 0x1f, R7 ;  /* 0x0000001fff047819 */ /* 0x000fe40000011407 */
[----:B------:R-:W-:Y:S01]  /*0730*/  LEA.HI R3, R3, R2, RZ, 0x6 ;  /* 0x0000000203037211 */ /* 0x000fe200078f30ff */
[----:B------:R-:W-:Y:S01]  /*0740*/  IMAD R147, R9, R0, RZ ;  /* 0x0000000009937224 */ /* 0x000fe200078e02ff */
[----:B------:R-:W-:Y:S02]  /*0750*/  LEA.HI R4, R4, R7, RZ, 0x6 ;  /* 0x0000000704047211 */ /* 0x000fe400078f30ff */
[----:B------:R-:W-:-:S02]  /*0760*/  SHF.R.S32.HI R2, RZ, 0x6, R3 ;  /* 0x00000006ff027819 */ /* 0x000fc40000011403 */
        /* <DEDUP_REMOVED lines=46> */
.L_x_8002:
[----:B------:R-:W-:Y:S05]  /*0a50*/  BSYNC B0 ;  /* 0x0000000000007941 */ /* 0x000fea0003800000 */
.L_x_8001:
        /* <DEDUP_REMOVED lines=9> */
.L_x_8004:
[----:B------:R-:W-:Y:S05]  /*0af0*/  BSYNC B0 ;  /* 0x0000000000007941 */ /* 0x000fea0003800000 */
.L_x_8003:
        /* <DEDUP_REMOVED lines=8> */
.L_x_8006:
[----:B------:R-:W-:Y:S05]  /*0b80*/  BSYNC B0 ;  /* 0x0000000000007941 */ /* 0x000fea0003800000 */
.L_x_8005:
        /* <DEDUP_REMOVED lines=8> */
.L_x_8008:
[----:B------:R-:W-:Y:S05]  /*0c10*/  BSYNC B0 ;  /* 0x0000000000007941 */ /* 0x000fea0003800000 */
.L_x_8007:
        /* <DEDUP_REMOVED lines=9> */
.L_x_8010:
[----:B------:R-:W-:Y:S05]  /*0cb0*/  BSYNC B0 ;  /* 0x0000000000007941 */ /* 0x000fea0003800000 */
.L_x_8009:
[----:B------:R-:W-:Y:S04]  /*0cc0*/  BSSY B0, `(.L_x_8011) ;  /* 0x0000007000007945 */ /* 0x000fe80003800000 */
[----:B------:R-:W-:Y:S05]  /*0cd0*/  @P1 BRA `(.L_x_8012) ;  /* 0x0000000000141947 */ /* 0x000fea0003800000 */
[----:B------:R-:W-:Y:S02]  /*0ce0*/  ULDC UR4, c[0x0][0x2d0] ;  /* 0x0000b40000047ab9 */ /* 0x000fe40000000800 */
[----:B------:R-:W-:Y:S02]  /*0cf0*/  ISETP.GE.AND P1, PT, R2, UR4, PT ;  /* 0x0000000402007c0c */ /* 0x000fe4000bf26270 */
[----:B------:R-:W-:-:S11]  /*0d00*/  ISETP.GE.AND P0, PT, R6, UR4, PT ;  /* 0x0000000406007c0c */ /* 0x000fd6000bf06270 */
[----:B------:R1:W-:Y:S04]  /*0d10*/  @!P1 STG.E.128 desc[UR6][R20.64+0x5000], RZ ;  /* 0x005000ff14009986 */ /* 0x0003e8000c101d06 */
[----:B------:R1:W-:Y:S02]  /*0d20*/  @!P0 STG.E.128 desc[UR6][R20.64+0x5100], RZ ;  /* 0x005100ff14008986 */ /* 0x0003e4000c101d06 */
.L_x_8012:
[----:B------:R-:W-:Y:S05]  /*0d30*/  BSYNC B0 ;  /* 0x0000000000007941 */ /* 0x000fea0003800000 */
.L_x_8011:
[----:B------:R-:W-:Y:S04]  /*0d40*/  BSSY B0, `(.L_x_8013) ;  /* 0x0000007000007945 */ /* 0x000fe80003800000 */
[----:B------:R-:W-:Y:S05]  /*0d50*/  @P4 BRA `(.L_x_8014) ;  /* 0x0000000000144947 */ /* 0x000fea0003800000 */
[----:B------:R-:W-:Y:S02]  /*0d60*/  ULDC UR4, c[0x0][0x2d0] ;  /* 0x0000b40000047ab9 */ /* 0x000fe40000000800 */
[----:B------:R-:W-:Y:S02]  /*0d70*/  ISETP.GE.AND P1, PT, R2, UR4, PT ;  /* 0x0000000402007c0c */ /* 0x000fe4000bf26270 */
[----:B------:R-:W-:-:S11]  /*0d80*/  ISETP.GE.AND P0, PT, R6, UR4, PT ;  /* 0x0000000406007c0c */ /* 0x000fd6000bf06270 */
[----:B------:R1:W-:Y:S04]  /*0d90*/  @!P1 STG.E.128 desc[UR6][R20.64+0x6000], RZ ;  /* 0x006000ff14009986 */ /* 0x0003e8000c101d06 */
[----:B------:R1:W-:Y:S02]  /*0da0*/  @!P0 STG.E.128 desc[UR6][R20.64+0x6100], RZ ;  /* 0x006100ff14008986 */ /* 0x0003e4000c101d06 */
.L_x_8014:
[----:B------:R-:W-:Y:S05]  /*0db0*/  BSYNC B0 ;  /* 0x0000000000007941 */ /* 0x000fea0003800000 */
.L_x_8013:
[----:B------:R-:W-:Y:S04]  /*0dc0*/  BSSY B0, `(.L_x_8015) ;  /* 0x0000007000007945 */ /* 0x000fe80003800000 */
[----:B------:R-:W-:Y:S05]  /*0dd0*/  @P3 BRA `(.L_x_8016) ;  /* 0x0000000000143947 */ /* 0x000fea0003800000 */
[----:B------:R-:W-:Y:S02]  /*0de0*/  ULDC UR4, c[0x0][0x2d0] ;  /* 0x0000b40000047ab9 */ /* 0x000fe40000000800 */
[----:B------:R-:W-:Y:S02]  /*0df0*/  ISETP.GE.AND P1, PT, R2, UR4, PT ;  /* 0x0000000402007c0c */ /* 0x000fe4000bf26270 */
[----:B------:R-:W-:-:S11]  /*0e00*/  ISETP.GE.AND P0, PT, R6, UR4, PT ;  /* 0x0000000406007c0c */ /* 0x000fd6000bf06270 */
[----:B------:R1:W-:Y:S04]  /*0e10*/  @!P1 STG.E.128 desc[UR6][R20.64+0x7000], RZ ;  /* 0x007000ff14009986 */ /* 0x0003e8000c101d06 */
[----:B------:R1:W-:Y:S02]  /*0e20*/  @!P0 STG.E.128 desc[UR6][R20.64+0x7100], RZ ;  /* 0x007100ff14008986 */ /* 0x0003e4000c101d06 */
.L_x_8016:
[----:B------:R-:W-:Y:S05]  /*0e30*/  BSYNC B0 ;  /* 0x0000000000007941 */ /* 0x000fea0003800000 */
.L_x_8015:
        /* <DEDUP_REMOVED lines=29> */
.L_x_8000:
        /* <DEDUP_REMOVED lines=24> */
.L_x_8017:
        /* <DEDUP_REMOVED lines=33> */
[----:B------:R-:W2:Y:S08]  /*13a0*/  I2F.RP R9, R0 ;  /* 0x0000000000097306 */ /* 0x000eb00000209400 */
[----:B--2---:R-:W2:Y:S01]  /*13b0*/  MUFU.RCP R4, R9 ;  /* 0x0000000900047308 */ /* 0x004ea20000001000 */
[----:B-1----:R-:W-:-:S05]  /*13c0*/  IMAD R19, R14, R12, R7 ;  /* 0x0000000c0e137224 */ /* 0x002fca00078e0207 */
[----:B------:R-:W-:Y:S02]  /*13d0*/  SHF.R.S32.HI R15, RZ, 0x1f, R19 ;  /* 0x0000001fff0f7819 */ /* 0x000fe40000011413 */
[----:B--2---:R-:W-:-:S04]  /*13e0*/  IADD3 R4, R4, 0xffffffe, RZ ;  /* 0x0ffffffe04047810 */ /* 0x004fc80007ffe0ff */
        /* <DEDUP_REMOVED lines=44> */
.L_x_8018:
        /* <DEDUP_REMOVED lines=48> */
.L_x_8020:
        /* <DEDUP_REMOVED lines=8> */
[----:B------:R-:W-:Y:S01]  /*1a30*/  @P4 IMAD.WIDE.U32 R20, R10, R8, RZ ;  /* 0x000000080a144225 */ /* 0x000fe200078e00ff */
[----:B------:R-:W-:-:S03]  /*1a40*/  IADD3 R19, R19, R4, RZ ;  /* 0x0000000413137210 */ /* 0x000fc60007ffe0ff */
[-C--:B--2---:R-:W-:Y:S02]  /*1a50*/  IMAD R4, R5, R2.reuse, RZ ;  /* 0x0000000205047224 */ /* 0x084fe400078e02ff */
[----:B------:R-:W-:-:S04]  /*1a60*/  IMAD.WIDE.U32 R18, R0, R2, R18 ;  /* 0x0000000200127225 */ /* 0x000fc800078e0012 */
[----:B------:R-:W-:Y:S01]  /*1a70*/  IMAD R3, R0, R3, R4 ;  /* 0x0000000300037224 */ /* 0x000fe200078e0204 */
[----:B------:R-:W-:Y:S01]  /*1a80*/  MOV R4, R18 ;  /* 0x0000001200047202 */ /* 0x000fe20000000f00 */
[----:B------:R-:W-:Y:S01]  /*1a90*/  @P4 IMAD R21, R10, R9, R21 ;  /* 0x000000090a154224 */ /* 0x000fe200078e0215 */
[----:B------:R-:W-:Y:S02]  /*1aa0*/  @P4 MOV R10, R20 ;  /* 0x00000014000a4202 */ /* 0x000fe40000000f00 */
        /* <DEDUP_REMOVED lines=16> */
.L_x_8019:
[----:B------:R1:W5:Y:S01]  /*1bb0*/  @P5 LDG.E R54, desc[UR6][R140.64] ;  /* 0x000000068c365981 */ /* 0x000362000c1e1900 */
[----:B------:R-:W-:Y:S01]  /*1bc0*/  ISETP.NE.AND P0, PT, R6, -0x1, PT ;  /* 0xffffffff0600780c */ /* 0x000fe20003f05270 */
[----:B------:R-:W2:Y:S01]  /*1bd0*/  LDC.64 R2, c[0x0][0x240] ;  /* 0x00009000ff027b82 */ /* 0x000ea20000000a00 */
[----:B------:R-:W-:Y:S01]  /*1be0*/  SHF.R.S32.HI R13, RZ, 0x1f, R52 ;  /* 0x0000001fff0d7819 */ /* 0x000fe20000011434 */
[----:B------:R-:W-:Y:S01]  /*1bf0*/  ULDC UR5, c[0x0][0x2d0] ;  /* 0x0000b40000057ab9 */ /* 0x000fe20000000800 */
[----:B------:R-:W-:Y:S01]  /*1c00*/  ULDC.64 UR10, c[0x0][0x268] ;  /* 0x00009a00000a7ab9 */ /* 0x000fe20000000a00 */
[----:B------:R-:W-:Y:S01]  /*1c10*/  SHF.R.S32.HI R133, RZ, 0x1f, R132 ;  /* 0x0000001fff857819 */ /* 0x000fe20000011484 */
[----:B------:R-:W-:Y:S01]  /*1c20*/  IMAD.MOV.U32 R53, RZ, RZ, 0x10 ;  /* 0x00000010ff357424 */ /* 0x000fe200078e00ff */
[CC--:B------:R-:W-:Y:S01]  /*1c30*/  LEA.HI R134, R13.reuse, R52.reuse, RZ, 0x3 ;  /* 0x000000340d867211 */ /* 0x0c0fe200078f18ff */
[----:B------:R-:W-:Y:S01]  /*1c40*/  IMAD.MOV.U32 R51, RZ, RZ, 0x20 ;  /* 0x00000020ff337424 */ /* 0x000fe200078e00ff */
[----:B------:R-:W-:Y:S01]  /*1c50*/  LEA.HI R64, R13, R52, RZ, 0x4 ;  /* 0x000000340d407211 */ /* 0x000fe200078f20ff */
[----:B------:R-:W3:Y:S01]  /*1c60*/  LDC R76, c[0x0][0x2e0] ;  /* 0x0000b800ff4c7b82 */ /* 0x000ee20000000800 */
[----:B------:R-:W-:Y:S01]  /*1c70*/  LOP3.LUT R23, R134, 0xfffffff8, RZ, 0xc0, !PT ;  /* 0xfffffff886177812 */ /* 0x000fe200078ec0ff */
[----:B------:R-:W-:Y:S01]  /*1c80*/  IMAD.SHL.U32 R149, R144, 0x10, RZ ;  /* 0x0000001090957824 */ /* 0x000fe200078e00ff */
[----:B------:R-:W-:-:S02]  /*1c90*/  SHF.R.S32.HI R134, RZ, 0x3, R134 ;  /* 0x00000003ff867819 */ /* 0x000fc40000011486 */
[-C--:B------:R-:W-:Y:S01]  /*1ca0*/  LEA.HI R60, R13, R52.reuse, RZ, 0x5 ;  /* 0x000000340d3c7211 */ /* 0x080fe200078f28ff */
[----:B------:R-:W-:Y:S01]  /*1cb0*/  IMAD.IADD R62, R52, 0x1, -R23 ;  /* 0x00000001343e7824 */ /* 0x000fe200078e0a17 */
[----:B------:R-:W-:Y:S01]  /*1cc0*/  LOP3.LUT R23, R64, 0xfffffff0, RZ, 0xc0, !PT ;  /* 0xfffffff040177812 */ /* 0x000fe200078ec0ff */
[----:B------:R-:W4:Y:S01]  /*1cd0*/  @!P0 LDC.64 R8, c[0x0][0x228] ;  /* 0x00008a00ff088b82 */ /* 0x000f220000000a00 */
[----:B------:R-:W-:Y:S01]  /*1ce0*/  IMAD.SHL.U32 R25, R134, 0x40, RZ ;  /* 0x0000004086197824 */ /* 0x000fe200078e00ff */
[--C-:B------:R-:W-:Y:S01]  /*1cf0*/  SHF.R.S32.HI R135, RZ, 0x1f, R134.reuse ;  /* 0x0000001fff877819 */ /* 0x100fe20000011486 */
[----:B------:R-:W-:Y:S01]  /*1d00*/  IMAD.SHL.U32 R16, R62, 0x8, RZ ;  /* 0x000000083e107824 */ /* 0x000fe200078e00ff */
[----:B------:R-:W-:Y:S01]  /*1d10*/  LOP3.LUT R61, R60, 0xffffffe0, RZ, 0xc0, !PT ;  /* 0xffffffe03c3d7812 */ /* 0x000fe200078ec0ff */
[----:B------:R-:W-:Y:S01]  /*1d20*/  IMAD.IADD R66, R52, 0x1, -R23 ;  /* 0x0000000134427824 */ /* 0x000fe200078e0a17 */
[----:B------:R-:W-:Y:S01]  /*1d30*/  LOP3.LUT R25, R25, 0x1c0, RZ, 0xc0, !PT ;  /* 0x000001c019197812 */ /* 0x000fe200078ec0ff */
[----:B------:R-:W-:Y:S01]  /*1d40*/  IMAD.WIDE R26, R17, 0x40, R134 ;  /* 0x00000040111a7825 */ /* 0x000fe200078e0286 */
[----:B------:R-:W-:Y:S01]  /*1d50*/  LEA.HI R17, R13, R52, RZ, 0x6 ;  /* 0x000000340d117211 */ /* 0x000fe200078f30ff */
[----:B------:R-:W1:Y:S01]  /*1d60*/  LDC.64 R142, c[0x0][0x250] ;  /* 0x00009400ff8e7b82 */ /* 0x000e620000000a00 */
[----:B------:R-:W-:Y:S01]  /*1d70*/  SHF.R.S32.HI R67, RZ, 0x1f, R66 ;  /* 0x0000001fff437819 */ /* 0x000fe20000011442 */
[----:B------:R-:W-:Y:S01]  /*1d80*/  IMAD.SHL.U32 R72, R62, 0x4, RZ ;  /* 0x000000043e487824 */ /* 0x000fe200078e00ff */
[----:B------:R-:W-:Y:S01]  /*1d90*/  LOP3.LUT R23, R25, 0x38, R16, 0xf8, !PT ;  /* 0x0000003819177812 */ /* 0x000fe200078ef810 */
[----:B------:R-:W-:Y:S01]  /*1da0*/  IMAD.SHL.U32 R17, R17, 0x8, RZ ;  /* 0x0000000811117824 */ /* 0x000fe200078e00ff */
[----:B------:R-:W-:Y:S01]  /*1db0*/  SHF.R.U32.HI R130, RZ, 0x3, R25 ;  /* 0x00000003ff827819 */ /* 0x000fe20000011619 */
[----:B--2---:R-:W-:Y:S01]  /*1dc0*/  @P0 IMAD.WIDE.U32 R24, R6, R2, RZ ;  /* 0x0000000206180225 */ /* 0x004fe200078e00ff */
[----:B------:R-:W-:-:S02]  /*1dd0*/  LEA.HI R67, R67, R66, RZ, 0x3 ;  /* 0x0000004243437211 */ /* 0x000fc400078f18ff */
[----:B------:R-:W-:Y:S01]  /*1de0*/  LOP3.LUT R130, R23, R130, RZ, 0x3c, !PT ;  /* 0x0000008217827212 */ /* 0x000fe200078e3cff */
[----:B------:R-:W-:Y:S01]  /*1df0*/  @P0 IMAD R23, R6, R3, R25 ;  /* 0x0000000306170224 */ /* 0x000fe200078e0219 */
[----:B------:R-:W-:Y:S01]  /*1e00*/  LOP3.LUT R25, R67, 0xfffffff8, RZ, 0xc0, !PT ;  /* 0xfffffff843197812 */ /* 0x000fe200078ec0ff */
[----:B------:R-:W-:Y:S01]  /*1e10*/  @P0 IMAD.MOV.U32 R6, RZ, RZ, R24 ;  /* 0x000000ffff060224 */ /* 0x000fe200078e0018 */
[----:B------:R-:W-:Y:S01]  /*1e20*/  ISETP.GE.AND P1, PT, R16, UR5, PT ;  /* 0x0000000510007c0c */ /* 0x000fe2000bf26270 */
[----:B------:R-:W-:Y:S01]  /*1e30*/  IMAD R165, R135, R144, RZ ;  /* 0x0000009087a57224 */ /* 0x000fe200078e02ff */
[----:B------:R-:W-:Y:S01]  /*1e40*/  LOP3.LUT R130, R130, 0xfffffe00, R17, 0xf8, !PT ;  /* 0xfffffe0082827812 */ /* 0x000fe200078ef811 */
[-C--:B----45:R-:W-:Y:S01]  /*1e50*/  @!P0 IMAD R12, R65, R8.reuse, RZ ;  /* 0x00000008410c8224 */ /* 0x0b0fe200078e02ff */
[----:B------:R-:W-:Y:S01]  /*1e60*/  SHF.R.S32.HI R17, RZ, 0x1f, R16 ;  /* 0x0000001fff117819 */ /* 0x000fe20000011410 */
[----:B------:R-:W-:Y:S01]  /*1e70*/  @!P0 IMAD.WIDE.U32 R28, R153, R8, RZ ;  /* 0x00000008991c8225 */ /* 0x000fe200078e00ff */
[----:B---3--:R-:W-:-:S02]  /*1e80*/  LEA.HI R76, R76, R76, RZ, 0x1 ;  /* 0x0000004c4c4c7211 */ /* 0x008fc400078f08ff */
[----:B------:R-:W-:Y:S01]  /*1e90*/  SHF.L.U64.HI R148, R144, 0x4, R145 ;  /* 0x0000000490947819 */ /* 0x000fe20000010291 */
[----:B------:R-:W-:Y:S01]  /*1ea0*/  @!P0 IMAD R9, R153, R9, R12 ;  /* 0x0000000999098224 */ /* 0x000fe200078e020c */
[----:B------:R-:W-:Y:S01]  /*1eb0*/  @!P0 MOV R6, R28 ;  /* 0x0000001c00068202 */ /* 0x000fe20000000f00 */
[----:B------:R-:W-:Y:S01]  /*1ec0*/  VIADD R12, R16, 0x40 ;  /* 0x00000040100c7836 */ /* 0x000fe20000000000 */
[----:B------:R-:W-:Y:S01]  /*1ed0*/  SHF.R.S32.HI R75, RZ, 0x1, R76 ;  /* 0x00000001ff4b7819 */ /* 0x000fe2000001144c */
[----:B------:R-:W-:Y:S01]  /*1ee0*/  IMAD.IADD R66, R66, 0x1, -R25 ;  /* 0x0000000142427824 */ /* 0x000fe200078e0a19 */
[----:B------:R-:W-:Y:S01]  /*1ef0*/  SEL R25, RZ, 0x1, P1 ;  /* 0x00000001ff197807 */ /* 0x000fe20000800000 */
[----:B------:R-:W-:Y:S01]  /*1f00*/  @!P0 IMAD.IADD R23, R29, 0x1, R9 ;  /* 0x000000011d178824 */ /* 0x000fe200078e0209 */
[----:B------:R-:W-:Y:S01]  /*1f10*/  ISETP.GE.AND P0, PT, R12, UR5, PT ;  /* 0x000000050c007c0c */ /* 0x000fe2000bf06270 */
[----:B------:R-:W-:Y:S01]  /*1f20*/  IMAD R8, R27, R2, RZ ;  /* 0x000000021b087224 */ /* 0x000fe200078e02ff */
[----:B------:R-:W-:Y:S01]  /*1f30*/  IADD3 R22, P1, R16, R6, RZ ;  /* 0x0000000610167210 */ /* 0x000fe20007f3e0ff */
[----:B------:R-:W-:Y:S01]  /*1f40*/  IMAD R9, R5, UR10, RZ ;  /* 0x0000000a05097c24 */ /* 0x000fe2000f8e02ff */
[----:B------:R-:W-:Y:S01]  /*1f50*/  SEL R68, RZ, 0xffffffff, P0 ;  /* 0xffffffffff447807 */ /* 0x000fe20000000000 */
[----:B------:R-:W-:Y:S01]  /*1f60*/  IMAD R8, R26, R3, R8 ;  /* 0x000000031a087224 */ /* 0x000fe200078e0208 */
[----:B------:R-:W-:Y:S01]  /*1f70*/  IADD3 R20, P0, R16, R10, RZ ;  /* 0x0000000a10147210 */ /* 0x000fe20007f1e0ff */
[----:B------:R-:W-:Y:S01]  /*1f80*/  IMAD.X R23, R17, 0x1, R23, P1 ;  /* 0x0000000111177824 */ /* 0x000fe200008e0617 */
[----:B------:R-:W-:Y:S01]  /*1f90*/  SHF.R.S32.HI R3, RZ, 0x1f, R70 ;  /* 0x0000001fff037819 */ /* 0x000fe20000011446 */
[----:B------:R-:W-:Y:S01]  /*1fa0*/  IMAD R9, R0, UR11, R9 ;  /* 0x0000000b00097c24 */ /* 0x000fe2000f8e0209 */
[----:B-1----:R-:W-:Y:S01]  /*1fb0*/  SHF.L.U64.HI R150, R142, 0x4, R143 ;  /* 0x000000048e967819 */ /* 0x002fe2000001028f */
[----:B------:R-:W-:Y:S01]  /*1fc0*/  IMAD.WIDE.U32 R22, R26, R2, R22 ;  /* 0x000000021a167225 */ /* 0x000fe200078e0016 */
[----:B------:R-:W-:-:S02]  /*1fd0*/  LEA.HI R2, R3, R70, RZ, 0x6 ;  /* 0x0000004603027211 */ /* 0x000fc400078f30ff */
[----:B------:R-:W-:Y:S01]  /*1fe0*/  SHF.L.U32 R151, R142, 0x4, RZ ;  /* 0x000000048e977819 */ /* 0x000fe200000006ff */
[----:B------:R-:W-:Y:S01]  /*1ff0*/  IMAD.X R21, R17, 0x1, R21, P0 ;  /* 0x0000000111157824 */ /* 0x000fe200000e0615 */
[C---:B------:R-:W-:Y:S01]  /*2000*/  IADD3 R104, P0, R134.reuse, R19, RZ ;  /* 0x0000001386687210 */ /* 0x040fe20007f1e0ff */
[----:B------:R-:W-:Y:S01]  /*2010*/  IMAD R73, R134, R75, R72 ;  /* 0x0000004b86497224 */ /* 0x000fe200078e0248 */
[----:B------:R-:W-:Y:S01]  /*2020*/  SHF.R.S32.HI R2, RZ, 0x6, R2 ;  /* 0x00000006ff027819 */ /* 0x000fe20000011402 */
[----:B------:R-:W-:Y:S01]  /*2030*/  IMAD.WIDE.U32 R20, R0, UR10, R20 ;  /* 0x0000000a00147c25 */ /* 0x000fe2000f8e0014 */
[----:B------:R-:W-:Y:S01]  /*2040*/  IADD3.X R15, R135, R15, RZ, P0, !PT ;  /* 0x0000000f870f7210 */ /* 0x000fe200007fe4ff */
[----:B------:R-:W-:Y:S01]  /*2050*/  ULDC.64 UR10, c[0x0][0x258] ;  /* 0x00009600000a7ab9 */ /* 0x000fe20000000a00 */
[----:B------:R-:W-:Y:S01]  /*2060*/  IADD3 R136, P0, R16, R4, RZ ;  /* 0x0000000410887210 */ /* 0x000fe20007f1e0ff */
[----:B------:R-:W-:Y:S01]  /*2070*/  IMAD.IADD R21, R21, 0x1, R9 ;  /* 0x0000000115157824 */ /* 0x000fe200078e0209 */
[----:B------:R-:W-:Y:S01]  /*2080*/  VIMNMX R77, R147, R2, !PT ;  /* 0x00000002934d7248 */ /* 0x000fe20007fe0100 */
[-C--:B------:R-:W-:Y:S01]  /*2090*/  IMAD R15, R15, R142.reuse, RZ ;  /* 0x0000008e0f0f7224 */ /* 0x080fe200078e02ff */
[----:B------:R-:W-:Y:S01]  /*20a0*/  IADD3 R72, R72, R73, RZ ;  /* 0x0000004948487210 */ /* 0x000fe20007ffe0ff */
[----:B------:R-:W-:Y:S01]  /*20b0*/  IMAD.X R137, R17, 0x1, R11, P0 ;  /* 0x0000000111897824 */ /* 0x000fe200000e060b */
[----:B------:R-:W-:Y:S01]  /*20c0*/  ISETP.GT.AND P0, PT, R102, R77, PT ;  /* 0x0000004d6600720c */ /* 0x000fe20003f04270 */
[----:B------:R-:W-:Y:S01]  /*20d0*/  IMAD.IADD R23, R23, 0x1, R8 ;  /* 0x0000000117177824 */ /* 0x000fe200078e0208 */
[----:B------:R-:W-:Y:S01]  /*20e0*/  SHF.R.S32.HI R64, RZ, 0x4, R64 ;  /* 0x00000004ff407819 */ /* 0x000fe20000011440 */
[----:B------:R-:W-:Y:S01]  /*20f0*/  IMAD R131, R133, UR10, RZ ;  /* 0x0000000a85837c24 */ /* 0x000fe2000f8e02ff */
[----:B------:R-:W-:Y:S01]  /*2100*/  R2P PR, R66, 0x6 ;  /* 0x0000000642007804 */ /* 0x000fe20000000000 */
[----:B------:R-:W-:Y:S01]  /*2110*/  IMAD.SHL.U32 R68, R68, 0x2, RZ ;  /* 0x0000000244447824 */ /* 0x000fe200078e00ff */
[----:B------:R-:W-:Y:S01]  /*2120*/  SHF.R.S32.HI R60, RZ, 0x5, R60 ;  /* 0x00000005ff3c7819 */ /* 0x000fe2000001143c */
[C---:B------:R-:W-:Y:S01]  /*2130*/  IMAD R101, R104.reuse, R143, R15 ;  /* 0x0000008f68657224 */ /* 0x040fe200078e020f */
[----:B------:R-:W-:Y:S01]  /*2140*/  SHF.R.S32.HI R71, RZ, 0x1f, R73 ;  /* 0x0000001fff477819 */ /* 0x000fe20000011449 */
[----:B------:R-:W-:Y:S01]  /*2150*/  IMAD.WIDE.U32 R104, R104, R142, R20 ;  /* 0x0000008e68687225 */ /* 0x000fe200078e0014 */
[----:B------:R-:W-:-:S02]  /*2160*/  LOP3.LUT R68, R68, 0x2, R25, 0xe2, !PT ;  /* 0x0000000244447812 */ /* 0x000fc400078ee219 */
[----:B------:R-:W-:Y:S01]  /*2170*/  SHF.R.S32.HI R69, RZ, 0x1f, R72 ;  /* 0x0000001fff457819 */ /* 0x000fe20000011448 */
[C---:B------:R-:W-:Y:S01]  /*2180*/  IMAD R131, R132.reuse, UR11, R131 ;  /* 0x0000000b84837c24 */ /* 0x040fe2000f8e0283 */
[----:B------:R-:W-:Y:S01]  /*2190*/  SEL R53, R53, 0xfffffff0, !P1 ;  /* 0xfffffff035357807 */ /* 0x000fe20004800000 */
[----:B------:R-:W-:Y:S01]  /*21a0*/  IMAD.WIDE.U32 R138, R132, UR10, R22 ;  /* 0x0000000a848a7c25 */ /* 0x000fe2000f8e0016 */
[----:B------:R-:W-:-:S03]  /*21b0*/  SEL R51, R51, 0xffffffe0, !P2 ;  /* 0xffffffe033337807 */ /* 0x000fc60005000000 */
        /* <DEDUP_REMOVED lines=25> */
[----:B------:R-:W-:Y:S01]  /*2350*/  LOP3.LUT R126, R68, 0xffff, RZ, 0xc0, !PT ;  /* 0x0000ffff447e7812 */ /* 0x000fe200078ec0ff */
        /* <DEDUP_REMOVED lines=8> */
[----:B-1----:R-:W-:Y:S01]  /*23e0*/  SHF.L.U64.HI R78, R2, 0x4, R3 ;  /* 0x00000004024e7819 */ /* 0x002fe20000010203 */
[-C--:B------:R-:W-:Y:S01]  /*23f0*/  IMAD R4, R9, R2.reuse, RZ ;  /* 0x0000000209047224 */ /* 0x080fe200078e02ff */
[----:B------:R-:W-:Y:S01]  /*2400*/  LOP3.LUT R129, R126, 0x1, RZ, 0xc0, !PT ;  /* 0x000000017e817812 */ /* 0x000fe200078ec0ff */
[----:B------:R-:W-:Y:S01]  /*2410*/  IMAD R11, R8, UR11, R11 ;  /* 0x0000000b080b7c24 */ /* 0x000fe2000f8e020b */
[----:B------:R-:W-:Y:S01]  /*2420*/  SHF.L.U64.HI R80, R2, 0x5, R3 ;  /* 0x0000000502507819 */ /* 0x000fe20000010203 */
[----:B------:R-:W-:Y:S01]  /*2430*/  IMAD.WIDE.U32 R14, R8, UR10, R14 ;  /* 0x0000000a080e7c25 */ /* 0x000fe2000f8e000e */
[----:B------:R-:W-:Y:S01]  /*2440*/  IADD3 R124, R134, 0x20, RZ ;  /* 0x00000020867c7810 */ /* 0x000fe20007ffe0ff */
[----:B------:R-:W-:Y:S01]  /*2450*/  USHF.L.U64.HI UR21, UR22, 0x1, UR21 ;  /* 0x0000000116157899 */ /* 0x000fe20008010215 */
[----:B------:R-:W-:Y:S01]  /*2460*/  SHF.R.S32.HI R119, RZ, 0x1f, R74 ;  /* 0x0000001fff777819 */ /* 0x000fe2000001144a */
[----:B------:R-:W-:Y:S01]  /*2470*/  IMAD R4, R8, R3, R4 ;  /* 0x0000000308047224 */ /* 0x000fe200078e0204 */
[----:B------:R-:W-:Y:S01]  /*2480*/  LOP3.LUT R126, R126, 0x2, RZ, 0xc0, !PT ;  /* 0x000000027e7e7812 */ /* 0x000fe200078ec0ff */
[----:B------:R-:W-:Y:S01]  /*2490*/  IMAD.WIDE.U32 R8, R8, R2, R18 ;  /* 0x0000000208087225 */ /* 0x000fe200078e0012 */
[----:B------:R-:W-:Y:S01]  /*24a0*/  ULDC UR4, c[0x0][0x2e0] ;  /* 0x0000b80000047ab9 */ /* 0x000fe20000000800 */
[----:B------:R-:W-:Y:S01]  /*24b0*/  ULDC.U8 UR25, c[0x0][0x3c3] ;  /* 0x0000f0c000197ab9 */ /* 0x000fe20000000000 */
[----:B------:R-:W-:Y:S01]  /*24c0*/  ULDC UR24, c[0x0][0x2e0] ;  /* 0x0000b80000187ab9 */ /* 0x000fe20000000800 */
[----:B------:R-:W-:Y:S01]  /*24d0*/  IMAD.IADD R15, R15, 0x1, R11 ;  /* 0x000000010f0f7824 */ /* 0x000fe200078e020b */
[----:B------:R-:W-:Y:S01]  /*24e0*/  MOV R11, R102 ;  /* 0x00000066000b7202 */ /* 0x000fe20000000f00 */
[----:B------:R-:W-:Y:S01]  /*24f0*/  IMAD.IADD R7, R9, 0x1, R4 ;  /* 0x0000000109077824 */ /* 0x000fe200078e0204 */
[----:B------:R-:W-:Y:S01]  /*2500*/  ULDC UR23, c[0x0][0x2e0] ;  /* 0x0000b80000177ab9 */ /* 0x000fe20000000800 */
[C---:B------:R-:W-:Y:S01]  /*2510*/  IMAD R107, R5.reuse, UR14, RZ ;  /* 0x0000000e056b7c24 */ /* 0x040fe2000f8e02ff */
[----:B------:R-:W-:Y:S01]  /*2520*/  ULDC.64 UR16, c[0x0][0x250] ;  /* 0x0000940000107ab9 */ /* 0x000fe20000000a00 */
[----:B------:R-:W-:Y:S01]  /*2530*/  IMAD.MOV.U32 R6, RZ, RZ, R8 ;  /* 0x000000ffff067224 */ /* 0x000fe200078e0008 */
[----:B------:R-:W-:Y:S01]  /*2540*/  USHF.L.U32 UR22, UR22, 0x1, URZ ;  /* 0x0000000116167899 */ /* 0x000fe2000800063f */
[----:B------:R-:W-:-:S02]  /*2550*/  IMAD R109, R5, UR12, RZ ;  /* 0x0000000c056d7c24 */ /* 0x000fc4000f8e02ff */
[----:B------:R-:W-:Y:S02]  /*2560*/  IMAD R54, R75, R54, RZ ;  /* 0x000000364b367224 */ /* 0x000fe400078e02ff */
[C---:B------:R-:W-:Y:S02]  /*2570*/  IMAD R107, R0.reuse, UR15, R107 ;  /* 0x0000000f006b7c24 */ /* 0x040fe4000f8e026b */
[----:B------:R-:W-:Y:S01]  /*2580*/  IMAD.WIDE.U32 R4, R0, UR14, R14 ;  /* 0x0000000e00047c25 */ /* 0x000fe2000f8e000e */
[----:B------:R-:W-:Y:S01]  /*2590*/  ULDC.64 UR14, c[0x0][0x320] ;  /* 0x0000c800000e7ab9 */ /* 0x000fe20000000a00 */
[-C--:B------:R-:W-:Y:S02]  /*25a0*/  IADD3 R112, P2, R72, R54.reuse, RZ ;  /* 0x0000003648707210 */ /* 0x080fe40007f5e0ff */
[----:B------:R-:W-:Y:S01]  /*25b0*/  IMAD R109, R0, UR13, R109 ;  /* 0x0000000d006d7c24 */ /* 0x000fe2000f8e026d */
[----:B------:R-:W-:Y:S01]  /*25c0*/  LEA R106, P1, R4, UR14, 0x1 ;  /* 0x0000000e046a7c11 */ /* 0x000fe2000f8208ff */
[----:B------:R-:W-:Y:S01]  /*25d0*/  IMAD.WIDE.U32 R6, R0, UR12, R6 ;  /* 0x0000000c00067c25 */ /* 0x000fe2000f8e0006 */
[----:B------:R-:W-:Y:S01]  /*25e0*/  ULDC.64 UR12, c[0x0][0x318] ;  /* 0x0000c600000c7ab9 */ /* 0x000fe20000000a00 */
[----:B------:R-:W-:Y:S01]  /*25f0*/  SHF.R.S32.HI R0, RZ, 0x1f, R54 ;  /* 0x0000001fff007819 */ /* 0x000fe20000011436 */
[----:B------:R-:W-:Y:S01]  /*2600*/  UIMAD UR14, UR11, 0x60, URZ ;  /* 0x000000600b0e78a4 */ /* 0x000fe2000f8e023f */
[----:B------:R-:W-:Y:S01]  /*2610*/  IMAD.IADD R107, R5, 0x1, R107 ;  /* 0x00000001056b7824 */ /* 0x000fe200078e026b */
[----:B------:R-:W-:Y:S01]  /*2620*/  IADD3 R54, P4, R73, R54, RZ ;  /* 0x0000003649367210 */ /* 0x000fe20007f9e0ff */
[----:B------:R-:W-:Y:S01]  /*2630*/  IMAD.IADD R109, R7, 0x1, R109 ;  /* 0x00000001076d7824 */ /* 0x000fe200078e026d */
[----:B------:R-:W-:Y:S01]  /*2640*/  LEA R108, P0, R6, UR12, 0x1 ;  /* 0x0000000c066c7c11 */ /* 0x000fe2000f8008ff */
[--C-:B------:R-:W-:Y:S01]  /*2650*/  IMAD.X R113, R69, 0x1, R0.reuse, P2 ;  /* 0x0000000145717824 */ /* 0x100fe200010e0600 */
[----:B------:R-:W-:Y:S01]  /*2660*/  LEA.HI.X R107, R4, UR15, R107, 0x1, P1 ;  /* 0x0000000f046b7c11 */ /* 0x000fe200088f0c6b */
[----:B------:R-:W-:Y:S01]  /*2670*/  IMAD.X R55, R71, 0x1, R0, P4 ;  /* 0x0000000147377824 */ /* 0x000fe200020e0600 */
[----:B------:R-:W-:Y:S01]  /*2680*/  LEA.HI.X R109, R6, UR13, R109, 0x1, P0 ;  /* 0x0000000d066d7c11 */ /* 0x000fe200080f0c6d */
[----:B------:R-:W-:Y:S01]  /*2690*/  USHF.L.U64.HI UR15, UR10, 0x5, UR11 ;  /* 0x000000050a0f7899 */ /* 0x000fe2000801020b */
[C---:B------:R-:W-:Y:S01]  /*26a0*/  IMAD.SHL.U32 R95, R143.reuse, 0x20, RZ ;  /* 0x000000208f5f7824 */ /* 0x040fe200078e00ff */
[----:B------:R-:W-:Y:S01]  /*26b0*/  ULDC.64 UR12, c[0x0][0x218] ;  /* 0x00008600000c7ab9 */ /* 0x000fe20000000a00 */
[----:B------:R-:W-:Y:S01]  /*26c0*/  ULDC.64 UR10, c[0x0][0x220] ;  /* 0x00008800000a7ab9 */ /* 0x000fe20000000a00 */
[----:B------:R-:W-:Y:S01]  /*26d0*/  LEA R98, P1, R136, UR12, 0x1 ;  /* 0x0000000c88627c11 */ /* 0x000fe2000f8208ff */
[----:B------:R-:W-:Y:S01]  /*26e0*/  IMAD.WIDE.U32 R8, R142, 0x20, RZ ;  /* 0x000000208e087825 */ /* 0x000fe200078e00ff */
[----:B------:R-:W-:Y:S01]  /*26f0*/  LEA R100, P0, R104, UR10, 0x1 ;  /* 0x0000000a68647c11 */ /* 0x000fe2000f8008ff */
[----:B------:R-:W-:Y:S01]  /*2700*/  USHF.L.U64.HI UR26, UR20, 0x1, UR15 ;  /* 0x00000001141a7899 */ /* 0x000fe2000801020f */
[----:B------:R-:W-:Y:S01]  /*2710*/  SHF.L.U64.HI R55, R54, 0x1, R55 ;  /* 0x0000000136377819 */ /* 0x000fe20000010237 */
[----:B------:R-:W-:Y:S01]  /*2720*/  IMAD.SHL.U32 R79, R2, 0x10, RZ ;  /* 0x00000010024f7824 */ /* 0x000fe200078e00ff */
[----:B------:R-:W-:Y:S01]  /*2730*/  SHF.L.U32 R54, R54, 0x1, RZ ;  /* 0x0000000136367819 */ /* 0x000fe200000006ff */
[----:B------:R-:W-:Y:S01]  /*2740*/  VIADD R125, R74, 0x40 ;  /* 0x000000404a7d7836 */ /* 0x000fe20000000000 */
[----:B------:R-:W-:Y:S01]  /*2750*/  LEA.HI.X R99, R136, UR13, R165, 0x1, P1 ;  /* 0x0000000d88637c11 */ /* 0x000fe200088f0ca5 */
[----:B------:R-:W-:Y:S01]  /*2760*/  ULDC.64 UR12, c[0x0][0x360] ;  /* 0x0000d800000c7ab9 */ /* 0x000fe20000000a00 */
[----:B------:R-:W-:Y:S01]  /*2770*/  LEA.HI.X R103, R104, UR11, R101, 0x1, P0 ;  /* 0x0000000b68677c11 */ /* 0x000fe200080f0c65 */
[----:B------:R-:W-:Y:S01]  /*2780*/  ULDC.64 UR10, c[0x0][0x358] ;  /* 0x0000d600000a7ab9 */ /* 0x000fe20000000a00 */
[C---:B------:R-:W-:Y:S01]  /*2790*/  SHF.L.U64.HI R113, R112.reuse, 0x1, R113 ;  /* 0x0000000170717819 */ /* 0x040fe20000010271 */
[----:B------:R-:W-:Y:S01]  /*27a0*/  IMAD.SHL.U32 R112, R112, 0x2, RZ ;  /* 0x0000000270707824 */ /* 0x000fe200078e00ff */
[----:B------:R-:W-:Y:S01]  /*27b0*/  IADD3 R10, P1, R54, UR12, RZ ;  /* 0x0000000c360a7c10 */ /* 0x000fe2000ff3e0ff */
[----:B------:R-:W-:Y:S01]  /*27c0*/  IMAD.IADD R121, R74, 0x1, R125 ;  /* 0x000000014a797824 */ /* 0x000fe200078e027d */
[----:B------:R-:W-:Y:S01]  /*27d0*/  IADD3 R54, P0, R54, UR10, RZ ;  /* 0x0000000a36367c10 */ /* 0x000fe2000ff1e0ff */
[----:B------:R-:W-:Y:S01]  /*27e0*/  IMAD R97, R143, 0x60, RZ ;  /* 0x000000608f617824 */ /* 0x000fe200078e02ff */
[----:B------:R-:W-:Y:S01]  /*27f0*/  IADD3 R95, R9, R95, RZ ;  /* 0x0000005f095f7210 */ /* 0x000fe20007ffe0ff */
[----:B------:R-:W-:Y:S01]  /*2800*/  IMAD.SHL.U32 R127, R75, 0x20, RZ ;  /* 0x000000204b7f7824 */ /* 0x000fe200078e00ff */
[----:B------:R-:W-:Y:S01]  /*2810*/  IADD3.X R9, R55, UR13, RZ, P1, !PT ;  /* 0x0000000d37097c10 */ /* 0x000fe20008ffe4ff */
[----:B------:R-:W-:Y:S01]  /*2820*/  IMAD R123, R75, 0x30, RZ ;  /* 0x000000304b7b7824 */ /* 0x000fe200078e02ff */
[----:B------:R-:W-:Y:S01]  /*2830*/  IADD3.X R55, R55, UR11, RZ, P0, !PT ;  /* 0x0000000b37377c10 */ /* 0x000fe200087fe4ff */
[----:B------:R-:W-:Y:S01]  /*2840*/  IMAD.IADD R120, R74, 0x1, R121 ;  /* 0x000000014a787824 */ /* 0x000fe200078e0279 */
[----:B------:R-:W-:Y:S01]  /*2850*/  IADD3 R110, P4, R112, UR12, RZ ;  /* 0x0000000c706e7c10 */ /* 0x000fe2000ff9e0ff */
[----:B------:R-:W-:Y:S01]  /*2860*/  IMAD.WIDE.U32 R142, R142, 0x60, RZ ;  /* 0x000000608e8e7825 */ /* 0x000fe200078e00ff */
[----:B------:R-:W-:Y:S01]  /*2870*/  IADD3 R88, P0, R149, 0x40, RZ ;  /* 0x0000004095587810 */ /* 0x000fe20007f1e0ff */
[----:B------:R-:W-:Y:S01]  /*2880*/  UIADD3 UR28, UR19, UR14, URZ ;  /* 0x0000000e131c7290 */ /* 0x000fe2000fffe03f */
[----:B------:R-:W-:Y:S01]  /*2890*/  IADD3 R112, P2, R112, UR10, RZ ;  /* 0x0000000a70707c10 */ /* 0x000fe2000ff5e0ff */
[----:B------:R-:W-:Y:S01]  /*28a0*/  IMAD.SHL.U32 R96, R8, 0x2, RZ ;  /* 0x0000000208607824 */ /* 0x000fe200078e00ff */
[----:B------:R-:W-:Y:S01]  /*28b0*/  IADD3 R84, P1, R79, 0x40, RZ ;  /* 0x000000404f547810 */ /* 0x000fe20007f3e0ff */
[----:B------:R-:W-:Y:S01]  /*28c0*/  IMAD.SHL.U32 R81, R2, 0x20, RZ ;  /* 0x0000002002517824 */ /* 0x000fe200078e00ff */
[C---:B------:R-:W-:Y:S01]  /*28d0*/  IADD3.X R111, R113.reuse, UR13, RZ, P4, !PT ;  /* 0x0000000d716f7c10 */ /* 0x040fe2000a7fe4ff */
[C---:B------:R-:W-:Y:S01]  /*28e0*/  VIADD R128, R134.reuse, 0x10 ;  /* 0x0000001086807836 */ /* 0x040fe20000000000 */
[----:B------:R-:W-:Y:S01]  /*28f0*/  IADD3.X R87, RZ, R148, RZ, P0, !PT ;  /* 0x00000094ff577210 */ /* 0x000fe200007fe4ff */
[----:B------:R-:W-:Y:S01]  /*2900*/  VIADD R122, R134, 0x30 ;  /* 0x00000030867a7836 */ /* 0x000fe20000000000 */
[----:B------:R-:W-:Y:S01]  /*2910*/  IADD3.X R113, R113, UR11, RZ, P2, !PT ;  /* 0x0000000b71717c10 */ /* 0x000fe200097fe4ff */
[----:B------:R-:W-:Y:S01]  /*2920*/  IMAD.IADD R97, R143, 0x1, R97 ;  /* 0x000000018f617824 */ /* 0x000fe200078e0261 */
[----:B------:R-:W-:Y:S01]  /*2930*/  IADD3 R90, P0, R149, R88, RZ ;  /* 0x00000058955a7210 */ /* 0x000fe20007f1e0ff */
[----:B------:R-:W-:Y:S01]  /*2940*/  ULDC.64 UR10, c[0x0][0x248] ;  /* 0x00009200000a7ab9 */ /* 0x000fe20000000a00 */
[-C--:B------:R-:W-:Y:S01]  /*2950*/  IADD3 R86, P2, R84, R79.reuse, RZ ;  /* 0x0000004f54567210 */ /* 0x080fe20007f5e0ff */
[----:B------:R-:W-:Y:S01]  /*2960*/  USHF.L.U32 UR20, UR20, 0x1, URZ ;  /* 0x0000000114147899 */ /* 0x000fe2000800063f */
[----:B------:R-:W-:Y:S01]  /*2970*/  IADD3.X R83, RZ, R78, RZ, P1, !PT ;  /* 0x0000004eff537210 */ /* 0x000fe20000ffe4ff */
[----:B------:R-:W-:Y:S01]  /*2980*/  IMAD.X R89, R148, 0x1, R87, P0 ;  /* 0x0000000194597824 */ /* 0x000fe200000e0657 */
[----:B------:R-:W-:Y:S01]  /*2990*/  SHF.L.U32 R5, R145, 0x5, RZ ;  /* 0x0000000591057819 */ /* 0x000fe200000006ff */
[----:B------:R-:W-:Y:S01]  /*29a0*/  IMAD.WIDE.U32 R144, R144, 0x20, RZ ;  /* 0x0000002090907825 */ /* 0x000fe200078e00ff */
[----:B------:R-:W-:Y:S01]  /*29b0*/  IADD3 R92, P1, R86, R79, RZ ;  /* 0x0000004f565c7210 */ /* 0x000fe20007f3e0ff */
[----:B------:R-:W-:Y:S01]  /*29c0*/  ULDC.64 UR12, c[0x0][0x230] ;  /* 0x00008c00000c7ab9 */ /* 0x000fe20000000a00 */
[----:B------:R-:W-:Y:S01]  /*29d0*/  IADD3 R94, P0, R149, R90, RZ ;  /* 0x0000005a955e7210 */ /* 0x000fe20007f1e0ff */
[--C-:B------:R-:W-:Y:S01]  /*29e0*/  IMAD.X R85, R83, 0x1, R78.reuse, P2 ;  /* 0x0000000153557824 */ /* 0x100fe200010e064e */
[----:B------:R-:W-:Y:S01]  /*29f0*/  SHF.L.U64.HI R95, R8, 0x1, R95 ;  /* 0x00000001085f7819 */ /* 0x000fe2000001025f */
[----:B------:R-:W-:Y:S01]  /*2a00*/  IMAD.IADD R82, R145, 0x1, R5 ;  /* 0x0000000191527824 */ /* 0x000fe200078e0205 */
[----:B------:R-:W-:Y:S01]  /*2a10*/  SHF.R.S32.HI R118, RZ, 0x1f, R127 ;  /* 0x0000001fff767819 */ /* 0x000fe2000001147f */
[----:B------:R-:W-:Y:S01]  /*2a20*/  IMAD.X R91, R85, 0x1, R78, P1 ;  /* 0x00000001555b7824 */ /* 0x000fe200008e064e */
[----:B------:R-:W-:Y:S01]  /*2a30*/  SHF.R.S32.HI R117, RZ, 0x1f, R125 ;  /* 0x0000001fff757819 */ /* 0x000fe2000001147d */
[----:B------:R-:W-:Y:S01]  /*2a40*/  ULDC.64 UR14, c[0x0][0x238] ;  /* 0x00008e00000e7ab9 */ /* 0x000fe20000000a00 */
[----:B------:R-:W-:-:S02]  /*2a50*/  SHF.R.S32.HI R116, RZ, 0x1f, R123 ;  /* 0x0000001fff747819 */ /* 0x000fc4000001147b */
[----:B------:R-:W-:Y:S02]  /*2a60*/  SHF.R.S32.HI R115, RZ, 0x1f, R121 ;  /* 0x0000001fff737819 */ /* 0x000fe40000011479 */
[----:B------:R-:W-:Y:S02]  /*2a70*/  IADD3.X R93, R148, R89, RZ, P0, !PT ;  /* 0x00000059945d7210 */ /* 0x000fe400007fe4ff */
[----:B------:R-:W-:-:S07]  /*2a80*/  SHF.R.S32.HI R114, RZ, 0x1f, R120 ;  /* 0x0000001fff727819 */ /* 0x000fce0000011478 */
.L_x_8090:
        /* <DEDUP_REMOVED lines=23> */
.L_x_8023:
[----:B------:R-:W-:Y:S05]  /*2c00*/  BSYNC B0 ;  /* 0x0000000000007941 */ /* 0x000fea0003800000 */
.L_x_8022:
        /* <DEDUP_REMOVED lines=12> */
.L_x_8025:
[----:B------:R-:W-:Y:S05]  /*2cd0*/  BSYNC B0 ;  /* 0x0000000000007941 */ /* 0x000fea0003800000 */
.L_x_8024:
        /* <DEDUP_REMOVED lines=12> */
.L_x_8027:
[----:B------:R-:W-:Y:S05]  /*2da0*/  BSYNC B0 ;  /* 0x0000000000007941 */ /* 0x000fea0003800000 */
.L_x_8026:
        /* <DEDUP_REMOVED lines=16> */
.L_x_8029:
[----:B------:R-:W-:Y:S05]  /*2eb0*/  BSYNC B0 ;  /* 0x0000000000007941 */ /* 0x000fea0003800000 */
.L_x_8028:
        /* <DEDUP_REMOVED lines=15> */
[----:B-1-34-:R-:W3:Y:S11]  /*2fb0*/  LDG.E.128 R20, desc[UR6][R108.64] ;  /* 0x000000066c147981 */ /* 0x01aef6000c1e1d00 */
[----:B------:R-:W-:Y:S01]  /*2fc0*/  @!UPT UIADD3 URZ, URZ, URZ, URZ ;  /* 0x0000003f3f3ff290 */ /* 0x000fe2000fffe03f */
[----:B------:R-:W-:Y:S01]  /*2fd0*/  @!P0 MOV R8, R10 ;  /* 0x0000000a00088202 */ /* 0x000fe20000000f00 */
[----:B------:R-:W4:Y:S06]  /*2fe0*/  @!P0 LDG.E.64 R30, desc[UR6][R54.64] ;  /* 0x00000006361e8981 */ /* 0x000f2c000c1e1b00 */
[----:B--2---:R1:W2:Y:S01]  /*2ff0*/  @!P0 LDG.E.64 R6, desc[UR6][R8.64] ;  /* 0x0000000608068981 */ /* 0x0042a2000c1e1b00 */
[C---:B---3--:R-:W-:Y:S01]  /*3000*/  @!P0 LOP3.LUT R19, R20.reuse, 0xffff0000, RZ, 0xc0, !PT ;  /* 0xffff000014138812 */ /* 0x048fe200078ec0ff */
[----:B------:R-:W-:Y:S01]  /*3010*/  @!P0 IMAD.U32 R18, R20, 0x10000, RZ ;  /* 0x0001000014128824 */ /* 0x000fe200078e00ff */
[C---:B------:R-:W-:Y:S01]  /*3020*/  @!P0 LOP3.LUT R24, R22.reuse, 0xffff0000, RZ, 0xc0, !PT ;  /* 0xffff000016188812 */ /* 0x040fe200078ec0ff */
[----:B-1----:R-:W-:Y:S01]  /*3030*/  @!P0 IMAD.U32 R8, R22, 0x10000, RZ ;  /* 0x0001000016088824 */ /* 0x002fe200078e00ff */
[C---:B----4-:R-:W-:Y:S02]  /*3040*/  @!P0 SHF.L.U32 R25, R30.reuse, 0x10, RZ ;  /* 0x000000101e198819 */ /* 0x050fe400000006ff */
[----:B------:R-:W-:Y:S02]  /*3050*/  @!P0 LOP3.LUT R27, R30, 0xffff0000, RZ, 0xc0, !PT ;  /* 0xffff00001e1b8812 */ /* 0x000fe400078ec0ff */
[----:B------:R-:W-:Y:S02]  /*3060*/  @!P0 SHF.L.U32 R29, R31, 0x10, RZ ;  /* 0x000000101f1d8819 */ /* 0x000fe400000006ff */
[C---:B--2---:R-:W-:Y:S01]  /*3070*/  @!P0 LOP3.LUT R15, R6.reuse, 0xffff0000, RZ, 0xc0, !PT ;  /* 0xffff0000060f8812 */ /* 0x044fe200078ec0ff */
[----:B------:R-:W-:Y:S01]  /*3080*/  @!P0 IMAD.U32 R5, R6, 0x10000, RZ ;  /* 0x0001000006058824 */ /* 0x000fe200078e00ff */
[----:B------:R-:W-:Y:S02]  /*3090*/  @!P0 SHF.L.U32 R6, R23, 0x10, RZ ;  /* 0x0000001017068819 */ /* 0x000fe400000006ff */
[----:B------:R-:W-:Y:S01]  /*30a0*/  @!P0 LOP3.LUT R31, R31, 0xffff0000, RZ, 0xc0, !PT ;  /* 0xffff00001f1f8812 */ /* 0x000fe200078ec0ff */
        /* <DEDUP_REMOVED lines=30> */
.L_x_8035:
[----:B------:R-:W-:Y:S05]  /*3290*/  BSYNC B0 ;  /* 0x0000000000007941 */ /* 0x000fea0003800000 */
.L_x_8034:
        /* <DEDUP_REMOVED lines=48> */
.L_x_8033:
[----:B------:R-:W-:Y:S05]  /*35a0*/  BSYNC B1 ;  /* 0x0000000000017941 */ /* 0x000fea0003800000 */
.L_x_8032:
        /* <DEDUP_REMOVED lines=62> */
.L_x_8039:
[----:B------:R-:W-:Y:S05]  /*3990*/  BSYNC B0 ;  /* 0x0000000000007941 */ /* 0x000fea0003800000 */
.L_x_8038:
        /* <DEDUP_REMOVED lines=50> */
.L_x_8037:
[----:B------:R-:W-:Y:S05]  /*3cc0*/  BSYNC B1 ;  /* 0x0000000000017941 */ /* 0x000fea0003800000 */
.L_x_8036:
        /* <DEDUP_REMOVED lines=62> */
.L_x_8043:
[----:B------:R-:W-:Y:S05]  /*40b0*/  BSYNC B0 ;  /* 0x0000000000007941 */ /* 0x000fea0003800000 */
.L_x_8042:
        /* <DEDUP_REMOVED lines=50> */
.L_x_8041:
[----:B------:R-:W-:Y:S05]  /*43e0*/  BSYNC B1 ;  /* 0x0000000000017941 */ /* 0x000fea0003800000 */
.L_x_8040:
        /* <DEDUP_REMOVED lines=14> */
[----:B------:R-:W1:Y:S11]  /*44d0*/  LDC.64 R34, c[0x0][0x338] ;  /* 0x0000ce00ff227b82 */ /* 0x000e760000000a00 */
[----:B------:R-:W-:Y:S01]  /*44e0*/  @!UPT UIADD3 URZ, URZ, URZ, URZ ;  /* 0x0000003f3f3ff290 */ /* 0x000fe2000fffe03f */
[----:B------:R-:W2:Y:S06]  /*44f0*/  @!P0 LDG.E.64 R6, desc[UR6][R18.64] ;  /* 0x0000000612068981 */ /* 0x000eac000c1e1b00 */
[----:B------:R-:W3:Y:S01]  /*4500*/  @!P0 LDG.E.64 R28, desc[UR6][R32.64] ;  /* 0x00000006201c8981 */ /* 0x000ee2000c1e1b00 */
[----:B--2---:R-:W-:Y:S01]  /*4510*/  @!P0 LOP3.LUT R8, R6, 0xffff0000, RZ, 0xc0, !PT ;  /* 0xffff000006088812 */ /* 0x004fe200078ec0ff */
[----:B-1----:R-:W-:Y:S01]  /*4520*/  IMAD.WIDE.U32 R36, R34, 0x60, R108 ;  /* 0x0000006022247825 */ /* 0x002fe200078e006c */
[C---:B------:R-:W-:Y:S02]  /*4530*/  @!P0 SHF.L.U32 R5, R7.reuse, 0x10, RZ ;  /* 0x0000001007058819 */ /* 0x040fe400000006ff */
[----:B------:R-:W-:Y:S01]  /*4540*/  @!P0 LOP3.LUT R7, R7, 0xffff0000, RZ, 0xc0, !PT ;  /* 0xffff000007078812 */ /* 0x000fe200078ec0ff */
[----:B------:R-:W-:Y:S01]  /*4550*/  IMAD R35, R35, 0x60, RZ ;  /* 0x0000006023237824 */ /* 0x000fe200078e02ff */
[----:B---3--:R-:W-:Y:S01]  /*4560*/  @!P0 SHF.L.U32 R26, R28, 0x10, RZ ;  /* 0x000000101c1a8819 */ /* 0x008fe200000006ff */
[----:B------:R-:W-:Y:S01]  /*4570*/  @!P0 IMAD.U32 R24, R6, 0x10000, RZ ;  /* 0x0001000006188824 */ /* 0x000fe200078e00ff */
[----:B------:R-:W-:Y:S02]  /*4580*/  @!P0 SHF.L.U32 R27, R29, 0x10, RZ ;  /* 0x000000101d1b8819 */ /* 0x000fe400000006ff */
        /* <DEDUP_REMOVED lines=8> */
[C---:B--2---:R-:W-:Y:S02]  /*4610*/  @!P0 LOP3.LUT R25, R20.reuse, 0xffff0000, RZ, 0xc0, !PT ;  /* 0xffff000014198812 */ /* 0x044fe400078ec0ff */
[----:B------:R-:W-:Y:S02]  /*4620*/  @!P0 SHF.L.U32 R15, R20, 0x10, RZ ;  /* 0x00000010140f8819 */ /* 0x000fe400000006ff */
[----:B------:R-:W-:Y:S01]  /*4630*/  @!P0 LOP3.LUT R29, R23, 0xffff0000, RZ, 0xc0, !PT ;  /* 0xffff0000171d8812 */ /* 0x000fe200078ec0ff */
[-C--:B------:R-:W-:Y:S01]  /*4640*/  @!P0 FMUL.FTZ R37, R25, R24.reuse ;  /* 0x0000001819258220 */ /* 0x080fe20000410000 */
[----:B------:R-:W-:Y:S01]  /*4650*/  @!P0 SHF.L.U32 R6, R23, 0x10, RZ ;  /* 0x0000001017068819 */ /* 0x000fe200000006ff */
[C---:B------:R-:W-:Y:S01]  /*4660*/  @!P0 FMUL.FTZ R0, R15.reuse, R24 ;  /* 0x000000180f008220 */ /* 0x040fe20000410000 */
[----:B------:R-:W-:Y:S01]  /*4670*/  @!P0 SHF.L.U32 R24, R22, 0x10, RZ ;  /* 0x0000001016188819 */ /* 0x000fe200000006ff */
        /* <DEDUP_REMOVED lines=26> */
.L_x_8047:
[----:B------:R-:W-:Y:S05]  /*4820*/  BSYNC B0 ;  /* 0x0000000000007941 */ /* 0x000fea0003800000 */
.L_x_8046:
        /* <DEDUP_REMOVED lines=50> */
.L_x_8045:
[----:B------:R-:W-:Y:S05]  /*4b50*/  BSYNC B1 ;  /* 0x0000000000017941 */ /* 0x000fea0003800000 */
.L_x_8044:
        /* <DEDUP_REMOVED lines=9> */
.L_x_8031:
[----:B------:R-:W-:Y:S04]  /*4bf0*/  BSSY B2, `(.L_x_8049) ;  /* 0x00000b6000027945 */ /* 0x000fe80003800000 */
[----:B------:R-:W-:Y:S05]  /*4c00*/  @!P6 BRA `(.L_x_8050) ;  /* 0x0000000800d0e947 */ /* 0x000fea0003800000 */
[----:B------:R-:W5:Y:S01]  /*4c10*/  LDC R161, c[0x0][0x2d0] ;  /* 0x0000b400ffa17b82 */ /* 0x000f620000000800 */
[----:B------:R-:W-:Y:S01]  /*4c20*/  BSSY B1, `(.L_x_8051) ;  /* 0x0000059000017945 */ /* 0x000fe20003800000 */
[----:B-----5:R-:W-:Y:S11]  /*4c30*/  ISETP.GE.AND P0, PT, R16, R161, PT ;  /* 0x000000a11000720c */ /* 0x020ff60003f06270 */
[----:B------:R-:W-:Y:S02]  /*4c40*/  @!UPT UIADD3 URZ, URZ, URZ, URZ ;  /* 0x0000003f3f3ff290 */ /* 0x000fe4000fffe03f */
[----:B------:R-:W-:Y:S05]  /*4c50*/  @P0 BRA `(.L_x_8052) ;  /* 0x0000000400540947 */ /* 0x000fea0003800000 */
[----:B------:R1:W5:Y:S01]  /*4c60*/  LDG.E.128 R44, desc[UR6][R108.64] ;  /* 0x000000066c2c7981 */ /* 0x000362000c1e1d00 */
[----:B------:R-:W-:Y:S01]  /*4c70*/  ISETP.GE.AND P0, PT, R16, UR4, PT ;  /* 0x0000000410007c0c */ /* 0x000fe2000bf06270 */
[----:B------:R-:W-:Y:S11]  /*4c80*/  BSSY B0, `(.L_x_8053) ;  /* 0x0000051000007945 */ /* 0x000ff60003800000 */
[----:B------:R-:W-:Y:S01]  /*4c90*/  @!UPT UIADD3 URZ, URZ, URZ, URZ ;  /* 0x0000003f3f3ff290 */ /* 0x000fe2000fffe03f */
        /* <DEDUP_REMOVED lines=79> */
.L_x_8054:
[----:B------:R-:W-:Y:S05]  /*5190*/  BSYNC B0 ;  /* 0x0000000000007941 */ /* 0x000fea0003800000 */
.L_x_8053:
[----:B-----5:R1:W-:Y:S02]  /*51a0*/  STG.E.128 desc[UR6][R98.64], R44 ;  /* 0x0000002c62007986 */ /* 0x0203e4000c101d06 */
.L_x_8052:
[----:B------:R-:W-:Y:S05]  /*51b0*/  BSYNC B1 ;  /* 0x0000000000017941 */ /* 0x000fea0003800000 */
.L_x_8051:
[----:B------:R-:W-:Y:S11]  /*51c0*/  ISETP.GE.AND P0, PT, R12, R161, PT ;  /* 0x000000a10c00720c */ /* 0x000ff60003f06270 */
[----:B------:R-:W-:Y:S02]  /*51d0*/  @!UPT UIADD3 URZ, URZ, URZ, URZ ;  /* 0x0000003f3f3ff290 */ /* 0x000fe4000fffe03f */
[----:B------:R-:W-:Y:S05]  /*51e0*/  @P0 BRA `(.L_x_8050) ;  /* 0x0000000400580947 */ /* 0x000fea0003800000 */
[----:B------:R-:W-:Y:S01]  /*51f0*/  ISETP.GE.AND P0, PT, R12, UR4, PT ;  /* 0x000000040c007c0c */ /* 0x000fe2000bf06270 */
[----:B-1----:R1:W5:Y:S01]  /*5200*/  LDG.E.128 R44, desc[UR6][R108.64+0x80] ;  /* 0x000080066c2c7981 */ /* 0x002362000c1e1d00 */
[----:B------:R-:W-:Y:S01]  /*5210*/  IADD3 R160, P5, R108, 0x80, RZ ;  /* 0x000000806ca07810 */ /* 0x000fe20007fbe0ff */
[----:B------:R-:W-:Y:S04]  /*5220*/  BSSY B0, `(.L_x_8055) ;  /* 0x0000051000007945 */ /* 0x000fe80003800000 */
        /* <DEDUP_REMOVED lines=19> */
[C---:B--234-:R-:W-:Y:S04]  /*5360*/  LEA R18, P0, R146.reuse, R160, 0x1 ;  /* 0x000000a092127211 */ /* 0x05cfe800078008ff */
        /* <DEDUP_REMOVED lines=60> */
.L_x_8056:
[----:B------:R-:W-:Y:S05]  /*5730*/  BSYNC B0 ;  /* 0x0000000000007941 */ /* 0x000fea0003800000 */
.L_x_8055:
[----:B-----5:R1:W-:Y:S02]  /*5740*/  STG.E.128 desc[UR6][R98.64+0x80], R44 ;  /* 0x0000802c62007986 */ /* 0x0203e4000c101d06 */
.L_x_8050:
[----:B------:R-:W-:Y:S05]  /*5750*/  BSYNC B2 ;  /* 0x0000000000027941 */ /* 0x000fea0003800000 */
.L_x_8049:
[----:B------:R-:W-:Y:S04]  /*5760*/  BSSY B2, `(.L_x_8057) ;  /* 0x00000c3000027945 */ /* 0x000fe80003800000 */
[----:B------:R-:W-:Y:S05]  /*5770*/  @!P4 BRA `(.L_x_8058) ;  /* 0x0000000c0004c947 */ /* 0x000fea0003800000 */
[----:B------:R-:W5:Y:S01]  /*5780*/  LDC R161, c[0x0][0x2d0] ;  /* 0x0000b400ffa17b82 */ /* 0x000f620000000800 */
[----:B------:R-:W-:Y:S01]  /*5790*/  BSSY B1, `(.L_x_8059) ;  /* 0x0000060000017945 */ /* 0x000fe20003800000 */
[----:B-----5:R-:W-:Y:S11]  /*57a0*/  ISETP.GE.AND P0, PT, R16, R161, PT ;  /* 0x000000a11000720c */ /* 0x020ff60003f06270 */
[----:B------:R-:W-:Y:S02]  /*57b0*/  @!UPT UIADD3 URZ, URZ, URZ, URZ ;  /* 0x0000003f3f3ff290 */ /* 0x000fe4000fffe03f */
[----:B------:R-:W-:Y:S05]  /*57c0*/  @P0 BRA `(.L_x_8060) ;  /* 0x0000000400700947 */ /* 0x000fea0003800000 */
[C---:B------:R-:W-:Y:S01]  /*57d0*/  LEA R166, P0, R79.reuse, R108, 0x1 ;  /* 0x0000006c4fa67211 */ /* 0x040fe200078008ff */
[----:B------:R-:W-:Y:S01]  /*57e0*/  BSSY B0, `(.L_x_8061) ;  /* 0x0000059000007945 */ /* 0x000fe20003800000 */
[----:B------:R-:W-:Y:S02]  /*57f0*/  ISETP.GE.AND P4, PT, R16, UR4, PT ;  /* 0x0000000410007c0c */ /* 0x000fe4000bf86270 */
[----:B------:R-:W-:Y:S02]  /*5800*/  LEA.HI.X R167, R79, R109, R78, 0x1, P0 ;  /* 0x0000006d4fa77211 */ /* 0x000fe400000f0c4e */
[C---:B------:R-:W-:Y:S03]  /*5810*/  LEA R162, P0, R149.reuse, R98, 0x1 ;  /* 0x0000006295a27211 */ /* 0x040fe600078008ff */
[----:B-1----:R1:W5:Y:S01]  /*5820*/  LDG.E.128 R44, desc[UR6][R166.64] ;  /* 0x00000006a62c7981 */ /* 0x002362000c1e1d00 */
        /* <DEDUP_REMOVED lines=26> */
[----:B-1----:R-:W-:Y:S04]  /*59d0*/  IADD3 R167, P0, R74, R146, RZ ;  /* 0x000000924aa77210 */ /* 0x002fe80007f1e0ff */
[----:B------:R-:W-:Y:S01]  /*59e0*/  LEA.HI.X.SX32 R146, R146, R119, 0x1, P0 ;  /* 0x0000007792927211 */ /* 0x000fe200000f0eff */
[----:B------:R1:W3:Y:S01]  /*59f0*/  LDG.E.128 R20, desc[UR6][R18.64] ;  /* 0x0000000612147981 */ /* 0x0002e2000c1e1d00 */
        /* <DEDUP_REMOVED lines=55> */
.L_x_8062:
[----:B------:R-:W-:Y:S05]  /*5d70*/  BSYNC B0 ;  /* 0x0000000000007941 */ /* 0x000fea0003800000 */
.L_x_8061:
[----:B-----5:R1:W-:Y:S02]  /*5d80*/  STG.E.128 desc[UR6][R162.64], R44 ;  /* 0x0000002ca2007986 */ /* 0x0203e4000c101d06 */
.L_x_8060:
[----:B------:R-:W-:Y:S05]  /*5d90*/  BSYNC B1 ;  /* 0x0000000000017941 */ /* 0x000fea0003800000 */
.L_x_8059:
[----:B------:R-:W-:Y:S11]  /*5da0*/  ISETP.GE.AND P0, PT, R12, R161, PT ;  /* 0x000000a10c00720c */ /* 0x000ff60003f06270 */
[----:B------:R-:W-:Y:S02]  /*5db0*/  @!UPT UIADD3 URZ, URZ, URZ, URZ ;  /* 0x0000003f3f3ff290 */ /* 0x000fe4000fffe03f */
[----:B------:R-:W-:Y:S05]  /*5dc0*/  @P0 BRA `(.L_x_8058) ;  /* 0x0000000400700947 */ /* 0x000fea0003800000 */
[----:B-1----:R-:W-:Y:S01]  /*5dd0*/  LEA R162, P0, R84, R108, 0x1 ;  /* 0x0000006c54a27211 */ /* 0x002fe200078008ff */
        /* <DEDUP_REMOVED lines=89> */
.L_x_8064:
[----:B------:R-:W-:Y:S05]  /*6370*/  BSYNC B0 ;  /* 0x0000000000007941 */ /* 0x000fea0003800000 */
.L_x_8063:
[----:B-----5:R1:W-:Y:S02]  /*6380*/  STG.E.128 desc[UR6][R160.64], R44 ;  /* 0x0000002ca0007986 */ /* 0x0203e4000c101d06 */
.L_x_8058:
[----:B------:R-:W-:Y:S05]  /*6390*/  BSYNC B2 ;  /* 0x0000000000027941 */ /* 0x000fea0003800000 */
.L_x_8057:
[----:B------:R-:W-:Y:S04]  /*63a0*/  BSSY B2, `(.L_x_8065) ;  /* 0x00000c3000027945 */ /* 0x000fe80003800000 */
[----:B------:R-:W-:Y:S05]  /*63b0*/  @!P2 BRA `(.L_x_8066) ;  /* 0x0000000c0004a947 */ /* 0x000fea0003800000 */
[----:B-1----:R-:W1:Y:S01]  /*63c0*/  LDC R161, c[0x0][0x2d0] ;  /* 0x0000b400ffa17b82 */ /* 0x002e620000000800 */
[----:B------:R-:W-:Y:S01]  /*63d0*/  BSSY B1, `(.L_x_8067) ;  /* 0x0000060000017945 */ /* 0x000fe20003800000 */
[----:B-1----:R-:W-:Y:S11]  /*63e0*/  ISETP.GE.AND P0, PT, R16, R161, PT ;  /* 0x000000a11000720c */ /* 0x002ff60003f06270 */
[----:B------:R-:W-:Y:S02]  /*63f0*/  @!UPT UIADD3 URZ, URZ, URZ, URZ ;  /* 0x0000003f3f3ff290 */ /* 0x000fe4000fffe03f */
[----:B------:R-:W-:Y:S05]  /*6400*/  @P0 BRA `(.L_x_8068) ;  /* 0x0000000400700947 */ /* 0x000fea0003800000 */
[C---:B------:R-:W-:Y:S01]  /*6410*/  LEA R166, P0, R81.reuse, R108, 0x1 ;  /* 0x0000006c51a67211 */ /* 0x040fe200078008ff */
        /* <DEDUP_REMOVED lines=89> */
.L_x_8070:
[----:B------:R-:W-:Y:S05]  /*69b0*/  BSYNC B0 ;  /* 0x0000000000007941 */ /* 0x000fea0003800000 */
.L_x_8069:
[----:B-----5:R1:W-:Y:S02]  /*69c0*/  STG.E.128 desc[UR6][R162.64], R44 ;  /* 0x0000002ca2007986 */ /* 0x0203e4000c101d06 */
.L_x_8068:
[----:B------:R-:W-:Y:S05]  /*69d0*/  BSYNC B1 ;  /* 0x0000000000017941 */ /* 0x000fea0003800000 */
.L_x_8067:
        /* <DEDUP_REMOVED lines=93> */
.L_x_8072:
[----:B------:R-:W-:Y:S05]  /*6fb0*/  BSYNC B0 ;  /* 0x0000000000007941 */ /* 0x000fea0003800000 */
.L_x_8071:
[----:B-----5:R1:W-:Y:S02]  /*6fc0*/  STG.E.128 desc[UR6][R160.64], R44 ;  /* 0x0000002ca0007986 */ /* 0x0203e4000c101d06 */
.L_x_8066:
[----:B------:R-:W-:Y:S05]  /*6fd0*/  BSYNC B2 ;  /* 0x0000000000027941 */ /* 0x000fea0003800000 */
.L_x_8065:
        /* <DEDUP_REMOVED lines=101> */
.L_x_8078:
[----:B------:R-:W-:Y:S05]  /*7630*/  BSYNC B0 ;  /* 0x0000000000007941 */ /* 0x000fea0003800000 */
.L_x_8077:
[----:B-----5:R1:W-:Y:S02]  /*7640*/  STG.E.128 desc[UR6][R162.64], R44 ;  /* 0x0000002ca2007986 */ /* 0x0203e4000c101d06 */
.L_x_8076:
[----:B------:R-:W-:Y:S05]  /*7650*/  BSYNC B1 ;  /* 0x0000000000017941 */ /* 0x000fea0003800000 */
.L_x_8075:
        /* <DEDUP_REMOVED lines=32> */
[C---:B--234-:R-:W-:Y:S03]  /*7860*/  LEA R18, P0, R146.reuse, R162, 0x1 ;  /* 0x000000a292127211 */ /* 0x05cfe600078008ff */
[----:B------:R-:W2:Y:S01]  /*7870*/  LDG.E.128 R156, desc[UR6][R168.64] ;  /* 0x00000006a89c7981 */ /* 0x000ea2000c1e1d00 */
[----:B------:R-:W-:Y:S02]  /*7880*/  LEA.HI.X.SX32 R19, R146, R163, 0x1, P0 ;  /* 0x000000a392137211 */ /* 0x000fe400000f0eff */
        /* <DEDUP_REMOVED lines=58> */
.L_x_8080:
[----:B------:R-:W-:Y:S05]  /*7c30*/  BSYNC B0 ;  /* 0x0000000000007941 */ /* 0x000fea0003800000 */
.L_x_8079:
[----:B-----5:R1:W-:Y:S02]  /*7c40*/  STG.E.128 desc[UR6][R160.64], R44 ;  /* 0x0000002ca0007986 */ /* 0x0203e4000c101d06 */
.L_x_8074:
[----:B------:R-:W-:Y:S05]  /*7c50*/  BSYNC B2 ;  /* 0x0000000000027941 */ /* 0x000fea0003800000 */
.L_x_8073:
        /* <DEDUP_REMOVED lines=8> */
.L_x_8030:
[----:B------:R-:W-:Y:S04]  /*7ce0*/  BSSY B0, `(.L_x_8081) ;  /* 0x0000008000007945 */ /* 0x000fe80003800000 */
[----:B------:R-:W-:Y:S05]  /*7cf0*/  @!P6 BRA `(.L_x_8082) ;  /* 0x000000000018e947 */ /* 0x000fea0003800000 */
[----:B------:R-:W-:Y:S02]  /*7d00*/  ISETP.NE.AND P5, PT, R129, RZ, PT ;  /* 0x000000ff8100720c */ /* 0x000fe40003fa5270 */
[----:B------:R-:W-:Y:S11]  /*7d10*/  ISETP.NE.AND P0, PT, R126, RZ, PT ;  /* 0x000000ff7e00720c */ /* 0x000ff60003f05270 */
[----:B-1-34-:R-:W3:Y:S04]  /*7d20*/  @P5 LDG.E.128 R20, desc[UR6][R108.64] ;  /* 0x000000066c145981 */ /* 0x01aee8000c1e1d00 */
[----:B---3--:R1:W-:Y:S04]  /*7d30*/  @P5 STG.E.128 desc[UR6][R98.64], R20 ;  /* 0x0000001462005986 */ /* 0x0083e8000c101d06 */
[----:B--2---:R-:W2:Y:S04]  /*7d40*/  @P0 LDG.E.128 R4, desc[UR6][R108.64+0x80] ;  /* 0x000080066c040981 */ /* 0x004ea8000c1e1d00 */
[----:B--2---:R1:W-:Y:S02]  /*7d50*/  @P0 STG.E.128 desc[UR6][R98.64+0x80], R4 ;  /* 0x0000800462000986 */ /* 0x0043e4000c101d06 */
.L_x_8082:
[----:B------:R-:W-:Y:S05]  /*7d60*/  BSYNC B0 ;  /* 0x0000000000007941 */ /* 0x000fea0003800000 */
.L_x_8081:
        /* <DEDUP_REMOVED lines=16> */
.L_x_8084:
[----:B------:R-:W-:Y:S05]  /*7e70*/  BSYNC B0 ;  /* 0x0000000000007941 */ /* 0x000fea0003800000 */
.L_x_8083:
        /* <DEDUP_REMOVED lines=16> */
.L_x_8086:
[----:B------:R-:W-:Y:S05]  /*7f80*/  BSYNC B0 ;  /* 0x0000000000007941 */ /* 0x000fea0003800000 */
.L_x_8085:
[----:B------:R-:W-:Y:S01]  /*7f90*/  UMOV UR4, URZ ;  /* 0x0000003f00047c82 */ /* 0x000fe20008000000 */
[----:B------:R-:W-:Y:S04]  /*7fa0*/  BSSY B0, `(.L_x_8048) ;  /* 0x0000014000007945 */ /* 0x000fe80003800000 */
[----:B------:R-:W-:Y:S05]  /*7fb0*/  @!P1 BRA `(.L_x_8087) ;  /* 0x0000000000489947 */ /* 0x000fea0003800000 */
[----:B------:R-:W-:Y:S02]  /*7fc0*/  ISETP.NE.AND P2, PT, R129, RZ, PT ;  /* 0x000000ff8100720c */ /* 0x000fe40003f45270 */
[----:B------:R-:W-:Y:S11]  /*7fd0*/  ISETP.NE.AND P1, PT, R126, RZ, PT ;  /* 0x000000ff7e00720c */ /* 0x000ff60003f25270 */
[----:B------:R-:W2:Y:S02]  /*7fe0*/  @P2 LDC.64 R2, c[0x0][0x338] ;  /* 0x0000ce00ff022b82 */ /* 0x000ea40000000a00 */
[C---:B-1----:R-:W-:Y:S04]  /*7ff0*/  @P1 LEA R24, P0, R92.reuse, R108, 0x1 ;  /* 0x0000006c5c181211 */ /* 0x042fe800078008ff */
        /* <DEDUP_REMOVED lines=14> */
.L_x_8087:
[----:B------:R-:W-:Y:S05]  /*80e0*/  BSYNC B0 ;  /* 0x0000000000007941 */ /* 0x000fea0003800000 */
.L_x_8048:
        /* <DEDUP_REMOVED lines=81> */
.L_x_8088:
[----:B------:R-:W1:Y:S01]  /*8600*/  LDC R2, c[0x0][0x250] ;  /* 0x00009400ff027b82 */ /* 0x000e620000000800 */
[----:B--234-:R-:W-:Y:S02]  /*8610*/  IMAD.MOV.U32 R4, RZ, RZ, R100 ;  /* 0x000000ffff047224 */ /* 0x01cfe400078e0064 */
[----:B------:R-:W-:Y:S05]  /*8620*/  IMAD.MOV.U32 R5, RZ, RZ, R103 ;  /* 0x000000ffff057224 */ /* 0x000fea00078e0067 */
[----:B------:R-:W2:Y:S02]  /*8630*/  LDC R0, c[0x0][0x248] ;  /* 0x00009200ff007b82 */ /* 0x000ea40000000800 */
[----:B--2---:R-:W-:Y:S02]  /*8640*/  IMAD.U32 R3, R0, -0x40, RZ ;  /* 0xffffffc000037824 */ /* 0x004fe400078e00ff */
[----:B-1----:R-:W-:Y:S03]  /*8650*/  IMAD.U32 R2, R2, -0x40, RZ ;  /* 0xffffffc002027824 */ /* 0x002fe600078e00ff */
[C---:B------:R-:W-:Y:S02]  /*8660*/  LEA R98, P0, R3.reuse, R98, 0x1 ;  /* 0x0000006203627211 */ /* 0x040fe400078008ff */
[C---:B------:R-:W-:Y:S02]  /*8670*/  LEA R100, P1, R2.reuse, R4, 0x1 ;  /* 0x0000000402647211 */ /* 0x040fe400078208ff */
[----:B------:R-:W-:Y:S02]  /*8680*/  LEA.HI.X.SX32 R99, R3, R99, 0x1, P0 ;  /* 0x0000006303637211 */ /* 0x000fe400000f0eff */
[----:B------:R-:W-:Y:S09]  /*8690*/  LEA.HI.X.SX32 R103, R2, R5, 0x1, P1 ;  /* 0x0000000502677211 */ /* 0x000ff200008f0eff */
.L_x_8089:
[----:B------:R-:W-:Y:S04]  /*86a0*/  IADD3 R11, R11, -0x1, RZ ;  /* 0xffffffff0b0b7810 */ /* 0x000fe80007ffe0ff */
[----:B------:R-:W-:Y:S11]  /*86b0*/  ISETP.GT.AND P0, PT, R11, R77, PT ;  /* 0x0000004d0b00720c */ /* 0x000ff60003f04270 */
[----:B------:R-:W-:Y:S02]  /*86c0*/  @!UPT UIADD3 URZ, URZ, URZ, URZ ;  /* 0x0000003f3f3ff290 */ /* 0x000fe4000fffe03f */
[----:B------:R-:W-:Y:S05]  /*86d0*/  @P0 BRA `(.L_x_8090) ;  /* 0xffffffa000ec0947 */ /* 0x000fea000383ffff */
.L_x_8021:
        /* <DEDUP_REMOVED lines=18> */
[-C--:B------:R-:W-:Y:S01]  /*8800*/  LEA R4, P1, R2, R138.reuse, 0x5 ;  /* 0x0000008a02047211 */ /* 0x080fe200078228ff */
        /* <DEDUP_REMOVED lines=86> */
.L_x_8099:
[----:B------:R-:W-:Y:S05]  /*8d70*/  BSYNC B0 ;  /* 0x0000000000007941 */ /* 0x000fea0003800000 */
.L_x_8098:
[----:B-----5:R3:W-:Y:S02]  /*8d80*/  STS.128 [R156], R8 ;  /* 0x000000089c007388 */ /* 0x0207e40000000c00 */
.L_x_8097:
[----:B------:R-:W-:Y:S05]  /*8d90*/  BSYNC B1 ;  /* 0x0000000000017941 */ /* 0x000fea0003800000 */
.L_x_8096:
        /* <DEDUP_REMOVED lines=45> */
.L_x_8101:
[----:B------:R-:W-:Y:S05]  /*9070*/  BSYNC B0 ;  /* 0x0000000000007941 */ /* 0x000fea0003800000 */
.L_x_8100:
[----:B-----5:R1:W-:Y:S02]  /*9080*/  STS.128 [R156+0x2000], R8 ;  /* 0x002000089c007388 */ /* 0x0203e40000000c00 */
.L_x_8095:
[----:B------:R-:W-:Y:S05]  /*9090*/  BSYNC B2 ;  /* 0x0000000000027941 */ /* 0x000fea0003800000 */
.L_x_8094:
        /* <DEDUP_REMOVED lines=62> */
.L_x_8107:
[----:B------:R-:W-:Y:S05]  /*9480*/  BSYNC B0 ;  /* 0x0000000000007941 */ /* 0x000fea0003800000 */
.L_x_8106:
[----:B-----5:R3:W-:Y:S02]  /*9490*/  STS.128 [R156+0x800], R8 ;  /* 0x000800089c007388 */ /* 0x0207e40000000c00 */
.L_x_8105:
[----:B------:R-:W-:Y:S05]  /*94a0*/  BSYNC B1 ;  /* 0x0000000000017941 */ /* 0x000fea0003800000 */
.L_x_8104:
        /* <DEDUP_REMOVED lines=44> */
.L_x_8109:
[----:B------:R-:W-:Y:S05]  /*9770*/  BSYNC B0 ;  /* 0x0000000000007941 */ /* 0x000fea0003800000 */
.L_x_8108:
[----:B-----5:R3:W-:Y:S02]  /*9780*/  STS.128 [R156+0x2800], R8 ;  /* 0x002800089c007388 */ /* 0x0207e40000000c00 */
.L_x_8103:
[----:B------:R-:W-:Y:S05]  /*9790*/  BSYNC B2 ;  /* 0x0000000000027941 */ /* 0x000fea0003800000 */
.L_x_8102:
        /* <DEDUP_REMOVED lines=45> */
[----:B------:R-:W-:Y:S01]  /*9a70*/  FFMA.FTZ R10, R15, R30, -R10 ;  /* 0x0000001e0f0a7223 */ /* 0x000fe2000001080a */
        /* <DEDUP_REMOVED lines=17> */
.L_x_8115:
[----:B------:R-:W-:Y:S05]  /*9b90*/  BSYNC B0 ;  /* 0x0000000000007941 */ /* 0x000fea0003800000 */
.L_x_8114:
[----:B-----5:R3:W-:Y:S02]  /*9ba0*/  STS.128 [R156+0x1000], R8 ;  /* 0x001000089c007388 */ /* 0x0207e40000000c00 */
.L_x_8113:
[----:B------:R-:W-:Y:S05]  /*9bb0*/  BSYNC B1 ;  /* 0x0000000000017941 */ /* 0x000fea0003800000 */
.L_x_8112:
[----:B------:R1:W-:Y:S01]  /*9bc0*/  @P0 STS.128 [R156+0x3000], RZ ;  /* 0x003000ff9c000388 */ /* 0x0003e20000000c00 */
[----:B------:R-:W-:Y:S05]  /*9bd0*/  @P0 BRA `(.L_x_8111) ;  /* 0x0000000000b00947 */ /* 0x000fea0003800000 */
[----:B-1----:R-:W5:Y:S01]  /*9be0*/  LDG.E.128 R28, desc[UR6][R28.64+0x80] ;  /* 0x000080061c1c7981 */ /* 0x002f62000c1e1d00 */
[----:B------:R-:W-:Y:S01]  /*9bf0*/  ISETP.GE.AND P1, PT, R12, UR12, PT ;  /* 0x0000000c0c007c0c */ /* 0x000fe2000bf26270 */
[----:B------:R-:W-:-:S12]  /*9c00*/  BSSY B0, `(.L_x_8116) ;  /* 0x0000028000007945 */ /* 0x000fd80003800000 */
[----:B------:R-:W-:Y:S05]  /*9c10*/  @P1 BRA `(.L_x_8117) ;  /* 0x0000000000981947 */ /* 0x000fea0003800000 */
[----:B------:R-:W2:Y:S04]  /*9c20*/  LDG.E.64 R2, desc[UR6][R36.64+0x40] ;  /* 0x0000400624027981 */ /* 0x000ea8000c1e1b00 */
[----:B------:R-:W4:Y:S01]  /*9c30*/  LDG.E.64 R4, desc[UR6][R34.64+0x40] ;  /* 0x0000400622047981 */ /* 0x000f22000c1e1b00 */
[C---:B---3-5:R-:W-:Y:S01]  /*9c40*/  LOP3.LUT R8, R29.reuse, 0xffff0000, RZ, 0xc0, !PT ;  /* 0xffff00001d087812 */ /* 0x068fe200078ec0ff */
        /* <DEDUP_REMOVED lines=10> */
[----:B----4-:R-:W-:Y:S01]  /*9cf0*/  LOP3.LUT R25, R4, 0xffff0000, RZ, 0xc0, !PT ;  /* 0xffff000004197812 */ /* 0x010fe200078ec0ff */
[-C--:B------:R-:W-:Y:S01]  /*9d00*/  FMUL.FTZ R22, R8, R11.reuse ;  /* 0x0000000b08167220 */ /* 0x080fe20000410000 */
[----:B------:R-:W-:Y:S01]  /*9d10*/  LOP3.LUT R24, R5, 0xffff0000, RZ, 0xc0, !PT ;  /* 0xffff000005187812 */ /* 0x000fe200078ec0ff */
[C---:B------:R-:W-:Y:S01]  /*9d20*/  FMUL.FTZ R27, R9.reuse, R11 ;  /* 0x0000000b091b7220 */ /* 0x040fe20000410000 */
[----:B------:R-:W-:Y:S01]  /*9d30*/  FMUL.FTZ R26, R20, R23 ;  /* 0x00000017141a7220 */ /* 0x000fe20000410000 */
[----:B------:R-:W-:Y:S01]  /*9d40*/  FFMA.FTZ R22, R9, R25, -R22 ;  /* 0x0000001909167223 */ /* 0x000fe20000010816 */
[----:B------:R-:W-:Y:S01]  /*9d50*/  SHF.L.U32 R9, R2, 0x10, RZ ;  /* 0x0000001002097819 */ /* 0x000fe200000006ff */
[C---:B------:R-:W-:Y:S01]  /*9d60*/  FMUL.FTZ R11, R15.reuse, R23 ;  /* 0x000000170f0b7220 */ /* 0x040fe20000410000 */
[-C--:B------:R-:W-:Y:S01]  /*9d70*/  FFMA.FTZ R26, R15, R24.reuse, R26 ;  /* 0x000000180f1a7223 */ /* 0x080fe2000001001a */
[----:B------:R-:W-:Y:S01]  /*9d80*/  SHF.L.U32 R15, R4, 0x10, RZ ;  /* 0x00000010040f7819 */ /* 0x000fe200000006ff */
[----:B------:R-:W-:Y:S01]  /*9d90*/  FMUL.FTZ R4, R30, R3 ;  /* 0x000000031e047220 */ /* 0x000fe20000410000 */
[----:B------:R-:W-:Y:S01]  /*9da0*/  SHF.L.U32 R2, R5, 0x10, RZ ;  /* 0x0000001005027819 */ /* 0x000fe200000006ff */
[-C--:B------:R-:W-:Y:S01]  /*9db0*/  FMUL.FTZ R5, R28, R9.reuse ;  /* 0x000000091c057220 */ /* 0x080fe20000410000 */
[----:B------:R-:W-:Y:S01]  /*9dc0*/  FMUL.FTZ R9, R10, R9 ;  /* 0x000000090a097220 */ /* 0x000fe20000410000 */
[C---:B------:R-:W-:Y:S01]  /*9dd0*/  FMUL.FTZ R3, R21.reuse, R3 ;  /* 0x0000000315037220 */ /* 0x040fe20000410000 */
        /* <DEDUP_REMOVED lines=10> */
.L_x_8117:
[----:B------:R-:W-:Y:S05]  /*9e80*/  BSYNC B0 ;  /* 0x0000000000007941 */ /* 0x000fea0003800000 */
.L_x_8116:
[----:B-----5:R1:W-:Y:S02]  /*9e90*/  STS.128 [R156+0x3000], R28 ;  /* 0x0030001c9c007388 */ /* 0x0203e40000000c00 */
.L_x_8111:
[----:B------:R-:W-:Y:S05]  /*9ea0*/  BSYNC B2 ;  /* 0x0000000000027941 */ /* 0x000fea0003800000 */
.L_x_8110:
[----:B-1----:R-:W-:-:S05]  /*9eb0*/  VIADD R28, R134, 0x30 ;  /* 0x00000030861c7836 */ /* 0x002fca0000000000 */
        /* <DEDUP_REMOVED lines=38> */
[----:B------:R-:W-:Y:S01]  /*a120*/  LOP3.LUT R22, R5, 0xffff0000, RZ, 0xc0, !PT ;  /* 0xffff000005167812 */ /* 0x000fe200078ec0ff */
[-C--:B------:R-:W-:Y:S01]  /*a130*/  FMUL.FTZ R8, R11, R20.reuse ;  /* 0x000000140b087220 */ /* 0x080fe20000410000 */
[----:B------:R-:W-:Y:S01]  /*a140*/  FMUL.FTZ R20, R13, R20 ;  /* 0x000000140d147220 */ /* 0x000fe20000410000 */
[----:B------:R-:W-:Y:S01]  /*a150*/  SHF.L.U32 R2, R2, 0x10, RZ ;  /* 0x0000001002027819 */ /* 0x000fe200000006ff */
[----:B------:R-:W-:Y:S01]  /*a160*/  FFMA.FTZ R23, R6, R17, R23 ;  /* 0x0000001106177223 */ /* 0x000fe20000010017 */
[----:B------:R-:W-:-:S02]  /*a170*/  IMAD.U32 R6, R3, 0x10000, RZ ;  /* 0x0001000003067824 */ /* 0x000fc400078e00ff */
[-C--:B------:R-:W-:Y:S01]  /*a180*/  FFMA.FTZ R11, R11, R22.reuse, R20 ;  /* 0x000000160b0b7223 */ /* 0x080fe20000010014 */
[----:B------:R-:W-:Y:S01]  /*a190*/  FFMA.FTZ R8, R13, R22, -R8 ;  /* 0x000000160d087223 */ /* 0x000fe20000010808 */
        /* <DEDUP_REMOVED lines=15> */
.L_x_8122:
[----:B------:R-:W-:Y:S05]  /*a290*/  BSYNC B0 ;  /* 0x0000000000007941 */ /* 0x000fea0003800000 */
.L_x_8121:
[----:B-----5:R1:W-:Y:S02]  /*a2a0*/  STS.128 [R156+0x1800], R8 ;  /* 0x001800089c007388 */ /* 0x0203e40000000c00 */
.L_x_8120:
[----:B------:R-:W-:Y:S05]  /*a2b0*/  BSYNC B1 ;  /* 0x0000000000017941 */ /* 0x000fea0003800000 */
.L_x_8119:
[----:B------:R1:W-:Y:S01]  /*a2c0*/  @P0 STS.128 [R156+0x3800], RZ ;  /* 0x003800ff9c000388 */ /* 0x0003e20000000c00 */
[----:B------:R-:W-:Y:S05]  /*a2d0*/  @P0 BRA `(.L_x_8118) ;  /* 0x0000003800740947 */ /* 0x000fea0003800000 */
[----:B---3--:R-:W5:Y:S01]  /*a2e0*/  LDG.E.128 R16, desc[UR6][R18.64+0x80] ;  /* 0x0000800612107981 */ /* 0x008f62000c1e1d00 */
[----:B------:R-:W-:Y:S01]  /*a2f0*/  ISETP.GE.AND P0, PT, R12, UR12, PT ;  /* 0x0000000c0c007c0c */ /* 0x000fe2000bf06270 */
[----:B------:R-:W-:-:S12]  /*a300*/  BSSY B0, `(.L_x_8123) ;  /* 0x0000028000007945 */ /* 0x000fd80003800000 */
[----:B------:R-:W-:Y:S05]  /*a310*/  @P0 BRA `(.L_x_8124) ;  /* 0x0000000000980947 */ /* 0x000fea0003800000 */
[----:B------:R-:W3:Y:S04]  /*a320*/  LDG.E.64 R2, desc[UR6][R26.64+0x40] ;  /* 0x000040061a027981 */ /* 0x000ee8000c1e1b00 */
[----:B------:R-:W2:Y:S01]  /*a330*/  LDG.E.64 R4, desc[UR6][R24.64+0x40] ;  /* 0x0000400618047981 */ /* 0x000ea2000c1e1b00 */
[C---:B-----5:R-:W-:Y:S01]  /*a340*/  LOP3.LUT R6, R17.reuse, 0xffff0000, RZ, 0xc0, !PT ;  /* 0xffff000011067812 */ /* 0x060fe200078ec0ff */
[----:B------:R-:W-:Y:S01]  /*a350*/  IMAD.U32 R12, R18, 0x10000, RZ ;  /* 0x00010000120c7824 */ /* 0x000fe200078e00ff */
[----:B------:R-:W-:Y:S02]  /*a360*/  SHF.L.U32 R7, R17, 0x10, RZ ;  /* 0x0000001011077819 */ /* 0x000fe400000006ff */
[C---:B-1----:R-:W-:Y:S02]  /*a370*/  SHF.L.U32 R11, R19.reuse, 0x10, RZ ;  /* 0x00000010130b7819 */ /* 0x042fe400000006ff */
[----:B------:R-:W-:-:S02]  /*a380*/  LOP3.LUT R10, R19, 0xffff0000, RZ, 0xc0, !PT ;  /* 0xffff0000130a7812 */ /* 0x000fc400078ec0ff */
[----:B------:R-:W-:Y:S02]  /*a390*/  LOP3.LUT R19, R18, 0xffff0000, RZ, 0xc0, !PT ;  /* 0xffff000012137812 */ /* 0x000fe400078ec0ff */
[C---:B------:R-:W-:Y:S02]  /*a3a0*/  SHF.L.U32 R8, R16.reuse, 0x10, RZ ;  /* 0x0000001010087819 */ /* 0x040fe400000006ff */
[----:B------:R-:W-:Y:S02]  /*a3b0*/  LOP3.LUT R16, R16, 0xffff0000, RZ, 0xc0, !PT ;  /* 0xffff000010107812 */ /* 0x000fe400078ec0ff */
[----:B---3--:R-:W-:Y:S02]  /*a3c0*/  LOP3.LUT R9, R2, 0xffff0000, RZ, 0xc0, !PT ;  /* 0xffff000002097812 */ /* 0x008fe400078ec0ff */
[C---:B------:R-:W-:Y:S01]  /*a3d0*/  LOP3.LUT R13, R3.reuse, 0xffff0000, RZ, 0xc0, !PT ;  /* 0xffff0000030d7812 */ /* 0x040fe200078ec0ff */
[----:B------:R-:W-:Y:S01]  /*a3e0*/  IMAD.U32 R3, R3, 0x10000, RZ ;  /* 0x0001000003037824 */ /* 0x000fe200078e00ff */
[----:B--2---:R-:W-:Y:S01]  /*a3f0*/  LOP3.LUT R17, R4, 0xffff0000, RZ, 0xc0, !PT ;  /* 0xffff000004117812 */ /* 0x004fe200078ec0ff */
[-C--:B------:R-:W-:Y:S01]  /*a400*/  FMUL.FTZ R18, R6, R9.reuse ;  /* 0x0000000906127220 */ /* 0x080fe20000410000 */
[----:B------:R-:W-:Y:S01]  /*a410*/  LOP3.LUT R15, R5, 0xffff0000, RZ, 0xc0, !PT ;  /* 0xffff0000050f7812 */ /* 0x000fe200078ec0ff */
[C---:B------:R-:W-:Y:S01]  /*a420*/  FMUL.FTZ R9, R7.reuse, R9 ;  /* 0x0000000907097220 */ /* 0x040fe20000410000 */
[----:B------:R-:W-:Y:S01]  /*a430*/  FMUL.FTZ R20, R10, R13 ;  /* 0x0000000d0a147220 */ /* 0x000fe20000410000 */
[----:B------:R-:W-:Y:S01]  /*a440*/  FFMA.FTZ R18, R7, R17, -R18 ;  /* 0x0000001107127223 */ /* 0x000fe20000010812 */
[C---:B------:R-:W-:Y:S01]  /*a450*/  FMUL.FTZ R13, R11.reuse, R13 ;  /* 0x0000000d0b0d7220 */ /* 0x040fe20000410000 */
[----:B------:R-:W-:Y:S01]  /*a460*/  SHF.L.U32 R7, R2, 0x10, RZ ;  /* 0x0000001002077819 */ /* 0x000fe200000006ff */
[-C--:B------:R-:W-:Y:S01]  /*a470*/  FFMA.FTZ R20, R11, R15.reuse, -R20 ;  /* 0x0000000f0b147223 */ /* 0x080fe20000010814 */
[----:B------:R-:W-:Y:S01]  /*a480*/  SHF.L.U32 R2, R5, 0x10, RZ ;  /* 0x0000001005027819 */ /* 0x000fe200000006ff */
[----:B------:R-:W-:Y:S01]  /*a490*/  FFMA.FTZ R13, R10, R15, R13 ;  /* 0x0000000f0a0d7223 */ /* 0x000fe2000001000d */
[----:B------:R-:W-:Y:S01]  /*a4a0*/  SHF.L.U32 R11, R4, 0x10, RZ ;  /* 0x00000010040b7819 */ /* 0x000fe200000006ff */
[-C--:B------:R-:W-:Y:S01]  /*a4b0*/  FMUL.FTZ R5, R16, R7.reuse ;  /* 0x0000000710057220 */ /* 0x080fe20000410000 */
[----:B------:R-:W-:Y:S01]  /*a4c0*/  FMUL.FTZ R15, R8, R7 ;  /* 0x00000007080f7220 */ /* 0x000fe20000410000 */
[CC--:B------:R-:W-:Y:S01]  /*a4d0*/  FMUL.FTZ R7, R19.reuse, R3.reuse ;  /* 0x0000000313077220 */ /* 0x0c0fe20000410000 */
        /* <DEDUP_REMOVED lines=10> */
.L_x_8124:
[----:B------:R-:W-:Y:S05]  /*a580*/  BSYNC B0 ;  /* 0x0000000000007941 */ /* 0x000fea0003800000 */
.L_x_8123:
[----:B-----5:R3:W-:Y:S01]  /*a590*/  STS.128 [R156+0x3800], R16 ;  /* 0x003800109c007388 */ /* 0x0207e20000000c00 */
[----:B------:R-:W-:Y:S05]  /*a5a0*/  BRA `(.L_x_8118) ;  /* 0x0000003400c07947 */ /* 0x000fea0003800000 */
.L_x_8093:
        /* <DEDUP_REMOVED lines=93> */
.L_x_8130:
[----:B------:R-:W-:Y:S05]  /*ab80*/  BSYNC B0 ;  /* 0x0000000000007941 */ /* 0x000fea0003800000 */
.L_x_8129:
[----:B-----5:R3:W-:Y:S02]  /*ab90*/  STS.128 [R156], R24 ;  /* 0x000000189c007388 */ /* 0x0207e40000000c00 */
.L_x_8128:
[----:B------:R-:W-:Y:S05]  /*aba0*/  BSYNC B1 ;  /* 0x0000000000017941 */ /* 0x000fea0003800000 */
.L_x_8127:
        /* <DEDUP_REMOVED lines=88> */
.L_x_8132:
[----:B------:R-:W-:Y:S05]  /*b130*/  BSYNC B0 ;  /* 0x0000000000007941 */ /* 0x000fea0003800000 */
.L_x_8131:
[----:B-----5:R1:W-:Y:S02]  /*b140*/  STS.128 [R156+0x2000], R24 ;  /* 0x002000189c007388 */ /* 0x0203e40000000c00 */
.L_x_8126:
[----:B------:R-:W-:Y:S05]  /*b150*/  BSYNC B2 ;  /* 0x0000000000027941 */ /* 0x000fea0003800000 */
.L_x_8125:
        /* <DEDUP_REMOVED lines=98> */
.L_x_8138:
[----:B------:R-:W-:Y:S05]  /*b780*/  BSYNC B0 ;  /* 0x0000000000007941 */ /* 0x000fea0003800000 */
.L_x_8137:
[----:B-----5:R3:W-:Y:S02]  /*b790*/  STS.128 [R156+0x800], R24 ;  /* 0x000800189c007388 */ /* 0x0207e40000000c00 */
.L_x_8136:
[----:B------:R-:W-:Y:S05]  /*b7a0*/  BSYNC B1 ;  /* 0x0000000000017941 */ /* 0x000fea0003800000 */
.L_x_8135:
        /* <DEDUP_REMOVED lines=41> */
[C---:B------:R-:W-:Y:S01]  /*ba40*/  IMAD.U32 R9, R11.reuse, 0x10000, RZ ;  /* 0x000100000b097824 */ /* 0x040fe200078e00ff */
[----:B------:R-:W-:-:S02]  /*ba50*/  LOP3.LUT R36, R11, 0xffff0000, RZ, 0xc0, !PT ;  /* 0xffff00000b247812 */ /* 0x000fc400078ec0ff */
[C---:B------:R-:W-:Y:S02]  /*ba60*/  SHF.L.U32 R32, R8.reuse, 0x10, RZ ;  /* 0x0000001008207819 */ /* 0x040fe400000006ff */
[----:B------:R-:W-:Y:S02]  /*ba70*/  LOP3.LUT R8, R8, 0xffff0000, RZ, 0xc0, !PT ;  /* 0xffff000008087812 */ /* 0x000fe400078ec0ff */
[C---:B----4-:R-:W-:Y:S02]  /*ba80*/  SHF.L.U32 R37, R20.reuse, 0x10, RZ ;  /* 0x0000001014257819 */ /* 0x050fe400000006ff */
[----:B------:R-:W-:Y:S01]  /*ba90*/  LOP3.LUT R11, R20, 0xffff0000, RZ, 0xc0, !PT ;  /* 0xffff0000140b7812 */ /* 0x000fe200078ec0ff */
[C---:B------:R-:W-:Y:S01]  /*baa0*/  IMAD.U32 R20, R21.reuse, 0x10000, RZ ;  /* 0x0001000015147824 */ /* 0x040fe200078e00ff */
[----:B------:R-:W-:Y:S01]  /*bab0*/  LOP3.LUT R38, R21, 0xffff0000, RZ, 0xc0, !PT ;  /* 0xffff000015267812 */ /* 0x000fe200078ec0ff */
[----:B------:R-:W-:Y:S01]  /*bac0*/  @!P1 FADD.FTZ R37, -R37, -RZ ;  /* 0x800000ff25259221 */ /* 0x000fe20000010100 */
[----:B------:R-:W-:Y:S01]  /*bad0*/  SHF.L.U32 R39, R22, 0x10, RZ ;  /* 0x0000001016277819 */ /* 0x000fe200000006ff */
[----:B------:R-:W-:Y:S01]  /*bae0*/  @!P1 FADD.FTZ R20, -R20, -RZ ;  /* 0x800000ff14149221 */ /* 0x000fe20000010100 */
[----:B------:R-:W-:Y:S01]  /*baf0*/  LOP3.LUT R21, R22, 0xffff0000, RZ, 0xc0, !PT ;  /* 0xffff000016157812 */ /* 0x000fe200078ec0ff */
[C---:B------:R-:W-:Y:S01]  /*bb00*/  IMAD.U32 R22, R23.reuse, 0x10000, RZ ;  /* 0x0001000017167824 */ /* 0x040fe200078e00ff */
[----:B------:R-:W-:Y:S01]  /*bb10*/  LOP3.LUT R23, R23, 0xffff0000, RZ, 0xc0, !PT ;  /* 0xffff000017177812 */ /* 0x000fe200078ec0ff */
[----:B------:R-:W-:Y:S01]  /*bb20*/  @!P1 FADD.FTZ R11, -R11, -RZ ;  /* 0x800000ff0b0b9221 */ /* 0x000fe20000010100 */
[----:B------:R-:W-:Y:S01]  /*bb30*/  SHF.L.U32 R34, R10, 0x10, RZ ;  /* 0x000000100a227819 */ /* 0x000fe200000006ff */
[----:B------:R-:W-:Y:S01]  /*bb40*/  @!P1 FADD.FTZ R22, -R22, -RZ ;  /* 0x800000ff16169221 */ /* 0x000fe20000010100 */
[----:B------:R-:W-:Y:S01]  /*bb50*/  @!P1 FADD.FTZ R38, -R38, -RZ ;  /* 0x800000ff26269221 */ /* 0x000fe20000010100 */
[----:B------:R-:W-:Y:S01]  /*bb60*/  @!P1 FADD.FTZ R23, -R23, -RZ ;  /* 0x800000ff17179221 */ /* 0x000fe20000010100 */
[----:B------:R-:W-:Y:S01]  /*bb70*/  LOP3.LUT R10, R10, 0xffff0000, RZ, 0xc0, !PT ;  /* 0xffff00000a0a7812 */ /* 0x000fe200078ec0ff */
[----:B------:R-:W-:Y:S01]  /*bb80*/  FMUL.FTZ R20, R7, R20 ;  /* 0x0000001407147220 */ /* 0x000fe20000410000 */
[----:B------:R-:W-:Y:S01]  /*bb90*/  @!P1 FADD.FTZ R21, -R21, -RZ ;  /* 0x800000ff15159221 */ /* 0x000fe20000010100 */
[----:B------:R-:W-:-:S02]  /*bba0*/  IMAD.U32 R7, R25, 0x10000, RZ ;  /* 0x0001000019077824 */ /* 0x000fc400078e00ff */
[----:B------:R-:W-:Y:S01]  /*bbb0*/  FMUL.FTZ R11, R8, R11 ;  /* 0x0000000b080b7220 */ /* 0x000fe20000410000 */
[----:B------:R-:W-:Y:S01]  /*bbc0*/  FMUL.FTZ R22, R9, R22 ;  /* 0x0000001609167220 */ /* 0x000fe20000410000 */
[----:B------:R-:W-:Y:S01]  /*bbd0*/  LOP3.LUT R25, R25, 0xffff0000, RZ, 0xc0, !PT ;  /* 0xffff000019197812 */ /* 0x000fe200078ec0ff */
[----:B------:R-:W-:Y:S01]  /*bbe0*/  FMUL.FTZ R35, R35, R38 ;  /* 0x0000002623237220 */ /* 0x000fe20000410000 */
[----:B------:R-:W-:Y:S01]  /*bbf0*/  @!P1 FADD.FTZ R39, -R39, -RZ ;  /* 0x800000ff27279221 */ /* 0x000fe20000010100 */
[----:B------:R-:W-:Y:S01]  /*bc00*/  FMUL.FTZ R36, R36, R23 ;  /* 0x0000001724247220 */ /* 0x000fe20000410000 */
[----:B------:R-:W-:Y:S01]  /*bc10*/  SHF.L.U32 R9, R24, 0x10, RZ ;  /* 0x0000001018097819 */ /* 0x000fe200000006ff */
        /* <DEDUP_REMOVED lines=21> */
.L_x_8140:
[----:B------:R-:W-:Y:S05]  /*bd70*/  BSYNC B0 ;  /* 0x0000000000007941 */ /* 0x000fea0003800000 */
.L_x_8139:
[----:B-----5:R1:W-:Y:S02]  /*bd80*/  STS.128 [R156+0x2800], R4 ;  /* 0x002800049c007388 */ /* 0x0203e40000000c00 */
.L_x_8134:
[----:B------:R-:W-:Y:S05]  /*bd90*/  BSYNC B2 ;  /* 0x0000000000027941 */ /* 0x000fea0003800000 */
.L_x_8133:
        /* <DEDUP_REMOVED lines=40> */
[----:B------:R-:W-:Y:S01]  /*c020*/  IMAD.U32 R34, R27, 0x10000, RZ ;  /* 0x000100001b227824 */ /* 0x000fe200078e00ff */
[----:B--2---:R-:W-:Y:S01]  /*c030*/  SHF.L.U32 R32, R25, 0x10, RZ ;  /* 0x0000001019207819 */ /* 0x004fe200000006ff */
[----:B------:R-:W-:Y:S01]  /*c040*/  IMAD.U32 R30, R24, 0x10000, RZ ;  /* 0x00010000181e7824 */ /* 0x000fe200078e00ff */
[----:B------:R-:W-:Y:S01]  /*c050*/  LOP3.LUT R25, R27, 0xffff0000, RZ, 0xc0, !PT ;  /* 0xffff00001b197812 */ /* 0x000fe200078ec0ff */
[----:B------:R-:W-:Y:S01]  /*c060*/  IMAD.U32 R31, R26, 0x10000, RZ ;  /* 0x000100001a1f7824 */ /* 0x000fe200078e00ff */
[----:B------:R-:W-:Y:S02]  /*c070*/  LOP3.LUT R24, R24, 0xffff0000, RZ, 0xc0, !PT ;  /* 0xffff000018187812 */ /* 0x000fe400078ec0ff */
[----:B------:R-:W-:Y:S02]  /*c080*/  LOP3.LUT R26, R26, 0xffff0000, RZ, 0xc0, !PT ;  /* 0xffff00001a1a7812 */ /* 0x000fe400078ec0ff */
[----:B---3--:R-:W-:Y:S01]  /*c090*/  SHF.L.U32 R33, R4, 0x10, RZ ;  /* 0x0000001004217819 */ /* 0x008fe200000006ff */
[----:B------:R-:W-:Y:S01]  /*c0a0*/  IMAD.U32 R35, R6, 0x10000, RZ ;  /* 0x0001000006237824 */ /* 0x000fe200078e00ff */
[----:B------:R-:W-:Y:S01]  /*c0b0*/  LOP3.LUT R27, R4, 0xffff0000, RZ, 0xc0, !PT ;  /* 0xffff0000041b7812 */ /* 0x000fe200078ec0ff */
[C---:B------:R-:W-:Y:S01]  /*c0c0*/  IMAD.U32 R4, R5.reuse, 0x10000, RZ ;  /* 0x0001000005047824 */ /* 0x040fe200078e00ff */
[----:B------:R-:W-:-:S02]  /*c0d0*/  LOP3.LUT R36, R5, 0xffff0000, RZ, 0xc0, !PT ;  /* 0xffff000005247812 */ /* 0x000fc400078ec0ff */
        /* <DEDUP_REMOVED lines=47> */
.L_x_8146:
[----:B------:R-:W-:Y:S05]  /*c3d0*/  BSYNC B0 ;  /* 0x0000000000007941 */ /* 0x000fea0003800000 */
.L_x_8145:
[----:B-----5:R3:W-:Y:S02]  /*c3e0*/  STS.128 [R156+0x1000], R24 ;  /* 0x001000189c007388 */ /* 0x0207e40000000c00 */
.L_x_8144:
[----:B------:R-:W-:Y:S05]  /*c3f0*/  BSYNC B1 ;  /* 0x0000000000017941 */ /* 0x000fea0003800000 */
.L_x_8143:
        /* <DEDUP_REMOVED lines=34> */
[----:B--2---:R-:W-:Y:S01]  /*c620*/  IMAD.U32 R32, R27, 0x10000, RZ ;  /* 0x000100001b207824 */ /* 0x004fe200078e00ff */
[----:B-1----:R-:W-:Y:S01]  /*c630*/  SHF.L.U32 R29, R26, 0x10, RZ ;  /* 0x000000101a1d7819 */ /* 0x002fe200000006ff */
[C---:B------:R-:W-:Y:S01]  /*c640*/  IMAD.U32 R28, R24.reuse, 0x10000, RZ ;  /* 0x00010000181c7824 */ /* 0x040fe200078e00ff */
        /* <DEDUP_REMOVED lines=54> */
.L_x_8148:
[----:B------:R-:W-:Y:S05]  /*c9b0*/  BSYNC B0 ;  /* 0x0000000000007941 */ /* 0x000fea0003800000 */
.L_x_8147:
[----:B-----5:R3:W-:Y:S02]  /*c9c0*/  STS.128 [R156+0x3000], R24 ;  /* 0x003000189c007388 */ /* 0x0207e40000000c00 */
.L_x_8142:
[----:B------:R-:W-:Y:S05]  /*c9d0*/  BSYNC B2 ;  /* 0x0000000000027941 */ /* 0x000fea0003800000 */
.L_x_8141:
[----:B-1----:R-:W-:-:S05]  /*c9e0*/  VIADD R28, R134, 0x30 ;  /* 0x00000030861c7836 */ /* 0x002fca0000000000 */
        /* <DEDUP_REMOVED lines=14> */
[----:B------:R-:W-:Y:S01]  /*cad0*/  CS2R R16, SRZ ;  /* 0x0000000000107805 */ /* 0x000fe2000001ff00 */
[----:B------:R-:W-:-:S10]  /*cae0*/  ULDC.64 UR8, c[0x0][0x360] ;  /* 0x0000d80000087ab9 */ /* 0x000fd40000000a00 */
[----:B------:R-:W-:-:S04]  /*caf0*/  @P1 SHF.R.S32.HI R75, RZ, 0x1, R76 ;  /* 0x00000001ff4b1819 */ /* 0x000fc8000001144c */
[C---:B------:R-:W-:Y:S01]  /*cb00*/  @P1 IADD3 R16, -R75.reuse, RZ, RZ ;  /* 0x000000ff4b101210 */ /* 0x040fe20007ffe1ff */
[----:B------:R-:W-:Y:S02]  /*cb10*/  IMAD R2, R75, 0x30, RZ ;  /* 0x000000304b027824 */ /* 0x000fe400078e02ff */
[--C-:B------:R-:W-:Y:S02]  /*cb20*/  @P1 IMAD.MOV R17, RZ, RZ, -R75.reuse ;  /* 0x000000ffff111224 */ /* 0x100fe400078e0a4b */
[----:B------:R-:W-:Y:S01]  /*cb30*/  @P1 IMAD.MOV R9, RZ, RZ, -R75 ;  /* 0x000000ffff091224 */ /* 0x000fe200078e0a4b */
[----:B------:R-:W-:-:S03]  /*cb40*/  IADD3 R13, P2, R2, R3, RZ ;  /* 0x00000003020d7210 */ /* 0x000fc60007f5e0ff */
[----:B------:R-:W-:Y:S01]  /*cb50*/  IMAD.WIDE R8, R9, 0x2, R18 ;  /* 0x0000000209087825 */ /* 0x000fe200078e0212 */
[----:B------:R-:W-:Y:S02]  /*cb60*/  LEA.HI.X.SX32 R2, R2, R15, 0x1, P2 ;  /* 0x0000000f02027211 */ /* 0x000fe400010f0eff */
[----:B------:R-:W-:-:S03]  /*cb70*/  IADD3 R20, P2, R17, R13, RZ ;  /* 0x0000000d11147210 */ /* 0x000fc60007f5e0ff */
[----:B------:R-:W2:Y:S01]  /*cb80*/  LDG.E.128 R8, desc[UR6][R8.64] ;  /* 0x0000000608087981 */ /* 0x000ea2000c1e1d00 */
[----:B------:R-:W-:Y:S02]  /*cb90*/  LEA.HI.X.SX32 R17, R17, R2, 0x1, P2 ;  /* 0x0000000211117211 */ /* 0x000fe400010f0eff */
[----:B------:R-:W-:-:S04]  /*cba0*/  LEA R22, P2, R20, UR8, 0x1 ;  /* 0x0000000814167c11 */ /* 0x000fc8000f8408ff */
[----:B------:R-:W-:Y:S01]  /*cbb0*/  LEA.HI.X R23, R20, UR9, R17, 0x1, P2 ;  /* 0x0000000914177c11 */ /* 0x000fe200090f0c11 */
[----:B------:R-:W-:Y:S01]  /*cbc0*/  ULDC.64 UR8, c[0x0][0x358] ;  /* 0x0000d60000087ab9 */ /* 0x000fe20000000a00 */
[----:B------:R-:W-:-:S04]  /*cbd0*/  IADD3 R13, P2, R16, R13, RZ ;  /* 0x0000000d100d7210 */ /* 0x000fc80007f5e0ff */
[----:B------:R-:W4:Y:S01]  /*cbe0*/  LDG.E.128 R20, desc[UR6][R22.64] ;  /* 0x0000000616147981 */ /* 0x000f22000c1e1d00 */
[----:B------:R-:W-:Y:S02]  /*cbf0*/  LEA.HI.X.SX32 R2, R16, R2, 0x1, P2 ;  /* 0x0000000210027211 */ /* 0x000fe400010f0eff */
[----:B---3--:R-:W-:-:S04]  /*cc00*/  LEA R24, P2, R13, UR8, 0x1 ;  /* 0x000000080d187c11 */ /* 0x008fc8000f8408ff */
[----:B------:R-:W-:-:S06]  /*cc10*/  LEA.HI.X R25, R13, UR9, R2, 0x1, P2 ;  /* 0x000000090d197c11 */ /* 0x000fcc00090f0c02 */
[----:B------:R-:W3:Y:S01]  /*cc20*/  LDG.E.128 R24, desc[UR6][R24.64] ;  /* 0x0000000618187981 */ /* 0x000ee2000c1e1d00 */
[----:B-----5:R-:W-:Y:S01]  /*cc30*/  LOP3.LUT R2, R5, 0xffff0000, RZ, 0xc0, !PT ;  /* 0xffff000005027812 */ /* 0x020fe200078ec0ff */
[----:B------:R-:W-:Y:S01]  /*cc40*/  IMAD.U32 R30, R7, 0x10000, RZ ;  /* 0x00010000071e7824 */ /* 0x000fe200078e00ff */
[----:B------:R-:W-:Y:S02]  /*cc50*/  SHF.L.U32 R17, R5, 0x10, RZ ;  /* 0x0000001005117819 */ /* 0x000fe400000006ff */
[----:B------:R-:W-:Y:S01]  /*cc60*/  LOP3.LUT R5, R7, 0xffff0000, RZ, 0xc0, !PT ;  /* 0xffff000007057812 */ /* 0x000fe200078ec0ff */
[C---:B------:R-:W-:Y:S01]  /*cc70*/  IMAD.U32 R13, R4.reuse, 0x10000, RZ ;  /* 0x00010000040d7824 */ /* 0x040fe200078e00ff */
[----:B------:R-:W-:Y:S01]  /*cc80*/  LOP3.LUT R4, R4, 0xffff0000, RZ, 0xc0, !PT ;  /* 0xffff000004047812 */ /* 0x000fe200078ec0ff */
[C---:B------:R-:W-:Y:S01]  /*cc90*/  IMAD.U32 R16, R6.reuse, 0x10000, RZ ;  /* 0x0001000006107824 */ /* 0x040fe200078e00ff */
[----:B------:R-:W-:Y:S01]  /*cca0*/  LOP3.LUT R6, R6, 0xffff0000, RZ, 0xc0, !PT ;  /* 0xffff000006067812 */ /* 0x000fe200078ec0ff */
[C---:B--2---:R-:W-:Y:S01]  /*ccb0*/  IMAD.U32 R7, R9.reuse, 0x10000, RZ ;  /* 0x0001000009077824 */ /* 0x044fe200078e00ff */
[----:B------:R-:W-:-:S02]  /*ccc0*/  LOP3.LUT R32, R9, 0xffff0000, RZ, 0xc0, !PT ;  /* 0xffff000009207812 */ /* 0x000fc400078ec0ff */
[C---:B------:R-:W-:Y:S02]  /*ccd0*/  SHF.L.U32 R9, R11.reuse, 0x10, RZ ;  /* 0x000000100b097819 */ /* 0x040fe400000006ff */
[----:B------:R-:W-:Y:S01]  /*cce0*/  LOP3.LUT R33, R11, 0xffff0000, RZ, 0xc0, !PT ;  /* 0xffff00000b217812 */ /* 0x000fe200078ec0ff */
[----:B------:R-:W-:Y:S01]  /*ccf0*/  IMAD.U32 R31, R10, 0x10000, RZ ;  /* 0x000100000a1f7824 */ /* 0x000fe200078e00ff */
[----:B------:R-:W-:Y:S01]  /*cd00*/  SHF.L.U32 R29, R8, 0x10, RZ ;  /* 0x00000010081d7819 */ /* 0x000fe200000006ff */
[C---:B----4-:R-:W-:Y:S01]  /*cd10*/  IMAD.U32 R34, R20.reuse, 0x10000, RZ ;  /* 0x0001000014227824 */ /* 0x050fe200078e00ff */
[----:B------:R-:W-:Y:S02]  /*cd20*/  LOP3.LUT R11, R20, 0xffff0000, RZ, 0xc0, !PT ;  /* 0xffff0000140b7812 */ /* 0x000fe400078ec0ff */
[C---:B------:R-:W-:Y:S02]  /*cd30*/  SHF.L.U32 R20, R21.reuse, 0x10, RZ ;  /* 0x0000001015147819 */ /* 0x040fe400000006ff */
[----:B------:R-:W-:Y:S01]  /*cd40*/  LOP3.LUT R35, R21, 0xffff0000, RZ, 0xc0, !PT ;  /* 0xffff000015237812 */ /* 0x000fe200078ec0ff */
[C---:B------:R-:W-:Y:S01]  /*cd50*/  IMAD.U32 R36, R22.reuse, 0x10000, RZ ;  /* 0x0001000016247824 */ /* 0x040fe200078e00ff */
[----:B------:R-:W-:-:S02]  /*cd60*/  LOP3.LUT R21, R22, 0xffff0000, RZ, 0xc0, !PT ;  /* 0xffff000016157812 */ /* 0x000fc400078ec0ff */
        /* <DEDUP_REMOVED lines=40> */
.L_x_8152:
[----:B------:R-:W-:Y:S05]  /*cff0*/  BSYNC B0 ;  /* 0x0000000000007941 */ /* 0x000fea0003800000 */
.L_x_8151:
[----:B-----5:R1:W-:Y:S02]  /*d000*/  STS.128 [R156+0x1800], R4 ;  /* 0x001800049c007388 */ /* 0x0203e40000000c00 */
.L_x_8150:
[----:B------:R-:W-:Y:S05]  /*d010*/  BSYNC B1 ;  /* 0x0000000000017941 */ /* 0x000fea0003800000 */
.L_x_8149:
        /* <DEDUP_REMOVED lines=18> */
[----:B------:R-:W-:-:S03]  /*d140*/  IADD3 R3, P1, R10, R3, RZ ;  /* 0x000000030a037210 */ /* 0x000fc60007f3e0ff */
[----:B------:R-:W-:Y:S01]  /*d150*/  IMAD.WIDE R8, R8, 0x2, R16 ;  /* 0x0000000208087825 */ /* 0x000fe200078e0210 */
[----:B------:R-:W-:Y:S02]  /*d160*/  LEA.HI.X.SX32 R15, R10, R15, 0x1, P1 ;  /* 0x0000000f0a0f7211 */ /* 0x000fe400008f0eff */
[C---:B------:R-:W-:Y:S02]  /*d170*/  IADD3 R13, P1, R2.reuse, R3, RZ ;  /* 0x00000003020d7210 */ /* 0x040fe40007f3e0ff */
[----:B------:R-:W-:Y:S01]  /*d180*/  @P0 SHF.R.S32.HI R76, RZ, 0x1, R76 ;  /* 0x00000001ff4c0819 */ /* 0x000fe2000001144c */
[----:B------:R-:W2:Y:S01]  /*d190*/  LDG.E.128 R8, desc[UR6][R8.64] ;  /* 0x0000000608087981 */ /* 0x000ea2000c1e1d00 */
[----:B------:R-:W-:Y:S02]  /*d1a0*/  LEA.HI.X.SX32 R2, R2, R15, 0x1, P1 ;  /* 0x0000000f02027211 */ /* 0x000fe400008f0eff */
[----:B------:R-:W-:-:S04]  /*d1b0*/  LEA R16, P1, R13, UR8, 0x1 ;  /* 0x000000080d107c11 */ /* 0x000fc8000f8208ff */
[----:B------:R-:W-:Y:S01]  /*d1c0*/  LEA.HI.X R17, R13, UR9, R2, 0x1, P1 ;  /* 0x000000090d117c11 */ /* 0x000fe200088f0c02 */
[----:B------:R-:W-:Y:S01]  /*d1d0*/  ULDC.64 UR8, c[0x0][0x358] ;  /* 0x0000d60000087ab9 */ /* 0x000fe20000000a00 */
[----:B------:R-:W-:Y:S01]  /*d1e0*/  MOV R2, RZ ;  /* 0x000000ff00027202 */ /* 0x000fe20000000f00 */
[----:B------:R-:W-:-:S03]  /*d1f0*/  @P0 IMAD.MOV R2, RZ, RZ, -R76 ;  /* 0x000000ffff020224 */ /* 0x000fc600078e0a4c */
[----:B-1----:R-:W4:Y:S02]  /*d200*/  LDG.E.128 R16, desc[UR6][R16.64] ;  /* 0x0000000610107981 */ /* 0x002f24000c1e1d00 */
[----:B------:R-:W-:-:S04]  /*d210*/  IADD3 R3, P1, R2, R3, RZ ;  /* 0x0000000302037210 */ /* 0x000fc80007f3e0ff */
        /* <DEDUP_REMOVED lines=9> */
[C---:B---3--:R-:W-:Y:S01]  /*d2b0*/  IMAD.U32 R25, R7.reuse, 0x10000, RZ ;  /* 0x0001000007197824 */ /* 0x048fe200078e00ff */
        /* <DEDUP_REMOVED lines=8> */
[C---:B------:R-:W-:Y:S02]  /*d340*/  SHF.L.U32 R8, R11.reuse, 0x10, RZ ;  /* 0x000000100b087819 */ /* 0x040fe400000006ff */
[----:B------:R-:W-:Y:S01]  /*d350*/  LOP3.LUT R30, R11, 0xffff0000, RZ, 0xc0, !PT ;  /* 0xffff00000b1e7812 */ /* 0x000fe200078ec0ff */
[C---:B----4-:R-:W-:Y:S01]  /*d360*/  IMAD.U32 R29, R16.reuse, 0x10000, RZ ;  /* 0x00010000101d7824 */ /* 0x050fe200078e00ff */
[----:B------:R-:W-:Y:S02]  /*d370*/  LOP3.LUT R10, R16, 0xffff0000, RZ, 0xc0, !PT ;  /* 0xffff0000100a7812 */ /* 0x000fe400078ec0ff */
[----:B------:R-:W-:-:S02]  /*d380*/  SHF.L.U32 R11, R17, 0x10, RZ ;  /* 0x00000010110b7819 */ /* 0x000fc400000006ff */
[C---:B------:R-:W-:Y:S02]  /*d390*/  LOP3.LUT R16, R18.reuse, 0xffff0000, RZ, 0xc0, !PT ;  /* 0xffff000012107812 */ /* 0x040fe400078ec0ff */
[----:B------:R-:W-:Y:S02]  /*d3a0*/  LOP3.LUT R32, R17, 0xffff0000, RZ, 0xc0, !PT ;  /* 0xffff000011207812 */ /* 0x000fe400078ec0ff */
[C---:B------:R-:W-:Y:S01]  /*d3b0*/  SHF.L.U32 R17, R19.reuse, 0x10, RZ ;  /* 0x0000001013117819 */ /* 0x040fe200000006ff */
[----:B------:R-:W-:Y:S01]  /*d3c0*/  IMAD.U32 R31, R18, 0x10000, RZ ;  /* 0x00010000121f7824 */ /* 0x000fe200078e00ff */
[----:B------:R-:W-:Y:S01]  /*d3d0*/  LOP3.LUT R19, R19, 0xffff0000, RZ, 0xc0, !PT ;  /* 0xffff000013137812 */ /* 0x000fe200078ec0ff */
[----:B------:R-:W-:Y:S01]  /*d3e0*/  @!P0 FADD.FTZ R10, -R10, -RZ ;  /* 0x800000ff0a0a8221 */ /* 0x000fe20000010100 */
        /* <DEDUP_REMOVED lines=35> */
.L_x_8154:
[----:B------:R-:W-:Y:S05]  /*d620*/  BSYNC B0 ;  /* 0x0000000000007941 */ /* 0x000fea0003800000 */
.L_x_8153:
[----:B-----5:R1:W-:Y:S01]  /*d630*/  STS.128 [R156+0x3800], R4 ;  /* 0x003800049c007388 */ /* 0x0203e20000000c00 */
[----:B------:R-:W-:Y:S05]  /*d640*/  BRA `(.L_x_8118) ;  /* 0x0000000400987947 */ /* 0x000fea0003800000 */
.L_x_8092:
        /* <DEDUP_REMOVED lines=29> */
.L_x_8156:
[----:B------:R-:W-:Y:S05]  /*d820*/  BSYNC B0 ;  /* 0x0000000000007941 */ /* 0x000fea0003800000 */
.L_x_8155:
        /* <DEDUP_REMOVED lines=23> */
.L_x_8158:
[----:B------:R-:W-:Y:S05]  /*d9a0*/  BSYNC B0 ;  /* 0x0000000000007941 */ /* 0x000fea0003800000 */
.L_x_8157:
        /* <DEDUP_REMOVED lines=23> */
.L_x_8160:
[----:B------:R-:W-:Y:S05]  /*db20*/  BSYNC B0 ;  /* 0x0000000000007941 */ /* 0x000fea0003800000 */
.L_x_8159:
        /* <DEDUP_REMOVED lines=24> */
.L_x_8118:
[----:B------:R-:W-:Y:S05]  /*dcb0*/  BSYNC B3 ;  /* 0x0000000000037941 */ /* 0x000fea0003800000 */
.L_x_8091:
        /* <DEDUP_REMOVED lines=32> */
.L_x_8162:
[----:B------:R-:W-:Y:S05]  /*dec0*/  BSYNC B0 ;  /* 0x0000000000007941 */ /* 0x000fea0003800000 */
.L_x_8161:
        /* <DEDUP_REMOVED lines=21> */
.L_x_8164:
[----:B------:R-:W-:Y:S05]  /*e020*/  BSYNC B0 ;  /* 0x0000000000007941 */ /* 0x000fea0003800000 */
.L_x_8163:
[----:B------:R-:W-:Y:S01]  /*e030*/  BSSY B0, `(.L_x_8165) ;  /* 0x000001a000007945 */ /* 0x000fe20003800000 */
[----:B------:R-:W-:Y:S02]  /*e040*/  ISETP.GE.AND P0, PT, R28, R3, PT ;  /* 0x000000031c00720c */ /* 0x000fe40003f06270 */
[----:B--23--:R-:W-:Y:S01]  /*e050*/  LEA.HI R8, R64, R64, RZ, 0x1 ;  /* 0x0000004040087211 */ /* 0x00cfe200078f08ff */
[----:B------:R-:W-:Y:S05]  /*e060*/  @P1 BRA `(.L_x_8166) ;  /* 0x0000000000581947 */ /* 0x000fea0003800000 */
[----:B------:R-:W2:Y:S01]  /*e070*/  LDC.64 R6, c[0x0][0x248] ;  /* 0x00009200ff067b82 */ /* 0x000ea20000000a00 */
        /* <DEDUP_REMOVED lines=21> */
.L_x_8166:
[----:B------:R-:W-:Y:S05]  /*e1d0*/  BSYNC B0 ;  /* 0x0000000000007941 */ /* 0x000fea0003800000 */
.L_x_8165:
[----:B------:R-:W-:Y:S01]  /*e1e0*/  LOP3.LUT R7, R8, 0xfffffffe, RZ, 0xc0, !PT ;  /* 0xfffffffe08077812 */ /* 0x000fe200078ec0ff */
[----:B------:R-:W-:Y:S01]  /*e1f0*/  BSSY B0, `(.L_x_8167) ;  /* 0x000001e000007945 */ /* 0x000fe20003800000 */
[----:B------:R-:W-:-:S03]  /*e200*/  ISETP.GE.AND P5, PT, R28, R3, PT ;  /* 0x000000031c00720c */ /* 0x000fc60003fa6270 */
[----:B------:R-:W-:Y:S01]  /*e210*/  IMAD.IADD R64, R64, 0x1, -R7 ;  /* 0x0000000140407824 */ /* 0x000fe200078e0a07 */
[----:B------:R-:W-:Y:S09]  /*e220*/  @P0 BRA `(.L_x_8168) ;  /* 0x0000000000680947 */ /* 0x000ff20003800000 */
[C---:B------:R-:W-:Y:S02]  /*e230*/  LOP3.LUT R0, R159.reuse, 0x1, RZ, 0xc0, !PT ;  /* 0x000000019f007812 */ /* 0x040fe400078ec0ff */
[----:B------:R-:W-:Y:S02]  /*e240*/  LOP3.LUT P0, RZ, R159, 0x2, RZ, 0xc0, !PT ;  /* 0x000000029fff7812 */ /* 0x000fe4000780c0ff */
[----:B------:R-:W-:-:S11]  /*e250*/  ISETP.NE.U32.AND P1, PT, R0, 0x1, PT ;  /* 0x000000010000780c */ /* 0x000fd60003f25070 */
[----:B------:R-:W3:Y:S01]  /*e260*/  @P0 LDC.64 R6, c[0x0][0x248] ;  /* 0x00009200ff060b82 */ /* 0x000ee20000000a00 */
[----:B------:R-:W-:Y:S01]  /*e270*/  @P0 IMAD.MOV.U32 R164, RZ, RZ, R136 ;  /* 0x000000ffffa40224 */ /* 0x000fe200078e0088 */
[----:B--2---:R-:W-:Y:S01]  /*e280*/  @!P1 MOV R12, R158 ;  /* 0x0000009e000c9202 */ /* 0x004fe20000000f00 */
[----:B------:R-:W-:-:S05]  /*e290*/  @!P1 IMAD.MOV.U32 R13, RZ, RZ, R157 ;  /* 0x000000ffff0d9224 */ /* 0x000fca00078e009d */
[----:B------:R-:W2:Y:S01]  /*e2a0*/  @!P1 LDC.64 R8, c[0x0][0x248] ;  /* 0x00009200ff089b82 */ /* 0x000ea20000000a00 */
[----:B---3--:R-:W-:-:S04]  /*e2b0*/  @P0 IMAD.WIDE.U32 R10, R6, 0x30, R164 ;  /* 0x00000030060a0825 */ /* 0x008fc800078e00a4 */
        /* <DEDUP_REMOVED lines=17> */
.L_x_8168:
[----:B------:R-:W-:Y:S05]  /*e3d0*/  BSYNC B0 ;  /* 0x0000000000007941 */ /* 0x000fea0003800000 */
.L_x_8167:
[----:B------:R-:W0:Y:S01]  /*e3e0*/  LDGDEPBAR ;  /* 0x00000000000079af */ /* 0x000e220000000000 */
[----:B------:R-:W-:Y:S01]  /*e3f0*/  ISETP.GE.AND P1, PT, R134, R3, PT ;  /* 0x000000038600720c */ /* 0x000fe20003f26270 */
[----:B------:R-:W-:Y:S01]  /*e400*/  ULDC.64 UR8, c[0x0][0x3d0] ;  /* 0x0000f40000087ab9 */ /* 0x000fe20000000a00 */
[----:B------:R-:W-:Y:S01]  /*e410*/  IMAD.SHL.U32 R3, R62, 0x40, RZ ;  /* 0x000000403e037824 */ /* 0x000fe200078e00ff */
[----:B------:R-:W-:Y:S01]  /*e420*/  ULDC.64 UR10, c[0x0][0x220] ;  /* 0x00008800000a7ab9 */ /* 0x000fe20000000a00 */
[----:B------:R-:W-:Y:S01]  /*e430*/  IMAD R0, R65, UR8, RZ ;  /* 0x0000000841007c24 */ /* 0x000fe2000f8e02ff */
[----:B------:R-:W-:Y:S01]  /*e440*/  ULDC UR5, c[0x0][0x2e8] ;  /* 0x0000ba0000057ab9 */ /* 0x000fe20000000800 */
[----:B------:R-:W-:Y:S01]  /*e450*/  IMAD.SHL.U32 R134, R134, 0x8, RZ ;  /* 0x0000000886867824 */ /* 0x000fe200078e00ff */
[----:B------:R-:W-:Y:S01]  /*e460*/  LOP3.LUT R3, R3, 0x1c0, RZ, 0xc0, !PT ;  /* 0x000001c003037812 */ /* 0x000fe200078ec0ff */
        /* <DEDUP_REMOVED lines=8> */
[----:B---3--:R-:W-:Y:S01]  /*e4f0*/  IMAD.SHL.U32 R6, R64, 0x8, RZ ;  /* 0x0000000840067824 */ /* 0x008fe200078e00ff */
[----:B------:R-:W-:Y:S01]  /*e500*/  LOP3.LUT R7, R66, 0x1c0, RZ, 0xc0, !PT ;  /* 0x000001c042077812 */ /* 0x000fe200078ec0ff */
[----:B------:R-:W-:Y:S01]  /*e510*/  IMAD.SHL.U32 R49, R67, 0x40, RZ ;  /* 0x0000004043317824 */ /* 0x000fe200078e00ff */
[----:B------:R-:W-:Y:S01]  /*e520*/  LEA.HI.X R5, R132, R5, R0, 0x2, P0 ;  /* 0x0000000584057211 */ /* 0x000fe200000f1400 */
[----:B------:R-:W-:Y:S01]  /*e530*/  IMAD R145, R64, 0x200, R3 ;  /* 0x0000020040917824 */ /* 0x000fe200078e0203 */
[----:B------:R-:W-:-:S04]  /*e540*/  DEPBAR.LE SB0, 0x0 ;  /* 0x000080000000791a */ /* 0x000fc80000000000 */
[----:B------:R1:W5:Y:S01]  /*e550*/  LDG.E R3, desc[UR6][R4.64] ;  /* 0x0000000604037981 */ /* 0x000362000c1e1900 */
[----:B------:R-:W-:Y:S02]  /*e560*/  LOP3.LUT R6, R7, 0x8, R6, 0xf8, !PT ;  /* 0x0000000807067812 */ /* 0x000fe400078ef806 */
[----:B------:R-:W-:Y:S01]  /*e570*/  SHF.R.U32.HI R7, RZ, 0x3, R7 ;  /* 0x00000003ff077819 */ /* 0x000fe20000011607 */
[----:B------:R-:W-:Y:S01]  /*e580*/  BAR.SYNC.DEFER_BLOCKING 0x0 ;  /* 0x0000000000007b1d */ /* 0x000fe20000010000 */
[----:B------:R-:W-:Y:S02]  /*e590*/  LOP3.LUT R49, R49, 0xfffffe00, RZ, 0xc0, !PT ;  /* 0xfffffe0031317812 */ /* 0x000fe400078ec0ff */
[----:B------:R-:W-:Y:S02]  /*e5a0*/  LOP3.LUT R48, R6, R7, RZ, 0x3c, !PT ;  /* 0x0000000706307212 */ /* 0x000fe400078e3cff */
[----:B------:R-:W-:Y:S01]  /*e5b0*/  LEA R168, P0, R104, UR10, 0x1 ;  /* 0x0000000a68a87c11 */ /* 0x000fe2000f8008ff */
[----:B------:R-:W-:Y:S01]  /*e5c0*/  IMAD R7, R60, 0x400, R49 ;  /* 0x000004003c077824 */ /* 0x000fe200078e0231 */
[----:B------:R-:W3:Y:S01]  /*e5d0*/  MUFU.RCP R54, UR5 ;  /* 0x0000000500367d08 */ /* 0x000ee20008001000 */
        /* <DEDUP_REMOVED lines=23> */
.L_x_8170:
[----:B------:R-:W-:Y:S05]  /*e750*/  BSYNC B0 ;  /* 0x0000000000007941 */ /* 0x000fea0003800000 */
.L_x_8169:
        /* <DEDUP_REMOVED lines=21> */
.L_x_8172:
[----:B------:R-:W-:Y:S05]  /*e8b0*/  BSYNC B0 ;  /* 0x0000000000007941 */ /* 0x000fea0003800000 */
.L_x_8171:
        /* <DEDUP_REMOVED lines=24> */
.L_x_8174:
[----:B------:R-:W-:Y:S05]  /*ea40*/  BSYNC B0 ;  /* 0x0000000000007941 */ /* 0x000fea0003800000 */
.L_x_8173:
        /* <DEDUP_REMOVED lines=8> */
[----:B----4-:R-:W-:-:S07]  /*ead0*/  @P0 MOV R166, R168 ;  /* 0x000000a800a60202 */ /* 0x010fce0000000f00 */
[----:B------:R-:W2:Y:S01]  /*eae0*/  @!P1 LDC.64 R6, c[0x0][0x250] ;  /* 0x00009400ff069b82 */ /* 0x000ea20000000a00 */
[----:B-1----:R-:W-:Y:S01]  /*eaf0*/  @P0 IMAD.WIDE.U32 R8, R4, 0x60, R166 ;  /* 0x0000006004080825 */ /* 0x002fe200078e00a6 */
        /* <DEDUP_REMOVED lines=16> */
.L_x_8176:
[----:B------:R-:W-:Y:S05]  /*ec00*/  BSYNC B0 ;  /* 0x0000000000007941 */ /* 0x000fea0003800000 */
.L_x_8175:
[----:B------:R-:W-:Y:S01]  /*ec10*/  LDSM.16.M88.4 R44, [R146] ;  /* 0x00000000922c783b */ /* 0x000fe20000000200 */
[----:B------:R-:W-:Y:S01]  /*ec20*/  R2P PR, R62, 0x6 ;  /* 0x000000063e007804 */ /* 0x000fe20000000000 */
[C---:B------:R-:W-:Y:S01]  /*ec30*/  VIADD R0, R145.reuse, 0x4000 ;  /* 0x0000400091007836 */ /* 0x040fe20000000000 */
[----:B------:R-:W-:Y:S01]  /*ec40*/  ULDC UR5, c[0x0][0x398] ;  /* 0x0000e60000057ab9 */ /* 0x000fe20000000800 */
[----:B------:R-:W4:Y:S01]  /*ec50*/  LDSM.16.M88.4 R32, [R145+0x4000] ;  /* 0x004000009120783b */ /* 0x000f220000000200 */
[----:B------:R-:W-:Y:S02]  /*ec60*/  VIADD R143, R145, 0x4020 ;  /* 0x00004020918f7836 */ /* 0x000fe40000000000 */
[----:B---3-5:R-:W-:Y:S01]  /*ec70*/  FMUL.FTZ R3, R3, R54 ;  /* 0x0000003603037220 */ /* 0x028fe20000410000 */
[--C-:B------:R-:W-:Y:S01]  /*ec80*/  IMAD R144, R53, 0x2, R146.reuse ;  /* 0x0000000235907824 */ /* 0x100fe200078e0292 */
[----:B------:R-:W3:Y:S01]  /*ec90*/  LDSM.16.M88.4 R24, [R145+0x4800] ;  /* 0x004800009118783b */ /* 0x000ee20000000200 */
[----:B------:R-:W-:-:S02]  /*eca0*/  IMAD R142, R51, 0x2, R146 ;  /* 0x00000002338e7824 */ /* 0x000fc400078e0292 */
[----:B------:R-:W-:Y:S01]  /*ecb0*/  IMAD R141, R51, 0x2, R144 ;  /* 0x00000002338d7824 */ /* 0x000fe200078e0290 */
[----:B------:R-:W3:Y:S01]  /*ecc0*/  LDSM.16.M88.4 R16, [R145+0x5000] ;  /* 0x005000009110783b */ /* 0x000ee20000000200 */
[----:B------:R-:W-:Y:S02]  /*ecd0*/  IMAD R60, R60, 0x10, R63 ;  /* 0x000000103c3c7824 */ /* 0x000fe400078e023f */
[----:B------:R-:W-:Y:S01]  /*ece0*/  @P1 VIADD R143, R0, 0xffffffe0 ;  /* 0xffffffe0008f1836 */ /* 0x000fe20000000000 */
[----:B--2---:R-:W2:Y:S01]  /*ecf0*/  LDSM.16.M88.4 R12, [R145+0x5800] ;  /* 0x00580000910c783b */ /* 0x004ea20000000200 */
[----:B------:R-:W-:Y:S02]  /*ed00*/  IMAD.MOV.U32 R0, RZ, RZ, 0x40 ;  /* 0x00000040ff007424 */ /* 0x000fe400078e00ff */
[----:B------:R-:W-:Y:S01]  /*ed10*/  IMAD.SHL.U32 R163, R52, 0x2, RZ ;  /* 0x0000000234a37824 */ /* 0x000fe200078e00ff */
[----:B------:R-:W-:Y:S01]  /*ed20*/  LDSM.16.M88.4 R64, [R144] ;  /* 0x000000009040783b */ /* 0x000fe20000000200 */
[C---:B------:R-:W-:Y:S01]  /*ed30*/  VIADD R135, R143.reuse, 0x800 ;  /* 0x000008008f877836 */ /* 0x040fe20000000000 */
[----:B------:R-:W-:Y:S01]  /*ed40*/  SEL R0, R0, 0xffffffc0, !P2 ;  /* 0xffffffc000007807 */ /* 0x000fe20005000000 */
[----:B------:R-:W-:Y:S01]  /*ed50*/  VIADD R134, R143, 0x1000 ;  /* 0x000010008f867836 */ /* 0x000fe20000000000 */
[----:B-1----:R-:W1:Y:S01]  /*ed60*/  LDSM.16.M88.4 R4, [R143] ;  /* 0x000000008f04783b */ /* 0x002e620000000200 */
[----:B------:R-:W-:Y:S01]  /*ed70*/  LOP3.LUT R163, R163, 0x6, RZ, 0xc0, !PT ;  /* 0x00000006a3a37812 */ /* 0x000fe200078ec0ff */
[----:B------:R-:W-:-:S02]  /*ed80*/  VIADD R133, R143, 0x1800 ;  /* 0x000018008f857836 */ /* 0x000fc40000000000 */
[----:B------:R-:W1:Y:S01]  /*ed90*/  LDSM.16.M88.4 R56, [R143+0x800] ;  /* 0x000800008f38783b */ /* 0x000e620000000200 */
[----:B------:R-:W-:Y:S02]  /*eda0*/  IMAD.IADD R139, R145, 0x1, R0 ;  /* 0x00000001918b7824 */ /* 0x000fe400078e0200 */
[----:B------:R-:W-:Y:S01]  /*edb0*/  IMAD.IADD R132, R0, 0x1, R143 ;  /* 0x0000000100847824 */ /* 0x000fe200078e028f */
[----:B------:R-:W1:Y:S01]  /*edc0*/  LDSM.16.M88.4 R8, [R143+0x1000] ;  /* 0x001000008f08783b */ /* 0x000e620000000200 */
[----:B------:R-:W-:Y:S01]  /*edd0*/  SHF.R.S32.HI R0, RZ, 0x1f, R61 ;  /* 0x0000001fff007819 */ /* 0x000fe2000001143d */
[C---:B------:R-:W-:Y:S02]  /*ede0*/  VIADD R131, R143.reuse, 0x2000 ;  /* 0x000020008f837836 */ /* 0x040fe40000000000 */
[----:B------:R-:W1:Y:S01]  /*edf0*/  LDSM.16.M88.4 R68, [R143+0x1800] ;  /* 0x001800008f44783b */ /* 0x000e620000000200 */
[----:B------:R-:W-:Y:S01]  /*ee00*/  LEA.HI R161, R0, R61, RZ, 0x2 ;  /* 0x0000003d00a17211 */ /* 0x000fe200078f10ff */
[----:B------:R-:W-:-:S02]  /*ee10*/  VIADD R130, R143, 0x2800 ;  /* 0x000028008f827836 */ /* 0x000fc40000000000 */
[----:B------:R-:W-:Y:S01]  /*ee20*/  LDSM.16.M88.4 R72, [R142] ;  /* 0x000000008e48783b */ /* 0x000fe20000000200 */
[----:B------:R-:W-:Y:S01]  /*ee30*/  SHF.R.S32.HI R161, RZ, 0x2, R161 ;  /* 0x00000002ffa17819 */ /* 0x000fe200000114a1 */
[C---:B------:R-:W-:Y:S01]  /*ee40*/  VIADD R129, R143.reuse, 0x3000 ;  /* 0x000030008f817836 */ /* 0x040fe20000000000 */
[----:B----4-:R-:W-:Y:S01]  /*ee50*/  HMMA.16816.F32.BF16 R36, R44, R32, RZ ;  /* 0x000000202c24723c */ /* 0x010fe200000418ff */
[----:B------:R-:W4:Y:S01]  /*ee60*/  LDSM.16.M88.4 R40, [R139+0x4000] ;  /* 0x004000008b28783b */ /* 0x000f220000000200 */
[----:B------:R-:W-:-:S03]  /*ee70*/  VIADD R128, R143, 0x3800 ;  /* 0x000038008f807836 */ /* 0x000fc60000000000 */
[----:B------:R-:W-:Y:S01]  /*ee80*/  LDSM.16.M88.4 R80, [R132] ;  /* 0x000000008450783b */ /* 0x000fe20000000200 */
        /* <DEDUP_REMOVED lines=8> */
[C---:B--2---:R-:W-:Y:S06]  /*ef10*/  HMMA.16816.F32.BF16 R76, R44.reuse, R12, RZ ;  /* 0x0000000c2c4c723c */ /* 0x044fec00000418ff */
[----:B------:R-:W-:Y:S01]  /*ef20*/  HMMA.16816.F32.BF16 R44, R44, R14, RZ ;  /* 0x0000000e2c2c723c */ /* 0x000fe200000418ff */
[----:B------:R-:W2:Y:S05]  /*ef30*/  LDSM.16.M88.4 R12, [R139+0x4800] ;  /* 0x004800008b0c783b */ /* 0x000eaa0000000200 */
        /* <DEDUP_REMOVED lines=49> */
[----:B------:R-:W-:Y:S01]  /*f250*/  HMMA.16816.F32.BF16 R24, R84, R6, R24 ;  /* 0x000000065418723c */ /* 0x000fe20000041818 */
[----:B------:R-:W-:Y:S05]  /*f260*/  LDSM.16.M88.4 R4, [R141+0x2000] ;  /* 0x002000008d04783b */ /* 0x000fea0000000200 */
[C---:B----4-:R-:W-:Y:S06]  /*f270*/  HMMA.16816.F32.BF16 R76, R12.reuse, R40, R76 ;  /* 0x000000280c4c723c */ /* 0x050fec000004184c */
[----:B------:R-:W-:Y:S01]  /*f280*/  HMMA.16816.F32.BF16 R72, R12, R42, R72 ;  /* 0x0000002a0c48723c */ /* 0x000fe20000041848 */
[----:B------:R-:W-:Y:S04]  /*f290*/  LDSM.16.M88.4 R40, [R139+0x7800] ;  /* 0x007800008b28783b */ /* 0x000fe80000000200 */
[----:B------:R-:W-:Y:S01]  /*f2a0*/  LDSM.16.M88.4 R12, [R132+0x2000] ;  /* 0x00200000840c783b */ /* 0x000fe20000000200 */
[C---:B------:R-:W-:Y:S06]  /*f2b0*/  HMMA.16816.F32.BF16 R36, R84.reuse, R8, R36 ;  /* 0x000000085424723c */ /* 0x040fec0000041824 */
[C---:B------:R-:W-:Y:S01]  /*f2c0*/  HMMA.16816.F32.BF16 R32, R84.reuse, R10, R32 ;  /* 0x0000000a5420723c */ /* 0x040fe20000041820 */
[----:B------:R-:W1:Y:S05]  /*f2d0*/  LDSM.16.M88.4 R8, [R132+0x2800] ;  /* 0x002800008408783b */ /* 0x000e6a0000000200 */
        /* <DEDUP_REMOVED lines=14> */
[----:B------:R-:W-:-:S04]  /*f3c0*/  IADD3 R9, R60, 0x1, R161 ;  /* 0x000000013c097810 */ /* 0x000fc80007ffe0a1 */
[----:B------:R-:W-:Y:S01]  /*f3d0*/  IADD3 R0, R50, R9, -R152 ;  /* 0x0000000932007210 */ /* 0x000fe20007ffe898 */
[----:B------:R-:W-:Y:S01]  /*f3e0*/  HMMA.16816.F32.BF16 R76, R68, R40, R76 ;  /* 0x00000028444c723c */ /* 0x000fe2000004184c */
[----:B------:R-:W-:-:S04]  /*f3f0*/  IMAD.IADD R9, R2, 0x1, R163 ;  /* 0x0000000102097824 */ /* 0x000fc800078e02a3 */
[C---:B------:R-:W-:Y:S01]  /*f400*/  VIADD R8, R9.reuse, 0x1 ;  /* 0x0000000109087836 */ /* 0x040fe20000000000 */
[----:B------:R-:W-:Y:S06]  /*f410*/  HMMA.16816.F32.BF16 R72, R68, R42, R72 ;  /* 0x0000002a4448723c */ /* 0x000fec0000041848 */
[C---:B------:R-:W-:Y:S06]  /*f420*/  HMMA.16816.F32.BF16 R36, R4.reuse, R12, R36 ;  /* 0x0000000c0424723c */ /* 0x040fec0000041824 */
[C---:B------:R-:W-:Y:S06]  /*f430*/  HMMA.16816.F32.BF16 R64, R4.reuse, R14, R64 ;  /* 0x0000000e0440723c */ /* 0x040fec0000041840 */
[----:B------:R-:W-:Y:S01]  /*f440*/  HMMA.16816.F32.BF16 R24, R4, R10, R24 ;  /* 0x0000000a0418723c */ /* 0x000fe20000041818 */
[----:B------:R-:W-:-:S05]  /*f450*/  VIADD R14, R9, 0x9 ;  /* 0x00000009090e7836 */ /* 0x000fca0000000000 */
[----:B--2---:R-:W-:Y:S01]  /*f460*/  HMMA.16816.F32.BF16 R56, R4, R32, R56 ;  /* 0x000000200438723c */ /* 0x004fe20000041838 */
[----:B------:R-:W-:Y:S01]  /*f470*/  VIADD R11, R0, UR5 ;  /* 0x00000005000b7c36 */ /* 0x000fe20008000000 */
[----:B------:R-:W-:-:S04]  /*f480*/  LOP3.LUT R0, R48, R49, RZ, 0xfc, !PT ;  /* 0x0000003130007212 */ /* 0x000fc800078efcff */
[C---:B------:R-:W-:Y:S01]  /*f490*/  VIMNMX R103, R11.reuse, R50, PT ;  /* 0x000000320b677248 */ /* 0x040fe20003fe0100 */
[C---:B------:R-:W-:Y:S01]  /*f4a0*/  HMMA.16816.F32.BF16 R16, R4.reuse, R34, R16 ;  /* 0x000000220410723c */ /* 0x040fe20000041810 */
[----:B------:R-:W-:Y:S01]  /*f4b0*/  VIADDMNMX R124, R11, 0x8, R50, PT ;  /* 0x000000080b7c7846 */ /* 0x000fe20003800132 */
[----:B------:R-:W-:Y:S01]  /*f4c0*/  VIADD R11, R9, 0x8 ;  /* 0x00000008090b7836 */ /* 0x000fe20000000000 */
[CC--:B------:R-:W-:Y:S01]  /*f4d0*/  ISETP.GE.AND P5, PT, R8.reuse, R103.reuse, PT ;  /* 0x000000670800720c */ /* 0x0c0fe20003fa6270 */
[----:B------:R-:W-:Y:S01]  /*f4e0*/  BAR.SYNC.DEFER_BLOCKING 0x0 ;  /* 0x0000000000007b1d */ /* 0x000fe20000010000 */
[-C--:B------:R-:W-:Y:S01]  /*f4f0*/  ISETP.GE.AND P0, PT, R8, R124.reuse, PT ;  /* 0x0000007c0800720c */ /* 0x080fe20003f06270 */
[----:B---3--:R-:W-:Y:S01]  /*f500*/  HMMA.16816.F32.BF16 R76, R4, R20, R76 ;  /* 0x00000014044c723c */ /* 0x008fe2000004184c */
[C---:B------:R-:W-:Y:S02]  /*f510*/  ISETP.GE.AND P4, PT, R11.reuse, R103, PT ;  /* 0x000000670b00720c */ /* 0x040fe40003f86270 */
[----:B------:R-:W-:-:S02]  /*f520*/  ISETP.GE.AND P1, PT, R11, R124, PT ;  /* 0x0000007c0b00720c */ /* 0x000fc40003f26270 */
[----:B------:R-:W-:Y:S01]  /*f530*/  I2FP.F32.S32 R8, R8 ;  /* 0x0000000800087245 */ /* 0x000fe20000201400 */
[----:B------:R-:W-:Y:S01]  /*f540*/  HMMA.16816.F32.BF16 R72, R4, R22, R72 ;  /* 0x000000160448723c */ /* 0x000fe20000041848 */
[----:B------:R-:W-:Y:S02]  /*f550*/  I2FP.F32.S32 R11, R11 ;  /* 0x0000000b000b7245 */ /* 0x000fe40000201400 */
[----:B------:R-:W-:Y:S01]  /*f560*/  ISETP.GE.AND P6, PT, R14, R103, PT ;  /* 0x000000670e00720c */ /* 0x000fe20003fc6270 */
        /* <DEDUP_REMOVED lines=19> */
[----:B------:R-:W-:Y:S01]  /*f6a0*/  ISETP.GE.AND P2, PT, R14, R124, PT ;  /* 0x0000007c0e00720c */ /* 0x000fe20003f46270 */
[CC--:B------:R-:W-:Y:S01]  /*f6b0*/  FFMA.FTZ R15, R3.reuse, R5.reuse, R28 ;  /* 0x00000005030f7223 */ /* 0x0c0fe2000001001c */
[C---:B------:R-:W-:Y:S01]  /*f6c0*/  FFMA.FTZ R10, R3.reuse, R5, R30 ;  /* 0x00000005030a7223 */ /* 0x040fe2000001001e */
[CC--:B------:R-:W-:Y:S01]  /*f6d0*/  FFMA.FTZ R13, R3.reuse, R8.reuse, R29 ;  /* 0x00000008030d7223 */ /* 0x0c0fe2000001001d */
[----:B------:R-:W-:Y:S01]  /*f6e0*/  FFMA.FTZ R8, R3, R8, R31 ;  /* 0x0000000803087223 */ /* 0x000fe2000001001f */
[----:B------:R-:W-:Y:S01]  /*f6f0*/  I2FP.F32.S32 R14, R14 ;  /* 0x0000000e000e7245 */ /* 0x000fe20000201400 */
[----:B------:R-:W-:Y:S01]  /*f700*/  VIADD R29, R9, 0x20 ;  /* 0x00000020091d7836 */ /* 0x000fe20000000000 */
[----:B------:R-:W-:-:S02]  /*f710*/  FSEL R15, R15, -INF , !P5 ;  /* 0xff8000000f0f7808 */ /* 0x000fc40006800000 */
[----:B------:R-:W-:Y:S01]  /*f720*/  FSEL R10, R10, -INF , !P0 ;  /* 0xff8000000a0a7808 */ /* 0x000fe20004000000 */
[CC--:B------:R-:W-:Y:S01]  /*f730*/  FFMA.FTZ R21, R3.reuse, R14.reuse, R65 ;  /* 0x0000000e03157223 */ /* 0x0c0fe20000010041 */
[C---:B------:R-:W-:Y:S01]  /*f740*/  ISETP.GE.AND P5, PT, R4.reuse, R103, PT ;  /* 0x000000670400720c */ /* 0x040fe20003fa6270 */
        /* <DEDUP_REMOVED lines=10> */
[----:B------:R-:W-:Y:S01]  /*f7f0*/  FSEL R21, R21, -INF , !P6 ;  /* 0xff80000015157808 */ /* 0x000fe20007000000 */
[----:B------:R-:W-:Y:S01]  /*f800*/  VIADD R25, R9, 0x28 ;  /* 0x0000002809197836 */ /* 0x000fe20000000000 */
[----:B------:R-:W-:Y:S01]  /*f810*/  FSEL R14, R14, -INF , !P2 ;  /* 0xff8000000e0e7808 */ /* 0x000fe20005000000 */
[CC--:B------:R-:W-:Y:S01]  /*f820*/  FFMA.FTZ R56, R3.reuse, R29.reuse, R56 ;  /* 0x0000001d03387223 */ /* 0x0c0fe20000010038 */
[----:B------:R-:W-:Y:S01]  /*f830*/  FFMA.FTZ R58, R3, R29, R58 ;  /* 0x0000001d033a7223 */ /* 0x000fe2000001003a */
[----:B------:R-:W-:-:S02]  /*f840*/  ISETP.GE.AND P6, PT, R6, R103, PT ;  /* 0x000000670600720c */ /* 0x000fc40003fc6270 */
[----:B------:R-:W-:Y:S02]  /*f850*/  ISETP.GE.AND P2, PT, R6, R124, PT ;  /* 0x0000007c0600720c */ /* 0x000fe40003f46270 */
[----:B------:R-:W-:Y:S02]  /*f860*/  I2FP.F32.S32 R6, R6 ;  /* 0x0000000600067245 */ /* 0x000fe40000201400 */
[----:B------:R-:W-:Y:S02]  /*f870*/  FSEL R5, R5, -INF , !P5 ;  /* 0xff80000005057808 */ /* 0x000fe40006800000 */
[----:B------:R-:W-:Y:S01]  /*f880*/  FSEL R4, R4, -INF , !P0 ;  /* 0xff80000004047808 */ /* 0x000fe20004000000 */
[CC--:B------:R-:W-:Y:S01]  /*f890*/  FFMA.FTZ R23, R3.reuse, R6.reuse, R24 ;  /* 0x0000000603177223 */ /* 0x0c0fe20000010018 */
        /* <DEDUP_REMOVED lines=10> */
[----:B------:R-:W-:Y:S01]  /*f940*/  FSEL R23, R23, -INF , !P6 ;  /* 0xff80000017177808 */ /* 0x000fe20007000000 */
[C---:B------:R-:W-:Y:S01]  /*f950*/  FFMA.FTZ R171, R3.reuse, R25, R16 ;  /* 0x0000001903ab7223 */ /* 0x040fe20000010010 */
[----:B------:R-:W-:Y:S01]  /*f960*/  FSEL R6, R6, -INF , !P2 ;  /* 0xff80000006067808 */ /* 0x000fe20005000000 */
[-C--:B------:R-:W-:Y:S01]  /*f970*/  FFMA.FTZ R19, R3, R22.reuse, R19 ;  /* 0x0000001603137223 */ /* 0x080fe20000010013 */
[----:B------:R-:W-:Y:S01]  /*f980*/  VIADD R16, R9, 0x38 ;  /* 0x0000003809107836 */ /* 0x000fe20000000000 */
[C---:B------:R-:W-:Y:S01]  /*f990*/  ISETP.GE.AND P6, PT, R24.reuse, R103, PT ;  /* 0x000000671800720c */ /* 0x040fe20003fc6270 */
[C---:B------:R-:W-:Y:S01]  /*f9a0*/  FFMA.FTZ R169, R3.reuse, R22, R17 ;  /* 0x0000001603a97223 */ /* 0x040fe20000010011 */
[----:B------:R-:W-:Y:S01]  /*f9b0*/  ISETP.GE.AND P2, PT, R24, R124, PT ;  /* 0x0000007c1800720c */ /* 0x000fe20003f46270 */
[----:B------:R-:W-:Y:S01]  /*f9c0*/  FFMA.FTZ R18, R3, R25, R18 ;  /* 0x0000001903127223 */ /* 0x000fe20000010012 */
[----:B------:R-:W-:Y:S01]  /*f9d0*/  I2FP.F32.S32 R24, R24 ;  /* 0x0000001800187245 */ /* 0x000fe20000201400 */
[----:B------:R-:W-:Y:S01]  /*f9e0*/  VIADD R17, R9, 0x30 ;  /* 0x0000003009117836 */ /* 0x000fe20000000000 */
[----:B------:R-:W-:Y:S01]  /*f9f0*/  FSEL R166, R19, -INF , !P1 ;  /* 0xff80000013a67808 */ /* 0x000fe20004800000 */
[----:B------:R-:W-:Y:S01]  /*fa00*/  VIADD R22, R9, 0x31 ;  /* 0x0000003109167836 */ /* 0x000fe20000000000 */
[----:B------:R-:W-:Y:S01]  /*fa10*/  I2FP.F32.S32 R19, R16 ;  /* 0x0000001000137245 */ /* 0x000fe20000201400 */
[CC--:B------:R-:W-:Y:S01]  /*fa20*/  FFMA.FTZ R57, R3.reuse, R24.reuse, R57 ;  /* 0x0000001803397223 */ /* 0x0c0fe20000010039 */
[----:B------:R-:W-:Y:S01]  /*fa30*/  FFMA.FTZ R59, R3, R24, R59 ;  /* 0x00000018033b7223 */ /* 0x000fe2000001003b */
[----:B------:R-:W-:-:S02]  /*fa40*/  FSEL R169, R169, -INF , !P4 ;  /* 0xff800000a9a97808 */ /* 0x000fc40006000000 */
[C---:B------:R-:W-:Y:S01]  /*fa50*/  FFMA.FTZ R72, R3.reuse, R19, R72 ;  /* 0x0000001303487223 */ /* 0x040fe20000010048 */
[----:B------:R-:W-:Y:S01]  /*fa60*/  ISETP.GE.AND P4, PT, R16, R103, PT ;  /* 0x000000671000720c */ /* 0x000fe20003f86270 */
[----:B------:R-:W-:Y:S01]  /*fa70*/  FFMA.FTZ R74, R3, R19, R74 ;  /* 0x00000013034a7223 */ /* 0x000fe2000001004a */
        /* <DEDUP_REMOVED lines=8> */
[----:B------:R-:W-:Y:S02]  /*fb00*/  I2FP.F32.S32 R17, R17 ;  /* 0x0000001100117245 */ /* 0x000fe40000201400 */
[----:B------:R-:W-:Y:S02]  /*fb10*/  I2FP.F32.S32 R22, R22 ;  /* 0x0000001600167245 */ /* 0x000fe40000201400 */
[----:B------:R-:W-:Y:S01]  /*fb20*/  ISETP.GE.AND P1, PT, R16, R124, PT ;  /* 0x0000007c1000720c */ /* 0x000fe20003f26270 */
[----:B------:R-:W-:Y:S01]  /*fb30*/  VIADD R16, R9, 0x39 ;  /* 0x0000003909107836 */ /* 0x000fe20000000000 */
[----:B------:R-:W-:Y:S01]  /*fb40*/  FSEL R126, R72, -INF , !P4 ;  /* 0xff800000487e7808 */ /* 0x000fe20006000000 */
[C---:B------:R-:W-:Y:S01]  /*fb50*/  FFMA.FTZ R76, R3.reuse, R17, R76 ;  /* 0x00000011034c7223 */ /* 0x040fe2000001004c */
[----:B------:R-:W-:Y:S01]  /*fb60*/  ISETP.GT.AND P4, PT, R160, R147, PT ;  /* 0x00000093a000720c */ /* 0x000fe20003f84270 */
[C---:B------:R-:W-:Y:S01]  /*fb70*/  FFMA.FTZ R78, R3.reuse, R17, R78 ;  /* 0x00000011034e7223 */ /* 0x040fe2000001004e */
[CC--:B------:R-:W-:Y:S01]  /*fb80*/  FFMA.FTZ R77, R3.reuse, R22.reuse, R77 ;  /* 0x00000016034d7223 */ /* 0x0c0fe2000001004d */
[----:B------:R-:W-:Y:S01]  /*fb90*/  FFMA.FTZ R79, R3, R22, R79 ;  /* 0x00000016034f7223 */ /* 0x000fe2000001004f */
[----:B------:R-:W-:-:S02]  /*fba0*/  I2FP.F32.S32 R17, R9 ;  /* 0x0000000900117245 */ /* 0x000fc40000201400 */
[----:B------:R-:W-:Y:S02]  /*fbb0*/  I2FP.F32.S32 R18, R16 ;  /* 0x0000001000127245 */ /* 0x000fe40000201400 */
[----:B------:R-:W-:Y:S02]  /*fbc0*/  FSEL R123, R76, -INF , !P6 ;  /* 0xff8000004c7b7808 */ /* 0x000fe40007000000 */
[----:B------:R-:W-:Y:S01]  /*fbd0*/  FSEL R122, R78, -INF , !P2 ;  /* 0xff8000004e7a7808 */ /* 0x000fe20005000000 */
[-C--:B------:R-:W-:Y:S01]  /*fbe0*/  FFMA.FTZ R73, R3, R18.reuse, R73 ;  /* 0x0000001203497223 */ /* 0x080fe20000010049 */
[----:B------:R-:W-:Y:S01]  /*fbf0*/  FSEL R121, R77, -INF , !P5 ;  /* 0xff8000004d797808 */ /* 0x000fe20006800000 */
[----:B------:R-:W-:Y:S01]  /*fc00*/  FFMA.FTZ R75, R3, R18, R75 ;  /* 0x00000012034b7223 */ /* 0x000fe2000001004b */
[----:B------:R-:W-:Y:S02]  /*fc10*/  FSEL R120, R79, -INF , !P0 ;  /* 0xff8000004f787808 */ /* 0x000fe40004000000 */
[----:B------:R-:W-:-:S02]  /*fc20*/  ISETP.GE.AND P6, PT, R9, R103, PT ;  /* 0x000000670900720c */ /* 0x000fc40003fc6270 */
[-C--:B------:R-:W-:Y:S01]  /*fc30*/  ISETP.GE.AND P2, PT, R9, R124.reuse, PT ;  /* 0x0000007c0900720c */ /* 0x080fe20003f46270 */
[C---:B------:R-:W-:Y:S01]  /*fc40*/  FFMA.FTZ R9, R3.reuse, R17, R36 ;  /* 0x0000001103097223 */ /* 0x040fe20000010024 */
[C---:B------:R-:W-:Y:S02]  /*fc50*/  ISETP.GE.AND P5, PT, R16.reuse, R103, PT ;  /* 0x000000671000720c */ /* 0x040fe40003fa6270 */
[----:B------:R-:W-:Y:S01]  /*fc60*/  ISETP.GE.AND P0, PT, R16, R124, PT ;  /* 0x0000007c1000720c */ /* 0x000fe20003f06270 */
[----:B------:R-:W-:Y:S01]  /*fc70*/  FFMA.FTZ R16, R3, R17, R38 ;  /* 0x0000001103107223 */ /* 0x000fe20000010026 */
        /* <DEDUP_REMOVED lines=67> */
.L_x_8178:
[----:B------:R-:W1:Y:S02]  /*100b0*/  LDC R2, c[0x0][0x248] ;  /* 0x00009200ff027b82 */ /* 0x000e640000000800 */
[----:B-1----:R-:W-:-:S04]  /*100c0*/  LEA R2, -R2, RZ, 0x6 ;  /* 0x000000ff02027211 */ /* 0x002fc800078e31ff */
[----:B------:R-:W-:-:S07]  /*100d0*/  SHF.R.S32.HI R17, RZ, 0x1f, R2 ;  /* 0x0000001fff117819 */ /* 0x000fce0000011402 */
.L_x_8179:
        /* <DEDUP_REMOVED lines=75> */
.L_x_8177:
        /* <DEDUP_REMOVED lines=71> */
[----:B------:R-:W1:Y:S01]  /*10a00*/  LDSM.16.MT88.4 R12, [R136+0x8800] ;  /* 0x00880000880c783b */ /* 0x000e620000004200 */
[--C-:B------:R-:W-:Y:S01]  /*10a10*/  FFMA.FTZ R33, R23, UR8, -R162.reuse ;  /* 0x0000000817217c23 */ /* 0x100fe200080108a2 */
[--C-:B------:R-:W-:Y:S01]  /*10a20*/  FFMA.FTZ R0, R5, UR8, -R162.reuse ;  /* 0x0000000805007c23 */ /* 0x100fe200080108a2 */
[--C-:B------:R-:W-:Y:S01]  /*10a30*/  FFMA.FTZ R35, R6, UR8, -R119.reuse ;  /* 0x0000000806237c23 */ /* 0x100fe20008010877 */
[----:B------:R-:W2:Y:S01]  /*10a40*/  MUFU.EX2 R112, R112 ;  /* 0x0000007000707308 */ /* 0x000ea20000000800 */
        /* <DEDUP_REMOVED lines=10> */
[----:B------:R-:W-:Y:S01]  /*10af0*/  FFMA.FTZ R118, R118, UR8, -R119 ;  /* 0x0000000876767c23 */ /* 0x000fe20008010877 */
[----:B------:R-:W-:-:S04]  /*10b00*/  FFMA.FTZ R123, R123, UR8, -R162 ;  /* 0x000000087b7b7c23 */ /* 0x000fc800080108a2 */
        /* <DEDUP_REMOVED lines=42> */
[----:B----4-:R-:W-:Y:S01]  /*10db0*/  HMMA.16816.F32.BF16 R88, R80, R76, RZ ;  /* 0x0000004c5058723c */ /* 0x010fe200000418ff */
[----:B---3--:R-:W-:Y:S02]  /*10dc0*/  F2FP.BF16.F32.PACK_AB R7, R32, R35 ;  /* 0x000000232007723e */ /* 0x008fe400000010ff */
[----:B------:R-:W-:Y:S01]  /*10dd0*/  MUFU.EX2 R164, R164 ;  /* 0x000000a400a47308 */ /* 0x000fe20000000800 */
        /* <DEDUP_REMOVED lines=11> */
[----:B------:R-:W2:Y:S05]  /*10e90*/  LDSM.16.MT88.4 R8, [R136+0xa800] ;  /* 0x00a800008808783b */ /* 0x000eaa0000004200 */
[C---:B------:R-:W-:Y:S01]  /*10ea0*/  HMMA.16816.F32.BF16 R40, R80.reuse, R42, RZ ;  /* 0x0000002a5028723c */ /* 0x040fe200000418ff */
[----:B------:R-:W-:Y:S05]  /*10eb0*/  MUFU.EX2 R125, R125 ;  /* 0x0000007d007d7308 */ /* 0x000fea0000000800 */
[C---:B------:R-:W-:Y:S03]  /*10ec0*/  HMMA.16816.F32.BF16 R72, R80.reuse, R74, RZ ;  /* 0x0000004a5048723c */ /* 0x040fe600000418ff */
[----:B------:R-:W-:Y:S03]  /*10ed0*/  MUFU.EX2 R118, R118 ;  /* 0x0000007600767308 */ /* 0x000fe60000000800 */
[C---:B------:R-:W-:Y:S06]  /*10ee0*/  HMMA.16816.F32.BF16 R76, R80.reuse, R78, RZ ;  /* 0x0000004e504c723c */ /* 0x040fec00000418ff */
[C---:B------:R-:W-:Y:S06]  /*10ef0*/  HMMA.16816.F32.BF16 R84, R80.reuse, R20, RZ ;  /* 0x000000145054723c */ /* 0x040fec00000418ff */
[----:B------:R-:W-:Y:S01]  /*10f00*/  HMMA.16816.F32.BF16 R80, R80, R22, RZ ;  /* 0x000000165050723c */ /* 0x000fe200000418ff */
[----:B------:R-:W-:Y:S05]  /*10f10*/  LDSM.16.MT88.4 R20, [R137+0x9800] ;  /* 0x009800008914783b */ /* 0x000fea0000004200 */
        /* <DEDUP_REMOVED lines=21> */
[----:B---3--:R-:W-:Y:S01]  /*11070*/  HMMA.16816.F32.BF16 R68, R4, R16, R68 ;  /* 0x000000100444723c */ /* 0x008fe20000041844 */
[----:B------:R-:W-:Y:S01]  /*11080*/  FFMA.FTZ R26, R173, UR8, -R162 ;  /* 0x00000008ad1a7c23 */ /* 0x000fe200080108a2 */
[--C-:B------:R-:W-:Y:S01]  /*11090*/  FFMA.FTZ R27, R172, UR8, -R119.reuse ;  /* 0x00000008ac1b7c23 */ /* 0x100fe20008010877 */
[----:B------:R-:W-:-:S03]  /*110a0*/  FFMA.FTZ R119, R116, UR8, -R119 ;  /* 0x0000000874777c23 */ /* 0x000fc60008010877 */
[----:B------:R-:W-:Y:S01]  /*110b0*/  HMMA.16816.F32.BF16 R72, R4, R18, R72 ;  /* 0x000000120448723c */ /* 0x000fe20000041848 */
[----:B------:R-:W3:Y:S01]  /*110c0*/  MUFU.EX2 R26, R26 ;  /* 0x0000001a001a7308 */ /* 0x000ee20000000800 */
[----:B------:R-:W4:Y:S07]  /*110d0*/  LDSM.16.MT88.4 R16, [R140+0x9000] ;  /* 0x009000008c10783b */ /* 0x000f2e0000004200 */
[----:B------:R-:W-:Y:S08]  /*110e0*/  MUFU.EX2 R25, R25 ;  /* 0x0000001900197308 */ /* 0x000ff00000000800 */
[----:B------:R-:W5:Y:S01]  /*110f0*/  MUFU.EX2 R24, R24 ;  /* 0x0000001800187308 */ /* 0x000f620000000800 */
[----:B---3--:R-:W-:Y:S01]  /*11100*/  F2FP.BF16.F32.PACK_AB R4, R26, R29 ;  /* 0x0000001d1a04723e */ /* 0x008fe200000010ff */
[----:B------:R-:W-:-:S04]  /*11110*/  FADD.FTZ R29, R29, R0 ;  /* 0x000000001d1d7221 */ /* 0x000fc80000010000 */
[----:B------:R-:W-:Y:S02]  /*11120*/  FADD.FTZ R26, R26, R29 ;  /* 0x0000001d1a1a7221 */ /* 0x000fe40000010000 */
[----:B------:R-:W3:Y:S08]  /*11130*/  MUFU.EX2 R27, R27 ;  /* 0x0000001b001b7308 */ /* 0x000ef00000000800 */
[----:B------:R-:W-:Y:S01]  /*11140*/  MUFU.EX2 R31, R31 ;  /* 0x0000001f001f7308 */ /* 0x000fe20000000800 */
[----:B-----5:R-:W-:Y:S01]  /*11150*/  F2FP.BF16.F32.PACK_AB R6, R24, R25 ;  /* 0x000000191806723e */ /* 0x020fe200000010ff */
[----:B------:R-:W-:-:S04]  /*11160*/  FADD.FTZ R25, R25, R26 ;  /* 0x0000001a19197221 */ /* 0x000fc80000010000 */
[----:B------:R-:W-:Y:S02]  /*11170*/  FADD.FTZ R24, R24, R25 ;  /* 0x0000001918187221 */ /* 0x000fe40000010000 */
        /* <DEDUP_REMOVED lines=130> */
.L_x_8181:
[----:B------:R-:W1:Y:S02]  /*119a0*/  LDC R6, c[0x0][0x250] ;  /* 0x00009400ff067b82 */ /* 0x000e640000000800 */
[----:B-1----:R-:W-:-:S04]  /*119b0*/  LEA R6, -R6, RZ, 0x6 ;  /* 0x000000ff06067211 */ /* 0x002fc800078e31ff */
[----:B------:R-:W-:-:S07]  /*119c0*/  SHF.R.S32.HI R0, RZ, 0x1f, R6 ;  /* 0x0000001fff007819 */ /* 0x000fce0000011406 */
.L_x_8182:
[C---:B------:R-:W-:Y:S01]  /*119d0*/  LOP3.LUT P2, RZ, R159.reuse, 0x2, RZ, 0xc0, !PT ;  /* 0x000000029fff7812 */ /* 0x040fe2000784c0ff */
[----:B------:R-:W-:Y:S01]  /*119e0*/  IMAD R102, R160, 0x40, R163 ;  /* 0x00000040a0667824 */ /* 0x000fe200078e02a3 */
        /* <DEDUP_REMOVED lines=47> */
[----:B------:R-:W-:Y:S01]  /*11ce0*/  @P2 LEA R108, P1, R104, UR10, 0x1 ;  /* 0x0000000a686c2c11 */ /* 0x000fe2000f8208ff */
[----:B------:R-:W-:Y:S01]  /*11cf0*/  VIADD R0, R102, 0x1 ;  /* 0x0000000166007836 */ /* 0x000fe20000000000 */
[----:B------:R-:W-:Y:S01]  /*11d00*/  @P0 LEA.HI.X R19, R5, R167, R4, 0x1, P4 ;  /* 0x000000a705130211 */ /* 0x000fe200020f0c04 */
[----:B------:R-:W-:Y:S01]  /*11d10*/  @!P2 STS.128 [R156+0xa800], RZ ;  /* 0x00a800ff9c00a388 */ /* 0x000fe20000000c00 */
[----:B------:R-:W-:Y:S01]  /*11d20*/  @P2 LEA.HI.X R109, R104, UR11, R101, 0x1, P1 ;  /* 0x0000000b686d2c11 */ /* 0x000fe200088f0c65 */
[----:B------:R-:W-:Y:S01]  /*11d30*/  IMAD.MOV.U32 R168, RZ, RZ, R126 ;  /* 0x000000ffffa87224 */ /* 0x000fe200078e007e */
[C---:B------:R-:W-:Y:S01]  /*11d40*/  ISETP.GE.AND P1, PT, R0.reuse, R103, PT ;  /* 0x000000670000720c */ /* 0x040fe20003f26270 */
[----:B------:R-:W-:Y:S01]  /*11d50*/  @!PT LDS RZ, [RZ] ;  /* 0x00000000fffff984 */ /* 0x000fe20000000800 */
[----:B------:R-:W-:Y:S01]  /*11d60*/  @!PT LDS RZ, [RZ] ;  /* 0x00000000fffff984 */ /* 0x000fe20000000800 */
[----:B------:R-:W-:Y:S01]  /*11d70*/  @!PT LDS RZ, [RZ] ;  /* 0x00000000fffff984 */ /* 0x000fe20000000800 */
[----:B------:R1:W-:Y:S01]  /*11d80*/  @P0 LDGSTS.E.BYPASS.LTC128B.128 [R156+0x9000], desc[UR6][R14.64] ;  /* 0x090000000e9c0fae */ /* 0x0003e2000b901d46 */
[----:B------:R-:W-:Y:S01]  /*11d90*/  ISETP.GE.AND P6, PT, R0, R124, PT ;  /* 0x0000007c0000720c */ /* 0x000fe20003fc6270 */
        /* <DEDUP_REMOVED lines=120> */
[----:B------:R-:W-:Y:S01]  /*12520*/  HMMA.16816.F32.BF16 R4, R120, R106, R4 ;  /* 0x0000006a7804723c */ /* 0x000fe20000041804 */
[----:B------:R-:W-:Y:S01]  /*12530*/  I2FP.F32.S32 R104, R0 ;  /* 0x0000000000687245 */ /* 0x000fe20000201400 */
[----:B------:R-:W-:-:S04]  /*12540*/  VIADD R105, R102, 0x10 ;  /* 0x0000001066697836 */ /* 0x000fc80000000000 */
[CC--:B------:R-:W-:Y:S01]  /*12550*/  FFMA.FTZ R33, R3.reuse, R104.reuse, R33 ;  /* 0x0000006803217223 */ /* 0x0c0fe20000010021 */
[C---:B------:R-:W-:Y:S02]  /*12560*/  VIADD R106, R102.reuse, 0x8 ;  /* 0x00000008666a7836 */ /* 0x040fe40000000000 */
[C---:B------:R-:W-:Y:S01]  /*12570*/  FFMA.FTZ R0, R3.reuse, R104, R35 ;  /* 0x0000006803007223 */ /* 0x040fe20000010023 */
[----:B------:R-:W-:Y:S01]  /*12580*/  VIADD R104, R102, 0x9 ;  /* 0x0000000966687836 */ /* 0x000fe20000000000 */
[----:B------:R-:W-:Y:S01]  /*12590*/  I2FP.F32.S32 R101, R105 ;  /* 0x0000006900657245 */ /* 0x000fe20000201400 */
[C---:B----4-:R-:W-:Y:S01]  /*125a0*/  HMMA.16816.F32.BF16 R16, R120.reuse, R108, R16 ;  /* 0x0000006c7810723c */ /* 0x050fe20000041810 */
[----:B------:R-:W-:Y:S01]  /*125b0*/  BAR.SYNC.DEFER_BLOCKING 0x0 ;  /* 0x0000000000007b1d */ /* 0x000fe20000010000 */
[C---:B------:R-:W-:Y:S02]  /*125c0*/  ISETP.GE.AND P0, PT, R106.reuse, R103, PT ;  /* 0x000000676a00720c */ /* 0x040fe40003f06270 */
[----:B------:R-:W-:Y:S01]  /*125d0*/  ISETP.GE.AND P4, PT, R106, R124, PT ;  /* 0x0000007c6a00720c */ /* 0x000fe20003f86270 */
[----:B------:R-:W-:Y:S01]  /*125e0*/  FFMA.FTZ R112, R3, R101, R26 ;  /* 0x0000006503707223 */ /* 0x000fe2000001001a */
[----:B------:R-:W-:Y:S01]  /*125f0*/  I2FP.F32.S32 R106, R106 ;  /* 0x0000006a006a7245 */ /* 0x000fe20000201400 */
[----:B------:R-:W-:Y:S01]  /*12600*/  HMMA.16816.F32.BF16 R12, R120, R110, R12 ;  /* 0x0000006e780c723c */ /* 0x000fe2000004180c */
[----:B------:R-:W-:Y:S01]  /*12610*/  FSEL R35, R33, -INF , !P1 ;  /* 0xff80000021237808 */ /* 0x000fe20004800000 */
[----:B------:R-:W-:Y:S01]  /*12620*/  VIADD R26, R102, 0x19 ;  /* 0x00000019661a7836 */ /* 0x000fe20000000000 */
[C---:B------:R-:W-:Y:S01]  /*12630*/  ISETP.GE.AND P5, PT, R104.reuse, R103, PT ;  /* 0x000000676800720c */ /* 0x040fe20003fa6270 */
[----:B------:R-:W-:Y:S01]  /*12640*/  FFMA.FTZ R28, R3, R106, R28 ;  /* 0x0000006a031c7223 */ /* 0x000fe2000001001c */
[----:B------:R-:W-:-:S02]  /*12650*/  ISETP.GE.AND P1, PT, R104, R124, PT ;  /* 0x0000007c6800720c */ /* 0x000fc40003f26270 */
[----:B------:R-:W-:Y:S01]  /*12660*/  I2FP.F32.S32 R104, R104 ;  /* 0x0000006800687245 */ /* 0x000fe20000201400 */
[C---:B------:R-:W-:Y:S01]  /*12670*/  FFMA.FTZ R111, R3.reuse, R101, R24 ;  /* 0x00000065036f7223 */ /* 0x040fe20000010018 */
[----:B------:R-:W-:Y:S01]  /*12680*/  FSEL R33, R28, -INF , !P0 ;  /* 0xff8000001c217808 */ /* 0x000fe20004000000 */
[C---:B------:R-:W-:Y:S01]  /*12690*/  FFMA.FTZ R28, R3.reuse, R106, R30 ;  /* 0x0000006a031c7223 */ /* 0x040fe2000001001e */
[C---:B------:R-:W-:Y:S02]  /*126a0*/  VIADD R30, R102.reuse, 0x11 ;  /* 0x00000011661e7836 */ /* 0x040fe40000000000 */
[CC--:B------:R-:W-:Y:S01]  /*126b0*/  FFMA.FTZ R29, R3.reuse, R104.reuse, R29 ;  /* 0x00000068031d7223 */ /* 0x0c0fe2000001001d */
[----:B------:R-:W-:Y:S01]  /*126c0*/  VIADD R24, R102, 0x18 ;  /* 0x0000001866187836 */ /* 0x000fe20000000000 */
[----:B------:R-:W-:Y:S01]  /*126d0*/  FSEL R0, R0, -INF , !P6 ;  /* 0xff80000000007808 */ /* 0x000fe20007000000 */
[----:B------:R-:W-:Y:S01]  /*126e0*/  FFMA.FTZ R31, R3, R104, R31 ;  /* 0x00000068031f7223 */ /* 0x000fe2000001001f */
[----:B------:R-:W-:-:S02]  /*126f0*/  FSEL R28, R28, -INF , !P4 ;  /* 0xff8000001c1c7808 */ /* 0x000fc40006000000 */
[----:B------:R-:W-:Y:S02]  /*12700*/  FSEL R29, R29, -INF , !P5 ;  /* 0xff8000001d1d7808 */ /* 0x000fe40006800000 */
[CC--:B------:R-:W-:Y:S02]  /*12710*/  ISETP.GE.AND P4, PT, R30.reuse, R103.reuse, PT ;  /* 0x000000671e00720c */ /* 0x0c0fe40003f86270 */
[----:B------:R-:W-:Y:S02]  /*12720*/  ISETP.GE.AND P5, PT, R30, R124, PT ;  /* 0x0000007c1e00720c */ /* 0x000fe40003fa6270 */
[----:B------:R-:W-:Y:S02]  /*12730*/  I2FP.F32.S32 R30, R30 ;  /* 0x0000001e001e7245 */ /* 0x000fe40000201400 */
[----:B------:R-:W-:Y:S02]  /*12740*/  ISETP.GE.AND P6, PT, R105, R103, PT ;  /* 0x000000676900720c */ /* 0x000fe40003fc6270 */
[----:B------:R-:W-:Y:S01]  /*12750*/  FSEL R110, R31, -INF , !P1 ;  /* 0xff8000001f6e7808 */ /* 0x000fe20004800000 */
[C---:B------:R-:W-:Y:S01]  /*12760*/  FFMA.FTZ R109, R3.reuse, R30, R25 ;  /* 0x0000001e036d7223 */ /* 0x040fe20000010019 */
[----:B------:R-:W-:Y:S01]  /*12770*/  I2FP.F32.S32 R25, R24 ;  /* 0x0000001800197245 */ /* 0x000fe20000201400 */
[----:B------:R-:W-:Y:S01]  /*12780*/  FFMA.FTZ R27, R3, R30, R27 ;  /* 0x0000001e031b7223 */ /* 0x000fe2000001001b */
[----:B------:R-:W-:-:S02]  /*12790*/  FSEL R111, R111, -INF , !P6 ;  /* 0xff8000006f6f7808 */ /* 0x000fc40007000000 */
[C---:B------:R-:W-:Y:S01]  /*127a0*/  ISETP.GE.AND P1, PT, R24.reuse, R103, PT ;  /* 0x000000671800720c */ /* 0x040fe20003f26270 */
[CC--:B------:R-:W-:Y:S01]  /*127b0*/  FFMA.FTZ R115, R3.reuse, R25.reuse, R20 ;  /* 0x0000001903737223 */ /* 0x0c0fe20000010014 */
[----:B------:R-:W-:Y:S01]  /*127c0*/  ISETP.GE.AND P6, PT, R24, R124, PT ;  /* 0x0000007c1800720c */ /* 0x000fe20003fc6270 */
[----:B------:R-:W-:Y:S01]  /*127d0*/  FFMA.FTZ R114, R3, R25, R22 ;  /* 0x0000001903727223 */ /* 0x000fe20000010016 */
[----:B------:R-:W-:Y:S01]  /*127e0*/  I2FP.F32.S32 R24, R26 ;  /* 0x0000001a00187245 */ /* 0x000fe20000201400 */
[C---:B------:R-:W-:Y:S01]  /*127f0*/  VIADD R22, R102.reuse, 0x20 ;  /* 0x0000002066167836 */ /* 0x040fe20000000000 */
[----:B------:R-:W-:Y:S01]  /*12800*/  ISETP.GE.AND P0, PT, R105, R124, PT ;  /* 0x0000007c6900720c */ /* 0x000fe20003f06270 */
[----:B------:R-:W-:Y:S01]  /*12810*/  VIADD R20, R102, 0x28 ;  /* 0x0000002866147836 */ /* 0x000fe20000000000 */
[----:B------:R-:W-:Y:S01]  /*12820*/  FSEL R122, R27, -INF , !P5 ;  /* 0xff8000001b7a7808 */ /* 0x000fe20006800000 */
[-C--:B------:R-:W-:Y:S01]  /*12830*/  FFMA.FTZ R21, R3, R24.reuse, R21 ;  /* 0x0000001803157223 */ /* 0x080fe20000010015 */
[----:B------:R-:W-:Y:S01]  /*12840*/  FSEL R115, R115, -INF , !P1 ;  /* 0xff80000073737808 */ /* 0x000fe20004800000 */
[----:B------:R-:W-:Y:S01]  /*12850*/  FFMA.FTZ R23, R3, R24, R23 ;  /* 0x0000001803177223 */ /* 0x000fe20000010017 */
[----:B------:R-:W-:Y:S01]  /*12860*/  FSEL R112, R112, -INF , !P0 ;  /* 0xff80000070707808 */ /* 0x000fe20004000000 */
[----:B------:R-:W-:Y:S01]  /*12870*/  VIADD R24, R102, 0x21 ;  /* 0x0000002166187836 */ /* 0x000fe20000000000 */
[----:B------:R-:W-:-:S02]  /*12880*/  ISETP.GE.AND P5, PT, R22, R103, PT ;  /* 0x000000671600720c */ /* 0x000fc40003fa6270 */
[----:B------:R-:W-:Y:S02]  /*12890*/  ISETP.GE.AND P1, PT, R22, R124, PT ;  /* 0x0000007c1600720c */ /* 0x000fe40003f26270 */
[----:B------:R-:W-:Y:S02]  /*128a0*/  ISETP.GE.AND P0, PT, R26, R103, PT ;  /* 0x000000671a00720c */ /* 0x000fe40003f06270 */
[----:B------:R-:W-:Y:S02]  /*128b0*/  I2FP.F32.S32 R22, R22 ;  /* 0x0000001600167245 */ /* 0x000fe40000201400 */
[----:B------:R-:W-:Y:S02]  /*128c0*/  FSEL R113, R21, -INF , !P0 ;  /* 0xff80000015717808 */ /* 0x000fe40004000000 */
[----:B------:R-:W-:Y:S01]  /*128d0*/  I2FP.F32.S32 R25, R20 ;  /* 0x0000001400197245 */ /* 0x000fe20000201400 */
[C---:B------:R-:W-:Y:S01]  /*128e0*/  FFMA.FTZ R21, R3.reuse, R22, R16 ;  /* 0x0000001603157223 */ /* 0x040fe20000010010 */
[----:B------:R-:W-:Y:S01]  /*128f0*/  I2FP.F32.S32 R16, R24 ;  /* 0x0000001800107245 */ /* 0x000fe20000201400 */
[C---:B------:R-:W-:Y:S01]  /*12900*/  FFMA.FTZ R18, R3.reuse, R22, R18 ;  /* 0x0000001603127223 */ /* 0x040fe20000010012 */
[----:B------:R-:W-:Y:S01]  /*12910*/  FSEL R114, R114, -INF , !P6 ;  /* 0xff80000072727808 */ /* 0x000fe20007000000 */
[C---:B------:R-:W-:Y:S01]  /*12920*/  FFMA.FTZ R22, R3.reuse, R25, R14 ;  /* 0x0000001903167223 */ /* 0x040fe2000001000e */
[----:B------:R-:W-:Y:S01]  /*12930*/  ISETP.GE.AND P6, PT, R24, R103, PT ;  /* 0x000000671800720c */ /* 0x000fe20003fc6270 */
[-C--:B------:R-:W-:Y:S01]  /*12940*/  FFMA.FTZ R17, R3, R16.reuse, R17 ;  /* 0x0000001003117223 */ /* 0x080fe20000010011 */
[----:B------:R-:W-:Y:S01]  /*12950*/  VIADD R14, R102, 0x29 ;  /* 0x00000029660e7836 */ /* 0x000fe20000000000 */
[----:B------:R-:W-:Y:S01]  /*12960*/  FSEL R109, R109, -INF , !P4 ;  /* 0xff8000006d6d7808 */ /* 0x000fe20006000000 */
[----:B------:R-:W-:Y:S01]  /*12970*/  FFMA.FTZ R19, R3, R16, R19 ;  /* 0x0000001003137223 */ /* 0x000fe20000010013 */
[----:B------:R-:W-:Y:S01]  /*12980*/  FSEL R118, R18, -INF , !P1 ;  /* 0xff80000012767808 */ /* 0x000fe20004800000 */
[----:B------:R-:W-:Y:S01]  /*12990*/  VIADD R16, R102, 0x30 ;  /* 0x0000003066107836 */ /* 0x000fe20000000000 */
[----:B------:R-:W-:-:S02]  /*129a0*/  FSEL R117, R17, -INF , !P6 ;  /* 0xff80000011757808 */ /* 0x000fc40007000000 */
[-C--:B------:R-:W-:Y:S02]  /*129b0*/  ISETP.GE.AND P4, PT, R26, R124.reuse, PT ;  /* 0x0000007c1a00720c */ /* 0x080fe40003f86270 */
[C---:B------:R-:W-:Y:S02]  /*129c0*/  ISETP.GE.AND P1, PT, R14.reuse, R103, PT ;  /* 0x000000670e00720c */ /* 0x040fe40003f26270 */
[----:B------:R-:W-:Y:S02]  /*129d0*/  ISETP.GE.AND P6, PT, R14, R124, PT ;  /* 0x0000007c0e00720c */ /* 0x000fe40003fc6270 */
[----:B------:R-:W-:Y:S02]  /*129e0*/  I2FP.F32.S32 R14, R14 ;  /* 0x0000000e000e7245 */ /* 0x000fe40000201400 */
[----:B------:R-:W-:Y:S01]  /*129f0*/  FSEL R120, R23, -INF , !P4 ;  /* 0xff80000017787808 */ /* 0x000fe20006000000 */
[C---:B------:R-:W-:Y:S01]  /*12a00*/  FFMA.FTZ R23, R3.reuse, R25, R12 ;  /* 0x0000001903177223 */ /* 0x040fe2000001000c */
[----:B------:R-:W-:Y:S01]  /*12a10*/  ISETP.GE.AND P0, PT, R24, R124, PT ;  /* 0x0000007c1800720c */ /* 0x000fe20003f06270 */
[-C--:B------:R-:W-:Y:S01]  /*12a20*/  FFMA.FTZ R13, R3, R14.reuse, R13 ;  /* 0x0000000e030d7223 */ /* 0x080fe2000001000d */
[----:B------:R-:W-:Y:S01]  /*12a30*/  ISETP.GE.AND P4, PT, R20, R103, PT ;  /* 0x000000671400720c */ /* 0x000fe20003f86270 */
[----:B------:R-:W-:Y:S01]  /*12a40*/  VIADD R12, R102, 0x31 ;  /* 0x00000031660c7836 */ /* 0x000fe20000000000 */
[----:B------:R-:W-:Y:S01]  /*12a50*/  FSEL R21, R21, -INF , !P5 ;  /* 0xff80000015157808 */ /* 0x000fe20006800000 */
[----:B------:R-:W-:Y:S01]  /*12a60*/  FFMA.FTZ R15, R3, R14, R15 ;  /* 0x0000000e030f7223 */ /* 0x000fe2000001000f */
[----:B------:R-:W-:-:S02]  /*12a70*/  ISETP.GE.AND P5, PT, R20, R124, PT ;  /* 0x0000007c1400720c */ /* 0x000fc40003fa6270 */
[----:B------:R-:W-:Y:S02]  /*12a80*/  I2FP.F32.S32 R17, R16 ;  /* 0x0000001000117245 */ /* 0x000fe40000201400 */
[----:B------:R-:W-:Y:S02]  /*12a90*/  FSEL R20, R19, -INF , !P0 ;  /* 0xff80000013147808 */ /* 0x000fe40004000000 */
[----:B------:R-:W-:Y:S01]  /*12aa0*/  FSEL R23, R23, -INF , !P4 ;  /* 0xff80000017177808 */ /* 0x000fe20006000000 */
[C---:B------:R-:W-:Y:S01]  /*12ab0*/  FFMA.FTZ R8, R3.reuse, R17, R8 ;  /* 0x0000001103087223 */ /* 0x040fe20000010008 */
[C---:B------:R-:W-:Y:S01]  /*12ac0*/  ISETP.GE.AND P0, PT, R16.reuse, R103, PT ;  /* 0x000000671000720c */ /* 0x040fe20003f06270 */
[----:B------:R-:W-:Y:S01]  /*12ad0*/  FFMA.FTZ R10, R3, R17, R10 ;  /* 0x00000011030a7223 */ /* 0x000fe2000001000a */
[----:B------:R-:W-:Y:S02]  /*12ae0*/  ISETP.GE.AND P4, PT, R16, R124, PT ;  /* 0x0000007c1000720c */ /* 0x000fe40003f86270 */
[----:B------:R-:W-:-:S02]  /*12af0*/  FSEL R22, R22, -INF , !P5 ;  /* 0xff80000016167808 */ /* 0x000fc40006800000 */
[----:B------:R-:W-:Y:S02]  /*12b00*/  FSEL R119, R13, -INF , !P1 ;  /* 0xff8000000d777808 */ /* 0x000fe40004800000 */
[C---:B------:R-:W-:Y:S02]  /*12b10*/  ISETP.GE.AND P5, PT, R12.reuse, R103, PT ;  /* 0x000000670c00720c */ /* 0x040fe40003fa6270 */
[----:B------:R-:W-:Y:S02]  /*12b20*/  I2FP.F32.S32 R16, R12 ;  /* 0x0000000c00107245 */ /* 0x000fe40000201400 */
[----:B------:R-:W-:Y:S01]  /*12b30*/  ISETP.GE.AND P1, PT, R12, R124, PT ;  /* 0x0000007c0c00720c */ /* 0x000fe20003f26270 */
[----:B------:R-:W-:Y:S01]  /*12b40*/  VIADD R12, R102, 0x38 ;  /* 0x00000038660c7836 */ /* 0x000fe20000000000 */
[----:B------:R-:W-:Y:S01]  /*12b50*/  FSEL R105, R8, -INF , !P0 ;  /* 0xff80000008697808 */ /* 0x000fe20004000000 */
[CC--:B------:R-:W-:Y:S01]  /*12b60*/  FFMA.FTZ R11, R3.reuse, R16.reuse, R11 ;  /* 0x00000010030b7223 */ /* 0x0c0fe2000001000b */
[----:B------:R-:W-:Y:S01]  /*12b70*/  FSEL R106, R10, -INF , !P4 ;  /* 0xff8000000a6a7808 */ /* 0x000fe20006000000 */
[----:B------:R-:W-:Y:S01]  /*12b80*/  FFMA.FTZ R101, R3, R16, R9 ;  /* 0x0000001003657223 */ /* 0x000fe20000010009 */
[----:B------:R-:W-:Y:S01]  /*12b90*/  I2FP.F32.S32 R8, R12 ;  /* 0x0000000c00087245 */ /* 0x000fe20000201400 */
[----:B------:R-:W-:Y:S01]  /*12ba0*/  VIADD R9, R102, 0x39 ;  /* 0x0000003966097836 */ /* 0x000fe20000000000 */
[----:B------:R-:W-:-:S02]  /*12bb0*/  ISETP.GE.AND P4, PT, R12, R124, PT ;  /* 0x0000007c0c00720c */ /* 0x000fc40003f86270 */
[----:B------:R-:W-:Y:S01]  /*12bc0*/  FSEL R116, R15, -INF , !P6 ;  /* 0xff8000000f747808 */ /* 0x000fe20007000000 */
[----:B------:R-:W-:Y:S01]  /*12bd0*/  FFMA.FTZ R6, R3, R8, R6 ;  /* 0x0000000803067223 */ /* 0x000fe20000010006 */
[----:B------:R-:W-:Y:S02]  /*12be0*/  FSEL R104, R11, -INF , !P1 ;  /* 0xff8000000b687808 */ /* 0x000fe40004800000 */
[C---:B------:R-:W-:Y:S02]  /*12bf0*/  ISETP.GE.AND P6, PT, R102.reuse, R103, PT ;  /* 0x000000676600720c */ /* 0x040fe40003fc6270 */
[----:B------:R-:W-:Y:S02]  /*12c00*/  ISETP.GE.AND P1, PT, R102, R124, PT ;  /* 0x0000007c6600720c */ /* 0x000fe40003f26270 */
[----:B------:R-:W-:Y:S02]  /*12c10*/  I2FP.F32.S32 R11, R102 ;  /* 0x00000066000b7245 */ /* 0x000fe40000201400 */
[----:B------:R-:W-:-:S02]  /*12c20*/  FSEL R102, R6, -INF , !P4 ;  /* 0xff80000006667808 */ /* 0x000fc40006000000 */
[----:B------:R-:W-:Y:S02]  /*12c30*/  ISETP.GT.AND P4, PT, R160, R147, PT ;  /* 0x00000093a000720c */ /* 0x000fe40003f84270 */
[----:B------:R-:W-:Y:S02]  /*12c40*/  FSEL R101, R101, -INF , !P5 ;  /* 0xff80000065657808 */ /* 0x000fe40006800000 */
[-C--:B------:R-:W-:Y:S02]  /*12c50*/  ISETP.GE.AND P0, PT, R12, R103.reuse, PT ;  /* 0x000000670c00720c */ /* 0x080fe40003f06270 */
[----:B------:R-:W-:Y:S01]  /*12c60*/  ISETP.GE.AND P5, PT, R9, R103, PT ;  /* 0x000000670900720c */ /* 0x000fe20003fa6270 */
[C---:B------:R-:W-:Y:S01]  /*12c70*/  FFMA.FTZ R103, R3.reuse, R8, R4 ;  /* 0x0000000803677223 */ /* 0x040fe20000010004 */
[----:B------:R-:W-:Y:S01]  /*12c80*/  I2FP.F32.S32 R4, R9 ;  /* 0x0000000900047245 */ /* 0x000fe20000201400 */
[----:B------:R-:W-:-:S03]  /*12c90*/  FFMA.FTZ R8, R3, R11, R34 ;  /* 0x0000000b03087223 */ /* 0x000fc60000010022 */
[----:B------:R-:W-:Y:S01]  /*12ca0*/  FSEL R103, R103, -INF , !P0 ;  /* 0xff80000067677808 */ /* 0x000fe20004000000 */
[----:B------:R-:W-:Y:S01]  /*12cb0*/  FFMA.FTZ R5, R3, R4, R5 ;  /* 0x0000000403057223 */ /* 0x000fe20000010005 */
[----:B------:R-:W-:Y:S01]  /*12cc0*/  ISETP.GE.AND P0, PT, R9, R124, PT ;  /* 0x0000007c0900720c */ /* 0x000fe20003f06270 */
[C---:B------:R-:W-:Y:S01]  /*12cd0*/  FFMA.FTZ R9, R3.reuse, R11, R32 ;  /* 0x0000000b03097223 */ /* 0x040fe20000010020 */
[----:B------:R-:W-:Y:S01]  /*12ce0*/  FFMA.FTZ R7, R3, R4, R7 ;  /* 0x0000000403077223 */ /* 0x000fe20000010007 */
[----:B------:R-:W-:Y:S02]  /*12cf0*/  FSEL R8, R8, -INF , !P1 ;  /* 0xff80000008087808 */ /* 0x000fe40004800000 */
        /* <DEDUP_REMOVED lines=57> */
[----:B--2---:R-:W-:Y:S02]  /*13090*/  IMAD.IADD R11, R11, 0x1, -R12 ;  /* 0x000000010b0b7824 */ /* 0x004fe400078e0a0c */
[----:B------:R-:W-:-:S03]  /*130a0*/  IMAD.WIDE.U32 R12, R10, R6, RZ ;  /* 0x000000060a0c7225 */ /* 0x000fc600078e00ff */
[----:B------:R-:W-:Y:S02]  /*130b0*/  SHF.R.S32.HI R15, RZ, 0x1f, R11 ;  /* 0x0000001fff0f7819 */ /* 0x000fe4000001140b */
[----:B------:R-:W-:-:S03]  /*130c0*/  IADD3 R13, R13, R7, RZ ;  /* 0x000000070d0d7210 */ /* 0x000fc60007ffe0ff */
[----:B---3--:R-:W-:-:S04]  /*130d0*/  IMAD R6, R15, R4, RZ ;  /* 0x000000040f067224 */ /* 0x008fc800078e02ff */
[C---:B------:R-:W-:Y:S02]  /*130e0*/  IMAD R5, R11.reuse, R5, R6 ;  /* 0x000000050b057224 */ /* 0x040fe400078e0206 */
[----:B------:R-:W-:-:S04]  /*130f0*/  IMAD.WIDE.U32 R10, R11, R4, R12 ;  /* 0x000000040b0a7225 */ /* 0x000fc800078e000c */
[----:B------:R-:W-:Y:S01]  /*13100*/  IMAD.IADD R7, R11, 0x1, R5 ;  /* 0x000000010b077824 */ /* 0x000fe200078e0205 */
[----:B------:R-:W-:Y:S06]  /*13110*/  BRA `(.L_x_8185) ;  /* 0x00000000000c7947 */ /* 0x000fec0003800000 */
.L_x_8184:
[----:B------:R-:W1:Y:S02]  /*13120*/  LDC R10, c[0x0][0x248] ;  /* 0x00009200ff0a7b82 */ /* 0x000e640000000800 */
[----:B-1----:R-:W-:-:S04]  /*13130*/  LEA R10, -R10, RZ, 0x6 ;  /* 0x000000ff0a0a7211 */ /* 0x002fc800078e31ff */
[----:B------:R-:W-:-:S07]  /*13140*/  SHF.R.S32.HI R7, RZ, 0x1f, R10 ;  /* 0x0000001fff077819 */ /* 0x000fce000001140a */
.L_x_8185:
        /* <DEDUP_REMOVED lines=21> */
[-C--:B------:R-:W-:Y:S01]  /*132a0*/  @P2 LEA R24, P0, R4, R158.reuse, 0x1 ;  /* 0x0000009e04182211 */ /* 0x080fe200078008ff */
[----:B------:R-:W-:Y:S01]  /*132b0*/  @!P1 IMAD.X R7, R148, 0x1, R7, P5 ;  /* 0x0000000194079824 */ /* 0x000fe200028e0607 */
[-C--:B------:R-:W-:Y:S01]  /*132c0*/  @!P1 LEA R26, P5, R4, R158.reuse, 0x1 ;  /* 0x0000009e041a9211 */ /* 0x080fe200078a08ff */
        /* <DEDUP_REMOVED lines=45> */
.L_x_8183:
        /* <DEDUP_REMOVED lines=44> */
[----:B------:R-:W-:Y:S02]  /*13860*/  FSEL R108, R108, RZ, P1 ;  /* 0x000000ff6c6c7208 */ /* 0x000fe40000800000 */
[----:B------:R-:W-:-:S03]  /*13870*/  FSETP.NEU.FTZ.AND P0, PT, R26, -INF , PT ;  /* 0xff8000001a00780b */ /* 0x000fc60003f1d000 */
[--C-:B------:R-:W-:Y:S01]  /*13880*/  FFMA.FTZ R30, R35, UR8, -R108.reuse ;  /* 0x00000008231e7c23 */ /* 0x100fe2000801086c */
[C---:B------:R-:W-:Y:S01]  /*13890*/  FMUL.FTZ R35, R26.reuse, UR8 ;  /* 0x000000081a237c20 */ /* 0x040fe20008410000 */
[--C-:B------:R-:W-:Y:S01]  /*138a0*/  FFMA.FTZ R32, R9, UR8, -R108.reuse ;  /* 0x0000000809207c23 */ /* 0x100fe2000801086c */
[--C-:B------:R-:W-:Y:S01]  /*138b0*/  FFMA.FTZ R25, R33, UR8, -R108.reuse ;  /* 0x0000000821197c23 */ /* 0x100fe2000801086c */
[----:B------:R-:W-:Y:S01]  /*138c0*/  FSEL R33, R27, RZ, P1 ;  /* 0x000000ff1b217208 */ /* 0x000fe20000800000 */
[--C-:B------:R-:W-:Y:S01]  /*138d0*/  FFMA.FTZ R24, R29, UR8, -R108.reuse ;  /* 0x000000081d187c23 */ /* 0x100fe2000801086c */
[----:B------:R-:W-:Y:S01]  /*138e0*/  FSEL R35, R35, RZ, P0 ;  /* 0x000000ff23237208 */ /* 0x000fe20000000000 */
[----:B------:R-:W-:Y:S01]  /*138f0*/  MUFU.EX2 R30, R30 ;  /* 0x0000001e001e7308 */ /* 0x000fe20000000800 */
        /* <DEDUP_REMOVED lines=8> */
[----:B------:R-:W-:Y:S01]  /*13980*/  FMUL.FTZ R33, R33, UR8 ;  /* 0x0000000821217c20 */ /* 0x000fe20008410000 */
[--C-:B------:R-:W-:Y:S01]  /*13990*/  FFMA.FTZ R29, R110, UR8, -R35.reuse ;  /* 0x000000086e1d7c23 */ /* 0x100fe20008010823 */
[----:B------:R-:W-:Y:S01]  /*139a0*/  FMUL.FTZ R2, R2, UR8 ;  /* 0x0000000802027c20 */ /* 0x000fe20008410000 */
        /* <DEDUP_REMOVED lines=27> */
[----:B------:R-:W-:Y:S01]  /*13b60*/  FFMA.FTZ R108, R107, UR8, -R108 ;  /* 0x000000086b6c7c23 */ /* 0x000fe2000801086c */
        /* <DEDUP_REMOVED lines=78> */
[C---:B-1----:R-:W-:Y:S01]  /*14050*/  HMMA.16816.F32.BF16 R44, R4.reuse, R8, R44 ;  /* 0x00000008042c723c */ /* 0x042fe2000004182c */
[----:B------:R-:W1:Y:S01]  /*14060*/  MUFU.EX2 R110, R110 ;  /* 0x0000006e006e7308 */ /* 0x000e620000000800 */
[-C--:B------:R-:W-:Y:S01]  /*14070*/  FMUL.FTZ R82, R82, R2.reuse ;  /* 0x0000000252527220 */ /* 0x080fe20000410000 */
[-C--:B------:R-:W-:Y:S01]  /*14080*/  FMUL.FTZ R83, R83, R2.reuse ;  /* 0x0000000253537220 */ /* 0x080fe20000410000 */
[----:B------:R-:W-:Y:S01]  /*14090*/  FFMA.FTZ R33, R165, R33, R32 ;  /* 0x00000021a5217223 */ /* 0x000fe20000010020 */
[----:B------:R-:W-:Y:S01]  /*140a0*/  FFMA.FTZ R31, R166, R2, R31 ;  /* 0x00000002a61f7223 */ /* 0x000fe2000001001f */
[C---:B------:R-:W-:Y:S01]  /*140b0*/  HMMA.16816.F32.BF16 R48, R4.reuse, R10, R48 ;  /* 0x0000000a0430723c */ /* 0x040fe20000041830 */
[----:B------:R-:W3:Y:S01]  /*140c0*/  LDSM.16.MT88.4 R8, [R140+0xa000] ;  /* 0x00a000008c08783b */ /* 0x000ee20000004200 */
[----:B------:R-:W-:Y:S01]  /*140d0*/  FADD.FTZ R30, R30, R33 ;  /* 0x000000211e1e7221 */ /* 0x000fe20000010000 */
[----:B------:R-:W-:Y:S01]  /*140e0*/  MUFU.EX2 R100, R100 ;  /* 0x0000006400647308 */ /* 0x000fe20000000800 */
[----:B------:R-:W-:Y:S01]  /*140f0*/  FADD.FTZ R31, R0, R31 ;  /* 0x0000001f001f7221 */ /* 0x000fe20000010000 */
[----:B------:R-:W-:Y:S01]  /*14100*/  MOV R2, R26 ;  /* 0x0000001a00027202 */ /* 0x000fe20000000f00 */
[----:B--2---:R-:W-:Y:S01]  /*14110*/  HMMA.16816.F32.BF16 R52, R4, R12, R52 ;  /* 0x0000000c0434723c */ /* 0x004fe20000041834 */
[----:B------:R-:W-:Y:S01]  /*14120*/  FADD.FTZ R25, R25, R30 ;  /* 0x0000001e19197221 */ /* 0x000fe20000010000 */
[----:B------:R-:W-:-:S03]  /*14130*/  FADD.FTZ R28, R28, R31 ;  /* 0x0000001f1c1c7221 */ /* 0x000fc60000010000 */
[----:B------:R-:W-:Y:S01]  /*14140*/  MUFU.EX2 R109, R109 ;  /* 0x0000006d006d7308 */ /* 0x000fe20000000800 */
[----:B------:R-:W-:Y:S01]  /*14150*/  HMMA.16816.F32.BF16 R56, R4, R14, R56 ;  /* 0x0000000e0438723c */ /* 0x000fe20000041838 */
[----:B------:R-:W2:Y:S01]  /*14160*/  LDSM.16.MT88.4 R12, [R138+0xa000] ;  /* 0x00a000008a0c783b */ /* 0x000ea20000004200 */
[----:B------:R-:W-:Y:S01]  /*14170*/  FADD.FTZ R24, R24, R25 ;  /* 0x0000001918187221 */ /* 0x000fe20000010000 */
[----:B------:R-:W-:-:S04]  /*14180*/  FADD.FTZ R29, R29, R28 ;  /* 0x0000001c1d1d7221 */ /* 0x000fc80000010000 */
[----:B------:R-:W-:Y:S08]  /*14190*/  MUFU.EX2 R112, R112 ;  /* 0x0000007000707308 */ /* 0x000ff00000000800 */
[----:B------:R-:W4:Y:S08]  /*141a0*/  MUFU.EX2 R115, R115 ;  /* 0x0000007300737308 */ /* 0x000f300000000800 */
[----:B------:R-:W-:Y:S01]  /*141b0*/  MUFU.EX2 R114, R114 ;  /* 0x0000007200727308 */ /* 0x000fe20000000800 */
[C---:B---3--:R-:W-:Y:S07]  /*141c0*/  HMMA.16816.F32.BF16 R60, R4.reuse, R8, R60 ;  /* 0x00000008043c723c */ /* 0x048fee000004183c */
[----:B------:R-:W3:Y:S01]  /*141d0*/  MUFU.EX2 R113, R113 ;  /* 0x0000007100717308 */ /* 0x000ee20000000800 */
[C---:B------:R-:W-:Y:S01]  /*141e0*/  HMMA.16816.F32.BF16 R64, R4.reuse, R10, R64 ;  /* 0x0000000a0440723c */ /* 0x040fe20000041840 */
[----:B------:R-:W5:Y:S06]  /*141f0*/  LDSM.16.MT88.4 R8, [R137+0xa000] ;  /* 0x00a000008908783b */ /* 0x000f6c0000004200 */
[----:B------:R-:W-:Y:S01]  /*14200*/  MUFU.EX2 R121, R121 ;  /* 0x0000007900797308 */ /* 0x000fe20000000800 */
[C---:B--2---:R-:W-:Y:S06]  /*14210*/  HMMA.16816.F32.BF16 R68, R4.reuse, R12, R68 ;  /* 0x0000000c0444723c */ /* 0x044fec0000041844 */
[C---:B------:R-:W-:Y:S01]  /*14220*/  HMMA.16816.F32.BF16 R72, R4.reuse, R14, R72 ;  /* 0x0000000e0448723c */ /* 0x040fe20000041848 */
[----:B------:R-:W2:Y:S01]  /*14230*/  LDSM.16.MT88.4 R12, [R136+0xa000] ;  /* 0x00a00000880c783b */ /* 0x000ea20000004200 */
[----:B------:R-:W3:Y:S08]  /*14240*/  MUFU.EX2 R122, R122 ;  /* 0x0000007a007a7308 */ /* 0x000ef00000000800 */
[----:B------:R-:W-:Y:S08]  /*14250*/  MUFU.EX2 R117, R117 ;  /* 0x0000007500757308 */ /* 0x000ff00000000800 */
[----:B------:R-:W-:Y:S08]  /*14260*/  MUFU.EX2 R120, R120 ;  /* 0x0000007800787308 */ /* 0x000ff00000000800 */
[----:B------:R-:W-:Y:S01]  /*14270*/  MUFU.EX2 R118, R118 ;  /* 0x0000007600767308 */ /* 0x000fe20000000800 */
[C---:B-----5:R-:W-:Y:S07]  /*14280*/  HMMA.16816.F32.BF16 R88, R4.reuse, R8, R88 ;  /* 0x000000080458723c */ /* 0x060fee0000041858 */
[----:B------:R-:W5:Y:S01]  /*14290*/  MUFU.EX2 R123, R123 ;  /* 0x0000007b007b7308 */ /* 0x000f620000000800 */
[C---:B------:R-:W-:Y:S01]  /*142a0*/  HMMA.16816.F32.BF16 R76, R4.reuse, R10, R76 ;  /* 0x0000000a044c723c */ /* 0x040fe2000004184c */
[----:B------:R-:W5:Y:S05]  /*142b0*/  LDSM.16.MT88.4 R8, [R138+0x8800] ;  /* 0x008800008a08783b */ /* 0x000f6a0000004200 */
[C---:B--2---:R-:W-:Y:S01]  /*142c0*/  HMMA.16816.F32.BF16 R84, R4.reuse, R12, R84 ;  /* 0x0000000c0454723c */ /* 0x044fe20000041854 */
[----:B------:R-:W-:Y:S05]  /*142d0*/  MUFU.EX2 R119, R119 ;  /* 0x0000007700777308 */ /* 0x000fea0000000800 */
[----:B------:R-:W-:Y:S01]  /*142e0*/  HMMA.16816.F32.BF16 R80, R4, R14, R80 ;  /* 0x0000000e0450723c */ /* 0x000fe20000041850 */
[----:B------:R-:W2:Y:S02]  /*142f0*/  LDSM.16.MT88.4 R12, [R137+0x8800] ;  /* 0x00880000890c783b */ /* 0x000ea40000004200 */
[----:B------:R-:W2:Y:S04]  /*14300*/  MUFU.EX2 R116, R116 ;  /* 0x0000007400747308 */ /* 0x000ea80000000800 */
[----:B-1----:R-:W-:-:S02]  /*14310*/  F2FP.BF16.F32.PACK_AB R4, R110, R111 ;  /* 0x0000006f6e04723e */ /* 0x002fc400000010ff */
[----:B----4-:R-:W-:Y:S01]  /*14320*/  F2FP.BF16.F32.PACK_AB R5, R115, R112 ;  /* 0x000000707305723e */ /* 0x010fe200000010ff */
[----:B------:R-:W-:Y:S01]  /*14330*/  FADD.FTZ R112, R112, R29 ;  /* 0x0000001d70707221 */ /* 0x000fe20000010000 */
[----:B------:R-:W-:Y:S01]  /*14340*/  F2FP.BF16.F32.PACK_AB R6, R109, R100 ;  /* 0x000000646d06723e */ /* 0x000fe200000010ff */
[----:B------:R-:W-:Y:S01]  /*14350*/  MUFU.EX2 R105, R105 ;  /* 0x0000006900697308 */ /* 0x000fe20000000800 */
[----:B---3--:R-:W-:Y:S01]  /*14360*/  F2FP.BF16.F32.PACK_AB R7, R113, R114 ;  /* 0x000000727107723e */ /* 0x008fe200000010ff */
[----:B------:R-:W-:-:S04]  /*14370*/  FADD.FTZ R115, R115, R112 ;  /* 0x0000007073737221 */ /* 0x000fc80000010000 */
[----:B------:R-:W-:Y:S02]  /*14380*/  FADD.FTZ R114, R114, R115 ;  /* 0x0000007372727221 */ /* 0x000fe40000010000 */
[----:B------:R-:W-:Y:S01]  /*14390*/  HMMA.16816.F32.BF16 R96, R4, R16, R96 ;  /* 0x000000100460723c */ /* 0x000fe20000041860 */
[----:B------:R-:W1:Y:S01]  /*143a0*/  MUFU.EX2 R124, R124 ;  /* 0x0000007c007c7308 */ /* 0x000e620000000800 */
[----:B------:R-:W-:-:S04]  /*143b0*/  FADD.FTZ R113, R113, R114 ;  /* 0x0000007271717221 */ /* 0x000fc80000010000 */
[C---:B------:R-:W-:Y:S01]  /*143c0*/  HMMA.16816.F32.BF16 R92, R4.reuse, R18, R92 ;  /* 0x00000012045c723c */ /* 0x040fe2000004185c */
[----:B------:R-:W3:Y:S02]  /*143d0*/  LDSM.16.MT88.4 R16, [R140+0xa800] ;  /* 0x00a800008c10783b */ /* 0x000ee40000004200 */
[----:B------:R-:W-:Y:S03]  /*143e0*/  MUFU.EX2 R101, R101 ;  /* 0x0000006500657308 */ /* 0x000fe60000000800 */
[C---:B-----5:R-:W-:Y:S05]  /*143f0*/  HMMA.16816.F32.BF16 R36, R4.reuse, R8, R36 ;  /* 0x000000080424723c */ /* 0x060fea0000041824 */
[----:B------:R-:W-:Y:S01]  /*14400*/  MUFU.EX2 R108, R108 ;  /* 0x0000006c006c7308 */ /* 0x000fe20000000800 */
[C---:B------:R-:W-:Y:S01]  /*14410*/  HMMA.16816.F32.BF16 R40, R4.reuse, R10, R40 ;  /* 0x0000000a0428723c */ /* 0x040fe20000041828 */
[----:B------:R-:W4:Y:S05]  /*14420*/  LDSM.16.MT88.4 R8, [R136+0x8800] ;  /* 0x008800008808783b */ /* 0x000f2a0000004200 */
[C---:B--2---:R-:W-:Y:S01]  /*14430*/  HMMA.16816.F32.BF16 R44, R4.reuse, R12, R44 ;  /* 0x0000000c042c723c */ /* 0x044fe2000004182c */
[----:B------:R-:W-:Y:S05]  /*14440*/  MUFU.EX2 R103, R103 ;  /* 0x0000006700677308 */ /* 0x000fea0000000800 */
[C---:B------:R-:W-:Y:S01]  /*14450*/  HMMA.16816.F32.BF16 R48, R4.reuse, R14, R48 ;  /* 0x0000000e0430723c */ /* 0x040fe20000041830 */
[----:B------:R-:W2:Y:S02]  /*14460*/  LDSM.16.MT88.4 R12, [R138+0xa800] ;  /* 0x00a800008a0c783b */ /* 0x000ea40000004200 */
[----:B------:R-:W5:Y:S08]  /*14470*/  MUFU.EX2 R104, R104 ;  /* 0x0000006800687308 */ /* 0x000f700000000800 */
[----:B------:R-:W-:Y:S01]  /*14480*/  MUFU.EX2 R102, R102 ;  /* 0x0000006600667308 */ /* 0x000fe20000000800 */
[C---:B---3--:R-:W-:Y:S07]  /*14490*/  HMMA.16816.F32.BF16 R60, R4.reuse, R16, R60 ;  /* 0x00000010043c723c */ /* 0x048fee000004183c */
[----:B------:R-:W3:Y:S01]  /*144a0*/  MUFU.EX2 R35, R35 ;  /* 0x0000002300237308 */ /* 0x000ee20000000800 */
[C---:B------:R-:W-:Y:S01]  /*144b0*/  HMMA.16816.F32.BF16 R64, R4.reuse, R18, R64 ;  /* 0x000000120440723c */ /* 0x040fe20000041840 */
[----:B------:R-:W-:Y:S05]  /*144c0*/  LDSM.16.MT88.4 R16, [R137+0x9000] ;  /* 0x009000008910783b */ /* 0x000fea0000004200 */
        /* <DEDUP_REMOVED lines=11> */
[----:B------:R-:W2:Y:S06]  /*14580*/  LDSM.16.MT88.4 R12, [R136+0x9000] ;  /* 0x00900000880c783b */ /* 0x000eac0000004200 */
[----:B------:R-:W-:-:S02]  /*14590*/  F2FP.BF16.F32.PACK_AB R4, R122, R121 ;  /* 0x000000797a04723e */ /* 0x000fc400000010ff */
[----:B------:R-:W-:Y:S02]  /*145a0*/  F2FP.BF16.F32.PACK_AB R5, R123, R118 ;  /* 0x000000767b05723e */ /* 0x000fe400000010ff */
[----:B------:R-:W-:Y:S02]  /*145b0*/  F2FP.BF16.F32.PACK_AB R6, R120, R117 ;  /* 0x000000757806723e */ /* 0x000fe400000010ff */
[----:B------:R-:W-:-:S07]  /*145c0*/  F2FP.BF16.F32.PACK_AB R7, R116, R119 ;  /* 0x000000777407723e */ /* 0x000fce00000010ff */
[C---:B------:R-:W-:Y:S06]  /*145d0*/  HMMA.16816.F32.BF16 R44, R4.reuse, R16, R44 ;  /* 0x00000010042c723c */ /* 0x040fec000004182c */
        /* <DEDUP_REMOVED lines=13> */
[----:B------:R-:W-:Y:S05]  /*146b0*/  LDSM.16.MT88.4 R16, [R137+0x9800] ;  /* 0x009800008910783b */ /* 0x000fea0000004200 */
[C---:B----4-:R-:W-:Y:S06]  /*146c0*/  HMMA.16816.F32.BF16 R60, R4.reuse, R8, R60 ;  /* 0x00000008043c723c */ /* 0x050fec000004183c */
[C---:B------:R-:W-:Y:S01]  /*146d0*/  HMMA.16816.F32.BF16 R64, R4.reuse, R10, R64 ;  /* 0x0000000a0440723c */ /* 0x040fe20000041840 */
[----:B------:R-:W1:Y:S05]  /*146e0*/  LDSM.16.MT88.4 R8, [R140+0x9800] ;  /* 0x009800008c08783b */ /* 0x000e6a0000004200 */
        /* <DEDUP_REMOVED lines=8> */
[----:B------:R-:W-:Y:S02]  /*14770*/  F2FP.BF16.F32.PACK_AB R6, R108, R101 ;  /* 0x000000656c06723e */ /* 0x000fe400000010ff */
[----:B---3--:R-:W-:-:S07]  /*14780*/  F2FP.BF16.F32.PACK_AB R7, R35, R102 ;  /* 0x000000662307723e */ /* 0x008fce00000010ff */
        /* <DEDUP_REMOVED lines=23> */
[----:B------:R-:W-:Y:S01]  /*14900*/  FADD.FTZ R121, R121, R0 ;  /* 0x0000000079797221 */ /* 0x000fe20000010000 */
[----:B------:R-:W-:-:S03]  /*14910*/  FADD.FTZ R0, R118, R113 ;  /* 0x0000007176007221 */ /* 0x000fc60000010000 */
        /* <DEDUP_REMOVED lines=15> */
[----:B------:R-:W-:-:S11]  /*14a10*/  FADD.FTZ R166, R35, R102 ;  /* 0x0000006623a67221 */ /* 0x000fd60000010000 */
.L_x_8180:
        /* <DEDUP_REMOVED lines=12> */
.L_x_8190:
        /* <DEDUP_REMOVED lines=70> */
.L_x_8187:
        /* <DEDUP_REMOVED lines=9> */
[----:B------:R-:W-:Y:S01]  /*14fd0*/  @P4 LDGSTS.E.BYPASS.LTC128B.128 [R156+0x8000], desc[UR6][R170.64] ;  /* 0x08000000aa9c4fae */ /* 0x000fe2000b901d46 */
[----:B------:R-:W-:Y:S02]  /*14fe0*/  IADD3 R0, P1, R151, R169, RZ ;  /* 0x000000a997007210 */ /* 0x000fe40007f3e0ff */
[CCC-:B------:R-:W-:Y:S01]  /*14ff0*/  @P4 LEA.HI.X R177, R169.reuse, R167.reuse, R2.reuse, 0x1, P5 ;  /* 0x000000a7a9b14211 */ /* 0x1c0fe200028f0c02 */
[----:B------:R-:W-:Y:S01]  /*15000*/  @!P4 STS.128 [R156+0x8000], RZ ;  /* 0x008000ff9c00c388 */ /* 0x000fe20000000c00 */
[-CC-:B------:R-:W-:Y:S01]  /*15010*/  @P2 LEA.HI.X R173, R169, R167.reuse, R2.reuse, 0x1, P0 ;  /* 0x000000a7a9ad2211 */ /* 0x180fe200000f0c02 */
[----:B------:R-:W-:Y:S01]  /*15020*/  IMAD.X R175, R150, 0x1, R2, P1 ;  /* 0x0000000196af7824 */ /* 0x000fe200008e0602 */
[C---:B------:R-:W-:Y:S01]  /*15030*/  @P4 LEA R180, P6, R0.reuse, R168, 0x1 ;  /* 0x000000a800b44211 */ /* 0x040fe200078c08ff */
[----:B------:R-:W-:Y:S01]  /*15040*/  @!PT LDS RZ, [RZ] ;  /* 0x00000000fffff984 */ /* 0x000fe20000000800 */
[----:B------:R-:W-:Y:S01]  /*15050*/  @!PT LDS RZ, [RZ] ;  /* 0x00000000fffff984 */ /* 0x000fe20000000800 */
[----:B------:R-:W-:Y:S01]  /*15060*/  @!PT LDS RZ, [RZ] ;  /* 0x00000000fffff984 */ /* 0x000fe20000000800 */
[----:B------:R-:W-:Y:S01]  /*15070*/  @P2 LDGSTS.E.BYPASS.LTC128B.128 [R156+0xa000], desc[UR6][R170.64+0x80] ;  /* 0x0a000080aa9c2fae */ /* 0x000fe2000b901d46 */
[----:B------:R-:W-:Y:S02]  /*15080*/  IADD3 R169, P0, R151, R0, RZ ;  /* 0x0000000097a97210 */ /* 0x000fe40007f1e0ff */
[CCC-:B------:R-:W-:Y:S01]  /*15090*/  @P4 LEA.HI.X R181, R0.reuse, R167.reuse, R175.reuse, 0x1, P6 ;  /* 0x000000a700b54211 */ /* 0x1c0fe200030f0caf */
[----:B------:R-:W-:Y:S01]  /*150a0*/  @!P2 STS.128 [R156+0xa000], RZ ;  /* 0x00a000ff9c00a388 */ /* 0x000fe20000000c00 */
[-C--:B------:R-:W-:Y:S01]  /*150b0*/  @P2 LEA R174, P1, R0, R168.reuse, 0x1 ;  /* 0x000000a800ae2211 */ /* 0x080fe200078208ff */
[--C-:B------:R-:W-:Y:S01]  /*150c0*/  IMAD.X R2, R150, 0x1, R175.reuse, P0 ;  /* 0x0000000196027824 */ /* 0x100fe200000e06af */
[CC--:B------:R-:W-:Y:S01]  /*150d0*/  @P4 LEA R178, P5, R169.reuse, R168.reuse, 0x1 ;  /* 0x000000a8a9b24211 */ /* 0x0c0fe200078a08ff */
[----:B------:R-:W-:Y:S01]  /*150e0*/  @!PT LDS RZ, [RZ] ;  /* 0x00000000fffff984 */ /* 0x000fe20000000800 */
[----:B------:R-:W-:Y:S01]  /*150f0*/  @!PT LDS RZ, [RZ] ;  /* 0x00000000fffff984 */ /* 0x000fe20000000800 */
[----:B------:R-:W-:Y:S01]  /*15100*/  @!PT LDS RZ, [RZ] ;  /* 0x00000000fffff984 */ /* 0x000fe20000000800 */
[----:B------:R-:W-:Y:S01]  /*15110*/  @P4 LDGSTS.E.BYPASS.LTC128B.128 [R156+0x8800], desc[UR6][R176.64] ;  /* 0x08800000b09c4fae */ /* 0x000fe2000b901d46 */
[-C--:B------:R-:W-:Y:S02]  /*15120*/  @P2 LEA.HI.X R175, R0, R167.reuse, R175, 0x1, P1 ;  /* 0x000000a700af2211 */ /* 0x080fe400008f0caf */
[CCC-:B------:R-:W-:Y:S01]  /*15130*/  @P4 LEA.HI.X R179, R169.reuse, R167.reuse, R2.reuse, 0x1, P5 ;  /* 0x000000a7a9b34211 */ /* 0x1c0fe200028f0c02 */
[----:B------:R-:W-:Y:S01]  /*15140*/  @!P4 STS.128 [R156+0x8800], RZ ;  /* 0x008800ff9c00c388 */ /* 0x000fe20000000c00 */
[C---:B------:R-:W-:Y:S03]  /*15150*/  @P2 LEA R168, P0, R169.reuse, R168, 0x1 ;  /* 0x000000a8a9a82211 */ /* 0x040fe600078008ff */
[----:B------:R-:W-:Y:S01]  /*15160*/  @!PT LDS RZ, [RZ] ;  /* 0x00000000fffff984 */ /* 0x000fe20000000800 */
[----:B------:R-:W-:Y:S01]  /*15170*/  @!PT LDS RZ, [RZ] ;  /* 0x00000000fffff984 */ /* 0x000fe20000000800 */
[----:B------:R-:W-:Y:S01]  /*15180*/  @!PT LDS RZ, [RZ] ;  /* 0x00000000fffff984 */ /* 0x000fe20000000800 */
[----:B------:R-:W-:Y:S01]  /*15190*/  @P2 LDGSTS.E.BYPASS.LTC128B.128 [R156+0xa800], desc[UR6][R172.64+0x80] ;  /* 0x0a800080ac9c2fae */ /* 0x000fe2000b901d46 */
[----:B------:R-:W-:Y:S01]  /*151a0*/  @P2 LEA.HI.X R169, R169, R167, R2, 0x1, P0 ;  /* 0x000000a7a9a92211 */ /* 0x000fe200000f0c02 */
[----:B------:R-:W-:Y:S01]  /*151b0*/  IMAD.MOV.U32 R167, RZ, RZ, R171 ;  /* 0x000000ffffa77224 */ /* 0x000fe200078e00ab */
[----:B------:R-:W-:Y:S01]  /*151c0*/  ISETP.GT.AND P0, PT, R160, R147, PT ;  /* 0x00000093a000720c */ /* 0x000fe20003f04270 */
        /* <DEDUP_REMOVED lines=27> */
[----:B------:R-:W1:Y:S04]  /*15380*/  LDSM.16.M88.4 R120, [R145+0x5800] ;  /* 0x005800009178783b */ /* 0x000e680000000200 */
        /* <DEDUP_REMOVED lines=147> */
[-C--:B------:R-:W-:Y:S01]  /*15cc0*/  LEA R116, P1, R105, R154.reuse, 0x2 ;  /* 0x0000009a69747211 */ /* 0x080fe200078210ff */
[----:B------:R-:W1:Y:S01]  /*15cd0*/  LDC.64 R106, c[0x0][0x248] ;  /* 0x00009200ff6a7b82 */ /* 0x000e620000000a00 */
        /* <DEDUP_REMOVED lines=20> */
.L_x_8189:
        /* <DEDUP_REMOVED lines=63> */
.L_x_8188:
[----:B------:R-:W-:Y:S01]  /*16210*/  LEA R0, R160, R163, 0x6 ;  /* 0x000000a3a0007211 */ /* 0x000fe200078e30ff */
[----:B-1----:R-:W-:Y:S03]  /*16220*/  LDSM.16.MT88.4 R112, [R137+0x8000] ;  /* 0x008000008970783b */ /* 0x002fe60000004200 */
        /* <DEDUP_REMOVED lines=23> */
[----:B------:R-:W-:Y:S01]  /*163a0*/  IADD3 R105, R0, 0x20, RZ ;  /* 0x0000002000697810 */ /* 0x000fe20007ffe0ff */
[C---:B------:R-:W-:Y:S01]  /*163b0*/  FFMA.FTZ R15, R3.reuse, R100, R15 ;  /* 0x00000064030f7223 */ /* 0x040fe2000001000f */
[----:B------:R-:W-:Y:S01]  /*163c0*/  I2FP.F32.S32 R2, R2 ;  /* 0x0000000200027245 */ /* 0x000fe20000201400 */
[C---:B------:R-:W-:Y:S01]  /*163d0*/  FFMA.FTZ R13, R3.reuse, R100, R13 ;  /* 0x00000064030d7223 */ /* 0x040fe2000001000d */
[----:B------:R-:W-:Y:S02]  /*163e0*/  I2FP.F32.S32 R107, R107 ;  /* 0x0000006b006b7245 */ /* 0x000fe40000201400 */
[----:B------:R-:W-:Y:S01]  /*163f0*/  FMNMX.FTZ R102, R6, R103, !PT ;  /* 0x0000006706667209 */ /* 0x000fe20007810000 */
[CC--:B------:R-:W-:Y:S01]  /*16400*/  FFMA.FTZ R19, R3.reuse, R2.reuse, R19 ;  /* 0x0000000203137223 */ /* 0x0c0fe20000010013 */
[----:B------:R-:W-:Y:S01]  /*16410*/  IADD3 R100, R0, 0x21, RZ ;  /* 0x0000002100647810 */ /* 0x000fe20007ffe0ff */
[C---:B------:R-:W-:Y:S01]  /*16420*/  FFMA.FTZ R17, R3.reuse, R2, R17 ;  /* 0x0000000203117223 */ /* 0x040fe20000010011 */
[----:B------:R-:W-:Y:S01]  /*16430*/  I2FP.F32.S32 R105, R105 ;  /* 0x0000006900697245 */ /* 0x000fe20000201400 */
[C---:B------:R-:W-:Y:S01]  /*16440*/  FFMA.FTZ R18, R3.reuse, R107, R18 ;  /* 0x0000006b03127223 */ /* 0x040fe20000010012 */
[----:B------:R-:W-:Y:S01]  /*16450*/  FMNMX.FTZ R2, R4, R101, !PT ;  /* 0x0000006504027209 */ /* 0x000fe20007810000 */
[C---:B------:R-:W-:Y:S01]  /*16460*/  FFMA.FTZ R16, R3.reuse, R107, R16 ;  /* 0x0000006b03107223 */ /* 0x040fe20000010010 */
        /* <DEDUP_REMOVED lines=21> */
[----:B------:R-:W-:Y:S01]  /*165c0*/  IADD3 R104, R0, 0x28, RZ ;  /* 0x0000002800687810 */ /* 0x000fe20007ffe0ff */
[----:B------:R-:W-:Y:S01]  /*165d0*/  FFMA.FTZ R28, R3, R105, R28 ;  /* 0x00000069031c7223 */ /* 0x000fe2000001001c */
        /* <DEDUP_REMOVED lines=8> */
[----:B------:R-:W-:Y:S01]  /*16660*/  FMNMX.FTZ R2, R22, R107, !PT ;  /* 0x0000006b16027209 */ /* 0x000fe20007810000 */
[----:B------:R-:W-:Y:S01]  /*16670*/  FFMA.FTZ R26, R3, R104, R26 ;  /* 0x00000068031a7223 */ /* 0x000fe2000001001a */
[----:B------:R-:W-:Y:S02]  /*16680*/  FMNMX.FTZ R105, R21, R102, !PT ;  /* 0x0000006615697209 */ /* 0x000fe40007810000 */
[----:B------:R-:W-:Y:S02]  /*16690*/  FMNMX.FTZ R107, R23, R2, !PT ;  /* 0x00000002176b7209 */ /* 0x000fe40007810000 */
[----:B------:R-:W-:Y:S02]  /*166a0*/  IADD3 R100, R0, 0x31, RZ ;  /* 0x0000003100647810 */ /* 0x000fe40007ffe0ff */
[----:B------:R-:W-:Y:S02]  /*166b0*/  FMNMX.FTZ R102, R24, R105, !PT ;  /* 0x0000006918667209 */ /* 0x000fe40007810000 */
[----:B------:R-:W-:Y:S02]  /*166c0*/  FMNMX.FTZ R104, R26, R107, !PT ;  /* 0x0000006b1a687209 */ /* 0x000fe40007810000 */
[----:B------:R-:W-:Y:S02]  /*166d0*/  I2FP.F32.S32 R100, R100 ;  /* 0x0000006400647245 */ /* 0x000fe40000201400 */
[C---:B------:R-:W-:Y:S02]  /*166e0*/  IADD3 R2, R0.reuse, 0x38, RZ ;  /* 0x0000003800027810 */ /* 0x040fe40007ffe0ff */
[----:B------:R-:W-:Y:S01]  /*166f0*/  FMNMX.FTZ R105, R25, R102, !PT ;  /* 0x0000006619697209 */ /* 0x000fe20007810000 */
[----:B------:R-:W-:Y:S01]  /*16700*/  FFMA.FTZ R31, R3, R100, R31 ;  /* 0x00000064031f7223 */ /* 0x000fe2000001001f */
[----:B------:R-:W-:Y:S01]  /*16710*/  FMNMX.FTZ R107, R27, R104, !PT ;  /* 0x000000681b6b7209 */ /* 0x000fe20007810000 */
[C---:B------:R-:W-:Y:S01]  /*16720*/  FFMA.FTZ R29, R3.reuse, R100, R29 ;  /* 0x00000064031d7223 */ /* 0x040fe2000001001d */
        /* <DEDUP_REMOVED lines=22> */
[----:B------:R-:W1:Y:S01]  /*16890*/  LDSM.16.MT88.4 R104, [R140+0x8000] ;  /* 0x008000008c68783b */ /* 0x000e620000004200 */
[----:B--2---:R-:W-:Y:S01]  /*168a0*/  FMNMX.FTZ R100, R109, R100, !PT ;  /* 0x000000646d647209 */ /* 0x004fe20007810000 */
[C---:B------:R-:W-:Y:S01]  /*168b0*/  FADD.FTZ R0, -R2.reuse, R103 ;  /* 0x0000006702007221 */ /* 0x040fe20000010100 */
[C---:B------:R-:W-:Y:S01]  /*168c0*/  FMUL.FTZ R123, R2.reuse, UR4 ;  /* 0x00000004027b7c20 */ /* 0x040fe20008410000 */
[----:B------:R-:W-:Y:S02]  /*168d0*/  FSETP.NEU.FTZ.AND P0, PT, R2, -INF , PT ;  /* 0xff8000000200780b */ /* 0x000fe40003f1d000 */
[----:B------:R-:W-:Y:S01]  /*168e0*/  FADD.FTZ R102, -R100, R101 ;  /* 0x0000006564667221 */ /* 0x000fe20000010100 */
[----:B------:R-:W-:Y:S01]  /*168f0*/  FMUL.FTZ R101, R0, UR4 ;  /* 0x0000000400657c20 */ /* 0x000fe20008410000 */
[----:B------:R-:W-:Y:S01]  /*16900*/  FSEL R123, R123, RZ, P0 ;  /* 0x000000ff7b7b7208 */ /* 0x000fe20000000000 */
[----:B------:R-:W-:Y:S01]  /*16910*/  FMUL.FTZ R122, R100, UR4 ;  /* 0x00000004647a7c20 */ /* 0x000fe20008410000 */
[----:B------:R-:W-:Y:S01]  /*16920*/  FMUL.FTZ R103, R102, UR4 ;  /* 0x0000000466677c20 */ /* 0x000fe20008410000 */
[----:B------:R-:W-:Y:S01]  /*16930*/  FSETP.NEU.FTZ.AND P0, PT, R100, -INF , PT ;  /* 0xff8000006400780b */ /* 0x000fe20003f1d000 */
[----:B------:R-:W2:Y:S01]  /*16940*/  LDSM.16.MT88.4 R108, [R138+0x8000] ;  /* 0x008000008a6c783b */ /* 0x000ea20000004200 */
[--C-:B------:R-:W-:Y:S01]  /*16950*/  FFMA.FTZ R120, R6, UR4, -R123.reuse ;  /* 0x0000000406787c23 */ /* 0x100fe2000801087b */
[----:B------:R3:W4:Y:S01]  /*16960*/  MUFU.EX2 R0, R103 ;  /* 0x0000006700007308 */ /* 0x0007220000000800 */
        /* <DEDUP_REMOVED lines=8> */
[----:B------:R-:W5:Y:S01]  /*169f0*/  MUFU.EX2 R101, R101 ;  /* 0x0000006500657308 */ /* 0x000f620000000800 */
[--C-:B------:R-:W-:Y:S01]  /*16a00*/  FFMA.FTZ R126, R24, UR4, -R122.reuse ;  /* 0x00000004187e7c23 */ /* 0x100fe2000801087a */
[--C-:B------:R-:W-:Y:S01]  /*16a10*/  FFMA.FTZ R127, R25, UR4, -R122.reuse ;  /* 0x00000004197f7c23 */ /* 0x100fe2000801087a */
[--C-:B------:R-:W-:Y:S01]  /*16a20*/  FFMA.FTZ R169, R30, UR4, -R123.reuse ;  /* 0x000000041ea97c23 */ /* 0x100fe2000801087b */
[--C-:B------:R-:W-:Y:S01]  /*16a30*/  FFMA.FTZ R170, R31, UR4, -R123.reuse ;  /* 0x000000041faa7c23 */ /* 0x100fe2000801087b */
[----:B------:R-:W-:Y:S01]  /*16a40*/  FFMA.FTZ R171, R34, UR4, -R123 ;  /* 0x0000000422ab7c23 */ /* 0x000fe2000801087b */
[--C-:B------:R-:W-:Y:S01]  /*16a50*/  FFMA.FTZ R173, R28, UR4, -R122.reuse ;  /* 0x000000041cad7c23 */ /* 0x100fe2000801087a */
[--C-:B------:R-:W-:Y:S01]  /*16a60*/  FFMA.FTZ R174, R29, UR4, -R122.reuse ;  /* 0x000000041dae7c23 */ /* 0x100fe2000801087a */
[--C-:B---3--:R-:W-:Y:S02]  /*16a70*/  FFMA.FTZ R103, R9, UR4, -R122.reuse ;  /* 0x0000000409677c23 */ /* 0x108fe4000801087a */
[----:B------:R-:W-:Y:S01]  /*16a80*/  MUFU.EX2 R120, R120 ;  /* 0x0000007800787308 */ /* 0x000fe20000000800 */
[C---:B----4-:R-:W-:Y:S01]  /*16a90*/  FMUL.FTZ R4, R0.reuse, R96 ;  /* 0x0000006000047220 */ /* 0x050fe20000410000 */
[C---:B------:R-:W-:Y:S01]  /*16aa0*/  FMUL.FTZ R5, R0.reuse, R97 ;  /* 0x0000006100057220 */ /* 0x040fe20000410000 */
[C---:B------:R-:W-:Y:S01]  /*16ab0*/  FMUL.FTZ R8, R0.reuse, R92 ;  /* 0x0000005c00087220 */ /* 0x040fe20000410000 */
[C---:B------:R-:W-:Y:S01]  /*16ac0*/  FMUL.FTZ R9, R0.reuse, R93 ;  /* 0x0000005d00097220 */ /* 0x040fe20000410000 */
[C---:B------:R-:W-:Y:S01]  /*16ad0*/  FMUL.FTZ R36, R0.reuse, R36 ;  /* 0x0000002400247220 */ /* 0x040fe20000410000 */
[C---:B------:R-:W-:Y:S01]  /*16ae0*/  FMUL.FTZ R37, R0.reuse, R37 ;  /* 0x0000002500257220 */ /* 0x040fe20000410000 */
[C---:B------:R-:W-:Y:S03]  /*16af0*/  FMUL.FTZ R40, R0.reuse, R40 ;  /* 0x0000002800287220 */ /* 0x040fe60000410000 */
[----:B------:R-:W3:Y:S01]  /*16b00*/  MUFU.EX2 R118, R118 ;  /* 0x0000007600767308 */ /* 0x000ee20000000800 */
[C---:B-----5:R-:W-:Y:S01]  /*16b10*/  FMUL.FTZ R6, R101.reuse, R98 ;  /* 0x0000006265067220 */ /* 0x060fe20000410000 */
[C---:B------:R-:W-:Y:S01]  /*16b20*/  FMUL.FTZ R7, R101.reuse, R99 ;  /* 0x0000006365077220 */ /* 0x040fe20000410000 */
[C---:B------:R-:W-:Y:S01]  /*16b30*/  FMUL.FTZ R10, R101.reuse, R94 ;  /* 0x0000005e650a7220 */ /* 0x040fe20000410000 */
[C---:B------:R-:W-:Y:S01]  /*16b40*/  FMUL.FTZ R11, R101.reuse, R95 ;  /* 0x0000005f650b7220 */ /* 0x040fe20000410000 */
[C---:B------:R-:W-:Y:S01]  /*16b50*/  FMUL.FTZ R38, R101.reuse, R38 ;  /* 0x0000002665267220 */ /* 0x040fe20000410000 */
[----:B------:R-:W4:Y:S01]  /*16b60*/  LDSM.16.MT88.4 R92, [R136+0x8000] ;  /* 0x00800000885c783b */ /* 0x000f220000004200 */
        /* <DEDUP_REMOVED lines=48> */
[----:B------:R-:W-:Y:S01]  /*16e70*/  FMUL.FTZ R77, R0, R77 ;  /* 0x0000004d004d7220 */ /* 0x000fe20000410000 */
[----:B------:R-:W-:Y:S01]  /*16e80*/  LDSM.16.MT88.4 R28, [R137+0x9800] ;  /* 0x00980000891c783b */ /* 0x000fe20000004200 */
[--C-:B------:R-:W-:Y:S01]  /*16e90*/  FFMA.FTZ R32, R32, UR4, -R122.reuse ;  /* 0x0000000420207c23 */ /* 0x100fe2000801087a */
[C---:B------:R-:W-:Y:S01]  /*16ea0*/  FMUL.FTZ R82, R101.reuse, R82 ;  /* 0x0000005265527220 */ /* 0x040fe20000410000 */
[----:B------:R-:W-:Y:S01]  /*16eb0*/  FMUL.FTZ R83, R101, R83 ;  /* 0x0000005365537220 */ /* 0x000fe20000410000 */
[C---:B------:R-:W-:Y:S01]  /*16ec0*/  FMUL.FTZ R80, R0.reuse, R80 ;  /* 0x0000005000507220 */ /* 0x040fe20000410000 */
[----:B------:R-:W-:Y:S01]  /*16ed0*/  FMUL.FTZ R81, R0, R81 ;  /* 0x0000005100517220 */ /* 0x000fe20000410000 */
[--C-:B------:R-:W-:Y:S01]  /*16ee0*/  FFMA.FTZ R124, R20, UR4, -R122.reuse ;  /* 0x00000004147c7c23 */ /* 0x100fe2000801087a */
[----:B------:R-:W-:Y:S01]  /*16ef0*/  FFMA.FTZ R125, R21, UR4, -R122 ;  /* 0x00000004157d7c23 */ /* 0x000fe2000801087a */
[----:B------:R-:W-:Y:S01]  /*16f00*/  MUFU.EX2 R126, R126 ;  /* 0x0000007e007e7308 */ /* 0x000fe20000000800 */
[----:B-----5:R-:W-:Y:S01]  /*16f10*/  F2FP.BF16.F32.PACK_AB R98, R103, R116 ;  /* 0x000000746762723e */ /* 0x020fe200000010ff */
[----:B------:R-:W-:Y:S01]  /*16f20*/  FFMA.FTZ R120, R101, R166, R120 ;  /* 0x000000a665787223 */ /* 0x000fe20000010078 */
[----:B------:R-:W-:Y:S01]  /*16f30*/  ISETP.GT.AND P0, PT, R160, R147, PT ;  /* 0x00000093a000720c */ /* 0x000fe20003f04270 */
[----:B------:R-:W-:Y:S02]  /*16f40*/  FFMA.FTZ R121, R0, R165, R121 ;  /* 0x000000a500797223 */ /* 0x000fe40000010079 */
[----:B------:R-:W-:Y:S02]  /*16f50*/  FADD.FTZ R120, R118, R120 ;  /* 0x0000007876787221 */ /* 0x000fe40000010000 */
[C---:B-1----:R-:W-:Y:S02]  /*16f60*/  HMMA.16816.F32.BF16 R4, R96.reuse, R104, R4 ;  /* 0x000000686004723c */ /* 0x042fe40000041804 */
[----:B------:R-:W-:Y:S03]  /*16f70*/  MUFU.EX2 R124, R124 ;  /* 0x0000007c007c7308 */ /* 0x000fe60000000800 */
[----:B------:R-:W-:Y:S01]  /*16f80*/  FADD.FTZ R121, R119, R121 ;  /* 0x0000007977797221 */ /* 0x000fe20000010000 */
[C---:B------:R-:W-:Y:S01]  /*16f90*/  HMMA.16816.F32.BF16 R8, R96.reuse, R106, R8 ;  /* 0x0000006a6008723c */ /* 0x040fe20000041808 */
[----:B------:R-:W1:Y:S05]  /*16fa0*/  LDSM.16.MT88.4 R104, [R140+0xa000] ;  /* 0x00a000008c68783b */ /* 0x000e6a0000004200 */
[----:B------:R-:W3:Y:S01]  /*16fb0*/  MUFU.EX2 R125, R125 ;  /* 0x0000007d007d7308 */ /* 0x000ee20000000800 */
[----:B------:R-:W-:Y:S01]  /*16fc0*/  FADD.FTZ R117, R117, R120 ;  /* 0x0000007875757221 */ /* 0x000fe20000010000 */
[C---:B--2---:R-:W-:Y:S08]  /*16fd0*/  HMMA.16816.F32.BF16 R36, R96.reuse, R108, R36 ;  /* 0x0000006c6024723c */ /* 0x044ff00000041824 */
[----:B------:R-:W-:Y:S01]  /*16fe0*/  MUFU.EX2 R127, R127 ;  /* 0x0000007f007f7308 */ /* 0x000fe20000000800 */
[C---:B------:R-:W-:Y:S01]  /*16ff0*/  HMMA.16816.F32.BF16 R40, R96.reuse, R110, R40 ;  /* 0x0000006e6028723c */ /* 0x040fe20000041828 */
[----:B------:R-:W2:Y:S02]  /*17000*/  LDSM.16.MT88.4 R108, [R138+0xa000] ;  /* 0x00a000008a6c783b */ /* 0x000ea40000004200 */
[----:B------:R-:W-:Y:S03]  /*17010*/  FADD.FTZ R116, R116, R121 ;  /* 0x0000007974747221 */ /* 0x000fe60000010000 */
[C---:B------:R-:W-:Y:S03]  /*17020*/  HMMA.16816.F32.BF16 R44, R96.reuse, R112, R44 ;  /* 0x00000070602c723c */ /* 0x040fe6000004182c */
[----:B------:R-:W-:Y:S02]  /*17030*/  MUFU.EX2 R169, R169 ;  /* 0x000000a900a97308 */ /* 0x000fe40000000800 */
[----:B---3--:R-:W-:Y:S01]  /*17040*/  F2FP.BF16.F32.PACK_AB R20, R125, R124 ;  /* 0x0000007c7d14723e */ /* 0x008fe200000010ff */
[C---:B------:R-:W-:Y:S07]  /*17050*/  HMMA.16816.F32.BF16 R48, R96.reuse, R114, R48 ;  /* 0x000000726030723c */ /* 0x040fee0000041830 */
[----:B------:R-:W-:Y:S01]  /*17060*/  MUFU.EX2 R170, R170 ;  /* 0x000000aa00aa7308 */ /* 0x000fe20000000800 */
[--C-:B------:R-:W-:Y:S01]  /*17070*/  FFMA.FTZ R112, R14, UR4, -R123.reuse ;  /* 0x000000040e707c23 */ /* 0x100fe2000801087b */
[C---:B----4-:R-:W-:Y:S03]  /*17080*/  HMMA.16816.F32.BF16 R52, R96.reuse, R92, R52 ;  /* 0x0000005c6034723c */ /* 0x050fe60000041834 */
        /* <DEDUP_REMOVED lines=10> */
[----:B------:R-:W-:Y:S03]  /*17130*/  FFMA.FTZ R114, R18, UR4, -R123 ;  /* 0x0000000412727c23 */ /* 0x000fe6000801087b */
[C---:B--2---:R-:W-:Y:S02]  /*17140*/  HMMA.16816.F32.BF16 R68, R96.reuse, R108, R68 ;  /* 0x0000006c6044723c */ /* 0x044fe40000041844 */
[----:B------:R2:W-:Y:S03]  /*17150*/  MUFU.EX2 R109, R19 ;  /* 0x00000013006d7308 */ /* 0x0005e60000000800 */
[--C-:B------:R-:W-:Y:S01]  /*17160*/  FFMA.FTZ R115, R17, UR4, -R122.reuse ;  /* 0x0000000411737c23 */ /* 0x100fe2000801087a */
[C---:B------:R-:W-:Y:S06]  /*17170*/  HMMA.16816.F32.BF16 R72, R96.reuse, R110, R72 ;  /* 0x0000006e6048723c */ /* 0x040fec0000041848 */
[----:B------:R-:W4:Y:S01]  /*17180*/  MUFU.EX2 R113, R113 ;  /* 0x0000007100717308 */ /* 0x000f220000000800 */
[--C-:B------:R-:W-:Y:S01]  /*17190*/  FFMA.FTZ R108, R12, UR4, -R122.reuse ;  /* 0x000000040c6c7c23 */ /* 0x100fe2000801087a */
[C---:B------:R-:W-:Y:S03]  /*171a0*/  FMUL.FTZ R12, R0.reuse, R88 ;  /* 0x00000058000c7220 */ /* 0x040fe60000410000 */
[--C-:B------:R-:W-:Y:S01]  /*171b0*/  FFMA.FTZ R111, R13, UR4, -R122.reuse ;  /* 0x000000040d6f7c23 */ /* 0x100fe2000801087a */
[----:B------:R-:W-:Y:S02]  /*171c0*/  FMUL.FTZ R13, R0, R89 ;  /* 0x00000059000d7220 */ /* 0x000fe40000410000 */
[----:B------:R-:W5:Y:S01]  /*171d0*/  LDSM.16.MT88.4 R88, [R140+0x8800] ;  /* 0x008800008c58783b */ /* 0x000f620000004200 */
[--C-:B------:R-:W-:Y:S01]  /*171e0*/  FFMA.FTZ R110, R16, UR4, -R122.reuse ;  /* 0x00000004106e7c23 */ /* 0x100fe2000801087a */
[----:B------:R-:W-:Y:S01]  /*171f0*/  FFMA.FTZ R122, R33, UR4, -R122 ;  /* 0x00000004217a7c23 */ /* 0x000fe2000801087a */
[----:B------:R-:W1:Y:S01]  /*17200*/  MUFU.EX2 R114, R114 ;  /* 0x0000007200727308 */ /* 0x000e620000000800 */
[C---:B------:R-:W-:Y:S01]  /*17210*/  FMUL.FTZ R18, R101.reuse, R86 ;  /* 0x0000005665127220 */ /* 0x040fe20000410000 */
[----:B--2---:R-:W-:Y:S01]  /*17220*/  FMUL.FTZ R19, R101, R87 ;  /* 0x0000005765137220 */ /* 0x004fe20000410000 */
[C---:B------:R-:W-:Y:S01]  /*17230*/  FMUL.FTZ R16, R0.reuse, R84 ;  /* 0x0000005400107220 */ /* 0x040fe20000410000 */
[C---:B---3--:R-:W-:Y:S03]  /*17240*/  HMMA.16816.F32.BF16 R12, R96.reuse, R92, R12 ;  /* 0x0000005c600c723c */ /* 0x048fe6000004180c */
[----:B------:R-:W-:Y:S03]  /*17250*/  FMUL.FTZ R17, R0, R85 ;  /* 0x0000005500117220 */ /* 0x000fe60000410000 */
[----:B------:R-:W-:Y:S01]  /*17260*/  MUFU.EX2 R108, R108 ;  /* 0x0000006c006c7308 */ /* 0x000fe20000000800 */
[----:B----4-:R-:W-:Y:S01]  /*17270*/  F2FP.BF16.F32.PACK_AB R85, R113, R112 ;  /* 0x000000707155723e */ /* 0x010fe200000010ff */
[C---:B------:R-:W-:Y:S01]  /*17280*/  HMMA.16816.F32.BF16 R76, R96.reuse, R94, R76 ;  /* 0x0000005e604c723c */ /* 0x040fe2000004184c */
[----:B------:R-:W2:Y:S02]  /*17290*/  LDSM.16.MT88.4 R92, [R138+0x8800] ;  /* 0x008800008a5c783b */ /* 0x000ea40000004200 */
[----:B------:R-:W-:Y:S03]  /*172a0*/  FADD.FTZ R117, R102, R117 ;  /* 0x0000007566757221 */ /* 0x000fe60000010000 */
[C---:B-1----:R-:W-:Y:S02]  /*172b0*/  HMMA.16816.F32.BF16 R16, R96.reuse, R104, R16 ;  /* 0x000000686010723c */ /* 0x042fe40000041810 */
[----:B------:R-:W1:Y:S03]  /*172c0*/  MUFU.EX2 R111, R111 ;  /* 0x0000006f006f7308 */ /* 0x000e660000000800 */
[----:B------:R-:W-:Y:S01]  /*172d0*/  F2FP.BF16.F32.PACK_AB R87, R109, R114 ;  /* 0x000000726d57723e */ /* 0x000fe200000010ff */
[----:B------:R-:W-:Y:S01]  /*172e0*/  HMMA.16816.F32.BF16 R80, R96, R106, R80 ;  /* 0x0000006a6050723c */ /* 0x000fe20000041850 */
[----:B------:R-:W3:Y:S05]  /*172f0*/  LDSM.16.MT88.4 R96, [R137+0x8800] ;  /* 0x008800008960783b */ /* 0x000eea0000004200 */
[----:B------:R-:W-:Y:S01]  /*17300*/  MUFU.EX2 R110, R110 ;  /* 0x0000006e006e7308 */ /* 0x000fe20000000800 */
[--C-:B------:R-:W-:Y:S01]  /*17310*/  FFMA.FTZ R105, R26, UR4, -R123.reuse ;  /* 0x000000041a697c23 */ /* 0x100fe2000801087b */
[--C-:B------:R-:W-:Y:S03]  /*17320*/  FFMA.FTZ R104, R23, UR4, -R123.reuse ;  /* 0x0000000417687c23 */ /* 0x100fe6000801087b */
[--C-:B------:R-:W-:Y:S01]  /*17330*/  FFMA.FTZ R106, R27, UR4, -R123.reuse ;  /* 0x000000041b6a7c23 */ /* 0x100fe2000801087b */
[--C-:B------:R-:W-:Y:S01]  /*17340*/  FFMA.FTZ R107, R22, UR4, -R123.reuse ;  /* 0x00000004166b7c23 */ /* 0x100fe2000801087b */
[----:B------:R-:W-:Y:S03]  /*17350*/  LDSM.16.MT88.4 R24, [R137+0x9000] ;  /* 0x009000008918783b */ /* 0x000fe60000004200 */
[----:B------:R-:W4:Y:S01]  /*17360*/  MUFU.EX2 R115, R115 ;  /* 0x0000007300737308 */ /* 0x000f220000000800 */
[----:B-1----:R-:W-:Y:S01]  /*17370*/  F2FP.BF16.F32.PACK_AB R84, R111, R108 ;  /* 0x0000006c6f54723e */ /* 0x002fe200000010ff */
[----:B------:R-:W-:Y:S01]  /*17380*/  FFMA.FTZ R123, R35, UR4, -R123 ;  /* 0x00000004237b7c23 */ /* 0x000fe2000801087b */
[----:B------:R-:W-:Y:S01]  /*17390*/  F2FP.BF16.F32.PACK_AB R22, R127, R126 ;  /* 0x0000007e7f16723e */ /* 0x000fe200000010ff */
[----:B------:R-:W-:Y:S01]  /*173a0*/  FADD.FTZ R103, R103, R116 ;  /* 0x0000007467677221 */ /* 0x000fe20000010000 */
[----:B------:R-:W-:Y:S01]  /*173b0*/  MOV R101, R100 ;  /* 0x0000006400657202 */ /* 0x000fe20000000f00 */
[----:B------:R-:W-:Y:S04]  /*173c0*/  FADD.FTZ R112, R112, R117 ;  /* 0x0000007570707221 */ /* 0x000fe80000010000 */
[----:B------:R-:W-:Y:S01]  /*173d0*/  MUFU.EX2 R172, R123 ;  /* 0x0000007b00ac7308 */ /* 0x000fe20000000800 */
[----:B------:R-:W-:Y:S01]  /*173e0*/  FADD.FTZ R108, R108, R103 ;  /* 0x000000676c6c7221 */ /* 0x000fe20000010000 */
[----:B------:R-:W-:Y:S01]  /*173f0*/  FADD.FTZ R113, R113, R112 ;  /* 0x0000007071717221 */ /* 0x000fe20000010000 */
[----:B------:R-:W-:Y:S02]  /*17400*/  MOV R103, R2 ;  /* 0x0000000200677202 */ /* 0x000fe40000000f00 */
[----:B------:R-:W-:Y:S01]  /*17410*/  FADD.FTZ R111, R111, R108 ;  /* 0x0000006c6f6f7221 */ /* 0x000fe20000010000 */
[----:B------:R-:W-:Y:S04]  /*17420*/  FADD.FTZ R114, R114, R113 ;  /* 0x0000007172727221 */ /* 0x000fe80000010000 */
[----:B------:R1:W-:Y:S01]  /*17430*/  MUFU.EX2 R123, R32 ;  /* 0x00000020007b7308 */ /* 0x0003e20000000800 */
[----:B----4-:R-:W-:Y:S01]  /*17440*/  F2FP.BF16.F32.PACK_AB R86, R115, R110 ;  /* 0x0000006e7356723e */ /* 0x010fe200000010ff */
[----:B------:R-:W-:Y:S01]  /*17450*/  FADD.FTZ R110, R110, R111 ;  /* 0x0000006f6e6e7221 */ /* 0x000fe20000010000 */
[----:B------:R-:W-:Y:S03]  /*17460*/  FADD.FTZ R114, R109, R114 ;  /* 0x000000726d727221 */ /* 0x000fe60000010000 */
[----:B------:R-:W-:Y:S02]  /*17470*/  FADD.FTZ R115, R115, R110 ;  /* 0x0000006e73737221 */ /* 0x000fe40000010000 */
[C---:B-----5:R-:W-:Y:S02]  /*17480*/  HMMA.16816.F32.BF16 R4, R84.reuse, R88, R4 ;  /* 0x000000585404723c */ /* 0x060fe40000041804 */
[----:B------:R-:W-:Y:S03]  /*17490*/  MUFU.EX2 R107, R107 ;  /* 0x0000006b006b7308 */ /* 0x000fe60000000800 */
[----:B------:R-:W-:Y:S01]  /*174a0*/  FADD.FTZ R124, R124, R115 ;  /* 0x000000737c7c7221 */ /* 0x000fe20000010000 */
[C---:B------:R-:W-:Y:S01]  /*174b0*/  HMMA.16816.F32.BF16 R8, R84.reuse, R90, R8 ;  /* 0x0000005a5408723c */ /* 0x040fe20000041808 */
[----:B------:R-:W4:Y:S05]  /*174c0*/  LDSM.16.MT88.4 R88, [R136+0x8800] ;  /* 0x008800008858783b */ /* 0x000f2a0000004200 */
[----:B------:R-:W5:Y:S01]  /*174d0*/  MUFU.EX2 R104, R104 ;  /* 0x0000006800687308 */ /* 0x000f620000000800 */
[----:B------:R-:W-:Y:S01]  /*174e0*/  FADD.FTZ R125, R125, R124 ;  /* 0x0000007c7d7d7221 */ /* 0x000fe20000010000 */
[C---:B--2---:R-:W-:Y:S01]  /*174f0*/  HMMA.16816.F32.BF16 R36, R84.reuse, R92, R36 ;  /* 0x0000005c5424723c */ /* 0x044fe20000041824 */
[----:B-1----:R-:W-:Y:S07]  /*17500*/  LDSM.16.MT88.4 R32, [R136+0x9800] ;  /* 0x009800008820783b */ /* 0x002fee0000004200 */
[----:B------:R-:W-:Y:S01]  /*17510*/  MUFU.EX2 R105, R105 ;  /* 0x0000006900697308 */ /* 0x000fe20000000800 */
[C---:B------:R-:W-:Y:S01]  /*17520*/  HMMA.16816.F32.BF16 R40, R84.reuse, R94, R40 ;  /* 0x0000005e5428723c */ /* 0x040fe20000041828 */
[----:B------:R-:W1:Y:S05]  /*17530*/  LDSM.16.MT88.4 R92, [R140+0xa800] ;  /* 0x00a800008c5c783b */ /* 0x000e6a0000004200 */
[C---:B---3--:R-:W-:Y:S03]  /*17540*/  HMMA.16816.F32.BF16 R44, R84.reuse, R96, R44 ;  /* 0x00000060542c723c */ /* 0x048fe6000004182c */
[----:B------:R-:W2:Y:S02]  /*17550*/  MUFU.EX2 R106, R106 ;  /* 0x0000006a006a7308 */ /* 0x000ea40000000800 */
[----:B-----5:R-:W-:Y:S01]  /*17560*/  F2FP.BF16.F32.PACK_AB R21, R104, R107 ;  /* 0x0000006b6815723e */ /* 0x020fe200000010ff */
[C---:B------:R-:W-:Y:S01]  /*17570*/  HMMA.16816.F32.BF16 R48, R84.reuse, R98, R48 ;  /* 0x000000625430723c */ /* 0x040fe20000041830 */
[----:B------:R-:W3:Y:S06]  /*17580*/  LDSM.16.MT88.4 R96, [R138+0xa800] ;  /* 0x00a800008a60783b */ /* 0x000eec0000004200 */
[----:B------:R-:W-:Y:S01]  /*17590*/  MUFU.EX2 R173, R173 ;  /* 0x000000ad00ad7308 */ /* 0x000fe20000000800 */
[----:B------:R-:W-:Y:S03]  /*175a0*/  FADD.FTZ R107, R107, R114 ;  /* 0x000000726b6b7221 */ /* 0x000fe60000010000 */
[----:B------:R-:W-:Y:S06]  /*175b0*/  FADD.FTZ R126, R126, R125 ;  /* 0x0000007d7e7e7221 */ /* 0x000fec0000010000 */
[----:B------:R-:W5:Y:S01]  /*175c0*/  MUFU.EX2 R174, R174 ;  /* 0x000000ae00ae7308 */ /* 0x000f620000000800 */
[----:B--2---:R-:W-:Y:S01]  /*175d0*/  F2FP.BF16.F32.PACK_AB R23, R106, R105 ;  /* 0x000000696a17723e */ /* 0x004fe200000010ff */
[----:B------:R-:W-:Y:S01]  /*175e0*/  FADD.FTZ R104, R104, R107 ;  /* 0x0000006b68687221 */ /* 0x000fe20000010000 */
[----:B------:R-:W-:Y:S01]  /*175f0*/  FADD.FTZ R126, R127, R126 ;  /* 0x0000007e7f7e7221 */ /* 0x000fe20000010000 */
[C---:B----4-:R-:W-:Y:S06]  /*17600*/  HMMA.16816.F32.BF16 R52, R84.reuse, R88, R52 ;  /* 0x000000585434723c */ /* 0x050fec0000041834 */
[----:B------:R-:W2:Y:S01]  /*17610*/  MUFU.EX2 R122, R122 ;  /* 0x0000007a007a7308 */ /* 0x000ea20000000800 */
[----:B------:R-:W-:Y:S01]  /*17620*/  FADD.FTZ R105, R105, R104 ;  /* 0x0000006869697221 */ /* 0x000fe20000010000 */
[C---:B------:R-:W-:Y:S01]  /*17630*/  HMMA.16816.F32.BF16 R56, R84.reuse, R90, R56 ;  /* 0x0000005a5438723c */ /* 0x040fe20000041838 */
[----:B------:R-:W4:Y:S02]  /*17640*/  LDSM.16.MT88.4 R88, [R137+0xa800] ;  /* 0x00a800008958783b */ /* 0x000f240000004200 */
[----:B------:R-:W-:Y:S03]  /*17650*/  FADD.FTZ R106, R106, R105 ;  /* 0x000000696a6a7221 */ /* 0x000fe60000010000 */
        /* <DEDUP_REMOVED lines=11> */
[----:B------:R-:W1:Y:S05]  /*17710*/  LDSM.16.MT88.4 R84, [R136+0x9000] ;  /* 0x009000008854783b */ /* 0x000e6a0000004200 */
[C---:B---3--:R-:W-:Y:S03]  /*17720*/  HMMA.16816.F32.BF16 R4, R20.reuse, R96, R4 ;  /* 0x000000601404723c */ /* 0x048fe60000041804 */
[----:B------:R-:W-:Y:S03]  /*17730*/  LDSM.16.MT88.4 R92, [R140+0x9800] ;  /* 0x009800008c5c783b */ /* 0x000fe60000004200 */
[C---:B------:R-:W-:Y:S06]  /*17740*/  HMMA.16816.F32.BF16 R8, R20.reuse, R98, R8 ;  /* 0x000000621408723c */ /* 0x040fec0000041808 */
[C---:B----4-:R-:W-:Y:S06]  /*17750*/  HMMA.16816.F32.BF16 R36, R20.reuse, R88, R36 ;  /* 0x000000581424723c */ /* 0x050fec0000041824 */
[C---:B------:R-:W-:Y:S01]  /*17760*/  HMMA.16816.F32.BF16 R40, R20.reuse, R90, R40 ;  /* 0x0000005a1428723c */ /* 0x040fe20000041828 */
[----:B------:R-:W3:Y:S05]  /*17770*/  LDSM.16.MT88.4 R88, [R140+0xb000] ;  /* 0x00b000008c58783b */ /* 0x000eea0000004200 */
        /* <DEDUP_REMOVED lines=13> */
[C---:B------:R-:W-:Y:S06]  /*17850*/  HMMA.16816.F32.BF16 R76, R20.reuse, R86, R76 ;  /* 0x00000056144c723c */ /* 0x040fec000004184c */
[C---:B---3--:R-:W-:Y:S06]  /*17860*/  HMMA.16816.F32.BF16 R16, R20.reuse, R88, R16 ;  /* 0x000000581410723c */ /* 0x048fec0000041810 */
[----:B------:R-:W-:Y:S07]  /*17870*/  HMMA.16816.F32.BF16 R80, R20, R90, R80 ;  /* 0x0000005a1450723c */ /* 0x000fee0000041850 */
[----:B------:R-:W-:Y:S01]  /*17880*/  F2FP.BF16.F32.PACK_AB R21, R170, R169 ;  /* 0x000000a9aa15723e */ /* 0x000fe200000010ff */
[----:B------:R-:W-:Y:S03]  /*17890*/  FADD.FTZ R169, R169, R106 ;  /* 0x0000006aa9a97221 */ /* 0x000fe60000010000 */
[----:B------:R-:W-:Y:S01]  /*178a0*/  F2FP.BF16.F32.PACK_AB R23, R172, R171 ;  /* 0x000000abac17723e */ /* 0x000fe200000010ff */
[----:B------:R-:W-:Y:S01]  /*178b0*/  FADD.FTZ R170, R170, R169 ;  /* 0x000000a9aaaa7221 */ /* 0x000fe20000010000 */
[----:B-----5:R-:W-:Y:S01]  /*178c0*/  F2FP.BF16.F32.PACK_AB R20, R174, R173 ;  /* 0x000000adae14723e */ /* 0x020fe200000010ff */
[----:B------:R-:W-:Y:S01]  /*178d0*/  FADD.FTZ R173, R173, R126 ;  /* 0x0000007eadad7221 */ /* 0x000fe20000010000 */
[----:B--2---:R-:W-:Y:S01]  /*178e0*/  F2FP.BF16.F32.PACK_AB R22, R122, R123 ;  /* 0x0000007b7a16723e */ /* 0x004fe200000010ff */
[----:B------:R-:W-:Y:S02]  /*178f0*/  FADD.FTZ R171, R171, R170 ;  /* 0x000000aaabab7221 */ /* 0x000fe40000010000 */
[----:B------:R-:W-:Y:S02]  /*17900*/  FADD.FTZ R174, R174, R173 ;  /* 0x000000adaeae7221 */ /* 0x000fe40000010000 */
[----:B------:R-:W-:Y:S02]  /*17910*/  FADD.FTZ R166, R172, R171 ;  /* 0x000000abaca67221 */ /* 0x000fe40000010000 */
[C---:B------:R-:W-:Y:S01]  /*17920*/  HMMA.16816.F32.BF16 R96, R20.reuse, R92, R4 ;  /* 0x0000005c1460723c */ /* 0x040fe20000041804 */
[----:B------:R-:W1:Y:S02]  /*17930*/  LDSM.16.MT88.4 R4, [R140+0xb800] ;  /* 0x00b800008c04783b */ /* 0x000e640000004200 */
[----:B------:R-:W-:Y:S03]  /*17940*/  FADD.FTZ R123, R123, R174 ;  /* 0x000000ae7b7b7221 */ /* 0x000fe60000010000 */
[C---:B------:R-:W-:Y:S03]  /*17950*/  HMMA.16816.F32.BF16 R92, R20.reuse, R94, R8 ;  /* 0x0000005e145c723c */ /* 0x040fe60000041808 */
[----:B------:R-:W2:Y:S02]  /*17960*/  LDSM.16.MT88.4 R8, [R138+0xb800] ;  /* 0x00b800008a08783b */ /* 0x000ea40000004200 */
[----:B------:R-:W-:Y:S01]  /*17970*/  FADD.FTZ R165, R122, R123 ;  /* 0x0000007b7aa57221 */ /* 0x000fe20000010000 */
[C---:B----4-:R-:W-:Y:S06]  /*17980*/  HMMA.16816.F32.BF16 R36, R20.reuse, R24, R36 ;  /* 0x000000181424723c */ /* 0x050fec0000041824 */
[C---:B------:R-:W-:Y:S01]  /*17990*/  HMMA.16816.F32.BF16 R40, R20.reuse, R26, R40 ;  /* 0x0000001a1428723c */ /* 0x040fe20000041828 */
[----:B------:R-:W3:Y:S05]  /*179a0*/  LDSM.16.MT88.4 R24, [R137+0xb800] ;  /* 0x00b800008918783b */ /* 0x000eea0000004200 */
[C---:B------:R-:W-:Y:S06]  /*179b0*/  HMMA.16816.F32.BF16 R44, R20.reuse, R28, R44 ;  /* 0x0000001c142c723c */ /* 0x040fec000004182c */
[C---:B------:R-:W-:Y:S01]  /*179c0*/  HMMA.16816.F32.BF16 R48, R20.reuse, R30, R48 ;  /* 0x0000001e1430723c */ /* 0x040fe20000041830 */
[----:B------:R-:W4:Y:S05]  /*179d0*/  LDSM.16.MT88.4 R28, [R136+0xb800] ;  /* 0x00b80000881c783b */ /* 0x000f2a0000004200 */
        /* <DEDUP_REMOVED lines=13> */
.L_x_8186:
        /* <DEDUP_REMOVED lines=25> */
[----:B----4-:R-:W-:-:S02]  /*17c40*/  SHF.R.S32.HI R8, RZ, 0x1f, R11 ;  /* 0x0000001fff087819 */ /* 0x010fc4000001140b */
[----:B------:R-:W-:Y:S01]  /*17c50*/  LEA.HI R5, R5, R12, RZ, 0x3 ;  /* 0x0000000c05057211 */ /* 0x000fe200078f18ff */
[----:B------:R-:W1:Y:S01]  /*17c60*/  @P4 MUFU.RCP R7, R4 ;  /* 0x0000000400074308 */ /* 0x000e620000001000 */
[----:B------:R-:W-:Y:S02]  /*17c70*/  LEA.HI R8, R8, R11, RZ, 0x4 ;  /* 0x0000000b08087211 */ /* 0x000fe400078f20ff */
[----:B------:R-:W-:Y:S02]  /*17c80*/  LOP3.LUT R5, R5, 0xfffffff8, RZ, 0xc0, !PT ;  /* 0xfffffff805057812 */ /* 0x000fe400078ec0ff */
[CC--:B------:R-:W-:Y:S02]  /*17c90*/  LEA.HI R11, R9.reuse, R0.reuse, RZ, 0x4 ;  /* 0x00000000090b7211 */ /* 0x0c0fe400078f20ff */
[----:B------:R-:W-:Y:S01]  /*17ca0*/  IADD3 R5, R12, -R5, RZ ;  /* 0x800000050c057210 */ /* 0x000fe20007ffe0ff */
[----:B------:R-:W2:Y:S01]  /*17cb0*/  @P3 MUFU.RCP R6, R3 ;  /* 0x0000000300063308 */ /* 0x000ea20000001000 */
[----:B------:R-:W-:-:S02]  /*17cc0*/  LEA.HI R9, R9, R0, RZ, 0x5 ;  /* 0x0000000009097211 */ /* 0x000fc400078f28ff */
[----:B------:R-:W-:Y:S02]  /*17cd0*/  LOP3.LUT R15, R10, 0x1ffffffc, RZ, 0xc0, !PT ;  /* 0x1ffffffc0a0f7812 */ /* 0x000fe400078ec0ff */
[----:B------:R-:W-:Y:S02]  /*17ce0*/  LOP3.LUT R11, R11, 0xfffffff0, RZ, 0xc0, !PT ;  /* 0xfffffff00b0b7812 */ /* 0x000fe400078ec0ff */
        /* <DEDUP_REMOVED lines=11> */
[----:B------:R-:W-:Y:S01]  /*17da0*/  FMUL.FTZ R36, R7, R36 ;  /* 0x0000002407247220 */ /* 0x000fe20000410000 */
[----:B------:R-:W-:Y:S01]  /*17db0*/  LOP3.LUT R17, R17, 0x1c0, RZ, 0xc0, !PT ;  /* 0x000001c011117812 */ /* 0x000fe200078ec0ff */
[C---:B------:R-:W-:Y:S01]  /*17dc0*/  FMUL.FTZ R37, R7.reuse, R37 ;  /* 0x0000002507257220 */ /* 0x040fe20000410000 */
[----:B------:R-:W-:Y:S01]  /*17dd0*/  LEA R12, R10, R15, 0x9 ;  /* 0x0000000f0a0c7211 */ /* 0x000fe200078e48ff */
[----:B------:R-:W-:Y:S01]  /*17de0*/  FMUL.FTZ R40, R7, R40 ;  /* 0x0000002807287220 */ /* 0x000fe20000410000 */
[----:B------:R-:W-:Y:S01]  /*17df0*/  ISETP.NE.U32.AND P0, PT, R13, 0x1, PT ;  /* 0x000000010d00780c */ /* 0x000fe20003f05070 */
[C---:B------:R-:W-:Y:S01]  /*17e00*/  FMUL.FTZ R41, R7.reuse, R41 ;  /* 0x0000002907297220 */ /* 0x040fe20000410000 */
        /* <DEDUP_REMOVED lines=122> */
[----:B------:R-:W-:Y:S04]  /*185b0*/  STS.64 [R7+0x4000], R80 ;  /* 0x0040005007007388 */ /* 0x000fe80000000a00 */
[----:B------:R1:W-:Y:S01]  /*185c0*/  STS.64 [R7+0x4800], R82 ;  /* 0x0048005207007388 */ /* 0x0003e20000000a00 */
[----:B--2---:R-:W2:Y:S08]  /*185d0*/  LDC R5, c[0x0][0x270] ;  /* 0x00009c00ff057b82 */ /* 0x004eb00000000800 */
[----:B------:R-:W-:Y:S01]  /*185e0*/  BAR.SYNC.DEFER_BLOCKING 0x0 ;  /* 0x0000000000007b1d */ /* 0x000fe20000010000 */
[----:B---3--:R-:W-:Y:S01]  /*185f0*/  SHF.R.S32.HI R15, RZ, 0x1f, R10 ;  /* 0x0000001fff0f7819 */ /* 0x008fe2000001140a */
[----:B-----5:R-:W-:-:S03]  /*18600*/  IMAD R12, R18, R12, R153 ;  /* 0x0000000c120c7224 */ /* 0x020fc600078e0299 */
[----:B------:R-:W-:-:S03]  /*18610*/  LEA.HI R14, R15, R10, RZ, 0x2 ;  /* 0x0000000a0f0e7211 */ /* 0x000fc600078f10ff */
[----:B------:R-:W3:Y:S01]  /*18620*/  @P4 LDC R15, c[0x0][0x2e8] ;  /* 0x0000ba00ff0f4b82 */ /* 0x000ee20000000800 */
[----:B----4-:R-:W-:Y:S02]  /*18630*/  LOP3.LUT R17, R14, 0xffffffc, RZ, 0xc0, !PT ;  /* 0x0ffffffc0e117812 */ /* 0x010fe400078ec0ff */
[----:B------:R-:W-:Y:S02]  /*18640*/  MOV R14, 0xff800000 ;  /* 0xff800000000e7802 */ /* 0x000fe40000000f00 */
[----:B------:R-:W-:Y:S01]  /*18650*/  IADD3 R10, R10, -R17, RZ ;  /* 0x800000110a0a7210 */ /* 0x000fe20007ffe0ff */
[----:B------:R-:W-:Y:S01]  /*18660*/  @P4 FMUL.FTZ R17, R4, 0.69314718246459960938 ;  /* 0x3f31721804114820 */ /* 0x000fe20000410000 */
[----:B------:R-:W-:Y:S01]  /*18670*/  SHF.L.U32 R4, R11, 0x2, RZ ;  /* 0x000000020b047819 */ /* 0x000fe200000006ff */
[----:B-1----:R-:W1:Y:S01]  /*18680*/  @P3 LDC R7, c[0x0][0x2e8] ;  /* 0x0000ba00ff073b82 */ /* 0x002e620000000800 */
[----:B------:R4:W1:Y:S01]  /*18690*/  LDS.128 R24, [R6+0x3800] ;  /* 0x0038000006187984 */ /* 0x0008620000000c00 */
[----:B--2---:R-:W-:Y:S01]  /*186a0*/  IMAD R0, R5, R0, UR4 ;  /* 0x0000000405007e24 */ /* 0x004fe2000f8e0200 */
[----:B------:R-:W-:-:S02]  /*186b0*/  LEA R161, R10, R161, 0x4 ;  /* 0x000000a10aa17211 */ /* 0x000fc400078e20ff */
[----:B------:R4:W2:Y:S01]  /*186c0*/  LDS.128 R20, [R6+0x7800] ;  /* 0x0078000006147984 */ /* 0x0008a20000000c00 */
[----:B------:R-:W-:Y:S01]  /*186d0*/  SHF.L.U32 R10, R19, 0x6, RZ ;  /* 0x00000006130a7819 */ /* 0x000fe200000006ff */
[----:B------:R-:W-:Y:S01]  /*186e0*/  IMAD R0, R12, R5, R0 ;  /* 0x000000050c007224 */ /* 0x000fe200078e0200 */
[----:B------:R-:W-:-:S03]  /*186f0*/  SHF.R.S32.HI R5, RZ, 0x1f, R4 ;  /* 0x0000001fff057819 */ /* 0x000fc60000011404 */
[----:B------:R-:W-:Y:S02]  /*18700*/  IMAD R0, R0, R13, R10 ;  /* 0x0000000d00007224 */ /* 0x000fe400078e020a */
[----:B---3--:R-:W-:Y:S01]  /*18710*/  @P4 FFMA.FTZ R9, R100, R15, R17 ;  /* 0x0000000f64094223 */ /* 0x008fe20000010011 */
[----:B-1----:R-:W-:Y:S01]  /*18720*/  @P3 FFMA.FTZ R14, R2, R7, R3 ;  /* 0x00000007020e3223 */ /* 0x002fe20000010003 */
[----:B--2-4-:R-:W-:Y:S06]  /*18730*/  @P0 BRA `(.L_x_8192) ;  /* 0x0000000000300947 */ /* 0x014fec0003800000 */
        /* <DEDUP_REMOVED lines=12> */
.L_x_8192:
[----:B------:R-:W-:Y:S05]  /*18800*/  BSYNC B0 ;  /* 0x0000000000007941 */ /* 0x000fea0003800000 */
.L_x_8191:
        /* <DEDUP_REMOVED lines=34> */
.L_x_8194:
[----:B------:R-:W-:Y:S05]  /*18a30*/  BSYNC B0 ;  /* 0x0000000000007941 */ /* 0x000fea0003800000 */
.L_x_8193:
        /* <DEDUP_REMOVED lines=10> */
.L_x_8196:
[----:B------:R-:W-:Y:S05]  /*18ae0*/  BSYNC B0 ;  /* 0x0000000000007941 */ /* 0x000fea0003800000 */
.L_x_8195:
        /* <DEDUP_REMOVED lines=9> */
.L_x_8198:
[----:B------:R-:W-:Y:S05]  /*18b80*/  BSYNC B0 ;  /* 0x0000000000007941 */ /* 0x000fea0003800000 */
.L_x_8197:
        /* <DEDUP_REMOVED lines=9> */
.L_x_8200:
[----:B------:R-:W-:Y:S05]  /*18c20*/  BSYNC B0 ;  /* 0x0000000000007941 */ /* 0x000fea0003800000 */
.L_x_8199:
        /* <DEDUP_REMOVED lines=9> */
.L_x_8202:
[----:B------:R-:W-:Y:S05]  /*18cc0*/  BSYNC B0 ;  /* 0x0000000000007941 */ /* 0x000fea0003800000 */
.L_x_8201:
        /* <DEDUP_REMOVED lines=9> */
.L_x_8204:
[----:B------:R-:W-:Y:S05]  /*18d60*/  BSYNC B0 ;  /* 0x0000000000007941 */ /* 0x000fea0003800000 */
.L_x_8203:
        /* <DEDUP_REMOVED lines=9> */
.L_x_8206:
[----:B------:R-:W-:Y:S05]  /*18e00*/  BSYNC B0 ;  /* 0x0000000000007941 */ /* 0x000fea0003800000 */
.L_x_8205:
        /* <DEDUP_REMOVED lines=8> */
.L_x_8207:
        /* <DEDUP_REMOVED lines=15> */
.L_x_8540:


//--------------------- .text._ZN5flash24flash_fwd_splitkv_kernelI23Flash_fwd_kernel_traitsILi128ELi64ELi64ELi4ELb0ELb0EN7cutlass10bfloat16_tE19Flash_kernel_traitsILi128ELi64ELi64ELi4ES3_EELb1ELb0ELb1ELb0ELb0ELb1ELb1ELb1EEEvNS_16Flash_fwd_paramsE --------------------------
	.section	.text._ZN5flash24flash_fwd_splitkv_kernelI23Flash_fwd_kernel_traitsILi128ELi64ELi64ELi4ELb0ELb0EN7cutlass10bfloat16_tE19Flash_kernel_traitsILi128ELi64ELi64ELi4ES3_EELb1ELb0ELb1ELb0ELb0ELb1ELb1ELb1EEEvNS_16Flash_fwd_paramsE,"ax",@progbits
	.align	128
        .global         _ZN5flash24flash_fwd_splitkv_kernelI23Flash_fwd_kernel_traitsILi128ELi64ELi64ELi4ELb0ELb0EN7cutlass10bfloat16_tE19Flash_kernel_traitsILi128ELi64ELi64ELi4ES3_EELb1ELb0ELb1ELb0ELb0ELb1ELb1ELb1EEEvNS_16Flash_fwd_paramsE
        .type           _ZN5flash24flash_fwd_splitkv_kernelI23Flash_fwd_kernel_traitsILi128ELi64ELi64ELi4ELb0ELb0EN7cutlass10bfloat16_tE19Flash_kernel_traitsILi128ELi64ELi64ELi4ES3_EELb1ELb0ELb1ELb0ELb0ELb1ELb1ELb1EEEvNS_16Flash_fwd_paramsE,@function
        .size           _ZN5flash24flash_fwd_splitkv_kernelI23Flash_fwd_kernel_traitsILi128ELi64ELi64ELi4ELb0ELb0EN7cutlass10bfloat16_tE19Flash_kernel_traitsILi128ELi64ELi64ELi4ES3_EELb1ELb0ELb1ELb0ELb0ELb1ELb1ELb1EEEvNS_16Flash_fwd_paramsE,(.L_x_8541 - _ZN5flash24flash_fwd_splitkv_kernelI23Flash_fwd_kernel_traitsILi128ELi64ELi64ELi4ELb0ELb0EN7cutlass10bfloat16_tE19Flash_kernel_traitsILi128ELi64ELi64ELi4ES3_EELb1ELb0ELb1ELb0ELb0ELb1ELb1ELb1EEEvNS_16Flash_fwd_paramsE)
        .other          _ZN5flash24flash_fwd_splitkv_kernelI23Flash_fwd_kernel_traitsILi128ELi64ELi64ELi4ELb0ELb0EN7cutlass10bfloat16_tE19Flash_kernel_traitsILi128ELi64ELi64ELi4ES3_EELb1ELb0ELb1ELb0ELb0ELb1ELb1ELb1EEEvNS_16Flash_fwd_paramsE,@"STO_CUDA_ENTRY STV_DEFAULT"
_ZN5flash24flash_fwd_splitkv_kernelI23Flash_fwd_kernel_traitsILi128ELi64ELi64ELi4ELb0ELb0EN7cutlass10bfloat16_tE19Flash_kernel_traitsILi128ELi64ELi64ELi4ES3_EELb1ELb0ELb1ELb0ELb0ELb1ELb1ELb1EEEvNS_16Flash_fwd_paramsE:
.text._ZN5flash24flash_fwd_splitkv_kernelI23Flash_fwd_kernel_traitsILi128ELi64ELi64ELi4ELb0ELb0EN7cutlass10bfloat16_tE19Flash_kernel_traitsILi128ELi64ELi64ELi4ES3_EELb1ELb0ELb1ELb0ELb0ELb1ELb1ELb1EEEvNS_16Flash_fwd_paramsE:
        /* <DEDUP_REMOVED lines=59> */
.L_x_8208:
[----:B------:R-:W1:Y:S02]  /*03b0*/  LDC R70, c[0x0][0x2c8] ;  /* 0x0000b200ff467b82 */ /* 0x000e640000000800 */
.L_x_8209:
        /* <DEDUP_REMOVED lines=105> */
.L_x_8212:
[----:B------:R-:W-:Y:S05]  /*0a50*/  BSYNC B0 ;  /* 0x0000000000007941 */ /* 0x000fea0003800000 */
.L_x_8211:
        /* <DEDUP_REMOVED lines=9> */
.L_x_8214:
[----:B------:R-:W-:Y:S05]  /*0af0*/  BSYNC B0 ;  /* 0x0000000000007941 */ /* 0x000fea0003800000 */
.L_x_8213:
        /* <DEDUP_REMOVED lines=8> */
.L_x_8216:
[----:B------:R-:W-:Y:S05]  /*0b80*/  BSYNC B0 ;  /* 0x0000000000007941 */ /* 0x000fea0003800000 */
.L_x_8215:
        /* <DEDUP_REMOVED lines=8> */
.L_x_8218:
[----:B------:R-:W-:Y:S05]  /*0c10*/  BSYNC B0 ;  /* 0x0000000000007941 */ /* 0x000fea0003800000 */
.L_x_8217:
        /* <DEDUP_REMOVED lines=9> */
.L_x_8220:
[----:B------:R-:W-:Y:S05]  /*0cb0*/  BSYNC B0 ;  /* 0x0000000000007941 */ /* 0x000fea0003800000 */
.L_x_8219:
[----:B------:R-:W-:Y:S04]  /*0cc0*/  BSSY B0, `(.L_x_8221) ;  /* 0x0000007000007945 */ /* 0x000fe80003800000 */
[----:B------:R-:W-:Y:S05]  /*0cd0*/  @P1 BRA `(.L_x_8222) ;  /* 0x0000000000141947 */ /* 0x000fea0003800000 */
[----:B------:R-:W-:Y:S02]  /*0ce0*/  ULDC UR4, c[0x0][0x2d0] ;  /* 0x0000b40000047ab9 */ /* 0x000fe40000000800 */
[----:B------:R-:W-:Y:S02]  /*0cf0*/  ISETP.GE.AND P1, PT, R2, UR4, PT ;  /* 0x0000000402007c0c */ /* 0x000fe4000bf26270 */
[----:B------:R-:W-:-:S11]  /*0d00*/  ISETP.GE.AND P0, PT, R6, UR4, PT ;  /* 0x0000000406007c0c */ /* 0x000fd6000bf06270 */
[----:B------:R1:W-:Y:S04]  /*0d10*/  @!P1 STG.E.128 desc[UR6][R20.64+0x5000], RZ ;  /* 0x005000ff14009986 */ /* 0x0003e8000c101d06 */
[----:B------:R1:W-:Y:S02]  /*0d20*/  @!P0 STG.E.128 desc[UR6][R20.64+0x5100], RZ ;  /* 0x005100ff14008986 */ /* 0x0003e4000c101d06 */
.L_x_8222:
[----:B------:R-:W-:Y:S05]  /*0d30*/  BSYNC B0 ;  /* 0x0000000000007941 */ /* 0x000fea0003800000 */
.L_x_8221:
[----:B------:R-:W-:Y:S04]  /*0d40*/  BSSY B0, `(.L_x_8223) ;  /* 0x0000007000007945 */ /* 0x000fe80003800000 */
[----:B------:R-:W-:Y:S05]  /*0d50*/  @P4 BRA `(.L_x_8224) ;  /* 0x0000000000144947 */ /* 0x000fea0003800000 */
[----:B------:R-:W-:Y:S02]  /*0d60*/  ULDC UR4, c[0x0][0x2d0] ;  /* 0x0000b40000047ab9 */ /* 0x000fe40000000800 */
[----:B------:R-:W-:Y:S02]  /*0d70*/  ISETP.GE.AND P1, PT, R2, UR4, PT ;  /* 0x0000000402007c0c */ /* 0x000fe4000bf26270 */
[----:B------:R-:W-:-:S11]  /*0d80*/  ISETP.GE.AND P0, PT, R6, UR4, PT ;  /* 0x0000000406007c0c */ /* 0x000fd6000bf06270 */
[----:B------:R1:W-:Y:S04]  /*0d90*/  @!P1 STG.E.128 desc[UR6][R20.64+0x6000], RZ ;  /* 0x006000ff14009986 */ /* 0x0003e8000c101d06 */
[----:B------:R1:W-:Y:S02]  /*0da0*/  @!P0 STG.E.128 desc[UR6][R20.64+0x6100], RZ ;  /* 0x006100ff14008986 */ /* 0x0003e4000c101d06 */
.L_x_8224:
[----:B------:R-:W-:Y:S05]  /*0db0*/  BSYNC B0 ;  /* 0x0000000000007941 */ /* 0x000fea0003800000 */
.L_x_8223:
[----:B------:R-:W-:Y:S04]  /*0dc0*/  BSSY B0, `(.L_x_8225) ;  /* 0x0000007000007945 */ /* 0x000fe80003800000 */
[----:B------:R-:W-:Y:S05]  /*0dd0*/  @P3 BRA `(.L_x_8226) ;  /* 0x0000000000143947 */ /* 0x000fea0003800000 */
[----:B------:R-:W-:Y:S02]  /*0de0*/  ULDC UR4, c[0x0][0x2d0] ;  /* 0x0000b40000047ab9 */ /* 0x000fe40000000800 */
[----:B------:R-:W-:Y:S02]  /*0df0*/  ISETP.GE.AND P1, PT, R2, UR4, PT ;  /* 0x0000000402007c0c */ /* 0x000fe4000bf26270 */
[----:B------:R-:W-:-:S11]  /*0e00*/  ISETP.GE.AND P0, PT, R6, UR4, PT ;  /* 0x0000000406007c0c */ /* 0x000fd6000bf06270 */
[----:B------:R1:W-:Y:S04]  /*0e10*/  @!P1 STG.E.128 desc[UR6][R20.64+0x7000], RZ ;  /* 0x007000ff14009986 */ /* 0x0003e8000c101d06 */
[----:B------:R1:W-:Y:S02]  /*0e20*/  @!P0 STG.E.128 desc[UR6][R20.64+0x7100], RZ ;  /* 0x007100ff14008986 */ /* 0x0003e4000c101d06 */
.L_x_8226:
[----:B------:R-:W-:Y:S05]  /*0e30*/  BSYNC B0 ;  /* 0x0000000000007941 */ /* 0x000fea0003800000 */
.L_x_8225:
        /* <DEDUP_REMOVED lines=29> */
.L_x_8210:
        /* <DEDUP_REMOVED lines=24> */
.L_x_8227:
        /* <DEDUP_REMOVED lines=82> */
.L_x_8228:
        /* <DEDUP_REMOVED lines=48> */
.L_x_8230:
        /* <DEDUP_REMOVED lines=32> */
.L_x_8229:
        /* <DEDUP_REMOVED lines=238> */
.L_x_8300:
        /* <DEDUP_REMOVED lines=23> */
.L_x_8233:
[----:B------:R-:W-:Y:S05]  /*2c00*/  BSYNC B0 ;  /* 0x0000000000007941 */ /* 0x000fea0003800000 */
.L_x_8232:
        /* <DEDUP_REMOVED lines=12> */
.L_x_8235:
[----:B------:R-:W-:Y:S05]  /*2cd0*/  BSYNC B0 ;  /* 0x0000000000007941 */ /* 0x000fea0003800000 */
.L_x_8234:
        /* <DEDUP_REMOVED lines=12> */
.L_x_8237:
[----:B------:R-:W-:Y:S05]  /*2da0*/  BSYNC B0 ;  /* 0x0000000000007941 */ /* 0x000fea0003800000 */
.L_x_8236:
        /* <DEDUP_REMOVED lines=16> */
.L_x_8239:
[----:B------:R-:W-:Y:S05]  /*2eb0*/  BSYNC B0 ;  /* 0x0000000000007941 */ /* 0x000fea0003800000 */
.L_x_8238:
        /* <DEDUP_REMOVED lines=61> */
.L_x_8245:
[----:B------:R-:W-:Y:S05]  /*3290*/  BSYNC B0 ;  /* 0x0000000000007941 */ /* 0x000fea0003800000 */
.L_x_8244:
        /* <DEDUP_REMOVED lines=48> */
.L_x_8243:
[----:B------:R-:W-:Y:S05]  /*35a0*/  BSYNC B1 ;  /* 0x0000000000017941 */ /* 0x000fea0003800000 */
.L_x_8242:
        /* <DEDUP_REMOVED lines=62> */
.L_x_8249:
[----:B------:R-:W-:Y:S05]  /*3990*/  BSYNC B0 ;  /* 0x0000000000007941 */ /* 0x000fea0003800000 */
.L_x_8248:
        /* <DEDUP_REMOVED lines=50> */
.L_x_8247:
[----:B------:R-:W-:Y:S05]  /*3cc0*/  BSYNC B1 ;  /* 0x0000000000017941 */ /* 0x000fea0003800000 */
.L_x_8246:
        /* <DEDUP_REMOVED lines=62> */
.L_x_8253:
[----:B------:R-:W-:Y:S05]  /*40b0*/  BSYNC B0 ;  /* 0x0000000000007941 */ /* 0x000fea0003800000 */
.L_x_8252:
        /* <DEDUP_REMOVED lines=50> */
.L_x_8251:
[----:B------:R-:W-:Y:S05]  /*43e0*/  BSYNC B1 ;  /* 0x0000000000017941 */ /* 0x000fea0003800000 */
.L_x_8250:
        /* <DEDUP_REMOVED lines=67> */
.L_x_8257:
[----:B------:R-:W-:Y:S05]  /*4820*/  BSYNC B0 ;  /* 0x0000000000007941 */ /* 0x000fea0003800000 */
.L_x_8256:
        /* <DEDUP_REMOVED lines=50> */
.L_x_8255:
[----:B------:R-:W-:Y:S05]  /*4b50*/  BSYNC B1 ;  /* 0x0000000000017941 */ /* 0x000fea0003800000 */
.L_x_8254:
        /* <DEDUP_REMOVED lines=9> */
.L_x_8241:
        /* <DEDUP_REMOVED lines=90> */
.L_x_8264:
[----:B------:R-:W-:Y:S05]  /*5190*/  BSYNC B0 ;  /* 0x0000000000007941 */ /* 0x000fea0003800000 */
.L_x_8263:
[----:B-----5:R1:W-:Y:S02]  /*51a0*/  STG.E.128 desc[UR6][R98.64], R44 ;  /* 0x0000002c62007986 */ /* 0x0203e4000c101d06 */
.L_x_8262:
[----:B------:R-:W-:Y:S05]  /*51b0*/  BSYNC B1 ;  /* 0x0000000000017941 */ /* 0x000fea0003800000 */
.L_x_8261:
        /* <DEDUP_REMOVED lines=87> */
.L_x_8266:
[----:B------:R-:W-:Y:S05]  /*5730*/  BSYNC B0 ;  /* 0x0000000000007941 */ /* 0x000fea0003800000 */
.L_x_8265:
[----:B-----5:R1:W-:Y:S02]  /*5740*/  STG.E.128 desc[UR6][R98.64+0x80], R44 ;  /* 0x0000802c62007986 */ /* 0x0203e4000c101d06 */
.L_x_8260:
[----:B------:R-:W-:Y:S05]  /*5750*/  BSYNC B2 ;  /* 0x0000000000027941 */ /* 0x000fea0003800000 */
.L_x_8259:
        /* <DEDUP_REMOVED lines=97> */
.L_x_8272:
[----:B------:R-:W-:Y:S05]  /*5d70*/  BSYNC B0 ;  /* 0x0000000000007941 */ /* 0x000fea0003800000 */
.L_x_8271:
[----:B-----5:R1:W-:Y:S02]  /*5d80*/  STG.E.128 desc[UR6][R162.64], R44 ;  /* 0x0000002ca2007986 */ /* 0x0203e4000c101d06 */
.L_x_8270:
[----:B------:R-:W-:Y:S05]  /*5d90*/  BSYNC B1 ;  /* 0x0000000000017941 */ /* 0x000fea0003800000 */
.L_x_8269:
        /* <DEDUP_REMOVED lines=93> */
.L_x_8274:
[----:B------:R-:W-:Y:S05]  /*6370*/  BSYNC B0 ;  /* 0x0000000000007941 */ /* 0x000fea0003800000 */
.L_x_8273:
[----:B-----5:R1:W-:Y:S02]  /*6380*/  STG.E.128 desc[UR6][R160.64], R44 ;  /* 0x0000002ca0007986 */ /* 0x0203e4000c101d06 */
.L_x_8268:
[----:B------:R-:W-:Y:S05]  /*6390*/  BSYNC B2 ;  /* 0x0000000000027941 */ /* 0x000fea0003800000 */
.L_x_8267:
        /* <DEDUP_REMOVED lines=97> */
.L_x_8280:
[----:B------:R-:W-:Y:S05]  /*69b0*/  BSYNC B0 ;  /* 0x0000000000007941 */ /* 0x000fea0003800000 */
.L_x_8279:
[----:B-----5:R1:W-:Y:S02]  /*69c0*/  STG.E.128 desc[UR6][R162.64], R44 ;  /* 0x0000002ca2007986 */ /* 0x0203e4000c101d06 */
.L_x_8278:
[----:B------:R-:W-:Y:S05]  /*69d0*/  BSYNC B1 ;  /* 0x0000000000017941 */ /* 0x000fea0003800000 */
.L_x_8277:
        /* <DEDUP_REMOVED lines=93> */
.L_x_8282:
[----:B------:R-:W-:Y:S05]  /*6fb0*/  BSYNC B0 ;  /* 0x0000000000007941 */ /* 0x000fea0003800000 */
.L_x_8281:
[----:B-----5:R1:W-:Y:S02]  /*6fc0*/  STG.E.128 desc[UR6][R160.64], R44 ;  /* 0x0000002ca0007986 */ /* 0x0203e4000c101d06 */
.L_x_8276:
[----:B------:R-:W-:Y:S05]  /*6fd0*/  BSYNC B2 ;  /* 0x0000000000027941 */ /* 0x000fea0003800000 */
.L_x_8275:
        /* <DEDUP_REMOVED lines=101> */
.L_x_8288:
[----:B------:R-:W-:Y:S05]  /*7630*/  BSYNC B0 ;  /* 0x0000000000007941 */ /* 0x000fea0003800000 */
.L_x_8287:
[----:B-----5:R1:W-:Y:S02]  /*7640*/  STG.E.128 desc[UR6][R162.64], R44 ;  /* 0x0000002ca2007986 */ /* 0x0203e4000c101d06 */
.L_x_8286:
[----:B------:R-:W-:Y:S05]  /*7650*/  BSYNC B1 ;  /* 0x0000000000017941 */ /* 0x000fea0003800000 */
.L_x_8285:
        /* <DEDUP_REMOVED lines=93> */
.L_x_8290:
[----:B------:R-:W-:Y:S05]  /*7c30*/  BSYNC B0 ;  /* 0x0000000000007941 */ /* 0x000fea0003800000 */
.L_x_8289:
[----:B-----5:R1:W-:Y:S02]  /*7c40*/  STG.E.128 desc[UR6][R160.64], R44 ;  /* 0x0000002ca0007986 */ /* 0x0203e4000c101d06 */
.L_x_8284:
[----:B------:R-:W-:Y:S05]  /*7c50*/  BSYNC B2 ;  /* 0x0000000000027941 */ /* 0x000fea0003800000 */
.L_x_8283:
        /* <DEDUP_REMOVED lines=8> */
.L_x_8240:
        /* <DEDUP_REMOVED lines=8> */
.L_x_8292:
[----:B------:R-:W-:Y:S05]  /*7d60*/  BSYNC B0 ;  /* 0x0000000000007941 */ /* 0x000fea0003800000 */
.L_x_8291:
        /* <DEDUP_REMOVED lines=16> */
.L_x_8294:
[----:B------:R-:W-:Y:S05]  /*7e70*/  BSYNC B0 ;  /* 0x0000000000007941 */ /* 0x000fea0003800000 */
.L_x_8293:
        /* <DEDUP_REMOVED lines=16> */
.L_x_8296:
[----:B------:R-:W-:Y:S05]  /*7f80*/  BSYNC B0 ;  /* 0x0000000000007941 */ /* 0x000fea0003800000 */
.L_x_8295:
        /* <DEDUP_REMOVED lines=21> */
.L_x_8297:
[----:B------:R-:W-:Y:S05]  /*80e0*/  BSYNC B0 ;  /* 0x0000000000007941 */ /* 0x000fea0003800000 */
.L_x_8258:
        /* <DEDUP_REMOVED lines=81> */
.L_x_8298:
        /* <DEDUP_REMOVED lines=10> */
.L_x_8299:
[----:B------:R-:W-:Y:S04]  /*86a0*/  IADD3 R11, R11, -0x1, RZ ;  /* 0xffffffff0b0b7810 */ /* 0x000fe80007ffe0ff */
[----:B------:R-:W-:Y:S11]  /*86b0*/  ISETP.GT.AND P0, PT, R11, R77, PT ;  /* 0x0000004d0b00720c */ /* 0x000ff60003f04270 */
[----:B------:R-:W-:Y:S02]  /*86c0*/  @!UPT UIADD3 URZ, URZ, URZ, URZ ;  /* 0x0000003f3f3ff290 */ /* 0x000fe4000fffe03f */
[----:B------:R-:W-:Y:S05]  /*86d0*/  @P0 BRA `(.L_x_8300) ;  /* 0xffffffa000ec0947 */ /* 0x000fea000383ffff */
.L_x_8231:
        /* <DEDUP_REMOVED lines=105> */
.L_x_8309:
[----:B------:R-:W-:Y:S05]  /*8d70*/  BSYNC B0 ;  /* 0x0000000000007941 */ /* 0x000fea0003800000 */
.L_x_8308:
[----:B-----5:R3:W-:Y:S02]  /*8d80*/  STS.128 [R156], R8 ;  /* 0x000000089c007388 */ /* 0x0207e40000000c00 */
.L_x_8307:
[----:B------:R-:W-:Y:S05]  /*8d90*/  BSYNC B1 ;  /* 0x0000000000017941 */ /* 0x000fea0003800000 */
.L_x_8306:
        /* <DEDUP_REMOVED lines=45> */
.L_x_8311:
[----:B------:R-:W-:Y:S05]  /*9070*/  BSYNC B0 ;  /* 0x0000000000007941 */ /* 0x000fea0003800000 */
.L_x_8310:
[----:B-----5:R1:W-:Y:S02]  /*9080*/  STS.128 [R156+0x2000], R8 ;  /* 0x002000089c007388 */ /* 0x0203e40000000c00 */
.L_x_8305:
[----:B------:R-:W-:Y:S05]  /*9090*/  BSYNC B2 ;  /* 0x0000000000027941 */ /* 0x000fea0003800000 */
.L_x_8304:
        /* <DEDUP_REMOVED lines=62> */
.L_x_8317:
[----:B------:R-:W-:Y:S05]  /*9480*/  BSYNC B0 ;  /* 0x0000000000007941 */ /* 0x000fea0003800000 */
.L_x_8316:
[----:B-----5:R3:W-:Y:S02]  /*9490*/  STS.128 [R156+0x800], R8 ;  /* 0x000800089c007388 */ /* 0x0207e40000000c00 */
.L_x_8315:
[----:B------:R-:W-:Y:S05]  /*94a0*/  BSYNC B1 ;  /* 0x0000000000017941 */ /* 0x000fea0003800000 */
.L_x_8314:
        /* <DEDUP_REMOVED lines=44> */
.L_x_8319:
[----:B------:R-:W-:Y:S05]  /*9770*/  BSYNC B0 ;  /* 0x0000000000007941 */ /* 0x000fea0003800000 */
.L_x_8318:
[----:B-----5:R3:W-:Y:S02]  /*9780*/  STS.128 [R156+0x2800], R8 ;  /* 0x002800089c007388 */ /* 0x0207e40000000c00 */
.L_x_8313:
[----:B------:R-:W-:Y:S05]  /*9790*/  BSYNC B2 ;  /* 0x0000000000027941 */ /* 0x000fea0003800000 */
.L_x_8312:
        /* <DEDUP_REMOVED lines=63> */
.L_x_8325:
[----:B------:R-:W-:Y:S05]  /*9b90*/  BSYNC B0 ;  /* 0x0000000000007941 */ /* 0x000fea0003800000 */
.L_x_8324:
[----:B-----5:R3:W-:Y:S02]  /*9ba0*/  STS.128 [R156+0x1000], R8 ;  /* 0x001000089c007388 */ /* 0x0207e40000000c00 */
.L_x_8323:
[----:B------:R-:W-:Y:S05]  /*9bb0*/  BSYNC B1 ;  /* 0x0000000000017941 */ /* 0x000fea0003800000 */
.L_x_8322:
        /* <DEDUP_REMOVED lines=44> */
.L_x_8327:
[----:B------:R-:W-:Y:S05]  /*9e80*/  BSYNC B0 ;  /* 0x0000000000007941 */ /* 0x000fea0003800000 */
.L_x_8326:
[----:B-----5:R1:W-:Y:S02]  /*9e90*/  STS.128 [R156+0x3000], R28 ;  /* 0x0030001c9c007388 */ /* 0x0203e40000000c00 */
.L_x_8321:
[----:B------:R-:W-:Y:S05]  /*9ea0*/  BSYNC B2 ;  /* 0x0000000000027941 */ /* 0x000fea0003800000 */
.L_x_8320:
        /* <DEDUP_REMOVED lines=62> */
.L_x_8332:
[----:B------:R-:W-:Y:S05]  /*a290*/  BSYNC B0 ;  /* 0x0000000000007941 */ /* 0x000fea0003800000 */
.L_x_8331:
[----:B-----5:R1:W-:Y:S02]  /*a2a0*/  STS.128 [R156+0x1800], R8 ;  /* 0x001800089c007388 */ /* 0x0203e40000000c00 */
.L_x_8330:
[----:B------:R-:W-:Y:S05]  /*a2b0*/  BSYNC B1 ;  /* 0x0000000000017941 */ /* 0x000fea0003800000 */
.L_x_8329:
        /* <DEDUP_REMOVED lines=44> */
.L_x_8334:
[----:B------:R-:W-:Y:S05]  /*a580*/  BSYNC B0 ;  /* 0x0000000000007941 */ /* 0x000fea0003800000 */
.L_x_8333:
[----:B-----5:R3:W-:Y:S01]  /*a590*/  STS.128 [R156+0x3800], R16 ;  /* 0x003800109c007388 */ /* 0x0207e20000000c00 */
[----:B------:R-:W-:Y:S05]  /*a5a0*/  BRA `(.L_x_8328) ;  /* 0x0000003400c07947 */ /* 0x000fea0003800000 */
.L_x_8303:
        /* <DEDUP_REMOVED lines=93> */
.L_x_8340:
[----:B------:R-:W-:Y:S05]  /*ab80*/  BSYNC B0 ;  /* 0x0000000000007941 */ /* 0x000fea0003800000 */
.L_x_8339:
[----:B-----5:R3:W-:Y:S02]  /*ab90*/  STS.128 [R156], R24 ;  /* 0x000000189c007388 */ /* 0x0207e40000000c00 */
.L_x_8338:
[----:B------:R-:W-:Y:S05]  /*aba0*/  BSYNC B1 ;  /* 0x0000000000017941 */ /* 0x000fea0003800000 */
.L_x_8337:
        /* <DEDUP_REMOVED lines=88> */
.L_x_8342:
[----:B------:R-:W-:Y:S05]  /*b130*/  BSYNC B0 ;  /* 0x0000000000007941 */ /* 0x000fea0003800000 */
.L_x_8341:
[----:B-----5:R1:W-:Y:S02]  /*b140*/  STS.128 [R156+0x2000], R24 ;  /* 0x002000189c007388 */ /* 0x0203e40000000c00 */
.L_x_8336:
[----:B------:R-:W-:Y:S05]  /*b150*/  BSYNC B2 ;  /* 0x0000000000027941 */ /* 0x000fea0003800000 */
.L_x_8335:
        /* <DEDUP_REMOVED lines=98> */
.L_x_8348:
[----:B------:R-:W-:Y:S05]  /*b780*/  BSYNC B0 ;  /* 0x0000000000007941 */ /* 0x000fea0003800000 */
.L_x_8347:
[----:B-----5:R3:W-:Y:S02]  /*b790*/  STS.128 [R156+0x800], R24 ;  /* 0x000800189c007388 */ /* 0x0207e40000000c00 */
.L_x_8346:
[----:B------:R-:W-:Y:S05]  /*b7a0*/  BSYNC B1 ;  /* 0x0000000000017941 */ /* 0x000fea0003800000 */
.L_x_8345:
        /* <DEDUP_REMOVED lines=92> */
.L_x_8350:
[----:B------:R-:W-:Y:S05]  /*bd70*/  BSYNC B0 ;  /* 0x0000000000007941 */ /* 0x000fea0003800000 */
.L_x_8349:
[----:B-----5:R1:W-:Y:S02]  /*bd80*/  STS.128 [R156+0x2800], R4 ;  /* 0x002800049c007388 */ /* 0x0203e40000000c00 */
.L_x_8344:
[----:B------:R-:W-:Y:S05]  /*bd90*/  BSYNC B2 ;  /* 0x0000000000027941 */ /* 0x000fea0003800000 */
.L_x_8343:
        /* <DEDUP_REMOVED lines=99> */
.L_x_8356:
[----:B------:R-:W-:Y:S05]  /*c3d0*/  BSYNC B0 ;  /* 0x0000000000007941 */ /* 0x000fea0003800000 */
.L_x_8355:
[----:B-----5:R3:W-:Y:S02]  /*c3e0*/  STS.128 [R156+0x1000], R24 ;  /* 0x001000189c007388 */ /* 0x0207e40000000c00 */
.L_x_8354:
[----:B------:R-:W-:Y:S05]  /*c3f0*/  BSYNC B1 ;  /* 0x0000000000017941 */ /* 0x000fea0003800000 */
.L_x_8353:
        /* <DEDUP_REMOVED lines=91> */
.L_x_8358:
[----:B------:R-:W-:Y:S05]  /*c9b0*/  BSYNC B0 ;  /* 0x0000000000007941 */ /* 0x000fea0003800000 */
.L_x_8357:
[----:B-----5:R3:W-:Y:S02]  /*c9c0*/  STS.128 [R156+0x3000], R24 ;  /* 0x003000189c007388 */ /* 0x0207e40000000c00 */
.L_x_8352:
[----:B------:R-:W-:Y:S05]  /*c9d0*/  BSYNC B2 ;  /* 0x0000000000027941 */ /* 0x000fea0003800000 */
.L_x_8351:
        /* <DEDUP_REMOVED lines=97> */
.L_x_8362:
[----:B------:R-:W-:Y:S05]  /*cff0*/  BSYNC B0 ;  /* 0x0000000000007941 */ /* 0x000fea0003800000 */
.L_x_8361:
[----:B-----5:R1:W-:Y:S02]  /*d000*/  STS.128 [R156+0x1800], R4 ;  /* 0x001800049c007388 */ /* 0x0203e40000000c00 */
.L_x_8360:
[----:B------:R-:W-:Y:S05]  /*d010*/  BSYNC B1 ;  /* 0x0000000000017941 */ /* 0x000fea0003800000 */
.L_x_8359:
        /* <DEDUP_REMOVED lines=96> */
.L_x_8364:
[----:B------:R-:W-:Y:S05]  /*d620*/  BSYNC B0 ;  /* 0x0000000000007941 */ /* 0x000fea0003800000 */
.L_x_8363:
[----:B-----5:R1:W-:Y:S01]  /*d630*/  STS.128 [R156+0x3800], R4 ;  /* 0x003800049c007388 */ /* 0x0203e20000000c00 */
[----:B------:R-:W-:Y:S05]  /*d640*/  BRA `(.L_x_8328) ;  /* 0x0000000400987947 */ /* 0x000fea0003800000 */
.L_x_8302:
        /* <DEDUP_REMOVED lines=29> */
.L_x_8366:
[----:B------:R-:W-:Y:S05]  /*d820*/  BSYNC B0 ;  /* 0x0000000000007941 */ /* 0x000fea0003800000 */
.L_x_8365:
        /* <DEDUP_REMOVED lines=23> */
.L_x_8368:
[----:B------:R-:W-:Y:S05]  /*d9a0*/  BSYNC B0 ;  /* 0x0000000000007941 */ /* 0x000fea0003800000 */
.L_x_8367:
        /* <DEDUP_REMOVED lines=23> */
.L_x_8370:
[----:B------:R-:W-:Y:S05]  /*db20*/  BSYNC B0 ;  /* 0x0000000000007941 */ /* 0x000fea0003800000 */
.L_x_8369:
        /* <DEDUP_REMOVED lines=24> */
.L_x_8328:
[----:B------:R-:W-:Y:S05]  /*dcb0*/  BSYNC B3 ;  /* 0x0000000000037941 */ /* 0x000fea0003800000 */
.L_x_8301:
        /* <DEDUP_REMOVED lines=32> */
.L_x_8372:
[----:B------:R-:W-:Y:S05]  /*dec0*/  BSYNC B0 ;  /* 0x0000000000007941 */ /* 0x000fea0003800000 */
.L_x_8371:
        /* <DEDUP_REMOVED lines=21> */
.L_x_8374:
[----:B------:R-:W-:Y:S05]  /*e020*/  BSYNC B0 ;  /* 0x0000000000007941 */ /* 0x000fea0003800000 */
.L_x_8373:
[----:B------:R-:W-:Y:S01]  /*e030*/  BSSY B0, `(.L_x_8375) ;  /* 0x000001a000007945 */ /* 0x000fe20003800000 */
[----:B------:R-:W-:Y:S02]  /*e040*/  ISETP.GE.AND P0, PT, R28, R11, PT ;  /* 0x0000000b1c00720c */ /* 0x000fe40003f06270 */
[----:B------:R-:W-:Y:S01]  /*e050*/  LEA.HI R2, R64, R64, RZ, 0x1 ;  /* 0x0000004040027211 */ /* 0x000fe200078f08ff */
        /* <DEDUP_REMOVED lines=23> */
.L_x_8376:
[----:B------:R-:W-:Y:S05]  /*e1d0*/  BSYNC B0 ;  /* 0x0000000000007941 */ /* 0x000fea0003800000 */
.L_x_8375:
[----:B--23--:R-:W-:Y:S01]  /*e1e0*/  LOP3.LUT R7, R2, 0xfffffffe, RZ, 0xc0, !PT ;  /* 0xfffffffe02077812 */ /* 0x00cfe200078ec0ff */
[----:B------:R-:W-:Y:S01]  /*e1f0*/  BSSY B0, `(.L_x_8377) ;  /* 0x000001e000007945 */ /* 0x000fe20003800000 */
[----:B------:R-:W-:-:S03]  /*e200*/  ISETP.GE.AND P5, PT, R28, R11, PT ;  /* 0x0000000b1c00720c */ /* 0x000fc60003fa6270 */
[----:B------:R-:W-:Y:S01]  /*e210*/  IMAD.IADD R64, R64, 0x1, -R7 ;  /* 0x0000000140407824 */ /* 0x000fe200078e0a07 */
[----:B------:R-:W-:Y:S09]  /*e220*/  @P0 BRA `(.L_x_8378) ;  /* 0x0000000000680947 */ /* 0x000ff20003800000 */
[C---:B------:R-:W-:Y:S02]  /*e230*/  LOP3.LUT R0, R159.reuse, 0x1, RZ, 0xc0, !PT ;  /* 0x000000019f007812 */ /* 0x040fe400078ec0ff */
[----:B------:R-:W-:Y:S02]  /*e240*/  LOP3.LUT P0, RZ, R159, 0x2, RZ, 0xc0, !PT ;  /* 0x000000029fff7812 */ /* 0x000fe4000780c0ff */
[----:B------:R-:W-:-:S11]  /*e250*/  ISETP.NE.U32.AND P1, PT, R0, 0x1, PT ;  /* 0x000000010000780c */ /* 0x000fd60003f25070 */
[----:B------:R-:W2:Y:S01]  /*e260*/  @P0 LDC.64 R6, c[0x0][0x248] ;  /* 0x00009200ff060b82 */ /* 0x000ea20000000a00 */
[----:B------:R-:W-:Y:S01]  /*e270*/  @P0 IMAD.MOV.U32 R164, RZ, RZ, R136 ;  /* 0x000000ffffa40224 */ /* 0x000fe200078e0088 */
[----:B------:R-:W-:Y:S01]  /*e280*/  @!P1 MOV R14, R158 ;  /* 0x0000009e000e9202 */ /* 0x000fe20000000f00 */
[----:B------:R-:W-:-:S05]  /*e290*/  @!P1 IMAD.MOV.U32 R15, RZ, RZ, R157 ;  /* 0x000000ffff0f9224 */ /* 0x000fca00078e009d */
[----:B----4-:R-:W3:Y:S01]  /*e2a0*/  @!P1 LDC.64 R8, c[0x0][0x248] ;  /* 0x00009200ff089b82 */ /* 0x010ee20000000a00 */
[----:B--2---:R-:W-:-:S04]  /*e2b0*/  @P0 IMAD.WIDE.U32 R12, R6, 0x30, R164 ;  /* 0x00000030060c0825 */ /* 0x004fc800078e00a4 */
[----:B------:R-:W-:Y:S01]  /*e2c0*/  @P0 IMAD R7, R7, 0x30, RZ ;  /* 0x0000003007070824 */ /* 0x000fe200078e02ff */
[----:B------:R-:W-:Y:S01]  /*e2d0*/  @P0 LEA R6, P2, R12, UR12, 0x1 ;  /* 0x0000000c0c060c11 */ /* 0x000fe2000f8408ff */
[----:B---3--:R-:W-:-:S03]  /*e2e0*/  @!P1 IMAD.WIDE.U32 R14, R8, 0x60, R14 ;  /* 0x00000060080e9825 */ /* 0x008fc600078e000e */
        /* <DEDUP_REMOVED lines=14> */
.L_x_8378:
[----:B------:R-:W-:Y:S05]  /*e3d0*/  BSYNC B0 ;  /* 0x0000000000007941 */ /* 0x000fea0003800000 */
.L_x_8377:
[----:B------:R-:W0:Y:S01]  /*e3e0*/  LDGDEPBAR ;  /* 0x00000000000079af */ /* 0x000e220000000000 */
[----:B------:R-:W-:Y:S01]  /*e3f0*/  ULDC.64 UR8, c[0x0][0x3d0] ;  /* 0x0000f40000087ab9 */ /* 0x000fe20000000a00 */
[----:B------:R-:W-:Y:S01]  /*e400*/  ISETP.GE.AND P1, PT, R134, R11, PT ;  /* 0x0000000b8600720c */ /* 0x000fe20003f26270 */
[----:B------:R-:W-:Y:S01]  /*e410*/  IMAD R0, R65, UR8, RZ ;  /* 0x0000000841007c24 */ /* 0x000fe2000f8e02ff */
[----:B------:R-:W-:Y:S01]  /*e420*/  ULDC.64 UR10, c[0x0][0x220] ;  /* 0x00008800000a7ab9 */ /* 0x000fe20000000a00 */
[----:B------:R-:W-:Y:S01]  /*e430*/  IMAD.WIDE.U32 R132, R153, UR8, R132 ;  /* 0x0000000899847c25 */ /* 0x000fe2000f8e0084 */
[----:B------:R-:W-:-:S03]  /*e440*/  ULDC UR5, c[0x0][0x2e8] ;  /* 0x0000ba0000057ab9 */ /* 0x000fc60000000800 */
[----:B------:R-:W-:Y:S01]  /*e450*/  IMAD R0, R153, UR9, R0 ;  /* 0x0000000999007c24 */ /* 0x000fe2000f8e0200 */
[----:B-1----:R-:W-:Y:S01]  /*e460*/  LEA R4, P0, R132, R4, 0x2 ;  /* 0x0000000484047211 */ /* 0x002fe200078010ff */
[----:B------:R-:W-:Y:S02]  /*e470*/  IMAD.SHL.U32 R66, R66, 0x40, RZ ;  /* 0x0000004042427824 */ /* 0x000fe400078e00ff */
[----:B------:R-:W-:Y:S02]  /*e480*/  IMAD.IADD R0, R133, 0x1, R0 ;  /* 0x0000000185007824 */ /* 0x000fe400078e0200 */
[----:B------:R-:W-:Y:S01]  /*e490*/  IMAD.SHL.U32 R2, R62, 0x40, RZ ;  /* 0x000000403e027824 */ /* 0x000fe200078e00ff */
[----:B--2---:R-:W-:Y:S01]  /*e4a0*/  LOP3.LUT R7, R66, 0x1c0, RZ, 0xc0, !PT ;  /* 0x000001c042077812 */ /* 0x004fe200078ec0ff */
[----:B------:R-:W-:Y:S01]  /*e4b0*/  IMAD.SHL.U32 R6, R64, 0x8, RZ ;  /* 0x0000000840067824 */ /* 0x000fe200078e00ff */
[----:B------:R-:W-:Y:S01]  /*e4c0*/  LEA.HI.X R5, R132, R5, R0, 0x2, P0 ;  /* 0x0000000584057211 */ /* 0x000fe200000f1400 */
[----:B------:R-:W-:Y:S01]  /*e4d0*/  IMAD.SHL.U32 R134, R134, 0x8, RZ ;  /* 0x0000000886867824 */ /* 0x000fe200078e00ff */
[----:B----4-:R-:W-:Y:S01]  /*e4e0*/  LOP3.LUT R9, R2, 0x1c0, RZ, 0xc0, !PT ;  /* 0x000001c002097812 */ /* 0x010fe200078ec0ff */
[----:B------:R-:W-:Y:S01]  /*e4f0*/  IMAD.SHL.U32 R49, R67, 0x40, RZ ;  /* 0x0000004043317824 */ /* 0x000fe200078e00ff */
[----:B------:R-:W-:Y:S01]  /*e500*/  LOP3.LUT R2, R7, 0x8, R6, 0xf8, !PT ;  /* 0x0000000807027812 */ /* 0x000fe200078ef806 */
[----:B------:R1:W5:Y:S01]  /*e510*/  LDG.E R48, desc[UR6][R4.64] ;  /* 0x0000000604307981 */ /* 0x000362000c1e1900 */
[----:B------:R-:W-:-:S04]  /*e520*/  DEPBAR.LE SB0, 0x0 ;  /* 0x000080000000791a */ /* 0x000fc80000000000 */
[----:B------:R-:W-:Y:S01]  /*e530*/  BAR.SYNC.DEFER_BLOCKING 0x0 ;  /* 0x0000000000007b1d */ /* 0x000fe20000010000 */
[----:B------:R-:W-:Y:S02]  /*e540*/  LOP3.LUT R134, R9, 0x8, R134, 0xf8, !PT ;  /* 0x0000000809867812 */ /* 0x000fe400078ef886 */
[----:B------:R-:W-:Y:S02]  /*e550*/  SHF.R.U32.HI R7, RZ, 0x3, R7 ;  /* 0x00000003ff077819 */ /* 0x000fe40000011607 */
[----:B------:R-:W-:Y:S02]  /*e560*/  SHF.R.U32.HI R9, RZ, 0x3, R9 ;  /* 0x00000003ff097819 */ /* 0x000fe40000011609 */
[----:B------:R-:W-:Y:S02]  /*e570*/  LOP3.LUT R49, R49, 0xfffffe00, RZ, 0xc0, !PT ;  /* 0xfffffe0031317812 */ /* 0x000fe400078ec0ff */
[----:B------:R-:W-:Y:S02]  /*e580*/  LOP3.LUT R9, R134, R9, RZ, 0x3c, !PT ;  /* 0x0000000986097212 */ /* 0x000fe400078e3cff */
[----:B------:R-:W-:Y:S01]  /*e590*/  LOP3.LUT R2, R2, R7, RZ, 0x3c, !PT ;  /* 0x0000000702027212 */ /* 0x000fe200078e3cff */
[----:B------:R-:W-:Y:S01]  /*e5a0*/  IMAD R7, R60, 0x400, R49 ;  /* 0x000004003c077824 */ /* 0x000fe200078e0231 */
[----:B------:R-:W-:Y:S01]  /*e5b0*/  LEA R168, P0, R104, UR10, 0x1 ;  /* 0x0000000a68a87c11 */ /* 0x000fe2000f8008ff */
[----:B------:R-:W-:-:S02]  /*e5c0*/  IMAD R145, R64, 0x200, R9 ;  /* 0x0000020040917824 */ /* 0x000fc400078e0209 */
[----:B------:R-:W-:Y:S01]  /*e5d0*/  IMAD.IADD R146, R2, 0x1, R7 ;  /* 0x0000000102927824 */ /* 0x000fe200078e0207 */
[----:B------:R1:W-:Y:S04]  /*e5e0*/  @P1 STS.128 [R156+0x8000], RZ ;  /* 0x008000ff9c001388 */ /* 0x0003e80000000c00 */
[----:B------:R1:W-:Y:S01]  /*e5f0*/  @P1 STS.128 [R156+0xa000], RZ ;  /* 0x00a000ff9c001388 */ /* 0x0003e20000000c00 */
[----:B------:R-:W2:Y:S01]  /*e600*/  MUFU.RCP R55, UR5 ;  /* 0x0000000500377d08 */ /* 0x000ea20008001000 */
[----:B------:R-:W-:Y:S01]  /*e610*/  BSSY B0, `(.L_x_8379) ;  /* 0x0000014000007945 */ /* 0x000fe20003800000 */
[----:B------:R-:W-:Y:S02]  /*e620*/  LEA.HI.X R167, R104, UR11, R101, 0x1, P0 ;  /* 0x0000000b68a77c11 */ /* 0x000fe400080f0c65 */
[----:B------:R-:W-:-:S02]  /*e630*/  LEA R145, R145, UR4, 0x1 ;  /* 0x0000000491917c11 */ /* 0x000fc4000f8e08ff */
        /* <DEDUP_REMOVED lines=17> */
.L_x_8380:
[----:B------:R-:W-:Y:S05]  /*e750*/  BSYNC B0 ;  /* 0x0000000000007941 */ /* 0x000fea0003800000 */
.L_x_8379:
        /* <DEDUP_REMOVED lines=21> */
.L_x_8382:
[----:B------:R-:W-:Y:S05]  /*e8b0*/  BSYNC B0 ;  /* 0x0000000000007941 */ /* 0x000fea0003800000 */
.L_x_8381:
        /* <DEDUP_REMOVED lines=24> */
.L_x_8384:
[----:B------:R-:W-:Y:S05]  /*ea40*/  BSYNC B0 ;  /* 0x0000000000007941 */ /* 0x000fea0003800000 */
.L_x_8383:
        /* <DEDUP_REMOVED lines=27> */
.L_x_8386:
[----:B------:R-:W-:Y:S05]  /*ec00*/  BSYNC B0 ;  /* 0x0000000000007941 */ /* 0x000fea0003800000 */
.L_x_8385:
[----:B------:R-:W-:Y:S01]  /*ec10*/  LDSM.16.M88.4 R92, [R146] ;  /* 0x00000000925c783b */ /* 0x000fe20000000200 */
[----:B------:R-:W-:Y:S01]  /*ec20*/  R2P PR, R62, 0x6 ;  /* 0x000000063e007804 */ /* 0x000fe20000000000 */
[C---:B------:R-:W-:Y:S01]  /*ec30*/  VIADD R0, R145.reuse, 0x4000 ;  /* 0x0000400091007836 */ /* 0x040fe20000000000 */
[----:B------:R-:W-:Y:S01]  /*ec40*/  ULDC.64 UR14, c[0x0][0x398] ;  /* 0x0000e600000e7ab9 */ /* 0x000fe20000000a00 */
[----:B------:R-:W3:Y:S01]  /*ec50*/  LDSM.16.M88.4 R32, [R145+0x4000] ;  /* 0x004000009120783b */ /* 0x000ee20000000200 */
[----:B------:R-:W-:Y:S01]  /*ec60*/  VIADD R143, R145, 0x4020 ;  /* 0x00004020918f7836 */ /* 0x000fe20000000000 */
[----:B------:R-:W-:Y:S01]  /*ec70*/  LOP3.LUT R2, R2, R49, RZ, 0xfc, !PT ;  /* 0x0000003102027212 */ /* 0x000fe200078efcff */
[--C-:B------:R-:W-:Y:S01]  /*ec80*/  IMAD R144, R53, 0x2, R146.reuse ;  /* 0x0000000235907824 */ /* 0x100fe200078e0292 */
[----:B------:R-:W4:Y:S01]  /*ec90*/  LDSM.16.M88.4 R72, [R145+0x4800] ;  /* 0x004800009148783b */ /* 0x000f220000000200 */
[C---:B------:R-:W-:Y:S02]  /*eca0*/  IMAD R142, R51.reuse, 0x2, R146 ;  /* 0x00000002338e7824 */ /* 0x040fe400078e0292 */
        /* <DEDUP_REMOVED lines=17> */
[----:B------:R-:W-:Y:S01]  /*edc0*/  IMAD.IADD R132, R0, 0x1, R143 ;  /* 0x0000000100847824 */ /* 0x000fe200078e028f */
[----:B------:R-:W-:Y:S01]  /*edd0*/  SHF.R.S32.HI R0, RZ, 0x1f, R61 ;  /* 0x0000001fff007819 */ /* 0x000fe2000001143d */
[C---:B------:R-:W-:Y:S01]  /*ede0*/  VIADD R130, R143.reuse, 0x2800 ;  /* 0x000028008f827836 */ /* 0x040fe20000000000 */
[----:B------:R-:W-:Y:S01]  /*edf0*/  LDSM.16.M88.4 R4, [R142] ;  /* 0x000000008e04783b */ /* 0x000fe20000000200 */
[C---:B------:R-:W-:Y:S01]  /*ee00*/  VIADD R129, R143.reuse, 0x3000 ;  /* 0x000030008f817836 */ /* 0x040fe20000000000 */
[----:B------:R-:W-:Y:S01]  /*ee10*/  LEA.HI R161, R0, R61, RZ, 0x2 ;  /* 0x0000003d00a17211 */ /* 0x000fe200078f10ff */
[----:B--2--5:R-:W-:Y:S01]  /*ee20*/  FMUL.FTZ R0, R48, R55 ;  /* 0x0000003730007220 */ /* 0x024fe20000410000 */
[----:B------:R-:W2:Y:S01]  /*ee30*/  LDSM.16.M88.4 R12, [R139+0x4000] ;  /* 0x004000008b0c783b */ /* 0x000ea20000000200 */
[----:B------:R-:W-:Y:S01]  /*ee40*/  VIADD R128, R143, 0x3800 ;  /* 0x000038008f807836 */ /* 0x000fe20000000000 */
[----:B------:R-:W-:-:S02]  /*ee50*/  SHF.R.S32.HI R161, RZ, 0x2, R161 ;  /* 0x00000002ffa17819 */ /* 0x000fc400000114a1 */
[----:B------:R-:W2:Y:S01]  /*ee60*/  LDSM.16.M88.4 R16, [R143+0x1000] ;  /* 0x001000008f10783b */ /* 0x000ea20000000200 */
[C---:B---3--:R-:W-:Y:S03]  /*ee70*/  HMMA.16816.F32.BF16 R20, R92.reuse, R32, RZ ;  /* 0x000000205c14723c */ /* 0x048fe600000418ff */
[----:B------:R-:W-:Y:S04]  /*ee80*/  LDSM.16.M88.4 R44, [R141] ;  /* 0x000000008d2c783b */ /* 0x000fe80000000200 */
[----:B------:R-:W3:Y:S01]  /*ee90*/  LDSM.16.M88.4 R108, [R132] ;  /* 0x00000000846c783b */ /* 0x000ee20000000200 */
[C---:B------:R-:W-:Y:S03]  /*eea0*/  HMMA.16816.F32.BF16 R32, R92.reuse, R34, RZ ;  /* 0x000000225c20723c */ /* 0x040fe600000418ff */
[----:B------:R-:W3:Y:S03]  /*eeb0*/  LDSM.16.M88.4 R96, [R143+0x1800] ;  /* 0x001800008f60783b */ /* 0x000ee60000000200 */
[C---:B----4-:R-:W-:Y:S01]  /*eec0*/  HMMA.16816.F32.BF16 R76, R92.reuse, R72, RZ ;  /* 0x000000485c4c723c */ /* 0x050fe200000418ff */
[----:B------:R-:W4:Y:S04]  /*eed0*/  LDSM.16.M88.4 R88, [R139+0x4800] ;  /* 0x004800008b58783b */ /* 0x000f280000000200 */
[----:B------:R-:W4:Y:S01]  /*eee0*/  LDSM.16.M88.4 R84, [R139+0x5000] ;  /* 0x005000008b54783b */ /* 0x000f220000000200 */
[----:B------:R-:W-:Y:S03]  /*eef0*/  HMMA.16816.F32.BF16 R72, R92, R74, RZ ;  /* 0x0000004a5c48723c */ /* 0x000fe600000418ff */
[----:B------:R-:W-:Y:S03]  /*ef00*/  LDSM.16.M88.4 R80, [R139+0x5800] ;  /* 0x005800008b50783b */ /* 0x000fe60000000200 */
        /* <DEDUP_REMOVED lines=17> */
[----:B------:R-:W-:Y:S01]  /*f020*/  HMMA.16816.F32.BF16 R64, R8, R18, R64 ;  /* 0x000000120840723c */ /* 0x000fe20000041840 */
[----:B------:R-:W-:Y:S05]  /*f030*/  LDSM.16.M88.4 R16, [R144+0x2000] ;  /* 0x002000009010783b */ /* 0x000fea0000000200 */
[----:B---3--:R-:W-:Y:S06]  /*f040*/  HMMA.16816.F32.BF16 R20, R44, R108, R20 ;  /* 0x0000006c2c14723c */ /* 0x008fec0000041814 */
[C---:B------:R-:W-:Y:S06]  /*f050*/  HMMA.16816.F32.BF16 R56, R8.reuse, R96, R56 ;  /* 0x000000600838723c */ /* 0x040fec0000041838 */
[----:B------:R-:W-:Y:S01]  /*f060*/  HMMA.16816.F32.BF16 R92, R8, R98, R92 ;  /* 0x00000062085c723c */ /* 0x000fe2000004185c */
[----:B------:R-:W-:Y:S05]  /*f070*/  LDSM.16.M88.4 R8, [R145+0x6800] ;  /* 0x006800009108783b */ /* 0x000fea0000000200 */
[C---:B----4-:R-:W-:Y:S06]  /*f080*/  HMMA.16816.F32.BF16 R76, R4.reuse, R88, R76 ;  /* 0x00000058044c723c */ /* 0x050fec000004184c */
[----:B------:R-:W-:Y:S01]  /*f090*/  HMMA.16816.F32.BF16 R72, R4, R90, R72 ;  /* 0x0000005a0448723c */ /* 0x000fe20000041848 */
[----:B------:R-:W-:Y:S05]  /*f0a0*/  LDSM.16.M88.4 R88, [R142+0x2000] ;  /* 0x002000008e58783b */ /* 0x000fea0000000200 */
[----:B------:R-:W-:Y:S06]  /*f0b0*/  HMMA.16816.F32.BF16 R32, R44, R110, R32 ;  /* 0x0000006e2c20723c */ /* 0x000fec0000041820 */
[C---:B------:R-:W-:Y:S06]  /*f0c0*/  HMMA.16816.F32.BF16 R68, R4.reuse, R84, R68 ;  /* 0x000000540444723c */ /* 0x040fec0000041844 */
[----:B------:R-:W-:Y:S01]  /*f0d0*/  HMMA.16816.F32.BF16 R64, R4, R86, R64 ;  /* 0x000000560440723c */ /* 0x000fe20000041840 */
[----:B------:R-:W2:Y:S05]  /*f0e0*/  LDSM.16.M88.4 R84, [R132+0x1800] ;  /* 0x001800008454783b */ /* 0x000eaa0000000200 */
[----:B-1----:R-:W-:Y:S06]  /*f0f0*/  HMMA.16816.F32.BF16 R20, R28, R24, R20 ;  /* 0x000000181c14723c */ /* 0x002fec0000041814 */
[C---:B------:R-:W-:Y:S01]  /*f100*/  HMMA.16816.F32.BF16 R96, R4.reuse, R80, R56 ;  /* 0x000000500460723c */ /* 0x040fe20000041838 */
[----:B------:R-:W-:Y:S05]  /*f110*/  LDSM.16.M88.4 R56, [R139+0x6000] ;  /* 0x006000008b38783b */ /* 0x000fea0000000200 */
[----:B------:R-:W-:Y:S01]  /*f120*/  HMMA.16816.F32.BF16 R92, R4, R82, R92 ;  /* 0x00000052045c723c */ /* 0x000fe2000004185c */
[----:B------:R-:W-:Y:S04]  /*f130*/  LDSM.16.M88.4 R4, [R143+0x2800] ;  /* 0x002800008f04783b */ /* 0x000fe80000000200 */
[----:B------:R-:W-:Y:S01]  /*f140*/  LDSM.16.M88.4 R80, [R145+0x7800] ;  /* 0x007800009150783b */ /* 0x000fe20000000200 */
[C---:B------:R-:W-:Y:S06]  /*f150*/  HMMA.16816.F32.BF16 R76, R44.reuse, R40, R76 ;  /* 0x000000282c4c723c */ /* 0x040fec000004184c */
[----:B------:R-:W-:Y:S01]  /*f160*/  HMMA.16816.F32.BF16 R72, R44, R42, R72 ;  /* 0x0000002a2c48723c */ /* 0x000fe20000041848 */
[----:B------:R-:W-:Y:S05]  /*f170*/  LDSM.16.M88.4 R40, [R132+0x2000] ;  /* 0x002000008428783b */ /* 0x000fea0000000200 */
[----:B------:R-:W-:Y:S01]  /*f180*/  HMMA.16816.F32.BF16 R32, R28, R26, R32 ;  /* 0x0000001a1c20723c */ /* 0x000fe20000041820 */
[----:B------:R-:W1:Y:S05]  /*f190*/  LDSM.16.M88.4 R24, [R145+0x7000] ;  /* 0x007000009118783b */ /* 0x000e6a0000000200 */
[C---:B------:R-:W-:Y:S06]  /*f1a0*/  HMMA.16816.F32.BF16 R68, R44.reuse, R36, R68 ;  /* 0x000000242c44723c */ /* 0x040fec0000041844 */
[C---:B------:R-:W-:Y:S01]  /*f1b0*/  HMMA.16816.F32.BF16 R64, R44.reuse, R38, R64 ;  /* 0x000000262c40723c */ /* 0x040fe20000041840 */
[----:B------:R-:W-:Y:S05]  /*f1c0*/  LDSM.16.M88.4 R36, [R141+0x2000] ;  /* 0x002000008d24783b */ /* 0x000fea0000000200 */
[----:B--2---:R-:W-:Y:S06]  /*f1d0*/  HMMA.16816.F32.BF16 R96, R44, R84, R96 ;  /* 0x000000542c60723c */ /* 0x004fec0000041860 */
[----:B------:R-:W-:Y:S06]  /*f1e0*/  HMMA.16816.F32.BF16 R76, R28, R8, R76 ;  /* 0x000000081c4c723c */ /* 0x000fec000004184c */
[----:B------:R-:W-:Y:S01]  /*f1f0*/  HMMA.16816.F32.BF16 R92, R44, R86, R92 ;  /* 0x000000562c5c723c */ /* 0x000fe2000004185c */
[----:B------:R-:W2:Y:S05]  /*f200*/  LDSM.16.M88.4 R44, [R143+0x3000] ;  /* 0x003000008f2c783b */ /* 0x000eaa0000000200 */
[----:B------:R-:W-:Y:S01]  /*f210*/  HMMA.16816.F32.BF16 R72, R28, R10, R72 ;  /* 0x0000000a1c48723c */ /* 0x000fe20000041848 */
[----:B------:R-:W-:Y:S05]  /*f220*/  LDSM.16.M88.4 R8, [R143+0x3800] ;  /* 0x003800008f08783b */ /* 0x000fea0000000200 */
[C---:B------:R-:W-:Y:S06]  /*f230*/  HMMA.16816.F32.BF16 R20, R16.reuse, R12, R20 ;  /* 0x0000000c1014723c */ /* 0x040fec0000041814 */
[----:B------:R-:W-:Y:S01]  /*f240*/  HMMA.16816.F32.BF16 R32, R16, R14, R32 ;  /* 0x0000000e1020723c */ /* 0x000fe20000041820 */
[----:B------:R-:W3:Y:S05]  /*f250*/  LDSM.16.M88.4 R12, [R139+0x6800] ;  /* 0x006800008b0c783b */ /* 0x000eea0000000200 */
[----:B-1----:R-:W-:Y:S06]  /*f260*/  HMMA.16816.F32.BF16 R68, R28, R24, R68 ;  /* 0x000000181c44723c */ /* 0x002fec0000041844 */
[C---:B------:R-:W-:Y:S06]  /*f270*/  HMMA.16816.F32.BF16 R76, R16.reuse, R4, R76 ;  /* 0x00000004104c723c */ /* 0x040fec000004184c */
[----:B------:R-:W-:Y:S01]  /*f280*/  HMMA.16816.F32.BF16 R72, R16, R6, R72 ;  /* 0x000000061048723c */ /* 0x000fe20000041848 */
[----:B------:R-:W1:Y:S05]  /*f290*/  LDSM.16.M88.4 R4, [R139+0x7000] ;  /* 0x007000008b04783b */ /* 0x000e6a0000000200 */
[C---:B------:R-:W-:Y:S01]  /*f2a0*/  HMMA.16816.F32.BF16 R64, R28.reuse, R26, R64 ;  /* 0x0000001a1c40723c */ /* 0x040fe20000041840 */
[----:B------:R-:W4:Y:S05]  /*f2b0*/  LDSM.16.M88.4 R24, [R132+0x2800] ;  /* 0x002800008418783b */ /* 0x000f2a0000000200 */
[----:B------:R-:W-:Y:S06]  /*f2c0*/  HMMA.16816.F32.BF16 R92, R28, R82, R92 ;  /* 0x000000521c5c723c */ /* 0x000fec000004185c */
[----:B------:R-:W-:Y:S06]  /*f2d0*/  HMMA.16816.F32.BF16 R32, R88, R58, R32 ;  /* 0x0000003a5820723c */ /* 0x000fec0000041820 */
[----:B------:R-:W-:Y:S01]  /*f2e0*/  HMMA.16816.F32.BF16 R96, R28, R80, R96 ;  /* 0x000000501c60723c */ /* 0x000fe20000041860 */
[----:B------:R-:W4:Y:S05]  /*f2f0*/  LDSM.16.M88.4 R28, [R139+0x7800] ;  /* 0x007800008b1c783b */ /* 0x000f2a0000000200 */
[----:B--2---:R-:W-:Y:S06]  /*f300*/  HMMA.16816.F32.BF16 R68, R16, R44, R68 ;  /* 0x0000002c1044723c */ /* 0x004fec0000041844 */
[C---:B------:R-:W-:Y:S06]  /*f310*/  HMMA.16816.F32.BF16 R20, R88.reuse, R56, R20 ;  /* 0x000000385814723c */ /* 0x040fec0000041814 */
[C---:B---3--:R-:W-:Y:S06]  /*f320*/  HMMA.16816.F32.BF16 R76, R88.reuse, R12, R76 ;  /* 0x0000000c584c723c */ /* 0x048fec000004184c */
[----:B------:R-:W-:Y:S01]  /*f330*/  HMMA.16816.F32.BF16 R72, R88, R14, R72 ;  /* 0x0000000e5848723c */ /* 0x000fe20000041848 */
[----:B------:R-:W2:Y:S05]  /*f340*/  LDSM.16.M88.4 R12, [R132+0x3000] ;  /* 0x00300000840c783b */ /* 0x000eaa0000000200 */
[C---:B------:R-:W-:Y:S06]  /*f350*/  HMMA.16816.F32.BF16 R64, R16.reuse, R46, R64 ;  /* 0x0000002e1040723c */ /* 0x040fec0000041840 */
[----:B------:R-:W-:Y:S06]  /*f360*/  HMMA.16816.F32.BF16 R92, R16, R10, R92 ;  /* 0x0000000a105c723c */ /* 0x000fec000004185c */
[----:B------:R-:W-:Y:S06]  /*f370*/  HMMA.16816.F32.BF16 R32, R36, R42, R32 ;  /* 0x0000002a2420723c */ /* 0x000fec0000041820 */
[----:B------:R-:W-:Y:S01]  /*f380*/  HMMA.16816.F32.BF16 R96, R16, R8, R96 ;  /* 0x000000081060723c */ /* 0x000fe20000041860 */
[----:B------:R-:W3:Y:S01]  /*f390*/  LDSM.16.M88.4 R8, [R132+0x3800] ;  /* 0x003800008408783b */ /* 0x000ee20000000200 */
[----:B------:R-:W-:-:S04]  /*f3a0*/  DEPBAR.LE SB0, 0x0 ;  /* 0x000080000000791a */ /* 0x000fc80000000000 */
[----:B-1----:R-:W-:Y:S01]  /*f3b0*/  HMMA.16816.F32.BF16 R68, R88, R4, R68 ;  /* 0x000000045844723c */ /* 0x002fe20000041844 */
[----:B------:R-:W-:-:S04]  /*f3c0*/  IMAD.IADD R16, R3, 0x1, R163 ;  /* 0x0000000103107824 */ /* 0x000fc800078e02a3 */
[C---:B------:R-:W-:Y:S01]  /*f3d0*/  VIADD R106, R16.reuse, 0x11 ;  /* 0x00000011106a7836 */ /* 0x040fe20000000000 */
[----:B------:R-:W-:Y:S01]  /*f3e0*/  HMMA.16816.F32.BF16 R20, R36, R40, R20 ;  /* 0x000000282414723c */ /* 0x000fe20000041814 */
[C---:B------:R-:W-:Y:S02]  /*f3f0*/  VIADD R4, R16.reuse, 0x9 ;  /* 0x0000000910047836 */ /* 0x040fe40000000000 */
[----:B------:R-:W-:-:S03]  /*f400*/  VIADD R18, R16, 0x20 ;  /* 0x0000002010127836 */ /* 0x000fc60000000000 */
[----:B----4-:R-:W-:Y:S01]  /*f410*/  HMMA.16816.F32.BF16 R76, R36, R24, R76 ;  /* 0x00000018244c723c */ /* 0x010fe2000004184c */
[----:B------:R-:W-:Y:S01]  /*f420*/  FMUL.FTZ R5, R34, UR15 ;  /* 0x0000000f22057c20 */ /* 0x000fe20008410000 */
[----:B------:R-:W-:-:S04]  /*f430*/  FMUL.FTZ R17, R33, UR15 ;  /* 0x0000000f21117c20 */ /* 0x000fc80008410000 */
[----:B------:R-:W-:Y:S01]  /*f440*/  HMMA.16816.F32.BF16 R64, R88, R6, R64 ;  /* 0x000000065840723c */ /* 0x000fe20000041840 */
[----:B------:R-:W-:Y:S01]  /*f450*/  FMUL.FTZ R25, R32, UR15 ;  /* 0x0000000f20197c20 */ /* 0x000fe20008410000 */
[----:B------:R-:W1:Y:S01]  /*f460*/  MUFU.TANH R5, R5 ;  /* 0x0000000500057308 */ /* 0x000e620000002400 */
[----:B------:R-:W-:-:S03]  /*f470*/  VIADD R24, R16, 0x21 ;  /* 0x0000002110187836 */ /* 0x000fc60000000000 */
[C---:B------:R-:W-:Y:S01]  /*f480*/  HMMA.16816.F32.BF16 R92, R88.reuse, R30, R92 ;  /* 0x0000001e585c723c */ /* 0x040fe2000004185c */
[----:B------:R-:W-:Y:S02]  /*f490*/  VIADD R6, R16, 0x8 ;  /* 0x0000000810067836 */ /* 0x000fe40000000000 */
[----:B------:R-:W-:Y:S01]  /*f4a0*/  FMUL.FTZ R7, R35, UR15 ;  /* 0x0000000f23077c20 */ /* 0x000fe20008410000 */
[----:B------:R-:W4:Y:S02]  /*f4b0*/  MUFU.TANH R25, R25 ;  /* 0x0000001900197308 */ /* 0x000f240000002400 */
[----:B------:R-:W-:Y:S01]  /*f4c0*/  HMMA.16816.F32.BF16 R96, R88, R28, R96 ;  /* 0x0000001c5860723c */ /* 0x000fe20000041860 */
[----:B------:R-:W-:Y:S01]  /*f4d0*/  IADD3 R31, R60, 0x1, R161 ;  /* 0x000000013c1f7810 */ /* 0x000fe20007ffe0a1 */
[----:B------:R-:W-:Y:S01]  /*f4e0*/  FMUL.FTZ R21, R21, UR15 ;  /* 0x0000000f15157c20 */ /* 0x000fe20008410000 */
[----:B------:R-:W-:Y:S01]  /*f4f0*/  FMUL.FTZ R23, R23, UR15 ;  /* 0x0000000f17177c20 */ /* 0x000fe20008410000 */
[----:B------:R-:W-:Y:S01]  /*f500*/  FMUL.FTZ R20, R20, UR15 ;  /* 0x0000000f14147c20 */ /* 0x000fe20008410000 */
[----:B------:R-:W-:Y:S01]  /*f510*/  IADD3 R31, R52, R31, -R152 ;  /* 0x0000001f341f7210 */ /* 0x000fe20007ffe898 */
[----:B--2---:R-:W-:Y:S01]  /*f520*/  HMMA.16816.F32.BF16 R68, R36, R12, R68 ;  /* 0x0000000c2444723c */ /* 0x004fe20000041844 */
[----:B------:R-:W-:Y:S01]  /*f530*/  FMUL.FTZ R19, R76, UR15 ;  /* 0x0000000f4c137c20 */ /* 0x000fe20008410000 */
[----:B------:R-:W2:Y:S01]  /*f540*/  MUFU.TANH R21, R21 ;  /* 0x0000001500157308 */ /* 0x000ea20000002400 */
[----:B------:R-:W-:Y:S01]  /*f550*/  FMUL.FTZ R29, R78, UR15 ;  /* 0x0000000f4e1d7c20 */ /* 0x000fe20008410000 */
[----:B------:R-:W-:-:S02]  /*f560*/  VIADD R31, R31, UR14 ;  /* 0x0000000e1f1f7c36 */ /* 0x000fc40008000000 */
[----:B------:R-:W-:Y:S01]  /*f570*/  FMUL.FTZ R22, R22, UR15 ;  /* 0x0000000f16167c20 */ /* 0x000fe20008410000 */
[C---:B------:R-:W-:Y:S01]  /*f580*/  HMMA.16816.F32.BF16 R72, R36.reuse, R26, R72 ;  /* 0x0000001a2448723c */ /* 0x040fe20000041848 */
[----:B------:R-:W-:Y:S01]  /*f590*/  FMUL.FTZ R13, R79, UR15 ;  /* 0x0000000f4f0d7c20 */ /* 0x000fe20008410000 */
[C---:B------:R-:W-:Y:S01]  /*f5a0*/  VIMNMX R103, R31.reuse, R52, PT ;  /* 0x000000341f677248 */ /* 0x040fe20003fe0100 */
[----:B------:R-:W2:Y:S01]  /*f5b0*/  MUFU.TANH R23, R23 ;  /* 0x0000001700177308 */ /* 0x000ea20000002400 */
[----:B------:R-:W-:Y:S02]  /*f5c0*/  VIADDMNMX R124, R31, 0x8, R52, PT ;  /* 0x000000081f7c7846 */ /* 0x000fe40003800134 */
[----:B------:R-:W-:Y:S01]  /*f5d0*/  HMMA.16816.F32.BF16 R64, R36, R14, R64 ;  /* 0x0000000e2440723c */ /* 0x000fe20000041840 */
[----:B------:R-:W-:Y:S01]  /*f5e0*/  FMUL.FTZ R27, R77, UR15 ;  /* 0x0000000f4d1b7c20 */ /* 0x000fe20008410000 */
[C---:B------:R-:W-:Y:S02]  /*f5f0*/  ISETP.GE.AND P4, PT, R6.reuse, R103, PT ;  /* 0x000000670600720c */ /* 0x040fe40003f86270 */
[----:B------:R-:W-:-:S02]  /*f600*/  ISETP.GE.AND P1, PT, R6, R124, PT ;  /* 0x0000007c0600720c */ /* 0x000fc40003f26270 */
[----:B------:R-:W-:Y:S01]  /*f610*/  I2FP.F32.S32 R6, R6 ;  /* 0x0000000600067245 */ /* 0x000fe20000201400 */
[----:B------:R-:W2:Y:S01]  /*f620*/  MUFU.TANH R27, R27 ;  /* 0x0000001b001b7308 */ /* 0x000ea20000002400 */
[----:B------:R-:W-:Y:S01]  /*f630*/  IADD3 R14, R16, 0x1, RZ ;  /* 0x00000001100e7810 */ /* 0x000fe20007ffe0ff */
[C---:B---3--:R-:W-:Y:S01]  /*f640*/  HMMA.16816.F32.BF16 R92, R36.reuse, R10, R92 ;  /* 0x0000000a245c723c */ /* 0x048fe2000004185c */
[-C--:B------:R-:W-:Y:S01]  /*f650*/  ISETP.GE.AND P6, PT, R4, R103.reuse, PT ;  /* 0x000000670400720c */ /* 0x080fe20003fc6270 */
[----:B-1----:R-:W-:Y:S01]  /*f660*/  FFMA.FTZ R5, R0, R6, R5 ;  /* 0x0000000600057223 */ /* 0x002fe20000010005 */
[----:B------:R-:W-:Y:S01]  /*f670*/  ISETP.GE.AND P5, PT, R14, R103, PT ;  /* 0x000000670e00720c */ /* 0x000fe20003fa6270 */
[----:B------:R-:W-:Y:S01]  /*f680*/  FMUL.FTZ R70, R70, UR15 ;  /* 0x0000000f46467c20 */ /* 0x000fe20008410000 */
[----:B------:R-:W-:Y:S01]  /*f690*/  ISETP.GE.AND P0, PT, R14, R124, PT ;  /* 0x0000007c0e00720c */ /* 0x000fe20003f06270 */
[----:B------:R-:W1:Y:S01]  /*f6a0*/  MUFU.TANH R13, R13 ;  /* 0x0000000d000d7308 */ /* 0x000e620000002400 */
[----:B------:R-:W-:Y:S01]  /*f6b0*/  I2FP.F32.S32 R14, R14 ;  /* 0x0000000e000e7245 */ /* 0x000fe20000201400 */
[----:B----4-:R-:W-:Y:S01]  /*f6c0*/  FFMA.FTZ R11, R0, R6, R25 ;  /* 0x00000006000b7223 */ /* 0x010fe20000010019 */
[----:B------:R-:W-:Y:S01]  /*f6d0*/  HMMA.16816.F32.BF16 R96, R36, R8, R96 ;  /* 0x000000082460723c */ /* 0x000fe20000041860 */
[----:B------:R-:W-:Y:S01]  /*f6e0*/  FMUL.FTZ R15, R72, UR15 ;  /* 0x0000000f480f7c20 */ /* 0x000fe20008410000 */
[----:B------:R-:W-:Y:S01]  /*f6f0*/  FMUL.FTZ R31, R74, UR15 ;  /* 0x0000000f4a1f7c20 */ /* 0x000fe20008410000 */
[CC--:B--2---:R-:W-:Y:S01]  /*f700*/  FFMA.FTZ R21, R0.reuse, R14.reuse, R21 ;  /* 0x0000000e00157223 */ /* 0x0c4fe20000010015 */
[----:B------:R-:W-:Y:S01]  /*f710*/  FFMA.FTZ R14, R0, R14, R23 ;  /* 0x0000000e000e7223 */ /* 0x000fe20000010017 */
[----:B------:R-:W2:Y:S01]  /*f720*/  MUFU.TANH R17, R17 ;  /* 0x0000001100117308 */ /* 0x000ea20000002400 */
[----:B------:R-:W-:Y:S01]  /*f730*/  FSEL R11, R11, -INF , !P4 ;  /* 0xff8000000b0b7808 */ /* 0x000fe20006000000 */
[----:B------:R-:W-:Y:S01]  /*f740*/  FMUL.FTZ R37, R68, UR15 ;  /* 0x0000000f44257c20 */ /* 0x000fe20008410000 */
[----:B------:R-:W-:-:S02]  /*f750*/  VIADD R8, R16, 0x10 ;  /* 0x0000001010087836 */ /* 0x000fc40000000000 */
[----:B------:R-:W-:Y:S01]  /*f760*/  FMUL.FTZ R9, R73, UR15 ;  /* 0x0000000f49097c20 */ /* 0x000fe20008410000 */
[----:B------:R-:W-:Y:S01]  /*f770*/  FSEL R10, R5, -INF , !P1 ;  /* 0xff800000050a7808 */ /* 0x000fe20004800000 */
[----:B------:R-:W-:Y:S01]  /*f780*/  FMUL.FTZ R33, R75, UR15 ;  /* 0x0000000f4b217c20 */ /* 0x000fe20008410000 */
[CC--:B------:R-:W-:Y:S01]  /*f790*/  ISETP.GE.AND P4, PT, R106.reuse, R103.reuse, PT ;  /* 0x000000676a00720c */ /* 0x0c0fe20003f86270 */
[----:B------:R-:W3:Y:S01]  /*f7a0*/  MUFU.TANH R7, R7 ;  /* 0x0000000700077308 */ /* 0x000ee20000002400 */
[----:B------:R-:W-:Y:S01]  /*f7b0*/  ISETP.GE.AND P1, PT, R106, R124, PT ;  /* 0x0000007c6a00720c */ /* 0x000fe20003f26270 */
[----:B------:R-:W-:Y:S01]  /*f7c0*/  FMUL.FTZ R65, R65, UR15 ;  /* 0x0000000f41417c20 */ /* 0x000fe20008410000 */
[----:B------:R-:W-:Y:S01]  /*f7d0*/  I2FP.F32.S32 R106, R106 ;  /* 0x0000006a006a7245 */ /* 0x000fe20000201400 */
[----:B------:R-:W-:Y:S01]  /*f7e0*/  FMUL.FTZ R67, R67, UR15 ;  /* 0x0000000f43437c20 */ /* 0x000fe20008410000 */
[----:B------:R-:W-:Y:S01]  /*f7f0*/  ISETP.GE.AND P2, PT, R4, R124, PT ;  /* 0x0000007c0400720c */ /* 0x000fe20003f46270 */
[----:B------:R-:W-:Y:S01]  /*f800*/  VIADD R6, R16, 0x18 ;  /* 0x0000001810067836 */ /* 0x000fe20000000000 */
[----:B------:R-:W-:Y:S01]  /*f810*/  FSEL R21, R21, -INF , !P5 ;  /* 0xff80000015157808 */ /* 0x000fe20006800000 */
[----:B------:R-:W4:Y:S01]  /*f820*/  MUFU.TANH R19, R19 ;  /* 0x0000001300137308 */ /* 0x000f220000002400 */
[----:B------:R-:W-:Y:S01]  /*f830*/  FSEL R14, R14, -INF , !P0 ;  /* 0xff8000000e0e7808 */ /* 0x000fe20004000000 */
[C---:B------:R-:W-:Y:S01]  /*f840*/  FFMA.FTZ R27, R0.reuse, R106, R27 ;  /* 0x0000006a001b7223 */ /* 0x040fe2000001001b */
[----:B------:R-:W-:Y:S01]  /*f850*/  I2FP.F32.S32 R4, R4 ;  /* 0x0000000400047245 */ /* 0x000fe20000201400 */
[----:B-1----:R-:W-:Y:S01]  /*f860*/  FFMA.FTZ R106, R0, R106, R13 ;  /* 0x0000006a006a7223 */ /* 0x002fe2000001000d */
[CC--:B------:R-:W-:Y:S01]  /*f870*/  ISETP.GE.AND P5, PT, R8.reuse, R103.reuse, PT ;  /* 0x000000670800720c */ /* 0x0c0fe20003fa6270 */
[----:B------:R-:W-:Y:S01]  /*f880*/  FMUL.FTZ R35, R69, UR15 ;  /* 0x0000000f45237c20 */ /* 0x000fe20008410000 */
[----:B------:R-:W-:Y:S01]  /*f890*/  ISETP.GE.AND P0, PT, R8, R124, PT ;  /* 0x0000007c0800720c */ /* 0x000fe20003f06270 */
[----:B------:R-:W1:Y:S01]  /*f8a0*/  MUFU.TANH R29, R29 ;  /* 0x0000001d001d7308 */ /* 0x000e620000002400 */
[----:B------:R-:W-:Y:S01]  /*f8b0*/  I2FP.F32.S32 R8, R8 ;  /* 0x0000000800087245 */ /* 0x000fe20000201400 */
[CC--:B--2---:R-:W-:Y:S01]  /*f8c0*/  FFMA.FTZ R5, R0.reuse, R4.reuse, R17 ;  /* 0x0000000400057223 */ /* 0x0c4fe20000010011 */
[----:B---3--:R-:W-:Y:S01]  /*f8d0*/  FFMA.FTZ R7, R0, R4, R7 ;  /* 0x0000000400077223 */ /* 0x008fe20000010007 */
[----:B------:R-:W-:Y:S01]  /*f8e0*/  FMUL.FTZ R71, R71, UR15 ;  /* 0x0000000f47477c20 */ /* 0x000fe20008410000 */
[----:B------:R-:W-:Y:S01]  /*f8f0*/  IADD3 R4, R16, 0x19, RZ ;  /* 0x0000001910047810 */ /* 0x000fe20007ffe0ff */
[----:B------:R-:W-:Y:S01]  /*f900*/  FMUL.FTZ R64, R64, UR15 ;  /* 0x0000000f40407c20 */ /* 0x000fe20008410000 */
[----:B------:R-:W-:Y:S01]  /*f910*/  FSEL R13, R27, -INF , !P4 ;  /* 0xff8000001b0d7808 */ /* 0x000fe20006000000 */
[----:B------:R-:W2:Y:S01]  /*f920*/  MUFU.TANH R37, R37 ;  /* 0x0000002500257308 */ /* 0x000ea20000002400 */
[----:B----4-:R-:W-:Y:S01]  /*f930*/  FFMA.FTZ R17, R0, R8, R19 ;  /* 0x0000000800117223 */ /* 0x010fe20000010013 */
[----:B------:R-:W-:Y:S01]  /*f940*/  FSEL R106, R106, -INF , !P1 ;  /* 0xff8000006a6a7808 */ /* 0x000fe20004800000 */
[----:B------:R-:W-:Y:S01]  /*f950*/  FMUL.FTZ R66, R66, UR15 ;  /* 0x0000000f42427c20 */ /* 0x000fe20008410000 */
[-C--:B------:R-:W-:Y:S01]  /*f960*/  ISETP.GE.AND P4, PT, R18, R103.reuse, PT ;  /* 0x000000671200720c */ /* 0x080fe20003f86270 */
[----:B------:R-:W-:Y:S01]  /*f970*/  FMUL.FTZ R92, R92, UR15 ;  /* 0x0000000f5c5c7c20 */ /* 0x000fe20008410000 */
[----:B------:R-:W-:Y:S01]  /*f980*/  ISETP.GE.AND P1, PT, R18, R124, PT ;  /* 0x0000007c1200720c */ /* 0x000fe20003f26270 */
[----:B------:R-:W-:Y:S01]  /*f990*/  FMUL.FTZ R97, R97, UR15 ;  /* 0x0000000f61617c20 */ /* 0x000fe20008410000 */
[----:B------:R-:W3:Y:S01]  /*f9a0*/  MUFU.TANH R39, R70 ;  /* 0x0000004600277308 */ /* 0x000ee20000002400 */
[----:B-1----:R-:W-:Y:S01]  /*f9b0*/  FFMA.FTZ R8, R0, R8, R29 ;  /* 0x0000000800087223 */ /* 0x002fe2000001001d */
[----:B------:R-:W-:Y:S01]  /*f9c0*/  FSEL R19, R5, -INF , !P6 ;  /* 0xff80000005137808 */ /* 0x000fe20007000000 */
[----:B------:R-:W-:Y:S01]  /*f9d0*/  FMUL.FTZ R99, R99, UR15 ;  /* 0x0000000f63637c20 */ /* 0x000fe20008410000 */
[----:B------:R-:W-:Y:S01]  /*f9e0*/  FSEL R12, R7, -INF , !P2 ;  /* 0xff800000070c7808 */ /* 0x000fe20005000000 */
[----:B------:R-:W-:Y:S01]  /*f9f0*/  FMUL.FTZ R96, R96, UR15 ;  /* 0x0000000f60607c20 */ /* 0x000fe20008410000 */
[----:B------:R-:W-:Y:S01]  /*fa00*/  I2FP.F32.S32 R18, R18 ;  /* 0x0000001200127245 */ /* 0x000fe20000201400 */
[----:B------:R-:W-:Y:S01]  /*fa10*/  FMUL.FTZ R98, R98, UR15 ;  /* 0x0000000f62627c20 */ /* 0x000fe20008410000 */
[----:B------:R-:W1:Y:S01]  /*fa20*/  MUFU.TANH R15, R15 ;  /* 0x0000000f000f7308 */ /* 0x000e620000002400 */
[-C--:B------:R-:W-:Y:S01]  /*fa30*/  ISETP.GE.AND P6, PT, R6, R103.reuse, PT ;  /* 0x000000670600720c */ /* 0x080fe20003fc6270 */
[----:B------:R-:W-:Y:S01]  /*fa40*/  FMUL.FTZ R94, R94, UR15 ;  /* 0x0000000f5e5e7c20 */ /* 0x000fe20008410000 */
[----:B------:R-:W-:Y:S01]  /*fa50*/  ISETP.GE.AND P2, PT, R6, R124, PT ;  /* 0x0000007c0600720c */ /* 0x000fe20003f46270 */
[----:B--2---:R-:W-:Y:S01]  /*fa60*/  FFMA.FTZ R37, R0, R18, R37 ;  /* 0x0000001200257223 */ /* 0x004fe20000010025 */
[----:B------:R-:W-:Y:S01]  /*fa70*/  FSEL R17, R17, -INF , !P5 ;  /* 0xff80000011117808 */ /* 0x000fe20006800000 */
[----:B------:R-:W-:Y:S01]  /*fa80*/  FMUL.FTZ R93, R93, UR15 ;  /* 0x0000000f5d5d7c20 */ /* 0x000fe20008410000 */
[----:B------:R-:W-:Y:S01]  /*fa90*/  FSEL R8, R8, -INF , !P0 ;  /* 0xff80000008087808 */ /* 0x000fe20004000000 */
[----:B------:R-:W2:Y:S01]  /*faa0*/  MUFU.TANH R9, R9 ;  /* 0x0000000900097308 */ /* 0x000ea20000002400 */
[----:B------:R-:W-:Y:S01]  /*fab0*/  I2FP.F32.S32 R6, R6 ;  /* 0x0000000600067245 */ /* 0x000fe20000201400 */
[----:B---3--:R-:W-:Y:S01]  /*fac0*/  FFMA.FTZ R39, R0, R18, R39 ;  /* 0x0000001200277223 */ /* 0x008fe20000010027 */
[----:B------:R-:W-:Y:S01]  /*fad0*/  ISETP.GE.AND P5, PT, R4, R103, PT ;  /* 0x000000670400720c */ /* 0x000fe20003fa6270 */
[----:B------:R-:W-:Y:S01]  /*fae0*/  VIADD R18, R16, 0x29 ;  /* 0x0000002910127836 */ /* 0x000fe20000000000 */
[----:B------:R-:W-:Y:S01]  /*faf0*/  ISETP.GE.AND P0, PT, R4, R124, PT ;  /* 0x0000007c0400720c */ /* 0x000fe20003f06270 */
[----:B------:R-:W-:Y:S01]  /*fb00*/  FMUL.FTZ R95, R95, UR15 ;  /* 0x0000000f5f5f7c20 */ /* 0x000fe20008410000 */
[----:B------:R-:W-:Y:S01]  /*fb10*/  I2FP.F32.S32 R4, R4 ;  /* 0x0000000400047245 */ /* 0x000fe20000201400 */
[----:B------:R-:W3:Y:S01]  /*fb20*/  MUFU.TANH R31, R31 ;  /* 0x0000001f001f7308 */ /* 0x000ee20000002400 */
[----:B-1----:R-:W-:Y:S01]  /*fb30*/  FFMA.FTZ R7, R0, R6, R15 ;  /* 0x0000000600077223 */ /* 0x002fe2000001000f */
[----:B------:R-:W-:-:S02]  /*fb40*/  FSEL R173, R37, -INF , !P4 ;  /* 0xff80000025ad7808 */ /* 0x000fc40006000000 */
[----:B------:R-:W-:Y:S02]  /*fb50*/  FSEL R174, R39, -INF , !P1 ;  /* 0xff80000027ae7808 */ /* 0x000fe40004800000 */
[----:B------:R-:W-:Y:S02]  /*fb60*/  ISETP.GE.AND P4, PT, R18, R103, PT ;  /* 0x000000671200720c */ /* 0x000fe40003f86270 */
[----:B------:R-:W1:Y:S01]  /*fb70*/  MUFU.TANH R33, R33 ;  /* 0x0000002100217308 */ /* 0x000e620000002400 */
[----:B--2---:R-:W-:Y:S01]  /*fb80*/  FFMA.FTZ R5, R0, R4, R9 ;  /* 0x0000000400057223 */ /* 0x004fe20000010009 */
[----:B------:R-:W-:Y:S02]  /*fb90*/  ISETP.GE.AND P1, PT, R18, R124, PT ;  /* 0x0000007c1200720c */ /* 0x000fe40003f26270 */
[----:B------:R-:W-:Y:S02]  /*fba0*/  I2FP.F32.S32 R18, R18 ;  /* 0x0000001200127245 */ /* 0x000fe40000201400 */
[----:B------:R-:W-:-:S02]  /*fbb0*/  FSEL R7, R7, -INF , !P6 ;  /* 0xff80000007077808 */ /* 0x000fc40007000000 */
[----:B------:R-:W2:Y:S01]  /*fbc0*/  MUFU.TANH R65, R65 ;  /* 0x0000004100417308 */ /* 0x000ea20000002400 */
[----:B---3--:R-:W-:Y:S01]  /*fbd0*/  FFMA.FTZ R6, R0, R6, R31 ;  /* 0x0000000600067223 */ /* 0x008fe2000001001f */
[----:B------:R-:W-:Y:S02]  /*fbe0*/  ISETP.GE.AND P6, PT, R24, R103, PT ;  /* 0x000000671800720c */ /* 0x000fe40003fc6270 */
[----:B------:R-:W-:Y:S02]  /*fbf0*/  FSEL R5, R5, -INF , !P5 ;  /* 0xff80000005057808 */ /* 0x000fe40006800000 */
[----:B------:R-:W-:Y:S02]  /*fc00*/  FSEL R6, R6, -INF , !P2 ;  /* 0xff80000006067808 */ /* 0x000fe40005000000 */
[----:B------:R-:W3:Y:S01]  /*fc10*/  MUFU.TANH R67, R67 ;  /* 0x0000004300437308 */ /* 0x000ee20000002400 */
[----:B-1----:R-:W-:Y:S01]  /*fc20*/  FFMA.FTZ R4, R0, R4, R33 ;  /* 0x0000000400047223 */ /* 0x002fe20000010021 */
[----:B------:R-:W-:-:S02]  /*fc30*/  ISETP.GE.AND P2, PT, R24, R124, PT ;  /* 0x0000007c1800720c */ /* 0x000fc40003f46270 */
[----:B------:R-:W-:Y:S02]  /*fc40*/  I2FP.F32.S32 R24, R24 ;  /* 0x0000001800187245 */ /* 0x000fe40000201400 */
[----:B------:R-:W-:Y:S02]  /*fc50*/  FSEL R4, R4, -INF , !P0 ;  /* 0xff80000004047808 */ /* 0x000fe40004000000 */
[----:B------:R-:W1:Y:S01]  /*fc60*/  MUFU.TANH R35, R35 ;  /* 0x0000002300237308 */ /* 0x000e620000002400 */
[----:B--2---:R-:W-:-:S05]  /*fc70*/  FFMA.FTZ R65, R0, R18, R65 ;  /* 0x0000001200417223 */ /* 0x004fca0000010041 */
[----:B------:R-:W-:Y:S02]  /*fc80*/  FSEL R127, R65, -INF , !P4 ;  /* 0xff800000417f7808 */ /* 0x000fe40006000000 */
[----:B------:R-:W2:Y:S01]  /*fc90*/  MUFU.TANH R71, R71 ;  /* 0x0000004700477308 */ /* 0x000ea20000002400 */
[----:B---3--:R-:W-:Y:S01]  /*fca0*/  FFMA.FTZ R67, R0, R18, R67 ;  /* 0x0000001200437223 */ /* 0x008fe20000010043 */
[----:B------:R-:W-:-:S04]  /*fcb0*/  VIADD R18, R16, 0x38 ;  /* 0x0000003810127836 */ /* 0x000fc80000000000 */
[----:B------:R-:W-:Y:S02]  /*fcc0*/  FSEL R166, R67, -INF , !P1 ;  /* 0xff80000043a67808 */ /* 0x000fe40004800000 */
[----:B------:R-:W-:Y:S01]  /*fcd0*/  MUFU.TANH R23, R64 ;  /* 0x0000004000177308 */ /* 0x000fe20000002400 */
[----:B-1----:R-:W-:Y:S01]  /*fce0*/  FFMA.FTZ R35, R0, R24, R35 ;  /* 0x0000001800237223 */ /* 0x002fe20000010023 */
[C---:B------:R-:W-:Y:S02]  /*fcf0*/  ISETP.GE.AND P4, PT, R18.reuse, R103, PT ;  /* 0x000000671200720c */ /* 0x040fe40003f86270 */
[----:B------:R-:W-:Y:S02]  /*fd00*/  ISETP.GE.AND P1, PT, R18, R124, PT ;  /* 0x0000007c1200720c */ /* 0x000fe40003f26270 */
[----:B------:R-:W-:Y:S02]  /*fd10*/  I2FP.F32.S32 R18, R18 ;  /* 0x0000001200127245 */ /* 0x000fe40000201400 */
[----:B------:R-:W-:Y:S01]  /*fd20*/  MUFU.TANH R25, R66 ;  /* 0x0000004200197308 */ /* 0x000fe20000002400 */
[----:B--2---:R-:W-:Y:S01]  /*fd30*/  FFMA.FTZ R71, R0, R24, R71 ;  /* 0x0000001800477223 */ /* 0x004fe20000010047 */
[----:B------:R-:W-:Y:S01]  /*fd40*/  VIADD R24, R16, 0x30 ;  /* 0x0000003010187836 */ /* 0x000fe20000000000 */
[----:B------:R-:W-:-:S03]  /*fd50*/  FSEL R171, R35, -INF , !P6 ;  /* 0xff80000023ab7808 */ /* 0x000fc60007000000 */
[----:B------:R-:W-:Y:S02]  /*fd60*/  FSEL R172, R71, -INF , !P2 ;  /* 0xff80000047ac7808 */ /* 0x000fe40005000000 */
[----:B------:R1:W-:Y:S01]  /*fd70*/  MUFU.TANH R41, R20 ;  /* 0x0000001400297308 */ /* 0x0003e20000002400 */
[C---:B------:R-:W-:Y:S02]  /*fd80*/  ISETP.GE.AND P6, PT, R24.reuse, R103, PT ;  /* 0x000000671800720c */ /* 0x040fe40003fc6270 */
[----:B------:R-:W-:Y:S02]  /*fd90*/  ISETP.GE.AND P2, PT, R24, R124, PT ;  /* 0x0000007c1800720c */ /* 0x000fe40003f46270 */
[----:B------:R-:W-:-:S03]  /*fda0*/  I2FP.F32.S32 R24, R24 ;  /* 0x0000001800187245 */ /* 0x000fc60000201400 */
[----:B------:R-:W2:Y:S08]  /*fdb0*/  MUFU.TANH R27, R92 ;  /* 0x0000005c001b7308 */ /* 0x000eb00000002400 */
[----:B------:R-:W3:Y:S01]  /*fdc0*/  MUFU.TANH R15, R96 ;  /* 0x00000060000f7308 */ /* 0x000ee20000002400 */
[----:B-1----:R-:W-:-:S05]  /*fdd0*/  VIADD R20, R16, 0x28 ;  /* 0x0000002810147836 */ /* 0x002fca0000000000 */
[C---:B------:R-:W-:Y:S02]  /*fde0*/  ISETP.GE.AND P5, PT, R20.reuse, R103, PT ;  /* 0x000000671400720c */ /* 0x040fe40003fa6270 */
[----:B------:R-:W1:Y:S01]  /*fdf0*/  MUFU.TANH R9, R98 ;  /* 0x0000006200097308 */ /* 0x000e620000002400 */
[----:B------:R-:W-:Y:S01]  /*fe00*/  ISETP.GE.AND P0, PT, R20, R124, PT ;  /* 0x0000007c1400720c */ /* 0x000fe20003f06270 */
[----:B--2---:R-:W-:Y:S01]  /*fe10*/  FFMA.FTZ R27, R0, R18, R27 ;  /* 0x00000012001b7223 */ /* 0x004fe2000001001b */
[----:B------:R-:W-:-:S04]  /*fe20*/  I2FP.F32.S32 R20, R20 ;  /* 0x0000001400147245 */ /* 0x000fc80000201400 */
[----:B------:R-:W-:Y:S01]  /*fe30*/  FSEL R123, R27, -INF , !P4 ;  /* 0xff8000001b7b7808 */ /* 0x000fe20006000000 */
[----:B------:R-:W2:Y:S01]  /*fe40*/  MUFU.TANH R97, R97 ;  /* 0x0000006100617308 */ /* 0x000ea20000002400 */
[CC--:B------:R-:W-:Y:S01]  /*fe50*/  FFMA.FTZ R23, R0.reuse, R20.reuse, R23 ;  /* 0x0000001400177223 */ /* 0x0c0fe20000010017 */
[----:B------:R-:W-:Y:S01]  /*fe60*/  FFMA.FTZ R25, R0, R20, R25 ;  /* 0x0000001400197223 */ /* 0x000fe20000010019 */
[----:B------:R-:W-:Y:S01]  /*fe70*/  IADD3 R20, R16, 0x31, RZ ;  /* 0x0000003110147810 */ /* 0x000fe20007ffe0ff */
[-C--:B---3--:R-:W-:Y:S01]  /*fe80*/  FFMA.FTZ R15, R0, R24.reuse, R15 ;  /* 0x00000018000f7223 */ /* 0x088fe2000001000f */
[----:B------:R-:W-:Y:S02]  /*fe90*/  ISETP.GT.AND P4, PT, R160, R147, PT ;  /* 0x00000093a000720c */ /* 0x000fe40003f84270 */
[----:B------:R-:W-:Y:S01]  /*fea0*/  FSEL R169, R23, -INF , !P5 ;  /* 0xff80000017a97808 */ /* 0x000fe20006800000 */
[----:B------:R-:W3:Y:S01]  /*feb0*/  MUFU.TANH R99, R99 ;  /* 0x0000006300637308 */ /* 0x000ee20000002400 */
[----:B------:R-:W-:Y:S01]  /*fec0*/  FSEL R170, R25, -INF , !P0 ;  /* 0xff80000019aa7808 */ /* 0x000fe20004000000 */
[----:B-1----:R-:W-:Y:S01]  /*fed0*/  FFMA.FTZ R9, R0, R24, R9 ;  /* 0x0000001800097223 */ /* 0x002fe20000010009 */
[C---:B------:R-:W-:Y:S01]  /*fee0*/  ISETP.GE.AND P5, PT, R20.reuse, R103, PT ;  /* 0x000000671400720c */ /* 0x040fe20003fa6270 */
[----:B------:R-:W-:Y:S01]  /*fef0*/  BAR.SYNC.DEFER_BLOCKING 0x0 ;  /* 0x0000000000007b1d */ /* 0x000fe20000010000 */
[----:B------:R-:W-:-:S02]  /*ff00*/  ISETP.GE.AND P0, PT, R20, R124, PT ;  /* 0x0000007c1400720c */ /* 0x000fc40003f06270 */
[----:B------:R-:W-:Y:S02]  /*ff10*/  I2FP.F32.S32 R20, R20 ;  /* 0x0000001400147245 */ /* 0x000fe40000201400 */
[----:B------:R-:W-:Y:S01]  /*ff20*/  FSEL R126, R15, -INF , !P6 ;  /* 0xff8000000f7e7808 */ /* 0x000fe20007000000 */
[----:B------:R-:W1:Y:S01]  /*ff30*/  MUFU.TANH R29, R94 ;  /* 0x0000005e001d7308 */ /* 0x000e620000002400 */
[----:B------:R-:W-:Y:S01]  /*ff40*/  FSEL R122, R9, -INF , !P2 ;  /* 0xff800000097a7808 */ /* 0x000fe20005000000 */
[----:B--2---:R-:W-:Y:S01]  /*ff50*/  FFMA.FTZ R97, R0, R20, R97 ;  /* 0x0000001400617223 */ /* 0x004fe20000010061 */
[C---:B------:R-:W-:Y:S02]  /*ff60*/  ISETP.GE.AND P6, PT, R16.reuse, R103, PT ;  /* 0x000000671000720c */ /* 0x040fe40003fc6270 */
[----:B------:R-:W-:Y:S01]  /*ff70*/  ISETP.GE.AND P2, PT, R16, R124, PT ;  /* 0x0000007c1000720c */ /* 0x000fe20003f46270 */
[----:B---3--:R-:W-:Y:S02]  /*ff80*/  FFMA.FTZ R99, R0, R20, R99 ;  /* 0x0000001400637223 */ /* 0x008fe40000010063 */
[----:B------:R-:W2:Y:S01]  /*ff90*/  MUFU.TANH R23, R22 ;  /* 0x0000001600177308 */ /* 0x000ea20000002400 */
[----:B------:R-:W-:-:S02]  /*ffa0*/  FSEL R125, R97, -INF , !P5 ;  /* 0xff800000617d7808 */ /* 0x000fc40006800000 */
[----:B------:R-:W-:-:S05]  /*ffb0*/  FSEL R120, R99, -INF , !P0 ;  /* 0xff80000063787808 */ /* 0x000fca0004000000 */
        /* <DEDUP_REMOVED lines=79> */
.L_x_8388:
[----:B------:R-:W1:Y:S02]  /*104b0*/  LDC R18, c[0x0][0x248] ;  /* 0x00009200ff127b82 */ /* 0x000e640000000800 */
[----:B-1----:R-:W-:-:S04]  /*104c0*/  LEA R18, -R18, RZ, 0x6 ;  /* 0x000000ff12127211 */ /* 0x002fc800078e31ff */
[----:B------:R-:W-:-:S07]  /*104d0*/  SHF.R.S32.HI R3, RZ, 0x1f, R18 ;  /* 0x0000001fff037819 */ /* 0x000fce0000011412 */
.L_x_8389:
        /* <DEDUP_REMOVED lines=75> */
.L_x_8387:
        /* <DEDUP_REMOVED lines=32> */
[----:B-1----:R-:W1:Y:S03]  /*10b90*/  SHFL.BFLY PT, R23, R20, 0x2, 0x1f ;  /* 0x0c401f0014177f89 */ /* 0x002e6600000e0000 */
        /* <DEDUP_REMOVED lines=48> */
[----:B------:R-:W-:Y:S01]  /*10ea0*/  FFMA.FTZ R123, R123, UR8, -R162 ;  /* 0x000000087b7b7c23 */ /* 0x000fe200080108a2 */
[----:B------:R-:W2:Y:S01]  /*10eb0*/  LDSM.16.MT88.4 R16, [R137+0x8800] ;  /* 0x008800008910783b */ /* 0x000ea20000004200 */
[----:B------:R-:W-:Y:S01]  /*10ec0*/  MUFU.EX2 R111, R111 ;  /* 0x0000006f006f7308 */ /* 0x000fe20000000800 */
[--C-:B------:R-:W-:Y:S01]  /*10ed0*/  FFMA.FTZ R120, R120, UR8, -R119.reuse ;  /* 0x0000000878787c23 */ /* 0x100fe20008010877 */
[----:B------:R-:W-:-:S06]  /*10ee0*/  FFMA.FTZ R118, R118, UR8, -R119 ;  /* 0x0000000876767c23 */ /* 0x000fcc0008010877 */
        /* <DEDUP_REMOVED lines=55> */
[----:B------:R-:W-:Y:S01]  /*11260*/  HMMA.16816.F32.BF16 R40, R4, R10, R40 ;  /* 0x0000000a0428723c */ /* 0x000fe20000041828 */
[----:B------:R-:W2:Y:S05]  /*11270*/  LDSM.16.MT88.4 R8, [R136+0xa800] ;  /* 0x00a800008808783b */ /* 0x000eaa0000004200 */
[C---:B------:R-:W-:Y:S06]  /*11280*/  HMMA.16816.F32.BF16 R84, R64.reuse, R86, RZ ;  /* 0x000000564054723c */ /* 0x040fec00000418ff */
[C---:B------:R-:W-:Y:S06]  /*11290*/  HMMA.16816.F32.BF16 R48, R64.reuse, R50, RZ ;  /* 0x000000324030723c */ /* 0x040fec00000418ff */
        /* <DEDUP_REMOVED lines=25> */
[C---:B---3--:R-:W-:Y:S01]  /*11430*/  HMMA.16816.F32.BF16 R44, R4.reuse, R16, R44 ;  /* 0x00000010042c723c */ /* 0x048fe2000004182c */
[--C-:B------:R-:W-:Y:S01]  /*11440*/  FFMA.FTZ R26, R171, UR8, -R162.reuse ;  /* 0x00000008ab1a7c23 */ /* 0x100fe200080108a2 */
[--C-:B------:R-:W-:Y:S01]  /*11450*/  FFMA.FTZ R27, R174, UR8, -R119.reuse ;  /* 0x00000008ae1b7c23 */ /* 0x100fe20008010877 */
[----:B------:R-:W-:Y:S01]  /*11460*/  FFMA.FTZ R162, R121, UR8, -R162 ;  /* 0x0000000879a27c23 */ /* 0x000fe200080108a2 */
[--C-:B------:R-:W-:Y:S01]  /*11470*/  FFMA.FTZ R121, R122, UR8, -R119.reuse ;  /* 0x000000087a797c23 */ /* 0x100fe20008010877 */
[----:B------:R-:W-:Y:S01]  /*11480*/  FFMA.FTZ R119, R116, UR8, -R119 ;  /* 0x0000000874777c23 */ /* 0x000fe20008010877 */
        /* <DEDUP_REMOVED lines=17> */
[----:B------:R-:W-:Y:S08]  /*115a0*/  MUFU.EX2 R162, R162 ;  /* 0x000000a200a27308 */ /* 0x000ff00000000800 */
[----:B------:R-:W3:Y:S01]  /*115b0*/  MUFU.EX2 R121, R121 ;  /* 0x0000007900797308 */ /* 0x000ee20000000800 */
[----:B-----5:R-:W-:Y:S01]  /*115c0*/  F2FP.BF16.F32.PACK_AB R7, R28, R31 ;  /* 0x0000001f1c07723e */ /* 0x020fe200000010ff */
[----:B------:R-:W-:-:S04]  /*115d0*/  FADD.FTZ R31, R31, R30 ;  /* 0x0000001e1f1f7221 */ /* 0x000fc80000010000 */
[----:B------:R-:W-:Y:S02]  /*115e0*/  FADD.FTZ R28, R28, R31 ;  /* 0x0000001f1c1c7221 */ /* 0x000fe40000010000 */
[C---:B-1----:R-:W-:Y:S01]  /*115f0*/  HMMA.16816.F32.BF16 R88, R4.reuse, R12, R88 ;  /* 0x0000000c0458723c */ /* 0x042fe20000041858 */
[----:B------:R-:W1:Y:S05]  /*11600*/  MUFU.EX2 R119, R119 ;  /* 0x0000007700777308 */ /* 0x000e6a0000000800 */
[C---:B------:R-:W-:Y:S01]  /*11610*/  HMMA.16816.F32.BF16 R84, R4.reuse, R14, R84 ;  /* 0x0000000e0454723c */ /* 0x040fe20000041854 */
[----:B------:R-:W5:Y:S05]  /*11620*/  LDSM.16.MT88.4 R12, [R136+0x9000] ;  /* 0x00900000880c783b */ /* 0x000f6a0000004200 */
[C---:B--2---:R-:W-:Y:S06]  /*11630*/  HMMA.16816.F32.BF16 R80, R4.reuse, R8, R80 ;  /* 0x000000080450723c */ /* 0x044fec0000041850 */
        /* <DEDUP_REMOVED lines=33> */
[C---:B------:R-:W-:Y:S06]  /*11850*/  HMMA.16816.F32.BF16 R76, R4.reuse, R22, R76 ;  /* 0x00000016044c723c */ /* 0x040fec000004184c */
[C---:B----4-:R-:W-:Y:S06]  /*11860*/  HMMA.16816.F32.BF16 R96, R4.reuse, R12, R96 ;  /* 0x0000000c0460723c */ /* 0x050fec0000041860 */
        /* <DEDUP_REMOVED lines=83> */
.L_x_8391:
[----:B------:R-:W1:Y:S02]  /*11da0*/  LDC R6, c[0x0][0x250] ;  /* 0x00009400ff067b82 */ /* 0x000e640000000800 */
[----:B-1----:R-:W-:-:S04]  /*11db0*/  LEA R6, -R6, RZ, 0x6 ;  /* 0x000000ff06067211 */ /* 0x002fc800078e31ff */
[----:B------:R-:W-:-:S07]  /*11dc0*/  SHF.R.S32.HI R2, RZ, 0x1f, R6 ;  /* 0x0000001fff027819 */ /* 0x000fce0000011406 */
.L_x_8392:
        /* <DEDUP_REMOVED lines=170> */
[C---:B------:R-:W-:Y:S01]  /*12870*/  HMMA.16816.F32.BF16 R12, R24.reuse, R22, R12 ;  /* 0x00000016180c723c */ /* 0x040fe2000004180c */
[----:B------:R-:W2:Y:S05]  /*12880*/  LDSM.16.M88.4 R20, [R132+0x3000] ;  /* 0x003000008414783b */ /* 0x000eaa0000000200 */
[C---:B-1----:R-:W-:Y:S06]  /*12890*/  HMMA.16816.F32.BF16 R4, R24.reuse, R114, R4 ;  /* 0x000000721804723c */ /* 0x042fec0000041804 */
[----:B------:R-:W-:Y:S06]  /*128a0*/  HMMA.16816.F32.BF16 R8, R24, R112, R8 ;  /* 0x000000701808723c */ /* 0x000fec0000041808 */
        /* <DEDUP_REMOVED lines=8> */
[----:B------:R-:W-:-:S03]  /*12930*/  FMUL.FTZ R15, R15, UR15 ;  /* 0x0000000f0f0f7c20 */ /* 0x000fc60008410000 */
[----:B------:R1:W3:Y:S01]  /*12940*/  MUFU.TANH R101, R17 ;  /* 0x0000001100657308 */ /* 0x0002e20000002400 */
[----:B------:R-:W-:Y:S01]  /*12950*/  FMUL.FTZ R4, R4, UR15 ;  /* 0x0000000f04047c20 */ /* 0x000fe20008410000 */
[----:B------:R-:W-:Y:S01]  /*12960*/  FMUL.FTZ R6, R6, UR15 ;  /* 0x0000000f06067c20 */ /* 0x000fe20008410000 */
[----:B------:R-:W-:-:S03]  /*12970*/  FMUL.FTZ R5, R5, UR15 ;  /* 0x0000000f05057c20 */ /* 0x000fc60008410000 */
[----:B------:R-:W-:Y:S01]  /*12980*/  FMUL.FTZ R8, R8, UR15 ;  /* 0x0000000f08087c20 */ /* 0x000fe20008410000 */
[----:B------:R-:W-:Y:S01]  /*12990*/  FMUL.FTZ R9, R9, UR15 ;  /* 0x0000000f09097c20 */ /* 0x000fe20008410000 */
[----:B------:R-:W4:Y:S01]  /*129a0*/  MUFU.TANH R117, R117 ;  /* 0x0000007500757308 */ /* 0x000f220000002400 */
[----:B------:R-:W-:Y:S01]  /*129b0*/  FMUL.FTZ R10, R10, UR15 ;  /* 0x0000000f0a0a7c20 */ /* 0x000fe20008410000 */
[----:B------:R-:W-:Y:S01]  /*129c0*/  FMUL.FTZ R11, R11, UR15 ;  /* 0x0000000f0b0b7c20 */ /* 0x000fe20008410000 */
[C---:B--2---:R-:W-:Y:S05]  /*129d0*/  HMMA.16816.F32.BF16 R104, R24.reuse, R22, R104 ;  /* 0x000000161868723c */ /* 0x044fea0000041868 */
[----:B------:R2:W-:Y:S01]  /*129e0*/  MUFU.TANH R23, R4 ;  /* 0x0000000400177308 */ /* 0x0005e20000002400 */
[----:B-1----:R-:W1:Y:S01]  /*129f0*/  LDSM.16.M88.4 R16, [R132+0x3800] ;  /* 0x003800008410783b */ /* 0x002e620000000200 */
[----:B------:R-:W-:Y:S01]  /*12a00*/  HMMA.16816.F32.BF16 R108, R24, R20, R108 ;  /* 0x00000014186c723c */ /* 0x000fe2000004186c */
[----:B------:R-:W-:-:S05]  /*12a10*/  DEPBAR.LE SB0, 0x0 ;  /* 0x000080000000791a */ /* 0x000fca0000000000 */
[----:B------:R5:W4:Y:S08]  /*12a20*/  MUFU.TANH R115, R12 ;  /* 0x0000000c00737308 */ /* 0x000b300000002400 */
[----:B------:R-:W-:Y:S01]  /*12a30*/  MUFU.TANH R13, R13 ;  /* 0x0000000d000d7308 */ /* 0x000fe20000002400 */
[----:B--2---:R-:W-:Y:S02]  /*12a40*/  IMAD R4, R160, 0x40, R163 ;  /* 0x00000040a0047824 */ /* 0x004fe400078e02a3 */
[----:B------:R-:W-:Y:S01]  /*12a50*/  FMUL.FTZ R105, R105, UR15 ;  /* 0x0000000f69697c20 */ /* 0x000fe20008410000 */
[----:B------:R-:W-:Y:S01]  /*12a60*/  FMUL.FTZ R104, R104, UR15 ;  /* 0x0000000f68687c20 */ /* 0x000fe20008410000 */
[----:B------:R-:W-:-:S02]  /*12a70*/  VIADD R2, R4, 0x1 ;  /* 0x0000000104027836 */ /* 0x000fc40000000000 */
[----:B------:R-:W-:Y:S01]  /*12a80*/  FMUL.FTZ R106, R106, UR15 ;  /* 0x0000000f6a6a7c20 */ /* 0x000fe20008410000 */
[C---:B------:R-:W-:Y:S01]  /*12a90*/  VIADD R114, R4.reuse, 0x18 ;  /* 0x0000001804727836 */ /* 0x040fe20000000000 */
[----:B------:R-:W2:Y:S01]  /*12aa0*/  MUFU.TANH R21, R14 ;  /* 0x0000000e00157308 */ /* 0x000ea20000002400 */
[----:B-----5:R-:W-:Y:S01]  /*12ab0*/  VIADD R12, R4, 0x9 ;  /* 0x00000009040c7836 */ /* 0x020fe20000000000 */
[CC--:B------:R-:W-:Y:S01]  /*12ac0*/  ISETP.GE.AND P1, PT, R2.reuse, R103.reuse, PT ;  /* 0x000000670200720c */ /* 0x0c0fe20003f26270 */
[----:B------:R-:W-:Y:S01]  /*12ad0*/  FMUL.FTZ R111, R111, UR15 ;  /* 0x0000000f6f6f7c20 */ /* 0x000fe20008410000 */
[----:B------:R-:W-:Y:S01]  /*12ae0*/  ISETP.GE.AND P6, PT, R2, R124, PT ;  /* 0x0000007c0200720c */ /* 0x000fe20003fc6270 */
[----:B------:R-:W-:Y:S01]  /*12af0*/  FMUL.FTZ R109, R109, UR15 ;  /* 0x0000000f6d6d7c20 */ /* 0x000fe20008410000 */
[----:B------:R-:W-:Y:S01]  /*12b00*/  I2FP.F32.S32 R2, R2 ;  /* 0x0000000200027245 */ /* 0x000fe20000201400 */
[----:B------:R-:W-:Y:S01]  /*12b10*/  VIADD R120, R4, 0x19 ;  /* 0x0000001904787836 */ /* 0x000fe20000000000 */
[----:B------:R-:W5:Y:S01]  /*12b20*/  MUFU.TANH R15, R15 ;  /* 0x0000000f000f7308 */ /* 0x000f620000002400 */
[----:B------:R-:W-:Y:S01]  /*12b30*/  ISETP.GE.AND P5, PT, R12, R103, PT ;  /* 0x000000670c00720c */ /* 0x000fe20003fa6270 */
[----:B------:R-:W-:Y:S01]  /*12b40*/  FMUL.FTZ R110, R110, UR15 ;  /* 0x0000000f6e6e7c20 */ /* 0x000fe20008410000 */
[----:B------:R-:W-:-:S02]  /*12b50*/  VIADD R22, R4, 0x28 ;  /* 0x0000002804167836 */ /* 0x000fc40000000000 */
[----:B------:R-:W-:Y:S01]  /*12b60*/  FMUL.FTZ R107, R107, UR15 ;  /* 0x0000000f6b6b7c20 */ /* 0x000fe20008410000 */
[C---:B------:R-:W-:Y:S02]  /*12b70*/  VIADD R20, R4.reuse, 0x29 ;  /* 0x0000002904147836 */ /* 0x040fe40000000000 */
[----:B------:R2:W-:Y:S01]  /*12b80*/  MUFU.TANH R119, R8 ;  /* 0x0000000800777308 */ /* 0x0005e20000002400 */
[C---:B-1----:R-:W-:Y:S06]  /*12b90*/  HMMA.16816.F32.BF16 R32, R24.reuse, R16, R32 ;  /* 0x000000101820723c */ /* 0x042fec0000041820 */
[----:B------:R-:W-:Y:S01]  /*12ba0*/  HMMA.16816.F32.BF16 R28, R24, R18, R28 ;  /* 0x00000012181c723c */ /* 0x000fe2000004181c */
[----:B------:R-:W-:Y:S01]  /*12bb0*/  MUFU.TANH R9, R9 ;  /* 0x0000000900097308 */ /* 0x000fe20000002400 */
[----:B------:R-:W-:Y:S01]  /*12bc0*/  FMUL.FTZ R17, R7, UR15 ;  /* 0x0000000f07117c20 */ /* 0x000fe20008410000 */
[----:B------:R-:W-:-:S04]  /*12bd0*/  VIADD R16, R4, 0x10 ;  /* 0x0000001004107836 */ /* 0x000fc80000000000 */
[CC--:B---3--:R-:W-:Y:S01]  /*12be0*/  FFMA.FTZ R25, R0.reuse, R2.reuse, R101 ;  /* 0x0000000200197223 */ /* 0x0c8fe20000010065 */
[----:B----4-:R-:W-:Y:S01]  /*12bf0*/  FFMA.FTZ R2, R0, R2, R117 ;  /* 0x0000000200027223 */ /* 0x010fe20000010075 */
[----:B------:R1:W-:Y:S01]  /*12c00*/  MUFU.TANH R123, R10 ;  /* 0x0000000a007b7308 */ /* 0x0003e20000002400 */
[----:B--2---:R-:W-:Y:S02]  /*12c10*/  VIADD R8, R4, 0x8 ;  /* 0x0000000804087836 */ /* 0x004fe40000000000 */
[----:B------:R-:W-:Y:S01]  /*12c20*/  FMUL.FTZ R27, R108, UR15 ;  /* 0x0000000f6c1b7c20 */ /* 0x000fe20008410000 */
[----:B------:R-:W-:Y:S02]  /*12c30*/  FSEL R25, R25, -INF , !P1 ;  /* 0xff80000019197808 */ /* 0x000fe40004800000 */
[-C--:B------:R-:W-:Y:S02]  /*12c40*/  ISETP.GE.AND P1, PT, R12, R124.reuse, PT ;  /* 0x0000007c0c00720c */ /* 0x080fe40003f26270 */
[CC--:B------:R-:W-:Y:S01]  /*12c50*/  ISETP.GE.AND P0, PT, R8.reuse, R103.reuse, PT ;  /* 0x000000670800720c */ /* 0x0c0fe20003f06270 */
[----:B------:R2:W-:Y:S01]  /*12c60*/  MUFU.TANH R7, R6 ;  /* 0x0000000600077308 */ /* 0x0005e20000002400 */
[----:B------:R-:W-:Y:S01]  /*12c70*/  ISETP.GE.AND P4, PT, R8, R124, PT ;  /* 0x0000007c0800720c */ /* 0x000fe20003f86270 */
[----:B------:R-:W-:Y:S01]  /*12c80*/  FMUL.FTZ R33, R33, UR15 ;  /* 0x0000000f21217c20 */ /* 0x000fe20008410000 */
[----:B------:R-:W-:Y:S01]  /*12c90*/  I2FP.F32.S32 R8, R8 ;  /* 0x0000000800087245 */ /* 0x000fe20000201400 */
[----:B------:R-:W-:Y:S01]  /*12ca0*/  FMUL.FTZ R35, R35, UR15 ;  /* 0x0000000f23237c20 */ /* 0x000fe20008410000 */
[----:B------:R-:W-:Y:S01]  /*12cb0*/  I2FP.F32.S32 R12, R12 ;  /* 0x0000000c000c7245 */ /* 0x000fe20000201400 */
[----:B------:R-:W-:Y:S01]  /*12cc0*/  FMUL.FTZ R32, R32, UR15 ;  /* 0x0000000f20207c20 */ /* 0x000fe20008410000 */
[----:B------:R-:W-:Y:S01]  /*12cd0*/  FSEL R2, R2, -INF , !P6 ;  /* 0xff80000002027808 */ /* 0x000fe20007000000 */
[----:B------:R-:W3:Y:S01]  /*12ce0*/  MUFU.TANH R11, R11 ;  /* 0x0000000b000b7308 */ /* 0x000ee20000002400 */
[CC--:B-1----:R-:W-:Y:S01]  /*12cf0*/  FFMA.FTZ R10, R0.reuse, R8.reuse, R115 ;  /* 0x00000008000a7223 */ /* 0x0c2fe20000010073 */
[C---:B------:R-:W-:Y:S01]  /*12d00*/  FFMA.FTZ R8, R0.reuse, R8, R21 ;  /* 0x0000000800087223 */ /* 0x040fe20000010015 */
[CC--:B------:R-:W-:Y:S01]  /*12d10*/  FFMA.FTZ R13, R0.reuse, R12.reuse, R13 ;  /* 0x0000000c000d7223 */ /* 0x0c0fe2000001000d */
[----:B-----5:R-:W-:Y:S01]  /*12d20*/  FFMA.FTZ R12, R0, R12, R15 ;  /* 0x0000000c000c7223 */ /* 0x020fe2000001000f */
[-C--:B------:R-:W-:Y:S01]  /*12d30*/  ISETP.GE.AND P6, PT, R16, R103.reuse, PT ;  /* 0x000000671000720c */ /* 0x080fe20003fc6270 */
[----:B------:R-:W-:Y:S01]  /*12d40*/  FMUL.FTZ R34, R34, UR15 ;  /* 0x0000000f22227c20 */ /* 0x000fe20008410000 */
[----:B------:R-:W-:Y:S01]  /*12d50*/  FSEL R15, R10, -INF , !P0 ;  /* 0xff8000000a0f7808 */ /* 0x000fe20004000000 */
[----:B------:R-:W1:Y:S01]  /*12d60*/  MUFU.TANH R5, R5 ;  /* 0x0000000500057308 */ /* 0x000e620000002400 */
[----:B--2---:R-:W-:Y:S01]  /*12d70*/  VIADD R6, R4, 0x11 ;  /* 0x0000001104067836 */ /* 0x004fe20000000000 */
[----:B------:R-:W-:Y:S01]  /*12d80*/  ISETP.GE.AND P0, PT, R16, R124, PT ;  /* 0x0000007c1000720c */ /* 0x000fe20003f06270 */
[----:B------:R-:W-:Y:S01]  /*12d90*/  FMUL.FTZ R30, R30, UR15 ;  /* 0x0000000f1e1e7c20 */ /* 0x000fe20008410000 */
[----:B------:R-:W-:Y:S01]  /*12da0*/  I2FP.F32.S32 R16, R16 ;  /* 0x0000001000107245 */ /* 0x000fe20000201400 */
[----:B------:R-:W-:Y:S01]  /*12db0*/  FMUL.FTZ R28, R28, UR15 ;  /* 0x0000000f1c1c7c20 */ /* 0x000fe20008410000 */
[----:B------:R-:W-:Y:S01]  /*12dc0*/  FSEL R8, R8, -INF , !P4 ;  /* 0xff80000008087808 */ /* 0x000fe20006000000 */
[----:B------:R-:W-:Y:S01]  /*12dd0*/  FMUL.FTZ R29, R29, UR15 ;  /* 0x0000000f1d1d7c20 */ /* 0x000fe20008410000 */
[----:B------:R-:W-:Y:S01]  /*12de0*/  FSEL R13, R13, -INF , !P5 ;  /* 0xff8000000d0d7808 */ /* 0x000fe20006800000 */
[----:B------:R2:W-:Y:S01]  /*12df0*/  MUFU.TANH R115, R111 ;  /* 0x0000006f00737308 */ /* 0x0005e20000002400 */
[C---:B------:R-:W-:Y:S01]  /*12e00*/  ISETP.GE.AND P4, PT, R6.reuse, R103, PT ;  /* 0x000000670600720c */ /* 0x040fe20003f86270 */
[----:B------:R-:W-:Y:S01]  /*12e10*/  FMUL.FTZ R31, R31, UR15 ;  /* 0x0000000f1f1f7c20 */ /* 0x000fe20008410000 */
[----:B------:R-:W-:-:S02]  /*12e20*/  ISETP.GE.AND P5, PT, R6, R124, PT ;  /* 0x0000007c0600720c */ /* 0x000fc40003fa6270 */
[----:B------:R-:W-:Y:S02]  /*12e30*/  I2FP.F32.S32 R6, R6 ;  /* 0x0000000600067245 */ /* 0x000fe40000201400 */
[----:B------:R-:W-:Y:S01]  /*12e40*/  FSEL R12, R12, -INF , !P1 ;  /* 0xff8000000c0c7808 */ /* 0x000fe20004800000 */
[----:B------:R-:W4:Y:S01]  /*12e50*/  MUFU.TANH R17, R17 ;  /* 0x0000001100117308 */ /* 0x000f220000002400 */
[----:B------:R-:W-:Y:S01]  /*12e60*/  ISETP.GE.AND P1, PT, R114, R103, PT ;  /* 0x000000677200720c */ /* 0x000fe20003f26270 */
[----:B---3--:R-:W-:-:S05]  /*12e70*/  FFMA.FTZ R11, R0, R6, R11 ;  /* 0x00000006000b7223 */ /* 0x008fca000001000b */
[----:B------:R-:W-:Y:S01]  /*12e80*/  FSEL R122, R11, -INF , !P5 ;  /* 0xff8000000b7a7808 */ /* 0x000fe20006800000 */
[----:B------:R3:W-:Y:S01]  /*12e90*/  MUFU.TANH R125, R109 ;  /* 0x0000006d007d7308 */ /* 0x0007e20000002400 */
[CC--:B--2---:R-:W-:Y:S01]  /*12ea0*/  FFMA.FTZ R111, R0.reuse, R16.reuse, R119 ;  /* 0x00000010006f7223 */ /* 0x0c4fe20000010077 */
[----:B------:R-:W-:-:S04]  /*12eb0*/  FFMA.FTZ R16, R0, R16, R123 ;  /* 0x0000001000107223 */ /* 0x000fc8000001007b */
[----:B------:R-:W-:Y:S02]  /*12ec0*/  FSEL R111, R111, -INF , !P6 ;  /* 0xff8000006f6f7808 */ /* 0x000fe40007000000 */
[----:B------:R-:W-:Y:S01]  /*12ed0*/  ISETP.GE.AND P6, PT, R114, R124, PT ;  /* 0x0000007c7200720c */ /* 0x000fe20003fc6270 */
[----:B------:R-:W2:Y:S01]  /*12ee0*/  MUFU.TANH R27, R27 ;  /* 0x0000001b001b7308 */ /* 0x000ea20000002400 */
[----:B------:R-:W-:Y:S02]  /*12ef0*/  I2FP.F32.S32 R114, R114 ;  /* 0x0000007200727245 */ /* 0x000fe40000201400 */
[----:B------:R-:W-:Y:S02]  /*12f00*/  FSEL R16, R16, -INF , !P0 ;  /* 0xff80000010107808 */ /* 0x000fe40004000000 */
[----:B------:R-:W-:Y:S01]  /*12f10*/  ISETP.GE.AND P0, PT, R120, R103, PT ;  /* 0x000000677800720c */ /* 0x000fe20003f06270 */
[CC--:B------:R-:W-:Y:S01]  /*12f20*/  FFMA.FTZ R19, R0.reuse, R114.reuse, R23 ;  /* 0x0000007200137223 */ /* 0x0c0fe20000010017 */
[C---:B------:R-:W-:Y:S01]  /*12f30*/  FFMA.FTZ R114, R0.reuse, R114, R7 ;  /* 0x0000007200727223 */ /* 0x040fe20000010007 */
[----:B---3--:R-:W-:Y:S01]  /*12f40*/  FFMA.FTZ R109, R0, R6, R9 ;  /* 0x00000006006d7223 */ /* 0x008fe20000010009 */
[----:B------:R-:W3:Y:S01]  /*12f50*/  MUFU.TANH R101, R110 ;  /* 0x0000006e00657308 */ /* 0x000ee20000002400 */
[C---:B------:R-:W-:Y:S01]  /*12f60*/  VIADD R7, R4.reuse, 0x20 ;  /* 0x0000002004077836 */ /* 0x040fe20000000000 */
[----:B------:R-:W-:Y:S01]  /*12f70*/  FSEL R19, R19, -INF , !P1 ;  /* 0xff80000013137808 */ /* 0x000fe20004800000 */
[----:B------:R-:W-:Y:S01]  /*12f80*/  VIADD R6, R4, 0x21 ;  /* 0x0000002104067836 */ /* 0x000fe20000000000 */
[----:B------:R-:W-:-:S02]  /*12f90*/  FSEL R109, R109, -INF , !P4 ;  /* 0xff8000006d6d7808 */ /* 0x000fc40006000000 */
[----:B------:R-:W-:Y:S02]  /*12fa0*/  ISETP.GE.AND P4, PT, R120, R124, PT ;  /* 0x0000007c7800720c */ /* 0x000fe40003f86270 */
[----:B------:R-:W-:Y:S01]  /*12fb0*/  I2FP.F32.S32 R120, R120 ;  /* 0x0000007800787245 */ /* 0x000fe20000201400 */
[----:B------:R-:W5:Y:S01]  /*12fc0*/  MUFU.TANH R21, R104 ;  /* 0x0000006800157308 */ /* 0x000f620000002400 */
[C---:B------:R-:W-:Y:S02]  /*12fd0*/  ISETP.GE.AND P5, PT, R7.reuse, R103, PT ;  /* 0x000000670700720c */ /* 0x040fe40003fa6270 */
[----:B------:R-:W-:Y:S01]  /*12fe0*/  ISETP.GE.AND P1, PT, R7, R124, PT ;  /* 0x0000007c0700720c */ /* 0x000fe20003f26270 */
[CC--:B-1----:R-:W-:Y:S01]  /*12ff0*/  FFMA.FTZ R10, R0.reuse, R120.reuse, R5 ;  /* 0x00000078000a7223 */ /* 0x0c2fe20000010005 */
[----:B----4-:R-:W-:Y:S01]  /*13000*/  FFMA.FTZ R120, R0, R120, R17 ;  /* 0x0000007800787223 */ /* 0x010fe20000010011 */
[----:B------:R-:W-:Y:S02]  /*13010*/  FSEL R114, R114, -INF , !P6 ;  /* 0xff80000072727808 */ /* 0x000fe40007000000 */
[----:B------:R-:W-:Y:S01]  /*13020*/  I2FP.F32.S32 R7, R7 ;  /* 0x0000000700077245 */ /* 0x000fe20000201400 */
[----:B------:R-:W-:Y:S01]  /*13030*/  MUFU.TANH R105, R105 ;  /* 0x0000006900697308 */ /* 0x000fe20000002400 */
[----:B------:R-:W-:Y:S01]  /*13040*/  FSEL R17, R10, -INF , !P0 ;  /* 0xff8000000a117808 */ /* 0x000fe20004000000 */
[----:B------:R-:W-:Y:S01]  /*13050*/  VIADD R10, R4, 0x31 ;  /* 0x00000031040a7836 */ /* 0x000fe20000000000 */
[----:B------:R-:W-:Y:S01]  /*13060*/  ISETP.GE.AND P6, PT, R6, R103, PT ;  /* 0x000000670600720c */ /* 0x000fe20003fc6270 */
[-C--:B--2---:R-:W-:Y:S01]  /*13070*/  FFMA.FTZ R27, R0, R7.reuse, R27 ;  /* 0x00000007001b7223 */ /* 0x084fe2000001001b */
[----:B------:R-:W-:Y:S01]  /*13080*/  ISETP.GE.AND P0, PT, R6, R124, PT ;  /* 0x0000007c0600720c */ /* 0x000fe20003f06270 */
[----:B---3--:R-:W-:Y:S01]  /*13090*/  FFMA.FTZ R101, R0, R7, R101 ;  /* 0x0000000700657223 */ /* 0x008fe20000010065 */
[----:B------:R-:W-:Y:S01]  /*130a0*/  I2FP.F32.S32 R6, R6 ;  /* 0x0000000600067245 */ /* 0x000fe20000201400 */
[----:B------:R-:W1:Y:S01]  /*130b0*/  MUFU.TANH R9, R106 ;  /* 0x0000006a00097308 */ /* 0x000e620000002400 */
[----:B------:R-:W-:-:S02]  /*130c0*/  FSEL R120, R120, -INF , !P4 ;  /* 0xff80000078787808 */ /* 0x000fc40006000000 */
[----:B------:R-:W-:Y:S01]  /*130d0*/  FSEL R119, R27, -INF , !P5 ;  /* 0xff8000001b777808 */ /* 0x000fe20006800000 */
[-C--:B------:R-:W-:Y:S01]  /*130e0*/  FFMA.FTZ R117, R0, R6.reuse, R125 ;  /* 0x0000000600757223 */ /* 0x080fe2000001007d */
[----:B------:R-:W-:Y:S01]  /*130f0*/  ISETP.GE.AND P4, PT, R22, R103, PT ;  /* 0x000000671600720c */ /* 0x000fe20003f86270 */
[----:B------:R-:W-:Y:S01]  /*13100*/  FFMA.FTZ R115, R0, R6, R115 ;  /* 0x0000000600737223 */ /* 0x000fe20000010073 */
[----:B------:R-:W-:Y:S01]  /*13110*/  ISETP.GE.AND P5, PT, R22, R124, PT ;  /* 0x0000007c1600720c */ /* 0x000fe20003fa6270 */
[----:B------:R-:W2:Y:S01]  /*13120*/  MUFU.TANH R5, R32 ;  /* 0x0000002000057308 */ /* 0x000ea20000002400 */
[----:B------:R-:W-:Y:S01]  /*13130*/  FSEL R118, R101, -INF , !P1 ;  /* 0xff80000065767808 */ /* 0x000fe20004800000 */
[----:B------:R-:W-:Y:S01]  /*13140*/  VIADD R6, R4, 0x30 ;  /* 0x0000003004067836 */ /* 0x000fe20000000000 */
[----:B------:R-:W-:Y:S02]  /*13150*/  FSEL R117, R117, -INF , !P6 ;  /* 0xff80000075757808 */ /* 0x000fe40007000000 */
[----:B------:R-:W-:-:S02]  /*13160*/  I2FP.F32.S32 R22, R22 ;  /* 0x0000001600167245 */ /* 0x000fc40000201400 */
[C---:B------:R-:W-:Y:S01]  /*13170*/  ISETP.GE.AND P1, PT, R20.reuse, R103, PT ;  /* 0x000000671400720c */ /* 0x040fe20003f26270 */
[----:B------:R-:W3:Y:S01]  /*13180*/  MUFU.TANH R33, R33 ;  /* 0x0000002100217308 */ /* 0x000ee20000002400 */
[----:B------:R-:W-:Y:S01]  /*13190*/  ISETP.GE.AND P6, PT, R20, R124, PT ;  /* 0x0000007c1400720c */ /* 0x000fe20003fc6270 */
[C---:B-----5:R-:W-:Y:S01]  /*131a0*/  FFMA.FTZ R23, R0.reuse, R22, R21 ;  /* 0x0000001600177223 */ /* 0x060fe20000010015 */
[----:B------:R-:W-:Y:S01]  /*131b0*/  I2FP.F32.S32 R20, R20 ;  /* 0x0000001400147245 */ /* 0x000fe20000201400 */
[C---:B-1----:R-:W-:Y:S01]  /*131c0*/  FFMA.FTZ R22, R0.reuse, R22, R9 ;  /* 0x0000001600167223 */ /* 0x042fe20000010009 */
[----:B------:R-:W-:Y:S02]  /*131d0*/  FSEL R116, R115, -INF , !P0 ;  /* 0xff80000073747808 */ /* 0x000fe40004000000 */
[----:B------:R-:W-:Y:S01]  /*131e0*/  FSEL R23, R23, -INF , !P4 ;  /* 0xff80000017177808 */ /* 0x000fe20006000000 */
[----:B------:R-:W1:Y:S01]  /*131f0*/  MUFU.TANH R35, R35 ;  /* 0x0000002300237308 */ /* 0x000e620000002400 */
[----:B------:R-:W-:Y:S01]  /*13200*/  FFMA.FTZ R21, R0, R20, R105 ;  /* 0x0000001400157223 */ /* 0x000fe20000010069 */
[----:B------:R-:W-:-:S02]  /*13210*/  FSEL R22, R22, -INF , !P5 ;  /* 0xff80000016167808 */ /* 0x000fc40006800000 */
[CC--:B------:R-:W-:Y:S02]  /*13220*/  ISETP.GE.AND P0, PT, R6.reuse, R103.reuse, PT ;  /* 0x000000670600720c */ /* 0x0c0fe40003f06270 */
[----:B------:R-:W-:Y:S02]  /*13230*/  FSEL R21, R21, -INF , !P1 ;  /* 0xff80000015157808 */ /* 0x000fe40004800000 */
[----:B------:R-:W4:Y:S01]  /*13240*/  MUFU.TANH R7, R34 ;  /* 0x0000002200077308 */ /* 0x000f220000002400 */
[-C--:B------:R-:W-:Y:S02]  /*13250*/  ISETP.GE.AND P4, PT, R6, R124.reuse, PT ;  /* 0x0000007c0600720c */ /* 0x080fe40003f86270 */
[C---:B------:R-:W-:Y:S02]  /*13260*/  ISETP.GE.AND P5, PT, R10.reuse, R103, PT ;  /* 0x000000670a00720c */ /* 0x040fe40003fa6270 */
[----:B------:R-:W-:Y:S02]  /*13270*/  ISETP.GE.AND P1, PT, R10, R124, PT ;  /* 0x0000007c0a00720c */ /* 0x000fe40003f26270 */
[----:B------:R-:W-:Y:S01]  /*13280*/  I2FP.F32.S32 R6, R6 ;  /* 0x0000000600067245 */ /* 0x000fe20000201400 */
[----:B------:R-:W5:Y:S01]  /*13290*/  MUFU.TANH R11, R30 ;  /* 0x0000001e000b7308 */ /* 0x000f620000002400 */
[----:B------:R-:W-:-:S03]  /*132a0*/  I2FP.F32.S32 R10, R10 ;  /* 0x0000000a000a7245 */ /* 0x000fc60000201400 */
[C---:B--2---:R-:W-:Y:S02]  /*132b0*/  FFMA.FTZ R5, R0.reuse, R6, R5 ;  /* 0x0000000600057223 */ /* 0x044fe40000010005 */
[CC--:B---3--:R-:W-:Y:S01]  /*132c0*/  FFMA.FTZ R33, R0.reuse, R10.reuse, R33 ;  /* 0x0000000a00217223 */ /* 0x0c8fe20000010021 */
[----:B-1----:R-:W-:Y:S01]  /*132d0*/  FFMA.FTZ R35, R0, R10, R35 ;  /* 0x0000000a00237223 */ /* 0x002fe20000010023 */
[----:B------:R-:W1:Y:S01]  /*132e0*/  MUFU.TANH R107, R107 ;  /* 0x0000006b006b7308 */ /* 0x000e620000002400 */
[----:B------:R-:W-:Y:S01]  /*132f0*/  VIADD R10, R4, 0x38 ;  /* 0x00000038040a7836 */ /* 0x000fe20000000000 */
[----:B------:R-:W-:Y:S01]  /*13300*/  FSEL R105, R5, -INF , !P0 ;  /* 0xff80000005697808 */ /* 0x000fe20004000000 */
[----:B----4-:R-:W-:Y:S01]  /*13310*/  FFMA.FTZ R7, R0, R6, R7 ;  /* 0x0000000600077223 */ /* 0x010fe20000010007 */
[----:B------:R-:W-:Y:S01]  /*13320*/  VIADD R6, R4, 0x39 ;  /* 0x0000003904067836 */ /* 0x000fe20000000000 */
[----:B------:R-:W-:Y:S02]  /*13330*/  FSEL R104, R35, -INF , !P1 ;  /* 0xff80000023687808 */ /* 0x000fe40004800000 */
[----:B------:R-:W-:Y:S01]  /*13340*/  I2FP.F32.S32 R5, R10 ;  /* 0x0000000a00057245 */ /* 0x000fe20000201400 */
[----:B------:R-:W2:Y:S01]  /*13350*/  MUFU.TANH R9, R28 ;  /* 0x0000001c00097308 */ /* 0x000ea20000002400 */
[----:B------:R-:W-:-:S02]  /*13360*/  FSEL R106, R7, -INF , !P4 ;  /* 0xff800000076a7808 */ /* 0x000fc40006000000 */
[-C--:B------:R-:W-:Y:S01]  /*13370*/  ISETP.GE.AND P4, PT, R10, R124.reuse, PT ;  /* 0x0000007c0a00720c */ /* 0x080fe20003f86270 */
[----:B-----5:R-:W-:Y:S01]  /*13380*/  FFMA.FTZ R11, R0, R5, R11 ;  /* 0x00000005000b7223 */ /* 0x020fe2000001000b */
[----:B------:R-:W-:Y:S02]  /*13390*/  ISETP.GE.AND P0, PT, R10, R103, PT ;  /* 0x000000670a00720c */ /* 0x000fe40003f06270 */
[----:B------:R-:W-:Y:S01]  /*133a0*/  ISETP.GE.AND P1, PT, R4, R124, PT ;  /* 0x0000007c0400720c */ /* 0x000fe20003f26270 */
[----:B------:R-:W3:Y:S01]  /*133b0*/  MUFU.TANH R121, R121 ;  /* 0x0000007900797308 */ /* 0x000ee20000002400 */
[----:B-1----:R-:W-:Y:S01]  /*133c0*/  FFMA.FTZ R20, R0, R20, R107 ;  /* 0x0000001400147223 */ /* 0x002fe2000001006b */
[----:B------:R-:W-:Y:S01]  /*133d0*/  FSEL R102, R11, -INF , !P4 ;  /* 0xff8000000b667808 */ /* 0x000fe20006000000 */
[----:B------:R-:W-:Y:S01]  /*133e0*/  BAR.SYNC.DEFER_BLOCKING 0x0 ;  /* 0x0000000000007b1d */ /* 0x000fe20000010000 */
[----:B------:R-:W-:Y:S02]  /*133f0*/  ISETP.GT.AND P4, PT, R160, R147, PT ;  /* 0x00000093a000720c */ /* 0x000fe40003f84270 */
[----:B------:R-:W-:-:S02]  /*13400*/  FSEL R20, R20, -INF , !P6 ;  /* 0xff80000014147808 */ /* 0x000fc40007000000 */
[----:B------:R-:W-:Y:S01]  /*13410*/  ISETP.GE.AND P6, PT, R4, R103, PT ;  /* 0x000000670400720c */ /* 0x000fe20003fc6270 */
[----:B------:R-:W1:Y:S01]  /*13420*/  MUFU.TANH R29, R29 ;  /* 0x0000001d001d7308 */ /* 0x000e620000002400 */
[----:B--2---:R-:W-:Y:S01]  /*13430*/  FFMA.FTZ R9, R0, R5, R9 ;  /* 0x0000000500097223 */ /* 0x004fe20000010009 */
[----:B------:R-:W-:Y:S02]  /*13440*/  I2FP.F32.S32 R10, R4 ;  /* 0x00000004000a7245 */ /* 0x000fe40000201400 */
[----:B------:R-:W-:Y:S02]  /*13450*/  I2FP.F32.S32 R4, R6 ;  /* 0x0000000600047245 */ /* 0x000fe40000201400 */
[----:B------:R-:W-:Y:S02]  /*13460*/  FSEL R101, R33, -INF , !P5 ;  /* 0xff80000021657808 */ /* 0x000fe40006800000 */
[----:B------:R-:W2:Y:S01]  /*13470*/  MUFU.TANH R31, R31 ;  /* 0x0000001f001f7308 */ /* 0x000ea20000002400 */
[----:B------:R-:W-:-:S02]  /*13480*/  ISETP.GE.AND P5, PT, R6, R103, PT ;  /* 0x000000670600720c */ /* 0x000fc40003fa6270 */
[----:B------:R-:W-:Y:S01]  /*13490*/  FSEL R103, R9, -INF , !P0 ;  /* 0xff80000009677808 */ /* 0x000fe20004000000 */
[CC--:B------:R-:W-:Y:S01]  /*134a0*/  FFMA.FTZ R9, R0.reuse, R10.reuse, R113 ;  /* 0x0000000a00097223 */ /* 0x0c0fe20000010071 */
[----:B---3--:R-:W-:Y:S01]  /*134b0*/  FFMA.FTZ R10, R0, R10, R121 ;  /* 0x0000000a000a7223 */ /* 0x008fe20000010079 */
[----:B------:R-:W-:Y:S01]  /*134c0*/  ISETP.GE.AND P0, PT, R6, R124, PT ;  /* 0x0000007c0600720c */ /* 0x000fe20003f06270 */
[-C--:B-1----:R-:W-:Y:S02]  /*134d0*/  FFMA.FTZ R29, R0, R4.reuse, R29 ;  /* 0x00000004001d7223 */ /* 0x082fe4000001001d */
[----:B------:R-:W-:Y:S02]  /*134e0*/  FSEL R9, R9, -INF , !P6 ;  /* 0xff80000009097808 */ /* 0x000fe40007000000 */
[----:B------:R-:W-:Y:S02]  /*134f0*/  FSEL R10, R10, -INF , !P1 ;  /* 0xff8000000a0a7808 */ /* 0x000fe40004800000 */
[----:B------:R-:W-:Y:S01]  /*13500*/  FSEL R107, R29, -INF , !P5 ;  /* 0xff8000001d6b7808 */ /* 0x000fe20006800000 */
[----:B--2---:R-:W-:-:S05]  /*13510*/  FFMA.FTZ R31, R0, R4, R31 ;  /* 0x00000004001f7223 */ /* 0x004fca000001001f */
        /* <DEDUP_REMOVED lines=32> */
[-C--:B------:R-:W-:Y:S01]  /*13720*/  @!P1 IADD3 R14, R14, -R5.reuse, RZ ;  /* 0x800000050e0e9210 */ /* 0x080fe20007ffe0ff */
[----:B------:R-:W1:Y:S01]  /*13730*/  LDC.64 R6, c[0x0][0x248] ;  /* 0x00009200ff067b82 */ /* 0x000e620000000a00 */
[----:B------:R-:W-:Y:S02]  /*13740*/  ISETP.NE.AND P1, PT, R11, RZ, PT ;  /* 0x000000ff0b00720c */ /* 0x000fe40003f25270 */
[----:B------:R-:W-:-:S07]  /*13750*/  ISETP.GE.U32.AND P6, PT, R14, R5, PT ;  /* 0x000000050e00720c */ /* 0x000fce0003fc6070 */
[----:B------:R-:W-:Y:S02]  /*13760*/  @P0 IADD3 R24, R24, 0x1, RZ ;  /* 0x0000000118180810 */ /* 0x000fe40007ffe0ff */
[----:B------:R-:W-:Y:S02]  /*13770*/  ISETP.GE.AND P0, PT, R18, RZ, PT ;  /* 0x000000ff1200720c */ /* 0x000fe40003f06270 */
[----:B------:R-:W-:Y:S01]  /*13780*/  LOP3.LUT R18, RZ, R11, RZ, 0x33, !PT ;  /* 0x0000000bff127212 */ /* 0x000fe200078e33ff */
[----:B------:R-:W-:Y:S01]  /*13790*/  @!P5 IMAD.MOV R24, RZ, RZ, -R24 ;  /* 0x000000ffff18d224 */ /* 0x000fe200078e0a18 */
[----:B------:R-:W-:-:S04]  /*137a0*/  @P6 IADD3 R4, R4, 0x1, RZ ;  /* 0x0000000104046810 */ /* 0x000fc80007ffe0ff */
[----:B------:R-:W-:-:S05]  /*137b0*/  SEL R5, R18, R24, !P1 ;  /* 0x0000001812057207 */ /* 0x000fca0004800000 */
[----:B------:R-:W-:Y:S01]  /*137c0*/  @!P0 IADD3 R4, -R4, RZ, RZ ;  /* 0x000000ff04048210 */ /* 0x000fe20007ffe1ff */
[----:B------:R-:W-:-:S03]  /*137d0*/  IMAD.WIDE R28, R5, 0x4, R154 ;  /* 0x00000004051c7825 */ /* 0x000fc600078e029a */
[----:B------:R-:W-:Y:S02]  /*137e0*/  SEL R18, R18, R4, !P1 ;  /* 0x0000000412127207 */ /* 0x000fe40004800000 */
[----:B------:R2:W3:Y:S03]  /*137f0*/  LDG.E R27, desc[UR6][R28.64] ;  /* 0x000000061c1b7981 */ /* 0x0004e6000c1e1900 */
[----:B------:R-:W-:-:S05]  /*13800*/  IMAD.WIDE R30, R18, 0x4, R154 ;  /* 0x00000004121e7825 */ /* 0x000fca00078e029a */
[----:B------:R-:W3:Y:S01]  /*13810*/  LDG.E R14, desc[UR6][R30.64] ;  /* 0x000000061e0e7981 */ /* 0x000ee2000c1e1900 */
[----:B------:R-:W-:Y:S02]  /*13820*/  IMAD.IADD R18, R5, 0x1, -R18 ;  /* 0x0000000105127824 */ /* 0x000fe400078e0a12 */
[----:B------:R-:W4:Y:S02]  /*13830*/  LDC.64 R4, c[0x0][0x230] ;  /* 0x00008c00ff047b82 */ /* 0x000f240000000a00 */
[----:B------:R-:W-:-:S05]  /*13840*/  IMAD R18, R18, R11, -0x40 ;  /* 0xffffffc012127424 */ /* 0x000fca00078e020b */
[----:B------:R-:W-:-:S05]  /*13850*/  SHF.R.S32.HI R11, RZ, 0x1f, R18 ;  /* 0x0000001fff0b7819 */ /* 0x000fca0000011412 */
[-C--:B-1----:R-:W-:Y:S02]  /*13860*/  IMAD R11, R11, R6.reuse, RZ ;  /* 0x000000060b0b7224 */ /* 0x082fe400078e02ff */
[----:B--2---:R-:W-:-:S04]  /*13870*/  IMAD.WIDE.U32 R28, R18, R6, RZ ;  /* 0x00000006121c7225 */ /* 0x004fc800078e00ff */
[----:B------:R-:W-:-:S04]  /*13880*/  IMAD R7, R18, R7, R11 ;  /* 0x0000000712077224 */ /* 0x000fc800078e020b */
[----:B------:R-:W-:Y:S01]  /*13890*/  IMAD.IADD R29, R29, 0x1, R7 ;  /* 0x000000011d1d7824 */ /* 0x000fe200078e0207 */
[----:B---3--:R-:W-:-:S04]  /*138a0*/  IADD3 R14, -R27, R14, RZ ;  /* 0x0000000e1b0e7210 */ /* 0x008fc80007ffe1ff */
[----:B------:R-:W-:Y:S01]  /*138b0*/  SHF.R.S32.HI R27, RZ, 0x1f, R14 ;  /* 0x0000001fff1b7819 */ /* 0x000fe2000001140e */
[----:B----4-:R-:W-:-:S04]  /*138c0*/  IMAD.WIDE.U32 R28, R14, R4, R28 ;  /* 0x000000040e1c7225 */ /* 0x010fc800078e001c */
[----:B------:R-:W-:-:S04]  /*138d0*/  IMAD R27, R27, R4, RZ ;  /* 0x000000041b1b7224 */ /* 0x000fc800078e02ff */
[----:B------:R-:W-:Y:S02]  /*138e0*/  IMAD R5, R14, R5, R27 ;  /* 0x000000050e057224 */ /* 0x000fe400078e021b */
[----:B------:R-:W-:-:S03]  /*138f0*/  IMAD.MOV.U32 R14, RZ, RZ, R28 ;  /* 0x000000ffff0e7224 */ /* 0x000fc600078e001c */
[----:B------:R-:W-:Y:S01]  /*13900*/  IADD3 R7, R29, R5, RZ ;  /* 0x000000051d077210 */ /* 0x000fe20007ffe0ff */
[----:B------:R-:W-:Y:S06]  /*13910*/  BRA `(.L_x_8395) ;  /* 0x00000000000c7947 */ /* 0x000fec0003800000 */
.L_x_8394:
[----:B------:R-:W1:Y:S02]  /*13920*/  LDC R14, c[0x0][0x248] ;  /* 0x00009200ff0e7b82 */ /* 0x000e640000000800 */
[----:B-1----:R-:W-:-:S04]  /*13930*/  LEA R14, -R14, RZ, 0x6 ;  /* 0x000000ff0e0e7211 */ /* 0x002fc800078e31ff */
[----:B------:R-:W-:-:S07]  /*13940*/  SHF.R.S32.HI R7, RZ, 0x1f, R14 ;  /* 0x0000001fff077819 */ /* 0x000fce000001140e */
.L_x_8395:
        /* <DEDUP_REMOVED lines=69> */
.L_x_8393:
        /* <DEDUP_REMOVED lines=50> */
[----:B------:R-:W-:Y:S01]  /*140c0*/  FFMA.FTZ R30, R25, UR8, -R108 ;  /* 0x00000008191e7c23 */ /* 0x000fe2000801086c */
[--C-:B------:R-:W-:Y:S01]  /*140d0*/  FFMA.FTZ R29, R10, UR8, -R35.reuse ;  /* 0x000000080a1d7c23 */ /* 0x100fe20008010823 */
[--C-:B------:R-:W-:Y:S01]  /*140e0*/  FFMA.FTZ R28, R8, UR8, -R35.reuse ;  /* 0x00000008081c7c23 */ /* 0x100fe20008010823 */
[----:B------:R-:W-:Y:S01]  /*140f0*/  FADD.FTZ R31, R3, -R4 ;  /* 0x80000004031f7221 */ /* 0x000fe20000010000 */
[----:B------:R-:W1:Y:S01]  /*14100*/  LDSM.16.MT88.4 R8, [R140+0x8000] ;  /* 0x008000008c08783b */ /* 0x000e620000004200 */
[--C-:B------:R-:W-:Y:S01]  /*14110*/  FFMA.FTZ R25, R15, UR8, -R108.reuse ;  /* 0x000000080f197c23 */ /* 0x100fe2000801086c */
[--C-:B------:R-:W-:Y:S01]  /*14120*/  FFMA.FTZ R24, R13, UR8, -R108.reuse ;  /* 0x000000080d187c23 */ /* 0x100fe2000801086c */
[--C-:B------:R-:W-:Y:S01]  /*14130*/  FFMA.FTZ R2, R2, UR8, -R35.reuse ;  /* 0x0000000802027c23 */ /* 0x100fe20008010823 */
[----:B------:R-:W-:Y:S01]  /*14140*/  FMUL.FTZ R33, R33, UR8 ;  /* 0x0000000821217c20 */ /* 0x000fe20008410000 */
[----:B------:R-:W-:Y:S01]  /*14150*/  FMUL.FTZ R31, R31, UR8 ;  /* 0x000000081f1f7c20 */ /* 0x000fe20008410000 */
[--C-:B------:R-:W-:Y:S01]  /*14160*/  FFMA.FTZ R3, R12, UR8, -R35.reuse ;  /* 0x000000080c037c23 */ /* 0x100fe20008010823 */
        /* <DEDUP_REMOVED lines=30> */
[----:B------:R-:W-:Y:S01]  /*14350*/  FFMA.FTZ R108, R107, UR8, -R108 ;  /* 0x000000086b6c7c23 */ /* 0x000fe2000801086c */
[----:B------:R-:W-:Y:S01]  /*14360*/  FFMA.FTZ R35, R34, UR8, -R35 ;  /* 0x0000000822237c23 */ /* 0x000fe20008010823 */
        /* <DEDUP_REMOVED lines=85> */
[----:B------:R-:W3:Y:S01]  /*148c0*/  LDSM.16.MT88.4 R8, [R140+0xa000] ;  /* 0x00a000008c08783b */ /* 0x000ee20000004200 */
        /* <DEDUP_REMOVED lines=35> */
[----:B-1----:R-:W-:Y:S01]  /*14b00*/  F2FP.BF16.F32.PACK_AB R4, R110, R111 ;  /* 0x0000006f6e04723e */ /* 0x002fe200000010ff */
[----:B------:R-:W-:Y:S01]  /*14b10*/  FADD.FTZ R111, R111, R24 ;  /* 0x000000186f6f7221 */ /* 0x000fe20000010000 */
[----:B----4-:R-:W-:Y:S01]  /*14b20*/  F2FP.BF16.F32.PACK_AB R5, R115, R112 ;  /* 0x000000707305723e */ /* 0x010fe200000010ff */
        /* <DEDUP_REMOVED lines=8> */
[C---:B------:R-:W-:Y:S01]  /*14bb0*/  HMMA.16816.F32.BF16 R96, R4.reuse, R16, R96 ;  /* 0x000000100460723c */ /* 0x040fe20000041860 */
[----:B------:R-:W1:Y:S01]  /*14bc0*/  MUFU.EX2 R124, R124 ;  /* 0x0000007c007c7308 */ /* 0x000e620000000800 */
[----:B------:R-:W-:Y:S01]  /*14bd0*/  FADD.FTZ R2, R109, R2 ;  /* 0x000000026d027221 */ /* 0x000fe20000010000 */
[----:B------:R-:W-:Y:S01]  /*14be0*/  FADD.FTZ R113, R113, R114 ;  /* 0x0000007271717221 */ /* 0x000fe20000010000 */
[----:B------:R-:W-:Y:S02]  /*14bf0*/  MOV R3, R26 ;  /* 0x0000001a00037202 */ /* 0x000fe40000000f00 */
[C---:B------:R-:W-:Y:S01]  /*14c00*/  HMMA.16816.F32.BF16 R92, R4.reuse, R18, R92 ;  /* 0x00000012045c723c */ /* 0x040fe2000004185c */
[----:B------:R-:W3:Y:S01]  /*14c10*/  LDSM.16.MT88.4 R16, [R140+0xa800] ;  /* 0x00a800008c10783b */ /* 0x000ee20000004200 */
[----:B------:R-:W-:Y:S01]  /*14c20*/  MOV R100, R27 ;  /* 0x0000001b00647202 */ /* 0x000fe20000000f00 */
        /* <DEDUP_REMOVED lines=96> */
.L_x_8390:
        /* <DEDUP_REMOVED lines=13> */
.L_x_8400:
        /* <DEDUP_REMOVED lines=9> */
[----:B------:R-:W-:Y:S04]  /*15390*/  SHF.L.U32 R6, R160, 0x6, RZ ;  /* 0x00000006a0067819 */ /* 0x000fe800000006ff */
        /* <DEDUP_REMOVED lines=40> */
[C---:B------:R-:W-:Y:S01]  /*15620*/  LEA R12, P0, R11.reuse, R154, 0x2 ;  /* 0x0000009a0b0c7211 */ /* 0x040fe200078010ff */
[----:B------:R-:W-:Y:S01]  /*15630*/  IMAD.IADD R10, R11, 0x1, -R5 ;  /* 0x000000010b0a7824 */ /* 0x000fe200078e0a05 */
[-C--:B------:R-:W-:Y:S02]  /*15640*/  LEA.HI.X.SX32 R15, R5, R155.reuse, 0x2, P1 ;  /* 0x0000009b050f7211 */ /* 0x080fe400008f16ff */
[----:B------:R-:W-:Y:S01]  /*15650*/  LEA.HI.X.SX32 R13, R11, R155, 0x2, P0 ;  /* 0x0000009b0b0d7211 */ /* 0x000fe200000f16ff */
[----:B------:R-:W-:Y:S01]  /*15660*/  IMAD R3, R10, R3, -0x40 ;  /* 0xffffffc00a037424 */ /* 0x000fe200078e0203 */
[----:B------:R-:W2:Y:S01]  /*15670*/  LDC.64 R4, c[0x0][0x238] ;  /* 0x00008e00ff047b82 */ /* 0x000ea20000000a00 */
[----:B------:R-:W3:Y:S02]  /*15680*/  LDG.E R8, desc[UR6][R14.64] ;  /* 0x000000060e087981 */ /* 0x000ee4000c1e1900 */
[-C--:B-1----:R-:W-:Y:S01]  /*15690*/  IMAD.WIDE.U32 R172, R3, R6.reuse, RZ ;  /* 0x0000000603ac7225 */ /* 0x082fe200078e00ff */
[----:B------:R-:W-:Y:S01]  /*156a0*/  SHF.R.S32.HI R11, RZ, 0x1f, R3 ;  /* 0x0000001fff0b7819 */ /* 0x000fe20000011403 */
[----:B------:R-:W3:Y:S04]  /*156b0*/  LDG.E R9, desc[UR6][R12.64] ;  /* 0x000000060c097981 */ /* 0x000ee8000c1e1900 */
[----:B------:R-:W-:Y:S04]  /*156c0*/  IMAD R10, R11, R6, RZ ;  /* 0x000000060b0a7224 */ /* 0x000fe800078e02ff */
[----:B------:R-:W-:Y:S04]  /*156d0*/  IMAD R10, R3, R7, R10 ;  /* 0x00000007030a7224 */ /* 0x000fe800078e020a */
[----:B------:R-:W-:Y:S01]  /*156e0*/  IMAD.IADD R173, R173, 0x1, R10 ;  /* 0x00000001adad7824 */ /* 0x000fe200078e020a */
[----:B---3--:R-:W-:Y:S04]  /*156f0*/  IADD3 R9, -R9, R8, RZ ;  /* 0x0000000809097210 */ /* 0x008fe80007ffe1ff */
[----:B------:R-:W-:Y:S01]  /*15700*/  SHF.R.S32.HI R3, RZ, 0x1f, R9 ;  /* 0x0000001fff037819 */ /* 0x000fe20000011409 */
[-C--:B--2---:R-:W-:Y:S04]  /*15710*/  IMAD.WIDE.U32 R172, R9, R4.reuse, R172 ;  /* 0x0000000409ac7225 */ /* 0x084fe800078e00ac */
[----:B------:R-:W-:Y:S04]  /*15720*/  IMAD R6, R3, R4, RZ ;  /* 0x0000000403067224 */ /* 0x000fe800078e02ff */
[----:B------:R-:W-:Y:S05]  /*15730*/  IMAD R6, R9, R5, R6 ;  /* 0x0000000509067224 */ /* 0x000fea00078e0206 */
[----:B------:R-:W-:Y:S07]  /*15740*/  IADD3 R103, R173, R6, RZ ;  /* 0x00000006ad677210 */ /* 0x000fee0007ffe0ff */
.L_x_8397:
[C---:B------:R-:W-:Y:S02]  /*15750*/  LEA R170, P6, R172.reuse, R168, 0x1 ;  /* 0x000000a8acaa7211 */ /* 0x040fe400078c08ff */
[----:B------:R-:W-:Y:S02]  /*15760*/  IADD3 R3, P0, R151, R172, RZ ;  /* 0x000000ac97037210 */ /* 0x000fe40007f1e0ff */
[----:B------:R-:W-:Y:S02]  /*15770*/  LEA.HI.X R171, R172, R167, R103, 0x1, P6 ;  /* 0x000000a7acab7211 */ /* 0x000fe400030f0c67 */
[CC--:B------:R-:W-:Y:S02]  /*15780*/  @P4 LEA R176, P5, R3.reuse, R168.reuse, 0x1 ;  /* 0x000000a803b04211 */ /* 0x0c0fe400078a08ff */
        /* <DEDUP_REMOVED lines=29> */
[----:B------:R1:W-:Y:S01]  /*15960*/  @P2 LDGSTS.E.BYPASS.LTC128B.128 [R156+0xa800], desc[UR6][R174.64+0x80] ;  /* 0x0a800080ae9c2fae */ /* 0x0003e2000b901d46 */
[CC--:B------:R-:W-:Y:S02]  /*15970*/  @P4 LEA R178, P5, R3.reuse, R168.reuse, 0x1 ;  /* 0x000000a803b24211 */ /* 0x0c0fe400078a08ff */
        /* <DEDUP_REMOVED lines=9> */
[----:B------:R-:W-:Y:S02]  /*15a10*/  ISETP.GT.AND P0, PT, R160, R147, PT ;  /* 0x00000093a000720c */ /* 0x000fe40003f04270 */
        /* <DEDUP_REMOVED lines=17> */
[----:B------:R-:W4:Y:S05]  /*15b30*/  LDSM.16.M88.4 R108, [R145+0x4000] ;  /* 0x00400000916c783b */ /* 0x000f2a0000000200 */
[----:B------:R-:W5:Y:S05]  /*15b40*/  LDSM.16.M88.4 R112, [R145+0x4800] ;  /* 0x004800009170783b */ /* 0x000f6a0000000200 */
[----:B------:R-:W1:Y:S05]  /*15b50*/  LDSM.16.M88.4 R116, [R145+0x5000] ;  /* 0x005000009174783b */ /* 0x000e6a0000000200 */
[----:B------:R-:W0:Y:S05]  /*15b60*/  LDGDEPBAR ;  /* 0x00000000000079af */ /* 0x000e2a0000000000 */
[----:B------:R-:W2:Y:S05]  /*15b70*/  LDSM.16.M88.4 R120, [R145+0x5800] ;  /* 0x005800009178783b */ /* 0x000eaa0000000200 */
[----:B------:R-:W-:Y:S01]  /*15b80*/  LDSM.16.M88.4 R124, [R134] ;  /* 0x00000000867c783b */ /* 0x000fe20000000200 */
[C---:B----4-:R-:W-:Y:S06]  /*15b90*/  HMMA.16816.F32.BF16 R4, R104.reuse, R108, RZ ;  /* 0x0000006c6804723c */ /* 0x050fec00000418ff */
[C---:B------:R-:W-:Y:S01]  /*15ba0*/  HMMA.16816.F32.BF16 R8, R104.reuse, R110, RZ ;  /* 0x0000006e6808723c */ /* 0x040fe200000418ff */
[----:B------:R-:W-:Y:S05]  /*15bb0*/  LDSM.16.M88.4 R108, [R144] ;  /* 0x00000000906c783b */ /* 0x000fea0000000200 */
[C---:B-----5:R-:W-:Y:S06]  /*15bc0*/  HMMA.16816.F32.BF16 R12, R104.reuse, R112, RZ ;  /* 0x00000070680c723c */ /* 0x060fec00000418ff */
[C---:B------:R-:W-:Y:S01]  /*15bd0*/  HMMA.16816.F32.BF16 R16, R104.reuse, R114, RZ ;  /* 0x000000726810723c */ /* 0x040fe200000418ff */
[----:B------:R-:W4:Y:S05]  /*15be0*/  LDSM.16.M88.4 R112, [R143] ;  /* 0x000000008f70783b */ /* 0x000f2a0000000200 */
[C---:B-1----:R-:W-:Y:S06]  /*15bf0*/  HMMA.16816.F32.BF16 R20, R104.reuse, R116, RZ ;  /* 0x000000746814723c */ /* 0x042fec00000418ff */
[C---:B------:R-:W-:Y:S01]  /*15c00*/  HMMA.16816.F32.BF16 R24, R104.reuse, R118, RZ ;  /* 0x000000766818723c */ /* 0x040fe200000418ff */
[----:B------:R-:W1:Y:S05]  /*15c10*/  LDSM.16.M88.4 R116, [R135] ;  /* 0x000000008774783b */ /* 0x000e6a0000000200 */
[C---:B--2---:R-:W-:Y:S06]  /*15c20*/  HMMA.16816.F32.BF16 R28, R104.reuse, R120, RZ ;  /* 0x00000078681c723c */ /* 0x044fec00000418ff */
[----:B------:R-:W-:Y:S01]  /*15c30*/  HMMA.16816.F32.BF16 R32, R104, R122, RZ ;  /* 0x0000007a6820723c */ /* 0x000fe200000418ff */
[----:B------:R-:W2:Y:S05]  /*15c40*/  LDSM.16.M88.4 R104, [R133] ;  /* 0x000000008568783b */ /* 0x000eaa0000000200 */
[----:B------:R-:W-:Y:S01]  /*15c50*/  LDSM.16.M88.4 R120, [R139+0x4800] ;  /* 0x004800008b78783b */ /* 0x000fe20000000200 */
[C---:B----4-:R-:W-:Y:S06]  /*15c60*/  HMMA.16816.F32.BF16 R4, R108.reuse, R112, R4 ;  /* 0x000000706c04723c */ /* 0x050fec0000041804 */
[C---:B------:R-:W-:Y:S01]  /*15c70*/  HMMA.16816.F32.BF16 R8, R108.reuse, R114, R8 ;  /* 0x000000726c08723c */ /* 0x040fe20000041808 */
[----:B------:R-:W-:Y:S05]  /*15c80*/  LDSM.16.M88.4 R112, [R142] ;  /* 0x000000008e70783b */ /* 0x000fea0000000200 */
[C---:B-1----:R-:W-:Y:S06]  /*15c90*/  HMMA.16816.F32.BF16 R12, R108.reuse, R116, R12 ;  /* 0x000000746c0c723c */ /* 0x042fec000004180c */
[C---:B------:R-:W-:Y:S01]  /*15ca0*/  HMMA.16816.F32.BF16 R16, R108.reuse, R118, R16 ;  /* 0x000000766c10723c */ /* 0x040fe20000041810 */
[----:B------:R-:W1:Y:S05]  /*15cb0*/  LDSM.16.M88.4 R116, [R139+0x4000] ;  /* 0x004000008b74783b */ /* 0x000e6a0000000200 */
[C---:B------:R-:W-:Y:S06]  /*15cc0*/  HMMA.16816.F32.BF16 R20, R108.reuse, R124, R20 ;  /* 0x0000007c6c14723c */ /* 0x040fec0000041814 */
[C---:B------:R-:W-:Y:S06]  /*15cd0*/  HMMA.16816.F32.BF16 R24, R108.reuse, R126, R24 ;  /* 0x0000007e6c18723c */ /* 0x040fec0000041818 */
[C---:B--2---:R-:W-:Y:S06]  /*15ce0*/  HMMA.16816.F32.BF16 R28, R108.reuse, R104, R28 ;  /* 0x000000686c1c723c */ /* 0x044fec000004181c */
[----:B------:R-:W-:Y:S01]  /*15cf0*/  HMMA.16816.F32.BF16 R32, R108, R106, R32 ;  /* 0x0000006a6c20723c */ /* 0x000fe20000041820 */
[----:B------:R-:W2:Y:S05]  /*15d00*/  LDSM.16.M88.4 R104, [R139+0x5000] ;  /* 0x005000008b68783b */ /* 0x000eaa0000000200 */
[----:B------:R-:W4:Y:S01]  /*15d10*/  LDSM.16.M88.4 R108, [R139+0x5800] ;  /* 0x005800008b6c783b */ /* 0x000f220000000200 */
        /* <DEDUP_REMOVED lines=9> */
[C---:B----4-:R-:W-:Y:S06]  /*15db0*/  HMMA.16816.F32.BF16 R28, R112.reuse, R108, R28 ;  /* 0x0000006c701c723c */ /* 0x050fec000004181c */
[----:B------:R-:W-:Y:S01]  /*15dc0*/  HMMA.16816.F32.BF16 R32, R112, R110, R32 ;  /* 0x0000006e7020723c */ /* 0x000fe20000041820 */
[----:B------:R-:W2:Y:S05]  /*15dd0*/  LDSM.16.M88.4 R108, [R132+0x1000] ;  /* 0x00100000846c783b */ /* 0x000eaa0000000200 */
[----:B------:R-:W4:Y:S01]  /*15de0*/  LDSM.16.M88.4 R112, [R132+0x1800] ;  /* 0x001800008470783b */ /* 0x000f220000000200 */
        /* <DEDUP_REMOVED lines=9> */
[C---:B----4-:R-:W-:Y:S06]  /*15e80*/  HMMA.16816.F32.BF16 R28, R104.reuse, R112, R28 ;  /* 0x00000070681c723c */ /* 0x050fec000004181c */
        /* <DEDUP_REMOVED lines=12> */
[C---:B----4-:R-:W-:Y:S06]  /*15f50*/  HMMA.16816.F32.BF16 R28, R108.reuse, R112, R28 ;  /* 0x000000706c1c723c */ /* 0x050fec000004181c */
[----:B------:R-:W-:Y:S01]  /*15f60*/  HMMA.16816.F32.BF16 R32, R108, R114, R32 ;  /* 0x000000726c20723c */ /* 0x000fe20000041820 */
[----:B------:R-:W2:Y:S05]  /*15f70*/  LDSM.16.M88.4 R108, [R129] ;  /* 0x00000000816c783b */ /* 0x000eaa0000000200 */
[----:B------:R-:W4:Y:S01]  /*15f80*/  LDSM.16.M88.4 R112, [R128] ;  /* 0x000000008070783b */ /* 0x000f220000000200 */
        /* <DEDUP_REMOVED lines=9> */
[C---:B----4-:R-:W-:Y:S06]  /*16020*/  HMMA.16816.F32.BF16 R28, R104.reuse, R112, R28 ;  /* 0x00000070681c723c */ /* 0x050fec000004181c */
[----:B------:R-:W-:Y:S01]  /*16030*/  HMMA.16816.F32.BF16 R32, R104, R114, R32 ;  /* 0x000000726820723c */ /* 0x000fe20000041820 */
[----:B------:R-:W4:Y:S05]  /*16040*/  LDSM.16.M88.4 R104, [R139+0x7000] ;  /* 0x007000008b68783b */ /* 0x000f2a0000000200 */
[----:B------:R-:W5:Y:S01]  /*16050*/  LDSM.16.M88.4 R112, [R139+0x7800] ;  /* 0x007800008b70783b */ /* 0x000f620000000200 */
[C---:B-1----:R-:W-:Y:S06]  /*16060*/  HMMA.16816.F32.BF16 R4, R116.reuse, R120, R4 ;  /* 0x000000787404723c */ /* 0x042fec0000041804 */
[C---:B------:R-:W-:Y:S01]  /*16070*/  HMMA.16816.F32.BF16 R8, R116.reuse, R122, R8 ;  /* 0x0000007a7408723c */ /* 0x040fe20000041808 */
[----:B------:R-:W-:Y:S05]  /*16080*/  LDSM.16.M88.4 R120, [R132+0x2000] ;  /* 0x002000008478783b */ /* 0x000fea0000000200 */
[C---:B--2---:R-:W-:Y:S06]  /*16090*/  HMMA.16816.F32.BF16 R12, R116.reuse, R108, R12 ;  /* 0x0000006c740c723c */ /* 0x044fec000004180c */
[C---:B------:R-:W-:Y:S01]  /*160a0*/  HMMA.16816.F32.BF16 R16, R116.reuse, R110, R16 ;  /* 0x0000006e7410723c */ /* 0x040fe20000041810 */
[----:B------:R-:W1:Y:S05]  /*160b0*/  LDSM.16.M88.4 R108, [R141+0x2000] ;  /* 0x002000008d6c783b */ /* 0x000e6a0000000200 */
[C---:B----4-:R-:W-:Y:S06]  /*160c0*/  HMMA.16816.F32.BF16 R20, R116.reuse, R104, R20 ;  /* 0x000000687414723c */ /* 0x050fec0000041814 */
[C---:B------:R-:W-:Y:S01]  /*160d0*/  HMMA.16816.F32.BF16 R24, R116.reuse, R106, R24 ;  /* 0x0000006a7418723c */ /* 0x040fe20000041818 */
[----:B------:R-:W2:Y:S05]  /*160e0*/  LDSM.16.M88.4 R104, [R132+0x2800] ;  /* 0x002800008468783b */ /* 0x000eaa0000000200 */
[C---:B-----5:R-:W-:Y:S06]  /*160f0*/  HMMA.16816.F32.BF16 R28, R116.reuse, R112, R28 ;  /* 0x00000070741c723c */ /* 0x060fec000004181c */
[----:B------:R-:W-:Y:S01]  /*16100*/  HMMA.16816.F32.BF16 R32, R116, R114, R32 ;  /* 0x000000727420723c */ /* 0x000fe20000041820 */
[----:B------:R-:W4:Y:S05]  /*16110*/  LDSM.16.M88.4 R112, [R132+0x3000] ;  /* 0x003000008470783b */ /* 0x000f2a0000000200 */
[C---:B-1----:R-:W-:Y:S06]  /*16120*/  HMMA.16816.F32.BF16 R4, R108.reuse, R120, R4 ;  /* 0x000000786c04723c */ /* 0x042fec0000041804 */
[C---:B------:R-:W-:Y:S06]  /*16130*/  HMMA.16816.F32.BF16 R8, R108.reuse, R122, R8 ;  /* 0x0000007a6c08723c */ /* 0x040fec0000041808 */
[C---:B--2---:R-:W-:Y:S06]  /*16140*/  HMMA.16816.F32.BF16 R12, R108.reuse, R104, R12 ;  /* 0x000000686c0c723c */ /* 0x044fec000004180c */
[C---:B------:R-:W-:Y:S01]  /*16150*/  HMMA.16816.F32.BF16 R16, R108.reuse, R106, R16 ;  /* 0x0000006a6c10723c */ /* 0x040fe20000041810 */
[----:B------:R-:W1:Y:S01]  /*16160*/  LDSM.16.M88.4 R104, [R132+0x3800] ;  /* 0x003800008468783b */ /* 0x000e620000000200 */
[----:B------:R-:W-:Y:S04]  /*16170*/  DEPBAR.LE SB0, 0x0 ;  /* 0x000080000000791a */ /* 0x000fe80000000000 */
[----:B------:R-:W-:Y:S01]  /*16180*/  BAR.SYNC.DEFER_BLOCKING 0x0 ;  /* 0x0000000000007b1d */ /* 0x000fe20000010000 */
[C---:B----4-:R-:W-:Y:S05]  /*16190*/  HMMA.16816.F32.BF16 R20, R108.reuse, R112, R20 ;  /* 0x000000706c14723c */ /* 0x050fea0000041814 */
        /* <DEDUP_REMOVED lines=24> */
[----:B------:R1:W1:Y:S01]  /*16320*/  MUFU.TANH R125, R100 ;  /* 0x00000064007d7308 */ /* 0x0002620000002400 */
[----:B------:R-:W-:Y:S01]  /*16330*/  FMUL.FTZ R207, R24, UR5 ;  /* 0x0000000518cf7c20 */ /* 0x000fe20008410000 */
[----:B---3--:R-:W-:Y:S01]  /*16340*/  FMUL.FTZ R169, R25, UR5 ;  /* 0x0000000519a97c20 */ /* 0x008fe20008410000 */
[----:B------:R-:W-:Y:S01]  /*16350*/  FMUL.FTZ R179, R26, UR5 ;  /* 0x000000051ab37c20 */ /* 0x000fe20008410000 */
[----:B------:R-:W-:Y:S06]  /*16360*/  HMMA.16816.F32.BF16 R32, R108, R106, R32 ;  /* 0x0000006a6c20723c */ /* 0x000fec0000041820 */
[----:B------:R-:W3:Y:S01]  /*16370*/  MUFU.TANH R193, R193 ;  /* 0x000000c100c17308 */ /* 0x000ee20000002400 */
[----:B------:R-:W-:Y:S09]  /*16380*/  FMUL.FTZ R177, R27, UR5 ;  /* 0x000000051bb17c20 */ /* 0x000ff20008410000 */
[----:B------:R-:W2:Y:S01]  /*16390*/  MUFU.TANH R195, R195 ;  /* 0x000000c300c37308 */ /* 0x000ea20000002400 */
[----:B-1----:R-:W-:Y:S01]  /*163a0*/  FMUL.FTZ R100, R19, UR5 ;  /* 0x0000000513647c20 */ /* 0x002fe20008410000 */
[----:B------:R-:W-:Y:S08]  /*163b0*/  FMUL.FTZ R103, R28, UR5 ;  /* 0x000000051c677c20 */ /* 0x000ff00008410000 */
[----:B------:R1:W1:Y:S01]  /*163c0*/  MUFU.TANH R123, R100 ;  /* 0x00000064007b7308 */ /* 0x0002620000002400 */
[----:B------:R-:W-:Y:S01]  /*163d0*/  FMUL.FTZ R102, R30, UR5 ;  /* 0x000000051e667c20 */ /* 0x000fe20008410000 */
[----:B------:R-:W-:Y:S01]  /*163e0*/  FMUL.FTZ R172, R29, UR5 ;  /* 0x000000051dac7c20 */ /* 0x000fe20008410000 */
[----:B------:R-:W-:Y:S01]  /*163f0*/  FMUL.FTZ R168, R31, UR5 ;  /* 0x000000051fa87c20 */ /* 0x000fe20008410000 */
[----:B------:R-:W-:Y:S06]  /*16400*/  FMUL.FTZ R167, R32, UR5 ;  /* 0x0000000520a77c20 */ /* 0x000fec0008410000 */
[----:B------:R5:W2:Y:S10]  /*16410*/  MUFU.TANH R117, R103 ;  /* 0x0000006700757308 */ /* 0x000ab40000002400 */
[----:B------:R4:W2:Y:S01]  /*16420*/  MUFU.TANH R119, R102 ;  /* 0x0000006600777308 */ /* 0x0008a20000002400 */
[----:B-1----:R-:W-:Y:S09]  /*16430*/  FMUL.FTZ R100, R33, UR5 ;  /* 0x0000000521647c20 */ /* 0x002ff20008410000 */
[----:B------:R-:W1:Y:S01]  /*16440*/  MUFU.TANH R197, R197 ;  /* 0x000000c500c57308 */ /* 0x000e620000002400 */
[----:B-----5:R-:W-:Y:S09]  /*16450*/  FMUL.FTZ R103, R34, UR5 ;  /* 0x0000000522677c20 */ /* 0x020ff20008410000 */
[----:B------:R-:W1:Y:S01]  /*16460*/  MUFU.TANH R199, R199 ;  /* 0x000000c700c77308 */ /* 0x000e620000002400 */
        /* <DEDUP_REMOVED lines=74> */
[----:B------:R-:W4:Y:S01]  /*16910*/  LDG.E R9, desc[UR6][R16.64] ;  /* 0x0000000610097981 */ /* 0x000f22000c1e1900 */
[----:B------:R-:W5:Y:S01]  /*16920*/  LDC.64 R4, c[0x0][0x230] ;  /* 0x00008c00ff047b82 */ /* 0x000f620000000a00 */
[----:B------:R-:W-:Y:S02]  /*16930*/  IMAD R11, R11, R8, -0x40 ;  /* 0xffffffc00b0b7424 */ /* 0x000fe400078e0208 */
[----:B------:R-:W4:Y:S03]  /*16940*/  LDG.E R10, desc[UR6][R14.64] ;  /* 0x000000060e0a7981 */ /* 0x000f26000c1e1900 */
[----:B------:R-:W-:Y:S05]  /*16950*/  SHF.R.S32.HI R13, RZ, 0x1f, R11 ;  /* 0x0000001fff0d7819 */ /* 0x000fea000001140b */
[-C--:B--2---:R-:W-:Y:S04]  /*16960*/  IMAD R12, R13, R6.reuse, RZ ;  /* 0x000000060d0c7224 */ /* 0x084fe800078e02ff */
[C---:B------:R-:W-:Y:S01]  /*16970*/  IMAD R12, R11.reuse, R7, R12 ;  /* 0x000000070b0c7224 */ /* 0x040fe200078e020c */
[----:B----4-:R-:W-:Y:S01]  /*16980*/  IADD3 R13, -R10, R9, RZ ;  /* 0x000000090a0d7210 */ /* 0x010fe20007ffe1ff */
[----:B------:R-:W-:Y:S03]  /*16990*/  IMAD.WIDE.U32 R8, R11, R6, RZ ;  /* 0x000000060b087225 */ /* 0x000fe600078e00ff */
[----:B------:R-:W-:Y:S01]  /*169a0*/  SHF.R.S32.HI R7, RZ, 0x1f, R13 ;  /* 0x0000001fff077819 */ /* 0x000fe2000001140d */
[----:B------:R-:W-:Y:S04]  /*169b0*/  IMAD.IADD R9, R9, 0x1, R12 ;  /* 0x0000000109097824 */ /* 0x000fe800078e020c */
[-C--:B-----5:R-:W-:Y:S02]  /*169c0*/  IMAD R6, R7, R4.reuse, RZ ;  /* 0x0000000407067224 */ /* 0x0a0fe400078e02ff */
[C---:B------:R-:W-:Y:S04]  /*169d0*/  IMAD.WIDE.U32 R8, R13.reuse, R4, R8 ;  /* 0x000000040d087225 */ /* 0x040fe800078e0008 */
[----:B------:R-:W-:Y:S05]  /*169e0*/  IMAD R6, R13, R5, R6 ;  /* 0x000000050d067224 */ /* 0x000fea00078e0206 */
[----:B------:R-:W-:Y:S07]  /*169f0*/  IADD3 R7, R9, R6, RZ ;  /* 0x0000000609077210 */ /* 0x000fee0007ffe0ff */
.L_x_8399:
        /* <DEDUP_REMOVED lines=63> */
.L_x_8398:
[----:B------:R-:W-:Y:S01]  /*16df0*/  LEA R4, R160, R163, 0x6 ;  /* 0x000000a3a0047211 */ /* 0x000fe200078e30ff */
[----:B--2---:R-:W-:Y:S03]  /*16e00*/  LDSM.16.MT88.4 R20, [R138+0x8000] ;  /* 0x008000008a14783b */ /* 0x004fe60000004200 */
[C---:B------:R-:W-:Y:S02]  /*16e10*/  IADD3 R8, R4.reuse, 0x1, RZ ;  /* 0x0000000104087810 */ /* 0x040fe40007ffe0ff */
[C---:B------:R-:W-:Y:S02]  /*16e20*/  IADD3 R6, R4.reuse, 0x8, RZ ;  /* 0x0000000804067810 */ /* 0x040fe40007ffe0ff */
[----:B------:R-:W-:Y:S01]  /*16e30*/  I2FP.F32.S32 R8, R8 ;  /* 0x0000000800087245 */ /* 0x000fe20000201400 */
[----:B------:R-:W-:Y:S01]  /*16e40*/  LDSM.16.MT88.4 R28, [R137+0x8000] ;  /* 0x00800000891c783b */ /* 0x000fe20000004200 */
[----:B------:R-:W-:Y:S02]  /*16e50*/  IADD3 R10, R4, 0x9, RZ ;  /* 0x00000009040a7810 */ /* 0x000fe40007ffe0ff */
[----:B------:R-:W-:Y:S01]  /*16e60*/  I2FP.F32.S32 R6, R6 ;  /* 0x0000000600067245 */ /* 0x000fe20000201400 */
[CC--:B------:R-:W-:Y:S01]  /*16e70*/  FFMA.FTZ R193, R0.reuse, R8.reuse, R193 ;  /* 0x0000000800c17223 */ /* 0x0c0fe200000100c1 */
[----:B-1----:R-:W-:Y:S01]  /*16e80*/  FFMA.FTZ R197, R0, R8, R197 ;  /* 0x0000000800c57223 */ /* 0x002fe200000100c5 */
[----:B------:R-:W-:Y:S02]  /*16e90*/  I2FP.F32.S32 R10, R10 ;  /* 0x0000000a000a7245 */ /* 0x000fe40000201400 */
[----:B------:R-:W-:Y:S01]  /*16ea0*/  IADD3 R8, R4, 0x10, RZ ;  /* 0x0000001004087810 */ /* 0x000fe20007ffe0ff */
[CC--:B------:R-:W-:Y:S01]  /*16eb0*/  FFMA.FTZ R199, R0.reuse, R6.reuse, R199 ;  /* 0x0000000600c77223 */ /* 0x0c0fe200000100c7 */
        /* <DEDUP_REMOVED lines=13> */
[CC--:B------:R-:W-:Y:S01]  /*16f90*/  FFMA.FTZ R121, R0.reuse, R6.reuse, R121 ;  /* 0x0000000600797223 */ /* 0x0c0fe20000010079 */
[C---:B------:R-:W-:Y:S01]  /*16fa0*/  FFMA.FTZ R125, R0.reuse, R6, R125 ;  /* 0x00000006007d7223 */ /* 0x040fe2000001007d */
[----:B------:R-:W-:Y:S01]  /*16fb0*/  FFMA.FTZ R7, R0, R7, R3 ;  /* 0x0000000700077223 */ /* 0x000fe20000010003 */
[----:B------:R-:W-:Y:S01]  /*16fc0*/  IADD3 R6, R4, 0x20, RZ ;  /* 0x0000002004067810 */ /* 0x000fe20007ffe0ff */
[C---:B------:R-:W-:Y:S01]  /*16fd0*/  FFMA.FTZ R185, R0.reuse, R10, R185 ;  /* 0x0000000a00b97223 */ /* 0x040fe200000100b9 */
[----:B------:R-:W-:Y:S01]  /*16fe0*/  I2FP.F32.S32 R8, R8 ;  /* 0x0000000800087245 */ /* 0x000fe20000201400 */
[----:B------:R-:W-:Y:S01]  /*16ff0*/  FFMA.FTZ R189, R0, R10, R189 ;  /* 0x0000000a00bd7223 */ /* 0x000fe200000100bd */
[----:B------:R-:W-:Y:S02]  /*17000*/  FMNMX.FTZ R10, R195, R2, !PT ;  /* 0x00000002c30a7209 */ /* 0x000fe40007810000 */
[----:B------:R-:W-:Y:S01]  /*17010*/  IADD3 R3, R4, 0x21, RZ ;  /* 0x0000002104037810 */ /* 0x000fe20007ffe0ff */
[C---:B------:R-:W-:Y:S01]  /*17020*/  FFMA.FTZ R127, R0.reuse, R8, R127 ;  /* 0x00000008007f7223 */ /* 0x040fe2000001007f */
[----:B------:R-:W-:Y:S01]  /*17030*/  I2FP.F32.S32 R6, R6 ;  /* 0x0000000600067245 */ /* 0x000fe20000201400 */
[C---:B------:R-:W-:Y:S01]  /*17040*/  FFMA.FTZ R123, R0.reuse, R8, R123 ;  /* 0x00000008007b7223 */ /* 0x040fe2000001007b */
        /* <DEDUP_REMOVED lines=17> */
[C---:B------:R-:W-:Y:S02]  /*17160*/  IADD3 R5, R4.reuse, 0x30, RZ ;  /* 0x0000003004057810 */ /* 0x040fe40007ffe0ff */
[C---:B------:R-:W-:Y:S02]  /*17170*/  IADD3 R171, R4.reuse, 0x28, RZ ;  /* 0x0000002804ab7810 */ /* 0x040fe40007ffe0ff */
[----:B------:R-:W-:Y:S02]  /*17180*/  FMNMX.FTZ R8, R185, R8, !PT ;  /* 0x00000008b9087209 */ /* 0x000fe40007810000 */
[----:B------:R-:W-:Y:S02]  /*17190*/  FMNMX.FTZ R10, R123, R10, !PT ;  /* 0x0000000a7b0a7209 */ /* 0x000fe40007810000 */
[----:B------:R-:W-:Y:S02]  /*171a0*/  I2FP.F32.S32 R6, R5 ;  /* 0x0000000500067245 */ /* 0x000fe40000201400 */
[----:B------:R-:W-:Y:S02]  /*171b0*/  IADD3 R3, R4, 0x29, RZ ;  /* 0x0000002904037810 */ /* 0x000fe40007ffe0ff */
[----:B------:R-:W-:Y:S01]  /*171c0*/  I2FP.F32.S32 R171, R171 ;  /* 0x000000ab00ab7245 */ /* 0x000fe20000201400 */
[C---:B------:R-:W-:Y:S01]  /*171d0*/  FFMA.FTZ R119, R0.reuse, R6, R119 ;  /* 0x0000000600777223 */ /* 0x040fe20000010077 */
[----:B------:R-:W-:Y:S01]  /*171e0*/  FMNMX.FTZ R12, R127, R8, !PT ;  /* 0x000000087f0c7209 */ /* 0x000fe20007810000 */
[C---:B------:R-:W-:Y:S01]  /*171f0*/  FFMA.FTZ R117, R0.reuse, R6, R117 ;  /* 0x0000000600757223 */ /* 0x040fe20000010075 */
[----:B------:R-:W-:Y:S01]  /*17200*/  FMNMX.FTZ R8, R183, R10, !PT ;  /* 0x0000000ab7087209 */ /* 0x000fe20007810000 */
[C---:B------:R-:W-:Y:S01]  /*17210*/  FFMA.FTZ R179, R0.reuse, R171, R179 ;  /* 0x000000ab00b37223 */ /* 0x040fe200000100b3 */
[----:B------:R-:W-:Y:S01]  /*17220*/  I2FP.F32.S32 R3, R3 ;  /* 0x0000000300037245 */ /* 0x000fe20000201400 */
[C---:B------:R-:W-:Y:S01]  /*17230*/  FFMA.FTZ R171, R0.reuse, R171, R207 ;  /* 0x000000ab00ab7223 */ /* 0x040fe200000100cf */
[----:B------:R-:W-:Y:S02]  /*17240*/  FMNMX.FTZ R6, R175, R12, !PT ;  /* 0x0000000caf067209 */ /* 0x000fe40007810000 */
[----:B------:R-:W-:Y:S01]  /*17250*/  FMNMX.FTZ R8, R181, R8, !PT ;  /* 0x00000008b5087209 */ /* 0x000fe20007810000 */
[-C--:B------:R-:W-:Y:S01]  /*17260*/  FFMA.FTZ R177, R0, R3.reuse, R177 ;  /* 0x0000000300b17223 */ /* 0x080fe200000100b1 */
[----:B------:R-:W-:Y:S01]  /*17270*/  IADD3 R9, R4, 0x31, RZ ;  /* 0x0000003104097810 */ /* 0x000fe20007ffe0ff */
[----:B------:R-:W-:Y:S01]  /*17280*/  FFMA.FTZ R169, R0, R3, R169 ;  /* 0x0000000300a97223 */ /* 0x000fe200000100a9 */
[----:B------:R-:W-:Y:S01]  /*17290*/  FMNMX.FTZ R6, R173, R6, !PT ;  /* 0x00000006ad067209 */ /* 0x000fe20007810000 */
[----:B------:R-:W-:Y:S01]  /*172a0*/  LDSM.16.MT88.4 R12, [R140+0x8000] ;  /* 0x008000008c0c783b */ /* 0x000fe20000004200 */
[----:B------:R-:W-:Y:S02]  /*172b0*/  FMNMX.FTZ R8, R179, R8, !PT ;  /* 0x00000008b3087209 */ /* 0x000fe40007810000 */
[C---:B------:R-:W-:Y:S02]  /*172c0*/  IADD3 R5, R4.reuse, 0x38, RZ ;  /* 0x0000003804057810 */ /* 0x040fe40007ffe0ff */
[----:B------:R-:W-:Y:S02]  /*172d0*/  I2FP.F32.S32 R9, R9 ;  /* 0x0000000900097245 */ /* 0x000fe40000201400 */
[----:B------:R-:W-:Y:S02]  /*172e0*/  IADD3 R3, R4, 0x39, RZ ;  /* 0x0000003904037810 */ /* 0x000fe40007ffe0ff */
[----:B------:R-:W-:Y:S01]  /*172f0*/  FMNMX.FTZ R6, R171, R6, !PT ;  /* 0x00000006ab067209 */ /* 0x000fe20007810000 */
[CC--:B------:R-:W-:Y:S01]  /*17300*/  FFMA.FTZ R107, R0.reuse, R9.reuse, R107 ;  /* 0x00000009006b7223 */ /* 0x0c0fe2000001006b */
[----:B------:R-:W-:Y:S01]  /*17310*/  FMNMX.FTZ R4, R177, R8, !PT ;  /* 0x00000008b1047209 */ /* 0x000fe20007810000 */
[C---:B------:R-:W-:Y:S01]  /*17320*/  FFMA.FTZ R116, R0.reuse, R9, R116 ;  /* 0x0000000900747223 */ /* 0x040fe20000010074 */
        /* <DEDUP_REMOVED lines=8> */
[CC--:B---3--:R-:W-:Y:S01]  /*173b0*/  FFMA.FTZ R102, R0.reuse, R3.reuse, R102 ;  /* 0x0000000300667223 */ /* 0x0c8fe20000010066 */
        /* <DEDUP_REMOVED lines=35> */
[--C-:B------:R-:W-:Y:S01]  /*175f0*/  FFMA.FTZ R121, R121, UR4, -R120.reuse ;  /* 0x0000000479797c23 */ /* 0x100fe20008010878 */
[--C-:B------:R-:W-:Y:S01]  /*17600*/  FFMA.FTZ R122, R189, UR4, -R120.reuse ;  /* 0x00000004bd7a7c23 */ /* 0x100fe20008010878 */
[----:B------:R-:W-:Y:S01]  /*17610*/  FFMA.FTZ R123, R123, UR4, -R120 ;  /* 0x000000047b7b7c23 */ /* 0x000fe20008010878 */
        /* <DEDUP_REMOVED lines=43> */
[----:B------:R-:W-:Y:S03]  /*178d0*/  LDSM.16.MT88.4 R76, [R136+0xa000] ;  /* 0x00a00000884c783b */ /* 0x000fe60000004200 */
[----:B------:R-:W1:Y:S01]  /*178e0*/  MUFU.EX2 R113, R113 ;  /* 0x0000007100717308 */ /* 0x000e620000000800 */
[----:B----4-:R-:W-:Y:S01]  /*178f0*/  F2FP.BF16.F32.PACK_AB R99, R108, R109 ;  /* 0x0000006d6c63723e */ /* 0x010fe200000010ff */
[C---:B------:R-:W-:Y:S01]  /*17900*/  FMUL.FTZ R51, R101.reuse, R51 ;  /* 0x0000003365337220 */ /* 0x040fe20000410000 */
[C---:B------:R-:W-:Y:S01]  /*17910*/  FMUL.FTZ R48, R2.reuse, R48 ;  /* 0x0000003002307220 */ /* 0x040fe20000410000 */
[C---:B------:R-:W-:Y:S01]  /*17920*/  FMUL.FTZ R49, R2.reuse, R49 ;  /* 0x0000003102317220 */ /* 0x040fe20000410000 */
[C---:B------:R-:W-:Y:S01]  /*17930*/  FMUL.FTZ R54, R101.reuse, R54 ;  /* 0x0000003665367220 */ /* 0x040fe20000410000 */
[----:B------:R-:W-:Y:S01]  /*17940*/  FMUL.FTZ R55, R101, R55 ;  /* 0x0000003765377220 */ /* 0x000fe20000410000 */
[C---:B------:R-:W-:Y:S03]  /*17950*/  FMUL.FTZ R52, R2.reuse, R52 ;  /* 0x0000003402347220 */ /* 0x040fe60000410000 */
[----:B------:R-:W-:Y:S01]  /*17960*/  MUFU.EX2 R111, R111 ;  /* 0x0000006f006f7308 */ /* 0x000fe20000000800 */
[C---:B------:R-:W-:Y:S01]  /*17970*/  FMUL.FTZ R53, R2.reuse, R53 ;  /* 0x0000003502357220 */ /* 0x040fe20000410000 */
[--C-:B------:R-:W-:Y:S01]  /*17980*/  FFMA.FTZ R125, R125, UR4, -R114.reuse ;  /* 0x000000047d7d7c23 */ /* 0x100fe20008010872 */
[--C-:B------:R-:W-:Y:S01]  /*17990*/  FFMA.FTZ R126, R185, UR4, -R114.reuse ;  /* 0x00000004b97e7c23 */ /* 0x100fe20008010872 */
[----:B------:R-:W-:Y:S01]  /*179a0*/  FFMA.FTZ R127, R127, UR4, -R114 ;  /* 0x000000047f7f7c23 */ /* 0x000fe20008010872 */
        /* <DEDUP_REMOVED lines=14> */
[----:B------:R-:W-:Y:S01]  /*17a90*/  MUFU.EX2 R118, R118 ;  /* 0x0000007600767308 */ /* 0x000fe20000000800 */
[--C-:B------:R-:W-:Y:S01]  /*17aa0*/  FFMA.FTZ R183, R183, UR4, -R120.reuse ;  /* 0x00000004b7b77c23 */ /* 0x100fe20008010878 */
[--C-:B------:R-:W-:Y:S01]  /*17ab0*/  FFMA.FTZ R170, R181, UR4, -R120.reuse ;  /* 0x00000004b5aa7c23 */ /* 0x100fe20008010878 */
[--C-:B------:R-:W-:Y:S01]  /*17ac0*/  FFMA.FTZ R172, R179, UR4, -R120.reuse ;  /* 0x00000004b3ac7c23 */ /* 0x100fe20008010878 */
[----:B------:R-:W-:Y:S01]  /*17ad0*/  FFMA.FTZ R177, R177, UR4, -R120 ;  /* 0x00000004b1b17c23 */ /* 0x000fe20008010878 */
[--C-:B------:R-:W-:Y:S01]  /*17ae0*/  FFMA.FTZ R174, R175, UR4, -R114.reuse ;  /* 0x00000004afae7c23 */ /* 0x100fe20008010872 */
[----:B----4-:R-:W-:Y:S01]  /*17af0*/  F2FP.BF16.F32.PACK_AB R98, R110, R111 ;  /* 0x0000006f6e62723e */ /* 0x010fe200000010ff */
[--C-:B------:R-:W-:Y:S03]  /*17b00*/  FFMA.FTZ R173, R173, UR4, -R114.reuse ;  /* 0x00000004adad7c23 */ /* 0x100fe60008010872 */
[----:B------:R-:W-:Y:S01]  /*17b10*/  MUFU.EX2 R183, R183 ;  /* 0x000000b700b77308 */ /* 0x000fe20000000800 */
[--C-:B------:R-:W-:Y:S01]  /*17b20*/  FFMA.FTZ R171, R171, UR4, -R114.reuse ;  /* 0x00000004abab7c23 */ /* 0x100fe20008010872 */
[--C-:B------:R-:W-:Y:S01]  /*17b30*/  FFMA.FTZ R176, R169, UR4, -R114.reuse ;  /* 0x00000004a9b07c23 */ /* 0x100fe20008010872 */
[----:B------:R-:W-:Y:S01]  /*17b40*/  FFMA.FTZ R169, R105, UR4, -R114 ;  /* 0x0000000469a97c23 */ /* 0x000fe20008010872 */
[--C-:B------:R-:W-:Y:S01]  /*17b50*/  FFMA.FTZ R119, R119, UR4, -R120.reuse ;  /* 0x0000000477777c23 */ /* 0x100fe20008010878 */
[C---:B------:R-:W-:Y:S05]  /*17b60*/  HMMA.16816.F32.BF16 R4, R96.reuse, R12, R4 ;  /* 0x0000000c6004723c */ /* 0x040fea0000041804 */
[----:B------:R-:W-:Y:S01]  /*17b70*/  MUFU.EX2 R170, R170 ;  /* 0x000000aa00aa7308 */ /* 0x000fe20000000800 */
[--C-:B------:R-:W-:Y:S01]  /*17b80*/  FFMA.FTZ R116, R116, UR4, -R120.reuse ;  /* 0x0000000474747c23 */ /* 0x100fe20008010878 */
[C---:B------:R-:W-:Y:S03]  /*17b90*/  HMMA.16816.F32.BF16 R8, R96.reuse, R14, R8 ;  /* 0x0000000e6008723c */ /* 0x040fe60000041808 */
[----:B------:R-:W-:Y:S01]  /*17ba0*/  ISETP.GT.AND P0, PT, R160, R147, PT ;  /* 0x00000093a000720c */ /* 0x000fe20003f04270 */
[C---:B------:R-:W-:Y:S01]  /*17bb0*/  FMUL.FTZ R12, R2.reuse, R88 ;  /* 0x00000058020c7220 */ /* 0x040fe20000410000 */
[----:B------:R-:W-:Y:S02]  /*17bc0*/  FMUL.FTZ R13, R2, R89 ;  /* 0x00000059020d7220 */ /* 0x000fe40000410000 */
[C---:B------:R-:W-:Y:S01]  /*17bd0*/  FMUL.FTZ R14, R101.reuse, R90 ;  /* 0x0000005a650e7220 */ /* 0x040fe20000410000 */
[----:B------:R-:W-:Y:S01]  /*17be0*/  FMUL.FTZ R15, R101, R91 ;  /* 0x0000005b650f7220 */ /* 0x000fe20000410000 */
[----:B------:R-:W-:Y:S02]  /*17bf0*/  MUFU.EX2 R172, R172 ;  /* 0x000000ac00ac7308 */ /* 0x000fe40000000800 */
[--C-:B------:R-:W-:Y:S01]  /*17c00*/  FFMA.FTZ R103, R103, UR4, -R120.reuse ;  /* 0x0000000467677c23 */ /* 0x100fe20008010878 */
[----:B------:R-:W-:Y:S01]  /*17c10*/  FFMA.FTZ R120, R102, UR4, -R120 ;  /* 0x0000000466787c23 */ /* 0x000fe20008010878 */
[--C-:B------:R-:W-:Y:S01]  /*17c20*/  FFMA.FTZ R102, R117, UR4, -R114.reuse ;  /* 0x0000000475667c23 */ /* 0x100fe20008010872 */
[--C-:B------:R-:W-:Y:S01]  /*17c30*/  FFMA.FTZ R117, R107, UR4, -R114.reuse ;  /* 0x000000046b757c23 */ /* 0x100fe20008010872 */
[C---:B------:R-:W-:Y:S04]  /*17c40*/  HMMA.16816.F32.BF16 R12, R96.reuse, R20, R12 ;  /* 0x00000014600c723c */ /* 0x040fe8000004180c */
[----:B------:R-:W-:Y:S01]  /*17c50*/  MUFU.EX2 R177, R177 ;  /* 0x000000b100b17308 */ /* 0x000fe20000000800 */
[----:B------:R-:W-:Y:S01]  /*17c60*/  FFMA.FTZ R114, R104, UR4, -R114 ;  /* 0x0000000468727c23 */ /* 0x000fe20008010872 */
[C---:B------:R-:W-:Y:S01]  /*17c70*/  FFMA.FTZ R115, R2.reuse, R165, R115 ;  /* 0x000000a502737223 */ /* 0x040fe20000010073 */
[C---:B------:R-:W-:Y:S07]  /*17c80*/  HMMA.16816.F32.BF16 R16, R96.reuse, R22, R16 ;  /* 0x000000166010723c */ /* 0x040fee0000041810 */
[----:B------:R-:W1:Y:S01]  /*17c90*/  MUFU.EX2 R121, R121 ;  /* 0x0000007900797308 */ /* 0x000e620000000800 */
[C---:B------:R-:W-:Y:S03]  /*17ca0*/  FMUL.FTZ R20, R2.reuse, R80 ;  /* 0x0000005002147220 */ /* 0x040fe60000410000 */
[C---:B------:R-:W-:Y:S01]  /*17cb0*/  FMUL.FTZ R21, R2.reuse, R81 ;  /* 0x0000005102157220 */ /* 0x040fe20000410000 */
[C---:B------:R-:W-:Y:S01]  /*17cc0*/  FMUL.FTZ R22, R101.reuse, R82 ;  /* 0x0000005265167220 */ /* 0x040fe20000410000 */
[C---:B------:R-:W-:Y:S02]  /*17cd0*/  FMUL.FTZ R23, R101.reuse, R83 ;  /* 0x0000005365177220 */ /* 0x040fe40000410000 */
[----:B------:R-:W-:Y:S02]  /*17ce0*/  LDSM.16.MT88.4 R80, [R138+0x8800] ;  /* 0x008800008a50783b */ /* 0x000fe40000004200 */
[----:B------:R-:W-:Y:S03]  /*17cf0*/  MUFU.EX2 R174, R174 ;  /* 0x000000ae00ae7308 */ /* 0x000fe60000000800 */
[C---:B------:R-:W-:Y:S07]  /*17d00*/  HMMA.16816.F32.BF16 R20, R96.reuse, R28, R20 ;  /* 0x0000001c6014723c */ /* 0x040fee0000041814 */
[----:B------:R-:W-:Y:S01]  /*17d10*/  MUFU.EX2 R173, R173 ;  /* 0x000000ad00ad7308 */ /* 0x000fe20000000800 */
[C---:B------:R-:W-:Y:S03]  /*17d20*/  HMMA.16816.F32.BF16 R24, R96.reuse, R30, R24 ;  /* 0x0000001e6018723c */ /* 0x040fe60000041818 */
[C---:B------:R-:W-:Y:S01]  /*17d30*/  FMUL.FTZ R28, R2.reuse, R72 ;  /* 0x00000048021c7220 */ /* 0x040fe20000410000 */
[----:B------:R-:W-:Y:S03]  /*17d40*/  FMUL.FTZ R29, R2, R73 ;  /* 0x00000049021d7220 */ /* 0x000fe60000410000 */
[C---:B------:R-:W-:Y:S01]  /*17d50*/  FMUL.FTZ R30, R101.reuse, R74 ;  /* 0x0000004a651e7220 */ /* 0x040fe20000410000 */
[C---:B------:R-:W-:Y:S01]  /*17d60*/  FMUL.FTZ R31, R101.reuse, R75 ;  /* 0x0000004b651f7220 */ /* 0x040fe20000410000 */
[----:B------:R-:W-:Y:S01]  /*17d70*/  MUFU.EX2 R171, R171 ;  /* 0x000000ab00ab7308 */ /* 0x000fe20000000800 */
[----:B------:R-:W4:Y:S01]  /*17d80*/  LDSM.16.MT88.4 R72, [R138+0xa000] ;  /* 0x00a000008a48783b */ /* 0x000f220000004200 */
[----:B------:R-:W-:Y:S01]  /*17d90*/  FFMA.FTZ R101, R101, R166, R106 ;  /* 0x000000a665657223 */ /* 0x000fe2000001006a */
[----:B------:R-:W-:Y:S03]  /*17da0*/  FADD.FTZ R2, R113, R115 ;  /* 0x0000007371027221 */ /* 0x000fe60000010000 */
[C---:B--2---:R-:W-:Y:S04]  /*17db0*/  HMMA.16816.F32.BF16 R28, R96.reuse, R92, R28 ;  /* 0x0000005c601c723c */ /* 0x044fe8000004181c */
[----:B------:R-:W-:Y:S01]  /*17dc0*/  MUFU.EX2 R176, R176 ;  /* 0x000000b000b07308 */ /* 0x000fe20000000800 */
[----:B------:R-:W-:Y:S01]  /*17dd0*/  FADD.FTZ R112, R112, R101 ;  /* 0x0000006570707221 */ /* 0x000fe20000010000 */
[----:B------:R-:W-:Y:S01]  /*17de0*/  FADD.FTZ R111, R111, R2 ;  /* 0x000000026f6f7221 */ /* 0x000fe20000010000 */
[----:B------:R-:W-:Y:S01]  /*17df0*/  MOV R2, R3 ;  /* 0x0000000300027202 */ /* 0x000fe20000000f00 */
[C---:B------:R-:W-:Y:S01]  /*17e00*/  HMMA.16816.F32.BF16 R32, R96.reuse, R94, R32 ;  /* 0x0000005e6020723c */ /* 0x040fe20000041820 */
[----:B------:R-:W-:Y:S05]  /*17e10*/  LDSM.16.MT88.4 R92, [R140+0x9800] ;  /* 0x009800008c5c783b */ /* 0x000fea0000004200 */
[----:B------:R-:W-:Y:S01]  /*17e20*/  MUFU.EX2 R122, R122 ;  /* 0x0000007a007a7308 */ /* 0x000fe20000000800 */
[----:B------:R-:W-:Y:S01]  /*17e30*/  FADD.FTZ R109, R109, R112 ;  /* 0x000000706d6d7221 */ /* 0x000fe20000010000 */
[C---:B---3--:R-:W-:Y:S03]  /*17e40*/  HMMA.16816.F32.BF16 R36, R96.reuse, R84, R36 ;  /* 0x000000546024723c */ /* 0x048fe60000041824 */
[----:B------:R-:W-:Y:S03]  /*17e50*/  FADD.FTZ R109, R108, R109 ;  /* 0x0000006d6c6d7221 */ /* 0x000fe60000010000 */
[C---:B------:R-:W-:Y:S01]  /*17e60*/  HMMA.16816.F32.BF16 R40, R96.reuse, R86, R40 ;  /* 0x000000566028723c */ /* 0x040fe20000041828 */
[----:B------:R-:W-:Y:S01]  /*17e70*/  LDSM.16.MT88.4 R84, [R138+0x9800] ;  /* 0x009800008a54783b */ /* 0x000fe20000004200 */
[----:B------:R-:W2:Y:S03]  /*17e80*/  MUFU.EX2 R123, R123 ;  /* 0x0000007b007b7308 */ /* 0x000ea60000000800 */
[----:B------:R-:W-:Y:S01]  /*17e90*/  FADD.FTZ R111, R110, R111 ;  /* 0x0000006f6e6f7221 */ /* 0x000fe20000010000 */
[----:B------:R-:W-:Y:S06]  /*17ea0*/  MOV R101, R100 ;  /* 0x0000006400657202 */ /* 0x000fec0000000f00 */
[----:B------:R-:W-:Y:S01]  /*17eb0*/  MUFU.EX2 R124, R124 ;  /* 0x0000007c007c7308 */ /* 0x000fe20000000800 */
[C---:B----4-:R-:W-:Y:S09]  /*17ec0*/  HMMA.16816.F32.BF16 R44, R96.reuse, R72, R44 ;  /* 0x00000048602c723c */ /* 0x050ff2000004182c */
[----:B------:R-:W3:Y:S01]  /*17ed0*/  MUFU.EX2 R125, R125 ;  /* 0x0000007d007d7308 */ /* 0x000ee20000000800 */
[C---:B------:R-:W-:Y:S01]  /*17ee0*/  HMMA.16816.F32.BF16 R48, R96.reuse, R74, R48 ;  /* 0x0000004a6030723c */ /* 0x040fe20000041830 */
[----:B------:R-:W4:Y:S08]  /*17ef0*/  LDSM.16.MT88.4 R72, [R140+0x8800] ;  /* 0x008800008c48783b */ /* 0x000f300000004200 */
[----:B------:R-:W-:Y:S01]  /*17f00*/  MUFU.EX2 R126, R126 ;  /* 0x0000007e007e7308 */ /* 0x000fe20000000800 */
[C---:B------:R-:W-:Y:S09]  /*17f10*/  HMMA.16816.F32.BF16 R52, R96.reuse, R68, R52 ;  /* 0x000000446034723c */ /* 0x040ff20000041834 */
[----:B------:R-:W5:Y:S01]  /*17f20*/  MUFU.EX2 R127, R127 ;  /* 0x0000007f007f7308 */ /* 0x000f620000000800 */
[C---:B------:R-:W-:Y:S03]  /*17f30*/  HMMA.16816.F32.BF16 R56, R96.reuse, R70, R56 ;  /* 0x000000466038723c */ /* 0x040fe60000041838 */
[----:B-1----:R-:W-:Y:S03]  /*17f40*/  F2FP.BF16.F32.PACK_AB R69, R121, R118 ;  /* 0x000000767945723e */ /* 0x002fe600000010ff */
[C---:B------:R-:W-:Y:S03]  /*17f50*/  HMMA.16816.F32.BF16 R60, R96.reuse, R76, R60 ;  /* 0x0000004c603c723c */ /* 0x040fe6000004183c */
[----:B------:R-:W-:Y:S02]  /*17f60*/  MUFU.EX2 R119, R119 ;  /* 0x0000007700777308 */ /* 0x000fe40000000800 */
[----:B--2---:R-:W-:Y:S01]  /*17f70*/  F2FP.BF16.F32.PACK_AB R71, R123, R122 ;  /* 0x0000007a7b47723e */ /* 0x004fe200000010ff */
[----:B------:R-:W-:Y:S01]  /*17f80*/  HMMA.16816.F32.BF16 R64, R96, R78, R64 ;  /* 0x0000004e6040723c */ /* 0x000fe20000041840 */
[----:B------:R-:W1:Y:S06]  /*17f90*/  LDSM.16.MT88.4 R76, [R137+0x8800] ;  /* 0x00880000894c783b */ /* 0x000e6c0000004200 */
[----:B------:R-:W2:Y:S01]  /*17fa0*/  MUFU.EX2 R116, R116 ;  /* 0x0000007400747308 */ /* 0x000ea20000000800 */
[----:B---3--:R-:W-:Y:S03]  /*17fb0*/  F2FP.BF16.F32.PACK_AB R68, R125, R124 ;  /* 0x0000007c7d44723e */ /* 0x008fe600000010ff */
[----:B------:R-:W-:Y:S01]  /*17fc0*/  FADD.FTZ R118, R118, R109 ;  /* 0x0000006d76767221 */ /* 0x000fe20000010000 */
[----:B-----5:R-:W-:Y:S01]  /*17fd0*/  F2FP.BF16.F32.PACK_AB R70, R127, R126 ;  /* 0x0000007e7f46723e */ /* 0x020fe200000010ff */
[----:B------:R-:W-:Y:S04]  /*17fe0*/  FADD.FTZ R124, R124, R111 ;  /* 0x0000006f7c7c7221 */ /* 0x000fe80000010000 */
[----:B------:R-:W-:Y:S01]  /*17ff0*/  MUFU.EX2 R103, R103 ;  /* 0x0000006700677308 */ /* 0x000fe20000000800 */
[----:B------:R-:W-:Y:S01]  /*18000*/  FADD.FTZ R121, R121, R118 ;  /* 0x0000007679797221 */ /* 0x000fe20000010000 */
[----:B------:R-:W-:Y:S03]  /*18010*/  FADD.FTZ R125, R125, R124 ;  /* 0x0000007c7d7d7221 */ /* 0x000fe60000010000 */
[----:B------:R-:W-:Y:S01]  /*18020*/  FADD.FTZ R122, R122, R121 ;  /* 0x000000797a7a7221 */ /* 0x000fe20000010000 */
[C---:B----4-:R-:W-:Y:S04]  /*18030*/  HMMA.16816.F32.BF16 R4, R68.reuse, R72, R4 ;  /* 0x000000484404723c */ /* 0x050fe80000041804 */
[----:B------:R-:W3:Y:S01]  /*18040*/  MUFU.EX2 R120, R120 ;  /* 0x0000007800787308 */ /* 0x000ee20000000800 */
[----:B--2---:R-:W-:Y:S01]  /*18050*/  F2FP.BF16.F32.PACK_AB R105, R116, R119 ;  /* 0x000000777469723e */ /* 0x004fe200000010ff */
[C---:B------:R-:W-:Y:S01]  /*18060*/  HMMA.16816.F32.BF16 R8, R68.reuse, R74, R8 ;  /* 0x0000004a4408723c */ /* 0x040fe20000041808 */
[----:B------:R-:W2:Y:S07]  /*18070*/  LDSM.16.MT88.4 R72, [R136+0x8800] ;  /* 0x008800008848783b */ /* 0x000eae0000004200 */
[----:B------:R-:W-:Y:S03]  /*18080*/  MUFU.EX2 R102, R102 ;  /* 0x0000006600667308 */ /* 0x000fe60000000800 */
[----:B------:R-:W-:Y:S01]  /*18090*/  FADD.FTZ R126, R126, R125 ;  /* 0x0000007d7e7e7221 */ /* 0x000fe20000010000 */
[C---:B------:R-:W-:Y:S03]  /*180a0*/  HMMA.16816.F32.BF16 R12, R68.reuse, R80, R12 ;  /* 0x00000050440c723c */ /* 0x040fe6000004180c */
[----:B------:R-:W-:Y:S03]  /*180b0*/  FADD.FTZ R122, R123, R122 ;  /* 0x0000007a7b7a7221 */ /* 0x000fe60000010000 */
[C---:B------:R-:W-:Y:S01]  /*180c0*/  HMMA.16816.F32.BF16 R16, R68.reuse, R82, R16 ;  /* 0x000000524410723c */ /* 0x040fe20000041810 */
[----:B------:R-:W4:Y:S01]  /*180d0*/  LDSM.16.MT88.4 R80, [R140+0xa800] ;  /* 0x00a800008c50783b */ /* 0x000f220000004200 */
[----:B------:R-:W5:Y:S03]  /*180e0*/  MUFU.EX2 R117, R117 ;  /* 0x0000007500757308 */ /* 0x000f660000000800 */
[----:B---3--:R-:W-:Y:S01]  /*180f0*/  F2FP.BF16.F32.PACK_AB R107, R120, R103 ;  /* 0x00000067786b723e */ /* 0x008fe200000010ff */
[C---:B-1----:R-:W-:Y:S06]  /*18100*/  HMMA.16816.F32.BF16 R20, R68.reuse, R76, R20 ;  /* 0x0000004c4414723c */ /* 0x042fec0000041814 */
[----:B------:R-:W-:Y:S01]  /*18110*/  MUFU.EX2 R169, R169 ;  /* 0x000000a900a97308 */ /* 0x000fe20000000800 */
[----:B------:R-:W-:Y:S01]  /*18120*/  FADD.FTZ R127, R127, R126 ;  /* 0x0000007e7f7f7221 */ /* 0x000fe20000010000 */
[C---:B------:R-:W-:Y:S01]  /*18130*/  HMMA.16816.F32.BF16 R24, R68.reuse, R78, R24 ;  /* 0x0000004e4418723c */ /* 0x040fe20000041818 */
[----:B------:R-:W1:Y:S07]  /*18140*/  LDSM.16.MT88.4 R76, [R138+0xa800] ;  /* 0x00a800008a4c783b */ /* 0x000e6e0000004200 */
[----:B------:R-:W3:Y:S03]  /*18150*/  MUFU.EX2 R114, R114 ;  /* 0x0000007200727308 */ /* 0x000ee60000000800 */
[----:B-----5:R-:W-:Y:S01]  /*18160*/  F2FP.BF16.F32.PACK_AB R104, R117, R102 ;  /* 0x000000667568723e */ /* 0x020fe200000010ff */
[C---:B--2---:R-:W-:Y:S06]  /*18170*/  HMMA.16816.F32.BF16 R28, R68.reuse, R72, R28 ;  /* 0x00000048441c723c */ /* 0x044fec000004181c */
[C---:B------:R-:W-:Y:S01]  /*18180*/  HMMA.16816.F32.BF16 R32, R68.reuse, R74, R32 ;  /* 0x0000004a4420723c */ /* 0x040fe20000041820 */
[----:B------:R-:W2:Y:S04]  /*18190*/  LDSM.16.MT88.4 R72, [R137+0xa800] ;  /* 0x00a800008948783b */ /* 0x000ea80000004200 */
[----:B---3--:R-:W-:Y:S01]  /*181a0*/  F2FP.BF16.F32.PACK_AB R106, R114, R169 ;  /* 0x000000a9726a723e */ /* 0x008fe200000010ff */
        /* <DEDUP_REMOVED lines=12> */
[C---:B------:R-:W-:Y:S01]  /*18270*/  F2FP.BF16.F32.PACK_AB R69, R170.reuse, R183 ;  /* 0x000000b7aa45723e */ /* 0x040fe200000010ff */
        /* <DEDUP_REMOVED lines=25> */
[----:B------:R-:W-:Y:S05]  /*18410*/  FADD.FTZ R165, R169, R102 ;  /* 0x00000066a9a57221 */ /* 0x000fea0000010000 */
[----:B------:R-:W-:Y:S01]  /*18420*/  FADD.FTZ R166, R120, R103 ;  /* 0x0000006778a67221 */ /* 0x000fe20000010000 */
        /* <DEDUP_REMOVED lines=28> */
[C---:B------:R-:W-:Y:S06]  /*185f0*/  HMMA.16816.F32.BF16 R40, R104.reuse, R6, R40 ;  /* 0x000000066828723c */ /* 0x040fec0000041828 */
[C---:B----4-:R-:W-:Y:S06]  /*18600*/  HMMA.16816.F32.BF16 R44, R104.reuse, R8, R44 ;  /* 0x00000008682c723c */ /* 0x050fec000004182c */
        /* <DEDUP_REMOVED lines=8> */
.L_x_8396:
        /* <DEDUP_REMOVED lines=21> */
[----:B-1----:R-:W-:Y:S01]  /*187e0*/  SHF.R.S32.HI R9, RZ, 0x1f, R0 ;  /* 0x0000001fff097819 */ /* 0x002fe20000011400 */
[----:B---3--:R-:W-:-:S03]  /*187f0*/  FADD.FTZ R2, R5, R2 ;  /* 0x0000000205027221 */ /* 0x008fc60000010000 */
        /* <DEDUP_REMOVED lines=16> */
[----:B------:R-:W-:Y:S01]  /*18900*/  IADD3 R15, -R15, R0, RZ ;  /* 0x000000000f0f7210 */ /* 0x000fe20007ffe1ff */
[----:B------:R-:W-:Y:S01]  /*18910*/  @P4 MUFU.LG2 R4, R4 ;  /* 0x0000000400044308 */ /* 0x000fe20000000c00 */
[----:B------:R-:W-:Y:S01]  /*18920*/  LOP3.LUT R13, R5, 0x1, RZ, 0xc0, !PT ;  /* 0x00000001050d7812 */ /* 0x000fe200078ec0ff */
[----:B-1----:R-:W-:Y:S01]  /*18930*/  FMUL.FTZ R96, R7, R96 ;  /* 0x0000006007607220 */ /* 0x002fe20000410000 */
        /* <DEDUP_REMOVED lines=170> */
.L_x_8402:
[----:B------:R-:W-:Y:S05]  /*193e0*/  BSYNC B0 ;  /* 0x0000000000007941 */ /* 0x000fea0003800000 */
.L_x_8401:
        /* <DEDUP_REMOVED lines=34> */
.L_x_8404:
[----:B------:R-:W-:Y:S05]  /*19610*/  BSYNC B0 ;  /* 0x0000000000007941 */ /* 0x000fea0003800000 */
.L_x_8403:
        /* <DEDUP_REMOVED lines=10> */
.L_x_8406:
[----:B------:R-:W-:Y:S05]  /*196c0*/  BSYNC B0 ;  /* 0x0000000000007941 */ /* 0x000fea0003800000 */
.L_x_8405:
        /* <DEDUP_REMOVED lines=9> */
.L_x_8408:
[----:B------:R-:W-:Y:S05]  /*19760*/  BSYNC B0 ;  /* 0x0000000000007941 */ /* 0x000fea0003800000 */
.L_x_8407:
        /* <DEDUP_REMOVED lines=9> */
.L_x_8410:
[----:B------:R-:W-:Y:S05]  /*19800*/  BSYNC B0 ;  /* 0x0000000000007941 */ /* 0x000fea0003800000 */
.L_x_8409:
        /* <DEDUP_REMOVED lines=9> */
.L_x_8412:
[----:B------:R-:W-:Y:S05]  /*198a0*/  BSYNC B0 ;  /* 0x0000000000007941 */ /* 0x000fea0003800000 */
.L_x_8411:
        /* <DEDUP_REMOVED lines=9> */
.L_x_8414:
[----:B------:R-:W-:Y:S05]  /*19940*/  BSYNC B0 ;  /* 0x0000000000007941 */ /* 0x000fea0003800000 */
.L_x_8413:
        /* <DEDUP_REMOVED lines=9> */
.L_x_8416:
[----:B------:R-:W-:Y:S05]  /*199e0*/  BSYNC B0 ;  /* 0x0000000000007941 */ /* 0x000fea0003800000 */
.L_x_8415:
        /* <DEDUP_REMOVED lines=8> */
.L_x_8417:
        /* <DEDUP_REMOVED lines=9> */
.L_x_8541:


//--------------------- .nv.shared._ZN5flash32flash_fwd_splitkv_combine_kernelI23Flash_fwd_kernel_traitsILi128ELi64ELi128ELi4ELb0ELb0EN7cutlass10bfloat16_tE19Flash_kernel_traitsILi128ELi64ELi128ELi4ES3_EELi4ELi7ELb0EEEvNS_16Flash_fwd_paramsE --------------------------
	.section	.nv.shared._ZN5flash32flash_fwd_splitkv_combine_kernelI23Flash_fwd_kernel_traitsILi128ELi64ELi128ELi4ELb0ELb0EN7cutlass10bfloat16_tE19Flash_kernel_traitsILi128ELi64ELi128ELi4ES3_EELi4ELi7ELb0EEEvNS_16Flash_fwd_paramsE,"aw",@nobits
	.sectionflags	@""
	.align	16
.nv.shared._ZN5flash32flash_fwd_splitkv_combine_kernelI23Flash_fwd_kernel_traitsILi128ELi64ELi128ELi4ELb0ELb0EN7cutlass10bfloat16_tE19Flash_kernel_traitsILi128ELi64ELi128ELi4ES3_EELi4ELi7ELb0EEEvNS_16Flash_fwd_paramsE:
	.zero		3584


//--------------------- .nv.shared.reserved.0     --------------------------
	.section	.nv.shared.reserved.0,"aw",@nobits
	.weak		__nv_reservedSMEM_offset_0_alias
	.size		__nv_reservedSMEM_offset_0_alias, 0, 0
	.other		__nv_reservedSMEM_offset_0_alias,@"STO_CUDA_RESERVED_SHARED STV_DEFAULT"
__nv_reservedSMEM_offset_0_alias:
	.zero		0


//--------------------- .nv.global                --------------------------
	.section	.nv.global,"aw",@nobits
.nv.global:
	.type		_ZN79_INTERNAL_73c12ef7_43_flash_fwd_split_hdim128_bf16_causal_sm80_cu_8761d306_29564cute1_E,@object
	.size		_ZN79_INTERNAL_73c12ef7_43_flash_fwd_split_hdim128_bf16_causal_sm80_cu_8761d306_29564cute1_E,(_ZN79_INTERNAL_73c12ef7_43_flash_fwd_split_hdim128_bf16_causal_sm80_cu_8761d306_29564cuda3std3__45__cpo6cbeginE - _ZN79_INTERNAL_73c12ef7_43_flash_fwd_split_hdim128_bf16_causal_sm80_cu_8761d306_29564cute1_E)
_ZN79_INTERNAL_73c12ef7_43_flash_fwd_split_hdim128_bf16_causal_sm80_cu_8761d306_29564cute1_E:
	.zero		1
	.type		_ZN79_INTERNAL_73c12ef7_43_flash_fwd_split_hdim128_bf16_causal_sm80_cu_8761d306_29564cuda3std3__45__cpo6cbeginE,@object
	.size		_ZN79_INTERNAL_73c12ef7_43_flash_fwd_split_hdim128_bf16_causal_sm80_cu_8761d306_29564cuda3std3__45__cpo6cbeginE,(_ZN79_INTERNAL_73c12ef7_43_flash_fwd_split_hdim128_bf16_causal_sm80_cu_8761d306_29564cuda3std3__48in_placeE - _ZN79_INTERNAL_73c12ef7_43_flash_fwd_split_hdim128_bf16_causal_sm80_cu_8761d306_29564cuda3std3__45__cpo6cbeginE)
_ZN79_INTERNAL_73c12ef7_43_flash_fwd_split_hdim128_bf16_causal_sm80_cu_8761d306_29564cuda3std3__45__cpo6cbeginE:
	.zero		1
	.type		_ZN79_INTERNAL_73c12ef7_43_flash_fwd_split_hdim128_bf16_causal_sm80_cu_8761d306_29564cuda3std3__48in_placeE,@object
	.size		_ZN79_INTERNAL_73c12ef7_43_flash_fwd_split_hdim128_bf16_causal_sm80_cu_8761d306_29564cuda3std3__48in_placeE,(_ZN79_INTERNAL_73c12ef7_43_flash_fwd_split_hdim128_bf16_causal_sm80_cu_8761d306_29564cuda3std6ranges3__45__cpo9iter_moveE - _ZN79_INTERNAL_73c12ef7_43_flash_fwd_split_hdim128_bf16_causal_sm80_cu_8761d306_29564cuda3std3__48in_placeE)
_ZN79_INTERNAL_73c12ef7_43_flash_fwd_split_hdim128_bf16_causal_sm80_cu_8761d306_29564cuda3std3__48in_placeE:
	.zero		1
	.type		_ZN79_INTERNAL_73c12ef7_43_flash_fwd_split_hdim128_bf16_causal_sm80_cu_8761d306_29564cuda3std6ranges3__45__cpo9iter_moveE,@object
	.size		_ZN79_INTERNAL_73c12ef7_43_flash_fwd_split_hdim128_bf16_causal_sm80_cu_8761d306_29564cuda3std6ranges3__45__cpo9iter_moveE,(_ZN79_INTERNAL_73c12ef7_43_flash_fwd_split_hdim128_bf16_causal_sm80_cu_8761d306_29564cuda3std3__45__cpo5beginE - _ZN79_INTERNAL_73c12ef7_43_flash_fwd_split_hdim128_bf16_causal_sm80_cu_8761d306_29564cuda3std6ranges3__45__cpo9iter_moveE)
_ZN79_INTERNAL_73c12ef7_43_flash_fwd_split_hdim128_bf16_causal_sm80_cu_8761d306_29564cuda3std6ranges3__45__cpo9iter_moveE:
	.zero		1
	.type		_ZN79_INTERNAL_73c12ef7_43_flash_fwd_split_hdim128_bf16_causal_sm80_cu_8761d306_29564cuda3std3__45__cpo5beginE,@object
	.size		_ZN79_INTERNAL_73c12ef7_43_flash_fwd_split_hdim128_bf16_causal_sm80_cu_8761d306_29564cuda3std3__45__cpo5beginE,(_ZN79_INTERNAL_73c12ef7_43_flash_fwd_split_hdim128_bf16_causal_sm80_cu_8761d306_29564cuda3std3__481_GLOBAL__N__73c12ef7_43_flash_fwd_split_hdim128_bf16_causal_sm80_cu_8761d306_29566ignoreE - _ZN79_INTERNAL_73c12ef7_43_flash_fwd_split_hdim128_bf16_causal_sm80_cu_8761d306_29564cuda3std3__45__cpo5beginE)
_ZN79_INTERNAL_73c12ef7_43_flash_fwd_split_hdim128_bf16_causal_sm80_cu_8761d306_29564cuda3std3__45__cpo5beginE:
	.zero		1
	.type		_ZN79_INTERNAL_73c12ef7_43_flash_fwd_split_hdim128_bf16_causal_sm80_cu_8761d306_29564cuda3std3__481_GLOBAL__N__73c12ef7_43_flash_fwd_split_hdim128_bf16_causal_sm80_cu_8761d306_29566ignoreE,@object
	.size		_ZN79_INTERNAL_73c12ef7_43_flash_fwd_split_hdim128_bf16_causal_sm80_cu_8761d306_29564cuda3std3__481_GLOBAL__N__73c12ef7_43_flash_fwd_split_hdim128_bf16_causal_sm80_cu_8761d306_29566ignoreE,(_ZN79_INTERNAL_73c12ef7_43_flash_fwd_split_hdim128_bf16_causal_sm80_cu_8761d306_29564cute7productE - _ZN79_INTERNAL_73c12ef7_43_flash_fwd_split_hdim128_bf16_causal_sm80_cu_8761d306_29564cuda3std3__481_GLOBAL__N__73c12ef7_43_flash_fwd_split_hdim128_bf16_causal_sm80_cu_8761d306_29566ignoreE)
_ZN79_INTERNAL_73c12ef7_43_flash_fwd_split_hdim128_bf16_causal_sm80_cu_8761d306_29564cuda3std3__481_GLOBAL__N__73c12ef7_43_flash_fwd_split_hdim128_bf16_causal_sm80_cu_8761d306_29566ignoreE:
	.zero		1
	.type		_ZN79_INTERNAL_73c12ef7_43_flash_fwd_split_hdim128_bf16_causal_sm80_cu_8761d306_29564cute7productE,@object
	.size		_ZN79_INTERNAL_73c12ef7_43_flash_fwd_split_hdim128_bf16_causal_sm80_cu_8761d306_29564cute7productE,(_ZN79_INTERNAL_73c12ef7_43_flash_fwd_split_hdim128_bf16_causal_sm80_cu_8761d306_29564cuda3std3__45__cpo3endE - _ZN79_INTERNAL_73c12ef7_43_flash_fwd_split_hdim128_bf16_causal_sm80_cu_8761d306_29564cute7productE)
_ZN79_INTERNAL_73c12ef7_43_flash_fwd_split_hdim128_bf16_causal_sm80_cu_8761d306_29564cute7productE:
	.zero		1
	.type		_ZN79_INTERNAL_73c12ef7_43_flash_fwd_split_hdim128_bf16_causal_sm80_cu_8761d306_29564cuda3std3__45__cpo3endE,@object
	.size		_ZN79_INTERNAL_73c12ef7_43_flash_fwd_split_hdim128_bf16_causal_sm80_cu_8761d306_29564cuda3std3__45__cpo3endE,(_ZN79_INTERNAL_73c12ef7_43_flash_fwd_split_hdim128_bf16_causal_sm80_cu_8761d306_29564cuda3std3__419piecewise_constructE - _ZN79_INTERNAL_73c12ef7_43_flash_fwd_split_hdim128_bf16_causal_sm80_cu_8761d306_29564cuda3std3__45__cpo3endE)
_ZN79_INTERNAL_73c12ef7_43_flash_fwd_split_hdim128_bf16_causal_sm80_cu_8761d306_29564cuda3std3__45__cpo3endE:
	.zero		1
	.type		_ZN79_INTERNAL_73c12ef7_43_flash_fwd_split_hdim128_bf16_causal_sm80_cu_8761d306_29564cuda3std3__419piecewise_constructE,@object
	.size		_ZN79_INTERNAL_73c12ef7_43_flash_fwd_split_hdim128_bf16_causal_sm80_cu_8761d306_29564cuda3std3__419piecewise_constructE,(_ZN79_INTERNAL_73c12ef7_43_flash_fwd_split_hdim128_bf16_causal_sm80_cu_8761d306_29564cuda3std3__45__cpo4cendE - _ZN79_INTERNAL_73c12ef7_43_flash_fwd_split_hdim128_bf16_causal_sm80_cu_8761d306_29564cuda3std3__419piecewise_constructE)
_ZN79_INTERNAL_73c12ef7_43_flash_fwd_split_hdim128_bf16_causal_sm80_cu_8761d306_29564cuda3std3__419piecewise_constructE:
	.zero		1
	.type		_ZN79_INTERNAL_73c12ef7_43_flash_fwd_split_hdim128_bf16_causal_sm80_cu_8761d306_29564cuda3std3__45__cpo4cendE,@object
	.size		_ZN79_INTERNAL_73c12ef7_43_flash_fwd_split_hdim128_bf16_causal_sm80_cu_8761d306_29564cuda3std3__45__cpo4cendE,(_ZN79_INTERNAL_73c12ef7_43_flash_fwd_split_hdim128_bf16_causal_sm80_cu_8761d306_29564cuda3std6ranges3__45__cpo4swapE - _ZN79_INTERNAL_73c12ef7_43_flash_fwd_split_hdim128_bf16_causal_sm80_cu_8761d306_29564cuda3std3__45__cpo4cendE)
_ZN79_INTERNAL_73c12ef7_43_flash_fwd_split_hdim128_bf16_causal_sm80_cu_8761d306_29564cuda3std3__45__cpo4cendE:
	.zero		1
	.type		_ZN79_INTERNAL_73c12ef7_43_flash_fwd_split_hdim128_bf16_causal_sm80_cu_8761d306_29564cuda3std6ranges3__45__cpo4swapE,@object
	.size		_ZN79_INTERNAL_73c12ef7_43_flash_fwd_split_hdim128_bf16_causal_sm80_cu_8761d306_29564cuda3std6ranges3__45__cpo4swapE,(.L_7 - _ZN79_INTERNAL_73c12ef7_43_flash_fwd_split_hdim128_bf16_causal_sm80_cu_8761d306_29564cuda3std6ranges3__45__cpo4swapE)
_ZN79_INTERNAL_73c12ef7_43_flash_fwd_split_hdim128_bf16_causal_sm80_cu_8761d306_29564cuda3std6ranges3__45__cpo4swapE:
	.zero		1
.L_7:


//--------------------- .nv.shared._ZN5flash32flash_fwd_splitkv_combine_kernelI23Flash_fwd_kernel_traitsILi128ELi64ELi128ELi4ELb0ELb0EN7cutlass10bfloat16_tE19Flash_kernel_traitsILi128ELi64ELi128ELi4ES3_EELi4ELi6ELb0EEEvNS_16Flash_fwd_paramsE --------------------------
	.section	.nv.shared._ZN5flash32flash_fwd_splitkv_combine_kernelI23Flash_fwd_kernel_traitsILi128ELi64ELi128ELi4ELb0ELb0EN7cutlass10bfloat16_tE19Flash_kernel_traitsILi128ELi64ELi128ELi4ES3_EELi4ELi6ELb0EEEvNS_16Flash_fwd_paramsE,"aw",@nobits
	.sectionflags	@""
	.align	16
.nv.shared._ZN5flash32flash_fwd_splitkv_combine_kernelI23Flash_fwd_kernel_traitsILi128ELi64ELi128ELi4ELb0ELb0EN7cutlass10bfloat16_tE19Flash_kernel_traitsILi128ELi64ELi128ELi4ES3_EELi4ELi6ELb0EEEvNS_16Flash_fwd_paramsE:
	.zero		2304


//--------------------- .nv.shared._ZN5flash32flash_fwd_splitkv_combine_kernelI23Flash_fwd_kernel_traitsILi128ELi64ELi128ELi4ELb0ELb0EN7cutlass10bfloat16_tE19Flash_kernel_traitsILi128ELi64ELi128ELi4ES3_EELi4ELi5ELb0EEEvNS_16Flash_fwd_paramsE --------------------------
	.section	.nv.shared._ZN5flash32flash_fwd_splitkv_combine_kernelI23Flash_fwd_kernel_traitsILi128ELi64ELi128ELi4ELb0ELb0EN7cutlass10bfloat16_tE19Flash_kernel_traitsILi128ELi64ELi128ELi4ES3_EELi4ELi5ELb0EEEvNS_16Flash_fwd_paramsE,"aw",@nobits
	.sectionflags	@""
	.align	16
.nv.shared._ZN5flash32flash_fwd_splitkv_combine_kernelI23Flash_fwd_kernel_traitsILi128ELi64ELi128ELi4ELb0ELb0EN7cutlass10bfloat16_tE19Flash_kernel_traitsILi128ELi64ELi128ELi4ES3_EELi4ELi5ELb0EEEvNS_16Flash_fwd_paramsE:
	.zero		1664


//--------------------- .nv.shared._ZN5flash32flash_fwd_splitkv_combine_kernelI23Flash_fwd_kernel_traitsILi128ELi64ELi128ELi4ELb0ELb0EN7cutlass10bfloat16_tE19Flash_kernel_traitsILi128ELi64ELi128ELi4ES3_EELi4ELi4ELb0EEEvNS_16Flash_fwd_paramsE --------------------------
	.section	.nv.shared._ZN5flash32flash_fwd_splitkv_combine_kernelI23Flash_fwd_kernel_traitsILi128ELi64ELi128ELi4ELb0ELb0EN7cutlass10bfloat16_tE19Flash_kernel_traitsILi128ELi64ELi128ELi4ES3_EELi4ELi4ELb0EEEvNS_16Flash_fwd_paramsE,"aw",@nobits
	.sectionflags	@""
	.align	16
.nv.shared._ZN5flash32flash_fwd_splitkv_combine_kernelI23Flash_fwd_kernel_traitsILi128ELi64ELi128ELi4ELb0ELb0EN7cutlass10bfloat16_tE19Flash_kernel_traitsILi128ELi64ELi128ELi4ES3_EELi4ELi4ELb0EEEvNS_16Flash_fwd_paramsE:
	.zero		1344


//--------------------- .nv.shared._ZN5flash32flash_fwd_splitkv_combine_kernelI23Flash_fwd_kernel_traitsILi128ELi64ELi128ELi4ELb0ELb0EN7cutlass10bfloat16_tE19Flash_kernel_traitsILi128ELi64ELi128ELi4ES3_EELi4ELi3ELb0EEEvNS_16Flash_fwd_paramsE --------------------------
	.section	.nv.shared._ZN5flash32flash_fwd_splitkv_combine_kernelI23Flash_fwd_kernel_traitsILi128ELi64ELi128ELi4ELb0ELb0EN7cutlass10bfloat16_tE19Flash_kernel_traitsILi128ELi64ELi128ELi4ES3_EELi4ELi3ELb0EEEvNS_16Flash_fwd_paramsE,"aw",@nobits
	.sectionflags	@""
	.align	16
.nv.shared._ZN5flash32flash_fwd_splitkv_combine_kernelI23Flash_fwd_kernel_traitsILi128ELi64ELi128ELi4ELb0ELb0EN7cutlass10bfloat16_tE19Flash_kernel_traitsILi128ELi64ELi128ELi4ES3_EELi4ELi3ELb0EEEvNS_16Flash_fwd_paramsE:
	.zero		1184


//--------------------- .nv.shared._ZN5flash32flash_fwd_splitkv_combine_kernelI23Flash_fwd_kernel_traitsILi128ELi64ELi128ELi4ELb0ELb0EN7cutlass10bfloat16_tE19Flash_kernel_traitsILi128ELi64ELi128ELi4ES3_EELi4ELi2ELb0EEEvNS_16Flash_fwd_paramsE --------------------------
	.section	.nv.shared._ZN5flash32flash_fwd_splitkv_combine_kernelI23Flash_fwd_kernel_traitsILi128ELi64ELi128ELi4ELb0ELb0EN7cutlass10bfloat16_tE19Flash_kernel_traitsILi128ELi64ELi128ELi4ES3_EELi4ELi2ELb0EEEvNS_16Flash_fwd_paramsE,"aw",@nobits
	.sectionflags	@""
	.align	16
.nv.shared._ZN5flash32flash_fwd_splitkv_combine_kernelI23Flash_fwd_kernel_traitsILi128ELi64ELi128ELi4ELb0ELb0EN7cutlass10bfloat16_tE19Flash_kernel_traitsILi128ELi64ELi128ELi4ES3_EELi4ELi2ELb0EEEvNS_16Flash_fwd_paramsE:
	.zero		1104


//--------------------- .nv.shared._ZN5flash32flash_fwd_splitkv_combine_kernelI23Flash_fwd_kernel_traitsILi128ELi64ELi128ELi4ELb0ELb0EN7cutlass10bfloat16_tE19Flash_kernel_traitsILi128ELi64ELi128ELi4ES3_EELi4ELi1ELb0EEEvNS_16Flash_fwd_paramsE --------------------------
	.section	.nv.shared._ZN5flash32flash_fwd_splitkv_combine_kernelI23Flash_fwd_kernel_traitsILi128ELi64ELi128ELi4ELb0ELb0EN7cutlass10bfloat16_tE19Flash_kernel_traitsILi128ELi64ELi128ELi4ES3_EELi4ELi1ELb0EEEvNS_16Flash_fwd_paramsE,"aw",@nobits
	.sectionflags	@""
	.align	16
.nv.shared._ZN5flash32flash_fwd_splitkv_combine_kernelI23Flash_fwd_kernel_traitsILi128ELi64ELi128ELi4ELb0ELb0EN7cutlass10bfloat16_tE19Flash_kernel_traitsILi128ELi64ELi128ELi4ES3_EELi4ELi1ELb0EEEvNS_16Flash_fwd_paramsE:
	.zero		1072


//--------------------- .nv.shared._ZN5flash32flash_fwd_splitkv_combine_kernelI23Flash_fwd_kernel_traitsILi128ELi64ELi128ELi4ELb0ELb0EN7cutlass10bfloat16_tE19Flash_kernel_traitsILi128ELi64ELi128ELi4ES3_EELi4ELi7ELb1EEEvNS_16Flash_fwd_paramsE --------------------------
	.section	.nv.shared._ZN5flash32flash_fwd_splitkv_combine_kernelI23Flash_fwd_kernel_traitsILi128ELi64ELi128ELi4ELb0ELb0EN7cutlass10bfloat16_tE19Flash_kernel_traitsILi128ELi64ELi128ELi4ES3_EELi4ELi7ELb1EEEvNS_16Flash_fwd_paramsE,"aw",@nobits
	.sectionflags	@""
	.align	16
.nv.shared._ZN5flash32flash_fwd_splitkv_combine_kernelI23Flash_fwd_kernel_traitsILi128ELi64ELi128ELi4ELb0ELb0EN7cutlass10bfloat16_tE19Flash_kernel_traitsILi128ELi64ELi128ELi4ES3_EELi4ELi7ELb1EEEvNS_16Flash_fwd_paramsE:
	.zero		3584


//--------------------- .nv.shared._ZN5flash32flash_fwd_splitkv_combine_kernelI23Flash_fwd_kernel_traitsILi128ELi64ELi128ELi4ELb0ELb0EN7cutlass10bfloat16_tE19Flash_kernel_traitsILi128ELi64ELi128ELi4ES3_EELi4ELi6ELb1EEEvNS_16Flash_fwd_paramsE --------------------------
	.section	.nv.shared._ZN5flash32flash_fwd_splitkv_combine_kernelI23Flash_fwd_kernel_traitsILi128ELi64ELi128ELi4ELb0ELb0EN7cutlass10bfloat16_tE19Flash_kernel_traitsILi128ELi64ELi128ELi4ES3_EELi4ELi6ELb1EEEvNS_16Flash_fwd_paramsE,"aw",@nobits
	.sectionflags	@""
	.align	16
.nv.shared._ZN5flash32flash_fwd_splitkv_combine_kernelI23Flash_fwd_kernel_traitsILi128ELi64ELi128ELi4ELb0ELb0EN7cutlass10bfloat16_tE19Flash_kernel_traitsILi128ELi64ELi128ELi4ES3_EELi4ELi6ELb1EEEvNS_16Flash_fwd_paramsE:
	.zero		2304


//--------------------- .nv.shared._ZN5flash32flash_fwd_splitkv_combine_kernelI23Flash_fwd_kernel_traitsILi128ELi64ELi128ELi4ELb0ELb0EN7cutlass10bfloat16_tE19Flash_kernel_traitsILi128ELi64ELi128ELi4ES3_EELi4ELi5ELb1EEEvNS_16Flash_fwd_paramsE --------------------------
	.section	.nv.shared._ZN5flash32flash_fwd_splitkv_combine_kernelI23Flash_fwd_kernel_traitsILi128ELi64ELi128ELi4ELb0ELb0EN7cutlass10bfloat16_tE19Flash_kernel_traitsILi128ELi64ELi128ELi4ES3_EELi4ELi5ELb1EEEvNS_16Flash_fwd_paramsE,"aw",@nobits
	.sectionflags	@""
	.align	16
.nv.shared._ZN5flash32flash_fwd_splitkv_combine_kernelI23Flash_fwd_kernel_traitsILi128ELi64ELi128ELi4ELb0ELb0EN7cutlass10bfloat16_tE19Flash_kernel_traitsILi128ELi64ELi128ELi4ES3_EELi4ELi5ELb1EEEvNS_16Flash_fwd_paramsE:
	.zero		1664


//--------------------- .nv.shared._ZN5flash32flash_fwd_splitkv_combine_kernelI23Flash_fwd_kernel_traitsILi128ELi64ELi128ELi4ELb0ELb0EN7cutlass10bfloat16_tE19Flash_kernel_traitsILi128ELi64ELi128ELi4ES3_EELi4ELi4ELb1EEEvNS_16Flash_fwd_paramsE --------------------------
	.section	.nv.shared._ZN5flash32flash_fwd_splitkv_combine_kernelI23Flash_fwd_kernel_traitsILi128ELi64ELi128ELi4ELb0ELb0EN7cutlass10bfloat16_tE19Flash_kernel_traitsILi128ELi64ELi128ELi4ES3_EELi4ELi4ELb1EEEvNS_16Flash_fwd_paramsE,"aw",@nobits
	.sectionflags	@""
	.align	16
.nv.shared._ZN5flash32flash_fwd_splitkv_combine_kernelI23Flash_fwd_kernel_traitsILi128ELi64ELi128ELi4ELb0ELb0EN7cutlass10bfloat16_tE19Flash_kernel_traitsILi128ELi64ELi128ELi4ES3_EELi4ELi4ELb1EEEvNS_16Flash_fwd_paramsE:
	.zero		1344


//--------------------- .nv.shared._ZN5flash32flash_fwd_splitkv_combine_kernelI23Flash_fwd_kernel_traitsILi128ELi64ELi128ELi4ELb0ELb0EN7cutlass10bfloat16_tE19Flash_kernel_traitsILi128ELi64ELi128ELi4ES3_EELi4ELi3ELb1EEEvNS_16Flash_fwd_paramsE --------------------------
	.section	.nv.shared._ZN5flash32flash_fwd_splitkv_combine_kernelI23Flash_fwd_kernel_traitsILi128ELi64ELi128ELi4ELb0ELb0EN7cutlass10bfloat16_tE19Flash_kernel_traitsILi128ELi64ELi128ELi4ES3_EELi4ELi3ELb1EEEvNS_16Flash_fwd_paramsE,"aw",@nobits
	.sectionflags	@""
	.align	16
.nv.shared._ZN5flash32flash_fwd_splitkv_combine_kernelI23Flash_fwd_kernel_traitsILi128ELi64ELi128ELi4ELb0ELb0EN7cutlass10bfloat16_tE19Flash_kernel_traitsILi128ELi64ELi128ELi4ES3_EELi4ELi3ELb1EEEvNS_16Flash_fwd_paramsE:
	.zero		1184


//--------------------- .nv.shared._ZN5flash32flash_fwd_splitkv_combine_kernelI23Flash_fwd_kernel_traitsILi128ELi64ELi128ELi4ELb0ELb0EN7cutlass10bfloat16_tE19Flash_kernel_traitsILi128ELi64ELi128ELi4ES3_EELi4ELi2ELb1EEEvNS_16Flash_fwd_paramsE --------------------------
	.section	.nv.shared._ZN5flash32flash_fwd_splitkv_combine_kernelI23Flash_fwd_kernel_traitsILi128ELi64ELi128ELi4ELb0ELb0EN7cutlass10bfloat16_tE19Flash_kernel_traitsILi128ELi64ELi128ELi4ES3_EELi4ELi2ELb1EEEvNS_16Flash_fwd_paramsE,"aw",@nobits
	.sectionflags	@""
	.align	16
.nv.shared._ZN5flash32flash_fwd_splitkv_combine_kernelI23Flash_fwd_kernel_traitsILi128ELi64ELi128ELi4ELb0ELb0EN7cutlass10bfloat16_tE19Flash_kernel_traitsILi128ELi64ELi128ELi4ES3_EELi4ELi2ELb1EEEvNS_16Flash_fwd_paramsE:
	.zero		1104


//--------------------- .nv.shared._ZN5flash32flash_fwd_splitkv_combine_kernelI23Flash_fwd_kernel_traitsILi128ELi64ELi128ELi4ELb0ELb0EN7cutlass10bfloat16_tE19Flash_kernel_traitsILi128ELi64ELi128ELi4ES3_EELi4ELi1ELb1EEEvNS_16Flash_fwd_paramsE --------------------------
	.section	.nv.shared._ZN5flash32flash_fwd_splitkv_combine_kernelI23Flash_fwd_kernel_traitsILi128ELi64ELi128ELi4ELb0ELb0EN7cutlass10bfloat16_tE19Flash_kernel_traitsILi128ELi64ELi128ELi4ES3_EELi4ELi1ELb1EEEvNS_16Flash_fwd_paramsE,"aw",@nobits
	.sectionflags	@""
	.align	16
.nv.shared._ZN5flash32flash_fwd_splitkv_combine_kernelI23Flash_fwd_kernel_traitsILi128ELi64ELi128ELi4ELb0ELb0EN7cutlass10bfloat16_tE19Flash_kernel_traitsILi128ELi64ELi128ELi4ES3_EELi4ELi1ELb1EEEvNS_16Flash_fwd_paramsE:
	.zero		1072


//--------------------- .nv.shared._ZN5flash24flash_fwd_splitkv_kernelI23Flash_fwd_kernel_traitsILi128ELi64ELi128ELi4ELb0ELb0EN7cutlass10bfloat16_tE19Flash_kernel_traitsILi128ELi64ELi128ELi4ES3_EELb1ELb0ELb0ELb0ELb0ELb0ELb0ELb0EEEvNS_16Flash_fwd_paramsE --------------------------
	.section	.nv.shared._ZN5flash24flash_fwd_splitkv_kernelI23Flash_fwd_kernel_traitsILi128ELi64ELi128ELi4ELb0ELb0EN7cutlass10bfloat16_tE19Flash_kernel_traitsILi128ELi64ELi128ELi4ES3_EELb1ELb0ELb0ELb0ELb0ELb0ELb0ELb0EEEvNS_16Flash_fwd_paramsE,"aw",@nobits
	.sectionflags	@""
	.align	16
	.zero		1024


//--------------------- .nv.shared._ZN5flash24flash_fwd_splitkv_kernelI23Flash_fwd_kernel_traitsILi128ELi64ELi128ELi4ELb0ELb0EN7cutlass10bfloat16_tE19Flash_kernel_traitsILi128ELi64ELi128ELi4ES3_EELb1ELb0ELb0ELb0ELb0ELb1ELb0ELb0EEEvNS_16Flash_fwd_paramsE --------------------------
	.section	.nv.shared._ZN5flash24flash_fwd_splitkv_kernelI23Flash_fwd_kernel_traitsILi128ELi64ELi128ELi4ELb0ELb0EN7cutlass10bfloat16_tE19Flash_kernel_traitsILi128ELi64ELi128ELi4ES3_EELb1ELb0ELb0ELb0ELb0ELb1ELb0ELb0EEEvNS_16Flash_fwd_paramsE,"aw",@nobits
	.sectionflags	@""
	.align	16
	.zero		1024


//--------------------- .nv.shared._ZN5flash24flash_fwd_splitkv_kernelI23Flash_fwd_kernel_traitsILi128ELi64ELi128ELi4ELb0ELb0EN7cutlass10bfloat16_tE19Flash_kernel_traitsILi128ELi64ELi128ELi4ES3_EELb1ELb0ELb0ELb0ELb0ELb0ELb0ELb1EEEvNS_16Flash_fwd_paramsE --------------------------
	.section	.nv.shared._ZN5flash24flash_fwd_splitkv_kernelI23Flash_fwd_kernel_traitsILi128ELi64ELi128ELi4ELb0ELb0EN7cutlass10bfloat16_tE19Flash_kernel_traitsILi128ELi64ELi128ELi4ES3_EELb1ELb0ELb0ELb0ELb0ELb0ELb0ELb1EEEvNS_16Flash_fwd_paramsE,"aw",@nobits
	.sectionflags	@""
	.align	16
	.zero		1024


//--------------------- .nv.shared._ZN5flash24flash_fwd_splitkv_kernelI23Flash_fwd_kernel_traitsILi128ELi64ELi128ELi4ELb0ELb0EN7cutlass10bfloat16_tE19Flash_kernel_traitsILi128ELi64ELi128ELi4ES3_EELb1ELb0ELb0ELb0ELb0ELb1ELb0ELb1EEEvNS_16Flash_fwd_paramsE --------------------------
	.section	.nv.shared._ZN5flash24flash_fwd_splitkv_kernelI23Flash_fwd_kernel_traitsILi128ELi64ELi128ELi4ELb0ELb0EN7cutlass10bfloat16_tE19Flash_kernel_traitsILi128ELi64ELi128ELi4ES3_EELb1ELb0ELb0ELb0ELb0ELb1ELb0ELb1EEEvNS_16Flash_fwd_paramsE,"aw",@nobits
	.sectionflags	@""
	.align	16
	.zero		1024


//--------------------- .nv.shared._ZN5flash24flash_fwd_splitkv_kernelI23Flash_fwd_kernel_traitsILi128ELi64ELi128ELi4ELb0ELb0EN7cutlass10bfloat16_tE19Flash_kernel_traitsILi128ELi64ELi128ELi4ES3_EELb1ELb0ELb0ELb0ELb0ELb0ELb1ELb0EEEvNS_16Flash_fwd_paramsE --------------------------
	.section	.nv.shared._ZN5flash24flash_fwd_splitkv_kernelI23Flash_fwd_kernel_traitsILi128ELi64ELi128ELi4ELb0ELb0EN7cutlass10bfloat16_tE19Flash_kernel_traitsILi128ELi64ELi128ELi4ES3_EELb1ELb0ELb0ELb0ELb0ELb0ELb1ELb0EEEvNS_16Flash_fwd_paramsE,"aw",@nobits
	.sectionflags	@""
	.align	16
	.zero		1024


//--------------------- .nv.shared._ZN5flash24flash_fwd_splitkv_kernelI23Flash_fwd_kernel_traitsILi128ELi64ELi128ELi4ELb0ELb0EN7cutlass10bfloat16_tE19Flash_kernel_traitsILi128ELi64ELi128ELi4ES3_EELb1ELb0ELb0ELb0ELb0ELb1ELb1ELb0EEEvNS_16Flash_fwd_paramsE --------------------------
	.section	.nv.shared._ZN5flash24flash_fwd_splitkv_kernelI23Flash_fwd_kernel_traitsILi128ELi64ELi128ELi4ELb0ELb0EN7cutlass10bfloat16_tE19Flash_kernel_traitsILi128ELi64ELi128ELi4ES3_EELb1ELb0ELb0ELb0ELb0ELb1ELb1ELb0EEEvNS_16Flash_fwd_paramsE,"aw",@nobits
	.sectionflags	@""
	.align	16
	.zero		1024


//--------------------- .nv.shared._ZN5flash24flash_fwd_splitkv_kernelI23Flash_fwd_kernel_traitsILi128ELi64ELi128ELi4ELb0ELb0EN7cutlass10bfloat16_tE19Flash_kernel_traitsILi128ELi64ELi128ELi4ES3_EELb1ELb0ELb0ELb0ELb0ELb0ELb1ELb1EEEvNS_16Flash_fwd_paramsE --------------------------
	.section	.nv.shared._ZN5flash24flash_fwd_splitkv_kernelI23Flash_fwd_kernel_traitsILi128ELi64ELi128ELi4ELb0ELb0EN7cutlass10bfloat16_tE19Flash_kernel_traitsILi128ELi64ELi128ELi4ES3_EELb1ELb0ELb0ELb0ELb0ELb0ELb1ELb1EEEvNS_16Flash_fwd_paramsE,"aw",@nobits
	.sectionflags	@""
	.align	16
	.zero		1024


//--------------------- .nv.shared._ZN5flash24flash_fwd_splitkv_kernelI23Flash_fwd_kernel_traitsILi128ELi64ELi128ELi4ELb0ELb0EN7cutlass10bfloat16_tE19Flash_kernel_traitsILi128ELi64ELi128ELi4ES3_EELb1ELb0ELb0ELb0ELb0ELb1ELb1ELb1EEEvNS_16Flash_fwd_paramsE --------------------------
	.section	.nv.shared._ZN5flash24flash_fwd_splitkv_kernelI23Flash_fwd_kernel_traitsILi128ELi64ELi128ELi4ELb0ELb0EN7cutlass10bfloat16_tE19Flash_kernel_traitsILi128ELi64ELi128ELi4ES3_EELb1ELb0ELb0ELb0ELb0ELb1ELb1ELb1EEEvNS_16Flash_fwd_paramsE,"aw",@nobits
	.sectionflags	@""
	.align	16
	.zero		1024


//--------------------- .nv.shared._ZN5flash24flash_fwd_splitkv_kernelI23Flash_fwd_kernel_traitsILi128ELi64ELi128ELi4ELb0ELb0EN7cutlass10bfloat16_tE19Flash_kernel_traitsILi128ELi64ELi128ELi4ES3_EELb1ELb0ELb0ELb1ELb1ELb0ELb0ELb0EEEvNS_16Flash_fwd_paramsE --------------------------
	.section	.nv.shared._ZN5flash24flash_fwd_splitkv_kernelI23Flash_fwd_kernel_traitsILi128ELi64ELi128ELi4ELb0ELb0EN7cutlass10bfloat16_tE19Flash_kernel_traitsILi128ELi64ELi128ELi4ES3_EELb1ELb0ELb0ELb1ELb1ELb0ELb0ELb0EEEvNS_16Flash_fwd_paramsE,"aw",@nobits
	.sectionflags	@""
	.align	16
	.zero		1024


//--------------------- .nv.shared._ZN5flash24flash_fwd_splitkv_kernelI23Flash_fwd_kernel_traitsILi128ELi64ELi128ELi4ELb0ELb0EN7cutlass10bfloat16_tE19Flash_kernel_traitsILi128ELi64ELi128ELi4ES3_EELb1ELb0ELb0ELb1ELb1ELb1ELb0ELb0EEEvNS_16Flash_fwd_paramsE --------------------------
	.section	.nv.shared._ZN5flash24flash_fwd_splitkv_kernelI23Flash_fwd_kernel_traitsILi128ELi64ELi128ELi4ELb0ELb0EN7cutlass10bfloat16_tE19Flash_kernel_traitsILi128ELi64ELi128ELi4ES3_EELb1ELb0ELb0ELb1ELb1ELb1ELb0ELb0EEEvNS_16Flash_fwd_paramsE,"aw",@nobits
	.sectionflags	@""
	.align	16
	.zero		1024


//--------------------- .nv.shared._ZN5flash24flash_fwd_splitkv_kernelI23Flash_fwd_kernel_traitsILi128ELi64ELi128ELi4ELb0ELb0EN7cutlass10bfloat16_tE19Flash_kernel_traitsILi128ELi64ELi128ELi4ES3_EELb1ELb0ELb0ELb1ELb1ELb0ELb1ELb0EEEvNS_16Flash_fwd_paramsE --------------------------
	.section	.nv.shared._ZN5flash24flash_fwd_splitkv_kernelI23Flash_fwd_kernel_traitsILi128ELi64ELi128ELi4ELb0ELb0EN7cutlass10bfloat16_tE19Flash_kernel_traitsILi128ELi64ELi128ELi4ES3_EELb1ELb0ELb0ELb1ELb1ELb0ELb1ELb0EEEvNS_16Flash_fwd_paramsE,"aw",@nobits
	.sectionflags	@""
	.align	16
	.zero		1024


//--------------------- .nv.shared._ZN5flash24flash_fwd_splitkv_kernelI23Flash_fwd_kernel_traitsILi128ELi64ELi128ELi4ELb0ELb0EN7cutlass10bfloat16_tE19Flash_kernel_traitsILi128ELi64ELi128ELi4ES3_EELb1ELb0ELb0ELb1ELb1ELb1ELb1ELb0EEEvNS_16Flash_fwd_paramsE --------------------------
	.section	.nv.shared._ZN5flash24flash_fwd_splitkv_kernelI23Flash_fwd_kernel_traitsILi128ELi64ELi128ELi4ELb0ELb0EN7cutlass10bfloat16_tE19Flash_kernel_traitsILi128ELi64ELi128ELi4ES3_EELb1ELb0ELb0ELb1ELb1ELb1ELb1ELb0EEEvNS_16Flash_fwd_paramsE,"aw",@nobits
	.sectionflags	@""
	.align	16
	.zero		1024


//--------------------- .nv.shared._ZN5flash24flash_fwd_splitkv_kernelI23Flash_fwd_kernel_traitsILi128ELi64ELi128ELi4ELb0ELb0EN7cutlass10bfloat16_tE19Flash_kernel_traitsILi128ELi64ELi128ELi4ES3_EELb1ELb0ELb0ELb0ELb1ELb0ELb0ELb0EEEvNS_16Flash_fwd_paramsE --------------------------
	.section	.nv.shared._ZN5flash24flash_fwd_splitkv_kernelI23Flash_fwd_kernel_traitsILi128ELi64ELi128ELi4ELb0ELb0EN7cutlass10bfloat16_tE19Flash_kernel_traitsILi128ELi64ELi128ELi4ES3_EELb1ELb0ELb0ELb0ELb1ELb0ELb0ELb0EEEvNS_16Flash_fwd_paramsE,"aw",@nobits
	.sectionflags	@""
	.align	16
	.zero		1024


//--------------------- .nv.shared._ZN5flash24flash_fwd_splitkv_kernelI23Flash_fwd_kernel_traitsILi128ELi64ELi128ELi4ELb0ELb0EN7cutlass10bfloat16_tE19Flash_kernel_traitsILi128ELi64ELi128ELi4ES3_EELb1ELb0ELb0ELb0ELb1ELb1ELb0ELb0EEEvNS_16Flash_fwd_paramsE --------------------------
	.section	.nv.shared._ZN5flash24flash_fwd_splitkv_kernelI23Flash_fwd_kernel_traitsILi128ELi64ELi128ELi4ELb0ELb0EN7cutlass10bfloat16_tE19Flash_kernel_traitsILi128ELi64ELi128ELi4ES3_EELb1ELb0ELb0ELb0ELb1ELb1ELb0ELb0EEEvNS_16Flash_fwd_paramsE,"aw",@nobits
	.sectionflags	@""
	.align	16
	.zero		1024


//--------------------- .nv.shared._ZN5flash24flash_fwd_splitkv_kernelI23Flash_fwd_kernel_traitsILi128ELi64ELi128ELi4ELb0ELb0EN7cutlass10bfloat16_tE19Flash_kernel_traitsILi128ELi64ELi128ELi4ES3_EELb1ELb0ELb1ELb0ELb0ELb0ELb0ELb0EEEvNS_16Flash_fwd_paramsE --------------------------
	.section	.nv.shared._ZN5flash24flash_fwd_splitkv_kernelI23Flash_fwd_kernel_traitsILi128ELi64ELi128ELi4ELb0ELb0EN7cutlass10bfloat16_tE19Flash_kernel_traitsILi128ELi64ELi128ELi4ES3_EELb1ELb0ELb1ELb0ELb0ELb0ELb0ELb0EEEvNS_16Flash_fwd_paramsE,"aw",@nobits
	.sectionflags	@""
	.align	16
	.zero		1024


//--------------------- .nv.shared._ZN5flash24flash_fwd_splitkv_kernelI23Flash_fwd_kernel_traitsILi128ELi64ELi128ELi4ELb0ELb0EN7cutlass10bfloat16_tE19Flash_kernel_traitsILi128ELi64ELi128ELi4ES3_EELb1ELb0ELb1ELb0ELb0ELb1ELb0ELb0EEEvNS_16Flash_fwd_paramsE --------------------------
	.section	.nv.shared._ZN5flash24flash_fwd_splitkv_kernelI23Flash_fwd_kernel_traitsILi128ELi64ELi128ELi4ELb0ELb0EN7cutlass10bfloat16_tE19Flash_kernel_traitsILi128ELi64ELi128ELi4ES3_EELb1ELb0ELb1ELb0ELb0ELb1ELb0ELb0EEEvNS_16Flash_fwd_paramsE,"aw",@nobits
	.sectionflags	@""
	.align	16
	.zero		1024


//--------------------- .nv.shared._ZN5flash24flash_fwd_splitkv_kernelI23Flash_fwd_kernel_traitsILi128ELi64ELi128ELi4ELb0ELb0EN7cutlass10bfloat16_tE19Flash_kernel_traitsILi128ELi64ELi128ELi4ES3_EELb1ELb0ELb0ELb0ELb1ELb0ELb0ELb1EEEvNS_16Flash_fwd_paramsE --------------------------
	.section	.nv.shared._ZN5flash24flash_fwd_splitkv_kernelI23Flash_fwd_kernel_traitsILi128ELi64ELi128ELi4ELb0ELb0EN7cutlass10bfloat16_tE19Flash_kernel_traitsILi128ELi64ELi128ELi4ES3_EELb1ELb0ELb0ELb0ELb1ELb0ELb0ELb1EEEvNS_16Flash_fwd_paramsE,"aw",@nobits
	.sectionflags	@""
	.align	16
	.zero		1024


//--------------------- .nv.shared._ZN5flash24flash_fwd_splitkv_kernelI23Flash_fwd_kernel_traitsILi128ELi64ELi128ELi4ELb0ELb0EN7cutlass10bfloat16_tE19Flash_kernel_traitsILi128ELi64ELi128ELi4ES3_EELb1ELb0ELb0ELb0ELb1ELb1ELb0ELb1EEEvNS_16Flash_fwd_paramsE --------------------------
	.section	.nv.shared._ZN5flash24flash_fwd_splitkv_kernelI23Flash_fwd_kernel_traitsILi128ELi64ELi128ELi4ELb0ELb0EN7cutlass10bfloat16_tE19Flash_kernel_traitsILi128ELi64ELi128ELi4ES3_EELb1ELb0ELb0ELb0ELb1ELb1ELb0ELb1EEEvNS_16Flash_fwd_paramsE,"aw",@nobits
	.sectionflags	@""
	.align	16
	.zero		1024


//--------------------- .nv.shared._ZN5flash24flash_fwd_splitkv_kernelI23Flash_fwd_kernel_traitsILi128ELi64ELi128ELi4ELb0ELb0EN7cutlass10bfloat16_tE19Flash_kernel_traitsILi128ELi64ELi128ELi4ES3_EELb1ELb0ELb1ELb0ELb0ELb0ELb0ELb1EEEvNS_16Flash_fwd_paramsE --------------------------
	.section	.nv.shared._ZN5flash24flash_fwd_splitkv_kernelI23Flash_fwd_kernel_traitsILi128ELi64ELi128ELi4ELb0ELb0EN7cutlass10bfloat16_tE19Flash_kernel_traitsILi128ELi64ELi128ELi4ES3_EELb1ELb0ELb1ELb0ELb0ELb0ELb0ELb1EEEvNS_16Flash_fwd_paramsE,"aw",@nobits
	.sectionflags	@""
	.align	16
	.zero		1024


//--------------------- .nv.shared._ZN5flash24flash_fwd_splitkv_kernelI23Flash_fwd_kernel_traitsILi128ELi64ELi128ELi4ELb0ELb0EN7cutlass10bfloat16_tE19Flash_kernel_traitsILi128ELi64ELi128ELi4ES3_EELb1ELb0ELb1ELb0ELb0ELb1ELb0ELb1EEEvNS_16Flash_fwd_paramsE --------------------------
	.section	.nv.shared._ZN5flash24flash_fwd_splitkv_kernelI23Flash_fwd_kernel_traitsILi128ELi64ELi128ELi4ELb0ELb0EN7cutlass10bfloat16_tE19Flash_kernel_traitsILi128ELi64ELi128ELi4ES3_EELb1ELb0ELb1ELb0ELb0ELb1ELb0ELb1EEEvNS_16Flash_fwd_paramsE,"aw",@nobits
	.sectionflags	@""
	.align	16
	.zero		1024


//--------------------- .nv.shared._ZN5flash24flash_fwd_splitkv_kernelI23Flash_fwd_kernel_traitsILi128ELi64ELi128ELi4ELb0ELb0EN7cutlass10bfloat16_tE19Flash_kernel_traitsILi128ELi64ELi128ELi4ES3_EELb1ELb0ELb0ELb0ELb1ELb0ELb1ELb0EEEvNS_16Flash_fwd_paramsE --------------------------
	.section	.nv.shared._ZN5flash24flash_fwd_splitkv_kernelI23Flash_fwd_kernel_traitsILi128ELi64ELi128ELi4ELb0ELb0EN7cutlass10bfloat16_tE19Flash_kernel_traitsILi128ELi64ELi128ELi4ES3_EELb1ELb0ELb0ELb0ELb1ELb0ELb1ELb0EEEvNS_16Flash_fwd_paramsE,"aw",@nobits
	.sectionflags	@""
	.align	16
	.zero		1024


//--------------------- .nv.shared._ZN5flash24flash_fwd_splitkv_kernelI23Flash_fwd_kernel_traitsILi128ELi64ELi128ELi4ELb0ELb0EN7cutlass10bfloat16_tE19Flash_kernel_traitsILi128ELi64ELi128ELi4ES3_EELb1ELb0ELb0ELb0ELb1ELb1ELb1ELb0EEEvNS_16Flash_fwd_paramsE --------------------------
	.section	.nv.shared._ZN5flash24flash_fwd_splitkv_kernelI23Flash_fwd_kernel_traitsILi128ELi64ELi128ELi4ELb0ELb0EN7cutlass10bfloat16_tE19Flash_kernel_traitsILi128ELi64ELi128ELi4ES3_EELb1ELb0ELb0ELb0ELb1ELb1ELb1ELb0EEEvNS_16Flash_fwd_paramsE,"aw",@nobits
	.sectionflags	@""
	.align	16
	.zero		1024


//--------------------- .nv.shared._ZN5flash24flash_fwd_splitkv_kernelI23Flash_fwd_kernel_traitsILi128ELi64ELi128ELi4ELb0ELb0EN7cutlass10bfloat16_tE19Flash_kernel_traitsILi128ELi64ELi128ELi4ES3_EELb1ELb0ELb1ELb0ELb0ELb0ELb1ELb0EEEvNS_16Flash_fwd_paramsE --------------------------
	.section	.nv.shared._ZN5flash24flash_fwd_splitkv_kernelI23Flash_fwd_kernel_traitsILi128ELi64ELi128ELi4ELb0ELb0EN7cutlass10bfloat16_tE19Flash_kernel_traitsILi128ELi64ELi128ELi4ES3_EELb1ELb0ELb1ELb0ELb0ELb0ELb1ELb0EEEvNS_16Flash_fwd_paramsE,"aw",@nobits
	.sectionflags	@""
	.align	16
	.zero		1024


//--------------------- .nv.shared._ZN5flash24flash_fwd_splitkv_kernelI23Flash_fwd_kernel_traitsILi128ELi64ELi128ELi4ELb0ELb0EN7cutlass10bfloat16_tE19Flash_kernel_traitsILi128ELi64ELi128ELi4ES3_EELb1ELb0ELb1ELb0ELb0ELb1ELb1ELb0EEEvNS_16Flash_fwd_paramsE --------------------------
	.section	.nv.shared._ZN5flash24flash_fwd_splitkv_kernelI23Flash_fwd_kernel_traitsILi128ELi64ELi128ELi4ELb0ELb0EN7cutlass10bfloat16_tE19Flash_kernel_traitsILi128ELi64ELi128ELi4ES3_EELb1ELb0ELb1ELb0ELb0ELb1ELb1ELb0EEEvNS_16Flash_fwd_paramsE,"aw",@nobits
	.sectionflags	@""
	.align	16
	.zero		1024


//--------------------- .nv.shared._ZN5flash24flash_fwd_splitkv_kernelI23Flash_fwd_kernel_traitsILi128ELi64ELi128ELi4ELb0ELb0EN7cutlass10bfloat16_tE19Flash_kernel_traitsILi128ELi64ELi128ELi4ES3_EELb1ELb0ELb0ELb0ELb1ELb0ELb1ELb1EEEvNS_16Flash_fwd_paramsE --------------------------
	.section	.nv.shared._ZN5flash24flash_fwd_splitkv_kernelI23Flash_fwd_kernel_traitsILi128ELi64ELi128ELi4ELb0ELb0EN7cutlass10bfloat16_tE19Flash_kernel_traitsILi128ELi64ELi128ELi4ES3_EELb1ELb0ELb0ELb0ELb1ELb0ELb1ELb1EEEvNS_16Flash_fwd_paramsE,"aw",@nobits
	.sectionflags	@""
	.align	16
	.zero		1024


//--------------------- .nv.shared._ZN5flash24flash_fwd_splitkv_kernelI23Flash_fwd_kernel_traitsILi128ELi64ELi128ELi4ELb0ELb0EN7cutlass10bfloat16_tE19Flash_kernel_traitsILi128ELi64ELi128ELi4ES3_EELb1ELb0ELb0ELb0ELb1ELb1ELb1ELb1EEEvNS_16Flash_fwd_paramsE --------------------------
	.section	.nv.shared._ZN5flash24flash_fwd_splitkv_kernelI23Flash_fwd_kernel_traitsILi128ELi64ELi128ELi4ELb0ELb0EN7cutlass10bfloat16_tE19Flash_kernel_traitsILi128ELi64ELi128ELi4ES3_EELb1ELb0ELb0ELb0ELb1ELb1ELb1ELb1EEEvNS_16Flash_fwd_paramsE,"aw",@nobits
	.sectionflags	@""
	.align	16
	.zero		1024


//--------------------- .nv.shared._ZN5flash24flash_fwd_splitkv_kernelI23Flash_fwd_kernel_traitsILi128ELi64ELi128ELi4ELb0ELb0EN7cutlass10bfloat16_tE19Flash_kernel_traitsILi128ELi64ELi128ELi4ES3_EELb1ELb0ELb1ELb0ELb0ELb0ELb1ELb1EEEvNS_16Flash_fwd_paramsE --------------------------
	.section	.nv.shared._ZN5flash24flash_fwd_splitkv_kernelI23Flash_fwd_kernel_traitsILi128ELi64ELi128ELi4ELb0ELb0EN7cutlass10bfloat16_tE19Flash_kernel_traitsILi128ELi64ELi128ELi4ES3_EELb1ELb0ELb1ELb0ELb0ELb0ELb1ELb1EEEvNS_16Flash_fwd_paramsE,"aw",@nobits
	.sectionflags	@""
	.align	16
	.zero		1024


//--------------------- .nv.shared._ZN5flash24flash_fwd_splitkv_kernelI23Flash_fwd_kernel_traitsILi128ELi64ELi128ELi4ELb0ELb0EN7cutlass10bfloat16_tE19Flash_kernel_traitsILi128ELi64ELi128ELi4ES3_EELb1ELb0ELb1ELb0ELb0ELb1ELb1ELb1EEEvNS_16Flash_fwd_paramsE --------------------------
	.section	.nv.shared._ZN5flash24flash_fwd_splitkv_kernelI23Flash_fwd_kernel_traitsILi128ELi64ELi128ELi4ELb0ELb0EN7cutlass10bfloat16_tE19Flash_kernel_traitsILi128ELi64ELi128ELi4ES3_EELb1ELb0ELb1ELb0ELb0ELb1ELb1ELb1EEEvNS_16Flash_fwd_paramsE,"aw",@nobits
	.sectionflags	@""
	.align	16
	.zero		1024


//--------------------- .nv.shared._ZN5flash32flash_fwd_splitkv_combine_kernelI23Flash_fwd_kernel_traitsILi128ELi64ELi64ELi4ELb0ELb0EN7cutlass10bfloat16_tE19Flash_kernel_traitsILi128ELi64ELi64ELi4ES3_EELi4ELi7ELb0EEEvNS_16Flash_fwd_paramsE --------------------------
	.section	.nv.shared._ZN5flash32flash_fwd_splitkv_combine_kernelI23Flash_fwd_kernel_traitsILi128ELi64ELi64ELi4ELb0ELb0EN7cutlass10bfloat16_tE19Flash_kernel_traitsILi128ELi64ELi64ELi4ES3_EELi4ELi7ELb0EEEvNS_16Flash_fwd_paramsE,"aw",@nobits
	.sectionflags	@""
	.align	16
.nv.shared._ZN5flash32flash_fwd_splitkv_combine_kernelI23Flash_fwd_kernel_traitsILi128ELi64ELi64ELi4ELb0ELb0EN7cutlass10bfloat16_tE19Flash_kernel_traitsILi128ELi64ELi64ELi4ES3_EELi4ELi7ELb0EEEvNS_16Flash_fwd_paramsE:
	.zero		3584


//--------------------- .nv.shared._ZN5flash32flash_fwd_splitkv_combine_kernelI23Flash_fwd_kernel_traitsILi128ELi64ELi64ELi4ELb0ELb0EN7cutlass10bfloat16_tE19Flash_kernel_traitsILi128ELi64ELi64ELi4ES3_EELi4ELi6ELb0EEEvNS_16Flash_fwd_paramsE --------------------------
	.section	.nv.shared._ZN5flash32flash_fwd_splitkv_combine_kernelI23Flash_fwd_kernel_traitsILi128ELi64ELi64ELi4ELb0ELb0EN7cutlass10bfloat16_tE19Flash_kernel_traitsILi128ELi64ELi64ELi4ES3_EELi4ELi6ELb0EEEvNS_16Flash_fwd_paramsE,"aw",@nobits
	.sectionflags	@""
	.align	16
.nv.shared._ZN5flash32flash_fwd_splitkv_combine_kernelI23Flash_fwd_kernel_traitsILi128ELi64ELi64ELi4ELb0ELb0EN7cutlass10bfloat16_tE19Flash_kernel_traitsILi128ELi64ELi64ELi4ES3_EELi4ELi6ELb0EEEvNS_16Flash_fwd_paramsE:
	.zero		2304


//--------------------- .nv.shared._ZN5flash32flash_fwd_splitkv_combine_kernelI23Flash_fwd_kernel_traitsILi128ELi64ELi64ELi4ELb0ELb0EN7cutlass10bfloat16_tE19Flash_kernel_traitsILi128ELi64ELi64ELi4ES3_EELi4ELi5ELb0EEEvNS_16Flash_fwd_paramsE --------------------------
	.section	.nv.shared._ZN5flash32flash_fwd_splitkv_combine_kernelI23Flash_fwd_kernel_traitsILi128ELi64ELi64ELi4ELb0ELb0EN7cutlass10bfloat16_tE19Flash_kernel_traitsILi128ELi64ELi64ELi4ES3_EELi4ELi5ELb0EEEvNS_16Flash_fwd_paramsE,"aw",@nobits
	.sectionflags	@""
	.align	16
.nv.shared._ZN5flash32flash_fwd_splitkv_combine_kernelI23Flash_fwd_kernel_traitsILi128ELi64ELi64ELi4ELb0ELb0EN7cutlass10bfloat16_tE19Flash_kernel_traitsILi128ELi64ELi64ELi4ES3_EELi4ELi5ELb0EEEvNS_16Flash_fwd_paramsE:
	.zero		1664


//--------------------- .nv.shared._ZN5flash32flash_fwd_splitkv_combine_kernelI23Flash_fwd_kernel_traitsILi128ELi64ELi64ELi4ELb0ELb0EN7cutlass10bfloat16_tE19Flash_kernel_traitsILi128ELi64ELi64ELi4ES3_EELi4ELi4ELb0EEEvNS_16Flash_fwd_paramsE --------------------------
	.section	.nv.shared._ZN5flash32flash_fwd_splitkv_combine_kernelI23Flash_fwd_kernel_traitsILi128ELi64ELi64ELi4ELb0ELb0EN7cutlass10bfloat16_tE19Flash_kernel_traitsILi128ELi64ELi64ELi4ES3_EELi4ELi4ELb0EEEvNS_16Flash_fwd_paramsE,"aw",@nobits
	.sectionflags	@""
	.align	16
.nv.shared._ZN5flash32flash_fwd_splitkv_combine_kernelI23Flash_fwd_kernel_traitsILi128ELi64ELi64ELi4ELb0ELb0EN7cutlass10bfloat16_tE19Flash_kernel_traitsILi128ELi64ELi64ELi4ES3_EELi4ELi4ELb0EEEvNS_16Flash_fwd_paramsE:
	.zero		1344


//--------------------- .nv.shared._ZN5flash32flash_fwd_splitkv_combine_kernelI23Flash_fwd_kernel_traitsILi128ELi64ELi64ELi4ELb0ELb0EN7cutlass10bfloat16_tE19Flash_kernel_traitsILi128ELi64ELi64ELi4ES3_EELi4ELi3ELb0EEEvNS_16Flash_fwd_paramsE --------------------------
	.section	.nv.shared._ZN5flash32flash_fwd_splitkv_combine_kernelI23Flash_fwd_kernel_traitsILi128ELi64ELi64ELi4ELb0ELb0EN7cutlass10bfloat16_tE19Flash_kernel_traitsILi128ELi64ELi64ELi4ES3_EELi4ELi3ELb0EEEvNS_16Flash_fwd_paramsE,"aw",@nobits
	.sectionflags	@""
	.align	16
.nv.shared._ZN5flash32flash_fwd_splitkv_combine_kernelI23Flash_fwd_kernel_traitsILi128ELi64ELi64ELi4ELb0ELb0EN7cutlass10bfloat16_tE19Flash_kernel_traitsILi128ELi64ELi64ELi4ES3_EELi4ELi3ELb0EEEvNS_16Flash_fwd_paramsE:
	.zero		1184


//--------------------- .nv.shared._ZN5flash32flash_fwd_splitkv_combine_kernelI23Flash_fwd_kernel_traitsILi128ELi64ELi64ELi4ELb0ELb0EN7cutlass10bfloat16_tE19Flash_kernel_traitsILi128ELi64ELi64ELi4ES3_EELi4ELi2ELb0EEEvNS_16Flash_fwd_paramsE --------------------------
	.section	.nv.shared._ZN5flash32flash_fwd_splitkv_combine_kernelI23Flash_fwd_kernel_traitsILi128ELi64ELi64ELi4ELb0ELb0EN7cutlass10bfloat16_tE19Flash_kernel_traitsILi128ELi64ELi64ELi4ES3_EELi4ELi2ELb0EEEvNS_16Flash_fwd_paramsE,"aw",@nobits
	.sectionflags	@""
	.align	16
.nv.shared._ZN5flash32flash_fwd_splitkv_combine_kernelI23Flash_fwd_kernel_traitsILi128ELi64ELi64ELi4ELb0ELb0EN7cutlass10bfloat16_tE19Flash_kernel_traitsILi128ELi64ELi64ELi4ES3_EELi4ELi2ELb0EEEvNS_16Flash_fwd_paramsE:
	.zero		1104


//--------------------- .nv.shared._ZN5flash32flash_fwd_splitkv_combine_kernelI23Flash_fwd_kernel_traitsILi128ELi64ELi64ELi4ELb0ELb0EN7cutlass10bfloat16_tE19Flash_kernel_traitsILi128ELi64ELi64ELi4ES3_EELi4ELi1ELb0EEEvNS_16Flash_fwd_paramsE --------------------------
	.section	.nv.shared._ZN5flash32flash_fwd_splitkv_combine_kernelI23Flash_fwd_kernel_traitsILi128ELi64ELi64ELi4ELb0ELb0EN7cutlass10bfloat16_tE19Flash_kernel_traitsILi128ELi64ELi64ELi4ES3_EELi4ELi1ELb0EEEvNS_16Flash_fwd_paramsE,"aw",@nobits
	.sectionflags	@""
	.align	16
.nv.shared._ZN5flash32flash_fwd_splitkv_combine_kernelI23Flash_fwd_kernel_traitsILi128ELi64ELi64ELi4ELb0ELb0EN7cutlass10bfloat16_tE19Flash_kernel_traitsILi128ELi64ELi64ELi4ES3_EELi4ELi1ELb0EEEvNS_16Flash_fwd_paramsE:
	.zero		1072


//--------------------- .nv.shared._ZN5flash32flash_fwd_splitkv_combine_kernelI23Flash_fwd_kernel_traitsILi128ELi64ELi64ELi4ELb0ELb0EN7cutlass10bfloat16_tE19Flash_kernel_traitsILi128ELi64ELi64ELi4ES3_EELi4ELi7ELb1EEEvNS_16Flash_fwd_paramsE --------------------------
	.section	.nv.shared._ZN5flash32flash_fwd_splitkv_combine_kernelI23Flash_fwd_kernel_traitsILi128ELi64ELi64ELi4ELb0ELb0EN7cutlass10bfloat16_tE19Flash_kernel_traitsILi128ELi64ELi64ELi4ES3_EELi4ELi7ELb1EEEvNS_16Flash_fwd_paramsE,"aw",@nobits
	.sectionflags	@""
	.align	16
.nv.shared._ZN5flash32flash_fwd_splitkv_combine_kernelI23Flash_fwd_kernel_traitsILi128ELi64ELi64ELi4ELb0ELb0EN7cutlass10bfloat16_tE19Flash_kernel_traitsILi128ELi64ELi64ELi4ES3_EELi4ELi7ELb1EEEvNS_16Flash_fwd_paramsE:
	.zero		3584


//--------------------- .nv.shared._ZN5flash32flash_fwd_splitkv_combine_kernelI23Flash_fwd_kernel_traitsILi128ELi64ELi64ELi4ELb0ELb0EN7cutlass10bfloat16_tE19Flash_kernel_traitsILi128ELi64ELi64ELi4ES3_EELi4ELi6ELb1EEEvNS_16Flash_fwd_paramsE --------------------------
	.section	.nv.shared._ZN5flash32flash_fwd_splitkv_combine_kernelI23Flash_fwd_kernel_traitsILi128ELi64ELi64ELi4ELb0ELb0EN7cutlass10bfloat16_tE19Flash_kernel_traitsILi128ELi64ELi64ELi4ES3_EELi4ELi6ELb1EEEvNS_16Flash_fwd_paramsE,"aw",@nobits
	.sectionflags	@""
	.align	16
.nv.shared._ZN5flash32flash_fwd_splitkv_combine_kernelI23Flash_fwd_kernel_traitsILi128ELi64ELi64ELi4ELb0ELb0EN7cutlass10bfloat16_tE19Flash_kernel_traitsILi128ELi64ELi64ELi4ES3_EELi4ELi6ELb1EEEvNS_16Flash_fwd_paramsE:
	.zero		2304


//--------------------- .nv.shared._ZN5flash32flash_fwd_splitkv_combine_kernelI23Flash_fwd_kernel_traitsILi128ELi64ELi64ELi4ELb0ELb0EN7cutlass10bfloat16_tE19Flash_kernel_traitsILi128ELi64ELi64ELi4ES3_EELi4ELi5ELb1EEEvNS_16Flash_fwd_paramsE --------------------------
	.section	.nv.shared._ZN5flash32flash_fwd_splitkv_combine_kernelI23Flash_fwd_kernel_traitsILi128ELi64ELi64ELi4ELb0ELb0EN7cutlass10bfloat16_tE19Flash_kernel_traitsILi128ELi64ELi64ELi4ES3_EELi4ELi5ELb1EEEvNS_16Flash_fwd_paramsE,"aw",@nobits
	.sectionflags	@""
	.align	16
.nv.shared._ZN5flash32flash_fwd_splitkv_combine_kernelI23Flash_fwd_kernel_traitsILi128ELi64ELi64ELi4ELb0ELb0EN7cutlass10bfloat16_tE19Flash_kernel_traitsILi128ELi64ELi64ELi4ES3_EELi4ELi5ELb1EEEvNS_16Flash_fwd_paramsE:
	.zero		1664


//--------------------- .nv.shared._ZN5flash32flash_fwd_splitkv_combine_kernelI23Flash_fwd_kernel_traitsILi128ELi64ELi64ELi4ELb0ELb0EN7cutlass10bfloat16_tE19Flash_kernel_traitsILi128ELi64ELi64ELi4ES3_EELi4ELi4ELb1EEEvNS_16Flash_fwd_paramsE --------------------------
	.section	.nv.shared._ZN5flash32flash_fwd_splitkv_combine_kernelI23Flash_fwd_kernel_traitsILi128ELi64ELi64ELi4ELb0ELb0EN7cutlass10bfloat16_tE19Flash_kernel_traitsILi128ELi64ELi64ELi4ES3_EELi4ELi4ELb1EEEvNS_16Flash_fwd_paramsE,"aw",@nobits
	.sectionflags	@""
	.align	16
.nv.shared._ZN5flash32flash_fwd_splitkv_combine_kernelI23Flash_fwd_kernel_traitsILi128ELi64ELi64ELi4ELb0ELb0EN7cutlass10bfloat16_tE19Flash_kernel_traitsILi128ELi64ELi64ELi4ES3_EELi4ELi4ELb1EEEvNS_16Flash_fwd_paramsE:
	.zero		1344


//--------------------- .nv.shared._ZN5flash32flash_fwd_splitkv_combine_kernelI23Flash_fwd_kernel_traitsILi128ELi64ELi64ELi4ELb0ELb0EN7cutlass10bfloat16_tE19Flash_kernel_traitsILi128ELi64ELi64ELi4ES3_EELi4ELi3ELb1EEEvNS_16Flash_fwd_paramsE --------------------------
	.section	.nv.shared._ZN5flash32flash_fwd_splitkv_combine_kernelI23Flash_fwd_kernel_traitsILi128ELi64ELi64ELi4ELb0ELb0EN7cutlass10bfloat16_tE19Flash_kernel_traitsILi128ELi64ELi64ELi4ES3_EELi4ELi3ELb1EEEvNS_16Flash_fwd_paramsE,"aw",@nobits
	.sectionflags	@""
	.align	16
.nv.shared._ZN5flash32flash_fwd_splitkv_combine_kernelI23Flash_fwd_kernel_traitsILi128ELi64ELi64ELi4ELb0ELb0EN7cutlass10bfloat16_tE19Flash_kernel_traitsILi128ELi64ELi64ELi4ES3_EELi4ELi3ELb1EEEvNS_16Flash_fwd_paramsE:
	.zero		1184


//--------------------- .nv.shared._ZN5flash32flash_fwd_splitkv_combine_kernelI23Flash_fwd_kernel_traitsILi128ELi64ELi64ELi4ELb0ELb0EN7cutlass10bfloat16_tE19Flash_kernel_traitsILi128ELi64ELi64ELi4ES3_EELi4ELi2ELb1EEEvNS_16Flash_fwd_paramsE --------------------------
	.section	.nv.shared._ZN5flash32flash_fwd_splitkv_combine_kernelI23Flash_fwd_kernel_traitsILi128ELi64ELi64ELi4ELb0ELb0EN7cutlass10bfloat16_tE19Flash_kernel_traitsILi128ELi64ELi64ELi4ES3_EELi4ELi2ELb1EEEvNS_16Flash_fwd_paramsE,"aw",@nobits
	.sectionflags	@""
	.align	16
.nv.shared._ZN5flash32flash_fwd_splitkv_combine_kernelI23Flash_fwd_kernel_traitsILi128ELi64ELi64ELi4ELb0ELb0EN7cutlass10bfloat16_tE19Flash_kernel_traitsILi128ELi64ELi64ELi4ES3_EELi4ELi2ELb1EEEvNS_16Flash_fwd_paramsE:
	.zero		1104


//--------------------- .nv.shared._ZN5flash32flash_fwd_splitkv_combine_kernelI23Flash_fwd_kernel_traitsILi128ELi64ELi64ELi4ELb0ELb0EN7cutlass10bfloat16_tE19Flash_kernel_traitsILi128ELi64ELi64ELi4ES3_EELi4ELi1ELb1EEEvNS_16Flash_fwd_paramsE --------------------------
	.section	.nv.shared._ZN5flash32flash_fwd_splitkv_combine_kernelI23Flash_fwd_kernel_traitsILi128ELi64ELi64ELi4ELb0ELb0EN7cutlass10bfloat16_tE19Flash_kernel_traitsILi128ELi64ELi64ELi4ES3_EELi4ELi1ELb1EEEvNS_16Flash_fwd_paramsE,"aw",@nobits
	.sectionflags	@""
	.align	16
.nv.shared._ZN5flash32flash_fwd_splitkv_combine_kernelI23Flash_fwd_kernel_traitsILi128ELi64ELi64ELi4ELb0ELb0EN7cutlass10bfloat16_tE19Flash_kernel_traitsILi128ELi64ELi64ELi4ES3_EELi4ELi1ELb1EEEvNS_16Flash_fwd_paramsE:
	.zero		1072


//--------------------- .nv.shared._ZN5flash24flash_fwd_splitkv_kernelI23Flash_fwd_kernel_traitsILi128ELi64ELi64ELi4ELb0ELb0EN7cutlass10bfloat16_tE19Flash_kernel_traitsILi128ELi64ELi64ELi4ES3_EELb1ELb0ELb0ELb0ELb0ELb0ELb0ELb0EEEvNS_16Flash_fwd_paramsE --------------------------
	.section	.nv.shared._ZN5flash24flash_fwd_splitkv_kernelI23Flash_fwd_kernel_traitsILi128ELi64ELi64ELi4ELb0ELb0EN7cutlass10bfloat16_tE19Flash_kernel_traitsILi128ELi64ELi64ELi4ES3_EELb1ELb0ELb0ELb0ELb0ELb0ELb0ELb0EEEvNS_16Flash_fwd_paramsE,"aw",@nobits
	.sectionflags	@""
	.align	16
	.zero		1024


//--------------------- .nv.shared._ZN5flash24flash_fwd_splitkv_kernelI23Flash_fwd_kernel_traitsILi128ELi64ELi64ELi4ELb0ELb0EN7cutlass10bfloat16_tE19Flash_kernel_traitsILi128ELi64ELi64ELi4ES3_EELb1ELb0ELb0ELb0ELb0ELb1ELb0ELb0EEEvNS_16Flash_fwd_paramsE --------------------------
	.section	.nv.shared._ZN5flash24flash_fwd_splitkv_kernelI23Flash_fwd_kernel_traitsILi128ELi64ELi64ELi4ELb0ELb0EN7cutlass10bfloat16_tE19Flash_kernel_traitsILi128ELi64ELi64ELi4ES3_EELb1ELb0ELb0ELb0ELb0ELb1ELb0ELb0EEEvNS_16Flash_fwd_paramsE,"aw",@nobits
	.sectionflags	@""
	.align	16
	.zero		1024


//--------------------- .nv.shared._ZN5flash24flash_fwd_splitkv_kernelI23Flash_fwd_kernel_traitsILi128ELi64ELi64ELi4ELb0ELb0EN7cutlass10bfloat16_tE19Flash_kernel_traitsILi128ELi64ELi64ELi4ES3_EELb1ELb0ELb0ELb0ELb0ELb0ELb0ELb1EEEvNS_16Flash_fwd_paramsE --------------------------
	.section	.nv.shared._ZN5flash24flash_fwd_splitkv_kernelI23Flash_fwd_kernel_traitsILi128ELi64ELi64ELi4ELb0ELb0EN7cutlass10bfloat16_tE19Flash_kernel_traitsILi128ELi64ELi64ELi4ES3_EELb1ELb0ELb0ELb0ELb0ELb0ELb0ELb1EEEvNS_16Flash_fwd_paramsE,"aw",@nobits
	.sectionflags	@""
	.align	16
	.zero		1024


//--------------------- .nv.shared._ZN5flash24flash_fwd_splitkv_kernelI23Flash_fwd_kernel_traitsILi128ELi64ELi64ELi4ELb0ELb0EN7cutlass10bfloat16_tE19Flash_kernel_traitsILi128ELi64ELi64ELi4ES3_EELb1ELb0ELb0ELb0ELb0ELb1ELb0ELb1EEEvNS_16Flash_fwd_paramsE --------------------------
	.section	.nv.shared._ZN5flash24flash_fwd_splitkv_kernelI23Flash_fwd_kernel_traitsILi128ELi64ELi64ELi4ELb0ELb0EN7cutlass10bfloat16_tE19Flash_kernel_traitsILi128ELi64ELi64ELi4ES3_EELb1ELb0ELb0ELb0ELb0ELb1ELb0ELb1EEEvNS_16Flash_fwd_paramsE,"aw",@nobits
	.sectionflags	@""
	.align	16
	.zero		1024


//--------------------- .nv.shared._ZN5flash24flash_fwd_splitkv_kernelI23Flash_fwd_kernel_traitsILi128ELi64ELi64ELi4ELb0ELb0EN7cutlass10bfloat16_tE19Flash_kernel_traitsILi128ELi64ELi64ELi4ES3_EELb1ELb0ELb0ELb0ELb0ELb0ELb1ELb0EEEvNS_16Flash_fwd_paramsE --------------------------
	.section	.nv.shared._ZN5flash24flash_fwd_splitkv_kernelI23Flash_fwd_kernel_traitsILi128ELi64ELi64ELi4ELb0ELb0EN7cutlass10bfloat16_tE19Flash_kernel_traitsILi128ELi64ELi64ELi4ES3_EELb1ELb0ELb0ELb0ELb0ELb0ELb1ELb0EEEvNS_16Flash_fwd_paramsE,"aw",@nobits
	.sectionflags	@""
	.align	16
	.zero		1024


//--------------------- .nv.shared._ZN5flash24flash_fwd_splitkv_kernelI23Flash_fwd_kernel_traitsILi128ELi64ELi64ELi4ELb0ELb0EN7cutlass10bfloat16_tE19Flash_kernel_traitsILi128ELi64ELi64ELi4ES3_EELb1ELb0ELb0ELb0ELb0ELb1ELb1ELb0EEEvNS_16Flash_fwd_paramsE --------------------------
	.section	.nv.shared._ZN5flash24flash_fwd_splitkv_kernelI23Flash_fwd_kernel_traitsILi128ELi64ELi64ELi4ELb0ELb0EN7cutlass10bfloat16_tE19Flash_kernel_traitsILi128ELi64ELi64ELi4ES3_EELb1ELb0ELb0ELb0ELb0ELb1ELb1ELb0EEEvNS_16Flash_fwd_paramsE,"aw",@nobits
	.sectionflags	@""
	.align	16
	.zero		1024


//--------------------- .nv.shared._ZN5flash24flash_fwd_splitkv_kernelI23Flash_fwd_kernel_traitsILi128ELi64ELi64ELi4ELb0ELb0EN7cutlass10bfloat16_tE19Flash_kernel_traitsILi128ELi64ELi64ELi4ES3_EELb1ELb0ELb0ELb0ELb0ELb0ELb1ELb1EEEvNS_16Flash_fwd_paramsE --------------------------
	.section	.nv.shared._ZN5flash24flash_fwd_splitkv_kernelI23Flash_fwd_kernel_traitsILi128ELi64ELi64ELi4ELb0ELb0EN7cutlass10bfloat16_tE19Flash_kernel_traitsILi128ELi64ELi64ELi4ES3_EELb1ELb0ELb0ELb0ELb0ELb0ELb1ELb1EEEvNS_16Flash_fwd_paramsE,"aw",@nobits
	.sectionflags	@""
	.align	16
	.zero		1024


//--------------------- .nv.shared._ZN5flash24flash_fwd_splitkv_kernelI23Flash_fwd_kernel_traitsILi128ELi64ELi64ELi4ELb0ELb0EN7cutlass10bfloat16_tE19Flash_kernel_traitsILi128ELi64ELi64ELi4ES3_EELb1ELb0ELb0ELb0ELb0ELb1ELb1ELb1EEEvNS_16Flash_fwd_paramsE --------------------------
	.section	.nv.shared._ZN5flash24flash_fwd_splitkv_kernelI23Flash_fwd_kernel_traitsILi128ELi64ELi64ELi4ELb0ELb0EN7cutlass10bfloat16_tE19Flash_kernel_traitsILi128ELi64ELi64ELi4ES3_EELb1ELb0ELb0ELb0ELb0ELb1ELb1ELb1EEEvNS_16Flash_fwd_paramsE,"aw",@nobits
	.sectionflags	@""
	.align	16
	.zero		1024


//--------------------- .nv.shared._ZN5flash24flash_fwd_splitkv_kernelI23Flash_fwd_kernel_traitsILi128ELi64ELi64ELi4ELb0ELb0EN7cutlass10bfloat16_tE19Flash_kernel_traitsILi128ELi64ELi64ELi4ES3_EELb1ELb0ELb0ELb1ELb1ELb0ELb0ELb0EEEvNS_16Flash_fwd_paramsE --------------------------
	.section	.nv.shared._ZN5flash24flash_fwd_splitkv_kernelI23Flash_fwd_kernel_traitsILi128ELi64ELi64ELi4ELb0ELb0EN7cutlass10bfloat16_tE19Flash_kernel_traitsILi128ELi64ELi64ELi4ES3_EELb1ELb0ELb0ELb1ELb1ELb0ELb0ELb0EEEvNS_16Flash_fwd_paramsE,"aw",@nobits
	.sectionflags	@""
	.align	16
	.zero		1024


//--------------------- .nv.shared._ZN5flash24flash_fwd_splitkv_kernelI23Flash_fwd_kernel_traitsILi128ELi64ELi64ELi4ELb0ELb0EN7cutlass10bfloat16_tE19Flash_kernel_traitsILi128ELi64ELi64ELi4ES3_EELb1ELb0ELb0ELb1ELb1ELb1ELb0ELb0EEEvNS_16Flash_fwd_paramsE --------------------------
	.section	.nv.shared._ZN5flash24flash_fwd_splitkv_kernelI23Flash_fwd_kernel_traitsILi128ELi64ELi64ELi4ELb0ELb0EN7cutlass10bfloat16_tE19Flash_kernel_traitsILi128ELi64ELi64ELi4ES3_EELb1ELb0ELb0ELb1ELb1ELb1ELb0ELb0EEEvNS_16Flash_fwd_paramsE,"aw",@nobits
	.sectionflags	@""
	.align	16
	.zero		1024


//--------------------- .nv.shared._ZN5flash24flash_fwd_splitkv_kernelI23Flash_fwd_kernel_traitsILi128ELi64ELi64ELi4ELb0ELb0EN7cutlass10bfloat16_tE19Flash_kernel_traitsILi128ELi64ELi64ELi4ES3_EELb1ELb0ELb0ELb1ELb1ELb0ELb1ELb0EEEvNS_16Flash_fwd_paramsE --------------------------
	.section	.nv.shared._ZN5flash24flash_fwd_splitkv_kernelI23Flash_fwd_kernel_traitsILi128ELi64ELi64ELi4ELb0ELb0EN7cutlass10bfloat16_tE19Flash_kernel_traitsILi128ELi64ELi64ELi4ES3_EELb1ELb0ELb0ELb1ELb1ELb0ELb1ELb0EEEvNS_16Flash_fwd_paramsE,"aw",@nobits
	.sectionflags	@""
	.align	16
	.zero		1024


//--------------------- .nv.shared._ZN5flash24flash_fwd_splitkv_kernelI23Flash_fwd_kernel_traitsILi128ELi64ELi64ELi4ELb0ELb0EN7cutlass10bfloat16_tE19Flash_kernel_traitsILi128ELi64ELi64ELi4ES3_EELb1ELb0ELb0ELb1ELb1ELb1ELb1ELb0EEEvNS_16Flash_fwd_paramsE --------------------------
	.section	.nv.shared._ZN5flash24flash_fwd_splitkv_kernelI23Flash_fwd_kernel_traitsILi128ELi64ELi64ELi4ELb0ELb0EN7cutlass10bfloat16_tE19Flash_kernel_traitsILi128ELi64ELi64ELi4ES3_EELb1ELb0ELb0ELb1ELb1ELb1ELb1ELb0EEEvNS_16Flash_fwd_paramsE,"aw",@nobits
	.sectionflags	@""
	.align	16
	.zero		1024


//--------------------- .nv.shared._ZN5flash24flash_fwd_splitkv_kernelI23Flash_fwd_kernel_traitsILi128ELi64ELi64ELi4ELb0ELb0EN7cutlass10bfloat16_tE19Flash_kernel_traitsILi128ELi64ELi64ELi4ES3_EELb1ELb0ELb0ELb0ELb1ELb0ELb0ELb0EEEvNS_16Flash_fwd_paramsE --------------------------
	.section	.nv.shared._ZN5flash24flash_fwd_splitkv_kernelI23Flash_fwd_kernel_traitsILi128ELi64ELi64ELi4ELb0ELb0EN7cutlass10bfloat16_tE19Flash_kernel_traitsILi128ELi64ELi64ELi4ES3_EELb1ELb0ELb0ELb0ELb1ELb0ELb0ELb0EEEvNS_16Flash_fwd_paramsE,"aw",@nobits
	.sectionflags	@""
	.align	16
	.zero		1024


//--------------------- .nv.shared._ZN5flash24flash_fwd_splitkv_kernelI23Flash_fwd_kernel_traitsILi128ELi64ELi64ELi4ELb0ELb0EN7cutlass10bfloat16_tE19Flash_kernel_traitsILi128ELi64ELi64ELi4ES3_EELb1ELb0ELb0ELb0ELb1ELb1ELb0ELb0EEEvNS_16Flash_fwd_paramsE --------------------------
	.section	.nv.shared._ZN5flash24flash_fwd_splitkv_kernelI23Flash_fwd_kernel_traitsILi128ELi64ELi64ELi4ELb0ELb0EN7cutlass10bfloat16_tE19Flash_kernel_traitsILi128ELi64ELi64ELi4ES3_EELb1ELb0ELb0ELb0ELb1ELb1ELb0ELb0EEEvNS_16Flash_fwd_paramsE,"aw",@nobits
	.sectionflags	@""
	.align	16
	.zero		1024


//--------------------- .nv.shared._ZN5flash24flash_fwd_splitkv_kernelI23Flash_fwd_kernel_traitsILi128ELi64ELi64ELi4ELb0ELb0EN7cutlass10bfloat16_tE19Flash_kernel_traitsILi128ELi64ELi64ELi4ES3_EELb1ELb0ELb1ELb0ELb0ELb0ELb0ELb0EEEvNS_16Flash_fwd_paramsE --------------------------
	.section	.nv.shared._ZN5flash24flash_fwd_splitkv_kernelI23Flash_fwd_kernel_traitsILi128ELi64ELi64ELi4ELb0ELb0EN7cutlass10bfloat16_tE19Flash_kernel_traitsILi128ELi64ELi64ELi4ES3_EELb1ELb0ELb1ELb0ELb0ELb0ELb0ELb0EEEvNS_16Flash_fwd_paramsE,"aw",@nobits
	.sectionflags	@""
	.align	16
	.zero		1024


//--------------------- .nv.shared._ZN5flash24flash_fwd_splitkv_kernelI23Flash_fwd_kernel_traitsILi128ELi64ELi64ELi4ELb0ELb0EN7cutlass10bfloat16_tE19Flash_kernel_traitsILi128ELi64ELi64ELi4ES3_EELb1ELb0ELb1ELb0ELb0ELb1ELb0ELb0EEEvNS_16Flash_fwd_paramsE --------------------------
	.section	.nv.shared._ZN5flash24flash_fwd_splitkv_kernelI23Flash_fwd_kernel_traitsILi128ELi64ELi64ELi4ELb0ELb0EN7cutlass10bfloat16_tE19Flash_kernel_traitsILi128ELi64ELi64ELi4ES3_EELb1ELb0ELb1ELb0ELb0ELb1ELb0ELb0EEEvNS_16Flash_fwd_paramsE,"aw",@nobits
	.sectionflags	@""
	.align	16
	.zero		1024


//--------------------- .nv.shared._ZN5flash24flash_fwd_splitkv_kernelI23Flash_fwd_kernel_traitsILi128ELi64ELi64ELi4ELb0ELb0EN7cutlass10bfloat16_tE19Flash_kernel_traitsILi128ELi64ELi64ELi4ES3_EELb1ELb0ELb0ELb0ELb1ELb0ELb0ELb1EEEvNS_16Flash_fwd_paramsE --------------------------
	.section	.nv.shared._ZN5flash24flash_fwd_splitkv_kernelI23Flash_fwd_kernel_traitsILi128ELi64ELi64ELi4ELb0ELb0EN7cutlass10bfloat16_tE19Flash_kernel_traitsILi128ELi64ELi64ELi4ES3_EELb1ELb0ELb0ELb0ELb1ELb0ELb0ELb1EEEvNS_16Flash_fwd_paramsE,"aw",@nobits
	.sectionflags	@""
	.align	16
	.zero		1024


//--------------------- .nv.shared._ZN5flash24flash_fwd_splitkv_kernelI23Flash_fwd_kernel_traitsILi128ELi64ELi64ELi4ELb0ELb0EN7cutlass10bfloat16_tE19Flash_kernel_traitsILi128ELi64ELi64ELi4ES3_EELb1ELb0ELb0ELb0ELb1ELb1ELb0ELb1EEEvNS_16Flash_fwd_paramsE --------------------------
	.section	.nv.shared._ZN5flash24flash_fwd_splitkv_kernelI23Flash_fwd_kernel_traitsILi128ELi64ELi64ELi4ELb0ELb0EN7cutlass10bfloat16_tE19Flash_kernel_traitsILi128ELi64ELi64ELi4ES3_EELb1ELb0ELb0ELb0ELb1ELb1ELb0ELb1EEEvNS_16Flash_fwd_paramsE,"aw",@nobits
	.sectionflags	@""
	.align	16
	.zero		1024


//--------------------- .nv.shared._ZN5flash24flash_fwd_splitkv_kernelI23Flash_fwd_kernel_traitsILi128ELi64ELi64ELi4ELb0ELb0EN7cutlass10bfloat16_tE19Flash_kernel_traitsILi128ELi64ELi64ELi4ES3_EELb1ELb0ELb1ELb0ELb0ELb0ELb0ELb1EEEvNS_16Flash_fwd_paramsE --------------------------
	.section	.nv.shared._ZN5flash24flash_fwd_splitkv_kernelI23Flash_fwd_kernel_traitsILi128ELi64ELi64ELi4ELb0ELb0EN7cutlass10bfloat16_tE19Flash_kernel_traitsILi128ELi64ELi64ELi4ES3_EELb1ELb0ELb1ELb0ELb0ELb0ELb0ELb1EEEvNS_16Flash_fwd_paramsE,"aw",@nobits
	.sectionflags	@""
	.align	16
	.zero		1024


//--------------------- .nv.shared._ZN5flash24flash_fwd_splitkv_kernelI23Flash_fwd_kernel_traitsILi128ELi64ELi64ELi4ELb0ELb0EN7cutlass10bfloat16_tE19Flash_kernel_traitsILi128ELi64ELi64ELi4ES3_EELb1ELb0ELb1ELb0ELb0ELb1ELb0ELb1EEEvNS_16Flash_fwd_paramsE --------------------------
	.section	.nv.shared._ZN5flash24flash_fwd_splitkv_kernelI23Flash_fwd_kernel_traitsILi128ELi64ELi64ELi4ELb0ELb0EN7cutlass10bfloat16_tE19Flash_kernel_traitsILi128ELi64ELi64ELi4ES3_EELb1ELb0ELb1ELb0ELb0ELb1ELb0ELb1EEEvNS_16Flash_fwd_paramsE,"aw",@nobits
	.sectionflags	@""
	.align	16
	.zero		1024


//--------------------- .nv.shared._ZN5flash24flash_fwd_splitkv_kernelI23Flash_fwd_kernel_traitsILi128ELi64ELi64ELi4ELb0ELb0EN7cutlass10bfloat16_tE19Flash_kernel_traitsILi128ELi64ELi64ELi4ES3_EELb1ELb0ELb0ELb0ELb1ELb0ELb1ELb0EEEvNS_16Flash_fwd_paramsE --------------------------
	.section	.nv.shared._ZN5flash24flash_fwd_splitkv_kernelI23Flash_fwd_kernel_traitsILi128ELi64ELi64ELi4ELb0ELb0EN7cutlass10bfloat16_tE19Flash_kernel_traitsILi128ELi64ELi64ELi4ES3_EELb1ELb0ELb0ELb0ELb1ELb0ELb1ELb0EEEvNS_16Flash_fwd_paramsE,"aw",@nobits
	.sectionflags	@""
	.align	16
	.zero		1024


//--------------------- .nv.shared._ZN5flash24flash_fwd_splitkv_kernelI23Flash_fwd_kernel_traitsILi128ELi64ELi64ELi4ELb0ELb0EN7cutlass10bfloat16_tE19Flash_kernel_traitsILi128ELi64ELi64ELi4ES3_EELb1ELb0ELb0ELb0ELb1ELb1ELb1ELb0EEEvNS_16Flash_fwd_paramsE --------------------------
	.section	.nv.shared._ZN5flash24flash_fwd_splitkv_kernelI23Flash_fwd_kernel_traitsILi128ELi64ELi64ELi4ELb0ELb0EN7cutlass10bfloat16_tE19Flash_kernel_traitsILi128ELi64ELi64ELi4ES3_EELb1ELb0ELb0ELb0ELb1ELb1ELb1ELb0EEEvNS_16Flash_fwd_paramsE,"aw",@nobits
	.sectionflags	@""
	.align	16
	.zero		1024


//--------------------- .nv.shared._ZN5flash24flash_fwd_splitkv_kernelI23Flash_fwd_kernel_traitsILi128ELi64ELi64ELi4ELb0ELb0EN7cutlass10bfloat16_tE19Flash_kernel_traitsILi128ELi64ELi64ELi4ES3_EELb1ELb0ELb1ELb0ELb0ELb0ELb1ELb0EEEvNS_16Flash_fwd_paramsE --------------------------
	.section	.nv.shared._ZN5flash24flash_fwd_splitkv_kernelI23Flash_fwd_kernel_traitsILi128ELi64ELi64ELi4ELb0ELb0EN7cutlass10bfloat16_tE19Flash_kernel_traitsILi128ELi64ELi64ELi4ES3_EELb1ELb0ELb1ELb0ELb0ELb0ELb1ELb0EEEvNS_16Flash_fwd_paramsE,"aw",@nobits
	.sectionflags	@""
	.align	16
	.zero		1024


//--------------------- .nv.shared._ZN5flash24flash_fwd_splitkv_kernelI23Flash_fwd_kernel_traitsILi128ELi64ELi64ELi4ELb0ELb0EN7cutlass10bfloat16_tE19Flash_kernel_traitsILi128ELi64ELi64ELi4ES3_EELb1ELb0ELb1ELb0ELb0ELb1ELb1ELb0EEEvNS_16Flash_fwd_paramsE --------------------------
	.section	.nv.shared._ZN5flash24flash_fwd_splitkv_kernelI23Flash_fwd_kernel_traitsILi128ELi64ELi64ELi4ELb0ELb0EN7cutlass10bfloat16_tE19Flash_kernel_traitsILi128ELi64ELi64ELi4ES3_EELb1ELb0ELb1ELb0ELb0ELb1ELb1ELb0EEEvNS_16Flash_fwd_paramsE,"aw",@nobits
	.sectionflags	@""
	.align	16
	.zero		1024


//--------------------- .nv.shared._ZN5flash24flash_fwd_splitkv_kernelI23Flash_fwd_kernel_traitsILi128ELi64ELi64ELi4ELb0ELb0EN7cutlass10bfloat16_tE19Flash_kernel_traitsILi128ELi64ELi64ELi4ES3_EELb1ELb0ELb0ELb0ELb1ELb0ELb1ELb1EEEvNS_16Flash_fwd_paramsE --------------------------
	.section	.nv.shared._ZN5flash24flash_fwd_splitkv_kernelI23Flash_fwd_kernel_traitsILi128ELi64ELi64ELi4ELb0ELb0EN7cutlass10bfloat16_tE19Flash_kernel_traitsILi128ELi64ELi64ELi4ES3_EELb1ELb0ELb0ELb0ELb1ELb0ELb1ELb1EEEvNS_16Flash_fwd_paramsE,"aw",@nobits
	.sectionflags	@""
	.align	16
	.zero		1024


//--------------------- .nv.shared._ZN5flash24flash_fwd_splitkv_kernelI23Flash_fwd_kernel_traitsILi128ELi64ELi64ELi4ELb0ELb0EN7cutlass10bfloat16_tE19Flash_kernel_traitsILi128ELi64ELi64ELi4ES3_EELb1ELb0ELb0ELb0ELb1ELb1ELb1ELb1EEEvNS_16Flash_fwd_paramsE --------------------------
	.section	.nv.shared._ZN5flash24flash_fwd_splitkv_kernelI23Flash_fwd_kernel_traitsILi128ELi64ELi64ELi4ELb0ELb0EN7cutlass10bfloat16_tE19Flash_kernel_traitsILi128ELi64ELi64ELi4ES3_EELb1ELb0ELb0ELb0ELb1ELb1ELb1ELb1EEEvNS_16Flash_fwd_paramsE,"aw",@nobits
	.sectionflags	@""
	.align	16
	.zero		1024


//--------------------- .nv.shared._ZN5flash24flash_fwd_splitkv_kernelI23Flash_fwd_kernel_traitsILi128ELi64ELi64ELi4ELb0ELb0EN7cutlass10bfloat16_tE19Flash_kernel_traitsILi128ELi64ELi64ELi4ES3_EELb1ELb0ELb1ELb0ELb0ELb0ELb1ELb1EEEvNS_16Flash_fwd_paramsE --------------------------
	.section	.nv.shared._ZN5flash24flash_fwd_splitkv_kernelI23Flash_fwd_kernel_traitsILi128ELi64ELi64ELi4ELb0ELb0EN7cutlass10bfloat16_tE19Flash_kernel_traitsILi128ELi64ELi64ELi4ES3_EELb1ELb0ELb1ELb0ELb0ELb0ELb1ELb1EEEvNS_16Flash_fwd_paramsE,"aw",@nobits
	.sectionflags	@""
	.align	16
	.zero		1024


//--------------------- .nv.shared._ZN5flash24flash_fwd_splitkv_kernelI23Flash_fwd_kernel_traitsILi128ELi64ELi64ELi4ELb0ELb0EN7cutlass10bfloat16_tE19Flash_kernel_traitsILi128ELi64ELi64ELi4ES3_EELb1ELb0ELb1ELb0ELb0ELb1ELb1ELb1EEEvNS_16Flash_fwd_paramsE --------------------------
	.section	.nv.shared._ZN5flash24flash_fwd_splitkv_kernelI23Flash_fwd_kernel_traitsILi128ELi64ELi64ELi4ELb0ELb0EN7cutlass10bfloat16_tE19Flash_kernel_traitsILi128ELi64ELi64ELi4ES3_EELb1ELb0ELb1ELb0ELb0ELb1ELb1ELb1EEEvNS_16Flash_fwd_paramsE,"aw",@nobits
	.sectionflags	@""
	.align	16
	.zero		1024


//--------------------- .nv.constant0._ZN5flash32flash_fwd_splitkv_combine_kernelI23Flash_fwd_kernel_traitsILi128ELi64ELi128ELi4ELb0ELb0EN7cutlass10bfloat16_tE19Flash_kernel_traitsILi128ELi64ELi128ELi4ES3_EELi4ELi7ELb0EEEvNS_16Flash_fwd_paramsE --------------------------
	.section	.nv.constant0._ZN5flash32flash_fwd_splitkv_combine_kernelI23Flash_fwd_kernel_traitsILi128ELi64ELi128ELi4ELb0ELb0EN7cutlass10bfloat16_tE19Flash_kernel_traitsILi128ELi64ELi128ELi4ES3_EELi4ELi7ELb0EEEvNS_16Flash_fwd_paramsE,"a",@progbits
	.sectionflags	@""
	.align	4
.nv.constant0._ZN5flash32flash_fwd_splitkv_combine_kernelI23Flash_fwd_kernel_traitsILi128ELi64ELi128ELi4ELb0ELb0EN7cutlass10bfloat16_tE19Flash_kernel_traitsILi128ELi64ELi128ELi4ES3_EELi4ELi7ELb0EEEvNS_16Flash_fwd_paramsE:
	.zero		992


//--------------------- .nv.constant0._ZN5flash32flash_fwd_splitkv_combine_kernelI23Flash_fwd_kernel_traitsILi128ELi64ELi128ELi4ELb0ELb0EN7cutlass10bfloat16_tE19Flash_kernel_traitsILi128ELi64ELi128ELi4ES3_EELi4ELi6ELb0EEEvNS_16Flash_fwd_paramsE --------------------------
	.section	.nv.constant0._ZN5flash32flash_fwd_splitkv_combine_kernelI23Flash_fwd_kernel_traitsILi128ELi64ELi128ELi4ELb0ELb0EN7cutlass10bfloat16_tE19Flash_kernel_traitsILi128ELi64ELi128ELi4ES3_EELi4ELi6ELb0EEEvNS_16Flash_fwd_paramsE,"a",@progbits
	.sectionflags	@""
	.align	4
.nv.constant0._ZN5flash32flash_fwd_splitkv_combine_kernelI23Flash_fwd_kernel_traitsILi128ELi64ELi128ELi4ELb0ELb0EN7cutlass10bfloat16_tE19Flash_kernel_traitsILi128ELi64ELi128ELi4ES3_EELi4ELi6ELb0EEEvNS_16Flash_fwd_paramsE:
	.zero		992


//--------------------- .nv.constant0._ZN5flash32flash_fwd_splitkv_combine_kernelI23Flash_fwd_kernel_traitsILi128ELi64ELi128ELi4ELb0ELb0EN7cutlass10bfloat16_tE19Flash_kernel_traitsILi128ELi64ELi128ELi4ES3_EELi4ELi5ELb0EEEvNS_16Flash_fwd_paramsE --------------------------
	.section	.nv.constant0._ZN5flash32flash_fwd_splitkv_combine_kernelI23Flash_fwd_kernel_traitsILi128ELi64ELi128ELi4ELb0ELb0EN7cutlass10bfloat16_tE19Flash_kernel_traitsILi128ELi64ELi128ELi4ES3_EELi4ELi5ELb0EEEvNS_16Flash_fwd_paramsE,"a",@progbits
	.sectionflags	@""
	.align	4
.nv.constant0._ZN5flash32flash_fwd_splitkv_combine_kernelI23Flash_fwd_kernel_traitsILi128ELi64ELi128ELi4ELb0ELb0EN7cutlass10bfloat16_tE19Flash_kernel_traitsILi128ELi64ELi128ELi4ES3_EELi4ELi5ELb0EEEvNS_16Flash_fwd_paramsE:
	.zero		992


//--------------------- .nv.constant0._ZN5flash32flash_fwd_splitkv_combine_kernelI23Flash_fwd_kernel_traitsILi128ELi64ELi128ELi4ELb0ELb0EN7cutlass10bfloat16_tE19Flash_kernel_traitsILi128ELi64ELi128ELi4ES3_EELi4ELi4ELb0EEEvNS_16Flash_fwd_paramsE --------------------------
	.section	.nv.constant0._ZN5flash32flash_fwd_splitkv_combine_kernelI23Flash_fwd_kernel_traitsILi128ELi64ELi128ELi4ELb0ELb0EN7cutlass10bfloat16_tE19Flash_kernel_traitsILi128ELi64ELi128ELi4ES3_EELi4ELi4ELb0EEEvNS_16Flash_fwd_paramsE,"a",@progbits
	.sectionflags	@""
	.align	4
.nv.constant0._ZN5flash32flash_fwd_splitkv_combine_kernelI23Flash_fwd_kernel_traitsILi128ELi64ELi128ELi4ELb0ELb0EN7cutlass10bfloat16_tE19Flash_kernel_traitsILi128ELi64ELi128ELi4ES3_EELi4ELi4ELb0EEEvNS_16Flash_fwd_paramsE:
	.zero		992


//--------------------- .nv.constant0._ZN5flash32flash_fwd_splitkv_combine_kernelI23Flash_fwd_kernel_traitsILi128ELi64ELi128ELi4ELb0ELb0EN7cutlass10bfloat16_tE19Flash_kernel_traitsILi128ELi64ELi128ELi4ES3_EELi4ELi3ELb0EEEvNS_16Flash_fwd_paramsE --------------------------
	.section	.nv.constant0._ZN5flash32flash_fwd_splitkv_combine_kernelI23Flash_fwd_kernel_traitsILi128ELi64ELi128ELi4ELb0ELb0EN7cutlass10bfloat16_tE19Flash_kernel_traitsILi128ELi64ELi128ELi4ES3_EELi4ELi3ELb0EEEvNS_16Flash_fwd_paramsE,"a",@progbits
	.sectionflags	@""
	.align	4
.nv.constant0._ZN5flash32flash_fwd_splitkv_combine_kernelI23Flash_fwd_kernel_traitsILi128ELi64ELi128ELi4ELb0ELb0EN7cutlass10bfloat16_tE19Flash_kernel_traitsILi128ELi64ELi128ELi4ES3_EELi4ELi3ELb0EEEvNS_16Flash_fwd_paramsE:
	.zero		992


//--------------------- .nv.constant0._ZN5flash32flash_fwd_splitkv_combine_kernelI23Flash_fwd_kernel_traitsILi128ELi64ELi128ELi4ELb0ELb0EN7cutlass10bfloat16_tE19Flash_kernel_traitsILi128ELi64ELi128ELi4ES3_EELi4ELi2ELb0EEEvNS_16Flash_fwd_paramsE --------------------------
	.section	.nv.constant0._ZN5flash32flash_fwd_splitkv_combine_kernelI23Flash_fwd_kernel_traitsILi128ELi64ELi128ELi4ELb0ELb0EN7cutlass10bfloat16_tE19Flash_kernel_traitsILi128ELi64ELi128ELi4ES3_EELi4ELi2ELb0EEEvNS_16Flash_fwd_paramsE,"a",@progbits
	.sectionflags	@""
	.align	4
.nv.constant0._ZN5flash32flash_fwd_splitkv_combine_kernelI23Flash_fwd_kernel_traitsILi128ELi64ELi128ELi4ELb0ELb0EN7cutlass10bfloat16_tE19Flash_kernel_traitsILi128ELi64ELi128ELi4ES3_EELi4ELi2ELb0EEEvNS_16Flash_fwd_paramsE:
	.zero		992


//--------------------- .nv.constant0._ZN5flash32flash_fwd_splitkv_combine_kernelI23Flash_fwd_kernel_traitsILi128ELi64ELi128ELi4ELb0ELb0EN7cutlass10bfloat16_tE19Flash_kernel_traitsILi128ELi64ELi128ELi4ES3_EELi4ELi1ELb0EEEvNS_16Flash_fwd_paramsE --------------------------
	.section	.nv.constant0._ZN5flash32flash_fwd_splitkv_combine_kernelI23Flash_fwd_kernel_traitsILi128ELi64ELi128ELi4ELb0ELb0EN7cutlass10bfloat16_tE19Flash_kernel_traitsILi128ELi64ELi128ELi4ES3_EELi4ELi1ELb0EEEvNS_16Flash_fwd_paramsE,"a",@progbits
	.sectionflags	@""
	.align	4
.nv.constant0._ZN5flash32flash_fwd_splitkv_combine_kernelI23Flash_fwd_kernel_traitsILi128ELi64ELi128ELi4ELb0ELb0EN7cutlass10bfloat16_tE19Flash_kernel_traitsILi128ELi64ELi128ELi4ES3_EELi4ELi1ELb0EEEvNS_16Flash_fwd_paramsE:
	.zero		992


//--------------------- .nv.constant0._ZN5flash32flash_fwd_splitkv_combine_kernelI23Flash_fwd_kernel_traitsILi128ELi64ELi128ELi4ELb0ELb0EN7cutlass10bfloat16_tE19Flash_kernel_traitsILi128ELi64ELi128ELi4ES3_EELi4ELi7ELb1EEEvNS_16Flash_fwd_paramsE --------------------------
	.section	.nv.constant0._ZN5flash32flash_fwd_splitkv_combine_kernelI23Flash_fwd_kernel_traitsILi128ELi64ELi128ELi4ELb0ELb0EN7cutlass10bfloat16_tE19Flash_kernel_traitsILi128ELi64ELi128ELi4ES3_EELi4ELi7ELb1EEEvNS_16Flash_fwd_paramsE,"a",@progbits
	.sectionflags	@""
	.align	4
.nv.constant0._ZN5flash32flash_fwd_splitkv_combine_kernelI23Flash_fwd_kernel_traitsILi128ELi64ELi128ELi4ELb0ELb0EN7cutlass10bfloat16_tE19Flash_kernel_traitsILi128ELi64ELi128ELi4ES3_EELi4ELi7ELb1EEEvNS_16Flash_fwd_paramsE:
	.zero		992


//--------------------- .nv.constant0._ZN5flash32flash_fwd_splitkv_combine_kernelI23Flash_fwd_kernel_traitsILi128ELi64ELi128ELi4ELb0ELb0EN7cutlass10bfloat16_tE19Flash_kernel_traitsILi128ELi64ELi128ELi4ES3_EELi4ELi6ELb1EEEvNS_16Flash_fwd_paramsE --------------------------
	.section	.nv.constant0._ZN5flash32flash_fwd_splitkv_combine_kernelI23Flash_fwd_kernel_traitsILi128ELi64ELi128ELi4ELb0ELb0EN7cutlass10bfloat16_tE19Flash_kernel_traitsILi128ELi64ELi128ELi4ES3_EELi4ELi6ELb1EEEvNS_16Flash_fwd_paramsE,"a",@progbits
	.sectionflags	@""
	.align	4
.nv.constant0._ZN5flash32flash_fwd_splitkv_combine_kernelI23Flash_fwd_kernel_traitsILi128ELi64ELi128ELi4ELb0ELb0EN7cutlass10bfloat16_tE19Flash_kernel_traitsILi128ELi64ELi128ELi4ES3_EELi4ELi6ELb1EEEvNS_16Flash_fwd_paramsE:
	.zero		992


//--------------------- .nv.constant0._ZN5flash32flash_fwd_splitkv_combine_kernelI23Flash_fwd_kernel_traitsILi128ELi64ELi128ELi4ELb0ELb0EN7cutlass10bfloat16_tE19Flash_kernel_traitsILi128ELi64ELi128ELi4ES3_EELi4ELi5ELb1EEEvNS_16Flash_fwd_paramsE --------------------------
	.section	.nv.constant0._ZN5flash32flash_fwd_splitkv_combine_kernelI23Flash_fwd_kernel_traitsILi128ELi64ELi128ELi4ELb0ELb0EN7cutlass10bfloat16_tE19Flash_kernel_traitsILi128ELi64ELi128ELi4ES3_EELi4ELi5ELb1EEEvNS_16Flash_fwd_paramsE,"a",@progbits
	.sectionflags	@""
	.align	4
.nv.constant0._ZN5flash32flash_fwd_splitkv_combine_kernelI23Flash_fwd_kernel_traitsILi128ELi64ELi128ELi4ELb0ELb0EN7cutlass10bfloat16_tE19Flash_kernel_traitsILi128ELi64ELi128ELi4ES3_EELi4ELi5ELb1EEEvNS_16Flash_fwd_paramsE:
	.zero		992


//--------------------- .nv.constant0._ZN5flash32flash_fwd_splitkv_combine_kernelI23Flash_fwd_kernel_traitsILi128ELi64ELi128ELi4ELb0ELb0EN7cutlass10bfloat16_tE19Flash_kernel_traitsILi128ELi64ELi128ELi4ES3_EELi4ELi4ELb1EEEvNS_16Flash_fwd_paramsE --------------------------
	.section	.nv.constant0._ZN5flash32flash_fwd_splitkv_combine_kernelI23Flash_fwd_kernel_traitsILi128ELi64ELi128ELi4ELb0ELb0EN7cutlass10bfloat16_tE19Flash_kernel_traitsILi128ELi64ELi128ELi4ES3_EELi4ELi4ELb1EEEvNS_16Flash_fwd_paramsE,"a",@progbits
	.sectionflags	@""
	.align	4
.nv.constant0._ZN5flash32flash_fwd_splitkv_combine_kernelI23Flash_fwd_kernel_traitsILi128ELi64ELi128ELi4ELb0ELb0EN7cutlass10bfloat16_tE19Flash_kernel_traitsILi128ELi64ELi128ELi4ES3_EELi4ELi4ELb1EEEvNS_16Flash_fwd_paramsE:
	.zero		992


//--------------------- .nv.constant0._ZN5flash32flash_fwd_splitkv_combine_kernelI23Flash_fwd_kernel_traitsILi128ELi64ELi128ELi4ELb0ELb0EN7cutlass10bfloat16_tE19Flash_kernel_traitsILi128ELi64ELi128ELi4ES3_EELi4ELi3ELb1EEEvNS_16Flash_fwd_paramsE --------------------------
	.section	.nv.constant0._ZN5flash32flash_fwd_splitkv_combine_kernelI23Flash_fwd_kernel_traitsILi128ELi64ELi128ELi4ELb0ELb0EN7cutlass10bfloat16_tE19Flash_kernel_traitsILi128ELi64ELi128ELi4ES3_EELi4ELi3ELb1EEEvNS_16Flash_fwd_paramsE,"a",@progbits
	.sectionflags	@""
	.align	4
.nv.constant0._ZN5flash32flash_fwd_splitkv_combine_kernelI23Flash_fwd_kernel_traitsILi128ELi64ELi128ELi4ELb0ELb0EN7cutlass10bfloat16_tE19Flash_kernel_traitsILi128ELi64ELi128ELi4ES3_EELi4ELi3ELb1EEEvNS_16Flash_fwd_paramsE:
	.zero		992


//--------------------- .nv.constant0._ZN5flash32flash_fwd_splitkv_combine_kernelI23Flash_fwd_kernel_traitsILi128ELi64ELi128ELi4ELb0ELb0EN7cutlass10bfloat16_tE19Flash_kernel_traitsILi128ELi64ELi128ELi4ES3_EELi4ELi2ELb1EEEvNS_16Flash_fwd_paramsE --------------------------
	.section	.nv.constant0._ZN5flash32flash_fwd_splitkv_combine_kernelI23Flash_fwd_kernel_traitsILi128ELi64ELi128ELi4ELb0ELb0EN7cutlass10bfloat16_tE19Flash_kernel_traitsILi128ELi64ELi128ELi4ES3_EELi4ELi2ELb1EEEvNS_16Flash_fwd_paramsE,"a",@progbits
	.sectionflags	@""
	.align	4
.nv.constant0._ZN5flash32flash_fwd_splitkv_combine_kernelI23Flash_fwd_kernel_traitsILi128ELi64ELi128ELi4ELb0ELb0EN7cutlass10bfloat16_tE19Flash_kernel_traitsILi128ELi64ELi128ELi4ES3_EELi4ELi2ELb1EEEvNS_16Flash_fwd_paramsE:
	.zero		992


//--------------------- .nv.constant0._ZN5flash32flash_fwd_splitkv_combine_kernelI23Flash_fwd_kernel_traitsILi128ELi64ELi128ELi4ELb0ELb0EN7cutlass10bfloat16_tE19Flash_kernel_traitsILi128ELi64ELi128ELi4ES3_EELi4ELi1ELb1EEEvNS_16Flash_fwd_paramsE --------------------------
	.section	.nv.constant0._ZN5flash32flash_fwd_splitkv_combine_kernelI23Flash_fwd_kernel_traitsILi128ELi64ELi128ELi4ELb0ELb0EN7cutlass10bfloat16_tE19Flash_kernel_traitsILi128ELi64ELi128ELi4ES3_EELi4ELi1ELb1EEEvNS_16Flash_fwd_paramsE,"a",@progbits
	.sectionflags	@""
	.align	4
.nv.constant0._ZN5flash32flash_fwd_splitkv_combine_kernelI23Flash_fwd_kernel_traitsILi128ELi64ELi128ELi4ELb0ELb0EN7cutlass10bfloat16_tE19Flash_kernel_traitsILi128ELi64ELi128ELi4ES3_EELi4ELi1ELb1EEEvNS_16Flash_fwd_paramsE:
	.zero		992


//--------------------- .nv.constant0._ZN5flash24flash_fwd_splitkv_kernelI23Flash_fwd_kernel_traitsILi128ELi64ELi128ELi4ELb0ELb0EN7cutlass10bfloat16_tE19Flash_kernel_traitsILi128ELi64ELi128ELi4ES3_EELb1ELb0ELb0ELb0ELb0ELb0ELb0ELb0EEEvNS_16Flash_fwd_paramsE --------------------------
	.section	.nv.constant0._ZN5flash24flash_fwd_splitkv_kernelI23Flash_fwd_kernel_traitsILi128ELi64ELi128ELi4ELb0ELb0EN7cutlass10bfloat16_tE19Flash_kernel_traitsILi128ELi64ELi128ELi4ES3_EELb1ELb0ELb0ELb0ELb0ELb0ELb0ELb0EEEvNS_16Flash_fwd_paramsE,"a",@progbits
	.sectionflags	@""
	.align	4
.nv.constant0._ZN5flash24flash_fwd_splitkv_kernelI23Flash_fwd_kernel_traitsILi128ELi64ELi128ELi4ELb0ELb0EN7cutlass10bfloat16_tE19Flash_kernel_traitsILi128ELi64ELi128ELi4ES3_EELb1ELb0ELb0ELb0ELb0ELb0ELb0ELb0EEEvNS_16Flash_fwd_paramsE:
	.zero		992


//--------------------- .nv.constant0._ZN5flash24flash_fwd_splitkv_kernelI23Flash_fwd_kernel_traitsILi128ELi64ELi128ELi4ELb0ELb0EN7cutlass10bfloat16_tE19Flash_kernel_traitsILi128ELi64ELi128ELi4ES3_EELb1ELb0ELb0ELb0ELb0ELb1ELb0ELb0EEEvNS_16Flash_fwd_paramsE --------------------------
	.section	.nv.constant0._ZN5flash24flash_fwd_splitkv_kernelI23Flash_fwd_kernel_traitsILi128ELi64ELi128ELi4ELb0ELb0EN7cutlass10bfloat16_tE19Flash_kernel_traitsILi128ELi64ELi128ELi4ES3_EELb1ELb0ELb0ELb0ELb0ELb1ELb0ELb0EEEvNS_16Flash_fwd_paramsE,"a",@progbits
	.sectionflags	@""
	.align	4
.nv.constant0._ZN5flash24flash_fwd_splitkv_kernelI23Flash_fwd_kernel_traitsILi128ELi64ELi128ELi4ELb0ELb0EN7cutlass10bfloat16_tE19Flash_kernel_traitsILi128ELi64ELi128ELi4ES3_EELb1ELb0ELb0ELb0ELb0ELb1ELb0ELb0EEEvNS_16Flash_fwd_paramsE:
	.zero		992


//--------------------- .nv.constant0._ZN5flash24flash_fwd_splitkv_kernelI23Flash_fwd_kernel_traitsILi128ELi64ELi128ELi4ELb0ELb0EN7cutlass10bfloat16_tE19Flash_kernel_traitsILi128ELi64ELi128ELi4ES3_EELb1ELb0ELb0ELb0ELb0ELb0ELb0ELb1EEEvNS_16Flash_fwd_paramsE --------------------------
	.section	.nv.constant0._ZN5flash24flash_fwd_splitkv_kernelI23Flash_fwd_kernel_traitsILi128ELi64ELi128ELi4ELb0ELb0EN7cutlass10bfloat16_tE19Flash_kernel_traitsILi128ELi64ELi128ELi4ES3_EELb1ELb0ELb0ELb0ELb0ELb0ELb0ELb1EEEvNS_16Flash_fwd_paramsE,"a",@progbits
	.sectionflags	@""
	.align	4
.nv.constant0._ZN5flash24flash_fwd_splitkv_kernelI23Flash_fwd_kernel_traitsILi128ELi64ELi128ELi4ELb0ELb0EN7cutlass10bfloat16_tE19Flash_kernel_traitsILi128ELi64ELi128ELi4ES3_EELb1ELb0ELb0ELb0ELb0ELb0ELb0ELb1EEEvNS_16Flash_fwd_paramsE:
	.zero		992


//--------------------- .nv.constant0._ZN5flash24flash_fwd_splitkv_kernelI23Flash_fwd_kernel_traitsILi128ELi64ELi128ELi4ELb0ELb0EN7cutlass10bfloat16_tE19Flash_kernel_traitsILi128ELi64ELi128ELi4ES3_EELb1ELb0ELb0ELb0ELb0ELb1ELb0ELb1EEEvNS_16Flash_fwd_paramsE --------------------------
	.section	.nv.constant0._ZN5flash24flash_fwd_splitkv_kernelI23Flash_fwd_kernel_traitsILi128ELi64ELi128ELi4ELb0ELb0EN7cutlass10bfloat16_tE19Flash_kernel_traitsILi128ELi64ELi128ELi4ES3_EELb1ELb0ELb0ELb0ELb0ELb1ELb0ELb1EEEvNS_16Flash_fwd_paramsE,"a",@progbits
	.sectionflags	@""
	.align	4
.nv.constant0._ZN5flash24flash_fwd_splitkv_kernelI23Flash_fwd_kernel_traitsILi128ELi64ELi128ELi4ELb0ELb0EN7cutlass10bfloat16_tE19Flash_kernel_traitsILi128ELi64ELi128ELi4ES3_EELb1ELb0ELb0ELb0ELb0ELb1ELb0ELb1EEEvNS_16Flash_fwd_paramsE:
	.zero		992


//--------------------- .nv.constant0._ZN5flash24flash_fwd_splitkv_kernelI23Flash_fwd_kernel_traitsILi128ELi64ELi128ELi4ELb0ELb0EN7cutlass10bfloat16_tE19Flash_kernel_traitsILi128ELi64ELi128ELi4ES3_EELb1ELb0ELb0ELb0ELb0ELb0ELb1ELb0EEEvNS_16Flash_fwd_paramsE --------------------------
	.section	.nv.constant0._ZN5flash24flash_fwd_splitkv_kernelI23Flash_fwd_kernel_traitsILi128ELi64ELi128ELi4ELb0ELb0EN7cutlass10bfloat16_tE19Flash_kernel_traitsILi128ELi64ELi128ELi4ES3_EELb1ELb0ELb0ELb0ELb0ELb0ELb1ELb0EEEvNS_16Flash_fwd_paramsE,"a",@progbits
	.sectionflags	@""
	.align	4
.nv.constant0._ZN5flash24flash_fwd_splitkv_kernelI23Flash_fwd_kernel_traitsILi128ELi64ELi128ELi4ELb0ELb0EN7cutlass10bfloat16_tE19Flash_kernel_traitsILi128ELi64ELi128ELi4ES3_EELb1ELb0ELb0ELb0ELb0ELb0ELb1ELb0EEEvNS_16Flash_fwd_paramsE:
	.zero		992


//--------------------- .nv.constant0._ZN5flash24flash_fwd_splitkv_kernelI23Flash_fwd_kernel_traitsILi128ELi64ELi128ELi4ELb0ELb0EN7cutlass10bfloat16_tE19Flash_kernel_traitsILi128ELi64ELi128ELi4ES3_EELb1ELb0ELb0ELb0ELb0ELb1ELb1ELb0EEEvNS_16Flash_fwd_paramsE --------------------------
	.section	.nv.constant0._ZN5flash24flash_fwd_splitkv_kernelI23Flash_fwd_kernel_traitsILi128ELi64ELi128ELi4ELb0ELb0EN7cutlass10bfloat16_tE19Flash_kernel_traitsILi128ELi64ELi128ELi4ES3_EELb1ELb0ELb0ELb0ELb0ELb1ELb1ELb0EEEvNS_16Flash_fwd_paramsE,"a",@progbits
	.sectionflags	@""
	.align	4
.nv.constant0._ZN5flash24flash_fwd_splitkv_kernelI23Flash_fwd_kernel_traitsILi128ELi64ELi128ELi4ELb0ELb0EN7cutlass10bfloat16_tE19Flash_kernel_traitsILi128ELi64ELi128ELi4ES3_EELb1ELb0ELb0ELb0ELb0ELb1ELb1ELb0EEEvNS_16Flash_fwd_paramsE:
	.zero		992


//--------------------- .nv.constant0._ZN5flash24flash_fwd_splitkv_kernelI23Flash_fwd_kernel_traitsILi128ELi64ELi128ELi4ELb0ELb0EN7cutlass10bfloat16_tE19Flash_kernel_traitsILi128ELi64ELi128ELi4ES3_EELb1ELb0ELb0ELb0ELb0ELb0ELb1ELb1EEEvNS_16Flash_fwd_paramsE --------------------------
	.section	.nv.constant0._ZN5flash24flash_fwd_splitkv_kernelI23Flash_fwd_kernel_traitsILi128ELi64ELi128ELi4ELb0ELb0EN7cutlass10bfloat16_tE19Flash_kernel_traitsILi128ELi64ELi128ELi4ES3_EELb1ELb0ELb0ELb0ELb0ELb0ELb1ELb1EEEvNS_16Flash_fwd_paramsE,"a",@progbits
	.sectionflags	@""
	.align	4
.nv.constant0._ZN5flash24flash_fwd_splitkv_kernelI23Flash_fwd_kernel_traitsILi128ELi64ELi128ELi4ELb0ELb0EN7cutlass10bfloat16_tE19Flash_kernel_traitsILi128ELi64ELi128ELi4ES3_EELb1ELb0ELb0ELb0ELb0ELb0ELb1ELb1EEEvNS_16Flash_fwd_paramsE:
	.zero		992


//--------------------- .nv.constant0._ZN5flash24flash_fwd_splitkv_kernelI23Flash_fwd_kernel_traitsILi128ELi64ELi128ELi4ELb0ELb0EN7cutlass10bfloat16_tE19Flash_kernel_traitsILi128ELi64ELi128ELi4ES3_EELb1ELb0ELb0ELb0ELb0ELb1ELb1ELb1EEEvNS_16Flash_fwd_paramsE --------------------------
	.section	.nv.constant0._ZN5flash24flash_fwd_splitkv_kernelI23Flash_fwd_kernel_traitsILi128ELi64ELi128ELi4ELb0ELb0EN7cutlass10bfloat16_tE19Flash_kernel_traitsILi128ELi64ELi128ELi4ES3_EELb1ELb0ELb0ELb0ELb0ELb1ELb1ELb1EEEvNS_16Flash_fwd_paramsE,"a",@progbits
	.sectionflags	@""
	.align	4
.nv.constant0._ZN5flash24flash_fwd_splitkv_kernelI23Flash_fwd_kernel_traitsILi128ELi64ELi128ELi4ELb0ELb0EN7cutlass10bfloat16_tE19Flash_kernel_traitsILi128ELi64ELi128ELi4ES3_EELb1ELb0ELb0ELb0ELb0ELb1ELb1ELb1EEEvNS_16Flash_fwd_paramsE:
	.zero		992


//--------------------- .nv.constant0._ZN5flash24flash_fwd_splitkv_kernelI23Flash_fwd_kernel_traitsILi128ELi64ELi128ELi4ELb0ELb0EN7cutlass10bfloat16_tE19Flash_kernel_traitsILi128ELi64ELi128ELi4ES3_EELb1ELb0ELb0ELb1ELb1ELb0ELb0ELb0EEEvNS_16Flash_fwd_paramsE --------------------------
	.section	.nv.constant0._ZN5flash24flash_fwd_splitkv_kernelI23Flash_fwd_kernel_traitsILi128ELi64ELi128ELi4ELb0ELb0EN7cutlass10bfloat16_tE19Flash_kernel_traitsILi128ELi64ELi128ELi4ES3_EELb1ELb0ELb0ELb1ELb1ELb0ELb0ELb0EEEvNS_16Flash_fwd_paramsE,"a",@progbits
	.sectionflags	@""
	.align	4
.nv.constant0._ZN5flash24flash_fwd_splitkv_kernelI23Flash_fwd_kernel_traitsILi128ELi64ELi128ELi4ELb0ELb0EN7cutlass10bfloat16_tE19Flash_kernel_traitsILi128ELi64ELi128ELi4ES3_EELb1ELb0ELb0ELb1ELb1ELb0ELb0ELb0EEEvNS_16Flash_fwd_paramsE:
	.zero		992


//--------------------- .nv.constant0._ZN5flash24flash_fwd_splitkv_kernelI23Flash_fwd_kernel_traitsILi128ELi64ELi128ELi4ELb0ELb0EN7cutlass10bfloat16_tE19Flash_kernel_traitsILi128ELi64ELi128ELi4ES3_EELb1ELb0ELb0ELb1ELb1ELb1ELb0ELb0EEEvNS_16Flash_fwd_paramsE --------------------------
	.section	.nv.constant0._ZN5flash24flash_fwd_splitkv_kernelI23Flash_fwd_kernel_traitsILi128ELi64ELi128ELi4ELb0ELb0EN7cutlass10bfloat16_tE19Flash_kernel_traitsILi128ELi64ELi128ELi4ES3_EELb1ELb0ELb0ELb1ELb1ELb1ELb0ELb0EEEvNS_16Flash_fwd_paramsE,"a",@progbits
	.sectionflags	@""
	.align	4
.nv.constant0._ZN5flash24flash_fwd_splitkv_kernelI23Flash_fwd_kernel_traitsILi128ELi64ELi128ELi4ELb0ELb0EN7cutlass10bfloat16_tE19Flash_kernel_traitsILi128ELi64ELi128ELi4ES3_EELb1ELb0ELb0ELb1ELb1ELb1ELb0ELb0EEEvNS_16Flash_fwd_paramsE:
	.zero		992


//--------------------- .nv.constant0._ZN5flash24flash_fwd_splitkv_kernelI23Flash_fwd_kernel_traitsILi128ELi64ELi128ELi4ELb0ELb0EN7cutlass10bfloat16_tE19Flash_kernel_traitsILi128ELi64ELi128ELi4ES3_EELb1ELb0ELb0ELb1ELb1ELb0ELb1ELb0EEEvNS_16Flash_fwd_paramsE --------------------------
	.section	.nv.constant0._ZN5flash24flash_fwd_splitkv_kernelI23Flash_fwd_kernel_traitsILi128ELi64ELi128ELi4ELb0ELb0EN7cutlass10bfloat16_tE19Flash_kernel_traitsILi128ELi64ELi128ELi4ES3_EELb1ELb0ELb0ELb1ELb1ELb0ELb1ELb0EEEvNS_16Flash_fwd_paramsE,"a",@progbits
	.sectionflags	@""
	.align	4
.nv.constant0._ZN5flash24flash_fwd_splitkv_kernelI23Flash_fwd_kernel_traitsILi128ELi64ELi128ELi4ELb0ELb0EN7cutlass10bfloat16_tE19Flash_kernel_traitsILi128ELi64ELi128ELi4ES3_EELb1ELb0ELb0ELb1ELb1ELb0ELb1ELb0EEEvNS_16Flash_fwd_paramsE:
	.zero		992


//--------------------- .nv.constant0._ZN5flash24flash_fwd_splitkv_kernelI23Flash_fwd_kernel_traitsILi128ELi64ELi128ELi4ELb0ELb0EN7cutlass10bfloat16_tE19Flash_kernel_traitsILi128ELi64ELi128ELi4ES3_EELb1ELb0ELb0ELb1ELb1ELb1ELb1ELb0EEEvNS_16Flash_fwd_paramsE --------------------------
	.section	.nv.constant0._ZN5flash24flash_fwd_splitkv_kernelI23Flash_fwd_kernel_traitsILi128ELi64ELi128ELi4ELb0ELb0EN7cutlass10bfloat16_tE19Flash_kernel_traitsILi128ELi64ELi128ELi4ES3_EELb1ELb0ELb0ELb1ELb1ELb1ELb1ELb0EEEvNS_16Flash_fwd_paramsE,"a",@progbits
	.sectionflags	@""
	.align	4
.nv.constant0._ZN5flash24flash_fwd_splitkv_kernelI23Flash_fwd_kernel_traitsILi128ELi64ELi128ELi4ELb0ELb0EN7cutlass10bfloat16_tE19Flash_kernel_traitsILi128ELi64ELi128ELi4ES3_EELb1ELb0ELb0ELb1ELb1ELb1ELb1ELb0EEEvNS_16Flash_fwd_paramsE:
	.zero		992


//--------------------- .nv.constant0._ZN5flash24flash_fwd_splitkv_kernelI23Flash_fwd_kernel_traitsILi128ELi64ELi128ELi4ELb0ELb0EN7cutlass10bfloat16_tE19Flash_kernel_traitsILi128ELi64ELi128ELi4ES3_EELb1ELb0ELb0ELb0ELb1ELb0ELb0ELb0EEEvNS_16Flash_fwd_paramsE --------------------------
	.section	.nv.constant0._ZN5flash24flash_fwd_splitkv_kernelI23Flash_fwd_kernel_traitsILi128ELi64ELi128ELi4ELb0ELb0EN7cutlass10bfloat16_tE19Flash_kernel_traitsILi128ELi64ELi128ELi4ES3_EELb1ELb0ELb0ELb0ELb1ELb0ELb0ELb0EEEvNS_16Flash_fwd_paramsE,"a",@progbits
	.sectionflags	@""
	.align	4
.nv.constant0._ZN5flash24flash_fwd_splitkv_kernelI23Flash_fwd_kernel_traitsILi128ELi64ELi128ELi4ELb0ELb0EN7cutlass10bfloat16_tE19Flash_kernel_traitsILi128ELi64ELi128ELi4ES3_EELb1ELb0ELb0ELb0ELb1ELb0ELb0ELb0EEEvNS_16Flash_fwd_paramsE:
	.zero		992


//--------------------- .nv.constant0._ZN5flash24flash_fwd_splitkv_kernelI23Flash_fwd_kernel_traitsILi128ELi64ELi128ELi4ELb0ELb0EN7cutlass10bfloat16_tE19Flash_kernel_traitsILi128ELi64ELi128ELi4ES3_EELb1ELb0ELb0ELb0ELb1ELb1ELb0ELb0EEEvNS_16Flash_fwd_paramsE --------------------------
	.section	.nv.constant0._ZN5flash24flash_fwd_splitkv_kernelI23Flash_fwd_kernel_traitsILi128ELi64ELi128ELi4ELb0ELb0EN7cutlass10bfloat16_tE19Flash_kernel_traitsILi128ELi64ELi128ELi4ES3_EELb1ELb0ELb0ELb0ELb1ELb1ELb0ELb0EEEvNS_16Flash_fwd_paramsE,"a",@progbits
	.sectionflags	@""
	.align	4
.nv.constant0._ZN5flash24flash_fwd_splitkv_kernelI23Flash_fwd_kernel_traitsILi128ELi64ELi128ELi4ELb0ELb0EN7cutlass10bfloat16_tE19Flash_kernel_traitsILi128ELi64ELi128ELi4ES3_EELb1ELb0ELb0ELb0ELb1ELb1ELb0ELb0EEEvNS_16Flash_fwd_paramsE:
	.zero		992


//--------------------- .nv.constant0._ZN5flash24flash_fwd_splitkv_kernelI23Flash_fwd_kernel_traitsILi128ELi64ELi128ELi4ELb0ELb0EN7cutlass10bfloat16_tE19Flash_kernel_traitsILi128ELi64ELi128ELi4ES3_EELb1ELb0ELb1ELb0ELb0ELb0ELb0ELb0EEEvNS_16Flash_fwd_paramsE --------------------------
	.section	.nv.constant0._ZN5flash24flash_fwd_splitkv_kernelI23Flash_fwd_kernel_traitsILi128ELi64ELi128ELi4ELb0ELb0EN7cutlass10bfloat16_tE19Flash_kernel_traitsILi128ELi64ELi128ELi4ES3_EELb1ELb0ELb1ELb0ELb0ELb0ELb0ELb0EEEvNS_16Flash_fwd_paramsE,"a",@progbits
	.sectionflags	@""
	.align	4
.nv.constant0._ZN5flash24flash_fwd_splitkv_kernelI23Flash_fwd_kernel_traitsILi128ELi64ELi128ELi4ELb0ELb0EN7cutlass10bfloat16_tE19Flash_kernel_traitsILi128ELi64ELi128ELi4ES3_EELb1ELb0ELb1ELb0ELb0ELb0ELb0ELb0EEEvNS_16Flash_fwd_paramsE:
	.zero		992


//--------------------- .nv.constant0._ZN5flash24flash_fwd_splitkv_kernelI23Flash_fwd_kernel_traitsILi128ELi64ELi128ELi4ELb0ELb0EN7cutlass10bfloat16_tE19Flash_kernel_traitsILi128ELi64ELi128ELi4ES3_EELb1ELb0ELb1ELb0ELb0ELb1ELb0ELb0EEEvNS_16Flash_fwd_paramsE --------------------------
	.section	.nv.constant0._ZN5flash24flash_fwd_splitkv_kernelI23Flash_fwd_kernel_traitsILi128ELi64ELi128ELi4ELb0ELb0EN7cutlass10bfloat16_tE19Flash_kernel_traitsILi128ELi64ELi128ELi4ES3_EELb1ELb0ELb1ELb0ELb0ELb1ELb0ELb0EEEvNS_16Flash_fwd_paramsE,"a",@progbits
	.sectionflags	@""
	.align	4
.nv.constant0._ZN5flash24flash_fwd_splitkv_kernelI23Flash_fwd_kernel_traitsILi128ELi64ELi128ELi4ELb0ELb0EN7cutlass10bfloat16_tE19Flash_kernel_traitsILi128ELi64ELi128ELi4ES3_EELb1ELb0ELb1ELb0ELb0ELb1ELb0ELb0EEEvNS_16Flash_fwd_paramsE:
	.zero		992


//--------------------- .nv.constant0._ZN5flash24flash_fwd_splitkv_kernelI23Flash_fwd_kernel_traitsILi128ELi64ELi128ELi4ELb0ELb0EN7cutlass10bfloat16_tE19Flash_kernel_traitsILi128ELi64ELi128ELi4ES3_EELb1ELb0ELb0ELb0ELb1ELb0ELb0ELb1EEEvNS_16Flash_fwd_paramsE --------------------------
	.section	.nv.constant0._ZN5flash24flash_fwd_splitkv_kernelI23Flash_fwd_kernel_traitsILi128ELi64ELi128ELi4ELb0ELb0EN7cutlass10bfloat16_tE19Flash_kernel_traitsILi128ELi64ELi128ELi4ES3_EELb1ELb0ELb0ELb0ELb1ELb0ELb0ELb1EEEvNS_16Flash_fwd_paramsE,"a",@progbits
	.sectionflags	@""
	.align	4
.nv.constant0._ZN5flash24flash_fwd_splitkv_kernelI23Flash_fwd_kernel_traitsILi128ELi64ELi128ELi4ELb0ELb0EN7cutlass10bfloat16_tE19Flash_kernel_traitsILi128ELi64ELi128ELi4ES3_EELb1ELb0ELb0ELb0ELb1ELb0ELb0ELb1EEEvNS_16Flash_fwd_paramsE:
	.zero		992


//--------------------- .nv.constant0._ZN5flash24flash_fwd_splitkv_kernelI23Flash_fwd_kernel_traitsILi128ELi64ELi128ELi4ELb0ELb0EN7cutlass10bfloat16_tE19Flash_kernel_traitsILi128ELi64ELi128ELi4ES3_EELb1ELb0ELb0ELb0ELb1ELb1ELb0ELb1EEEvNS_16Flash_fwd_paramsE --------------------------
	.section	.nv.constant0._ZN5flash24flash_fwd_splitkv_kernelI23Flash_fwd_kernel_traitsILi128ELi64ELi128ELi4ELb0ELb0EN7cutlass10bfloat16_tE19Flash_kernel_traitsILi128ELi64ELi128ELi4ES3_EELb1ELb0ELb0ELb0ELb1ELb1ELb0ELb1EEEvNS_16Flash_fwd_paramsE,"a",@progbits
	.sectionflags	@""
	.align	4
.nv.constant0._ZN5flash24flash_fwd_splitkv_kernelI23Flash_fwd_kernel_traitsILi128ELi64ELi128ELi4ELb0ELb0EN7cutlass10bfloat16_tE19Flash_kernel_traitsILi128ELi64ELi128ELi4ES3_EELb1ELb0ELb0ELb0ELb1ELb1ELb0ELb1EEEvNS_16Flash_fwd_paramsE:
	.zero		992


//--------------------- .nv.constant0._ZN5flash24flash_fwd_splitkv_kernelI23Flash_fwd_kernel_traitsILi128ELi64ELi128ELi4ELb0ELb0EN7cutlass10bfloat16_tE19Flash_kernel_traitsILi128ELi64ELi128ELi4ES3_EELb1ELb0ELb1ELb0ELb0ELb0ELb0ELb1EEEvNS_16Flash_fwd_paramsE --------------------------
	.section	.nv.constant0._ZN5flash24flash_fwd_splitkv_kernelI23Flash_fwd_kernel_traitsILi128ELi64ELi128ELi4ELb0ELb0EN7cutlass10bfloat16_tE19Flash_kernel_traitsILi128ELi64ELi128ELi4ES3_EELb1ELb0ELb1ELb0ELb0ELb0ELb0ELb1EEEvNS_16Flash_fwd_paramsE,"a",@progbits
	.sectionflags	@""
	.align	4
.nv.constant0._ZN5flash24flash_fwd_splitkv_kernelI23Flash_fwd_kernel_traitsILi128ELi64ELi128ELi4ELb0ELb0EN7cutlass10bfloat16_tE19Flash_kernel_traitsILi128ELi64ELi128ELi4ES3_EELb1ELb0ELb1ELb0ELb0ELb0ELb0ELb1EEEvNS_16Flash_fwd_paramsE:
	.zero		992


//--------------------- .nv.constant0._ZN5flash24flash_fwd_splitkv_kernelI23Flash_fwd_kernel_traitsILi128ELi64ELi128ELi4ELb0ELb0EN7cutlass10bfloat16_tE19Flash_kernel_traitsILi128ELi64ELi128ELi4ES3_EELb1ELb0ELb1ELb0ELb0ELb1ELb0ELb1EEEvNS_16Flash_fwd_paramsE --------------------------
	.section	.nv.constant0._ZN5flash24flash_fwd_splitkv_kernelI23Flash_fwd_kernel_traitsILi128ELi64ELi128ELi4ELb0ELb0EN7cutlass10bfloat16_tE19Flash_kernel_traitsILi128ELi64ELi128ELi4ES3_EELb1ELb0ELb1ELb0ELb0ELb1ELb0ELb1EEEvNS_16Flash_fwd_paramsE,"a",@progbits
	.sectionflags	@""
	.align	4
.nv.constant0._ZN5flash24flash_fwd_splitkv_kernelI23Flash_fwd_kernel_traitsILi128ELi64ELi128ELi4ELb0ELb0EN7cutlass10bfloat16_tE19Flash_kernel_traitsILi128ELi64ELi128ELi4ES3_EELb1ELb0ELb1ELb0ELb0ELb1ELb0ELb1EEEvNS_16Flash_fwd_paramsE:
	.zero		992


//--------------------- .nv.constant0._ZN5flash24flash_fwd_splitkv_kernelI23Flash_fwd_kernel_traitsILi128ELi64ELi128ELi4ELb0ELb0EN7cutlass10bfloat16_tE19Flash_kernel_traitsILi128ELi64ELi128ELi4ES3_EELb1ELb0ELb0ELb0ELb1ELb0ELb1ELb0EEEvNS_16Flash_fwd_paramsE --------------------------
	.section	.nv.constant0._ZN5flash24flash_fwd_splitkv_kernelI23Flash_fwd_kernel_traitsILi128ELi64ELi128ELi4ELb0ELb0EN7cutlass10bfloat16_tE19Flash_kernel_traitsILi128ELi64ELi128ELi4ES3_EELb1ELb0ELb0ELb0ELb1ELb0ELb1ELb0EEEvNS_16Flash_fwd_paramsE,"a",@progbits
	.sectionflags	@""
	.align	4
.nv.constant0._ZN5flash24flash_fwd_splitkv_kernelI23Flash_fwd_kernel_traitsILi128ELi64ELi128ELi4ELb0ELb0EN7cutlass10bfloat16_tE19Flash_kernel_traitsILi128ELi64ELi128ELi4ES3_EELb1ELb0ELb0ELb0ELb1ELb0ELb1ELb0EEEvNS_16Flash_fwd_paramsE:
	.zero		992


//--------------------- .nv.constant0._ZN5flash24flash_fwd_splitkv_kernelI23Flash_fwd_kernel_traitsILi128ELi64ELi128ELi4ELb0ELb0EN7cutlass10bfloat16_tE19Flash_kernel_traitsILi128ELi64ELi128ELi4ES3_EELb1ELb0ELb0ELb0ELb1ELb1ELb1ELb0EEEvNS_16Flash_fwd_paramsE --------------------------
	.section	.nv.constant0._ZN5flash24flash_fwd_splitkv_kernelI23Flash_fwd_kernel_traitsILi128ELi64ELi128ELi4ELb0ELb0EN7cutlass10bfloat16_tE19Flash_kernel_traitsILi128ELi64ELi128ELi4ES3_EELb1ELb0ELb0ELb0ELb1ELb1ELb1ELb0EEEvNS_16Flash_fwd_paramsE,"a",@progbits
	.sectionflags	@""
	.align	4
.nv.constant0._ZN5flash24flash_fwd_splitkv_kernelI23Flash_fwd_kernel_traitsILi128ELi64ELi128ELi4ELb0ELb0EN7cutlass10bfloat16_tE19Flash_kernel_traitsILi128ELi64ELi128ELi4ES3_EELb1ELb0ELb0ELb0ELb1ELb1ELb1ELb0EEEvNS_16Flash_fwd_paramsE:
	.zero		992


//--------------------- .nv.constant0._ZN5flash24flash_fwd_splitkv_kernelI23Flash_fwd_kernel_traitsILi128ELi64ELi128ELi4ELb0ELb0EN7cutlass10bfloat16_tE19Flash_kernel_traitsILi128ELi64ELi128ELi4ES3_EELb1ELb0ELb1ELb0ELb0ELb0ELb1ELb0EEEvNS_16Flash_fwd_paramsE --------------------------
	.section	.nv.constant0._ZN5flash24flash_fwd_splitkv_kernelI23Flash_fwd_kernel_traitsILi128ELi64ELi128ELi4ELb0ELb0EN7cutlass10bfloat16_tE19Flash_kernel_traitsILi128ELi64ELi128ELi4ES3_EELb1ELb0ELb1ELb0ELb0ELb0ELb1ELb0EEEvNS_16Flash_fwd_paramsE,"a",@progbits
	.sectionflags	@""
	.align	4
.nv.constant0._ZN5flash24flash_fwd_splitkv_kernelI23Flash_fwd_kernel_traitsILi128ELi64ELi128ELi4ELb0ELb0EN7cutlass10bfloat16_tE19Flash_kernel_traitsILi128ELi64ELi128ELi4ES3_EELb1ELb0ELb1ELb0ELb0ELb0ELb1ELb0EEEvNS_16Flash_fwd_paramsE:
	.zero		992


//--------------------- .nv.constant0._ZN5flash24flash_fwd_splitkv_kernelI23Flash_fwd_kernel_traitsILi128ELi64ELi128ELi4ELb0ELb0EN7cutlass10bfloat16_tE19Flash_kernel_traitsILi128ELi64ELi128ELi4ES3_EELb1ELb0ELb1ELb0ELb0ELb1ELb1ELb0EEEvNS_16Flash_fwd_paramsE --------------------------
	.section	.nv.constant0._ZN5flash24flash_fwd_splitkv_kernelI23Flash_fwd_kernel_traitsILi128ELi64ELi128ELi4ELb0ELb0EN7cutlass10bfloat16_tE19Flash_kernel_traitsILi128ELi64ELi128ELi4ES3_EELb1ELb0ELb1ELb0ELb0ELb1ELb1ELb0EEEvNS_16Flash_fwd_paramsE,"a",@progbits
	.sectionflags	@""
	.align	4
.nv.constant0._ZN5flash24flash_fwd_splitkv_kernelI23Flash_fwd_kernel_traitsILi128ELi64ELi128ELi4ELb0ELb0EN7cutlass10bfloat16_tE19Flash_kernel_traitsILi128ELi64ELi128ELi4ES3_EELb1ELb0ELb1ELb0ELb0ELb1ELb1ELb0EEEvNS_16Flash_fwd_paramsE:
	.zero		992


//--------------------- .nv.constant0._ZN5flash24flash_fwd_splitkv_kernelI23Flash_fwd_kernel_traitsILi128ELi64ELi128ELi4ELb0ELb0EN7cutlass10bfloat16_tE19Flash_kernel_traitsILi128ELi64ELi128ELi4ES3_EELb1ELb0ELb0ELb0ELb1ELb0ELb1ELb1EEEvNS_16Flash_fwd_paramsE --------------------------
	.section	.nv.constant0._ZN5flash24flash_fwd_splitkv_kernelI23Flash_fwd_kernel_traitsILi128ELi64ELi128ELi4ELb0ELb0EN7cutlass10bfloat16_tE19Flash_kernel_traitsILi128ELi64ELi128ELi4ES3_EELb1ELb0ELb0ELb0ELb1ELb0ELb1ELb1EEEvNS_16Flash_fwd_paramsE,"a",@progbits
	.sectionflags	@""
	.align	4
.nv.constant0._ZN5flash24flash_fwd_splitkv_kernelI23Flash_fwd_kernel_traitsILi128ELi64ELi128ELi4ELb0ELb0EN7cutlass10bfloat16_tE19Flash_kernel_traitsILi128ELi64ELi128ELi4ES3_EELb1ELb0ELb0ELb0ELb1ELb0ELb1ELb1EEEvNS_16Flash_fwd_paramsE:
	.zero		992


//--------------------- .nv.constant0._ZN5flash24flash_fwd_splitkv_kernelI23Flash_fwd_kernel_traitsILi128ELi64ELi128ELi4ELb0ELb0EN7cutlass10bfloat16_tE19Flash_kernel_traitsILi128ELi64ELi128ELi4ES3_EELb1ELb0ELb0ELb0ELb1ELb1ELb1ELb1EEEvNS_16Flash_fwd_paramsE --------------------------
	.section	.nv.constant0._ZN5flash24flash_fwd_splitkv_kernelI23Flash_fwd_kernel_traitsILi128ELi64ELi128ELi4ELb0ELb0EN7cutlass10bfloat16_tE19Flash_kernel_traitsILi128ELi64ELi128ELi4ES3_EELb1ELb0ELb0ELb0ELb1ELb1ELb1ELb1EEEvNS_16Flash_fwd_paramsE,"a",@progbits
	.sectionflags	@""
	.align	4
.nv.constant0._ZN5flash24flash_fwd_splitkv_kernelI23Flash_fwd_kernel_traitsILi128ELi64ELi128ELi4ELb0ELb0EN7cutlass10bfloat16_tE19Flash_kernel_traitsILi128ELi64ELi128ELi4ES3_EELb1ELb0ELb0ELb0ELb1ELb1ELb1ELb1EEEvNS_16Flash_fwd_paramsE:
	.zero		992


//--------------------- .nv.constant0._ZN5flash24flash_fwd_splitkv_kernelI23Flash_fwd_kernel_traitsILi128ELi64ELi128ELi4ELb0ELb0EN7cutlass10bfloat16_tE19Flash_kernel_traitsILi128ELi64ELi128ELi4ES3_EELb1ELb0ELb1ELb0ELb0ELb0ELb1ELb1EEEvNS_16Flash_fwd_paramsE --------------------------
	.section	.nv.constant0._ZN5flash24flash_fwd_splitkv_kernelI23Flash_fwd_kernel_traitsILi128ELi64ELi128ELi4ELb0ELb0EN7cutlass10bfloat16_tE19Flash_kernel_traitsILi128ELi64ELi128ELi4ES3_EELb1ELb0ELb1ELb0ELb0ELb0ELb1ELb1EEEvNS_16Flash_fwd_paramsE,"a",@progbits
	.sectionflags	@""
	.align	4
.nv.constant0._ZN5flash24flash_fwd_splitkv_kernelI23Flash_fwd_kernel_traitsILi128ELi64ELi128ELi4ELb0ELb0EN7cutlass10bfloat16_tE19Flash_kernel_traitsILi128ELi64ELi128ELi4ES3_EELb1ELb0ELb1ELb0ELb0ELb0ELb1ELb1EEEvNS_16Flash_fwd_paramsE:
	.zero		992


//--------------------- .nv.constant0._ZN5flash24flash_fwd_splitkv_kernelI23Flash_fwd_kernel_traitsILi128ELi64ELi128ELi4ELb0ELb0EN7cutlass10bfloat16_tE19Flash_kernel_traitsILi128ELi64ELi128ELi4ES3_EELb1ELb0ELb1ELb0ELb0ELb1ELb1ELb1EEEvNS_16Flash_fwd_paramsE --------------------------
	.section	.nv.constant0._ZN5flash24flash_fwd_splitkv_kernelI23Flash_fwd_kernel_traitsILi128ELi64ELi128ELi4ELb0ELb0EN7cutlass10bfloat16_tE19Flash_kernel_traitsILi128ELi64ELi128ELi4ES3_EELb1ELb0ELb1ELb0ELb0ELb1ELb1ELb1EEEvNS_16Flash_fwd_paramsE,"a",@progbits
	.sectionflags	@""
	.align	4
.nv.constant0._ZN5flash24flash_fwd_splitkv_kernelI23Flash_fwd_kernel_traitsILi128ELi64ELi128ELi4ELb0ELb0EN7cutlass10bfloat16_tE19Flash_kernel_traitsILi128ELi64ELi128ELi4ES3_EELb1ELb0ELb1ELb0ELb0ELb1ELb1ELb1EEEvNS_16Flash_fwd_paramsE:
	.zero		992


//--------------------- .nv.constant0._ZN5flash32flash_fwd_splitkv_combine_kernelI23Flash_fwd_kernel_traitsILi128ELi64ELi64ELi4ELb0ELb0EN7cutlass10bfloat16_tE19Flash_kernel_traitsILi128ELi64ELi64ELi4ES3_EELi4ELi7ELb0EEEvNS_16Flash_fwd_paramsE --------------------------
	.section	.nv.constant0._ZN5flash32flash_fwd_splitkv_combine_kernelI23Flash_fwd_kernel_traitsILi128ELi64ELi64ELi4ELb0ELb0EN7cutlass10bfloat16_tE19Flash_kernel_traitsILi128ELi64ELi64ELi4ES3_EELi4ELi7ELb0EEEvNS_16Flash_fwd_paramsE,"a",@progbits
	.sectionflags	@""
	.align	4
.nv.constant0._ZN5flash32flash_fwd_splitkv_combine_kernelI23Flash_fwd_kernel_traitsILi128ELi64ELi64ELi4ELb0ELb0EN7cutlass10bfloat16_tE19Flash_kernel_traitsILi128ELi64ELi64ELi4ES3_EELi4ELi7ELb0EEEvNS_16Flash_fwd_paramsE:
	.zero		992


//--------------------- .nv.constant0._ZN5flash32flash_fwd_splitkv_combine_kernelI23Flash_fwd_kernel_traitsILi128ELi64ELi64ELi4ELb0ELb0EN7cutlass10bfloat16_tE19Flash_kernel_traitsILi128ELi64ELi64ELi4ES3_EELi4ELi6ELb0EEEvNS_16Flash_fwd_paramsE --------------------------
	.section	.nv.constant0._ZN5flash32flash_fwd_splitkv_combine_kernelI23Flash_fwd_kernel_traitsILi128ELi64ELi64ELi4ELb0ELb0EN7cutlass10bfloat16_tE19Flash_kernel_traitsILi128ELi64ELi64ELi4ES3_EELi4ELi6ELb0EEEvNS_16Flash_fwd_paramsE,"a",@progbits
	.sectionflags	@""
	.align	4
.nv.constant0._ZN5flash32flash_fwd_splitkv_combine_kernelI23Flash_fwd_kernel_traitsILi128ELi64ELi64ELi4ELb0ELb0EN7cutlass10bfloat16_tE19Flash_kernel_traitsILi128ELi64ELi64ELi4ES3_EELi4ELi6ELb0EEEvNS_16Flash_fwd_paramsE:
	.zero		992


//--------------------- .nv.constant0._ZN5flash32flash_fwd_splitkv_combine_kernelI23Flash_fwd_kernel_traitsILi128ELi64ELi64ELi4ELb0ELb0EN7cutlass10bfloat16_tE19Flash_kernel_traitsILi128ELi64ELi64ELi4ES3_EELi4ELi5ELb0EEEvNS_16Flash_fwd_paramsE --------------------------
	.section	.nv.constant0._ZN5flash32flash_fwd_splitkv_combine_kernelI23Flash_fwd_kernel_traitsILi128ELi64ELi64ELi4ELb0ELb0EN7cutlass10bfloat16_tE19Flash_kernel_traitsILi128ELi64ELi64ELi4ES3_EELi4ELi5ELb0EEEvNS_16Flash_fwd_paramsE,"a",@progbits
	.sectionflags	@""
	.align	4
.nv.constant0._ZN5flash32flash_fwd_splitkv_combine_kernelI23Flash_fwd_kernel_traitsILi128ELi64ELi64ELi4ELb0ELb0EN7cutlass10bfloat16_tE19Flash_kernel_traitsILi128ELi64ELi64ELi4ES3_EELi4ELi5ELb0EEEvNS_16Flash_fwd_paramsE:
	.zero		992


//--------------------- .nv.constant0._ZN5flash32flash_fwd_splitkv_combine_kernelI23Flash_fwd_kernel_traitsILi128ELi64ELi64ELi4ELb0ELb0EN7cutlass10bfloat16_tE19Flash_kernel_traitsILi128ELi64ELi64ELi4ES3_EELi4ELi4ELb0EEEvNS_16Flash_fwd_paramsE --------------------------
	.section	.nv.constant0._ZN5flash32flash_fwd_splitkv_combine_kernelI23Flash_fwd_kernel_traitsILi128ELi64ELi64ELi4ELb0ELb0EN7cutlass10bfloat16_tE19Flash_kernel_traitsILi128ELi64ELi64ELi4ES3_EELi4ELi4ELb0EEEvNS_16Flash_fwd_paramsE,"a",@progbits
	.sectionflags	@""
	.align	4
.nv.constant0._ZN5flash32flash_fwd_splitkv_combine_kernelI23Flash_fwd_kernel_traitsILi128ELi64ELi64ELi4ELb0ELb0EN7cutlass10bfloat16_tE19Flash_kernel_traitsILi128ELi64ELi64ELi4ES3_EELi4ELi4ELb0EEEvNS_16Flash_fwd_paramsE:
	.zero		992


//--------------------- .nv.constant0._ZN5flash32flash_fwd_splitkv_combine_kernelI23Flash_fwd_kernel_traitsILi128ELi64ELi64ELi4ELb0ELb0EN7cutlass10bfloat16_tE19Flash_kernel_traitsILi128ELi64ELi64ELi4ES3_EELi4ELi3ELb0EEEvNS_16Flash_fwd_paramsE --------------------------
	.section	.nv.constant0._ZN5flash32flash_fwd_splitkv_combine_kernelI23Flash_fwd_kernel_traitsILi128ELi64ELi64ELi4ELb0ELb0EN7cutlass10bfloat16_tE19Flash_kernel_traitsILi128ELi64ELi64ELi4ES3_EELi4ELi3ELb0EEEvNS_16Flash_fwd_paramsE,"a",@progbits
	.sectionflags	@""
	.align	4
.nv.constant0._ZN5flash32flash_fwd_splitkv_combine_kernelI23Flash_fwd_kernel_traitsILi128ELi64ELi64ELi4ELb0ELb0EN7cutlass10bfloat16_tE19Flash_kernel_traitsILi128ELi64ELi64ELi4ES3_EELi4ELi3ELb0EEEvNS_16Flash_fwd_paramsE:
	.zero		992


//--------------------- .nv.constant0._ZN5flash32flash_fwd_splitkv_combine_kernelI23Flash_fwd_kernel_traitsILi128ELi64ELi64ELi4ELb0ELb0EN7cutlass10bfloat16_tE19Flash_kernel_traitsILi128ELi64ELi64ELi4ES3_EELi4ELi2ELb0EEEvNS_16Flash_fwd_paramsE --------------------------
	.section	.nv.constant0._ZN5flash32flash_fwd_splitkv_combine_kernelI23Flash_fwd_kernel_traitsILi128ELi64ELi64ELi4ELb0ELb0EN7cutlass10bfloat16_tE19Flash_kernel_traitsILi128ELi64ELi64ELi4ES3_EELi4ELi2ELb0EEEvNS_16Flash_fwd_paramsE,"a",@progbits
	.sectionflags	@""
	.align	4
.nv.constant0._ZN5flash32flash_fwd_splitkv_combine_kernelI23Flash_fwd_kernel_traitsILi128ELi64ELi64ELi4ELb0ELb0EN7cutlass10bfloat16_tE19Flash_kernel_traitsILi128ELi64ELi64ELi4ES3_EELi4ELi2ELb0EEEvNS_16Flash_fwd_paramsE:
	.zero		992


//--------------------- .nv.constant0._ZN5flash32flash_fwd_splitkv_combine_kernelI23Flash_fwd_kernel_traitsILi128ELi64ELi64ELi4ELb0ELb0EN7cutlass10bfloat16_tE19Flash_kernel_traitsILi128ELi64ELi64ELi4ES3_EELi4ELi1ELb0EEEvNS_16Flash_fwd_paramsE --------------------------
	.section	.nv.constant0._ZN5flash32flash_fwd_splitkv_combine_kernelI23Flash_fwd_kernel_traitsILi128ELi64ELi64ELi4ELb0ELb0EN7cutlass10bfloat16_tE19Flash_kernel_traitsILi128ELi64ELi64ELi4ES3_EELi4ELi1ELb0EEEvNS_16Flash_fwd_paramsE,"a",@progbits
	.sectionflags	@""
	.align	4
.nv.constant0._ZN5flash32flash_fwd_splitkv_combine_kernelI23Flash_fwd_kernel_traitsILi128ELi64ELi64ELi4ELb0ELb0EN7cutlass10bfloat16_tE19Flash_kernel_traitsILi128ELi64ELi64ELi4ES3_EELi4ELi1ELb0EEEvNS_16Flash_fwd_paramsE:
	.zero		992


//--------------------- .nv.constant0._ZN5flash32flash_fwd_splitkv_combine_kernelI23Flash_fwd_kernel_traitsILi128ELi64ELi64ELi4ELb0ELb0EN7cutlass10bfloat16_tE19Flash_kernel_traitsILi128ELi64ELi64ELi4ES3_EELi4ELi7ELb1EEEvNS_16Flash_fwd_paramsE --------------------------
	.section	.nv.constant0._ZN5flash32flash_fwd_splitkv_combine_kernelI23Flash_fwd_kernel_traitsILi128ELi64ELi64ELi4ELb0ELb0EN7cutlass10bfloat16_tE19Flash_kernel_traitsILi128ELi64ELi64ELi4ES3_EELi4ELi7ELb1EEEvNS_16Flash_fwd_paramsE,"a",@progbits
	.sectionflags	@""
	.align	4
.nv.constant0._ZN5flash32flash_fwd_splitkv_combine_kernelI23Flash_fwd_kernel_traitsILi128ELi64ELi64ELi4ELb0ELb0EN7cutlass10bfloat16_tE19Flash_kernel_traitsILi128ELi64ELi64ELi4ES3_EELi4ELi7ELb1EEEvNS_16Flash_fwd_paramsE:
	.zero		992


//--------------------- .nv.constant0._ZN5flash32flash_fwd_splitkv_combine_kernelI23Flash_fwd_kernel_traitsILi128ELi64ELi64ELi4ELb0ELb0EN7cutlass10bfloat16_tE19Flash_kernel_traitsILi128ELi64ELi64ELi4ES3_EELi4ELi6ELb1EEEvNS_16Flash_fwd_paramsE --------------------------
	.section	.nv.constant0._ZN5flash32flash_fwd_splitkv_combine_kernelI23Flash_fwd_kernel_traitsILi128ELi64ELi64ELi4ELb0ELb0EN7cutlass10bfloat16_tE19Flash_kernel_traitsILi128ELi64ELi64ELi4ES3_EELi4ELi6ELb1EEEvNS_16Flash_fwd_paramsE,"a",@progbits
	.sectionflags	@""
	.align	4
.nv.constant0._ZN5flash32flash_fwd_splitkv_combine_kernelI23Flash_fwd_kernel_traitsILi128ELi64ELi64ELi4ELb0ELb0EN7cutlass10bfloat16_tE19Flash_kernel_traitsILi128ELi64ELi64ELi4ES3_EELi4ELi6ELb1EEEvNS_16Flash_fwd_paramsE:
	.zero		992


//--------------------- .nv.constant0._ZN5flash32flash_fwd_splitkv_combine_kernelI23Flash_fwd_kernel_traitsILi128ELi64ELi64ELi4ELb0ELb0EN7cutlass10bfloat16_tE19Flash_kernel_traitsILi128ELi64ELi64ELi4ES3_EELi4ELi5ELb1EEEvNS_16Flash_fwd_paramsE --------------------------
	.section	.nv.constant0._ZN5flash32flash_fwd_splitkv_combine_kernelI23Flash_fwd_kernel_traitsILi128ELi64ELi64ELi4ELb0ELb0EN7cutlass10bfloat16_tE19Flash_kernel_traitsILi128ELi64ELi64ELi4ES3_EELi4ELi5ELb1EEEvNS_16Flash_fwd_paramsE,"a",@progbits
	.sectionflags	@""
	.align	4
.nv.constant0._ZN5flash32flash_fwd_splitkv_combine_kernelI23Flash_fwd_kernel_traitsILi128ELi64ELi64ELi4ELb0ELb0EN7cutlass10bfloat16_tE19Flash_kernel_traitsILi128ELi64ELi64ELi4ES3_EELi4ELi5ELb1EEEvNS_16Flash_fwd_paramsE:
	.zero		992


//--------------------- .nv.constant0._ZN5flash32flash_fwd_splitkv_combine_kernelI23Flash_fwd_kernel_traitsILi128ELi64ELi64ELi4ELb0ELb0EN7cutlass10bfloat16_tE19Flash_kernel_traitsILi128ELi64ELi64ELi4ES3_EELi4ELi4ELb1EEEvNS_16Flash_fwd_paramsE --------------------------
	.section	.nv.constant0._ZN5flash32flash_fwd_splitkv_combine_kernelI23Flash_fwd_kernel_traitsILi128ELi64ELi64ELi4ELb0ELb0EN7cutlass10bfloat16_tE19Flash_kernel_traitsILi128ELi64ELi64ELi4ES3_EELi4ELi4ELb1EEEvNS_16Flash_fwd_paramsE,"a",@progbits
	.sectionflags	@""
	.align	4
.nv.constant0._ZN5flash32flash_fwd_splitkv_combine_kernelI23Flash_fwd_kernel_traitsILi128ELi64ELi64ELi4ELb0ELb0EN7cutlass10bfloat16_tE19Flash_kernel_traitsILi128ELi64ELi64ELi4ES3_EELi4ELi4ELb1EEEvNS_16Flash_fwd_paramsE:
	.zero		992


//--------------------- .nv.constant0._ZN5flash32flash_fwd_splitkv_combine_kernelI23Flash_fwd_kernel_traitsILi128ELi64ELi64ELi4ELb0ELb0EN7cutlass10bfloat16_tE19Flash_kernel_traitsILi128ELi64ELi64ELi4ES3_EELi4ELi3ELb1EEEvNS_16Flash_fwd_paramsE --------------------------
	.section	.nv.constant0._ZN5flash32flash_fwd_splitkv_combine_kernelI23Flash_fwd_kernel_traitsILi128ELi64ELi64ELi4ELb0ELb0EN7cutlass10bfloat16_tE19Flash_kernel_traitsILi128ELi64ELi64ELi4ES3_EELi4ELi3ELb1EEEvNS_16Flash_fwd_paramsE,"a",@progbits
	.sectionflags	@""
	.align	4
.nv.constant0._ZN5flash32flash_fwd_splitkv_combine_kernelI23Flash_fwd_kernel_traitsILi128ELi64ELi64ELi4ELb0ELb0EN7cutlass10bfloat16_tE19Flash_kernel_traitsILi128ELi64ELi64ELi4ES3_EELi4ELi3ELb1EEEvNS_16Flash_fwd_paramsE:
	.zero		992


//--------------------- .nv.constant0._ZN5flash32flash_fwd_splitkv_combine_kernelI23Flash_fwd_kernel_traitsILi128ELi64ELi64ELi4ELb0ELb0EN7cutlass10bfloat16_tE19Flash_kernel_traitsILi128ELi64ELi64ELi4ES3_EELi4ELi2ELb1EEEvNS_16Flash_fwd_paramsE --------------------------
	.section	.nv.constant0._ZN5flash32flash_fwd_splitkv_combine_kernelI23Flash_fwd_kernel_traitsILi128ELi64ELi64ELi4ELb0ELb0EN7cutlass10bfloat16_tE19Flash_kernel_traitsILi128ELi64ELi64ELi4ES3_EELi4ELi2ELb1EEEvNS_16Flash_fwd_paramsE,"a",@progbits
	.sectionflags	@""
	.align	4
.nv.constant0._ZN5flash32flash_fwd_splitkv_combine_kernelI23Flash_fwd_kernel_traitsILi128ELi64ELi64ELi4ELb0ELb0EN7cutlass10bfloat16_tE19Flash_kernel_traitsILi128ELi64ELi64ELi4ES3_EELi4ELi2ELb1EEEvNS_16Flash_fwd_paramsE:
	.zero		992


//--------------------- .nv.constant0._ZN5flash32flash_fwd_splitkv_combine_kernelI23Flash_fwd_kernel_traitsILi128ELi64ELi64ELi4ELb0ELb0EN7cutlass10bfloat16_tE19Flash_kernel_traitsILi128ELi64ELi64ELi4ES3_EELi4ELi1ELb1EEEvNS_16Flash_fwd_paramsE --------------------------
	.section	.nv.constant0._ZN5flash32flash_fwd_splitkv_combine_kernelI23Flash_fwd_kernel_traitsILi128ELi64ELi64ELi4ELb0ELb0EN7cutlass10bfloat16_tE19Flash_kernel_traitsILi128ELi64ELi64ELi4ES3_EELi4ELi1ELb1EEEvNS_16Flash_fwd_paramsE,"a",@progbits
	.sectionflags	@""
	.align	4
.nv.constant0._ZN5flash32flash_fwd_splitkv_combine_kernelI23Flash_fwd_kernel_traitsILi128ELi64ELi64ELi4ELb0ELb0EN7cutlass10bfloat16_tE19Flash_kernel_traitsILi128ELi64ELi64ELi4ES3_EELi4ELi1ELb1EEEvNS_16Flash_fwd_paramsE:
	.zero		992


//--------------------- .nv.constant0._ZN5flash24flash_fwd_splitkv_kernelI23Flash_fwd_kernel_traitsILi128ELi64ELi64ELi4ELb0ELb0EN7cutlass10bfloat16_tE19Flash_kernel_traitsILi128ELi64ELi64ELi4ES3_EELb1ELb0ELb0ELb0ELb0ELb0ELb0ELb0EEEvNS_16Flash_fwd_paramsE --------------------------
	.section	.nv.constant0._ZN5flash24flash_fwd_splitkv_kernelI23Flash_fwd_kernel_traitsILi128ELi64ELi64ELi4ELb0ELb0EN7cutlass10bfloat16_tE19Flash_kernel_traitsILi128ELi64ELi64ELi4ES3_EELb1ELb0ELb0ELb0ELb0ELb0ELb0ELb0EEEvNS_16Flash_fwd_paramsE,"a",@progbits
	.sectionflags	@""
	.align	4
.nv.constant0._ZN5flash24flash_fwd_splitkv_kernelI23Flash_fwd_kernel_traitsILi128ELi64ELi64ELi4ELb0ELb0EN7cutlass10bfloat16_tE19Flash_kernel_traitsILi128ELi64ELi64ELi4ES3_EELb1ELb0ELb0ELb0ELb0ELb0ELb0ELb0EEEvNS_16Flash_fwd_paramsE:
	.zero		992


//--------------------- .nv.constant0._ZN5flash24flash_fwd_splitkv_kernelI23Flash_fwd_kernel_traitsILi128ELi64ELi64ELi4ELb0ELb0EN7cutlass10bfloat16_tE19Flash_kernel_traitsILi128ELi64ELi64ELi4ES3_EELb1ELb0ELb0ELb0ELb0ELb1ELb0ELb0EEEvNS_16Flash_fwd_paramsE --------------------------
	.section	.nv.constant0._ZN5flash24flash_fwd_splitkv_kernelI23Flash_fwd_kernel_traitsILi128ELi64ELi64ELi4ELb0ELb0EN7cutlass10bfloat16_tE19Flash_kernel_traitsILi128ELi64ELi64ELi4ES3_EELb1ELb0ELb0ELb0ELb0ELb1ELb0ELb0EEEvNS_16Flash_fwd_paramsE,"a",@progbits
	.sectionflags	@""
	.align	4
.nv.constant0._ZN5flash24flash_fwd_splitkv_kernelI23Flash_fwd_kernel_traitsILi128ELi64ELi64ELi4ELb0ELb0EN7cutlass10bfloat16_tE19Flash_kernel_traitsILi128ELi64ELi64ELi4ES3_EELb1ELb0ELb0ELb0ELb0ELb1ELb0ELb0EEEvNS_16Flash_fwd_paramsE:
	.zero		992


//--------------------- .nv.constant0._ZN5flash24flash_fwd_splitkv_kernelI23Flash_fwd_kernel_traitsILi128ELi64ELi64ELi4ELb0ELb0EN7cutlass10bfloat16_tE19Flash_kernel_traitsILi128ELi64ELi64ELi4ES3_EELb1ELb0ELb0ELb0ELb0ELb0ELb0ELb1EEEvNS_16Flash_fwd_paramsE --------------------------
	.section	.nv.constant0._ZN5flash24flash_fwd_splitkv_kernelI23Flash_fwd_kernel_traitsILi128ELi64ELi64ELi4ELb0ELb0EN7cutlass10bfloat16_tE19Flash_kernel_traitsILi128ELi64ELi64ELi4ES3_EELb1ELb0ELb0ELb0ELb0ELb0ELb0ELb1EEEvNS_16Flash_fwd_paramsE,"a",@progbits
	.sectionflags	@""
	.align	4
.nv.constant0._ZN5flash24flash_fwd_splitkv_kernelI23Flash_fwd_kernel_traitsILi128ELi64ELi64ELi4ELb0ELb0EN7cutlass10bfloat16_tE19Flash_kernel_traitsILi128ELi64ELi64ELi4ES3_EELb1ELb0ELb0ELb0ELb0ELb0ELb0ELb1EEEvNS_16Flash_fwd_paramsE:
	.zero		992


//--------------------- .nv.constant0._ZN5flash24flash_fwd_splitkv_kernelI23Flash_fwd_kernel_traitsILi128ELi64ELi64ELi4ELb0ELb0EN7cutlass10bfloat16_tE19Flash_kernel_traitsILi128ELi64ELi64ELi4ES3_EELb1ELb0ELb0ELb0ELb0ELb1ELb0ELb1EEEvNS_16Flash_fwd_paramsE --------------------------
	.section	.nv.constant0._ZN5flash24flash_fwd_splitkv_kernelI23Flash_fwd_kernel_traitsILi128ELi64ELi64ELi4ELb0ELb0EN7cutlass10bfloat16_tE19Flash_kernel_traitsILi128ELi64ELi64ELi4ES3_EELb1ELb0ELb0ELb0ELb0ELb1ELb0ELb1EEEvNS_16Flash_fwd_paramsE,"a",@progbits
	.sectionflags	@""
	.align	4
.nv.constant0._ZN5flash24flash_fwd_splitkv_kernelI23Flash_fwd_kernel_traitsILi128ELi64ELi64ELi4ELb0ELb0EN7cutlass10bfloat16_tE19Flash_kernel_traitsILi128ELi64ELi64ELi4ES3_EELb1ELb0ELb0ELb0ELb0ELb1ELb0ELb1EEEvNS_16Flash_fwd_paramsE:
	.zero		992


//--------------------- .nv.constant0._ZN5flash24flash_fwd_splitkv_kernelI23Flash_fwd_kernel_traitsILi128ELi64ELi64ELi4ELb0ELb0EN7cutlass10bfloat16_tE19Flash_kernel_traitsILi128ELi64ELi64ELi4ES3_EELb1ELb0ELb0ELb0ELb0ELb0ELb1ELb0EEEvNS_16Flash_fwd_paramsE --------------------------
	.section	.nv.constant0._ZN5flash24flash_fwd_splitkv_kernelI23Flash_fwd_kernel_traitsILi128ELi64ELi64ELi4ELb0ELb0EN7cutlass10bfloat16_tE19Flash_kernel_traitsILi128ELi64ELi64ELi4ES3_EELb1ELb0ELb0ELb0ELb0ELb0ELb1ELb0EEEvNS_16Flash_fwd_paramsE,"a",@progbits
	.sectionflags	@""
	.align	4
.nv.constant0._ZN5flash24flash_fwd_splitkv_kernelI23Flash_fwd_kernel_traitsILi128ELi64ELi64ELi4ELb0ELb0EN7cutlass10bfloat16_tE19Flash_kernel_traitsILi128ELi64ELi64ELi4ES3_EELb1ELb0ELb0ELb0ELb0ELb0ELb1ELb0EEEvNS_16Flash_fwd_paramsE:
	.zero		992


//--------------------- .nv.constant0._ZN5flash24flash_fwd_splitkv_kernelI23Flash_fwd_kernel_traitsILi128ELi64ELi64ELi4ELb0ELb0EN7cutlass10bfloat16_tE19Flash_kernel_traitsILi128ELi64ELi64ELi4ES3_EELb1ELb0ELb0ELb0ELb0ELb1ELb1ELb0EEEvNS_16Flash_fwd_paramsE --------------------------
	.section	.nv.constant0._ZN5flash24flash_fwd_splitkv_kernelI23Flash_fwd_kernel_traitsILi128ELi64ELi64ELi4ELb0ELb0EN7cutlass10bfloat16_tE19Flash_kernel_traitsILi128ELi64ELi64ELi4ES3_EELb1ELb0ELb0ELb0ELb0ELb1ELb1ELb0EEEvNS_16Flash_fwd_paramsE,"a",@progbits
	.sectionflags	@""
	.align	4
.nv.constant0._ZN5flash24flash_fwd_splitkv_kernelI23Flash_fwd_kernel_traitsILi128ELi64ELi64ELi4ELb0ELb0EN7cutlass10bfloat16_tE19Flash_kernel_traitsILi128ELi64ELi64ELi4ES3_EELb1ELb0ELb0ELb0ELb0ELb1ELb1ELb0EEEvNS_16Flash_fwd_paramsE:
	.zero		992


//--------------------- .nv.constant0._ZN5flash24flash_fwd_splitkv_kernelI23Flash_fwd_kernel_traitsILi128ELi64ELi64ELi4ELb0ELb0EN7cutlass10bfloat16_tE19Flash_kernel_traitsILi128ELi64ELi64ELi4ES3_EELb1ELb0ELb0ELb0ELb0ELb0ELb1ELb1EEEvNS_16Flash_fwd_paramsE --------------------------
	.section	.nv.constant0._ZN5flash24flash_fwd_splitkv_kernelI23Flash_fwd_kernel_traitsILi128ELi64ELi64ELi4ELb0ELb0EN7cutlass10bfloat16_tE19Flash_kernel_traitsILi128ELi64ELi64ELi4ES3_EELb1ELb0ELb0ELb0ELb0ELb0ELb1ELb1EEEvNS_16Flash_fwd_paramsE,"a",@progbits
	.sectionflags	@""
	.align	4
.nv.constant0._ZN5flash24flash_fwd_splitkv_kernelI23Flash_fwd_kernel_traitsILi128ELi64ELi64ELi4ELb0ELb0EN7cutlass10bfloat16_tE19Flash_kernel_traitsILi128ELi64ELi64ELi4ES3_EELb1ELb0ELb0ELb0ELb0ELb0ELb1ELb1EEEvNS_16Flash_fwd_paramsE:
	.zero		992


//--------------------- .nv.constant0._ZN5flash24flash_fwd_splitkv_kernelI23Flash_fwd_kernel_traitsILi128ELi64ELi64ELi4ELb0ELb0EN7cutlass10bfloat16_tE19Flash_kernel_traitsILi128ELi64ELi64ELi4ES3_EELb1ELb0ELb0ELb0ELb0ELb1ELb1ELb1EEEvNS_16Flash_fwd_paramsE --------------------------
	.section	.nv.constant0._ZN5flash24flash_fwd_splitkv_kernelI23Flash_fwd_kernel_traitsILi128ELi64ELi64ELi4ELb0ELb0EN7cutlass10bfloat16_tE19Flash_kernel_traitsILi128ELi64ELi64ELi4ES3_EELb1ELb0ELb0ELb0ELb0ELb1ELb1ELb1EEEvNS_16Flash_fwd_paramsE,"a",@progbits
	.sectionflags	@""
	.align	4
.nv.constant0._ZN5flash24flash_fwd_splitkv_kernelI23Flash_fwd_kernel_traitsILi128ELi64ELi64ELi4ELb0ELb0EN7cutlass10bfloat16_tE19Flash_kernel_traitsILi128ELi64ELi64ELi4ES3_EELb1ELb0ELb0ELb0ELb0ELb1ELb1ELb1EEEvNS_16Flash_fwd_paramsE:
	.zero		992


//--------------------- .nv.constant0._ZN5flash24flash_fwd_splitkv_kernelI23Flash_fwd_kernel_traitsILi128ELi64ELi64ELi4ELb0ELb0EN7cutlass10bfloat16_tE19Flash_kernel_traitsILi128ELi64ELi64ELi4ES3_EELb1ELb0ELb0ELb1ELb1ELb0ELb0ELb0EEEvNS_16Flash_fwd_paramsE --------------------------
	.section	.nv.constant0._ZN5flash24flash_fwd_splitkv_kernelI23Flash_fwd_kernel_traitsILi128ELi64ELi64ELi4ELb0ELb0EN7cutlass10bfloat16_tE19Flash_kernel_traitsILi128ELi64ELi64ELi4ES3_EELb1ELb0ELb0ELb1ELb1ELb0ELb0ELb0EEEvNS_16Flash_fwd_paramsE,"a",@progbits
	.sectionflags	@""
	.align	4
.nv.constant0._ZN5flash24flash_fwd_splitkv_kernelI23Flash_fwd_kernel_traitsILi128ELi64ELi64ELi4ELb0ELb0EN7cutlass10bfloat16_tE19Flash_kernel_traitsILi128ELi64ELi64ELi4ES3_EELb1ELb0ELb0ELb1ELb1ELb0ELb0ELb0EEEvNS_16Flash_fwd_paramsE:
	.zero		992


//--------------------- .nv.constant0._ZN5flash24flash_fwd_splitkv_kernelI23Flash_fwd_kernel_traitsILi128ELi64ELi64ELi4ELb0ELb0EN7cutlass10bfloat16_tE19Flash_kernel_traitsILi128ELi64ELi64ELi4ES3_EELb1ELb0ELb0ELb1ELb1ELb1ELb0ELb0EEEvNS_16Flash_fwd_paramsE --------------------------
	.section	.nv.constant0._ZN5flash24flash_fwd_splitkv_kernelI23Flash_fwd_kernel_traitsILi128ELi64ELi64ELi4ELb0ELb0EN7cutlass10bfloat16_tE19Flash_kernel_traitsILi128ELi64ELi64ELi4ES3_EELb1ELb0ELb0ELb1ELb1ELb1ELb0ELb0EEEvNS_16Flash_fwd_paramsE,"a",@progbits
	.sectionflags	@""
	.align	4
.nv.constant0._ZN5flash24flash_fwd_splitkv_kernelI23Flash_fwd_kernel_traitsILi128ELi64ELi64ELi4ELb0ELb0EN7cutlass10bfloat16_tE19Flash_kernel_traitsILi128ELi64ELi64ELi4ES3_EELb1ELb0ELb0ELb1ELb1ELb1ELb0ELb0EEEvNS_16Flash_fwd_paramsE:
	.zero		992


//--------------------- .nv.constant0._ZN5flash24flash_fwd_splitkv_kernelI23Flash_fwd_kernel_traitsILi128ELi64ELi64ELi4ELb0ELb0EN7cutlass10bfloat16_tE19Flash_kernel_traitsILi128ELi64ELi64ELi4ES3_EELb1ELb0ELb0ELb1ELb1ELb0ELb1ELb0EEEvNS_16Flash_fwd_paramsE --------------------------
	.section	.nv.constant0._ZN5flash24flash_fwd_splitkv_kernelI23Flash_fwd_kernel_traitsILi128ELi64ELi64ELi4ELb0ELb0EN7cutlass10bfloat16_tE19Flash_kernel_traitsILi128ELi64ELi64ELi4ES3_EELb1ELb0ELb0ELb1ELb1ELb0ELb1ELb0EEEvNS_16Flash_fwd_paramsE,"a",@progbits
	.sectionflags	@""
	.align	4
.nv.constant0._ZN5flash24flash_fwd_splitkv_kernelI23Flash_fwd_kernel_traitsILi128ELi64ELi64ELi4ELb0ELb0EN7cutlass10bfloat16_tE19Flash_kernel_traitsILi128ELi64ELi64ELi4ES3_EELb1ELb0ELb0ELb1ELb1ELb0ELb1ELb0EEEvNS_16Flash_fwd_paramsE:
	.zero		992


//--------------------- .nv.constant0._ZN5flash24flash_fwd_splitkv_kernelI23Flash_fwd_kernel_traitsILi128ELi64ELi64ELi4ELb0ELb0EN7cutlass10bfloat16_tE19Flash_kernel_traitsILi128ELi64ELi64ELi4ES3_EELb1ELb0ELb0ELb1ELb1ELb1ELb1ELb0EEEvNS_16Flash_fwd_paramsE --------------------------
	.section	.nv.constant0._ZN5flash24flash_fwd_splitkv_kernelI23Flash_fwd_kernel_traitsILi128ELi64ELi64ELi4ELb0ELb0EN7cutlass10bfloat16_tE19Flash_kernel_traitsILi128ELi64ELi64ELi4ES3_EELb1ELb0ELb0ELb1ELb1ELb1ELb1ELb0EEEvNS_16Flash_fwd_paramsE,"a",@progbits
	.sectionflags	@""
	.align	4
.nv.constant0._ZN5flash24flash_fwd_splitkv_kernelI23Flash_fwd_kernel_traitsILi128ELi64ELi64ELi4ELb0ELb0EN7cutlass10bfloat16_tE19Flash_kernel_traitsILi128ELi64ELi64ELi4ES3_EELb1ELb0ELb0ELb1ELb1ELb1ELb1ELb0EEEvNS_16Flash_fwd_paramsE:
	.zero		992


//--------------------- .nv.constant0._ZN5flash24flash_fwd_splitkv_kernelI23Flash_fwd_kernel_traitsILi128ELi64ELi64ELi4ELb0ELb0EN7cutlass10bfloat16_tE19Flash_kernel_traitsILi128ELi64ELi64ELi4ES3_EELb1ELb0ELb0ELb0ELb1ELb0ELb0ELb0EEEvNS_16Flash_fwd_paramsE --------------------------
	.section	.nv.constant0._ZN5flash24flash_fwd_splitkv_kernelI23Flash_fwd_kernel_traitsILi128ELi64ELi64ELi4ELb0ELb0EN7cutlass10bfloat16_tE19Flash_kernel_traitsILi128ELi64ELi64ELi4ES3_EELb1ELb0ELb0ELb0ELb1ELb0ELb0ELb0EEEvNS_16Flash_fwd_paramsE,"a",@progbits
	.sectionflags	@""
	.align	4
.nv.constant0._ZN5flash24flash_fwd_splitkv_kernelI23Flash_fwd_kernel_traitsILi128ELi64ELi64ELi4ELb0ELb0EN7cutlass10bfloat16_tE19Flash_kernel_traitsILi128ELi64ELi64ELi4ES3_EELb1ELb0ELb0ELb0ELb1ELb0ELb0ELb0EEEvNS_16Flash_fwd_paramsE:
	.zero		992


//--------------------- .nv.constant0._ZN5flash24flash_fwd_splitkv_kernelI23Flash_fwd_kernel_traitsILi128ELi64ELi64ELi4ELb0ELb0EN7cutlass10bfloat16_tE19Flash_kernel_traitsILi128ELi64ELi64ELi4ES3_EELb1ELb0ELb0ELb0ELb1ELb1ELb0ELb0EEEvNS_16Flash_fwd_paramsE --------------------------
	.section	.nv.constant0._ZN5flash24flash_fwd_splitkv_kernelI23Flash_fwd_kernel_traitsILi128ELi64ELi64ELi4ELb0ELb0EN7cutlass10bfloat16_tE19Flash_kernel_traitsILi128ELi64ELi64ELi4ES3_EELb1ELb0ELb0ELb0ELb1ELb1ELb0ELb0EEEvNS_16Flash_fwd_paramsE,"a",@progbits
	.sectionflags	@""
	.align	4
.nv.constant0._ZN5flash24flash_fwd_splitkv_kernelI23Flash_fwd_kernel_traitsILi128ELi64ELi64ELi4ELb0ELb0EN7cutlass10bfloat16_tE19Flash_kernel_traitsILi128ELi64ELi64ELi4ES3_EELb1ELb0ELb0ELb0ELb1ELb1ELb0ELb0EEEvNS_16Flash_fwd_paramsE:
	.zero		992


//--------------------- .nv.constant0._ZN5flash24flash_fwd_splitkv_kernelI23Flash_fwd_kernel_traitsILi128ELi64ELi64ELi4ELb0ELb0EN7cutlass10bfloat16_tE19Flash_kernel_traitsILi128ELi64ELi64ELi4ES3_EELb1ELb0ELb1ELb0ELb0ELb0ELb0ELb0EEEvNS_16Flash_fwd_paramsE --------------------------
	.section	.nv.constant0._ZN5flash24flash_fwd_splitkv_kernelI23Flash_fwd_kernel_traitsILi128ELi64ELi64ELi4ELb0ELb0EN7cutlass10bfloat16_tE19Flash_kernel_traitsILi128ELi64ELi64ELi4ES3_EELb1ELb0ELb1ELb0ELb0ELb0ELb0ELb0EEEvNS_16Flash_fwd_paramsE,"a",@progbits
	.sectionflags	@""
	.align	4
.nv.constant0._ZN5flash24flash_fwd_splitkv_kernelI23Flash_fwd_kernel_traitsILi128ELi64ELi64ELi4ELb0ELb0EN7cutlass10bfloat16_tE19Flash_kernel_traitsILi128ELi64ELi64ELi4ES3_EELb1ELb0ELb1ELb0ELb0ELb0ELb0ELb0EEEvNS_16Flash_fwd_paramsE:
	.zero		992


//--------------------- .nv.constant0._ZN5flash24flash_fwd_splitkv_kernelI23Flash_fwd_kernel_traitsILi128ELi64ELi64ELi4ELb0ELb0EN7cutlass10bfloat16_tE19Flash_kernel_traitsILi128ELi64ELi64ELi4ES3_EELb1ELb0ELb1ELb0ELb0ELb1ELb0ELb0EEEvNS_16Flash_fwd_paramsE --------------------------
	.section	.nv.constant0._ZN5flash24flash_fwd_splitkv_kernelI23Flash_fwd_kernel_traitsILi128ELi64ELi64ELi4ELb0ELb0EN7cutlass10bfloat16_tE19Flash_kernel_traitsILi128ELi64ELi64ELi4ES3_EELb1ELb0ELb1ELb0ELb0ELb1ELb0ELb0EEEvNS_16Flash_fwd_paramsE,"a",@progbits
	.sectionflags	@""
	.align	4
.nv.constant0._ZN5flash24flash_fwd_splitkv_kernelI23Flash_fwd_kernel_traitsILi128ELi64ELi64ELi4ELb0ELb0EN7cutlass10bfloat16_tE19Flash_kernel_traitsILi128ELi64ELi64ELi4ES3_EELb1ELb0ELb1ELb0ELb0ELb1ELb0ELb0EEEvNS_16Flash_fwd_paramsE:
	.zero		992


//--------------------- .nv.constant0._ZN5flash24flash_fwd_splitkv_kernelI23Flash_fwd_kernel_traitsILi128ELi64ELi64ELi4ELb0ELb0EN7cutlass10bfloat16_tE19Flash_kernel_traitsILi128ELi64ELi64ELi4ES3_EELb1ELb0ELb0ELb0ELb1ELb0ELb0ELb1EEEvNS_16Flash_fwd_paramsE --------------------------
	.section	.nv.constant0._ZN5flash24flash_fwd_splitkv_kernelI23Flash_fwd_kernel_traitsILi128ELi64ELi64ELi4ELb0ELb0EN7cutlass10bfloat16_tE19Flash_kernel_traitsILi128ELi64ELi64ELi4ES3_EELb1ELb0ELb0ELb0ELb1ELb0ELb0ELb1EEEvNS_16Flash_fwd_paramsE,"a",@progbits
	.sectionflags	@""
	.align	4
.nv.constant0._ZN5flash24flash_fwd_splitkv_kernelI23Flash_fwd_kernel_traitsILi128ELi64ELi64ELi4ELb0ELb0EN7cutlass10bfloat16_tE19Flash_kernel_traitsILi128ELi64ELi64ELi4ES3_EELb1ELb0ELb0ELb0ELb1ELb0ELb0ELb1EEEvNS_16Flash_fwd_paramsE:
	.zero		992


//--------------------- .nv.constant0._ZN5flash24flash_fwd_splitkv_kernelI23Flash_fwd_kernel_traitsILi128ELi64ELi64ELi4ELb0ELb0EN7cutlass10bfloat16_tE19Flash_kernel_traitsILi128ELi64ELi64ELi4ES3_EELb1ELb0ELb0ELb0ELb1ELb1ELb0ELb1EEEvNS_16Flash_fwd_paramsE --------------------------
	.section	.nv.constant0._ZN5flash24flash_fwd_splitkv_kernelI23Flash_fwd_kernel_traitsILi128ELi64ELi64ELi4ELb0ELb0EN7cutlass10bfloat16_tE19Flash_kernel_traitsILi128ELi64ELi64ELi4ES3_EELb1ELb0ELb0ELb0ELb1ELb1ELb0ELb1EEEvNS_16Flash_fwd_paramsE,"a",@progbits
	.sectionflags	@""
	.align	4
.nv.constant0._ZN5flash24flash_fwd_splitkv_kernelI23Flash_fwd_kernel_traitsILi128ELi64ELi64ELi4ELb0ELb0EN7cutlass10bfloat16_tE19Flash_kernel_traitsILi128ELi64ELi64ELi4ES3_EELb1ELb0ELb0ELb0ELb1ELb1ELb0ELb1EEEvNS_16Flash_fwd_paramsE:
	.zero		992


//--------------------- .nv.constant0._ZN5flash24flash_fwd_splitkv_kernelI23Flash_fwd_kernel_traitsILi128ELi64ELi64ELi4ELb0ELb0EN7cutlass10bfloat16_tE19Flash_kernel_traitsILi128ELi64ELi64ELi4ES3_EELb1ELb0ELb1ELb0ELb0ELb0ELb0ELb1EEEvNS_16Flash_fwd_paramsE --------------------------
	.section	.nv.constant0._ZN5flash24flash_fwd_splitkv_kernelI23Flash_fwd_kernel_traitsILi128ELi64ELi64ELi4ELb0ELb0EN7cutlass10bfloat16_tE19Flash_kernel_traitsILi128ELi64ELi64ELi4ES3_EELb1ELb0ELb1ELb0ELb0ELb0ELb0ELb1EEEvNS_16Flash_fwd_paramsE,"a",@progbits
	.sectionflags	@""
	.align	4
.nv.constant0._ZN5flash24flash_fwd_splitkv_kernelI23Flash_fwd_kernel_traitsILi128ELi64ELi64ELi4ELb0ELb0EN7cutlass10bfloat16_tE19Flash_kernel_traitsILi128ELi64ELi64ELi4ES3_EELb1ELb0ELb1ELb0ELb0ELb0ELb0ELb1EEEvNS_16Flash_fwd_paramsE:
	.zero		992


//--------------------- .nv.constant0._ZN5flash24flash_fwd_splitkv_kernelI23Flash_fwd_kernel_traitsILi128ELi64ELi64ELi4ELb0ELb0EN7cutlass10bfloat16_tE19Flash_kernel_traitsILi128ELi64ELi64ELi4ES3_EELb1ELb0ELb1ELb0ELb0ELb1ELb0ELb1EEEvNS_16Flash_fwd_paramsE --------------------------
	.section	.nv.constant0._ZN5flash24flash_fwd_splitkv_kernelI23Flash_fwd_kernel_traitsILi128ELi64ELi64ELi4ELb0ELb0EN7cutlass10bfloat16_tE19Flash_kernel_traitsILi128ELi64ELi64ELi4ES3_EELb1ELb0ELb1ELb0ELb0ELb1ELb0ELb1EEEvNS_16Flash_fwd_paramsE,"a",@progbits
	.sectionflags	@""
	.align	4
.nv.constant0._ZN5flash24flash_fwd_splitkv_kernelI23Flash_fwd_kernel_traitsILi128ELi64ELi64ELi4ELb0ELb0EN7cutlass10bfloat16_tE19Flash_kernel_traitsILi128ELi64ELi64ELi4ES3_EELb1ELb0ELb1ELb0ELb0ELb1ELb0ELb1EEEvNS_16Flash_fwd_paramsE:
	.zero		992


//--------------------- .nv.constant0._ZN5flash24flash_fwd_splitkv_kernelI23Flash_fwd_kernel_traitsILi128ELi64ELi64ELi4ELb0ELb0EN7cutlass10bfloat16_tE19Flash_kernel_traitsILi128ELi64ELi64ELi4ES3_EELb1ELb0ELb0ELb0ELb1ELb0ELb1ELb0EEEvNS_16Flash_fwd_paramsE --------------------------
	.section	.nv.constant0._ZN5flash24flash_fwd_splitkv_kernelI23Flash_fwd_kernel_traitsILi128ELi64ELi64ELi4ELb0ELb0EN7cutlass10bfloat16_tE19Flash_kernel_traitsILi128ELi64ELi64ELi4ES3_EELb1ELb0ELb0ELb0ELb1ELb0ELb1ELb0EEEvNS_16Flash_fwd_paramsE,"a",@progbits
	.sectionflags	@""
	.align	4
.nv.constant0._ZN5flash24flash_fwd_splitkv_kernelI23Flash_fwd_kernel_traitsILi128ELi64ELi64ELi4ELb0ELb0EN7cutlass10bfloat16_tE19Flash_kernel_traitsILi128ELi64ELi64ELi4ES3_EELb1ELb0ELb0ELb0ELb1ELb0ELb1ELb0EEEvNS_16Flash_fwd_paramsE:
	.zero		992


//--------------------- .nv.constant0._ZN5flash24flash_fwd_splitkv_kernelI23Flash_fwd_kernel_traitsILi128ELi64ELi64ELi4ELb0ELb0EN7cutlass10bfloat16_tE19Flash_kernel_traitsILi128ELi64ELi64ELi4ES3_EELb1ELb0ELb0ELb0ELb1ELb1ELb1ELb0EEEvNS_16Flash_fwd_paramsE --------------------------
	.section	.nv.constant0._ZN5flash24flash_fwd_splitkv_kernelI23Flash_fwd_kernel_traitsILi128ELi64ELi64ELi4ELb0ELb0EN7cutlass10bfloat16_tE19Flash_kernel_traitsILi128ELi64ELi64ELi4ES3_EELb1ELb0ELb0ELb0ELb1ELb1ELb1ELb0EEEvNS_16Flash_fwd_paramsE,"a",@progbits
	.sectionflags	@""
	.align	4
.nv.constant0._ZN5flash24flash_fwd_splitkv_kernelI23Flash_fwd_kernel_traitsILi128ELi64ELi64ELi4ELb0ELb0EN7cutlass10bfloat16_tE19Flash_kernel_traitsILi128ELi64ELi64ELi4ES3_EELb1ELb0ELb0ELb0ELb1ELb1ELb1ELb0EEEvNS_16Flash_fwd_paramsE:
	.zero		992


//--------------------- .nv.constant0._ZN5flash24flash_fwd_splitkv_kernelI23Flash_fwd_kernel_traitsILi128ELi64ELi64ELi4ELb0ELb0EN7cutlass10bfloat16_tE19Flash_kernel_traitsILi128ELi64ELi64ELi4ES3_EELb1ELb0ELb1ELb0ELb0ELb0ELb1ELb0EEEvNS_16Flash_fwd_paramsE --------------------------
	.section	.nv.constant0._ZN5flash24flash_fwd_splitkv_kernelI23Flash_fwd_kernel_traitsILi128ELi64ELi64ELi4ELb0ELb0EN7cutlass10bfloat16_tE19Flash_kernel_traitsILi128ELi64ELi64ELi4ES3_EELb1ELb0ELb1ELb0ELb0ELb0ELb1ELb0EEEvNS_16Flash_fwd_paramsE,"a",@progbits
	.sectionflags	@""
	.align	4
.nv.constant0._ZN5flash24flash_fwd_splitkv_kernelI23Flash_fwd_kernel_traitsILi128ELi64ELi64ELi4ELb0ELb0EN7cutlass10bfloat16_tE19Flash_kernel_traitsILi128ELi64ELi64ELi4ES3_EELb1ELb0ELb1ELb0ELb0ELb0ELb1ELb0EEEvNS_16Flash_fwd_paramsE:
	.zero		992


//--------------------- .nv.constant0._ZN5flash24flash_fwd_splitkv_kernelI23Flash_fwd_kernel_traitsILi128ELi64ELi64ELi4ELb0ELb0EN7cutlass10bfloat16_tE19Flash_kernel_traitsILi128ELi64ELi64ELi4ES3_EELb1ELb0ELb1ELb0ELb0ELb1ELb1ELb0EEEvNS_16Flash_fwd_paramsE --------------------------
	.section	.nv.constant0._ZN5flash24flash_fwd_splitkv_kernelI23Flash_fwd_kernel_traitsILi128ELi64ELi64ELi4ELb0ELb0EN7cutlass10bfloat16_tE19Flash_kernel_traitsILi128ELi64ELi64ELi4ES3_EELb1ELb0ELb1ELb0ELb0ELb1ELb1ELb0EEEvNS_16Flash_fwd_paramsE,"a",@progbits
	.sectionflags	@""
	.align	4
.nv.constant0._ZN5flash24flash_fwd_splitkv_kernelI23Flash_fwd_kernel_traitsILi128ELi64ELi64ELi4ELb0ELb0EN7cutlass10bfloat16_tE19Flash_kernel_traitsILi128ELi64ELi64ELi4ES3_EELb1ELb0ELb1ELb0ELb0ELb1ELb1ELb0EEEvNS_16Flash_fwd_paramsE:
	.zero		992


//--------------------- .nv.constant0._ZN5flash24flash_fwd_splitkv_kernelI23Flash_fwd_kernel_traitsILi128ELi64ELi64ELi4ELb0ELb0EN7cutlass10bfloat16_tE19Flash_kernel_traitsILi128ELi64ELi64ELi4ES3_EELb1ELb0ELb0ELb0ELb1ELb0ELb1ELb1EEEvNS_16Flash_fwd_paramsE --------------------------
	.section	.nv.constant0._ZN5flash24flash_fwd_splitkv_kernelI23Flash_fwd_kernel_traitsILi128ELi64ELi64ELi4ELb0ELb0EN7cutlass10bfloat16_tE19Flash_kernel_traitsILi128ELi64ELi64ELi4ES3_EELb1ELb0ELb0ELb0ELb1ELb0ELb1ELb1EEEvNS_16Flash_fwd_paramsE,"a",@progbits
	.sectionflags	@""
	.align	4
.nv.constant0._ZN5flash24flash_fwd_splitkv_kernelI23Flash_fwd_kernel_traitsILi128ELi64ELi64ELi4ELb0ELb0EN7cutlass10bfloat16_tE19Flash_kernel_traitsILi128ELi64ELi64ELi4ES3_EELb1ELb0ELb0ELb0ELb1ELb0ELb1ELb1EEEvNS_16Flash_fwd_paramsE:
	.zero		992


//--------------------- .nv.constant0._ZN5flash24flash_fwd_splitkv_kernelI23Flash_fwd_kernel_traitsILi128ELi64ELi64ELi4ELb0ELb0EN7cutlass10bfloat16_tE19Flash_kernel_traitsILi128ELi64ELi64ELi4ES3_EELb1ELb0ELb0ELb0ELb1ELb1ELb1ELb1EEEvNS_16Flash_fwd_paramsE --------------------------
	.section	.nv.constant0._ZN5flash24flash_fwd_splitkv_kernelI23Flash_fwd_kernel_traitsILi128ELi64ELi64ELi4ELb0ELb0EN7cutlass10bfloat16_tE19Flash_kernel_traitsILi128ELi64ELi64ELi4ES3_EELb1ELb0ELb0ELb0ELb1ELb1ELb1ELb1EEEvNS_16Flash_fwd_paramsE,"a",@progbits
	.sectionflags	@""
	.align	4
.nv.constant0._ZN5flash24flash_fwd_splitkv_kernelI23Flash_fwd_kernel_traitsILi128ELi64ELi64ELi4ELb0ELb0EN7cutlass10bfloat16_tE19Flash_kernel_traitsILi128ELi64ELi64ELi4ES3_EELb1ELb0ELb0ELb0ELb1ELb1ELb1ELb1EEEvNS_16Flash_fwd_paramsE:
	.zero		992


//--------------------- .nv.constant0._ZN5flash24flash_fwd_splitkv_kernelI23Flash_fwd_kernel_traitsILi128ELi64ELi64ELi4ELb0ELb0EN7cutlass10bfloat16_tE19Flash_kernel_traitsILi128ELi64ELi64ELi4ES3_EELb1ELb0ELb1ELb0ELb0ELb0ELb1ELb1EEEvNS_16Flash_fwd_paramsE --------------------------
	.section	.nv.constant0._ZN5flash24flash_fwd_splitkv_kernelI23Flash_fwd_kernel_traitsILi128ELi64ELi64ELi4ELb0ELb0EN7cutlass10bfloat16_tE19Flash_kernel_traitsILi128ELi64ELi64ELi4ES3_EELb1ELb0ELb1ELb0ELb0ELb0ELb1ELb1EEEvNS_16Flash_fwd_paramsE,"a",@progbits
	.sectionflags	@""
	.align	4
.nv.constant0._ZN5flash24flash_fwd_splitkv_kernelI23Flash_fwd_kernel_traitsILi128ELi64ELi64ELi4ELb0ELb0EN7cutlass10bfloat16_tE19Flash_kernel_traitsILi128ELi64ELi64ELi4ES3_EELb1ELb0ELb1ELb0ELb0ELb0ELb1ELb1EEEvNS_16Flash_fwd_paramsE:
	.zero		992


//--------------------- .nv.constant0._ZN5flash24flash_fwd_splitkv_kernelI23Flash_fwd_kernel_traitsILi128ELi64ELi64ELi4ELb0ELb0EN7cutlass10bfloat16_tE19Flash_kernel_traitsILi128ELi64ELi64ELi4ES3_EELb1ELb0ELb1ELb0ELb0ELb1ELb1ELb1EEEvNS_16Flash_fwd_paramsE --------------------------
	.section	.nv.constant0._ZN5flash24flash_fwd_splitkv_kernelI23Flash_fwd_kernel_traitsILi128ELi64ELi64ELi4ELb0ELb0EN7cutlass10bfloat16_tE19Flash_kernel_traitsILi128ELi64ELi64ELi4ES3_EELb1ELb0ELb1ELb0ELb0ELb1ELb1ELb1EEEvNS_16Flash_fwd_paramsE,"a",@progbits
	.sectionflags	@""
	.align	4
.nv.constant0._ZN5flash24flash_fwd_splitkv_kernelI23Flash_fwd_kernel_traitsILi128ELi64ELi64ELi4ELb0ELb0EN7cutlass10bfloat16_tE19Flash_kernel_traitsILi128ELi64ELi64ELi4ES3_EELb1ELb0ELb1ELb0ELb0ELb1ELb1ELb1EEEvNS_16Flash_fwd_paramsE:
	.zero		992


//--------------------- SYMBOLS --------------------------

	.type		.nv.reservedSmem.offset0,@object
	.size		.nv.reservedSmem.offset0,0x4
